	.target	sm_103a

	.elftype	@"ET_EXEC"


//--------------------- .note.nv.tkinfo           --------------------------
	.section	.note.nv.tkinfo,"",@"SHT_NOTE"
	.sectionflags	@"SHF_NOTE_NV_TKINFO"
	.tkinfo
        /*0018*/ 	.word	0x00000002
        /*0030*/ 	.string	""
        /*0030*/ 	.string	"ptxas"
        /*0030*/ 	.string	"Cuda compilation tools, release 13.0, V13.0.88"
        /*0030*/ 	.string	"Build cuda_13.0.r13.0/compiler.36424714_0"
        /*0030*/ 	.string	"-arch sm_103a -m 64 "



//--------------------- .note.nv.cuinfo           --------------------------
	.section	.note.nv.cuinfo,"",@"SHT_NOTE"
	.sectionflags	@"SHF_NOTE_NV_CUINFO"
        /*0018*/ 	.short	0x0002
        /*001a*/ 	.short	0x0067
        /*001c*/ 	.short	0x0082
	.zero		2


//--------------------- .nv.info                  --------------------------
	.section	.nv.info,"",@"SHT_CUDA_INFO"
	.align	4


	//----- nvinfo : EIATTR_REGCOUNT
	.align		4
        /*0000*/ 	.byte	0x04, 0x2f
        /*0002*/ 	.short	(.L_10 - .L_9)
	.align		4
.L_9:
        /*0004*/ 	.word	index@(_ZN10layer_norm13ln_fwd_kernelINS_13Kernel_traitsIfffffjLj7168ELj1ELj1ELj8ELj16ENS_18Kernel_traits_baseILj7168EfffffjLj256EEEEELb1ELb1ELb1ELb1EEEvNS_9FwdParamsE)
        /*0008*/ 	.word	0x0000009d


	//----- nvinfo : EIATTR_FRAME_SIZE
	.align		4
.L_10:
        /*000c*/ 	.byte	0x04, 0x11
        /*000e*/ 	.short	(.L_12 - .L_11)
	.align		4
.L_11:
        /*0010*/ 	.word	index@(_ZN10layer_norm13ln_fwd_kernelINS_13Kernel_traitsIfffffjLj7168ELj1ELj1ELj8ELj16ENS_18Kernel_traits_baseILj7168EfffffjLj256EEEEELb1ELb1ELb1ELb1EEEvNS_9FwdParamsE)
        /*0014*/ 	.word	0x00000000


	//----- nvinfo : EIATTR_REGCOUNT
	.align		4
.L_12:
        /*0018*/ 	.byte	0x04, 0x2f
        /*001a*/ 	.short	(.L_14 - .L_13)
	.align		4
.L_13:
        /*001c*/ 	.word	index@(_ZN10layer_norm13ln_fwd_kernelINS_13Kernel_traitsIfffffjLj7168ELj1ELj1ELj8ELj16ENS_18Kernel_traits_baseILj7168EfffffjLj256EEEEELb1ELb1ELb1ELb0EEEvNS_9FwdParamsE)
        /*0020*/ 	.word	0x000000a4


	//----- nvinfo : EIATTR_FRAME_SIZE
	.align		4
.L_14:
        /*0024*/ 	.byte	0x04, 0x11
        /*0026*/ 	.short	(.L_16 - .L_15)
	.align		4
.L_15:
        /*0028*/ 	.word	index@(_ZN10layer_norm13ln_fwd_kernelINS_13Kernel_traitsIfffffjLj7168ELj1ELj1ELj8ELj16ENS_18Kernel_traits_baseILj7168EfffffjLj256EEEEELb1ELb1ELb1ELb0EEEvNS_9FwdParamsE)
        /*002c*/ 	.word	0x00000000


	//----- nvinfo : EIATTR_REGCOUNT
	.align		4
.L_16:
        /*0030*/ 	.byte	0x04, 0x2f
        /*0032*/ 	.short	(.L_18 - .L_17)
	.align		4
.L_17:
        /*0034*/ 	.word	index@(_ZN10layer_norm13ln_fwd_kernelINS_13Kernel_traitsIfffffjLj7168ELj1ELj1ELj8ELj16ENS_18Kernel_traits_baseILj7168EfffffjLj256EEEEELb1ELb1ELb0ELb1EEEvNS_9FwdParamsE)
        /*0038*/ 	.word	0x000000a4


	//----- nvinfo : EIATTR_FRAME_SIZE
	.align		4
.L_18:
        /*003c*/ 	.byte	0x04, 0x11
        /*003e*/ 	.short	(.L_20 - .L_19)
	.align		4
.L_19:
        /*0040*/ 	.word	index@(_ZN10layer_norm13ln_fwd_kernelINS_13Kernel_traitsIfffffjLj7168ELj1ELj1ELj8ELj16ENS_18Kernel_traits_baseILj7168EfffffjLj256EEEEELb1ELb1ELb0ELb1EEEvNS_9FwdParamsE)
        /*0044*/ 	.word	0x00000000


	//----- nvinfo : EIATTR_REGCOUNT
	.align		4
.L_20:
        /*0048*/ 	.byte	0x04, 0x2f
        /*004a*/ 	.short	(.L_22 - .L_21)
	.align		4
.L_21:
        /*004c*/ 	.word	index@(_ZN10layer_norm13ln_fwd_kernelINS_13Kernel_traitsIfffffjLj7168ELj1ELj1ELj8ELj16ENS_18Kernel_traits_baseILj7168EfffffjLj256EEEEELb1ELb1ELb0ELb0EEEvNS_9FwdParamsE)
        /*0050*/ 	.word	0x000000a2


	//----- nvinfo : EIATTR_FRAME_SIZE
	.align		4
.L_22:
        /*0054*/ 	.byte	0x04, 0x11
        /*0056*/ 	.short	(.L_24 - .L_23)
	.align		4
.L_23:
        /*0058*/ 	.word	index@(_ZN10layer_norm13ln_fwd_kernelINS_13Kernel_traitsIfffffjLj7168ELj1ELj1ELj8ELj16ENS_18Kernel_traits_baseILj7168EfffffjLj256EEEEELb1ELb1ELb0ELb0EEEvNS_9FwdParamsE)
        /*005c*/ 	.word	0x00000000


	//----- nvinfo : EIATTR_REGCOUNT
	.align		4
.L_24:
        /*0060*/ 	.byte	0x04, 0x2f
        /*0062*/ 	.short	(.L_26 - .L_25)
	.align		4
.L_25:
        /*0064*/ 	.word	index@(_ZN10layer_norm13ln_fwd_kernelINS_13Kernel_traitsIfffffjLj7168ELj1ELj1ELj8ELj16ENS_18Kernel_traits_baseILj7168EfffffjLj256EEEEELb1ELb0ELb1ELb1EEEvNS_9FwdParamsE)
        /*0068*/ 	.word	0x0000007c


	//----- nvinfo : EIATTR_FRAME_SIZE
	.align		4
.L_26:
        /*006c*/ 	.byte	0x04, 0x11
        /*006e*/ 	.short	(.L_28 - .L_27)
	.align		4
.L_27:
        /*0070*/ 	.word	index@(_ZN10layer_norm13ln_fwd_kernelINS_13Kernel_traitsIfffffjLj7168ELj1ELj1ELj8ELj16ENS_18Kernel_traits_baseILj7168EfffffjLj256EEEEELb1ELb0ELb1ELb1EEEvNS_9FwdParamsE)
        /*0074*/ 	.word	0x00000000


	//----- nvinfo : EIATTR_REGCOUNT
	.align		4
.L_28:
        /*0078*/ 	.byte	0x04, 0x2f
        /*007a*/ 	.short	(.L_30 - .L_29)
	.align		4
.L_29:
        /*007c*/ 	.word	index@(_ZN10layer_norm13ln_fwd_kernelINS_13Kernel_traitsIfffffjLj7168ELj1ELj1ELj8ELj16ENS_18Kernel_traits_baseILj7168EfffffjLj256EEEEELb1ELb0ELb1ELb0EEEvNS_9FwdParamsE)
        /*0080*/ 	.word	0x0000007b


	//----- nvinfo : EIATTR_FRAME_SIZE
	.align		4
.L_30:
        /*0084*/ 	.byte	0x04, 0x11
        /*0086*/ 	.short	(.L_32 - .L_31)
	.align		4
.L_31:
        /*0088*/ 	.word	index@(_ZN10layer_norm13ln_fwd_kernelINS_13Kernel_traitsIfffffjLj7168ELj1ELj1ELj8ELj16ENS_18Kernel_traits_baseILj7168EfffffjLj256EEEEELb1ELb0ELb1ELb0EEEvNS_9FwdParamsE)
        /*008c*/ 	.word	0x00000000


	//----- nvinfo : EIATTR_REGCOUNT
	.align		4
.L_32:
        /*0090*/ 	.byte	0x04, 0x2f
        /*0092*/ 	.short	(.L_34 - .L_33)
	.align		4
.L_33:
        /*0094*/ 	.word	index@(_ZN10layer_norm13ln_fwd_kernelINS_13Kernel_traitsIfffffjLj7168ELj1ELj1ELj8ELj16ENS_18Kernel_traits_baseILj7168EfffffjLj256EEEEELb1ELb0ELb0ELb1EEEvNS_9FwdParamsE)
        /*0098*/ 	.word	0x00000078


	//----- nvinfo : EIATTR_FRAME_SIZE
	.align		4
.L_34:
        /*009c*/ 	.byte	0x04, 0x11
        /*009e*/ 	.short	(.L_36 - .L_35)
	.align		4
.L_35:
        /*00a0*/ 	.word	index@(_ZN10layer_norm13ln_fwd_kernelINS_13Kernel_traitsIfffffjLj7168ELj1ELj1ELj8ELj16ENS_18Kernel_traits_baseILj7168EfffffjLj256EEEEELb1ELb0ELb0ELb1EEEvNS_9FwdParamsE)
        /*00a4*/ 	.word	0x00000000


	//----- nvinfo : EIATTR_REGCOUNT
	.align		4
.L_36:
        /*00a8*/ 	.byte	0x04, 0x2f
        /*00aa*/ 	.short	(.L_38 - .L_37)
	.align		4
.L_37:
        /*00ac*/ 	.word	index@(_ZN10layer_norm13ln_fwd_kernelINS_13Kernel_traitsIfffffjLj7168ELj1ELj1ELj8ELj16ENS_18Kernel_traits_baseILj7168EfffffjLj256EEEEELb1ELb0ELb0ELb0EEEvNS_9FwdParamsE)
        /*00b0*/ 	.word	0x0000007f


	//----- nvinfo : EIATTR_FRAME_SIZE
	.align		4
.L_38:
        /*00b4*/ 	.byte	0x04, 0x11
        /*00b6*/ 	.short	(.L_40 - .L_39)
	.align		4
.L_39:
        /*00b8*/ 	.word	index@(_ZN10layer_norm13ln_fwd_kernelINS_13Kernel_traitsIfffffjLj7168ELj1ELj1ELj8ELj16ENS_18Kernel_traits_baseILj7168EfffffjLj256EEEEELb1ELb0ELb0ELb0EEEvNS_9FwdParamsE)
        /*00bc*/ 	.word	0x00000000


	//----- nvinfo : EIATTR_REGCOUNT
	.align		4
.L_40:
        /*00c0*/ 	.byte	0x04, 0x2f
        /*00c2*/ 	.short	(.L_42 - .L_41)
	.align		4
.L_41:
        /*00c4*/ 	.word	index@(_ZN10layer_norm13ln_fwd_kernelINS_13Kernel_traitsIfffffjLj7168ELj1ELj1ELj8ELj16ENS_18Kernel_traits_baseILj7168EfffffjLj256EEEEELb0ELb1ELb1ELb1EEEvNS_9FwdParamsE)
        /*00c8*/ 	.word	0x00000090


	//----- nvinfo : EIATTR_FRAME_SIZE
	.align		4
.L_42:
        /*00cc*/ 	.byte	0x04, 0x11
        /*00ce*/ 	.short	(.L_44 - .L_43)
	.align		4
.L_43:
        /*00d0*/ 	.word	index@(_ZN10layer_norm13ln_fwd_kernelINS_13Kernel_traitsIfffffjLj7168ELj1ELj1ELj8ELj16ENS_18Kernel_traits_baseILj7168EfffffjLj256EEEEELb0ELb1ELb1ELb1EEEvNS_9FwdParamsE)
        /*00d4*/ 	.word	0x00000000


	//----- nvinfo : EIATTR_REGCOUNT
	.align		4
.L_44:
        /*00d8*/ 	.byte	0x04, 0x2f
        /*00da*/ 	.short	(.L_46 - .L_45)
	.align		4
.L_45:
        /*00dc*/ 	.word	index@(_ZN10layer_norm13ln_fwd_kernelINS_13Kernel_traitsIfffffjLj7168ELj1ELj1ELj8ELj16ENS_18Kernel_traits_baseILj7168EfffffjLj256EEEEELb0ELb1ELb1ELb0EEEvNS_9FwdParamsE)
        /*00e0*/ 	.word	0x0000008f


	//----- nvinfo : EIATTR_FRAME_SIZE
	.align		4
.L_46:
        /*00e4*/ 	.byte	0x04, 0x11
        /*00e6*/ 	.short	(.L_48 - .L_47)
	.align		4
.L_47:
        /*00e8*/ 	.word	index@(_ZN10layer_norm13ln_fwd_kernelINS_13Kernel_traitsIfffffjLj7168ELj1ELj1ELj8ELj16ENS_18Kernel_traits_baseILj7168EfffffjLj256EEEEELb0ELb1ELb1ELb0EEEvNS_9FwdParamsE)
        /*00ec*/ 	.word	0x00000000


	//----- nvinfo : EIATTR_REGCOUNT
	.align		4
.L_48:
        /*00f0*/ 	.byte	0x04, 0x2f
        /*00f2*/ 	.short	(.L_50 - .L_49)
	.align		4
.L_49:
        /*00f4*/ 	.word	index@(_ZN10layer_norm13ln_fwd_kernelINS_13Kernel_traitsIfffffjLj7168ELj1ELj1ELj8ELj16ENS_18Kernel_traits_baseILj7168EfffffjLj256EEEEELb0ELb1ELb0ELb1EEEvNS_9FwdParamsE)
        /*00f8*/ 	.word	0x00000098


	//----- nvinfo : EIATTR_FRAME_SIZE
	.align		4
.L_50:
        /*00fc*/ 	.byte	0x04, 0x11
        /*00fe*/ 	.short	(.L_52 - .L_51)
	.align		4
.L_51:
        /*0100*/ 	.word	index@(_ZN10layer_norm13ln_fwd_kernelINS_13Kernel_traitsIfffffjLj7168ELj1ELj1ELj8ELj16ENS_18Kernel_traits_baseILj7168EfffffjLj256EEEEELb0ELb1ELb0ELb1EEEvNS_9FwdParamsE)
        /*0104*/ 	.word	0x00000000


	//----- nvinfo : EIATTR_REGCOUNT
	.align		4
.L_52:
        /*0108*/ 	.byte	0x04, 0x2f
        /*010a*/ 	.short	(.L_54 - .L_53)
	.align		4
.L_53:
        /*010c*/ 	.word	index@(_ZN10layer_norm13ln_fwd_kernelINS_13Kernel_traitsIfffffjLj7168ELj1ELj1ELj8ELj16ENS_18Kernel_traits_baseILj7168EfffffjLj256EEEEELb0ELb1ELb0ELb0EEEvNS_9FwdParamsE)
        /*0110*/ 	.word	0x00000093


	//----- nvinfo : EIATTR_FRAME_SIZE
	.align		4
.L_54:
        /*0114*/ 	.byte	0x04, 0x11
        /*0116*/ 	.short	(.L_56 - .L_55)
	.align		4
.L_55:
        /*0118*/ 	.word	index@(_ZN10layer_norm13ln_fwd_kernelINS_13Kernel_traitsIfffffjLj7168ELj1ELj1ELj8ELj16ENS_18Kernel_traits_baseILj7168EfffffjLj256EEEEELb0ELb1ELb0ELb0EEEvNS_9FwdParamsE)
        /*011c*/ 	.word	0x00000000


	//----- nvinfo : EIATTR_REGCOUNT
	.align		4
.L_56:
        /*0120*/ 	.byte	0x04, 0x2f
        /*0122*/ 	.short	(.L_58 - .L_57)
	.align		4
.L_57:
        /*0124*/ 	.word	index@(_ZN10layer_norm13ln_fwd_kernelINS_13Kernel_traitsIfffffjLj7168ELj1ELj1ELj8ELj16ENS_18Kernel_traits_baseILj7168EfffffjLj256EEEEELb0ELb0ELb1ELb1EEEvNS_9FwdParamsE)
        /*0128*/ 	.word	0x00000080


	//----- nvinfo : EIATTR_FRAME_SIZE
	.align		4
.L_58:
        /*012c*/ 	.byte	0x04, 0x11
        /*012e*/ 	.short	(.L_60 - .L_59)
	.align		4
.L_59:
        /*0130*/ 	.word	index@(_ZN10layer_norm13ln_fwd_kernelINS_13Kernel_traitsIfffffjLj7168ELj1ELj1ELj8ELj16ENS_18Kernel_traits_baseILj7168EfffffjLj256EEEEELb0ELb0ELb1ELb1EEEvNS_9FwdParamsE)
        /*0134*/ 	.word	0x00000000


	//----- nvinfo : EIATTR_REGCOUNT
	.align		4
.L_60:
        /*0138*/ 	.byte	0x04, 0x2f
        /*013a*/ 	.short	(.L_62 - .L_61)
	.align		4
.L_61:
        /*013c*/ 	.word	index@(_ZN10layer_norm13ln_fwd_kernelINS_13Kernel_traitsIfffffjLj7168ELj1ELj1ELj8ELj16ENS_18Kernel_traits_baseILj7168EfffffjLj256EEEEELb0ELb0ELb1ELb0EEEvNS_9FwdParamsE)
        /*0140*/ 	.word	0x00000072


	//----- nvinfo : EIATTR_FRAME_SIZE
	.align		4
.L_62:
        /*0144*/ 	.byte	0x04, 0x11
        /*0146*/ 	.short	(.L_64 - .L_63)
	.align		4
.L_63:
        /*0148*/ 	.word	index@(_ZN10layer_norm13ln_fwd_kernelINS_13Kernel_traitsIfffffjLj7168ELj1ELj1ELj8ELj16ENS_18Kernel_traits_baseILj7168EfffffjLj256EEEEELb0ELb0ELb1ELb0EEEvNS_9FwdParamsE)
        /*014c*/ 	.word	0x00000000


	//----- nvinfo : EIATTR_REGCOUNT
	.align		4
.L_64:
        /*0150*/ 	.byte	0x04, 0x2f
        /*0152*/ 	.short	(.L_66 - .L_65)
	.align		4
.L_65:
        /*0154*/ 	.word	index@(_ZN10layer_norm13ln_fwd_kernelINS_13Kernel_traitsIfffffjLj7168ELj1ELj1ELj8ELj16ENS_18Kernel_traits_baseILj7168EfffffjLj256EEEEELb0ELb0ELb0ELb1EEEvNS_9FwdParamsE)
        /*0158*/ 	.word	0x00000078


	//----- nvinfo : EIATTR_FRAME_SIZE
	.align		4
.L_66:
        /*015c*/ 	.byte	0x04, 0x11
        /*015e*/ 	.short	(.L_68 - .L_67)
	.align		4
.L_67:
        /*0160*/ 	.word	index@(_ZN10layer_norm13ln_fwd_kernelINS_13Kernel_traitsIfffffjLj7168ELj1ELj1ELj8ELj16ENS_18Kernel_traits_baseILj7168EfffffjLj256EEEEELb0ELb0ELb0ELb1EEEvNS_9FwdParamsE)
        /*0164*/ 	.word	0x00000000


	//----- nvinfo : EIATTR_REGCOUNT
	.align		4
.L_68:
        /*0168*/ 	.byte	0x04, 0x2f
        /*016a*/ 	.short	(.L_70 - .L_69)
	.align		4
.L_69:
        /*016c*/ 	.word	index@(_ZN10layer_norm13ln_fwd_kernelINS_13Kernel_traitsIfffffjLj7168ELj1ELj1ELj8ELj16ENS_18Kernel_traits_baseILj7168EfffffjLj256EEEEELb0ELb0ELb0ELb0EEEvNS_9FwdParamsE)
        /*0170*/ 	.word	0x00000072


	//----- nvinfo : EIATTR_FRAME_SIZE
	.align		4
.L_70:
        /*0174*/ 	.byte	0x04, 0x11
        /*0176*/ 	.short	(.L_72 - .L_71)
	.align		4
.L_71:
        /*0178*/ 	.word	index@(_ZN10layer_norm13ln_fwd_kernelINS_13Kernel_traitsIfffffjLj7168ELj1ELj1ELj8ELj16ENS_18Kernel_traits_baseILj7168EfffffjLj256EEEEELb0ELb0ELb0ELb0EEEvNS_9FwdParamsE)
        /*017c*/ 	.word	0x00000000


	//----- nvinfo : EIATTR_REGCOUNT
	.align		4
.L_72:
        /*0180*/ 	.byte	0x04, 0x2f
        /*0182*/ 	.short	(.L_74 - .L_73)
	.align		4
.L_73:
        /*0184*/ 	.word	index@(_ZN10layer_norm13ln_fwd_kernelINS_13Kernel_traitsI6__halfffffjLj7168ELj1ELj1ELj8ELj16ENS_18Kernel_traits_baseILj7168ES2_ffffjLj256EEEEELb1ELb1ELb1ELb1EEEvNS_9FwdParamsE)
        /*0188*/ 	.word	0x0000007c


	//----- nvinfo : EIATTR_FRAME_SIZE
	.align		4
.L_74:
        /*018c*/ 	.byte	0x04, 0x11
        /*018e*/ 	.short	(.L_76 - .L_75)
	.align		4
.L_75:
        /*0190*/ 	.word	index@(_ZN10layer_norm13ln_fwd_kernelINS_13Kernel_traitsI6__halfffffjLj7168ELj1ELj1ELj8ELj16ENS_18Kernel_traits_baseILj7168ES2_ffffjLj256EEEEELb1ELb1ELb1ELb1EEEvNS_9FwdParamsE)
        /*0194*/ 	.word	0x00000000


	//----- nvinfo : EIATTR_REGCOUNT
	.align		4
.L_76:
        /*0198*/ 	.byte	0x04, 0x2f
        /*019a*/ 	.short	(.L_78 - .L_77)
	.align		4
.L_77:
        /*019c*/ 	.word	index@(_ZN10layer_norm13ln_fwd_kernelINS_13Kernel_traitsI6__halfffffjLj7168ELj1ELj1ELj8ELj16ENS_18Kernel_traits_baseILj7168ES2_ffffjLj256EEEEELb1ELb1ELb1ELb0EEEvNS_9FwdParamsE)
        /*01a0*/ 	.word	0x0000007d


	//----- nvinfo : EIATTR_FRAME_SIZE
	.align		4
.L_78:
        /*01a4*/ 	.byte	0x04, 0x11
        /*01a6*/ 	.short	(.L_80 - .L_79)
	.align		4
.L_79:
        /*01a8*/ 	.word	index@(_ZN10layer_norm13ln_fwd_kernelINS_13Kernel_traitsI6__halfffffjLj7168ELj1ELj1ELj8ELj16ENS_18Kernel_traits_baseILj7168ES2_ffffjLj256EEEEELb1ELb1ELb1ELb0EEEvNS_9FwdParamsE)
        /*01ac*/ 	.word	0x00000000


	//----- nvinfo : EIATTR_REGCOUNT
	.align		4
.L_80:
        /*01b0*/ 	.byte	0x04, 0x2f
        /*01b2*/ 	.short	(.L_82 - .L_81)
	.align		4
.L_81:
        /*01b4*/ 	.word	index@(_ZN10layer_norm13ln_fwd_kernelINS_13Kernel_traitsI6__halfffffjLj7168ELj1ELj1ELj8ELj16ENS_18Kernel_traits_baseILj7168ES2_ffffjLj256EEEEELb1ELb1ELb0ELb1EEEvNS_9FwdParamsE)
        /*01b8*/ 	.word	0x00000094


	//----- nvinfo : EIATTR_FRAME_SIZE
	.align		4
.L_82:
        /*01bc*/ 	.byte	0x04, 0x11
        /*01be*/ 	.short	(.L_84 - .L_83)
	.align		4
.L_83:
        /*01c0*/ 	.word	index@(_ZN10layer_norm13ln_fwd_kernelINS_13Kernel_traitsI6__halfffffjLj7168ELj1ELj1ELj8ELj16ENS_18Kernel_traits_baseILj7168ES2_ffffjLj256EEEEELb1ELb1ELb0ELb1EEEvNS_9FwdParamsE)
        /*01c4*/ 	.word	0x00000000


	//----- nvinfo : EIATTR_REGCOUNT
	.align		4
.L_84:
        /*01c8*/ 	.byte	0x04, 0x2f
        /*01ca*/ 	.short	(.L_86 - .L_85)
	.align		4
.L_85:
        /*01cc*/ 	.word	index@(_ZN10layer_norm13ln_fwd_kernelINS_13Kernel_traitsI6__halfffffjLj7168ELj1ELj1ELj8ELj16ENS_18Kernel_traits_baseILj7168ES2_ffffjLj256EEEEELb1ELb1ELb0ELb0EEEvNS_9FwdParamsE)
        /*01d0*/ 	.word	0x00000080


	//----- nvinfo : EIATTR_FRAME_SIZE
	.align		4
.L_86:
        /*01d4*/ 	.byte	0x04, 0x11
        /*01d6*/ 	.short	(.L_88 - .L_87)
	.align		4
.L_87:
        /*01d8*/ 	.word	index@(_ZN10layer_norm13ln_fwd_kernelINS_13Kernel_traitsI6__halfffffjLj7168ELj1ELj1ELj8ELj16ENS_18Kernel_traits_baseILj7168ES2_ffffjLj256EEEEELb1ELb1ELb0ELb0EEEvNS_9FwdParamsE)
        /*01dc*/ 	.word	0x00000008


	//----- nvinfo : EIATTR_REGCOUNT
	.align		4
.L_88:
        /*01e0*/ 	.byte	0x04, 0x2f
        /*01e2*/ 	.short	(.L_90 - .L_89)
	.align		4
.L_89:
        /*01e4*/ 	.word	index@(_ZN10layer_norm13ln_fwd_kernelINS_13Kernel_traitsI6__halfffffjLj7168ELj1ELj1ELj8ELj16ENS_18Kernel_traits_baseILj7168ES2_ffffjLj256EEEEELb1ELb0ELb1ELb1EEEvNS_9FwdParamsE)
        /*01e8*/ 	.word	0x00000065


	//----- nvinfo : EIATTR_FRAME_SIZE
	.align		4
.L_90:
        /*01ec*/ 	.byte	0x04, 0x11
        /*01ee*/ 	.short	(.L_92 - .L_91)
	.align		4
.L_91:
        /*01f0*/ 	.word	index@(_ZN10layer_norm13ln_fwd_kernelINS_13Kernel_traitsI6__halfffffjLj7168ELj1ELj1ELj8ELj16ENS_18Kernel_traits_baseILj7168ES2_ffffjLj256EEEEELb1ELb0ELb1ELb1EEEvNS_9FwdParamsE)
        /*01f4*/ 	.word	0x00000000


	//----- nvinfo : EIATTR_REGCOUNT
	.align		4
.L_92:
        /*01f8*/ 	.byte	0x04, 0x2f
        /*01fa*/ 	.short	(.L_94 - .L_93)
	.align		4
.L_93:
        /*01fc*/ 	.word	index@(_ZN10layer_norm13ln_fwd_kernelINS_13Kernel_traitsI6__halfffffjLj7168ELj1ELj1ELj8ELj16ENS_18Kernel_traits_baseILj7168ES2_ffffjLj256EEEEELb1ELb0ELb1ELb0EEEvNS_9FwdParamsE)
        /*0200*/ 	.word	0x0000006c


	//----- nvinfo : EIATTR_FRAME_SIZE
	.align		4
.L_94:
        /*0204*/ 	.byte	0x04, 0x11
        /*0206*/ 	.short	(.L_96 - .L_95)
	.align		4
.L_95:
        /*0208*/ 	.word	index@(_ZN10layer_norm13ln_fwd_kernelINS_13Kernel_traitsI6__halfffffjLj7168ELj1ELj1ELj8ELj16ENS_18Kernel_traits_baseILj7168ES2_ffffjLj256EEEEELb1ELb0ELb1ELb0EEEvNS_9FwdParamsE)
        /*020c*/ 	.word	0x00000000


	//----- nvinfo : EIATTR_REGCOUNT
	.align		4
.L_96:
        /*0210*/ 	.byte	0x04, 0x2f
        /*0212*/ 	.short	(.L_98 - .L_97)
	.align		4
.L_97:
        /*0214*/ 	.word	index@(_ZN10layer_norm13ln_fwd_kernelINS_13Kernel_traitsI6__halfffffjLj7168ELj1ELj1ELj8ELj16ENS_18Kernel_traits_baseILj7168ES2_ffffjLj256EEEEELb1ELb0ELb0ELb1EEEvNS_9FwdParamsE)
        /*0218*/ 	.word	0x00000078


	//----- nvinfo : EIATTR_FRAME_SIZE
	.align		4
.L_98:
        /*021c*/ 	.byte	0x04, 0x11
        /*021e*/ 	.short	(.L_100 - .L_99)
	.align		4
.L_99:
        /*0220*/ 	.word	index@(_ZN10layer_norm13ln_fwd_kernelINS_13Kernel_traitsI6__halfffffjLj7168ELj1ELj1ELj8ELj16ENS_18Kernel_traits_baseILj7168ES2_ffffjLj256EEEEELb1ELb0ELb0ELb1EEEvNS_9FwdParamsE)
        /*0224*/ 	.word	0x00000000


	//----- nvinfo : EIATTR_REGCOUNT
	.align		4
.L_100:
        /*0228*/ 	.byte	0x04, 0x2f
        /*022a*/ 	.short	(.L_102 - .L_101)
	.align		4
.L_101:
        /*022c*/ 	.word	index@(_ZN10layer_norm13ln_fwd_kernelINS_13Kernel_traitsI6__halfffffjLj7168ELj1ELj1ELj8ELj16ENS_18Kernel_traits_baseILj7168ES2_ffffjLj256EEEEELb1ELb0ELb0ELb0EEEvNS_9FwdParamsE)
        /*0230*/ 	.word	0x00000063


	//----- nvinfo : EIATTR_FRAME_SIZE
	.align		4
.L_102:
        /*0234*/ 	.byte	0x04, 0x11
        /*0236*/ 	.short	(.L_104 - .L_103)
	.align		4
.L_103:
        /*0238*/ 	.word	index@(_ZN10layer_norm13ln_fwd_kernelINS_13Kernel_traitsI6__halfffffjLj7168ELj1ELj1ELj8ELj16ENS_18Kernel_traits_baseILj7168ES2_ffffjLj256EEEEELb1ELb0ELb0ELb0EEEvNS_9FwdParamsE)
        /*023c*/ 	.word	0x00000000


	//----- nvinfo : EIATTR_REGCOUNT
	.align		4
.L_104:
        /*0240*/ 	.byte	0x04, 0x2f
        /*0242*/ 	.short	(.L_106 - .L_105)
	.align		4
.L_105:
        /*0244*/ 	.word	index@(_ZN10layer_norm13ln_fwd_kernelINS_13Kernel_traitsI6__halfffffjLj7168ELj1ELj1ELj8ELj16ENS_18Kernel_traits_baseILj7168ES2_ffffjLj256EEEEELb0ELb1ELb1ELb1EEEvNS_9FwdParamsE)
        /*0248*/ 	.word	0x0000007a


	//----- nvinfo : EIATTR_FRAME_SIZE
	.align		4
.L_106:
        /*024c*/ 	.byte	0x04, 0x11
        /*024e*/ 	.short	(.L_108 - .L_107)
	.align		4
.L_107:
        /*0250*/ 	.word	index@(_ZN10layer_norm13ln_fwd_kernelINS_13Kernel_traitsI6__halfffffjLj7168ELj1ELj1ELj8ELj16ENS_18Kernel_traits_baseILj7168ES2_ffffjLj256EEEEELb0ELb1ELb1ELb1EEEvNS_9FwdParamsE)
        /*0254*/ 	.word	0x00000000


	//----- nvinfo : EIATTR_REGCOUNT
	.align		4
.L_108:
        /*0258*/ 	.byte	0x04, 0x2f
        /*025a*/ 	.short	(.L_110 - .L_109)
	.align		4
.L_109:
        /*025c*/ 	.word	index@(_ZN10layer_norm13ln_fwd_kernelINS_13Kernel_traitsI6__halfffffjLj7168ELj1ELj1ELj8ELj16ENS_18Kernel_traits_baseILj7168ES2_ffffjLj256EEEEELb0ELb1ELb1ELb0EEEvNS_9FwdParamsE)
        /*0260*/ 	.word	0x00000076


	//----- nvinfo : EIATTR_FRAME_SIZE
	.align		4
.L_110:
        /*0264*/ 	.byte	0x04, 0x11
        /*0266*/ 	.short	(.L_112 - .L_111)
	.align		4
.L_111:
        /*0268*/ 	.word	index@(_ZN10layer_norm13ln_fwd_kernelINS_13Kernel_traitsI6__halfffffjLj7168ELj1ELj1ELj8ELj16ENS_18Kernel_traits_baseILj7168ES2_ffffjLj256EEEEELb0ELb1ELb1ELb0EEEvNS_9FwdParamsE)
        /*026c*/ 	.word	0x00000000


	//----- nvinfo : EIATTR_REGCOUNT
	.align		4
.L_112:
        /*0270*/ 	.byte	0x04, 0x2f
        /*0272*/ 	.short	(.L_114 - .L_113)
	.align		4
.L_113:
        /*0274*/ 	.word	index@(_ZN10layer_norm13ln_fwd_kernelINS_13Kernel_traitsI6__halfffffjLj7168ELj1ELj1ELj8ELj16ENS_18Kernel_traits_baseILj7168ES2_ffffjLj256EEEEELb0ELb1ELb0ELb1EEEvNS_9FwdParamsE)
        /*0278*/ 	.word	0x0000007c


	//----- nvinfo : EIATTR_FRAME_SIZE
	.align		4
.L_114:
        /*027c*/ 	.byte	0x04, 0x11
        /*027e*/ 	.short	(.L_116 - .L_115)
	.align		4
.L_115:
        /*0280*/ 	.word	index@(_ZN10layer_norm13ln_fwd_kernelINS_13Kernel_traitsI6__halfffffjLj7168ELj1ELj1ELj8ELj16ENS_18Kernel_traits_baseILj7168ES2_ffffjLj256EEEEELb0ELb1ELb0ELb1EEEvNS_9FwdParamsE)
        /*0284*/ 	.word	0x00000000


	//----- nvinfo : EIATTR_REGCOUNT
	.align		4
.L_116:
        /*0288*/ 	.byte	0x04, 0x2f
        /*028a*/ 	.short	(.L_118 - .L_117)
	.align		4
.L_117:
        /*028c*/ 	.word	index@(_ZN10layer_norm13ln_fwd_kernelINS_13Kernel_traitsI6__halfffffjLj7168ELj1ELj1ELj8ELj16ENS_18Kernel_traits_baseILj7168ES2_ffffjLj256EEEEELb0ELb1ELb0ELb0EEEvNS_9FwdParamsE)
        /*0290*/ 	.word	0x00000076


	//----- nvinfo : EIATTR_FRAME_SIZE
	.align		4
.L_118:
        /*0294*/ 	.byte	0x04, 0x11
        /*0296*/ 	.short	(.L_120 - .L_119)
	.align		4
.L_119:
        /*0298*/ 	.word	index@(_ZN10layer_norm13ln_fwd_kernelINS_13Kernel_traitsI6__halfffffjLj7168ELj1ELj1ELj8ELj16ENS_18Kernel_traits_baseILj7168ES2_ffffjLj256EEEEELb0ELb1ELb0ELb0EEEvNS_9FwdParamsE)
        /*029c*/ 	.word	0x00000000


	//----- nvinfo : EIATTR_REGCOUNT
	.align		4
.L_120:
        /*02a0*/ 	.byte	0x04, 0x2f
        /*02a2*/ 	.short	(.L_122 - .L_121)
	.align		4
.L_121:
        /*02a4*/ 	.word	index@(_ZN10layer_norm13ln_fwd_kernelINS_13Kernel_traitsI6__halfffffjLj7168ELj1ELj1ELj8ELj16ENS_18Kernel_traits_baseILj7168ES2_ffffjLj256EEEEELb0ELb0ELb1ELb1EEEvNS_9FwdParamsE)
        /*02a8*/ 	.word	0x00000067


	//----- nvinfo : EIATTR_FRAME_SIZE
	.align		4
.L_122:
        /*02ac*/ 	.byte	0x04, 0x11
        /*02ae*/ 	.short	(.L_124 - .L_123)
	.align		4
.L_123:
        /*02b0*/ 	.word	index@(_ZN10layer_norm13ln_fwd_kernelINS_13Kernel_traitsI6__halfffffjLj7168ELj1ELj1ELj8ELj16ENS_18Kernel_traits_baseILj7168ES2_ffffjLj256EEEEELb0ELb0ELb1ELb1EEEvNS_9FwdParamsE)
        /*02b4*/ 	.word	0x00000000


	//----- nvinfo : EIATTR_REGCOUNT
	.align		4
.L_124:
        /*02b8*/ 	.byte	0x04, 0x2f
        /*02ba*/ 	.short	(.L_126 - .L_125)
	.align		4
.L_125:
        /*02bc*/ 	.word	index@(_ZN10layer_norm13ln_fwd_kernelINS_13Kernel_traitsI6__halfffffjLj7168ELj1ELj1ELj8ELj16ENS_18Kernel_traits_baseILj7168ES2_ffffjLj256EEEEELb0ELb0ELb1ELb0EEEvNS_9FwdParamsE)
        /*02c0*/ 	.word	0x00000060


	//----- nvinfo : EIATTR_FRAME_SIZE
	.align		4
.L_126:
        /*02c4*/ 	.byte	0x04, 0x11
        /*02c6*/ 	.short	(.L_128 - .L_127)
	.align		4
.L_127:
        /*02c8*/ 	.word	index@(_ZN10layer_norm13ln_fwd_kernelINS_13Kernel_traitsI6__halfffffjLj7168ELj1ELj1ELj8ELj16ENS_18Kernel_traits_baseILj7168ES2_ffffjLj256EEEEELb0ELb0ELb1ELb0EEEvNS_9FwdParamsE)
        /*02cc*/ 	.word	0x00000000


	//----- nvinfo : EIATTR_REGCOUNT
	.align		4
.L_128:
        /*02d0*/ 	.byte	0x04, 0x2f
        /*02d2*/ 	.short	(.L_130 - .L_129)
	.align		4
.L_129:
        /*02d4*/ 	.word	index@(_ZN10layer_norm13ln_fwd_kernelINS_13Kernel_traitsI6__halfffffjLj7168ELj1ELj1ELj8ELj16ENS_18Kernel_traits_baseILj7168ES2_ffffjLj256EEEEELb0ELb0ELb0ELb1EEEvNS_9FwdParamsE)
        /*02d8*/ 	.word	0x00000076


	//----- nvinfo : EIATTR_FRAME_SIZE
	.align		4
.L_130:
        /*02dc*/ 	.byte	0x04, 0x11
        /*02de*/ 	.short	(.L_132 - .L_131)
	.align		4
.L_131:
        /*02e0*/ 	.word	index@(_ZN10layer_norm13ln_fwd_kernelINS_13Kernel_traitsI6__halfffffjLj7168ELj1ELj1ELj8ELj16ENS_18Kernel_traits_baseILj7168ES2_ffffjLj256EEEEELb0ELb0ELb0ELb1EEEvNS_9FwdParamsE)
        /*02e4*/ 	.word	0x00000000


	//----- nvinfo : EIATTR_REGCOUNT
	.align		4
.L_132:
        /*02e8*/ 	.byte	0x04, 0x2f
        /*02ea*/ 	.short	(.L_134 - .L_133)
	.align		4
.L_133:
        /*02ec*/ 	.word	index@(_ZN10layer_norm13ln_fwd_kernelINS_13Kernel_traitsI6__halfffffjLj7168ELj1ELj1ELj8ELj16ENS_18Kernel_traits_baseILj7168ES2_ffffjLj256EEEEELb0ELb0ELb0ELb0EEEvNS_9FwdParamsE)
        /*02f0*/ 	.word	0x00000066


	//----- nvinfo : EIATTR_FRAME_SIZE
	.align		4
.L_134:
        /*02f4*/ 	.byte	0x04, 0x11
        /*02f6*/ 	.short	(.L_136 - .L_135)
	.align		4
.L_135:
        /*02f8*/ 	.word	index@(_ZN10layer_norm13ln_fwd_kernelINS_13Kernel_traitsI6__halfffffjLj7168ELj1ELj1ELj8ELj16ENS_18Kernel_traits_baseILj7168ES2_ffffjLj256EEEEELb0ELb0ELb0ELb0EEEvNS_9FwdParamsE)
        /*02fc*/ 	.word	0x00000000


	//----- nvinfo : EIATTR_REGCOUNT
	.align		4
.L_136:
        /*0300*/ 	.byte	0x04, 0x2f
        /*0302*/ 	.short	(.L_138 - .L_137)
	.align		4
.L_137:
        /*0304*/ 	.word	index@(_ZN10layer_norm13ln_fwd_kernelINS_13Kernel_traitsIf6__halffS2_fjLj7168ELj1ELj1ELj4ELj16ENS_18Kernel_traits_baseILj7168EfS2_fS2_fjLj128EEEEELb1ELb1ELb1ELb1EEEvNS_9FwdParamsE)
        /*0308*/ 	.word	0x000000ff


	//----- nvinfo : EIATTR_FRAME_SIZE
	.align		4
.L_138:
        /*030c*/ 	.byte	0x04, 0x11
        /*030e*/ 	.short	(.L_140 - .L_139)
	.align		4
.L_139:
        /*0310*/ 	.word	index@(_ZN10layer_norm13ln_fwd_kernelINS_13Kernel_traitsIf6__halffS2_fjLj7168ELj1ELj1ELj4ELj16ENS_18Kernel_traits_baseILj7168EfS2_fS2_fjLj128EEEEELb1ELb1ELb1ELb1EEEvNS_9FwdParamsE)
        /*0314*/ 	.word	0x00000020


	//----- nvinfo : EIATTR_REGCOUNT
	.align		4
.L_140:
        /*0318*/ 	.byte	0x04, 0x2f
        /*031a*/ 	.short	(.L_142 - .L_141)
	.align		4
.L_141:
        /*031c*/ 	.word	index@(_ZN10layer_norm13ln_fwd_kernelINS_13Kernel_traitsIf6__halffS2_fjLj7168ELj1ELj1ELj4ELj16ENS_18Kernel_traits_baseILj7168EfS2_fS2_fjLj128EEEEELb1ELb1ELb1ELb0EEEvNS_9FwdParamsE)
        /*0320*/ 	.word	0x000000ff


	//----- nvinfo : EIATTR_FRAME_SIZE
	.align		4
.L_142:
        /*0324*/ 	.byte	0x04, 0x11
        /*0326*/ 	.short	(.L_144 - .L_143)
	.align		4
.L_143:
        /*0328*/ 	.word	index@(_ZN10layer_norm13ln_fwd_kernelINS_13Kernel_traitsIf6__halffS2_fjLj7168ELj1ELj1ELj4ELj16ENS_18Kernel_traits_baseILj7168EfS2_fS2_fjLj128EEEEELb1ELb1ELb1ELb0EEEvNS_9FwdParamsE)
        /*032c*/ 	.word	0x00000040


	//----- nvinfo : EIATTR_REGCOUNT
	.align		4
.L_144:
        /*0330*/ 	.byte	0x04, 0x2f
        /*0332*/ 	.short	(.L_146 - .L_145)
	.align		4
.L_145:
        /*0334*/ 	.word	index@(_ZN10layer_norm13ln_fwd_kernelINS_13Kernel_traitsIf6__halffS2_fjLj7168ELj1ELj1ELj4ELj16ENS_18Kernel_traits_baseILj7168EfS2_fS2_fjLj128EEEEELb1ELb1ELb0ELb1EEEvNS_9FwdParamsE)
        /*0338*/ 	.word	0x000000ff


	//----- nvinfo : EIATTR_FRAME_SIZE
	.align		4
.L_146:
        /*033c*/ 	.byte	0x04, 0x11
        /*033e*/ 	.short	(.L_148 - .L_147)
	.align		4
.L_147:
        /*0340*/ 	.word	index@(_ZN10layer_norm13ln_fwd_kernelINS_13Kernel_traitsIf6__halffS2_fjLj7168ELj1ELj1ELj4ELj16ENS_18Kernel_traits_baseILj7168EfS2_fS2_fjLj128EEEEELb1ELb1ELb0ELb1EEEvNS_9FwdParamsE)
        /*0344*/ 	.word	0x00000010


	//----- nvinfo : EIATTR_REGCOUNT
	.align		4
.L_148:
        /*0348*/ 	.byte	0x04, 0x2f
        /*034a*/ 	.short	(.L_150 - .L_149)
	.align		4
.L_149:
        /*034c*/ 	.word	index@(_ZN10layer_norm13ln_fwd_kernelINS_13Kernel_traitsIf6__halffS2_fjLj7168ELj1ELj1ELj4ELj16ENS_18Kernel_traits_baseILj7168EfS2_fS2_fjLj128EEEEELb1ELb1ELb0ELb0EEEvNS_9FwdParamsE)
        /*0350*/ 	.word	0x000000ff


	//----- nvinfo : EIATTR_FRAME_SIZE
	.align		4
.L_150:
        /*0354*/ 	.byte	0x04, 0x11
        /*0356*/ 	.short	(.L_152 - .L_151)
	.align		4
.L_151:
        /*0358*/ 	.word	index@(_ZN10layer_norm13ln_fwd_kernelINS_13Kernel_traitsIf6__halffS2_fjLj7168ELj1ELj1ELj4ELj16ENS_18Kernel_traits_baseILj7168EfS2_fS2_fjLj128EEEEELb1ELb1ELb0ELb0EEEvNS_9FwdParamsE)
        /*035c*/ 	.word	0x00000008


	//----- nvinfo : EIATTR_REGCOUNT
	.align		4
.L_152:
        /*0360*/ 	.byte	0x04, 0x2f
        /*0362*/ 	.short	(.L_154 - .L_153)
	.align		4
.L_153:
        /*0364*/ 	.word	index@(_ZN10layer_norm13ln_fwd_kernelINS_13Kernel_traitsIf6__halffS2_fjLj7168ELj1ELj1ELj4ELj16ENS_18Kernel_traits_baseILj7168EfS2_fS2_fjLj128EEEEELb1ELb0ELb1ELb1EEEvNS_9FwdParamsE)
        /*0368*/ 	.word	0x000000fe


	//----- nvinfo : EIATTR_FRAME_SIZE
	.align		4
.L_154:
        /*036c*/ 	.byte	0x04, 0x11
        /*036e*/ 	.short	(.L_156 - .L_155)
	.align		4
.L_155:
        /*0370*/ 	.word	index@(_ZN10layer_norm13ln_fwd_kernelINS_13Kernel_traitsIf6__halffS2_fjLj7168ELj1ELj1ELj4ELj16ENS_18Kernel_traits_baseILj7168EfS2_fS2_fjLj128EEEEELb1ELb0ELb1ELb1EEEvNS_9FwdParamsE)
        /*0374*/ 	.word	0x00000000


	//----- nvinfo : EIATTR_REGCOUNT
	.align		4
.L_156:
        /*0378*/ 	.byte	0x04, 0x2f
        /*037a*/ 	.short	(.L_158 - .L_157)
	.align		4
.L_157:
        /*037c*/ 	.word	index@(_ZN10layer_norm13ln_fwd_kernelINS_13Kernel_traitsIf6__halffS2_fjLj7168ELj1ELj1ELj4ELj16ENS_18Kernel_traits_baseILj7168EfS2_fS2_fjLj128EEEEELb1ELb0ELb1ELb0EEEvNS_9FwdParamsE)
        /*0380*/ 	.word	0x000000da


	//----- nvinfo : EIATTR_FRAME_SIZE
	.align		4
.L_158:
        /*0384*/ 	.byte	0x04, 0x11
        /*0386*/ 	.short	(.L_160 - .L_159)
	.align		4
.L_159:
        /*0388*/ 	.word	index@(_ZN10layer_norm13ln_fwd_kernelINS_13Kernel_traitsIf6__halffS2_fjLj7168ELj1ELj1ELj4ELj16ENS_18Kernel_traits_baseILj7168EfS2_fS2_fjLj128EEEEELb1ELb0ELb1ELb0EEEvNS_9FwdParamsE)
        /*038c*/ 	.word	0x00000000


	//----- nvinfo : EIATTR_REGCOUNT
	.align		4
.L_160:
        /*0390*/ 	.byte	0x04, 0x2f
        /*0392*/ 	.short	(.L_162 - .L_161)
	.align		4
.L_161:
        /*0394*/ 	.word	index@(_ZN10layer_norm13ln_fwd_kernelINS_13Kernel_traitsIf6__halffS2_fjLj7168ELj1ELj1ELj4ELj16ENS_18Kernel_traits_baseILj7168EfS2_fS2_fjLj128EEEEELb1ELb0ELb0ELb1EEEvNS_9FwdParamsE)
        /*0398*/ 	.word	0x000000f6


	//----- nvinfo : EIATTR_FRAME_SIZE
	.align		4
.L_162:
        /*039c*/ 	.byte	0x04, 0x11
        /*039e*/ 	.short	(.L_164 - .L_163)
	.align		4
.L_163:
        /*03a0*/ 	.word	index@(_ZN10layer_norm13ln_fwd_kernelINS_13Kernel_traitsIf6__halffS2_fjLj7168ELj1ELj1ELj4ELj16ENS_18Kernel_traits_baseILj7168EfS2_fS2_fjLj128EEEEELb1ELb0ELb0ELb1EEEvNS_9FwdParamsE)
        /*03a4*/ 	.word	0x00000000


	//----- nvinfo : EIATTR_REGCOUNT
	.align		4
.L_164:
        /*03a8*/ 	.byte	0x04, 0x2f
        /*03aa*/ 	.short	(.L_166 - .L_165)
	.align		4
.L_165:
        /*03ac*/ 	.word	index@(_ZN10layer_norm13ln_fwd_kernelINS_13Kernel_traitsIf6__halffS2_fjLj7168ELj1ELj1ELj4ELj16ENS_18Kernel_traits_baseILj7168EfS2_fS2_fjLj128EEEEELb1ELb0ELb0ELb0EEEvNS_9FwdParamsE)
        /*03b0*/ 	.word	0x000000d1


	//----- nvinfo : EIATTR_FRAME_SIZE
	.align		4
.L_166:
        /*03b4*/ 	.byte	0x04, 0x11
        /*03b6*/ 	.short	(.L_168 - .L_167)
	.align		4
.L_167:
        /*03b8*/ 	.word	index@(_ZN10layer_norm13ln_fwd_kernelINS_13Kernel_traitsIf6__halffS2_fjLj7168ELj1ELj1ELj4ELj16ENS_18Kernel_traits_baseILj7168EfS2_fS2_fjLj128EEEEELb1ELb0ELb0ELb0EEEvNS_9FwdParamsE)
        /*03bc*/ 	.word	0x00000000


	//----- nvinfo : EIATTR_REGCOUNT
	.align		4
.L_168:
        /*03c0*/ 	.byte	0x04, 0x2f
        /*03c2*/ 	.short	(.L_170 - .L_169)
	.align		4
.L_169:
        /*03c4*/ 	.word	index@(_ZN10layer_norm13ln_fwd_kernelINS_13Kernel_traitsIf6__halffS2_fjLj7168ELj1ELj1ELj4ELj16ENS_18Kernel_traits_baseILj7168EfS2_fS2_fjLj128EEEEELb0ELb1ELb1ELb1EEEvNS_9FwdParamsE)
        /*03c8*/ 	.word	0x000000fc


	//----- nvinfo : EIATTR_FRAME_SIZE
	.align		4
.L_170:
        /*03cc*/ 	.byte	0x04, 0x11
        /*03ce*/ 	.short	(.L_172 - .L_171)
	.align		4
.L_171:
        /*03d0*/ 	.word	index@(_ZN10layer_norm13ln_fwd_kernelINS_13Kernel_traitsIf6__halffS2_fjLj7168ELj1ELj1ELj4ELj16ENS_18Kernel_traits_baseILj7168EfS2_fS2_fjLj128EEEEELb0ELb1ELb1ELb1EEEvNS_9FwdParamsE)
        /*03d4*/ 	.word	0x00000000


	//----- nvinfo : EIATTR_REGCOUNT
	.align		4
.L_172:
        /*03d8*/ 	.byte	0x04, 0x2f
        /*03da*/ 	.short	(.L_174 - .L_173)
	.align		4
.L_173:
        /*03dc*/ 	.word	index@(_ZN10layer_norm13ln_fwd_kernelINS_13Kernel_traitsIf6__halffS2_fjLj7168ELj1ELj1ELj4ELj16ENS_18Kernel_traits_baseILj7168EfS2_fS2_fjLj128EEEEELb0ELb1ELb1ELb0EEEvNS_9FwdParamsE)
        /*03e0*/ 	.word	0x000000ff


	//----- nvinfo : EIATTR_FRAME_SIZE
	.align		4
.L_174:
        /*03e4*/ 	.byte	0x04, 0x11
        /*03e6*/ 	.short	(.L_176 - .L_175)
	.align		4
.L_175:
        /*03e8*/ 	.word	index@(_ZN10layer_norm13ln_fwd_kernelINS_13Kernel_traitsIf6__halffS2_fjLj7168ELj1ELj1ELj4ELj16ENS_18Kernel_traits_baseILj7168EfS2_fS2_fjLj128EEEEELb0ELb1ELb1ELb0EEEvNS_9FwdParamsE)
        /*03ec*/ 	.word	0x00000000


	//----- nvinfo : EIATTR_REGCOUNT
	.align		4
.L_176:
        /*03f0*/ 	.byte	0x04, 0x2f
        /*03f2*/ 	.short	(.L_178 - .L_177)
	.align		4
.L_177:
        /*03f4*/ 	.word	index@(_ZN10layer_norm13ln_fwd_kernelINS_13Kernel_traitsIf6__halffS2_fjLj7168ELj1ELj1ELj4ELj16ENS_18Kernel_traits_baseILj7168EfS2_fS2_fjLj128EEEEELb0ELb1ELb0ELb1EEEvNS_9FwdParamsE)
        /*03f8*/ 	.word	0x000000fe


	//----- nvinfo : EIATTR_FRAME_SIZE
	.align		4
.L_178:
        /*03fc*/ 	.byte	0x04, 0x11
        /*03fe*/ 	.short	(.L_180 - .L_179)
	.align		4
.L_179:
        /*0400*/ 	.word	index@(_ZN10layer_norm13ln_fwd_kernelINS_13Kernel_traitsIf6__halffS2_fjLj7168ELj1ELj1ELj4ELj16ENS_18Kernel_traits_baseILj7168EfS2_fS2_fjLj128EEEEELb0ELb1ELb0ELb1EEEvNS_9FwdParamsE)
        /*0404*/ 	.word	0x00000000


	//----- nvinfo : EIATTR_REGCOUNT
	.align		4
.L_180:
        /*0408*/ 	.byte	0x04, 0x2f
        /*040a*/ 	.short	(.L_182 - .L_181)
	.align		4
.L_181:
        /*040c*/ 	.word	index@(_ZN10layer_norm13ln_fwd_kernelINS_13Kernel_traitsIf6__halffS2_fjLj7168ELj1ELj1ELj4ELj16ENS_18Kernel_traits_baseILj7168EfS2_fS2_fjLj128EEEEELb0ELb1ELb0ELb0EEEvNS_9FwdParamsE)
        /*0410*/ 	.word	0x000000fd


	//----- nvinfo : EIATTR_FRAME_SIZE
	.align		4
.L_182:
        /*0414*/ 	.byte	0x04, 0x11
        /*0416*/ 	.short	(.L_184 - .L_183)
	.align		4
.L_183:
        /*0418*/ 	.word	index@(_ZN10layer_norm13ln_fwd_kernelINS_13Kernel_traitsIf6__halffS2_fjLj7168ELj1ELj1ELj4ELj16ENS_18Kernel_traits_baseILj7168EfS2_fS2_fjLj128EEEEELb0ELb1ELb0ELb0EEEvNS_9FwdParamsE)
        /*041c*/ 	.word	0x00000000


	//----- nvinfo : EIATTR_REGCOUNT
	.align		4
.L_184:
        /*0420*/ 	.byte	0x04, 0x2f
        /*0422*/ 	.short	(.L_186 - .L_185)
	.align		4
.L_185:
        /*0424*/ 	.word	index@(_ZN10layer_norm13ln_fwd_kernelINS_13Kernel_traitsIf6__halffS2_fjLj7168ELj1ELj1ELj4ELj16ENS_18Kernel_traits_baseILj7168EfS2_fS2_fjLj128EEEEELb0ELb0ELb1ELb1EEEvNS_9FwdParamsE)
        /*0428*/ 	.word	0x000000fe


	//----- nvinfo : EIATTR_FRAME_SIZE
	.align		4
.L_186:
        /*042c*/ 	.byte	0x04, 0x11
        /*042e*/ 	.short	(.L_188 - .L_187)
	.align		4
.L_187:
        /*0430*/ 	.word	index@(_ZN10layer_norm13ln_fwd_kernelINS_13Kernel_traitsIf6__halffS2_fjLj7168ELj1ELj1ELj4ELj16ENS_18Kernel_traits_baseILj7168EfS2_fS2_fjLj128EEEEELb0ELb0ELb1ELb1EEEvNS_9FwdParamsE)
        /*0434*/ 	.word	0x00000000


	//----- nvinfo : EIATTR_REGCOUNT
	.align		4
.L_188:
        /*0438*/ 	.byte	0x04, 0x2f
        /*043a*/ 	.short	(.L_190 - .L_189)
	.align		4
.L_189:
        /*043c*/ 	.word	index@(_ZN10layer_norm13ln_fwd_kernelINS_13Kernel_traitsIf6__halffS2_fjLj7168ELj1ELj1ELj4ELj16ENS_18Kernel_traits_baseILj7168EfS2_fS2_fjLj128EEEEELb0ELb0ELb1ELb0EEEvNS_9FwdParamsE)
        /*0440*/ 	.word	0x000000ce


	//----- nvinfo : EIATTR_FRAME_SIZE
	.align		4
.L_190:
        /*0444*/ 	.byte	0x04, 0x11
        /*0446*/ 	.short	(.L_192 - .L_191)
	.align		4
.L_191:
        /*0448*/ 	.word	index@(_ZN10layer_norm13ln_fwd_kernelINS_13Kernel_traitsIf6__halffS2_fjLj7168ELj1ELj1ELj4ELj16ENS_18Kernel_traits_baseILj7168EfS2_fS2_fjLj128EEEEELb0ELb0ELb1ELb0EEEvNS_9FwdParamsE)
        /*044c*/ 	.word	0x00000000


	//----- nvinfo : EIATTR_REGCOUNT
	.align		4
.L_192:
        /*0450*/ 	.byte	0x04, 0x2f
        /*0452*/ 	.short	(.L_194 - .L_193)
	.align		4
.L_193:
        /*0454*/ 	.word	index@(_ZN10layer_norm13ln_fwd_kernelINS_13Kernel_traitsIf6__halffS2_fjLj7168ELj1ELj1ELj4ELj16ENS_18Kernel_traits_baseILj7168EfS2_fS2_fjLj128EEEEELb0ELb0ELb0ELb1EEEvNS_9FwdParamsE)
        /*0458*/ 	.word	0x000000ff


	//----- nvinfo : EIATTR_FRAME_SIZE
	.align		4
.L_194:
        /*045c*/ 	.byte	0x04, 0x11
        /*045e*/ 	.short	(.L_196 - .L_195)
	.align		4
.L_195:
        /*0460*/ 	.word	index@(_ZN10layer_norm13ln_fwd_kernelINS_13Kernel_traitsIf6__halffS2_fjLj7168ELj1ELj1ELj4ELj16ENS_18Kernel_traits_baseILj7168EfS2_fS2_fjLj128EEEEELb0ELb0ELb0ELb1EEEvNS_9FwdParamsE)
        /*0464*/ 	.word	0x00000000


	//----- nvinfo : EIATTR_REGCOUNT
	.align		4
.L_196:
        /*0468*/ 	.byte	0x04, 0x2f
        /*046a*/ 	.short	(.L_198 - .L_197)
	.align		4
.L_197:
        /*046c*/ 	.word	index@(_ZN10layer_norm13ln_fwd_kernelINS_13Kernel_traitsIf6__halffS2_fjLj7168ELj1ELj1ELj4ELj16ENS_18Kernel_traits_baseILj7168EfS2_fS2_fjLj128EEEEELb0ELb0ELb0ELb0EEEvNS_9FwdParamsE)
        /*0470*/ 	.word	0x000000ca


	//----- nvinfo : EIATTR_FRAME_SIZE
	.align		4
.L_198:
        /*0474*/ 	.byte	0x04, 0x11
        /*0476*/ 	.short	(.L_200 - .L_199)
	.align		4
.L_199:
        /*0478*/ 	.word	index@(_ZN10layer_norm13ln_fwd_kernelINS_13Kernel_traitsIf6__halffS2_fjLj7168ELj1ELj1ELj4ELj16ENS_18Kernel_traits_baseILj7168EfS2_fS2_fjLj128EEEEELb0ELb0ELb0ELb0EEEvNS_9FwdParamsE)
        /*047c*/ 	.word	0x00000000


	//----- nvinfo : EIATTR_REGCOUNT
	.align		4
.L_200:
        /*0480*/ 	.byte	0x04, 0x2f
        /*0482*/ 	.short	(.L_202 - .L_201)
	.align		4
.L_201:
        /*0484*/ 	.word	index@(_ZN10layer_norm13ln_fwd_kernelINS_13Kernel_traitsI6__halfS2_fS2_fjLj7168ELj1ELj1ELj4ELj16ENS_18Kernel_traits_baseILj7168ES2_S2_fS2_fjLj128EEEEELb1ELb1ELb1ELb1EEEvNS_9FwdParamsE)
        /*0488*/ 	.word	0x000000fe


	//----- nvinfo : EIATTR_FRAME_SIZE
	.align		4
.L_202:
        /*048c*/ 	.byte	0x04, 0x11
        /*048e*/ 	.short	(.L_204 - .L_203)
	.align		4
.L_203:
        /*0490*/ 	.word	index@(_ZN10layer_norm13ln_fwd_kernelINS_13Kernel_traitsI6__halfS2_fS2_fjLj7168ELj1ELj1ELj4ELj16ENS_18Kernel_traits_baseILj7168ES2_S2_fS2_fjLj128EEEEELb1ELb1ELb1ELb1EEEvNS_9FwdParamsE)
        /*0494*/ 	.word	0x00000000


	//----- nvinfo : EIATTR_REGCOUNT
	.align		4
.L_204:
        /*0498*/ 	.byte	0x04, 0x2f
        /*049a*/ 	.short	(.L_206 - .L_205)
	.align		4
.L_205:
        /*049c*/ 	.word	index@(_ZN10layer_norm13ln_fwd_kernelINS_13Kernel_traitsI6__halfS2_fS2_fjLj7168ELj1ELj1ELj4ELj16ENS_18Kernel_traits_baseILj7168ES2_S2_fS2_fjLj128EEEEELb1ELb1ELb1ELb0EEEvNS_9FwdParamsE)
        /*04a0*/ 	.word	0x000000cd


	//----- nvinfo : EIATTR_FRAME_SIZE
	.align		4
.L_206:
        /*04a4*/ 	.byte	0x04, 0x11
        /*04a6*/ 	.short	(.L_208 - .L_207)
	.align		4
.L_207:
        /*04a8*/ 	.word	index@(_ZN10layer_norm13ln_fwd_kernelINS_13Kernel_traitsI6__halfS2_fS2_fjLj7168ELj1ELj1ELj4ELj16ENS_18Kernel_traits_baseILj7168ES2_S2_fS2_fjLj128EEEEELb1ELb1ELb1ELb0EEEvNS_9FwdParamsE)
        /*04ac*/ 	.word	0x00000000


	//----- nvinfo : EIATTR_REGCOUNT
	.align		4
.L_208:
        /*04b0*/ 	.byte	0x04, 0x2f
        /*04b2*/ 	.short	(.L_210 - .L_209)
	.align		4
.L_209:
        /*04b4*/ 	.word	index@(_ZN10layer_norm13ln_fwd_kernelINS_13Kernel_traitsI6__halfS2_fS2_fjLj7168ELj1ELj1ELj4ELj16ENS_18Kernel_traits_baseILj7168ES2_S2_fS2_fjLj128EEEEELb1ELb1ELb0ELb1EEEvNS_9FwdParamsE)
        /*04b8*/ 	.word	0x000000dd


	//----- nvinfo : EIATTR_FRAME_SIZE
	.align		4
.L_210:
        /*04bc*/ 	.byte	0x04, 0x11
        /*04be*/ 	.short	(.L_212 - .L_211)
	.align		4
.L_211:
        /*04c0*/ 	.word	index@(_ZN10layer_norm13ln_fwd_kernelINS_13Kernel_traitsI6__halfS2_fS2_fjLj7168ELj1ELj1ELj4ELj16ENS_18Kernel_traits_baseILj7168ES2_S2_fS2_fjLj128EEEEELb1ELb1ELb0ELb1EEEvNS_9FwdParamsE)
        /*04c4*/ 	.word	0x00000000


	//----- nvinfo : EIATTR_REGCOUNT
	.align		4
.L_212:
        /*04c8*/ 	.byte	0x04, 0x2f
        /*04ca*/ 	.short	(.L_214 - .L_213)
	.align		4
.L_213:
        /*04cc*/ 	.word	index@(_ZN10layer_norm13ln_fwd_kernelINS_13Kernel_traitsI6__halfS2_fS2_fjLj7168ELj1ELj1ELj4ELj16ENS_18Kernel_traits_baseILj7168ES2_S2_fS2_fjLj128EEEEELb1ELb1ELb0ELb0EEEvNS_9FwdParamsE)
        /*04d0*/ 	.word	0x000000c1


	//----- nvinfo : EIATTR_FRAME_SIZE
	.align		4
.L_214:
        /*04d4*/ 	.byte	0x04, 0x11
        /*04d6*/ 	.short	(.L_216 - .L_215)
	.align		4
.L_215:
        /*04d8*/ 	.word	index@(_ZN10layer_norm13ln_fwd_kernelINS_13Kernel_traitsI6__halfS2_fS2_fjLj7168ELj1ELj1ELj4ELj16ENS_18Kernel_traits_baseILj7168ES2_S2_fS2_fjLj128EEEEELb1ELb1ELb0ELb0EEEvNS_9FwdParamsE)
        /*04dc*/ 	.word	0x00000000


	//----- nvinfo : EIATTR_REGCOUNT
	.align		4
.L_216:
        /*04e0*/ 	.byte	0x04, 0x2f
        /*04e2*/ 	.short	(.L_218 - .L_217)
	.align		4
.L_217:
        /*04e4*/ 	.word	index@(_ZN10layer_norm13ln_fwd_kernelINS_13Kernel_traitsI6__halfS2_fS2_fjLj7168ELj1ELj1ELj4ELj16ENS_18Kernel_traits_baseILj7168ES2_S2_fS2_fjLj128EEEEELb1ELb0ELb1ELb1EEEvNS_9FwdParamsE)
        /*04e8*/ 	.word	0x000000a7


	//----- nvinfo : EIATTR_FRAME_SIZE
	.align		4
.L_218:
        /*04ec*/ 	.byte	0x04, 0x11
        /*04ee*/ 	.short	(.L_220 - .L_219)
	.align		4
.L_219:
        /*04f0*/ 	.word	index@(_ZN10layer_norm13ln_fwd_kernelINS_13Kernel_traitsI6__halfS2_fS2_fjLj7168ELj1ELj1ELj4ELj16ENS_18Kernel_traits_baseILj7168ES2_S2_fS2_fjLj128EEEEELb1ELb0ELb1ELb1EEEvNS_9FwdParamsE)
        /*04f4*/ 	.word	0x00000000


	//----- nvinfo : EIATTR_REGCOUNT
	.align		4
.L_220:
        /*04f8*/ 	.byte	0x04, 0x2f
        /*04fa*/ 	.short	(.L_222 - .L_221)
	.align		4
.L_221:
        /*04fc*/ 	.word	index@(_ZN10layer_norm13ln_fwd_kernelINS_13Kernel_traitsI6__halfS2_fS2_fjLj7168ELj1ELj1ELj4ELj16ENS_18Kernel_traits_baseILj7168ES2_S2_fS2_fjLj128EEEEELb1ELb0ELb1ELb0EEEvNS_9FwdParamsE)
        /*0500*/ 	.word	0x0000009e


	//----- nvinfo : EIATTR_FRAME_SIZE
	.align		4
.L_222:
        /*0504*/ 	.byte	0x04, 0x11
        /*0506*/ 	.short	(.L_224 - .L_223)
	.align		4
.L_223:
        /*0508*/ 	.word	index@(_ZN10layer_norm13ln_fwd_kernelINS_13Kernel_traitsI6__halfS2_fS2_fjLj7168ELj1ELj1ELj4ELj16ENS_18Kernel_traits_baseILj7168ES2_S2_fS2_fjLj128EEEEELb1ELb0ELb1ELb0EEEvNS_9FwdParamsE)
        /*050c*/ 	.word	0x00000000


	//----- nvinfo : EIATTR_REGCOUNT
	.align		4
.L_224:
        /*0510*/ 	.byte	0x04, 0x2f
        /*0512*/ 	.short	(.L_226 - .L_225)
	.align		4
.L_225:
        /*0514*/ 	.word	index@(_ZN10layer_norm13ln_fwd_kernelINS_13Kernel_traitsI6__halfS2_fS2_fjLj7168ELj1ELj1ELj4ELj16ENS_18Kernel_traits_baseILj7168ES2_S2_fS2_fjLj128EEEEELb1ELb0ELb0ELb1EEEvNS_9FwdParamsE)
        /*0518*/ 	.word	0x0000009c


	//----- nvinfo : EIATTR_FRAME_SIZE
	.align		4
.L_226:
        /*051c*/ 	.byte	0x04, 0x11
        /*051e*/ 	.short	(.L_228 - .L_227)
	.align		4
.L_227:
        /*0520*/ 	.word	index@(_ZN10layer_norm13ln_fwd_kernelINS_13Kernel_traitsI6__halfS2_fS2_fjLj7168ELj1ELj1ELj4ELj16ENS_18Kernel_traits_baseILj7168ES2_S2_fS2_fjLj128EEEEELb1ELb0ELb0ELb1EEEvNS_9FwdParamsE)
        /*0524*/ 	.word	0x00000000


	//----- nvinfo : EIATTR_REGCOUNT
	.align		4
.L_228:
        /*0528*/ 	.byte	0x04, 0x2f
        /*052a*/ 	.short	(.L_230 - .L_229)
	.align		4
.L_229:
        /*052c*/ 	.word	index@(_ZN10layer_norm13ln_fwd_kernelINS_13Kernel_traitsI6__halfS2_fS2_fjLj7168ELj1ELj1ELj4ELj16ENS_18Kernel_traits_baseILj7168ES2_S2_fS2_fjLj128EEEEELb1ELb0ELb0ELb0EEEvNS_9FwdParamsE)
        /*0530*/ 	.word	0x0000009b


	//----- nvinfo : EIATTR_FRAME_SIZE
	.align		4
.L_230:
        /*0534*/ 	.byte	0x04, 0x11
        /*0536*/ 	.short	(.L_232 - .L_231)
	.align		4
.L_231:
        /*0538*/ 	.word	index@(_ZN10layer_norm13ln_fwd_kernelINS_13Kernel_traitsI6__halfS2_fS2_fjLj7168ELj1ELj1ELj4ELj16ENS_18Kernel_traits_baseILj7168ES2_S2_fS2_fjLj128EEEEELb1ELb0ELb0ELb0EEEvNS_9FwdParamsE)
        /*053c*/ 	.word	0x00000000


	//----- nvinfo : EIATTR_REGCOUNT
	.align		4
.L_232:
        /*0540*/ 	.byte	0x04, 0x2f
        /*0542*/ 	.short	(.L_234 - .L_233)
	.align		4
.L_233:
        /*0544*/ 	.word	index@(_ZN10layer_norm13ln_fwd_kernelINS_13Kernel_traitsI6__halfS2_fS2_fjLj7168ELj1ELj1ELj4ELj16ENS_18Kernel_traits_baseILj7168ES2_S2_fS2_fjLj128EEEEELb0ELb1ELb1ELb1EEEvNS_9FwdParamsE)
        /*0548*/ 	.word	0x000000a6


	//----- nvinfo : EIATTR_FRAME_SIZE
	.align		4
.L_234:
        /*054c*/ 	.byte	0x04, 0x11
        /*054e*/ 	.short	(.L_236 - .L_235)
	.align		4
.L_235:
        /*0550*/ 	.word	index@(_ZN10layer_norm13ln_fwd_kernelINS_13Kernel_traitsI6__halfS2_fS2_fjLj7168ELj1ELj1ELj4ELj16ENS_18Kernel_traits_baseILj7168ES2_S2_fS2_fjLj128EEEEELb0ELb1ELb1ELb1EEEvNS_9FwdParamsE)
        /*0554*/ 	.word	0x00000000


	//----- nvinfo : EIATTR_REGCOUNT
	.align		4
.L_236:
        /*0558*/ 	.byte	0x04, 0x2f
        /*055a*/ 	.short	(.L_238 - .L_237)
	.align		4
.L_237:
        /*055c*/ 	.word	index@(_ZN10layer_norm13ln_fwd_kernelINS_13Kernel_traitsI6__halfS2_fS2_fjLj7168ELj1ELj1ELj4ELj16ENS_18Kernel_traits_baseILj7168ES2_S2_fS2_fjLj128EEEEELb0ELb1ELb1ELb0EEEvNS_9FwdParamsE)
        /*0560*/ 	.word	0x000000b6


	//----- nvinfo : EIATTR_FRAME_SIZE
	.align		4
.L_238:
        /*0564*/ 	.byte	0x04, 0x11
        /*0566*/ 	.short	(.L_240 - .L_239)
	.align		4
.L_239:
        /*0568*/ 	.word	index@(_ZN10layer_norm13ln_fwd_kernelINS_13Kernel_traitsI6__halfS2_fS2_fjLj7168ELj1ELj1ELj4ELj16ENS_18Kernel_traits_baseILj7168ES2_S2_fS2_fjLj128EEEEELb0ELb1ELb1ELb0EEEvNS_9FwdParamsE)
        /*056c*/ 	.word	0x00000000


	//----- nvinfo : EIATTR_REGCOUNT
	.align		4
.L_240:
        /*0570*/ 	.byte	0x04, 0x2f
        /*0572*/ 	.short	(.L_242 - .L_241)
	.align		4
.L_241:
        /*0574*/ 	.word	index@(_ZN10layer_norm13ln_fwd_kernelINS_13Kernel_traitsI6__halfS2_fS2_fjLj7168ELj1ELj1ELj4ELj16ENS_18Kernel_traits_baseILj7168ES2_S2_fS2_fjLj128EEEEELb0ELb1ELb0ELb1EEEvNS_9FwdParamsE)
        /*0578*/ 	.word	0x000000a8


	//----- nvinfo : EIATTR_FRAME_SIZE
	.align		4
.L_242:
        /*057c*/ 	.byte	0x04, 0x11
        /*057e*/ 	.short	(.L_244 - .L_243)
	.align		4
.L_243:
        /*0580*/ 	.word	index@(_ZN10layer_norm13ln_fwd_kernelINS_13Kernel_traitsI6__halfS2_fS2_fjLj7168ELj1ELj1ELj4ELj16ENS_18Kernel_traits_baseILj7168ES2_S2_fS2_fjLj128EEEEELb0ELb1ELb0ELb1EEEvNS_9FwdParamsE)
        /*0584*/ 	.word	0x00000000


	//----- nvinfo : EIATTR_REGCOUNT
	.align		4
.L_244:
        /*0588*/ 	.byte	0x04, 0x2f
        /*058a*/ 	.short	(.L_246 - .L_245)
	.align		4
.L_245:
        /*058c*/ 	.word	index@(_ZN10layer_norm13ln_fwd_kernelINS_13Kernel_traitsI6__halfS2_fS2_fjLj7168ELj1ELj1ELj4ELj16ENS_18Kernel_traits_baseILj7168ES2_S2_fS2_fjLj128EEEEELb0ELb1ELb0ELb0EEEvNS_9FwdParamsE)
        /*0590*/ 	.word	0x000000a8


	//----- nvinfo : EIATTR_FRAME_SIZE
	.align		4
.L_246:
        /*0594*/ 	.byte	0x04, 0x11
        /*0596*/ 	.short	(.L_248 - .L_247)
	.align		4
.L_247:
        /*0598*/ 	.word	index@(_ZN10layer_norm13ln_fwd_kernelINS_13Kernel_traitsI6__halfS2_fS2_fjLj7168ELj1ELj1ELj4ELj16ENS_18Kernel_traits_baseILj7168ES2_S2_fS2_fjLj128EEEEELb0ELb1ELb0ELb0EEEvNS_9FwdParamsE)
        /*059c*/ 	.word	0x00000000


	//----- nvinfo : EIATTR_REGCOUNT
	.align		4
.L_248:
        /*05a0*/ 	.byte	0x04, 0x2f
        /*05a2*/ 	.short	(.L_250 - .L_249)
	.align		4
.L_249:
        /*05a4*/ 	.word	index@(_ZN10layer_norm13ln_fwd_kernelINS_13Kernel_traitsI6__halfS2_fS2_fjLj7168ELj1ELj1ELj4ELj16ENS_18Kernel_traits_baseILj7168ES2_S2_fS2_fjLj128EEEEELb0ELb0ELb1ELb1EEEvNS_9FwdParamsE)
        /*05a8*/ 	.word	0x000000a8


	//----- nvinfo : EIATTR_FRAME_SIZE
	.align		4
.L_250:
        /*05ac*/ 	.byte	0x04, 0x11
        /*05ae*/ 	.short	(.L_252 - .L_251)
	.align		4
.L_251:
        /*05b0*/ 	.word	index@(_ZN10layer_norm13ln_fwd_kernelINS_13Kernel_traitsI6__halfS2_fS2_fjLj7168ELj1ELj1ELj4ELj16ENS_18Kernel_traits_baseILj7168ES2_S2_fS2_fjLj128EEEEELb0ELb0ELb1ELb1EEEvNS_9FwdParamsE)
        /*05b4*/ 	.word	0x00000000


	//----- nvinfo : EIATTR_REGCOUNT
	.align		4
.L_252:
        /*05b8*/ 	.byte	0x04, 0x2f
        /*05ba*/ 	.short	(.L_254 - .L_253)
	.align		4
.L_253:
        /*05bc*/ 	.word	index@(_ZN10layer_norm13ln_fwd_kernelINS_13Kernel_traitsI6__halfS2_fS2_fjLj7168ELj1ELj1ELj4ELj16ENS_18Kernel_traits_baseILj7168ES2_S2_fS2_fjLj128EEEEELb0ELb0ELb1ELb0EEEvNS_9FwdParamsE)
        /*05c0*/ 	.word	0x00000094


	//----- nvinfo : EIATTR_FRAME_SIZE
	.align		4
.L_254:
        /*05c4*/ 	.byte	0x04, 0x11
        /*05c6*/ 	.short	(.L_256 - .L_255)
	.align		4
.L_255:
        /*05c8*/ 	.word	index@(_ZN10layer_norm13ln_fwd_kernelINS_13Kernel_traitsI6__halfS2_fS2_fjLj7168ELj1ELj1ELj4ELj16ENS_18Kernel_traits_baseILj7168ES2_S2_fS2_fjLj128EEEEELb0ELb0ELb1ELb0EEEvNS_9FwdParamsE)
        /*05cc*/ 	.word	0x00000000


	//----- nvinfo : EIATTR_REGCOUNT
	.align		4
.L_256:
        /*05d0*/ 	.byte	0x04, 0x2f
        /*05d2*/ 	.short	(.L_258 - .L_257)
	.align		4
.L_257:
        /*05d4*/ 	.word	index@(_ZN10layer_norm13ln_fwd_kernelINS_13Kernel_traitsI6__halfS2_fS2_fjLj7168ELj1ELj1ELj4ELj16ENS_18Kernel_traits_baseILj7168ES2_S2_fS2_fjLj128EEEEELb0ELb0ELb0ELb1EEEvNS_9FwdParamsE)
        /*05d8*/ 	.word	0x0000009c


	//----- nvinfo : EIATTR_FRAME_SIZE
	.align		4
.L_258:
        /*05dc*/ 	.byte	0x04, 0x11
        /*05de*/ 	.short	(.L_260 - .L_259)
	.align		4
.L_259:
        /*05e0*/ 	.word	index@(_ZN10layer_norm13ln_fwd_kernelINS_13Kernel_traitsI6__halfS2_fS2_fjLj7168ELj1ELj1ELj4ELj16ENS_18Kernel_traits_baseILj7168ES2_S2_fS2_fjLj128EEEEELb0ELb0ELb0ELb1EEEvNS_9FwdParamsE)
        /*05e4*/ 	.word	0x00000000


	//----- nvinfo : EIATTR_REGCOUNT
	.align		4
.L_260:
        /*05e8*/ 	.byte	0x04, 0x2f
        /*05ea*/ 	.short	(.L_262 - .L_261)
	.align		4
.L_261:
        /*05ec*/ 	.word	index@(_ZN10layer_norm13ln_fwd_kernelINS_13Kernel_traitsI6__halfS2_fS2_fjLj7168ELj1ELj1ELj4ELj16ENS_18Kernel_traits_baseILj7168ES2_S2_fS2_fjLj128EEEEELb0ELb0ELb0ELb0EEEvNS_9FwdParamsE)
        /*05f0*/ 	.word	0x0000008c


	//----- nvinfo : EIATTR_FRAME_SIZE
	.align		4
.L_262:
        /*05f4*/ 	.byte	0x04, 0x11
        /*05f6*/ 	.short	(.L_264 - .L_263)
	.align		4
.L_263:
        /*05f8*/ 	.word	index@(_ZN10layer_norm13ln_fwd_kernelINS_13Kernel_traitsI6__halfS2_fS2_fjLj7168ELj1ELj1ELj4ELj16ENS_18Kernel_traits_baseILj7168ES2_S2_fS2_fjLj128EEEEELb0ELb0ELb0ELb0EEEvNS_9FwdParamsE)
        /*05fc*/ 	.word	0x00000000


	//----- nvinfo : EIATTR_REGCOUNT
	.align		4
.L_264:
        /*0600*/ 	.byte	0x04, 0x2f
        /*0602*/ 	.short	(.L_266 - .L_265)
	.align		4
.L_265:
        /*0604*/ 	.word	index@(_ZN10layer_norm13ln_fwd_kernelINS_13Kernel_traitsIf6__halfS2_S2_fjLj7168ELj1ELj1ELj4ELj16ENS_18Kernel_traits_baseILj7168EfS2_S2_S2_fjLj128EEEEELb1ELb1ELb1ELb1EEEvNS_9FwdParamsE)
        /*0608*/ 	.word	0x000000fe


	//----- nvinfo : EIATTR_FRAME_SIZE
	.align		4
.L_266:
        /*060c*/ 	.byte	0x04, 0x11
        /*060e*/ 	.short	(.L_268 - .L_267)
	.align		4
.L_267:
        /*0610*/ 	.word	index@(_ZN10layer_norm13ln_fwd_kernelINS_13Kernel_traitsIf6__halfS2_S2_fjLj7168ELj1ELj1ELj4ELj16ENS_18Kernel_traits_baseILj7168EfS2_S2_S2_fjLj128EEEEELb1ELb1ELb1ELb1EEEvNS_9FwdParamsE)
        /*0614*/ 	.word	0x00000030


	//----- nvinfo : EIATTR_REGCOUNT
	.align		4
.L_268:
        /*0618*/ 	.byte	0x04, 0x2f
        /*061a*/ 	.short	(.L_270 - .L_269)
	.align		4
.L_269:
        /*061c*/ 	.word	index@(_ZN10layer_norm13ln_fwd_kernelINS_13Kernel_traitsIf6__halfS2_S2_fjLj7168ELj1ELj1ELj4ELj16ENS_18Kernel_traits_baseILj7168EfS2_S2_S2_fjLj128EEEEELb1ELb1ELb1ELb0EEEvNS_9FwdParamsE)
        /*0620*/ 	.word	0x000000ff


	//----- nvinfo : EIATTR_FRAME_SIZE
	.align		4
.L_270:
        /*0624*/ 	.byte	0x04, 0x11
        /*0626*/ 	.short	(.L_272 - .L_271)
	.align		4
.L_271:
        /*0628*/ 	.word	index@(_ZN10layer_norm13ln_fwd_kernelINS_13Kernel_traitsIf6__halfS2_S2_fjLj7168ELj1ELj1ELj4ELj16ENS_18Kernel_traits_baseILj7168EfS2_S2_S2_fjLj128EEEEELb1ELb1ELb1ELb0EEEvNS_9FwdParamsE)
        /*062c*/ 	.word	0x00000040


	//----- nvinfo : EIATTR_REGCOUNT
	.align		4
.L_272:
        /*0630*/ 	.byte	0x04, 0x2f
        /*0632*/ 	.short	(.L_274 - .L_273)
	.align		4
.L_273:
        /*0634*/ 	.word	index@(_ZN10layer_norm13ln_fwd_kernelINS_13Kernel_traitsIf6__halfS2_S2_fjLj7168ELj1ELj1ELj4ELj16ENS_18Kernel_traits_baseILj7168EfS2_S2_S2_fjLj128EEEEELb1ELb1ELb0ELb1EEEvNS_9FwdParamsE)
        /*0638*/ 	.word	0x000000ff


	//----- nvinfo : EIATTR_FRAME_SIZE
	.align		4
.L_274:
        /*063c*/ 	.byte	0x04, 0x11
        /*063e*/ 	.short	(.L_276 - .L_275)
	.align		4
.L_275:
        /*0640*/ 	.word	index@(_ZN10layer_norm13ln_fwd_kernelINS_13Kernel_traitsIf6__halfS2_S2_fjLj7168ELj1ELj1ELj4ELj16ENS_18Kernel_traits_baseILj7168EfS2_S2_S2_fjLj128EEEEELb1ELb1ELb0ELb1EEEvNS_9FwdParamsE)
        /*0644*/ 	.word	0x00000010


	//----- nvinfo : EIATTR_REGCOUNT
	.align		4
.L_276:
        /*0648*/ 	.byte	0x04, 0x2f
        /*064a*/ 	.short	(.L_278 - .L_277)
	.align		4
.L_277:
        /*064c*/ 	.word	index@(_ZN10layer_norm13ln_fwd_kernelINS_13Kernel_traitsIf6__halfS2_S2_fjLj7168ELj1ELj1ELj4ELj16ENS_18Kernel_traits_baseILj7168EfS2_S2_S2_fjLj128EEEEELb1ELb1ELb0ELb0EEEvNS_9FwdParamsE)
        /*0650*/ 	.word	0x000000ff


	//----- nvinfo : EIATTR_FRAME_SIZE
	.align		4
.L_278:
        /*0654*/ 	.byte	0x04, 0x11
        /*0656*/ 	.short	(.L_280 - .L_279)
	.align		4
.L_279:
        /*0658*/ 	.word	index@(_ZN10layer_norm13ln_fwd_kernelINS_13Kernel_traitsIf6__halfS2_S2_fjLj7168ELj1ELj1ELj4ELj16ENS_18Kernel_traits_baseILj7168EfS2_S2_S2_fjLj128EEEEELb1ELb1ELb0ELb0EEEvNS_9FwdParamsE)
        /*065c*/ 	.word	0x00000008


	//----- nvinfo : EIATTR_REGCOUNT
	.align		4
.L_280:
        /*0660*/ 	.byte	0x04, 0x2f
        /*0662*/ 	.short	(.L_282 - .L_281)
	.align		4
.L_281:
        /*0664*/ 	.word	index@(_ZN10layer_norm13ln_fwd_kernelINS_13Kernel_traitsIf6__halfS2_S2_fjLj7168ELj1ELj1ELj4ELj16ENS_18Kernel_traits_baseILj7168EfS2_S2_S2_fjLj128EEEEELb1ELb0ELb1ELb1EEEvNS_9FwdParamsE)
        /*0668*/ 	.word	0x000000ff


	//----- nvinfo : EIATTR_FRAME_SIZE
	.align		4
.L_282:
        /*066c*/ 	.byte	0x04, 0x11
        /*066e*/ 	.short	(.L_284 - .L_283)
	.align		4
.L_283:
        /*0670*/ 	.word	index@(_ZN10layer_norm13ln_fwd_kernelINS_13Kernel_traitsIf6__halfS2_S2_fjLj7168ELj1ELj1ELj4ELj16ENS_18Kernel_traits_baseILj7168EfS2_S2_S2_fjLj128EEEEELb1ELb0ELb1ELb1EEEvNS_9FwdParamsE)
        /*0674*/ 	.word	0x00000000


	//----- nvinfo : EIATTR_REGCOUNT
	.align		4
.L_284:
        /*0678*/ 	.byte	0x04, 0x2f
        /*067a*/ 	.short	(.L_286 - .L_285)
	.align		4
.L_285:
        /*067c*/ 	.word	index@(_ZN10layer_norm13ln_fwd_kernelINS_13Kernel_traitsIf6__halfS2_S2_fjLj7168ELj1ELj1ELj4ELj16ENS_18Kernel_traits_baseILj7168EfS2_S2_S2_fjLj128EEEEELb1ELb0ELb1ELb0EEEvNS_9FwdParamsE)
        /*0680*/ 	.word	0x000000da


	//----- nvinfo : EIATTR_FRAME_SIZE
	.align		4
.L_286:
        /*0684*/ 	.byte	0x04, 0x11
        /*0686*/ 	.short	(.L_288 - .L_287)
	.align		4
.L_287:
        /*0688*/ 	.word	index@(_ZN10layer_norm13ln_fwd_kernelINS_13Kernel_traitsIf6__halfS2_S2_fjLj7168ELj1ELj1ELj4ELj16ENS_18Kernel_traits_baseILj7168EfS2_S2_S2_fjLj128EEEEELb1ELb0ELb1ELb0EEEvNS_9FwdParamsE)
        /*068c*/ 	.word	0x00000000


	//----- nvinfo : EIATTR_REGCOUNT
	.align		4
.L_288:
        /*0690*/ 	.byte	0x04, 0x2f
        /*0692*/ 	.short	(.L_290 - .L_289)
	.align		4
.L_289:
        /*0694*/ 	.word	index@(_ZN10layer_norm13ln_fwd_kernelINS_13Kernel_traitsIf6__halfS2_S2_fjLj7168ELj1ELj1ELj4ELj16ENS_18Kernel_traits_baseILj7168EfS2_S2_S2_fjLj128EEEEELb1ELb0ELb0ELb1EEEvNS_9FwdParamsE)
        /*0698*/ 	.word	0x000000ff


	//----- nvinfo : EIATTR_FRAME_SIZE
	.align		4
.L_290:
        /*069c*/ 	.byte	0x04, 0x11
        /*069e*/ 	.short	(.L_292 - .L_291)
	.align		4
.L_291:
        /*06a0*/ 	.word	index@(_ZN10layer_norm13ln_fwd_kernelINS_13Kernel_traitsIf6__halfS2_S2_fjLj7168ELj1ELj1ELj4ELj16ENS_18Kernel_traits_baseILj7168EfS2_S2_S2_fjLj128EEEEELb1ELb0ELb0ELb1EEEvNS_9FwdParamsE)
        /*06a4*/ 	.word	0x00000000


	//----- nvinfo : EIATTR_REGCOUNT
	.align		4
.L_292:
        /*06a8*/ 	.byte	0x04, 0x2f
        /*06aa*/ 	.short	(.L_294 - .L_293)
	.align		4
.L_293:
        /*06ac*/ 	.word	index@(_ZN10layer_norm13ln_fwd_kernelINS_13Kernel_traitsIf6__halfS2_S2_fjLj7168ELj1ELj1ELj4ELj16ENS_18Kernel_traits_baseILj7168EfS2_S2_S2_fjLj128EEEEELb1ELb0ELb0ELb0EEEvNS_9FwdParamsE)
        /*06b0*/ 	.word	0x000000fe


	//----- nvinfo : EIATTR_FRAME_SIZE
	.align		4
.L_294:
        /*06b4*/ 	.byte	0x04, 0x11
        /*06b6*/ 	.short	(.L_296 - .L_295)
	.align		4
.L_295:
        /*06b8*/ 	.word	index@(_ZN10layer_norm13ln_fwd_kernelINS_13Kernel_traitsIf6__halfS2_S2_fjLj7168ELj1ELj1ELj4ELj16ENS_18Kernel_traits_baseILj7168EfS2_S2_S2_fjLj128EEEEELb1ELb0ELb0ELb0EEEvNS_9FwdParamsE)
        /*06bc*/ 	.word	0x00000000


	//----- nvinfo : EIATTR_REGCOUNT
	.align		4
.L_296:
        /*06c0*/ 	.byte	0x04, 0x2f
        /*06c2*/ 	.short	(.L_298 - .L_297)
	.align		4
.L_297:
        /*06c4*/ 	.word	index@(_ZN10layer_norm13ln_fwd_kernelINS_13Kernel_traitsIf6__halfS2_S2_fjLj7168ELj1ELj1ELj4ELj16ENS_18Kernel_traits_baseILj7168EfS2_S2_S2_fjLj128EEEEELb0ELb1ELb1ELb1EEEvNS_9FwdParamsE)
        /*06c8*/ 	.word	0x000000fa


	//----- nvinfo : EIATTR_FRAME_SIZE
	.align		4
.L_298:
        /*06cc*/ 	.byte	0x04, 0x11
        /*06ce*/ 	.short	(.L_300 - .L_299)
	.align		4
.L_299:
        /*06d0*/ 	.word	index@(_ZN10layer_norm13ln_fwd_kernelINS_13Kernel_traitsIf6__halfS2_S2_fjLj7168ELj1ELj1ELj4ELj16ENS_18Kernel_traits_baseILj7168EfS2_S2_S2_fjLj128EEEEELb0ELb1ELb1ELb1EEEvNS_9FwdParamsE)
        /*06d4*/ 	.word	0x00000000


	//----- nvinfo : EIATTR_REGCOUNT
	.align		4
.L_300:
        /*06d8*/ 	.byte	0x04, 0x2f
        /*06da*/ 	.short	(.L_302 - .L_301)
	.align		4
.L_301:
        /*06dc*/ 	.word	index@(_ZN10layer_norm13ln_fwd_kernelINS_13Kernel_traitsIf6__halfS2_S2_fjLj7168ELj1ELj1ELj4ELj16ENS_18Kernel_traits_baseILj7168EfS2_S2_S2_fjLj128EEEEELb0ELb1ELb1ELb0EEEvNS_9FwdParamsE)
        /*06e0*/ 	.word	0x000000ff


	//----- nvinfo : EIATTR_FRAME_SIZE
	.align		4
.L_302:
        /*06e4*/ 	.byte	0x04, 0x11
        /*06e6*/ 	.short	(.L_304 - .L_303)
	.align		4
.L_303:
        /*06e8*/ 	.word	index@(_ZN10layer_norm13ln_fwd_kernelINS_13Kernel_traitsIf6__halfS2_S2_fjLj7168ELj1ELj1ELj4ELj16ENS_18Kernel_traits_baseILj7168EfS2_S2_S2_fjLj128EEEEELb0ELb1ELb1ELb0EEEvNS_9FwdParamsE)
        /*06ec*/ 	.word	0x00000000


	//----- nvinfo : EIATTR_REGCOUNT
	.align		4
.L_304:
        /*06f0*/ 	.byte	0x04, 0x2f
        /*06f2*/ 	.short	(.L_306 - .L_305)
	.align		4
.L_305:
        /*06f4*/ 	.word	index@(_ZN10layer_norm13ln_fwd_kernelINS_13Kernel_traitsIf6__halfS2_S2_fjLj7168ELj1ELj1ELj4ELj16ENS_18Kernel_traits_baseILj7168EfS2_S2_S2_fjLj128EEEEELb0ELb1ELb0ELb1EEEvNS_9FwdParamsE)
        /*06f8*/ 	.word	0x000000ff


	//----- nvinfo : EIATTR_FRAME_SIZE
	.align		4
.L_306:
        /*06fc*/ 	.byte	0x04, 0x11
        /*06fe*/ 	.short	(.L_308 - .L_307)
	.align		4
.L_307:
        /*0700*/ 	.word	index@(_ZN10layer_norm13ln_fwd_kernelINS_13Kernel_traitsIf6__halfS2_S2_fjLj7168ELj1ELj1ELj4ELj16ENS_18Kernel_traits_baseILj7168EfS2_S2_S2_fjLj128EEEEELb0ELb1ELb0ELb1EEEvNS_9FwdParamsE)
        /*0704*/ 	.word	0x00000000


	//----- nvinfo : EIATTR_REGCOUNT
	.align		4
.L_308:
        /*0708*/ 	.byte	0x04, 0x2f
        /*070a*/ 	.short	(.L_310 - .L_309)
	.align		4
.L_309:
        /*070c*/ 	.word	index@(_ZN10layer_norm13ln_fwd_kernelINS_13Kernel_traitsIf6__halfS2_S2_fjLj7168ELj1ELj1ELj4ELj16ENS_18Kernel_traits_baseILj7168EfS2_S2_S2_fjLj128EEEEELb0ELb1ELb0ELb0EEEvNS_9FwdParamsE)
        /*0710*/ 	.word	0x000000f9


	//----- nvinfo : EIATTR_FRAME_SIZE
	.align		4
.L_310:
        /*0714*/ 	.byte	0x04, 0x11
        /*0716*/ 	.short	(.L_312 - .L_311)
	.align		4
.L_311:
        /*0718*/ 	.word	index@(_ZN10layer_norm13ln_fwd_kernelINS_13Kernel_traitsIf6__halfS2_S2_fjLj7168ELj1ELj1ELj4ELj16ENS_18Kernel_traits_baseILj7168EfS2_S2_S2_fjLj128EEEEELb0ELb1ELb0ELb0EEEvNS_9FwdParamsE)
        /*071c*/ 	.word	0x00000000


	//----- nvinfo : EIATTR_REGCOUNT
	.align		4
.L_312:
        /*0720*/ 	.byte	0x04, 0x2f
        /*0722*/ 	.short	(.L_314 - .L_313)
	.align		4
.L_313:
        /*0724*/ 	.word	index@(_ZN10layer_norm13ln_fwd_kernelINS_13Kernel_traitsIf6__halfS2_S2_fjLj7168ELj1ELj1ELj4ELj16ENS_18Kernel_traits_baseILj7168EfS2_S2_S2_fjLj128EEEEELb0ELb0ELb1ELb1EEEvNS_9FwdParamsE)
        /*0728*/ 	.word	0x000000fa


	//----- nvinfo : EIATTR_FRAME_SIZE
	.align		4
.L_314:
        /*072c*/ 	.byte	0x04, 0x11
        /*072e*/ 	.short	(.L_316 - .L_315)
	.align		4
.L_315:
        /*0730*/ 	.word	index@(_ZN10layer_norm13ln_fwd_kernelINS_13Kernel_traitsIf6__halfS2_S2_fjLj7168ELj1ELj1ELj4ELj16ENS_18Kernel_traits_baseILj7168EfS2_S2_S2_fjLj128EEEEELb0ELb0ELb1ELb1EEEvNS_9FwdParamsE)
        /*0734*/ 	.word	0x00000000


	//----- nvinfo : EIATTR_REGCOUNT
	.align		4
.L_316:
        /*0738*/ 	.byte	0x04, 0x2f
        /*073a*/ 	.short	(.L_318 - .L_317)
	.align		4
.L_317:
        /*073c*/ 	.word	index@(_ZN10layer_norm13ln_fwd_kernelINS_13Kernel_traitsIf6__halfS2_S2_fjLj7168ELj1ELj1ELj4ELj16ENS_18Kernel_traits_baseILj7168EfS2_S2_S2_fjLj128EEEEELb0ELb0ELb1ELb0EEEvNS_9FwdParamsE)
        /*0740*/ 	.word	0x000000fa


	//----- nvinfo : EIATTR_FRAME_SIZE
	.align		4
.L_318:
        /*0744*/ 	.byte	0x04, 0x11
        /*0746*/ 	.short	(.L_320 - .L_319)
	.align		4
.L_319:
        /*0748*/ 	.word	index@(_ZN10layer_norm13ln_fwd_kernelINS_13Kernel_traitsIf6__halfS2_S2_fjLj7168ELj1ELj1ELj4ELj16ENS_18Kernel_traits_baseILj7168EfS2_S2_S2_fjLj128EEEEELb0ELb0ELb1ELb0EEEvNS_9FwdParamsE)
        /*074c*/ 	.word	0x00000000


	//----- nvinfo : EIATTR_REGCOUNT
	.align		4
.L_320:
        /*0750*/ 	.byte	0x04, 0x2f
        /*0752*/ 	.short	(.L_322 - .L_321)
	.align		4
.L_321:
        /*0754*/ 	.word	index@(_ZN10layer_norm13ln_fwd_kernelINS_13Kernel_traitsIf6__halfS2_S2_fjLj7168ELj1ELj1ELj4ELj16ENS_18Kernel_traits_baseILj7168EfS2_S2_S2_fjLj128EEEEELb0ELb0ELb0ELb1EEEvNS_9FwdParamsE)
        /*0758*/ 	.word	0x000000ff


	//----- nvinfo : EIATTR_FRAME_SIZE
	.align		4
.L_322:
        /*075c*/ 	.byte	0x04, 0x11
        /*075e*/ 	.short	(.L_324 - .L_323)
	.align		4
.L_323:
        /*0760*/ 	.word	index@(_ZN10layer_norm13ln_fwd_kernelINS_13Kernel_traitsIf6__halfS2_S2_fjLj7168ELj1ELj1ELj4ELj16ENS_18Kernel_traits_baseILj7168EfS2_S2_S2_fjLj128EEEEELb0ELb0ELb0ELb1EEEvNS_9FwdParamsE)
        /*0764*/ 	.word	0x00000000


	//----- nvinfo : EIATTR_REGCOUNT
	.align		4
.L_324:
        /*0768*/ 	.byte	0x04, 0x2f
        /*076a*/ 	.short	(.L_326 - .L_325)
	.align		4
.L_325:
        /*076c*/ 	.word	index@(_ZN10layer_norm13ln_fwd_kernelINS_13Kernel_traitsIf6__halfS2_S2_fjLj7168ELj1ELj1ELj4ELj16ENS_18Kernel_traits_baseILj7168EfS2_S2_S2_fjLj128EEEEELb0ELb0ELb0ELb0EEEvNS_9FwdParamsE)
        /*0770*/ 	.word	0x000000ca


	//----- nvinfo : EIATTR_FRAME_SIZE
	.align		4
.L_326:
        /*0774*/ 	.byte	0x04, 0x11
        /*0776*/ 	.short	(.L_328 - .L_327)
	.align		4
.L_327:
        /*0778*/ 	.word	index@(_ZN10layer_norm13ln_fwd_kernelINS_13Kernel_traitsIf6__halfS2_S2_fjLj7168ELj1ELj1ELj4ELj16ENS_18Kernel_traits_baseILj7168EfS2_S2_S2_fjLj128EEEEELb0ELb0ELb0ELb0EEEvNS_9FwdParamsE)
        /*077c*/ 	.word	0x00000000


	//----- nvinfo : EIATTR_REGCOUNT
	.align		4
.L_328:
        /*0780*/ 	.byte	0x04, 0x2f
        /*0782*/ 	.short	(.L_330 - .L_329)
	.align		4
.L_329:
        /*0784*/ 	.word	index@(_ZN10layer_norm13ln_fwd_kernelINS_13Kernel_traitsIf13__nv_bfloat16fS2_fjLj7168ELj1ELj1ELj4ELj16ENS_18Kernel_traits_baseILj7168EfS2_fS2_fjLj128EEEEELb1ELb1ELb1ELb1EEEvNS_9FwdParamsE)
        /*0788*/ 	.word	0x000000ff


	//----- nvinfo : EIATTR_FRAME_SIZE
	.align		4
.L_330:
        /*078c*/ 	.byte	0x04, 0x11
        /*078e*/ 	.short	(.L_332 - .L_331)
	.align		4
.L_331:
        /*0790*/ 	.word	index@(_ZN10layer_norm13ln_fwd_kernelINS_13Kernel_traitsIf13__nv_bfloat16fS2_fjLj7168ELj1ELj1ELj4ELj16ENS_18Kernel_traits_baseILj7168EfS2_fS2_fjLj128EEEEELb1ELb1ELb1ELb1EEEvNS_9FwdParamsE)
        /*0794*/ 	.word	0x00000020


	//----- nvinfo : EIATTR_REGCOUNT
	.align		4
.L_332:
        /*0798*/ 	.byte	0x04, 0x2f
        /*079a*/ 	.short	(.L_334 - .L_333)
	.align		4
.L_333:
        /*079c*/ 	.word	index@(_ZN10layer_norm13ln_fwd_kernelINS_13Kernel_traitsIf13__nv_bfloat16fS2_fjLj7168ELj1ELj1ELj4ELj16ENS_18Kernel_traits_baseILj7168EfS2_fS2_fjLj128EEEEELb1ELb1ELb1ELb0EEEvNS_9FwdParamsE)
        /*07a0*/ 	.word	0x000000ff


	//----- nvinfo : EIATTR_FRAME_SIZE
	.align		4
.L_334:
        /*07a4*/ 	.byte	0x04, 0x11
        /*07a6*/ 	.short	(.L_336 - .L_335)
	.align		4
.L_335:
        /*07a8*/ 	.word	index@(_ZN10layer_norm13ln_fwd_kernelINS_13Kernel_traitsIf13__nv_bfloat16fS2_fjLj7168ELj1ELj1ELj4ELj16ENS_18Kernel_traits_baseILj7168EfS2_fS2_fjLj128EEEEELb1ELb1ELb1ELb0EEEvNS_9FwdParamsE)
        /*07ac*/ 	.word	0x00000040


	//----- nvinfo : EIATTR_REGCOUNT
	.align		4
.L_336:
        /*07b0*/ 	.byte	0x04, 0x2f
        /*07b2*/ 	.short	(.L_338 - .L_337)
	.align		4
.L_337:
        /*07b4*/ 	.word	index@(_ZN10layer_norm13ln_fwd_kernelINS_13Kernel_traitsIf13__nv_bfloat16fS2_fjLj7168ELj1ELj1ELj4ELj16ENS_18Kernel_traits_baseILj7168EfS2_fS2_fjLj128EEEEELb1ELb1ELb0ELb1EEEvNS_9FwdParamsE)
        /*07b8*/ 	.word	0x000000ff


	//----- nvinfo : EIATTR_FRAME_SIZE
	.align		4
.L_338:
        /*07bc*/ 	.byte	0x04, 0x11
        /*07be*/ 	.short	(.L_340 - .L_339)
	.align		4
.L_339:
        /*07c0*/ 	.word	index@(_ZN10layer_norm13ln_fwd_kernelINS_13Kernel_traitsIf13__nv_bfloat16fS2_fjLj7168ELj1ELj1ELj4ELj16ENS_18Kernel_traits_baseILj7168EfS2_fS2_fjLj128EEEEELb1ELb1ELb0ELb1EEEvNS_9FwdParamsE)
        /*07c4*/ 	.word	0x00000010


	//----- nvinfo : EIATTR_REGCOUNT
	.align		4
.L_340:
        /*07c8*/ 	.byte	0x04, 0x2f
        /*07ca*/ 	.short	(.L_342 - .L_341)
	.align		4
.L_341:
        /*07cc*/ 	.word	index@(_ZN10layer_norm13ln_fwd_kernelINS_13Kernel_traitsIf13__nv_bfloat16fS2_fjLj7168ELj1ELj1ELj4ELj16ENS_18Kernel_traits_baseILj7168EfS2_fS2_fjLj128EEEEELb1ELb1ELb0ELb0EEEvNS_9FwdParamsE)
        /*07d0*/ 	.word	0x000000ff


	//----- nvinfo : EIATTR_FRAME_SIZE
	.align		4
.L_342:
        /*07d4*/ 	.byte	0x04, 0x11
        /*07d6*/ 	.short	(.L_344 - .L_343)
	.align		4
.L_343:
        /*07d8*/ 	.word	index@(_ZN10layer_norm13ln_fwd_kernelINS_13Kernel_traitsIf13__nv_bfloat16fS2_fjLj7168ELj1ELj1ELj4ELj16ENS_18Kernel_traits_baseILj7168EfS2_fS2_fjLj128EEEEELb1ELb1ELb0ELb0EEEvNS_9FwdParamsE)
        /*07dc*/ 	.word	0x00000008


	//----- nvinfo : EIATTR_REGCOUNT
	.align		4
.L_344:
        /*07e0*/ 	.byte	0x04, 0x2f
        /*07e2*/ 	.short	(.L_346 - .L_345)
	.align		4
.L_345:
        /*07e4*/ 	.word	index@(_ZN10layer_norm13ln_fwd_kernelINS_13Kernel_traitsIf13__nv_bfloat16fS2_fjLj7168ELj1ELj1ELj4ELj16ENS_18Kernel_traits_baseILj7168EfS2_fS2_fjLj128EEEEELb1ELb0ELb1ELb1EEEvNS_9FwdParamsE)
        /*07e8*/ 	.word	0x000000fe


	//----- nvinfo : EIATTR_FRAME_SIZE
	.align		4
.L_346:
        /*07ec*/ 	.byte	0x04, 0x11
        /*07ee*/ 	.short	(.L_348 - .L_347)
	.align		4
.L_347:
        /*07f0*/ 	.word	index@(_ZN10layer_norm13ln_fwd_kernelINS_13Kernel_traitsIf13__nv_bfloat16fS2_fjLj7168ELj1ELj1ELj4ELj16ENS_18Kernel_traits_baseILj7168EfS2_fS2_fjLj128EEEEELb1ELb0ELb1ELb1EEEvNS_9FwdParamsE)
        /*07f4*/ 	.word	0x00000000


	//----- nvinfo : EIATTR_REGCOUNT
	.align		4
.L_348:
        /*07f8*/ 	.byte	0x04, 0x2f
        /*07fa*/ 	.short	(.L_350 - .L_349)
	.align		4
.L_349:
        /*07fc*/ 	.word	index@(_ZN10layer_norm13ln_fwd_kernelINS_13Kernel_traitsIf13__nv_bfloat16fS2_fjLj7168ELj1ELj1ELj4ELj16ENS_18Kernel_traits_baseILj7168EfS2_fS2_fjLj128EEEEELb1ELb0ELb1ELb0EEEvNS_9FwdParamsE)
        /*0800*/ 	.word	0x000000da


	//----- nvinfo : EIATTR_FRAME_SIZE
	.align		4
.L_350:
        /*0804*/ 	.byte	0x04, 0x11
        /*0806*/ 	.short	(.L_352 - .L_351)
	.align		4
.L_351:
        /*0808*/ 	.word	index@(_ZN10layer_norm13ln_fwd_kernelINS_13Kernel_traitsIf13__nv_bfloat16fS2_fjLj7168ELj1ELj1ELj4ELj16ENS_18Kernel_traits_baseILj7168EfS2_fS2_fjLj128EEEEELb1ELb0ELb1ELb0EEEvNS_9FwdParamsE)
        /*080c*/ 	.word	0x00000000


	//----- nvinfo : EIATTR_REGCOUNT
	.align		4
.L_352:
        /*0810*/ 	.byte	0x04, 0x2f
        /*0812*/ 	.short	(.L_354 - .L_353)
	.align		4
.L_353:
        /*0814*/ 	.word	index@(_ZN10layer_norm13ln_fwd_kernelINS_13Kernel_traitsIf13__nv_bfloat16fS2_fjLj7168ELj1ELj1ELj4ELj16ENS_18Kernel_traits_baseILj7168EfS2_fS2_fjLj128EEEEELb1ELb0ELb0ELb1EEEvNS_9FwdParamsE)
        /*0818*/ 	.word	0x000000f5


	//----- nvinfo : EIATTR_FRAME_SIZE
	.align		4
.L_354:
        /*081c*/ 	.byte	0x04, 0x11
        /*081e*/ 	.short	(.L_356 - .L_355)
	.align		4
.L_355:
        /*0820*/ 	.word	index@(_ZN10layer_norm13ln_fwd_kernelINS_13Kernel_traitsIf13__nv_bfloat16fS2_fjLj7168ELj1ELj1ELj4ELj16ENS_18Kernel_traits_baseILj7168EfS2_fS2_fjLj128EEEEELb1ELb0ELb0ELb1EEEvNS_9FwdParamsE)
        /*0824*/ 	.word	0x00000000


	//----- nvinfo : EIATTR_REGCOUNT
	.align		4
.L_356:
        /*0828*/ 	.byte	0x04, 0x2f
        /*082a*/ 	.short	(.L_358 - .L_357)
	.align		4
.L_357:
        /*082c*/ 	.word	index@(_ZN10layer_norm13ln_fwd_kernelINS_13Kernel_traitsIf13__nv_bfloat16fS2_fjLj7168ELj1ELj1ELj4ELj16ENS_18Kernel_traits_baseILj7168EfS2_fS2_fjLj128EEEEELb1ELb0ELb0ELb0EEEvNS_9FwdParamsE)
        /*0830*/ 	.word	0x000000d1


	//----- nvinfo : EIATTR_FRAME_SIZE
	.align		4
.L_358:
        /*0834*/ 	.byte	0x04, 0x11
        /*0836*/ 	.short	(.L_360 - .L_359)
	.align		4
.L_359:
        /*0838*/ 	.word	index@(_ZN10layer_norm13ln_fwd_kernelINS_13Kernel_traitsIf13__nv_bfloat16fS2_fjLj7168ELj1ELj1ELj4ELj16ENS_18Kernel_traits_baseILj7168EfS2_fS2_fjLj128EEEEELb1ELb0ELb0ELb0EEEvNS_9FwdParamsE)
        /*083c*/ 	.word	0x00000000


	//----- nvinfo : EIATTR_REGCOUNT
	.align		4
.L_360:
        /*0840*/ 	.byte	0x04, 0x2f
        /*0842*/ 	.short	(.L_362 - .L_361)
	.align		4
.L_361:
        /*0844*/ 	.word	index@(_ZN10layer_norm13ln_fwd_kernelINS_13Kernel_traitsIf13__nv_bfloat16fS2_fjLj7168ELj1ELj1ELj4ELj16ENS_18Kernel_traits_baseILj7168EfS2_fS2_fjLj128EEEEELb0ELb1ELb1ELb1EEEvNS_9FwdParamsE)
        /*0848*/ 	.word	0x000000fc


	//----- nvinfo : EIATTR_FRAME_SIZE
	.align		4
.L_362:
        /*084c*/ 	.byte	0x04, 0x11
        /*084e*/ 	.short	(.L_364 - .L_363)
	.align		4
.L_363:
        /*0850*/ 	.word	index@(_ZN10layer_norm13ln_fwd_kernelINS_13Kernel_traitsIf13__nv_bfloat16fS2_fjLj7168ELj1ELj1ELj4ELj16ENS_18Kernel_traits_baseILj7168EfS2_fS2_fjLj128EEEEELb0ELb1ELb1ELb1EEEvNS_9FwdParamsE)
        /*0854*/ 	.word	0x00000000


	//----- nvinfo : EIATTR_REGCOUNT
	.align		4
.L_364:
        /*0858*/ 	.byte	0x04, 0x2f
        /*085a*/ 	.short	(.L_366 - .L_365)
	.align		4
.L_365:
        /*085c*/ 	.word	index@(_ZN10layer_norm13ln_fwd_kernelINS_13Kernel_traitsIf13__nv_bfloat16fS2_fjLj7168ELj1ELj1ELj4ELj16ENS_18Kernel_traits_baseILj7168EfS2_fS2_fjLj128EEEEELb0ELb1ELb1ELb0EEEvNS_9FwdParamsE)
        /*0860*/ 	.word	0x000000ff


	//----- nvinfo : EIATTR_FRAME_SIZE
	.align		4
.L_366:
        /*0864*/ 	.byte	0x04, 0x11
        /*0866*/ 	.short	(.L_368 - .L_367)
	.align		4
.L_367:
        /*0868*/ 	.word	index@(_ZN10layer_norm13ln_fwd_kernelINS_13Kernel_traitsIf13__nv_bfloat16fS2_fjLj7168ELj1ELj1ELj4ELj16ENS_18Kernel_traits_baseILj7168EfS2_fS2_fjLj128EEEEELb0ELb1ELb1ELb0EEEvNS_9FwdParamsE)
        /*086c*/ 	.word	0x00000000


	//----- nvinfo : EIATTR_REGCOUNT
	.align		4
.L_368:
        /*0870*/ 	.byte	0x04, 0x2f
        /*0872*/ 	.short	(.L_370 - .L_369)
	.align		4
.L_369:
        /*0874*/ 	.word	index@(_ZN10layer_norm13ln_fwd_kernelINS_13Kernel_traitsIf13__nv_bfloat16fS2_fjLj7168ELj1ELj1ELj4ELj16ENS_18Kernel_traits_baseILj7168EfS2_fS2_fjLj128EEEEELb0ELb1ELb0ELb1EEEvNS_9FwdParamsE)
        /*0878*/ 	.word	0x000000fe


	//----- nvinfo : EIATTR_FRAME_SIZE
	.align		4
.L_370:
        /*087c*/ 	.byte	0x04, 0x11
        /*087e*/ 	.short	(.L_372 - .L_371)
	.align		4
.L_371:
        /*0880*/ 	.word	index@(_ZN10layer_norm13ln_fwd_kernelINS_13Kernel_traitsIf13__nv_bfloat16fS2_fjLj7168ELj1ELj1ELj4ELj16ENS_18Kernel_traits_baseILj7168EfS2_fS2_fjLj128EEEEELb0ELb1ELb0ELb1EEEvNS_9FwdParamsE)
        /*0884*/ 	.word	0x00000000


	//----- nvinfo : EIATTR_REGCOUNT
	.align		4
.L_372:
        /*0888*/ 	.byte	0x04, 0x2f
        /*088a*/ 	.short	(.L_374 - .L_373)
	.align		4
.L_373:
        /*088c*/ 	.word	index@(_ZN10layer_norm13ln_fwd_kernelINS_13Kernel_traitsIf13__nv_bfloat16fS2_fjLj7168ELj1ELj1ELj4ELj16ENS_18Kernel_traits_baseILj7168EfS2_fS2_fjLj128EEEEELb0ELb1ELb0ELb0EEEvNS_9FwdParamsE)
        /*0890*/ 	.word	0x000000fd


	//----- nvinfo : EIATTR_FRAME_SIZE
	.align		4
.L_374:
        /*0894*/ 	.byte	0x04, 0x11
        /*0896*/ 	.short	(.L_376 - .L_375)
	.align		4
.L_375:
        /*0898*/ 	.word	index@(_ZN10layer_norm13ln_fwd_kernelINS_13Kernel_traitsIf13__nv_bfloat16fS2_fjLj7168ELj1ELj1ELj4ELj16ENS_18Kernel_traits_baseILj7168EfS2_fS2_fjLj128EEEEELb0ELb1ELb0ELb0EEEvNS_9FwdParamsE)
        /*089c*/ 	.word	0x00000000


	//----- nvinfo : EIATTR_REGCOUNT
	.align		4
.L_376:
        /*08a0*/ 	.byte	0x04, 0x2f
        /*08a2*/ 	.short	(.L_378 - .L_377)
	.align		4
.L_377:
        /*08a4*/ 	.word	index@(_ZN10layer_norm13ln_fwd_kernelINS_13Kernel_traitsIf13__nv_bfloat16fS2_fjLj7168ELj1ELj1ELj4ELj16ENS_18Kernel_traits_baseILj7168EfS2_fS2_fjLj128EEEEELb0ELb0ELb1ELb1EEEvNS_9FwdParamsE)
        /*08a8*/ 	.word	0x000000fe


	//----- nvinfo : EIATTR_FRAME_SIZE
	.align		4
.L_378:
        /*08ac*/ 	.byte	0x04, 0x11
        /*08ae*/ 	.short	(.L_380 - .L_379)
	.align		4
.L_379:
        /*08b0*/ 	.word	index@(_ZN10layer_norm13ln_fwd_kernelINS_13Kernel_traitsIf13__nv_bfloat16fS2_fjLj7168ELj1ELj1ELj4ELj16ENS_18Kernel_traits_baseILj7168EfS2_fS2_fjLj128EEEEELb0ELb0ELb1ELb1EEEvNS_9FwdParamsE)
        /*08b4*/ 	.word	0x00000000


	//----- nvinfo : EIATTR_REGCOUNT
	.align		4
.L_380:
        /*08b8*/ 	.byte	0x04, 0x2f
        /*08ba*/ 	.short	(.L_382 - .L_381)
	.align		4
.L_381:
        /*08bc*/ 	.word	index@(_ZN10layer_norm13ln_fwd_kernelINS_13Kernel_traitsIf13__nv_bfloat16fS2_fjLj7168ELj1ELj1ELj4ELj16ENS_18Kernel_traits_baseILj7168EfS2_fS2_fjLj128EEEEELb0ELb0ELb1ELb0EEEvNS_9FwdParamsE)
        /*08c0*/ 	.word	0x000000ce


	//----- nvinfo : EIATTR_FRAME_SIZE
	.align		4
.L_382:
        /*08c4*/ 	.byte	0x04, 0x11
        /*08c6*/ 	.short	(.L_384 - .L_383)
	.align		4
.L_383:
        /*08c8*/ 	.word	index@(_ZN10layer_norm13ln_fwd_kernelINS_13Kernel_traitsIf13__nv_bfloat16fS2_fjLj7168ELj1ELj1ELj4ELj16ENS_18Kernel_traits_baseILj7168EfS2_fS2_fjLj128EEEEELb0ELb0ELb1ELb0EEEvNS_9FwdParamsE)
        /*08cc*/ 	.word	0x00000000


	//----- nvinfo : EIATTR_REGCOUNT
	.align		4
.L_384:
        /*08d0*/ 	.byte	0x04, 0x2f
        /*08d2*/ 	.short	(.L_386 - .L_385)
	.align		4
.L_385:
        /*08d4*/ 	.word	index@(_ZN10layer_norm13ln_fwd_kernelINS_13Kernel_traitsIf13__nv_bfloat16fS2_fjLj7168ELj1ELj1ELj4ELj16ENS_18Kernel_traits_baseILj7168EfS2_fS2_fjLj128EEEEELb0ELb0ELb0ELb1EEEvNS_9FwdParamsE)
        /*08d8*/ 	.word	0x000000fb


	//----- nvinfo : EIATTR_FRAME_SIZE
	.align		4
.L_386:
        /*08dc*/ 	.byte	0x04, 0x11
        /*08de*/ 	.short	(.L_388 - .L_387)
	.align		4
.L_387:
        /*08e0*/ 	.word	index@(_ZN10layer_norm13ln_fwd_kernelINS_13Kernel_traitsIf13__nv_bfloat16fS2_fjLj7168ELj1ELj1ELj4ELj16ENS_18Kernel_traits_baseILj7168EfS2_fS2_fjLj128EEEEELb0ELb0ELb0ELb1EEEvNS_9FwdParamsE)
        /*08e4*/ 	.word	0x00000000


	//----- nvinfo : EIATTR_REGCOUNT
	.align		4
.L_388:
        /*08e8*/ 	.byte	0x04, 0x2f
        /*08ea*/ 	.short	(.L_390 - .L_389)
	.align		4
.L_389:
        /*08ec*/ 	.word	index@(_ZN10layer_norm13ln_fwd_kernelINS_13Kernel_traitsIf13__nv_bfloat16fS2_fjLj7168ELj1ELj1ELj4ELj16ENS_18Kernel_traits_baseILj7168EfS2_fS2_fjLj128EEEEELb0ELb0ELb0ELb0EEEvNS_9FwdParamsE)
        /*08f0*/ 	.word	0x000000c5


	//----- nvinfo : EIATTR_FRAME_SIZE
	.align		4
.L_390:
        /*08f4*/ 	.byte	0x04, 0x11
        /*08f6*/ 	.short	(.L_392 - .L_391)
	.align		4
.L_391:
        /*08f8*/ 	.word	index@(_ZN10layer_norm13ln_fwd_kernelINS_13Kernel_traitsIf13__nv_bfloat16fS2_fjLj7168ELj1ELj1ELj4ELj16ENS_18Kernel_traits_baseILj7168EfS2_fS2_fjLj128EEEEELb0ELb0ELb0ELb0EEEvNS_9FwdParamsE)
        /*08fc*/ 	.word	0x00000000


	//----- nvinfo : EIATTR_REGCOUNT
	.align		4
.L_392:
        /*0900*/ 	.byte	0x04, 0x2f
        /*0902*/ 	.short	(.L_394 - .L_393)
	.align		4
.L_393:
        /*0904*/ 	.word	index@(_ZN10layer_norm13ln_fwd_kernelINS_13Kernel_traitsI13__nv_bfloat16S2_fS2_fjLj7168ELj1ELj1ELj4ELj16ENS_18Kernel_traits_baseILj7168ES2_S2_fS2_fjLj128EEEEELb1ELb1ELb1ELb1EEEvNS_9FwdParamsE)
        /*0908*/ 	.word	0x000000fe


	//----- nvinfo : EIATTR_FRAME_SIZE
	.align		4
.L_394:
        /*090c*/ 	.byte	0x04, 0x11
        /*090e*/ 	.short	(.L_396 - .L_395)
	.align		4
.L_395:
        /*0910*/ 	.word	index@(_ZN10layer_norm13ln_fwd_kernelINS_13Kernel_traitsI13__nv_bfloat16S2_fS2_fjLj7168ELj1ELj1ELj4ELj16ENS_18Kernel_traits_baseILj7168ES2_S2_fS2_fjLj128EEEEELb1ELb1ELb1ELb1EEEvNS_9FwdParamsE)
        /*0914*/ 	.word	0x00000000


	//----- nvinfo : EIATTR_REGCOUNT
	.align		4
.L_396:
        /*0918*/ 	.byte	0x04, 0x2f
        /*091a*/ 	.short	(.L_398 - .L_397)
	.align		4
.L_397:
        /*091c*/ 	.word	index@(_ZN10layer_norm13ln_fwd_kernelINS_13Kernel_traitsI13__nv_bfloat16S2_fS2_fjLj7168ELj1ELj1ELj4ELj16ENS_18Kernel_traits_baseILj7168ES2_S2_fS2_fjLj128EEEEELb1ELb1ELb1ELb0EEEvNS_9FwdParamsE)
        /*0920*/ 	.word	0x000000ff


	//----- nvinfo : EIATTR_FRAME_SIZE
	.align		4
.L_398:
        /*0924*/ 	.byte	0x04, 0x11
        /*0926*/ 	.short	(.L_400 - .L_399)
	.align		4
.L_399:
        /*0928*/ 	.word	index@(_ZN10layer_norm13ln_fwd_kernelINS_13Kernel_traitsI13__nv_bfloat16S2_fS2_fjLj7168ELj1ELj1ELj4ELj16ENS_18Kernel_traits_baseILj7168ES2_S2_fS2_fjLj128EEEEELb1ELb1ELb1ELb0EEEvNS_9FwdParamsE)
        /*092c*/ 	.word	0x00000040


	//----- nvinfo : EIATTR_REGCOUNT
	.align		4
.L_400:
        /*0930*/ 	.byte	0x04, 0x2f
        /*0932*/ 	.short	(.L_402 - .L_401)
	.align		4
.L_401:
        /*0934*/ 	.word	index@(_ZN10layer_norm13ln_fwd_kernelINS_13Kernel_traitsI13__nv_bfloat16S2_fS2_fjLj7168ELj1ELj1ELj4ELj16ENS_18Kernel_traits_baseILj7168ES2_S2_fS2_fjLj128EEEEELb1ELb1ELb0ELb1EEEvNS_9FwdParamsE)
        /*0938*/ 	.word	0x000000ff


	//----- nvinfo : EIATTR_FRAME_SIZE
	.align		4
.L_402:
        /*093c*/ 	.byte	0x04, 0x11
        /*093e*/ 	.short	(.L_404 - .L_403)
	.align		4
.L_403:
        /*0940*/ 	.word	index@(_ZN10layer_norm13ln_fwd_kernelINS_13Kernel_traitsI13__nv_bfloat16S2_fS2_fjLj7168ELj1ELj1ELj4ELj16ENS_18Kernel_traits_baseILj7168ES2_S2_fS2_fjLj128EEEEELb1ELb1ELb0ELb1EEEvNS_9FwdParamsE)
        /*0944*/ 	.word	0x00000000


	//----- nvinfo : EIATTR_REGCOUNT
	.align		4
.L_404:
        /*0948*/ 	.byte	0x04, 0x2f
        /*094a*/ 	.short	(.L_406 - .L_405)
	.align		4
.L_405:
        /*094c*/ 	.word	index@(_ZN10layer_norm13ln_fwd_kernelINS_13Kernel_traitsI13__nv_bfloat16S2_fS2_fjLj7168ELj1ELj1ELj4ELj16ENS_18Kernel_traits_baseILj7168ES2_S2_fS2_fjLj128EEEEELb1ELb1ELb0ELb0EEEvNS_9FwdParamsE)
        /*0950*/ 	.word	0x000000ff


	//----- nvinfo : EIATTR_FRAME_SIZE
	.align		4
.L_406:
        /*0954*/ 	.byte	0x04, 0x11
        /*0956*/ 	.short	(.L_408 - .L_407)
	.align		4
.L_407:
        /*0958*/ 	.word	index@(_ZN10layer_norm13ln_fwd_kernelINS_13Kernel_traitsI13__nv_bfloat16S2_fS2_fjLj7168ELj1ELj1ELj4ELj16ENS_18Kernel_traits_baseILj7168ES2_S2_fS2_fjLj128EEEEELb1ELb1ELb0ELb0EEEvNS_9FwdParamsE)
        /*095c*/ 	.word	0x00000008


	//----- nvinfo : EIATTR_REGCOUNT
	.align		4
.L_408:
        /*0960*/ 	.byte	0x04, 0x2f
        /*0962*/ 	.short	(.L_410 - .L_409)
	.align		4
.L_409:
        /*0964*/ 	.word	index@(_ZN10layer_norm13ln_fwd_kernelINS_13Kernel_traitsI13__nv_bfloat16S2_fS2_fjLj7168ELj1ELj1ELj4ELj16ENS_18Kernel_traits_baseILj7168ES2_S2_fS2_fjLj128EEEEELb1ELb0ELb1ELb1EEEvNS_9FwdParamsE)
        /*0968*/ 	.word	0x000000ff


	//----- nvinfo : EIATTR_FRAME_SIZE
	.align		4
.L_410:
        /*096c*/ 	.byte	0x04, 0x11
        /*096e*/ 	.short	(.L_412 - .L_411)
	.align		4
.L_411:
        /*0970*/ 	.word	index@(_ZN10layer_norm13ln_fwd_kernelINS_13Kernel_traitsI13__nv_bfloat16S2_fS2_fjLj7168ELj1ELj1ELj4ELj16ENS_18Kernel_traits_baseILj7168ES2_S2_fS2_fjLj128EEEEELb1ELb0ELb1ELb1EEEvNS_9FwdParamsE)
        /*0974*/ 	.word	0x00000000


	//----- nvinfo : EIATTR_REGCOUNT
	.align		4
.L_412:
        /*0978*/ 	.byte	0x04, 0x2f
        /*097a*/ 	.short	(.L_414 - .L_413)
	.align		4
.L_413:
        /*097c*/ 	.word	index@(_ZN10layer_norm13ln_fwd_kernelINS_13Kernel_traitsI13__nv_bfloat16S2_fS2_fjLj7168ELj1ELj1ELj4ELj16ENS_18Kernel_traits_baseILj7168ES2_S2_fS2_fjLj128EEEEELb1ELb0ELb1ELb0EEEvNS_9FwdParamsE)
        /*0980*/ 	.word	0x000000de


	//----- nvinfo : EIATTR_FRAME_SIZE
	.align		4
.L_414:
        /*0984*/ 	.byte	0x04, 0x11
        /*0986*/ 	.short	(.L_416 - .L_415)
	.align		4
.L_415:
        /*0988*/ 	.word	index@(_ZN10layer_norm13ln_fwd_kernelINS_13Kernel_traitsI13__nv_bfloat16S2_fS2_fjLj7168ELj1ELj1ELj4ELj16ENS_18Kernel_traits_baseILj7168ES2_S2_fS2_fjLj128EEEEELb1ELb0ELb1ELb0EEEvNS_9FwdParamsE)
        /*098c*/ 	.word	0x00000000


	//----- nvinfo : EIATTR_REGCOUNT
	.align		4
.L_416:
        /*0990*/ 	.byte	0x04, 0x2f
        /*0992*/ 	.short	(.L_418 - .L_417)
	.align		4
.L_417:
        /*0994*/ 	.word	index@(_ZN10layer_norm13ln_fwd_kernelINS_13Kernel_traitsI13__nv_bfloat16S2_fS2_fjLj7168ELj1ELj1ELj4ELj16ENS_18Kernel_traits_baseILj7168ES2_S2_fS2_fjLj128EEEEELb1ELb0ELb0ELb1EEEvNS_9FwdParamsE)
        /*0998*/ 	.word	0x000000fb


	//----- nvinfo : EIATTR_FRAME_SIZE
	.align		4
.L_418:
        /*099c*/ 	.byte	0x04, 0x11
        /*099e*/ 	.short	(.L_420 - .L_419)
	.align		4
.L_419:
        /*09a0*/ 	.word	index@(_ZN10layer_norm13ln_fwd_kernelINS_13Kernel_traitsI13__nv_bfloat16S2_fS2_fjLj7168ELj1ELj1ELj4ELj16ENS_18Kernel_traits_baseILj7168ES2_S2_fS2_fjLj128EEEEELb1ELb0ELb0ELb1EEEvNS_9FwdParamsE)
        /*09a4*/ 	.word	0x00000000


	//----- nvinfo : EIATTR_REGCOUNT
	.align		4
.L_420:
        /*09a8*/ 	.byte	0x04, 0x2f
        /*09aa*/ 	.short	(.L_422 - .L_421)
	.align		4
.L_421:
        /*09ac*/ 	.word	index@(_ZN10layer_norm13ln_fwd_kernelINS_13Kernel_traitsI13__nv_bfloat16S2_fS2_fjLj7168ELj1ELj1ELj4ELj16ENS_18Kernel_traits_baseILj7168ES2_S2_fS2_fjLj128EEEEELb1ELb0ELb0ELb0EEEvNS_9FwdParamsE)
        /*09b0*/ 	.word	0x000000d2


	//----- nvinfo : EIATTR_FRAME_SIZE
	.align		4
.L_422:
        /*09b4*/ 	.byte	0x04, 0x11
        /*09b6*/ 	.short	(.L_424 - .L_423)
	.align		4
.L_423:
        /*09b8*/ 	.word	index@(_ZN10layer_norm13ln_fwd_kernelINS_13Kernel_traitsI13__nv_bfloat16S2_fS2_fjLj7168ELj1ELj1ELj4ELj16ENS_18Kernel_traits_baseILj7168ES2_S2_fS2_fjLj128EEEEELb1ELb0ELb0ELb0EEEvNS_9FwdParamsE)
        /*09bc*/ 	.word	0x00000000


	//----- nvinfo : EIATTR_REGCOUNT
	.align		4
.L_424:
        /*09c0*/ 	.byte	0x04, 0x2f
        /*09c2*/ 	.short	(.L_426 - .L_425)
	.align		4
.L_425:
        /*09c4*/ 	.word	index@(_ZN10layer_norm13ln_fwd_kernelINS_13Kernel_traitsI13__nv_bfloat16S2_fS2_fjLj7168ELj1ELj1ELj4ELj16ENS_18Kernel_traits_baseILj7168ES2_S2_fS2_fjLj128EEEEELb0ELb1ELb1ELb1EEEvNS_9FwdParamsE)
        /*09c8*/ 	.word	0x000000fc


	//----- nvinfo : EIATTR_FRAME_SIZE
	.align		4
.L_426:
        /*09cc*/ 	.byte	0x04, 0x11
        /*09ce*/ 	.short	(.L_428 - .L_427)
	.align		4
.L_427:
        /*09d0*/ 	.word	index@(_ZN10layer_norm13ln_fwd_kernelINS_13Kernel_traitsI13__nv_bfloat16S2_fS2_fjLj7168ELj1ELj1ELj4ELj16ENS_18Kernel_traits_baseILj7168ES2_S2_fS2_fjLj128EEEEELb0ELb1ELb1ELb1EEEvNS_9FwdParamsE)
        /*09d4*/ 	.word	0x00000000


	//----- nvinfo : EIATTR_REGCOUNT
	.align		4
.L_428:
        /*09d8*/ 	.byte	0x04, 0x2f
        /*09da*/ 	.short	(.L_430 - .L_429)
	.align		4
.L_429:
        /*09dc*/ 	.word	index@(_ZN10layer_norm13ln_fwd_kernelINS_13Kernel_traitsI13__nv_bfloat16S2_fS2_fjLj7168ELj1ELj1ELj4ELj16ENS_18Kernel_traits_baseILj7168ES2_S2_fS2_fjLj128EEEEELb0ELb1ELb1ELb0EEEvNS_9FwdParamsE)
        /*09e0*/ 	.word	0x000000fb


	//----- nvinfo : EIATTR_FRAME_SIZE
	.align		4
.L_430:
        /*09e4*/ 	.byte	0x04, 0x11
        /*09e6*/ 	.short	(.L_432 - .L_431)
	.align		4
.L_431:
        /*09e8*/ 	.word	index@(_ZN10layer_norm13ln_fwd_kernelINS_13Kernel_traitsI13__nv_bfloat16S2_fS2_fjLj7168ELj1ELj1ELj4ELj16ENS_18Kernel_traits_baseILj7168ES2_S2_fS2_fjLj128EEEEELb0ELb1ELb1ELb0EEEvNS_9FwdParamsE)
        /*09ec*/ 	.word	0x00000000


	//----- nvinfo : EIATTR_REGCOUNT
	.align		4
.L_432:
        /*09f0*/ 	.byte	0x04, 0x2f
        /*09f2*/ 	.short	(.L_434 - .L_433)
	.align		4
.L_433:
        /*09f4*/ 	.word	index@(_ZN10layer_norm13ln_fwd_kernelINS_13Kernel_traitsI13__nv_bfloat16S2_fS2_fjLj7168ELj1ELj1ELj4ELj16ENS_18Kernel_traits_baseILj7168ES2_S2_fS2_fjLj128EEEEELb0ELb1ELb0ELb1EEEvNS_9FwdParamsE)
        /*09f8*/ 	.word	0x000000fe


	//----- nvinfo : EIATTR_FRAME_SIZE
	.align		4
.L_434:
        /*09fc*/ 	.byte	0x04, 0x11
        /*09fe*/ 	.short	(.L_436 - .L_435)
	.align		4
.L_435:
        /*0a00*/ 	.word	index@(_ZN10layer_norm13ln_fwd_kernelINS_13Kernel_traitsI13__nv_bfloat16S2_fS2_fjLj7168ELj1ELj1ELj4ELj16ENS_18Kernel_traits_baseILj7168ES2_S2_fS2_fjLj128EEEEELb0ELb1ELb0ELb1EEEvNS_9FwdParamsE)
        /*0a04*/ 	.word	0x00000000


	//----- nvinfo : EIATTR_REGCOUNT
	.align		4
.L_436:
        /*0a08*/ 	.byte	0x04, 0x2f
        /*0a0a*/ 	.short	(.L_438 - .L_437)
	.align		4
.L_437:
        /*0a0c*/ 	.word	index@(_ZN10layer_norm13ln_fwd_kernelINS_13Kernel_traitsI13__nv_bfloat16S2_fS2_fjLj7168ELj1ELj1ELj4ELj16ENS_18Kernel_traits_baseILj7168ES2_S2_fS2_fjLj128EEEEELb0ELb1ELb0ELb0EEEvNS_9FwdParamsE)
        /*0a10*/ 	.word	0x000000fa


	//----- nvinfo : EIATTR_FRAME_SIZE
	.align		4
.L_438:
        /*0a14*/ 	.byte	0x04, 0x11
        /*0a16*/ 	.short	(.L_440 - .L_439)
	.align		4
.L_439:
        /*0a18*/ 	.word	index@(_ZN10layer_norm13ln_fwd_kernelINS_13Kernel_traitsI13__nv_bfloat16S2_fS2_fjLj7168ELj1ELj1ELj4ELj16ENS_18Kernel_traits_baseILj7168ES2_S2_fS2_fjLj128EEEEELb0ELb1ELb0ELb0EEEvNS_9FwdParamsE)
        /*0a1c*/ 	.word	0x00000000


	//----- nvinfo : EIATTR_REGCOUNT
	.align		4
.L_440:
        /*0a20*/ 	.byte	0x04, 0x2f
        /*0a22*/ 	.short	(.L_442 - .L_441)
	.align		4
.L_441:
        /*0a24*/ 	.word	index@(_ZN10layer_norm13ln_fwd_kernelINS_13Kernel_traitsI13__nv_bfloat16S2_fS2_fjLj7168ELj1ELj1ELj4ELj16ENS_18Kernel_traits_baseILj7168ES2_S2_fS2_fjLj128EEEEELb0ELb0ELb1ELb1EEEvNS_9FwdParamsE)
        /*0a28*/ 	.word	0x000000a5


	//----- nvinfo : EIATTR_FRAME_SIZE
	.align		4
.L_442:
        /*0a2c*/ 	.byte	0x04, 0x11
        /*0a2e*/ 	.short	(.L_444 - .L_443)
	.align		4
.L_443:
        /*0a30*/ 	.word	index@(_ZN10layer_norm13ln_fwd_kernelINS_13Kernel_traitsI13__nv_bfloat16S2_fS2_fjLj7168ELj1ELj1ELj4ELj16ENS_18Kernel_traits_baseILj7168ES2_S2_fS2_fjLj128EEEEELb0ELb0ELb1ELb1EEEvNS_9FwdParamsE)
        /*0a34*/ 	.word	0x00000000


	//----- nvinfo : EIATTR_REGCOUNT
	.align		4
.L_444:
        /*0a38*/ 	.byte	0x04, 0x2f
        /*0a3a*/ 	.short	(.L_446 - .L_445)
	.align		4
.L_445:
        /*0a3c*/ 	.word	index@(_ZN10layer_norm13ln_fwd_kernelINS_13Kernel_traitsI13__nv_bfloat16S2_fS2_fjLj7168ELj1ELj1ELj4ELj16ENS_18Kernel_traits_baseILj7168ES2_S2_fS2_fjLj128EEEEELb0ELb0ELb1ELb0EEEvNS_9FwdParamsE)
        /*0a40*/ 	.word	0x000000ce


	//----- nvinfo : EIATTR_FRAME_SIZE
	.align		4
.L_446:
        /*0a44*/ 	.byte	0x04, 0x11
        /*0a46*/ 	.short	(.L_448 - .L_447)
	.align		4
.L_447:
        /*0a48*/ 	.word	index@(_ZN10layer_norm13ln_fwd_kernelINS_13Kernel_traitsI13__nv_bfloat16S2_fS2_fjLj7168ELj1ELj1ELj4ELj16ENS_18Kernel_traits_baseILj7168ES2_S2_fS2_fjLj128EEEEELb0ELb0ELb1ELb0EEEvNS_9FwdParamsE)
        /*0a4c*/ 	.word	0x00000000


	//----- nvinfo : EIATTR_REGCOUNT
	.align		4
.L_448:
        /*0a50*/ 	.byte	0x04, 0x2f
        /*0a52*/ 	.short	(.L_450 - .L_449)
	.align		4
.L_449:
        /*0a54*/ 	.word	index@(_ZN10layer_norm13ln_fwd_kernelINS_13Kernel_traitsI13__nv_bfloat16S2_fS2_fjLj7168ELj1ELj1ELj4ELj16ENS_18Kernel_traits_baseILj7168ES2_S2_fS2_fjLj128EEEEELb0ELb0ELb0ELb1EEEvNS_9FwdParamsE)
        /*0a58*/ 	.word	0x000000a7


	//----- nvinfo : EIATTR_FRAME_SIZE
	.align		4
.L_450:
        /*0a5c*/ 	.byte	0x04, 0x11
        /*0a5e*/ 	.short	(.L_452 - .L_451)
	.align		4
.L_451:
        /*0a60*/ 	.word	index@(_ZN10layer_norm13ln_fwd_kernelINS_13Kernel_traitsI13__nv_bfloat16S2_fS2_fjLj7168ELj1ELj1ELj4ELj16ENS_18Kernel_traits_baseILj7168ES2_S2_fS2_fjLj128EEEEELb0ELb0ELb0ELb1EEEvNS_9FwdParamsE)
        /*0a64*/ 	.word	0x00000000


	//----- nvinfo : EIATTR_REGCOUNT
	.align		4
.L_452:
        /*0a68*/ 	.byte	0x04, 0x2f
        /*0a6a*/ 	.short	(.L_454 - .L_453)
	.align		4
.L_453:
        /*0a6c*/ 	.word	index@(_ZN10layer_norm13ln_fwd_kernelINS_13Kernel_traitsI13__nv_bfloat16S2_fS2_fjLj7168ELj1ELj1ELj4ELj16ENS_18Kernel_traits_baseILj7168ES2_S2_fS2_fjLj128EEEEELb0ELb0ELb0ELb0EEEvNS_9FwdParamsE)
        /*0a70*/ 	.word	0x000000c9


	//----- nvinfo : EIATTR_FRAME_SIZE
	.align		4
.L_454:
        /*0a74*/ 	.byte	0x04, 0x11
        /*0a76*/ 	.short	(.L_456 - .L_455)
	.align		4
.L_455:
        /*0a78*/ 	.word	index@(_ZN10layer_norm13ln_fwd_kernelINS_13Kernel_traitsI13__nv_bfloat16S2_fS2_fjLj7168ELj1ELj1ELj4ELj16ENS_18Kernel_traits_baseILj7168ES2_S2_fS2_fjLj128EEEEELb0ELb0ELb0ELb0EEEvNS_9FwdParamsE)
        /*0a7c*/ 	.word	0x00000000


	//----- nvinfo : EIATTR_REGCOUNT
	.align		4
.L_456:
        /*0a80*/ 	.byte	0x04, 0x2f
        /*0a82*/ 	.short	(.L_458 - .L_457)
	.align		4
.L_457:
        /*0a84*/ 	.word	index@(_ZN10layer_norm13ln_fwd_kernelINS_13Kernel_traitsIf13__nv_bfloat16S2_S2_fjLj7168ELj1ELj1ELj4ELj16ENS_18Kernel_traits_baseILj7168EfS2_S2_S2_fjLj128EEEEELb1ELb1ELb1ELb1EEEvNS_9FwdParamsE)
        /*0a88*/ 	.word	0x000000fe


	//----- nvinfo : EIATTR_FRAME_SIZE
	.align		4
.L_458:
        /*0a8c*/ 	.byte	0x04, 0x11
        /*0a8e*/ 	.short	(.L_460 - .L_459)
	.align		4
.L_459:
        /*0a90*/ 	.word	index@(_ZN10layer_norm13ln_fwd_kernelINS_13Kernel_traitsIf13__nv_bfloat16S2_S2_fjLj7168ELj1ELj1ELj4ELj16ENS_18Kernel_traits_baseILj7168EfS2_S2_S2_fjLj128EEEEELb1ELb1ELb1ELb1EEEvNS_9FwdParamsE)
        /*0a94*/ 	.word	0x00000030


	//----- nvinfo : EIATTR_REGCOUNT
	.align		4
.L_460:
        /*0a98*/ 	.byte	0x04, 0x2f
        /*0a9a*/ 	.short	(.L_462 - .L_461)
	.align		4
.L_461:
        /*0a9c*/ 	.word	index@(_ZN10layer_norm13ln_fwd_kernelINS_13Kernel_traitsIf13__nv_bfloat16S2_S2_fjLj7168ELj1ELj1ELj4ELj16ENS_18Kernel_traits_baseILj7168EfS2_S2_S2_fjLj128EEEEELb1ELb1ELb1ELb0EEEvNS_9FwdParamsE)
        /*0aa0*/ 	.word	0x000000ff


	//----- nvinfo : EIATTR_FRAME_SIZE
	.align		4
.L_462:
        /*0aa4*/ 	.byte	0x04, 0x11
        /*0aa6*/ 	.short	(.L_464 - .L_463)
	.align		4
.L_463:
        /*0aa8*/ 	.word	index@(_ZN10layer_norm13ln_fwd_kernelINS_13Kernel_traitsIf13__nv_bfloat16S2_S2_fjLj7168ELj1ELj1ELj4ELj16ENS_18Kernel_traits_baseILj7168EfS2_S2_S2_fjLj128EEEEELb1ELb1ELb1ELb0EEEvNS_9FwdParamsE)
        /*0aac*/ 	.word	0x00000040


	//----- nvinfo : EIATTR_REGCOUNT
	.align		4
.L_464:
        /*0ab0*/ 	.byte	0x04, 0x2f
        /*0ab2*/ 	.short	(.L_466 - .L_465)
	.align		4
.L_465:
        /*0ab4*/ 	.word	index@(_ZN10layer_norm13ln_fwd_kernelINS_13Kernel_traitsIf13__nv_bfloat16S2_S2_fjLj7168ELj1ELj1ELj4ELj16ENS_18Kernel_traits_baseILj7168EfS2_S2_S2_fjLj128EEEEELb1ELb1ELb0ELb1EEEvNS_9FwdParamsE)
        /*0ab8*/ 	.word	0x000000ff


	//----- nvinfo : EIATTR_FRAME_SIZE
	.align		4
.L_466:
        /*0abc*/ 	.byte	0x04, 0x11
        /*0abe*/ 	.short	(.L_468 - .L_467)
	.align		4
.L_467:
        /*0ac0*/ 	.word	index@(_ZN10layer_norm13ln_fwd_kernelINS_13Kernel_traitsIf13__nv_bfloat16S2_S2_fjLj7168ELj1ELj1ELj4ELj16ENS_18Kernel_traits_baseILj7168EfS2_S2_S2_fjLj128EEEEELb1ELb1ELb0ELb1EEEvNS_9FwdParamsE)
        /*0ac4*/ 	.word	0x00000000


	//----- nvinfo : EIATTR_REGCOUNT
	.align		4
.L_468:
        /*0ac8*/ 	.byte	0x04, 0x2f
        /*0aca*/ 	.short	(.L_470 - .L_469)
	.align		4
.L_469:
        /*0acc*/ 	.word	index@(_ZN10layer_norm13ln_fwd_kernelINS_13Kernel_traitsIf13__nv_bfloat16S2_S2_fjLj7168ELj1ELj1ELj4ELj16ENS_18Kernel_traits_baseILj7168EfS2_S2_S2_fjLj128EEEEELb1ELb1ELb0ELb0EEEvNS_9FwdParamsE)
        /*0ad0*/ 	.word	0x000000ff


	//----- nvinfo : EIATTR_FRAME_SIZE
	.align		4
.L_470:
        /*0ad4*/ 	.byte	0x04, 0x11
        /*0ad6*/ 	.short	(.L_472 - .L_471)
	.align		4
.L_471:
        /*0ad8*/ 	.word	index@(_ZN10layer_norm13ln_fwd_kernelINS_13Kernel_traitsIf13__nv_bfloat16S2_S2_fjLj7168ELj1ELj1ELj4ELj16ENS_18Kernel_traits_baseILj7168EfS2_S2_S2_fjLj128EEEEELb1ELb1ELb0ELb0EEEvNS_9FwdParamsE)
        /*0adc*/ 	.word	0x00000000


	//----- nvinfo : EIATTR_REGCOUNT
	.align		4
.L_472:
        /*0ae0*/ 	.byte	0x04, 0x2f
        /*0ae2*/ 	.short	(.L_474 - .L_473)
	.align		4
.L_473:
        /*0ae4*/ 	.word	index@(_ZN10layer_norm13ln_fwd_kernelINS_13Kernel_traitsIf13__nv_bfloat16S2_S2_fjLj7168ELj1ELj1ELj4ELj16ENS_18Kernel_traits_baseILj7168EfS2_S2_S2_fjLj128EEEEELb1ELb0ELb1ELb1EEEvNS_9FwdParamsE)
        /*0ae8*/ 	.word	0x000000ff


	//----- nvinfo : EIATTR_FRAME_SIZE
	.align		4
.L_474:
        /*0aec*/ 	.byte	0x04, 0x11
        /*0aee*/ 	.short	(.L_476 - .L_475)
	.align		4
.L_475:
        /*0af0*/ 	.word	index@(_ZN10layer_norm13ln_fwd_kernelINS_13Kernel_traitsIf13__nv_bfloat16S2_S2_fjLj7168ELj1ELj1ELj4ELj16ENS_18Kernel_traits_baseILj7168EfS2_S2_S2_fjLj128EEEEELb1ELb0ELb1ELb1EEEvNS_9FwdParamsE)
        /*0af4*/ 	.word	0x00000000


	//----- nvinfo : EIATTR_REGCOUNT
	.align		4
.L_476:
        /*0af8*/ 	.byte	0x04, 0x2f
        /*0afa*/ 	.short	(.L_478 - .L_477)
	.align		4
.L_477:
        /*0afc*/ 	.word	index@(_ZN10layer_norm13ln_fwd_kernelINS_13Kernel_traitsIf13__nv_bfloat16S2_S2_fjLj7168ELj1ELj1ELj4ELj16ENS_18Kernel_traits_baseILj7168EfS2_S2_S2_fjLj128EEEEELb1ELb0ELb1ELb0EEEvNS_9FwdParamsE)
        /*0b00*/ 	.word	0x000000da


	//----- nvinfo : EIATTR_FRAME_SIZE
	.align		4
.L_478:
        /*0b04*/ 	.byte	0x04, 0x11
        /*0b06*/ 	.short	(.L_480 - .L_479)
	.align		4
.L_479:
        /*0b08*/ 	.word	index@(_ZN10layer_norm13ln_fwd_kernelINS_13Kernel_traitsIf13__nv_bfloat16S2_S2_fjLj7168ELj1ELj1ELj4ELj16ENS_18Kernel_traits_baseILj7168EfS2_S2_S2_fjLj128EEEEELb1ELb0ELb1ELb0EEEvNS_9FwdParamsE)
        /*0b0c*/ 	.word	0x00000000


	//----- nvinfo : EIATTR_REGCOUNT
	.align		4
.L_480:
        /*0b10*/ 	.byte	0x04, 0x2f
        /*0b12*/ 	.short	(.L_482 - .L_481)
	.align		4
.L_481:
        /*0b14*/ 	.word	index@(_ZN10layer_norm13ln_fwd_kernelINS_13Kernel_traitsIf13__nv_bfloat16S2_S2_fjLj7168ELj1ELj1ELj4ELj16ENS_18Kernel_traits_baseILj7168EfS2_S2_S2_fjLj128EEEEELb1ELb0ELb0ELb1EEEvNS_9FwdParamsE)
        /*0b18*/ 	.word	0x000000ff


	//----- nvinfo : EIATTR_FRAME_SIZE
	.align		4
.L_482:
        /*0b1c*/ 	.byte	0x04, 0x11
        /*0b1e*/ 	.short	(.L_484 - .L_483)
	.align		4
.L_483:
        /*0b20*/ 	.word	index@(_ZN10layer_norm13ln_fwd_kernelINS_13Kernel_traitsIf13__nv_bfloat16S2_S2_fjLj7168ELj1ELj1ELj4ELj16ENS_18Kernel_traits_baseILj7168EfS2_S2_S2_fjLj128EEEEELb1ELb0ELb0ELb1EEEvNS_9FwdParamsE)
        /*0b24*/ 	.word	0x00000000


	//----- nvinfo : EIATTR_REGCOUNT
	.align		4
.L_484:
        /*0b28*/ 	.byte	0x04, 0x2f
        /*0b2a*/ 	.short	(.L_486 - .L_485)
	.align		4
.L_485:
        /*0b2c*/ 	.word	index@(_ZN10layer_norm13ln_fwd_kernelINS_13Kernel_traitsIf13__nv_bfloat16S2_S2_fjLj7168ELj1ELj1ELj4ELj16ENS_18Kernel_traits_baseILj7168EfS2_S2_S2_fjLj128EEEEELb1ELb0ELb0ELb0EEEvNS_9FwdParamsE)
        /*0b30*/ 	.word	0x000000fe


	//----- nvinfo : EIATTR_FRAME_SIZE
	.align		4
.L_486:
        /*0b34*/ 	.byte	0x04, 0x11
        /*0b36*/ 	.short	(.L_488 - .L_487)
	.align		4
.L_487:
        /*0b38*/ 	.word	index@(_ZN10layer_norm13ln_fwd_kernelINS_13Kernel_traitsIf13__nv_bfloat16S2_S2_fjLj7168ELj1ELj1ELj4ELj16ENS_18Kernel_traits_baseILj7168EfS2_S2_S2_fjLj128EEEEELb1ELb0ELb0ELb0EEEvNS_9FwdParamsE)
        /*0b3c*/ 	.word	0x00000000


	//----- nvinfo : EIATTR_REGCOUNT
	.align		4
.L_488:
        /*0b40*/ 	.byte	0x04, 0x2f
        /*0b42*/ 	.short	(.L_490 - .L_489)
	.align		4
.L_489:
        /*0b44*/ 	.word	index@(_ZN10layer_norm13ln_fwd_kernelINS_13Kernel_traitsIf13__nv_bfloat16S2_S2_fjLj7168ELj1ELj1ELj4ELj16ENS_18Kernel_traits_baseILj7168EfS2_S2_S2_fjLj128EEEEELb0ELb1ELb1ELb1EEEvNS_9FwdParamsE)
        /*0b48*/ 	.word	0x000000fa


	//----- nvinfo : EIATTR_FRAME_SIZE
	.align		4
.L_490:
        /*0b4c*/ 	.byte	0x04, 0x11
        /*0b4e*/ 	.short	(.L_492 - .L_491)
	.align		4
.L_491:
        /*0b50*/ 	.word	index@(_ZN10layer_norm13ln_fwd_kernelINS_13Kernel_traitsIf13__nv_bfloat16S2_S2_fjLj7168ELj1ELj1ELj4ELj16ENS_18Kernel_traits_baseILj7168EfS2_S2_S2_fjLj128EEEEELb0ELb1ELb1ELb1EEEvNS_9FwdParamsE)
        /*0b54*/ 	.word	0x00000000


	//----- nvinfo : EIATTR_REGCOUNT
	.align		4
.L_492:
        /*0b58*/ 	.byte	0x04, 0x2f
        /*0b5a*/ 	.short	(.L_494 - .L_493)
	.align		4
.L_493:
        /*0b5c*/ 	.word	index@(_ZN10layer_norm13ln_fwd_kernelINS_13Kernel_traitsIf13__nv_bfloat16S2_S2_fjLj7168ELj1ELj1ELj4ELj16ENS_18Kernel_traits_baseILj7168EfS2_S2_S2_fjLj128EEEEELb0ELb1ELb1ELb0EEEvNS_9FwdParamsE)
        /*0b60*/ 	.word	0x000000ff


	//----- nvinfo : EIATTR_FRAME_SIZE
	.align		4
.L_494:
        /*0b64*/ 	.byte	0x04, 0x11
        /*0b66*/ 	.short	(.L_496 - .L_495)
	.align		4
.L_495:
        /*0b68*/ 	.word	index@(_ZN10layer_norm13ln_fwd_kernelINS_13Kernel_traitsIf13__nv_bfloat16S2_S2_fjLj7168ELj1ELj1ELj4ELj16ENS_18Kernel_traits_baseILj7168EfS2_S2_S2_fjLj128EEEEELb0ELb1ELb1ELb0EEEvNS_9FwdParamsE)
        /*0b6c*/ 	.word	0x00000000


	//----- nvinfo : EIATTR_REGCOUNT
	.align		4
.L_496:
        /*0b70*/ 	.byte	0x04, 0x2f
        /*0b72*/ 	.short	(.L_498 - .L_497)
	.align		4
.L_497:
        /*0b74*/ 	.word	index@(_ZN10layer_norm13ln_fwd_kernelINS_13Kernel_traitsIf13__nv_bfloat16S2_S2_fjLj7168ELj1ELj1ELj4ELj16ENS_18Kernel_traits_baseILj7168EfS2_S2_S2_fjLj128EEEEELb0ELb1ELb0ELb1EEEvNS_9FwdParamsE)
        /*0b78*/ 	.word	0x000000ff


	//----- nvinfo : EIATTR_FRAME_SIZE
	.align		4
.L_498:
        /*0b7c*/ 	.byte	0x04, 0x11
        /*0b7e*/ 	.short	(.L_500 - .L_499)
	.align		4
.L_499:
        /*0b80*/ 	.word	index@(_ZN10layer_norm13ln_fwd_kernelINS_13Kernel_traitsIf13__nv_bfloat16S2_S2_fjLj7168ELj1ELj1ELj4ELj16ENS_18Kernel_traits_baseILj7168EfS2_S2_S2_fjLj128EEEEELb0ELb1ELb0ELb1EEEvNS_9FwdParamsE)
        /*0b84*/ 	.word	0x00000000


	//----- nvinfo : EIATTR_REGCOUNT
	.align		4
.L_500:
        /*0b88*/ 	.byte	0x04, 0x2f
        /*0b8a*/ 	.short	(.L_502 - .L_501)
	.align		4
.L_501:
        /*0b8c*/ 	.word	index@(_ZN10layer_norm13ln_fwd_kernelINS_13Kernel_traitsIf13__nv_bfloat16S2_S2_fjLj7168ELj1ELj1ELj4ELj16ENS_18Kernel_traits_baseILj7168EfS2_S2_S2_fjLj128EEEEELb0ELb1ELb0ELb0EEEvNS_9FwdParamsE)
        /*0b90*/ 	.word	0x000000f9


	//----- nvinfo : EIATTR_FRAME_SIZE
	.align		4
.L_502:
        /*0b94*/ 	.byte	0x04, 0x11
        /*0b96*/ 	.short	(.L_504 - .L_503)
	.align		4
.L_503:
        /*0b98*/ 	.word	index@(_ZN10layer_norm13ln_fwd_kernelINS_13Kernel_traitsIf13__nv_bfloat16S2_S2_fjLj7168ELj1ELj1ELj4ELj16ENS_18Kernel_traits_baseILj7168EfS2_S2_S2_fjLj128EEEEELb0ELb1ELb0ELb0EEEvNS_9FwdParamsE)
        /*0b9c*/ 	.word	0x00000000


	//----- nvinfo : EIATTR_REGCOUNT
	.align		4
.L_504:
        /*0ba0*/ 	.byte	0x04, 0x2f
        /*0ba2*/ 	.short	(.L_506 - .L_505)
	.align		4
.L_505:
        /*0ba4*/ 	.word	index@(_ZN10layer_norm13ln_fwd_kernelINS_13Kernel_traitsIf13__nv_bfloat16S2_S2_fjLj7168ELj1ELj1ELj4ELj16ENS_18Kernel_traits_baseILj7168EfS2_S2_S2_fjLj128EEEEELb0ELb0ELb1ELb1EEEvNS_9FwdParamsE)
        /*0ba8*/ 	.word	0x000000fa


	//----- nvinfo : EIATTR_FRAME_SIZE
	.align		4
.L_506:
        /*0bac*/ 	.byte	0x04, 0x11
        /*0bae*/ 	.short	(.L_508 - .L_507)
	.align		4
.L_507:
        /*0bb0*/ 	.word	index@(_ZN10layer_norm13ln_fwd_kernelINS_13Kernel_traitsIf13__nv_bfloat16S2_S2_fjLj7168ELj1ELj1ELj4ELj16ENS_18Kernel_traits_baseILj7168EfS2_S2_S2_fjLj128EEEEELb0ELb0ELb1ELb1EEEvNS_9FwdParamsE)
        /*0bb4*/ 	.word	0x00000000


	//----- nvinfo : EIATTR_REGCOUNT
	.align		4
.L_508:
        /*0bb8*/ 	.byte	0x04, 0x2f
        /*0bba*/ 	.short	(.L_510 - .L_509)
	.align		4
.L_509:
        /*0bbc*/ 	.word	index@(_ZN10layer_norm13ln_fwd_kernelINS_13Kernel_traitsIf13__nv_bfloat16S2_S2_fjLj7168ELj1ELj1ELj4ELj16ENS_18Kernel_traits_baseILj7168EfS2_S2_S2_fjLj128EEEEELb0ELb0ELb1ELb0EEEvNS_9FwdParamsE)
        /*0bc0*/ 	.word	0x000000f8


	//----- nvinfo : EIATTR_FRAME_SIZE
	.align		4
.L_510:
        /*0bc4*/ 	.byte	0x04, 0x11
        /*0bc6*/ 	.short	(.L_512 - .L_511)
	.align		4
.L_511:
        /*0bc8*/ 	.word	index@(_ZN10layer_norm13ln_fwd_kernelINS_13Kernel_traitsIf13__nv_bfloat16S2_S2_fjLj7168ELj1ELj1ELj4ELj16ENS_18Kernel_traits_baseILj7168EfS2_S2_S2_fjLj128EEEEELb0ELb0ELb1ELb0EEEvNS_9FwdParamsE)
        /*0bcc*/ 	.word	0x00000000


	//----- nvinfo : EIATTR_REGCOUNT
	.align		4
.L_512:
        /*0bd0*/ 	.byte	0x04, 0x2f
        /*0bd2*/ 	.short	(.L_514 - .L_513)
	.align		4
.L_513:
        /*0bd4*/ 	.word	index@(_ZN10layer_norm13ln_fwd_kernelINS_13Kernel_traitsIf13__nv_bfloat16S2_S2_fjLj7168ELj1ELj1ELj4ELj16ENS_18Kernel_traits_baseILj7168EfS2_S2_S2_fjLj128EEEEELb0ELb0ELb0ELb1EEEvNS_9FwdParamsE)
        /*0bd8*/ 	.word	0x000000ff


	//----- nvinfo : EIATTR_FRAME_SIZE
	.align		4
.L_514:
        /*0bdc*/ 	.byte	0x04, 0x11
        /*0bde*/ 	.short	(.L_516 - .L_515)
	.align		4
.L_515:
        /*0be0*/ 	.word	index@(_ZN10layer_norm13ln_fwd_kernelINS_13Kernel_traitsIf13__nv_bfloat16S2_S2_fjLj7168ELj1ELj1ELj4ELj16ENS_18Kernel_traits_baseILj7168EfS2_S2_S2_fjLj128EEEEELb0ELb0ELb0ELb1EEEvNS_9FwdParamsE)
        /*0be4*/ 	.word	0x00000000


	//----- nvinfo : EIATTR_REGCOUNT
	.align		4
.L_516:
        /*0be8*/ 	.byte	0x04, 0x2f
        /*0bea*/ 	.short	(.L_518 - .L_517)
	.align		4
.L_517:
        /*0bec*/ 	.word	index@(_ZN10layer_norm13ln_fwd_kernelINS_13Kernel_traitsIf13__nv_bfloat16S2_S2_fjLj7168ELj1ELj1ELj4ELj16ENS_18Kernel_traits_baseILj7168EfS2_S2_S2_fjLj128EEEEELb0ELb0ELb0ELb0EEEvNS_9FwdParamsE)
        /*0bf0*/ 	.word	0x000000ca


	//----- nvinfo : EIATTR_FRAME_SIZE
	.align		4
.L_518:
        /*0bf4*/ 	.byte	0x04, 0x11
        /*0bf6*/ 	.short	(.L_520 - .L_519)
	.align		4
.L_519:
        /*0bf8*/ 	.word	index@(_ZN10layer_norm13ln_fwd_kernelINS_13Kernel_traitsIf13__nv_bfloat16S2_S2_fjLj7168ELj1ELj1ELj4ELj16ENS_18Kernel_traits_baseILj7168EfS2_S2_S2_fjLj128EEEEELb0ELb0ELb0ELb0EEEvNS_9FwdParamsE)
        /*0bfc*/ 	.word	0x00000000


	//----- nvinfo : EIATTR_REGCOUNT
	.align		4
.L_520:
        /*0c00*/ 	.byte	0x04, 0x2f
        /*0c02*/ 	.short	(.L_522 - .L_521)
	.align		4
.L_521:
        /*0c04*/ 	.word	index@(_ZN10layer_norm13ln_fwd_kernelINS_13Kernel_traitsI6__halfS2_S2_S2_fjLj7168ELj1ELj1ELj4ELj16ENS_18Kernel_traits_baseILj7168ES2_S2_S2_S2_fjLj128EEEEELb1ELb1ELb1ELb1EEEvNS_9FwdParamsE)
        /*0c08*/ 	.word	0x000000ff


	//----- nvinfo : EIATTR_FRAME_SIZE
	.align		4
.L_522:
        /*0c0c*/ 	.byte	0x04, 0x11
        /*0c0e*/ 	.short	(.L_524 - .L_523)
	.align		4
.L_523:
        /*0c10*/ 	.word	index@(_ZN10layer_norm13ln_fwd_kernelINS_13Kernel_traitsI6__halfS2_S2_S2_fjLj7168ELj1ELj1ELj4ELj16ENS_18Kernel_traits_baseILj7168ES2_S2_S2_S2_fjLj128EEEEELb1ELb1ELb1ELb1EEEvNS_9FwdParamsE)
        /*0c14*/ 	.word	0x00000000


	//----- nvinfo : EIATTR_REGCOUNT
	.align		4
.L_524:
        /*0c18*/ 	.byte	0x04, 0x2f
        /*0c1a*/ 	.short	(.L_526 - .L_525)
	.align		4
.L_525:
        /*0c1c*/ 	.word	index@(_ZN10layer_norm13ln_fwd_kernelINS_13Kernel_traitsI6__halfS2_S2_S2_fjLj7168ELj1ELj1ELj4ELj16ENS_18Kernel_traits_baseILj7168ES2_S2_S2_S2_fjLj128EEEEELb1ELb1ELb1ELb0EEEvNS_9FwdParamsE)
        /*0c20*/ 	.word	0x000000f0


	//----- nvinfo : EIATTR_FRAME_SIZE
	.align		4
.L_526:
        /*0c24*/ 	.byte	0x04, 0x11
        /*0c26*/ 	.short	(.L_528 - .L_527)
	.align		4
.L_527:
        /*0c28*/ 	.word	index@(_ZN10layer_norm13ln_fwd_kernelINS_13Kernel_traitsI6__halfS2_S2_S2_fjLj7168ELj1ELj1ELj4ELj16ENS_18Kernel_traits_baseILj7168ES2_S2_S2_S2_fjLj128EEEEELb1ELb1ELb1ELb0EEEvNS_9FwdParamsE)
        /*0c2c*/ 	.word	0x00000000


	//----- nvinfo : EIATTR_REGCOUNT
	.align		4
.L_528:
        /*0c30*/ 	.byte	0x04, 0x2f
        /*0c32*/ 	.short	(.L_530 - .L_529)
	.align		4
.L_529:
        /*0c34*/ 	.word	index@(_ZN10layer_norm13ln_fwd_kernelINS_13Kernel_traitsI6__halfS2_S2_S2_fjLj7168ELj1ELj1ELj4ELj16ENS_18Kernel_traits_baseILj7168ES2_S2_S2_S2_fjLj128EEEEELb1ELb1ELb0ELb1EEEvNS_9FwdParamsE)
        /*0c38*/ 	.word	0x000000f6


	//----- nvinfo : EIATTR_FRAME_SIZE
	.align		4
.L_530:
        /*0c3c*/ 	.byte	0x04, 0x11
        /*0c3e*/ 	.short	(.L_532 - .L_531)
	.align		4
.L_531:
        /*0c40*/ 	.word	index@(_ZN10layer_norm13ln_fwd_kernelINS_13Kernel_traitsI6__halfS2_S2_S2_fjLj7168ELj1ELj1ELj4ELj16ENS_18Kernel_traits_baseILj7168ES2_S2_S2_S2_fjLj128EEEEELb1ELb1ELb0ELb1EEEvNS_9FwdParamsE)
        /*0c44*/ 	.word	0x00000000


	//----- nvinfo : EIATTR_REGCOUNT
	.align		4
.L_532:
        /*0c48*/ 	.byte	0x04, 0x2f
        /*0c4a*/ 	.short	(.L_534 - .L_533)
	.align		4
.L_533:
        /*0c4c*/ 	.word	index@(_ZN10layer_norm13ln_fwd_kernelINS_13Kernel_traitsI6__halfS2_S2_S2_fjLj7168ELj1ELj1ELj4ELj16ENS_18Kernel_traits_baseILj7168ES2_S2_S2_S2_fjLj128EEEEELb1ELb1ELb0ELb0EEEvNS_9FwdParamsE)
        /*0c50*/ 	.word	0x000000e6


	//----- nvinfo : EIATTR_FRAME_SIZE
	.align		4
.L_534:
        /*0c54*/ 	.byte	0x04, 0x11
        /*0c56*/ 	.short	(.L_536 - .L_535)
	.align		4
.L_535:
        /*0c58*/ 	.word	index@(_ZN10layer_norm13ln_fwd_kernelINS_13Kernel_traitsI6__halfS2_S2_S2_fjLj7168ELj1ELj1ELj4ELj16ENS_18Kernel_traits_baseILj7168ES2_S2_S2_S2_fjLj128EEEEELb1ELb1ELb0ELb0EEEvNS_9FwdParamsE)
        /*0c5c*/ 	.word	0x00000000


	//----- nvinfo : EIATTR_REGCOUNT
	.align		4
.L_536:
        /*0c60*/ 	.byte	0x04, 0x2f
        /*0c62*/ 	.short	(.L_538 - .L_537)
	.align		4
.L_537:
        /*0c64*/ 	.word	index@(_ZN10layer_norm13ln_fwd_kernelINS_13Kernel_traitsI6__halfS2_S2_S2_fjLj7168ELj1ELj1ELj4ELj16ENS_18Kernel_traits_baseILj7168ES2_S2_S2_S2_fjLj128EEEEELb1ELb0ELb1ELb1EEEvNS_9FwdParamsE)
        /*0c68*/ 	.word	0x0000009b


	//----- nvinfo : EIATTR_FRAME_SIZE
	.align		4
.L_538:
        /*0c6c*/ 	.byte	0x04, 0x11
        /*0c6e*/ 	.short	(.L_540 - .L_539)
	.align		4
.L_539:
        /*0c70*/ 	.word	index@(_ZN10layer_norm13ln_fwd_kernelINS_13Kernel_traitsI6__halfS2_S2_S2_fjLj7168ELj1ELj1ELj4ELj16ENS_18Kernel_traits_baseILj7168ES2_S2_S2_S2_fjLj128EEEEELb1ELb0ELb1ELb1EEEvNS_9FwdParamsE)
        /*0c74*/ 	.word	0x00000000


	//----- nvinfo : EIATTR_REGCOUNT
	.align		4
.L_540:
        /*0c78*/ 	.byte	0x04, 0x2f
        /*0c7a*/ 	.short	(.L_542 - .L_541)
	.align		4
.L_541:
        /*0c7c*/ 	.word	index@(_ZN10layer_norm13ln_fwd_kernelINS_13Kernel_traitsI6__halfS2_S2_S2_fjLj7168ELj1ELj1ELj4ELj16ENS_18Kernel_traits_baseILj7168ES2_S2_S2_S2_fjLj128EEEEELb1ELb0ELb1ELb0EEEvNS_9FwdParamsE)
        /*0c80*/ 	.word	0x0000009d


	//----- nvinfo : EIATTR_FRAME_SIZE
	.align		4
.L_542:
        /*0c84*/ 	.byte	0x04, 0x11
        /*0c86*/ 	.short	(.L_544 - .L_543)
	.align		4
.L_543:
        /*0c88*/ 	.word	index@(_ZN10layer_norm13ln_fwd_kernelINS_13Kernel_traitsI6__halfS2_S2_S2_fjLj7168ELj1ELj1ELj4ELj16ENS_18Kernel_traits_baseILj7168ES2_S2_S2_S2_fjLj128EEEEELb1ELb0ELb1ELb0EEEvNS_9FwdParamsE)
        /*0c8c*/ 	.word	0x00000000


	//----- nvinfo : EIATTR_REGCOUNT
	.align		4
.L_544:
        /*0c90*/ 	.byte	0x04, 0x2f
        /*0c92*/ 	.short	(.L_546 - .L_545)
	.align		4
.L_545:
        /*0c94*/ 	.word	index@(_ZN10layer_norm13ln_fwd_kernelINS_13Kernel_traitsI6__halfS2_S2_S2_fjLj7168ELj1ELj1ELj4ELj16ENS_18Kernel_traits_baseILj7168ES2_S2_S2_S2_fjLj128EEEEELb1ELb0ELb0ELb1EEEvNS_9FwdParamsE)
        /*0c98*/ 	.word	0x00000098


	//----- nvinfo : EIATTR_FRAME_SIZE
	.align		4
.L_546:
        /*0c9c*/ 	.byte	0x04, 0x11
        /*0c9e*/ 	.short	(.L_548 - .L_547)
	.align		4
.L_547:
        /*0ca0*/ 	.word	index@(_ZN10layer_norm13ln_fwd_kernelINS_13Kernel_traitsI6__halfS2_S2_S2_fjLj7168ELj1ELj1ELj4ELj16ENS_18Kernel_traits_baseILj7168ES2_S2_S2_S2_fjLj128EEEEELb1ELb0ELb0ELb1EEEvNS_9FwdParamsE)
        /*0ca4*/ 	.word	0x00000000


	//----- nvinfo : EIATTR_REGCOUNT
	.align		4
.L_548:
        /*0ca8*/ 	.byte	0x04, 0x2f
        /*0caa*/ 	.short	(.L_550 - .L_549)
	.align		4
.L_549:
        /*0cac*/ 	.word	index@(_ZN10layer_norm13ln_fwd_kernelINS_13Kernel_traitsI6__halfS2_S2_S2_fjLj7168ELj1ELj1ELj4ELj16ENS_18Kernel_traits_baseILj7168ES2_S2_S2_S2_fjLj128EEEEELb1ELb0ELb0ELb0EEEvNS_9FwdParamsE)
        /*0cb0*/ 	.word	0x0000009a


	//----- nvinfo : EIATTR_FRAME_SIZE
	.align		4
.L_550:
        /*0cb4*/ 	.byte	0x04, 0x11
        /*0cb6*/ 	.short	(.L_552 - .L_551)
	.align		4
.L_551:
        /*0cb8*/ 	.word	index@(_ZN10layer_norm13ln_fwd_kernelINS_13Kernel_traitsI6__halfS2_S2_S2_fjLj7168ELj1ELj1ELj4ELj16ENS_18Kernel_traits_baseILj7168ES2_S2_S2_S2_fjLj128EEEEELb1ELb0ELb0ELb0EEEvNS_9FwdParamsE)
        /*0cbc*/ 	.word	0x00000000


	//----- nvinfo : EIATTR_REGCOUNT
	.align		4
.L_552:
        /*0cc0*/ 	.byte	0x04, 0x2f
        /*0cc2*/ 	.short	(.L_554 - .L_553)
	.align		4
.L_553:
        /*0cc4*/ 	.word	index@(_ZN10layer_norm13ln_fwd_kernelINS_13Kernel_traitsI6__halfS2_S2_S2_fjLj7168ELj1ELj1ELj4ELj16ENS_18Kernel_traits_baseILj7168ES2_S2_S2_S2_fjLj128EEEEELb0ELb1ELb1ELb1EEEvNS_9FwdParamsE)
        /*0cc8*/ 	.word	0x000000a5


	//----- nvinfo : EIATTR_FRAME_SIZE
	.align		4
.L_554:
        /*0ccc*/ 	.byte	0x04, 0x11
        /*0cce*/ 	.short	(.L_556 - .L_555)
	.align		4
.L_555:
        /*0cd0*/ 	.word	index@(_ZN10layer_norm13ln_fwd_kernelINS_13Kernel_traitsI6__halfS2_S2_S2_fjLj7168ELj1ELj1ELj4ELj16ENS_18Kernel_traits_baseILj7168ES2_S2_S2_S2_fjLj128EEEEELb0ELb1ELb1ELb1EEEvNS_9FwdParamsE)
        /*0cd4*/ 	.word	0x00000000


	//----- nvinfo : EIATTR_REGCOUNT
	.align		4
.L_556:
        /*0cd8*/ 	.byte	0x04, 0x2f
        /*0cda*/ 	.short	(.L_558 - .L_557)
	.align		4
.L_557:
        /*0cdc*/ 	.word	index@(_ZN10layer_norm13ln_fwd_kernelINS_13Kernel_traitsI6__halfS2_S2_S2_fjLj7168ELj1ELj1ELj4ELj16ENS_18Kernel_traits_baseILj7168ES2_S2_S2_S2_fjLj128EEEEELb0ELb1ELb1ELb0EEEvNS_9FwdParamsE)
        /*0ce0*/ 	.word	0x000000a8


	//----- nvinfo : EIATTR_FRAME_SIZE
	.align		4
.L_558:
        /*0ce4*/ 	.byte	0x04, 0x11
        /*0ce6*/ 	.short	(.L_560 - .L_559)
	.align		4
.L_559:
        /*0ce8*/ 	.word	index@(_ZN10layer_norm13ln_fwd_kernelINS_13Kernel_traitsI6__halfS2_S2_S2_fjLj7168ELj1ELj1ELj4ELj16ENS_18Kernel_traits_baseILj7168ES2_S2_S2_S2_fjLj128EEEEELb0ELb1ELb1ELb0EEEvNS_9FwdParamsE)
        /*0cec*/ 	.word	0x00000000


	//----- nvinfo : EIATTR_REGCOUNT
	.align		4
.L_560:
        /*0cf0*/ 	.byte	0x04, 0x2f
        /*0cf2*/ 	.short	(.L_562 - .L_561)
	.align		4
.L_561:
        /*0cf4*/ 	.word	index@(_ZN10layer_norm13ln_fwd_kernelINS_13Kernel_traitsI6__halfS2_S2_S2_fjLj7168ELj1ELj1ELj4ELj16ENS_18Kernel_traits_baseILj7168ES2_S2_S2_S2_fjLj128EEEEELb0ELb1ELb0ELb1EEEvNS_9FwdParamsE)
        /*0cf8*/ 	.word	0x000000a8


	//----- nvinfo : EIATTR_FRAME_SIZE
	.align		4
.L_562:
        /*0cfc*/ 	.byte	0x04, 0x11
        /*0cfe*/ 	.short	(.L_564 - .L_563)
	.align		4
.L_563:
        /*0d00*/ 	.word	index@(_ZN10layer_norm13ln_fwd_kernelINS_13Kernel_traitsI6__halfS2_S2_S2_fjLj7168ELj1ELj1ELj4ELj16ENS_18Kernel_traits_baseILj7168ES2_S2_S2_S2_fjLj128EEEEELb0ELb1ELb0ELb1EEEvNS_9FwdParamsE)
        /*0d04*/ 	.word	0x00000000


	//----- nvinfo : EIATTR_REGCOUNT
	.align		4
.L_564:
        /*0d08*/ 	.byte	0x04, 0x2f
        /*0d0a*/ 	.short	(.L_566 - .L_565)
	.align		4
.L_565:
        /*0d0c*/ 	.word	index@(_ZN10layer_norm13ln_fwd_kernelINS_13Kernel_traitsI6__halfS2_S2_S2_fjLj7168ELj1ELj1ELj4ELj16ENS_18Kernel_traits_baseILj7168ES2_S2_S2_S2_fjLj128EEEEELb0ELb1ELb0ELb0EEEvNS_9FwdParamsE)
        /*0d10*/ 	.word	0x000000a7


	//----- nvinfo : EIATTR_FRAME_SIZE
	.align		4
.L_566:
        /*0d14*/ 	.byte	0x04, 0x11
        /*0d16*/ 	.short	(.L_568 - .L_567)
	.align		4
.L_567:
        /*0d18*/ 	.word	index@(_ZN10layer_norm13ln_fwd_kernelINS_13Kernel_traitsI6__halfS2_S2_S2_fjLj7168ELj1ELj1ELj4ELj16ENS_18Kernel_traits_baseILj7168ES2_S2_S2_S2_fjLj128EEEEELb0ELb1ELb0ELb0EEEvNS_9FwdParamsE)
        /*0d1c*/ 	.word	0x00000000


	//----- nvinfo : EIATTR_REGCOUNT
	.align		4
.L_568:
        /*0d20*/ 	.byte	0x04, 0x2f
        /*0d22*/ 	.short	(.L_570 - .L_569)
	.align		4
.L_569:
        /*0d24*/ 	.word	index@(_ZN10layer_norm13ln_fwd_kernelINS_13Kernel_traitsI6__halfS2_S2_S2_fjLj7168ELj1ELj1ELj4ELj16ENS_18Kernel_traits_baseILj7168ES2_S2_S2_S2_fjLj128EEEEELb0ELb0ELb1ELb1EEEvNS_9FwdParamsE)
        /*0d28*/ 	.word	0x00000082


	//----- nvinfo : EIATTR_FRAME_SIZE
	.align		4
.L_570:
        /*0d2c*/ 	.byte	0x04, 0x11
        /*0d2e*/ 	.short	(.L_572 - .L_571)
	.align		4
.L_571:
        /*0d30*/ 	.word	index@(_ZN10layer_norm13ln_fwd_kernelINS_13Kernel_traitsI6__halfS2_S2_S2_fjLj7168ELj1ELj1ELj4ELj16ENS_18Kernel_traits_baseILj7168ES2_S2_S2_S2_fjLj128EEEEELb0ELb0ELb1ELb1EEEvNS_9FwdParamsE)
        /*0d34*/ 	.word	0x00000000


	//----- nvinfo : EIATTR_REGCOUNT
	.align		4
.L_572:
        /*0d38*/ 	.byte	0x04, 0x2f
        /*0d3a*/ 	.short	(.L_574 - .L_573)
	.align		4
.L_573:
        /*0d3c*/ 	.word	index@(_ZN10layer_norm13ln_fwd_kernelINS_13Kernel_traitsI6__halfS2_S2_S2_fjLj7168ELj1ELj1ELj4ELj16ENS_18Kernel_traits_baseILj7168ES2_S2_S2_S2_fjLj128EEEEELb0ELb0ELb1ELb0EEEvNS_9FwdParamsE)
        /*0d40*/ 	.word	0x00000095


	//----- nvinfo : EIATTR_FRAME_SIZE
	.align		4
.L_574:
        /*0d44*/ 	.byte	0x04, 0x11
        /*0d46*/ 	.short	(.L_576 - .L_575)
	.align		4
.L_575:
        /*0d48*/ 	.word	index@(_ZN10layer_norm13ln_fwd_kernelINS_13Kernel_traitsI6__halfS2_S2_S2_fjLj7168ELj1ELj1ELj4ELj16ENS_18Kernel_traits_baseILj7168ES2_S2_S2_S2_fjLj128EEEEELb0ELb0ELb1ELb0EEEvNS_9FwdParamsE)
        /*0d4c*/ 	.word	0x00000000


	//----- nvinfo : EIATTR_REGCOUNT
	.align		4
.L_576:
        /*0d50*/ 	.byte	0x04, 0x2f
        /*0d52*/ 	.short	(.L_578 - .L_577)
	.align		4
.L_577:
        /*0d54*/ 	.word	index@(_ZN10layer_norm13ln_fwd_kernelINS_13Kernel_traitsI6__halfS2_S2_S2_fjLj7168ELj1ELj1ELj4ELj16ENS_18Kernel_traits_baseILj7168ES2_S2_S2_S2_fjLj128EEEEELb0ELb0ELb0ELb1EEEvNS_9FwdParamsE)
        /*0d58*/ 	.word	0x000000a8


	//----- nvinfo : EIATTR_FRAME_SIZE
	.align		4
.L_578:
        /*0d5c*/ 	.byte	0x04, 0x11
        /*0d5e*/ 	.short	(.L_580 - .L_579)
	.align		4
.L_579:
        /*0d60*/ 	.word	index@(_ZN10layer_norm13ln_fwd_kernelINS_13Kernel_traitsI6__halfS2_S2_S2_fjLj7168ELj1ELj1ELj4ELj16ENS_18Kernel_traits_baseILj7168ES2_S2_S2_S2_fjLj128EEEEELb0ELb0ELb0ELb1EEEvNS_9FwdParamsE)
        /*0d64*/ 	.word	0x00000000


	//----- nvinfo : EIATTR_REGCOUNT
	.align		4
.L_580:
        /*0d68*/ 	.byte	0x04, 0x2f
        /*0d6a*/ 	.short	(.L_582 - .L_581)
	.align		4
.L_581:
        /*0d6c*/ 	.word	index@(_ZN10layer_norm13ln_fwd_kernelINS_13Kernel_traitsI6__halfS2_S2_S2_fjLj7168ELj1ELj1ELj4ELj16ENS_18Kernel_traits_baseILj7168ES2_S2_S2_S2_fjLj128EEEEELb0ELb0ELb0ELb0EEEvNS_9FwdParamsE)
        /*0d70*/ 	.word	0x00000095


	//----- nvinfo : EIATTR_FRAME_SIZE
	.align		4
.L_582:
        /*0d74*/ 	.byte	0x04, 0x11
        /*0d76*/ 	.short	(.L_584 - .L_583)
	.align		4
.L_583:
        /*0d78*/ 	.word	index@(_ZN10layer_norm13ln_fwd_kernelINS_13Kernel_traitsI6__halfS2_S2_S2_fjLj7168ELj1ELj1ELj4ELj16ENS_18Kernel_traits_baseILj7168ES2_S2_S2_S2_fjLj128EEEEELb0ELb0ELb0ELb0EEEvNS_9FwdParamsE)
        /*0d7c*/ 	.word	0x00000000


	//----- nvinfo : EIATTR_REGCOUNT
	.align		4
.L_584:
        /*0d80*/ 	.byte	0x04, 0x2f
        /*0d82*/ 	.short	(.L_586 - .L_585)
	.align		4
.L_585:
        /*0d84*/ 	.word	index@(_ZN10layer_norm13ln_fwd_kernelINS_13Kernel_traitsI13__nv_bfloat16S2_S2_S2_fjLj7168ELj1ELj1ELj4ELj16ENS_18Kernel_traits_baseILj7168ES2_S2_S2_S2_fjLj128EEEEELb1ELb1ELb1ELb1EEEvNS_9FwdParamsE)
        /*0d88*/ 	.word	0x000000e9


	//----- nvinfo : EIATTR_FRAME_SIZE
	.align		4
.L_586:
        /*0d8c*/ 	.byte	0x04, 0x11
        /*0d8e*/ 	.short	(.L_588 - .L_587)
	.align		4
.L_587:
        /*0d90*/ 	.word	index@(_ZN10layer_norm13ln_fwd_kernelINS_13Kernel_traitsI13__nv_bfloat16S2_S2_S2_fjLj7168ELj1ELj1ELj4ELj16ENS_18Kernel_traits_baseILj7168ES2_S2_S2_S2_fjLj128EEEEELb1ELb1ELb1ELb1EEEvNS_9FwdParamsE)
        /*0d94*/ 	.word	0x00000000


	//----- nvinfo : EIATTR_REGCOUNT
	.align		4
.L_588:
        /*0d98*/ 	.byte	0x04, 0x2f
        /*0d9a*/ 	.short	(.L_590 - .L_589)
	.align		4
.L_589:
        /*0d9c*/ 	.word	index@(_ZN10layer_norm13ln_fwd_kernelINS_13Kernel_traitsI13__nv_bfloat16S2_S2_S2_fjLj7168ELj1ELj1ELj4ELj16ENS_18Kernel_traits_baseILj7168ES2_S2_S2_S2_fjLj128EEEEELb1ELb1ELb1ELb0EEEvNS_9FwdParamsE)
        /*0da0*/ 	.word	0x000000ff


	//----- nvinfo : EIATTR_FRAME_SIZE
	.align		4
.L_590:
        /*0da4*/ 	.byte	0x04, 0x11
        /*0da6*/ 	.short	(.L_592 - .L_591)
	.align		4
.L_591:
        /*0da8*/ 	.word	index@(_ZN10layer_norm13ln_fwd_kernelINS_13Kernel_traitsI13__nv_bfloat16S2_S2_S2_fjLj7168ELj1ELj1ELj4ELj16ENS_18Kernel_traits_baseILj7168ES2_S2_S2_S2_fjLj128EEEEELb1ELb1ELb1ELb0EEEvNS_9FwdParamsE)
        /*0dac*/ 	.word	0x00000040


	//----- nvinfo : EIATTR_REGCOUNT
	.align		4
.L_592:
        /*0db0*/ 	.byte	0x04, 0x2f
        /*0db2*/ 	.short	(.L_594 - .L_593)
	.align		4
.L_593:
        /*0db4*/ 	.word	index@(_ZN10layer_norm13ln_fwd_kernelINS_13Kernel_traitsI13__nv_bfloat16S2_S2_S2_fjLj7168ELj1ELj1ELj4ELj16ENS_18Kernel_traits_baseILj7168ES2_S2_S2_S2_fjLj128EEEEELb1ELb1ELb0ELb1EEEvNS_9FwdParamsE)
        /*0db8*/ 	.word	0x000000f6


	//----- nvinfo : EIATTR_FRAME_SIZE
	.align		4
.L_594:
        /*0dbc*/ 	.byte	0x04, 0x11
        /*0dbe*/ 	.short	(.L_596 - .L_595)
	.align		4
.L_595:
        /*0dc0*/ 	.word	index@(_ZN10layer_norm13ln_fwd_kernelINS_13Kernel_traitsI13__nv_bfloat16S2_S2_S2_fjLj7168ELj1ELj1ELj4ELj16ENS_18Kernel_traits_baseILj7168ES2_S2_S2_S2_fjLj128EEEEELb1ELb1ELb0ELb1EEEvNS_9FwdParamsE)
        /*0dc4*/ 	.word	0x00000000


	//----- nvinfo : EIATTR_REGCOUNT
	.align		4
.L_596:
        /*0dc8*/ 	.byte	0x04, 0x2f
        /*0dca*/ 	.short	(.L_598 - .L_597)
	.align		4
.L_597:
        /*0dcc*/ 	.word	index@(_ZN10layer_norm13ln_fwd_kernelINS_13Kernel_traitsI13__nv_bfloat16S2_S2_S2_fjLj7168ELj1ELj1ELj4ELj16ENS_18Kernel_traits_baseILj7168ES2_S2_S2_S2_fjLj128EEEEELb1ELb1ELb0ELb0EEEvNS_9FwdParamsE)
        /*0dd0*/ 	.word	0x000000f3


	//----- nvinfo : EIATTR_FRAME_SIZE
	.align		4
.L_598:
        /*0dd4*/ 	.byte	0x04, 0x11
        /*0dd6*/ 	.short	(.L_600 - .L_599)
	.align		4
.L_599:
        /*0dd8*/ 	.word	index@(_ZN10layer_norm13ln_fwd_kernelINS_13Kernel_traitsI13__nv_bfloat16S2_S2_S2_fjLj7168ELj1ELj1ELj4ELj16ENS_18Kernel_traits_baseILj7168ES2_S2_S2_S2_fjLj128EEEEELb1ELb1ELb0ELb0EEEvNS_9FwdParamsE)
        /*0ddc*/ 	.word	0x00000000


	//----- nvinfo : EIATTR_REGCOUNT
	.align		4
.L_600:
        /*0de0*/ 	.byte	0x04, 0x2f
        /*0de2*/ 	.short	(.L_602 - .L_601)
	.align		4
.L_601:
        /*0de4*/ 	.word	index@(_ZN10layer_norm13ln_fwd_kernelINS_13Kernel_traitsI13__nv_bfloat16S2_S2_S2_fjLj7168ELj1ELj1ELj4ELj16ENS_18Kernel_traits_baseILj7168ES2_S2_S2_S2_fjLj128EEEEELb1ELb0ELb1ELb1EEEvNS_9FwdParamsE)
        /*0de8*/ 	.word	0x000000ff


	//----- nvinfo : EIATTR_FRAME_SIZE
	.align		4
.L_602:
        /*0dec*/ 	.byte	0x04, 0x11
        /*0dee*/ 	.short	(.L_604 - .L_603)
	.align		4
.L_603:
        /*0df0*/ 	.word	index@(_ZN10layer_norm13ln_fwd_kernelINS_13Kernel_traitsI13__nv_bfloat16S2_S2_S2_fjLj7168ELj1ELj1ELj4ELj16ENS_18Kernel_traits_baseILj7168ES2_S2_S2_S2_fjLj128EEEEELb1ELb0ELb1ELb1EEEvNS_9FwdParamsE)
        /*0df4*/ 	.word	0x00000000


	//----- nvinfo : EIATTR_REGCOUNT
	.align		4
.L_604:
        /*0df8*/ 	.byte	0x04, 0x2f
        /*0dfa*/ 	.short	(.L_606 - .L_605)
	.align		4
.L_605:
        /*0dfc*/ 	.word	index@(_ZN10layer_norm13ln_fwd_kernelINS_13Kernel_traitsI13__nv_bfloat16S2_S2_S2_fjLj7168ELj1ELj1ELj4ELj16ENS_18Kernel_traits_baseILj7168ES2_S2_S2_S2_fjLj128EEEEELb1ELb0ELb1ELb0EEEvNS_9FwdParamsE)
        /*0e00*/ 	.word	0x000000df


	//----- nvinfo : EIATTR_FRAME_SIZE
	.align		4
.L_606:
        /*0e04*/ 	.byte	0x04, 0x11
        /*0e06*/ 	.short	(.L_608 - .L_607)
	.align		4
.L_607:
        /*0e08*/ 	.word	index@(_ZN10layer_norm13ln_fwd_kernelINS_13Kernel_traitsI13__nv_bfloat16S2_S2_S2_fjLj7168ELj1ELj1ELj4ELj16ENS_18Kernel_traits_baseILj7168ES2_S2_S2_S2_fjLj128EEEEELb1ELb0ELb1ELb0EEEvNS_9FwdParamsE)
        /*0e0c*/ 	.word	0x00000000


	//----- nvinfo : EIATTR_REGCOUNT
	.align		4
.L_608:
        /*0e10*/ 	.byte	0x04, 0x2f
        /*0e12*/ 	.short	(.L_610 - .L_609)
	.align		4
.L_609:
        /*0e14*/ 	.word	index@(_ZN10layer_norm13ln_fwd_kernelINS_13Kernel_traitsI13__nv_bfloat16S2_S2_S2_fjLj7168ELj1ELj1ELj4ELj16ENS_18Kernel_traits_baseILj7168ES2_S2_S2_S2_fjLj128EEEEELb1ELb0ELb0ELb1EEEvNS_9FwdParamsE)
        /*0e18*/ 	.word	0x000000fb


	//----- nvinfo : EIATTR_FRAME_SIZE
	.align		4
.L_610:
        /*0e1c*/ 	.byte	0x04, 0x11
        /*0e1e*/ 	.short	(.L_612 - .L_611)
	.align		4
.L_611:
        /*0e20*/ 	.word	index@(_ZN10layer_norm13ln_fwd_kernelINS_13Kernel_traitsI13__nv_bfloat16S2_S2_S2_fjLj7168ELj1ELj1ELj4ELj16ENS_18Kernel_traits_baseILj7168ES2_S2_S2_S2_fjLj128EEEEELb1ELb0ELb0ELb1EEEvNS_9FwdParamsE)
        /*0e24*/ 	.word	0x00000000


	//----- nvinfo : EIATTR_REGCOUNT
	.align		4
.L_612:
        /*0e28*/ 	.byte	0x04, 0x2f
        /*0e2a*/ 	.short	(.L_614 - .L_613)
	.align		4
.L_613:
        /*0e2c*/ 	.word	index@(_ZN10layer_norm13ln_fwd_kernelINS_13Kernel_traitsI13__nv_bfloat16S2_S2_S2_fjLj7168ELj1ELj1ELj4ELj16ENS_18Kernel_traits_baseILj7168ES2_S2_S2_S2_fjLj128EEEEELb1ELb0ELb0ELb0EEEvNS_9FwdParamsE)
        /*0e30*/ 	.word	0x000000fe


	//----- nvinfo : EIATTR_FRAME_SIZE
	.align		4
.L_614:
        /*0e34*/ 	.byte	0x04, 0x11
        /*0e36*/ 	.short	(.L_616 - .L_615)
	.align		4
.L_615:
        /*0e38*/ 	.word	index@(_ZN10layer_norm13ln_fwd_kernelINS_13Kernel_traitsI13__nv_bfloat16S2_S2_S2_fjLj7168ELj1ELj1ELj4ELj16ENS_18Kernel_traits_baseILj7168ES2_S2_S2_S2_fjLj128EEEEELb1ELb0ELb0ELb0EEEvNS_9FwdParamsE)
        /*0e3c*/ 	.word	0x00000000


	//----- nvinfo : EIATTR_REGCOUNT
	.align		4
.L_616:
        /*0e40*/ 	.byte	0x04, 0x2f
        /*0e42*/ 	.short	(.L_618 - .L_617)
	.align		4
.L_617:
        /*0e44*/ 	.word	index@(_ZN10layer_norm13ln_fwd_kernelINS_13Kernel_traitsI13__nv_bfloat16S2_S2_S2_fjLj7168ELj1ELj1ELj4ELj16ENS_18Kernel_traits_baseILj7168ES2_S2_S2_S2_fjLj128EEEEELb0ELb1ELb1ELb1EEEvNS_9FwdParamsE)
        /*0e48*/ 	.word	0x000000fa


	//----- nvinfo : EIATTR_FRAME_SIZE
	.align		4
.L_618:
        /*0e4c*/ 	.byte	0x04, 0x11
        /*0e4e*/ 	.short	(.L_620 - .L_619)
	.align		4
.L_619:
        /*0e50*/ 	.word	index@(_ZN10layer_norm13ln_fwd_kernelINS_13Kernel_traitsI13__nv_bfloat16S2_S2_S2_fjLj7168ELj1ELj1ELj4ELj16ENS_18Kernel_traits_baseILj7168ES2_S2_S2_S2_fjLj128EEEEELb0ELb1ELb1ELb1EEEvNS_9FwdParamsE)
        /*0e54*/ 	.word	0x00000000


	//----- nvinfo : EIATTR_REGCOUNT
	.align		4
.L_620:
        /*0e58*/ 	.byte	0x04, 0x2f
        /*0e5a*/ 	.short	(.L_622 - .L_621)
	.align		4
.L_621:
        /*0e5c*/ 	.word	index@(_ZN10layer_norm13ln_fwd_kernelINS_13Kernel_traitsI13__nv_bfloat16S2_S2_S2_fjLj7168ELj1ELj1ELj4ELj16ENS_18Kernel_traits_baseILj7168ES2_S2_S2_S2_fjLj128EEEEELb0ELb1ELb1ELb0EEEvNS_9FwdParamsE)
        /*0e60*/ 	.word	0x000000f7


	//----- nvinfo : EIATTR_FRAME_SIZE
	.align		4
.L_622:
        /*0e64*/ 	.byte	0x04, 0x11
        /*0e66*/ 	.short	(.L_624 - .L_623)
	.align		4
.L_623:
        /*0e68*/ 	.word	index@(_ZN10layer_norm13ln_fwd_kernelINS_13Kernel_traitsI13__nv_bfloat16S2_S2_S2_fjLj7168ELj1ELj1ELj4ELj16ENS_18Kernel_traits_baseILj7168ES2_S2_S2_S2_fjLj128EEEEELb0ELb1ELb1ELb0EEEvNS_9FwdParamsE)
        /*0e6c*/ 	.word	0x00000000


	//----- nvinfo : EIATTR_REGCOUNT
	.align		4
.L_624:
        /*0e70*/ 	.byte	0x04, 0x2f
        /*0e72*/ 	.short	(.L_626 - .L_625)
	.align		4
.L_625:
        /*0e74*/ 	.word	index@(_ZN10layer_norm13ln_fwd_kernelINS_13Kernel_traitsI13__nv_bfloat16S2_S2_S2_fjLj7168ELj1ELj1ELj4ELj16ENS_18Kernel_traits_baseILj7168ES2_S2_S2_S2_fjLj128EEEEELb0ELb1ELb0ELb1EEEvNS_9FwdParamsE)
        /*0e78*/ 	.word	0x000000ff


	//----- nvinfo : EIATTR_FRAME_SIZE
	.align		4
.L_626:
        /*0e7c*/ 	.byte	0x04, 0x11
        /*0e7e*/ 	.short	(.L_628 - .L_627)
	.align		4
.L_627:
        /*0e80*/ 	.word	index@(_ZN10layer_norm13ln_fwd_kernelINS_13Kernel_traitsI13__nv_bfloat16S2_S2_S2_fjLj7168ELj1ELj1ELj4ELj16ENS_18Kernel_traits_baseILj7168ES2_S2_S2_S2_fjLj128EEEEELb0ELb1ELb0ELb1EEEvNS_9FwdParamsE)
        /*0e84*/ 	.word	0x00000000


	//----- nvinfo : EIATTR_REGCOUNT
	.align		4
.L_628:
        /*0e88*/ 	.byte	0x04, 0x2f
        /*0e8a*/ 	.short	(.L_630 - .L_629)
	.align		4
.L_629:
        /*0e8c*/ 	.word	index@(_ZN10layer_norm13ln_fwd_kernelINS_13Kernel_traitsI13__nv_bfloat16S2_S2_S2_fjLj7168ELj1ELj1ELj4ELj16ENS_18Kernel_traits_baseILj7168ES2_S2_S2_S2_fjLj128EEEEELb0ELb1ELb0ELb0EEEvNS_9FwdParamsE)
        /*0e90*/ 	.word	0x000000ff


	//----- nvinfo : EIATTR_FRAME_SIZE
	.align		4
.L_630:
        /*0e94*/ 	.byte	0x04, 0x11
        /*0e96*/ 	.short	(.L_632 - .L_631)
	.align		4
.L_631:
        /*0e98*/ 	.word	index@(_ZN10layer_norm13ln_fwd_kernelINS_13Kernel_traitsI13__nv_bfloat16S2_S2_S2_fjLj7168ELj1ELj1ELj4ELj16ENS_18Kernel_traits_baseILj7168ES2_S2_S2_S2_fjLj128EEEEELb0ELb1ELb0ELb0EEEvNS_9FwdParamsE)
        /*0e9c*/ 	.word	0x00000000


	//----- nvinfo : EIATTR_REGCOUNT
	.align		4
.L_632:
        /*0ea0*/ 	.byte	0x04, 0x2f
        /*0ea2*/ 	.short	(.L_634 - .L_633)
	.align		4
.L_633:
        /*0ea4*/ 	.word	index@(_ZN10layer_norm13ln_fwd_kernelINS_13Kernel_traitsI13__nv_bfloat16S2_S2_S2_fjLj7168ELj1ELj1ELj4ELj16ENS_18Kernel_traits_baseILj7168ES2_S2_S2_S2_fjLj128EEEEELb0ELb0ELb1ELb1EEEvNS_9FwdParamsE)
        /*0ea8*/ 	.word	0x000000a6


	//----- nvinfo : EIATTR_FRAME_SIZE
	.align		4
.L_634:
        /*0eac*/ 	.byte	0x04, 0x11
        /*0eae*/ 	.short	(.L_636 - .L_635)
	.align		4
.L_635:
        /*0eb0*/ 	.word	index@(_ZN10layer_norm13ln_fwd_kernelINS_13Kernel_traitsI13__nv_bfloat16S2_S2_S2_fjLj7168ELj1ELj1ELj4ELj16ENS_18Kernel_traits_baseILj7168ES2_S2_S2_S2_fjLj128EEEEELb0ELb0ELb1ELb1EEEvNS_9FwdParamsE)
        /*0eb4*/ 	.word	0x00000000


	//----- nvinfo : EIATTR_REGCOUNT
	.align		4
.L_636:
        /*0eb8*/ 	.byte	0x04, 0x2f
        /*0eba*/ 	.short	(.L_638 - .L_637)
	.align		4
.L_637:
        /*0ebc*/ 	.word	index@(_ZN10layer_norm13ln_fwd_kernelINS_13Kernel_traitsI13__nv_bfloat16S2_S2_S2_fjLj7168ELj1ELj1ELj4ELj16ENS_18Kernel_traits_baseILj7168ES2_S2_S2_S2_fjLj128EEEEELb0ELb0ELb1ELb0EEEvNS_9FwdParamsE)
        /*0ec0*/ 	.word	0x000000fe


	//----- nvinfo : EIATTR_FRAME_SIZE
	.align		4
.L_638:
        /*0ec4*/ 	.byte	0x04, 0x11
        /*0ec6*/ 	.short	(.L_640 - .L_639)
	.align		4
.L_639:
        /*0ec8*/ 	.word	index@(_ZN10layer_norm13ln_fwd_kernelINS_13Kernel_traitsI13__nv_bfloat16S2_S2_S2_fjLj7168ELj1ELj1ELj4ELj16ENS_18Kernel_traits_baseILj7168ES2_S2_S2_S2_fjLj128EEEEELb0ELb0ELb1ELb0EEEvNS_9FwdParamsE)
        /*0ecc*/ 	.word	0x00000000


	//----- nvinfo : EIATTR_REGCOUNT
	.align		4
.L_640:
        /*0ed0*/ 	.byte	0x04, 0x2f
        /*0ed2*/ 	.short	(.L_642 - .L_641)
	.align		4
.L_641:
        /*0ed4*/ 	.word	index@(_ZN10layer_norm13ln_fwd_kernelINS_13Kernel_traitsI13__nv_bfloat16S2_S2_S2_fjLj7168ELj1ELj1ELj4ELj16ENS_18Kernel_traits_baseILj7168ES2_S2_S2_S2_fjLj128EEEEELb0ELb0ELb0ELb1EEEvNS_9FwdParamsE)
        /*0ed8*/ 	.word	0x000000b4


	//----- nvinfo : EIATTR_FRAME_SIZE
	.align		4
.L_642:
        /*0edc*/ 	.byte	0x04, 0x11
        /*0ede*/ 	.short	(.L_644 - .L_643)
	.align		4
.L_643:
        /*0ee0*/ 	.word	index@(_ZN10layer_norm13ln_fwd_kernelINS_13Kernel_traitsI13__nv_bfloat16S2_S2_S2_fjLj7168ELj1ELj1ELj4ELj16ENS_18Kernel_traits_baseILj7168ES2_S2_S2_S2_fjLj128EEEEELb0ELb0ELb0ELb1EEEvNS_9FwdParamsE)
        /*0ee4*/ 	.word	0x00000000


	//----- nvinfo : EIATTR_REGCOUNT
	.align		4
.L_644:
        /*0ee8*/ 	.byte	0x04, 0x2f
        /*0eea*/ 	.short	(.L_646 - .L_645)
	.align		4
.L_645:
        /*0eec*/ 	.word	index@(_ZN10layer_norm13ln_fwd_kernelINS_13Kernel_traitsI13__nv_bfloat16S2_S2_S2_fjLj7168ELj1ELj1ELj4ELj16ENS_18Kernel_traits_baseILj7168ES2_S2_S2_S2_fjLj128EEEEELb0ELb0ELb0ELb0EEEvNS_9FwdParamsE)
        /*0ef0*/ 	.word	0x000000ce


	//----- nvinfo : EIATTR_FRAME_SIZE
	.align		4
.L_646:
        /*0ef4*/ 	.byte	0x04, 0x11
        /*0ef6*/ 	.short	(.L_648 - .L_647)
	.align		4
.L_647:
        /*0ef8*/ 	.word	index@(_ZN10layer_norm13ln_fwd_kernelINS_13Kernel_traitsI13__nv_bfloat16S2_S2_S2_fjLj7168ELj1ELj1ELj4ELj16ENS_18Kernel_traits_baseILj7168ES2_S2_S2_S2_fjLj128EEEEELb0ELb0ELb0ELb0EEEvNS_9FwdParamsE)
        /*0efc*/ 	.word	0x00000000


	//----- nvinfo : EIATTR_MIN_STACK_SIZE
	.align		4
.L_648:
        /*0f00*/ 	.byte	0x04, 0x12
        /*0f02*/ 	.short	(.L_650 - .L_649)
	.align		4
.L_649:
        /*0f04*/ 	.word	index@(_ZN10layer_norm13ln_fwd_kernelINS_13Kernel_traitsI13__nv_bfloat16S2_S2_S2_fjLj7168ELj1ELj1ELj4ELj16ENS_18Kernel_traits_baseILj7168ES2_S2_S2_S2_fjLj128EEEEELb0ELb0ELb0ELb0EEEvNS_9FwdParamsE)
        /*0f08*/ 	.word	0x00000000


	//----- nvinfo : EIATTR_MIN_STACK_SIZE
	.align		4
.L_650:
        /*0f0c*/ 	.byte	0x04, 0x12
        /*0f0e*/ 	.short	(.L_652 - .L_651)
	.align		4
.L_651:
        /*0f10*/ 	.word	index@(_ZN10layer_norm13ln_fwd_kernelINS_13Kernel_traitsI13__nv_bfloat16S2_S2_S2_fjLj7168ELj1ELj1ELj4ELj16ENS_18Kernel_traits_baseILj7168ES2_S2_S2_S2_fjLj128EEEEELb0ELb0ELb0ELb1EEEvNS_9FwdParamsE)
        /*0f14*/ 	.word	0x00000000


	//----- nvinfo : EIATTR_MIN_STACK_SIZE
	.align		4
.L_652:
        /*0f18*/ 	.byte	0x04, 0x12
        /*0f1a*/ 	.short	(.L_654 - .L_653)
	.align		4
.L_653:
        /*0f1c*/ 	.word	index@(_ZN10layer_norm13ln_fwd_kernelINS_13Kernel_traitsI13__nv_bfloat16S2_S2_S2_fjLj7168ELj1ELj1ELj4ELj16ENS_18Kernel_traits_baseILj7168ES2_S2_S2_S2_fjLj128EEEEELb0ELb0ELb1ELb0EEEvNS_9FwdParamsE)
        /*0f20*/ 	.word	0x00000000


	//----- nvinfo : EIATTR_MIN_STACK_SIZE
	.align		4
.L_654:
        /*0f24*/ 	.byte	0x04, 0x12
        /*0f26*/ 	.short	(.L_656 - .L_655)
	.align		4
.L_655:
        /*0f28*/ 	.word	index@(_ZN10layer_norm13ln_fwd_kernelINS_13Kernel_traitsI13__nv_bfloat16S2_S2_S2_fjLj7168ELj1ELj1ELj4ELj16ENS_18Kernel_traits_baseILj7168ES2_S2_S2_S2_fjLj128EEEEELb0ELb0ELb1ELb1EEEvNS_9FwdParamsE)
        /*0f2c*/ 	.word	0x00000000


	//----- nvinfo : EIATTR_MIN_STACK_SIZE
	.align		4
.L_656:
        /*0f30*/ 	.byte	0x04, 0x12
        /*0f32*/ 	.short	(.L_658 - .L_657)
	.align		4
.L_657:
        /*0f34*/ 	.word	index@(_ZN10layer_norm13ln_fwd_kernelINS_13Kernel_traitsI13__nv_bfloat16S2_S2_S2_fjLj7168ELj1ELj1ELj4ELj16ENS_18Kernel_traits_baseILj7168ES2_S2_S2_S2_fjLj128EEEEELb0ELb1ELb0ELb0EEEvNS_9FwdParamsE)
        /*0f38*/ 	.word	0x00000000


	//----- nvinfo : EIATTR_MIN_STACK_SIZE
	.align		4
.L_658:
        /*0f3c*/ 	.byte	0x04, 0x12
        /*0f3e*/ 	.short	(.L_660 - .L_659)
	.align		4
.L_659:
        /*0f40*/ 	.word	index@(_ZN10layer_norm13ln_fwd_kernelINS_13Kernel_traitsI13__nv_bfloat16S2_S2_S2_fjLj7168ELj1ELj1ELj4ELj16ENS_18Kernel_traits_baseILj7168ES2_S2_S2_S2_fjLj128EEEEELb0ELb1ELb0ELb1EEEvNS_9FwdParamsE)
        /*0f44*/ 	.word	0x00000000


	//----- nvinfo : EIATTR_MIN_STACK_SIZE
	.align		4
.L_660:
        /*0f48*/ 	.byte	0x04, 0x12
        /*0f4a*/ 	.short	(.L_662 - .L_661)
	.align		4
.L_661:
        /*0f4c*/ 	.word	index@(_ZN10layer_norm13ln_fwd_kernelINS_13Kernel_traitsI13__nv_bfloat16S2_S2_S2_fjLj7168ELj1ELj1ELj4ELj16ENS_18Kernel_traits_baseILj7168ES2_S2_S2_S2_fjLj128EEEEELb0ELb1ELb1ELb0EEEvNS_9FwdParamsE)
        /*0f50*/ 	.word	0x00000000


	//----- nvinfo : EIATTR_MIN_STACK_SIZE
	.align		4
.L_662:
        /*0f54*/ 	.byte	0x04, 0x12
        /*0f56*/ 	.short	(.L_664 - .L_663)
	.align		4
.L_663:
        /*0f58*/ 	.word	index@(_ZN10layer_norm13ln_fwd_kernelINS_13Kernel_traitsI13__nv_bfloat16S2_S2_S2_fjLj7168ELj1ELj1ELj4ELj16ENS_18Kernel_traits_baseILj7168ES2_S2_S2_S2_fjLj128EEEEELb0ELb1ELb1ELb1EEEvNS_9FwdParamsE)
        /*0f5c*/ 	.word	0x00000000


	//----- nvinfo : EIATTR_MIN_STACK_SIZE
	.align		4
.L_664:
        /*0f60*/ 	.byte	0x04, 0x12
        /*0f62*/ 	.short	(.L_666 - .L_665)
	.align		4
.L_665:
        /*0f64*/ 	.word	index@(_ZN10layer_norm13ln_fwd_kernelINS_13Kernel_traitsI13__nv_bfloat16S2_S2_S2_fjLj7168ELj1ELj1ELj4ELj16ENS_18Kernel_traits_baseILj7168ES2_S2_S2_S2_fjLj128EEEEELb1ELb0ELb0ELb0EEEvNS_9FwdParamsE)
        /*0f68*/ 	.word	0x00000000


	//----- nvinfo : EIATTR_MIN_STACK_SIZE
	.align		4
.L_666:
        /*0f6c*/ 	.byte	0x04, 0x12
        /*0f6e*/ 	.short	(.L_668 - .L_667)
	.align		4
.L_667:
        /*0f70*/ 	.word	index@(_ZN10layer_norm13ln_fwd_kernelINS_13Kernel_traitsI13__nv_bfloat16S2_S2_S2_fjLj7168ELj1ELj1ELj4ELj16ENS_18Kernel_traits_baseILj7168ES2_S2_S2_S2_fjLj128EEEEELb1ELb0ELb0ELb1EEEvNS_9FwdParamsE)
        /*0f74*/ 	.word	0x00000000


	//----- nvinfo : EIATTR_MIN_STACK_SIZE
	.align		4
.L_668:
        /*0f78*/ 	.byte	0x04, 0x12
        /*0f7a*/ 	.short	(.L_670 - .L_669)
	.align		4
.L_669:
        /*0f7c*/ 	.word	index@(_ZN10layer_norm13ln_fwd_kernelINS_13Kernel_traitsI13__nv_bfloat16S2_S2_S2_fjLj7168ELj1ELj1ELj4ELj16ENS_18Kernel_traits_baseILj7168ES2_S2_S2_S2_fjLj128EEEEELb1ELb0ELb1ELb0EEEvNS_9FwdParamsE)
        /*0f80*/ 	.word	0x00000000


	//----- nvinfo : EIATTR_MIN_STACK_SIZE
	.align		4
.L_670:
        /*0f84*/ 	.byte	0x04, 0x12
        /*0f86*/ 	.short	(.L_672 - .L_671)
	.align		4
.L_671:
        /*0f88*/ 	.word	index@(_ZN10layer_norm13ln_fwd_kernelINS_13Kernel_traitsI13__nv_bfloat16S2_S2_S2_fjLj7168ELj1ELj1ELj4ELj16ENS_18Kernel_traits_baseILj7168ES2_S2_S2_S2_fjLj128EEEEELb1ELb0ELb1ELb1EEEvNS_9FwdParamsE)
        /*0f8c*/ 	.word	0x00000000


	//----- nvinfo : EIATTR_MIN_STACK_SIZE
	.align		4
.L_672:
        /*0f90*/ 	.byte	0x04, 0x12
        /*0f92*/ 	.short	(.L_674 - .L_673)
	.align		4
.L_673:
        /*0f94*/ 	.word	index@(_ZN10layer_norm13ln_fwd_kernelINS_13Kernel_traitsI13__nv_bfloat16S2_S2_S2_fjLj7168ELj1ELj1ELj4ELj16ENS_18Kernel_traits_baseILj7168ES2_S2_S2_S2_fjLj128EEEEELb1ELb1ELb0ELb0EEEvNS_9FwdParamsE)
        /*0f98*/ 	.word	0x00000000


	//----- nvinfo : EIATTR_MIN_STACK_SIZE
	.align		4
.L_674:
        /*0f9c*/ 	.byte	0x04, 0x12
        /*0f9e*/ 	.short	(.L_676 - .L_675)
	.align		4
.L_675:
        /*0fa0*/ 	.word	index@(_ZN10layer_norm13ln_fwd_kernelINS_13Kernel_traitsI13__nv_bfloat16S2_S2_S2_fjLj7168ELj1ELj1ELj4ELj16ENS_18Kernel_traits_baseILj7168ES2_S2_S2_S2_fjLj128EEEEELb1ELb1ELb0ELb1EEEvNS_9FwdParamsE)
        /*0fa4*/ 	.word	0x00000000


	//----- nvinfo : EIATTR_MIN_STACK_SIZE
	.align		4
.L_676:
        /*0fa8*/ 	.byte	0x04, 0x12
        /*0faa*/ 	.short	(.L_678 - .L_677)
	.align		4
.L_677:
        /*0fac*/ 	.word	index@(_ZN10layer_norm13ln_fwd_kernelINS_13Kernel_traitsI13__nv_bfloat16S2_S2_S2_fjLj7168ELj1ELj1ELj4ELj16ENS_18Kernel_traits_baseILj7168ES2_S2_S2_S2_fjLj128EEEEELb1ELb1ELb1ELb0EEEvNS_9FwdParamsE)
        /*0fb0*/ 	.word	0x00000040


	//----- nvinfo : EIATTR_MIN_STACK_SIZE
	.align		4
.L_678:
        /*0fb4*/ 	.byte	0x04, 0x12
        /*0fb6*/ 	.short	(.L_680 - .L_679)
	.align		4
.L_679:
        /*0fb8*/ 	.word	index@(_ZN10layer_norm13ln_fwd_kernelINS_13Kernel_traitsI13__nv_bfloat16S2_S2_S2_fjLj7168ELj1ELj1ELj4ELj16ENS_18Kernel_traits_baseILj7168ES2_S2_S2_S2_fjLj128EEEEELb1ELb1ELb1ELb1EEEvNS_9FwdParamsE)
        /*0fbc*/ 	.word	0x00000000


	//----- nvinfo : EIATTR_MIN_STACK_SIZE
	.align		4
.L_680:
        /*0fc0*/ 	.byte	0x04, 0x12
        /*0fc2*/ 	.short	(.L_682 - .L_681)
	.align		4
.L_681:
        /*0fc4*/ 	.word	index@(_ZN10layer_norm13ln_fwd_kernelINS_13Kernel_traitsI6__halfS2_S2_S2_fjLj7168ELj1ELj1ELj4ELj16ENS_18Kernel_traits_baseILj7168ES2_S2_S2_S2_fjLj128EEEEELb0ELb0ELb0ELb0EEEvNS_9FwdParamsE)
        /*0fc8*/ 	.word	0x00000000


	//----- nvinfo : EIATTR_MIN_STACK_SIZE
	.align		4
.L_682:
        /*0fcc*/ 	.byte	0x04, 0x12
        /*0fce*/ 	.short	(.L_684 - .L_683)
	.align		4
.L_683:
        /*0fd0*/ 	.word	index@(_ZN10layer_norm13ln_fwd_kernelINS_13Kernel_traitsI6__halfS2_S2_S2_fjLj7168ELj1ELj1ELj4ELj16ENS_18Kernel_traits_baseILj7168ES2_S2_S2_S2_fjLj128EEEEELb0ELb0ELb0ELb1EEEvNS_9FwdParamsE)
        /*0fd4*/ 	.word	0x00000000


	//----- nvinfo : EIATTR_MIN_STACK_SIZE
	.align		4
.L_684:
        /*0fd8*/ 	.byte	0x04, 0x12
        /*0fda*/ 	.short	(.L_686 - .L_685)
	.align		4
.L_685:
        /*0fdc*/ 	.word	index@(_ZN10layer_norm13ln_fwd_kernelINS_13Kernel_traitsI6__halfS2_S2_S2_fjLj7168ELj1ELj1ELj4ELj16ENS_18Kernel_traits_baseILj7168ES2_S2_S2_S2_fjLj128EEEEELb0ELb0ELb1ELb0EEEvNS_9FwdParamsE)
        /*0fe0*/ 	.word	0x00000000


	//----- nvinfo : EIATTR_MIN_STACK_SIZE
	.align		4
.L_686:
        /*0fe4*/ 	.byte	0x04, 0x12
        /*0fe6*/ 	.short	(.L_688 - .L_687)
	.align		4
.L_687:
        /*0fe8*/ 	.word	index@(_ZN10layer_norm13ln_fwd_kernelINS_13Kernel_traitsI6__halfS2_S2_S2_fjLj7168ELj1ELj1ELj4ELj16ENS_18Kernel_traits_baseILj7168ES2_S2_S2_S2_fjLj128EEEEELb0ELb0ELb1ELb1EEEvNS_9FwdParamsE)
        /*0fec*/ 	.word	0x00000000


	//----- nvinfo : EIATTR_MIN_STACK_SIZE
	.align		4
.L_688:
        /*0ff0*/ 	.byte	0x04, 0x12
        /*0ff2*/ 	.short	(.L_690 - .L_689)
	.align		4
.L_689:
        /*0ff4*/ 	.word	index@(_ZN10layer_norm13ln_fwd_kernelINS_13Kernel_traitsI6__halfS2_S2_S2_fjLj7168ELj1ELj1ELj4ELj16ENS_18Kernel_traits_baseILj7168ES2_S2_S2_S2_fjLj128EEEEELb0ELb1ELb0ELb0EEEvNS_9FwdParamsE)
        /*0ff8*/ 	.word	0x00000000


	//----- nvinfo : EIATTR_MIN_STACK_SIZE
	.align		4
.L_690:
        /*0ffc*/ 	.byte	0x04, 0x12
        /*0ffe*/ 	.short	(.L_692 - .L_691)
	.align		4
.L_691:
        /*1000*/ 	.word	index@(_ZN10layer_norm13ln_fwd_kernelINS_13Kernel_traitsI6__halfS2_S2_S2_fjLj7168ELj1ELj1ELj4ELj16ENS_18Kernel_traits_baseILj7168ES2_S2_S2_S2_fjLj128EEEEELb0ELb1ELb0ELb1EEEvNS_9FwdParamsE)
        /*1004*/ 	.word	0x00000000


	//----- nvinfo : EIATTR_MIN_STACK_SIZE
	.align		4
.L_692:
        /*1008*/ 	.byte	0x04, 0x12
        /*100a*/ 	.short	(.L_694 - .L_693)
	.align		4
.L_693:
        /*100c*/ 	.word	index@(_ZN10layer_norm13ln_fwd_kernelINS_13Kernel_traitsI6__halfS2_S2_S2_fjLj7168ELj1ELj1ELj4ELj16ENS_18Kernel_traits_baseILj7168ES2_S2_S2_S2_fjLj128EEEEELb0ELb1ELb1ELb0EEEvNS_9FwdParamsE)
        /*1010*/ 	.word	0x00000000


	//----- nvinfo : EIATTR_MIN_STACK_SIZE
	.align		4
.L_694:
        /*1014*/ 	.byte	0x04, 0x12
        /*1016*/ 	.short	(.L_696 - .L_695)
	.align		4
.L_695:
        /*1018*/ 	.word	index@(_ZN10layer_norm13ln_fwd_kernelINS_13Kernel_traitsI6__halfS2_S2_S2_fjLj7168ELj1ELj1ELj4ELj16ENS_18Kernel_traits_baseILj7168ES2_S2_S2_S2_fjLj128EEEEELb0ELb1ELb1ELb1EEEvNS_9FwdParamsE)
        /*101c*/ 	.word	0x00000000


	//----- nvinfo : EIATTR_MIN_STACK_SIZE
	.align		4
.L_696:
        /*1020*/ 	.byte	0x04, 0x12
        /*1022*/ 	.short	(.L_698 - .L_697)
	.align		4
.L_697:
        /*1024*/ 	.word	index@(_ZN10layer_norm13ln_fwd_kernelINS_13Kernel_traitsI6__halfS2_S2_S2_fjLj7168ELj1ELj1ELj4ELj16ENS_18Kernel_traits_baseILj7168ES2_S2_S2_S2_fjLj128EEEEELb1ELb0ELb0ELb0EEEvNS_9FwdParamsE)
        /*1028*/ 	.word	0x00000000


	//----- nvinfo : EIATTR_MIN_STACK_SIZE
	.align		4
.L_698:
        /*102c*/ 	.byte	0x04, 0x12
        /*102e*/ 	.short	(.L_700 - .L_699)
	.align		4
.L_699:
        /*1030*/ 	.word	index@(_ZN10layer_norm13ln_fwd_kernelINS_13Kernel_traitsI6__halfS2_S2_S2_fjLj7168ELj1ELj1ELj4ELj16ENS_18Kernel_traits_baseILj7168ES2_S2_S2_S2_fjLj128EEEEELb1ELb0ELb0ELb1EEEvNS_9FwdParamsE)
        /*1034*/ 	.word	0x00000000


	//----- nvinfo : EIATTR_MIN_STACK_SIZE
	.align		4
.L_700:
        /*1038*/ 	.byte	0x04, 0x12
        /*103a*/ 	.short	(.L_702 - .L_701)
	.align		4
.L_701:
        /*103c*/ 	.word	index@(_ZN10layer_norm13ln_fwd_kernelINS_13Kernel_traitsI6__halfS2_S2_S2_fjLj7168ELj1ELj1ELj4ELj16ENS_18Kernel_traits_baseILj7168ES2_S2_S2_S2_fjLj128EEEEELb1ELb0ELb1ELb0EEEvNS_9FwdParamsE)
        /*1040*/ 	.word	0x00000000


	//----- nvinfo : EIATTR_MIN_STACK_SIZE
	.align		4
.L_702:
        /*1044*/ 	.byte	0x04, 0x12
        /*1046*/ 	.short	(.L_704 - .L_703)
	.align		4
.L_703:
        /*1048*/ 	.word	index@(_ZN10layer_norm13ln_fwd_kernelINS_13Kernel_traitsI6__halfS2_S2_S2_fjLj7168ELj1ELj1ELj4ELj16ENS_18Kernel_traits_baseILj7168ES2_S2_S2_S2_fjLj128EEEEELb1ELb0ELb1ELb1EEEvNS_9FwdParamsE)
        /*104c*/ 	.word	0x00000000


	//----- nvinfo : EIATTR_MIN_STACK_SIZE
	.align		4
.L_704:
        /*1050*/ 	.byte	0x04, 0x12
        /*1052*/ 	.short	(.L_706 - .L_705)
	.align		4
.L_705:
        /*1054*/ 	.word	index@(_ZN10layer_norm13ln_fwd_kernelINS_13Kernel_traitsI6__halfS2_S2_S2_fjLj7168ELj1ELj1ELj4ELj16ENS_18Kernel_traits_baseILj7168ES2_S2_S2_S2_fjLj128EEEEELb1ELb1ELb0ELb0EEEvNS_9FwdParamsE)
        /*1058*/ 	.word	0x00000000


	//----- nvinfo : EIATTR_MIN_STACK_SIZE
	.align		4
.L_706:
        /*105c*/ 	.byte	0x04, 0x12
        /*105e*/ 	.short	(.L_708 - .L_707)
	.align		4
.L_707:
        /*1060*/ 	.word	index@(_ZN10layer_norm13ln_fwd_kernelINS_13Kernel_traitsI6__halfS2_S2_S2_fjLj7168ELj1ELj1ELj4ELj16ENS_18Kernel_traits_baseILj7168ES2_S2_S2_S2_fjLj128EEEEELb1ELb1ELb0ELb1EEEvNS_9FwdParamsE)
        /*1064*/ 	.word	0x00000000


	//----- nvinfo : EIATTR_MIN_STACK_SIZE
	.align		4
.L_708:
        /*1068*/ 	.byte	0x04, 0x12
        /*106a*/ 	.short	(.L_710 - .L_709)
	.align		4
.L_709:
        /*106c*/ 	.word	index@(_ZN10layer_norm13ln_fwd_kernelINS_13Kernel_traitsI6__halfS2_S2_S2_fjLj7168ELj1ELj1ELj4ELj16ENS_18Kernel_traits_baseILj7168ES2_S2_S2_S2_fjLj128EEEEELb1ELb1ELb1ELb0EEEvNS_9FwdParamsE)
        /*1070*/ 	.word	0x00000000


	//----- nvinfo : EIATTR_MIN_STACK_SIZE
	.align		4
.L_710:
        /*1074*/ 	.byte	0x04, 0x12
        /*1076*/ 	.short	(.L_712 - .L_711)
	.align		4
.L_711:
        /*1078*/ 	.word	index@(_ZN10layer_norm13ln_fwd_kernelINS_13Kernel_traitsI6__halfS2_S2_S2_fjLj7168ELj1ELj1ELj4ELj16ENS_18Kernel_traits_baseILj7168ES2_S2_S2_S2_fjLj128EEEEELb1ELb1ELb1ELb1EEEvNS_9FwdParamsE)
        /*107c*/ 	.word	0x00000000


	//----- nvinfo : EIATTR_MIN_STACK_SIZE
	.align		4
.L_712:
        /*1080*/ 	.byte	0x04, 0x12
        /*1082*/ 	.short	(.L_714 - .L_713)
	.align		4
.L_713:
        /*1084*/ 	.word	index@(_ZN10layer_norm13ln_fwd_kernelINS_13Kernel_traitsIf13__nv_bfloat16S2_S2_fjLj7168ELj1ELj1ELj4ELj16ENS_18Kernel_traits_baseILj7168EfS2_S2_S2_fjLj128EEEEELb0ELb0ELb0ELb0EEEvNS_9FwdParamsE)
        /*1088*/ 	.word	0x00000000


	//----- nvinfo : EIATTR_MIN_STACK_SIZE
	.align		4
.L_714:
        /*108c*/ 	.byte	0x04, 0x12
        /*108e*/ 	.short	(.L_716 - .L_715)
	.align		4
.L_715:
        /*1090*/ 	.word	index@(_ZN10layer_norm13ln_fwd_kernelINS_13Kernel_traitsIf13__nv_bfloat16S2_S2_fjLj7168ELj1ELj1ELj4ELj16ENS_18Kernel_traits_baseILj7168EfS2_S2_S2_fjLj128EEEEELb0ELb0ELb0ELb1EEEvNS_9FwdParamsE)
        /*1094*/ 	.word	0x00000000


	//----- nvinfo : EIATTR_MIN_STACK_SIZE
	.align		4
.L_716:
        /*1098*/ 	.byte	0x04, 0x12
        /*109a*/ 	.short	(.L_718 - .L_717)
	.align		4
.L_717:
        /*109c*/ 	.word	index@(_ZN10layer_norm13ln_fwd_kernelINS_13Kernel_traitsIf13__nv_bfloat16S2_S2_fjLj7168ELj1ELj1ELj4ELj16ENS_18Kernel_traits_baseILj7168EfS2_S2_S2_fjLj128EEEEELb0ELb0ELb1ELb0EEEvNS_9FwdParamsE)
        /*10a0*/ 	.word	0x00000000


	//----- nvinfo : EIATTR_MIN_STACK_SIZE
	.align		4
.L_718:
        /*10a4*/ 	.byte	0x04, 0x12
        /*10a6*/ 	.short	(.L_720 - .L_719)
	.align		4
.L_719:
        /*10a8*/ 	.word	index@(_ZN10layer_norm13ln_fwd_kernelINS_13Kernel_traitsIf13__nv_bfloat16S2_S2_fjLj7168ELj1ELj1ELj4ELj16ENS_18Kernel_traits_baseILj7168EfS2_S2_S2_fjLj128EEEEELb0ELb0ELb1ELb1EEEvNS_9FwdParamsE)
        /*10ac*/ 	.word	0x00000000


	//----- nvinfo : EIATTR_MIN_STACK_SIZE
	.align		4
.L_720:
        /*10b0*/ 	.byte	0x04, 0x12
        /*10b2*/ 	.short	(.L_722 - .L_721)
	.align		4
.L_721:
        /*10b4*/ 	.word	index@(_ZN10layer_norm13ln_fwd_kernelINS_13Kernel_traitsIf13__nv_bfloat16S2_S2_fjLj7168ELj1ELj1ELj4ELj16ENS_18Kernel_traits_baseILj7168EfS2_S2_S2_fjLj128EEEEELb0ELb1ELb0ELb0EEEvNS_9FwdParamsE)
        /*10b8*/ 	.word	0x00000000


	//----- nvinfo : EIATTR_MIN_STACK_SIZE
	.align		4
.L_722:
        /*10bc*/ 	.byte	0x04, 0x12
        /*10be*/ 	.short	(.L_724 - .L_723)
	.align		4
.L_723:
        /*10c0*/ 	.word	index@(_ZN10layer_norm13ln_fwd_kernelINS_13Kernel_traitsIf13__nv_bfloat16S2_S2_fjLj7168ELj1ELj1ELj4ELj16ENS_18Kernel_traits_baseILj7168EfS2_S2_S2_fjLj128EEEEELb0ELb1ELb0ELb1EEEvNS_9FwdParamsE)
        /*10c4*/ 	.word	0x00000000


	//----- nvinfo : EIATTR_MIN_STACK_SIZE
	.align		4
.L_724:
        /*10c8*/ 	.byte	0x04, 0x12
        /*10ca*/ 	.short	(.L_726 - .L_725)
	.align		4
.L_725:
        /*10cc*/ 	.word	index@(_ZN10layer_norm13ln_fwd_kernelINS_13Kernel_traitsIf13__nv_bfloat16S2_S2_fjLj7168ELj1ELj1ELj4ELj16ENS_18Kernel_traits_baseILj7168EfS2_S2_S2_fjLj128EEEEELb0ELb1ELb1ELb0EEEvNS_9FwdParamsE)
        /*10d0*/ 	.word	0x00000000


	//----- nvinfo : EIATTR_MIN_STACK_SIZE
	.align		4
.L_726:
        /*10d4*/ 	.byte	0x04, 0x12
        /*10d6*/ 	.short	(.L_728 - .L_727)
	.align		4
.L_727:
        /*10d8*/ 	.word	index@(_ZN10layer_norm13ln_fwd_kernelINS_13Kernel_traitsIf13__nv_bfloat16S2_S2_fjLj7168ELj1ELj1ELj4ELj16ENS_18Kernel_traits_baseILj7168EfS2_S2_S2_fjLj128EEEEELb0ELb1ELb1ELb1EEEvNS_9FwdParamsE)
        /*10dc*/ 	.word	0x00000000


	//----- nvinfo : EIATTR_MIN_STACK_SIZE
	.align		4
.L_728:
        /*10e0*/ 	.byte	0x04, 0x12
        /*10e2*/ 	.short	(.L_730 - .L_729)
	.align		4
.L_729:
        /*10e4*/ 	.word	index@(_ZN10layer_norm13ln_fwd_kernelINS_13Kernel_traitsIf13__nv_bfloat16S2_S2_fjLj7168ELj1ELj1ELj4ELj16ENS_18Kernel_traits_baseILj7168EfS2_S2_S2_fjLj128EEEEELb1ELb0ELb0ELb0EEEvNS_9FwdParamsE)
        /*10e8*/ 	.word	0x00000000


	//----- nvinfo : EIATTR_MIN_STACK_SIZE
	.align		4
.L_730:
        /*10ec*/ 	.byte	0x04, 0x12
        /*10ee*/ 	.short	(.L_732 - .L_731)
	.align		4
.L_731:
        /*10f0*/ 	.word	index@(_ZN10layer_norm13ln_fwd_kernelINS_13Kernel_traitsIf13__nv_bfloat16S2_S2_fjLj7168ELj1ELj1ELj4ELj16ENS_18Kernel_traits_baseILj7168EfS2_S2_S2_fjLj128EEEEELb1ELb0ELb0ELb1EEEvNS_9FwdParamsE)
        /*10f4*/ 	.word	0x00000000


	//----- nvinfo : EIATTR_MIN_STACK_SIZE
	.align		4
.L_732:
        /*10f8*/ 	.byte	0x04, 0x12
        /*10fa*/ 	.short	(.L_734 - .L_733)
	.align		4
.L_733:
        /*10fc*/ 	.word	index@(_ZN10layer_norm13ln_fwd_kernelINS_13Kernel_traitsIf13__nv_bfloat16S2_S2_fjLj7168ELj1ELj1ELj4ELj16ENS_18Kernel_traits_baseILj7168EfS2_S2_S2_fjLj128EEEEELb1ELb0ELb1ELb0EEEvNS_9FwdParamsE)
        /*1100*/ 	.word	0x00000000


	//----- nvinfo : EIATTR_MIN_STACK_SIZE
	.align		4
.L_734:
        /*1104*/ 	.byte	0x04, 0x12
        /*1106*/ 	.short	(.L_736 - .L_735)
	.align		4
.L_735:
        /*1108*/ 	.word	index@(_ZN10layer_norm13ln_fwd_kernelINS_13Kernel_traitsIf13__nv_bfloat16S2_S2_fjLj7168ELj1ELj1ELj4ELj16ENS_18Kernel_traits_baseILj7168EfS2_S2_S2_fjLj128EEEEELb1ELb0ELb1ELb1EEEvNS_9FwdParamsE)
        /*110c*/ 	.word	0x00000000


	//----- nvinfo : EIATTR_MIN_STACK_SIZE
	.align		4
.L_736:
        /*1110*/ 	.byte	0x04, 0x12
        /*1112*/ 	.short	(.L_738 - .L_737)
	.align		4
.L_737:
        /*1114*/ 	.word	index@(_ZN10layer_norm13ln_fwd_kernelINS_13Kernel_traitsIf13__nv_bfloat16S2_S2_fjLj7168ELj1ELj1ELj4ELj16ENS_18Kernel_traits_baseILj7168EfS2_S2_S2_fjLj128EEEEELb1ELb1ELb0ELb0EEEvNS_9FwdParamsE)
        /*1118*/ 	.word	0x00000000


	//----- nvinfo : EIATTR_MIN_STACK_SIZE
	.align		4
.L_738:
        /*111c*/ 	.byte	0x04, 0x12
        /*111e*/ 	.short	(.L_740 - .L_739)
	.align		4
.L_739:
        /*1120*/ 	.word	index@(_ZN10layer_norm13ln_fwd_kernelINS_13Kernel_traitsIf13__nv_bfloat16S2_S2_fjLj7168ELj1ELj1ELj4ELj16ENS_18Kernel_traits_baseILj7168EfS2_S2_S2_fjLj128EEEEELb1ELb1ELb0ELb1EEEvNS_9FwdParamsE)
        /*1124*/ 	.word	0x00000000


	//----- nvinfo : EIATTR_MIN_STACK_SIZE
	.align		4
.L_740:
        /*1128*/ 	.byte	0x04, 0x12
        /*112a*/ 	.short	(.L_742 - .L_741)
	.align		4
.L_741:
        /*112c*/ 	.word	index@(_ZN10layer_norm13ln_fwd_kernelINS_13Kernel_traitsIf13__nv_bfloat16S2_S2_fjLj7168ELj1ELj1ELj4ELj16ENS_18Kernel_traits_baseILj7168EfS2_S2_S2_fjLj128EEEEELb1ELb1ELb1ELb0EEEvNS_9FwdParamsE)
        /*1130*/ 	.word	0x00000040


	//----- nvinfo : EIATTR_MIN_STACK_SIZE
	.align		4
.L_742:
        /*1134*/ 	.byte	0x04, 0x12
        /*1136*/ 	.short	(.L_744 - .L_743)
	.align		4
.L_743:
        /*1138*/ 	.word	index@(_ZN10layer_norm13ln_fwd_kernelINS_13Kernel_traitsIf13__nv_bfloat16S2_S2_fjLj7168ELj1ELj1ELj4ELj16ENS_18Kernel_traits_baseILj7168EfS2_S2_S2_fjLj128EEEEELb1ELb1ELb1ELb1EEEvNS_9FwdParamsE)
        /*113c*/ 	.word	0x00000030


	//----- nvinfo : EIATTR_MIN_STACK_SIZE
	.align		4
.L_744:
        /*1140*/ 	.byte	0x04, 0x12
        /*1142*/ 	.short	(.L_746 - .L_745)
	.align		4
.L_745:
        /*1144*/ 	.word	index@(_ZN10layer_norm13ln_fwd_kernelINS_13Kernel_traitsI13__nv_bfloat16S2_fS2_fjLj7168ELj1ELj1ELj4ELj16ENS_18Kernel_traits_baseILj7168ES2_S2_fS2_fjLj128EEEEELb0ELb0ELb0ELb0EEEvNS_9FwdParamsE)
        /*1148*/ 	.word	0x00000000


	//----- nvinfo : EIATTR_MIN_STACK_SIZE
	.align		4
.L_746:
        /*114c*/ 	.byte	0x04, 0x12
        /*114e*/ 	.short	(.L_748 - .L_747)
	.align		4
.L_747:
        /*1150*/ 	.word	index@(_ZN10layer_norm13ln_fwd_kernelINS_13Kernel_traitsI13__nv_bfloat16S2_fS2_fjLj7168ELj1ELj1ELj4ELj16ENS_18Kernel_traits_baseILj7168ES2_S2_fS2_fjLj128EEEEELb0ELb0ELb0ELb1EEEvNS_9FwdParamsE)
        /*1154*/ 	.word	0x00000000


	//----- nvinfo : EIATTR_MIN_STACK_SIZE
	.align		4
.L_748:
        /*1158*/ 	.byte	0x04, 0x12
        /*115a*/ 	.short	(.L_750 - .L_749)
	.align		4
.L_749:
        /*115c*/ 	.word	index@(_ZN10layer_norm13ln_fwd_kernelINS_13Kernel_traitsI13__nv_bfloat16S2_fS2_fjLj7168ELj1ELj1ELj4ELj16ENS_18Kernel_traits_baseILj7168ES2_S2_fS2_fjLj128EEEEELb0ELb0ELb1ELb0EEEvNS_9FwdParamsE)
        /*1160*/ 	.word	0x00000000


	//----- nvinfo : EIATTR_MIN_STACK_SIZE
	.align		4
.L_750:
        /*1164*/ 	.byte	0x04, 0x12
        /*1166*/ 	.short	(.L_752 - .L_751)
	.align		4
.L_751:
        /*1168*/ 	.word	index@(_ZN10layer_norm13ln_fwd_kernelINS_13Kernel_traitsI13__nv_bfloat16S2_fS2_fjLj7168ELj1ELj1ELj4ELj16ENS_18Kernel_traits_baseILj7168ES2_S2_fS2_fjLj128EEEEELb0ELb0ELb1ELb1EEEvNS_9FwdParamsE)
        /*116c*/ 	.word	0x00000000


	//----- nvinfo : EIATTR_MIN_STACK_SIZE
	.align		4
.L_752:
        /*1170*/ 	.byte	0x04, 0x12
        /*1172*/ 	.short	(.L_754 - .L_753)
	.align		4
.L_753:
        /*1174*/ 	.word	index@(_ZN10layer_norm13ln_fwd_kernelINS_13Kernel_traitsI13__nv_bfloat16S2_fS2_fjLj7168ELj1ELj1ELj4ELj16ENS_18Kernel_traits_baseILj7168ES2_S2_fS2_fjLj128EEEEELb0ELb1ELb0ELb0EEEvNS_9FwdParamsE)
        /*1178*/ 	.word	0x00000000


	//----- nvinfo : EIATTR_MIN_STACK_SIZE
	.align		4
.L_754:
        /*117c*/ 	.byte	0x04, 0x12
        /*117e*/ 	.short	(.L_756 - .L_755)
	.align		4
.L_755:
        /*1180*/ 	.word	index@(_ZN10layer_norm13ln_fwd_kernelINS_13Kernel_traitsI13__nv_bfloat16S2_fS2_fjLj7168ELj1ELj1ELj4ELj16ENS_18Kernel_traits_baseILj7168ES2_S2_fS2_fjLj128EEEEELb0ELb1ELb0ELb1EEEvNS_9FwdParamsE)
        /*1184*/ 	.word	0x00000000


	//----- nvinfo : EIATTR_MIN_STACK_SIZE
	.align		4
.L_756:
        /*1188*/ 	.byte	0x04, 0x12
        /*118a*/ 	.short	(.L_758 - .L_757)
	.align		4
.L_757:
        /*118c*/ 	.word	index@(_ZN10layer_norm13ln_fwd_kernelINS_13Kernel_traitsI13__nv_bfloat16S2_fS2_fjLj7168ELj1ELj1ELj4ELj16ENS_18Kernel_traits_baseILj7168ES2_S2_fS2_fjLj128EEEEELb0ELb1ELb1ELb0EEEvNS_9FwdParamsE)
        /*1190*/ 	.word	0x00000000


	//----- nvinfo : EIATTR_MIN_STACK_SIZE
	.align		4
.L_758:
        /*1194*/ 	.byte	0x04, 0x12
        /*1196*/ 	.short	(.L_760 - .L_759)
	.align		4
.L_759:
        /*1198*/ 	.word	index@(_ZN10layer_norm13ln_fwd_kernelINS_13Kernel_traitsI13__nv_bfloat16S2_fS2_fjLj7168ELj1ELj1ELj4ELj16ENS_18Kernel_traits_baseILj7168ES2_S2_fS2_fjLj128EEEEELb0ELb1ELb1ELb1EEEvNS_9FwdParamsE)
        /*119c*/ 	.word	0x00000000


	//----- nvinfo : EIATTR_MIN_STACK_SIZE
	.align		4
.L_760:
        /*11a0*/ 	.byte	0x04, 0x12
        /*11a2*/ 	.short	(.L_762 - .L_761)
	.align		4
.L_761:
        /*11a4*/ 	.word	index@(_ZN10layer_norm13ln_fwd_kernelINS_13Kernel_traitsI13__nv_bfloat16S2_fS2_fjLj7168ELj1ELj1ELj4ELj16ENS_18Kernel_traits_baseILj7168ES2_S2_fS2_fjLj128EEEEELb1ELb0ELb0ELb0EEEvNS_9FwdParamsE)
        /*11a8*/ 	.word	0x00000000


	//----- nvinfo : EIATTR_MIN_STACK_SIZE
	.align		4
.L_762:
        /*11ac*/ 	.byte	0x04, 0x12
        /*11ae*/ 	.short	(.L_764 - .L_763)
	.align		4
.L_763:
        /*11b0*/ 	.word	index@(_ZN10layer_norm13ln_fwd_kernelINS_13Kernel_traitsI13__nv_bfloat16S2_fS2_fjLj7168ELj1ELj1ELj4ELj16ENS_18Kernel_traits_baseILj7168ES2_S2_fS2_fjLj128EEEEELb1ELb0ELb0ELb1EEEvNS_9FwdParamsE)
        /*11b4*/ 	.word	0x00000000


	//----- nvinfo : EIATTR_MIN_STACK_SIZE
	.align		4
.L_764:
        /*11b8*/ 	.byte	0x04, 0x12
        /*11ba*/ 	.short	(.L_766 - .L_765)
	.align		4
.L_765:
        /*11bc*/ 	.word	index@(_ZN10layer_norm13ln_fwd_kernelINS_13Kernel_traitsI13__nv_bfloat16S2_fS2_fjLj7168ELj1ELj1ELj4ELj16ENS_18Kernel_traits_baseILj7168ES2_S2_fS2_fjLj128EEEEELb1ELb0ELb1ELb0EEEvNS_9FwdParamsE)
        /*11c0*/ 	.word	0x00000000


	//----- nvinfo : EIATTR_MIN_STACK_SIZE
	.align		4
.L_766:
        /*11c4*/ 	.byte	0x04, 0x12
        /*11c6*/ 	.short	(.L_768 - .L_767)
	.align		4
.L_767:
        /*11c8*/ 	.word	index@(_ZN10layer_norm13ln_fwd_kernelINS_13Kernel_traitsI13__nv_bfloat16S2_fS2_fjLj7168ELj1ELj1ELj4ELj16ENS_18Kernel_traits_baseILj7168ES2_S2_fS2_fjLj128EEEEELb1ELb0ELb1ELb1EEEvNS_9FwdParamsE)
        /*11cc*/ 	.word	0x00000000


	//----- nvinfo : EIATTR_MIN_STACK_SIZE
	.align		4
.L_768:
        /*11d0*/ 	.byte	0x04, 0x12
        /*11d2*/ 	.short	(.L_770 - .L_769)
	.align		4
.L_769:
        /*11d4*/ 	.word	index@(_ZN10layer_norm13ln_fwd_kernelINS_13Kernel_traitsI13__nv_bfloat16S2_fS2_fjLj7168ELj1ELj1ELj4ELj16ENS_18Kernel_traits_baseILj7168ES2_S2_fS2_fjLj128EEEEELb1ELb1ELb0ELb0EEEvNS_9FwdParamsE)
        /*11d8*/ 	.word	0x00000008


	//----- nvinfo : EIATTR_MIN_STACK_SIZE
	.align		4
.L_770:
        /*11dc*/ 	.byte	0x04, 0x12
        /*11de*/ 	.short	(.L_772 - .L_771)
	.align		4
.L_771:
        /*11e0*/ 	.word	index@(_ZN10layer_norm13ln_fwd_kernelINS_13Kernel_traitsI13__nv_bfloat16S2_fS2_fjLj7168ELj1ELj1ELj4ELj16ENS_18Kernel_traits_baseILj7168ES2_S2_fS2_fjLj128EEEEELb1ELb1ELb0ELb1EEEvNS_9FwdParamsE)
        /*11e4*/ 	.word	0x00000000


	//----- nvinfo : EIATTR_MIN_STACK_SIZE
	.align		4
.L_772:
        /*11e8*/ 	.byte	0x04, 0x12
        /*11ea*/ 	.short	(.L_774 - .L_773)
	.align		4
.L_773:
        /*11ec*/ 	.word	index@(_ZN10layer_norm13ln_fwd_kernelINS_13Kernel_traitsI13__nv_bfloat16S2_fS2_fjLj7168ELj1ELj1ELj4ELj16ENS_18Kernel_traits_baseILj7168ES2_S2_fS2_fjLj128EEEEELb1ELb1ELb1ELb0EEEvNS_9FwdParamsE)
        /*11f0*/ 	.word	0x00000040


	//----- nvinfo : EIATTR_MIN_STACK_SIZE
	.align		4
.L_774:
        /*11f4*/ 	.byte	0x04, 0x12
        /*11f6*/ 	.short	(.L_776 - .L_775)
	.align		4
.L_775:
        /*11f8*/ 	.word	index@(_ZN10layer_norm13ln_fwd_kernelINS_13Kernel_traitsI13__nv_bfloat16S2_fS2_fjLj7168ELj1ELj1ELj4ELj16ENS_18Kernel_traits_baseILj7168ES2_S2_fS2_fjLj128EEEEELb1ELb1ELb1ELb1EEEvNS_9FwdParamsE)
        /*11fc*/ 	.word	0x00000000


	//----- nvinfo : EIATTR_MIN_STACK_SIZE
	.align		4
.L_776:
        /*1200*/ 	.byte	0x04, 0x12
        /*1202*/ 	.short	(.L_778 - .L_777)
	.align		4
.L_777:
        /*1204*/ 	.word	index@(_ZN10layer_norm13ln_fwd_kernelINS_13Kernel_traitsIf13__nv_bfloat16fS2_fjLj7168ELj1ELj1ELj4ELj16ENS_18Kernel_traits_baseILj7168EfS2_fS2_fjLj128EEEEELb0ELb0ELb0ELb0EEEvNS_9FwdParamsE)
        /*1208*/ 	.word	0x00000000


	//----- nvinfo : EIATTR_MIN_STACK_SIZE
	.align		4
.L_778:
        /*120c*/ 	.byte	0x04, 0x12
        /*120e*/ 	.short	(.L_780 - .L_779)
	.align		4
.L_779:
        /*1210*/ 	.word	index@(_ZN10layer_norm13ln_fwd_kernelINS_13Kernel_traitsIf13__nv_bfloat16fS2_fjLj7168ELj1ELj1ELj4ELj16ENS_18Kernel_traits_baseILj7168EfS2_fS2_fjLj128EEEEELb0ELb0ELb0ELb1EEEvNS_9FwdParamsE)
        /*1214*/ 	.word	0x00000000


	//----- nvinfo : EIATTR_MIN_STACK_SIZE
	.align		4
.L_780:
        /*1218*/ 	.byte	0x04, 0x12
        /*121a*/ 	.short	(.L_782 - .L_781)
	.align		4
.L_781:
        /*121c*/ 	.word	index@(_ZN10layer_norm13ln_fwd_kernelINS_13Kernel_traitsIf13__nv_bfloat16fS2_fjLj7168ELj1ELj1ELj4ELj16ENS_18Kernel_traits_baseILj7168EfS2_fS2_fjLj128EEEEELb0ELb0ELb1ELb0EEEvNS_9FwdParamsE)
        /*1220*/ 	.word	0x00000000


	//----- nvinfo : EIATTR_MIN_STACK_SIZE
	.align		4
.L_782:
        /*1224*/ 	.byte	0x04, 0x12
        /*1226*/ 	.short	(.L_784 - .L_783)
	.align		4
.L_783:
        /*1228*/ 	.word	index@(_ZN10layer_norm13ln_fwd_kernelINS_13Kernel_traitsIf13__nv_bfloat16fS2_fjLj7168ELj1ELj1ELj4ELj16ENS_18Kernel_traits_baseILj7168EfS2_fS2_fjLj128EEEEELb0ELb0ELb1ELb1EEEvNS_9FwdParamsE)
        /*122c*/ 	.word	0x00000000


	//----- nvinfo : EIATTR_MIN_STACK_SIZE
	.align		4
.L_784:
        /*1230*/ 	.byte	0x04, 0x12
        /*1232*/ 	.short	(.L_786 - .L_785)
	.align		4
.L_785:
        /*1234*/ 	.word	index@(_ZN10layer_norm13ln_fwd_kernelINS_13Kernel_traitsIf13__nv_bfloat16fS2_fjLj7168ELj1ELj1ELj4ELj16ENS_18Kernel_traits_baseILj7168EfS2_fS2_fjLj128EEEEELb0ELb1ELb0ELb0EEEvNS_9FwdParamsE)
        /*1238*/ 	.word	0x00000000


	//----- nvinfo : EIATTR_MIN_STACK_SIZE
	.align		4
.L_786:
        /*123c*/ 	.byte	0x04, 0x12
        /*123e*/ 	.short	(.L_788 - .L_787)
	.align		4
.L_787:
        /*1240*/ 	.word	index@(_ZN10layer_norm13ln_fwd_kernelINS_13Kernel_traitsIf13__nv_bfloat16fS2_fjLj7168ELj1ELj1ELj4ELj16ENS_18Kernel_traits_baseILj7168EfS2_fS2_fjLj128EEEEELb0ELb1ELb0ELb1EEEvNS_9FwdParamsE)
        /*1244*/ 	.word	0x00000000


	//----- nvinfo : EIATTR_MIN_STACK_SIZE
	.align		4
.L_788:
        /*1248*/ 	.byte	0x04, 0x12
        /*124a*/ 	.short	(.L_790 - .L_789)
	.align		4
.L_789:
        /*124c*/ 	.word	index@(_ZN10layer_norm13ln_fwd_kernelINS_13Kernel_traitsIf13__nv_bfloat16fS2_fjLj7168ELj1ELj1ELj4ELj16ENS_18Kernel_traits_baseILj7168EfS2_fS2_fjLj128EEEEELb0ELb1ELb1ELb0EEEvNS_9FwdParamsE)
        /*1250*/ 	.word	0x00000000


	//----- nvinfo : EIATTR_MIN_STACK_SIZE
	.align		4
.L_790:
        /*1254*/ 	.byte	0x04, 0x12
        /*1256*/ 	.short	(.L_792 - .L_791)
	.align		4
.L_791:
        /*1258*/ 	.word	index@(_ZN10layer_norm13ln_fwd_kernelINS_13Kernel_traitsIf13__nv_bfloat16fS2_fjLj7168ELj1ELj1ELj4ELj16ENS_18Kernel_traits_baseILj7168EfS2_fS2_fjLj128EEEEELb0ELb1ELb1ELb1EEEvNS_9FwdParamsE)
        /*125c*/ 	.word	0x00000000


	//----- nvinfo : EIATTR_MIN_STACK_SIZE
	.align		4
.L_792:
        /*1260*/ 	.byte	0x04, 0x12
        /*1262*/ 	.short	(.L_794 - .L_793)
	.align		4
.L_793:
        /*1264*/ 	.word	index@(_ZN10layer_norm13ln_fwd_kernelINS_13Kernel_traitsIf13__nv_bfloat16fS2_fjLj7168ELj1ELj1ELj4ELj16ENS_18Kernel_traits_baseILj7168EfS2_fS2_fjLj128EEEEELb1ELb0ELb0ELb0EEEvNS_9FwdParamsE)
        /*1268*/ 	.word	0x00000000


	//----- nvinfo : EIATTR_MIN_STACK_SIZE
	.align		4
.L_794:
        /*126c*/ 	.byte	0x04, 0x12
        /*126e*/ 	.short	(.L_796 - .L_795)
	.align		4
.L_795:
        /*1270*/ 	.word	index@(_ZN10layer_norm13ln_fwd_kernelINS_13Kernel_traitsIf13__nv_bfloat16fS2_fjLj7168ELj1ELj1ELj4ELj16ENS_18Kernel_traits_baseILj7168EfS2_fS2_fjLj128EEEEELb1ELb0ELb0ELb1EEEvNS_9FwdParamsE)
        /*1274*/ 	.word	0x00000000


	//----- nvinfo : EIATTR_MIN_STACK_SIZE
	.align		4
.L_796:
        /*1278*/ 	.byte	0x04, 0x12
        /*127a*/ 	.short	(.L_798 - .L_797)
	.align		4
.L_797:
        /*127c*/ 	.word	index@(_ZN10layer_norm13ln_fwd_kernelINS_13Kernel_traitsIf13__nv_bfloat16fS2_fjLj7168ELj1ELj1ELj4ELj16ENS_18Kernel_traits_baseILj7168EfS2_fS2_fjLj128EEEEELb1ELb0ELb1ELb0EEEvNS_9FwdParamsE)
        /*1280*/ 	.word	0x00000000


	//----- nvinfo : EIATTR_MIN_STACK_SIZE
	.align		4
.L_798:
        /*1284*/ 	.byte	0x04, 0x12
        /*1286*/ 	.short	(.L_800 - .L_799)
	.align		4
.L_799:
        /*1288*/ 	.word	index@(_ZN10layer_norm13ln_fwd_kernelINS_13Kernel_traitsIf13__nv_bfloat16fS2_fjLj7168ELj1ELj1ELj4ELj16ENS_18Kernel_traits_baseILj7168EfS2_fS2_fjLj128EEEEELb1ELb0ELb1ELb1EEEvNS_9FwdParamsE)
        /*128c*/ 	.word	0x00000000


	//----- nvinfo : EIATTR_MIN_STACK_SIZE
	.align		4
.L_800:
        /*1290*/ 	.byte	0x04, 0x12
        /*1292*/ 	.short	(.L_802 - .L_801)
	.align		4
.L_801:
        /*1294*/ 	.word	index@(_ZN10layer_norm13ln_fwd_kernelINS_13Kernel_traitsIf13__nv_bfloat16fS2_fjLj7168ELj1ELj1ELj4ELj16ENS_18Kernel_traits_baseILj7168EfS2_fS2_fjLj128EEEEELb1ELb1ELb0ELb0EEEvNS_9FwdParamsE)
        /*1298*/ 	.word	0x00000008


	//----- nvinfo : EIATTR_MIN_STACK_SIZE
	.align		4
.L_802:
        /*129c*/ 	.byte	0x04, 0x12
        /*129e*/ 	.short	(.L_804 - .L_803)
	.align		4
.L_803:
        /*12a0*/ 	.word	index@(_ZN10layer_norm13ln_fwd_kernelINS_13Kernel_traitsIf13__nv_bfloat16fS2_fjLj7168ELj1ELj1ELj4ELj16ENS_18Kernel_traits_baseILj7168EfS2_fS2_fjLj128EEEEELb1ELb1ELb0ELb1EEEvNS_9FwdParamsE)
        /*12a4*/ 	.word	0x00000010


	//----- nvinfo : EIATTR_MIN_STACK_SIZE
	.align		4
.L_804:
        /*12a8*/ 	.byte	0x04, 0x12
        /*12aa*/ 	.short	(.L_806 - .L_805)
	.align		4
.L_805:
        /*12ac*/ 	.word	index@(_ZN10layer_norm13ln_fwd_kernelINS_13Kernel_traitsIf13__nv_bfloat16fS2_fjLj7168ELj1ELj1ELj4ELj16ENS_18Kernel_traits_baseILj7168EfS2_fS2_fjLj128EEEEELb1ELb1ELb1ELb0EEEvNS_9FwdParamsE)
        /*12b0*/ 	.word	0x00000040


	//----- nvinfo : EIATTR_MIN_STACK_SIZE
	.align		4
.L_806:
        /*12b4*/ 	.byte	0x04, 0x12
        /*12b6*/ 	.short	(.L_808 - .L_807)
	.align		4
.L_807:
        /*12b8*/ 	.word	index@(_ZN10layer_norm13ln_fwd_kernelINS_13Kernel_traitsIf13__nv_bfloat16fS2_fjLj7168ELj1ELj1ELj4ELj16ENS_18Kernel_traits_baseILj7168EfS2_fS2_fjLj128EEEEELb1ELb1ELb1ELb1EEEvNS_9FwdParamsE)
        /*12bc*/ 	.word	0x00000020


	//----- nvinfo : EIATTR_MIN_STACK_SIZE
	.align		4
.L_808:
        /*12c0*/ 	.byte	0x04, 0x12
        /*12c2*/ 	.short	(.L_810 - .L_809)
	.align		4
.L_809:
        /*12c4*/ 	.word	index@(_ZN10layer_norm13ln_fwd_kernelINS_13Kernel_traitsIf6__halfS2_S2_fjLj7168ELj1ELj1ELj4ELj16ENS_18Kernel_traits_baseILj7168EfS2_S2_S2_fjLj128EEEEELb0ELb0ELb0ELb0EEEvNS_9FwdParamsE)
        /*12c8*/ 	.word	0x00000000


	//----- nvinfo : EIATTR_MIN_STACK_SIZE
	.align		4
.L_810:
        /*12cc*/ 	.byte	0x04, 0x12
        /*12ce*/ 	.short	(.L_812 - .L_811)
	.align		4
.L_811:
        /*12d0*/ 	.word	index@(_ZN10layer_norm13ln_fwd_kernelINS_13Kernel_traitsIf6__halfS2_S2_fjLj7168ELj1ELj1ELj4ELj16ENS_18Kernel_traits_baseILj7168EfS2_S2_S2_fjLj128EEEEELb0ELb0ELb0ELb1EEEvNS_9FwdParamsE)
        /*12d4*/ 	.word	0x00000000


	//----- nvinfo : EIATTR_MIN_STACK_SIZE
	.align		4
.L_812:
        /*12d8*/ 	.byte	0x04, 0x12
        /*12da*/ 	.short	(.L_814 - .L_813)
	.align		4
.L_813:
        /*12dc*/ 	.word	index@(_ZN10layer_norm13ln_fwd_kernelINS_13Kernel_traitsIf6__halfS2_S2_fjLj7168ELj1ELj1ELj4ELj16ENS_18Kernel_traits_baseILj7168EfS2_S2_S2_fjLj128EEEEELb0ELb0ELb1ELb0EEEvNS_9FwdParamsE)
        /*12e0*/ 	.word	0x00000000


	//----- nvinfo : EIATTR_MIN_STACK_SIZE
	.align		4
.L_814:
        /*12e4*/ 	.byte	0x04, 0x12
        /*12e6*/ 	.short	(.L_816 - .L_815)
	.align		4
.L_815:
        /*12e8*/ 	.word	index@(_ZN10layer_norm13ln_fwd_kernelINS_13Kernel_traitsIf6__halfS2_S2_fjLj7168ELj1ELj1ELj4ELj16ENS_18Kernel_traits_baseILj7168EfS2_S2_S2_fjLj128EEEEELb0ELb0ELb1ELb1EEEvNS_9FwdParamsE)
        /*12ec*/ 	.word	0x00000000


	//----- nvinfo : EIATTR_MIN_STACK_SIZE
	.align		4
.L_816:
        /*12f0*/ 	.byte	0x04, 0x12
        /*12f2*/ 	.short	(.L_818 - .L_817)
	.align		4
.L_817:
        /*12f4*/ 	.word	index@(_ZN10layer_norm13ln_fwd_kernelINS_13Kernel_traitsIf6__halfS2_S2_fjLj7168ELj1ELj1ELj4ELj16ENS_18Kernel_traits_baseILj7168EfS2_S2_S2_fjLj128EEEEELb0ELb1ELb0ELb0EEEvNS_9FwdParamsE)
        /*12f8*/ 	.word	0x00000000


	//----- nvinfo : EIATTR_MIN_STACK_SIZE
	.align		4
.L_818:
        /*12fc*/ 	.byte	0x04, 0x12
        /*12fe*/ 	.short	(.L_820 - .L_819)
	.align		4
.L_819:
        /*1300*/ 	.word	index@(_ZN10layer_norm13ln_fwd_kernelINS_13Kernel_traitsIf6__halfS2_S2_fjLj7168ELj1ELj1ELj4ELj16ENS_18Kernel_traits_baseILj7168EfS2_S2_S2_fjLj128EEEEELb0ELb1ELb0ELb1EEEvNS_9FwdParamsE)
        /*1304*/ 	.word	0x00000000


	//----- nvinfo : EIATTR_MIN_STACK_SIZE
	.align		4
.L_820:
        /*1308*/ 	.byte	0x04, 0x12
        /*130a*/ 	.short	(.L_822 - .L_821)
	.align		4
.L_821:
        /*130c*/ 	.word	index@(_ZN10layer_norm13ln_fwd_kernelINS_13Kernel_traitsIf6__halfS2_S2_fjLj7168ELj1ELj1ELj4ELj16ENS_18Kernel_traits_baseILj7168EfS2_S2_S2_fjLj128EEEEELb0ELb1ELb1ELb0EEEvNS_9FwdParamsE)
        /*1310*/ 	.word	0x00000000


	//----- nvinfo : EIATTR_MIN_STACK_SIZE
	.align		4
.L_822:
        /*1314*/ 	.byte	0x04, 0x12
        /*1316*/ 	.short	(.L_824 - .L_823)
	.align		4
.L_823:
        /*1318*/ 	.word	index@(_ZN10layer_norm13ln_fwd_kernelINS_13Kernel_traitsIf6__halfS2_S2_fjLj7168ELj1ELj1ELj4ELj16ENS_18Kernel_traits_baseILj7168EfS2_S2_S2_fjLj128EEEEELb0ELb1ELb1ELb1EEEvNS_9FwdParamsE)
        /*131c*/ 	.word	0x00000000


	//----- nvinfo : EIATTR_MIN_STACK_SIZE
	.align		4
.L_824:
        /*1320*/ 	.byte	0x04, 0x12
        /*1322*/ 	.short	(.L_826 - .L_825)
	.align		4
.L_825:
        /*1324*/ 	.word	index@(_ZN10layer_norm13ln_fwd_kernelINS_13Kernel_traitsIf6__halfS2_S2_fjLj7168ELj1ELj1ELj4ELj16ENS_18Kernel_traits_baseILj7168EfS2_S2_S2_fjLj128EEEEELb1ELb0ELb0ELb0EEEvNS_9FwdParamsE)
        /*1328*/ 	.word	0x00000000


	//----- nvinfo : EIATTR_MIN_STACK_SIZE
	.align		4
.L_826:
        /*132c*/ 	.byte	0x04, 0x12
        /*132e*/ 	.short	(.L_828 - .L_827)
	.align		4
.L_827:
        /*1330*/ 	.word	index@(_ZN10layer_norm13ln_fwd_kernelINS_13Kernel_traitsIf6__halfS2_S2_fjLj7168ELj1ELj1ELj4ELj16ENS_18Kernel_traits_baseILj7168EfS2_S2_S2_fjLj128EEEEELb1ELb0ELb0ELb1EEEvNS_9FwdParamsE)
        /*1334*/ 	.word	0x00000000


	//----- nvinfo : EIATTR_MIN_STACK_SIZE
	.align		4
.L_828:
        /*1338*/ 	.byte	0x04, 0x12
        /*133a*/ 	.short	(.L_830 - .L_829)
	.align		4
.L_829:
        /*133c*/ 	.word	index@(_ZN10layer_norm13ln_fwd_kernelINS_13Kernel_traitsIf6__halfS2_S2_fjLj7168ELj1ELj1ELj4ELj16ENS_18Kernel_traits_baseILj7168EfS2_S2_S2_fjLj128EEEEELb1ELb0ELb1ELb0EEEvNS_9FwdParamsE)
        /*1340*/ 	.word	0x00000000


	//----- nvinfo : EIATTR_MIN_STACK_SIZE
	.align		4
.L_830:
        /*1344*/ 	.byte	0x04, 0x12
        /*1346*/ 	.short	(.L_832 - .L_831)
	.align		4
.L_831:
        /*1348*/ 	.word	index@(_ZN10layer_norm13ln_fwd_kernelINS_13Kernel_traitsIf6__halfS2_S2_fjLj7168ELj1ELj1ELj4ELj16ENS_18Kernel_traits_baseILj7168EfS2_S2_S2_fjLj128EEEEELb1ELb0ELb1ELb1EEEvNS_9FwdParamsE)
        /*134c*/ 	.word	0x00000000


	//----- nvinfo : EIATTR_MIN_STACK_SIZE
	.align		4
.L_832:
        /*1350*/ 	.byte	0x04, 0x12
        /*1352*/ 	.short	(.L_834 - .L_833)
	.align		4
.L_833:
        /*1354*/ 	.word	index@(_ZN10layer_norm13ln_fwd_kernelINS_13Kernel_traitsIf6__halfS2_S2_fjLj7168ELj1ELj1ELj4ELj16ENS_18Kernel_traits_baseILj7168EfS2_S2_S2_fjLj128EEEEELb1ELb1ELb0ELb0EEEvNS_9FwdParamsE)
        /*1358*/ 	.word	0x00000008


	//----- nvinfo : EIATTR_MIN_STACK_SIZE
	.align		4
.L_834:
        /*135c*/ 	.byte	0x04, 0x12
        /*135e*/ 	.short	(.L_836 - .L_835)
	.align		4
.L_835:
        /*1360*/ 	.word	index@(_ZN10layer_norm13ln_fwd_kernelINS_13Kernel_traitsIf6__halfS2_S2_fjLj7168ELj1ELj1ELj4ELj16ENS_18Kernel_traits_baseILj7168EfS2_S2_S2_fjLj128EEEEELb1ELb1ELb0ELb1EEEvNS_9FwdParamsE)
        /*1364*/ 	.word	0x00000010


	//----- nvinfo : EIATTR_MIN_STACK_SIZE
	.align		4
.L_836:
        /*1368*/ 	.byte	0x04, 0x12
        /*136a*/ 	.short	(.L_838 - .L_837)
	.align		4
.L_837:
        /*136c*/ 	.word	index@(_ZN10layer_norm13ln_fwd_kernelINS_13Kernel_traitsIf6__halfS2_S2_fjLj7168ELj1ELj1ELj4ELj16ENS_18Kernel_traits_baseILj7168EfS2_S2_S2_fjLj128EEEEELb1ELb1ELb1ELb0EEEvNS_9FwdParamsE)
        /*1370*/ 	.word	0x00000040


	//----- nvinfo : EIATTR_MIN_STACK_SIZE
	.align		4
.L_838:
        /*1374*/ 	.byte	0x04, 0x12
        /*1376*/ 	.short	(.L_840 - .L_839)
	.align		4
.L_839:
        /*1378*/ 	.word	index@(_ZN10layer_norm13ln_fwd_kernelINS_13Kernel_traitsIf6__halfS2_S2_fjLj7168ELj1ELj1ELj4ELj16ENS_18Kernel_traits_baseILj7168EfS2_S2_S2_fjLj128EEEEELb1ELb1ELb1ELb1EEEvNS_9FwdParamsE)
        /*137c*/ 	.word	0x00000030


	//----- nvinfo : EIATTR_MIN_STACK_SIZE
	.align		4
.L_840:
        /*1380*/ 	.byte	0x04, 0x12
        /*1382*/ 	.short	(.L_842 - .L_841)
	.align		4
.L_841:
        /*1384*/ 	.word	index@(_ZN10layer_norm13ln_fwd_kernelINS_13Kernel_traitsI6__halfS2_fS2_fjLj7168ELj1ELj1ELj4ELj16ENS_18Kernel_traits_baseILj7168ES2_S2_fS2_fjLj128EEEEELb0ELb0ELb0ELb0EEEvNS_9FwdParamsE)
        /*1388*/ 	.word	0x00000000


	//----- nvinfo : EIATTR_MIN_STACK_SIZE
	.align		4
.L_842:
        /*138c*/ 	.byte	0x04, 0x12
        /*138e*/ 	.short	(.L_844 - .L_843)
	.align		4
.L_843:
        /*1390*/ 	.word	index@(_ZN10layer_norm13ln_fwd_kernelINS_13Kernel_traitsI6__halfS2_fS2_fjLj7168ELj1ELj1ELj4ELj16ENS_18Kernel_traits_baseILj7168ES2_S2_fS2_fjLj128EEEEELb0ELb0ELb0ELb1EEEvNS_9FwdParamsE)
        /*1394*/ 	.word	0x00000000


	//----- nvinfo : EIATTR_MIN_STACK_SIZE
	.align		4
.L_844:
        /*1398*/ 	.byte	0x04, 0x12
        /*139a*/ 	.short	(.L_846 - .L_845)
	.align		4
.L_845:
        /*139c*/ 	.word	index@(_ZN10layer_norm13ln_fwd_kernelINS_13Kernel_traitsI6__halfS2_fS2_fjLj7168ELj1ELj1ELj4ELj16ENS_18Kernel_traits_baseILj7168ES2_S2_fS2_fjLj128EEEEELb0ELb0ELb1ELb0EEEvNS_9FwdParamsE)
        /*13a0*/ 	.word	0x00000000


	//----- nvinfo : EIATTR_MIN_STACK_SIZE
	.align		4
.L_846:
        /*13a4*/ 	.byte	0x04, 0x12
        /*13a6*/ 	.short	(.L_848 - .L_847)
	.align		4
.L_847:
        /*13a8*/ 	.word	index@(_ZN10layer_norm13ln_fwd_kernelINS_13Kernel_traitsI6__halfS2_fS2_fjLj7168ELj1ELj1ELj4ELj16ENS_18Kernel_traits_baseILj7168ES2_S2_fS2_fjLj128EEEEELb0ELb0ELb1ELb1EEEvNS_9FwdParamsE)
        /*13ac*/ 	.word	0x00000000


	//----- nvinfo : EIATTR_MIN_STACK_SIZE
	.align		4
.L_848:
        /*13b0*/ 	.byte	0x04, 0x12
        /*13b2*/ 	.short	(.L_850 - .L_849)
	.align		4
.L_849:
        /*13b4*/ 	.word	index@(_ZN10layer_norm13ln_fwd_kernelINS_13Kernel_traitsI6__halfS2_fS2_fjLj7168ELj1ELj1ELj4ELj16ENS_18Kernel_traits_baseILj7168ES2_S2_fS2_fjLj128EEEEELb0ELb1ELb0ELb0EEEvNS_9FwdParamsE)
        /*13b8*/ 	.word	0x00000000


	//----- nvinfo : EIATTR_MIN_STACK_SIZE
	.align		4
.L_850:
        /*13bc*/ 	.byte	0x04, 0x12
        /*13be*/ 	.short	(.L_852 - .L_851)
	.align		4
.L_851:
        /*13c0*/ 	.word	index@(_ZN10layer_norm13ln_fwd_kernelINS_13Kernel_traitsI6__halfS2_fS2_fjLj7168ELj1ELj1ELj4ELj16ENS_18Kernel_traits_baseILj7168ES2_S2_fS2_fjLj128EEEEELb0ELb1ELb0ELb1EEEvNS_9FwdParamsE)
        /*13c4*/ 	.word	0x00000000


	//----- nvinfo : EIATTR_MIN_STACK_SIZE
	.align		4
.L_852:
        /*13c8*/ 	.byte	0x04, 0x12
        /*13ca*/ 	.short	(.L_854 - .L_853)
	.align		4
.L_853:
        /*13cc*/ 	.word	index@(_ZN10layer_norm13ln_fwd_kernelINS_13Kernel_traitsI6__halfS2_fS2_fjLj7168ELj1ELj1ELj4ELj16ENS_18Kernel_traits_baseILj7168ES2_S2_fS2_fjLj128EEEEELb0ELb1ELb1ELb0EEEvNS_9FwdParamsE)
        /*13d0*/ 	.word	0x00000000


	//----- nvinfo : EIATTR_MIN_STACK_SIZE
	.align		4
.L_854:
        /*13d4*/ 	.byte	0x04, 0x12
        /*13d6*/ 	.short	(.L_856 - .L_855)
	.align		4
.L_855:
        /*13d8*/ 	.word	index@(_ZN10layer_norm13ln_fwd_kernelINS_13Kernel_traitsI6__halfS2_fS2_fjLj7168ELj1ELj1ELj4ELj16ENS_18Kernel_traits_baseILj7168ES2_S2_fS2_fjLj128EEEEELb0ELb1ELb1ELb1EEEvNS_9FwdParamsE)
        /*13dc*/ 	.word	0x00000000


	//----- nvinfo : EIATTR_MIN_STACK_SIZE
	.align		4
.L_856:
        /*13e0*/ 	.byte	0x04, 0x12
        /*13e2*/ 	.short	(.L_858 - .L_857)
	.align		4
.L_857:
        /*13e4*/ 	.word	index@(_ZN10layer_norm13ln_fwd_kernelINS_13Kernel_traitsI6__halfS2_fS2_fjLj7168ELj1ELj1ELj4ELj16ENS_18Kernel_traits_baseILj7168ES2_S2_fS2_fjLj128EEEEELb1ELb0ELb0ELb0EEEvNS_9FwdParamsE)
        /*13e8*/ 	.word	0x00000000


	//----- nvinfo : EIATTR_MIN_STACK_SIZE
	.align		4
.L_858:
        /*13ec*/ 	.byte	0x04, 0x12
        /*13ee*/ 	.short	(.L_860 - .L_859)
	.align		4
.L_859:
        /*13f0*/ 	.word	index@(_ZN10layer_norm13ln_fwd_kernelINS_13Kernel_traitsI6__halfS2_fS2_fjLj7168ELj1ELj1ELj4ELj16ENS_18Kernel_traits_baseILj7168ES2_S2_fS2_fjLj128EEEEELb1ELb0ELb0ELb1EEEvNS_9FwdParamsE)
        /*13f4*/ 	.word	0x00000000


	//----- nvinfo : EIATTR_MIN_STACK_SIZE
	.align		4
.L_860:
        /*13f8*/ 	.byte	0x04, 0x12
        /*13fa*/ 	.short	(.L_862 - .L_861)
	.align		4
.L_861:
        /*13fc*/ 	.word	index@(_ZN10layer_norm13ln_fwd_kernelINS_13Kernel_traitsI6__halfS2_fS2_fjLj7168ELj1ELj1ELj4ELj16ENS_18Kernel_traits_baseILj7168ES2_S2_fS2_fjLj128EEEEELb1ELb0ELb1ELb0EEEvNS_9FwdParamsE)
        /*1400*/ 	.word	0x00000000


	//----- nvinfo : EIATTR_MIN_STACK_SIZE
	.align		4
.L_862:
        /*1404*/ 	.byte	0x04, 0x12
        /*1406*/ 	.short	(.L_864 - .L_863)
	.align		4
.L_863:
        /*1408*/ 	.word	index@(_ZN10layer_norm13ln_fwd_kernelINS_13Kernel_traitsI6__halfS2_fS2_fjLj7168ELj1ELj1ELj4ELj16ENS_18Kernel_traits_baseILj7168ES2_S2_fS2_fjLj128EEEEELb1ELb0ELb1ELb1EEEvNS_9FwdParamsE)
        /*140c*/ 	.word	0x00000000


	//----- nvinfo : EIATTR_MIN_STACK_SIZE
	.align		4
.L_864:
        /*1410*/ 	.byte	0x04, 0x12
        /*1412*/ 	.short	(.L_866 - .L_865)
	.align		4
.L_865:
        /*1414*/ 	.word	index@(_ZN10layer_norm13ln_fwd_kernelINS_13Kernel_traitsI6__halfS2_fS2_fjLj7168ELj1ELj1ELj4ELj16ENS_18Kernel_traits_baseILj7168ES2_S2_fS2_fjLj128EEEEELb1ELb1ELb0ELb0EEEvNS_9FwdParamsE)
        /*1418*/ 	.word	0x00000000


	//----- nvinfo : EIATTR_MIN_STACK_SIZE
	.align		4
.L_866:
        /*141c*/ 	.byte	0x04, 0x12
        /*141e*/ 	.short	(.L_868 - .L_867)
	.align		4
.L_867:
        /*1420*/ 	.word	index@(_ZN10layer_norm13ln_fwd_kernelINS_13Kernel_traitsI6__halfS2_fS2_fjLj7168ELj1ELj1ELj4ELj16ENS_18Kernel_traits_baseILj7168ES2_S2_fS2_fjLj128EEEEELb1ELb1ELb0ELb1EEEvNS_9FwdParamsE)
        /*1424*/ 	.word	0x00000000


	//----- nvinfo : EIATTR_MIN_STACK_SIZE
	.align		4
.L_868:
        /*1428*/ 	.byte	0x04, 0x12
        /*142a*/ 	.short	(.L_870 - .L_869)
	.align		4
.L_869:
        /*142c*/ 	.word	index@(_ZN10layer_norm13ln_fwd_kernelINS_13Kernel_traitsI6__halfS2_fS2_fjLj7168ELj1ELj1ELj4ELj16ENS_18Kernel_traits_baseILj7168ES2_S2_fS2_fjLj128EEEEELb1ELb1ELb1ELb0EEEvNS_9FwdParamsE)
        /*1430*/ 	.word	0x00000000


	//----- nvinfo : EIATTR_MIN_STACK_SIZE
	.align		4
.L_870:
        /*1434*/ 	.byte	0x04, 0x12
        /*1436*/ 	.short	(.L_872 - .L_871)
	.align		4
.L_871:
        /*1438*/ 	.word	index@(_ZN10layer_norm13ln_fwd_kernelINS_13Kernel_traitsI6__halfS2_fS2_fjLj7168ELj1ELj1ELj4ELj16ENS_18Kernel_traits_baseILj7168ES2_S2_fS2_fjLj128EEEEELb1ELb1ELb1ELb1EEEvNS_9FwdParamsE)
        /*143c*/ 	.word	0x00000000


	//----- nvinfo : EIATTR_MIN_STACK_SIZE
	.align		4
.L_872:
        /*1440*/ 	.byte	0x04, 0x12
        /*1442*/ 	.short	(.L_874 - .L_873)
	.align		4
.L_873:
        /*1444*/ 	.word	index@(_ZN10layer_norm13ln_fwd_kernelINS_13Kernel_traitsIf6__halffS2_fjLj7168ELj1ELj1ELj4ELj16ENS_18Kernel_traits_baseILj7168EfS2_fS2_fjLj128EEEEELb0ELb0ELb0ELb0EEEvNS_9FwdParamsE)
        /*1448*/ 	.word	0x00000000


	//----- nvinfo : EIATTR_MIN_STACK_SIZE
	.align		4
.L_874:
        /*144c*/ 	.byte	0x04, 0x12
        /*144e*/ 	.short	(.L_876 - .L_875)
	.align		4
.L_875:
        /*1450*/ 	.word	index@(_ZN10layer_norm13ln_fwd_kernelINS_13Kernel_traitsIf6__halffS2_fjLj7168ELj1ELj1ELj4ELj16ENS_18Kernel_traits_baseILj7168EfS2_fS2_fjLj128EEEEELb0ELb0ELb0ELb1EEEvNS_9FwdParamsE)
        /*1454*/ 	.word	0x00000000


	//----- nvinfo : EIATTR_MIN_STACK_SIZE
	.align		4
.L_876:
        /*1458*/ 	.byte	0x04, 0x12
        /*145a*/ 	.short	(.L_878 - .L_877)
	.align		4
.L_877:
        /*145c*/ 	.word	index@(_ZN10layer_norm13ln_fwd_kernelINS_13Kernel_traitsIf6__halffS2_fjLj7168ELj1ELj1ELj4ELj16ENS_18Kernel_traits_baseILj7168EfS2_fS2_fjLj128EEEEELb0ELb0ELb1ELb0EEEvNS_9FwdParamsE)
        /*1460*/ 	.word	0x00000000


	//----- nvinfo : EIATTR_MIN_STACK_SIZE
	.align		4
.L_878:
        /*1464*/ 	.byte	0x04, 0x12
        /*1466*/ 	.short	(.L_880 - .L_879)
	.align		4
.L_879:
        /*1468*/ 	.word	index@(_ZN10layer_norm13ln_fwd_kernelINS_13Kernel_traitsIf6__halffS2_fjLj7168ELj1ELj1ELj4ELj16ENS_18Kernel_traits_baseILj7168EfS2_fS2_fjLj128EEEEELb0ELb0ELb1ELb1EEEvNS_9FwdParamsE)
        /*146c*/ 	.word	0x00000000


	//----- nvinfo : EIATTR_MIN_STACK_SIZE
	.align		4
.L_880:
        /*1470*/ 	.byte	0x04, 0x12
        /*1472*/ 	.short	(.L_882 - .L_881)
	.align		4
.L_881:
        /*1474*/ 	.word	index@(_ZN10layer_norm13ln_fwd_kernelINS_13Kernel_traitsIf6__halffS2_fjLj7168ELj1ELj1ELj4ELj16ENS_18Kernel_traits_baseILj7168EfS2_fS2_fjLj128EEEEELb0ELb1ELb0ELb0EEEvNS_9FwdParamsE)
        /*1478*/ 	.word	0x00000000


	//----- nvinfo : EIATTR_MIN_STACK_SIZE
	.align		4
.L_882:
        /*147c*/ 	.byte	0x04, 0x12
        /*147e*/ 	.short	(.L_884 - .L_883)
	.align		4
.L_883:
        /*1480*/ 	.word	index@(_ZN10layer_norm13ln_fwd_kernelINS_13Kernel_traitsIf6__halffS2_fjLj7168ELj1ELj1ELj4ELj16ENS_18Kernel_traits_baseILj7168EfS2_fS2_fjLj128EEEEELb0ELb1ELb0ELb1EEEvNS_9FwdParamsE)
        /*1484*/ 	.word	0x00000000


	//----- nvinfo : EIATTR_MIN_STACK_SIZE
	.align		4
.L_884:
        /*1488*/ 	.byte	0x04, 0x12
        /*148a*/ 	.short	(.L_886 - .L_885)
	.align		4
.L_885:
        /*148c*/ 	.word	index@(_ZN10layer_norm13ln_fwd_kernelINS_13Kernel_traitsIf6__halffS2_fjLj7168ELj1ELj1ELj4ELj16ENS_18Kernel_traits_baseILj7168EfS2_fS2_fjLj128EEEEELb0ELb1ELb1ELb0EEEvNS_9FwdParamsE)
        /*1490*/ 	.word	0x00000000


	//----- nvinfo : EIATTR_MIN_STACK_SIZE
	.align		4
.L_886:
        /*1494*/ 	.byte	0x04, 0x12
        /*1496*/ 	.short	(.L_888 - .L_887)
	.align		4
.L_887:
        /*1498*/ 	.word	index@(_ZN10layer_norm13ln_fwd_kernelINS_13Kernel_traitsIf6__halffS2_fjLj7168ELj1ELj1ELj4ELj16ENS_18Kernel_traits_baseILj7168EfS2_fS2_fjLj128EEEEELb0ELb1ELb1ELb1EEEvNS_9FwdParamsE)
        /*149c*/ 	.word	0x00000000


	//----- nvinfo : EIATTR_MIN_STACK_SIZE
	.align		4
.L_888:
        /*14a0*/ 	.byte	0x04, 0x12
        /*14a2*/ 	.short	(.L_890 - .L_889)
	.align		4
.L_889:
        /*14a4*/ 	.word	index@(_ZN10layer_norm13ln_fwd_kernelINS_13Kernel_traitsIf6__halffS2_fjLj7168ELj1ELj1ELj4ELj16ENS_18Kernel_traits_baseILj7168EfS2_fS2_fjLj128EEEEELb1ELb0ELb0ELb0EEEvNS_9FwdParamsE)
        /*14a8*/ 	.word	0x00000000


	//----- nvinfo : EIATTR_MIN_STACK_SIZE
	.align		4
.L_890:
        /*14ac*/ 	.byte	0x04, 0x12
        /*14ae*/ 	.short	(.L_892 - .L_891)
	.align		4
.L_891:
        /*14b0*/ 	.word	index@(_ZN10layer_norm13ln_fwd_kernelINS_13Kernel_traitsIf6__halffS2_fjLj7168ELj1ELj1ELj4ELj16ENS_18Kernel_traits_baseILj7168EfS2_fS2_fjLj128EEEEELb1ELb0ELb0ELb1EEEvNS_9FwdParamsE)
        /*14b4*/ 	.word	0x00000000


	//----- nvinfo : EIATTR_MIN_STACK_SIZE
	.align		4
.L_892:
        /*14b8*/ 	.byte	0x04, 0x12
        /*14ba*/ 	.short	(.L_894 - .L_893)
	.align		4
.L_893:
        /*14bc*/ 	.word	index@(_ZN10layer_norm13ln_fwd_kernelINS_13Kernel_traitsIf6__halffS2_fjLj7168ELj1ELj1ELj4ELj16ENS_18Kernel_traits_baseILj7168EfS2_fS2_fjLj128EEEEELb1ELb0ELb1ELb0EEEvNS_9FwdParamsE)
        /*14c0*/ 	.word	0x00000000


	//----- nvinfo : EIATTR_MIN_STACK_SIZE
	.align		4
.L_894:
        /*14c4*/ 	.byte	0x04, 0x12
        /*14c6*/ 	.short	(.L_896 - .L_895)
	.align		4
.L_895:
        /*14c8*/ 	.word	index@(_ZN10layer_norm13ln_fwd_kernelINS_13Kernel_traitsIf6__halffS2_fjLj7168ELj1ELj1ELj4ELj16ENS_18Kernel_traits_baseILj7168EfS2_fS2_fjLj128EEEEELb1ELb0ELb1ELb1EEEvNS_9FwdParamsE)
        /*14cc*/ 	.word	0x00000000


	//----- nvinfo : EIATTR_MIN_STACK_SIZE
	.align		4
.L_896:
        /*14d0*/ 	.byte	0x04, 0x12
        /*14d2*/ 	.short	(.L_898 - .L_897)
	.align		4
.L_897:
        /*14d4*/ 	.word	index@(_ZN10layer_norm13ln_fwd_kernelINS_13Kernel_traitsIf6__halffS2_fjLj7168ELj1ELj1ELj4ELj16ENS_18Kernel_traits_baseILj7168EfS2_fS2_fjLj128EEEEELb1ELb1ELb0ELb0EEEvNS_9FwdParamsE)
        /*14d8*/ 	.word	0x00000008


	//----- nvinfo : EIATTR_MIN_STACK_SIZE
	.align		4
.L_898:
        /*14dc*/ 	.byte	0x04, 0x12
        /*14de*/ 	.short	(.L_900 - .L_899)
	.align		4
.L_899:
        /*14e0*/ 	.word	index@(_ZN10layer_norm13ln_fwd_kernelINS_13Kernel_traitsIf6__halffS2_fjLj7168ELj1ELj1ELj4ELj16ENS_18Kernel_traits_baseILj7168EfS2_fS2_fjLj128EEEEELb1ELb1ELb0ELb1EEEvNS_9FwdParamsE)
        /*14e4*/ 	.word	0x00000010


	//----- nvinfo : EIATTR_MIN_STACK_SIZE
	.align		4
.L_900:
        /*14e8*/ 	.byte	0x04, 0x12
        /*14ea*/ 	.short	(.L_902 - .L_901)
	.align		4
.L_901:
        /*14ec*/ 	.word	index@(_ZN10layer_norm13ln_fwd_kernelINS_13Kernel_traitsIf6__halffS2_fjLj7168ELj1ELj1ELj4ELj16ENS_18Kernel_traits_baseILj7168EfS2_fS2_fjLj128EEEEELb1ELb1ELb1ELb0EEEvNS_9FwdParamsE)
        /*14f0*/ 	.word	0x00000040


	//----- nvinfo : EIATTR_MIN_STACK_SIZE
	.align		4
.L_902:
        /*14f4*/ 	.byte	0x04, 0x12
        /*14f6*/ 	.short	(.L_904 - .L_903)
	.align		4
.L_903:
        /*14f8*/ 	.word	index@(_ZN10layer_norm13ln_fwd_kernelINS_13Kernel_traitsIf6__halffS2_fjLj7168ELj1ELj1ELj4ELj16ENS_18Kernel_traits_baseILj7168EfS2_fS2_fjLj128EEEEELb1ELb1ELb1ELb1EEEvNS_9FwdParamsE)
        /*14fc*/ 	.word	0x00000020


	//----- nvinfo : EIATTR_MIN_STACK_SIZE
	.align		4
.L_904:
        /*1500*/ 	.byte	0x04, 0x12
        /*1502*/ 	.short	(.L_906 - .L_905)
	.align		4
.L_905:
        /*1504*/ 	.word	index@(_ZN10layer_norm13ln_fwd_kernelINS_13Kernel_traitsI6__halfffffjLj7168ELj1ELj1ELj8ELj16ENS_18Kernel_traits_baseILj7168ES2_ffffjLj256EEEEELb0ELb0ELb0ELb0EEEvNS_9FwdParamsE)
        /*1508*/ 	.word	0x00000000


	//----- nvinfo : EIATTR_MIN_STACK_SIZE
	.align		4
.L_906:
        /*150c*/ 	.byte	0x04, 0x12
        /*150e*/ 	.short	(.L_908 - .L_907)
	.align		4
.L_907:
        /*1510*/ 	.word	index@(_ZN10layer_norm13ln_fwd_kernelINS_13Kernel_traitsI6__halfffffjLj7168ELj1ELj1ELj8ELj16ENS_18Kernel_traits_baseILj7168ES2_ffffjLj256EEEEELb0ELb0ELb0ELb1EEEvNS_9FwdParamsE)
        /*1514*/ 	.word	0x00000000


	//----- nvinfo : EIATTR_MIN_STACK_SIZE
	.align		4
.L_908:
        /*1518*/ 	.byte	0x04, 0x12
        /*151a*/ 	.short	(.L_910 - .L_909)
	.align		4
.L_909:
        /*151c*/ 	.word	index@(_ZN10layer_norm13ln_fwd_kernelINS_13Kernel_traitsI6__halfffffjLj7168ELj1ELj1ELj8ELj16ENS_18Kernel_traits_baseILj7168ES2_ffffjLj256EEEEELb0ELb0ELb1ELb0EEEvNS_9FwdParamsE)
        /*1520*/ 	.word	0x00000000


	//----- nvinfo : EIATTR_MIN_STACK_SIZE
	.align		4
.L_910:
        /*1524*/ 	.byte	0x04, 0x12
        /*1526*/ 	.short	(.L_912 - .L_911)
	.align		4
.L_911:
        /*1528*/ 	.word	index@(_ZN10layer_norm13ln_fwd_kernelINS_13Kernel_traitsI6__halfffffjLj7168ELj1ELj1ELj8ELj16ENS_18Kernel_traits_baseILj7168ES2_ffffjLj256EEEEELb0ELb0ELb1ELb1EEEvNS_9FwdParamsE)
        /*152c*/ 	.word	0x00000000


	//----- nvinfo : EIATTR_MIN_STACK_SIZE
	.align		4
.L_912:
        /*1530*/ 	.byte	0x04, 0x12
        /*1532*/ 	.short	(.L_914 - .L_913)
	.align		4
.L_913:
        /*1534*/ 	.word	index@(_ZN10layer_norm13ln_fwd_kernelINS_13Kernel_traitsI6__halfffffjLj7168ELj1ELj1ELj8ELj16ENS_18Kernel_traits_baseILj7168ES2_ffffjLj256EEEEELb0ELb1ELb0ELb0EEEvNS_9FwdParamsE)
        /*1538*/ 	.word	0x00000000


	//----- nvinfo : EIATTR_MIN_STACK_SIZE
	.align		4
.L_914:
        /*153c*/ 	.byte	0x04, 0x12
        /*153e*/ 	.short	(.L_916 - .L_915)
	.align		4
.L_915:
        /*1540*/ 	.word	index@(_ZN10layer_norm13ln_fwd_kernelINS_13Kernel_traitsI6__halfffffjLj7168ELj1ELj1ELj8ELj16ENS_18Kernel_traits_baseILj7168ES2_ffffjLj256EEEEELb0ELb1ELb0ELb1EEEvNS_9FwdParamsE)
        /*1544*/ 	.word	0x00000000


	//----- nvinfo : EIATTR_MIN_STACK_SIZE
	.align		4
.L_916:
        /*1548*/ 	.byte	0x04, 0x12
        /*154a*/ 	.short	(.L_918 - .L_917)
	.align		4
.L_917:
        /*154c*/ 	.word	index@(_ZN10layer_norm13ln_fwd_kernelINS_13Kernel_traitsI6__halfffffjLj7168ELj1ELj1ELj8ELj16ENS_18Kernel_traits_baseILj7168ES2_ffffjLj256EEEEELb0ELb1ELb1ELb0EEEvNS_9FwdParamsE)
        /*1550*/ 	.word	0x00000000


	//----- nvinfo : EIATTR_MIN_STACK_SIZE
	.align		4
.L_918:
        /*1554*/ 	.byte	0x04, 0x12
        /*1556*/ 	.short	(.L_920 - .L_919)
	.align		4
.L_919:
        /*1558*/ 	.word	index@(_ZN10layer_norm13ln_fwd_kernelINS_13Kernel_traitsI6__halfffffjLj7168ELj1ELj1ELj8ELj16ENS_18Kernel_traits_baseILj7168ES2_ffffjLj256EEEEELb0ELb1ELb1ELb1EEEvNS_9FwdParamsE)
        /*155c*/ 	.word	0x00000000


	//----- nvinfo : EIATTR_MIN_STACK_SIZE
	.align		4
.L_920:
        /*1560*/ 	.byte	0x04, 0x12
        /*1562*/ 	.short	(.L_922 - .L_921)
	.align		4
.L_921:
        /*1564*/ 	.word	index@(_ZN10layer_norm13ln_fwd_kernelINS_13Kernel_traitsI6__halfffffjLj7168ELj1ELj1ELj8ELj16ENS_18Kernel_traits_baseILj7168ES2_ffffjLj256EEEEELb1ELb0ELb0ELb0EEEvNS_9FwdParamsE)
        /*1568*/ 	.word	0x00000000


	//----- nvinfo : EIATTR_MIN_STACK_SIZE
	.align		4
.L_922:
        /*156c*/ 	.byte	0x04, 0x12
        /*156e*/ 	.short	(.L_924 - .L_923)
	.align		4
.L_923:
        /*1570*/ 	.word	index@(_ZN10layer_norm13ln_fwd_kernelINS_13Kernel_traitsI6__halfffffjLj7168ELj1ELj1ELj8ELj16ENS_18Kernel_traits_baseILj7168ES2_ffffjLj256EEEEELb1ELb0ELb0ELb1EEEvNS_9FwdParamsE)
        /*1574*/ 	.word	0x00000000


	//----- nvinfo : EIATTR_MIN_STACK_SIZE
	.align		4
.L_924:
        /*1578*/ 	.byte	0x04, 0x12
        /*157a*/ 	.short	(.L_926 - .L_925)
	.align		4
.L_925:
        /*157c*/ 	.word	index@(_ZN10layer_norm13ln_fwd_kernelINS_13Kernel_traitsI6__halfffffjLj7168ELj1ELj1ELj8ELj16ENS_18Kernel_traits_baseILj7168ES2_ffffjLj256EEEEELb1ELb0ELb1ELb0EEEvNS_9FwdParamsE)
        /*1580*/ 	.word	0x00000000


	//----- nvinfo : EIATTR_MIN_STACK_SIZE
	.align		4
.L_926:
        /*1584*/ 	.byte	0x04, 0x12
        /*1586*/ 	.short	(.L_928 - .L_927)
	.align		4
.L_927:
        /*1588*/ 	.word	index@(_ZN10layer_norm13ln_fwd_kernelINS_13Kernel_traitsI6__halfffffjLj7168ELj1ELj1ELj8ELj16ENS_18Kernel_traits_baseILj7168ES2_ffffjLj256EEEEELb1ELb0ELb1ELb1EEEvNS_9FwdParamsE)
        /*158c*/ 	.word	0x00000000


	//----- nvinfo : EIATTR_MIN_STACK_SIZE
	.align		4
.L_928:
        /*1590*/ 	.byte	0x04, 0x12
        /*1592*/ 	.short	(.L_930 - .L_929)
	.align		4
.L_929:
        /*1594*/ 	.word	index@(_ZN10layer_norm13ln_fwd_kernelINS_13Kernel_traitsI6__halfffffjLj7168ELj1ELj1ELj8ELj16ENS_18Kernel_traits_baseILj7168ES2_ffffjLj256EEEEELb1ELb1ELb0ELb0EEEvNS_9FwdParamsE)
        /*1598*/ 	.word	0x00000008


	//----- nvinfo : EIATTR_MIN_STACK_SIZE
	.align		4
.L_930:
        /*159c*/ 	.byte	0x04, 0x12
        /*159e*/ 	.short	(.L_932 - .L_931)
	.align		4
.L_931:
        /*15a0*/ 	.word	index@(_ZN10layer_norm13ln_fwd_kernelINS_13Kernel_traitsI6__halfffffjLj7168ELj1ELj1ELj8ELj16ENS_18Kernel_traits_baseILj7168ES2_ffffjLj256EEEEELb1ELb1ELb0ELb1EEEvNS_9FwdParamsE)
        /*15a4*/ 	.word	0x00000000


	//----- nvinfo : EIATTR_MIN_STACK_SIZE
	.align		4
.L_932:
        /*15a8*/ 	.byte	0x04, 0x12
        /*15aa*/ 	.short	(.L_934 - .L_933)
	.align		4
.L_933:
        /*15ac*/ 	.word	index@(_ZN10layer_norm13ln_fwd_kernelINS_13Kernel_traitsI6__halfffffjLj7168ELj1ELj1ELj8ELj16ENS_18Kernel_traits_baseILj7168ES2_ffffjLj256EEEEELb1ELb1ELb1ELb0EEEvNS_9FwdParamsE)
        /*15b0*/ 	.word	0x00000000


	//----- nvinfo : EIATTR_MIN_STACK_SIZE
	.align		4
.L_934:
        /*15b4*/ 	.byte	0x04, 0x12
        /*15b6*/ 	.short	(.L_936 - .L_935)
	.align		4
.L_935:
        /*15b8*/ 	.word	index@(_ZN10layer_norm13ln_fwd_kernelINS_13Kernel_traitsI6__halfffffjLj7168ELj1ELj1ELj8ELj16ENS_18Kernel_traits_baseILj7168ES2_ffffjLj256EEEEELb1ELb1ELb1ELb1EEEvNS_9FwdParamsE)
        /*15bc*/ 	.word	0x00000000


	//----- nvinfo : EIATTR_MIN_STACK_SIZE
	.align		4
.L_936:
        /*15c0*/ 	.byte	0x04, 0x12
        /*15c2*/ 	.short	(.L_938 - .L_937)
	.align		4
.L_937:
        /*15c4*/ 	.word	index@(_ZN10layer_norm13ln_fwd_kernelINS_13Kernel_traitsIfffffjLj7168ELj1ELj1ELj8ELj16ENS_18Kernel_traits_baseILj7168EfffffjLj256EEEEELb0ELb0ELb0ELb0EEEvNS_9FwdParamsE)
        /*15c8*/ 	.word	0x00000000


	//----- nvinfo : EIATTR_MIN_STACK_SIZE
	.align		4
.L_938:
        /*15cc*/ 	.byte	0x04, 0x12
        /*15ce*/ 	.short	(.L_940 - .L_939)
	.align		4
.L_939:
        /*15d0*/ 	.word	index@(_ZN10layer_norm13ln_fwd_kernelINS_13Kernel_traitsIfffffjLj7168ELj1ELj1ELj8ELj16ENS_18Kernel_traits_baseILj7168EfffffjLj256EEEEELb0ELb0ELb0ELb1EEEvNS_9FwdParamsE)
        /*15d4*/ 	.word	0x00000000


	//----- nvinfo : EIATTR_MIN_STACK_SIZE
	.align		4
.L_940:
        /*15d8*/ 	.byte	0x04, 0x12
        /*15da*/ 	.short	(.L_942 - .L_941)
	.align		4
.L_941:
        /*15dc*/ 	.word	index@(_ZN10layer_norm13ln_fwd_kernelINS_13Kernel_traitsIfffffjLj7168ELj1ELj1ELj8ELj16ENS_18Kernel_traits_baseILj7168EfffffjLj256EEEEELb0ELb0ELb1ELb0EEEvNS_9FwdParamsE)
        /*15e0*/ 	.word	0x00000000


	//----- nvinfo : EIATTR_MIN_STACK_SIZE
	.align		4
.L_942:
        /*15e4*/ 	.byte	0x04, 0x12
        /*15e6*/ 	.short	(.L_944 - .L_943)
	.align		4
.L_943:
        /*15e8*/ 	.word	index@(_ZN10layer_norm13ln_fwd_kernelINS_13Kernel_traitsIfffffjLj7168ELj1ELj1ELj8ELj16ENS_18Kernel_traits_baseILj7168EfffffjLj256EEEEELb0ELb0ELb1ELb1EEEvNS_9FwdParamsE)
        /*15ec*/ 	.word	0x00000000


	//----- nvinfo : EIATTR_MIN_STACK_SIZE
	.align		4
.L_944:
        /*15f0*/ 	.byte	0x04, 0x12
        /*15f2*/ 	.short	(.L_946 - .L_945)
	.align		4
.L_945:
        /*15f4*/ 	.word	index@(_ZN10layer_norm13ln_fwd_kernelINS_13Kernel_traitsIfffffjLj7168ELj1ELj1ELj8ELj16ENS_18Kernel_traits_baseILj7168EfffffjLj256EEEEELb0ELb1ELb0ELb0EEEvNS_9FwdParamsE)
        /*15f8*/ 	.word	0x00000000


	//----- nvinfo : EIATTR_MIN_STACK_SIZE
	.align		4
.L_946:
        /*15fc*/ 	.byte	0x04, 0x12
        /*15fe*/ 	.short	(.L_948 - .L_947)
	.align		4
.L_947:
        /*1600*/ 	.word	index@(_ZN10layer_norm13ln_fwd_kernelINS_13Kernel_traitsIfffffjLj7168ELj1ELj1ELj8ELj16ENS_18Kernel_traits_baseILj7168EfffffjLj256EEEEELb0ELb1ELb0ELb1EEEvNS_9FwdParamsE)
        /*1604*/ 	.word	0x00000000


	//----- nvinfo : EIATTR_MIN_STACK_SIZE
	.align		4
.L_948:
        /*1608*/ 	.byte	0x04, 0x12
        /*160a*/ 	.short	(.L_950 - .L_949)
	.align		4
.L_949:
        /*160c*/ 	.word	index@(_ZN10layer_norm13ln_fwd_kernelINS_13Kernel_traitsIfffffjLj7168ELj1ELj1ELj8ELj16ENS_18Kernel_traits_baseILj7168EfffffjLj256EEEEELb0ELb1ELb1ELb0EEEvNS_9FwdParamsE)
        /*1610*/ 	.word	0x00000000


	//----- nvinfo : EIATTR_MIN_STACK_SIZE
	.align		4
.L_950:
        /*1614*/ 	.byte	0x04, 0x12
        /*1616*/ 	.short	(.L_952 - .L_951)
	.align		4
.L_951:
        /*1618*/ 	.word	index@(_ZN10layer_norm13ln_fwd_kernelINS_13Kernel_traitsIfffffjLj7168ELj1ELj1ELj8ELj16ENS_18Kernel_traits_baseILj7168EfffffjLj256EEEEELb0ELb1ELb1ELb1EEEvNS_9FwdParamsE)
        /*161c*/ 	.word	0x00000000


	//----- nvinfo : EIATTR_MIN_STACK_SIZE
	.align		4
.L_952:
        /*1620*/ 	.byte	0x04, 0x12
        /*1622*/ 	.short	(.L_954 - .L_953)
	.align		4
.L_953:
        /*1624*/ 	.word	index@(_ZN10layer_norm13ln_fwd_kernelINS_13Kernel_traitsIfffffjLj7168ELj1ELj1ELj8ELj16ENS_18Kernel_traits_baseILj7168EfffffjLj256EEEEELb1ELb0ELb0ELb0EEEvNS_9FwdParamsE)
        /*1628*/ 	.word	0x00000000


	//----- nvinfo : EIATTR_MIN_STACK_SIZE
	.align		4
.L_954:
        /*162c*/ 	.byte	0x04, 0x12
        /*162e*/ 	.short	(.L_956 - .L_955)
	.align		4
.L_955:
        /*1630*/ 	.word	index@(_ZN10layer_norm13ln_fwd_kernelINS_13Kernel_traitsIfffffjLj7168ELj1ELj1ELj8ELj16ENS_18Kernel_traits_baseILj7168EfffffjLj256EEEEELb1ELb0ELb0ELb1EEEvNS_9FwdParamsE)
        /*1634*/ 	.word	0x00000000


	//----- nvinfo : EIATTR_MIN_STACK_SIZE
	.align		4
.L_956:
        /*1638*/ 	.byte	0x04, 0x12
        /*163a*/ 	.short	(.L_958 - .L_957)
	.align		4
.L_957:
        /*163c*/ 	.word	index@(_ZN10layer_norm13ln_fwd_kernelINS_13Kernel_traitsIfffffjLj7168ELj1ELj1ELj8ELj16ENS_18Kernel_traits_baseILj7168EfffffjLj256EEEEELb1ELb0ELb1ELb0EEEvNS_9FwdParamsE)
        /*1640*/ 	.word	0x00000000


	//----- nvinfo : EIATTR_MIN_STACK_SIZE
	.align		4
.L_958:
        /*1644*/ 	.byte	0x04, 0x12
        /*1646*/ 	.short	(.L_960 - .L_959)
	.align		4
.L_959:
        /*1648*/ 	.word	index@(_ZN10layer_norm13ln_fwd_kernelINS_13Kernel_traitsIfffffjLj7168ELj1ELj1ELj8ELj16ENS_18Kernel_traits_baseILj7168EfffffjLj256EEEEELb1ELb0ELb1ELb1EEEvNS_9FwdParamsE)
        /*164c*/ 	.word	0x00000000


	//----- nvinfo : EIATTR_MIN_STACK_SIZE
	.align		4
.L_960:
        /*1650*/ 	.byte	0x04, 0x12
        /*1652*/ 	.short	(.L_962 - .L_961)
	.align		4
.L_961:
        /*1654*/ 	.word	index@(_ZN10layer_norm13ln_fwd_kernelINS_13Kernel_traitsIfffffjLj7168ELj1ELj1ELj8ELj16ENS_18Kernel_traits_baseILj7168EfffffjLj256EEEEELb1ELb1ELb0ELb0EEEvNS_9FwdParamsE)
        /*1658*/ 	.word	0x00000000


	//----- nvinfo : EIATTR_MIN_STACK_SIZE
	.align		4
.L_962:
        /*165c*/ 	.byte	0x04, 0x12
        /*165e*/ 	.short	(.L_964 - .L_963)
	.align		4
.L_963:
        /*1660*/ 	.word	index@(_ZN10layer_norm13ln_fwd_kernelINS_13Kernel_traitsIfffffjLj7168ELj1ELj1ELj8ELj16ENS_18Kernel_traits_baseILj7168EfffffjLj256EEEEELb1ELb1ELb0ELb1EEEvNS_9FwdParamsE)
        /*1664*/ 	.word	0x00000000


	//----- nvinfo : EIATTR_MIN_STACK_SIZE
	.align		4
.L_964:
        /*1668*/ 	.byte	0x04, 0x12
        /*166a*/ 	.short	(.L_966 - .L_965)
	.align		4
.L_965:
        /*166c*/ 	.word	index@(_ZN10layer_norm13ln_fwd_kernelINS_13Kernel_traitsIfffffjLj7168ELj1ELj1ELj8ELj16ENS_18Kernel_traits_baseILj7168EfffffjLj256EEEEELb1ELb1ELb1ELb0EEEvNS_9FwdParamsE)
        /*1670*/ 	.word	0x00000000


	//----- nvinfo : EIATTR_MIN_STACK_SIZE
	.align		4
.L_966:
        /*1674*/ 	.byte	0x04, 0x12
        /*1676*/ 	.short	(.L_968 - .L_967)
	.align		4
.L_967:
        /*1678*/ 	.word	index@(_ZN10layer_norm13ln_fwd_kernelINS_13Kernel_traitsIfffffjLj7168ELj1ELj1ELj8ELj16ENS_18Kernel_traits_baseILj7168EfffffjLj256EEEEELb1ELb1ELb1ELb1EEEvNS_9FwdParamsE)
        /*167c*/ 	.word	0x00000000
.L_968:


//--------------------- .nv.compat                --------------------------
	.section	.nv.compat,"",@"SHT_CUDA_COMPAT_INFO"
	.align	4
        /*0000*/ 	.byte	0x02, 0x09, 0x01, 0x00, 0x02, 0x02, 0x01, 0x00, 0x02, 0x05, 0x05, 0x00, 0x03, 0x07, 0x01, 0x01
        /*0010*/ 	.byte	0x02, 0x03, 0x00, 0x00, 0x02, 0x06, 0x01, 0x00, 0x04, 0x0b, 0x08, 0x00, 0x00, 0x00, 0x00, 0x00
        /*0020*/ 	.byte	0x00, 0x00, 0x00, 0x00


//--------------------- .nv.info._ZN10layer_norm13ln_fwd_kernelINS_13Kernel_traitsI13__nv_bfloat16S2_S2_S2_fjLj7168ELj1ELj1ELj4ELj16ENS_18Kernel_traits_baseILj7168ES2_S2_S2_S2_fjLj128EEEEELb0ELb0ELb0ELb0EEEvNS_9FwdParamsE --------------------------
	.section	.nv.info._ZN10layer_norm13ln_fwd_kernelINS_13Kernel_traitsI13__nv_bfloat16S2_S2_S2_fjLj7168ELj1ELj1ELj4ELj16ENS_18Kernel_traits_baseILj7168ES2_S2_S2_S2_fjLj128EEEEELb0ELb0ELb0ELb0EEEvNS_9FwdParamsE,"",@"SHT_CUDA_INFO"
	.sectionflags	@""
	.align	4


	//----- nvinfo : EIATTR_CUDA_API_VERSION
	.align		4
        /*0000*/ 	.byte	0x04, 0x37
        /*0002*/ 	.short	(.L_970 - .L_969)
.L_969:
        /*0004*/ 	.word	0x00000082


	//----- nvinfo : EIATTR_KPARAM_INFO
	.align		4
.L_970:
        /*0008*/ 	.byte	0x04, 0x17
        /*000a*/ 	.short	(.L_972 - .L_971)
.L_971:
        /*000c*/ 	.word	0x00000000
        /*0010*/ 	.short	0x0000
        /*0012*/ 	.short	0x0000
        /*0014*/ 	.byte	0x00, 0xf0, 0xa1, 0x03


	//----- nvinfo : EIATTR_SPARSE_MMA_MASK
	.align		4
.L_972:
        /*0018*/ 	.byte	0x03, 0x50
        /*001a*/ 	.short	0x0000


	//----- nvinfo : EIATTR_MAXREG_COUNT
	.align		4
        /*001c*/ 	.byte	0x03, 0x1b
        /*001e*/ 	.short	0x00ff


	//----- nvinfo : EIATTR_NUM_BARRIERS
	.align		4
        /*0020*/ 	.byte	0x02, 0x4c
        /*0022*/ 	.byte	0x01
	.zero		1


	//----- nvinfo : EIATTR_MERCURY_ISA_VERSION
	.align		4
        /*0024*/ 	.byte	0x03, 0x5f
        /*0026*/ 	.short	0x0101


	//----- nvinfo : EIATTR_COOP_GROUP_MASK_REGIDS
	.align		4
        /*0028*/ 	.byte	0x04, 0x29
        /*002a*/ 	.short	(.L_974 - .L_973)


	//   ....[0]....
.L_973:
        /*002c*/ 	.word	0xffffffff


	//   ....[1]....
        /*0030*/ 	.word	0xffffffff


	//   ....[2]....
        /*0034*/ 	.word	0xffffffff


	//   ....[3]....
        /*0038*/ 	.word	0xffffffff


	//   ....[4]....
        /*003c*/ 	.word	0xffffffff


	//   ....[5]....
        /*0040*/ 	.word	0xffffffff


	//   ....[6]....
        /*0044*/ 	.word	0xffffffff


	//   ....[7]....
        /*0048*/ 	.word	0xffffffff


	//   ....[8]....
        /*004c*/ 	.word	0xffffffff


	//   ....[9]....
        /*0050*/ 	.word	0xffffffff


	//   ....[10]....
        /*0054*/ 	.word	0xffffffff


	//   ....[11]....
        /*0058*/ 	.word	0xffffffff


	//   ....[12]....
        /*005c*/ 	.word	0xffffffff


	//   ....[13]....
        /*0060*/ 	.word	0xffffffff


	//   ....[14]....
        /*0064*/ 	.word	0xffffffff


	//   ....[15]....
        /*0068*/ 	.word	0xffffffff


	//   ....[16]....
        /*006c*/ 	.word	0xffffffff


	//   ....[17]....
        /*0070*/ 	.word	0xffffffff


	//----- nvinfo : EIATTR_COOP_GROUP_INSTR_OFFSETS
	.align		4
.L_974:
        /*0074*/ 	.byte	0x04, 0x28
        /*0076*/ 	.short	(.L_976 - .L_975)


	//   ....[0]....
.L_975:
        /*0078*/ 	.word	0x00003fe0


	//   ....[1]....
        /*007c*/ 	.word	0x00004000


	//   ....[2]....
        /*0080*/ 	.word	0x00004020


	//   ....[3]....
        /*0084*/ 	.word	0x00004040


	//   ....[4]....
        /*0088*/ 	.word	0x00004060


	//   ....[5]....
        /*008c*/ 	.word	0x000047f0


	//   ....[6]....
        /*0090*/ 	.word	0x00004810


	//   ....[7]....
        /*0094*/ 	.word	0x00004830


	//   ....[8]....
        /*0098*/ 	.word	0x00004850


	//   ....[9]....
        /*009c*/ 	.word	0x00004870


	//   ....[10]....
        /*00a0*/ 	.word	0x00004a00


	//   ....[11]....
        /*00a4*/ 	.word	0x00004a40


	//   ....[12]....
        /*00a8*/ 	.word	0x00004a80


	//   ....[13]....
        /*00ac*/ 	.word	0x00004b30


	//   ....[14]....
        /*00b0*/ 	.word	0x00004bb0


	//   ....[15]....
        /*00b4*/ 	.word	0x00004c20


	//   ....[16]....
        /*00b8*/ 	.word	0x00004c60


	//   ....[17]....
        /*00bc*/ 	.word	0x00004ca0


	//----- nvinfo : EIATTR_VRC_CTA_INIT_COUNT
	.align		4
.L_976:
        /*00c0*/ 	.byte	0x02, 0x4a
	.zero		1
	.zero		1


	//----- nvinfo : EIATTR_EXIT_INSTR_OFFSETS
	.align		4
        /*00c4*/ 	.byte	0x04, 0x1c
        /*00c6*/ 	.short	(.L_978 - .L_977)


	//   ....[0]....
.L_977:
        /*00c8*/ 	.word	0x00000910


	//   ....[1]....
        /*00cc*/ 	.word	0x000063e0


	//----- nvinfo : EIATTR_MAX_THREADS
	.align		4
.L_978:
        /*00d0*/ 	.byte	0x04, 0x05
        /*00d2*/ 	.short	(.L_980 - .L_979)
.L_979:
        /*00d4*/ 	.word	0x00000080
        /*00d8*/ 	.word	0x00000001
        /*00dc*/ 	.word	0x00000001


	//----- nvinfo : EIATTR_CRS_STACK_SIZE
	.align		4
.L_980:
        /*00e0*/ 	.byte	0x04, 0x1e
        /*00e2*/ 	.short	(.L_982 - .L_981)
.L_981:
        /*00e4*/ 	.word	0x00000000


	//----- nvinfo : EIATTR_CBANK_PARAM_SIZE
	.align		4
.L_982:
        /*00e8*/ 	.byte	0x03, 0x19
        /*00ea*/ 	.short	0x00e8


	//----- nvinfo : EIATTR_PARAM_CBANK
	.align		4
        /*00ec*/ 	.byte	0x04, 0x0a
        /*00ee*/ 	.short	(.L_984 - .L_983)
	.align		4
.L_983:
        /*00f0*/ 	.word	index@(.nv.constant0._ZN10layer_norm13ln_fwd_kernelINS_13Kernel_traitsI13__nv_bfloat16S2_S2_S2_fjLj7168ELj1ELj1ELj4ELj16ENS_18Kernel_traits_baseILj7168ES2_S2_S2_S2_fjLj128EEEEELb0ELb0ELb0ELb0EEEvNS_9FwdParamsE)
        /*00f4*/ 	.short	0x0380
        /*00f6*/ 	.short	0x00e8


	//----- nvinfo : EIATTR_SW_WAR
	.align		4
.L_984:
        /*00f8*/ 	.byte	0x04, 0x36
        /*00fa*/ 	.short	(.L_986 - .L_985)
.L_985:
        /*00fc*/ 	.word	0x00000008
.L_986:


//--------------------- .nv.info._ZN10layer_norm13ln_fwd_kernelINS_13Kernel_traitsI13__nv_bfloat16S2_S2_S2_fjLj7168ELj1ELj1ELj4ELj16ENS_18Kernel_traits_baseILj7168ES2_S2_S2_S2_fjLj128EEEEELb0ELb0ELb0ELb1EEEvNS_9FwdParamsE --------------------------
	.section	.nv.info._ZN10layer_norm13ln_fwd_kernelINS_13Kernel_traitsI13__nv_bfloat16S2_S2_S2_fjLj7168ELj1ELj1ELj4ELj16ENS_18Kernel_traits_baseILj7168ES2_S2_S2_S2_fjLj128EEEEELb0ELb0ELb0ELb1EEEvNS_9FwdParamsE,"",@"SHT_CUDA_INFO"
	.sectionflags	@""
	.align	4


	//----- nvinfo : EIATTR_CUDA_API_VERSION
	.align		4
        /*0000*/ 	.byte	0x04, 0x37
        /*0002*/ 	.short	(.L_988 - .L_987)
.L_987:
        /*0004*/ 	.word	0x00000082


	//----- nvinfo : EIATTR_KPARAM_INFO
	.align		4
.L_988:
        /*0008*/ 	.byte	0x04, 0x17
        /*000a*/ 	.short	(.L_990 - .L_989)
.L_989:
        /*000c*/ 	.word	0x00000000
        /*0010*/ 	.short	0x0000
        /*0012*/ 	.short	0x0000
        /*0014*/ 	.byte	0x00, 0xf0, 0xa1, 0x03


	//----- nvinfo : EIATTR_SPARSE_MMA_MASK
	.align		4
.L_990:
        /*0018*/ 	.byte	0x03, 0x50
        /*001a*/ 	.short	0x0000


	//----- nvinfo : EIATTR_MAXREG_COUNT
	.align		4
        /*001c*/ 	.byte	0x03, 0x1b
        /*001e*/ 	.short	0x00ff


	//----- nvinfo : EIATTR_NUM_BARRIERS
	.align		4
        /*0020*/ 	.byte	0x02, 0x4c
        /*0022*/ 	.byte	0x01
	.zero		1


	//----- nvinfo : EIATTR_MERCURY_ISA_VERSION
	.align		4
        /*0024*/ 	.byte	0x03, 0x5f
        /*0026*/ 	.short	0x0101


	//----- nvinfo : EIATTR_COOP_GROUP_MASK_REGIDS
	.align		4
        /*0028*/ 	.byte	0x04, 0x29
        /*002a*/ 	.short	(.L_992 - .L_991)


	//   ....[0]....
.L_991:
        /*002c*/ 	.word	0xffffffff


	//   ....[1]....
        /*0030*/ 	.word	0xffffffff


	//   ....[2]....
        /*0034*/ 	.word	0xffffffff


	//   ....[3]....
        /*0038*/ 	.word	0xffffffff


	//   ....[4]....
        /*003c*/ 	.word	0xffffffff


	//   ....[5]....
        /*0040*/ 	.word	0xffffffff


	//   ....[6]....
        /*0044*/ 	.word	0xffffffff


	//   ....[7]....
        /*0048*/ 	.word	0xffffffff


	//   ....[8]....
        /*004c*/ 	.word	0xffffffff


	//   ....[9]....
        /*0050*/ 	.word	0xffffffff


	//   ....[10]....
        /*0054*/ 	.word	0xffffffff


	//   ....[11]....
        /*0058*/ 	.word	0xffffffff


	//   ....[12]....
        /*005c*/ 	.word	0xffffffff


	//   ....[13]....
        /*0060*/ 	.word	0xffffffff


	//   ....[14]....
        /*0064*/ 	.word	0xffffffff


	//   ....[15]....
        /*0068*/ 	.word	0xffffffff


	//   ....[16]....
        /*006c*/ 	.word	0xffffffff


	//   ....[17]....
        /*0070*/ 	.word	0xffffffff


	//----- nvinfo : EIATTR_COOP_GROUP_INSTR_OFFSETS
	.align		4
.L_992:
        /*0074*/ 	.byte	0x04, 0x28
        /*0076*/ 	.short	(.L_994 - .L_993)


	//   ....[0]....
.L_993:
        /*0078*/ 	.word	0x00003480


	//   ....[1]....
        /*007c*/ 	.word	0x000034a0


	//   ....[2]....
        /*0080*/ 	.word	0x000034c0


	//   ....[3]....
        /*0084*/ 	.word	0x000034e0


	//   ....[4]....
        /*0088*/ 	.word	0x00003500


	//   ....[5]....
        /*008c*/ 	.word	0x00003c30


	//   ....[6]....
        /*0090*/ 	.word	0x00003c50


	//   ....[7]....
        /*0094*/ 	.word	0x00003c70


	//   ....[8]....
        /*0098*/ 	.word	0x00003ca0


	//   ....[9]....
        /*009c*/ 	.word	0x00003ce0


	//   ....[10]....
        /*00a0*/ 	.word	0x00003e90


	//   ....[11]....
        /*00a4*/ 	.word	0x00003ed0


	//   ....[12]....
        /*00a8*/ 	.word	0x00003f10


	//   ....[13]....
        /*00ac*/ 	.word	0x00003f50


	//   ....[14]....
        /*00b0*/ 	.word	0x00004050


	//   ....[15]....
        /*00b4*/ 	.word	0x00004080


	//   ....[16]....
        /*00b8*/ 	.word	0x00004150


	//   ....[17]....
        /*00bc*/ 	.word	0x000041a0


	//----- nvinfo : EIATTR_VRC_CTA_INIT_COUNT
	.align		4
.L_994:
        /*00c0*/ 	.byte	0x02, 0x4a
	.zero		1
	.zero		1


	//----- nvinfo : EIATTR_EXIT_INSTR_OFFSETS
	.align		4
        /*00c4*/ 	.byte	0x04, 0x1c
        /*00c6*/ 	.short	(.L_996 - .L_995)


	//   ....[0]....
.L_995:
        /*00c8*/ 	.word	0x00000360


	//   ....[1]....
        /*00cc*/ 	.word	0x000057d0


	//----- nvinfo : EIATTR_MAX_THREADS
	.align		4
.L_996:
        /*00d0*/ 	.byte	0x04, 0x05
        /*00d2*/ 	.short	(.L_998 - .L_997)
.L_997:
        /*00d4*/ 	.word	0x00000080
        /*00d8*/ 	.word	0x00000001
        /*00dc*/ 	.word	0x00000001


	//----- nvinfo : EIATTR_CRS_STACK_SIZE
	.align		4
.L_998:
        /*00e0*/ 	.byte	0x04, 0x1e
        /*00e2*/ 	.short	(.L_1000 - .L_999)
.L_999:
        /*00e4*/ 	.word	0x00000000


	//----- nvinfo : EIATTR_CBANK_PARAM_SIZE
	.align		4
.L_1000:
        /*00e8*/ 	.byte	0x03, 0x19
        /*00ea*/ 	.short	0x00e8


	//----- nvinfo : EIATTR_PARAM_CBANK
	.align		4
        /*00ec*/ 	.byte	0x04, 0x0a
        /*00ee*/ 	.short	(.L_1002 - .L_1001)
	.align		4
.L_1001:
        /*00f0*/ 	.word	index@(.nv.constant0._ZN10layer_norm13ln_fwd_kernelINS_13Kernel_traitsI13__nv_bfloat16S2_S2_S2_fjLj7168ELj1ELj1ELj4ELj16ENS_18Kernel_traits_baseILj7168ES2_S2_S2_S2_fjLj128EEEEELb0ELb0ELb0ELb1EEEvNS_9FwdParamsE)
        /*00f4*/ 	.short	0x0380
        /*00f6*/ 	.short	0x00e8


	//----- nvinfo : EIATTR_SW_WAR
	.align		4
.L_1002:
        /*00f8*/ 	.byte	0x04, 0x36
        /*00fa*/ 	.short	(.L_1004 - .L_1003)
.L_1003:
        /*00fc*/ 	.word	0x00000008
.L_1004:


//--------------------- .nv.info._ZN10layer_norm13ln_fwd_kernelINS_13Kernel_traitsI13__nv_bfloat16S2_S2_S2_fjLj7168ELj1ELj1ELj4ELj16ENS_18Kernel_traits_baseILj7168ES2_S2_S2_S2_fjLj128EEEEELb0ELb0ELb1ELb0EEEvNS_9FwdParamsE --------------------------
	.section	.nv.info._ZN10layer_norm13ln_fwd_kernelINS_13Kernel_traitsI13__nv_bfloat16S2_S2_S2_fjLj7168ELj1ELj1ELj4ELj16ENS_18Kernel_traits_baseILj7168ES2_S2_S2_S2_fjLj128EEEEELb0ELb0ELb1ELb0EEEvNS_9FwdParamsE,"",@"SHT_CUDA_INFO"
	.sectionflags	@""
	.align	4


	//----- nvinfo : EIATTR_CUDA_API_VERSION
	.align		4
        /*0000*/ 	.byte	0x04, 0x37
        /*0002*/ 	.short	(.L_1006 - .L_1005)
.L_1005:
        /*0004*/ 	.word	0x00000082


	//----- nvinfo : EIATTR_KPARAM_INFO
	.align		4
.L_1006:
        /*0008*/ 	.byte	0x04, 0x17
        /*000a*/ 	.short	(.L_1008 - .L_1007)
.L_1007:
        /*000c*/ 	.word	0x00000000
        /*0010*/ 	.short	0x0000
        /*0012*/ 	.short	0x0000
        /*0014*/ 	.byte	0x00, 0xf0, 0xa1, 0x03


	//----- nvinfo : EIATTR_SPARSE_MMA_MASK
	.align		4
.L_1008:
        /*0018*/ 	.byte	0x03, 0x50
        /*001a*/ 	.short	0x0000


	//----- nvinfo : EIATTR_MAXREG_COUNT
	.align		4
        /*001c*/ 	.byte	0x03, 0x1b
        /*001e*/ 	.short	0x00ff


	//----- nvinfo : EIATTR_NUM_BARRIERS
	.align		4
        /*0020*/ 	.byte	0x02, 0x4c
        /*0022*/ 	.byte	0x01
	.zero		1


	//----- nvinfo : EIATTR_MERCURY_ISA_VERSION
	.align		4
        /*0024*/ 	.byte	0x03, 0x5f
        /*0026*/ 	.short	0x0101


	//----- nvinfo : EIATTR_COOP_GROUP_MASK_REGIDS
	.align		4
        /*0028*/ 	.byte	0x04, 0x29
        /*002a*/ 	.short	(.L_1010 - .L_1009)


	//   ....[0]....
.L_1009:
        /*002c*/ 	.word	0xffffffff


	//   ....[1]....
        /*0030*/ 	.word	0xffffffff


	//   ....[2]....
        /*0034*/ 	.word	0xffffffff


	//   ....[3]....
        /*0038*/ 	.word	0xffffffff


	//   ....[4]....
        /*003c*/ 	.word	0xffffffff


	//   ....[5]....
        /*0040*/ 	.word	0xffffffff


	//   ....[6]....
        /*0044*/ 	.word	0xffffffff


	//   ....[7]....
        /*0048*/ 	.word	0xffffffff


	//   ....[8]....
        /*004c*/ 	.word	0xffffffff


	//   ....[9]....
        /*0050*/ 	.word	0xffffffff


	//   ....[10]....
        /*0054*/ 	.word	0xffffffff


	//   ....[11]....
        /*0058*/ 	.word	0xffffffff


	//   ....[12]....
        /*005c*/ 	.word	0xffffffff


	//   ....[13]....
        /*0060*/ 	.word	0xffffffff


	//   ....[14]....
        /*0064*/ 	.word	0xffffffff


	//   ....[15]....
        /*0068*/ 	.word	0xffffffff


	//   ....[16]....
        /*006c*/ 	.word	0xffffffff


	//   ....[17]....
        /*0070*/ 	.word	0xffffffff


	//----- nvinfo : EIATTR_COOP_GROUP_INSTR_OFFSETS
	.align		4
.L_1010:
        /*0074*/ 	.byte	0x04, 0x28
        /*0076*/ 	.short	(.L_1012 - .L_1011)


	//   ....[0]....
.L_1011:
        /*0078*/ 	.word	0x000047f0


	//   ....[1]....
        /*007c*/ 	.word	0x00004810


	//   ....[2]....
        /*0080*/ 	.word	0x00004830


	//   ....[3]....
        /*0084*/ 	.word	0x00004850


	//   ....[4]....
        /*0088*/ 	.word	0x00004870


	//   ....[5]....
        /*008c*/ 	.word	0x00005020


	//   ....[6]....
        /*0090*/ 	.word	0x00005040


	//   ....[7]....
        /*0094*/ 	.word	0x00005060


	//   ....[8]....
        /*0098*/ 	.word	0x00005080


	//   ....[9]....
        /*009c*/ 	.word	0x000050a0


	//   ....[10]....
        /*00a0*/ 	.word	0x00005230


	//   ....[11]....
        /*00a4*/ 	.word	0x00005260


	//   ....[12]....
        /*00a8*/ 	.word	0x00005270


	//   ....[13]....
        /*00ac*/ 	.word	0x000052b0


	//   ....[14]....
        /*00b0*/ 	.word	0x00005390


	//   ....[15]....
        /*00b4*/ 	.word	0x000053c0


	//   ....[16]....
        /*00b8*/ 	.word	0x00005470


	//   ....[17]....
        /*00bc*/ 	.word	0x00005490


	//----- nvinfo : EIATTR_VRC_CTA_INIT_COUNT
	.align		4
.L_1012:
        /*00c0*/ 	.byte	0x02, 0x4a
	.zero		1
	.zero		1


	//----- nvinfo : EIATTR_EXIT_INSTR_OFFSETS
	.align		4
        /*00c4*/ 	.byte	0x04, 0x1c
        /*00c6*/ 	.short	(.L_1014 - .L_1013)


	//   ....[0]....
.L_1013:
        /*00c8*/ 	.word	0x00000910


	//   ....[1]....
        /*00cc*/ 	.word	0x00006c70


	//----- nvinfo : EIATTR_MAX_THREADS
	.align		4
.L_1014:
        /*00d0*/ 	.byte	0x04, 0x05
        /*00d2*/ 	.short	(.L_1016 - .L_1015)
.L_1015:
        /*00d4*/ 	.word	0x00000080
        /*00d8*/ 	.word	0x00000001
        /*00dc*/ 	.word	0x00000001


	//----- nvinfo : EIATTR_CRS_STACK_SIZE
	.align		4
.L_1016:
        /*00e0*/ 	.byte	0x04, 0x1e
        /*00e2*/ 	.short	(.L_1018 - .L_1017)
.L_1017:
        /*00e4*/ 	.word	0x00000000


	//----- nvinfo : EIATTR_CBANK_PARAM_SIZE
	.align		4
.L_1018:
        /*00e8*/ 	.byte	0x03, 0x19
        /*00ea*/ 	.short	0x00e8


	//----- nvinfo : EIATTR_PARAM_CBANK
	.align		4
        /*00ec*/ 	.byte	0x04, 0x0a
        /*00ee*/ 	.short	(.L_1020 - .L_1019)
	.align		4
.L_1019:
        /*00f0*/ 	.word	index@(.nv.constant0._ZN10layer_norm13ln_fwd_kernelINS_13Kernel_traitsI13__nv_bfloat16S2_S2_S2_fjLj7168ELj1ELj1ELj4ELj16ENS_18Kernel_traits_baseILj7168ES2_S2_S2_S2_fjLj128EEEEELb0ELb0ELb1ELb0EEEvNS_9FwdParamsE)
        /*00f4*/ 	.short	0x0380
        /*00f6*/ 	.short	0x00e8


	//----- nvinfo : EIATTR_SW_WAR
	.align		4
.L_1020:
        /*00f8*/ 	.byte	0x04, 0x36
        /*00fa*/ 	.short	(.L_1022 - .L_1021)
.L_1021:
        /*00fc*/ 	.word	0x00000008
.L_1022:


//--------------------- .nv.info._ZN10layer_norm13ln_fwd_kernelINS_13Kernel_traitsI13__nv_bfloat16S2_S2_S2_fjLj7168ELj1ELj1ELj4ELj16ENS_18Kernel_traits_baseILj7168ES2_S2_S2_S2_fjLj128EEEEELb0ELb0ELb1ELb1EEEvNS_9FwdParamsE --------------------------
	.section	.nv.info._ZN10layer_norm13ln_fwd_kernelINS_13Kernel_traitsI13__nv_bfloat16S2_S2_S2_fjLj7168ELj1ELj1ELj4ELj16ENS_18Kernel_traits_baseILj7168ES2_S2_S2_S2_fjLj128EEEEELb0ELb0ELb1ELb1EEEvNS_9FwdParamsE,"",@"SHT_CUDA_INFO"
	.sectionflags	@""
	.align	4


	//----- nvinfo : EIATTR_CUDA_API_VERSION
	.align		4
        /*0000*/ 	.byte	0x04, 0x37
        /*0002*/ 	.short	(.L_1024 - .L_1023)
.L_1023:
        /*0004*/ 	.word	0x00000082


	//----- nvinfo : EIATTR_KPARAM_INFO
	.align		4
.L_1024:
        /*0008*/ 	.byte	0x04, 0x17
        /*000a*/ 	.short	(.L_1026 - .L_1025)
.L_1025:
        /*000c*/ 	.word	0x00000000
        /*0010*/ 	.short	0x0000
        /*0012*/ 	.short	0x0000
        /*0014*/ 	.byte	0x00, 0xf0, 0xa1, 0x03


	//----- nvinfo : EIATTR_SPARSE_MMA_MASK
	.align		4
.L_1026:
        /*0018*/ 	.byte	0x03, 0x50
        /*001a*/ 	.short	0x0000


	//----- nvinfo : EIATTR_MAXREG_COUNT
	.align		4
        /*001c*/ 	.byte	0x03, 0x1b
        /*001e*/ 	.short	0x00ff


	//----- nvinfo : EIATTR_NUM_BARRIERS
	.align		4
        /*0020*/ 	.byte	0x02, 0x4c
        /*0022*/ 	.byte	0x01
	.zero		1


	//----- nvinfo : EIATTR_MERCURY_ISA_VERSION
	.align		4
        /*0024*/ 	.byte	0x03, 0x5f
        /*0026*/ 	.short	0x0101


	//----- nvinfo : EIATTR_COOP_GROUP_MASK_REGIDS
	.align		4
        /*0028*/ 	.byte	0x04, 0x29
        /*002a*/ 	.short	(.L_1028 - .L_1027)


	//   ....[0]....
.L_1027:
        /*002c*/ 	.word	0xffffffff


	//   ....[1]....
        /*0030*/ 	.word	0xffffffff


	//   ....[2]....
        /*0034*/ 	.word	0xffffffff


	//   ....[3]....
        /*0038*/ 	.word	0xffffffff


	//   ....[4]....
        /*003c*/ 	.word	0xffffffff


	//   ....[5]....
        /*0040*/ 	.word	0xffffffff


	//   ....[6]....
        /*0044*/ 	.word	0xffffffff


	//   ....[7]....
        /*0048*/ 	.word	0xffffffff


	//   ....[8]....
        /*004c*/ 	.word	0xffffffff


	//   ....[9]....
        /*0050*/ 	.word	0xffffffff


	//   ....[10]....
        /*0054*/ 	.word	0xffffffff


	//   ....[11]....
        /*0058*/ 	.word	0xffffffff


	//   ....[12]....
        /*005c*/ 	.word	0xffffffff


	//   ....[13]....
        /*0060*/ 	.word	0xffffffff


	//   ....[14]....
        /*0064*/ 	.word	0xffffffff


	//   ....[15]....
        /*0068*/ 	.word	0xffffffff


	//   ....[16]....
        /*006c*/ 	.word	0xffffffff


	//   ....[17]....
        /*0070*/ 	.word	0xffffffff


	//----- nvinfo : EIATTR_COOP_GROUP_INSTR_OFFSETS
	.align		4
.L_1028:
        /*0074*/ 	.byte	0x04, 0x28
        /*0076*/ 	.short	(.L_1030 - .L_1029)


	//   ....[0]....
.L_1029:
        /*0078*/ 	.word	0x00003b90


	//   ....[1]....
        /*007c*/ 	.word	0x00003bb0


	//   ....[2]....
        /*0080*/ 	.word	0x00003bd0


	//   ....[3]....
        /*0084*/ 	.word	0x00003bf0


	//   ....[4]....
        /*0088*/ 	.word	0x00003c10


	//   ....[5]....
        /*008c*/ 	.word	0x00004340


	//   ....[6]....
        /*0090*/ 	.word	0x00004360


	//   ....[7]....
        /*0094*/ 	.word	0x00004380


	//   ....[8]....
        /*0098*/ 	.word	0x000043b0


	//   ....[9]....
        /*009c*/ 	.word	0x000043e0


	//   ....[10]....
        /*00a0*/ 	.word	0x00004590


	//   ....[11]....
        /*00a4*/ 	.word	0x000045d0


	//   ....[12]....
        /*00a8*/ 	.word	0x000045f0


	//   ....[13]....
        /*00ac*/ 	.word	0x00004660


	//   ....[14]....
        /*00b0*/ 	.word	0x000046e0


	//   ....[15]....
        /*00b4*/ 	.word	0x00004710


	//   ....[16]....
        /*00b8*/ 	.word	0x000047e0


	//   ....[17]....
        /*00bc*/ 	.word	0x00004800


	//----- nvinfo : EIATTR_VRC_CTA_INIT_COUNT
	.align		4
.L_1030:
        /*00c0*/ 	.byte	0x02, 0x4a
	.zero		1
	.zero		1


	//----- nvinfo : EIATTR_EXIT_INSTR_OFFSETS
	.align		4
        /*00c4*/ 	.byte	0x04, 0x1c
        /*00c6*/ 	.short	(.L_1032 - .L_1031)


	//   ....[0]....
.L_1031:
        /*00c8*/ 	.word	0x00000350


	//   ....[1]....
        /*00cc*/ 	.word	0x00005fc0


	//----- nvinfo : EIATTR_MAX_THREADS
	.align		4
.L_1032:
        /*00d0*/ 	.byte	0x04, 0x05
        /*00d2*/ 	.short	(.L_1034 - .L_1033)
.L_1033:
        /*00d4*/ 	.word	0x00000080
        /*00d8*/ 	.word	0x00000001
        /*00dc*/ 	.word	0x00000001


	//----- nvinfo : EIATTR_CRS_STACK_SIZE
	.align		4
.L_1034:
        /*00e0*/ 	.byte	0x04, 0x1e
        /*00e2*/ 	.short	(.L_1036 - .L_1035)
.L_1035:
        /*00e4*/ 	.word	0x00000000


	//----- nvinfo : EIATTR_CBANK_PARAM_SIZE
	.align		4
.L_1036:
        /*00e8*/ 	.byte	0x03, 0x19
        /*00ea*/ 	.short	0x00e8


	//----- nvinfo : EIATTR_PARAM_CBANK
	.align		4
        /*00ec*/ 	.byte	0x04, 0x0a
        /*00ee*/ 	.short	(.L_1038 - .L_1037)
	.align		4
.L_1037:
        /*00f0*/ 	.word	index@(.nv.constant0._ZN10layer_norm13ln_fwd_kernelINS_13Kernel_traitsI13__nv_bfloat16S2_S2_S2_fjLj7168ELj1ELj1ELj4ELj16ENS_18Kernel_traits_baseILj7168ES2_S2_S2_S2_fjLj128EEEEELb0ELb0ELb1ELb1EEEvNS_9FwdParamsE)
        /*00f4*/ 	.short	0x0380
        /*00f6*/ 	.short	0x00e8


	//----- nvinfo : EIATTR_SW_WAR
	.align		4
.L_1038:
        /*00f8*/ 	.byte	0x04, 0x36
        /*00fa*/ 	.short	(.L_1040 - .L_1039)
.L_1039:
        /*00fc*/ 	.word	0x00000008
.L_1040:


//--------------------- .nv.info._ZN10layer_norm13ln_fwd_kernelINS_13Kernel_traitsI13__nv_bfloat16S2_S2_S2_fjLj7168ELj1ELj1ELj4ELj16ENS_18Kernel_traits_baseILj7168ES2_S2_S2_S2_fjLj128EEEEELb0ELb1ELb0ELb0EEEvNS_9FwdParamsE --------------------------
	.section	.nv.info._ZN10layer_norm13ln_fwd_kernelINS_13Kernel_traitsI13__nv_bfloat16S2_S2_S2_fjLj7168ELj1ELj1ELj4ELj16ENS_18Kernel_traits_baseILj7168ES2_S2_S2_S2_fjLj128EEEEELb0ELb1ELb0ELb0EEEvNS_9FwdParamsE,"",@"SHT_CUDA_INFO"
	.sectionflags	@""
	.align	4


	//----- nvinfo : EIATTR_CUDA_API_VERSION
	.align		4
        /*0000*/ 	.byte	0x04, 0x37
        /*0002*/ 	.short	(.L_1042 - .L_1041)
.L_1041:
        /*0004*/ 	.word	0x00000082


	//----- nvinfo : EIATTR_KPARAM_INFO
	.align		4
.L_1042:
        /*0008*/ 	.byte	0x04, 0x17
        /*000a*/ 	.short	(.L_1044 - .L_1043)
.L_1043:
        /*000c*/ 	.word	0x00000000
        /*0010*/ 	.short	0x0000
        /*0012*/ 	.short	0x0000
        /*0014*/ 	.byte	0x00, 0xf0, 0xa1, 0x03


	//----- nvinfo : EIATTR_SPARSE_MMA_MASK
	.align		4
.L_1044:
        /*0018*/ 	.byte	0x03, 0x50
        /*001a*/ 	.short	0x0000


	//----- nvinfo : EIATTR_MAXREG_COUNT
	.align		4
        /*001c*/ 	.byte	0x03, 0x1b
        /*001e*/ 	.short	0x00ff


	//----- nvinfo : EIATTR_NUM_BARRIERS
	.align		4
        /*0020*/ 	.byte	0x02, 0x4c
        /*0022*/ 	.byte	0x01
	.zero		1


	//----- nvinfo : EIATTR_MERCURY_ISA_VERSION
	.align		4
        /*0024*/ 	.byte	0x03, 0x5f
        /*0026*/ 	.short	0x0101


	//----- nvinfo : EIATTR_COOP_GROUP_MASK_REGIDS
	.align		4
        /*0028*/ 	.byte	0x04, 0x29
        /*002a*/ 	.short	(.L_1046 - .L_1045)


	//   ....[0]....
.L_1045:
        /*002c*/ 	.word	0xffffffff


	//   ....[1]....
        /*0030*/ 	.word	0xffffffff


	//   ....[2]....
        /*0034*/ 	.word	0xffffffff


	//   ....[3]....
        /*0038*/ 	.word	0xffffffff


	//   ....[4]....
        /*003c*/ 	.word	0xffffffff


	//   ....[5]....
        /*0040*/ 	.word	0xffffffff


	//   ....[6]....
        /*0044*/ 	.word	0xffffffff


	//   ....[7]....
        /*0048*/ 	.word	0xffffffff


	//   ....[8]....
        /*004c*/ 	.word	0xffffffff


	//   ....[9]....
        /*0050*/ 	.word	0xffffffff


	//   ....[10]....
        /*0054*/ 	.word	0xffffffff


	//   ....[11]....
        /*0058*/ 	.word	0xffffffff


	//   ....[12]....
        /*005c*/ 	.word	0xffffffff


	//   ....[13]....
        /*0060*/ 	.word	0xffffffff


	//   ....[14]....
        /*0064*/ 	.word	0xffffffff


	//   ....[15]....
        /*0068*/ 	.word	0xffffffff


	//   ....[16]....
        /*006c*/ 	.word	0xffffffff


	//   ....[17]....
        /*0070*/ 	.word	0xffffffff


	//----- nvinfo : EIATTR_COOP_GROUP_INSTR_OFFSETS
	.align		4
.L_1046:
        /*0074*/ 	.byte	0x04, 0x28
        /*0076*/ 	.short	(.L_1048 - .L_1047)


	//   ....[0]....
.L_1047:
        /*0078*/ 	.word	0x000047c0


	//   ....[1]....
        /*007c*/ 	.word	0x000047e0


	//   ....[2]....
        /*0080*/ 	.word	0x00004800


	//   ....[3]....
        /*0084*/ 	.word	0x00004820


	//   ....[4]....
        /*0088*/ 	.word	0x00004840


	//   ....[5]....
        /*008c*/ 	.word	0x00004fe0


	//   ....[6]....
        /*0090*/ 	.word	0x00005000


	//   ....[7]....
        /*0094*/ 	.word	0x00005020


	//   ....[8]....
        /*0098*/ 	.word	0x00005040


	//   ....[9]....
        /*009c*/ 	.word	0x00005060


	//   ....[10]....
        /*00a0*/ 	.word	0x00005200


	//   ....[11]....
        /*00a4*/ 	.word	0x00005240


	//   ....[12]....
        /*00a8*/ 	.word	0x00005280


	//   ....[13]....
        /*00ac*/ 	.word	0x00005330


	//   ....[14]....
        /*00b0*/ 	.word	0x000053c0


	//   ....[15]....
        /*00b4*/ 	.word	0x000053e0


	//   ....[16]....
        /*00b8*/ 	.word	0x00005440


	//   ....[17]....
        /*00bc*/ 	.word	0x000054b0


	//----- nvinfo : EIATTR_VRC_CTA_INIT_COUNT
	.align		4
.L_1048:
        /*00c0*/ 	.byte	0x02, 0x4a
	.zero		1
	.zero		1


	//----- nvinfo : EIATTR_EXIT_INSTR_OFFSETS
	.align		4
        /*00c4*/ 	.byte	0x04, 0x1c
        /*00c6*/ 	.short	(.L_1050 - .L_1049)


	//   ....[0]....
.L_1049:
        /*00c8*/ 	.word	0x00000be0


	//   ....[1]....
        /*00cc*/ 	.word	0x00006c30


	//----- nvinfo : EIATTR_MAX_THREADS
	.align		4
.L_1050:
        /*00d0*/ 	.byte	0x04, 0x05
        /*00d2*/ 	.short	(.L_1052 - .L_1051)
.L_1051:
        /*00d4*/ 	.word	0x00000080
        /*00d8*/ 	.word	0x00000001
        /*00dc*/ 	.word	0x00000001


	//----- nvinfo : EIATTR_CRS_STACK_SIZE
	.align		4
.L_1052:
        /*00e0*/ 	.byte	0x04, 0x1e
        /*00e2*/ 	.short	(.L_1054 - .L_1053)
.L_1053:
        /*00e4*/ 	.word	0x00000000


	//----- nvinfo : EIATTR_CBANK_PARAM_SIZE
	.align		4
.L_1054:
        /*00e8*/ 	.byte	0x03, 0x19
        /*00ea*/ 	.short	0x00e8


	//----- nvinfo : EIATTR_PARAM_CBANK
	.align		4
        /*00ec*/ 	.byte	0x04, 0x0a
        /*00ee*/ 	.short	(.L_1056 - .L_1055)
	.align		4
.L_1055:
        /*00f0*/ 	.word	index@(.nv.constant0._ZN10layer_norm13ln_fwd_kernelINS_13Kernel_traitsI13__nv_bfloat16S2_S2_S2_fjLj7168ELj1ELj1ELj4ELj16ENS_18Kernel_traits_baseILj7168ES2_S2_S2_S2_fjLj128EEEEELb0ELb1ELb0ELb0EEEvNS_9FwdParamsE)
        /*00f4*/ 	.short	0x0380
        /*00f6*/ 	.short	0x00e8


	//----- nvinfo : EIATTR_SW_WAR
	.align		4
.L_1056:
        /*00f8*/ 	.byte	0x04, 0x36
        /*00fa*/ 	.short	(.L_1058 - .L_1057)
.L_1057:
        /*00fc*/ 	.word	0x00000008
.L_1058:


//--------------------- .nv.info._ZN10layer_norm13ln_fwd_kernelINS_13Kernel_traitsI13__nv_bfloat16S2_S2_S2_fjLj7168ELj1ELj1ELj4ELj16ENS_18Kernel_traits_baseILj7168ES2_S2_S2_S2_fjLj128EEEEELb0ELb1ELb0ELb1EEEvNS_9FwdParamsE --------------------------
	.section	.nv.info._ZN10layer_norm13ln_fwd_kernelINS_13Kernel_traitsI13__nv_bfloat16S2_S2_S2_fjLj7168ELj1ELj1ELj4ELj16ENS_18Kernel_traits_baseILj7168ES2_S2_S2_S2_fjLj128EEEEELb0ELb1ELb0ELb1EEEvNS_9FwdParamsE,"",@"SHT_CUDA_INFO"
	.sectionflags	@""
	.align	4


	//----- nvinfo : EIATTR_CUDA_API_VERSION
	.align		4
        /*0000*/ 	.byte	0x04, 0x37
        /*0002*/ 	.short	(.L_1060 - .L_1059)
.L_1059:
        /*0004*/ 	.word	0x00000082


	//----- nvinfo : EIATTR_KPARAM_INFO
	.align		4
.L_1060:
        /*0008*/ 	.byte	0x04, 0x17
        /*000a*/ 	.short	(.L_1062 - .L_1061)
.L_1061:
        /*000c*/ 	.word	0x00000000
        /*0010*/ 	.short	0x0000
        /*0012*/ 	.short	0x0000
        /*0014*/ 	.byte	0x00, 0xf0, 0xa1, 0x03


	//----- nvinfo : EIATTR_SPARSE_MMA_MASK
	.align		4
.L_1062:
        /*0018*/ 	.byte	0x03, 0x50
        /*001a*/ 	.short	0x0000


	//----- nvinfo : EIATTR_MAXREG_COUNT
	.align		4
        /*001c*/ 	.byte	0x03, 0x1b
        /*001e*/ 	.short	0x00ff


	//----- nvinfo : EIATTR_NUM_BARRIERS
	.align		4
        /*0020*/ 	.byte	0x02, 0x4c
        /*0022*/ 	.byte	0x01
	.zero		1


	//----- nvinfo : EIATTR_MERCURY_ISA_VERSION
	.align		4
        /*0024*/ 	.byte	0x03, 0x5f
        /*0026*/ 	.short	0x0101


	//----- nvinfo : EIATTR_COOP_GROUP_MASK_REGIDS
	.align		4
        /*0028*/ 	.byte	0x04, 0x29
        /*002a*/ 	.short	(.L_1064 - .L_1063)


	//   ....[0]....
.L_1063:
        /*002c*/ 	.word	0xffffffff


	//   ....[1]....
        /*0030*/ 	.word	0xffffffff


	//   ....[2]....
        /*0034*/ 	.word	0xffffffff


	//   ....[3]....
        /*0038*/ 	.word	0xffffffff


	//   ....[4]....
        /*003c*/ 	.word	0xffffffff


	//   ....[5]....
        /*0040*/ 	.word	0xffffffff


	//   ....[6]....
        /*0044*/ 	.word	0xffffffff


	//   ....[7]....
        /*0048*/ 	.word	0xffffffff


	//   ....[8]....
        /*004c*/ 	.word	0xffffffff


	//   ....[9]....
        /*0050*/ 	.word	0xffffffff


	//   ....[10]....
        /*0054*/ 	.word	0xffffffff


	//   ....[11]....
        /*0058*/ 	.word	0xffffffff


	//   ....[12]....
        /*005c*/ 	.word	0xffffffff


	//   ....[13]....
        /*0060*/ 	.word	0xffffffff


	//   ....[14]....
        /*0064*/ 	.word	0xffffffff


	//   ....[15]....
        /*0068*/ 	.word	0xffffffff


	//   ....[16]....
        /*006c*/ 	.word	0xffffffff


	//   ....[17]....
        /*0070*/ 	.word	0xffffffff


	//----- nvinfo : EIATTR_COOP_GROUP_INSTR_OFFSETS
	.align		4
.L_1064:
        /*0074*/ 	.byte	0x04, 0x28
        /*0076*/ 	.short	(.L_1066 - .L_1065)


	//   ....[0]....
.L_1065:
        /*0078*/ 	.word	0x00003b40


	//   ....[1]....
        /*007c*/ 	.word	0x00003b60


	//   ....[2]....
        /*0080*/ 	.word	0x00003b80


	//   ....[3]....
        /*0084*/ 	.word	0x00003ba0


	//   ....[4]....
        /*0088*/ 	.word	0x00003bc0


	//   ....[5]....
        /*008c*/ 	.word	0x000042f0


	//   ....[6]....
        /*0090*/ 	.word	0x00004310


	//   ....[7]....
        /*0094*/ 	.word	0x00004330


	//   ....[8]....
        /*0098*/ 	.word	0x00004350


	//   ....[9]....
        /*009c*/ 	.word	0x00004370


	//   ....[10]....
        /*00a0*/ 	.word	0x00004520


	//   ....[11]....
        /*00a4*/ 	.word	0x00004560


	//   ....[12]....
        /*00a8*/ 	.word	0x00004580


	//   ....[13]....
        /*00ac*/ 	.word	0x00004610


	//   ....[14]....
        /*00b0*/ 	.word	0x00004670


	//   ....[15]....
        /*00b4*/ 	.word	0x00004680


	//   ....[16]....
        /*00b8*/ 	.word	0x00004760


	//   ....[17]....
        /*00bc*/ 	.word	0x00004780


	//----- nvinfo : EIATTR_VRC_CTA_INIT_COUNT
	.align		4
.L_1066:
        /*00c0*/ 	.byte	0x02, 0x4a
	.zero		1
	.zero		1


	//----- nvinfo : EIATTR_EXIT_INSTR_OFFSETS
	.align		4
        /*00c4*/ 	.byte	0x04, 0x1c
        /*00c6*/ 	.short	(.L_1068 - .L_1067)


	//   ....[0]....
.L_1067:
        /*00c8*/ 	.word	0x00000470


	//   ....[1]....
        /*00cc*/ 	.word	0x00005cc0


	//----- nvinfo : EIATTR_MAX_THREADS
	.align		4
.L_1068:
        /*00d0*/ 	.byte	0x04, 0x05
        /*00d2*/ 	.short	(.L_1070 - .L_1069)
.L_1069:
        /*00d4*/ 	.word	0x00000080
        /*00d8*/ 	.word	0x00000001
        /*00dc*/ 	.word	0x00000001


	//----- nvinfo : EIATTR_CRS_STACK_SIZE
	.align		4
.L_1070:
        /*00e0*/ 	.byte	0x04, 0x1e
        /*00e2*/ 	.short	(.L_1072 - .L_1071)
.L_1071:
        /*00e4*/ 	.word	0x00000000


	//----- nvinfo : EIATTR_CBANK_PARAM_SIZE
	.align		4
.L_1072:
        /*00e8*/ 	.byte	0x03, 0x19
        /*00ea*/ 	.short	0x00e8


	//----- nvinfo : EIATTR_PARAM_CBANK
	.align		4
        /*00ec*/ 	.byte	0x04, 0x0a
        /*00ee*/ 	.short	(.L_1074 - .L_1073)
	.align		4
.L_1073:
        /*00f0*/ 	.word	index@(.nv.constant0._ZN10layer_norm13ln_fwd_kernelINS_13Kernel_traitsI13__nv_bfloat16S2_S2_S2_fjLj7168ELj1ELj1ELj4ELj16ENS_18Kernel_traits_baseILj7168ES2_S2_S2_S2_fjLj128EEEEELb0ELb1ELb0ELb1EEEvNS_9FwdParamsE)
        /*00f4*/ 	.short	0x0380
        /*00f6*/ 	.short	0x00e8


	//----- nvinfo : EIATTR_SW_WAR
	.align		4
.L_1074:
        /*00f8*/ 	.byte	0x04, 0x36
        /*00fa*/ 	.short	(.L_1076 - .L_1075)
.L_1075:
        /*00fc*/ 	.word	0x00000008
.L_1076:


//--------------------- .nv.info._ZN10layer_norm13ln_fwd_kernelINS_13Kernel_traitsI13__nv_bfloat16S2_S2_S2_fjLj7168ELj1ELj1ELj4ELj16ENS_18Kernel_traits_baseILj7168ES2_S2_S2_S2_fjLj128EEEEELb0ELb1ELb1ELb0EEEvNS_9FwdParamsE --------------------------
	.section	.nv.info._ZN10layer_norm13ln_fwd_kernelINS_13Kernel_traitsI13__nv_bfloat16S2_S2_S2_fjLj7168ELj1ELj1ELj4ELj16ENS_18Kernel_traits_baseILj7168ES2_S2_S2_S2_fjLj128EEEEELb0ELb1ELb1ELb0EEEvNS_9FwdParamsE,"",@"SHT_CUDA_INFO"
	.sectionflags	@""
	.align	4


	//----- nvinfo : EIATTR_CUDA_API_VERSION
	.align		4
        /*0000*/ 	.byte	0x04, 0x37
        /*0002*/ 	.short	(.L_1078 - .L_1077)
.L_1077:
        /*0004*/ 	.word	0x00000082


	//----- nvinfo : EIATTR_KPARAM_INFO
	.align		4
.L_1078:
        /*0008*/ 	.byte	0x04, 0x17
        /*000a*/ 	.short	(.L_1080 - .L_1079)
.L_1079:
        /*000c*/ 	.word	0x00000000
        /*0010*/ 	.short	0x0000
        /*0012*/ 	.short	0x0000
        /*0014*/ 	.byte	0x00, 0xf0, 0xa1, 0x03


	//----- nvinfo : EIATTR_SPARSE_MMA_MASK
	.align		4
.L_1080:
        /*0018*/ 	.byte	0x03, 0x50
        /*001a*/ 	.short	0x0000


	//----- nvinfo : EIATTR_MAXREG_COUNT
	.align		4
        /*001c*/ 	.byte	0x03, 0x1b
        /*001e*/ 	.short	0x00ff


	//----- nvinfo : EIATTR_NUM_BARRIERS
	.align		4
        /*0020*/ 	.byte	0x02, 0x4c
        /*0022*/ 	.byte	0x01
	.zero		1


	//----- nvinfo : EIATTR_MERCURY_ISA_VERSION
	.align		4
        /*0024*/ 	.byte	0x03, 0x5f
        /*0026*/ 	.short	0x0101


	//----- nvinfo : EIATTR_COOP_GROUP_MASK_REGIDS
	.align		4
        /*0028*/ 	.byte	0x04, 0x29
        /*002a*/ 	.short	(.L_1082 - .L_1081)


	//   ....[0]....
.L_1081:
        /*002c*/ 	.word	0xffffffff


	//   ....[1]....
        /*0030*/ 	.word	0xffffffff


	//   ....[2]....
        /*0034*/ 	.word	0xffffffff


	//   ....[3]....
        /*0038*/ 	.word	0xffffffff


	//   ....[4]....
        /*003c*/ 	.word	0xffffffff


	//   ....[5]....
        /*0040*/ 	.word	0xffffffff


	//   ....[6]....
        /*0044*/ 	.word	0xffffffff


	//   ....[7]....
        /*0048*/ 	.word	0xffffffff


	//   ....[8]....
        /*004c*/ 	.word	0xffffffff


	//   ....[9]....
        /*0050*/ 	.word	0xffffffff


	//   ....[10]....
        /*0054*/ 	.word	0xffffffff


	//   ....[11]....
        /*0058*/ 	.word	0xffffffff


	//   ....[12]....
        /*005c*/ 	.word	0xffffffff


	//   ....[13]....
        /*0060*/ 	.word	0xffffffff


	//   ....[14]....
        /*0064*/ 	.word	0xffffffff


	//   ....[15]....
        /*0068*/ 	.word	0xffffffff


	//   ....[16]....
        /*006c*/ 	.word	0xffffffff


	//   ....[17]....
        /*0070*/ 	.word	0xffffffff


	//----- nvinfo : EIATTR_COOP_GROUP_INSTR_OFFSETS
	.align		4
.L_1082:
        /*0074*/ 	.byte	0x04, 0x28
        /*0076*/ 	.short	(.L_1084 - .L_1083)


	//   ....[0]....
.L_1083:
        /*0078*/ 	.word	0x000059e0


	//   ....[1]....
        /*007c*/ 	.word	0x00005a00


	//   ....[2]....
        /*0080*/ 	.word	0x00005a20


	//   ....[3]....
        /*0084*/ 	.word	0x00005a40


	//   ....[4]....
        /*0088*/ 	.word	0x00005a60


	//   ....[5]....
        /*008c*/ 	.word	0x000061f0


	//   ....[6]....
        /*0090*/ 	.word	0x00006210


	//   ....[7]....
        /*0094*/ 	.word	0x00006230


	//   ....[8]....
        /*0098*/ 	.word	0x00006250


	//   ....[9]....
        /*009c*/ 	.word	0x00006270


	//   ....[10]....
        /*00a0*/ 	.word	0x00006410


	//   ....[11]....
        /*00a4*/ 	.word	0x00006440


	//   ....[12]....
        /*00a8*/ 	.word	0x00006460


	//   ....[13]....
        /*00ac*/ 	.word	0x00006510


	//   ....[14]....
        /*00b0*/ 	.word	0x00006550


	//   ....[15]....
        /*00b4*/ 	.word	0x00006560


	//   ....[16]....
        /*00b8*/ 	.word	0x00006650


	//   ....[17]....
        /*00bc*/ 	.word	0x00006660


	//----- nvinfo : EIATTR_VRC_CTA_INIT_COUNT
	.align		4
.L_1084:
        /*00c0*/ 	.byte	0x02, 0x4a
	.zero		1
	.zero		1


	//----- nvinfo : EIATTR_EXIT_INSTR_OFFSETS
	.align		4
        /*00c4*/ 	.byte	0x04, 0x1c
        /*00c6*/ 	.short	(.L_1086 - .L_1085)


	//   ....[0]....
.L_1085:
        /*00c8*/ 	.word	0x00000bb0


	//   ....[1]....
        /*00cc*/ 	.word	0x00007ee0


	//----- nvinfo : EIATTR_MAX_THREADS
	.align		4
.L_1086:
        /*00d0*/ 	.byte	0x04, 0x05
        /*00d2*/ 	.short	(.L_1088 - .L_1087)
.L_1087:
        /*00d4*/ 	.word	0x00000080
        /*00d8*/ 	.word	0x00000001
        /*00dc*/ 	.word	0x00000001


	//----- nvinfo : EIATTR_CRS_STACK_SIZE
	.align		4
.L_1088:
        /*00e0*/ 	.byte	0x04, 0x1e
        /*00e2*/ 	.short	(.L_1090 - .L_1089)
.L_1089:
        /*00e4*/ 	.word	0x00000000


	//----- nvinfo : EIATTR_CBANK_PARAM_SIZE
	.align		4
.L_1090:
        /*00e8*/ 	.byte	0x03, 0x19
        /*00ea*/ 	.short	0x00e8


	//----- nvinfo : EIATTR_PARAM_CBANK
	.align		4
        /*00ec*/ 	.byte	0x04, 0x0a
        /*00ee*/ 	.short	(.L_1092 - .L_1091)
	.align		4
.L_1091:
        /*00f0*/ 	.word	index@(.nv.constant0._ZN10layer_norm13ln_fwd_kernelINS_13Kernel_traitsI13__nv_bfloat16S2_S2_S2_fjLj7168ELj1ELj1ELj4ELj16ENS_18Kernel_traits_baseILj7168ES2_S2_S2_S2_fjLj128EEEEELb0ELb1ELb1ELb0EEEvNS_9FwdParamsE)
        /*00f4*/ 	.short	0x0380
        /*00f6*/ 	.short	0x00e8


	//----- nvinfo : EIATTR_SW_WAR
	.align		4
.L_1092:
        /*00f8*/ 	.byte	0x04, 0x36
        /*00fa*/ 	.short	(.L_1094 - .L_1093)
.L_1093:
        /*00fc*/ 	.word	0x00000008
.L_1094:


//--------------------- .nv.info._ZN10layer_norm13ln_fwd_kernelINS_13Kernel_traitsI13__nv_bfloat16S2_S2_S2_fjLj7168ELj1ELj1ELj4ELj16ENS_18Kernel_traits_baseILj7168ES2_S2_S2_S2_fjLj128EEEEELb0ELb1ELb1ELb1EEEvNS_9FwdParamsE --------------------------
	.section	.nv.info._ZN10layer_norm13ln_fwd_kernelINS_13Kernel_traitsI13__nv_bfloat16S2_S2_S2_fjLj7168ELj1ELj1ELj4ELj16ENS_18Kernel_traits_baseILj7168ES2_S2_S2_S2_fjLj128EEEEELb0ELb1ELb1ELb1EEEvNS_9FwdParamsE,"",@"SHT_CUDA_INFO"
	.sectionflags	@""
	.align	4


	//----- nvinfo : EIATTR_CUDA_API_VERSION
	.align		4
        /*0000*/ 	.byte	0x04, 0x37
        /*0002*/ 	.short	(.L_1096 - .L_1095)
.L_1095:
        /*0004*/ 	.word	0x00000082


	//----- nvinfo : EIATTR_KPARAM_INFO
	.align		4
.L_1096:
        /*0008*/ 	.byte	0x04, 0x17
        /*000a*/ 	.short	(.L_1098 - .L_1097)
.L_1097:
        /*000c*/ 	.word	0x00000000
        /*0010*/ 	.short	0x0000
        /*0012*/ 	.short	0x0000
        /*0014*/ 	.byte	0x00, 0xf0, 0xa1, 0x03


	//----- nvinfo : EIATTR_SPARSE_MMA_MASK
	.align		4
.L_1098:
        /*0018*/ 	.byte	0x03, 0x50
        /*001a*/ 	.short	0x0000


	//----- nvinfo : EIATTR_MAXREG_COUNT
	.align		4
        /*001c*/ 	.byte	0x03, 0x1b
        /*001e*/ 	.short	0x00ff


	//----- nvinfo : EIATTR_NUM_BARRIERS
	.align		4
        /*0020*/ 	.byte	0x02, 0x4c
        /*0022*/ 	.byte	0x01
	.zero		1


	//----- nvinfo : EIATTR_MERCURY_ISA_VERSION
	.align		4
        /*0024*/ 	.byte	0x03, 0x5f
        /*0026*/ 	.short	0x0101


	//----- nvinfo : EIATTR_COOP_GROUP_MASK_REGIDS
	.align		4
        /*0028*/ 	.byte	0x04, 0x29
        /*002a*/ 	.short	(.L_1100 - .L_1099)


	//   ....[0]....
.L_1099:
        /*002c*/ 	.word	0xffffffff


	//   ....[1]....
        /*0030*/ 	.word	0xffffffff


	//   ....[2]....
        /*0034*/ 	.word	0xffffffff


	//   ....[3]....
        /*0038*/ 	.word	0xffffffff


	//   ....[4]....
        /*003c*/ 	.word	0xffffffff


	//   ....[5]....
        /*0040*/ 	.word	0xffffffff


	//   ....[6]....
        /*0044*/ 	.word	0xffffffff


	//   ....[7]....
        /*0048*/ 	.word	0xffffffff


	//   ....[8]....
        /*004c*/ 	.word	0xffffffff


	//   ....[9]....
        /*0050*/ 	.word	0xffffffff


	//   ....[10]....
        /*0054*/ 	.word	0xffffffff


	//   ....[11]....
        /*0058*/ 	.word	0xffffffff


	//   ....[12]....
        /*005c*/ 	.word	0xffffffff


	//   ....[13]....
        /*0060*/ 	.word	0xffffffff


	//   ....[14]....
        /*0064*/ 	.word	0xffffffff


	//   ....[15]....
        /*0068*/ 	.word	0xffffffff


	//   ....[16]....
        /*006c*/ 	.word	0xffffffff


	//   ....[17]....
        /*0070*/ 	.word	0xffffffff


	//----- nvinfo : EIATTR_COOP_GROUP_INSTR_OFFSETS
	.align		4
.L_1100:
        /*0074*/ 	.byte	0x04, 0x28
        /*0076*/ 	.short	(.L_1102 - .L_1101)


	//   ....[0]....
.L_1101:
        /*0078*/ 	.word	0x00004d10


	//   ....[1]....
        /*007c*/ 	.word	0x00004d30


	//   ....[2]....
        /*0080*/ 	.word	0x00004d50


	//   ....[3]....
        /*0084*/ 	.word	0x00004d70


	//   ....[4]....
        /*0088*/ 	.word	0x00004d90


	//   ....[5]....
        /*008c*/ 	.word	0x000054c0


	//   ....[6]....
        /*0090*/ 	.word	0x000054f0


	//   ....[7]....
        /*0094*/ 	.word	0x00005520


	//   ....[8]....
        /*0098*/ 	.word	0x00005540


	//   ....[9]....
        /*009c*/ 	.word	0x00005560


	//   ....[10]....
        /*00a0*/ 	.word	0x000056f0


	//   ....[11]....
        /*00a4*/ 	.word	0x00005730


	//   ....[12]....
        /*00a8*/ 	.word	0x00005750


	//   ....[13]....
        /*00ac*/ 	.word	0x000057e0


	//   ....[14]....
        /*00b0*/ 	.word	0x00005840


	//   ....[15]....
        /*00b4*/ 	.word	0x00005850


	//   ....[16]....
        /*00b8*/ 	.word	0x00005950


	//   ....[17]....
        /*00bc*/ 	.word	0x00005960


	//----- nvinfo : EIATTR_VRC_CTA_INIT_COUNT
	.align		4
.L_1102:
        /*00c0*/ 	.byte	0x02, 0x4a
	.zero		1
	.zero		1


	//----- nvinfo : EIATTR_EXIT_INSTR_OFFSETS
	.align		4
        /*00c4*/ 	.byte	0x04, 0x1c
        /*00c6*/ 	.short	(.L_1104 - .L_1103)


	//   ....[0]....
.L_1103:
        /*00c8*/ 	.word	0x00000470


	//   ....[1]....
        /*00cc*/ 	.word	0x00006fa0


	//----- nvinfo : EIATTR_MAX_THREADS
	.align		4
.L_1104:
        /*00d0*/ 	.byte	0x04, 0x05
        /*00d2*/ 	.short	(.L_1106 - .L_1105)
.L_1105:
        /*00d4*/ 	.word	0x00000080
        /*00d8*/ 	.word	0x00000001
        /*00dc*/ 	.word	0x00000001


	//----- nvinfo : EIATTR_CRS_STACK_SIZE
	.align		4
.L_1106:
        /*00e0*/ 	.byte	0x04, 0x1e
        /*00e2*/ 	.short	(.L_1108 - .L_1107)
.L_1107:
        /*00e4*/ 	.word	0x00000000


	//----- nvinfo : EIATTR_CBANK_PARAM_SIZE
	.align		4
.L_1108:
        /*00e8*/ 	.byte	0x03, 0x19
        /*00ea*/ 	.short	0x00e8


	//----- nvinfo : EIATTR_PARAM_CBANK
	.align		4
        /*00ec*/ 	.byte	0x04, 0x0a
        /*00ee*/ 	.short	(.L_1110 - .L_1109)
	.align		4
.L_1109:
        /*00f0*/ 	.word	index@(.nv.constant0._ZN10layer_norm13ln_fwd_kernelINS_13Kernel_traitsI13__nv_bfloat16S2_S2_S2_fjLj7168ELj1ELj1ELj4ELj16ENS_18Kernel_traits_baseILj7168ES2_S2_S2_S2_fjLj128EEEEELb0ELb1ELb1ELb1EEEvNS_9FwdParamsE)
        /*00f4*/ 	.short	0x0380
        /*00f6*/ 	.short	0x00e8


	//----- nvinfo : EIATTR_SW_WAR
	.align		4
.L_1110:
        /*00f8*/ 	.byte	0x04, 0x36
        /*00fa*/ 	.short	(.L_1112 - .L_1111)
.L_1111:
        /*00fc*/ 	.word	0x00000008
.L_1112:


//--------------------- .nv.info._ZN10layer_norm13ln_fwd_kernelINS_13Kernel_traitsI13__nv_bfloat16S2_S2_S2_fjLj7168ELj1ELj1ELj4ELj16ENS_18Kernel_traits_baseILj7168ES2_S2_S2_S2_fjLj128EEEEELb1ELb0ELb0ELb0EEEvNS_9FwdParamsE --------------------------
	.section	.nv.info._ZN10layer_norm13ln_fwd_kernelINS_13Kernel_traitsI13__nv_bfloat16S2_S2_S2_fjLj7168ELj1ELj1ELj4ELj16ENS_18Kernel_traits_baseILj7168ES2_S2_S2_S2_fjLj128EEEEELb1ELb0ELb0ELb0EEEvNS_9FwdParamsE,"",@"SHT_CUDA_INFO"
	.sectionflags	@""
	.align	4


	//----- nvinfo : EIATTR_CUDA_API_VERSION
	.align		4
        /*0000*/ 	.byte	0x04, 0x37
        /*0002*/ 	.short	(.L_1114 - .L_1113)
.L_1113:
        /*0004*/ 	.word	0x00000082


	//----- nvinfo : EIATTR_KPARAM_INFO
	.align		4
.L_1114:
        /*0008*/ 	.byte	0x04, 0x17
        /*000a*/ 	.short	(.L_1116 - .L_1115)
.L_1115:
        /*000c*/ 	.word	0x00000000
        /*0010*/ 	.short	0x0000
        /*0012*/ 	.short	0x0000
        /*0014*/ 	.byte	0x00, 0xf0, 0xa1, 0x03


	//----- nvinfo : EIATTR_SPARSE_MMA_MASK
	.align		4
.L_1116:
        /*0018*/ 	.byte	0x03, 0x50
        /*001a*/ 	.short	0x0000


	//----- nvinfo : EIATTR_MAXREG_COUNT
	.align		4
        /*001c*/ 	.byte	0x03, 0x1b
        /*001e*/ 	.short	0x00ff


	//----- nvinfo : EIATTR_NUM_BARRIERS
	.align		4
        /*0020*/ 	.byte	0x02, 0x4c
        /*0022*/ 	.byte	0x01
	.zero		1


	//----- nvinfo : EIATTR_MERCURY_ISA_VERSION
	.align		4
        /*0024*/ 	.byte	0x03, 0x5f
        /*0026*/ 	.short	0x0101


	//----- nvinfo : EIATTR_COOP_GROUP_MASK_REGIDS
	.align		4
        /*0028*/ 	.byte	0x04, 0x29
        /*002a*/ 	.short	(.L_1118 - .L_1117)


	//   ....[0]....
.L_1117:
        /*002c*/ 	.word	0xffffffff


	//   ....[1]....
        /*0030*/ 	.word	0xffffffff


	//   ....[2]....
        /*0034*/ 	.word	0xffffffff


	//   ....[3]....
        /*0038*/ 	.word	0xffffffff


	//   ....[4]....
        /*003c*/ 	.word	0xffffffff


	//   ....[5]....
        /*0040*/ 	.word	0xffffffff


	//   ....[6]....
        /*0044*/ 	.word	0xffffffff


	//   ....[7]....
        /*0048*/ 	.word	0xffffffff


	//   ....[8]....
        /*004c*/ 	.word	0xffffffff


	//   ....[9]....
        /*0050*/ 	.word	0xffffffff


	//   ....[10]....
        /*0054*/ 	.word	0xffffffff


	//   ....[11]....
        /*0058*/ 	.word	0xffffffff


	//   ....[12]....
        /*005c*/ 	.word	0xffffffff


	//   ....[13]....
        /*0060*/ 	.word	0xffffffff


	//   ....[14]....
        /*0064*/ 	.word	0xffffffff


	//   ....[15]....
        /*0068*/ 	.word	0xffffffff


	//   ....[16]....
        /*006c*/ 	.word	0xffffffff


	//   ....[17]....
        /*0070*/ 	.word	0xffffffff


	//----- nvinfo : EIATTR_COOP_GROUP_INSTR_OFFSETS
	.align		4
.L_1118:
        /*0074*/ 	.byte	0x04, 0x28
        /*0076*/ 	.short	(.L_1120 - .L_1119)


	//   ....[0]....
.L_1119:
        /*0078*/ 	.word	0x0002e930


	//   ....[1]....
        /*007c*/ 	.word	0x0002e950


	//   ....[2]....
        /*0080*/ 	.word	0x0002e970


	//   ....[3]....
        /*0084*/ 	.word	0x0002e990


	//   ....[4]....
        /*0088*/ 	.word	0x0002e9b0


	//   ....[5]....
        /*008c*/ 	.word	0x0002f130


	//   ....[6]....
        /*0090*/ 	.word	0x0002f150


	//   ....[7]....
        /*0094*/ 	.word	0x0002f170


	//   ....[8]....
        /*0098*/ 	.word	0x0002f190


	//   ....[9]....
        /*009c*/ 	.word	0x0002f1b0


	//   ....[10]....
        /*00a0*/ 	.word	0x0002f340


	//   ....[11]....
        /*00a4*/ 	.word	0x0002f380


	//   ....[12]....
        /*00a8*/ 	.word	0x0002f3c0


	//   ....[13]....
        /*00ac*/ 	.word	0x0002f480


	//   ....[14]....
        /*00b0*/ 	.word	0x0002f530


	//   ....[15]....
        /*00b4*/ 	.word	0x0002f570


	//   ....[16]....
        /*00b8*/ 	.word	0x0002f5b0


	//   ....[17]....
        /*00bc*/ 	.word	0x0002f5f0


	//----- nvinfo : EIATTR_VRC_CTA_INIT_COUNT
	.align		4
.L_1120:
        /*00c0*/ 	.byte	0x02, 0x4a
	.zero		1
	.zero		1


	//----- nvinfo : EIATTR_EXIT_INSTR_OFFSETS
	.align		4
        /*00c4*/ 	.byte	0x04, 0x1c
        /*00c6*/ 	.short	(.L_1122 - .L_1121)


	//   ....[0]....
.L_1121:
        /*00c8*/ 	.word	0x00000a50


	//   ....[1]....
        /*00cc*/ 	.word	0x00030d50


	//----- nvinfo : EIATTR_INDIRECT_BRANCH_TARGETS
	.align		4
.L_1122:
        /*00d0*/ 	.byte	0x04, 0x34
        /*00d2*/ 	.short	(.L_1124 - .L_1123)


	//   ....[0]....
.L_1123:
        /*00d4*/ 	.word	.L_x_42131@srel
        /*00d8*/ 	.short	0x0
        /*00da*/ 	.short	0x0
        /*00dc*/ 	.word	0x3
        /*00e0*/ 	.word	.L_x_42132@srel
        /*00e4*/ 	.word	.L_x_42133@srel
        /*00e8*/ 	.word	.L_x_42134@srel


	//----- nvinfo : EIATTR_MAX_THREADS
	.align		4
.L_1124:
        /*00ec*/ 	.byte	0x04, 0x05
        /*00ee*/ 	.short	(.L_1126 - .L_1125)
.L_1125:
        /*00f0*/ 	.word	0x00000080
        /*00f4*/ 	.word	0x00000001
        /*00f8*/ 	.word	0x00000001


	//----- nvinfo : EIATTR_CRS_STACK_SIZE
	.align		4
.L_1126:
        /*00fc*/ 	.byte	0x04, 0x1e
        /*00fe*/ 	.short	(.L_1128 - .L_1127)
.L_1127:
        /*0100*/ 	.word	0x00000000


	//----- nvinfo : EIATTR_CBANK_PARAM_SIZE
	.align		4
.L_1128:
        /*0104*/ 	.byte	0x03, 0x19
        /*0106*/ 	.short	0x00e8


	//----- nvinfo : EIATTR_PARAM_CBANK
	.align		4
        /*0108*/ 	.byte	0x04, 0x0a
        /*010a*/ 	.short	(.L_1130 - .L_1129)
	.align		4
.L_1129:
        /*010c*/ 	.word	index@(.nv.constant0._ZN10layer_norm13ln_fwd_kernelINS_13Kernel_traitsI13__nv_bfloat16S2_S2_S2_fjLj7168ELj1ELj1ELj4ELj16ENS_18Kernel_traits_baseILj7168ES2_S2_S2_S2_fjLj128EEEEELb1ELb0ELb0ELb0EEEvNS_9FwdParamsE)
        /*0110*/ 	.short	0x0380
        /*0112*/ 	.short	0x00e8


	//----- nvinfo : EIATTR_SW_WAR
	.align		4
.L_1130:
        /*0114*/ 	.byte	0x04, 0x36
        /*0116*/ 	.short	(.L_1132 - .L_1131)
.L_1131:
        /*0118*/ 	.word	0x00000008
.L_1132:


//--------------------- .nv.info._ZN10layer_norm13ln_fwd_kernelINS_13Kernel_traitsI13__nv_bfloat16S2_S2_S2_fjLj7168ELj1ELj1ELj4ELj16ENS_18Kernel_traits_baseILj7168ES2_S2_S2_S2_fjLj128EEEEELb1ELb0ELb0ELb1EEEvNS_9FwdParamsE --------------------------
	.section	.nv.info._ZN10layer_norm13ln_fwd_kernelINS_13Kernel_traitsI13__nv_bfloat16S2_S2_S2_fjLj7168ELj1ELj1ELj4ELj16ENS_18Kernel_traits_baseILj7168ES2_S2_S2_S2_fjLj128EEEEELb1ELb0ELb0ELb1EEEvNS_9FwdParamsE,"",@"SHT_CUDA_INFO"
	.sectionflags	@""
	.align	4


	//----- nvinfo : EIATTR_CUDA_API_VERSION
	.align		4
        /*0000*/ 	.byte	0x04, 0x37
        /*0002*/ 	.short	(.L_1134 - .L_1133)
.L_1133:
        /*0004*/ 	.word	0x00000082


	//----- nvinfo : EIATTR_KPARAM_INFO
	.align		4
.L_1134:
        /*0008*/ 	.byte	0x04, 0x17
        /*000a*/ 	.short	(.L_1136 - .L_1135)
.L_1135:
        /*000c*/ 	.word	0x00000000
        /*0010*/ 	.short	0x0000
        /*0012*/ 	.short	0x0000
        /*0014*/ 	.byte	0x00, 0xf0, 0xa1, 0x03


	//----- nvinfo : EIATTR_SPARSE_MMA_MASK
	.align		4
.L_1136:
        /*0018*/ 	.byte	0x03, 0x50
        /*001a*/ 	.short	0x0000


	//----- nvinfo : EIATTR_MAXREG_COUNT
	.align		4
        /*001c*/ 	.byte	0x03, 0x1b
        /*001e*/ 	.short	0x00ff


	//----- nvinfo : EIATTR_NUM_BARRIERS
	.align		4
        /*0020*/ 	.byte	0x02, 0x4c
        /*0022*/ 	.byte	0x01
	.zero		1


	//----- nvinfo : EIATTR_MERCURY_ISA_VERSION
	.align		4
        /*0024*/ 	.byte	0x03, 0x5f
        /*0026*/ 	.short	0x0101


	//----- nvinfo : EIATTR_COOP_GROUP_MASK_REGIDS
	.align		4
        /*0028*/ 	.byte	0x04, 0x29
        /*002a*/ 	.short	(.L_1138 - .L_1137)


	//   ....[0]....
.L_1137:
        /*002c*/ 	.word	0xffffffff


	//   ....[1]....
        /*0030*/ 	.word	0xffffffff


	//   ....[2]....
        /*0034*/ 	.word	0xffffffff


	//   ....[3]....
        /*0038*/ 	.word	0xffffffff


	//   ....[4]....
        /*003c*/ 	.word	0xffffffff


	//   ....[5]....
        /*0040*/ 	.word	0xffffffff


	//   ....[6]....
        /*0044*/ 	.word	0xffffffff


	//   ....[7]....
        /*0048*/ 	.word	0xffffffff


	//   ....[8]....
        /*004c*/ 	.word	0xffffffff


	//   ....[9]....
        /*0050*/ 	.word	0xffffffff


	//   ....[10]....
        /*0054*/ 	.word	0xffffffff


	//   ....[11]....
        /*0058*/ 	.word	0xffffffff


	//   ....[12]....
        /*005c*/ 	.word	0xffffffff


	//   ....[13]....
        /*0060*/ 	.word	0xffffffff


	//   ....[14]....
        /*0064*/ 	.word	0xffffffff


	//   ....[15]....
        /*0068*/ 	.word	0xffffffff


	//   ....[16]....
        /*006c*/ 	.word	0xffffffff


	//   ....[17]....
        /*0070*/ 	.word	0xffffffff


	//----- nvinfo : EIATTR_COOP_GROUP_INSTR_OFFSETS
	.align		4
.L_1138:
        /*0074*/ 	.byte	0x04, 0x28
        /*0076*/ 	.short	(.L_1140 - .L_1139)


	//   ....[0]....
.L_1139:
        /*0078*/ 	.word	0x00026bb0


	//   ....[1]....
        /*007c*/ 	.word	0x00026bd0


	//   ....[2]....
        /*0080*/ 	.word	0x00026bf0


	//   ....[3]....
        /*0084*/ 	.word	0x00026c10


	//   ....[4]....
        /*0088*/ 	.word	0x00026c50


	//   ....[5]....
        /*008c*/ 	.word	0x00027390


	//   ....[6]....
        /*0090*/ 	.word	0x000273c0


	//   ....[7]....
        /*0094*/ 	.word	0x000273f0


	//   ....[8]....
        /*0098*/ 	.word	0x00027420


	//   ....[9]....
        /*009c*/ 	.word	0x00027450


	//   ....[10]....
        /*00a0*/ 	.word	0x00027600


	//   ....[11]....
        /*00a4*/ 	.word	0x00027640


	//   ....[12]....
        /*00a8*/ 	.word	0x00027680


	//   ....[13]....
        /*00ac*/ 	.word	0x00027720


	//   ....[14]....
        /*00b0*/ 	.word	0x00027800


	//   ....[15]....
        /*00b4*/ 	.word	0x00027830


	//   ....[16]....
        /*00b8*/ 	.word	0x000278f0


	//   ....[17]....
        /*00bc*/ 	.word	0x00027910


	//----- nvinfo : EIATTR_VRC_CTA_INIT_COUNT
	.align		4
.L_1140:
        /*00c0*/ 	.byte	0x02, 0x4a
	.zero		1
	.zero		1


	//----- nvinfo : EIATTR_EXIT_INSTR_OFFSETS
	.align		4
        /*00c4*/ 	.byte	0x04, 0x1c
        /*00c6*/ 	.short	(.L_1142 - .L_1141)


	//   ....[0]....
.L_1141:
        /*00c8*/ 	.word	0x00000400


	//   ....[1]....
        /*00cc*/ 	.word	0x00028da0


	//----- nvinfo : EIATTR_INDIRECT_BRANCH_TARGETS
	.align		4
.L_1142:
        /*00d0*/ 	.byte	0x04, 0x34
        /*00d2*/ 	.short	(.L_1144 - .L_1143)


	//   ....[0]....
.L_1143:
        /*00d4*/ 	.word	.L_x_42135@srel
        /*00d8*/ 	.short	0x0
        /*00da*/ 	.short	0x0
        /*00dc*/ 	.word	0x3
        /*00e0*/ 	.word	.L_x_42136@srel
        /*00e4*/ 	.word	.L_x_42137@srel
        /*00e8*/ 	.word	.L_x_42138@srel


	//----- nvinfo : EIATTR_MAX_THREADS
	.align		4
.L_1144:
        /*00ec*/ 	.byte	0x04, 0x05
        /*00ee*/ 	.short	(.L_1146 - .L_1145)
.L_1145:
        /*00f0*/ 	.word	0x00000080
        /*00f4*/ 	.word	0x00000001
        /*00f8*/ 	.word	0x00000001


	//----- nvinfo : EIATTR_CRS_STACK_SIZE
	.align		4
.L_1146:
        /*00fc*/ 	.byte	0x04, 0x1e
        /*00fe*/ 	.short	(.L_1148 - .L_1147)
.L_1147:
        /*0100*/ 	.word	0x00000000


	//----- nvinfo : EIATTR_CBANK_PARAM_SIZE
	.align		4
.L_1148:
        /*0104*/ 	.byte	0x03, 0x19
        /*0106*/ 	.short	0x00e8


	//----- nvinfo : EIATTR_PARAM_CBANK
	.align		4
        /*0108*/ 	.byte	0x04, 0x0a
        /*010a*/ 	.short	(.L_1150 - .L_1149)
	.align		4
.L_1149:
        /*010c*/ 	.word	index@(.nv.constant0._ZN10layer_norm13ln_fwd_kernelINS_13Kernel_traitsI13__nv_bfloat16S2_S2_S2_fjLj7168ELj1ELj1ELj4ELj16ENS_18Kernel_traits_baseILj7168ES2_S2_S2_S2_fjLj128EEEEELb1ELb0ELb0ELb1EEEvNS_9FwdParamsE)
        /*0110*/ 	.short	0x0380
        /*0112*/ 	.short	0x00e8


	//----- nvinfo : EIATTR_SW_WAR
	.align		4
.L_1150:
        /*0114*/ 	.byte	0x04, 0x36
        /*0116*/ 	.short	(.L_1152 - .L_1151)
.L_1151:
        /*0118*/ 	.word	0x00000008
.L_1152:


//--------------------- .nv.info._ZN10layer_norm13ln_fwd_kernelINS_13Kernel_traitsI13__nv_bfloat16S2_S2_S2_fjLj7168ELj1ELj1ELj4ELj16ENS_18Kernel_traits_baseILj7168ES2_S2_S2_S2_fjLj128EEEEELb1ELb0ELb1ELb0EEEvNS_9FwdParamsE --------------------------
	.section	.nv.info._ZN10layer_norm13ln_fwd_kernelINS_13Kernel_traitsI13__nv_bfloat16S2_S2_S2_fjLj7168ELj1ELj1ELj4ELj16ENS_18Kernel_traits_baseILj7168ES2_S2_S2_S2_fjLj128EEEEELb1ELb0ELb1ELb0EEEvNS_9FwdParamsE,"",@"SHT_CUDA_INFO"
	.sectionflags	@""
	.align	4


	//----- nvinfo : EIATTR_CUDA_API_VERSION
	.align		4
        /*0000*/ 	.byte	0x04, 0x37
        /*0002*/ 	.short	(.L_1154 - .L_1153)
.L_1153:
        /*0004*/ 	.word	0x00000082


	//----- nvinfo : EIATTR_KPARAM_INFO
	.align		4
.L_1154:
        /*0008*/ 	.byte	0x04, 0x17
        /*000a*/ 	.short	(.L_1156 - .L_1155)
.L_1155:
        /*000c*/ 	.word	0x00000000
        /*0010*/ 	.short	0x0000
        /*0012*/ 	.short	0x0000
        /*0014*/ 	.byte	0x00, 0xf0, 0xa1, 0x03


	//----- nvinfo : EIATTR_SPARSE_MMA_MASK
	.align		4
.L_1156:
        /*0018*/ 	.byte	0x03, 0x50
        /*001a*/ 	.short	0x0000


	//----- nvinfo : EIATTR_MAXREG_COUNT
	.align		4
        /*001c*/ 	.byte	0x03, 0x1b
        /*001e*/ 	.short	0x00ff


	//----- nvinfo : EIATTR_NUM_BARRIERS
	.align		4
        /*0020*/ 	.byte	0x02, 0x4c
        /*0022*/ 	.byte	0x01
	.zero		1


	//----- nvinfo : EIATTR_MERCURY_ISA_VERSION
	.align		4
        /*0024*/ 	.byte	0x03, 0x5f
        /*0026*/ 	.short	0x0101


	//----- nvinfo : EIATTR_COOP_GROUP_MASK_REGIDS
	.align		4
        /*0028*/ 	.byte	0x04, 0x29
        /*002a*/ 	.short	(.L_1158 - .L_1157)


	//   ....[0]....
.L_1157:
        /*002c*/ 	.word	0xffffffff


	//   ....[1]....
        /*0030*/ 	.word	0xffffffff


	//   ....[2]....
        /*0034*/ 	.word	0xffffffff


	//   ....[3]....
        /*0038*/ 	.word	0xffffffff


	//   ....[4]....
        /*003c*/ 	.word	0xffffffff


	//   ....[5]....
        /*0040*/ 	.word	0xffffffff


	//   ....[6]....
        /*0044*/ 	.word	0xffffffff


	//   ....[7]....
        /*0048*/ 	.word	0xffffffff


	//   ....[8]....
        /*004c*/ 	.word	0xffffffff


	//   ....[9]....
        /*0050*/ 	.word	0xffffffff


	//   ....[10]....
        /*0054*/ 	.word	0xffffffff


	//   ....[11]....
        /*0058*/ 	.word	0xffffffff


	//   ....[12]....
        /*005c*/ 	.word	0xffffffff


	//   ....[13]....
        /*0060*/ 	.word	0xffffffff


	//   ....[14]....
        /*0064*/ 	.word	0xffffffff


	//   ....[15]....
        /*0068*/ 	.word	0xffffffff


	//   ....[16]....
        /*006c*/ 	.word	0xffffffff


	//   ....[17]....
        /*0070*/ 	.word	0xffffffff


	//----- nvinfo : EIATTR_COOP_GROUP_INSTR_OFFSETS
	.align		4
.L_1158:
        /*0074*/ 	.byte	0x04, 0x28
        /*0076*/ 	.short	(.L_1160 - .L_1159)


	//   ....[0]....
.L_1159:
        /*0078*/ 	.word	0x000299a0


	//   ....[1]....
        /*007c*/ 	.word	0x000299c0


	//   ....[2]....
        /*0080*/ 	.word	0x000299e0


	//   ....[3]....
        /*0084*/ 	.word	0x00029a00


	//   ....[4]....
        /*0088*/ 	.word	0x00029a20


	//   ....[5]....
        /*008c*/ 	.word	0x0002a1a0


	//   ....[6]....
        /*0090*/ 	.word	0x0002a1d0


	//   ....[7]....
        /*0094*/ 	.word	0x0002a200


	//   ....[8]....
        /*0098*/ 	.word	0x0002a230


	//   ....[9]....
        /*009c*/ 	.word	0x0002a250


	//   ....[10]....
        /*00a0*/ 	.word	0x0002a2d0


	//   ....[11]....
        /*00a4*/ 	.word	0x0002a340


	//   ....[12]....
        /*00a8*/ 	.word	0x0002a360


	//   ....[13]....
        /*00ac*/ 	.word	0x0002a410


	//   ....[14]....
        /*00b0*/ 	.word	0x0002a4b0


	//   ....[15]....
        /*00b4*/ 	.word	0x0002a500


	//   ....[16]....
        /*00b8*/ 	.word	0x0002a540


	//   ....[17]....
        /*00bc*/ 	.word	0x0002a580


	//----- nvinfo : EIATTR_VRC_CTA_INIT_COUNT
	.align		4
.L_1160:
        /*00c0*/ 	.byte	0x02, 0x4a
	.zero		1
	.zero		1


	//----- nvinfo : EIATTR_EXIT_INSTR_OFFSETS
	.align		4
        /*00c4*/ 	.byte	0x04, 0x1c
        /*00c6*/ 	.short	(.L_1162 - .L_1161)


	//   ....[0]....
.L_1161:
        /*00c8*/ 	.word	0x00000ba0


	//   ....[1]....
        /*00cc*/ 	.word	0x0002bd50


	//----- nvinfo : EIATTR_MAX_THREADS
	.align		4
.L_1162:
        /*00d0*/ 	.byte	0x04, 0x05
        /*00d2*/ 	.short	(.L_1164 - .L_1163)
.L_1163:
        /*00d4*/ 	.word	0x00000080
        /*00d8*/ 	.word	0x00000001
        /*00dc*/ 	.word	0x00000001


	//----- nvinfo : EIATTR_CRS_STACK_SIZE
	.align		4
.L_1164:
        /*00e0*/ 	.byte	0x04, 0x1e
        /*00e2*/ 	.short	(.L_1166 - .L_1165)
.L_1165:
        /*00e4*/ 	.word	0x00000000


	//----- nvinfo : EIATTR_CBANK_PARAM_SIZE
	.align		4
.L_1166:
        /*00e8*/ 	.byte	0x03, 0x19
        /*00ea*/ 	.short	0x00e8


	//----- nvinfo : EIATTR_PARAM_CBANK
	.align		4
        /*00ec*/ 	.byte	0x04, 0x0a
        /*00ee*/ 	.short	(.L_1168 - .L_1167)
	.align		4
.L_1167:
        /*00f0*/ 	.word	index@(.nv.constant0._ZN10layer_norm13ln_fwd_kernelINS_13Kernel_traitsI13__nv_bfloat16S2_S2_S2_fjLj7168ELj1ELj1ELj4ELj16ENS_18Kernel_traits_baseILj7168ES2_S2_S2_S2_fjLj128EEEEELb1ELb0ELb1ELb0EEEvNS_9FwdParamsE)
        /*00f4*/ 	.short	0x0380
        /*00f6*/ 	.short	0x00e8


	//----- nvinfo : EIATTR_SW_WAR
	.align		4
.L_1168:
        /*00f8*/ 	.byte	0x04, 0x36
        /*00fa*/ 	.short	(.L_1170 - .L_1169)
.L_1169:
        /*00fc*/ 	.word	0x00000008
.L_1170:


//--------------------- .nv.info._ZN10layer_norm13ln_fwd_kernelINS_13Kernel_traitsI13__nv_bfloat16S2_S2_S2_fjLj7168ELj1ELj1ELj4ELj16ENS_18Kernel_traits_baseILj7168ES2_S2_S2_S2_fjLj128EEEEELb1ELb0ELb1ELb1EEEvNS_9FwdParamsE --------------------------
	.section	.nv.info._ZN10layer_norm13ln_fwd_kernelINS_13Kernel_traitsI13__nv_bfloat16S2_S2_S2_fjLj7168ELj1ELj1ELj4ELj16ENS_18Kernel_traits_baseILj7168ES2_S2_S2_S2_fjLj128EEEEELb1ELb0ELb1ELb1EEEvNS_9FwdParamsE,"",@"SHT_CUDA_INFO"
	.sectionflags	@""
	.align	4


	//----- nvinfo : EIATTR_CUDA_API_VERSION
	.align		4
        /*0000*/ 	.byte	0x04, 0x37
        /*0002*/ 	.short	(.L_1172 - .L_1171)
.L_1171:
        /*0004*/ 	.word	0x00000082


	//----- nvinfo : EIATTR_KPARAM_INFO
	.align		4
.L_1172:
        /*0008*/ 	.byte	0x04, 0x17
        /*000a*/ 	.short	(.L_1174 - .L_1173)
.L_1173:
        /*000c*/ 	.word	0x00000000
        /*0010*/ 	.short	0x0000
        /*0012*/ 	.short	0x0000
        /*0014*/ 	.byte	0x00, 0xf0, 0xa1, 0x03


	//----- nvinfo : EIATTR_SPARSE_MMA_MASK
	.align		4
.L_1174:
        /*0018*/ 	.byte	0x03, 0x50
        /*001a*/ 	.short	0x0000


	//----- nvinfo : EIATTR_MAXREG_COUNT
	.align		4
        /*001c*/ 	.byte	0x03, 0x1b
        /*001e*/ 	.short	0x00ff


	//----- nvinfo : EIATTR_NUM_BARRIERS
	.align		4
        /*0020*/ 	.byte	0x02, 0x4c
        /*0022*/ 	.byte	0x01
	.zero		1


	//----- nvinfo : EIATTR_MERCURY_ISA_VERSION
	.align		4
        /*0024*/ 	.byte	0x03, 0x5f
        /*0026*/ 	.short	0x0101


	//----- nvinfo : EIATTR_COOP_GROUP_MASK_REGIDS
	.align		4
        /*0028*/ 	.byte	0x04, 0x29
        /*002a*/ 	.short	(.L_1176 - .L_1175)


	//   ....[0]....
.L_1175:
        /*002c*/ 	.word	0xffffffff


	//   ....[1]....
        /*0030*/ 	.word	0xffffffff


	//   ....[2]....
        /*0034*/ 	.word	0xffffffff


	//   ....[3]....
        /*0038*/ 	.word	0xffffffff


	//   ....[4]....
        /*003c*/ 	.word	0xffffffff


	//   ....[5]....
        /*0040*/ 	.word	0xffffffff


	//   ....[6]....
        /*0044*/ 	.word	0xffffffff


	//   ....[7]....
        /*0048*/ 	.word	0xffffffff


	//   ....[8]....
        /*004c*/ 	.word	0xffffffff


	//   ....[9]....
        /*0050*/ 	.word	0xffffffff


	//   ....[10]....
        /*0054*/ 	.word	0xffffffff


	//   ....[11]....
        /*0058*/ 	.word	0xffffffff


	//   ....[12]....
        /*005c*/ 	.word	0xffffffff


	//   ....[13]....
        /*0060*/ 	.word	0xffffffff


	//   ....[14]....
        /*0064*/ 	.word	0xffffffff


	//   ....[15]....
        /*0068*/ 	.word	0xffffffff


	//   ....[16]....
        /*006c*/ 	.word	0xffffffff


	//   ....[17]....
        /*0070*/ 	.word	0xffffffff


	//----- nvinfo : EIATTR_COOP_GROUP_INSTR_OFFSETS
	.align		4
.L_1176:
        /*0074*/ 	.byte	0x04, 0x28
        /*0076*/ 	.short	(.L_1178 - .L_1177)


	//   ....[0]....
.L_1177:
        /*0078*/ 	.word	0x0002e180


	//   ....[1]....
        /*007c*/ 	.word	0x0002e1f0


	//   ....[2]....
        /*0080*/ 	.word	0x0002e210


	//   ....[3]....
        /*0084*/ 	.word	0x0002e230


	//   ....[4]....
        /*0088*/ 	.word	0x0002e250


	//   ....[5]....
        /*008c*/ 	.word	0x0002e980


	//   ....[6]....
        /*0090*/ 	.word	0x0002e9a0


	//   ....[7]....
        /*0094*/ 	.word	0x0002e9c0


	//   ....[8]....
        /*0098*/ 	.word	0x0002e9e0


	//   ....[9]....
        /*009c*/ 	.word	0x0002ea00


	//   ....[10]....
        /*00a0*/ 	.word	0x0002eb80


	//   ....[11]....
        /*00a4*/ 	.word	0x0002ebb0


	//   ....[12]....
        /*00a8*/ 	.word	0x0002ebc0


	//   ....[13]....
        /*00ac*/ 	.word	0x0002ec10


	//   ....[14]....
        /*00b0*/ 	.word	0x0002ece0


	//   ....[15]....
        /*00b4*/ 	.word	0x0002ed10


	//   ....[16]....
        /*00b8*/ 	.word	0x0002edb0


	//   ....[17]....
        /*00bc*/ 	.word	0x0002ede0


	//----- nvinfo : EIATTR_VRC_CTA_INIT_COUNT
	.align		4
.L_1178:
        /*00c0*/ 	.byte	0x02, 0x4a
	.zero		1
	.zero		1


	//----- nvinfo : EIATTR_EXIT_INSTR_OFFSETS
	.align		4
        /*00c4*/ 	.byte	0x04, 0x1c
        /*00c6*/ 	.short	(.L_1180 - .L_1179)


	//   ....[0]....
.L_1179:
        /*00c8*/ 	.word	0x00000400


	//   ....[1]....
        /*00cc*/ 	.word	0x000303f0


	//----- nvinfo : EIATTR_MAX_THREADS
	.align		4
.L_1180:
        /*00d0*/ 	.byte	0x04, 0x05
        /*00d2*/ 	.short	(.L_1182 - .L_1181)
.L_1181:
        /*00d4*/ 	.word	0x00000080
        /*00d8*/ 	.word	0x00000001
        /*00dc*/ 	.word	0x00000001


	//----- nvinfo : EIATTR_CRS_STACK_SIZE
	.align		4
.L_1182:
        /*00e0*/ 	.byte	0x04, 0x1e
        /*00e2*/ 	.short	(.L_1184 - .L_1183)
.L_1183:
        /*00e4*/ 	.word	0x00000000


	//----- nvinfo : EIATTR_CBANK_PARAM_SIZE
	.align		4
.L_1184:
        /*00e8*/ 	.byte	0x03, 0x19
        /*00ea*/ 	.short	0x00e8


	//----- nvinfo : EIATTR_PARAM_CBANK
	.align		4
        /*00ec*/ 	.byte	0x04, 0x0a
        /*00ee*/ 	.short	(.L_1186 - .L_1185)
	.align		4
.L_1185:
        /*00f0*/ 	.word	index@(.nv.constant0._ZN10layer_norm13ln_fwd_kernelINS_13Kernel_traitsI13__nv_bfloat16S2_S2_S2_fjLj7168ELj1ELj1ELj4ELj16ENS_18Kernel_traits_baseILj7168ES2_S2_S2_S2_fjLj128EEEEELb1ELb0ELb1ELb1EEEvNS_9FwdParamsE)
        /*00f4*/ 	.short	0x0380
        /*00f6*/ 	.short	0x00e8


	//----- nvinfo : EIATTR_SW_WAR
	.align		4
.L_1186:
        /*00f8*/ 	.byte	0x04, 0x36
        /*00fa*/ 	.short	(.L_1188 - .L_1187)
.L_1187:
        /*00fc*/ 	.word	0x00000008
.L_1188:


//--------------------- .nv.info._ZN10layer_norm13ln_fwd_kernelINS_13Kernel_traitsI13__nv_bfloat16S2_S2_S2_fjLj7168ELj1ELj1ELj4ELj16ENS_18Kernel_traits_baseILj7168ES2_S2_S2_S2_fjLj128EEEEELb1ELb1ELb0ELb0EEEvNS_9FwdParamsE --------------------------
	.section	.nv.info._ZN10layer_norm13ln_fwd_kernelINS_13Kernel_traitsI13__nv_bfloat16S2_S2_S2_fjLj7168ELj1ELj1ELj4ELj16ENS_18Kernel_traits_baseILj7168ES2_S2_S2_S2_fjLj128EEEEELb1ELb1ELb0ELb0EEEvNS_9FwdParamsE,"",@"SHT_CUDA_INFO"
	.sectionflags	@""
	.align	4


	//----- nvinfo : EIATTR_CUDA_API_VERSION
	.align		4
        /*0000*/ 	.byte	0x04, 0x37
        /*0002*/ 	.short	(.L_1190 - .L_1189)
.L_1189:
        /*0004*/ 	.word	0x00000082


	//----- nvinfo : EIATTR_KPARAM_INFO
	.align		4
.L_1190:
        /*0008*/ 	.byte	0x04, 0x17
        /*000a*/ 	.short	(.L_1192 - .L_1191)
.L_1191:
        /*000c*/ 	.word	0x00000000
        /*0010*/ 	.short	0x0000
        /*0012*/ 	.short	0x0000
        /*0014*/ 	.byte	0x00, 0xf0, 0xa1, 0x03


	//----- nvinfo : EIATTR_SPARSE_MMA_MASK
	.align		4
.L_1192:
        /*0018*/ 	.byte	0x03, 0x50
        /*001a*/ 	.short	0x0000


	//----- nvinfo : EIATTR_MAXREG_COUNT
	.align		4
        /*001c*/ 	.byte	0x03, 0x1b
        /*001e*/ 	.short	0x00ff


	//----- nvinfo : EIATTR_NUM_BARRIERS
	.align		4
        /*0020*/ 	.byte	0x02, 0x4c
        /*0022*/ 	.byte	0x01
	.zero		1


	//----- nvinfo : EIATTR_MERCURY_ISA_VERSION
	.align		4
        /*0024*/ 	.byte	0x03, 0x5f
        /*0026*/ 	.short	0x0101


	//----- nvinfo : EIATTR_COOP_GROUP_MASK_REGIDS
	.align		4
        /*0028*/ 	.byte	0x04, 0x29
        /*002a*/ 	.short	(.L_1194 - .L_1193)


	//   ....[0]....
.L_1193:
        /*002c*/ 	.word	0xffffffff


	//   ....[1]....
        /*0030*/ 	.word	0xffffffff


	//   ....[2]....
        /*0034*/ 	.word	0xffffffff


	//   ....[3]....
        /*0038*/ 	.word	0xffffffff


	//   ....[4]....
        /*003c*/ 	.word	0xffffffff


	//   ....[5]....
        /*0040*/ 	.word	0xffffffff


	//   ....[6]....
        /*0044*/ 	.word	0xffffffff


	//   ....[7]....
        /*0048*/ 	.word	0xffffffff


	//   ....[8]....
        /*004c*/ 	.word	0xffffffff


	//   ....[9]....
        /*0050*/ 	.word	0xffffffff


	//   ....[10]....
        /*0054*/ 	.word	0xffffffff


	//   ....[11]....
        /*0058*/ 	.word	0xffffffff


	//   ....[12]....
        /*005c*/ 	.word	0xffffffff


	//   ....[13]....
        /*0060*/ 	.word	0xffffffff


	//   ....[14]....
        /*0064*/ 	.word	0xffffffff


	//   ....[15]....
        /*0068*/ 	.word	0xffffffff


	//   ....[16]....
        /*006c*/ 	.word	0xffffffff


	//   ....[17]....
        /*0070*/ 	.word	0xffffffff


	//----- nvinfo : EIATTR_COOP_GROUP_INSTR_OFFSETS
	.align		4
.L_1194:
        /*0074*/ 	.byte	0x04, 0x28
        /*0076*/ 	.short	(.L_1196 - .L_1195)


	//   ....[0]....
.L_1195:
        /*0078*/ 	.word	0x0002f5f0


	//   ....[1]....
        /*007c*/ 	.word	0x0002f610


	//   ....[2]....
        /*0080*/ 	.word	0x0002f630


	//   ....[3]....
        /*0084*/ 	.word	0x0002f650


	//   ....[4]....
        /*0088*/ 	.word	0x0002f670


	//   ....[5]....
        /*008c*/ 	.word	0x0002fdd0


	//   ....[6]....
        /*0090*/ 	.word	0x0002fdf0


	//   ....[7]....
        /*0094*/ 	.word	0x0002fe10


	//   ....[8]....
        /*0098*/ 	.word	0x0002fe40


	//   ....[9]....
        /*009c*/ 	.word	0x0002fe60


	//   ....[10]....
        /*00a0*/ 	.word	0x00030000


	//   ....[11]....
        /*00a4*/ 	.word	0x00030040


	//   ....[12]....
        /*00a8*/ 	.word	0x00030080


	//   ....[13]....
        /*00ac*/ 	.word	0x00030140


	//   ....[14]....
        /*00b0*/ 	.word	0x00030160


	//   ....[15]....
        /*00b4*/ 	.word	0x000301d0


	//   ....[16]....
        /*00b8*/ 	.word	0x00030230


	//   ....[17]....
        /*00bc*/ 	.word	0x00030280


	//----- nvinfo : EIATTR_VRC_CTA_INIT_COUNT
	.align		4
.L_1196:
        /*00c0*/ 	.byte	0x02, 0x4a
	.zero		1
	.zero		1


	//----- nvinfo : EIATTR_EXIT_INSTR_OFFSETS
	.align		4
        /*00c4*/ 	.byte	0x04, 0x1c
        /*00c6*/ 	.short	(.L_1198 - .L_1197)


	//   ....[0]....
.L_1197:
        /*00c8*/ 	.word	0x00000e00


	//   ....[1]....
        /*00cc*/ 	.word	0x00031b90


	//----- nvinfo : EIATTR_INDIRECT_BRANCH_TARGETS
	.align		4
.L_1198:
        /*00d0*/ 	.byte	0x04, 0x34
        /*00d2*/ 	.short	(.L_1200 - .L_1199)


	//   ....[0]....
.L_1199:
        /*00d4*/ 	.word	.L_x_42139@srel
        /*00d8*/ 	.short	0x0
        /*00da*/ 	.short	0x0
        /*00dc*/ 	.word	0x3
        /*00e0*/ 	.word	.L_x_42140@srel
        /*00e4*/ 	.word	.L_x_42141@srel
        /*00e8*/ 	.word	.L_x_42142@srel


	//----- nvinfo : EIATTR_MAX_THREADS
	.align		4
.L_1200:
        /*00ec*/ 	.byte	0x04, 0x05
        /*00ee*/ 	.short	(.L_1202 - .L_1201)
.L_1201:
        /*00f0*/ 	.word	0x00000080
        /*00f4*/ 	.word	0x00000001
        /*00f8*/ 	.word	0x00000001


	//----- nvinfo : EIATTR_CRS_STACK_SIZE
	.align		4
.L_1202:
        /*00fc*/ 	.byte	0x04, 0x1e
        /*00fe*/ 	.short	(.L_1204 - .L_1203)
.L_1203:
        /*0100*/ 	.word	0x00000000


	//----- nvinfo : EIATTR_CBANK_PARAM_SIZE
	.align		4
.L_1204:
        /*0104*/ 	.byte	0x03, 0x19
        /*0106*/ 	.short	0x00e8


	//----- nvinfo : EIATTR_PARAM_CBANK
	.align		4
        /*0108*/ 	.byte	0x04, 0x0a
        /*010a*/ 	.short	(.L_1206 - .L_1205)
	.align		4
.L_1205:
        /*010c*/ 	.word	index@(.nv.constant0._ZN10layer_norm13ln_fwd_kernelINS_13Kernel_traitsI13__nv_bfloat16S2_S2_S2_fjLj7168ELj1ELj1ELj4ELj16ENS_18Kernel_traits_baseILj7168ES2_S2_S2_S2_fjLj128EEEEELb1ELb1ELb0ELb0EEEvNS_9FwdParamsE)
        /*0110*/ 	.short	0x0380
        /*0112*/ 	.short	0x00e8


	//----- nvinfo : EIATTR_SW_WAR
	.align		4
.L_1206:
        /*0114*/ 	.byte	0x04, 0x36
        /*0116*/ 	.short	(.L_1208 - .L_1207)
.L_1207:
        /*0118*/ 	.word	0x00000008
.L_1208:


//--------------------- .nv.info._ZN10layer_norm13ln_fwd_kernelINS_13Kernel_traitsI13__nv_bfloat16S2_S2_S2_fjLj7168ELj1ELj1ELj4ELj16ENS_18Kernel_traits_baseILj7168ES2_S2_S2_S2_fjLj128EEEEELb1ELb1ELb0ELb1EEEvNS_9FwdParamsE --------------------------
	.section	.nv.info._ZN10layer_norm13ln_fwd_kernelINS_13Kernel_traitsI13__nv_bfloat16S2_S2_S2_fjLj7168ELj1ELj1ELj4ELj16ENS_18Kernel_traits_baseILj7168ES2_S2_S2_S2_fjLj128EEEEELb1ELb1ELb0ELb1EEEvNS_9FwdParamsE,"",@"SHT_CUDA_INFO"
	.sectionflags	@""
	.align	4


	//----- nvinfo : EIATTR_CUDA_API_VERSION
	.align		4
        /*0000*/ 	.byte	0x04, 0x37
        /*0002*/ 	.short	(.L_1210 - .L_1209)
.L_1209:
        /*0004*/ 	.word	0x00000082


	//----- nvinfo : EIATTR_KPARAM_INFO
	.align		4
.L_1210:
        /*0008*/ 	.byte	0x04, 0x17
        /*000a*/ 	.short	(.L_1212 - .L_1211)
.L_1211:
        /*000c*/ 	.word	0x00000000
        /*0010*/ 	.short	0x0000
        /*0012*/ 	.short	0x0000
        /*0014*/ 	.byte	0x00, 0xf0, 0xa1, 0x03


	//----- nvinfo : EIATTR_SPARSE_MMA_MASK
	.align		4
.L_1212:
        /*0018*/ 	.byte	0x03, 0x50
        /*001a*/ 	.short	0x0000


	//----- nvinfo : EIATTR_MAXREG_COUNT
	.align		4
        /*001c*/ 	.byte	0x03, 0x1b
        /*001e*/ 	.short	0x00ff


	//----- nvinfo : EIATTR_NUM_BARRIERS
	.align		4
        /*0020*/ 	.byte	0x02, 0x4c
        /*0022*/ 	.byte	0x01
	.zero		1


	//----- nvinfo : EIATTR_MERCURY_ISA_VERSION
	.align		4
        /*0024*/ 	.byte	0x03, 0x5f
        /*0026*/ 	.short	0x0101


	//----- nvinfo : EIATTR_COOP_GROUP_MASK_REGIDS
	.align		4
        /*0028*/ 	.byte	0x04, 0x29
        /*002a*/ 	.short	(.L_1214 - .L_1213)


	//   ....[0]....
.L_1213:
        /*002c*/ 	.word	0xffffffff


	//   ....[1]....
        /*0030*/ 	.word	0xffffffff


	//   ....[2]....
        /*0034*/ 	.word	0xffffffff


	//   ....[3]....
        /*0038*/ 	.word	0xffffffff


	//   ....[4]....
        /*003c*/ 	.word	0xffffffff


	//   ....[5]....
        /*0040*/ 	.word	0xffffffff


	//   ....[6]....
        /*0044*/ 	.word	0xffffffff


	//   ....[7]....
        /*0048*/ 	.word	0xffffffff


	//   ....[8]....
        /*004c*/ 	.word	0xffffffff


	//   ....[9]....
        /*0050*/ 	.word	0xffffffff


	//   ....[10]....
        /*0054*/ 	.word	0xffffffff


	//   ....[11]....
        /*0058*/ 	.word	0xffffffff


	//   ....[12]....
        /*005c*/ 	.word	0xffffffff


	//   ....[13]....
        /*0060*/ 	.word	0xffffffff


	//   ....[14]....
        /*0064*/ 	.word	0xffffffff


	//   ....[15]....
        /*0068*/ 	.word	0xffffffff


	//   ....[16]....
        /*006c*/ 	.word	0xffffffff


	//   ....[17]....
        /*0070*/ 	.word	0xffffffff


	//----- nvinfo : EIATTR_COOP_GROUP_INSTR_OFFSETS
	.align		4
.L_1214:
        /*0074*/ 	.byte	0x04, 0x28
        /*0076*/ 	.short	(.L_1216 - .L_1215)


	//   ....[0]....
.L_1215:
        /*0078*/ 	.word	0x00024f60


	//   ....[1]....
        /*007c*/ 	.word	0x00024f80


	//   ....[2]....
        /*0080*/ 	.word	0x00024fa0


	//   ....[3]....
        /*0084*/ 	.word	0x00024fc0


	//   ....[4]....
        /*0088*/ 	.word	0x00024fe0


	//   ....[5]....
        /*008c*/ 	.word	0x00025710


	//   ....[6]....
        /*0090*/ 	.word	0x00025750


	//   ....[7]....
        /*0094*/ 	.word	0x00025790


	//   ....[8]....
        /*0098*/ 	.word	0x000257d0


	//   ....[9]....
        /*009c*/ 	.word	0x000257f0


	//   ....[10]....
        /*00a0*/ 	.word	0x00025990


	//   ....[11]....
        /*00a4*/ 	.word	0x000259d0


	//   ....[12]....
        /*00a8*/ 	.word	0x00025a10


	//   ....[13]....
        /*00ac*/ 	.word	0x00025a80


	//   ....[14]....
        /*00b0*/ 	.word	0x00025b70


	//   ....[15]....
        /*00b4*/ 	.word	0x00025ba0


	//   ....[16]....
        /*00b8*/ 	.word	0x00025c70


	//   ....[17]....
        /*00bc*/ 	.word	0x00025ca0


	//----- nvinfo : EIATTR_VRC_CTA_INIT_COUNT
	.align		4
.L_1216:
        /*00c0*/ 	.byte	0x02, 0x4a
	.zero		1
	.zero		1


	//----- nvinfo : EIATTR_EXIT_INSTR_OFFSETS
	.align		4
        /*00c4*/ 	.byte	0x04, 0x1c
        /*00c6*/ 	.short	(.L_1218 - .L_1217)


	//   ....[0]....
.L_1217:
        /*00c8*/ 	.word	0x000006d0


	//   ....[1]....
        /*00cc*/ 	.word	0x000272a0


	//----- nvinfo : EIATTR_INDIRECT_BRANCH_TARGETS
	.align		4
.L_1218:
        /*00d0*/ 	.byte	0x04, 0x34
        /*00d2*/ 	.short	(.L_1220 - .L_1219)


	//   ....[0]....
.L_1219:
        /*00d4*/ 	.word	.L_x_42143@srel
        /*00d8*/ 	.short	0x0
        /*00da*/ 	.short	0x0
        /*00dc*/ 	.word	0x3
        /*00e0*/ 	.word	.L_x_42144@srel
        /*00e4*/ 	.word	.L_x_42145@srel
        /*00e8*/ 	.word	.L_x_42146@srel


	//----- nvinfo : EIATTR_MAX_THREADS
	.align		4
.L_1220:
        /*00ec*/ 	.byte	0x04, 0x05
        /*00ee*/ 	.short	(.L_1222 - .L_1221)
.L_1221:
        /*00f0*/ 	.word	0x00000080
        /*00f4*/ 	.word	0x00000001
        /*00f8*/ 	.word	0x00000001


	//----- nvinfo : EIATTR_CRS_STACK_SIZE
	.align		4
.L_1222:
        /*00fc*/ 	.byte	0x04, 0x1e
        /*00fe*/ 	.short	(.L_1224 - .L_1223)
.L_1223:
        /*0100*/ 	.word	0x00000000


	//----- nvinfo : EIATTR_CBANK_PARAM_SIZE
	.align		4
.L_1224:
        /*0104*/ 	.byte	0x03, 0x19
        /*0106*/ 	.short	0x00e8


	//----- nvinfo : EIATTR_PARAM_CBANK
	.align		4
        /*0108*/ 	.byte	0x04, 0x0a
        /*010a*/ 	.short	(.L_1226 - .L_1225)
	.align		4
.L_1225:
        /*010c*/ 	.word	index@(.nv.constant0._ZN10layer_norm13ln_fwd_kernelINS_13Kernel_traitsI13__nv_bfloat16S2_S2_S2_fjLj7168ELj1ELj1ELj4ELj16ENS_18Kernel_traits_baseILj7168ES2_S2_S2_S2_fjLj128EEEEELb1ELb1ELb0ELb1EEEvNS_9FwdParamsE)
        /*0110*/ 	.short	0x0380
        /*0112*/ 	.short	0x00e8


	//----- nvinfo : EIATTR_SW_WAR
	.align		4
.L_1226:
        /*0114*/ 	.byte	0x04, 0x36
        /*0116*/ 	.short	(.L_1228 - .L_1227)
.L_1227:
        /*0118*/ 	.word	0x00000008
.L_1228:


//--------------------- .nv.info._ZN10layer_norm13ln_fwd_kernelINS_13Kernel_traitsI13__nv_bfloat16S2_S2_S2_fjLj7168ELj1ELj1ELj4ELj16ENS_18Kernel_traits_baseILj7168ES2_S2_S2_S2_fjLj128EEEEELb1ELb1ELb1ELb0EEEvNS_9FwdParamsE --------------------------
	.section	.nv.info._ZN10layer_norm13ln_fwd_kernelINS_13Kernel_traitsI13__nv_bfloat16S2_S2_S2_fjLj7168ELj1ELj1ELj4ELj16ENS_18Kernel_traits_baseILj7168ES2_S2_S2_S2_fjLj128EEEEELb1ELb1ELb1ELb0EEEvNS_9FwdParamsE,"",@"SHT_CUDA_INFO"
	.sectionflags	@""
	.align	4


	//----- nvinfo : EIATTR_CUDA_API_VERSION
	.align		4
        /*0000*/ 	.byte	0x04, 0x37
        /*0002*/ 	.short	(.L_1230 - .L_1229)
.L_1229:
        /*0004*/ 	.word	0x00000082


	//----- nvinfo : EIATTR_KPARAM_INFO
	.align		4
.L_1230:
        /*0008*/ 	.byte	0x04, 0x17
        /*000a*/ 	.short	(.L_1232 - .L_1231)
.L_1231:
        /*000c*/ 	.word	0x00000000
        /*0010*/ 	.short	0x0000
        /*0012*/ 	.short	0x0000
        /*0014*/ 	.byte	0x00, 0xf0, 0xa1, 0x03


	//----- nvinfo : EIATTR_SPARSE_MMA_MASK
	.align		4
.L_1232:
        /*0018*/ 	.byte	0x03, 0x50
        /*001a*/ 	.short	0x0000


	//----- nvinfo : EIATTR_MAXREG_COUNT
	.align		4
        /*001c*/ 	.byte	0x03, 0x1b
        /*001e*/ 	.short	0x00ff


	//----- nvinfo : EIATTR_NUM_BARRIERS
	.align		4
        /*0020*/ 	.byte	0x02, 0x4c
        /*0022*/ 	.byte	0x01
	.zero		1


	//----- nvinfo : EIATTR_ANNOTATIONS
	.align		4
        /*0024*/ 	.byte	0x04, 0x55
        /*0026*/ 	.short	(.L_1234 - .L_1233)


	//   ....[0]....
.L_1233:
        /*0028*/ 	.word	0x00000001
        /*002c*/ 	.byte	0xd0, 0x0e, 0x00, 0x00, 0x01, 0x00, 0x00, 0x00, 0x30, 0x0f, 0x00, 0x00, 0x01, 0x00, 0x00, 0x00
        /* <DEDUP_REMOVED lines=14> */
        /*011c*/ 	.byte	0xa0, 0x49, 0x03, 0x00, 0x01, 0x00, 0x00, 0x00, 0xb0, 0x49, 0x03, 0x00


	//----- nvinfo : EIATTR_MERCURY_ISA_VERSION
	.align		4
.L_1234:
        /*0128*/ 	.byte	0x03, 0x5f
        /*012a*/ 	.short	0x0101


	//----- nvinfo : EIATTR_COOP_GROUP_MASK_REGIDS
	.align		4
        /*012c*/ 	.byte	0x04, 0x29
        /*012e*/ 	.short	(.L_1236 - .L_1235)


	//   ....[0]....
.L_1235:
        /*0130*/ 	.word	0xffffffff


	//   ....[1]....
        /*0134*/ 	.word	0xffffffff


	//   ....[2]....
        /*0138*/ 	.word	0xffffffff


	//   ....[3]....
        /*013c*/ 	.word	0xffffffff


	//   ....[4]....
        /*0140*/ 	.word	0xffffffff


	//   ....[5]....
        /*0144*/ 	.word	0xffffffff


	//   ....[6]....
        /*0148*/ 	.word	0xffffffff


	//   ....[7]....
        /*014c*/ 	.word	0xffffffff


	//   ....[8]....
        /*0150*/ 	.word	0xffffffff


	//   ....[9]....
        /*0154*/ 	.word	0xffffffff


	//   ....[10]....
        /*0158*/ 	.word	0xffffffff


	//   ....[11]....
        /*015c*/ 	.word	0xffffffff


	//   ....[12]....
        /*0160*/ 	.word	0xffffffff


	//   ....[13]....
        /*0164*/ 	.word	0xffffffff


	//   ....[14]....
        /*0168*/ 	.word	0xffffffff


	//   ....[15]....
        /*016c*/ 	.word	0xffffffff


	//   ....[16]....
        /*0170*/ 	.word	0xffffffff


	//   ....[17]....
        /*0174*/ 	.word	0xffffffff


	//----- nvinfo : EIATTR_COOP_GROUP_INSTR_OFFSETS
	.align		4
.L_1236:
        /*0178*/ 	.byte	0x04, 0x28
        /*017a*/ 	.short	(.L_1238 - .L_1237)


	//   ....[0]....
.L_1237:
        /*017c*/ 	.word	0x00032740


	//   ....[1]....
        /*0180*/ 	.word	0x00032760


	//   ....[2]....
        /*0184*/ 	.word	0x00032780


	//   ....[3]....
        /*0188*/ 	.word	0x000327a0


	//   ....[4]....
        /*018c*/ 	.word	0x000327c0


	//   ....[5]....
        /*0190*/ 	.word	0x00032f40


	//   ....[6]....
        /*0194*/ 	.word	0x00032f60


	//   ....[7]....
        /*0198*/ 	.word	0x00032f80


	//   ....[8]....
        /*019c*/ 	.word	0x00032fa0


	//   ....[9]....
        /*01a0*/ 	.word	0x00032fc0


	//   ....[10]....
        /*01a4*/ 	.word	0x00033170


	//   ....[11]....
        /*01a8*/ 	.word	0x000331b0


	//   ....[12]....
        /*01ac*/ 	.word	0x00033250


	//   ....[13]....
        /*01b0*/ 	.word	0x00033270


	//   ....[14]....
        /*01b4*/ 	.word	0x00033300


	//   ....[15]....
        /*01b8*/ 	.word	0x00033360


	//   ....[16]....
        /*01bc*/ 	.word	0x000333c0


	//   ....[17]....
        /*01c0*/ 	.word	0x000333d0


	//----- nvinfo : EIATTR_VRC_CTA_INIT_COUNT
	.align		4
.L_1238:
        /*01c4*/ 	.byte	0x02, 0x4a
	.zero		1
	.zero		1


	//----- nvinfo : EIATTR_EXIT_INSTR_OFFSETS
	.align		4
        /*01c8*/ 	.byte	0x04, 0x1c
        /*01ca*/ 	.short	(.L_1240 - .L_1239)


	//   ....[0]....
.L_1239:
        /*01cc*/ 	.word	0x00000e10


	//   ....[1]....
        /*01d0*/ 	.word	0x00034d00


	//----- nvinfo : EIATTR_MAX_THREADS
	.align		4
.L_1240:
        /*01d4*/ 	.byte	0x04, 0x05
        /*01d6*/ 	.short	(.L_1242 - .L_1241)
.L_1241:
        /*01d8*/ 	.word	0x00000080
        /*01dc*/ 	.word	0x00000001
        /*01e0*/ 	.word	0x00000001


	//----- nvinfo : EIATTR_CRS_STACK_SIZE
	.align		4
.L_1242:
        /*01e4*/ 	.byte	0x04, 0x1e
        /*01e6*/ 	.short	(.L_1244 - .L_1243)
.L_1243:
        /*01e8*/ 	.word	0x00000000


	//----- nvinfo : EIATTR_CBANK_PARAM_SIZE
	.align		4
.L_1244:
        /*01ec*/ 	.byte	0x03, 0x19
        /*01ee*/ 	.short	0x00e8


	//----- nvinfo : EIATTR_PARAM_CBANK
	.align		4
        /*01f0*/ 	.byte	0x04, 0x0a
        /*01f2*/ 	.short	(.L_1246 - .L_1245)
	.align		4
.L_1245:
        /*01f4*/ 	.word	index@(.nv.constant0._ZN10layer_norm13ln_fwd_kernelINS_13Kernel_traitsI13__nv_bfloat16S2_S2_S2_fjLj7168ELj1ELj1ELj4ELj16ENS_18Kernel_traits_baseILj7168ES2_S2_S2_S2_fjLj128EEEEELb1ELb1ELb1ELb0EEEvNS_9FwdParamsE)
        /*01f8*/ 	.short	0x0380
        /*01fa*/ 	.short	0x00e8


	//----- nvinfo : EIATTR_SW_WAR
	.align		4
.L_1246:
        /*01fc*/ 	.byte	0x04, 0x36
        /*01fe*/ 	.short	(.L_1248 - .L_1247)
.L_1247:
        /*0200*/ 	.word	0x00000008
.L_1248:


//--------------------- .nv.info._ZN10layer_norm13ln_fwd_kernelINS_13Kernel_traitsI13__nv_bfloat16S2_S2_S2_fjLj7168ELj1ELj1ELj4ELj16ENS_18Kernel_traits_baseILj7168ES2_S2_S2_S2_fjLj128EEEEELb1ELb1ELb1ELb1EEEvNS_9FwdParamsE --------------------------
	.section	.nv.info._ZN10layer_norm13ln_fwd_kernelINS_13Kernel_traitsI13__nv_bfloat16S2_S2_S2_fjLj7168ELj1ELj1ELj4ELj16ENS_18Kernel_traits_baseILj7168ES2_S2_S2_S2_fjLj128EEEEELb1ELb1ELb1ELb1EEEvNS_9FwdParamsE,"",@"SHT_CUDA_INFO"
	.sectionflags	@""
	.align	4


	//----- nvinfo : EIATTR_CUDA_API_VERSION
	.align		4
        /*0000*/ 	.byte	0x04, 0x37
        /*0002*/ 	.short	(.L_1250 - .L_1249)
.L_1249:
        /*0004*/ 	.word	0x00000082


	//----- nvinfo : EIATTR_KPARAM_INFO
	.align		4
.L_1250:
        /*0008*/ 	.byte	0x04, 0x17
        /*000a*/ 	.short	(.L_1252 - .L_1251)
.L_1251:
        /*000c*/ 	.word	0x00000000
        /*0010*/ 	.short	0x0000
        /*0012*/ 	.short	0x0000
        /*0014*/ 	.byte	0x00, 0xf0, 0xa1, 0x03


	//----- nvinfo : EIATTR_SPARSE_MMA_MASK
	.align		4
.L_1252:
        /*0018*/ 	.byte	0x03, 0x50
        /*001a*/ 	.short	0x0000


	//----- nvinfo : EIATTR_MAXREG_COUNT
	.align		4
        /*001c*/ 	.byte	0x03, 0x1b
        /*001e*/ 	.short	0x00ff


	//----- nvinfo : EIATTR_NUM_BARRIERS
	.align		4
        /*0020*/ 	.byte	0x02, 0x4c
        /*0022*/ 	.byte	0x01
	.zero		1


	//----- nvinfo : EIATTR_MERCURY_ISA_VERSION
	.align		4
        /*0024*/ 	.byte	0x03, 0x5f
        /*0026*/ 	.short	0x0101


	//----- nvinfo : EIATTR_COOP_GROUP_MASK_REGIDS
	.align		4
        /*0028*/ 	.byte	0x04, 0x29
        /*002a*/ 	.short	(.L_1254 - .L_1253)


	//   ....[0]....
.L_1253:
        /*002c*/ 	.word	0xffffffff


	//   ....[1]....
        /*0030*/ 	.word	0xffffffff


	//   ....[2]....
        /*0034*/ 	.word	0xffffffff


	//   ....[3]....
        /*0038*/ 	.word	0xffffffff


	//   ....[4]....
        /*003c*/ 	.word	0xffffffff


	//   ....[5]....
        /*0040*/ 	.word	0xffffffff


	//   ....[6]....
        /*0044*/ 	.word	0xffffffff


	//   ....[7]....
        /*0048*/ 	.word	0xffffffff


	//   ....[8]....
        /*004c*/ 	.word	0xffffffff


	//   ....[9]....
        /*0050*/ 	.word	0xffffffff


	//   ....[10]....
        /*0054*/ 	.word	0xffffffff


	//   ....[11]....
        /*0058*/ 	.word	0xffffffff


	//   ....[12]....
        /*005c*/ 	.word	0xffffffff


	//   ....[13]....
        /*0060*/ 	.word	0xffffffff


	//   ....[14]....
        /*0064*/ 	.word	0xffffffff


	//   ....[15]....
        /*0068*/ 	.word	0xffffffff


	//   ....[16]....
        /*006c*/ 	.word	0xffffffff


	//   ....[17]....
        /*0070*/ 	.word	0xffffffff


	//----- nvinfo : EIATTR_COOP_GROUP_INSTR_OFFSETS
	.align		4
.L_1254:
        /*0074*/ 	.byte	0x04, 0x28
        /*0076*/ 	.short	(.L_1256 - .L_1255)


	//   ....[0]....
.L_1255:
        /*0078*/ 	.word	0x000277c0


	//   ....[1]....
        /*007c*/ 	.word	0x00027800


	//   ....[2]....
        /*0080*/ 	.word	0x00027830


	//   ....[3]....
        /*0084*/ 	.word	0x00027880


	//   ....[4]....
        /*0088*/ 	.word	0x000278a0


	//   ....[5]....
        /*008c*/ 	.word	0x00027fd0


	//   ....[6]....
        /*0090*/ 	.word	0x00027ff0


	//   ....[7]....
        /*0094*/ 	.word	0x00028010


	//   ....[8]....
        /*0098*/ 	.word	0x00028030


	//   ....[9]....
        /*009c*/ 	.word	0x00028050


	//   ....[10]....
        /*00a0*/ 	.word	0x000281d0


	//   ....[11]....
        /*00a4*/ 	.word	0x00028210


	//   ....[12]....
        /*00a8*/ 	.word	0x00028220


	//   ....[13]....
        /*00ac*/ 	.word	0x00028260


	//   ....[14]....
        /*00b0*/ 	.word	0x00028340


	//   ....[15]....
        /*00b4*/ 	.word	0x00028360


	//   ....[16]....
        /*00b8*/ 	.word	0x00028410


	//   ....[17]....
        /*00bc*/ 	.word	0x00028440


	//----- nvinfo : EIATTR_VRC_CTA_INIT_COUNT
	.align		4
.L_1256:
        /*00c0*/ 	.byte	0x02, 0x4a
	.zero		1
	.zero		1


	//----- nvinfo : EIATTR_EXIT_INSTR_OFFSETS
	.align		4
        /*00c4*/ 	.byte	0x04, 0x1c
        /*00c6*/ 	.short	(.L_1258 - .L_1257)


	//   ....[0]....
.L_1257:
        /*00c8*/ 	.word	0x000006d0


	//   ....[1]....
        /*00cc*/ 	.word	0x00029c90


	//----- nvinfo : EIATTR_MAX_THREADS
	.align		4
.L_1258:
        /*00d0*/ 	.byte	0x04, 0x05
        /*00d2*/ 	.short	(.L_1260 - .L_1259)
.L_1259:
        /*00d4*/ 	.word	0x00000080
        /*00d8*/ 	.word	0x00000001
        /*00dc*/ 	.word	0x00000001


	//----- nvinfo : EIATTR_CRS_STACK_SIZE
	.align		4
.L_1260:
        /*00e0*/ 	.byte	0x04, 0x1e
        /*00e2*/ 	.short	(.L_1262 - .L_1261)
.L_1261:
        /*00e4*/ 	.word	0x00000000


	//----- nvinfo : EIATTR_CBANK_PARAM_SIZE
	.align		4
.L_1262:
        /*00e8*/ 	.byte	0x03, 0x19
        /*00ea*/ 	.short	0x00e8


	//----- nvinfo : EIATTR_PARAM_CBANK
	.align		4
        /*00ec*/ 	.byte	0x04, 0x0a
        /*00ee*/ 	.short	(.L_1264 - .L_1263)
	.align		4
.L_1263:
        /*00f0*/ 	.word	index@(.nv.constant0._ZN10layer_norm13ln_fwd_kernelINS_13Kernel_traitsI13__nv_bfloat16S2_S2_S2_fjLj7168ELj1ELj1ELj4ELj16ENS_18Kernel_traits_baseILj7168ES2_S2_S2_S2_fjLj128EEEEELb1ELb1ELb1ELb1EEEvNS_9FwdParamsE)
        /*00f4*/ 	.short	0x0380
        /*00f6*/ 	.short	0x00e8


	//----- nvinfo : EIATTR_SW_WAR
	.align		4
.L_1264:
        /*00f8*/ 	.byte	0x04, 0x36
        /*00fa*/ 	.short	(.L_1266 - .L_1265)
.L_1265:
        /*00fc*/ 	.word	0x00000008
.L_1266:


//--------------------- .nv.info._ZN10layer_norm13ln_fwd_kernelINS_13Kernel_traitsI6__halfS2_S2_S2_fjLj7168ELj1ELj1ELj4ELj16ENS_18Kernel_traits_baseILj7168ES2_S2_S2_S2_fjLj128EEEEELb0ELb0ELb0ELb0EEEvNS_9FwdParamsE --------------------------
	.section	.nv.info._ZN10layer_norm13ln_fwd_kernelINS_13Kernel_traitsI6__halfS2_S2_S2_fjLj7168ELj1ELj1ELj4ELj16ENS_18Kernel_traits_baseILj7168ES2_S2_S2_S2_fjLj128EEEEELb0ELb0ELb0ELb0EEEvNS_9FwdParamsE,"",@"SHT_CUDA_INFO"
	.sectionflags	@""
	.align	4


	//----- nvinfo : EIATTR_CUDA_API_VERSION
	.align		4
        /*0000*/ 	.byte	0x04, 0x37
        /*0002*/ 	.short	(.L_1268 - .L_1267)
.L_1267:
        /*0004*/ 	.word	0x00000082


	//----- nvinfo : EIATTR_KPARAM_INFO
	.align		4
.L_1268:
        /*0008*/ 	.byte	0x04, 0x17
        /*000a*/ 	.short	(.L_1270 - .L_1269)
.L_1269:
        /*000c*/ 	.word	0x00000000
        /*0010*/ 	.short	0x0000
        /*0012*/ 	.short	0x0000
        /*0014*/ 	.byte	0x00, 0xf0, 0xa1, 0x03


	//----- nvinfo : EIATTR_SPARSE_MMA_MASK
	.align		4
.L_1270:
        /*0018*/ 	.byte	0x03, 0x50
        /*001a*/ 	.short	0x0000


	//----- nvinfo : EIATTR_MAXREG_COUNT
	.align		4
        /*001c*/ 	.byte	0x03, 0x1b
        /*001e*/ 	.short	0x00ff


	//----- nvinfo : EIATTR_NUM_BARRIERS
	.align		4
        /*0020*/ 	.byte	0x02, 0x4c
        /*0022*/ 	.byte	0x01
	.zero		1


	//----- nvinfo : EIATTR_MERCURY_ISA_VERSION
	.align		4
        /*0024*/ 	.byte	0x03, 0x5f
        /*0026*/ 	.short	0x0101


	//----- nvinfo : EIATTR_COOP_GROUP_MASK_REGIDS
	.align		4
        /*0028*/ 	.byte	0x04, 0x29
        /*002a*/ 	.short	(.L_1272 - .L_1271)


	//   ....[0]....
.L_1271:
        /*002c*/ 	.word	0xffffffff


	//   ....[1]....
        /*0030*/ 	.word	0xffffffff


	//   ....[2]....
        /*0034*/ 	.word	0xffffffff


	//   ....[3]....
        /*0038*/ 	.word	0xffffffff


	//   ....[4]....
        /*003c*/ 	.word	0xffffffff


	//   ....[5]....
        /*0040*/ 	.word	0xffffffff


	//   ....[6]....
        /*0044*/ 	.word	0xffffffff


	//   ....[7]....
        /*0048*/ 	.word	0xffffffff


	//   ....[8]....
        /*004c*/ 	.word	0xffffffff


	//   ....[9]....
        /*0050*/ 	.word	0xffffffff


	//   ....[10]....
        /*0054*/ 	.word	0xffffffff


	//   ....[11]....
        /*0058*/ 	.word	0xffffffff


	//   ....[12]....
        /*005c*/ 	.word	0xffffffff


	//   ....[13]....
        /*0060*/ 	.word	0xffffffff


	//   ....[14]....
        /*0064*/ 	.word	0xffffffff


	//   ....[15]....
        /*0068*/ 	.word	0xffffffff


	//   ....[16]....
        /*006c*/ 	.word	0xffffffff


	//   ....[17]....
        /*0070*/ 	.word	0xffffffff


	//----- nvinfo : EIATTR_COOP_GROUP_INSTR_OFFSETS
	.align		4
.L_1272:
        /*0074*/ 	.byte	0x04, 0x28
        /*0076*/ 	.short	(.L_1274 - .L_1273)


	//   ....[0]....
.L_1273:
        /*0078*/ 	.word	0x00003550


	//   ....[1]....
        /*007c*/ 	.word	0x00003570


	//   ....[2]....
        /*0080*/ 	.word	0x00003590


	//   ....[3]....
        /*0084*/ 	.word	0x000035b0


	//   ....[4]....
        /*0088*/ 	.word	0x000035d0


	//   ....[5]....
        /*008c*/ 	.word	0x00003d70


	//   ....[6]....
        /*0090*/ 	.word	0x00003d90


	//   ....[7]....
        /*0094*/ 	.word	0x00003db0


	//   ....[8]....
        /*0098*/ 	.word	0x00003dd0


	//   ....[9]....
        /*009c*/ 	.word	0x00003df0


	//   ....[10]....
        /*00a0*/ 	.word	0x00003f80


	//   ....[11]....
        /*00a4*/ 	.word	0x00003fc0


	//   ....[12]....
        /*00a8*/ 	.word	0x00004000


	//   ....[13]....
        /*00ac*/ 	.word	0x000040a0


	//   ....[14]....
        /*00b0*/ 	.word	0x00004150


	//   ....[15]....
        /*00b4*/ 	.word	0x000041a0


	//   ....[16]....
        /*00b8*/ 	.word	0x000041e0


	//   ....[17]....
        /*00bc*/ 	.word	0x00004220


	//----- nvinfo : EIATTR_VRC_CTA_INIT_COUNT
	.align		4
.L_1274:
        /*00c0*/ 	.byte	0x02, 0x4a
	.zero		1
	.zero		1


	//----- nvinfo : EIATTR_EXIT_INSTR_OFFSETS
	.align		4
        /*00c4*/ 	.byte	0x04, 0x1c
        /*00c6*/ 	.short	(.L_1276 - .L_1275)


	//   ....[0]....
.L_1275:
        /*00c8*/ 	.word	0x00000910


	//   ....[1]....
        /*00cc*/ 	.word	0x00005960


	//----- nvinfo : EIATTR_MAX_THREADS
	.align		4
.L_1276:
        /*00d0*/ 	.byte	0x04, 0x05
        /*00d2*/ 	.short	(.L_1278 - .L_1277)
.L_1277:
        /*00d4*/ 	.word	0x00000080
        /*00d8*/ 	.word	0x00000001
        /*00dc*/ 	.word	0x00000001


	//----- nvinfo : EIATTR_CRS_STACK_SIZE
	.align		4
.L_1278:
        /*00e0*/ 	.byte	0x04, 0x1e
        /*00e2*/ 	.short	(.L_1280 - .L_1279)
.L_1279:
        /*00e4*/ 	.word	0x00000000


	//----- nvinfo : EIATTR_CBANK_PARAM_SIZE
	.align		4
.L_1280:
        /*00e8*/ 	.byte	0x03, 0x19
        /*00ea*/ 	.short	0x00e8


	//----- nvinfo : EIATTR_PARAM_CBANK
	.align		4
        /*00ec*/ 	.byte	0x04, 0x0a
        /*00ee*/ 	.short	(.L_1282 - .L_1281)
	.align		4
.L_1281:
        /*00f0*/ 	.word	index@(.nv.constant0._ZN10layer_norm13ln_fwd_kernelINS_13Kernel_traitsI6__halfS2_S2_S2_fjLj7168ELj1ELj1ELj4ELj16ENS_18Kernel_traits_baseILj7168ES2_S2_S2_S2_fjLj128EEEEELb0ELb0ELb0ELb0EEEvNS_9FwdParamsE)
        /*00f4*/ 	.short	0x0380
        /*00f6*/ 	.short	0x00e8


	//----- nvinfo : EIATTR_SW_WAR
	.align		4
.L_1282:
        /*00f8*/ 	.byte	0x04, 0x36
        /*00fa*/ 	.short	(.L_1284 - .L_1283)
.L_1283:
        /*00fc*/ 	.word	0x00000008
.L_1284:


//--------------------- .nv.info._ZN10layer_norm13ln_fwd_kernelINS_13Kernel_traitsI6__halfS2_S2_S2_fjLj7168ELj1ELj1ELj4ELj16ENS_18Kernel_traits_baseILj7168ES2_S2_S2_S2_fjLj128EEEEELb0ELb0ELb0ELb1EEEvNS_9FwdParamsE --------------------------
	.section	.nv.info._ZN10layer_norm13ln_fwd_kernelINS_13Kernel_traitsI6__halfS2_S2_S2_fjLj7168ELj1ELj1ELj4ELj16ENS_18Kernel_traits_baseILj7168ES2_S2_S2_S2_fjLj128EEEEELb0ELb0ELb0ELb1EEEvNS_9FwdParamsE,"",@"SHT_CUDA_INFO"
	.sectionflags	@""
	.align	4


	//----- nvinfo : EIATTR_CUDA_API_VERSION
	.align		4
        /*0000*/ 	.byte	0x04, 0x37
        /*0002*/ 	.short	(.L_1286 - .L_1285)
.L_1285:
        /*0004*/ 	.word	0x00000082


	//----- nvinfo : EIATTR_KPARAM_INFO
	.align		4
.L_1286:
        /*0008*/ 	.byte	0x04, 0x17
        /*000a*/ 	.short	(.L_1288 - .L_1287)
.L_1287:
        /*000c*/ 	.word	0x00000000
        /*0010*/ 	.short	0x0000
        /*0012*/ 	.short	0x0000
        /*0014*/ 	.byte	0x00, 0xf0, 0xa1, 0x03


	//----- nvinfo : EIATTR_SPARSE_MMA_MASK
	.align		4
.L_1288:
        /*0018*/ 	.byte	0x03, 0x50
        /*001a*/ 	.short	0x0000


	//----- nvinfo : EIATTR_MAXREG_COUNT
	.align		4
        /*001c*/ 	.byte	0x03, 0x1b
        /*001e*/ 	.short	0x00ff


	//----- nvinfo : EIATTR_NUM_BARRIERS
	.align		4
        /*0020*/ 	.byte	0x02, 0x4c
        /*0022*/ 	.byte	0x01
	.zero		1


	//----- nvinfo : EIATTR_MERCURY_ISA_VERSION
	.align		4
        /*0024*/ 	.byte	0x03, 0x5f
        /*0026*/ 	.short	0x0101


	//----- nvinfo : EIATTR_COOP_GROUP_MASK_REGIDS
	.align		4
        /*0028*/ 	.byte	0x04, 0x29
        /*002a*/ 	.short	(.L_1290 - .L_1289)


	//   ....[0]....
.L_1289:
        /*002c*/ 	.word	0xffffffff


	//   ....[1]....
        /*0030*/ 	.word	0xffffffff


	//   ....[2]....
        /*0034*/ 	.word	0xffffffff


	//   ....[3]....
        /*0038*/ 	.word	0xffffffff


	//   ....[4]....
        /*003c*/ 	.word	0xffffffff


	//   ....[5]....
        /*0040*/ 	.word	0xffffffff


	//   ....[6]....
        /*0044*/ 	.word	0xffffffff


	//   ....[7]....
        /*0048*/ 	.word	0xffffffff


	//   ....[8]....
        /*004c*/ 	.word	0xffffffff


	//   ....[9]....
        /*0050*/ 	.word	0xffffffff


	//   ....[10]....
        /*0054*/ 	.word	0xffffffff


	//   ....[11]....
        /*0058*/ 	.word	0xffffffff


	//   ....[12]....
        /*005c*/ 	.word	0xffffffff


	//   ....[13]....
        /*0060*/ 	.word	0xffffffff


	//   ....[14]....
        /*0064*/ 	.word	0xffffffff


	//   ....[15]....
        /*0068*/ 	.word	0xffffffff


	//   ....[16]....
        /*006c*/ 	.word	0xffffffff


	//   ....[17]....
        /*0070*/ 	.word	0xffffffff


	//----- nvinfo : EIATTR_COOP_GROUP_INSTR_OFFSETS
	.align		4
.L_1290:
        /*0074*/ 	.byte	0x04, 0x28
        /*0076*/ 	.short	(.L_1292 - .L_1291)


	//   ....[0]....
.L_1291:
        /*0078*/ 	.word	0x00002ae0


	//   ....[1]....
        /*007c*/ 	.word	0x00002b00


	//   ....[2]....
        /*0080*/ 	.word	0x00002b20


	//   ....[3]....
        /*0084*/ 	.word	0x00002b40


	//   ....[4]....
        /*0088*/ 	.word	0x00002b60


	//   ....[5]....
        /*008c*/ 	.word	0x00003290


	//   ....[6]....
        /*0090*/ 	.word	0x000032b0


	//   ....[7]....
        /*0094*/ 	.word	0x000032d0


	//   ....[8]....
        /*0098*/ 	.word	0x00003300


	//   ....[9]....
        /*009c*/ 	.word	0x00003340


	//   ....[10]....
        /*00a0*/ 	.word	0x000034f0


	//   ....[11]....
        /*00a4*/ 	.word	0x00003530


	//   ....[12]....
        /*00a8*/ 	.word	0x00003570


	//   ....[13]....
        /*00ac*/ 	.word	0x00003610


	//   ....[14]....
        /*00b0*/ 	.word	0x000036e0


	//   ....[15]....
        /*00b4*/ 	.word	0x00003710


	//   ....[16]....
        /*00b8*/ 	.word	0x000037c0


	//   ....[17]....
        /*00bc*/ 	.word	0x00003800


	//----- nvinfo : EIATTR_VRC_CTA_INIT_COUNT
	.align		4
.L_1292:
        /*00c0*/ 	.byte	0x02, 0x4a
	.zero		1
	.zero		1


	//----- nvinfo : EIATTR_EXIT_INSTR_OFFSETS
	.align		4
        /*00c4*/ 	.byte	0x04, 0x1c
        /*00c6*/ 	.short	(.L_1294 - .L_1293)


	//   ....[0]....
.L_1293:
        /*00c8*/ 	.word	0x00000360


	//   ....[1]....
        /*00cc*/ 	.word	0x00004c90


	//----- nvinfo : EIATTR_MAX_THREADS
	.align		4
.L_1294:
        /*00d0*/ 	.byte	0x04, 0x05
        /*00d2*/ 	.short	(.L_1296 - .L_1295)
.L_1295:
        /*00d4*/ 	.word	0x00000080
        /*00d8*/ 	.word	0x00000001
        /*00dc*/ 	.word	0x00000001


	//----- nvinfo : EIATTR_CRS_STACK_SIZE
	.align		4
.L_1296:
        /*00e0*/ 	.byte	0x04, 0x1e
        /*00e2*/ 	.short	(.L_1298 - .L_1297)
.L_1297:
        /*00e4*/ 	.word	0x00000000


	//----- nvinfo : EIATTR_CBANK_PARAM_SIZE
	.align		4
.L_1298:
        /*00e8*/ 	.byte	0x03, 0x19
        /*00ea*/ 	.short	0x00e8


	//----- nvinfo : EIATTR_PARAM_CBANK
	.align		4
        /*00ec*/ 	.byte	0x04, 0x0a
        /*00ee*/ 	.short	(.L_1300 - .L_1299)
	.align		4
.L_1299:
        /*00f0*/ 	.word	index@(.nv.constant0._ZN10layer_norm13ln_fwd_kernelINS_13Kernel_traitsI6__halfS2_S2_S2_fjLj7168ELj1ELj1ELj4ELj16ENS_18Kernel_traits_baseILj7168ES2_S2_S2_S2_fjLj128EEEEELb0ELb0ELb0ELb1EEEvNS_9FwdParamsE)
        /*00f4*/ 	.short	0x0380
        /*00f6*/ 	.short	0x00e8


	//----- nvinfo : EIATTR_SW_WAR
	.align		4
.L_1300:
        /*00f8*/ 	.byte	0x04, 0x36
        /*00fa*/ 	.short	(.L_1302 - .L_1301)
.L_1301:
        /*00fc*/ 	.word	0x00000008
.L_1302:


//--------------------- .nv.info._ZN10layer_norm13ln_fwd_kernelINS_13Kernel_traitsI6__halfS2_S2_S2_fjLj7168ELj1ELj1ELj4ELj16ENS_18Kernel_traits_baseILj7168ES2_S2_S2_S2_fjLj128EEEEELb0ELb0ELb1ELb0EEEvNS_9FwdParamsE --------------------------
	.section	.nv.info._ZN10layer_norm13ln_fwd_kernelINS_13Kernel_traitsI6__halfS2_S2_S2_fjLj7168ELj1ELj1ELj4ELj16ENS_18Kernel_traits_baseILj7168ES2_S2_S2_S2_fjLj128EEEEELb0ELb0ELb1ELb0EEEvNS_9FwdParamsE,"",@"SHT_CUDA_INFO"
	.sectionflags	@""
	.align	4


	//----- nvinfo : EIATTR_CUDA_API_VERSION
	.align		4
        /*0000*/ 	.byte	0x04, 0x37
        /*0002*/ 	.short	(.L_1304 - .L_1303)
.L_1303:
        /*0004*/ 	.word	0x00000082


	//----- nvinfo : EIATTR_KPARAM_INFO
	.align		4
.L_1304:
        /*0008*/ 	.byte	0x04, 0x17
        /*000a*/ 	.short	(.L_1306 - .L_1305)
.L_1305:
        /*000c*/ 	.word	0x00000000
        /*0010*/ 	.short	0x0000
        /*0012*/ 	.short	0x0000
        /*0014*/ 	.byte	0x00, 0xf0, 0xa1, 0x03


	//----- nvinfo : EIATTR_SPARSE_MMA_MASK
	.align		4
.L_1306:
        /*0018*/ 	.byte	0x03, 0x50
        /*001a*/ 	.short	0x0000


	//----- nvinfo : EIATTR_MAXREG_COUNT
	.align		4
        /*001c*/ 	.byte	0x03, 0x1b
        /*001e*/ 	.short	0x00ff


	//----- nvinfo : EIATTR_NUM_BARRIERS
	.align		4
        /*0020*/ 	.byte	0x02, 0x4c
        /*0022*/ 	.byte	0x01
	.zero		1


	//----- nvinfo : EIATTR_MERCURY_ISA_VERSION
	.align		4
        /*0024*/ 	.byte	0x03, 0x5f
        /*0026*/ 	.short	0x0101


	//----- nvinfo : EIATTR_COOP_GROUP_MASK_REGIDS
	.align		4
        /*0028*/ 	.byte	0x04, 0x29
        /*002a*/ 	.short	(.L_1308 - .L_1307)


	//   ....[0]....
.L_1307:
        /*002c*/ 	.word	0xffffffff


	//   ....[1]....
        /*0030*/ 	.word	0xffffffff


	//   ....[2]....
        /*0034*/ 	.word	0xffffffff


	//   ....[3]....
        /*0038*/ 	.word	0xffffffff


	//   ....[4]....
        /*003c*/ 	.word	0xffffffff


	//   ....[5]....
        /*0040*/ 	.word	0xffffffff


	//   ....[6]....
        /*0044*/ 	.word	0xffffffff


	//   ....[7]....
        /*0048*/ 	.word	0xffffffff


	//   ....[8]....
        /*004c*/ 	.word	0xffffffff


	//   ....[9]....
        /*0050*/ 	.word	0xffffffff


	//   ....[10]....
        /*0054*/ 	.word	0xffffffff


	//   ....[11]....
        /*0058*/ 	.word	0xffffffff


	//   ....[12]....
        /*005c*/ 	.word	0xffffffff


	//   ....[13]....
        /*0060*/ 	.word	0xffffffff


	//   ....[14]....
        /*0064*/ 	.word	0xffffffff


	//   ....[15]....
        /*0068*/ 	.word	0xffffffff


	//   ....[16]....
        /*006c*/ 	.word	0xffffffff


	//   ....[17]....
        /*0070*/ 	.word	0xffffffff


	//----- nvinfo : EIATTR_COOP_GROUP_INSTR_OFFSETS
	.align		4
.L_1308:
        /*0074*/ 	.byte	0x04, 0x28
        /*0076*/ 	.short	(.L_1310 - .L_1309)


	//   ....[0]....
.L_1309:
        /*0078*/ 	.word	0x00003eb0


	//   ....[1]....
        /*007c*/ 	.word	0x00003ed0


	//   ....[2]....
        /*0080*/ 	.word	0x00003ef0


	//   ....[3]....
        /*0084*/ 	.word	0x00003f10


	//   ....[4]....
        /*0088*/ 	.word	0x00003f30


	//   ....[5]....
        /*008c*/ 	.word	0x000046c0


	//   ....[6]....
        /*0090*/ 	.word	0x000046e0


	//   ....[7]....
        /*0094*/ 	.word	0x00004700


	//   ....[8]....
        /*0098*/ 	.word	0x00004720


	//   ....[9]....
        /*009c*/ 	.word	0x00004740


	//   ....[10]....
        /*00a0*/ 	.word	0x000048d0


	//   ....[11]....
        /*00a4*/ 	.word	0x00004900


	//   ....[12]....
        /*00a8*/ 	.word	0x00004910


	//   ....[13]....
        /*00ac*/ 	.word	0x00004950


	//   ....[14]....
        /*00b0*/ 	.word	0x00004a30


	//   ....[15]....
        /*00b4*/ 	.word	0x00004a60


	//   ....[16]....
        /*00b8*/ 	.word	0x00004b10


	//   ....[17]....
        /*00bc*/ 	.word	0x00004b30


	//----- nvinfo : EIATTR_VRC_CTA_INIT_COUNT
	.align		4
.L_1310:
        /*00c0*/ 	.byte	0x02, 0x4a
	.zero		1
	.zero		1


	//----- nvinfo : EIATTR_EXIT_INSTR_OFFSETS
	.align		4
        /*00c4*/ 	.byte	0x04, 0x1c
        /*00c6*/ 	.short	(.L_1312 - .L_1311)


	//   ....[0]....
.L_1311:
        /*00c8*/ 	.word	0x00000910


	//   ....[1]....
        /*00cc*/ 	.word	0x00006310


	//----- nvinfo : EIATTR_MAX_THREADS
	.align		4
.L_1312:
        /*00d0*/ 	.byte	0x04, 0x05
        /*00d2*/ 	.short	(.L_1314 - .L_1313)
.L_1313:
        /*00d4*/ 	.word	0x00000080
        /*00d8*/ 	.word	0x00000001
        /*00dc*/ 	.word	0x00000001


	//----- nvinfo : EIATTR_CRS_STACK_SIZE
	.align		4
.L_1314:
        /*00e0*/ 	.byte	0x04, 0x1e
        /*00e2*/ 	.short	(.L_1316 - .L_1315)
.L_1315:
        /*00e4*/ 	.word	0x00000000


	//----- nvinfo : EIATTR_CBANK_PARAM_SIZE
	.align		4
.L_1316:
        /*00e8*/ 	.byte	0x03, 0x19
        /*00ea*/ 	.short	0x00e8


	//----- nvinfo : EIATTR_PARAM_CBANK
	.align		4
        /*00ec*/ 	.byte	0x04, 0x0a
        /*00ee*/ 	.short	(.L_1318 - .L_1317)
	.align		4
.L_1317:
        /*00f0*/ 	.word	index@(.nv.constant0._ZN10layer_norm13ln_fwd_kernelINS_13Kernel_traitsI6__halfS2_S2_S2_fjLj7168ELj1ELj1ELj4ELj16ENS_18Kernel_traits_baseILj7168ES2_S2_S2_S2_fjLj128EEEEELb0ELb0ELb1ELb0EEEvNS_9FwdParamsE)
        /*00f4*/ 	.short	0x0380
        /*00f6*/ 	.short	0x00e8


	//----- nvinfo : EIATTR_SW_WAR
	.align		4
.L_1318:
        /*00f8*/ 	.byte	0x04, 0x36
        /*00fa*/ 	.short	(.L_1320 - .L_1319)
.L_1319:
        /*00fc*/ 	.word	0x00000008
.L_1320:


//--------------------- .nv.info._ZN10layer_norm13ln_fwd_kernelINS_13Kernel_traitsI6__halfS2_S2_S2_fjLj7168ELj1ELj1ELj4ELj16ENS_18Kernel_traits_baseILj7168ES2_S2_S2_S2_fjLj128EEEEELb0ELb0ELb1ELb1EEEvNS_9FwdParamsE --------------------------
	.section	.nv.info._ZN10layer_norm13ln_fwd_kernelINS_13Kernel_traitsI6__halfS2_S2_S2_fjLj7168ELj1ELj1ELj4ELj16ENS_18Kernel_traits_baseILj7168ES2_S2_S2_S2_fjLj128EEEEELb0ELb0ELb1ELb1EEEvNS_9FwdParamsE,"",@"SHT_CUDA_INFO"
	.sectionflags	@""
	.align	4


	//----- nvinfo : EIATTR_CUDA_API_VERSION
	.align		4
        /*0000*/ 	.byte	0x04, 0x37
        /*0002*/ 	.short	(.L_1322 - .L_1321)
.L_1321:
        /*0004*/ 	.word	0x00000082


	//----- nvinfo : EIATTR_KPARAM_INFO
	.align		4
.L_1322:
        /*0008*/ 	.byte	0x04, 0x17
        /*000a*/ 	.short	(.L_1324 - .L_1323)
.L_1323:
        /*000c*/ 	.word	0x00000000
        /*0010*/ 	.short	0x0000
        /*0012*/ 	.short	0x0000
        /*0014*/ 	.byte	0x00, 0xf0, 0xa1, 0x03


	//----- nvinfo : EIATTR_SPARSE_MMA_MASK
	.align		4
.L_1324:
        /*0018*/ 	.byte	0x03, 0x50
        /*001a*/ 	.short	0x0000


	//----- nvinfo : EIATTR_MAXREG_COUNT
	.align		4
        /*001c*/ 	.byte	0x03, 0x1b
        /*001e*/ 	.short	0x00ff


	//----- nvinfo : EIATTR_NUM_BARRIERS
	.align		4
        /*0020*/ 	.byte	0x02, 0x4c
        /*0022*/ 	.byte	0x01
	.zero		1


	//----- nvinfo : EIATTR_MERCURY_ISA_VERSION
	.align		4
        /*0024*/ 	.byte	0x03, 0x5f
        /*0026*/ 	.short	0x0101


	//----- nvinfo : EIATTR_COOP_GROUP_MASK_REGIDS
	.align		4
        /*0028*/ 	.byte	0x04, 0x29
        /*002a*/ 	.short	(.L_1326 - .L_1325)


	//   ....[0]....
.L_1325:
        /*002c*/ 	.word	0xffffffff


	//   ....[1]....
        /*0030*/ 	.word	0xffffffff


	//   ....[2]....
        /*0034*/ 	.word	0xffffffff


	//   ....[3]....
        /*0038*/ 	.word	0xffffffff


	//   ....[4]....
        /*003c*/ 	.word	0xffffffff


	//   ....[5]....
        /*0040*/ 	.word	0xffffffff


	//   ....[6]....
        /*0044*/ 	.word	0xffffffff


	//   ....[7]....
        /*0048*/ 	.word	0xffffffff


	//   ....[8]....
        /*004c*/ 	.word	0xffffffff


	//   ....[9]....
        /*0050*/ 	.word	0xffffffff


	//   ....[10]....
        /*0054*/ 	.word	0xffffffff


	//   ....[11]....
        /*0058*/ 	.word	0xffffffff


	//   ....[12]....
        /*005c*/ 	.word	0xffffffff


	//   ....[13]....
        /*0060*/ 	.word	0xffffffff


	//   ....[14]....
        /*0064*/ 	.word	0xffffffff


	//   ....[15]....
        /*0068*/ 	.word	0xffffffff


	//   ....[16]....
        /*006c*/ 	.word	0xffffffff


	//   ....[17]....
        /*0070*/ 	.word	0xffffffff


	//----- nvinfo : EIATTR_COOP_GROUP_INSTR_OFFSETS
	.align		4
.L_1326:
        /*0074*/ 	.byte	0x04, 0x28
        /*0076*/ 	.short	(.L_1328 - .L_1327)


	//   ....[0]....
.L_1327:
        /*0078*/ 	.word	0x000034f0


	//   ....[1]....
        /*007c*/ 	.word	0x00003510


	//   ....[2]....
        /*0080*/ 	.word	0x00003530


	//   ....[3]....
        /*0084*/ 	.word	0x00003550


	//   ....[4]....
        /*0088*/ 	.word	0x00003570


	//   ....[5]....
        /*008c*/ 	.word	0x00003ca0


	//   ....[6]....
        /*0090*/ 	.word	0x00003cc0


	//   ....[7]....
        /*0094*/ 	.word	0x00003ce0


	//   ....[8]....
        /*0098*/ 	.word	0x00003d10


	//   ....[9]....
        /*009c*/ 	.word	0x00003d40


	//   ....[10]....
        /*00a0*/ 	.word	0x00003ef0


	//   ....[11]....
        /*00a4*/ 	.word	0x00003f30


	//   ....[12]....
        /*00a8*/ 	.word	0x00003fa0


	//   ....[13]....
        /*00ac*/ 	.word	0x00003fe0


	//   ....[14]....
        /*00b0*/ 	.word	0x00004060


	//   ....[15]....
        /*00b4*/ 	.word	0x000040b0


	//   ....[16]....
        /*00b8*/ 	.word	0x00004150


	//   ....[17]....
        /*00bc*/ 	.word	0x00004160


	//----- nvinfo : EIATTR_VRC_CTA_INIT_COUNT
	.align		4
.L_1328:
        /*00c0*/ 	.byte	0x02, 0x4a
	.zero		1
	.zero		1


	//----- nvinfo : EIATTR_EXIT_INSTR_OFFSETS
	.align		4
        /*00c4*/ 	.byte	0x04, 0x1c
        /*00c6*/ 	.short	(.L_1330 - .L_1329)


	//   ....[0]....
.L_1329:
        /*00c8*/ 	.word	0x00000350


	//   ....[1]....
        /*00cc*/ 	.word	0x000057a0


	//----- nvinfo : EIATTR_MAX_THREADS
	.align		4
.L_1330:
        /*00d0*/ 	.byte	0x04, 0x05
        /*00d2*/ 	.short	(.L_1332 - .L_1331)
.L_1331:
        /*00d4*/ 	.word	0x00000080
        /*00d8*/ 	.word	0x00000001
        /*00dc*/ 	.word	0x00000001


	//----- nvinfo : EIATTR_CRS_STACK_SIZE
	.align		4
.L_1332:
        /*00e0*/ 	.byte	0x04, 0x1e
        /*00e2*/ 	.short	(.L_1334 - .L_1333)
.L_1333:
        /*00e4*/ 	.word	0x00000000


	//----- nvinfo : EIATTR_CBANK_PARAM_SIZE
	.align		4
.L_1334:
        /*00e8*/ 	.byte	0x03, 0x19
        /*00ea*/ 	.short	0x00e8


	//----- nvinfo : EIATTR_PARAM_CBANK
	.align		4
        /*00ec*/ 	.byte	0x04, 0x0a
        /*00ee*/ 	.short	(.L_1336 - .L_1335)
	.align		4
.L_1335:
        /*00f0*/ 	.word	index@(.nv.constant0._ZN10layer_norm13ln_fwd_kernelINS_13Kernel_traitsI6__halfS2_S2_S2_fjLj7168ELj1ELj1ELj4ELj16ENS_18Kernel_traits_baseILj7168ES2_S2_S2_S2_fjLj128EEEEELb0ELb0ELb1ELb1EEEvNS_9FwdParamsE)
        /*00f4*/ 	.short	0x0380
        /*00f6*/ 	.short	0x00e8


	//----- nvinfo : EIATTR_SW_WAR
	.align		4
.L_1336:
        /*00f8*/ 	.byte	0x04, 0x36
        /*00fa*/ 	.short	(.L_1338 - .L_1337)
.L_1337:
        /*00fc*/ 	.word	0x00000008
.L_1338:


//--------------------- .nv.info._ZN10layer_norm13ln_fwd_kernelINS_13Kernel_traitsI6__halfS2_S2_S2_fjLj7168ELj1ELj1ELj4ELj16ENS_18Kernel_traits_baseILj7168ES2_S2_S2_S2_fjLj128EEEEELb0ELb1ELb0ELb0EEEvNS_9FwdParamsE --------------------------
	.section	.nv.info._ZN10layer_norm13ln_fwd_kernelINS_13Kernel_traitsI6__halfS2_S2_S2_fjLj7168ELj1ELj1ELj4ELj16ENS_18Kernel_traits_baseILj7168ES2_S2_S2_S2_fjLj128EEEEELb0ELb1ELb0ELb0EEEvNS_9FwdParamsE,"",@"SHT_CUDA_INFO"
	.sectionflags	@""
	.align	4


	//----- nvinfo : EIATTR_CUDA_API_VERSION
	.align		4
        /*0000*/ 	.byte	0x04, 0x37
        /*0002*/ 	.short	(.L_1340 - .L_1339)
.L_1339:
        /*0004*/ 	.word	0x00000082


	//----- nvinfo : EIATTR_KPARAM_INFO
	.align		4
.L_1340:
        /*0008*/ 	.byte	0x04, 0x17
        /*000a*/ 	.short	(.L_1342 - .L_1341)
.L_1341:
        /*000c*/ 	.word	0x00000000
        /*0010*/ 	.short	0x0000
        /*0012*/ 	.short	0x0000
        /*0014*/ 	.byte	0x00, 0xf0, 0xa1, 0x03


	//----- nvinfo : EIATTR_SPARSE_MMA_MASK
	.align		4
.L_1342:
        /*0018*/ 	.byte	0x03, 0x50
        /*001a*/ 	.short	0x0000


	//----- nvinfo : EIATTR_MAXREG_COUNT
	.align		4
        /*001c*/ 	.byte	0x03, 0x1b
        /*001e*/ 	.short	0x00ff


	//----- nvinfo : EIATTR_NUM_BARRIERS
	.align		4
        /*0020*/ 	.byte	0x02, 0x4c
        /*0022*/ 	.byte	0x01
	.zero		1


	//----- nvinfo : EIATTR_MERCURY_ISA_VERSION
	.align		4
        /*0024*/ 	.byte	0x03, 0x5f
        /*0026*/ 	.short	0x0101


	//----- nvinfo : EIATTR_COOP_GROUP_MASK_REGIDS
	.align		4
        /*0028*/ 	.byte	0x04, 0x29
        /*002a*/ 	.short	(.L_1344 - .L_1343)


	//   ....[0]....
.L_1343:
        /*002c*/ 	.word	0xffffffff


	//   ....[1]....
        /*0030*/ 	.word	0xffffffff


	//   ....[2]....
        /*0034*/ 	.word	0xffffffff


	//   ....[3]....
        /*0038*/ 	.word	0xffffffff


	//   ....[4]....
        /*003c*/ 	.word	0xffffffff


	//   ....[5]....
        /*0040*/ 	.word	0xffffffff


	//   ....[6]....
        /*0044*/ 	.word	0xffffffff


	//   ....[7]....
        /*0048*/ 	.word	0xffffffff


	//   ....[8]....
        /*004c*/ 	.word	0xffffffff


	//   ....[9]....
        /*0050*/ 	.word	0xffffffff


	//   ....[10]....
        /*0054*/ 	.word	0xffffffff


	//   ....[11]....
        /*0058*/ 	.word	0xffffffff


	//   ....[12]....
        /*005c*/ 	.word	0xffffffff


	//   ....[13]....
        /*0060*/ 	.word	0xffffffff


	//   ....[14]....
        /*0064*/ 	.word	0xffffffff


	//   ....[15]....
        /*0068*/ 	.word	0xffffffff


	//   ....[16]....
        /*006c*/ 	.word	0xffffffff


	//   ....[17]....
        /*0070*/ 	.word	0xffffffff


	//----- nvinfo : EIATTR_COOP_GROUP_INSTR_OFFSETS
	.align		4
.L_1344:
        /*0074*/ 	.byte	0x04, 0x28
        /*0076*/ 	.short	(.L_1346 - .L_1345)


	//   ....[0]....
.L_1345:
        /*0078*/ 	.word	0x00003d50


	//   ....[1]....
        /*007c*/ 	.word	0x00003d70


	//   ....[2]....
        /*0080*/ 	.word	0x00003d90


	//   ....[3]....
        /*0084*/ 	.word	0x00003db0


	//   ....[4]....
        /*0088*/ 	.word	0x00003dd0


	//   ....[5]....
        /*008c*/ 	.word	0x00004570


	//   ....[6]....
        /*0090*/ 	.word	0x00004590


	//   ....[7]....
        /*0094*/ 	.word	0x000045b0


	//   ....[8]....
        /*0098*/ 	.word	0x000045d0


	//   ....[9]....
        /*009c*/ 	.word	0x000045f0


	//   ....[10]....
        /*00a0*/ 	.word	0x00004790


	//   ....[11]....
        /*00a4*/ 	.word	0x000047d0


	//   ....[12]....
        /*00a8*/ 	.word	0x00004810


	//   ....[13]....
        /*00ac*/ 	.word	0x00004870


	//   ....[14]....
        /*00b0*/ 	.word	0x000048c0


	//   ....[15]....
        /*00b4*/ 	.word	0x000048f0


	//   ....[16]....
        /*00b8*/ 	.word	0x000049d0


	//   ....[17]....
        /*00bc*/ 	.word	0x000049e0


	//----- nvinfo : EIATTR_VRC_CTA_INIT_COUNT
	.align		4
.L_1346:
        /*00c0*/ 	.byte	0x02, 0x4a
	.zero		1
	.zero		1


	//----- nvinfo : EIATTR_EXIT_INSTR_OFFSETS
	.align		4
        /*00c4*/ 	.byte	0x04, 0x1c
        /*00c6*/ 	.short	(.L_1348 - .L_1347)


	//   ....[0]....
.L_1347:
        /*00c8*/ 	.word	0x00000bd0


	//   ....[1]....
        /*00cc*/ 	.word	0x00006190


	//----- nvinfo : EIATTR_MAX_THREADS
	.align		4
.L_1348:
        /*00d0*/ 	.byte	0x04, 0x05
        /*00d2*/ 	.short	(.L_1350 - .L_1349)
.L_1349:
        /*00d4*/ 	.word	0x00000080
        /*00d8*/ 	.word	0x00000001
        /*00dc*/ 	.word	0x00000001


	//----- nvinfo : EIATTR_CRS_STACK_SIZE
	.align		4
.L_1350:
        /*00e0*/ 	.byte	0x04, 0x1e
        /*00e2*/ 	.short	(.L_1352 - .L_1351)
.L_1351:
        /*00e4*/ 	.word	0x00000000


	//----- nvinfo : EIATTR_CBANK_PARAM_SIZE
	.align		4
.L_1352:
        /*00e8*/ 	.byte	0x03, 0x19
        /*00ea*/ 	.short	0x00e8


	//----- nvinfo : EIATTR_PARAM_CBANK
	.align		4
        /*00ec*/ 	.byte	0x04, 0x0a
        /*00ee*/ 	.short	(.L_1354 - .L_1353)
	.align		4
.L_1353:
        /*00f0*/ 	.word	index@(.nv.constant0._ZN10layer_norm13ln_fwd_kernelINS_13Kernel_traitsI6__halfS2_S2_S2_fjLj7168ELj1ELj1ELj4ELj16ENS_18Kernel_traits_baseILj7168ES2_S2_S2_S2_fjLj128EEEEELb0ELb1ELb0ELb0EEEvNS_9FwdParamsE)
        /*00f4*/ 	.short	0x0380
        /*00f6*/ 	.short	0x00e8


	//----- nvinfo : EIATTR_SW_WAR
	.align		4
.L_1354:
        /*00f8*/ 	.byte	0x04, 0x36
        /*00fa*/ 	.short	(.L_1356 - .L_1355)
.L_1355:
        /*00fc*/ 	.word	0x00000008
.L_1356:


//--------------------- .nv.info._ZN10layer_norm13ln_fwd_kernelINS_13Kernel_traitsI6__halfS2_S2_S2_fjLj7168ELj1ELj1ELj4ELj16ENS_18Kernel_traits_baseILj7168ES2_S2_S2_S2_fjLj128EEEEELb0ELb1ELb0ELb1EEEvNS_9FwdParamsE --------------------------
	.section	.nv.info._ZN10layer_norm13ln_fwd_kernelINS_13Kernel_traitsI6__halfS2_S2_S2_fjLj7168ELj1ELj1ELj4ELj16ENS_18Kernel_traits_baseILj7168ES2_S2_S2_S2_fjLj128EEEEELb0ELb1ELb0ELb1EEEvNS_9FwdParamsE,"",@"SHT_CUDA_INFO"
	.sectionflags	@""
	.align	4


	//----- nvinfo : EIATTR_CUDA_API_VERSION
	.align		4
        /*0000*/ 	.byte	0x04, 0x37
        /*0002*/ 	.short	(.L_1358 - .L_1357)
.L_1357:
        /*0004*/ 	.word	0x00000082


	//----- nvinfo : EIATTR_KPARAM_INFO
	.align		4
.L_1358:
        /*0008*/ 	.byte	0x04, 0x17
        /*000a*/ 	.short	(.L_1360 - .L_1359)
.L_1359:
        /*000c*/ 	.word	0x00000000
        /*0010*/ 	.short	0x0000
        /*0012*/ 	.short	0x0000
        /*0014*/ 	.byte	0x00, 0xf0, 0xa1, 0x03


	//----- nvinfo : EIATTR_SPARSE_MMA_MASK
	.align		4
.L_1360:
        /*0018*/ 	.byte	0x03, 0x50
        /*001a*/ 	.short	0x0000


	//----- nvinfo : EIATTR_MAXREG_COUNT
	.align		4
        /*001c*/ 	.byte	0x03, 0x1b
        /*001e*/ 	.short	0x00ff


	//----- nvinfo : EIATTR_NUM_BARRIERS
	.align		4
        /*0020*/ 	.byte	0x02, 0x4c
        /*0022*/ 	.byte	0x01
	.zero		1


	//----- nvinfo : EIATTR_MERCURY_ISA_VERSION
	.align		4
        /*0024*/ 	.byte	0x03, 0x5f
        /*0026*/ 	.short	0x0101


	//----- nvinfo : EIATTR_COOP_GROUP_MASK_REGIDS
	.align		4
        /*0028*/ 	.byte	0x04, 0x29
        /*002a*/ 	.short	(.L_1362 - .L_1361)


	//   ....[0]....
.L_1361:
        /*002c*/ 	.word	0xffffffff


	//   ....[1]....
        /*0030*/ 	.word	0xffffffff


	//   ....[2]....
        /*0034*/ 	.word	0xffffffff


	//   ....[3]....
        /*0038*/ 	.word	0xffffffff


	//   ....[4]....
        /*003c*/ 	.word	0xffffffff


	//   ....[5]....
        /*0040*/ 	.word	0xffffffff


	//   ....[6]....
        /*0044*/ 	.word	0xffffffff


	//   ....[7]....
        /*0048*/ 	.word	0xffffffff


	//   ....[8]....
        /*004c*/ 	.word	0xffffffff


	//   ....[9]....
        /*0050*/ 	.word	0xffffffff


	//   ....[10]....
        /*0054*/ 	.word	0xffffffff


	//   ....[11]....
        /*0058*/ 	.word	0xffffffff


	//   ....[12]....
        /*005c*/ 	.word	0xffffffff


	//   ....[13]....
        /*0060*/ 	.word	0xffffffff


	//   ....[14]....
        /*0064*/ 	.word	0xffffffff


	//   ....[15]....
        /*0068*/ 	.word	0xffffffff


	//   ....[16]....
        /*006c*/ 	.word	0xffffffff


	//   ....[17]....
        /*0070*/ 	.word	0xffffffff


	//----- nvinfo : EIATTR_COOP_GROUP_INSTR_OFFSETS
	.align		4
.L_1362:
        /*0074*/ 	.byte	0x04, 0x28
        /*0076*/ 	.short	(.L_1364 - .L_1363)


	//   ....[0]....
.L_1363:
        /*0078*/ 	.word	0x00003130


	//   ....[1]....
        /*007c*/ 	.word	0x00003150


	//   ....[2]....
        /*0080*/ 	.word	0x00003170


	//   ....[3]....
        /*0084*/ 	.word	0x00003190


	//   ....[4]....
        /*0088*/ 	.word	0x000031b0


	//   ....[5]....
        /*008c*/ 	.word	0x000038e0


	//   ....[6]....
        /*0090*/ 	.word	0x00003900


	//   ....[7]....
        /*0094*/ 	.word	0x00003920


	//   ....[8]....
        /*0098*/ 	.word	0x00003940


	//   ....[9]....
        /*009c*/ 	.word	0x00003960


	//   ....[10]....
        /*00a0*/ 	.word	0x00003b10


	//   ....[11]....
        /*00a4*/ 	.word	0x00003b50


	//   ....[12]....
        /*00a8*/ 	.word	0x00003bf0


	//   ....[13]....
        /*00ac*/ 	.word	0x00003c30


	//   ....[14]....
        /*00b0*/ 	.word	0x00003c60


	//   ....[15]....
        /*00b4*/ 	.word	0x00003c90


	//   ....[16]....
        /*00b8*/ 	.word	0x00003da0


	//   ....[17]....
        /*00bc*/ 	.word	0x00003db0


	//----- nvinfo : EIATTR_VRC_CTA_INIT_COUNT
	.align		4
.L_1364:
        /*00c0*/ 	.byte	0x02, 0x4a
	.zero		1
	.zero		1


	//----- nvinfo : EIATTR_EXIT_INSTR_OFFSETS
	.align		4
        /*00c4*/ 	.byte	0x04, 0x1c
        /*00c6*/ 	.short	(.L_1366 - .L_1365)


	//   ....[0]....
.L_1365:
        /*00c8*/ 	.word	0x00000470


	//   ....[1]....
        /*00cc*/ 	.word	0x000052f0


	//----- nvinfo : EIATTR_MAX_THREADS
	.align		4
.L_1366:
        /*00d0*/ 	.byte	0x04, 0x05
        /*00d2*/ 	.short	(.L_1368 - .L_1367)
.L_1367:
        /*00d4*/ 	.word	0x00000080
        /*00d8*/ 	.word	0x00000001
        /*00dc*/ 	.word	0x00000001


	//----- nvinfo : EIATTR_CRS_STACK_SIZE
	.align		4
.L_1368:
        /*00e0*/ 	.byte	0x04, 0x1e
        /*00e2*/ 	.short	(.L_1370 - .L_1369)
.L_1369:
        /*00e4*/ 	.word	0x00000000


	//----- nvinfo : EIATTR_CBANK_PARAM_SIZE
	.align		4
.L_1370:
        /*00e8*/ 	.byte	0x03, 0x19
        /*00ea*/ 	.short	0x00e8


	//----- nvinfo : EIATTR_PARAM_CBANK
	.align		4
        /*00ec*/ 	.byte	0x04, 0x0a
        /*00ee*/ 	.short	(.L_1372 - .L_1371)
	.align		4
.L_1371:
        /*00f0*/ 	.word	index@(.nv.constant0._ZN10layer_norm13ln_fwd_kernelINS_13Kernel_traitsI6__halfS2_S2_S2_fjLj7168ELj1ELj1ELj4ELj16ENS_18Kernel_traits_baseILj7168ES2_S2_S2_S2_fjLj128EEEEELb0ELb1ELb0ELb1EEEvNS_9FwdParamsE)
        /*00f4*/ 	.short	0x0380
        /*00f6*/ 	.short	0x00e8


	//----- nvinfo : EIATTR_SW_WAR
	.align		4
.L_1372:
        /*00f8*/ 	.byte	0x04, 0x36
        /*00fa*/ 	.short	(.L_1374 - .L_1373)
.L_1373:
        /*00fc*/ 	.word	0x00000008
.L_1374:


//--------------------- .nv.info._ZN10layer_norm13ln_fwd_kernelINS_13Kernel_traitsI6__halfS2_S2_S2_fjLj7168ELj1ELj1ELj4ELj16ENS_18Kernel_traits_baseILj7168ES2_S2_S2_S2_fjLj128EEEEELb0ELb1ELb1ELb0EEEvNS_9FwdParamsE --------------------------
	.section	.nv.info._ZN10layer_norm13ln_fwd_kernelINS_13Kernel_traitsI6__halfS2_S2_S2_fjLj7168ELj1ELj1ELj4ELj16ENS_18Kernel_traits_baseILj7168ES2_S2_S2_S2_fjLj128EEEEELb0ELb1ELb1ELb0EEEvNS_9FwdParamsE,"",@"SHT_CUDA_INFO"
	.sectionflags	@""
	.align	4


	//----- nvinfo : EIATTR_CUDA_API_VERSION
	.align		4
        /*0000*/ 	.byte	0x04, 0x37
        /*0002*/ 	.short	(.L_1376 - .L_1375)
.L_1375:
        /*0004*/ 	.word	0x00000082


	//----- nvinfo : EIATTR_KPARAM_INFO
	.align		4
.L_1376:
        /*0008*/ 	.byte	0x04, 0x17
        /*000a*/ 	.short	(.L_1378 - .L_1377)
.L_1377:
        /*000c*/ 	.word	0x00000000
        /*0010*/ 	.short	0x0000
        /*0012*/ 	.short	0x0000
        /*0014*/ 	.byte	0x00, 0xf0, 0xa1, 0x03


	//----- nvinfo : EIATTR_SPARSE_MMA_MASK
	.align		4
.L_1378:
        /*0018*/ 	.byte	0x03, 0x50
        /*001a*/ 	.short	0x0000


	//----- nvinfo : EIATTR_MAXREG_COUNT
	.align		4
        /*001c*/ 	.byte	0x03, 0x1b
        /*001e*/ 	.short	0x00ff


	//----- nvinfo : EIATTR_NUM_BARRIERS
	.align		4
        /*0020*/ 	.byte	0x02, 0x4c
        /*0022*/ 	.byte	0x01
	.zero		1


	//----- nvinfo : EIATTR_MERCURY_ISA_VERSION
	.align		4
        /*0024*/ 	.byte	0x03, 0x5f
        /*0026*/ 	.short	0x0101


	//----- nvinfo : EIATTR_COOP_GROUP_MASK_REGIDS
	.align		4
        /*0028*/ 	.byte	0x04, 0x29
        /*002a*/ 	.short	(.L_1380 - .L_1379)


	//   ....[0]....
.L_1379:
        /*002c*/ 	.word	0xffffffff


	//   ....[1]....
        /*0030*/ 	.word	0xffffffff


	//   ....[2]....
        /*0034*/ 	.word	0xffffffff


	//   ....[3]....
        /*0038*/ 	.word	0xffffffff


	//   ....[4]....
        /*003c*/ 	.word	0xffffffff


	//   ....[5]....
        /*0040*/ 	.word	0xffffffff


	//   ....[6]....
        /*0044*/ 	.word	0xffffffff


	//   ....[7]....
        /*0048*/ 	.word	0xffffffff


	//   ....[8]....
        /*004c*/ 	.word	0xffffffff


	//   ....[9]....
        /*0050*/ 	.word	0xffffffff


	//   ....[10]....
        /*0054*/ 	.word	0xffffffff


	//   ....[11]....
        /*0058*/ 	.word	0xffffffff


	//   ....[12]....
        /*005c*/ 	.word	0xffffffff


	//   ....[13]....
        /*0060*/ 	.word	0xffffffff


	//   ....[14]....
        /*0064*/ 	.word	0xffffffff


	//   ....[15]....
        /*0068*/ 	.word	0xffffffff


	//   ....[16]....
        /*006c*/ 	.word	0xffffffff


	//   ....[17]....
        /*0070*/ 	.word	0xffffffff


	//----- nvinfo : EIATTR_COOP_GROUP_INSTR_OFFSETS
	.align		4
.L_1380:
        /*0074*/ 	.byte	0x04, 0x28
        /*0076*/ 	.short	(.L_1382 - .L_1381)


	//   ....[0]....
.L_1381:
        /*0078*/ 	.word	0x00004ff0


	//   ....[1]....
        /*007c*/ 	.word	0x00005010


	//   ....[2]....
        /*0080*/ 	.word	0x00005030


	//   ....[3]....
        /*0084*/ 	.word	0x00005050


	//   ....[4]....
        /*0088*/ 	.word	0x00005070


	//   ....[5]....
        /*008c*/ 	.word	0x00005800


	//   ....[6]....
        /*0090*/ 	.word	0x00005820


	//   ....[7]....
        /*0094*/ 	.word	0x00005840


	//   ....[8]....
        /*0098*/ 	.word	0x00005860


	//   ....[9]....
        /*009c*/ 	.word	0x00005880


	//   ....[10]....
        /*00a0*/ 	.word	0x00005a20


	//   ....[11]....
        /*00a4*/ 	.word	0x00005a60


	//   ....[12]....
        /*00a8*/ 	.word	0x00005b00


	//   ....[13]....
        /*00ac*/ 	.word	0x00005b30


	//   ....[14]....
        /*00b0*/ 	.word	0x00005b60


	//   ....[15]....
        /*00b4*/ 	.word	0x00005b90


	//   ....[16]....
        /*00b8*/ 	.word	0x00005c70


	//   ....[17]....
        /*00bc*/ 	.word	0x00005c90


	//----- nvinfo : EIATTR_VRC_CTA_INIT_COUNT
	.align		4
.L_1382:
        /*00c0*/ 	.byte	0x02, 0x4a
	.zero		1
	.zero		1


	//----- nvinfo : EIATTR_EXIT_INSTR_OFFSETS
	.align		4
        /*00c4*/ 	.byte	0x04, 0x1c
        /*00c6*/ 	.short	(.L_1384 - .L_1383)


	//   ....[0]....
.L_1383:
        /*00c8*/ 	.word	0x00000bb0


	//   ....[1]....
        /*00cc*/ 	.word	0x000074a0


	//----- nvinfo : EIATTR_MAX_THREADS
	.align		4
.L_1384:
        /*00d0*/ 	.byte	0x04, 0x05
        /*00d2*/ 	.short	(.L_1386 - .L_1385)
.L_1385:
        /*00d4*/ 	.word	0x00000080
        /*00d8*/ 	.word	0x00000001
        /*00dc*/ 	.word	0x00000001


	//----- nvinfo : EIATTR_CRS_STACK_SIZE
	.align		4
.L_1386:
        /*00e0*/ 	.byte	0x04, 0x1e
        /*00e2*/ 	.short	(.L_1388 - .L_1387)
.L_1387:
        /*00e4*/ 	.word	0x00000000


	//----- nvinfo : EIATTR_CBANK_PARAM_SIZE
	.align		4
.L_1388:
        /*00e8*/ 	.byte	0x03, 0x19
        /*00ea*/ 	.short	0x00e8


	//----- nvinfo : EIATTR_PARAM_CBANK
	.align		4
        /*00ec*/ 	.byte	0x04, 0x0a
        /*00ee*/ 	.short	(.L_1390 - .L_1389)
	.align		4
.L_1389:
        /*00f0*/ 	.word	index@(.nv.constant0._ZN10layer_norm13ln_fwd_kernelINS_13Kernel_traitsI6__halfS2_S2_S2_fjLj7168ELj1ELj1ELj4ELj16ENS_18Kernel_traits_baseILj7168ES2_S2_S2_S2_fjLj128EEEEELb0ELb1ELb1ELb0EEEvNS_9FwdParamsE)
        /*00f4*/ 	.short	0x0380
        /*00f6*/ 	.short	0x00e8


	//----- nvinfo : EIATTR_SW_WAR
	.align		4
.L_1390:
        /*00f8*/ 	.byte	0x04, 0x36
        /*00fa*/ 	.short	(.L_1392 - .L_1391)
.L_1391:
        /*00fc*/ 	.word	0x00000008
.L_1392:


//--------------------- .nv.info._ZN10layer_norm13ln_fwd_kernelINS_13Kernel_traitsI6__halfS2_S2_S2_fjLj7168ELj1ELj1ELj4ELj16ENS_18Kernel_traits_baseILj7168ES2_S2_S2_S2_fjLj128EEEEELb0ELb1ELb1ELb1EEEvNS_9FwdParamsE --------------------------
	.section	.nv.info._ZN10layer_norm13ln_fwd_kernelINS_13Kernel_traitsI6__halfS2_S2_S2_fjLj7168ELj1ELj1ELj4ELj16ENS_18Kernel_traits_baseILj7168ES2_S2_S2_S2_fjLj128EEEEELb0ELb1ELb1ELb1EEEvNS_9FwdParamsE,"",@"SHT_CUDA_INFO"
	.sectionflags	@""
	.align	4


	//----- nvinfo : EIATTR_CUDA_API_VERSION
	.align		4
        /*0000*/ 	.byte	0x04, 0x37
        /*0002*/ 	.short	(.L_1394 - .L_1393)
.L_1393:
        /*0004*/ 	.word	0x00000082


	//----- nvinfo : EIATTR_KPARAM_INFO
	.align		4
.L_1394:
        /*0008*/ 	.byte	0x04, 0x17
        /*000a*/ 	.short	(.L_1396 - .L_1395)
.L_1395:
        /*000c*/ 	.word	0x00000000
        /*0010*/ 	.short	0x0000
        /*0012*/ 	.short	0x0000
        /*0014*/ 	.byte	0x00, 0xf0, 0xa1, 0x03


	//----- nvinfo : EIATTR_SPARSE_MMA_MASK
	.align		4
.L_1396:
        /*0018*/ 	.byte	0x03, 0x50
        /*001a*/ 	.short	0x0000


	//----- nvinfo : EIATTR_MAXREG_COUNT
	.align		4
        /*001c*/ 	.byte	0x03, 0x1b
        /*001e*/ 	.short	0x00ff


	//----- nvinfo : EIATTR_NUM_BARRIERS
	.align		4
        /*0020*/ 	.byte	0x02, 0x4c
        /*0022*/ 	.byte	0x01
	.zero		1


	//----- nvinfo : EIATTR_MERCURY_ISA_VERSION
	.align		4
        /*0024*/ 	.byte	0x03, 0x5f
        /*0026*/ 	.short	0x0101


	//----- nvinfo : EIATTR_COOP_GROUP_MASK_REGIDS
	.align		4
        /*0028*/ 	.byte	0x04, 0x29
        /*002a*/ 	.short	(.L_1398 - .L_1397)


	//   ....[0]....
.L_1397:
        /*002c*/ 	.word	0xffffffff


	//   ....[1]....
        /*0030*/ 	.word	0xffffffff


	//   ....[2]....
        /*0034*/ 	.word	0xffffffff


	//   ....[3]....
        /*0038*/ 	.word	0xffffffff


	//   ....[4]....
        /*003c*/ 	.word	0xffffffff


	//   ....[5]....
        /*0040*/ 	.word	0xffffffff


	//   ....[6]....
        /*0044*/ 	.word	0xffffffff


	//   ....[7]....
        /*0048*/ 	.word	0xffffffff


	//   ....[8]....
        /*004c*/ 	.word	0xffffffff


	//   ....[9]....
        /*0050*/ 	.word	0xffffffff


	//   ....[10]....
        /*0054*/ 	.word	0xffffffff


	//   ....[11]....
        /*0058*/ 	.word	0xffffffff


	//   ....[12]....
        /*005c*/ 	.word	0xffffffff


	//   ....[13]....
        /*0060*/ 	.word	0xffffffff


	//   ....[14]....
        /*0064*/ 	.word	0xffffffff


	//   ....[15]....
        /*0068*/ 	.word	0xffffffff


	//   ....[16]....
        /*006c*/ 	.word	0xffffffff


	//   ....[17]....
        /*0070*/ 	.word	0xffffffff


	//----- nvinfo : EIATTR_COOP_GROUP_INSTR_OFFSETS
	.align		4
.L_1398:
        /*0074*/ 	.byte	0x04, 0x28
        /*0076*/ 	.short	(.L_1400 - .L_1399)


	//   ....[0]....
.L_1399:
        /*0078*/ 	.word	0x00004390


	//   ....[1]....
        /*007c*/ 	.word	0x000043b0


	//   ....[2]....
        /*0080*/ 	.word	0x000043d0


	//   ....[3]....
        /*0084*/ 	.word	0x000043f0


	//   ....[4]....
        /*0088*/ 	.word	0x00004410


	//   ....[5]....
        /*008c*/ 	.word	0x00004b40


	//   ....[6]....
        /*0090*/ 	.word	0x00004b70


	//   ....[7]....
        /*0094*/ 	.word	0x00004be0


	//   ....[8]....
        /*0098*/ 	.word	0x00004c00


	//   ....[9]....
        /*009c*/ 	.word	0x00004c20


	//   ....[10]....
        /*00a0*/ 	.word	0x00004db0


	//   ....[11]....
        /*00a4*/ 	.word	0x00004df0


	//   ....[12]....
        /*00a8*/ 	.word	0x00004e10


	//   ....[13]....
        /*00ac*/ 	.word	0x00004e80


	//   ....[14]....
        /*00b0*/ 	.word	0x00004f00


	//   ....[15]....
        /*00b4*/ 	.word	0x00004f20


	//   ....[16]....
        /*00b8*/ 	.word	0x00005000


	//   ....[17]....
        /*00bc*/ 	.word	0x00005020


	//----- nvinfo : EIATTR_VRC_CTA_INIT_COUNT
	.align		4
.L_1400:
        /*00c0*/ 	.byte	0x02, 0x4a
	.zero		1
	.zero		1


	//----- nvinfo : EIATTR_EXIT_INSTR_OFFSETS
	.align		4
        /*00c4*/ 	.byte	0x04, 0x1c
        /*00c6*/ 	.short	(.L_1402 - .L_1401)


	//   ....[0]....
.L_1401:
        /*00c8*/ 	.word	0x00000470


	//   ....[1]....
        /*00cc*/ 	.word	0x00006660


	//----- nvinfo : EIATTR_MAX_THREADS
	.align		4
.L_1402:
        /*00d0*/ 	.byte	0x04, 0x05
        /*00d2*/ 	.short	(.L_1404 - .L_1403)
.L_1403:
        /*00d4*/ 	.word	0x00000080
        /*00d8*/ 	.word	0x00000001
        /*00dc*/ 	.word	0x00000001


	//----- nvinfo : EIATTR_CRS_STACK_SIZE
	.align		4
.L_1404:
        /*00e0*/ 	.byte	0x04, 0x1e
        /*00e2*/ 	.short	(.L_1406 - .L_1405)
.L_1405:
        /*00e4*/ 	.word	0x00000000


	//----- nvinfo : EIATTR_CBANK_PARAM_SIZE
	.align		4
.L_1406:
        /*00e8*/ 	.byte	0x03, 0x19
        /*00ea*/ 	.short	0x00e8


	//----- nvinfo : EIATTR_PARAM_CBANK
	.align		4
        /*00ec*/ 	.byte	0x04, 0x0a
        /*00ee*/ 	.short	(.L_1408 - .L_1407)
	.align		4
.L_1407:
        /*00f0*/ 	.word	index@(.nv.constant0._ZN10layer_norm13ln_fwd_kernelINS_13Kernel_traitsI6__halfS2_S2_S2_fjLj7168ELj1ELj1ELj4ELj16ENS_18Kernel_traits_baseILj7168ES2_S2_S2_S2_fjLj128EEEEELb0ELb1ELb1ELb1EEEvNS_9FwdParamsE)
        /*00f4*/ 	.short	0x0380
        /*00f6*/ 	.short	0x00e8


	//----- nvinfo : EIATTR_SW_WAR
	.align		4
.L_1408:
        /*00f8*/ 	.byte	0x04, 0x36
        /*00fa*/ 	.short	(.L_1410 - .L_1409)
.L_1409:
        /*00fc*/ 	.word	0x00000008
.L_1410:


//--------------------- .nv.info._ZN10layer_norm13ln_fwd_kernelINS_13Kernel_traitsI6__halfS2_S2_S2_fjLj7168ELj1ELj1ELj4ELj16ENS_18Kernel_traits_baseILj7168ES2_S2_S2_S2_fjLj128EEEEELb1ELb0ELb0ELb0EEEvNS_9FwdParamsE --------------------------
	.section	.nv.info._ZN10layer_norm13ln_fwd_kernelINS_13Kernel_traitsI6__halfS2_S2_S2_fjLj7168ELj1ELj1ELj4ELj16ENS_18Kernel_traits_baseILj7168ES2_S2_S2_S2_fjLj128EEEEELb1ELb0ELb0ELb0EEEvNS_9FwdParamsE,"",@"SHT_CUDA_INFO"
	.sectionflags	@""
	.align	4


	//----- nvinfo : EIATTR_CUDA_API_VERSION
	.align		4
        /*0000*/ 	.byte	0x04, 0x37
        /*0002*/ 	.short	(.L_1412 - .L_1411)
.L_1411:
        /*0004*/ 	.word	0x00000082


	//----- nvinfo : EIATTR_KPARAM_INFO
	.align		4
.L_1412:
        /*0008*/ 	.byte	0x04, 0x17
        /*000a*/ 	.short	(.L_1414 - .L_1413)
.L_1413:
        /*000c*/ 	.word	0x00000000
        /*0010*/ 	.short	0x0000
        /*0012*/ 	.short	0x0000
        /*0014*/ 	.byte	0x00, 0xf0, 0xa1, 0x03


	//----- nvinfo : EIATTR_SPARSE_MMA_MASK
	.align		4
.L_1414:
        /*0018*/ 	.byte	0x03, 0x50
        /*001a*/ 	.short	0x0000


	//----- nvinfo : EIATTR_MAXREG_COUNT
	.align		4
        /*001c*/ 	.byte	0x03, 0x1b
        /*001e*/ 	.short	0x00ff


	//----- nvinfo : EIATTR_NUM_BARRIERS
	.align		4
        /*0020*/ 	.byte	0x02, 0x4c
        /*0022*/ 	.byte	0x01
	.zero		1


	//----- nvinfo : EIATTR_MERCURY_ISA_VERSION
	.align		4
        /*0024*/ 	.byte	0x03, 0x5f
        /*0026*/ 	.short	0x0101


	//----- nvinfo : EIATTR_COOP_GROUP_MASK_REGIDS
	.align		4
        /*0028*/ 	.byte	0x04, 0x29
        /*002a*/ 	.short	(.L_1416 - .L_1415)


	//   ....[0]....
.L_1415:
        /*002c*/ 	.word	0xffffffff


	//   ....[1]....
        /*0030*/ 	.word	0xffffffff


	//   ....[2]....
        /*0034*/ 	.word	0xffffffff


	//   ....[3]....
        /*0038*/ 	.word	0xffffffff


	//   ....[4]....
        /*003c*/ 	.word	0xffffffff


	//   ....[5]....
        /*0040*/ 	.word	0xffffffff


	//   ....[6]....
        /*0044*/ 	.word	0xffffffff


	//   ....[7]....
        /*0048*/ 	.word	0xffffffff


	//   ....[8]....
        /*004c*/ 	.word	0xffffffff


	//   ....[9]....
        /*0050*/ 	.word	0xffffffff


	//   ....[10]....
        /*0054*/ 	.word	0xffffffff


	//   ....[11]....
        /*0058*/ 	.word	0xffffffff


	//   ....[12]....
        /*005c*/ 	.word	0xffffffff


	//   ....[13]....
        /*0060*/ 	.word	0xffffffff


	//   ....[14]....
        /*0064*/ 	.word	0xffffffff


	//   ....[15]....
        /*0068*/ 	.word	0xffffffff


	//   ....[16]....
        /*006c*/ 	.word	0xffffffff


	//   ....[17]....
        /*0070*/ 	.word	0xffffffff


	//----- nvinfo : EIATTR_COOP_GROUP_INSTR_OFFSETS
	.align		4
.L_1416:
        /*0074*/ 	.byte	0x04, 0x28
        /*0076*/ 	.short	(.L_1418 - .L_1417)


	//   ....[0]....
.L_1417:
        /*0078*/ 	.word	0x0002e1b0


	//   ....[1]....
        /*007c*/ 	.word	0x0002e1d0


	//   ....[2]....
        /*0080*/ 	.word	0x0002e1f0


	//   ....[3]....
        /*0084*/ 	.word	0x0002e210


	//   ....[4]....
        /*0088*/ 	.word	0x0002e230


	//   ....[5]....
        /*008c*/ 	.word	0x0002e9a0


	//   ....[6]....
        /*0090*/ 	.word	0x0002e9c0


	//   ....[7]....
        /*0094*/ 	.word	0x0002e9e0


	//   ....[8]....
        /*0098*/ 	.word	0x0002ea00


	//   ....[9]....
        /*009c*/ 	.word	0x0002ea20


	//   ....[10]....
        /*00a0*/ 	.word	0x0002ebb0


	//   ....[11]....
        /*00a4*/ 	.word	0x0002ebf0


	//   ....[12]....
        /*00a8*/ 	.word	0x0002ec40


	//   ....[13]....
        /*00ac*/ 	.word	0x0002ecf0


	//   ....[14]....
        /*00b0*/ 	.word	0x0002ed60


	//   ....[15]....
        /*00b4*/ 	.word	0x0002eda0


	//   ....[16]....
        /*00b8*/ 	.word	0x0002ee00


	//   ....[17]....
        /*00bc*/ 	.word	0x0002ee60


	//----- nvinfo : EIATTR_VRC_CTA_INIT_COUNT
	.align		4
.L_1418:
        /*00c0*/ 	.byte	0x02, 0x4a
	.zero		1
	.zero		1


	//----- nvinfo : EIATTR_EXIT_INSTR_OFFSETS
	.align		4
        /*00c4*/ 	.byte	0x04, 0x1c
        /*00c6*/ 	.short	(.L_1420 - .L_1419)


	//   ....[0]....
.L_1419:
        /*00c8*/ 	.word	0x00000a50


	//   ....[1]....
        /*00cc*/ 	.word	0x000305c0


	//----- nvinfo : EIATTR_INDIRECT_BRANCH_TARGETS
	.align		4
.L_1420:
        /*00d0*/ 	.byte	0x04, 0x34
        /*00d2*/ 	.short	(.L_1422 - .L_1421)


	//   ....[0]....
.L_1421:
        /*00d4*/ 	.word	.L_x_42147@srel
        /*00d8*/ 	.short	0x0
        /*00da*/ 	.short	0x0
        /*00dc*/ 	.word	0x3
        /*00e0*/ 	.word	.L_x_42148@srel
        /*00e4*/ 	.word	.L_x_42149@srel
        /*00e8*/ 	.word	.L_x_42150@srel


	//----- nvinfo : EIATTR_MAX_THREADS
	.align		4
.L_1422:
        /*00ec*/ 	.byte	0x04, 0x05
        /*00ee*/ 	.short	(.L_1424 - .L_1423)
.L_1423:
        /*00f0*/ 	.word	0x00000080
        /*00f4*/ 	.word	0x00000001
        /*00f8*/ 	.word	0x00000001


	//----- nvinfo : EIATTR_CRS_STACK_SIZE
	.align		4
.L_1424:
        /*00fc*/ 	.byte	0x04, 0x1e
        /*00fe*/ 	.short	(.L_1426 - .L_1425)
.L_1425:
        /*0100*/ 	.word	0x00000000


	//----- nvinfo : EIATTR_CBANK_PARAM_SIZE
	.align		4
.L_1426:
        /*0104*/ 	.byte	0x03, 0x19
        /*0106*/ 	.short	0x00e8


	//----- nvinfo : EIATTR_PARAM_CBANK
	.align		4
        /*0108*/ 	.byte	0x04, 0x0a
        /*010a*/ 	.short	(.L_1428 - .L_1427)
	.align		4
.L_1427:
        /*010c*/ 	.word	index@(.nv.constant0._ZN10layer_norm13ln_fwd_kernelINS_13Kernel_traitsI6__halfS2_S2_S2_fjLj7168ELj1ELj1ELj4ELj16ENS_18Kernel_traits_baseILj7168ES2_S2_S2_S2_fjLj128EEEEELb1ELb0ELb0ELb0EEEvNS_9FwdParamsE)
        /*0110*/ 	.short	0x0380
        /*0112*/ 	.short	0x00e8


	//----- nvinfo : EIATTR_SW_WAR
	.align		4
.L_1428:
        /*0114*/ 	.byte	0x04, 0x36
        /*0116*/ 	.short	(.L_1430 - .L_1429)
.L_1429:
        /*0118*/ 	.word	0x00000008
.L_1430:


//--------------------- .nv.info._ZN10layer_norm13ln_fwd_kernelINS_13Kernel_traitsI6__halfS2_S2_S2_fjLj7168ELj1ELj1ELj4ELj16ENS_18Kernel_traits_baseILj7168ES2_S2_S2_S2_fjLj128EEEEELb1ELb0ELb0ELb1EEEvNS_9FwdParamsE --------------------------
	.section	.nv.info._ZN10layer_norm13ln_fwd_kernelINS_13Kernel_traitsI6__halfS2_S2_S2_fjLj7168ELj1ELj1ELj4ELj16ENS_18Kernel_traits_baseILj7168ES2_S2_S2_S2_fjLj128EEEEELb1ELb0ELb0ELb1EEEvNS_9FwdParamsE,"",@"SHT_CUDA_INFO"
	.sectionflags	@""
	.align	4


	//----- nvinfo : EIATTR_CUDA_API_VERSION
	.align		4
        /*0000*/ 	.byte	0x04, 0x37
        /*0002*/ 	.short	(.L_1432 - .L_1431)
.L_1431:
        /*0004*/ 	.word	0x00000082


	//----- nvinfo : EIATTR_KPARAM_INFO
	.align		4
.L_1432:
        /*0008*/ 	.byte	0x04, 0x17
        /*000a*/ 	.short	(.L_1434 - .L_1433)
.L_1433:
        /*000c*/ 	.word	0x00000000
        /*0010*/ 	.short	0x0000
        /*0012*/ 	.short	0x0000
        /*0014*/ 	.byte	0x00, 0xf0, 0xa1, 0x03


	//----- nvinfo : EIATTR_SPARSE_MMA_MASK
	.align		4
.L_1434:
        /*0018*/ 	.byte	0x03, 0x50
        /*001a*/ 	.short	0x0000


	//----- nvinfo : EIATTR_MAXREG_COUNT
	.align		4
        /*001c*/ 	.byte	0x03, 0x1b
        /*001e*/ 	.short	0x00ff


	//----- nvinfo : EIATTR_NUM_BARRIERS
	.align		4
        /*0020*/ 	.byte	0x02, 0x4c
        /*0022*/ 	.byte	0x01
	.zero		1


	//----- nvinfo : EIATTR_MERCURY_ISA_VERSION
	.align		4
        /*0024*/ 	.byte	0x03, 0x5f
        /*0026*/ 	.short	0x0101


	//----- nvinfo : EIATTR_COOP_GROUP_MASK_REGIDS
	.align		4
        /*0028*/ 	.byte	0x04, 0x29
        /*002a*/ 	.short	(.L_1436 - .L_1435)


	//   ....[0]....
.L_1435:
        /*002c*/ 	.word	0xffffffff


	//   ....[1]....
        /*0030*/ 	.word	0xffffffff


	//   ....[2]....
        /*0034*/ 	.word	0xffffffff


	//   ....[3]....
        /*0038*/ 	.word	0xffffffff


	//   ....[4]....
        /*003c*/ 	.word	0xffffffff


	//   ....[5]....
        /*0040*/ 	.word	0xffffffff


	//   ....[6]....
        /*0044*/ 	.word	0xffffffff


	//   ....[7]....
        /*0048*/ 	.word	0xffffffff


	//   ....[8]....
        /*004c*/ 	.word	0xffffffff


	//   ....[9]....
        /*0050*/ 	.word	0xffffffff


	//   ....[10]....
        /*0054*/ 	.word	0xffffffff


	//   ....[11]....
        /*0058*/ 	.word	0xffffffff


	//   ....[12]....
        /*005c*/ 	.word	0xffffffff


	//   ....[13]....
        /*0060*/ 	.word	0xffffffff


	//   ....[14]....
        /*0064*/ 	.word	0xffffffff


	//   ....[15]....
        /*0068*/ 	.word	0xffffffff


	//   ....[16]....
        /*006c*/ 	.word	0xffffffff


	//   ....[17]....
        /*0070*/ 	.word	0xffffffff


	//----- nvinfo : EIATTR_COOP_GROUP_INSTR_OFFSETS
	.align		4
.L_1436:
        /*0074*/ 	.byte	0x04, 0x28
        /*0076*/ 	.short	(.L_1438 - .L_1437)


	//   ....[0]....
.L_1437:
        /*0078*/ 	.word	0x00026200


	//   ....[1]....
        /*007c*/ 	.word	0x00026220


	//   ....[2]....
        /*0080*/ 	.word	0x00026240


	//   ....[3]....
        /*0084*/ 	.word	0x00026260


	//   ....[4]....
        /*0088*/ 	.word	0x00026280


	//   ....[5]....
        /*008c*/ 	.word	0x000269c0


	//   ....[6]....
        /*0090*/ 	.word	0x00026a00


	//   ....[7]....
        /*0094*/ 	.word	0x00026a40


	//   ....[8]....
        /*0098*/ 	.word	0x00026a80


	//   ....[9]....
        /*009c*/ 	.word	0x00026ab0


	//   ....[10]....
        /*00a0*/ 	.word	0x00026c60


	//   ....[11]....
        /*00a4*/ 	.word	0x00026ca0


	//   ....[12]....
        /*00a8*/ 	.word	0x00026ce0


	//   ....[13]....
        /*00ac*/ 	.word	0x00026d50


	//   ....[14]....
        /*00b0*/ 	.word	0x00026e50


	//   ....[15]....
        /*00b4*/ 	.word	0x00026e80


	//   ....[16]....
        /*00b8*/ 	.word	0x00026f50


	//   ....[17]....
        /*00bc*/ 	.word	0x00026f80


	//----- nvinfo : EIATTR_VRC_CTA_INIT_COUNT
	.align		4
.L_1438:
        /*00c0*/ 	.byte	0x02, 0x4a
	.zero		1
	.zero		1


	//----- nvinfo : EIATTR_EXIT_INSTR_OFFSETS
	.align		4
        /*00c4*/ 	.byte	0x04, 0x1c
        /*00c6*/ 	.short	(.L_1440 - .L_1439)


	//   ....[0]....
.L_1439:
        /*00c8*/ 	.word	0x00000400


	//   ....[1]....
        /*00cc*/ 	.word	0x00028410


	//----- nvinfo : EIATTR_INDIRECT_BRANCH_TARGETS
	.align		4
.L_1440:
        /*00d0*/ 	.byte	0x04, 0x34
        /*00d2*/ 	.short	(.L_1442 - .L_1441)


	//   ....[0]....
.L_1441:
        /*00d4*/ 	.word	.L_x_42151@srel
        /*00d8*/ 	.short	0x0
        /*00da*/ 	.short	0x0
        /*00dc*/ 	.word	0x3
        /*00e0*/ 	.word	.L_x_42152@srel
        /*00e4*/ 	.word	.L_x_42153@srel
        /*00e8*/ 	.word	.L_x_42154@srel


	//----- nvinfo : EIATTR_MAX_THREADS
	.align		4
.L_1442:
        /*00ec*/ 	.byte	0x04, 0x05
        /*00ee*/ 	.short	(.L_1444 - .L_1443)
.L_1443:
        /*00f0*/ 	.word	0x00000080
        /*00f4*/ 	.word	0x00000001
        /*00f8*/ 	.word	0x00000001


	//----- nvinfo : EIATTR_CRS_STACK_SIZE
	.align		4
.L_1444:
        /*00fc*/ 	.byte	0x04, 0x1e
        /*00fe*/ 	.short	(.L_1446 - .L_1445)
.L_1445:
        /*0100*/ 	.word	0x00000000


	//----- nvinfo : EIATTR_CBANK_PARAM_SIZE
	.align		4
.L_1446:
        /*0104*/ 	.byte	0x03, 0x19
        /*0106*/ 	.short	0x00e8


	//----- nvinfo : EIATTR_PARAM_CBANK
	.align		4
        /*0108*/ 	.byte	0x04, 0x0a
        /*010a*/ 	.short	(.L_1448 - .L_1447)
	.align		4
.L_1447:
        /*010c*/ 	.word	index@(.nv.constant0._ZN10layer_norm13ln_fwd_kernelINS_13Kernel_traitsI6__halfS2_S2_S2_fjLj7168ELj1ELj1ELj4ELj16ENS_18Kernel_traits_baseILj7168ES2_S2_S2_S2_fjLj128EEEEELb1ELb0ELb0ELb1EEEvNS_9FwdParamsE)
        /*0110*/ 	.short	0x0380
        /*0112*/ 	.short	0x00e8


	//----- nvinfo : EIATTR_SW_WAR
	.align		4
.L_1448:
        /*0114*/ 	.byte	0x04, 0x36
        /*0116*/ 	.short	(.L_1450 - .L_1449)
.L_1449:
        /*0118*/ 	.word	0x00000008
.L_1450:


//--------------------- .nv.info._ZN10layer_norm13ln_fwd_kernelINS_13Kernel_traitsI6__halfS2_S2_S2_fjLj7168ELj1ELj1ELj4ELj16ENS_18Kernel_traits_baseILj7168ES2_S2_S2_S2_fjLj128EEEEELb1ELb0ELb1ELb0EEEvNS_9FwdParamsE --------------------------
	.section	.nv.info._ZN10layer_norm13ln_fwd_kernelINS_13Kernel_traitsI6__halfS2_S2_S2_fjLj7168ELj1ELj1ELj4ELj16ENS_18Kernel_traits_baseILj7168ES2_S2_S2_S2_fjLj128EEEEELb1ELb0ELb1ELb0EEEvNS_9FwdParamsE,"",@"SHT_CUDA_INFO"
	.sectionflags	@""
	.align	4


	//----- nvinfo : EIATTR_CUDA_API_VERSION
	.align		4
        /*0000*/ 	.byte	0x04, 0x37
        /*0002*/ 	.short	(.L_1452 - .L_1451)
.L_1451:
        /*0004*/ 	.word	0x00000082


	//----- nvinfo : EIATTR_KPARAM_INFO
	.align		4
.L_1452:
        /*0008*/ 	.byte	0x04, 0x17
        /*000a*/ 	.short	(.L_1454 - .L_1453)
.L_1453:
        /*000c*/ 	.word	0x00000000
        /*0010*/ 	.short	0x0000
        /*0012*/ 	.short	0x0000
        /*0014*/ 	.byte	0x00, 0xf0, 0xa1, 0x03


	//----- nvinfo : EIATTR_SPARSE_MMA_MASK
	.align		4
.L_1454:
        /*0018*/ 	.byte	0x03, 0x50
        /*001a*/ 	.short	0x0000


	//----- nvinfo : EIATTR_MAXREG_COUNT
	.align		4
        /*001c*/ 	.byte	0x03, 0x1b
        /*001e*/ 	.short	0x00ff


	//----- nvinfo : EIATTR_NUM_BARRIERS
	.align		4
        /*0020*/ 	.byte	0x02, 0x4c
        /*0022*/ 	.byte	0x01
	.zero		1


	//----- nvinfo : EIATTR_MERCURY_ISA_VERSION
	.align		4
        /*0024*/ 	.byte	0x03, 0x5f
        /*0026*/ 	.short	0x0101


	//----- nvinfo : EIATTR_COOP_GROUP_MASK_REGIDS
	.align		4
        /*0028*/ 	.byte	0x04, 0x29
        /*002a*/ 	.short	(.L_1456 - .L_1455)


	//   ....[0]....
.L_1455:
        /*002c*/ 	.word	0xffffffff


	//   ....[1]....
        /*0030*/ 	.word	0xffffffff


	//   ....[2]....
        /*0034*/ 	.word	0xffffffff


	//   ....[3]....
        /*0038*/ 	.word	0xffffffff


	//   ....[4]....
        /*003c*/ 	.word	0xffffffff


	//   ....[5]....
        /*0040*/ 	.word	0xffffffff


	//   ....[6]....
        /*0044*/ 	.word	0xffffffff


	//   ....[7]....
        /*0048*/ 	.word	0xffffffff


	//   ....[8]....
        /*004c*/ 	.word	0xffffffff


	//   ....[9]....
        /*0050*/ 	.word	0xffffffff


	//   ....[10]....
        /*0054*/ 	.word	0xffffffff


	//   ....[11]....
        /*0058*/ 	.word	0xffffffff


	//   ....[12]....
        /*005c*/ 	.word	0xffffffff


	//   ....[13]....
        /*0060*/ 	.word	0xffffffff


	//   ....[14]....
        /*0064*/ 	.word	0xffffffff


	//   ....[15]....
        /*0068*/ 	.word	0xffffffff


	//   ....[16]....
        /*006c*/ 	.word	0xffffffff


	//   ....[17]....
        /*0070*/ 	.word	0xffffffff


	//----- nvinfo : EIATTR_COOP_GROUP_INSTR_OFFSETS
	.align		4
.L_1456:
        /*0074*/ 	.byte	0x04, 0x28
        /*0076*/ 	.short	(.L_1458 - .L_1457)


	//   ....[0]....
.L_1457:
        /*0078*/ 	.word	0x00028870


	//   ....[1]....
        /*007c*/ 	.word	0x00028890


	//   ....[2]....
        /*0080*/ 	.word	0x000288b0


	//   ....[3]....
        /*0084*/ 	.word	0x000288d0


	//   ....[4]....
        /*0088*/ 	.word	0x000288f0


	//   ....[5]....
        /*008c*/ 	.word	0x00029070


	//   ....[6]....
        /*0090*/ 	.word	0x000290a0


	//   ....[7]....
        /*0094*/ 	.word	0x000290d0


	//   ....[8]....
        /*0098*/ 	.word	0x000290f0


	//   ....[9]....
        /*009c*/ 	.word	0x00029120


	//   ....[10]....
        /*00a0*/ 	.word	0x000291a0


	//   ....[11]....
        /*00a4*/ 	.word	0x00029210


	//   ....[12]....
        /*00a8*/ 	.word	0x00029230


	//   ....[13]....
        /*00ac*/ 	.word	0x00029250


	//   ....[14]....
        /*00b0*/ 	.word	0x00029300


	//   ....[15]....
        /*00b4*/ 	.word	0x00029350


	//   ....[16]....
        /*00b8*/ 	.word	0x000293c0


	//   ....[17]....
        /*00bc*/ 	.word	0x00029410


	//----- nvinfo : EIATTR_VRC_CTA_INIT_COUNT
	.align		4
.L_1458:
        /*00c0*/ 	.byte	0x02, 0x4a
	.zero		1
	.zero		1


	//----- nvinfo : EIATTR_EXIT_INSTR_OFFSETS
	.align		4
        /*00c4*/ 	.byte	0x04, 0x1c
        /*00c6*/ 	.short	(.L_1460 - .L_1459)


	//   ....[0]....
.L_1459:
        /*00c8*/ 	.word	0x00000b80


	//   ....[1]....
        /*00cc*/ 	.word	0x0002ac20


	//----- nvinfo : EIATTR_MAX_THREADS
	.align		4
.L_1460:
        /*00d0*/ 	.byte	0x04, 0x05
        /*00d2*/ 	.short	(.L_1462 - .L_1461)
.L_1461:
        /*00d4*/ 	.word	0x00000080
        /*00d8*/ 	.word	0x00000001
        /*00dc*/ 	.word	0x00000001


	//----- nvinfo : EIATTR_CRS_STACK_SIZE
	.align		4
.L_1462:
        /*00e0*/ 	.byte	0x04, 0x1e
        /*00e2*/ 	.short	(.L_1464 - .L_1463)
.L_1463:
        /*00e4*/ 	.word	0x00000000


	//----- nvinfo : EIATTR_CBANK_PARAM_SIZE
	.align		4
.L_1464:
        /*00e8*/ 	.byte	0x03, 0x19
        /*00ea*/ 	.short	0x00e8


	//----- nvinfo : EIATTR_PARAM_CBANK
	.align		4
        /*00ec*/ 	.byte	0x04, 0x0a
        /*00ee*/ 	.short	(.L_1466 - .L_1465)
	.align		4
.L_1465:
        /*00f0*/ 	.word	index@(.nv.constant0._ZN10layer_norm13ln_fwd_kernelINS_13Kernel_traitsI6__halfS2_S2_S2_fjLj7168ELj1ELj1ELj4ELj16ENS_18Kernel_traits_baseILj7168ES2_S2_S2_S2_fjLj128EEEEELb1ELb0ELb1ELb0EEEvNS_9FwdParamsE)
        /*00f4*/ 	.short	0x0380
        /*00f6*/ 	.short	0x00e8


	//----- nvinfo : EIATTR_SW_WAR
	.align		4
.L_1466:
        /*00f8*/ 	.byte	0x04, 0x36
        /*00fa*/ 	.short	(.L_1468 - .L_1467)
.L_1467:
        /*00fc*/ 	.word	0x00000008
.L_1468:


//--------------------- .nv.info._ZN10layer_norm13ln_fwd_kernelINS_13Kernel_traitsI6__halfS2_S2_S2_fjLj7168ELj1ELj1ELj4ELj16ENS_18Kernel_traits_baseILj7168ES2_S2_S2_S2_fjLj128EEEEELb1ELb0ELb1ELb1EEEvNS_9FwdParamsE --------------------------
	.section	.nv.info._ZN10layer_norm13ln_fwd_kernelINS_13Kernel_traitsI6__halfS2_S2_S2_fjLj7168ELj1ELj1ELj4ELj16ENS_18Kernel_traits_baseILj7168ES2_S2_S2_S2_fjLj128EEEEELb1ELb0ELb1ELb1EEEvNS_9FwdParamsE,"",@"SHT_CUDA_INFO"
	.sectionflags	@""
	.align	4


	//----- nvinfo : EIATTR_CUDA_API_VERSION
	.align		4
        /*0000*/ 	.byte	0x04, 0x37
        /*0002*/ 	.short	(.L_1470 - .L_1469)
.L_1469:
        /*0004*/ 	.word	0x00000082


	//----- nvinfo : EIATTR_KPARAM_INFO
	.align		4
.L_1470:
        /*0008*/ 	.byte	0x04, 0x17
        /*000a*/ 	.short	(.L_1472 - .L_1471)
.L_1471:
        /*000c*/ 	.word	0x00000000
        /*0010*/ 	.short	0x0000
        /*0012*/ 	.short	0x0000
        /*0014*/ 	.byte	0x00, 0xf0, 0xa1, 0x03


	//----- nvinfo : EIATTR_SPARSE_MMA_MASK
	.align		4
.L_1472:
        /*0018*/ 	.byte	0x03, 0x50
        /*001a*/ 	.short	0x0000


	//----- nvinfo : EIATTR_MAXREG_COUNT
	.align		4
        /*001c*/ 	.byte	0x03, 0x1b
        /*001e*/ 	.short	0x00ff


	//----- nvinfo : EIATTR_NUM_BARRIERS
	.align		4
        /*0020*/ 	.byte	0x02, 0x4c
        /*0022*/ 	.byte	0x01
	.zero		1


	//----- nvinfo : EIATTR_MERCURY_ISA_VERSION
	.align		4
        /*0024*/ 	.byte	0x03, 0x5f
        /*0026*/ 	.short	0x0101


	//----- nvinfo : EIATTR_COOP_GROUP_MASK_REGIDS
	.align		4
        /*0028*/ 	.byte	0x04, 0x29
        /*002a*/ 	.short	(.L_1474 - .L_1473)


	//   ....[0]....
.L_1473:
        /*002c*/ 	.word	0xffffffff


	//   ....[1]....
        /*0030*/ 	.word	0xffffffff


	//   ....[2]....
        /*0034*/ 	.word	0xffffffff


	//   ....[3]....
        /*0038*/ 	.word	0xffffffff


	//   ....[4]....
        /*003c*/ 	.word	0xffffffff


	//   ....[5]....
        /*0040*/ 	.word	0xffffffff


	//   ....[6]....
        /*0044*/ 	.word	0xffffffff


	//   ....[7]....
        /*0048*/ 	.word	0xffffffff


	//   ....[8]....
        /*004c*/ 	.word	0xffffffff


	//   ....[9]....
        /*0050*/ 	.word	0xffffffff


	//   ....[10]....
        /*0054*/ 	.word	0xffffffff


	//   ....[11]....
        /*0058*/ 	.word	0xffffffff


	//   ....[12]....
        /*005c*/ 	.word	0xffffffff


	//   ....[13]....
        /*0060*/ 	.word	0xffffffff


	//   ....[14]....
        /*0064*/ 	.word	0xffffffff


	//   ....[15]....
        /*0068*/ 	.word	0xffffffff


	//   ....[16]....
        /*006c*/ 	.word	0xffffffff


	//   ....[17]....
        /*0070*/ 	.word	0xffffffff


	//----- nvinfo : EIATTR_COOP_GROUP_INSTR_OFFSETS
	.align		4
.L_1474:
        /*0074*/ 	.byte	0x04, 0x28
        /*0076*/ 	.short	(.L_1476 - .L_1475)


	//   ....[0]....
.L_1475:
        /*0078*/ 	.word	0x0002d710


	//   ....[1]....
        /*007c*/ 	.word	0x0002d760


	//   ....[2]....
        /*0080*/ 	.word	0x0002d7a0


	//   ....[3]....
        /*0084*/ 	.word	0x0002d7c0


	//   ....[4]....
        /*0088*/ 	.word	0x0002d7e0


	//   ....[5]....
        /*008c*/ 	.word	0x0002df10


	//   ....[6]....
        /*0090*/ 	.word	0x0002df30


	//   ....[7]....
        /*0094*/ 	.word	0x0002df50


	//   ....[8]....
        /*0098*/ 	.word	0x0002df70


	//   ....[9]....
        /*009c*/ 	.word	0x0002df90


	//   ....[10]....
        /*00a0*/ 	.word	0x0002e110


	//   ....[11]....
        /*00a4*/ 	.word	0x0002e150


	//   ....[12]....
        /*00a8*/ 	.word	0x0002e160


	//   ....[13]....
        /*00ac*/ 	.word	0x0002e1a0


	//   ....[14]....
        /*00b0*/ 	.word	0x0002e280


	//   ....[15]....
        /*00b4*/ 	.word	0x0002e2a0


	//   ....[16]....
        /*00b8*/ 	.word	0x0002e350


	//   ....[17]....
        /*00bc*/ 	.word	0x0002e380


	//----- nvinfo : EIATTR_VRC_CTA_INIT_COUNT
	.align		4
.L_1476:
        /*00c0*/ 	.byte	0x02, 0x4a
	.zero		1
	.zero		1


	//----- nvinfo : EIATTR_EXIT_INSTR_OFFSETS
	.align		4
        /*00c4*/ 	.byte	0x04, 0x1c
        /*00c6*/ 	.short	(.L_1478 - .L_1477)


	//   ....[0]....
.L_1477:
        /*00c8*/ 	.word	0x00000400


	//   ....[1]....
        /*00cc*/ 	.word	0x0002f9a0


	//----- nvinfo : EIATTR_MAX_THREADS
	.align		4
.L_1478:
        /*00d0*/ 	.byte	0x04, 0x05
        /*00d2*/ 	.short	(.L_1480 - .L_1479)
.L_1479:
        /*00d4*/ 	.word	0x00000080
        /*00d8*/ 	.word	0x00000001
        /*00dc*/ 	.word	0x00000001


	//----- nvinfo : EIATTR_CRS_STACK_SIZE
	.align		4
.L_1480:
        /*00e0*/ 	.byte	0x04, 0x1e
        /*00e2*/ 	.short	(.L_1482 - .L_1481)
.L_1481:
        /*00e4*/ 	.word	0x00000000


	//----- nvinfo : EIATTR_CBANK_PARAM_SIZE
	.align		4
.L_1482:
        /*00e8*/ 	.byte	0x03, 0x19
        /*00ea*/ 	.short	0x00e8


	//----- nvinfo : EIATTR_PARAM_CBANK
	.align		4
        /*00ec*/ 	.byte	0x04, 0x0a
        /*00ee*/ 	.short	(.L_1484 - .L_1483)
	.align		4
.L_1483:
        /*00f0*/ 	.word	index@(.nv.constant0._ZN10layer_norm13ln_fwd_kernelINS_13Kernel_traitsI6__halfS2_S2_S2_fjLj7168ELj1ELj1ELj4ELj16ENS_18Kernel_traits_baseILj7168ES2_S2_S2_S2_fjLj128EEEEELb1ELb0ELb1ELb1EEEvNS_9FwdParamsE)
        /*00f4*/ 	.short	0x0380
        /*00f6*/ 	.short	0x00e8


	//----- nvinfo : EIATTR_SW_WAR
	.align		4
.L_1484:
        /*00f8*/ 	.byte	0x04, 0x36
        /*00fa*/ 	.short	(.L_1486 - .L_1485)
.L_1485:
        /*00fc*/ 	.word	0x00000008
.L_1486:


//--------------------- .nv.info._ZN10layer_norm13ln_fwd_kernelINS_13Kernel_traitsI6__halfS2_S2_S2_fjLj7168ELj1ELj1ELj4ELj16ENS_18Kernel_traits_baseILj7168ES2_S2_S2_S2_fjLj128EEEEELb1ELb1ELb0ELb0EEEvNS_9FwdParamsE --------------------------
	.section	.nv.info._ZN10layer_norm13ln_fwd_kernelINS_13Kernel_traitsI6__halfS2_S2_S2_fjLj7168ELj1ELj1ELj4ELj16ENS_18Kernel_traits_baseILj7168ES2_S2_S2_S2_fjLj128EEEEELb1ELb1ELb0ELb0EEEvNS_9FwdParamsE,"",@"SHT_CUDA_INFO"
	.sectionflags	@""
	.align	4


	//----- nvinfo : EIATTR_CUDA_API_VERSION
	.align		4
        /*0000*/ 	.byte	0x04, 0x37
        /*0002*/ 	.short	(.L_1488 - .L_1487)
.L_1487:
        /*0004*/ 	.word	0x00000082


	//----- nvinfo : EIATTR_KPARAM_INFO
	.align		4
.L_1488:
        /*0008*/ 	.byte	0x04, 0x17
        /*000a*/ 	.short	(.L_1490 - .L_1489)
.L_1489:
        /*000c*/ 	.word	0x00000000
        /*0010*/ 	.short	0x0000
        /*0012*/ 	.short	0x0000
        /*0014*/ 	.byte	0x00, 0xf0, 0xa1, 0x03


	//----- nvinfo : EIATTR_SPARSE_MMA_MASK
	.align		4
.L_1490:
        /*0018*/ 	.byte	0x03, 0x50
        /*001a*/ 	.short	0x0000


	//----- nvinfo : EIATTR_MAXREG_COUNT
	.align		4
        /*001c*/ 	.byte	0x03, 0x1b
        /*001e*/ 	.short	0x00ff


	//----- nvinfo : EIATTR_NUM_BARRIERS
	.align		4
        /*0020*/ 	.byte	0x02, 0x4c
        /*0022*/ 	.byte	0x01
	.zero		1


	//----- nvinfo : EIATTR_MERCURY_ISA_VERSION
	.align		4
        /*0024*/ 	.byte	0x03, 0x5f
        /*0026*/ 	.short	0x0101


	//----- nvinfo : EIATTR_COOP_GROUP_MASK_REGIDS
	.align		4
        /*0028*/ 	.byte	0x04, 0x29
        /*002a*/ 	.short	(.L_1492 - .L_1491)


	//   ....[0]....
.L_1491:
        /*002c*/ 	.word	0xffffffff


	//   ....[1]....
        /*0030*/ 	.word	0xffffffff


	//   ....[2]....
        /*0034*/ 	.word	0xffffffff


	//   ....[3]....
        /*0038*/ 	.word	0xffffffff


	//   ....[4]....
        /*003c*/ 	.word	0xffffffff


	//   ....[5]....
        /*0040*/ 	.word	0xffffffff


	//   ....[6]....
        /*0044*/ 	.word	0xffffffff


	//   ....[7]....
        /*0048*/ 	.word	0xffffffff


	//   ....[8]....
        /*004c*/ 	.word	0xffffffff


	//   ....[9]....
        /*0050*/ 	.word	0xffffffff


	//   ....[10]....
        /*0054*/ 	.word	0xffffffff


	//   ....[11]....
        /*0058*/ 	.word	0xffffffff


	//   ....[12]....
        /*005c*/ 	.word	0xffffffff


	//   ....[13]....
        /*0060*/ 	.word	0xffffffff


	//   ....[14]....
        /*0064*/ 	.word	0xffffffff


	//   ....[15]....
        /*0068*/ 	.word	0xffffffff


	//   ....[16]....
        /*006c*/ 	.word	0xffffffff


	//   ....[17]....
        /*0070*/ 	.word	0xffffffff


	//----- nvinfo : EIATTR_COOP_GROUP_INSTR_OFFSETS
	.align		4
.L_1492:
        /*0074*/ 	.byte	0x04, 0x28
        /*0076*/ 	.short	(.L_1494 - .L_1493)


	//   ....[0]....
.L_1493:
        /*0078*/ 	.word	0x0002ed90


	//   ....[1]....
        /*007c*/ 	.word	0x0002edb0


	//   ....[2]....
        /*0080*/ 	.word	0x0002edd0


	//   ....[3]....
        /*0084*/ 	.word	0x0002edf0


	//   ....[4]....
        /*0088*/ 	.word	0x0002ee10


	//   ....[5]....
        /*008c*/ 	.word	0x0002f570


	//   ....[6]....
        /*0090*/ 	.word	0x0002f5a0


	//   ....[7]....
        /*0094*/ 	.word	0x0002f5c0


	//   ....[8]....
        /*0098*/ 	.word	0x0002f5e0


	//   ....[9]....
        /*009c*/ 	.word	0x0002f600


	//   ....[10]....
        /*00a0*/ 	.word	0x0002f790


	//   ....[11]....
        /*00a4*/ 	.word	0x0002f7d0


	//   ....[12]....
        /*00a8*/ 	.word	0x0002f810


	//   ....[13]....
        /*00ac*/ 	.word	0x0002f8d0


	//   ....[14]....
        /*00b0*/ 	.word	0x0002f970


	//   ....[15]....
        /*00b4*/ 	.word	0x0002f9b0


	//   ....[16]....
        /*00b8*/ 	.word	0x0002f9f0


	//   ....[17]....
        /*00bc*/ 	.word	0x0002fa30


	//----- nvinfo : EIATTR_VRC_CTA_INIT_COUNT
	.align		4
.L_1494:
        /*00c0*/ 	.byte	0x02, 0x4a
	.zero		1
	.zero		1


	//----- nvinfo : EIATTR_EXIT_INSTR_OFFSETS
	.align		4
        /*00c4*/ 	.byte	0x04, 0x1c
        /*00c6*/ 	.short	(.L_1496 - .L_1495)


	//   ....[0]....
.L_1495:
        /*00c8*/ 	.word	0x00000e00


	//   ....[1]....
        /*00cc*/ 	.word	0x000311a0


	//----- nvinfo : EIATTR_INDIRECT_BRANCH_TARGETS
	.align		4
.L_1496:
        /*00d0*/ 	.byte	0x04, 0x34
        /*00d2*/ 	.short	(.L_1498 - .L_1497)


	//   ....[0]....
.L_1497:
        /*00d4*/ 	.word	.L_x_42155@srel
        /*00d8*/ 	.short	0x0
        /*00da*/ 	.short	0x0
        /*00dc*/ 	.word	0x3
        /*00e0*/ 	.word	.L_x_42156@srel
        /*00e4*/ 	.word	.L_x_42157@srel
        /*00e8*/ 	.word	.L_x_42158@srel


	//----- nvinfo : EIATTR_MAX_THREADS
	.align		4
.L_1498:
        /*00ec*/ 	.byte	0x04, 0x05
        /*00ee*/ 	.short	(.L_1500 - .L_1499)
.L_1499:
        /*00f0*/ 	.word	0x00000080
        /*00f4*/ 	.word	0x00000001
        /*00f8*/ 	.word	0x00000001


	//----- nvinfo : EIATTR_CRS_STACK_SIZE
	.align		4
.L_1500:
        /*00fc*/ 	.byte	0x04, 0x1e
        /*00fe*/ 	.short	(.L_1502 - .L_1501)
.L_1501:
        /*0100*/ 	.word	0x00000000


	//----- nvinfo : EIATTR_CBANK_PARAM_SIZE
	.align		4
.L_1502:
        /*0104*/ 	.byte	0x03, 0x19
        /*0106*/ 	.short	0x00e8


	//----- nvinfo : EIATTR_PARAM_CBANK
	.align		4
        /*0108*/ 	.byte	0x04, 0x0a
        /*010a*/ 	.short	(.L_1504 - .L_1503)
	.align		4
.L_1503:
        /*010c*/ 	.word	index@(.nv.constant0._ZN10layer_norm13ln_fwd_kernelINS_13Kernel_traitsI6__halfS2_S2_S2_fjLj7168ELj1ELj1ELj4ELj16ENS_18Kernel_traits_baseILj7168ES2_S2_S2_S2_fjLj128EEEEELb1ELb1ELb0ELb0EEEvNS_9FwdParamsE)
        /*0110*/ 	.short	0x0380
        /*0112*/ 	.short	0x00e8


	//----- nvinfo : EIATTR_SW_WAR
	.align		4
.L_1504:
        /*0114*/ 	.byte	0x04, 0x36
        /*0116*/ 	.short	(.L_1506 - .L_1505)
.L_1505:
        /*0118*/ 	.word	0x00000008
.L_1506:


//--------------------- .nv.info._ZN10layer_norm13ln_fwd_kernelINS_13Kernel_traitsI6__halfS2_S2_S2_fjLj7168ELj1ELj1ELj4ELj16ENS_18Kernel_traits_baseILj7168ES2_S2_S2_S2_fjLj128EEEEELb1ELb1ELb0ELb1EEEvNS_9FwdParamsE --------------------------
	.section	.nv.info._ZN10layer_norm13ln_fwd_kernelINS_13Kernel_traitsI6__halfS2_S2_S2_fjLj7168ELj1ELj1ELj4ELj16ENS_18Kernel_traits_baseILj7168ES2_S2_S2_S2_fjLj128EEEEELb1ELb1ELb0ELb1EEEvNS_9FwdParamsE,"",@"SHT_CUDA_INFO"
	.sectionflags	@""
	.align	4


	//----- nvinfo : EIATTR_CUDA_API_VERSION
	.align		4
        /*0000*/ 	.byte	0x04, 0x37
        /*0002*/ 	.short	(.L_1508 - .L_1507)
.L_1507:
        /*0004*/ 	.word	0x00000082


	//----- nvinfo : EIATTR_KPARAM_INFO
	.align		4
.L_1508:
        /*0008*/ 	.byte	0x04, 0x17
        /*000a*/ 	.short	(.L_1510 - .L_1509)
.L_1509:
        /*000c*/ 	.word	0x00000000
        /*0010*/ 	.short	0x0000
        /*0012*/ 	.short	0x0000
        /*0014*/ 	.byte	0x00, 0xf0, 0xa1, 0x03


	//----- nvinfo : EIATTR_SPARSE_MMA_MASK
	.align		4
.L_1510:
        /*0018*/ 	.byte	0x03, 0x50
        /*001a*/ 	.short	0x0000


	//----- nvinfo : EIATTR_MAXREG_COUNT
	.align		4
        /*001c*/ 	.byte	0x03, 0x1b
        /*001e*/ 	.short	0x00ff


	//----- nvinfo : EIATTR_NUM_BARRIERS
	.align		4
        /*0020*/ 	.byte	0x02, 0x4c
        /*0022*/ 	.byte	0x01
	.zero		1


	//----- nvinfo : EIATTR_MERCURY_ISA_VERSION
	.align		4
        /*0024*/ 	.byte	0x03, 0x5f
        /*0026*/ 	.short	0x0101


	//----- nvinfo : EIATTR_COOP_GROUP_MASK_REGIDS
	.align		4
        /*0028*/ 	.byte	0x04, 0x29
        /*002a*/ 	.short	(.L_1512 - .L_1511)


	//   ....[0]....
.L_1511:
        /*002c*/ 	.word	0xffffffff


	//   ....[1]....
        /*0030*/ 	.word	0xffffffff


	//   ....[2]....
        /*0034*/ 	.word	0xffffffff


	//   ....[3]....
        /*0038*/ 	.word	0xffffffff


	//   ....[4]....
        /*003c*/ 	.word	0xffffffff


	//   ....[5]....
        /*0040*/ 	.word	0xffffffff


	//   ....[6]....
        /*0044*/ 	.word	0xffffffff


	//   ....[7]....
        /*0048*/ 	.word	0xffffffff


	//   ....[8]....
        /*004c*/ 	.word	0xffffffff


	//   ....[9]....
        /*0050*/ 	.word	0xffffffff


	//   ....[10]....
        /*0054*/ 	.word	0xffffffff


	//   ....[11]....
        /*0058*/ 	.word	0xffffffff


	//   ....[12]....
        /*005c*/ 	.word	0xffffffff


	//   ....[13]....
        /*0060*/ 	.word	0xffffffff


	//   ....[14]....
        /*0064*/ 	.word	0xffffffff


	//   ....[15]....
        /*0068*/ 	.word	0xffffffff


	//   ....[16]....
        /*006c*/ 	.word	0xffffffff


	//   ....[17]....
        /*0070*/ 	.word	0xffffffff


	//----- nvinfo : EIATTR_COOP_GROUP_INSTR_OFFSETS
	.align		4
.L_1512:
        /*0074*/ 	.byte	0x04, 0x28
        /*0076*/ 	.short	(.L_1514 - .L_1513)


	//   ....[0]....
.L_1513:
        /*0078*/ 	.word	0x00024440


	//   ....[1]....
        /*007c*/ 	.word	0x00024460


	//   ....[2]....
        /*0080*/ 	.word	0x00024480


	//   ....[3]....
        /*0084*/ 	.word	0x000244a0


	//   ....[4]....
        /*0088*/ 	.word	0x000244c0


	//   ....[5]....
        /*008c*/ 	.word	0x00024c00


	//   ....[6]....
        /*0090*/ 	.word	0x00024c30


	//   ....[7]....
        /*0094*/ 	.word	0x00024c70


	//   ....[8]....
        /*0098*/ 	.word	0x00024cb0


	//   ....[9]....
        /*009c*/ 	.word	0x00024cd0


	//   ....[10]....
        /*00a0*/ 	.word	0x00024e70


	//   ....[11]....
        /*00a4*/ 	.word	0x00024eb0


	//   ....[12]....
        /*00a8*/ 	.word	0x00024ef0


	//   ....[13]....
        /*00ac*/ 	.word	0x00024fd0


	//   ....[14]....
        /*00b0*/ 	.word	0x00025120


	//   ....[15]....
        /*00b4*/ 	.word	0x00025160


	//   ....[16]....
        /*00b8*/ 	.word	0x000252a0


	//   ....[17]....
        /*00bc*/ 	.word	0x000252e0


	//----- nvinfo : EIATTR_VRC_CTA_INIT_COUNT
	.align		4
.L_1514:
        /*00c0*/ 	.byte	0x02, 0x4a
	.zero		1
	.zero		1


	//----- nvinfo : EIATTR_EXIT_INSTR_OFFSETS
	.align		4
        /*00c4*/ 	.byte	0x04, 0x1c
        /*00c6*/ 	.short	(.L_1516 - .L_1515)


	//   ....[0]....
.L_1515:
        /*00c8*/ 	.word	0x000006b0


	//   ....[1]....
        /*00cc*/ 	.word	0x00026610


	//----- nvinfo : EIATTR_INDIRECT_BRANCH_TARGETS
	.align		4
.L_1516:
        /*00d0*/ 	.byte	0x04, 0x34
        /*00d2*/ 	.short	(.L_1518 - .L_1517)


	//   ....[0]....
.L_1517:
        /*00d4*/ 	.word	.L_x_42159@srel
        /*00d8*/ 	.short	0x0
        /*00da*/ 	.short	0x0
        /*00dc*/ 	.word	0x3
        /*00e0*/ 	.word	.L_x_42160@srel
        /*00e4*/ 	.word	.L_x_42161@srel
        /*00e8*/ 	.word	.L_x_42162@srel


	//----- nvinfo : EIATTR_MAX_THREADS
	.align		4
.L_1518:
        /*00ec*/ 	.byte	0x04, 0x05
        /*00ee*/ 	.short	(.L_1520 - .L_1519)
.L_1519:
        /*00f0*/ 	.word	0x00000080
        /*00f4*/ 	.word	0x00000001
        /*00f8*/ 	.word	0x00000001


	//----- nvinfo : EIATTR_CRS_STACK_SIZE
	.align		4
.L_1520:
        /*00fc*/ 	.byte	0x04, 0x1e
        /*00fe*/ 	.short	(.L_1522 - .L_1521)
.L_1521:
        /*0100*/ 	.word	0x00000000


	//----- nvinfo : EIATTR_CBANK_PARAM_SIZE
	.align		4
.L_1522:
        /*0104*/ 	.byte	0x03, 0x19
        /*0106*/ 	.short	0x00e8


	//----- nvinfo : EIATTR_PARAM_CBANK
	.align		4
        /*0108*/ 	.byte	0x04, 0x0a
        /*010a*/ 	.short	(.L_1524 - .L_1523)
	.align		4
.L_1523:
        /*010c*/ 	.word	index@(.nv.constant0._ZN10layer_norm13ln_fwd_kernelINS_13Kernel_traitsI6__halfS2_S2_S2_fjLj7168ELj1ELj1ELj4ELj16ENS_18Kernel_traits_baseILj7168ES2_S2_S2_S2_fjLj128EEEEELb1ELb1ELb0ELb1EEEvNS_9FwdParamsE)
        /*0110*/ 	.short	0x0380
        /*0112*/ 	.short	0x00e8


	//----- nvinfo : EIATTR_SW_WAR
	.align		4
.L_1524:
        /*0114*/ 	.byte	0x04, 0x36
        /*0116*/ 	.short	(.L_1526 - .L_1525)
.L_1525:
        /*0118*/ 	.word	0x00000008
.L_1526:


//--------------------- .nv.info._ZN10layer_norm13ln_fwd_kernelINS_13Kernel_traitsI6__halfS2_S2_S2_fjLj7168ELj1ELj1ELj4ELj16ENS_18Kernel_traits_baseILj7168ES2_S2_S2_S2_fjLj128EEEEELb1ELb1ELb1ELb0EEEvNS_9FwdParamsE --------------------------
	.section	.nv.info._ZN10layer_norm13ln_fwd_kernelINS_13Kernel_traitsI6__halfS2_S2_S2_fjLj7168ELj1ELj1ELj4ELj16ENS_18Kernel_traits_baseILj7168ES2_S2_S2_S2_fjLj128EEEEELb1ELb1ELb1ELb0EEEvNS_9FwdParamsE,"",@"SHT_CUDA_INFO"
	.sectionflags	@""
	.align	4


	//----- nvinfo : EIATTR_CUDA_API_VERSION
	.align		4
        /*0000*/ 	.byte	0x04, 0x37
        /*0002*/ 	.short	(.L_1528 - .L_1527)
.L_1527:
        /*0004*/ 	.word	0x00000082


	//----- nvinfo : EIATTR_KPARAM_INFO
	.align		4
.L_1528:
        /*0008*/ 	.byte	0x04, 0x17
        /*000a*/ 	.short	(.L_1530 - .L_1529)
.L_1529:
        /*000c*/ 	.word	0x00000000
        /*0010*/ 	.short	0x0000
        /*0012*/ 	.short	0x0000
        /*0014*/ 	.byte	0x00, 0xf0, 0xa1, 0x03


	//----- nvinfo : EIATTR_SPARSE_MMA_MASK
	.align		4
.L_1530:
        /*0018*/ 	.byte	0x03, 0x50
        /*001a*/ 	.short	0x0000


	//----- nvinfo : EIATTR_MAXREG_COUNT
	.align		4
        /*001c*/ 	.byte	0x03, 0x1b
        /*001e*/ 	.short	0x00ff


	//----- nvinfo : EIATTR_NUM_BARRIERS
	.align		4
        /*0020*/ 	.byte	0x02, 0x4c
        /*0022*/ 	.byte	0x01
	.zero		1


	//----- nvinfo : EIATTR_MERCURY_ISA_VERSION
	.align		4
        /*0024*/ 	.byte	0x03, 0x5f
        /*0026*/ 	.short	0x0101


	//----- nvinfo : EIATTR_COOP_GROUP_MASK_REGIDS
	.align		4
        /*0028*/ 	.byte	0x04, 0x29
        /*002a*/ 	.short	(.L_1532 - .L_1531)


	//   ....[0]....
.L_1531:
        /*002c*/ 	.word	0xffffffff


	//   ....[1]....
        /*0030*/ 	.word	0xffffffff


	//   ....[2]....
        /*0034*/ 	.word	0xffffffff


	//   ....[3]....
        /*0038*/ 	.word	0xffffffff


	//   ....[4]....
        /*003c*/ 	.word	0xffffffff


	//   ....[5]....
        /*0040*/ 	.word	0xffffffff


	//   ....[6]....
        /*0044*/ 	.word	0xffffffff


	//   ....[7]....
        /*0048*/ 	.word	0xffffffff


	//   ....[8]....
        /*004c*/ 	.word	0xffffffff


	//   ....[9]....
        /*0050*/ 	.word	0xffffffff


	//   ....[10]....
        /*0054*/ 	.word	0xffffffff


	//   ....[11]....
        /*0058*/ 	.word	0xffffffff


	//   ....[12]....
        /*005c*/ 	.word	0xffffffff


	//   ....[13]....
        /*0060*/ 	.word	0xffffffff


	//   ....[14]....
        /*0064*/ 	.word	0xffffffff


	//   ....[15]....
        /*0068*/ 	.word	0xffffffff


	//   ....[16]....
        /*006c*/ 	.word	0xffffffff


	//   ....[17]....
        /*0070*/ 	.word	0xffffffff


	//----- nvinfo : EIATTR_COOP_GROUP_INSTR_OFFSETS
	.align		4
.L_1532:
        /*0074*/ 	.byte	0x04, 0x28
        /*0076*/ 	.short	(.L_1534 - .L_1533)


	//   ....[0]....
.L_1533:
        /*0078*/ 	.word	0x00031970


	//   ....[1]....
        /*007c*/ 	.word	0x00031990


	//   ....[2]....
        /*0080*/ 	.word	0x000319b0


	//   ....[3]....
        /*0084*/ 	.word	0x000319d0


	//   ....[4]....
        /*0088*/ 	.word	0x000319f0


	//   ....[5]....
        /*008c*/ 	.word	0x00032170


	//   ....[6]....
        /*0090*/ 	.word	0x00032190


	//   ....[7]....
        /*0094*/ 	.word	0x000321b0


	//   ....[8]....
        /*0098*/ 	.word	0x000321d0


	//   ....[9]....
        /*009c*/ 	.word	0x000321f0


	//   ....[10]....
        /*00a0*/ 	.word	0x00032380


	//   ....[11]....
        /*00a4*/ 	.word	0x000323b0


	//   ....[12]....
        /*00a8*/ 	.word	0x000323c0


	//   ....[13]....
        /*00ac*/ 	.word	0x00032410


	//   ....[14]....
        /*00b0*/ 	.word	0x000324d0


	//   ....[15]....
        /*00b4*/ 	.word	0x00032500


	//   ....[16]....
        /*00b8*/ 	.word	0x000325b0


	//   ....[17]....
        /*00bc*/ 	.word	0x000325d0


	//----- nvinfo : EIATTR_VRC_CTA_INIT_COUNT
	.align		4
.L_1534:
        /*00c0*/ 	.byte	0x02, 0x4a
	.zero		1
	.zero		1


	//----- nvinfo : EIATTR_EXIT_INSTR_OFFSETS
	.align		4
        /*00c4*/ 	.byte	0x04, 0x1c
        /*00c6*/ 	.short	(.L_1536 - .L_1535)


	//   ....[0]....
.L_1535:
        /*00c8*/ 	.word	0x00000e00


	//   ....[1]....
        /*00cc*/ 	.word	0x00033de0


	//----- nvinfo : EIATTR_MAX_THREADS
	.align		4
.L_1536:
        /*00d0*/ 	.byte	0x04, 0x05
        /*00d2*/ 	.short	(.L_1538 - .L_1537)
.L_1537:
        /*00d4*/ 	.word	0x00000080
        /*00d8*/ 	.word	0x00000001
        /*00dc*/ 	.word	0x00000001


	//----- nvinfo : EIATTR_CRS_STACK_SIZE
	.align		4
.L_1538:
        /*00e0*/ 	.byte	0x04, 0x1e
        /*00e2*/ 	.short	(.L_1540 - .L_1539)
.L_1539:
        /*00e4*/ 	.word	0x00000000


	//----- nvinfo : EIATTR_CBANK_PARAM_SIZE
	.align		4
.L_1540:
        /*00e8*/ 	.byte	0x03, 0x19
        /*00ea*/ 	.short	0x00e8


	//----- nvinfo : EIATTR_PARAM_CBANK
	.align		4
        /*00ec*/ 	.byte	0x04, 0x0a
        /*00ee*/ 	.short	(.L_1542 - .L_1541)
	.align		4
.L_1541:
        /*00f0*/ 	.word	index@(.nv.constant0._ZN10layer_norm13ln_fwd_kernelINS_13Kernel_traitsI6__halfS2_S2_S2_fjLj7168ELj1ELj1ELj4ELj16ENS_18Kernel_traits_baseILj7168ES2_S2_S2_S2_fjLj128EEEEELb1ELb1ELb1ELb0EEEvNS_9FwdParamsE)
        /*00f4*/ 	.short	0x0380
        /*00f6*/ 	.short	0x00e8


	//----- nvinfo : EIATTR_SW_WAR
	.align		4
.L_1542:
        /*00f8*/ 	.byte	0x04, 0x36
        /*00fa*/ 	.short	(.L_1544 - .L_1543)
.L_1543:
        /*00fc*/ 	.word	0x00000008
.L_1544:


//--------------------- .nv.info._ZN10layer_norm13ln_fwd_kernelINS_13Kernel_traitsI6__halfS2_S2_S2_fjLj7168ELj1ELj1ELj4ELj16ENS_18Kernel_traits_baseILj7168ES2_S2_S2_S2_fjLj128EEEEELb1ELb1ELb1ELb1EEEvNS_9FwdParamsE --------------------------
	.section	.nv.info._ZN10layer_norm13ln_fwd_kernelINS_13Kernel_traitsI6__halfS2_S2_S2_fjLj7168ELj1ELj1ELj4ELj16ENS_18Kernel_traits_baseILj7168ES2_S2_S2_S2_fjLj128EEEEELb1ELb1ELb1ELb1EEEvNS_9FwdParamsE,"",@"SHT_CUDA_INFO"
	.sectionflags	@""
	.align	4


	//----- nvinfo : EIATTR_CUDA_API_VERSION
	.align		4
        /*0000*/ 	.byte	0x04, 0x37
        /*0002*/ 	.short	(.L_1546 - .L_1545)
.L_1545:
        /*0004*/ 	.word	0x00000082


	//----- nvinfo : EIATTR_KPARAM_INFO
	.align		4
.L_1546:
        /*0008*/ 	.byte	0x04, 0x17
        /*000a*/ 	.short	(.L_1548 - .L_1547)
.L_1547:
        /*000c*/ 	.word	0x00000000
        /*0010*/ 	.short	0x0000
        /*0012*/ 	.short	0x0000
        /*0014*/ 	.byte	0x00, 0xf0, 0xa1, 0x03


	//----- nvinfo : EIATTR_SPARSE_MMA_MASK
	.align		4
.L_1548:
        /*0018*/ 	.byte	0x03, 0x50
        /*001a*/ 	.short	0x0000


	//----- nvinfo : EIATTR_MAXREG_COUNT
	.align		4
        /*001c*/ 	.byte	0x03, 0x1b
        /*001e*/ 	.short	0x00ff


	//----- nvinfo : EIATTR_NUM_BARRIERS
	.align		4
        /*0020*/ 	.byte	0x02, 0x4c
        /*0022*/ 	.byte	0x01
	.zero		1


	//----- nvinfo : EIATTR_MERCURY_ISA_VERSION
	.align		4
        /*0024*/ 	.byte	0x03, 0x5f
        /*0026*/ 	.short	0x0101


	//----- nvinfo : EIATTR_COOP_GROUP_MASK_REGIDS
	.align		4
        /*0028*/ 	.byte	0x04, 0x29
        /*002a*/ 	.short	(.L_1550 - .L_1549)


	//   ....[0]....
.L_1549:
        /*002c*/ 	.word	0xffffffff


	//   ....[1]....
        /*0030*/ 	.word	0xffffffff


	//   ....[2]....
        /*0034*/ 	.word	0xffffffff


	//   ....[3]....
        /*0038*/ 	.word	0xffffffff


	//   ....[4]....
        /*003c*/ 	.word	0xffffffff


	//   ....[5]....
        /*0040*/ 	.word	0xffffffff


	//   ....[6]....
        /*0044*/ 	.word	0xffffffff


	//   ....[7]....
        /*0048*/ 	.word	0xffffffff


	//   ....[8]....
        /*004c*/ 	.word	0xffffffff


	//   ....[9]....
        /*0050*/ 	.word	0xffffffff


	//   ....[10]....
        /*0054*/ 	.word	0xffffffff


	//   ....[11]....
        /*0058*/ 	.word	0xffffffff


	//   ....[12]....
        /*005c*/ 	.word	0xffffffff


	//   ....[13]....
        /*0060*/ 	.word	0xffffffff


	//   ....[14]....
        /*0064*/ 	.word	0xffffffff


	//   ....[15]....
        /*0068*/ 	.word	0xffffffff


	//   ....[16]....
        /*006c*/ 	.word	0xffffffff


	//   ....[17]....
        /*0070*/ 	.word	0xffffffff


	//----- nvinfo : EIATTR_COOP_GROUP_INSTR_OFFSETS
	.align		4
.L_1550:
        /*0074*/ 	.byte	0x04, 0x28
        /*0076*/ 	.short	(.L_1552 - .L_1551)


	//   ....[0]....
.L_1551:
        /*0078*/ 	.word	0x00027280


	//   ....[1]....
        /*007c*/ 	.word	0x000272b0


	//   ....[2]....
        /*0080*/ 	.word	0x000272d0


	//   ....[3]....
        /*0084*/ 	.word	0x000272f0


	//   ....[4]....
        /*0088*/ 	.word	0x00027310


	//   ....[5]....
        /*008c*/ 	.word	0x00027a90


	//   ....[6]....
        /*0090*/ 	.word	0x00027ab0


	//   ....[7]....
        /*0094*/ 	.word	0x00027ad0


	//   ....[8]....
        /*0098*/ 	.word	0x00027af0


	//   ....[9]....
        /*009c*/ 	.word	0x00027b10


	//   ....[10]....
        /*00a0*/ 	.word	0x00027c90


	//   ....[11]....
        /*00a4*/ 	.word	0x00027cc0


	//   ....[12]....
        /*00a8*/ 	.word	0x00027cd0


	//   ....[13]....
        /*00ac*/ 	.word	0x00027d20


	//   ....[14]....
        /*00b0*/ 	.word	0x00027de0


	//   ....[15]....
        /*00b4*/ 	.word	0x00027e10


	//   ....[16]....
        /*00b8*/ 	.word	0x00027ec0


	//   ....[17]....
        /*00bc*/ 	.word	0x00027ef0


	//----- nvinfo : EIATTR_VRC_CTA_INIT_COUNT
	.align		4
.L_1552:
        /*00c0*/ 	.byte	0x02, 0x4a
	.zero		1
	.zero		1


	//----- nvinfo : EIATTR_EXIT_INSTR_OFFSETS
	.align		4
        /*00c4*/ 	.byte	0x04, 0x1c
        /*00c6*/ 	.short	(.L_1554 - .L_1553)


	//   ....[0]....
.L_1553:
        /*00c8*/ 	.word	0x000006b0


	//   ....[1]....
        /*00cc*/ 	.word	0x00029500


	//----- nvinfo : EIATTR_MAX_THREADS
	.align		4
.L_1554:
        /*00d0*/ 	.byte	0x04, 0x05
        /*00d2*/ 	.short	(.L_1556 - .L_1555)
.L_1555:
        /*00d4*/ 	.word	0x00000080
        /*00d8*/ 	.word	0x00000001
        /*00dc*/ 	.word	0x00000001


	//----- nvinfo : EIATTR_CRS_STACK_SIZE
	.align		4
.L_1556:
        /*00e0*/ 	.byte	0x04, 0x1e
        /*00e2*/ 	.short	(.L_1558 - .L_1557)
.L_1557:
        /*00e4*/ 	.word	0x00000000


	//----- nvinfo : EIATTR_CBANK_PARAM_SIZE
	.align		4
.L_1558:
        /*00e8*/ 	.byte	0x03, 0x19
        /*00ea*/ 	.short	0x00e8


	//----- nvinfo : EIATTR_PARAM_CBANK
	.align		4
        /*00ec*/ 	.byte	0x04, 0x0a
        /*00ee*/ 	.short	(.L_1560 - .L_1559)
	.align		4
.L_1559:
        /*00f0*/ 	.word	index@(.nv.constant0._ZN10layer_norm13ln_fwd_kernelINS_13Kernel_traitsI6__halfS2_S2_S2_fjLj7168ELj1ELj1ELj4ELj16ENS_18Kernel_traits_baseILj7168ES2_S2_S2_S2_fjLj128EEEEELb1ELb1ELb1ELb1EEEvNS_9FwdParamsE)
        /*00f4*/ 	.short	0x0380
        /*00f6*/ 	.short	0x00e8


	//----- nvinfo : EIATTR_SW_WAR
	.align		4
.L_1560:
        /*00f8*/ 	.byte	0x04, 0x36
        /*00fa*/ 	.short	(.L_1562 - .L_1561)
.L_1561:
        /*00fc*/ 	.word	0x00000008
.L_1562:


//--------------------- .nv.info._ZN10layer_norm13ln_fwd_kernelINS_13Kernel_traitsIf13__nv_bfloat16S2_S2_fjLj7168ELj1ELj1ELj4ELj16ENS_18Kernel_traits_baseILj7168EfS2_S2_S2_fjLj128EEEEELb0ELb0ELb0ELb0EEEvNS_9FwdParamsE --------------------------
	.section	.nv.info._ZN10layer_norm13ln_fwd_kernelINS_13Kernel_traitsIf13__nv_bfloat16S2_S2_fjLj7168ELj1ELj1ELj4ELj16ENS_18Kernel_traits_baseILj7168EfS2_S2_S2_fjLj128EEEEELb0ELb0ELb0ELb0EEEvNS_9FwdParamsE,"",@"SHT_CUDA_INFO"
	.sectionflags	@""
	.align	4


	//----- nvinfo : EIATTR_CUDA_API_VERSION
	.align		4
        /*0000*/ 	.byte	0x04, 0x37
        /*0002*/ 	.short	(.L_1564 - .L_1563)
.L_1563:
        /*0004*/ 	.word	0x00000082


	//----- nvinfo : EIATTR_KPARAM_INFO
	.align		4
.L_1564:
        /*0008*/ 	.byte	0x04, 0x17
        /*000a*/ 	.short	(.L_1566 - .L_1565)
.L_1565:
        /*000c*/ 	.word	0x00000000
        /*0010*/ 	.short	0x0000
        /*0012*/ 	.short	0x0000
        /*0014*/ 	.byte	0x00, 0xf0, 0xa1, 0x03


	//----- nvinfo : EIATTR_SPARSE_MMA_MASK
	.align		4
.L_1566:
        /*0018*/ 	.byte	0x03, 0x50
        /*001a*/ 	.short	0x0000


	//----- nvinfo : EIATTR_MAXREG_COUNT
	.align		4
        /*001c*/ 	.byte	0x03, 0x1b
        /*001e*/ 	.short	0x00ff


	//----- nvinfo : EIATTR_NUM_BARRIERS
	.align		4
        /*0020*/ 	.byte	0x02, 0x4c
        /*0022*/ 	.byte	0x01
	.zero		1


	//----- nvinfo : EIATTR_MERCURY_ISA_VERSION
	.align		4
        /*0024*/ 	.byte	0x03, 0x5f
        /*0026*/ 	.short	0x0101


	//----- nvinfo : EIATTR_COOP_GROUP_MASK_REGIDS
	.align		4
        /*0028*/ 	.byte	0x04, 0x29
        /*002a*/ 	.short	(.L_1568 - .L_1567)


	//   ....[0]....
.L_1567:
        /*002c*/ 	.word	0xffffffff


	//   ....[1]....
        /*0030*/ 	.word	0xffffffff


	//   ....[2]....
        /*0034*/ 	.word	0xffffffff


	//   ....[3]....
        /*0038*/ 	.word	0xffffffff


	//   ....[4]....
        /*003c*/ 	.word	0xffffffff


	//   ....[5]....
        /*0040*/ 	.word	0xffffffff


	//   ....[6]....
        /*0044*/ 	.word	0xffffffff


	//   ....[7]....
        /*0048*/ 	.word	0xffffffff


	//   ....[8]....
        /*004c*/ 	.word	0xffffffff


	//   ....[9]....
        /*0050*/ 	.word	0xffffffff


	//   ....[10]....
        /*0054*/ 	.word	0xffffffff


	//   ....[11]....
        /*0058*/ 	.word	0xffffffff


	//   ....[12]....
        /*005c*/ 	.word	0xffffffff


	//   ....[13]....
        /*0060*/ 	.word	0xffffffff


	//   ....[14]....
        /*0064*/ 	.word	0xffffffff


	//   ....[15]....
        /*0068*/ 	.word	0xffffffff


	//   ....[16]....
        /*006c*/ 	.word	0xffffffff


	//   ....[17]....
        /*0070*/ 	.word	0xffffffff


	//----- nvinfo : EIATTR_COOP_GROUP_INSTR_OFFSETS
	.align		4
.L_1568:
        /*0074*/ 	.byte	0x04, 0x28
        /*0076*/ 	.short	(.L_1570 - .L_1569)


	//   ....[0]....
.L_1569:
        /*0078*/ 	.word	0x00003d40


	//   ....[1]....
        /*007c*/ 	.word	0x00003d60


	//   ....[2]....
        /*0080*/ 	.word	0x00003d80


	//   ....[3]....
        /*0084*/ 	.word	0x00003da0


	//   ....[4]....
        /*0088*/ 	.word	0x00003dc0


	//   ....[5]....
        /*008c*/ 	.word	0x00004570


	//   ....[6]....
        /*0090*/ 	.word	0x00004590


	//   ....[7]....
        /*0094*/ 	.word	0x000045b0


	//   ....[8]....
        /*0098*/ 	.word	0x000045d0


	//   ....[9]....
        /*009c*/ 	.word	0x000045f0


	//   ....[10]....
        /*00a0*/ 	.word	0x00004780


	//   ....[11]....
        /*00a4*/ 	.word	0x000047c0


	//   ....[12]....
        /*00a8*/ 	.word	0x00004800


	//   ....[13]....
        /*00ac*/ 	.word	0x000048a0


	//   ....[14]....
        /*00b0*/ 	.word	0x00004930


	//   ....[15]....
        /*00b4*/ 	.word	0x000049a0


	//   ....[16]....
        /*00b8*/ 	.word	0x000049e0


	//   ....[17]....
        /*00bc*/ 	.word	0x00004a20


	//----- nvinfo : EIATTR_VRC_CTA_INIT_COUNT
	.align		4
.L_1570:
        /*00c0*/ 	.byte	0x02, 0x4a
	.zero		1
	.zero		1


	//----- nvinfo : EIATTR_EXIT_INSTR_OFFSETS
	.align		4
        /*00c4*/ 	.byte	0x04, 0x1c
        /*00c6*/ 	.short	(.L_1572 - .L_1571)


	//   ....[0]....
.L_1571:
        /*00c8*/ 	.word	0x00000a10


	//   ....[1]....
        /*00cc*/ 	.word	0x00005a60


	//----- nvinfo : EIATTR_MAX_THREADS
	.align		4
.L_1572:
        /*00d0*/ 	.byte	0x04, 0x05
        /*00d2*/ 	.short	(.L_1574 - .L_1573)
.L_1573:
        /*00d4*/ 	.word	0x00000080
        /*00d8*/ 	.word	0x00000001
        /*00dc*/ 	.word	0x00000001


	//----- nvinfo : EIATTR_CRS_STACK_SIZE
	.align		4
.L_1574:
        /*00e0*/ 	.byte	0x04, 0x1e
        /*00e2*/ 	.short	(.L_1576 - .L_1575)
.L_1575:
        /*00e4*/ 	.word	0x00000000


	//----- nvinfo : EIATTR_CBANK_PARAM_SIZE
	.align		4
.L_1576:
        /*00e8*/ 	.byte	0x03, 0x19
        /*00ea*/ 	.short	0x00e8


	//----- nvinfo : EIATTR_PARAM_CBANK
	.align		4
        /*00ec*/ 	.byte	0x04, 0x0a
        /*00ee*/ 	.short	(.L_1578 - .L_1577)
	.align		4
.L_1577:
        /*00f0*/ 	.word	index@(.nv.constant0._ZN10layer_norm13ln_fwd_kernelINS_13Kernel_traitsIf13__nv_bfloat16S2_S2_fjLj7168ELj1ELj1ELj4ELj16ENS_18Kernel_traits_baseILj7168EfS2_S2_S2_fjLj128EEEEELb0ELb0ELb0ELb0EEEvNS_9FwdParamsE)
        /*00f4*/ 	.short	0x0380
        /*00f6*/ 	.short	0x00e8


	//----- nvinfo : EIATTR_SW_WAR
	.align		4
.L_1578:
        /*00f8*/ 	.byte	0x04, 0x36
        /*00fa*/ 	.short	(.L_1580 - .L_1579)
.L_1579:
        /*00fc*/ 	.word	0x00000008
.L_1580:


//--------------------- .nv.info._ZN10layer_norm13ln_fwd_kernelINS_13Kernel_traitsIf13__nv_bfloat16S2_S2_fjLj7168ELj1ELj1ELj4ELj16ENS_18Kernel_traits_baseILj7168EfS2_S2_S2_fjLj128EEEEELb0ELb0ELb0ELb1EEEvNS_9FwdParamsE --------------------------
	.section	.nv.info._ZN10layer_norm13ln_fwd_kernelINS_13Kernel_traitsIf13__nv_bfloat16S2_S2_fjLj7168ELj1ELj1ELj4ELj16ENS_18Kernel_traits_baseILj7168EfS2_S2_S2_fjLj128EEEEELb0ELb0ELb0ELb1EEEvNS_9FwdParamsE,"",@"SHT_CUDA_INFO"
	.sectionflags	@""
	.align	4


	//----- nvinfo : EIATTR_CUDA_API_VERSION
	.align		4
        /*0000*/ 	.byte	0x04, 0x37
        /*0002*/ 	.short	(.L_1582 - .L_1581)
.L_1581:
        /*0004*/ 	.word	0x00000082


	//----- nvinfo : EIATTR_KPARAM_INFO
	.align		4
.L_1582:
        /*0008*/ 	.byte	0x04, 0x17
        /*000a*/ 	.short	(.L_1584 - .L_1583)
.L_1583:
        /*000c*/ 	.word	0x00000000
        /*0010*/ 	.short	0x0000
        /*0012*/ 	.short	0x0000
        /*0014*/ 	.byte	0x00, 0xf0, 0xa1, 0x03


	//----- nvinfo : EIATTR_SPARSE_MMA_MASK
	.align		4
.L_1584:
        /*0018*/ 	.byte	0x03, 0x50
        /*001a*/ 	.short	0x0000


	//----- nvinfo : EIATTR_MAXREG_COUNT
	.align		4
        /*001c*/ 	.byte	0x03, 0x1b
        /*001e*/ 	.short	0x00ff


	//----- nvinfo : EIATTR_NUM_BARRIERS
	.align		4
        /*0020*/ 	.byte	0x02, 0x4c
        /*0022*/ 	.byte	0x01
	.zero		1


	//----- nvinfo : EIATTR_MERCURY_ISA_VERSION
	.align		4
        /*0024*/ 	.byte	0x03, 0x5f
        /*0026*/ 	.short	0x0101


	//----- nvinfo : EIATTR_COOP_GROUP_MASK_REGIDS
	.align		4
        /*0028*/ 	.byte	0x04, 0x29
        /*002a*/ 	.short	(.L_1586 - .L_1585)


	//   ....[0]....
.L_1585:
        /*002c*/ 	.word	0xffffffff


	//   ....[1]....
        /*0030*/ 	.word	0xffffffff


	//   ....[2]....
        /*0034*/ 	.word	0xffffffff


	//   ....[3]....
        /*0038*/ 	.word	0xffffffff


	//   ....[4]....
        /*003c*/ 	.word	0xffffffff


	//   ....[5]....
        /*0040*/ 	.word	0xffffffff


	//   ....[6]....
        /*0044*/ 	.word	0xffffffff


	//   ....[7]....
        /*0048*/ 	.word	0xffffffff


	//   ....[8]....
        /*004c*/ 	.word	0xffffffff


	//   ....[9]....
        /*0050*/ 	.word	0xffffffff


	//   ....[10]....
        /*0054*/ 	.word	0xffffffff


	//   ....[11]....
        /*0058*/ 	.word	0xffffffff


	//   ....[12]....
        /*005c*/ 	.word	0xffffffff


	//   ....[13]....
        /*0060*/ 	.word	0xffffffff


	//   ....[14]....
        /*0064*/ 	.word	0xffffffff


	//   ....[15]....
        /*0068*/ 	.word	0xffffffff


	//   ....[16]....
        /*006c*/ 	.word	0xffffffff


	//   ....[17]....
        /*0070*/ 	.word	0xffffffff


	//----- nvinfo : EIATTR_COOP_GROUP_INSTR_OFFSETS
	.align		4
.L_1586:
        /*0074*/ 	.byte	0x04, 0x28
        /*0076*/ 	.short	(.L_1588 - .L_1587)


	//   ....[0]....
.L_1587:
        /*0078*/ 	.word	0x00003420


	//   ....[1]....
        /*007c*/ 	.word	0x00003440


	//   ....[2]....
        /*0080*/ 	.word	0x00003460


	//   ....[3]....
        /*0084*/ 	.word	0x00003480


	//   ....[4]....
        /*0088*/ 	.word	0x000034a0


	//   ....[5]....
        /*008c*/ 	.word	0x00003bd0


	//   ....[6]....
        /*0090*/ 	.word	0x00003bf0


	//   ....[7]....
        /*0094*/ 	.word	0x00003c10


	//   ....[8]....
        /*0098*/ 	.word	0x00003c40


	//   ....[9]....
        /*009c*/ 	.word	0x00003c80


	//   ....[10]....
        /*00a0*/ 	.word	0x00003e30


	//   ....[11]....
        /*00a4*/ 	.word	0x00003e70


	//   ....[12]....
        /*00a8*/ 	.word	0x00003e80


	//   ....[13]....
        /*00ac*/ 	.word	0x00003ec0


	//   ....[14]....
        /*00b0*/ 	.word	0x00003f90


	//   ....[15]....
        /*00b4*/ 	.word	0x00003fc0


	//   ....[16]....
        /*00b8*/ 	.word	0x00004070


	//   ....[17]....
        /*00bc*/ 	.word	0x00004090


	//----- nvinfo : EIATTR_VRC_CTA_INIT_COUNT
	.align		4
.L_1588:
        /*00c0*/ 	.byte	0x02, 0x4a
	.zero		1
	.zero		1


	//----- nvinfo : EIATTR_EXIT_INSTR_OFFSETS
	.align		4
        /*00c4*/ 	.byte	0x04, 0x1c
        /*00c6*/ 	.short	(.L_1590 - .L_1589)


	//   ....[0]....
.L_1589:
        /*00c8*/ 	.word	0x000005c0


	//   ....[1]....
        /*00cc*/ 	.word	0x00004ed0


	//----- nvinfo : EIATTR_MAX_THREADS
	.align		4
.L_1590:
        /*00d0*/ 	.byte	0x04, 0x05
        /*00d2*/ 	.short	(.L_1592 - .L_1591)
.L_1591:
        /*00d4*/ 	.word	0x00000080
        /*00d8*/ 	.word	0x00000001
        /*00dc*/ 	.word	0x00000001


	//----- nvinfo : EIATTR_CRS_STACK_SIZE
	.align		4
.L_1592:
        /*00e0*/ 	.byte	0x04, 0x1e
        /*00e2*/ 	.short	(.L_1594 - .L_1593)
.L_1593:
        /*00e4*/ 	.word	0x00000000


	//----- nvinfo : EIATTR_CBANK_PARAM_SIZE
	.align		4
.L_1594:
        /*00e8*/ 	.byte	0x03, 0x19
        /*00ea*/ 	.short	0x00e8


	//----- nvinfo : EIATTR_PARAM_CBANK
	.align		4
        /*00ec*/ 	.byte	0x04, 0x0a
        /*00ee*/ 	.short	(.L_1596 - .L_1595)
	.align		4
.L_1595:
        /*00f0*/ 	.word	index@(.nv.constant0._ZN10layer_norm13ln_fwd_kernelINS_13Kernel_traitsIf13__nv_bfloat16S2_S2_fjLj7168ELj1ELj1ELj4ELj16ENS_18Kernel_traits_baseILj7168EfS2_S2_S2_fjLj128EEEEELb0ELb0ELb0ELb1EEEvNS_9FwdParamsE)
        /*00f4*/ 	.short	0x0380
        /*00f6*/ 	.short	0x00e8


	//----- nvinfo : EIATTR_SW_WAR
	.align		4
.L_1596:
        /*00f8*/ 	.byte	0x04, 0x36
        /*00fa*/ 	.short	(.L_1598 - .L_1597)
.L_1597:
        /*00fc*/ 	.word	0x00000008
.L_1598:


//--------------------- .nv.info._ZN10layer_norm13ln_fwd_kernelINS_13Kernel_traitsIf13__nv_bfloat16S2_S2_fjLj7168ELj1ELj1ELj4ELj16ENS_18Kernel_traits_baseILj7168EfS2_S2_S2_fjLj128EEEEELb0ELb0ELb1ELb0EEEvNS_9FwdParamsE --------------------------
	.section	.nv.info._ZN10layer_norm13ln_fwd_kernelINS_13Kernel_traitsIf13__nv_bfloat16S2_S2_fjLj7168ELj1ELj1ELj4ELj16ENS_18Kernel_traits_baseILj7168EfS2_S2_S2_fjLj128EEEEELb0ELb0ELb1ELb0EEEvNS_9FwdParamsE,"",@"SHT_CUDA_INFO"
	.sectionflags	@""
	.align	4


	//----- nvinfo : EIATTR_CUDA_API_VERSION
	.align		4
        /*0000*/ 	.byte	0x04, 0x37
        /*0002*/ 	.short	(.L_1600 - .L_1599)
.L_1599:
        /*0004*/ 	.word	0x00000082


	//----- nvinfo : EIATTR_KPARAM_INFO
	.align		4
.L_1600:
        /*0008*/ 	.byte	0x04, 0x17
        /*000a*/ 	.short	(.L_1602 - .L_1601)
.L_1601:
        /*000c*/ 	.word	0x00000000
        /*0010*/ 	.short	0x0000
        /*0012*/ 	.short	0x0000
        /*0014*/ 	.byte	0x00, 0xf0, 0xa1, 0x03


	//----- nvinfo : EIATTR_SPARSE_MMA_MASK
	.align		4
.L_1602:
        /*0018*/ 	.byte	0x03, 0x50
        /*001a*/ 	.short	0x0000


	//----- nvinfo : EIATTR_MAXREG_COUNT
	.align		4
        /*001c*/ 	.byte	0x03, 0x1b
        /*001e*/ 	.short	0x00ff


	//----- nvinfo : EIATTR_NUM_BARRIERS
	.align		4
        /*0020*/ 	.byte	0x02, 0x4c
        /*0022*/ 	.byte	0x01
	.zero		1


	//----- nvinfo : EIATTR_MERCURY_ISA_VERSION
	.align		4
        /*0024*/ 	.byte	0x03, 0x5f
        /*0026*/ 	.short	0x0101


	//----- nvinfo : EIATTR_COOP_GROUP_MASK_REGIDS
	.align		4
        /*0028*/ 	.byte	0x04, 0x29
        /*002a*/ 	.short	(.L_1604 - .L_1603)


	//   ....[0]....
.L_1603:
        /*002c*/ 	.word	0xffffffff


	//   ....[1]....
        /*0030*/ 	.word	0xffffffff


	//   ....[2]....
        /*0034*/ 	.word	0xffffffff


	//   ....[3]....
        /*0038*/ 	.word	0xffffffff


	//   ....[4]....
        /*003c*/ 	.word	0xffffffff


	//   ....[5]....
        /*0040*/ 	.word	0xffffffff


	//   ....[6]....
        /*0044*/ 	.word	0xffffffff


	//   ....[7]....
        /*0048*/ 	.word	0xffffffff


	//   ....[8]....
        /*004c*/ 	.word	0xffffffff


	//   ....[9]....
        /*0050*/ 	.word	0xffffffff


	//   ....[10]....
        /*0054*/ 	.word	0xffffffff


	//   ....[11]....
        /*0058*/ 	.word	0xffffffff


	//   ....[12]....
        /*005c*/ 	.word	0xffffffff


	//   ....[13]....
        /*0060*/ 	.word	0xffffffff


	//   ....[14]....
        /*0064*/ 	.word	0xffffffff


	//   ....[15]....
        /*0068*/ 	.word	0xffffffff


	//   ....[16]....
        /*006c*/ 	.word	0xffffffff


	//   ....[17]....
        /*0070*/ 	.word	0xffffffff


	//----- nvinfo : EIATTR_COOP_GROUP_INSTR_OFFSETS
	.align		4
.L_1604:
        /*0074*/ 	.byte	0x04, 0x28
        /*0076*/ 	.short	(.L_1606 - .L_1605)


	//   ....[0]....
.L_1605:
        /*0078*/ 	.word	0x000045c0


	//   ....[1]....
        /*007c*/ 	.word	0x000045e0


	//   ....[2]....
        /*0080*/ 	.word	0x00004600


	//   ....[3]....
        /*0084*/ 	.word	0x00004620


	//   ....[4]....
        /*0088*/ 	.word	0x00004640


	//   ....[5]....
        /*008c*/ 	.word	0x00004dd0


	//   ....[6]....
        /*0090*/ 	.word	0x00004df0


	//   ....[7]....
        /*0094*/ 	.word	0x00004e10


	//   ....[8]....
        /*0098*/ 	.word	0x00004e30


	//   ....[9]....
        /*009c*/ 	.word	0x00004e50


	//   ....[10]....
        /*00a0*/ 	.word	0x00004fe0


	//   ....[11]....
        /*00a4*/ 	.word	0x00005010


	//   ....[12]....
        /*00a8*/ 	.word	0x00005030


	//   ....[13]....
        /*00ac*/ 	.word	0x00005070


	//   ....[14]....
        /*00b0*/ 	.word	0x00005130


	//   ....[15]....
        /*00b4*/ 	.word	0x00005160


	//   ....[16]....
        /*00b8*/ 	.word	0x00005210


	//   ....[17]....
        /*00bc*/ 	.word	0x00005240


	//----- nvinfo : EIATTR_VRC_CTA_INIT_COUNT
	.align		4
.L_1606:
        /*00c0*/ 	.byte	0x02, 0x4a
	.zero		1
	.zero		1


	//----- nvinfo : EIATTR_EXIT_INSTR_OFFSETS
	.align		4
        /*00c4*/ 	.byte	0x04, 0x1c
        /*00c6*/ 	.short	(.L_1608 - .L_1607)


	//   ....[0]....
.L_1607:
        /*00c8*/ 	.word	0x00000a10


	//   ....[1]....
        /*00cc*/ 	.word	0x00006320


	//----- nvinfo : EIATTR_MAX_THREADS
	.align		4
.L_1608:
        /*00d0*/ 	.byte	0x04, 0x05
        /*00d2*/ 	.short	(.L_1610 - .L_1609)
.L_1609:
        /*00d4*/ 	.word	0x00000080
        /*00d8*/ 	.word	0x00000001
        /*00dc*/ 	.word	0x00000001


	//----- nvinfo : EIATTR_CRS_STACK_SIZE
	.align		4
.L_1610:
        /*00e0*/ 	.byte	0x04, 0x1e
        /*00e2*/ 	.short	(.L_1612 - .L_1611)
.L_1611:
        /*00e4*/ 	.word	0x00000000


	//----- nvinfo : EIATTR_CBANK_PARAM_SIZE
	.align		4
.L_1612:
        /*00e8*/ 	.byte	0x03, 0x19
        /*00ea*/ 	.short	0x00e8


	//----- nvinfo : EIATTR_PARAM_CBANK
	.align		4
        /*00ec*/ 	.byte	0x04, 0x0a
        /*00ee*/ 	.short	(.L_1614 - .L_1613)
	.align		4
.L_1613:
        /*00f0*/ 	.word	index@(.nv.constant0._ZN10layer_norm13ln_fwd_kernelINS_13Kernel_traitsIf13__nv_bfloat16S2_S2_fjLj7168ELj1ELj1ELj4ELj16ENS_18Kernel_traits_baseILj7168EfS2_S2_S2_fjLj128EEEEELb0ELb0ELb1ELb0EEEvNS_9FwdParamsE)
        /*00f4*/ 	.short	0x0380
        /*00f6*/ 	.short	0x00e8


	//----- nvinfo : EIATTR_SW_WAR
	.align		4
.L_1614:
        /*00f8*/ 	.byte	0x04, 0x36
        /*00fa*/ 	.short	(.L_1616 - .L_1615)
.L_1615:
        /*00fc*/ 	.word	0x00000008
.L_1616:


//--------------------- .nv.info._ZN10layer_norm13ln_fwd_kernelINS_13Kernel_traitsIf13__nv_bfloat16S2_S2_fjLj7168ELj1ELj1ELj4ELj16ENS_18Kernel_traits_baseILj7168EfS2_S2_S2_fjLj128EEEEELb0ELb0ELb1ELb1EEEvNS_9FwdParamsE --------------------------
	.section	.nv.info._ZN10layer_norm13ln_fwd_kernelINS_13Kernel_traitsIf13__nv_bfloat16S2_S2_fjLj7168ELj1ELj1ELj4ELj16ENS_18Kernel_traits_baseILj7168EfS2_S2_S2_fjLj128EEEEELb0ELb0ELb1ELb1EEEvNS_9FwdParamsE,"",@"SHT_CUDA_INFO"
	.sectionflags	@""
	.align	4


	//----- nvinfo : EIATTR_CUDA_API_VERSION
	.align		4
        /*0000*/ 	.byte	0x04, 0x37
        /*0002*/ 	.short	(.L_1618 - .L_1617)
.L_1617:
        /*0004*/ 	.word	0x00000082


	//----- nvinfo : EIATTR_KPARAM_INFO
	.align		4
.L_1618:
        /*0008*/ 	.byte	0x04, 0x17
        /*000a*/ 	.short	(.L_1620 - .L_1619)
.L_1619:
        /*000c*/ 	.word	0x00000000
        /*0010*/ 	.short	0x0000
        /*0012*/ 	.short	0x0000
        /*0014*/ 	.byte	0x00, 0xf0, 0xa1, 0x03


	//----- nvinfo : EIATTR_SPARSE_MMA_MASK
	.align		4
.L_1620:
        /*0018*/ 	.byte	0x03, 0x50
        /*001a*/ 	.short	0x0000


	//----- nvinfo : EIATTR_MAXREG_COUNT
	.align		4
        /*001c*/ 	.byte	0x03, 0x1b
        /*001e*/ 	.short	0x00ff


	//----- nvinfo : EIATTR_NUM_BARRIERS
	.align		4
        /*0020*/ 	.byte	0x02, 0x4c
        /*0022*/ 	.byte	0x01
	.zero		1


	//----- nvinfo : EIATTR_MERCURY_ISA_VERSION
	.align		4
        /*0024*/ 	.byte	0x03, 0x5f
        /*0026*/ 	.short	0x0101


	//----- nvinfo : EIATTR_COOP_GROUP_MASK_REGIDS
	.align		4
        /*0028*/ 	.byte	0x04, 0x29
        /*002a*/ 	.short	(.L_1622 - .L_1621)


	//   ....[0]....
.L_1621:
        /*002c*/ 	.word	0xffffffff


	//   ....[1]....
        /*0030*/ 	.word	0xffffffff


	//   ....[2]....
        /*0034*/ 	.word	0xffffffff


	//   ....[3]....
        /*0038*/ 	.word	0xffffffff


	//   ....[4]....
        /*003c*/ 	.word	0xffffffff


	//   ....[5]....
        /*0040*/ 	.word	0xffffffff


	//   ....[6]....
        /*0044*/ 	.word	0xffffffff


	//   ....[7]....
        /*0048*/ 	.word	0xffffffff


	//   ....[8]....
        /*004c*/ 	.word	0xffffffff


	//   ....[9]....
        /*0050*/ 	.word	0xffffffff


	//   ....[10]....
        /*0054*/ 	.word	0xffffffff


	//   ....[11]....
        /*0058*/ 	.word	0xffffffff


	//   ....[12]....
        /*005c*/ 	.word	0xffffffff


	//   ....[13]....
        /*0060*/ 	.word	0xffffffff


	//   ....[14]....
        /*0064*/ 	.word	0xffffffff


	//   ....[15]....
        /*0068*/ 	.word	0xffffffff


	//   ....[16]....
        /*006c*/ 	.word	0xffffffff


	//   ....[17]....
        /*0070*/ 	.word	0xffffffff


	//----- nvinfo : EIATTR_COOP_GROUP_INSTR_OFFSETS
	.align		4
.L_1622:
        /*0074*/ 	.byte	0x04, 0x28
        /*0076*/ 	.short	(.L_1624 - .L_1623)


	//   ....[0]....
.L_1623:
        /*0078*/ 	.word	0x00003c10


	//   ....[1]....
        /*007c*/ 	.word	0x00003c30


	//   ....[2]....
        /*0080*/ 	.word	0x00003c50


	//   ....[3]....
        /*0084*/ 	.word	0x00003c70


	//   ....[4]....
        /*0088*/ 	.word	0x00003c90


	//   ....[5]....
        /*008c*/ 	.word	0x000043c0


	//   ....[6]....
        /*0090*/ 	.word	0x000043e0


	//   ....[7]....
        /*0094*/ 	.word	0x00004400


	//   ....[8]....
        /*0098*/ 	.word	0x00004430


	//   ....[9]....
        /*009c*/ 	.word	0x00004460


	//   ....[10]....
        /*00a0*/ 	.word	0x00004610


	//   ....[11]....
        /*00a4*/ 	.word	0x00004640


	//   ....[12]....
        /*00a8*/ 	.word	0x00004650


	//   ....[13]....
        /*00ac*/ 	.word	0x00004690


	//   ....[14]....
        /*00b0*/ 	.word	0x00004760


	//   ....[15]....
        /*00b4*/ 	.word	0x00004790


	//   ....[16]....
        /*00b8*/ 	.word	0x00004840


	//   ....[17]....
        /*00bc*/ 	.word	0x00004870


	//----- nvinfo : EIATTR_VRC_CTA_INIT_COUNT
	.align		4
.L_1624:
        /*00c0*/ 	.byte	0x02, 0x4a
	.zero		1
	.zero		1


	//----- nvinfo : EIATTR_EXIT_INSTR_OFFSETS
	.align		4
        /*00c4*/ 	.byte	0x04, 0x1c
        /*00c6*/ 	.short	(.L_1626 - .L_1625)


	//   ....[0]....
.L_1625:
        /*00c8*/ 	.word	0x00000580


	//   ....[1]....
        /*00cc*/ 	.word	0x00005780


	//----- nvinfo : EIATTR_MAX_THREADS
	.align		4
.L_1626:
        /*00d0*/ 	.byte	0x04, 0x05
        /*00d2*/ 	.short	(.L_1628 - .L_1627)
.L_1627:
        /*00d4*/ 	.word	0x00000080
        /*00d8*/ 	.word	0x00000001
        /*00dc*/ 	.word	0x00000001


	//----- nvinfo : EIATTR_CRS_STACK_SIZE
	.align		4
.L_1628:
        /*00e0*/ 	.byte	0x04, 0x1e
        /*00e2*/ 	.short	(.L_1630 - .L_1629)
.L_1629:
        /*00e4*/ 	.word	0x00000000


	//----- nvinfo : EIATTR_CBANK_PARAM_SIZE
	.align		4
.L_1630:
        /*00e8*/ 	.byte	0x03, 0x19
        /*00ea*/ 	.short	0x00e8


	//----- nvinfo : EIATTR_PARAM_CBANK
	.align		4
        /*00ec*/ 	.byte	0x04, 0x0a
        /*00ee*/ 	.short	(.L_1632 - .L_1631)
	.align		4
.L_1631:
        /*00f0*/ 	.word	index@(.nv.constant0._ZN10layer_norm13ln_fwd_kernelINS_13Kernel_traitsIf13__nv_bfloat16S2_S2_fjLj7168ELj1ELj1ELj4ELj16ENS_18Kernel_traits_baseILj7168EfS2_S2_S2_fjLj128EEEEELb0ELb0ELb1ELb1EEEvNS_9FwdParamsE)
        /*00f4*/ 	.short	0x0380
        /*00f6*/ 	.short	0x00e8


	//----- nvinfo : EIATTR_SW_WAR
	.align		4
.L_1632:
        /*00f8*/ 	.byte	0x04, 0x36
        /*00fa*/ 	.short	(.L_1634 - .L_1633)
.L_1633:
        /*00fc*/ 	.word	0x00000008
.L_1634:


//--------------------- .nv.info._ZN10layer_norm13ln_fwd_kernelINS_13Kernel_traitsIf13__nv_bfloat16S2_S2_fjLj7168ELj1ELj1ELj4ELj16ENS_18Kernel_traits_baseILj7168EfS2_S2_S2_fjLj128EEEEELb0ELb1ELb0ELb0EEEvNS_9FwdParamsE --------------------------
	.section	.nv.info._ZN10layer_norm13ln_fwd_kernelINS_13Kernel_traitsIf13__nv_bfloat16S2_S2_fjLj7168ELj1ELj1ELj4ELj16ENS_18Kernel_traits_baseILj7168EfS2_S2_S2_fjLj128EEEEELb0ELb1ELb0ELb0EEEvNS_9FwdParamsE,"",@"SHT_CUDA_INFO"
	.sectionflags	@""
	.align	4


	//----- nvinfo : EIATTR_CUDA_API_VERSION
	.align		4
        /*0000*/ 	.byte	0x04, 0x37
        /*0002*/ 	.short	(.L_1636 - .L_1635)
.L_1635:
        /*0004*/ 	.word	0x00000082


	//----- nvinfo : EIATTR_KPARAM_INFO
	.align		4
.L_1636:
        /*0008*/ 	.byte	0x04, 0x17
        /*000a*/ 	.short	(.L_1638 - .L_1637)
.L_1637:
        /*000c*/ 	.word	0x00000000
        /*0010*/ 	.short	0x0000
        /*0012*/ 	.short	0x0000
        /*0014*/ 	.byte	0x00, 0xf0, 0xa1, 0x03


	//----- nvinfo : EIATTR_SPARSE_MMA_MASK
	.align		4
.L_1638:
        /*0018*/ 	.byte	0x03, 0x50
        /*001a*/ 	.short	0x0000


	//----- nvinfo : EIATTR_MAXREG_COUNT
	.align		4
        /*001c*/ 	.byte	0x03, 0x1b
        /*001e*/ 	.short	0x00ff


	//----- nvinfo : EIATTR_NUM_BARRIERS
	.align		4
        /*0020*/ 	.byte	0x02, 0x4c
        /*0022*/ 	.byte	0x01
	.zero		1


	//----- nvinfo : EIATTR_MERCURY_ISA_VERSION
	.align		4
        /*0024*/ 	.byte	0x03, 0x5f
        /*0026*/ 	.short	0x0101


	//----- nvinfo : EIATTR_COOP_GROUP_MASK_REGIDS
	.align		4
        /*0028*/ 	.byte	0x04, 0x29
        /*002a*/ 	.short	(.L_1640 - .L_1639)


	//   ....[0]....
.L_1639:
        /*002c*/ 	.word	0xffffffff


	//   ....[1]....
        /*0030*/ 	.word	0xffffffff


	//   ....[2]....
        /*0034*/ 	.word	0xffffffff


	//   ....[3]....
        /*0038*/ 	.word	0xffffffff


	//   ....[4]....
        /*003c*/ 	.word	0xffffffff


	//   ....[5]....
        /*0040*/ 	.word	0xffffffff


	//   ....[6]....
        /*0044*/ 	.word	0xffffffff


	//   ....[7]....
        /*0048*/ 	.word	0xffffffff


	//   ....[8]....
        /*004c*/ 	.word	0xffffffff


	//   ....[9]....
        /*0050*/ 	.word	0xffffffff


	//   ....[10]....
        /*0054*/ 	.word	0xffffffff


	//   ....[11]....
        /*0058*/ 	.word	0xffffffff


	//   ....[12]....
        /*005c*/ 	.word	0xffffffff


	//   ....[13]....
        /*0060*/ 	.word	0xffffffff


	//   ....[14]....
        /*0064*/ 	.word	0xffffffff


	//   ....[15]....
        /*0068*/ 	.word	0xffffffff


	//   ....[16]....
        /*006c*/ 	.word	0xffffffff


	//   ....[17]....
        /*0070*/ 	.word	0xffffffff


	//----- nvinfo : EIATTR_COOP_GROUP_INSTR_OFFSETS
	.align		4
.L_1640:
        /*0074*/ 	.byte	0x04, 0x28
        /*0076*/ 	.short	(.L_1642 - .L_1641)


	//   ....[0]....
.L_1641:
        /*0078*/ 	.word	0x00003dc0


	//   ....[1]....
        /*007c*/ 	.word	0x00003de0


	//   ....[2]....
        /*0080*/ 	.word	0x00003e00


	//   ....[3]....
        /*0084*/ 	.word	0x00003e20


	//   ....[4]....
        /*0088*/ 	.word	0x00003e40


	//   ....[5]....
        /*008c*/ 	.word	0x000045e0


	//   ....[6]....
        /*0090*/ 	.word	0x00004600


	//   ....[7]....
        /*0094*/ 	.word	0x00004620


	//   ....[8]....
        /*0098*/ 	.word	0x00004640


	//   ....[9]....
        /*009c*/ 	.word	0x00004660


	//   ....[10]....
        /*00a0*/ 	.word	0x00004810


	//   ....[11]....
        /*00a4*/ 	.word	0x00004850


	//   ....[12]....
        /*00a8*/ 	.word	0x00004890


	//   ....[13]....
        /*00ac*/ 	.word	0x000048d0


	//   ....[14]....
        /*00b0*/ 	.word	0x00004940


	//   ....[15]....
        /*00b4*/ 	.word	0x00004980


	//   ....[16]....
        /*00b8*/ 	.word	0x00004a50


	//   ....[17]....
        /*00bc*/ 	.word	0x00004a70


	//----- nvinfo : EIATTR_VRC_CTA_INIT_COUNT
	.align		4
.L_1642:
        /*00c0*/ 	.byte	0x02, 0x4a
	.zero		1
	.zero		1


	//----- nvinfo : EIATTR_EXIT_INSTR_OFFSETS
	.align		4
        /*00c4*/ 	.byte	0x04, 0x1c
        /*00c6*/ 	.short	(.L_1644 - .L_1643)


	//   ....[0]....
.L_1643:
        /*00c8*/ 	.word	0x00000dc0


	//   ....[1]....
        /*00cc*/ 	.word	0x00005b10


	//----- nvinfo : EIATTR_MAX_THREADS
	.align		4
.L_1644:
        /*00d0*/ 	.byte	0x04, 0x05
        /*00d2*/ 	.short	(.L_1646 - .L_1645)
.L_1645:
        /*00d4*/ 	.word	0x00000080
        /*00d8*/ 	.word	0x00000001
        /*00dc*/ 	.word	0x00000001


	//----- nvinfo : EIATTR_CRS_STACK_SIZE
	.align		4
.L_1646:
        /*00e0*/ 	.byte	0x04, 0x1e
        /*00e2*/ 	.short	(.L_1648 - .L_1647)
.L_1647:
        /*00e4*/ 	.word	0x00000000


	//----- nvinfo : EIATTR_CBANK_PARAM_SIZE
	.align		4
.L_1648:
        /*00e8*/ 	.byte	0x03, 0x19
        /*00ea*/ 	.short	0x00e8


	//----- nvinfo : EIATTR_PARAM_CBANK
	.align		4
        /*00ec*/ 	.byte	0x04, 0x0a
        /*00ee*/ 	.short	(.L_1650 - .L_1649)
	.align		4
.L_1649:
        /*00f0*/ 	.word	index@(.nv.constant0._ZN10layer_norm13ln_fwd_kernelINS_13Kernel_traitsIf13__nv_bfloat16S2_S2_fjLj7168ELj1ELj1ELj4ELj16ENS_18Kernel_traits_baseILj7168EfS2_S2_S2_fjLj128EEEEELb0ELb1ELb0ELb0EEEvNS_9FwdParamsE)
        /*00f4*/ 	.short	0x0380
        /*00f6*/ 	.short	0x00e8


	//----- nvinfo : EIATTR_SW_WAR
	.align		4
.L_1650:
        /*00f8*/ 	.byte	0x04, 0x36
        /*00fa*/ 	.short	(.L_1652 - .L_1651)
.L_1651:
        /*00fc*/ 	.word	0x00000008
.L_1652:


//--------------------- .nv.info._ZN10layer_norm13ln_fwd_kernelINS_13Kernel_traitsIf13__nv_bfloat16S2_S2_fjLj7168ELj1ELj1ELj4ELj16ENS_18Kernel_traits_baseILj7168EfS2_S2_S2_fjLj128EEEEELb0ELb1ELb0ELb1EEEvNS_9FwdParamsE --------------------------
	.section	.nv.info._ZN10layer_norm13ln_fwd_kernelINS_13Kernel_traitsIf13__nv_bfloat16S2_S2_fjLj7168ELj1ELj1ELj4ELj16ENS_18Kernel_traits_baseILj7168EfS2_S2_S2_fjLj128EEEEELb0ELb1ELb0ELb1EEEvNS_9FwdParamsE,"",@"SHT_CUDA_INFO"
	.sectionflags	@""
	.align	4


	//----- nvinfo : EIATTR_CUDA_API_VERSION
	.align		4
        /*0000*/ 	.byte	0x04, 0x37
        /*0002*/ 	.short	(.L_1654 - .L_1653)
.L_1653:
        /*0004*/ 	.word	0x00000082


	//----- nvinfo : EIATTR_KPARAM_INFO
	.align		4
.L_1654:
        /*0008*/ 	.byte	0x04, 0x17
        /*000a*/ 	.short	(.L_1656 - .L_1655)
.L_1655:
        /*000c*/ 	.word	0x00000000
        /*0010*/ 	.short	0x0000
        /*0012*/ 	.short	0x0000
        /*0014*/ 	.byte	0x00, 0xf0, 0xa1, 0x03


	//----- nvinfo : EIATTR_SPARSE_MMA_MASK
	.align		4
.L_1656:
        /*0018*/ 	.byte	0x03, 0x50
        /*001a*/ 	.short	0x0000


	//----- nvinfo : EIATTR_MAXREG_COUNT
	.align		4
        /*001c*/ 	.byte	0x03, 0x1b
        /*001e*/ 	.short	0x00ff


	//----- nvinfo : EIATTR_NUM_BARRIERS
	.align		4
        /*0020*/ 	.byte	0x02, 0x4c
        /*0022*/ 	.byte	0x01
	.zero		1


	//----- nvinfo : EIATTR_MERCURY_ISA_VERSION
	.align		4
        /*0024*/ 	.byte	0x03, 0x5f
        /*0026*/ 	.short	0x0101


	//----- nvinfo : EIATTR_COOP_GROUP_MASK_REGIDS
	.align		4
        /*0028*/ 	.byte	0x04, 0x29
        /*002a*/ 	.short	(.L_1658 - .L_1657)


	//   ....[0]....
.L_1657:
        /*002c*/ 	.word	0xffffffff


	//   ....[1]....
        /*0030*/ 	.word	0xffffffff


	//   ....[2]....
        /*0034*/ 	.word	0xffffffff


	//   ....[3]....
        /*0038*/ 	.word	0xffffffff


	//   ....[4]....
        /*003c*/ 	.word	0xffffffff


	//   ....[5]....
        /*0040*/ 	.word	0xffffffff


	//   ....[6]....
        /*0044*/ 	.word	0xffffffff


	//   ....[7]....
        /*0048*/ 	.word	0xffffffff


	//   ....[8]....
        /*004c*/ 	.word	0xffffffff


	//   ....[9]....
        /*0050*/ 	.word	0xffffffff


	//   ....[10]....
        /*0054*/ 	.word	0xffffffff


	//   ....[11]....
        /*0058*/ 	.word	0xffffffff


	//   ....[12]....
        /*005c*/ 	.word	0xffffffff


	//   ....[13]....
        /*0060*/ 	.word	0xffffffff


	//   ....[14]....
        /*0064*/ 	.word	0xffffffff


	//   ....[15]....
        /*0068*/ 	.word	0xffffffff


	//   ....[16]....
        /*006c*/ 	.word	0xffffffff


	//   ....[17]....
        /*0070*/ 	.word	0xffffffff


	//----- nvinfo : EIATTR_COOP_GROUP_INSTR_OFFSETS
	.align		4
.L_1658:
        /*0074*/ 	.byte	0x04, 0x28
        /*0076*/ 	.short	(.L_1660 - .L_1659)


	//   ....[0]....
.L_1659:
        /*0078*/ 	.word	0x00003240


	//   ....[1]....
        /*007c*/ 	.word	0x00003260


	//   ....[2]....
        /*0080*/ 	.word	0x00003280


	//   ....[3]....
        /*0084*/ 	.word	0x000032a0


	//   ....[4]....
        /*0088*/ 	.word	0x000032c0


	//   ....[5]....
        /*008c*/ 	.word	0x000039f0


	//   ....[6]....
        /*0090*/ 	.word	0x00003a10


	//   ....[7]....
        /*0094*/ 	.word	0x00003a30


	//   ....[8]....
        /*0098*/ 	.word	0x00003a50


	//   ....[9]....
        /*009c*/ 	.word	0x00003a70


	//   ....[10]....
        /*00a0*/ 	.word	0x00003bd0


	//   ....[11]....
        /*00a4*/ 	.word	0x00003c90


	//   ....[12]....
        /*00a8*/ 	.word	0x00003ca0


	//   ....[13]....
        /*00ac*/ 	.word	0x00003d00


	//   ....[14]....
        /*00b0*/ 	.word	0x00003d40


	//   ....[15]....
        /*00b4*/ 	.word	0x00003d60


	//   ....[16]....
        /*00b8*/ 	.word	0x00003e50


	//   ....[17]....
        /*00bc*/ 	.word	0x00003e60


	//----- nvinfo : EIATTR_VRC_CTA_INIT_COUNT
	.align		4
.L_1660:
        /*00c0*/ 	.byte	0x02, 0x4a
	.zero		1
	.zero		1


	//----- nvinfo : EIATTR_EXIT_INSTR_OFFSETS
	.align		4
        /*00c4*/ 	.byte	0x04, 0x1c
        /*00c6*/ 	.short	(.L_1662 - .L_1661)


	//   ....[0]....
.L_1661:
        /*00c8*/ 	.word	0x00000790


	//   ....[1]....
        /*00cc*/ 	.word	0x00004ca0


	//----- nvinfo : EIATTR_MAX_THREADS
	.align		4
.L_1662:
        /*00d0*/ 	.byte	0x04, 0x05
        /*00d2*/ 	.short	(.L_1664 - .L_1663)
.L_1663:
        /*00d4*/ 	.word	0x00000080
        /*00d8*/ 	.word	0x00000001
        /*00dc*/ 	.word	0x00000001


	//----- nvinfo : EIATTR_CRS_STACK_SIZE
	.align		4
.L_1664:
        /*00e0*/ 	.byte	0x04, 0x1e
        /*00e2*/ 	.short	(.L_1666 - .L_1665)
.L_1665:
        /*00e4*/ 	.word	0x00000000


	//----- nvinfo : EIATTR_CBANK_PARAM_SIZE
	.align		4
.L_1666:
        /*00e8*/ 	.byte	0x03, 0x19
        /*00ea*/ 	.short	0x00e8


	//----- nvinfo : EIATTR_PARAM_CBANK
	.align		4
        /*00ec*/ 	.byte	0x04, 0x0a
        /*00ee*/ 	.short	(.L_1668 - .L_1667)
	.align		4
.L_1667:
        /*00f0*/ 	.word	index@(.nv.constant0._ZN10layer_norm13ln_fwd_kernelINS_13Kernel_traitsIf13__nv_bfloat16S2_S2_fjLj7168ELj1ELj1ELj4ELj16ENS_18Kernel_traits_baseILj7168EfS2_S2_S2_fjLj128EEEEELb0ELb1ELb0ELb1EEEvNS_9FwdParamsE)
        /*00f4*/ 	.short	0x0380
        /*00f6*/ 	.short	0x00e8


	//----- nvinfo : EIATTR_SW_WAR
	.align		4
.L_1668:
        /*00f8*/ 	.byte	0x04, 0x36
        /*00fa*/ 	.short	(.L_1670 - .L_1669)
.L_1669:
        /*00fc*/ 	.word	0x00000008
.L_1670:


//--------------------- .nv.info._ZN10layer_norm13ln_fwd_kernelINS_13Kernel_traitsIf13__nv_bfloat16S2_S2_fjLj7168ELj1ELj1ELj4ELj16ENS_18Kernel_traits_baseILj7168EfS2_S2_S2_fjLj128EEEEELb0ELb1ELb1ELb0EEEvNS_9FwdParamsE --------------------------
	.section	.nv.info._ZN10layer_norm13ln_fwd_kernelINS_13Kernel_traitsIf13__nv_bfloat16S2_S2_fjLj7168ELj1ELj1ELj4ELj16ENS_18Kernel_traits_baseILj7168EfS2_S2_S2_fjLj128EEEEELb0ELb1ELb1ELb0EEEvNS_9FwdParamsE,"",@"SHT_CUDA_INFO"
	.sectionflags	@""
	.align	4


	//----- nvinfo : EIATTR_CUDA_API_VERSION
	.align		4
        /*0000*/ 	.byte	0x04, 0x37
        /*0002*/ 	.short	(.L_1672 - .L_1671)
.L_1671:
        /*0004*/ 	.word	0x00000082


	//----- nvinfo : EIATTR_KPARAM_INFO
	.align		4
.L_1672:
        /*0008*/ 	.byte	0x04, 0x17
        /*000a*/ 	.short	(.L_1674 - .L_1673)
.L_1673:
        /*000c*/ 	.word	0x00000000
        /*0010*/ 	.short	0x0000
        /*0012*/ 	.short	0x0000
        /*0014*/ 	.byte	0x00, 0xf0, 0xa1, 0x03


	//----- nvinfo : EIATTR_SPARSE_MMA_MASK
	.align		4
.L_1674:
        /*0018*/ 	.byte	0x03, 0x50
        /*001a*/ 	.short	0x0000


	//----- nvinfo : EIATTR_MAXREG_COUNT
	.align		4
        /*001c*/ 	.byte	0x03, 0x1b
        /*001e*/ 	.short	0x00ff


	//----- nvinfo : EIATTR_NUM_BARRIERS
	.align		4
        /*0020*/ 	.byte	0x02, 0x4c
        /*0022*/ 	.byte	0x01
	.zero		1


	//----- nvinfo : EIATTR_MERCURY_ISA_VERSION
	.align		4
        /*0024*/ 	.byte	0x03, 0x5f
        /*0026*/ 	.short	0x0101


	//----- nvinfo : EIATTR_COOP_GROUP_MASK_REGIDS
	.align		4
        /*0028*/ 	.byte	0x04, 0x29
        /*002a*/ 	.short	(.L_1676 - .L_1675)


	//   ....[0]....
.L_1675:
        /*002c*/ 	.word	0xffffffff


	//   ....[1]....
        /*0030*/ 	.word	0xffffffff


	//   ....[2]....
        /*0034*/ 	.word	0xffffffff


	//   ....[3]....
        /*0038*/ 	.word	0xffffffff


	//   ....[4]....
        /*003c*/ 	.word	0xffffffff


	//   ....[5]....
        /*0040*/ 	.word	0xffffffff


	//   ....[6]....
        /*0044*/ 	.word	0xffffffff


	//   ....[7]....
        /*0048*/ 	.word	0xffffffff


	//   ....[8]....
        /*004c*/ 	.word	0xffffffff


	//   ....[9]....
        /*0050*/ 	.word	0xffffffff


	//   ....[10]....
        /*0054*/ 	.word	0xffffffff


	//   ....[11]....
        /*0058*/ 	.word	0xffffffff


	//   ....[12]....
        /*005c*/ 	.word	0xffffffff


	//   ....[13]....
        /*0060*/ 	.word	0xffffffff


	//   ....[14]....
        /*0064*/ 	.word	0xffffffff


	//   ....[15]....
        /*0068*/ 	.word	0xffffffff


	//   ....[16]....
        /*006c*/ 	.word	0xffffffff


	//   ....[17]....
        /*0070*/ 	.word	0xffffffff


	//----- nvinfo : EIATTR_COOP_GROUP_INSTR_OFFSETS
	.align		4
.L_1676:
        /*0074*/ 	.byte	0x04, 0x28
        /*0076*/ 	.short	(.L_1678 - .L_1677)


	//   ....[0]....
.L_1677:
        /*0078*/ 	.word	0x00004f70


	//   ....[1]....
        /*007c*/ 	.word	0x00004f90


	//   ....[2]....
        /*0080*/ 	.word	0x00004fb0


	//   ....[3]....
        /*0084*/ 	.word	0x00004fd0


	//   ....[4]....
        /*0088*/ 	.word	0x00004ff0


	//   ....[5]....
        /*008c*/ 	.word	0x00005780


	//   ....[6]....
        /*0090*/ 	.word	0x000057a0


	//   ....[7]....
        /*0094*/ 	.word	0x000057c0


	//   ....[8]....
        /*0098*/ 	.word	0x000057e0


	//   ....[9]....
        /*009c*/ 	.word	0x00005800


	//   ....[10]....
        /*00a0*/ 	.word	0x000059b0


	//   ....[11]....
        /*00a4*/ 	.word	0x000059e0


	//   ....[12]....
        /*00a8*/ 	.word	0x00005a00


	//   ....[13]....
        /*00ac*/ 	.word	0x00005ab0


	//   ....[14]....
        /*00b0*/ 	.word	0x00005af0


	//   ....[15]....
        /*00b4*/ 	.word	0x00005b00


	//   ....[16]....
        /*00b8*/ 	.word	0x00005c00


	//   ....[17]....
        /*00bc*/ 	.word	0x00005c10


	//----- nvinfo : EIATTR_VRC_CTA_INIT_COUNT
	.align		4
.L_1678:
        /*00c0*/ 	.byte	0x02, 0x4a
	.zero		1
	.zero		1


	//----- nvinfo : EIATTR_EXIT_INSTR_OFFSETS
	.align		4
        /*00c4*/ 	.byte	0x04, 0x1c
        /*00c6*/ 	.short	(.L_1680 - .L_1679)


	//   ....[0]....
.L_1679:
        /*00c8*/ 	.word	0x00000d90


	//   ....[1]....
        /*00cc*/ 	.word	0x00006cf0


	//----- nvinfo : EIATTR_MAX_THREADS
	.align		4
.L_1680:
        /*00d0*/ 	.byte	0x04, 0x05
        /*00d2*/ 	.short	(.L_1682 - .L_1681)
.L_1681:
        /*00d4*/ 	.word	0x00000080
        /*00d8*/ 	.word	0x00000001
        /*00dc*/ 	.word	0x00000001


	//----- nvinfo : EIATTR_CRS_STACK_SIZE
	.align		4
.L_1682:
        /*00e0*/ 	.byte	0x04, 0x1e
        /*00e2*/ 	.short	(.L_1684 - .L_1683)
.L_1683:
        /*00e4*/ 	.word	0x00000000


	//----- nvinfo : EIATTR_CBANK_PARAM_SIZE
	.align		4
.L_1684:
        /*00e8*/ 	.byte	0x03, 0x19
        /*00ea*/ 	.short	0x00e8


	//----- nvinfo : EIATTR_PARAM_CBANK
	.align		4
        /*00ec*/ 	.byte	0x04, 0x0a
        /*00ee*/ 	.short	(.L_1686 - .L_1685)
	.align		4
.L_1685:
        /*00f0*/ 	.word	index@(.nv.constant0._ZN10layer_norm13ln_fwd_kernelINS_13Kernel_traitsIf13__nv_bfloat16S2_S2_fjLj7168ELj1ELj1ELj4ELj16ENS_18Kernel_traits_baseILj7168EfS2_S2_S2_fjLj128EEEEELb0ELb1ELb1ELb0EEEvNS_9FwdParamsE)
        /*00f4*/ 	.short	0x0380
        /*00f6*/ 	.short	0x00e8


	//----- nvinfo : EIATTR_SW_WAR
	.align		4
.L_1686:
        /*00f8*/ 	.byte	0x04, 0x36
        /*00fa*/ 	.short	(.L_1688 - .L_1687)
.L_1687:
        /*00fc*/ 	.word	0x00000008
.L_1688:


//--------------------- .nv.info._ZN10layer_norm13ln_fwd_kernelINS_13Kernel_traitsIf13__nv_bfloat16S2_S2_fjLj7168ELj1ELj1ELj4ELj16ENS_18Kernel_traits_baseILj7168EfS2_S2_S2_fjLj128EEEEELb0ELb1ELb1ELb1EEEvNS_9FwdParamsE --------------------------
	.section	.nv.info._ZN10layer_norm13ln_fwd_kernelINS_13Kernel_traitsIf13__nv_bfloat16S2_S2_fjLj7168ELj1ELj1ELj4ELj16ENS_18Kernel_traits_baseILj7168EfS2_S2_S2_fjLj128EEEEELb0ELb1ELb1ELb1EEEvNS_9FwdParamsE,"",@"SHT_CUDA_INFO"
	.sectionflags	@""
	.align	4


	//----- nvinfo : EIATTR_CUDA_API_VERSION
	.align		4
        /*0000*/ 	.byte	0x04, 0x37
        /*0002*/ 	.short	(.L_1690 - .L_1689)
.L_1689:
        /*0004*/ 	.word	0x00000082


	//----- nvinfo : EIATTR_KPARAM_INFO
	.align		4
.L_1690:
        /*0008*/ 	.byte	0x04, 0x17
        /*000a*/ 	.short	(.L_1692 - .L_1691)
.L_1691:
        /*000c*/ 	.word	0x00000000
        /*0010*/ 	.short	0x0000
        /*0012*/ 	.short	0x0000
        /*0014*/ 	.byte	0x00, 0xf0, 0xa1, 0x03


	//----- nvinfo : EIATTR_SPARSE_MMA_MASK
	.align		4
.L_1692:
        /*0018*/ 	.byte	0x03, 0x50
        /*001a*/ 	.short	0x0000


	//----- nvinfo : EIATTR_MAXREG_COUNT
	.align		4
        /*001c*/ 	.byte	0x03, 0x1b
        /*001e*/ 	.short	0x00ff


	//----- nvinfo : EIATTR_NUM_BARRIERS
	.align		4
        /*0020*/ 	.byte	0x02, 0x4c
        /*0022*/ 	.byte	0x01
	.zero		1


	//----- nvinfo : EIATTR_MERCURY_ISA_VERSION
	.align		4
        /*0024*/ 	.byte	0x03, 0x5f
        /*0026*/ 	.short	0x0101


	//----- nvinfo : EIATTR_COOP_GROUP_MASK_REGIDS
	.align		4
        /*0028*/ 	.byte	0x04, 0x29
        /*002a*/ 	.short	(.L_1694 - .L_1693)


	//   ....[0]....
.L_1693:
        /*002c*/ 	.word	0xffffffff


	//   ....[1]....
        /*0030*/ 	.word	0xffffffff


	//   ....[2]....
        /*0034*/ 	.word	0xffffffff


	//   ....[3]....
        /*0038*/ 	.word	0xffffffff


	//   ....[4]....
        /*003c*/ 	.word	0xffffffff


	//   ....[5]....
        /*0040*/ 	.word	0xffffffff


	//   ....[6]....
        /*0044*/ 	.word	0xffffffff


	//   ....[7]....
        /*0048*/ 	.word	0xffffffff


	//   ....[8]....
        /*004c*/ 	.word	0xffffffff


	//   ....[9]....
        /*0050*/ 	.word	0xffffffff


	//   ....[10]....
        /*0054*/ 	.word	0xffffffff


	//   ....[11]....
        /*0058*/ 	.word	0xffffffff


	//   ....[12]....
        /*005c*/ 	.word	0xffffffff


	//   ....[13]....
        /*0060*/ 	.word	0xffffffff


	//   ....[14]....
        /*0064*/ 	.word	0xffffffff


	//   ....[15]....
        /*0068*/ 	.word	0xffffffff


	//   ....[16]....
        /*006c*/ 	.word	0xffffffff


	//   ....[17]....
        /*0070*/ 	.word	0xffffffff


	//----- nvinfo : EIATTR_COOP_GROUP_INSTR_OFFSETS
	.align		4
.L_1694:
        /*0074*/ 	.byte	0x04, 0x28
        /*0076*/ 	.short	(.L_1696 - .L_1695)


	//   ....[0]....
.L_1695:
        /*0078*/ 	.word	0x00004480


	//   ....[1]....
        /*007c*/ 	.word	0x000044a0


	//   ....[2]....
        /*0080*/ 	.word	0x000044c0


	//   ....[3]....
        /*0084*/ 	.word	0x000044e0


	//   ....[4]....
        /*0088*/ 	.word	0x00004500


	//   ....[5]....
        /*008c*/ 	.word	0x00004c30


	//   ....[6]....
        /*0090*/ 	.word	0x00004c60


	//   ....[7]....
        /*0094*/ 	.word	0x00004c90


	//   ....[8]....
        /*0098*/ 	.word	0x00004cb0


	//   ....[9]....
        /*009c*/ 	.word	0x00004cd0


	//   ....[10]....
        /*00a0*/ 	.word	0x00004e60


	//   ....[11]....
        /*00a4*/ 	.word	0x00004ea0


	//   ....[12]....
        /*00a8*/ 	.word	0x00004ec0


	//   ....[13]....
        /*00ac*/ 	.word	0x00004f50


	//   ....[14]....
        /*00b0*/ 	.word	0x00004fb0


	//   ....[15]....
        /*00b4*/ 	.word	0x00004fc0


	//   ....[16]....
        /*00b8*/ 	.word	0x000050c0


	//   ....[17]....
        /*00bc*/ 	.word	0x000050d0


	//----- nvinfo : EIATTR_VRC_CTA_INIT_COUNT
	.align		4
.L_1696:
        /*00c0*/ 	.byte	0x02, 0x4a
	.zero		1
	.zero		1


	//----- nvinfo : EIATTR_EXIT_INSTR_OFFSETS
	.align		4
        /*00c4*/ 	.byte	0x04, 0x1c
        /*00c6*/ 	.short	(.L_1698 - .L_1697)


	//   ....[0]....
.L_1697:
        /*00c8*/ 	.word	0x00000780


	//   ....[1]....
        /*00cc*/ 	.word	0x00006010


	//----- nvinfo : EIATTR_MAX_THREADS
	.align		4
.L_1698:
        /*00d0*/ 	.byte	0x04, 0x05
        /*00d2*/ 	.short	(.L_1700 - .L_1699)
.L_1699:
        /*00d4*/ 	.word	0x00000080
        /*00d8*/ 	.word	0x00000001
        /*00dc*/ 	.word	0x00000001


	//----- nvinfo : EIATTR_CRS_STACK_SIZE
	.align		4
.L_1700:
        /*00e0*/ 	.byte	0x04, 0x1e
        /*00e2*/ 	.short	(.L_1702 - .L_1701)
.L_1701:
        /*00e4*/ 	.word	0x00000000


	//----- nvinfo : EIATTR_CBANK_PARAM_SIZE
	.align		4
.L_1702:
        /*00e8*/ 	.byte	0x03, 0x19
        /*00ea*/ 	.short	0x00e8


	//----- nvinfo : EIATTR_PARAM_CBANK
	.align		4
        /*00ec*/ 	.byte	0x04, 0x0a
        /*00ee*/ 	.short	(.L_1704 - .L_1703)
	.align		4
.L_1703:
        /*00f0*/ 	.word	index@(.nv.constant0._ZN10layer_norm13ln_fwd_kernelINS_13Kernel_traitsIf13__nv_bfloat16S2_S2_fjLj7168ELj1ELj1ELj4ELj16ENS_18Kernel_traits_baseILj7168EfS2_S2_S2_fjLj128EEEEELb0ELb1ELb1ELb1EEEvNS_9FwdParamsE)
        /*00f4*/ 	.short	0x0380
        /*00f6*/ 	.short	0x00e8


	//----- nvinfo : EIATTR_SW_WAR
	.align		4
.L_1704:
        /*00f8*/ 	.byte	0x04, 0x36
        /*00fa*/ 	.short	(.L_1706 - .L_1705)
.L_1705:
        /*00fc*/ 	.word	0x00000008
.L_1706:


//--------------------- .nv.info._ZN10layer_norm13ln_fwd_kernelINS_13Kernel_traitsIf13__nv_bfloat16S2_S2_fjLj7168ELj1ELj1ELj4ELj16ENS_18Kernel_traits_baseILj7168EfS2_S2_S2_fjLj128EEEEELb1ELb0ELb0ELb0EEEvNS_9FwdParamsE --------------------------
	.section	.nv.info._ZN10layer_norm13ln_fwd_kernelINS_13Kernel_traitsIf13__nv_bfloat16S2_S2_fjLj7168ELj1ELj1ELj4ELj16ENS_18Kernel_traits_baseILj7168EfS2_S2_S2_fjLj128EEEEELb1ELb0ELb0ELb0EEEvNS_9FwdParamsE,"",@"SHT_CUDA_INFO"
	.sectionflags	@""
	.align	4


	//----- nvinfo : EIATTR_CUDA_API_VERSION
	.align		4
        /*0000*/ 	.byte	0x04, 0x37
        /*0002*/ 	.short	(.L_1708 - .L_1707)
.L_1707:
        /*0004*/ 	.word	0x00000082


	//----- nvinfo : EIATTR_KPARAM_INFO
	.align		4
.L_1708:
        /*0008*/ 	.byte	0x04, 0x17
        /*000a*/ 	.short	(.L_1710 - .L_1709)
.L_1709:
        /*000c*/ 	.word	0x00000000
        /*0010*/ 	.short	0x0000
        /*0012*/ 	.short	0x0000
        /*0014*/ 	.byte	0x00, 0xf0, 0xa1, 0x03


	//----- nvinfo : EIATTR_SPARSE_MMA_MASK
	.align		4
.L_1710:
        /*0018*/ 	.byte	0x03, 0x50
        /*001a*/ 	.short	0x0000


	//----- nvinfo : EIATTR_MAXREG_COUNT
	.align		4
        /*001c*/ 	.byte	0x03, 0x1b
        /*001e*/ 	.short	0x00ff


	//----- nvinfo : EIATTR_NUM_BARRIERS
	.align		4
        /*0020*/ 	.byte	0x02, 0x4c
        /*0022*/ 	.byte	0x01
	.zero		1


	//----- nvinfo : EIATTR_MERCURY_ISA_VERSION
	.align		4
        /*0024*/ 	.byte	0x03, 0x5f
        /*0026*/ 	.short	0x0101


	//----- nvinfo : EIATTR_COOP_GROUP_MASK_REGIDS
	.align		4
        /*0028*/ 	.byte	0x04, 0x29
        /*002a*/ 	.short	(.L_1712 - .L_1711)


	//   ....[0]....
.L_1711:
        /*002c*/ 	.word	0xffffffff


	//   ....[1]....
        /*0030*/ 	.word	0xffffffff


	//   ....[2]....
        /*0034*/ 	.word	0xffffffff


	//   ....[3]....
        /*0038*/ 	.word	0xffffffff


	//   ....[4]....
        /*003c*/ 	.word	0xffffffff


	//   ....[5]....
        /*0040*/ 	.word	0xffffffff


	//   ....[6]....
        /*0044*/ 	.word	0xffffffff


	//   ....[7]....
        /*0048*/ 	.word	0xffffffff


	//   ....[8]....
        /*004c*/ 	.word	0xffffffff


	//   ....[9]....
        /*0050*/ 	.word	0xffffffff


	//   ....[10]....
        /*0054*/ 	.word	0xffffffff


	//   ....[11]....
        /*0058*/ 	.word	0xffffffff


	//   ....[12]....
        /*005c*/ 	.word	0xffffffff


	//   ....[13]....
        /*0060*/ 	.word	0xffffffff


	//   ....[14]....
        /*0064*/ 	.word	0xffffffff


	//   ....[15]....
        /*0068*/ 	.word	0xffffffff


	//   ....[16]....
        /*006c*/ 	.word	0xffffffff


	//   ....[17]....
        /*0070*/ 	.word	0xffffffff


	//----- nvinfo : EIATTR_COOP_GROUP_INSTR_OFFSETS
	.align		4
.L_1712:
        /*0074*/ 	.byte	0x04, 0x28
        /*0076*/ 	.short	(.L_1714 - .L_1713)


	//   ....[0]....
.L_1713:
        /*0078*/ 	.word	0x0002e6d0


	//   ....[1]....
        /*007c*/ 	.word	0x0002e6f0


	//   ....[2]....
        /*0080*/ 	.word	0x0002e710


	//   ....[3]....
        /*0084*/ 	.word	0x0002e730


	//   ....[4]....
        /*0088*/ 	.word	0x0002e750


	//   ....[5]....
        /*008c*/ 	.word	0x0002eeb0


	//   ....[6]....
        /*0090*/ 	.word	0x0002eed0


	//   ....[7]....
        /*0094*/ 	.word	0x0002eef0


	//   ....[8]....
        /*0098*/ 	.word	0x0002ef10


	//   ....[9]....
        /*009c*/ 	.word	0x0002ef30


	//   ....[10]....
        /*00a0*/ 	.word	0x0002f0c0


	//   ....[11]....
        /*00a4*/ 	.word	0x0002f100


	//   ....[12]....
        /*00a8*/ 	.word	0x0002f140


	//   ....[13]....
        /*00ac*/ 	.word	0x0002f200


	//   ....[14]....
        /*00b0*/ 	.word	0x0002f2a0


	//   ....[15]....
        /*00b4*/ 	.word	0x0002f2e0


	//   ....[16]....
        /*00b8*/ 	.word	0x0002f330


	//   ....[17]....
        /*00bc*/ 	.word	0x0002f370


	//----- nvinfo : EIATTR_VRC_CTA_INIT_COUNT
	.align		4
.L_1714:
        /*00c0*/ 	.byte	0x02, 0x4a
	.zero		1
	.zero		1


	//----- nvinfo : EIATTR_EXIT_INSTR_OFFSETS
	.align		4
        /*00c4*/ 	.byte	0x04, 0x1c
        /*00c6*/ 	.short	(.L_1716 - .L_1715)


	//   ....[0]....
.L_1715:
        /*00c8*/ 	.word	0x00000b50


	//   ....[1]....
        /*00cc*/ 	.word	0x000303d0


	//----- nvinfo : EIATTR_INDIRECT_BRANCH_TARGETS
	.align		4
.L_1716:
        /*00d0*/ 	.byte	0x04, 0x34
        /*00d2*/ 	.short	(.L_1718 - .L_1717)


	//   ....[0]....
.L_1717:
        /*00d4*/ 	.word	.L_x_42163@srel
        /*00d8*/ 	.short	0x0
        /*00da*/ 	.short	0x0
        /*00dc*/ 	.word	0x3
        /*00e0*/ 	.word	.L_x_42164@srel
        /*00e4*/ 	.word	.L_x_42165@srel
        /*00e8*/ 	.word	.L_x_42166@srel


	//----- nvinfo : EIATTR_MAX_THREADS
	.align		4
.L_1718:
        /*00ec*/ 	.byte	0x04, 0x05
        /*00ee*/ 	.short	(.L_1720 - .L_1719)
.L_1719:
        /*00f0*/ 	.word	0x00000080
        /*00f4*/ 	.word	0x00000001
        /*00f8*/ 	.word	0x00000001


	//----- nvinfo : EIATTR_CRS_STACK_SIZE
	.align		4
.L_1720:
        /*00fc*/ 	.byte	0x04, 0x1e
        /*00fe*/ 	.short	(.L_1722 - .L_1721)
.L_1721:
        /*0100*/ 	.word	0x00000000


	//----- nvinfo : EIATTR_CBANK_PARAM_SIZE
	.align		4
.L_1722:
        /*0104*/ 	.byte	0x03, 0x19
        /*0106*/ 	.short	0x00e8


	//----- nvinfo : EIATTR_PARAM_CBANK
	.align		4
        /*0108*/ 	.byte	0x04, 0x0a
        /*010a*/ 	.short	(.L_1724 - .L_1723)
	.align		4
.L_1723:
        /*010c*/ 	.word	index@(.nv.constant0._ZN10layer_norm13ln_fwd_kernelINS_13Kernel_traitsIf13__nv_bfloat16S2_S2_fjLj7168ELj1ELj1ELj4ELj16ENS_18Kernel_traits_baseILj7168EfS2_S2_S2_fjLj128EEEEELb1ELb0ELb0ELb0EEEvNS_9FwdParamsE)
        /*0110*/ 	.short	0x0380
        /*0112*/ 	.short	0x00e8


	//----- nvinfo : EIATTR_SW_WAR
	.align		4
.L_1724:
        /*0114*/ 	.byte	0x04, 0x36
        /*0116*/ 	.short	(.L_1726 - .L_1725)
.L_1725:
        /*0118*/ 	.word	0x00000008
.L_1726:


//--------------------- .nv.info._ZN10layer_norm13ln_fwd_kernelINS_13Kernel_traitsIf13__nv_bfloat16S2_S2_fjLj7168ELj1ELj1ELj4ELj16ENS_18Kernel_traits_baseILj7168EfS2_S2_S2_fjLj128EEEEELb1ELb0ELb0ELb1EEEvNS_9FwdParamsE --------------------------
	.section	.nv.info._ZN10layer_norm13ln_fwd_kernelINS_13Kernel_traitsIf13__nv_bfloat16S2_S2_fjLj7168ELj1ELj1ELj4ELj16ENS_18Kernel_traits_baseILj7168EfS2_S2_S2_fjLj128EEEEELb1ELb0ELb0ELb1EEEvNS_9FwdParamsE,"",@"SHT_CUDA_INFO"
	.sectionflags	@""
	.align	4


	//----- nvinfo : EIATTR_CUDA_API_VERSION
	.align		4
        /*0000*/ 	.byte	0x04, 0x37
        /*0002*/ 	.short	(.L_1728 - .L_1727)
.L_1727:
        /*0004*/ 	.word	0x00000082


	//----- nvinfo : EIATTR_KPARAM_INFO
	.align		4
.L_1728:
        /*0008*/ 	.byte	0x04, 0x17
        /*000a*/ 	.short	(.L_1730 - .L_1729)
.L_1729:
        /*000c*/ 	.word	0x00000000
        /*0010*/ 	.short	0x0000
        /*0012*/ 	.short	0x0000
        /*0014*/ 	.byte	0x00, 0xf0, 0xa1, 0x03


	//----- nvinfo : EIATTR_SPARSE_MMA_MASK
	.align		4
.L_1730:
        /*0018*/ 	.byte	0x03, 0x50
        /*001a*/ 	.short	0x0000


	//----- nvinfo : EIATTR_MAXREG_COUNT
	.align		4
        /*001c*/ 	.byte	0x03, 0x1b
        /*001e*/ 	.short	0x00ff


	//----- nvinfo : EIATTR_NUM_BARRIERS
	.align		4
        /*0020*/ 	.byte	0x02, 0x4c
        /*0022*/ 	.byte	0x01
	.zero		1


	//----- nvinfo : EIATTR_MERCURY_ISA_VERSION
	.align		4
        /*0024*/ 	.byte	0x03, 0x5f
        /*0026*/ 	.short	0x0101


	//----- nvinfo : EIATTR_COOP_GROUP_MASK_REGIDS
	.align		4
        /*0028*/ 	.byte	0x04, 0x29
        /*002a*/ 	.short	(.L_1732 - .L_1731)


	//   ....[0]....
.L_1731:
        /*002c*/ 	.word	0xffffffff


	//   ....[1]....
        /*0030*/ 	.word	0xffffffff


	//   ....[2]....
        /*0034*/ 	.word	0xffffffff


	//   ....[3]....
        /*0038*/ 	.word	0xffffffff


	//   ....[4]....
        /*003c*/ 	.word	0xffffffff


	//   ....[5]....
        /*0040*/ 	.word	0xffffffff


	//   ....[6]....
        /*0044*/ 	.word	0xffffffff


	//   ....[7]....
        /*0048*/ 	.word	0xffffffff


	//   ....[8]....
        /*004c*/ 	.word	0xffffffff


	//   ....[9]....
        /*0050*/ 	.word	0xffffffff


	//   ....[10]....
        /*0054*/ 	.word	0xffffffff


	//   ....[11]....
        /*0058*/ 	.word	0xffffffff


	//   ....[12]....
        /*005c*/ 	.word	0xffffffff


	//   ....[13]....
        /*0060*/ 	.word	0xffffffff


	//   ....[14]....
        /*0064*/ 	.word	0xffffffff


	//   ....[15]....
        /*0068*/ 	.word	0xffffffff


	//   ....[16]....
        /*006c*/ 	.word	0xffffffff


	//   ....[17]....
        /*0070*/ 	.word	0xffffffff


	//----- nvinfo : EIATTR_COOP_GROUP_INSTR_OFFSETS
	.align		4
.L_1732:
        /*0074*/ 	.byte	0x04, 0x28
        /*0076*/ 	.short	(.L_1734 - .L_1733)


	//   ....[0]....
.L_1733:
        /*0078*/ 	.word	0x00026920


	//   ....[1]....
        /*007c*/ 	.word	0x00026940


	//   ....[2]....
        /*0080*/ 	.word	0x00026960


	//   ....[3]....
        /*0084*/ 	.word	0x00026980


	//   ....[4]....
        /*0088*/ 	.word	0x000269a0


	//   ....[5]....
        /*008c*/ 	.word	0x00027100


	//   ....[6]....
        /*0090*/ 	.word	0x00027130


	//   ....[7]....
        /*0094*/ 	.word	0x00027170


	//   ....[8]....
        /*0098*/ 	.word	0x00027190


	//   ....[9]....
        /*009c*/ 	.word	0x000271b0


	//   ....[10]....
        /*00a0*/ 	.word	0x00027360


	//   ....[11]....
        /*00a4*/ 	.word	0x000273a0


	//   ....[12]....
        /*00a8*/ 	.word	0x000273b0


	//   ....[13]....
        /*00ac*/ 	.word	0x000273f0


	//   ....[14]....
        /*00b0*/ 	.word	0x000274d0


	//   ....[15]....
        /*00b4*/ 	.word	0x000274f0


	//   ....[16]....
        /*00b8*/ 	.word	0x000275a0


	//   ....[17]....
        /*00bc*/ 	.word	0x000275d0


	//----- nvinfo : EIATTR_VRC_CTA_INIT_COUNT
	.align		4
.L_1734:
        /*00c0*/ 	.byte	0x02, 0x4a
	.zero		1
	.zero		1


	//----- nvinfo : EIATTR_EXIT_INSTR_OFFSETS
	.align		4
        /*00c4*/ 	.byte	0x04, 0x1c
        /*00c6*/ 	.short	(.L_1736 - .L_1735)


	//   ....[0]....
.L_1735:
        /*00c8*/ 	.word	0x000006f0


	//   ....[1]....
        /*00cc*/ 	.word	0x00028400


	//----- nvinfo : EIATTR_INDIRECT_BRANCH_TARGETS
	.align		4
.L_1736:
        /*00d0*/ 	.byte	0x04, 0x34
        /*00d2*/ 	.short	(.L_1738 - .L_1737)


	//   ....[0]....
.L_1737:
        /*00d4*/ 	.word	.L_x_42167@srel
        /*00d8*/ 	.short	0x0
        /*00da*/ 	.short	0x0
        /*00dc*/ 	.word	0x3
        /*00e0*/ 	.word	.L_x_42168@srel
        /*00e4*/ 	.word	.L_x_42169@srel
        /*00e8*/ 	.word	.L_x_42170@srel


	//----- nvinfo : EIATTR_MAX_THREADS
	.align		4
.L_1738:
        /*00ec*/ 	.byte	0x04, 0x05
        /*00ee*/ 	.short	(.L_1740 - .L_1739)
.L_1739:
        /*00f0*/ 	.word	0x00000080
        /*00f4*/ 	.word	0x00000001
        /*00f8*/ 	.word	0x00000001


	//----- nvinfo : EIATTR_CRS_STACK_SIZE
	.align		4
.L_1740:
        /*00fc*/ 	.byte	0x04, 0x1e
        /*00fe*/ 	.short	(.L_1742 - .L_1741)
.L_1741:
        /*0100*/ 	.word	0x00000000


	//----- nvinfo : EIATTR_CBANK_PARAM_SIZE
	.align		4
.L_1742:
        /*0104*/ 	.byte	0x03, 0x19
        /*0106*/ 	.short	0x00e8


	//----- nvinfo : EIATTR_PARAM_CBANK
	.align		4
        /*0108*/ 	.byte	0x04, 0x0a
        /*010a*/ 	.short	(.L_1744 - .L_1743)
	.align		4
.L_1743:
        /*010c*/ 	.word	index@(.nv.constant0._ZN10layer_norm13ln_fwd_kernelINS_13Kernel_traitsIf13__nv_bfloat16S2_S2_fjLj7168ELj1ELj1ELj4ELj16ENS_18Kernel_traits_baseILj7168EfS2_S2_S2_fjLj128EEEEELb1ELb0ELb0ELb1EEEvNS_9FwdParamsE)
        /*0110*/ 	.short	0x0380
        /*0112*/ 	.short	0x00e8


	//----- nvinfo : EIATTR_SW_WAR
	.align		4
.L_1744:
        /*0114*/ 	.byte	0x04, 0x36
        /*0116*/ 	.short	(.L_1746 - .L_1745)
.L_1745:
        /*0118*/ 	.word	0x00000008
.L_1746:


//--------------------- .nv.info._ZN10layer_norm13ln_fwd_kernelINS_13Kernel_traitsIf13__nv_bfloat16S2_S2_fjLj7168ELj1ELj1ELj4ELj16ENS_18Kernel_traits_baseILj7168EfS2_S2_S2_fjLj128EEEEELb1ELb0ELb1ELb0EEEvNS_9FwdParamsE --------------------------
	.section	.nv.info._ZN10layer_norm13ln_fwd_kernelINS_13Kernel_traitsIf13__nv_bfloat16S2_S2_fjLj7168ELj1ELj1ELj4ELj16ENS_18Kernel_traits_baseILj7168EfS2_S2_S2_fjLj128EEEEELb1ELb0ELb1ELb0EEEvNS_9FwdParamsE,"",@"SHT_CUDA_INFO"
	.sectionflags	@""
	.align	4


	//----- nvinfo : EIATTR_CUDA_API_VERSION
	.align		4
        /*0000*/ 	.byte	0x04, 0x37
        /*0002*/ 	.short	(.L_1748 - .L_1747)
.L_1747:
        /*0004*/ 	.word	0x00000082


	//----- nvinfo : EIATTR_KPARAM_INFO
	.align		4
.L_1748:
        /*0008*/ 	.byte	0x04, 0x17
        /*000a*/ 	.short	(.L_1750 - .L_1749)
.L_1749:
        /*000c*/ 	.word	0x00000000
        /*0010*/ 	.short	0x0000
        /*0012*/ 	.short	0x0000
        /*0014*/ 	.byte	0x00, 0xf0, 0xa1, 0x03


	//----- nvinfo : EIATTR_SPARSE_MMA_MASK
	.align		4
.L_1750:
        /*0018*/ 	.byte	0x03, 0x50
        /*001a*/ 	.short	0x0000


	//----- nvinfo : EIATTR_MAXREG_COUNT
	.align		4
        /*001c*/ 	.byte	0x03, 0x1b
        /*001e*/ 	.short	0x00ff


	//----- nvinfo : EIATTR_NUM_BARRIERS
	.align		4
        /*0020*/ 	.byte	0x02, 0x4c
        /*0022*/ 	.byte	0x01
	.zero		1


	//----- nvinfo : EIATTR_MERCURY_ISA_VERSION
	.align		4
        /*0024*/ 	.byte	0x03, 0x5f
        /*0026*/ 	.short	0x0101


	//----- nvinfo : EIATTR_COOP_GROUP_MASK_REGIDS
	.align		4
        /*0028*/ 	.byte	0x04, 0x29
        /*002a*/ 	.short	(.L_1752 - .L_1751)


	//   ....[0]....
.L_1751:
        /*002c*/ 	.word	0xffffffff


	//   ....[1]....
        /*0030*/ 	.word	0xffffffff


	//   ....[2]....
        /*0034*/ 	.word	0xffffffff


	//   ....[3]....
        /*0038*/ 	.word	0xffffffff


	//   ....[4]....
        /*003c*/ 	.word	0xffffffff


	//   ....[5]....
        /*0040*/ 	.word	0xffffffff


	//   ....[6]....
        /*0044*/ 	.word	0xffffffff


	//   ....[7]....
        /*0048*/ 	.word	0xffffffff


	//   ....[8]....
        /*004c*/ 	.word	0xffffffff


	//   ....[9]....
        /*0050*/ 	.word	0xffffffff


	//   ....[10]....
        /*0054*/ 	.word	0xffffffff


	//   ....[11]....
        /*0058*/ 	.word	0xffffffff


	//   ....[12]....
        /*005c*/ 	.word	0xffffffff


	//   ....[13]....
        /*0060*/ 	.word	0xffffffff


	//   ....[14]....
        /*0064*/ 	.word	0xffffffff


	//   ....[15]....
        /*0068*/ 	.word	0xffffffff


	//   ....[16]....
        /*006c*/ 	.word	0xffffffff


	//   ....[17]....
        /*0070*/ 	.word	0xffffffff


	//----- nvinfo : EIATTR_COOP_GROUP_INSTR_OFFSETS
	.align		4
.L_1752:
        /*0074*/ 	.byte	0x04, 0x28
        /*0076*/ 	.short	(.L_1754 - .L_1753)


	//   ....[0]....
.L_1753:
        /*0078*/ 	.word	0x00029720


	//   ....[1]....
        /*007c*/ 	.word	0x00029740


	//   ....[2]....
        /*0080*/ 	.word	0x00029760


	//   ....[3]....
        /*0084*/ 	.word	0x00029780


	//   ....[4]....
        /*0088*/ 	.word	0x000297a0


	//   ....[5]....
        /*008c*/ 	.word	0x00029f20


	//   ....[6]....
        /*0090*/ 	.word	0x00029f50


	//   ....[7]....
        /*0094*/ 	.word	0x00029f80


	//   ....[8]....
        /*0098*/ 	.word	0x00029fb0


	//   ....[9]....
        /*009c*/ 	.word	0x00029fd0


	//   ....[10]....
        /*00a0*/ 	.word	0x0002a050


	//   ....[11]....
        /*00a4*/ 	.word	0x0002a0c0


	//   ....[12]....
        /*00a8*/ 	.word	0x0002a0e0


	//   ....[13]....
        /*00ac*/ 	.word	0x0002a190


	//   ....[14]....
        /*00b0*/ 	.word	0x0002a230


	//   ....[15]....
        /*00b4*/ 	.word	0x0002a280


	//   ....[16]....
        /*00b8*/ 	.word	0x0002a2c0


	//   ....[17]....
        /*00bc*/ 	.word	0x0002a300


	//----- nvinfo : EIATTR_VRC_CTA_INIT_COUNT
	.align		4
.L_1754:
        /*00c0*/ 	.byte	0x02, 0x4a
	.zero		1
	.zero		1


	//----- nvinfo : EIATTR_EXIT_INSTR_OFFSETS
	.align		4
        /*00c4*/ 	.byte	0x04, 0x1c
        /*00c6*/ 	.short	(.L_1756 - .L_1755)


	//   ....[0]....
.L_1755:
        /*00c8*/ 	.word	0x00000ca0


	//   ....[1]....
        /*00cc*/ 	.word	0x0002b3d0


	//----- nvinfo : EIATTR_MAX_THREADS
	.align		4
.L_1756:
        /*00d0*/ 	.byte	0x04, 0x05
        /*00d2*/ 	.short	(.L_1758 - .L_1757)
.L_1757:
        /*00d4*/ 	.word	0x00000080
        /*00d8*/ 	.word	0x00000001
        /*00dc*/ 	.word	0x00000001


	//----- nvinfo : EIATTR_CRS_STACK_SIZE
	.align		4
.L_1758:
        /*00e0*/ 	.byte	0x04, 0x1e
        /*00e2*/ 	.short	(.L_1760 - .L_1759)
.L_1759:
        /*00e4*/ 	.word	0x00000000


	//----- nvinfo : EIATTR_CBANK_PARAM_SIZE
	.align		4
.L_1760:
        /*00e8*/ 	.byte	0x03, 0x19
        /*00ea*/ 	.short	0x00e8


	//----- nvinfo : EIATTR_PARAM_CBANK
	.align		4
        /*00ec*/ 	.byte	0x04, 0x0a
        /*00ee*/ 	.short	(.L_1762 - .L_1761)
	.align		4
.L_1761:
        /*00f0*/ 	.word	index@(.nv.constant0._ZN10layer_norm13ln_fwd_kernelINS_13Kernel_traitsIf13__nv_bfloat16S2_S2_fjLj7168ELj1ELj1ELj4ELj16ENS_18Kernel_traits_baseILj7168EfS2_S2_S2_fjLj128EEEEELb1ELb0ELb1ELb0EEEvNS_9FwdParamsE)
        /*00f4*/ 	.short	0x0380
        /*00f6*/ 	.short	0x00e8


	//----- nvinfo : EIATTR_SW_WAR
	.align		4
.L_1762:
        /*00f8*/ 	.byte	0x04, 0x36
        /*00fa*/ 	.short	(.L_1764 - .L_1763)
.L_1763:
        /*00fc*/ 	.word	0x00000008
.L_1764:


//--------------------- .nv.info._ZN10layer_norm13ln_fwd_kernelINS_13Kernel_traitsIf13__nv_bfloat16S2_S2_fjLj7168ELj1ELj1ELj4ELj16ENS_18Kernel_traits_baseILj7168EfS2_S2_S2_fjLj128EEEEELb1ELb0ELb1ELb1EEEvNS_9FwdParamsE --------------------------
	.section	.nv.info._ZN10layer_norm13ln_fwd_kernelINS_13Kernel_traitsIf13__nv_bfloat16S2_S2_fjLj7168ELj1ELj1ELj4ELj16ENS_18Kernel_traits_baseILj7168EfS2_S2_S2_fjLj128EEEEELb1ELb0ELb1ELb1EEEvNS_9FwdParamsE,"",@"SHT_CUDA_INFO"
	.sectionflags	@""
	.align	4


	//----- nvinfo : EIATTR_CUDA_API_VERSION
	.align		4
        /*0000*/ 	.byte	0x04, 0x37
        /*0002*/ 	.short	(.L_1766 - .L_1765)
.L_1765:
        /*0004*/ 	.word	0x00000082


	//----- nvinfo : EIATTR_KPARAM_INFO
	.align		4
.L_1766:
        /*0008*/ 	.byte	0x04, 0x17
        /*000a*/ 	.short	(.L_1768 - .L_1767)
.L_1767:
        /*000c*/ 	.word	0x00000000
        /*0010*/ 	.short	0x0000
        /*0012*/ 	.short	0x0000
        /*0014*/ 	.byte	0x00, 0xf0, 0xa1, 0x03


	//----- nvinfo : EIATTR_SPARSE_MMA_MASK
	.align		4
.L_1768:
        /*0018*/ 	.byte	0x03, 0x50
        /*001a*/ 	.short	0x0000


	//----- nvinfo : EIATTR_MAXREG_COUNT
	.align		4
        /*001c*/ 	.byte	0x03, 0x1b
        /*001e*/ 	.short	0x00ff


	//----- nvinfo : EIATTR_NUM_BARRIERS
	.align		4
        /*0020*/ 	.byte	0x02, 0x4c
        /*0022*/ 	.byte	0x01
	.zero		1


	//----- nvinfo : EIATTR_MERCURY_ISA_VERSION
	.align		4
        /*0024*/ 	.byte	0x03, 0x5f
        /*0026*/ 	.short	0x0101


	//----- nvinfo : EIATTR_COOP_GROUP_MASK_REGIDS
	.align		4
        /*0028*/ 	.byte	0x04, 0x29
        /*002a*/ 	.short	(.L_1770 - .L_1769)


	//   ....[0]....
.L_1769:
        /*002c*/ 	.word	0xffffffff


	//   ....[1]....
        /*0030*/ 	.word	0xffffffff


	//   ....[2]....
        /*0034*/ 	.word	0xffffffff


	//   ....[3]....
        /*0038*/ 	.word	0xffffffff


	//   ....[4]....
        /*003c*/ 	.word	0xffffffff


	//   ....[5]....
        /*0040*/ 	.word	0xffffffff


	//   ....[6]....
        /*0044*/ 	.word	0xffffffff


	//   ....[7]....
        /*0048*/ 	.word	0xffffffff


	//   ....[8]....
        /*004c*/ 	.word	0xffffffff


	//   ....[9]....
        /*0050*/ 	.word	0xffffffff


	//   ....[10]....
        /*0054*/ 	.word	0xffffffff


	//   ....[11]....
        /*0058*/ 	.word	0xffffffff


	//   ....[12]....
        /*005c*/ 	.word	0xffffffff


	//   ....[13]....
        /*0060*/ 	.word	0xffffffff


	//   ....[14]....
        /*0064*/ 	.word	0xffffffff


	//   ....[15]....
        /*0068*/ 	.word	0xffffffff


	//   ....[16]....
        /*006c*/ 	.word	0xffffffff


	//   ....[17]....
        /*0070*/ 	.word	0xffffffff


	//----- nvinfo : EIATTR_COOP_GROUP_INSTR_OFFSETS
	.align		4
.L_1770:
        /*0074*/ 	.byte	0x04, 0x28
        /*0076*/ 	.short	(.L_1772 - .L_1771)


	//   ....[0]....
.L_1771:
        /*0078*/ 	.word	0x0002dfa0


	//   ....[1]....
        /*007c*/ 	.word	0x0002e010


	//   ....[2]....
        /*0080*/ 	.word	0x0002e030


	//   ....[3]....
        /*0084*/ 	.word	0x0002e050


	//   ....[4]....
        /*0088*/ 	.word	0x0002e070


	//   ....[5]....
        /*008c*/ 	.word	0x0002e7a0


	//   ....[6]....
        /*0090*/ 	.word	0x0002e7c0


	//   ....[7]....
        /*0094*/ 	.word	0x0002e7e0


	//   ....[8]....
        /*0098*/ 	.word	0x0002e800


	//   ....[9]....
        /*009c*/ 	.word	0x0002e820


	//   ....[10]....
        /*00a0*/ 	.word	0x0002e9a0


	//   ....[11]....
        /*00a4*/ 	.word	0x0002e9d0


	//   ....[12]....
        /*00a8*/ 	.word	0x0002e9f0


	//   ....[13]....
        /*00ac*/ 	.word	0x0002ea30


	//   ....[14]....
        /*00b0*/ 	.word	0x0002eaf0


	//   ....[15]....
        /*00b4*/ 	.word	0x0002eb20


	//   ....[16]....
        /*00b8*/ 	.word	0x0002ebd0


	//   ....[17]....
        /*00bc*/ 	.word	0x0002ec00


	//----- nvinfo : EIATTR_VRC_CTA_INIT_COUNT
	.align		4
.L_1772:
        /*00c0*/ 	.byte	0x02, 0x4a
	.zero		1
	.zero		1


	//----- nvinfo : EIATTR_EXIT_INSTR_OFFSETS
	.align		4
        /*00c4*/ 	.byte	0x04, 0x1c
        /*00c6*/ 	.short	(.L_1774 - .L_1773)


	//   ....[0]....
.L_1773:
        /*00c8*/ 	.word	0x00000700


	//   ....[1]....
        /*00cc*/ 	.word	0x0002fb10


	//----- nvinfo : EIATTR_MAX_THREADS
	.align		4
.L_1774:
        /*00d0*/ 	.byte	0x04, 0x05
        /*00d2*/ 	.short	(.L_1776 - .L_1775)
.L_1775:
        /*00d4*/ 	.word	0x00000080
        /*00d8*/ 	.word	0x00000001
        /*00dc*/ 	.word	0x00000001


	//----- nvinfo : EIATTR_CRS_STACK_SIZE
	.align		4
.L_1776:
        /*00e0*/ 	.byte	0x04, 0x1e
        /*00e2*/ 	.short	(.L_1778 - .L_1777)
.L_1777:
        /*00e4*/ 	.word	0x00000000


	//----- nvinfo : EIATTR_CBANK_PARAM_SIZE
	.align		4
.L_1778:
        /*00e8*/ 	.byte	0x03, 0x19
        /*00ea*/ 	.short	0x00e8


	//----- nvinfo : EIATTR_PARAM_CBANK
	.align		4
        /*00ec*/ 	.byte	0x04, 0x0a
        /*00ee*/ 	.short	(.L_1780 - .L_1779)
	.align		4
.L_1779:
        /*00f0*/ 	.word	index@(.nv.constant0._ZN10layer_norm13ln_fwd_kernelINS_13Kernel_traitsIf13__nv_bfloat16S2_S2_fjLj7168ELj1ELj1ELj4ELj16ENS_18Kernel_traits_baseILj7168EfS2_S2_S2_fjLj128EEEEELb1ELb0ELb1ELb1EEEvNS_9FwdParamsE)
        /*00f4*/ 	.short	0x0380
        /*00f6*/ 	.short	0x00e8


	//----- nvinfo : EIATTR_SW_WAR
	.align		4
.L_1780:
        /*00f8*/ 	.byte	0x04, 0x36
        /*00fa*/ 	.short	(.L_1782 - .L_1781)
.L_1781:
        /*00fc*/ 	.word	0x00000008
.L_1782:


//--------------------- .nv.info._ZN10layer_norm13ln_fwd_kernelINS_13Kernel_traitsIf13__nv_bfloat16S2_S2_fjLj7168ELj1ELj1ELj4ELj16ENS_18Kernel_traits_baseILj7168EfS2_S2_S2_fjLj128EEEEELb1ELb1ELb0ELb0EEEvNS_9FwdParamsE --------------------------
	.section	.nv.info._ZN10layer_norm13ln_fwd_kernelINS_13Kernel_traitsIf13__nv_bfloat16S2_S2_fjLj7168ELj1ELj1ELj4ELj16ENS_18Kernel_traits_baseILj7168EfS2_S2_S2_fjLj128EEEEELb1ELb1ELb0ELb0EEEvNS_9FwdParamsE,"",@"SHT_CUDA_INFO"
	.sectionflags	@""
	.align	4


	//----- nvinfo : EIATTR_CUDA_API_VERSION
	.align		4
        /*0000*/ 	.byte	0x04, 0x37
        /*0002*/ 	.short	(.L_1784 - .L_1783)
.L_1783:
        /*0004*/ 	.word	0x00000082


	//----- nvinfo : EIATTR_KPARAM_INFO
	.align		4
.L_1784:
        /*0008*/ 	.byte	0x04, 0x17
        /*000a*/ 	.short	(.L_1786 - .L_1785)
.L_1785:
        /*000c*/ 	.word	0x00000000
        /*0010*/ 	.short	0x0000
        /*0012*/ 	.short	0x0000
        /*0014*/ 	.byte	0x00, 0xf0, 0xa1, 0x03


	//----- nvinfo : EIATTR_SPARSE_MMA_MASK
	.align		4
.L_1786:
        /*0018*/ 	.byte	0x03, 0x50
        /*001a*/ 	.short	0x0000


	//----- nvinfo : EIATTR_MAXREG_COUNT
	.align		4
        /*001c*/ 	.byte	0x03, 0x1b
        /*001e*/ 	.short	0x00ff


	//----- nvinfo : EIATTR_NUM_BARRIERS
	.align		4
        /*0020*/ 	.byte	0x02, 0x4c
        /*0022*/ 	.byte	0x01
	.zero		1


	//----- nvinfo : EIATTR_MERCURY_ISA_VERSION
	.align		4
        /*0024*/ 	.byte	0x03, 0x5f
        /*0026*/ 	.short	0x0101


	//----- nvinfo : EIATTR_COOP_GROUP_MASK_REGIDS
	.align		4
        /*0028*/ 	.byte	0x04, 0x29
        /*002a*/ 	.short	(.L_1788 - .L_1787)


	//   ....[0]....
.L_1787:
        /*002c*/ 	.word	0xffffffff


	//   ....[1]....
        /*0030*/ 	.word	0xffffffff


	//   ....[2]....
        /*0034*/ 	.word	0xffffffff


	//   ....[3]....
        /*0038*/ 	.word	0xffffffff


	//   ....[4]....
        /*003c*/ 	.word	0xffffffff


	//   ....[5]....
        /*0040*/ 	.word	0xffffffff


	//   ....[6]....
        /*0044*/ 	.word	0xffffffff


	//   ....[7]....
        /*0048*/ 	.word	0xffffffff


	//   ....[8]....
        /*004c*/ 	.word	0xffffffff


	//   ....[9]....
        /*0050*/ 	.word	0xffffffff


	//   ....[10]....
        /*0054*/ 	.word	0xffffffff


	//   ....[11]....
        /*0058*/ 	.word	0xffffffff


	//   ....[12]....
        /*005c*/ 	.word	0xffffffff


	//   ....[13]....
        /*0060*/ 	.word	0xffffffff


	//   ....[14]....
        /*0064*/ 	.word	0xffffffff


	//   ....[15]....
        /*0068*/ 	.word	0xffffffff


	//   ....[16]....
        /*006c*/ 	.word	0xffffffff


	//   ....[17]....
        /*0070*/ 	.word	0xffffffff


	//----- nvinfo : EIATTR_COOP_GROUP_INSTR_OFFSETS
	.align		4
.L_1788:
        /*0074*/ 	.byte	0x04, 0x28
        /*0076*/ 	.short	(.L_1790 - .L_1789)


	//   ....[0]....
.L_1789:
        /*0078*/ 	.word	0x0002e9f0


	//   ....[1]....
        /*007c*/ 	.word	0x0002ea10


	//   ....[2]....
        /*0080*/ 	.word	0x0002ea30


	//   ....[3]....
        /*0084*/ 	.word	0x0002ea50


	//   ....[4]....
        /*0088*/ 	.word	0x0002ea70


	//   ....[5]....
        /*008c*/ 	.word	0x0002f1d0


	//   ....[6]....
        /*0090*/ 	.word	0x0002f1f0


	//   ....[7]....
        /*0094*/ 	.word	0x0002f210


	//   ....[8]....
        /*0098*/ 	.word	0x0002f230


	//   ....[9]....
        /*009c*/ 	.word	0x0002f250


	//   ....[10]....
        /*00a0*/ 	.word	0x0002f3f0


	//   ....[11]....
        /*00a4*/ 	.word	0x0002f430


	//   ....[12]....
        /*00a8*/ 	.word	0x0002f4d0


	//   ....[13]....
        /*00ac*/ 	.word	0x0002f510


	//   ....[14]....
        /*00b0*/ 	.word	0x0002f540


	//   ....[15]....
        /*00b4*/ 	.word	0x0002f5e0


	//   ....[16]....
        /*00b8*/ 	.word	0x0002f670


	//   ....[17]....
        /*00bc*/ 	.word	0x0002f680


	//----- nvinfo : EIATTR_VRC_CTA_INIT_COUNT
	.align		4
.L_1790:
        /*00c0*/ 	.byte	0x02, 0x4a
	.zero		1
	.zero		1


	//----- nvinfo : EIATTR_EXIT_INSTR_OFFSETS
	.align		4
        /*00c4*/ 	.byte	0x04, 0x1c
        /*00c6*/ 	.short	(.L_1792 - .L_1791)


	//   ....[0]....
.L_1791:
        /*00c8*/ 	.word	0x00001000


	//   ....[1]....
        /*00cc*/ 	.word	0x00030720


	//----- nvinfo : EIATTR_INDIRECT_BRANCH_TARGETS
	.align		4
.L_1792:
        /*00d0*/ 	.byte	0x04, 0x34
        /*00d2*/ 	.short	(.L_1794 - .L_1793)


	//   ....[0]....
.L_1793:
        /*00d4*/ 	.word	.L_x_42171@srel
        /*00d8*/ 	.short	0x0
        /*00da*/ 	.short	0x0
        /*00dc*/ 	.word	0x3
        /*00e0*/ 	.word	.L_x_42172@srel
        /*00e4*/ 	.word	.L_x_42173@srel
        /*00e8*/ 	.word	.L_x_42174@srel


	//----- nvinfo : EIATTR_MAX_THREADS
	.align		4
.L_1794:
        /*00ec*/ 	.byte	0x04, 0x05
        /*00ee*/ 	.short	(.L_1796 - .L_1795)
.L_1795:
        /*00f0*/ 	.word	0x00000080
        /*00f4*/ 	.word	0x00000001
        /*00f8*/ 	.word	0x00000001


	//----- nvinfo : EIATTR_CRS_STACK_SIZE
	.align		4
.L_1796:
        /*00fc*/ 	.byte	0x04, 0x1e
        /*00fe*/ 	.short	(.L_1798 - .L_1797)
.L_1797:
        /*0100*/ 	.word	0x00000000


	//----- nvinfo : EIATTR_CBANK_PARAM_SIZE
	.align		4
.L_1798:
        /*0104*/ 	.byte	0x03, 0x19
        /*0106*/ 	.short	0x00e8


	//----- nvinfo : EIATTR_PARAM_CBANK
	.align		4
        /*0108*/ 	.byte	0x04, 0x0a
        /*010a*/ 	.short	(.L_1800 - .L_1799)
	.align		4
.L_1799:
        /*010c*/ 	.word	index@(.nv.constant0._ZN10layer_norm13ln_fwd_kernelINS_13Kernel_traitsIf13__nv_bfloat16S2_S2_fjLj7168ELj1ELj1ELj4ELj16ENS_18Kernel_traits_baseILj7168EfS2_S2_S2_fjLj128EEEEELb1ELb1ELb0ELb0EEEvNS_9FwdParamsE)
        /*0110*/ 	.short	0x0380
        /*0112*/ 	.short	0x00e8


	//----- nvinfo : EIATTR_SW_WAR
	.align		4
.L_1800:
        /*0114*/ 	.byte	0x04, 0x36
        /*0116*/ 	.short	(.L_1802 - .L_1801)
.L_1801:
        /*0118*/ 	.word	0x00000008
.L_1802:


//--------------------- .nv.info._ZN10layer_norm13ln_fwd_kernelINS_13Kernel_traitsIf13__nv_bfloat16S2_S2_fjLj7168ELj1ELj1ELj4ELj16ENS_18Kernel_traits_baseILj7168EfS2_S2_S2_fjLj128EEEEELb1ELb1ELb0ELb1EEEvNS_9FwdParamsE --------------------------
	.section	.nv.info._ZN10layer_norm13ln_fwd_kernelINS_13Kernel_traitsIf13__nv_bfloat16S2_S2_fjLj7168ELj1ELj1ELj4ELj16ENS_18Kernel_traits_baseILj7168EfS2_S2_S2_fjLj128EEEEELb1ELb1ELb0ELb1EEEvNS_9FwdParamsE,"",@"SHT_CUDA_INFO"
	.sectionflags	@""
	.align	4


	//----- nvinfo : EIATTR_CUDA_API_VERSION
	.align		4
        /*0000*/ 	.byte	0x04, 0x37
        /*0002*/ 	.short	(.L_1804 - .L_1803)
.L_1803:
        /*0004*/ 	.word	0x00000082


	//----- nvinfo : EIATTR_KPARAM_INFO
	.align		4
.L_1804:
        /*0008*/ 	.byte	0x04, 0x17
        /*000a*/ 	.short	(.L_1806 - .L_1805)
.L_1805:
        /*000c*/ 	.word	0x00000000
        /*0010*/ 	.short	0x0000
        /*0012*/ 	.short	0x0000
        /*0014*/ 	.byte	0x00, 0xf0, 0xa1, 0x03


	//----- nvinfo : EIATTR_SPARSE_MMA_MASK
	.align		4
.L_1806:
        /*0018*/ 	.byte	0x03, 0x50
        /*001a*/ 	.short	0x0000


	//----- nvinfo : EIATTR_MAXREG_COUNT
	.align		4
        /*001c*/ 	.byte	0x03, 0x1b
        /*001e*/ 	.short	0x00ff


	//----- nvinfo : EIATTR_NUM_BARRIERS
	.align		4
        /*0020*/ 	.byte	0x02, 0x4c
        /*0022*/ 	.byte	0x01
	.zero		1


	//----- nvinfo : EIATTR_MERCURY_ISA_VERSION
	.align		4
        /*0024*/ 	.byte	0x03, 0x5f
        /*0026*/ 	.short	0x0101


	//----- nvinfo : EIATTR_COOP_GROUP_MASK_REGIDS
	.align		4
        /*0028*/ 	.byte	0x04, 0x29
        /*002a*/ 	.short	(.L_1808 - .L_1807)


	//   ....[0]....
.L_1807:
        /*002c*/ 	.word	0xffffffff


	//   ....[1]....
        /*0030*/ 	.word	0xffffffff


	//   ....[2]....
        /*0034*/ 	.word	0xffffffff


	//   ....[3]....
        /*0038*/ 	.word	0xffffffff


	//   ....[4]....
        /*003c*/ 	.word	0xffffffff


	//   ....[5]....
        /*0040*/ 	.word	0xffffffff


	//   ....[6]....
        /*0044*/ 	.word	0xffffffff


	//   ....[7]....
        /*0048*/ 	.word	0xffffffff


	//   ....[8]....
        /*004c*/ 	.word	0xffffffff


	//   ....[9]....
        /*0050*/ 	.word	0xffffffff


	//   ....[10]....
        /*0054*/ 	.word	0xffffffff


	//   ....[11]....
        /*0058*/ 	.word	0xffffffff


	//   ....[12]....
        /*005c*/ 	.word	0xffffffff


	//   ....[13]....
        /*0060*/ 	.word	0xffffffff


	//   ....[14]....
        /*0064*/ 	.word	0xffffffff


	//   ....[15]....
        /*0068*/ 	.word	0xffffffff


	//   ....[16]....
        /*006c*/ 	.word	0xffffffff


	//   ....[17]....
        /*0070*/ 	.word	0xffffffff


	//----- nvinfo : EIATTR_COOP_GROUP_INSTR_OFFSETS
	.align		4
.L_1808:
        /*0074*/ 	.byte	0x04, 0x28
        /*0076*/ 	.short	(.L_1810 - .L_1809)


	//   ....[0]....
.L_1809:
        /*0078*/ 	.word	0x00024f70


	//   ....[1]....
        /*007c*/ 	.word	0x00024f90


	//   ....[2]....
        /*0080*/ 	.word	0x00024fb0


	//   ....[3]....
        /*0084*/ 	.word	0x00024fd0


	//   ....[4]....
        /*0088*/ 	.word	0x00024ff0


	//   ....[5]....
        /*008c*/ 	.word	0x00025720


	//   ....[6]....
        /*0090*/ 	.word	0x00025740


	//   ....[7]....
        /*0094*/ 	.word	0x00025760


	//   ....[8]....
        /*0098*/ 	.word	0x00025790


	//   ....[9]....
        /*009c*/ 	.word	0x000257c0


	//   ....[10]....
        /*00a0*/ 	.word	0x00025960


	//   ....[11]....
        /*00a4*/ 	.word	0x000259a0


	//   ....[12]....
        /*00a8*/ 	.word	0x00025a40


	//   ....[13]....
        /*00ac*/ 	.word	0x00025a70


	//   ....[14]....
        /*00b0*/ 	.word	0x00025ac0


	//   ....[15]....
        /*00b4*/ 	.word	0x00025b50


	//   ....[16]....
        /*00b8*/ 	.word	0x00025ba0


	//   ....[17]....
        /*00bc*/ 	.word	0x00025bd0


	//----- nvinfo : EIATTR_VRC_CTA_INIT_COUNT
	.align		4
.L_1810:
        /*00c0*/ 	.byte	0x02, 0x4a
	.zero		1
	.zero		1


	//----- nvinfo : EIATTR_EXIT_INSTR_OFFSETS
	.align		4
        /*00c4*/ 	.byte	0x04, 0x1c
        /*00c6*/ 	.short	(.L_1812 - .L_1811)


	//   ....[0]....
.L_1811:
        /*00c8*/ 	.word	0x00000a40


	//   ....[1]....
        /*00cc*/ 	.word	0x00026a20


	//----- nvinfo : EIATTR_INDIRECT_BRANCH_TARGETS
	.align		4
.L_1812:
        /*00d0*/ 	.byte	0x04, 0x34
        /*00d2*/ 	.short	(.L_1814 - .L_1813)


	//   ....[0]....
.L_1813:
        /*00d4*/ 	.word	.L_x_42175@srel
        /*00d8*/ 	.short	0x0
        /*00da*/ 	.short	0x0
        /*00dc*/ 	.word	0x3
        /*00e0*/ 	.word	.L_x_42176@srel
        /*00e4*/ 	.word	.L_x_42177@srel
        /*00e8*/ 	.word	.L_x_42178@srel


	//----- nvinfo : EIATTR_MAX_THREADS
	.align		4
.L_1814:
        /*00ec*/ 	.byte	0x04, 0x05
        /*00ee*/ 	.short	(.L_1816 - .L_1815)
.L_1815:
        /*00f0*/ 	.word	0x00000080
        /*00f4*/ 	.word	0x00000001
        /*00f8*/ 	.word	0x00000001


	//----- nvinfo : EIATTR_CRS_STACK_SIZE
	.align		4
.L_1816:
        /*00fc*/ 	.byte	0x04, 0x1e
        /*00fe*/ 	.short	(.L_1818 - .L_1817)
.L_1817:
        /*0100*/ 	.word	0x00000000


	//----- nvinfo : EIATTR_CBANK_PARAM_SIZE
	.align		4
.L_1818:
        /*0104*/ 	.byte	0x03, 0x19
        /*0106*/ 	.short	0x00e8


	//----- nvinfo : EIATTR_PARAM_CBANK
	.align		4
        /*0108*/ 	.byte	0x04, 0x0a
        /*010a*/ 	.short	(.L_1820 - .L_1819)
	.align		4
.L_1819:
        /*010c*/ 	.word	index@(.nv.constant0._ZN10layer_norm13ln_fwd_kernelINS_13Kernel_traitsIf13__nv_bfloat16S2_S2_fjLj7168ELj1ELj1ELj4ELj16ENS_18Kernel_traits_baseILj7168EfS2_S2_S2_fjLj128EEEEELb1ELb1ELb0ELb1EEEvNS_9FwdParamsE)
        /*0110*/ 	.short	0x0380
        /*0112*/ 	.short	0x00e8


	//----- nvinfo : EIATTR_SW_WAR
	.align		4
.L_1820:
        /*0114*/ 	.byte	0x04, 0x36
        /*0116*/ 	.short	(.L_1822 - .L_1821)
.L_1821:
        /*0118*/ 	.word	0x00000008
.L_1822:


//--------------------- .nv.info._ZN10layer_norm13ln_fwd_kernelINS_13Kernel_traitsIf13__nv_bfloat16S2_S2_fjLj7168ELj1ELj1ELj4ELj16ENS_18Kernel_traits_baseILj7168EfS2_S2_S2_fjLj128EEEEELb1ELb1ELb1ELb0EEEvNS_9FwdParamsE --------------------------
	.section	.nv.info._ZN10layer_norm13ln_fwd_kernelINS_13Kernel_traitsIf13__nv_bfloat16S2_S2_fjLj7168ELj1ELj1ELj4ELj16ENS_18Kernel_traits_baseILj7168EfS2_S2_S2_fjLj128EEEEELb1ELb1ELb1ELb0EEEvNS_9FwdParamsE,"",@"SHT_CUDA_INFO"
	.sectionflags	@""
	.align	4


	//----- nvinfo : EIATTR_CUDA_API_VERSION
	.align		4
        /*0000*/ 	.byte	0x04, 0x37
        /*0002*/ 	.short	(.L_1824 - .L_1823)
.L_1823:
        /*0004*/ 	.word	0x00000082


	//----- nvinfo : EIATTR_KPARAM_INFO
	.align		4
.L_1824:
        /*0008*/ 	.byte	0x04, 0x17
        /*000a*/ 	.short	(.L_1826 - .L_1825)
.L_1825:
        /*000c*/ 	.word	0x00000000
        /*0010*/ 	.short	0x0000
        /*0012*/ 	.short	0x0000
        /*0014*/ 	.byte	0x00, 0xf0, 0xa1, 0x03


	//----- nvinfo : EIATTR_SPARSE_MMA_MASK
	.align		4
.L_1826:
        /*0018*/ 	.byte	0x03, 0x50
        /*001a*/ 	.short	0x0000


	//----- nvinfo : EIATTR_MAXREG_COUNT
	.align		4
        /*001c*/ 	.byte	0x03, 0x1b
        /*001e*/ 	.short	0x00ff


	//----- nvinfo : EIATTR_NUM_BARRIERS
	.align		4
        /*0020*/ 	.byte	0x02, 0x4c
        /*0022*/ 	.byte	0x01
	.zero		1


	//----- nvinfo : EIATTR_ANNOTATIONS
	.align		4
        /*0024*/ 	.byte	0x04, 0x55
        /*0026*/ 	.short	(.L_1828 - .L_1827)


	//   ....[0]....
.L_1827:
        /* <DEDUP_REMOVED lines=29> */


	//----- nvinfo : EIATTR_MERCURY_ISA_VERSION
	.align		4
.L_1828:
        /*01e8*/ 	.byte	0x03, 0x5f
        /*01ea*/ 	.short	0x0101


	//----- nvinfo : EIATTR_COOP_GROUP_MASK_REGIDS
	.align		4
        /*01ec*/ 	.byte	0x04, 0x29
        /*01ee*/ 	.short	(.L_1830 - .L_1829)


	//   ....[0]....
.L_1829:
        /*01f0*/ 	.word	0xffffffff


	//   ....[1]....
        /*01f4*/ 	.word	0xffffffff


	//   ....[2]....
        /*01f8*/ 	.word	0xffffffff


	//   ....[3]....
        /*01fc*/ 	.word	0xffffffff


	//   ....[4]....
        /*0200*/ 	.word	0xffffffff


	//   ....[5]....
        /*0204*/ 	.word	0xffffffff


	//   ....[6]....
        /*0208*/ 	.word	0xffffffff


	//   ....[7]....
        /*020c*/ 	.word	0xffffffff


	//   ....[8]....
        /*0210*/ 	.word	0xffffffff


	//   ....[9]....
        /*0214*/ 	.word	0xffffffff


	//   ....[10]....
        /*0218*/ 	.word	0xffffffff


	//   ....[11]....
        /*021c*/ 	.word	0xffffffff


	//   ....[12]....
        /*0220*/ 	.word	0xffffffff


	//   ....[13]....
        /*0224*/ 	.word	0xffffffff


	//   ....[14]....
        /*0228*/ 	.word	0xffffffff


	//   ....[15]....
        /*022c*/ 	.word	0xffffffff


	//   ....[16]....
        /*0230*/ 	.word	0xffffffff


	//   ....[17]....
        /*0234*/ 	.word	0xffffffff


	//----- nvinfo : EIATTR_COOP_GROUP_INSTR_OFFSETS
	.align		4
.L_1830:
        /*0238*/ 	.byte	0x04, 0x28
        /*023a*/ 	.short	(.L_1832 - .L_1831)


	//   ....[0]....
.L_1831:
        /*023c*/ 	.word	0x000320e0


	//   ....[1]....
        /*0240*/ 	.word	0x00032100


	//   ....[2]....
        /*0244*/ 	.word	0x00032120


	//   ....[3]....
        /*0248*/ 	.word	0x00032140


	//   ....[4]....
        /*024c*/ 	.word	0x00032160


	//   ....[5]....
        /*0250*/ 	.word	0x000328e0


	//   ....[6]....
        /*0254*/ 	.word	0x00032900


	//   ....[7]....
        /*0258*/ 	.word	0x00032920


	//   ....[8]....
        /*025c*/ 	.word	0x00032940


	//   ....[9]....
        /*0260*/ 	.word	0x00032960


	//   ....[10]....
        /*0264*/ 	.word	0x00032b10


	//   ....[11]....
        /*0268*/ 	.word	0x00032b50


	//   ....[12]....
        /*026c*/ 	.word	0x00032be0


	//   ....[13]....
        /*0270*/ 	.word	0x00032c50


	//   ....[14]....
        /*0274*/ 	.word	0x00032c60


	//   ....[15]....
        /*0278*/ 	.word	0x00032d00


	//   ....[16]....
        /*027c*/ 	.word	0x00032d50


	//   ....[17]....
        /*0280*/ 	.word	0x00032d60


	//----- nvinfo : EIATTR_VRC_CTA_INIT_COUNT
	.align		4
.L_1832:
        /*0284*/ 	.byte	0x02, 0x4a
	.zero		1
	.zero		1


	//----- nvinfo : EIATTR_EXIT_INSTR_OFFSETS
	.align		4
        /*0288*/ 	.byte	0x04, 0x1c
        /*028a*/ 	.short	(.L_1834 - .L_1833)


	//   ....[0]....
.L_1833:
        /*028c*/ 	.word	0x00001270


	//   ....[1]....
        /*0290*/ 	.word	0x00033f90


	//----- nvinfo : EIATTR_MAX_THREADS
	.align		4
.L_1834:
        /*0294*/ 	.byte	0x04, 0x05
        /*0296*/ 	.short	(.L_1836 - .L_1835)
.L_1835:
        /*0298*/ 	.word	0x00000080
        /*029c*/ 	.word	0x00000001
        /*02a0*/ 	.word	0x00000001


	//----- nvinfo : EIATTR_CRS_STACK_SIZE
	.align		4
.L_1836:
        /*02a4*/ 	.byte	0x04, 0x1e
        /*02a6*/ 	.short	(.L_1838 - .L_1837)
.L_1837:
        /*02a8*/ 	.word	0x00000000


	//----- nvinfo : EIATTR_CBANK_PARAM_SIZE
	.align		4
.L_1838:
        /*02ac*/ 	.byte	0x03, 0x19
        /*02ae*/ 	.short	0x00e8


	//----- nvinfo : EIATTR_PARAM_CBANK
	.align		4
        /*02b0*/ 	.byte	0x04, 0x0a
        /*02b2*/ 	.short	(.L_1840 - .L_1839)
	.align		4
.L_1839:
        /*02b4*/ 	.word	index@(.nv.constant0._ZN10layer_norm13ln_fwd_kernelINS_13Kernel_traitsIf13__nv_bfloat16S2_S2_fjLj7168ELj1ELj1ELj4ELj16ENS_18Kernel_traits_baseILj7168EfS2_S2_S2_fjLj128EEEEELb1ELb1ELb1ELb0EEEvNS_9FwdParamsE)
        /*02b8*/ 	.short	0x0380
        /*02ba*/ 	.short	0x00e8


	//----- nvinfo : EIATTR_SW_WAR
	.align		4
.L_1840:
        /*02bc*/ 	.byte	0x04, 0x36
        /*02be*/ 	.short	(.L_1842 - .L_1841)
.L_1841:
        /*02c0*/ 	.word	0x00000008
.L_1842:


//--------------------- .nv.info._ZN10layer_norm13ln_fwd_kernelINS_13Kernel_traitsIf13__nv_bfloat16S2_S2_fjLj7168ELj1ELj1ELj4ELj16ENS_18Kernel_traits_baseILj7168EfS2_S2_S2_fjLj128EEEEELb1ELb1ELb1ELb1EEEvNS_9FwdParamsE --------------------------
	.section	.nv.info._ZN10layer_norm13ln_fwd_kernelINS_13Kernel_traitsIf13__nv_bfloat16S2_S2_fjLj7168ELj1ELj1ELj4ELj16ENS_18Kernel_traits_baseILj7168EfS2_S2_S2_fjLj128EEEEELb1ELb1ELb1ELb1EEEvNS_9FwdParamsE,"",@"SHT_CUDA_INFO"
	.sectionflags	@""
	.align	4


	//----- nvinfo : EIATTR_CUDA_API_VERSION
	.align		4
        /*0000*/ 	.byte	0x04, 0x37
        /*0002*/ 	.short	(.L_1844 - .L_1843)
.L_1843:
        /*0004*/ 	.word	0x00000082


	//----- nvinfo : EIATTR_KPARAM_INFO
	.align		4
.L_1844:
        /*0008*/ 	.byte	0x04, 0x17
        /*000a*/ 	.short	(.L_1846 - .L_1845)
.L_1845:
        /*000c*/ 	.word	0x00000000
        /*0010*/ 	.short	0x0000
        /*0012*/ 	.short	0x0000
        /*0014*/ 	.byte	0x00, 0xf0, 0xa1, 0x03


	//----- nvinfo : EIATTR_SPARSE_MMA_MASK
	.align		4
.L_1846:
        /*0018*/ 	.byte	0x03, 0x50
        /*001a*/ 	.short	0x0000


	//----- nvinfo : EIATTR_MAXREG_COUNT
	.align		4
        /*001c*/ 	.byte	0x03, 0x1b
        /*001e*/ 	.short	0x00ff


	//----- nvinfo : EIATTR_NUM_BARRIERS
	.align		4
        /*0020*/ 	.byte	0x02, 0x4c
        /*0022*/ 	.byte	0x01
	.zero		1


	//----- nvinfo : EIATTR_ANNOTATIONS
	.align		4
        /*0024*/ 	.byte	0x04, 0x55
        /*0026*/ 	.short	(.L_1848 - .L_1847)


	//   ....[0]....
.L_1847:
        /* <DEDUP_REMOVED lines=13> */


	//----- nvinfo : EIATTR_MERCURY_ISA_VERSION
	.align		4
.L_1848:
        /*00e8*/ 	.byte	0x03, 0x5f
        /*00ea*/ 	.short	0x0101


	//----- nvinfo : EIATTR_COOP_GROUP_MASK_REGIDS
	.align		4
        /*00ec*/ 	.byte	0x04, 0x29
        /*00ee*/ 	.short	(.L_1850 - .L_1849)


	//   ....[0]....
.L_1849:
        /*00f0*/ 	.word	0xffffffff


	//   ....[1]....
        /*00f4*/ 	.word	0xffffffff


	//   ....[2]....
        /*00f8*/ 	.word	0xffffffff


	//   ....[3]....
        /*00fc*/ 	.word	0xffffffff


	//   ....[4]....
        /*0100*/ 	.word	0xffffffff


	//   ....[5]....
        /*0104*/ 	.word	0xffffffff


	//   ....[6]....
        /*0108*/ 	.word	0xffffffff


	//   ....[7]....
        /*010c*/ 	.word	0xffffffff


	//   ....[8]....
        /*0110*/ 	.word	0xffffffff


	//   ....[9]....
        /*0114*/ 	.word	0xffffffff


	//   ....[10]....
        /*0118*/ 	.word	0xffffffff


	//   ....[11]....
        /*011c*/ 	.word	0xffffffff


	//   ....[12]....
        /*0120*/ 	.word	0xffffffff


	//   ....[13]....
        /*0124*/ 	.word	0xffffffff


	//   ....[14]....
        /*0128*/ 	.word	0xffffffff


	//   ....[15]....
        /*012c*/ 	.word	0xffffffff


	//   ....[16]....
        /*0130*/ 	.word	0xffffffff


	//   ....[17]....
        /*0134*/ 	.word	0xffffffff


	//----- nvinfo : EIATTR_COOP_GROUP_INSTR_OFFSETS
	.align		4
.L_1850:
        /*0138*/ 	.byte	0x04, 0x28
        /*013a*/ 	.short	(.L_1852 - .L_1851)


	//   ....[0]....
.L_1851:
        /*013c*/ 	.word	0x00029ab0


	//   ....[1]....
        /*0140*/ 	.word	0x00029ad0


	//   ....[2]....
        /*0144*/ 	.word	0x00029af0


	//   ....[3]....
        /*0148*/ 	.word	0x00029b10


	//   ....[4]....
        /*014c*/ 	.word	0x00029b30


	//   ....[5]....
        /*0150*/ 	.word	0x0002a260


	//   ....[6]....
        /*0154*/ 	.word	0x0002a280


	//   ....[7]....
        /*0158*/ 	.word	0x0002a2a0


	//   ....[8]....
        /*015c*/ 	.word	0x0002a2d0


	//   ....[9]....
        /*0160*/ 	.word	0x0002a300


	//   ....[10]....
        /*0164*/ 	.word	0x0002a4b0


	//   ....[11]....
        /*0168*/ 	.word	0x0002a4f0


	//   ....[12]....
        /*016c*/ 	.word	0x0002a580


	//   ....[13]....
        /*0170*/ 	.word	0x0002a5f0


	//   ....[14]....
        /*0174*/ 	.word	0x0002a600


	//   ....[15]....
        /*0178*/ 	.word	0x0002a690


	//   ....[16]....
        /*017c*/ 	.word	0x0002a6f0


	//   ....[17]....
        /*0180*/ 	.word	0x0002a720


	//----- nvinfo : EIATTR_VRC_CTA_INIT_COUNT
	.align		4
.L_1852:
        /*0184*/ 	.byte	0x02, 0x4a
	.zero		1
	.zero		1


	//----- nvinfo : EIATTR_EXIT_INSTR_OFFSETS
	.align		4
        /*0188*/ 	.byte	0x04, 0x1c
        /*018a*/ 	.short	(.L_1854 - .L_1853)


	//   ....[0]....
.L_1853:
        /*018c*/ 	.word	0x00000af0


	//   ....[1]....
        /*0190*/ 	.word	0x0002b710


	//----- nvinfo : EIATTR_MAX_THREADS
	.align		4
.L_1854:
        /*0194*/ 	.byte	0x04, 0x05
        /*0196*/ 	.short	(.L_1856 - .L_1855)
.L_1855:
        /*0198*/ 	.word	0x00000080
        /*019c*/ 	.word	0x00000001
        /*01a0*/ 	.word	0x00000001


	//----- nvinfo : EIATTR_CRS_STACK_SIZE
	.align		4
.L_1856:
        /*01a4*/ 	.byte	0x04, 0x1e
        /*01a6*/ 	.short	(.L_1858 - .L_1857)
.L_1857:
        /*01a8*/ 	.word	0x00000000


	//----- nvinfo : EIATTR_CBANK_PARAM_SIZE
	.align		4
.L_1858:
        /*01ac*/ 	.byte	0x03, 0x19
        /*01ae*/ 	.short	0x00e8


	//----- nvinfo : EIATTR_PARAM_CBANK
	.align		4
        /*01b0*/ 	.byte	0x04, 0x0a
        /*01b2*/ 	.short	(.L_1860 - .L_1859)
	.align		4
.L_1859:
        /*01b4*/ 	.word	index@(.nv.constant0._ZN10layer_norm13ln_fwd_kernelINS_13Kernel_traitsIf13__nv_bfloat16S2_S2_fjLj7168ELj1ELj1ELj4ELj16ENS_18Kernel_traits_baseILj7168EfS2_S2_S2_fjLj128EEEEELb1ELb1ELb1ELb1EEEvNS_9FwdParamsE)
        /*01b8*/ 	.short	0x0380
        /*01ba*/ 	.short	0x00e8


	//----- nvinfo : EIATTR_SW_WAR
	.align		4
.L_1860:
        /*01bc*/ 	.byte	0x04, 0x36
        /*01be*/ 	.short	(.L_1862 - .L_1861)
.L_1861:
        /*01c0*/ 	.word	0x00000008
.L_1862:


//--------------------- .nv.info._ZN10layer_norm13ln_fwd_kernelINS_13Kernel_traitsI13__nv_bfloat16S2_fS2_fjLj7168ELj1ELj1ELj4ELj16ENS_18Kernel_traits_baseILj7168ES2_S2_fS2_fjLj128EEEEELb0ELb0ELb0ELb0EEEvNS_9FwdParamsE --------------------------
	.section	.nv.info._ZN10layer_norm13ln_fwd_kernelINS_13Kernel_traitsI13__nv_bfloat16S2_fS2_fjLj7168ELj1ELj1ELj4ELj16ENS_18Kernel_traits_baseILj7168ES2_S2_fS2_fjLj128EEEEELb0ELb0ELb0ELb0EEEvNS_9FwdParamsE,"",@"SHT_CUDA_INFO"
	.sectionflags	@""
	.align	4


	//----- nvinfo : EIATTR_CUDA_API_VERSION
	.align		4
        /*0000*/ 	.byte	0x04, 0x37
        /*0002*/ 	.short	(.L_1864 - .L_1863)
.L_1863:
        /*0004*/ 	.word	0x00000082


	//----- nvinfo : EIATTR_KPARAM_INFO
	.align		4
.L_1864:
        /*0008*/ 	.byte	0x04, 0x17
        /*000a*/ 	.short	(.L_1866 - .L_1865)
.L_1865:
        /*000c*/ 	.word	0x00000000
        /*0010*/ 	.short	0x0000
        /*0012*/ 	.short	0x0000
        /*0014*/ 	.byte	0x00, 0xf0, 0xa1, 0x03


	//----- nvinfo : EIATTR_SPARSE_MMA_MASK
	.align		4
.L_1866:
        /*0018*/ 	.byte	0x03, 0x50
        /*001a*/ 	.short	0x0000


	//----- nvinfo : EIATTR_MAXREG_COUNT
	.align		4
        /*001c*/ 	.byte	0x03, 0x1b
        /*001e*/ 	.short	0x00ff


	//----- nvinfo : EIATTR_NUM_BARRIERS
	.align		4
        /*0020*/ 	.byte	0x02, 0x4c
        /*0022*/ 	.byte	0x01
	.zero		1


	//----- nvinfo : EIATTR_MERCURY_ISA_VERSION
	.align		4
        /*0024*/ 	.byte	0x03, 0x5f
        /*0026*/ 	.short	0x0101


	//----- nvinfo : EIATTR_COOP_GROUP_MASK_REGIDS
	.align		4
        /*0028*/ 	.byte	0x04, 0x29
        /*002a*/ 	.short	(.L_1868 - .L_1867)


	//   ....[0]....
.L_1867:
        /*002c*/ 	.word	0xffffffff


	//   ....[1]....
        /*0030*/ 	.word	0xffffffff


	//   ....[2]....
        /*0034*/ 	.word	0xffffffff


	//   ....[3]....
        /*0038*/ 	.word	0xffffffff


	//   ....[4]....
        /*003c*/ 	.word	0xffffffff


	//   ....[5]....
        /*0040*/ 	.word	0xffffffff


	//   ....[6]....
        /*0044*/ 	.word	0xffffffff


	//   ....[7]....
        /*0048*/ 	.word	0xffffffff


	//   ....[8]....
        /*004c*/ 	.word	0xffffffff


	//   ....[9]....
        /*0050*/ 	.word	0xffffffff


	//   ....[10]....
        /*0054*/ 	.word	0xffffffff


	//   ....[11]....
        /*0058*/ 	.word	0xffffffff


	//   ....[12]....
        /*005c*/ 	.word	0xffffffff


	//   ....[13]....
        /*0060*/ 	.word	0xffffffff


	//   ....[14]....
        /*0064*/ 	.word	0xffffffff


	//   ....[15]....
        /*0068*/ 	.word	0xffffffff


	//   ....[16]....
        /*006c*/ 	.word	0xffffffff


	//   ....[17]....
        /*0070*/ 	.word	0xffffffff


	//----- nvinfo : EIATTR_COOP_GROUP_INSTR_OFFSETS
	.align		4
.L_1868:
        /*0074*/ 	.byte	0x04, 0x28
        /*0076*/ 	.short	(.L_1870 - .L_1869)


	//   ....[0]....
.L_1869:
        /*0078*/ 	.word	0x00002d10


	//   ....[1]....
        /*007c*/ 	.word	0x00002d30


	//   ....[2]....
        /*0080*/ 	.word	0x00002d50


	//   ....[3]....
        /*0084*/ 	.word	0x00002d70


	//   ....[4]....
        /*0088*/ 	.word	0x00002da0


	//   ....[5]....
        /*008c*/ 	.word	0x00003550


	//   ....[6]....
        /*0090*/ 	.word	0x00003570


	//   ....[7]....
        /*0094*/ 	.word	0x00003590


	//   ....[8]....
        /*0098*/ 	.word	0x000035b0


	//   ....[9]....
        /*009c*/ 	.word	0x000035d0


	//   ....[10]....
        /*00a0*/ 	.word	0x00003760


	//   ....[11]....
        /*00a4*/ 	.word	0x000037a0


	//   ....[12]....
        /*00a8*/ 	.word	0x000037e0


	//   ....[13]....
        /*00ac*/ 	.word	0x00003880


	//   ....[14]....
        /*00b0*/ 	.word	0x00003900


	//   ....[15]....
        /*00b4*/ 	.word	0x00003940


	//   ....[16]....
        /*00b8*/ 	.word	0x000039b0


	//   ....[17]....
        /*00bc*/ 	.word	0x00003a00


	//----- nvinfo : EIATTR_VRC_CTA_INIT_COUNT
	.align		4
.L_1870:
        /*00c0*/ 	.byte	0x02, 0x4a
	.zero		1
	.zero		1


	//----- nvinfo : EIATTR_EXIT_INSTR_OFFSETS
	.align		4
        /*00c4*/ 	.byte	0x04, 0x1c
        /*00c6*/ 	.short	(.L_1872 - .L_1871)


	//   ....[0]....
.L_1871:
        /*00c8*/ 	.word	0x00000910


	//   ....[1]....
        /*00cc*/ 	.word	0x00005130


	//----- nvinfo : EIATTR_MAX_THREADS
	.align		4
.L_1872:
        /*00d0*/ 	.byte	0x04, 0x05
        /*00d2*/ 	.short	(.L_1874 - .L_1873)
.L_1873:
        /*00d4*/ 	.word	0x00000080
        /*00d8*/ 	.word	0x00000001
        /*00dc*/ 	.word	0x00000001


	//----- nvinfo : EIATTR_CRS_STACK_SIZE
	.align		4
.L_1874:
        /*00e0*/ 	.byte	0x04, 0x1e
        /*00e2*/ 	.short	(.L_1876 - .L_1875)
.L_1875:
        /*00e4*/ 	.word	0x00000000


	//----- nvinfo : EIATTR_CBANK_PARAM_SIZE
	.align		4
.L_1876:
        /*00e8*/ 	.byte	0x03, 0x19
        /*00ea*/ 	.short	0x00e8


	//----- nvinfo : EIATTR_PARAM_CBANK
	.align		4
        /*00ec*/ 	.byte	0x04, 0x0a
        /*00ee*/ 	.short	(.L_1878 - .L_1877)
	.align		4
.L_1877:
        /*00f0*/ 	.word	index@(.nv.constant0._ZN10layer_norm13ln_fwd_kernelINS_13Kernel_traitsI13__nv_bfloat16S2_fS2_fjLj7168ELj1ELj1ELj4ELj16ENS_18Kernel_traits_baseILj7168ES2_S2_fS2_fjLj128EEEEELb0ELb0ELb0ELb0EEEvNS_9FwdParamsE)
        /*00f4*/ 	.short	0x0380
        /*00f6*/ 	.short	0x00e8


	//----- nvinfo : EIATTR_SW_WAR
	.align		4
.L_1878:
        /*00f8*/ 	.byte	0x04, 0x36
        /*00fa*/ 	.short	(.L_1880 - .L_1879)
.L_1879:
        /*00fc*/ 	.word	0x00000008
.L_1880:


//--------------------- .nv.info._ZN10layer_norm13ln_fwd_kernelINS_13Kernel_traitsI13__nv_bfloat16S2_fS2_fjLj7168ELj1ELj1ELj4ELj16ENS_18Kernel_traits_baseILj7168ES2_S2_fS2_fjLj128EEEEELb0ELb0ELb0ELb1EEEvNS_9FwdParamsE --------------------------
	.section	.nv.info._ZN10layer_norm13ln_fwd_kernelINS_13Kernel_traitsI13__nv_bfloat16S2_fS2_fjLj7168ELj1ELj1ELj4ELj16ENS_18Kernel_traits_baseILj7168ES2_S2_fS2_fjLj128EEEEELb0ELb0ELb0ELb1EEEvNS_9FwdParamsE,"",@"SHT_CUDA_INFO"
	.sectionflags	@""
	.align	4


	//----- nvinfo : EIATTR_CUDA_API_VERSION
	.align		4
        /*0000*/ 	.byte	0x04, 0x37
        /*0002*/ 	.short	(.L_1882 - .L_1881)
.L_1881:
        /*0004*/ 	.word	0x00000082


	//----- nvinfo : EIATTR_KPARAM_INFO
	.align		4
.L_1882:
        /*0008*/ 	.byte	0x04, 0x17
        /*000a*/ 	.short	(.L_1884 - .L_1883)
.L_1883:
        /*000c*/ 	.word	0x00000000
        /*0010*/ 	.short	0x0000
        /*0012*/ 	.short	0x0000
        /*0014*/ 	.byte	0x00, 0xf0, 0xa1, 0x03


	//----- nvinfo : EIATTR_SPARSE_MMA_MASK
	.align		4
.L_1884:
        /*0018*/ 	.byte	0x03, 0x50
        /*001a*/ 	.short	0x0000


	//----- nvinfo : EIATTR_MAXREG_COUNT
	.align		4
        /*001c*/ 	.byte	0x03, 0x1b
        /*001e*/ 	.short	0x00ff


	//----- nvinfo : EIATTR_NUM_BARRIERS
	.align		4
        /*0020*/ 	.byte	0x02, 0x4c
        /*0022*/ 	.byte	0x01
	.zero		1


	//----- nvinfo : EIATTR_MERCURY_ISA_VERSION
	.align		4
        /*0024*/ 	.byte	0x03, 0x5f
        /*0026*/ 	.short	0x0101


	//----- nvinfo : EIATTR_COOP_GROUP_MASK_REGIDS
	.align		4
        /*0028*/ 	.byte	0x04, 0x29
        /*002a*/ 	.short	(.L_1886 - .L_1885)


	//   ....[0]....
.L_1885:
        /*002c*/ 	.word	0xffffffff


	//   ....[1]....
        /*0030*/ 	.word	0xffffffff


	//   ....[2]....
        /*0034*/ 	.word	0xffffffff


	//   ....[3]....
        /*0038*/ 	.word	0xffffffff


	//   ....[4]....
        /*003c*/ 	.word	0xffffffff


	//   ....[5]....
        /*0040*/ 	.word	0xffffffff


	//   ....[6]....
        /*0044*/ 	.word	0xffffffff


	//   ....[7]....
        /*0048*/ 	.word	0xffffffff


	//   ....[8]....
        /*004c*/ 	.word	0xffffffff


	//   ....[9]....
        /*0050*/ 	.word	0xffffffff


	//   ....[10]....
        /*0054*/ 	.word	0xffffffff


	//   ....[11]....
        /*0058*/ 	.word	0xffffffff


	//   ....[12]....
        /*005c*/ 	.word	0xffffffff


	//   ....[13]....
        /*0060*/ 	.word	0xffffffff


	//   ....[14]....
        /*0064*/ 	.word	0xffffffff


	//   ....[15]....
        /*0068*/ 	.word	0xffffffff


	//   ....[16]....
        /*006c*/ 	.word	0xffffffff


	//   ....[17]....
        /*0070*/ 	.word	0xffffffff


	//----- nvinfo : EIATTR_COOP_GROUP_INSTR_OFFSETS
	.align		4
.L_1886:
        /*0074*/ 	.byte	0x04, 0x28
        /*0076*/ 	.short	(.L_1888 - .L_1887)


	//   ....[0]....
.L_1887:
        /*0078*/ 	.word	0x000020e0


	//   ....[1]....
        /*007c*/ 	.word	0x00002100


	//   ....[2]....
        /*0080*/ 	.word	0x00002120


	//   ....[3]....
        /*0084*/ 	.word	0x00002140


	//   ....[4]....
        /*0088*/ 	.word	0x00002160


	//   ....[5]....
        /*008c*/ 	.word	0x00002890


	//   ....[6]....
        /*0090*/ 	.word	0x000028b0


	//   ....[7]....
        /*0094*/ 	.word	0x000028d0


	//   ....[8]....
        /*0098*/ 	.word	0x00002900


	//   ....[9]....
        /*009c*/ 	.word	0x00002930


	//   ....[10]....
        /*00a0*/ 	.word	0x00002ae0


	//   ....[11]....
        /*00a4*/ 	.word	0x00002b20


	//   ....[12]....
        /*00a8*/ 	.word	0x00002bb0


	//   ....[13]....
        /*00ac*/ 	.word	0x00002be0


	//   ....[14]....
        /*00b0*/ 	.word	0x00002c20


	//   ....[15]....
        /*00b4*/ 	.word	0x00002c80


	//   ....[16]....
        /*00b8*/ 	.word	0x00002d30


	//   ....[17]....
        /*00bc*/ 	.word	0x00002d60


	//----- nvinfo : EIATTR_VRC_CTA_INIT_COUNT
	.align		4
.L_1888:
        /*00c0*/ 	.byte	0x02, 0x4a
	.zero		1
	.zero		1


	//----- nvinfo : EIATTR_EXIT_INSTR_OFFSETS
	.align		4
        /*00c4*/ 	.byte	0x04, 0x1c
        /*00c6*/ 	.short	(.L_1890 - .L_1889)


	//   ....[0]....
.L_1889:
        /*00c8*/ 	.word	0x00000350


	//   ....[1]....
        /*00cc*/ 	.word	0x00004410


	//----- nvinfo : EIATTR_MAX_THREADS
	.align		4
.L_1890:
        /*00d0*/ 	.byte	0x04, 0x05
        /*00d2*/ 	.short	(.L_1892 - .L_1891)
.L_1891:
        /*00d4*/ 	.word	0x00000080
        /*00d8*/ 	.word	0x00000001
        /*00dc*/ 	.word	0x00000001


	//----- nvinfo : EIATTR_CRS_STACK_SIZE
	.align		4
.L_1892:
        /*00e0*/ 	.byte	0x04, 0x1e
        /*00e2*/ 	.short	(.L_1894 - .L_1893)
.L_1893:
        /*00e4*/ 	.word	0x00000000


	//----- nvinfo : EIATTR_CBANK_PARAM_SIZE
	.align		4
.L_1894:
        /*00e8*/ 	.byte	0x03, 0x19
        /*00ea*/ 	.short	0x00e8


	//----- nvinfo : EIATTR_PARAM_CBANK
	.align		4
        /*00ec*/ 	.byte	0x04, 0x0a
        /*00ee*/ 	.short	(.L_1896 - .L_1895)
	.align		4
.L_1895:
        /*00f0*/ 	.word	index@(.nv.constant0._ZN10layer_norm13ln_fwd_kernelINS_13Kernel_traitsI13__nv_bfloat16S2_fS2_fjLj7168ELj1ELj1ELj4ELj16ENS_18Kernel_traits_baseILj7168ES2_S2_fS2_fjLj128EEEEELb0ELb0ELb0ELb1EEEvNS_9FwdParamsE)
        /*00f4*/ 	.short	0x0380
        /*00f6*/ 	.short	0x00e8


	//----- nvinfo : EIATTR_SW_WAR
	.align		4
.L_1896:
        /*00f8*/ 	.byte	0x04, 0x36
        /*00fa*/ 	.short	(.L_1898 - .L_1897)
.L_1897:
        /*00fc*/ 	.word	0x00000008
.L_1898:


//--------------------- .nv.info._ZN10layer_norm13ln_fwd_kernelINS_13Kernel_traitsI13__nv_bfloat16S2_fS2_fjLj7168ELj1ELj1ELj4ELj16ENS_18Kernel_traits_baseILj7168ES2_S2_fS2_fjLj128EEEEELb0ELb0ELb1ELb0EEEvNS_9FwdParamsE --------------------------
	.section	.nv.info._ZN10layer_norm13ln_fwd_kernelINS_13Kernel_traitsI13__nv_bfloat16S2_fS2_fjLj7168ELj1ELj1ELj4ELj16ENS_18Kernel_traits_baseILj7168ES2_S2_fS2_fjLj128EEEEELb0ELb0ELb1ELb0EEEvNS_9FwdParamsE,"",@"SHT_CUDA_INFO"
	.sectionflags	@""
	.align	4


	//----- nvinfo : EIATTR_CUDA_API_VERSION
	.align		4
        /*0000*/ 	.byte	0x04, 0x37
        /*0002*/ 	.short	(.L_1900 - .L_1899)
.L_1899:
        /*0004*/ 	.word	0x00000082


	//----- nvinfo : EIATTR_KPARAM_INFO
	.align		4
.L_1900:
        /*0008*/ 	.byte	0x04, 0x17
        /*000a*/ 	.short	(.L_1902 - .L_1901)
.L_1901:
        /*000c*/ 	.word	0x00000000
        /*0010*/ 	.short	0x0000
        /*0012*/ 	.short	0x0000
        /*0014*/ 	.byte	0x00, 0xf0, 0xa1, 0x03


	//----- nvinfo : EIATTR_SPARSE_MMA_MASK
	.align		4
.L_1902:
        /*0018*/ 	.byte	0x03, 0x50
        /*001a*/ 	.short	0x0000


	//----- nvinfo : EIATTR_MAXREG_COUNT
	.align		4
        /*001c*/ 	.byte	0x03, 0x1b
        /*001e*/ 	.short	0x00ff


	//----- nvinfo : EIATTR_NUM_BARRIERS
	.align		4
        /*0020*/ 	.byte	0x02, 0x4c
        /*0022*/ 	.byte	0x01
	.zero		1


	//----- nvinfo : EIATTR_MERCURY_ISA_VERSION
	.align		4
        /*0024*/ 	.byte	0x03, 0x5f
        /*0026*/ 	.short	0x0101


	//----- nvinfo : EIATTR_COOP_GROUP_MASK_REGIDS
	.align		4
        /*0028*/ 	.byte	0x04, 0x29
        /*002a*/ 	.short	(.L_1904 - .L_1903)


	//   ....[0]....
.L_1903:
        /*002c*/ 	.word	0xffffffff


	//   ....[1]....
        /*0030*/ 	.word	0xffffffff


	//   ....[2]....
        /*0034*/ 	.word	0xffffffff


	//   ....[3]....
        /*0038*/ 	.word	0xffffffff


	//   ....[4]....
        /*003c*/ 	.word	0xffffffff


	//   ....[5]....
        /*0040*/ 	.word	0xffffffff


	//   ....[6]....
        /*0044*/ 	.word	0xffffffff


	//   ....[7]....
        /*0048*/ 	.word	0xffffffff


	//   ....[8]....
        /*004c*/ 	.word	0xffffffff


	//   ....[9]....
        /*0050*/ 	.word	0xffffffff


	//   ....[10]....
        /*0054*/ 	.word	0xffffffff


	//   ....[11]....
        /*0058*/ 	.word	0xffffffff


	//   ....[12]....
        /*005c*/ 	.word	0xffffffff


	//   ....[13]....
        /*0060*/ 	.word	0xffffffff


	//   ....[14]....
        /*0064*/ 	.word	0xffffffff


	//   ....[15]....
        /*0068*/ 	.word	0xffffffff


	//   ....[16]....
        /*006c*/ 	.word	0xffffffff


	//   ....[17]....
        /*0070*/ 	.word	0xffffffff


	//----- nvinfo : EIATTR_COOP_GROUP_INSTR_OFFSETS
	.align		4
.L_1904:
        /*0074*/ 	.byte	0x04, 0x28
        /*0076*/ 	.short	(.L_1906 - .L_1905)


	//   ....[0]....
.L_1905:
        /*0078*/ 	.word	0x000038b0


	//   ....[1]....
        /*007c*/ 	.word	0x000038d0


	//   ....[2]....
        /*0080*/ 	.word	0x000038f0


	//   ....[3]....
        /*0084*/ 	.word	0x00003910


	//   ....[4]....
        /*0088*/ 	.word	0x00003930


	//   ....[5]....
        /*008c*/ 	.word	0x000040d0


	//   ....[6]....
        /*0090*/ 	.word	0x000040f0


	//   ....[7]....
        /*0094*/ 	.word	0x00004110


	//   ....[8]....
        /*0098*/ 	.word	0x00004130


	//   ....[9]....
        /*009c*/ 	.word	0x00004150


	//   ....[10]....
        /*00a0*/ 	.word	0x000042e0


	//   ....[11]....
        /*00a4*/ 	.word	0x00004310


	//   ....[12]....
        /*00a8*/ 	.word	0x00004320


	//   ....[13]....
        /*00ac*/ 	.word	0x00004360


	//   ....[14]....
        /*00b0*/ 	.word	0x00004430


	//   ....[15]....
        /*00b4*/ 	.word	0x00004460


	//   ....[16]....
        /*00b8*/ 	.word	0x00004510


	//   ....[17]....
        /*00bc*/ 	.word	0x00004540


	//----- nvinfo : EIATTR_VRC_CTA_INIT_COUNT
	.align		4
.L_1906:
        /*00c0*/ 	.byte	0x02, 0x4a
	.zero		1
	.zero		1


	//----- nvinfo : EIATTR_EXIT_INSTR_OFFSETS
	.align		4
        /*00c4*/ 	.byte	0x04, 0x1c
        /*00c6*/ 	.short	(.L_1908 - .L_1907)


	//   ....[0]....
.L_1907:
        /*00c8*/ 	.word	0x00000910


	//   ....[1]....
        /*00cc*/ 	.word	0x00005d20


	//----- nvinfo : EIATTR_MAX_THREADS
	.align		4
.L_1908:
        /*00d0*/ 	.byte	0x04, 0x05
        /*00d2*/ 	.short	(.L_1910 - .L_1909)
.L_1909:
        /*00d4*/ 	.word	0x00000080
        /*00d8*/ 	.word	0x00000001
        /*00dc*/ 	.word	0x00000001


	//----- nvinfo : EIATTR_CRS_STACK_SIZE
	.align		4
.L_1910:
        /*00e0*/ 	.byte	0x04, 0x1e
        /*00e2*/ 	.short	(.L_1912 - .L_1911)
.L_1911:
        /*00e4*/ 	.word	0x00000000


	//----- nvinfo : EIATTR_CBANK_PARAM_SIZE
	.align		4
.L_1912:
        /*00e8*/ 	.byte	0x03, 0x19
        /*00ea*/ 	.short	0x00e8


	//----- nvinfo : EIATTR_PARAM_CBANK
	.align		4
        /*00ec*/ 	.byte	0x04, 0x0a
        /*00ee*/ 	.short	(.L_1914 - .L_1913)
	.align		4
.L_1913:
        /*00f0*/ 	.word	index@(.nv.constant0._ZN10layer_norm13ln_fwd_kernelINS_13Kernel_traitsI13__nv_bfloat16S2_fS2_fjLj7168ELj1ELj1ELj4ELj16ENS_18Kernel_traits_baseILj7168ES2_S2_fS2_fjLj128EEEEELb0ELb0ELb1ELb0EEEvNS_9FwdParamsE)
        /*00f4*/ 	.short	0x0380
        /*00f6*/ 	.short	0x00e8


	//----- nvinfo : EIATTR_SW_WAR
	.align		4
.L_1914:
        /*00f8*/ 	.byte	0x04, 0x36
        /*00fa*/ 	.short	(.L_1916 - .L_1915)
.L_1915:
        /*00fc*/ 	.word	0x00000008
.L_1916:


//--------------------- .nv.info._ZN10layer_norm13ln_fwd_kernelINS_13Kernel_traitsI13__nv_bfloat16S2_fS2_fjLj7168ELj1ELj1ELj4ELj16ENS_18Kernel_traits_baseILj7168ES2_S2_fS2_fjLj128EEEEELb0ELb0ELb1ELb1EEEvNS_9FwdParamsE --------------------------
	.section	.nv.info._ZN10layer_norm13ln_fwd_kernelINS_13Kernel_traitsI13__nv_bfloat16S2_fS2_fjLj7168ELj1ELj1ELj4ELj16ENS_18Kernel_traits_baseILj7168ES2_S2_fS2_fjLj128EEEEELb0ELb0ELb1ELb1EEEvNS_9FwdParamsE,"",@"SHT_CUDA_INFO"
	.sectionflags	@""
	.align	4


	//----- nvinfo : EIATTR_CUDA_API_VERSION
	.align		4
        /*0000*/ 	.byte	0x04, 0x37
        /*0002*/ 	.short	(.L_1918 - .L_1917)
.L_1917:
        /*0004*/ 	.word	0x00000082


	//----- nvinfo : EIATTR_KPARAM_INFO
	.align		4
.L_1918:
        /*0008*/ 	.byte	0x04, 0x17
        /*000a*/ 	.short	(.L_1920 - .L_1919)
.L_1919:
        /*000c*/ 	.word	0x00000000
        /*0010*/ 	.short	0x0000
        /*0012*/ 	.short	0x0000
        /*0014*/ 	.byte	0x00, 0xf0, 0xa1, 0x03


	//----- nvinfo : EIATTR_SPARSE_MMA_MASK
	.align		4
.L_1920:
        /*0018*/ 	.byte	0x03, 0x50
        /*001a*/ 	.short	0x0000


	//----- nvinfo : EIATTR_MAXREG_COUNT
	.align		4
        /*001c*/ 	.byte	0x03, 0x1b
        /*001e*/ 	.short	0x00ff


	//----- nvinfo : EIATTR_NUM_BARRIERS
	.align		4
        /*0020*/ 	.byte	0x02, 0x4c
        /*0022*/ 	.byte	0x01
	.zero		1


	//----- nvinfo : EIATTR_MERCURY_ISA_VERSION
	.align		4
        /*0024*/ 	.byte	0x03, 0x5f
        /*0026*/ 	.short	0x0101


	//----- nvinfo : EIATTR_COOP_GROUP_MASK_REGIDS
	.align		4
        /*0028*/ 	.byte	0x04, 0x29
        /*002a*/ 	.short	(.L_1922 - .L_1921)


	//   ....[0]....
.L_1921:
        /*002c*/ 	.word	0xffffffff


	//   ....[1]....
        /*0030*/ 	.word	0xffffffff


	//   ....[2]....
        /*0034*/ 	.word	0xffffffff


	//   ....[3]....
        /*0038*/ 	.word	0xffffffff


	//   ....[4]....
        /*003c*/ 	.word	0xffffffff


	//   ....[5]....
        /*0040*/ 	.word	0xffffffff


	//   ....[6]....
        /*0044*/ 	.word	0xffffffff


	//   ....[7]....
        /*0048*/ 	.word	0xffffffff


	//   ....[8]....
        /*004c*/ 	.word	0xffffffff


	//   ....[9]....
        /*0050*/ 	.word	0xffffffff


	//   ....[10]....
        /*0054*/ 	.word	0xffffffff


	//   ....[11]....
        /*0058*/ 	.word	0xffffffff


	//   ....[12]....
        /*005c*/ 	.word	0xffffffff


	//   ....[13]....
        /*0060*/ 	.word	0xffffffff


	//   ....[14]....
        /*0064*/ 	.word	0xffffffff


	//   ....[15]....
        /*0068*/ 	.word	0xffffffff


	//   ....[16]....
        /*006c*/ 	.word	0xffffffff


	//   ....[17]....
        /*0070*/ 	.word	0xffffffff


	//----- nvinfo : EIATTR_COOP_GROUP_INSTR_OFFSETS
	.align		4
.L_1922:
        /*0074*/ 	.byte	0x04, 0x28
        /*0076*/ 	.short	(.L_1924 - .L_1923)


	//   ....[0]....
.L_1923:
        /*0078*/ 	.word	0x00002c90


	//   ....[1]....
        /*007c*/ 	.word	0x00002cb0


	//   ....[2]....
        /*0080*/ 	.word	0x00002cd0


	//   ....[3]....
        /*0084*/ 	.word	0x00002cf0


	//   ....[4]....
        /*0088*/ 	.word	0x00002d10


	//   ....[5]....
        /*008c*/ 	.word	0x00003440


	//   ....[6]....
        /*0090*/ 	.word	0x00003460


	//   ....[7]....
        /*0094*/ 	.word	0x00003480


	//   ....[8]....
        /*0098*/ 	.word	0x000034b0


	//   ....[9]....
        /*009c*/ 	.word	0x000034e0


	//   ....[10]....
        /*00a0*/ 	.word	0x00003690


	//   ....[11]....
        /*00a4*/ 	.word	0x000036d0


	//   ....[12]....
        /*00a8*/ 	.word	0x000036f0


	//   ....[13]....
        /*00ac*/ 	.word	0x00003730


	//   ....[14]....
        /*00b0*/ 	.word	0x000037f0


	//   ....[15]....
        /*00b4*/ 	.word	0x00003820


	//   ....[16]....
        /*00b8*/ 	.word	0x000038e0


	//   ....[17]....
        /*00bc*/ 	.word	0x00003900


	//----- nvinfo : EIATTR_VRC_CTA_INIT_COUNT
	.align		4
.L_1924:
        /*00c0*/ 	.byte	0x02, 0x4a
	.zero		1
	.zero		1


	//----- nvinfo : EIATTR_EXIT_INSTR_OFFSETS
	.align		4
        /*00c4*/ 	.byte	0x04, 0x1c
        /*00c6*/ 	.short	(.L_1926 - .L_1925)


	//   ....[0]....
.L_1925:
        /*00c8*/ 	.word	0x00000350


	//   ....[1]....
        /*00cc*/ 	.word	0x000050b0


	//----- nvinfo : EIATTR_MAX_THREADS
	.align		4
.L_1926:
        /*00d0*/ 	.byte	0x04, 0x05
        /*00d2*/ 	.short	(.L_1928 - .L_1927)
.L_1927:
        /*00d4*/ 	.word	0x00000080
        /*00d8*/ 	.word	0x00000001
        /*00dc*/ 	.word	0x00000001


	//----- nvinfo : EIATTR_CRS_STACK_SIZE
	.align		4
.L_1928:
        /*00e0*/ 	.byte	0x04, 0x1e
        /*00e2*/ 	.short	(.L_1930 - .L_1929)
.L_1929:
        /*00e4*/ 	.word	0x00000000


	//----- nvinfo : EIATTR_CBANK_PARAM_SIZE
	.align		4
.L_1930:
        /*00e8*/ 	.byte	0x03, 0x19
        /*00ea*/ 	.short	0x00e8


	//----- nvinfo : EIATTR_PARAM_CBANK
	.align		4
        /*00ec*/ 	.byte	0x04, 0x0a
        /*00ee*/ 	.short	(.L_1932 - .L_1931)
	.align		4
.L_1931:
        /*00f0*/ 	.word	index@(.nv.constant0._ZN10layer_norm13ln_fwd_kernelINS_13Kernel_traitsI13__nv_bfloat16S2_fS2_fjLj7168ELj1ELj1ELj4ELj16ENS_18Kernel_traits_baseILj7168ES2_S2_fS2_fjLj128EEEEELb0ELb0ELb1ELb1EEEvNS_9FwdParamsE)
        /*00f4*/ 	.short	0x0380
        /*00f6*/ 	.short	0x00e8


	//----- nvinfo : EIATTR_SW_WAR
	.align		4
.L_1932:
        /*00f8*/ 	.byte	0x04, 0x36
        /*00fa*/ 	.short	(.L_1934 - .L_1933)
.L_1933:
        /*00fc*/ 	.word	0x00000008
.L_1934:


//--------------------- .nv.info._ZN10layer_norm13ln_fwd_kernelINS_13Kernel_traitsI13__nv_bfloat16S2_fS2_fjLj7168ELj1ELj1ELj4ELj16ENS_18Kernel_traits_baseILj7168ES2_S2_fS2_fjLj128EEEEELb0ELb1ELb0ELb0EEEvNS_9FwdParamsE --------------------------
	.section	.nv.info._ZN10layer_norm13ln_fwd_kernelINS_13Kernel_traitsI13__nv_bfloat16S2_fS2_fjLj7168ELj1ELj1ELj4ELj16ENS_18Kernel_traits_baseILj7168ES2_S2_fS2_fjLj128EEEEELb0ELb1ELb0ELb0EEEvNS_9FwdParamsE,"",@"SHT_CUDA_INFO"
	.sectionflags	@""
	.align	4


	//----- nvinfo : EIATTR_CUDA_API_VERSION
	.align		4
        /*0000*/ 	.byte	0x04, 0x37
        /*0002*/ 	.short	(.L_1936 - .L_1935)
.L_1935:
        /*0004*/ 	.word	0x00000082


	//----- nvinfo : EIATTR_KPARAM_INFO
	.align		4
.L_1936:
        /*0008*/ 	.byte	0x04, 0x17
        /*000a*/ 	.short	(.L_1938 - .L_1937)
.L_1937:
        /*000c*/ 	.word	0x00000000
        /*0010*/ 	.short	0x0000
        /*0012*/ 	.short	0x0000
        /*0014*/ 	.byte	0x00, 0xf0, 0xa1, 0x03


	//----- nvinfo : EIATTR_SPARSE_MMA_MASK
	.align		4
.L_1938:
        /*0018*/ 	.byte	0x03, 0x50
        /*001a*/ 	.short	0x0000


	//----- nvinfo : EIATTR_MAXREG_COUNT
	.align		4
        /*001c*/ 	.byte	0x03, 0x1b
        /*001e*/ 	.short	0x00ff


	//----- nvinfo : EIATTR_NUM_BARRIERS
	.align		4
        /*0020*/ 	.byte	0x02, 0x4c
        /*0022*/ 	.byte	0x01
	.zero		1


	//----- nvinfo : EIATTR_MERCURY_ISA_VERSION
	.align		4
        /*0024*/ 	.byte	0x03, 0x5f
        /*0026*/ 	.short	0x0101


	//----- nvinfo : EIATTR_COOP_GROUP_MASK_REGIDS
	.align		4
        /*0028*/ 	.byte	0x04, 0x29
        /*002a*/ 	.short	(.L_1940 - .L_1939)


	//   ....[0]....
.L_1939:
        /*002c*/ 	.word	0xffffffff


	//   ....[1]....
        /*0030*/ 	.word	0xffffffff


	//   ....[2]....
        /*0034*/ 	.word	0xffffffff


	//   ....[3]....
        /*0038*/ 	.word	0xffffffff


	//   ....[4]....
        /*003c*/ 	.word	0xffffffff


	//   ....[5]....
        /*0040*/ 	.word	0xffffffff


	//   ....[6]....
        /*0044*/ 	.word	0xffffffff


	//   ....[7]....
        /*0048*/ 	.word	0xffffffff


	//   ....[8]....
        /*004c*/ 	.word	0xffffffff


	//   ....[9]....
        /*0050*/ 	.word	0xffffffff


	//   ....[10]....
        /*0054*/ 	.word	0xffffffff


	//   ....[11]....
        /*0058*/ 	.word	0xffffffff


	//   ....[12]....
        /*005c*/ 	.word	0xffffffff


	//   ....[13]....
        /*0060*/ 	.word	0xffffffff


	//   ....[14]....
        /*0064*/ 	.word	0xffffffff


	//   ....[15]....
        /*0068*/ 	.word	0xffffffff


	//   ....[16]....
        /*006c*/ 	.word	0xffffffff


	//   ....[17]....
        /*0070*/ 	.word	0xffffffff


	//----- nvinfo : EIATTR_COOP_GROUP_INSTR_OFFSETS
	.align		4
.L_1940:
        /*0074*/ 	.byte	0x04, 0x28
        /*0076*/ 	.short	(.L_1942 - .L_1941)


	//   ....[0]....
.L_1941:
        /*0078*/ 	.word	0x00003f70


	//   ....[1]....
        /*007c*/ 	.word	0x00003f90


	//   ....[2]....
        /*0080*/ 	.word	0x00003fb0


	//   ....[3]....
        /*0084*/ 	.word	0x00003fd0


	//   ....[4]....
        /*0088*/ 	.word	0x00003ff0


	//   ....[5]....
        /*008c*/ 	.word	0x00004790


	//   ....[6]....
        /*0090*/ 	.word	0x000047b0


	//   ....[7]....
        /*0094*/ 	.word	0x000047d0


	//   ....[8]....
        /*0098*/ 	.word	0x000047f0


	//   ....[9]....
        /*009c*/ 	.word	0x00004810


	//   ....[10]....
        /*00a0*/ 	.word	0x000049b0


	//   ....[11]....
        /*00a4*/ 	.word	0x000049f0


	//   ....[12]....
        /*00a8*/ 	.word	0x00004a00


	//   ....[13]....
        /*00ac*/ 	.word	0x00004a40


	//   ....[14]....
        /*00b0*/ 	.word	0x00004b10


	//   ....[15]....
        /*00b4*/ 	.word	0x00004b40


	//   ....[16]....
        /*00b8*/ 	.word	0x00004bf0


	//   ....[17]....
        /*00bc*/ 	.word	0x00004c10


	//----- nvinfo : EIATTR_VRC_CTA_INIT_COUNT
	.align		4
.L_1942:
        /*00c0*/ 	.byte	0x02, 0x4a
	.zero		1
	.zero		1


	//----- nvinfo : EIATTR_EXIT_INSTR_OFFSETS
	.align		4
        /*00c4*/ 	.byte	0x04, 0x1c
        /*00c6*/ 	.short	(.L_1944 - .L_1943)


	//   ....[0]....
.L_1943:
        /*00c8*/ 	.word	0x00000bb0


	//   ....[1]....
        /*00cc*/ 	.word	0x00006410


	//----- nvinfo : EIATTR_MAX_THREADS
	.align		4
.L_1944:
        /*00d0*/ 	.byte	0x04, 0x05
        /*00d2*/ 	.short	(.L_1946 - .L_1945)
.L_1945:
        /*00d4*/ 	.word	0x00000080
        /*00d8*/ 	.word	0x00000001
        /*00dc*/ 	.word	0x00000001


	//----- nvinfo : EIATTR_CRS_STACK_SIZE
	.align		4
.L_1946:
        /*00e0*/ 	.byte	0x04, 0x1e
        /*00e2*/ 	.short	(.L_1948 - .L_1947)
.L_1947:
        /*00e4*/ 	.word	0x00000000


	//----- nvinfo : EIATTR_CBANK_PARAM_SIZE
	.align		4
.L_1948:
        /*00e8*/ 	.byte	0x03, 0x19
        /*00ea*/ 	.short	0x00e8


	//----- nvinfo : EIATTR_PARAM_CBANK
	.align		4
        /*00ec*/ 	.byte	0x04, 0x0a
        /*00ee*/ 	.short	(.L_1950 - .L_1949)
	.align		4
.L_1949:
        /*00f0*/ 	.word	index@(.nv.constant0._ZN10layer_norm13ln_fwd_kernelINS_13Kernel_traitsI13__nv_bfloat16S2_fS2_fjLj7168ELj1ELj1ELj4ELj16ENS_18Kernel_traits_baseILj7168ES2_S2_fS2_fjLj128EEEEELb0ELb1ELb0ELb0EEEvNS_9FwdParamsE)
        /*00f4*/ 	.short	0x0380
        /*00f6*/ 	.short	0x00e8


	//----- nvinfo : EIATTR_SW_WAR
	.align		4
.L_1950:
        /*00f8*/ 	.byte	0x04, 0x36
        /*00fa*/ 	.short	(.L_1952 - .L_1951)
.L_1951:
        /*00fc*/ 	.word	0x00000008
.L_1952:


//--------------------- .nv.info._ZN10layer_norm13ln_fwd_kernelINS_13Kernel_traitsI13__nv_bfloat16S2_fS2_fjLj7168ELj1ELj1ELj4ELj16ENS_18Kernel_traits_baseILj7168ES2_S2_fS2_fjLj128EEEEELb0ELb1ELb0ELb1EEEvNS_9FwdParamsE --------------------------
	.section	.nv.info._ZN10layer_norm13ln_fwd_kernelINS_13Kernel_traitsI13__nv_bfloat16S2_fS2_fjLj7168ELj1ELj1ELj4ELj16ENS_18Kernel_traits_baseILj7168ES2_S2_fS2_fjLj128EEEEELb0ELb1ELb0ELb1EEEvNS_9FwdParamsE,"",@"SHT_CUDA_INFO"
	.sectionflags	@""
	.align	4


	//----- nvinfo : EIATTR_CUDA_API_VERSION
	.align		4
        /*0000*/ 	.byte	0x04, 0x37
        /*0002*/ 	.short	(.L_1954 - .L_1953)
.L_1953:
        /*0004*/ 	.word	0x00000082


	//----- nvinfo : EIATTR_KPARAM_INFO
	.align		4
.L_1954:
        /*0008*/ 	.byte	0x04, 0x17
        /*000a*/ 	.short	(.L_1956 - .L_1955)
.L_1955:
        /*000c*/ 	.word	0x00000000
        /*0010*/ 	.short	0x0000
        /*0012*/ 	.short	0x0000
        /*0014*/ 	.byte	0x00, 0xf0, 0xa1, 0x03


	//----- nvinfo : EIATTR_SPARSE_MMA_MASK
	.align		4
.L_1956:
        /*0018*/ 	.byte	0x03, 0x50
        /*001a*/ 	.short	0x0000


	//----- nvinfo : EIATTR_MAXREG_COUNT
	.align		4
        /*001c*/ 	.byte	0x03, 0x1b
        /*001e*/ 	.short	0x00ff


	//----- nvinfo : EIATTR_NUM_BARRIERS
	.align		4
        /*0020*/ 	.byte	0x02, 0x4c
        /*0022*/ 	.byte	0x01
	.zero		1


	//----- nvinfo : EIATTR_MERCURY_ISA_VERSION
	.align		4
        /*0024*/ 	.byte	0x03, 0x5f
        /*0026*/ 	.short	0x0101


	//----- nvinfo : EIATTR_COOP_GROUP_MASK_REGIDS
	.align		4
        /*0028*/ 	.byte	0x04, 0x29
        /*002a*/ 	.short	(.L_1958 - .L_1957)


	//   ....[0]....
.L_1957:
        /*002c*/ 	.word	0xffffffff


	//   ....[1]....
        /*0030*/ 	.word	0xffffffff


	//   ....[2]....
        /*0034*/ 	.word	0xffffffff


	//   ....[3]....
        /*0038*/ 	.word	0xffffffff


	//   ....[4]....
        /*003c*/ 	.word	0xffffffff


	//   ....[5]....
        /*0040*/ 	.word	0xffffffff


	//   ....[6]....
        /*0044*/ 	.word	0xffffffff


	//   ....[7]....
        /*0048*/ 	.word	0xffffffff


	//   ....[8]....
        /*004c*/ 	.word	0xffffffff


	//   ....[9]....
        /*0050*/ 	.word	0xffffffff


	//   ....[10]....
        /*0054*/ 	.word	0xffffffff


	//   ....[11]....
        /*0058*/ 	.word	0xffffffff


	//   ....[12]....
        /*005c*/ 	.word	0xffffffff


	//   ....[13]....
        /*0060*/ 	.word	0xffffffff


	//   ....[14]....
        /*0064*/ 	.word	0xffffffff


	//   ....[15]....
        /*0068*/ 	.word	0xffffffff


	//   ....[16]....
        /*006c*/ 	.word	0xffffffff


	//   ....[17]....
        /*0070*/ 	.word	0xffffffff


	//----- nvinfo : EIATTR_COOP_GROUP_INSTR_OFFSETS
	.align		4
.L_1958:
        /*0074*/ 	.byte	0x04, 0x28
        /*0076*/ 	.short	(.L_1960 - .L_1959)


	//   ....[0]....
.L_1959:
        /*0078*/ 	.word	0x00003340


	//   ....[1]....
        /*007c*/ 	.word	0x00003360


	//   ....[2]....
        /*0080*/ 	.word	0x00003380


	//   ....[3]....
        /*0084*/ 	.word	0x000033a0


	//   ....[4]....
        /*0088*/ 	.word	0x000033c0


	//   ....[5]....
        /*008c*/ 	.word	0x00003af0


	//   ....[6]....
        /*0090*/ 	.word	0x00003b10


	//   ....[7]....
        /*0094*/ 	.word	0x00003b30


	//   ....[8]....
        /*0098*/ 	.word	0x00003b50


	//   ....[9]....
        /*009c*/ 	.word	0x00003b70


	//   ....[10]....
        /*00a0*/ 	.word	0x00003d20


	//   ....[11]....
        /*00a4*/ 	.word	0x00003d60


	//   ....[12]....
        /*00a8*/ 	.word	0x00003d80


	//   ....[13]....
        /*00ac*/ 	.word	0x00003dc0


	//   ....[14]....
        /*00b0*/ 	.word	0x00003e80


	//   ....[15]....
        /*00b4*/ 	.word	0x00003eb0


	//   ....[16]....
        /*00b8*/ 	.word	0x00003f90


	//   ....[17]....
        /*00bc*/ 	.word	0x00003fb0


	//----- nvinfo : EIATTR_VRC_CTA_INIT_COUNT
	.align		4
.L_1960:
        /*00c0*/ 	.byte	0x02, 0x4a
	.zero		1
	.zero		1


	//----- nvinfo : EIATTR_EXIT_INSTR_OFFSETS
	.align		4
        /*00c4*/ 	.byte	0x04, 0x1c
        /*00c6*/ 	.short	(.L_1962 - .L_1961)


	//   ....[0]....
.L_1961:
        /*00c8*/ 	.word	0x00000470


	//   ....[1]....
        /*00cc*/ 	.word	0x000054e0


	//----- nvinfo : EIATTR_MAX_THREADS
	.align		4
.L_1962:
        /*00d0*/ 	.byte	0x04, 0x05
        /*00d2*/ 	.short	(.L_1964 - .L_1963)
.L_1963:
        /*00d4*/ 	.word	0x00000080
        /*00d8*/ 	.word	0x00000001
        /*00dc*/ 	.word	0x00000001


	//----- nvinfo : EIATTR_CRS_STACK_SIZE
	.align		4
.L_1964:
        /*00e0*/ 	.byte	0x04, 0x1e
        /*00e2*/ 	.short	(.L_1966 - .L_1965)
.L_1965:
        /*00e4*/ 	.word	0x00000000


	//----- nvinfo : EIATTR_CBANK_PARAM_SIZE
	.align		4
.L_1966:
        /*00e8*/ 	.byte	0x03, 0x19
        /*00ea*/ 	.short	0x00e8


	//----- nvinfo : EIATTR_PARAM_CBANK
	.align		4
        /*00ec*/ 	.byte	0x04, 0x0a
        /*00ee*/ 	.short	(.L_1968 - .L_1967)
	.align		4
.L_1967:
        /*00f0*/ 	.word	index@(.nv.constant0._ZN10layer_norm13ln_fwd_kernelINS_13Kernel_traitsI13__nv_bfloat16S2_fS2_fjLj7168ELj1ELj1ELj4ELj16ENS_18Kernel_traits_baseILj7168ES2_S2_fS2_fjLj128EEEEELb0ELb1ELb0ELb1EEEvNS_9FwdParamsE)
        /*00f4*/ 	.short	0x0380
        /*00f6*/ 	.short	0x00e8


	//----- nvinfo : EIATTR_SW_WAR
	.align		4
.L_1968:
        /*00f8*/ 	.byte	0x04, 0x36
        /*00fa*/ 	.short	(.L_1970 - .L_1969)
.L_1969:
        /*00fc*/ 	.word	0x00000008
.L_1970:


//--------------------- .nv.info._ZN10layer_norm13ln_fwd_kernelINS_13Kernel_traitsI13__nv_bfloat16S2_fS2_fjLj7168ELj1ELj1ELj4ELj16ENS_18Kernel_traits_baseILj7168ES2_S2_fS2_fjLj128EEEEELb0ELb1ELb1ELb0EEEvNS_9FwdParamsE --------------------------
	.section	.nv.info._ZN10layer_norm13ln_fwd_kernelINS_13Kernel_traitsI13__nv_bfloat16S2_fS2_fjLj7168ELj1ELj1ELj4ELj16ENS_18Kernel_traits_baseILj7168ES2_S2_fS2_fjLj128EEEEELb0ELb1ELb1ELb0EEEvNS_9FwdParamsE,"",@"SHT_CUDA_INFO"
	.sectionflags	@""
	.align	4


	//----- nvinfo : EIATTR_CUDA_API_VERSION
	.align		4
        /*0000*/ 	.byte	0x04, 0x37
        /*0002*/ 	.short	(.L_1972 - .L_1971)
.L_1971:
        /*0004*/ 	.word	0x00000082


	//----- nvinfo : EIATTR_KPARAM_INFO
	.align		4
.L_1972:
        /*0008*/ 	.byte	0x04, 0x17
        /*000a*/ 	.short	(.L_1974 - .L_1973)
.L_1973:
        /*000c*/ 	.word	0x00000000
        /*0010*/ 	.short	0x0000
        /*0012*/ 	.short	0x0000
        /*0014*/ 	.byte	0x00, 0xf0, 0xa1, 0x03


	//----- nvinfo : EIATTR_SPARSE_MMA_MASK
	.align		4
.L_1974:
        /*0018*/ 	.byte	0x03, 0x50
        /*001a*/ 	.short	0x0000


	//----- nvinfo : EIATTR_MAXREG_COUNT
	.align		4
        /*001c*/ 	.byte	0x03, 0x1b
        /*001e*/ 	.short	0x00ff


	//----- nvinfo : EIATTR_NUM_BARRIERS
	.align		4
        /*0020*/ 	.byte	0x02, 0x4c
        /*0022*/ 	.byte	0x01
	.zero		1


	//----- nvinfo : EIATTR_MERCURY_ISA_VERSION
	.align		4
        /*0024*/ 	.byte	0x03, 0x5f
        /*0026*/ 	.short	0x0101


	//----- nvinfo : EIATTR_COOP_GROUP_MASK_REGIDS
	.align		4
        /*0028*/ 	.byte	0x04, 0x29
        /*002a*/ 	.short	(.L_1976 - .L_1975)


	//   ....[0]....
.L_1975:
        /*002c*/ 	.word	0xffffffff


	//   ....[1]....
        /*0030*/ 	.word	0xffffffff


	//   ....[2]....
        /*0034*/ 	.word	0xffffffff


	//   ....[3]....
        /*0038*/ 	.word	0xffffffff


	//   ....[4]....
        /*003c*/ 	.word	0xffffffff


	//   ....[5]....
        /*0040*/ 	.word	0xffffffff


	//   ....[6]....
        /*0044*/ 	.word	0xffffffff


	//   ....[7]....
        /*0048*/ 	.word	0xffffffff


	//   ....[8]....
        /*004c*/ 	.word	0xffffffff


	//   ....[9]....
        /*0050*/ 	.word	0xffffffff


	//   ....[10]....
        /*0054*/ 	.word	0xffffffff


	//   ....[11]....
        /*0058*/ 	.word	0xffffffff


	//   ....[12]....
        /*005c*/ 	.word	0xffffffff


	//   ....[13]....
        /*0060*/ 	.word	0xffffffff


	//   ....[14]....
        /*0064*/ 	.word	0xffffffff


	//   ....[15]....
        /*0068*/ 	.word	0xffffffff


	//   ....[16]....
        /*006c*/ 	.word	0xffffffff


	//   ....[17]....
        /*0070*/ 	.word	0xffffffff


	//----- nvinfo : EIATTR_COOP_GROUP_INSTR_OFFSETS
	.align		4
.L_1976:
        /*0074*/ 	.byte	0x04, 0x28
        /*0076*/ 	.short	(.L_1978 - .L_1977)


	//   ....[0]....
.L_1977:
        /*0078*/ 	.word	0x00004e20


	//   ....[1]....
        /*007c*/ 	.word	0x00004e40


	//   ....[2]....
        /*0080*/ 	.word	0x00004e60


	//   ....[3]....
        /*0084*/ 	.word	0x00004e80


	//   ....[4]....
        /*0088*/ 	.word	0x00004ea0


	//   ....[5]....
        /*008c*/ 	.word	0x00005630


	//   ....[6]....
        /*0090*/ 	.word	0x00005650


	//   ....[7]....
        /*0094*/ 	.word	0x00005670


	//   ....[8]....
        /*0098*/ 	.word	0x00005690


	//   ....[9]....
        /*009c*/ 	.word	0x000056b0


	//   ....[10]....
        /*00a0*/ 	.word	0x00005860


	//   ....[11]....
        /*00a4*/ 	.word	0x00005890


	//   ....[12]....
        /*00a8*/ 	.word	0x000058e0


	//   ....[13]....
        /*00ac*/ 	.word	0x00005940


	//   ....[14]....
        /*00b0*/ 	.word	0x00005990


	//   ....[15]....
        /*00b4*/ 	.word	0x000059c0


	//   ....[16]....
        /*00b8*/ 	.word	0x00005aa0


	//   ....[17]....
        /*00bc*/ 	.word	0x00005ab0


	//----- nvinfo : EIATTR_VRC_CTA_INIT_COUNT
	.align		4
.L_1978:
        /*00c0*/ 	.byte	0x02, 0x4a
	.zero		1
	.zero		1


	//----- nvinfo : EIATTR_EXIT_INSTR_OFFSETS
	.align		4
        /*00c4*/ 	.byte	0x04, 0x1c
        /*00c6*/ 	.short	(.L_1980 - .L_1979)


	//   ....[0]....
.L_1979:
        /*00c8*/ 	.word	0x00000bb0


	//   ....[1]....
        /*00cc*/ 	.word	0x00007340


	//----- nvinfo : EIATTR_MAX_THREADS
	.align		4
.L_1980:
        /*00d0*/ 	.byte	0x04, 0x05
        /*00d2*/ 	.short	(.L_1982 - .L_1981)
.L_1981:
        /*00d4*/ 	.word	0x00000080
        /*00d8*/ 	.word	0x00000001
        /*00dc*/ 	.word	0x00000001


	//----- nvinfo : EIATTR_CRS_STACK_SIZE
	.align		4
.L_1982:
        /*00e0*/ 	.byte	0x04, 0x1e
        /*00e2*/ 	.short	(.L_1984 - .L_1983)
.L_1983:
        /*00e4*/ 	.word	0x00000000


	//----- nvinfo : EIATTR_CBANK_PARAM_SIZE
	.align		4
.L_1984:
        /*00e8*/ 	.byte	0x03, 0x19
        /*00ea*/ 	.short	0x00e8


	//----- nvinfo : EIATTR_PARAM_CBANK
	.align		4
        /*00ec*/ 	.byte	0x04, 0x0a
        /*00ee*/ 	.short	(.L_1986 - .L_1985)
	.align		4
.L_1985:
        /*00f0*/ 	.word	index@(.nv.constant0._ZN10layer_norm13ln_fwd_kernelINS_13Kernel_traitsI13__nv_bfloat16S2_fS2_fjLj7168ELj1ELj1ELj4ELj16ENS_18Kernel_traits_baseILj7168ES2_S2_fS2_fjLj128EEEEELb0ELb1ELb1ELb0EEEvNS_9FwdParamsE)
        /*00f4*/ 	.short	0x0380
        /*00f6*/ 	.short	0x00e8


	//----- nvinfo : EIATTR_SW_WAR
	.align		4
.L_1986:
        /*00f8*/ 	.byte	0x04, 0x36
        /*00fa*/ 	.short	(.L_1988 - .L_1987)
.L_1987:
        /*00fc*/ 	.word	0x00000008
.L_1988:


//--------------------- .nv.info._ZN10layer_norm13ln_fwd_kernelINS_13Kernel_traitsI13__nv_bfloat16S2_fS2_fjLj7168ELj1ELj1ELj4ELj16ENS_18Kernel_traits_baseILj7168ES2_S2_fS2_fjLj128EEEEELb0ELb1ELb1ELb1EEEvNS_9FwdParamsE --------------------------
	.section	.nv.info._ZN10layer_norm13ln_fwd_kernelINS_13Kernel_traitsI13__nv_bfloat16S2_fS2_fjLj7168ELj1ELj1ELj4ELj16ENS_18Kernel_traits_baseILj7168ES2_S2_fS2_fjLj128EEEEELb0ELb1ELb1ELb1EEEvNS_9FwdParamsE,"",@"SHT_CUDA_INFO"
	.sectionflags	@""
	.align	4


	//----- nvinfo : EIATTR_CUDA_API_VERSION
	.align		4
        /*0000*/ 	.byte	0x04, 0x37
        /*0002*/ 	.short	(.L_1990 - .L_1989)
.L_1989:
        /*0004*/ 	.word	0x00000082


	//----- nvinfo : EIATTR_KPARAM_INFO
	.align		4
.L_1990:
        /*0008*/ 	.byte	0x04, 0x17
        /*000a*/ 	.short	(.L_1992 - .L_1991)
.L_1991:
        /*000c*/ 	.word	0x00000000
        /*0010*/ 	.short	0x0000
        /*0012*/ 	.short	0x0000
        /*0014*/ 	.byte	0x00, 0xf0, 0xa1, 0x03


	//----- nvinfo : EIATTR_SPARSE_MMA_MASK
	.align		4
.L_1992:
        /*0018*/ 	.byte	0x03, 0x50
        /*001a*/ 	.short	0x0000


	//----- nvinfo : EIATTR_MAXREG_COUNT
	.align		4
        /*001c*/ 	.byte	0x03, 0x1b
        /*001e*/ 	.short	0x00ff


	//----- nvinfo : EIATTR_NUM_BARRIERS
	.align		4
        /*0020*/ 	.byte	0x02, 0x4c
        /*0022*/ 	.byte	0x01
	.zero		1


	//----- nvinfo : EIATTR_MERCURY_ISA_VERSION
	.align		4
        /*0024*/ 	.byte	0x03, 0x5f
        /*0026*/ 	.short	0x0101


	//----- nvinfo : EIATTR_COOP_GROUP_MASK_REGIDS
	.align		4
        /*0028*/ 	.byte	0x04, 0x29
        /*002a*/ 	.short	(.L_1994 - .L_1993)


	//   ....[0]....
.L_1993:
        /*002c*/ 	.word	0xffffffff


	//   ....[1]....
        /*0030*/ 	.word	0xffffffff


	//   ....[2]....
        /*0034*/ 	.word	0xffffffff


	//   ....[3]....
        /*0038*/ 	.word	0xffffffff


	//   ....[4]....
        /*003c*/ 	.word	0xffffffff


	//   ....[5]....
        /*0040*/ 	.word	0xffffffff


	//   ....[6]....
        /*0044*/ 	.word	0xffffffff


	//   ....[7]....
        /*0048*/ 	.word	0xffffffff


	//   ....[8]....
        /*004c*/ 	.word	0xffffffff


	//   ....[9]....
        /*0050*/ 	.word	0xffffffff


	//   ....[10]....
        /*0054*/ 	.word	0xffffffff


	//   ....[11]....
        /*0058*/ 	.word	0xffffffff


	//   ....[12]....
        /*005c*/ 	.word	0xffffffff


	//   ....[13]....
        /*0060*/ 	.word	0xffffffff


	//   ....[14]....
        /*0064*/ 	.word	0xffffffff


	//   ....[15]....
        /*0068*/ 	.word	0xffffffff


	//   ....[16]....
        /*006c*/ 	.word	0xffffffff


	//   ....[17]....
        /*0070*/ 	.word	0xffffffff


	//----- nvinfo : EIATTR_COOP_GROUP_INSTR_OFFSETS
	.align		4
.L_1994:
        /*0074*/ 	.byte	0x04, 0x28
        /*0076*/ 	.short	(.L_1996 - .L_1995)


	//   ....[0]....
.L_1995:
        /*0078*/ 	.word	0x00004170


	//   ....[1]....
        /*007c*/ 	.word	0x00004190


	//   ....[2]....
        /*0080*/ 	.word	0x000041b0


	//   ....[3]....
        /*0084*/ 	.word	0x000041d0


	//   ....[4]....
        /*0088*/ 	.word	0x000041f0


	//   ....[5]....
        /*008c*/ 	.word	0x00004920


	//   ....[6]....
        /*0090*/ 	.word	0x00004940


	//   ....[7]....
        /*0094*/ 	.word	0x00004960


	//   ....[8]....
        /*0098*/ 	.word	0x00004990


	//   ....[9]....
        /*009c*/ 	.word	0x000049c0


	//   ....[10]....
        /*00a0*/ 	.word	0x00004b60


	//   ....[11]....
        /*00a4*/ 	.word	0x00004ba0


	//   ....[12]....
        /*00a8*/ 	.word	0x00004bc0


	//   ....[13]....
        /*00ac*/ 	.word	0x00004c00


	//   ....[14]....
        /*00b0*/ 	.word	0x00004cc0


	//   ....[15]....
        /*00b4*/ 	.word	0x00004cf0


	//   ....[16]....
        /*00b8*/ 	.word	0x00004db0


	//   ....[17]....
        /*00bc*/ 	.word	0x00004dd0


	//----- nvinfo : EIATTR_VRC_CTA_INIT_COUNT
	.align		4
.L_1996:
        /*00c0*/ 	.byte	0x02, 0x4a
	.zero		1
	.zero		1


	//----- nvinfo : EIATTR_EXIT_INSTR_OFFSETS
	.align		4
        /*00c4*/ 	.byte	0x04, 0x1c
        /*00c6*/ 	.short	(.L_1998 - .L_1997)


	//   ....[0]....
.L_1997:
        /*00c8*/ 	.word	0x00000470


	//   ....[1]....
        /*00cc*/ 	.word	0x00006410


	//----- nvinfo : EIATTR_MAX_THREADS
	.align		4
.L_1998:
        /*00d0*/ 	.byte	0x04, 0x05
        /*00d2*/ 	.short	(.L_2000 - .L_1999)
.L_1999:
        /*00d4*/ 	.word	0x00000080
        /*00d8*/ 	.word	0x00000001
        /*00dc*/ 	.word	0x00000001


	//----- nvinfo : EIATTR_CRS_STACK_SIZE
	.align		4
.L_2000:
        /*00e0*/ 	.byte	0x04, 0x1e
        /*00e2*/ 	.short	(.L_2002 - .L_2001)
.L_2001:
        /*00e4*/ 	.word	0x00000000


	//----- nvinfo : EIATTR_CBANK_PARAM_SIZE
	.align		4
.L_2002:
        /*00e8*/ 	.byte	0x03, 0x19
        /*00ea*/ 	.short	0x00e8


	//----- nvinfo : EIATTR_PARAM_CBANK
	.align		4
        /*00ec*/ 	.byte	0x04, 0x0a
        /*00ee*/ 	.short	(.L_2004 - .L_2003)
	.align		4
.L_2003:
        /*00f0*/ 	.word	index@(.nv.constant0._ZN10layer_norm13ln_fwd_kernelINS_13Kernel_traitsI13__nv_bfloat16S2_fS2_fjLj7168ELj1ELj1ELj4ELj16ENS_18Kernel_traits_baseILj7168ES2_S2_fS2_fjLj128EEEEELb0ELb1ELb1ELb1EEEvNS_9FwdParamsE)
        /*00f4*/ 	.short	0x0380
        /*00f6*/ 	.short	0x00e8


	//----- nvinfo : EIATTR_SW_WAR
	.align		4
.L_2004:
        /*00f8*/ 	.byte	0x04, 0x36
        /*00fa*/ 	.short	(.L_2006 - .L_2005)
.L_2005:
        /*00fc*/ 	.word	0x00000008
.L_2006:


//--------------------- .nv.info._ZN10layer_norm13ln_fwd_kernelINS_13Kernel_traitsI13__nv_bfloat16S2_fS2_fjLj7168ELj1ELj1ELj4ELj16ENS_18Kernel_traits_baseILj7168ES2_S2_fS2_fjLj128EEEEELb1ELb0ELb0ELb0EEEvNS_9FwdParamsE --------------------------
	.section	.nv.info._ZN10layer_norm13ln_fwd_kernelINS_13Kernel_traitsI13__nv_bfloat16S2_fS2_fjLj7168ELj1ELj1ELj4ELj16ENS_18Kernel_traits_baseILj7168ES2_S2_fS2_fjLj128EEEEELb1ELb0ELb0ELb0EEEvNS_9FwdParamsE,"",@"SHT_CUDA_INFO"
	.sectionflags	@""
	.align	4


	//----- nvinfo : EIATTR_CUDA_API_VERSION
	.align		4
        /*0000*/ 	.byte	0x04, 0x37
        /*0002*/ 	.short	(.L_2008 - .L_2007)
.L_2007:
        /*0004*/ 	.word	0x00000082


	//----- nvinfo : EIATTR_KPARAM_INFO
	.align		4
.L_2008:
        /*0008*/ 	.byte	0x04, 0x17
        /*000a*/ 	.short	(.L_2010 - .L_2009)
.L_2009:
        /*000c*/ 	.word	0x00000000
        /*0010*/ 	.short	0x0000
        /*0012*/ 	.short	0x0000
        /*0014*/ 	.byte	0x00, 0xf0, 0xa1, 0x03


	//----- nvinfo : EIATTR_SPARSE_MMA_MASK
	.align		4
.L_2010:
        /*0018*/ 	.byte	0x03, 0x50
        /*001a*/ 	.short	0x0000


	//----- nvinfo : EIATTR_MAXREG_COUNT
	.align		4
        /*001c*/ 	.byte	0x03, 0x1b
        /*001e*/ 	.short	0x00ff


	//----- nvinfo : EIATTR_NUM_BARRIERS
	.align		4
        /*0020*/ 	.byte	0x02, 0x4c
        /*0022*/ 	.byte	0x01
	.zero		1


	//----- nvinfo : EIATTR_MERCURY_ISA_VERSION
	.align		4
        /*0024*/ 	.byte	0x03, 0x5f
        /*0026*/ 	.short	0x0101


	//----- nvinfo : EIATTR_COOP_GROUP_MASK_REGIDS
	.align		4
        /*0028*/ 	.byte	0x04, 0x29
        /*002a*/ 	.short	(.L_2012 - .L_2011)


	//   ....[0]....
.L_2011:
        /*002c*/ 	.word	0xffffffff


	//   ....[1]....
        /*0030*/ 	.word	0xffffffff


	//   ....[2]....
        /*0034*/ 	.word	0xffffffff


	//   ....[3]....
        /*0038*/ 	.word	0xffffffff


	//   ....[4]....
        /*003c*/ 	.word	0xffffffff


	//   ....[5]....
        /*0040*/ 	.word	0xffffffff


	//   ....[6]....
        /*0044*/ 	.word	0xffffffff


	//   ....[7]....
        /*0048*/ 	.word	0xffffffff


	//   ....[8]....
        /*004c*/ 	.word	0xffffffff


	//   ....[9]....
        /*0050*/ 	.word	0xffffffff


	//   ....[10]....
        /*0054*/ 	.word	0xffffffff


	//   ....[11]....
        /*0058*/ 	.word	0xffffffff


	//   ....[12]....
        /*005c*/ 	.word	0xffffffff


	//   ....[13]....
        /*0060*/ 	.word	0xffffffff


	//   ....[14]....
        /*0064*/ 	.word	0xffffffff


	//   ....[15]....
        /*0068*/ 	.word	0xffffffff


	//   ....[16]....
        /*006c*/ 	.word	0xffffffff


	//   ....[17]....
        /*0070*/ 	.word	0xffffffff


	//----- nvinfo : EIATTR_COOP_GROUP_INSTR_OFFSETS
	.align		4
.L_2012:
        /*0074*/ 	.byte	0x04, 0x28
        /*0076*/ 	.short	(.L_2014 - .L_2013)


	//   ....[0]....
.L_2013:
        /*0078*/ 	.word	0x0002d790


	//   ....[1]....
        /*007c*/ 	.word	0x0002d7b0


	//   ....[2]....
        /*0080*/ 	.word	0x0002d7d0


	//   ....[3]....
        /*0084*/ 	.word	0x0002d7f0


	//   ....[4]....
        /*0088*/ 	.word	0x0002d810


	//   ....[5]....
        /*008c*/ 	.word	0x0002df70


	//   ....[6]....
        /*0090*/ 	.word	0x0002df90


	//   ....[7]....
        /*0094*/ 	.word	0x0002dfb0


	//   ....[8]....
        /*0098*/ 	.word	0x0002dfd0


	//   ....[9]....
        /*009c*/ 	.word	0x0002dff0


	//   ....[10]....
        /*00a0*/ 	.word	0x0002e180


	//   ....[11]....
        /*00a4*/ 	.word	0x0002e1c0


	//   ....[12]....
        /*00a8*/ 	.word	0x0002e200


	//   ....[13]....
        /*00ac*/ 	.word	0x0002e2b0


	//   ....[14]....
        /*00b0*/ 	.word	0x0002e320


	//   ....[15]....
        /*00b4*/ 	.word	0x0002e370


	//   ....[16]....
        /*00b8*/ 	.word	0x0002e3d0


	//   ....[17]....
        /*00bc*/ 	.word	0x0002e420


	//----- nvinfo : EIATTR_VRC_CTA_INIT_COUNT
	.align		4
.L_2014:
        /*00c0*/ 	.byte	0x02, 0x4a
	.zero		1
	.zero		1


	//----- nvinfo : EIATTR_EXIT_INSTR_OFFSETS
	.align		4
        /*00c4*/ 	.byte	0x04, 0x1c
        /*00c6*/ 	.short	(.L_2016 - .L_2015)


	//   ....[0]....
.L_2015:
        /*00c8*/ 	.word	0x00000a50


	//   ....[1]....
        /*00cc*/ 	.word	0x0002fb90


	//----- nvinfo : EIATTR_INDIRECT_BRANCH_TARGETS
	.align		4
.L_2016:
        /*00d0*/ 	.byte	0x04, 0x34
        /*00d2*/ 	.short	(.L_2018 - .L_2017)


	//   ....[0]....
.L_2017:
        /*00d4*/ 	.word	.L_x_42179@srel
        /*00d8*/ 	.short	0x0
        /*00da*/ 	.short	0x0
        /*00dc*/ 	.word	0x3
        /*00e0*/ 	.word	.L_x_42180@srel
        /*00e4*/ 	.word	.L_x_42181@srel
        /*00e8*/ 	.word	.L_x_42182@srel


	//----- nvinfo : EIATTR_MAX_THREADS
	.align		4
.L_2018:
        /*00ec*/ 	.byte	0x04, 0x05
        /*00ee*/ 	.short	(.L_2020 - .L_2019)
.L_2019:
        /*00f0*/ 	.word	0x00000080
        /*00f4*/ 	.word	0x00000001
        /*00f8*/ 	.word	0x00000001


	//----- nvinfo : EIATTR_CRS_STACK_SIZE
	.align		4
.L_2020:
        /*00fc*/ 	.byte	0x04, 0x1e
        /*00fe*/ 	.short	(.L_2022 - .L_2021)
.L_2021:
        /*0100*/ 	.word	0x00000000


	//----- nvinfo : EIATTR_CBANK_PARAM_SIZE
	.align		4
.L_2022:
        /*0104*/ 	.byte	0x03, 0x19
        /*0106*/ 	.short	0x00e8


	//----- nvinfo : EIATTR_PARAM_CBANK
	.align		4
        /*0108*/ 	.byte	0x04, 0x0a
        /*010a*/ 	.short	(.L_2024 - .L_2023)
	.align		4
.L_2023:
        /*010c*/ 	.word	index@(.nv.constant0._ZN10layer_norm13ln_fwd_kernelINS_13Kernel_traitsI13__nv_bfloat16S2_fS2_fjLj7168ELj1ELj1ELj4ELj16ENS_18Kernel_traits_baseILj7168ES2_S2_fS2_fjLj128EEEEELb1ELb0ELb0ELb0EEEvNS_9FwdParamsE)
        /*0110*/ 	.short	0x0380
        /*0112*/ 	.short	0x00e8


	//----- nvinfo : EIATTR_SW_WAR
	.align		4
.L_2024:
        /*0114*/ 	.byte	0x04, 0x36
        /*0116*/ 	.short	(.L_2026 - .L_2025)
.L_2025:
        /*0118*/ 	.word	0x00000008
.L_2026:


//--------------------- .nv.info._ZN10layer_norm13ln_fwd_kernelINS_13Kernel_traitsI13__nv_bfloat16S2_fS2_fjLj7168ELj1ELj1ELj4ELj16ENS_18Kernel_traits_baseILj7168ES2_S2_fS2_fjLj128EEEEELb1ELb0ELb0ELb1EEEvNS_9FwdParamsE --------------------------
	.section	.nv.info._ZN10layer_norm13ln_fwd_kernelINS_13Kernel_traitsI13__nv_bfloat16S2_fS2_fjLj7168ELj1ELj1ELj4ELj16ENS_18Kernel_traits_baseILj7168ES2_S2_fS2_fjLj128EEEEELb1ELb0ELb0ELb1EEEvNS_9FwdParamsE,"",@"SHT_CUDA_INFO"
	.sectionflags	@""
	.align	4


	//----- nvinfo : EIATTR_CUDA_API_VERSION
	.align		4
        /*0000*/ 	.byte	0x04, 0x37
        /*0002*/ 	.short	(.L_2028 - .L_2027)
.L_2027:
        /*0004*/ 	.word	0x00000082


	//----- nvinfo : EIATTR_KPARAM_INFO
	.align		4
.L_2028:
        /*0008*/ 	.byte	0x04, 0x17
        /*000a*/ 	.short	(.L_2030 - .L_2029)
.L_2029:
        /*000c*/ 	.word	0x00000000
        /*0010*/ 	.short	0x0000
        /*0012*/ 	.short	0x0000
        /*0014*/ 	.byte	0x00, 0xf0, 0xa1, 0x03


	//----- nvinfo : EIATTR_SPARSE_MMA_MASK
	.align		4
.L_2030:
        /*0018*/ 	.byte	0x03, 0x50
        /*001a*/ 	.short	0x0000


	//----- nvinfo : EIATTR_MAXREG_COUNT
	.align		4
        /*001c*/ 	.byte	0x03, 0x1b
        /*001e*/ 	.short	0x00ff


	//----- nvinfo : EIATTR_NUM_BARRIERS
	.align		4
        /*0020*/ 	.byte	0x02, 0x4c
        /*0022*/ 	.byte	0x01
	.zero		1


	//----- nvinfo : EIATTR_MERCURY_ISA_VERSION
	.align		4
        /*0024*/ 	.byte	0x03, 0x5f
        /*0026*/ 	.short	0x0101


	//----- nvinfo : EIATTR_COOP_GROUP_MASK_REGIDS
	.align		4
        /*0028*/ 	.byte	0x04, 0x29
        /*002a*/ 	.short	(.L_2032 - .L_2031)


	//   ....[0]....
.L_2031:
        /*002c*/ 	.word	0xffffffff


	//   ....[1]....
        /*0030*/ 	.word	0xffffffff


	//   ....[2]....
        /*0034*/ 	.word	0xffffffff


	//   ....[3]....
        /*0038*/ 	.word	0xffffffff


	//   ....[4]....
        /*003c*/ 	.word	0xffffffff


	//   ....[5]....
        /*0040*/ 	.word	0xffffffff


	//   ....[6]....
        /*0044*/ 	.word	0xffffffff


	//   ....[7]....
        /*0048*/ 	.word	0xffffffff


	//   ....[8]....
        /*004c*/ 	.word	0xffffffff


	//   ....[9]....
        /*0050*/ 	.word	0xffffffff


	//   ....[10]....
        /*0054*/ 	.word	0xffffffff


	//   ....[11]....
        /*0058*/ 	.word	0xffffffff


	//   ....[12]....
        /*005c*/ 	.word	0xffffffff


	//   ....[13]....
        /*0060*/ 	.word	0xffffffff


	//   ....[14]....
        /*0064*/ 	.word	0xffffffff


	//   ....[15]....
        /*0068*/ 	.word	0xffffffff


	//   ....[16]....
        /*006c*/ 	.word	0xffffffff


	//   ....[17]....
        /*0070*/ 	.word	0xffffffff


	//----- nvinfo : EIATTR_COOP_GROUP_INSTR_OFFSETS
	.align		4
.L_2032:
        /*0074*/ 	.byte	0x04, 0x28
        /*0076*/ 	.short	(.L_2034 - .L_2033)


	//   ....[0]....
.L_2033:
        /*0078*/ 	.word	0x00026620


	//   ....[1]....
        /*007c*/ 	.word	0x00026640


	//   ....[2]....
        /*0080*/ 	.word	0x00026660


	//   ....[3]....
        /*0084*/ 	.word	0x00026680


	//   ....[4]....
        /*0088*/ 	.word	0x000266a0


	//   ....[5]....
        /*008c*/ 	.word	0x00026df0


	//   ....[6]....
        /*0090*/ 	.word	0x00026e20


	//   ....[7]....
        /*0094*/ 	.word	0x00026e60


	//   ....[8]....
        /*0098*/ 	.word	0x00026e80


	//   ....[9]....
        /*009c*/ 	.word	0x00026ea0


	//   ....[10]....
        /*00a0*/ 	.word	0x00027050


	//   ....[11]....
        /*00a4*/ 	.word	0x00027090


	//   ....[12]....
        /*00a8*/ 	.word	0x00027120


	//   ....[13]....
        /*00ac*/ 	.word	0x00027160


	//   ....[14]....
        /*00b0*/ 	.word	0x000271f0


	//   ....[15]....
        /*00b4*/ 	.word	0x00027250


	//   ....[16]....
        /*00b8*/ 	.word	0x000272d0


	//   ....[17]....
        /*00bc*/ 	.word	0x00027300


	//----- nvinfo : EIATTR_VRC_CTA_INIT_COUNT
	.align		4
.L_2034:
        /*00c0*/ 	.byte	0x02, 0x4a
	.zero		1
	.zero		1


	//----- nvinfo : EIATTR_EXIT_INSTR_OFFSETS
	.align		4
        /*00c4*/ 	.byte	0x04, 0x1c
        /*00c6*/ 	.short	(.L_2036 - .L_2035)


	//   ....[0]....
.L_2035:
        /*00c8*/ 	.word	0x00000400


	//   ....[1]....
        /*00cc*/ 	.word	0x000287f0


	//----- nvinfo : EIATTR_INDIRECT_BRANCH_TARGETS
	.align		4
.L_2036:
        /*00d0*/ 	.byte	0x04, 0x34
        /*00d2*/ 	.short	(.L_2038 - .L_2037)


	//   ....[0]....
.L_2037:
        /*00d4*/ 	.word	.L_x_42183@srel
        /*00d8*/ 	.short	0x0
        /*00da*/ 	.short	0x0
        /*00dc*/ 	.word	0x3
        /*00e0*/ 	.word	.L_x_42184@srel
        /*00e4*/ 	.word	.L_x_42185@srel
        /*00e8*/ 	.word	.L_x_42186@srel


	//----- nvinfo : EIATTR_MAX_THREADS
	.align		4
.L_2038:
        /*00ec*/ 	.byte	0x04, 0x05
        /*00ee*/ 	.short	(.L_2040 - .L_2039)
.L_2039:
        /*00f0*/ 	.word	0x00000080
        /*00f4*/ 	.word	0x00000001
        /*00f8*/ 	.word	0x00000001


	//----- nvinfo : EIATTR_CRS_STACK_SIZE
	.align		4
.L_2040:
        /*00fc*/ 	.byte	0x04, 0x1e
        /*00fe*/ 	.short	(.L_2042 - .L_2041)
.L_2041:
        /*0100*/ 	.word	0x00000000


	//----- nvinfo : EIATTR_CBANK_PARAM_SIZE
	.align		4
.L_2042:
        /*0104*/ 	.byte	0x03, 0x19
        /*0106*/ 	.short	0x00e8


	//----- nvinfo : EIATTR_PARAM_CBANK
	.align		4
        /*0108*/ 	.byte	0x04, 0x0a
        /*010a*/ 	.short	(.L_2044 - .L_2043)
	.align		4
.L_2043:
        /*010c*/ 	.word	index@(.nv.constant0._ZN10layer_norm13ln_fwd_kernelINS_13Kernel_traitsI13__nv_bfloat16S2_fS2_fjLj7168ELj1ELj1ELj4ELj16ENS_18Kernel_traits_baseILj7168ES2_S2_fS2_fjLj128EEEEELb1ELb0ELb0ELb1EEEvNS_9FwdParamsE)
        /*0110*/ 	.short	0x0380
        /*0112*/ 	.short	0x00e8


	//----- nvinfo : EIATTR_SW_WAR
	.align		4
.L_2044:
        /*0114*/ 	.byte	0x04, 0x36
        /*0116*/ 	.short	(.L_2046 - .L_2045)
.L_2045:
        /*0118*/ 	.word	0x00000008
.L_2046:


//--------------------- .nv.info._ZN10layer_norm13ln_fwd_kernelINS_13Kernel_traitsI13__nv_bfloat16S2_fS2_fjLj7168ELj1ELj1ELj4ELj16ENS_18Kernel_traits_baseILj7168ES2_S2_fS2_fjLj128EEEEELb1ELb0ELb1ELb0EEEvNS_9FwdParamsE --------------------------
	.section	.nv.info._ZN10layer_norm13ln_fwd_kernelINS_13Kernel_traitsI13__nv_bfloat16S2_fS2_fjLj7168ELj1ELj1ELj4ELj16ENS_18Kernel_traits_baseILj7168ES2_S2_fS2_fjLj128EEEEELb1ELb0ELb1ELb0EEEvNS_9FwdParamsE,"",@"SHT_CUDA_INFO"
	.sectionflags	@""
	.align	4


	//----- nvinfo : EIATTR_CUDA_API_VERSION
	.align		4
        /*0000*/ 	.byte	0x04, 0x37
        /*0002*/ 	.short	(.L_2048 - .L_2047)
.L_2047:
        /*0004*/ 	.word	0x00000082


	//----- nvinfo : EIATTR_KPARAM_INFO
	.align		4
.L_2048:
        /*0008*/ 	.byte	0x04, 0x17
        /*000a*/ 	.short	(.L_2050 - .L_2049)
.L_2049:
        /*000c*/ 	.word	0x00000000
        /*0010*/ 	.short	0x0000
        /*0012*/ 	.short	0x0000
        /*0014*/ 	.byte	0x00, 0xf0, 0xa1, 0x03


	//----- nvinfo : EIATTR_SPARSE_MMA_MASK
	.align		4
.L_2050:
        /*0018*/ 	.byte	0x03, 0x50
        /*001a*/ 	.short	0x0000


	//----- nvinfo : EIATTR_MAXREG_COUNT
	.align		4
        /*001c*/ 	.byte	0x03, 0x1b
        /*001e*/ 	.short	0x00ff


	//----- nvinfo : EIATTR_NUM_BARRIERS
	.align		4
        /*0020*/ 	.byte	0x02, 0x4c
        /*0022*/ 	.byte	0x01
	.zero		1


	//----- nvinfo : EIATTR_MERCURY_ISA_VERSION
	.align		4
        /*0024*/ 	.byte	0x03, 0x5f
        /*0026*/ 	.short	0x0101


	//----- nvinfo : EIATTR_COOP_GROUP_MASK_REGIDS
	.align		4
        /*0028*/ 	.byte	0x04, 0x29
        /*002a*/ 	.short	(.L_2052 - .L_2051)


	//   ....[0]....
.L_2051:
        /*002c*/ 	.word	0xffffffff


	//   ....[1]....
        /*0030*/ 	.word	0xffffffff


	//   ....[2]....
        /*0034*/ 	.word	0xffffffff


	//   ....[3]....
        /*0038*/ 	.word	0xffffffff


	//   ....[4]....
        /*003c*/ 	.word	0xffffffff


	//   ....[5]....
        /*0040*/ 	.word	0xffffffff


	//   ....[6]....
        /*0044*/ 	.word	0xffffffff


	//   ....[7]....
        /*0048*/ 	.word	0xffffffff


	//   ....[8]....
        /*004c*/ 	.word	0xffffffff


	//   ....[9]....
        /*0050*/ 	.word	0xffffffff


	//   ....[10]....
        /*0054*/ 	.word	0xffffffff


	//   ....[11]....
        /*0058*/ 	.word	0xffffffff


	//   ....[12]....
        /*005c*/ 	.word	0xffffffff


	//   ....[13]....
        /*0060*/ 	.word	0xffffffff


	//   ....[14]....
        /*0064*/ 	.word	0xffffffff


	//   ....[15]....
        /*0068*/ 	.word	0xffffffff


	//   ....[16]....
        /*006c*/ 	.word	0xffffffff


	//   ....[17]....
        /*0070*/ 	.word	0xffffffff


	//----- nvinfo : EIATTR_COOP_GROUP_INSTR_OFFSETS
	.align		4
.L_2052:
        /*0074*/ 	.byte	0x04, 0x28
        /*0076*/ 	.short	(.L_2054 - .L_2053)


	//   ....[0]....
.L_2053:
        /*0078*/ 	.word	0x00028550


	//   ....[1]....
        /*007c*/ 	.word	0x00028570


	//   ....[2]....
        /*0080*/ 	.word	0x00028590


	//   ....[3]....
        /*0084*/ 	.word	0x000285b0


	//   ....[4]....
        /*0088*/ 	.word	0x000285d0


	//   ....[5]....
        /*008c*/ 	.word	0x00028d50


	//   ....[6]....
        /*0090*/ 	.word	0x00028d80


	//   ....[7]....
        /*0094*/ 	.word	0x00028db0


	//   ....[8]....
        /*0098*/ 	.word	0x00028de0


	//   ....[9]....
        /*009c*/ 	.word	0x00028e10


	//   ....[10]....
        /*00a0*/ 	.word	0x00028e80


	//   ....[11]....
        /*00a4*/ 	.word	0x00028ef0


	//   ....[12]....
        /*00a8*/ 	.word	0x00028f10


	//   ....[13]....
        /*00ac*/ 	.word	0x00028fb0


	//   ....[14]....
        /*00b0*/ 	.word	0x00029040


	//   ....[15]....
        /*00b4*/ 	.word	0x00029090


	//   ....[16]....
        /*00b8*/ 	.word	0x000290e0


	//   ....[17]....
        /*00bc*/ 	.word	0x00029140


	//----- nvinfo : EIATTR_VRC_CTA_INIT_COUNT
	.align		4
.L_2054:
        /*00c0*/ 	.byte	0x02, 0x4a
	.zero		1
	.zero		1


	//----- nvinfo : EIATTR_EXIT_INSTR_OFFSETS
	.align		4
        /*00c4*/ 	.byte	0x04, 0x1c
        /*00c6*/ 	.short	(.L_2056 - .L_2055)


	//   ....[0]....
.L_2055:
        /*00c8*/ 	.word	0x00000b90


	//   ....[1]....
        /*00cc*/ 	.word	0x0002a900


	//----- nvinfo : EIATTR_MAX_THREADS
	.align		4
.L_2056:
        /*00d0*/ 	.byte	0x04, 0x05
        /*00d2*/ 	.short	(.L_2058 - .L_2057)
.L_2057:
        /*00d4*/ 	.word	0x00000080
        /*00d8*/ 	.word	0x00000001
        /*00dc*/ 	.word	0x00000001


	//----- nvinfo : EIATTR_CRS_STACK_SIZE
	.align		4
.L_2058:
        /*00e0*/ 	.byte	0x04, 0x1e
        /*00e2*/ 	.short	(.L_2060 - .L_2059)
.L_2059:
        /*00e4*/ 	.word	0x00000000


	//----- nvinfo : EIATTR_CBANK_PARAM_SIZE
	.align		4
.L_2060:
        /*00e8*/ 	.byte	0x03, 0x19
        /*00ea*/ 	.short	0x00e8


	//----- nvinfo : EIATTR_PARAM_CBANK
	.align		4
        /*00ec*/ 	.byte	0x04, 0x0a
        /*00ee*/ 	.short	(.L_2062 - .L_2061)
	.align		4
.L_2061:
        /*00f0*/ 	.word	index@(.nv.constant0._ZN10layer_norm13ln_fwd_kernelINS_13Kernel_traitsI13__nv_bfloat16S2_fS2_fjLj7168ELj1ELj1ELj4ELj16ENS_18Kernel_traits_baseILj7168ES2_S2_fS2_fjLj128EEEEELb1ELb0ELb1ELb0EEEvNS_9FwdParamsE)
        /*00f4*/ 	.short	0x0380
        /*00f6*/ 	.short	0x00e8


	//----- nvinfo : EIATTR_SW_WAR
	.align		4
.L_2062:
        /*00f8*/ 	.byte	0x04, 0x36
        /*00fa*/ 	.short	(.L_2064 - .L_2063)
.L_2063:
        /*00fc*/ 	.word	0x00000008
.L_2064:


//--------------------- .nv.info._ZN10layer_norm13ln_fwd_kernelINS_13Kernel_traitsI13__nv_bfloat16S2_fS2_fjLj7168ELj1ELj1ELj4ELj16ENS_18Kernel_traits_baseILj7168ES2_S2_fS2_fjLj128EEEEELb1ELb0ELb1ELb1EEEvNS_9FwdParamsE --------------------------
	.section	.nv.info._ZN10layer_norm13ln_fwd_kernelINS_13Kernel_traitsI13__nv_bfloat16S2_fS2_fjLj7168ELj1ELj1ELj4ELj16ENS_18Kernel_traits_baseILj7168ES2_S2_fS2_fjLj128EEEEELb1ELb0ELb1ELb1EEEvNS_9FwdParamsE,"",@"SHT_CUDA_INFO"
	.sectionflags	@""
	.align	4


	//----- nvinfo : EIATTR_CUDA_API_VERSION
	.align		4
        /*0000*/ 	.byte	0x04, 0x37
        /*0002*/ 	.short	(.L_2066 - .L_2065)
.L_2065:
        /*0004*/ 	.word	0x00000082


	//----- nvinfo : EIATTR_KPARAM_INFO
	.align		4
.L_2066:
        /*0008*/ 	.byte	0x04, 0x17
        /*000a*/ 	.short	(.L_2068 - .L_2067)
.L_2067:
        /*000c*/ 	.word	0x00000000
        /*0010*/ 	.short	0x0000
        /*0012*/ 	.short	0x0000
        /*0014*/ 	.byte	0x00, 0xf0, 0xa1, 0x03


	//----- nvinfo : EIATTR_SPARSE_MMA_MASK
	.align		4
.L_2068:
        /*0018*/ 	.byte	0x03, 0x50
        /*001a*/ 	.short	0x0000


	//----- nvinfo : EIATTR_MAXREG_COUNT
	.align		4
        /*001c*/ 	.byte	0x03, 0x1b
        /*001e*/ 	.short	0x00ff


	//----- nvinfo : EIATTR_NUM_BARRIERS
	.align		4
        /*0020*/ 	.byte	0x02, 0x4c
        /*0022*/ 	.byte	0x01
	.zero		1


	//----- nvinfo : EIATTR_MERCURY_ISA_VERSION
	.align		4
        /*0024*/ 	.byte	0x03, 0x5f
        /*0026*/ 	.short	0x0101


	//----- nvinfo : EIATTR_COOP_GROUP_MASK_REGIDS
	.align		4
        /*0028*/ 	.byte	0x04, 0x29
        /*002a*/ 	.short	(.L_2070 - .L_2069)


	//   ....[0]....
.L_2069:
        /*002c*/ 	.word	0xffffffff


	//   ....[1]....
        /*0030*/ 	.word	0xffffffff


	//   ....[2]....
        /*0034*/ 	.word	0xffffffff


	//   ....[3]....
        /*0038*/ 	.word	0xffffffff


	//   ....[4]....
        /*003c*/ 	.word	0xffffffff


	//   ....[5]....
        /*0040*/ 	.word	0xffffffff


	//   ....[6]....
        /*0044*/ 	.word	0xffffffff


	//   ....[7]....
        /*0048*/ 	.word	0xffffffff


	//   ....[8]....
        /*004c*/ 	.word	0xffffffff


	//   ....[9]....
        /*0050*/ 	.word	0xffffffff


	//   ....[10]....
        /*0054*/ 	.word	0xffffffff


	//   ....[11]....
        /*0058*/ 	.word	0xffffffff


	//   ....[12]....
        /*005c*/ 	.word	0xffffffff


	//   ....[13]....
        /*0060*/ 	.word	0xffffffff


	//   ....[14]....
        /*0064*/ 	.word	0xffffffff


	//   ....[15]....
        /*0068*/ 	.word	0xffffffff


	//   ....[16]....
        /*006c*/ 	.word	0xffffffff


	//   ....[17]....
        /*0070*/ 	.word	0xffffffff


	//----- nvinfo : EIATTR_COOP_GROUP_INSTR_OFFSETS
	.align		4
.L_2070:
        /*0074*/ 	.byte	0x04, 0x28
        /*0076*/ 	.short	(.L_2072 - .L_2071)


	//   ....[0]....
.L_2071:
        /*0078*/ 	.word	0x0002d930


	//   ....[1]....
        /*007c*/ 	.word	0x0002d9a0


	//   ....[2]....
        /*0080*/ 	.word	0x0002d9c0


	//   ....[3]....
        /*0084*/ 	.word	0x0002d9e0


	//   ....[4]....
        /*0088*/ 	.word	0x0002da00


	//   ....[5]....
        /*008c*/ 	.word	0x0002e130


	//   ....[6]....
        /*0090*/ 	.word	0x0002e150


	//   ....[7]....
        /*0094*/ 	.word	0x0002e170


	//   ....[8]....
        /*0098*/ 	.word	0x0002e190


	//   ....[9]....
        /*009c*/ 	.word	0x0002e1b0


	//   ....[10]....
        /*00a0*/ 	.word	0x0002e330


	//   ....[11]....
        /*00a4*/ 	.word	0x0002e360


	//   ....[12]....
        /*00a8*/ 	.word	0x0002e370


	//   ....[13]....
        /*00ac*/ 	.word	0x0002e3c0


	//   ....[14]....
        /*00b0*/ 	.word	0x0002e480


	//   ....[15]....
        /*00b4*/ 	.word	0x0002e4b0


	//   ....[16]....
        /*00b8*/ 	.word	0x0002e560


	//   ....[17]....
        /*00bc*/ 	.word	0x0002e590


	//----- nvinfo : EIATTR_VRC_CTA_INIT_COUNT
	.align		4
.L_2072:
        /*00c0*/ 	.byte	0x02, 0x4a
	.zero		1
	.zero		1


	//----- nvinfo : EIATTR_EXIT_INSTR_OFFSETS
	.align		4
        /*00c4*/ 	.byte	0x04, 0x1c
        /*00c6*/ 	.short	(.L_2074 - .L_2073)


	//   ....[0]....
.L_2073:
        /*00c8*/ 	.word	0x00000400


	//   ....[1]....
        /*00cc*/ 	.word	0x0002fba0


	//----- nvinfo : EIATTR_MAX_THREADS
	.align		4
.L_2074:
        /*00d0*/ 	.byte	0x04, 0x05
        /*00d2*/ 	.short	(.L_2076 - .L_2075)
.L_2075:
        /*00d4*/ 	.word	0x00000080
        /*00d8*/ 	.word	0x00000001
        /*00dc*/ 	.word	0x00000001


	//----- nvinfo : EIATTR_CRS_STACK_SIZE
	.align		4
.L_2076:
        /*00e0*/ 	.byte	0x04, 0x1e
        /*00e2*/ 	.short	(.L_2078 - .L_2077)
.L_2077:
        /*00e4*/ 	.word	0x00000000


	//----- nvinfo : EIATTR_CBANK_PARAM_SIZE
	.align		4
.L_2078:
        /*00e8*/ 	.byte	0x03, 0x19
        /*00ea*/ 	.short	0x00e8


	//----- nvinfo : EIATTR_PARAM_CBANK
	.align		4
        /*00ec*/ 	.byte	0x04, 0x0a
        /*00ee*/ 	.short	(.L_2080 - .L_2079)
	.align		4
.L_2079:
        /*00f0*/ 	.word	index@(.nv.constant0._ZN10layer_norm13ln_fwd_kernelINS_13Kernel_traitsI13__nv_bfloat16S2_fS2_fjLj7168ELj1ELj1ELj4ELj16ENS_18Kernel_traits_baseILj7168ES2_S2_fS2_fjLj128EEEEELb1ELb0ELb1ELb1EEEvNS_9FwdParamsE)
        /*00f4*/ 	.short	0x0380
        /*00f6*/ 	.short	0x00e8


	//----- nvinfo : EIATTR_SW_WAR
	.align		4
.L_2080:
        /*00f8*/ 	.byte	0x04, 0x36
        /*00fa*/ 	.short	(.L_2082 - .L_2081)
.L_2081:
        /*00fc*/ 	.word	0x00000008
.L_2082:


//--------------------- .nv.info._ZN10layer_norm13ln_fwd_kernelINS_13Kernel_traitsI13__nv_bfloat16S2_fS2_fjLj7168ELj1ELj1ELj4ELj16ENS_18Kernel_traits_baseILj7168ES2_S2_fS2_fjLj128EEEEELb1ELb1ELb0ELb0EEEvNS_9FwdParamsE --------------------------
	.section	.nv.info._ZN10layer_norm13ln_fwd_kernelINS_13Kernel_traitsI13__nv_bfloat16S2_fS2_fjLj7168ELj1ELj1ELj4ELj16ENS_18Kernel_traits_baseILj7168ES2_S2_fS2_fjLj128EEEEELb1ELb1ELb0ELb0EEEvNS_9FwdParamsE,"",@"SHT_CUDA_INFO"
	.sectionflags	@""
	.align	4


	//----- nvinfo : EIATTR_CUDA_API_VERSION
	.align		4
        /*0000*/ 	.byte	0x04, 0x37
        /*0002*/ 	.short	(.L_2084 - .L_2083)
.L_2083:
        /*0004*/ 	.word	0x00000082


	//----- nvinfo : EIATTR_KPARAM_INFO
	.align		4
.L_2084:
        /*0008*/ 	.byte	0x04, 0x17
        /*000a*/ 	.short	(.L_2086 - .L_2085)
.L_2085:
        /*000c*/ 	.word	0x00000000
        /*0010*/ 	.short	0x0000
        /*0012*/ 	.short	0x0000
        /*0014*/ 	.byte	0x00, 0xf0, 0xa1, 0x03


	//----- nvinfo : EIATTR_SPARSE_MMA_MASK
	.align		4
.L_2086:
        /*0018*/ 	.byte	0x03, 0x50
        /*001a*/ 	.short	0x0000


	//----- nvinfo : EIATTR_MAXREG_COUNT
	.align		4
        /*001c*/ 	.byte	0x03, 0x1b
        /*001e*/ 	.short	0x00ff


	//----- nvinfo : EIATTR_NUM_BARRIERS
	.align		4
        /*0020*/ 	.byte	0x02, 0x4c
        /*0022*/ 	.byte	0x01
	.zero		1


	//----- nvinfo : EIATTR_ANNOTATIONS
	.align		4
        /*0024*/ 	.byte	0x04, 0x55
        /*0026*/ 	.short	(.L_2088 - .L_2087)


	//   ....[0]....
.L_2087:
        /*0028*/ 	.word	0x00000001
        /*002c*/ 	.byte	0xe0, 0x0e, 0x00, 0x00, 0x01, 0x00, 0x00, 0x00, 0x50, 0x15, 0x00, 0x00, 0x01, 0x00, 0x00, 0x00
        /*003c*/ 	.byte	0x50, 0x11, 0x03, 0x00, 0x01, 0x00, 0x00, 0x00, 0xa0, 0x13, 0x03, 0x00


	//----- nvinfo : EIATTR_MERCURY_ISA_VERSION
	.align		4
.L_2088:
        /*0048*/ 	.byte	0x03, 0x5f
        /*004a*/ 	.short	0x0101


	//----- nvinfo : EIATTR_COOP_GROUP_MASK_REGIDS
	.align		4
        /*004c*/ 	.byte	0x04, 0x29
        /*004e*/ 	.short	(.L_2090 - .L_2089)


	//   ....[0]....
.L_2089:
        /*0050*/ 	.word	0xffffffff


	//   ....[1]....
        /*0054*/ 	.word	0xffffffff


	//   ....[2]....
        /*0058*/ 	.word	0xffffffff


	//   ....[3]....
        /*005c*/ 	.word	0xffffffff


	//   ....[4]....
        /*0060*/ 	.word	0xffffffff


	//   ....[5]....
        /*0064*/ 	.word	0xffffffff


	//   ....[6]....
        /*0068*/ 	.word	0xffffffff


	//   ....[7]....
        /*006c*/ 	.word	0xffffffff


	//   ....[8]....
        /*0070*/ 	.word	0xffffffff


	//   ....[9]....
        /*0074*/ 	.word	0xffffffff


	//   ....[10]....
        /*0078*/ 	.word	0xffffffff


	//   ....[11]....
        /*007c*/ 	.word	0xffffffff


	//   ....[12]....
        /*0080*/ 	.word	0xffffffff


	//   ....[13]....
        /*0084*/ 	.word	0xffffffff


	//   ....[14]....
        /*0088*/ 	.word	0xffffffff


	//   ....[15]....
        /*008c*/ 	.word	0xffffffff


	//   ....[16]....
        /*0090*/ 	.word	0xffffffff


	//   ....[17]....
        /*0094*/ 	.word	0xffffffff


	//----- nvinfo : EIATTR_COOP_GROUP_INSTR_OFFSETS
	.align		4
.L_2090:
        /*0098*/ 	.byte	0x04, 0x28
        /*009a*/ 	.short	(.L_2092 - .L_2091)


	//   ....[0]....
.L_2091:
        /*009c*/ 	.word	0x0002f030


	//   ....[1]....
        /*00a0*/ 	.word	0x0002f050


	//   ....[2]....
        /*00a4*/ 	.word	0x0002f070


	//   ....[3]....
        /*00a8*/ 	.word	0x0002f090


	//   ....[4]....
        /*00ac*/ 	.word	0x0002f0b0


	//   ....[5]....
        /*00b0*/ 	.word	0x0002f810


	//   ....[6]....
        /*00b4*/ 	.word	0x0002f830


	//   ....[7]....
        /*00b8*/ 	.word	0x0002f850


	//   ....[8]....
        /*00bc*/ 	.word	0x0002f870


	//   ....[9]....
        /*00c0*/ 	.word	0x0002f890


	//   ....[10]....
        /*00c4*/ 	.word	0x0002fa40


	//   ....[11]....
        /*00c8*/ 	.word	0x0002fa80


	//   ....[12]....
        /*00cc*/ 	.word	0x0002fb00


	//   ....[13]....
        /*00d0*/ 	.word	0x0002fb50


	//   ....[14]....
        /*00d4*/ 	.word	0x0002fbe0


	//   ....[15]....
        /*00d8*/ 	.word	0x0002fc50


	//   ....[16]....
        /*00dc*/ 	.word	0x0002fcc0


	//   ....[17]....
        /*00e0*/ 	.word	0x0002fcd0


	//----- nvinfo : EIATTR_VRC_CTA_INIT_COUNT
	.align		4
.L_2092:
        /*00e4*/ 	.byte	0x02, 0x4a
	.zero		1
	.zero		1


	//----- nvinfo : EIATTR_EXIT_INSTR_OFFSETS
	.align		4
        /*00e8*/ 	.byte	0x04, 0x1c
        /*00ea*/ 	.short	(.L_2094 - .L_2093)


	//   ....[0]....
.L_2093:
        /*00ec*/ 	.word	0x00000e10


	//   ....[1]....
        /*00f0*/ 	.word	0x000314c0


	//----- nvinfo : EIATTR_INDIRECT_BRANCH_TARGETS
	.align		4
.L_2094:
        /*00f4*/ 	.byte	0x04, 0x34
        /*00f6*/ 	.short	(.L_2096 - .L_2095)


	//   ....[0]....
.L_2095:
        /*00f8*/ 	.word	.L_x_42187@srel
        /*00fc*/ 	.short	0x0
        /*00fe*/ 	.short	0x0
        /*0100*/ 	.word	0x3
        /*0104*/ 	.word	.L_x_42188@srel
        /*0108*/ 	.word	.L_x_42189@srel
        /*010c*/ 	.word	.L_x_42190@srel


	//----- nvinfo : EIATTR_MAX_THREADS
	.align		4
.L_2096:
        /*0110*/ 	.byte	0x04, 0x05
        /*0112*/ 	.short	(.L_2098 - .L_2097)
.L_2097:
        /*0114*/ 	.word	0x00000080
        /*0118*/ 	.word	0x00000001
        /*011c*/ 	.word	0x00000001


	//----- nvinfo : EIATTR_CRS_STACK_SIZE
	.align		4
.L_2098:
        /*0120*/ 	.byte	0x04, 0x1e
        /*0122*/ 	.short	(.L_2100 - .L_2099)
.L_2099:
        /*0124*/ 	.word	0x00000000


	//----- nvinfo : EIATTR_CBANK_PARAM_SIZE
	.align		4
.L_2100:
        /*0128*/ 	.byte	0x03, 0x19
        /*012a*/ 	.short	0x00e8


	//----- nvinfo : EIATTR_PARAM_CBANK
	.align		4
        /*012c*/ 	.byte	0x04, 0x0a
        /*012e*/ 	.short	(.L_2102 - .L_2101)
	.align		4
.L_2101:
        /*0130*/ 	.word	index@(.nv.constant0._ZN10layer_norm13ln_fwd_kernelINS_13Kernel_traitsI13__nv_bfloat16S2_fS2_fjLj7168ELj1ELj1ELj4ELj16ENS_18Kernel_traits_baseILj7168ES2_S2_fS2_fjLj128EEEEELb1ELb1ELb0ELb0EEEvNS_9FwdParamsE)
        /*0134*/ 	.short	0x0380
        /*0136*/ 	.short	0x00e8


	//----- nvinfo : EIATTR_SW_WAR
	.align		4
.L_2102:
        /*0138*/ 	.byte	0x04, 0x36
        /*013a*/ 	.short	(.L_2104 - .L_2103)
.L_2103:
        /*013c*/ 	.word	0x00000008
.L_2104:


//--------------------- .nv.info._ZN10layer_norm13ln_fwd_kernelINS_13Kernel_traitsI13__nv_bfloat16S2_fS2_fjLj7168ELj1ELj1ELj4ELj16ENS_18Kernel_traits_baseILj7168ES2_S2_fS2_fjLj128EEEEELb1ELb1ELb0ELb1EEEvNS_9FwdParamsE --------------------------
	.section	.nv.info._ZN10layer_norm13ln_fwd_kernelINS_13Kernel_traitsI13__nv_bfloat16S2_fS2_fjLj7168ELj1ELj1ELj4ELj16ENS_18Kernel_traits_baseILj7168ES2_S2_fS2_fjLj128EEEEELb1ELb1ELb0ELb1EEEvNS_9FwdParamsE,"",@"SHT_CUDA_INFO"
	.sectionflags	@""
	.align	4


	//----- nvinfo : EIATTR_CUDA_API_VERSION
	.align		4
        /*0000*/ 	.byte	0x04, 0x37
        /*0002*/ 	.short	(.L_2106 - .L_2105)
.L_2105:
        /*0004*/ 	.word	0x00000082


	//----- nvinfo : EIATTR_KPARAM_INFO
	.align		4
.L_2106:
        /*0008*/ 	.byte	0x04, 0x17
        /*000a*/ 	.short	(.L_2108 - .L_2107)
.L_2107:
        /*000c*/ 	.word	0x00000000
        /*0010*/ 	.short	0x0000
        /*0012*/ 	.short	0x0000
        /*0014*/ 	.byte	0x00, 0xf0, 0xa1, 0x03


	//----- nvinfo : EIATTR_SPARSE_MMA_MASK
	.align		4
.L_2108:
        /*0018*/ 	.byte	0x03, 0x50
        /*001a*/ 	.short	0x0000


	//----- nvinfo : EIATTR_MAXREG_COUNT
	.align		4
        /*001c*/ 	.byte	0x03, 0x1b
        /*001e*/ 	.short	0x00ff


	//----- nvinfo : EIATTR_NUM_BARRIERS
	.align		4
        /*0020*/ 	.byte	0x02, 0x4c
        /*0022*/ 	.byte	0x01
	.zero		1


	//----- nvinfo : EIATTR_MERCURY_ISA_VERSION
	.align		4
        /*0024*/ 	.byte	0x03, 0x5f
        /*0026*/ 	.short	0x0101


	//----- nvinfo : EIATTR_COOP_GROUP_MASK_REGIDS
	.align		4
        /*0028*/ 	.byte	0x04, 0x29
        /*002a*/ 	.short	(.L_2110 - .L_2109)


	//   ....[0]....
.L_2109:
        /*002c*/ 	.word	0xffffffff


	//   ....[1]....
        /*0030*/ 	.word	0xffffffff


	//   ....[2]....
        /*0034*/ 	.word	0xffffffff


	//   ....[3]....
        /*0038*/ 	.word	0xffffffff


	//   ....[4]....
        /*003c*/ 	.word	0xffffffff


	//   ....[5]....
        /*0040*/ 	.word	0xffffffff


	//   ....[6]....
        /*0044*/ 	.word	0xffffffff


	//   ....[7]....
        /*0048*/ 	.word	0xffffffff


	//   ....[8]....
        /*004c*/ 	.word	0xffffffff


	//   ....[9]....
        /*0050*/ 	.word	0xffffffff


	//   ....[10]....
        /*0054*/ 	.word	0xffffffff


	//   ....[11]....
        /*0058*/ 	.word	0xffffffff


	//   ....[12]....
        /*005c*/ 	.word	0xffffffff


	//   ....[13]....
        /*0060*/ 	.word	0xffffffff


	//   ....[14]....
        /*0064*/ 	.word	0xffffffff


	//   ....[15]....
        /*0068*/ 	.word	0xffffffff


	//   ....[16]....
        /*006c*/ 	.word	0xffffffff


	//   ....[17]....
        /*0070*/ 	.word	0xffffffff


	//----- nvinfo : EIATTR_COOP_GROUP_INSTR_OFFSETS
	.align		4
.L_2110:
        /*0074*/ 	.byte	0x04, 0x28
        /*0076*/ 	.short	(.L_2112 - .L_2111)


	//   ....[0]....
.L_2111:
        /*0078*/ 	.word	0x000245d0


	//   ....[1]....
        /*007c*/ 	.word	0x000245f0


	//   ....[2]....
        /*0080*/ 	.word	0x00024610


	//   ....[3]....
        /*0084*/ 	.word	0x00024630


	//   ....[4]....
        /*0088*/ 	.word	0x00024650


	//   ....[5]....
        /*008c*/ 	.word	0x00024dc0


	//   ....[6]....
        /*0090*/ 	.word	0x00024df0


	//   ....[7]....
        /*0094*/ 	.word	0x00024e40


	//   ....[8]....
        /*0098*/ 	.word	0x00024e80


	//   ....[9]....
        /*009c*/ 	.word	0x00024ec0


	//   ....[10]....
        /*00a0*/ 	.word	0x00025060


	//   ....[11]....
        /*00a4*/ 	.word	0x000250a0


	//   ....[12]....
        /*00a8*/ 	.word	0x00025180


	//   ....[13]....
        /*00ac*/ 	.word	0x000251b0


	//   ....[14]....
        /*00b0*/ 	.word	0x00025240


	//   ....[15]....
        /*00b4*/ 	.word	0x000252b0


	//   ....[16]....
        /*00b8*/ 	.word	0x00025340


	//   ....[17]....
        /*00bc*/ 	.word	0x00025390


	//----- nvinfo : EIATTR_VRC_CTA_INIT_COUNT
	.align		4
.L_2112:
        /*00c0*/ 	.byte	0x02, 0x4a
	.zero		1
	.zero		1


	//----- nvinfo : EIATTR_EXIT_INSTR_OFFSETS
	.align		4
        /*00c4*/ 	.byte	0x04, 0x1c
        /*00c6*/ 	.short	(.L_2114 - .L_2113)


	//   ....[0]....
.L_2113:
        /*00c8*/ 	.word	0x000006d0


	//   ....[1]....
        /*00cc*/ 	.word	0x000269b0


	//----- nvinfo : EIATTR_INDIRECT_BRANCH_TARGETS
	.align		4
.L_2114:
        /*00d0*/ 	.byte	0x04, 0x34
        /*00d2*/ 	.short	(.L_2116 - .L_2115)


	//   ....[0]....
.L_2115:
        /*00d4*/ 	.word	.L_x_42191@srel
        /*00d8*/ 	.short	0x0
        /*00da*/ 	.short	0x0
        /*00dc*/ 	.word	0x3
        /*00e0*/ 	.word	.L_x_42192@srel
        /*00e4*/ 	.word	.L_x_42193@srel
        /*00e8*/ 	.word	.L_x_42194@srel


	//----- nvinfo : EIATTR_MAX_THREADS
	.align		4
.L_2116:
        /*00ec*/ 	.byte	0x04, 0x05
        /*00ee*/ 	.short	(.L_2118 - .L_2117)
.L_2117:
        /*00f0*/ 	.word	0x00000080
        /*00f4*/ 	.word	0x00000001
        /*00f8*/ 	.word	0x00000001


	//----- nvinfo : EIATTR_CRS_STACK_SIZE
	.align		4
.L_2118:
        /*00fc*/ 	.byte	0x04, 0x1e
        /*00fe*/ 	.short	(.L_2120 - .L_2119)
.L_2119:
        /*0100*/ 	.word	0x00000000


	//----- nvinfo : EIATTR_CBANK_PARAM_SIZE
	.align		4
.L_2120:
        /*0104*/ 	.byte	0x03, 0x19
        /*0106*/ 	.short	0x00e8


	//----- nvinfo : EIATTR_PARAM_CBANK
	.align		4
        /*0108*/ 	.byte	0x04, 0x0a
        /*010a*/ 	.short	(.L_2122 - .L_2121)
	.align		4
.L_2121:
        /*010c*/ 	.word	index@(.nv.constant0._ZN10layer_norm13ln_fwd_kernelINS_13Kernel_traitsI13__nv_bfloat16S2_fS2_fjLj7168ELj1ELj1ELj4ELj16ENS_18Kernel_traits_baseILj7168ES2_S2_fS2_fjLj128EEEEELb1ELb1ELb0ELb1EEEvNS_9FwdParamsE)
        /*0110*/ 	.short	0x0380
        /*0112*/ 	.short	0x00e8


	//----- nvinfo : EIATTR_SW_WAR
	.align		4
.L_2122:
        /*0114*/ 	.byte	0x04, 0x36
        /*0116*/ 	.short	(.L_2124 - .L_2123)
.L_2123:
        /*0118*/ 	.word	0x00000008
.L_2124:


//--------------------- .nv.info._ZN10layer_norm13ln_fwd_kernelINS_13Kernel_traitsI13__nv_bfloat16S2_fS2_fjLj7168ELj1ELj1ELj4ELj16ENS_18Kernel_traits_baseILj7168ES2_S2_fS2_fjLj128EEEEELb1ELb1ELb1ELb0EEEvNS_9FwdParamsE --------------------------
	.section	.nv.info._ZN10layer_norm13ln_fwd_kernelINS_13Kernel_traitsI13__nv_bfloat16S2_fS2_fjLj7168ELj1ELj1ELj4ELj16ENS_18Kernel_traits_baseILj7168ES2_S2_fS2_fjLj128EEEEELb1ELb1ELb1ELb0EEEvNS_9FwdParamsE,"",@"SHT_CUDA_INFO"
	.sectionflags	@""
	.align	4


	//----- nvinfo : EIATTR_CUDA_API_VERSION
	.align		4
        /*0000*/ 	.byte	0x04, 0x37
        /*0002*/ 	.short	(.L_2126 - .L_2125)
.L_2125:
        /*0004*/ 	.word	0x00000082


	//----- nvinfo : EIATTR_KPARAM_INFO
	.align		4
.L_2126:
        /*0008*/ 	.byte	0x04, 0x17
        /*000a*/ 	.short	(.L_2128 - .L_2127)
.L_2127:
        /*000c*/ 	.word	0x00000000
        /*0010*/ 	.short	0x0000
        /*0012*/ 	.short	0x0000
        /*0014*/ 	.byte	0x00, 0xf0, 0xa1, 0x03


	//----- nvinfo : EIATTR_SPARSE_MMA_MASK
	.align		4
.L_2128:
        /*0018*/ 	.byte	0x03, 0x50
        /*001a*/ 	.short	0x0000


	//----- nvinfo : EIATTR_MAXREG_COUNT
	.align		4
        /*001c*/ 	.byte	0x03, 0x1b
        /*001e*/ 	.short	0x00ff


	//----- nvinfo : EIATTR_NUM_BARRIERS
	.align		4
        /*0020*/ 	.byte	0x02, 0x4c
        /*0022*/ 	.byte	0x01
	.zero		1


	//----- nvinfo : EIATTR_ANNOTATIONS
	.align		4
        /*0024*/ 	.byte	0x04, 0x55
        /*0026*/ 	.short	(.L_2130 - .L_2129)


	//   ....[0]....
.L_2129:
        /* <DEDUP_REMOVED lines=17> */


	//----- nvinfo : EIATTR_MERCURY_ISA_VERSION
	.align		4
.L_2130:
        /*0128*/ 	.byte	0x03, 0x5f
        /*012a*/ 	.short	0x0101


	//----- nvinfo : EIATTR_COOP_GROUP_MASK_REGIDS
	.align		4
        /*012c*/ 	.byte	0x04, 0x29
        /*012e*/ 	.short	(.L_2132 - .L_2131)


	//   ....[0]....
.L_2131:
        /*0130*/ 	.word	0xffffffff


	//   ....[1]....
        /*0134*/ 	.word	0xffffffff


	//   ....[2]....
        /*0138*/ 	.word	0xffffffff


	//   ....[3]....
        /*013c*/ 	.word	0xffffffff


	//   ....[4]....
        /*0140*/ 	.word	0xffffffff


	//   ....[5]....
        /*0144*/ 	.word	0xffffffff


	//   ....[6]....
        /*0148*/ 	.word	0xffffffff


	//   ....[7]....
        /*014c*/ 	.word	0xffffffff


	//   ....[8]....
        /*0150*/ 	.word	0xffffffff


	//   ....[9]....
        /*0154*/ 	.word	0xffffffff


	//   ....[10]....
        /*0158*/ 	.word	0xffffffff


	//   ....[11]....
        /*015c*/ 	.word	0xffffffff


	//   ....[12]....
        /*0160*/ 	.word	0xffffffff


	//   ....[13]....
        /*0164*/ 	.word	0xffffffff


	//   ....[14]....
        /*0168*/ 	.word	0xffffffff


	//   ....[15]....
        /*016c*/ 	.word	0xffffffff


	//   ....[16]....
        /*0170*/ 	.word	0xffffffff


	//   ....[17]....
        /*0174*/ 	.word	0xffffffff


	//----- nvinfo : EIATTR_COOP_GROUP_INSTR_OFFSETS
	.align		4
.L_2132:
        /*0178*/ 	.byte	0x04, 0x28
        /*017a*/ 	.short	(.L_2134 - .L_2133)


	//   ....[0]....
.L_2133:
        /*017c*/ 	.word	0x00030ac0


	//   ....[1]....
        /*0180*/ 	.word	0x00030ae0


	//   ....[2]....
        /*0184*/ 	.word	0x00030b00


	//   ....[3]....
        /*0188*/ 	.word	0x00030b20


	//   ....[4]....
        /*018c*/ 	.word	0x00030b40


	//   ....[5]....
        /*0190*/ 	.word	0x000312c0


	//   ....[6]....
        /*0194*/ 	.word	0x000312e0


	//   ....[7]....
        /*0198*/ 	.word	0x00031300


	//   ....[8]....
        /*019c*/ 	.word	0x00031320


	//   ....[9]....
        /*01a0*/ 	.word	0x00031340


	//   ....[10]....
        /*01a4*/ 	.word	0x000314f0


	//   ....[11]....
        /*01a8*/ 	.word	0x00031530


	//   ....[12]....
        /*01ac*/ 	.word	0x000315d0


	//   ....[13]....
        /*01b0*/ 	.word	0x000315f0


	//   ....[14]....
        /*01b4*/ 	.word	0x00031680


	//   ....[15]....
        /*01b8*/ 	.word	0x000316e0


	//   ....[16]....
        /*01bc*/ 	.word	0x00031740


	//   ....[17]....
        /*01c0*/ 	.word	0x00031750


	//----- nvinfo : EIATTR_VRC_CTA_INIT_COUNT
	.align		4
.L_2134:
        /*01c4*/ 	.byte	0x02, 0x4a
	.zero		1
	.zero		1


	//----- nvinfo : EIATTR_EXIT_INSTR_OFFSETS
	.align		4
        /*01c8*/ 	.byte	0x04, 0x1c
        /*01ca*/ 	.short	(.L_2136 - .L_2135)


	//   ....[0]....
.L_2135:
        /*01cc*/ 	.word	0x00000e20


	//   ....[1]....
        /*01d0*/ 	.word	0x00033080


	//----- nvinfo : EIATTR_MAX_THREADS
	.align		4
.L_2136:
        /*01d4*/ 	.byte	0x04, 0x05
        /*01d6*/ 	.short	(.L_2138 - .L_2137)
.L_2137:
        /*01d8*/ 	.word	0x00000080
        /*01dc*/ 	.word	0x00000001
        /*01e0*/ 	.word	0x00000001


	//----- nvinfo : EIATTR_CRS_STACK_SIZE
	.align		4
.L_2138:
        /*01e4*/ 	.byte	0x04, 0x1e
        /*01e6*/ 	.short	(.L_2140 - .L_2139)
.L_2139:
        /*01e8*/ 	.word	0x00000000


	//----- nvinfo : EIATTR_CBANK_PARAM_SIZE
	.align		4
.L_2140:
        /*01ec*/ 	.byte	0x03, 0x19
        /*01ee*/ 	.short	0x00e8


	//----- nvinfo : EIATTR_PARAM_CBANK
	.align		4
        /*01f0*/ 	.byte	0x04, 0x0a
        /*01f2*/ 	.short	(.L_2142 - .L_2141)
	.align		4
.L_2141:
        /*01f4*/ 	.word	index@(.nv.constant0._ZN10layer_norm13ln_fwd_kernelINS_13Kernel_traitsI13__nv_bfloat16S2_fS2_fjLj7168ELj1ELj1ELj4ELj16ENS_18Kernel_traits_baseILj7168ES2_S2_fS2_fjLj128EEEEELb1ELb1ELb1ELb0EEEvNS_9FwdParamsE)
        /*01f8*/ 	.short	0x0380
        /*01fa*/ 	.short	0x00e8


	//----- nvinfo : EIATTR_SW_WAR
	.align		4
.L_2142:
        /*01fc*/ 	.byte	0x04, 0x36
        /*01fe*/ 	.short	(.L_2144 - .L_2143)
.L_2143:
        /*0200*/ 	.word	0x00000008
.L_2144:


//--------------------- .nv.info._ZN10layer_norm13ln_fwd_kernelINS_13Kernel_traitsI13__nv_bfloat16S2_fS2_fjLj7168ELj1ELj1ELj4ELj16ENS_18Kernel_traits_baseILj7168ES2_S2_fS2_fjLj128EEEEELb1ELb1ELb1ELb1EEEvNS_9FwdParamsE --------------------------
	.section	.nv.info._ZN10layer_norm13ln_fwd_kernelINS_13Kernel_traitsI13__nv_bfloat16S2_fS2_fjLj7168ELj1ELj1ELj4ELj16ENS_18Kernel_traits_baseILj7168ES2_S2_fS2_fjLj128EEEEELb1ELb1ELb1ELb1EEEvNS_9FwdParamsE,"",@"SHT_CUDA_INFO"
	.sectionflags	@""
	.align	4


	//----- nvinfo : EIATTR_CUDA_API_VERSION
	.align		4
        /*0000*/ 	.byte	0x04, 0x37
        /*0002*/ 	.short	(.L_2146 - .L_2145)
.L_2145:
        /*0004*/ 	.word	0x00000082


	//----- nvinfo : EIATTR_KPARAM_INFO
	.align		4
.L_2146:
        /*0008*/ 	.byte	0x04, 0x17
        /*000a*/ 	.short	(.L_2148 - .L_2147)
.L_2147:
        /*000c*/ 	.word	0x00000000
        /*0010*/ 	.short	0x0000
        /*0012*/ 	.short	0x0000
        /*0014*/ 	.byte	0x00, 0xf0, 0xa1, 0x03


	//----- nvinfo : EIATTR_SPARSE_MMA_MASK
	.align		4
.L_2148:
        /*0018*/ 	.byte	0x03, 0x50
        /*001a*/ 	.short	0x0000


	//----- nvinfo : EIATTR_MAXREG_COUNT
	.align		4
        /*001c*/ 	.byte	0x03, 0x1b
        /*001e*/ 	.short	0x00ff


	//----- nvinfo : EIATTR_NUM_BARRIERS
	.align		4
        /*0020*/ 	.byte	0x02, 0x4c
        /*0022*/ 	.byte	0x01
	.zero		1


	//----- nvinfo : EIATTR_MERCURY_ISA_VERSION
	.align		4
        /*0024*/ 	.byte	0x03, 0x5f
        /*0026*/ 	.short	0x0101


	//----- nvinfo : EIATTR_COOP_GROUP_MASK_REGIDS
	.align		4
        /*0028*/ 	.byte	0x04, 0x29
        /*002a*/ 	.short	(.L_2150 - .L_2149)


	//   ....[0]....
.L_2149:
        /*002c*/ 	.word	0xffffffff


	//   ....[1]....
        /*0030*/ 	.word	0xffffffff


	//   ....[2]....
        /*0034*/ 	.word	0xffffffff


	//   ....[3]....
        /*0038*/ 	.word	0xffffffff


	//   ....[4]....
        /*003c*/ 	.word	0xffffffff


	//   ....[5]....
        /*0040*/ 	.word	0xffffffff


	//   ....[6]....
        /*0044*/ 	.word	0xffffffff


	//   ....[7]....
        /*0048*/ 	.word	0xffffffff


	//   ....[8]....
        /*004c*/ 	.word	0xffffffff


	//   ....[9]....
        /*0050*/ 	.word	0xffffffff


	//   ....[10]....
        /*0054*/ 	.word	0xffffffff


	//   ....[11]....
        /*0058*/ 	.word	0xffffffff


	//   ....[12]....
        /*005c*/ 	.word	0xffffffff


	//   ....[13]....
        /*0060*/ 	.word	0xffffffff


	//   ....[14]....
        /*0064*/ 	.word	0xffffffff


	//   ....[15]....
        /*0068*/ 	.word	0xffffffff


	//   ....[16]....
        /*006c*/ 	.word	0xffffffff


	//   ....[17]....
        /*0070*/ 	.word	0xffffffff


	//----- nvinfo : EIATTR_COOP_GROUP_INSTR_OFFSETS
	.align		4
.L_2150:
        /*0074*/ 	.byte	0x04, 0x28
        /*0076*/ 	.short	(.L_2152 - .L_2151)


	//   ....[0]....
.L_2151:
        /*0078*/ 	.word	0x000261b0


	//   ....[1]....
        /*007c*/ 	.word	0x00026220


	//   ....[2]....
        /*0080*/ 	.word	0x00026240


	//   ....[3]....
        /*0084*/ 	.word	0x00026260


	//   ....[4]....
        /*0088*/ 	.word	0x00026280


	//   ....[5]....
        /*008c*/ 	.word	0x000269b0


	//   ....[6]....
        /*0090*/ 	.word	0x000269d0


	//   ....[7]....
        /*0094*/ 	.word	0x000269f0


	//   ....[8]....
        /*0098*/ 	.word	0x00026a10


	//   ....[9]....
        /*009c*/ 	.word	0x00026a30


	//   ....[10]....
        /*00a0*/ 	.word	0x00026bb0


	//   ....[11]....
        /*00a4*/ 	.word	0x00026bf0


	//   ....[12]....
        /*00a8*/ 	.word	0x00026c00


	//   ....[13]....
        /*00ac*/ 	.word	0x00026c40


	//   ....[14]....
        /*00b0*/ 	.word	0x00026d20


	//   ....[15]....
        /*00b4*/ 	.word	0x00026d50


	//   ....[16]....
        /*00b8*/ 	.word	0x00026df0


	//   ....[17]....
        /*00bc*/ 	.word	0x00026e20


	//----- nvinfo : EIATTR_VRC_CTA_INIT_COUNT
	.align		4
.L_2152:
        /*00c0*/ 	.byte	0x02, 0x4a
	.zero		1
	.zero		1


	//----- nvinfo : EIATTR_EXIT_INSTR_OFFSETS
	.align		4
        /*00c4*/ 	.byte	0x04, 0x1c
        /*00c6*/ 	.short	(.L_2154 - .L_2153)


	//   ....[0]....
.L_2153:
        /*00c8*/ 	.word	0x000006d0


	//   ....[1]....
        /*00cc*/ 	.word	0x00028650


	//----- nvinfo : EIATTR_MAX_THREADS
	.align		4
.L_2154:
        /*00d0*/ 	.byte	0x04, 0x05
        /*00d2*/ 	.short	(.L_2156 - .L_2155)
.L_2155:
        /*00d4*/ 	.word	0x00000080
        /*00d8*/ 	.word	0x00000001
        /*00dc*/ 	.word	0x00000001


	//----- nvinfo : EIATTR_CRS_STACK_SIZE
	.align		4
.L_2156:
        /*00e0*/ 	.byte	0x04, 0x1e
        /*00e2*/ 	.short	(.L_2158 - .L_2157)
.L_2157:
        /*00e4*/ 	.word	0x00000000


	//----- nvinfo : EIATTR_CBANK_PARAM_SIZE
	.align		4
.L_2158:
        /*00e8*/ 	.byte	0x03, 0x19
        /*00ea*/ 	.short	0x00e8


	//----- nvinfo : EIATTR_PARAM_CBANK
	.align		4
        /*00ec*/ 	.byte	0x04, 0x0a
        /*00ee*/ 	.short	(.L_2160 - .L_2159)
	.align		4
.L_2159:
        /*00f0*/ 	.word	index@(.nv.constant0._ZN10layer_norm13ln_fwd_kernelINS_13Kernel_traitsI13__nv_bfloat16S2_fS2_fjLj7168ELj1ELj1ELj4ELj16ENS_18Kernel_traits_baseILj7168ES2_S2_fS2_fjLj128EEEEELb1ELb1ELb1ELb1EEEvNS_9FwdParamsE)
        /*00f4*/ 	.short	0x0380
        /*00f6*/ 	.short	0x00e8


	//----- nvinfo : EIATTR_SW_WAR
	.align		4
.L_2160:
        /*00f8*/ 	.byte	0x04, 0x36
        /*00fa*/ 	.short	(.L_2162 - .L_2161)
.L_2161:
        /*00fc*/ 	.word	0x00000008
.L_2162:


//--------------------- .nv.info._ZN10layer_norm13ln_fwd_kernelINS_13Kernel_traitsIf13__nv_bfloat16fS2_fjLj7168ELj1ELj1ELj4ELj16ENS_18Kernel_traits_baseILj7168EfS2_fS2_fjLj128EEEEELb0ELb0ELb0ELb0EEEvNS_9FwdParamsE --------------------------
	.section	.nv.info._ZN10layer_norm13ln_fwd_kernelINS_13Kernel_traitsIf13__nv_bfloat16fS2_fjLj7168ELj1ELj1ELj4ELj16ENS_18Kernel_traits_baseILj7168EfS2_fS2_fjLj128EEEEELb0ELb0ELb0ELb0EEEvNS_9FwdParamsE,"",@"SHT_CUDA_INFO"
	.sectionflags	@""
	.align	4


	//----- nvinfo : EIATTR_CUDA_API_VERSION
	.align		4
        /*0000*/ 	.byte	0x04, 0x37
        /*0002*/ 	.short	(.L_2164 - .L_2163)
.L_2163:
        /*0004*/ 	.word	0x00000082


	//----- nvinfo : EIATTR_KPARAM_INFO
	.align		4
.L_2164:
        /*0008*/ 	.byte	0x04, 0x17
        /*000a*/ 	.short	(.L_2166 - .L_2165)
.L_2165:
        /*000c*/ 	.word	0x00000000
        /*0010*/ 	.short	0x0000
        /*0012*/ 	.short	0x0000
        /*0014*/ 	.byte	0x00, 0xf0, 0xa1, 0x03


	//----- nvinfo : EIATTR_SPARSE_MMA_MASK
	.align		4
.L_2166:
        /*0018*/ 	.byte	0x03, 0x50
        /*001a*/ 	.short	0x0000


	//----- nvinfo : EIATTR_MAXREG_COUNT
	.align		4
        /*001c*/ 	.byte	0x03, 0x1b
        /*001e*/ 	.short	0x00ff


	//----- nvinfo : EIATTR_NUM_BARRIERS
	.align		4
        /*0020*/ 	.byte	0x02, 0x4c
        /*0022*/ 	.byte	0x01
	.zero		1


	//----- nvinfo : EIATTR_MERCURY_ISA_VERSION
	.align		4
        /*0024*/ 	.byte	0x03, 0x5f
        /*0026*/ 	.short	0x0101


	//----- nvinfo : EIATTR_COOP_GROUP_MASK_REGIDS
	.align		4
        /*0028*/ 	.byte	0x04, 0x29
        /*002a*/ 	.short	(.L_2168 - .L_2167)


	//   ....[0]....
.L_2167:
        /*002c*/ 	.word	0xffffffff


	//   ....[1]....
        /*0030*/ 	.word	0xffffffff


	//   ....[2]....
        /*0034*/ 	.word	0xffffffff


	//   ....[3]....
        /*0038*/ 	.word	0xffffffff


	//   ....[4]....
        /*003c*/ 	.word	0xffffffff


	//   ....[5]....
        /*0040*/ 	.word	0xffffffff


	//   ....[6]....
        /*0044*/ 	.word	0xffffffff


	//   ....[7]....
        /*0048*/ 	.word	0xffffffff


	//   ....[8]....
        /*004c*/ 	.word	0xffffffff


	//   ....[9]....
        /*0050*/ 	.word	0xffffffff


	//   ....[10]....
        /*0054*/ 	.word	0xffffffff


	//   ....[11]....
        /*0058*/ 	.word	0xffffffff


	//   ....[12]....
        /*005c*/ 	.word	0xffffffff


	//   ....[13]....
        /*0060*/ 	.word	0xffffffff


	//   ....[14]....
        /*0064*/ 	.word	0xffffffff


	//   ....[15]....
        /*0068*/ 	.word	0xffffffff


	//   ....[16]....
        /*006c*/ 	.word	0xffffffff


	//   ....[17]....
        /*0070*/ 	.word	0xffffffff


	//----- nvinfo : EIATTR_COOP_GROUP_INSTR_OFFSETS
	.align		4
.L_2168:
        /*0074*/ 	.byte	0x04, 0x28
        /*0076*/ 	.short	(.L_2170 - .L_2169)


	//   ....[0]....
.L_2169:
        /*0078*/ 	.word	0x00002aa0


	//   ....[1]....
        /*007c*/ 	.word	0x00002ac0


	//   ....[2]....
        /*0080*/ 	.word	0x00002ae0


	//   ....[3]....
        /*0084*/ 	.word	0x00002b00


	//   ....[4]....
        /*0088*/ 	.word	0x00002b20


	//   ....[5]....
        /*008c*/ 	.word	0x000032d0


	//   ....[6]....
        /*0090*/ 	.word	0x000032f0


	//   ....[7]....
        /*0094*/ 	.word	0x00003310


	//   ....[8]....
        /*0098*/ 	.word	0x00003330


	//   ....[9]....
        /*009c*/ 	.word	0x00003350


	//   ....[10]....
        /*00a0*/ 	.word	0x000034e0


	//   ....[11]....
        /*00a4*/ 	.word	0x00003520


	//   ....[12]....
        /*00a8*/ 	.word	0x00003560


	//   ....[13]....
        /*00ac*/ 	.word	0x00003600


	//   ....[14]....
        /*00b0*/ 	.word	0x00003680


	//   ....[15]....
        /*00b4*/ 	.word	0x000036c0


	//   ....[16]....
        /*00b8*/ 	.word	0x00003710


	//   ....[17]....
        /*00bc*/ 	.word	0x00003780


	//----- nvinfo : EIATTR_VRC_CTA_INIT_COUNT
	.align		4
.L_2170:
        /*00c0*/ 	.byte	0x02, 0x4a
	.zero		1
	.zero		1


	//----- nvinfo : EIATTR_EXIT_INSTR_OFFSETS
	.align		4
        /*00c4*/ 	.byte	0x04, 0x1c
        /*00c6*/ 	.short	(.L_2172 - .L_2171)


	//   ....[0]....
.L_2171:
        /*00c8*/ 	.word	0x00000a10


	//   ....[1]....
        /*00cc*/ 	.word	0x000047b0


	//----- nvinfo : EIATTR_MAX_THREADS
	.align		4
.L_2172:
        /*00d0*/ 	.byte	0x04, 0x05
        /*00d2*/ 	.short	(.L_2174 - .L_2173)
.L_2173:
        /*00d4*/ 	.word	0x00000080
        /*00d8*/ 	.word	0x00000001
        /*00dc*/ 	.word	0x00000001


	//----- nvinfo : EIATTR_CRS_STACK_SIZE
	.align		4
.L_2174:
        /*00e0*/ 	.byte	0x04, 0x1e
        /*00e2*/ 	.short	(.L_2176 - .L_2175)
.L_2175:
        /*00e4*/ 	.word	0x00000000


	//----- nvinfo : EIATTR_CBANK_PARAM_SIZE
	.align		4
.L_2176:
        /*00e8*/ 	.byte	0x03, 0x19
        /*00ea*/ 	.short	0x00e8


	//----- nvinfo : EIATTR_PARAM_CBANK
	.align		4
        /*00ec*/ 	.byte	0x04, 0x0a
        /*00ee*/ 	.short	(.L_2178 - .L_2177)
	.align		4
.L_2177:
        /*00f0*/ 	.word	index@(.nv.constant0._ZN10layer_norm13ln_fwd_kernelINS_13Kernel_traitsIf13__nv_bfloat16fS2_fjLj7168ELj1ELj1ELj4ELj16ENS_18Kernel_traits_baseILj7168EfS2_fS2_fjLj128EEEEELb0ELb0ELb0ELb0EEEvNS_9FwdParamsE)
        /*00f4*/ 	.short	0x0380
        /*00f6*/ 	.short	0x00e8


	//----- nvinfo : EIATTR_SW_WAR
	.align		4
.L_2178:
        /*00f8*/ 	.byte	0x04, 0x36
        /*00fa*/ 	.short	(.L_2180 - .L_2179)
.L_2179:
        /*00fc*/ 	.word	0x00000008
.L_2180:


//--------------------- .nv.info._ZN10layer_norm13ln_fwd_kernelINS_13Kernel_traitsIf13__nv_bfloat16fS2_fjLj7168ELj1ELj1ELj4ELj16ENS_18Kernel_traits_baseILj7168EfS2_fS2_fjLj128EEEEELb0ELb0ELb0ELb1EEEvNS_9FwdParamsE --------------------------
	.section	.nv.info._ZN10layer_norm13ln_fwd_kernelINS_13Kernel_traitsIf13__nv_bfloat16fS2_fjLj7168ELj1ELj1ELj4ELj16ENS_18Kernel_traits_baseILj7168EfS2_fS2_fjLj128EEEEELb0ELb0ELb0ELb1EEEvNS_9FwdParamsE,"",@"SHT_CUDA_INFO"
	.sectionflags	@""
	.align	4


	//----- nvinfo : EIATTR_CUDA_API_VERSION
	.align		4
        /*0000*/ 	.byte	0x04, 0x37
        /*0002*/ 	.short	(.L_2182 - .L_2181)
.L_2181:
        /*0004*/ 	.word	0x00000082


	//----- nvinfo : EIATTR_KPARAM_INFO
	.align		4
.L_2182:
        /*0008*/ 	.byte	0x04, 0x17
        /*000a*/ 	.short	(.L_2184 - .L_2183)
.L_2183:
        /*000c*/ 	.word	0x00000000
        /*0010*/ 	.short	0x0000
        /*0012*/ 	.short	0x0000
        /*0014*/ 	.byte	0x00, 0xf0, 0xa1, 0x03


	//----- nvinfo : EIATTR_SPARSE_MMA_MASK
	.align		4
.L_2184:
        /*0018*/ 	.byte	0x03, 0x50
        /*001a*/ 	.short	0x0000


	//----- nvinfo : EIATTR_MAXREG_COUNT
	.align		4
        /*001c*/ 	.byte	0x03, 0x1b
        /*001e*/ 	.short	0x00ff


	//----- nvinfo : EIATTR_NUM_BARRIERS
	.align		4
        /*0020*/ 	.byte	0x02, 0x4c
        /*0022*/ 	.byte	0x01
	.zero		1


	//----- nvinfo : EIATTR_MERCURY_ISA_VERSION
	.align		4
        /*0024*/ 	.byte	0x03, 0x5f
        /*0026*/ 	.short	0x0101


	//----- nvinfo : EIATTR_COOP_GROUP_MASK_REGIDS
	.align		4
        /*0028*/ 	.byte	0x04, 0x29
        /*002a*/ 	.short	(.L_2186 - .L_2185)


	//   ....[0]....
.L_2185:
        /*002c*/ 	.word	0xffffffff


	//   ....[1]....
        /*0030*/ 	.word	0xffffffff


	//   ....[2]....
        /*0034*/ 	.word	0xffffffff


	//   ....[3]....
        /*0038*/ 	.word	0xffffffff


	//   ....[4]....
        /*003c*/ 	.word	0xffffffff


	//   ....[5]....
        /*0040*/ 	.word	0xffffffff


	//   ....[6]....
        /*0044*/ 	.word	0xffffffff


	//   ....[7]....
        /*0048*/ 	.word	0xffffffff


	//   ....[8]....
        /*004c*/ 	.word	0xffffffff


	//   ....[9]....
        /*0050*/ 	.word	0xffffffff


	//   ....[10]....
        /*0054*/ 	.word	0xffffffff


	//   ....[11]....
        /*0058*/ 	.word	0xffffffff


	//   ....[12]....
        /*005c*/ 	.word	0xffffffff


	//   ....[13]....
        /*0060*/ 	.word	0xffffffff


	//   ....[14]....
        /*0064*/ 	.word	0xffffffff


	//   ....[15]....
        /*0068*/ 	.word	0xffffffff


	//   ....[16]....
        /*006c*/ 	.word	0xffffffff


	//   ....[17]....
        /*0070*/ 	.word	0xffffffff


	//----- nvinfo : EIATTR_COOP_GROUP_INSTR_OFFSETS
	.align		4
.L_2186:
        /*0074*/ 	.byte	0x04, 0x28
        /*0076*/ 	.short	(.L_2188 - .L_2187)


	//   ....[0]....
.L_2187:
        /*0078*/ 	.word	0x00002120


	//   ....[1]....
        /*007c*/ 	.word	0x00002140


	//   ....[2]....
        /*0080*/ 	.word	0x00002160


	//   ....[3]....
        /*0084*/ 	.word	0x00002180


	//   ....[4]....
        /*0088*/ 	.word	0x000021a0


	//   ....[5]....
        /*008c*/ 	.word	0x000028d0


	//   ....[6]....
        /*0090*/ 	.word	0x000028f0


	//   ....[7]....
        /*0094*/ 	.word	0x00002920


	//   ....[8]....
        /*0098*/ 	.word	0x00002950


	//   ....[9]....
        /*009c*/ 	.word	0x00002970


	//   ....[10]....
        /*00a0*/ 	.word	0x00002b20


	//   ....[11]....
        /*00a4*/ 	.word	0x00002b60


	//   ....[12]....
        /*00a8*/ 	.word	0x00002ba0


	//   ....[13]....
        /*00ac*/ 	.word	0x00002be0


	//   ....[14]....
        /*00b0*/ 	.word	0x00002c60


	//   ....[15]....
        /*00b4*/ 	.word	0x00002d10


	//   ....[16]....
        /*00b8*/ 	.word	0x00002d30


	//   ....[17]....
        /*00bc*/ 	.word	0x00002d90


	//----- nvinfo : EIATTR_VRC_CTA_INIT_COUNT
	.align		4
.L_2188:
        /*00c0*/ 	.byte	0x02, 0x4a
	.zero		1
	.zero		1


	//----- nvinfo : EIATTR_EXIT_INSTR_OFFSETS
	.align		4
        /*00c4*/ 	.byte	0x04, 0x1c
        /*00c6*/ 	.short	(.L_2190 - .L_2189)


	//   ....[0]....
.L_2189:
        /*00c8*/ 	.word	0x00000580


	//   ....[1]....
        /*00cc*/ 	.word	0x00003bc0


	//----- nvinfo : EIATTR_MAX_THREADS
	.align		4
.L_2190:
        /*00d0*/ 	.byte	0x04, 0x05
        /*00d2*/ 	.short	(.L_2192 - .L_2191)
.L_2191:
        /*00d4*/ 	.word	0x00000080
        /*00d8*/ 	.word	0x00000001
        /*00dc*/ 	.word	0x00000001


	//----- nvinfo : EIATTR_CRS_STACK_SIZE
	.align		4
.L_2192:
        /*00e0*/ 	.byte	0x04, 0x1e
        /*00e2*/ 	.short	(.L_2194 - .L_2193)
.L_2193:
        /*00e4*/ 	.word	0x00000000


	//----- nvinfo : EIATTR_CBANK_PARAM_SIZE
	.align		4
.L_2194:
        /*00e8*/ 	.byte	0x03, 0x19
        /*00ea*/ 	.short	0x00e8


	//----- nvinfo : EIATTR_PARAM_CBANK
	.align		4
        /*00ec*/ 	.byte	0x04, 0x0a
        /*00ee*/ 	.short	(.L_2196 - .L_2195)
	.align		4
.L_2195:
        /*00f0*/ 	.word	index@(.nv.constant0._ZN10layer_norm13ln_fwd_kernelINS_13Kernel_traitsIf13__nv_bfloat16fS2_fjLj7168ELj1ELj1ELj4ELj16ENS_18Kernel_traits_baseILj7168EfS2_fS2_fjLj128EEEEELb0ELb0ELb0ELb1EEEvNS_9FwdParamsE)
        /*00f4*/ 	.short	0x0380
        /*00f6*/ 	.short	0x00e8


	//----- nvinfo : EIATTR_SW_WAR
	.align		4
.L_2196:
        /*00f8*/ 	.byte	0x04, 0x36
        /*00fa*/ 	.short	(.L_2198 - .L_2197)
.L_2197:
        /*00fc*/ 	.word	0x00000008
.L_2198:


//--------------------- .nv.info._ZN10layer_norm13ln_fwd_kernelINS_13Kernel_traitsIf13__nv_bfloat16fS2_fjLj7168ELj1ELj1ELj4ELj16ENS_18Kernel_traits_baseILj7168EfS2_fS2_fjLj128EEEEELb0ELb0ELb1ELb0EEEvNS_9FwdParamsE --------------------------
	.section	.nv.info._ZN10layer_norm13ln_fwd_kernelINS_13Kernel_traitsIf13__nv_bfloat16fS2_fjLj7168ELj1ELj1ELj4ELj16ENS_18Kernel_traits_baseILj7168EfS2_fS2_fjLj128EEEEELb0ELb0ELb1ELb0EEEvNS_9FwdParamsE,"",@"SHT_CUDA_INFO"
	.sectionflags	@""
	.align	4


	//----- nvinfo : EIATTR_CUDA_API_VERSION
	.align		4
        /*0000*/ 	.byte	0x04, 0x37
        /*0002*/ 	.short	(.L_2200 - .L_2199)
.L_2199:
        /*0004*/ 	.word	0x00000082


	//----- nvinfo : EIATTR_KPARAM_INFO
	.align		4
.L_2200:
        /*0008*/ 	.byte	0x04, 0x17
        /*000a*/ 	.short	(.L_2202 - .L_2201)
.L_2201:
        /*000c*/ 	.word	0x00000000
        /*0010*/ 	.short	0x0000
        /*0012*/ 	.short	0x0000
        /*0014*/ 	.byte	0x00, 0xf0, 0xa1, 0x03


	//----- nvinfo : EIATTR_SPARSE_MMA_MASK
	.align		4
.L_2202:
        /*0018*/ 	.byte	0x03, 0x50
        /*001a*/ 	.short	0x0000


	//----- nvinfo : EIATTR_MAXREG_COUNT
	.align		4
        /*001c*/ 	.byte	0x03, 0x1b
        /*001e*/ 	.short	0x00ff


	//----- nvinfo : EIATTR_NUM_BARRIERS
	.align		4
        /*0020*/ 	.byte	0x02, 0x4c
        /*0022*/ 	.byte	0x01
	.zero		1


	//----- nvinfo : EIATTR_MERCURY_ISA_VERSION
	.align		4
        /*0024*/ 	.byte	0x03, 0x5f
        /*0026*/ 	.short	0x0101


	//----- nvinfo : EIATTR_COOP_GROUP_MASK_REGIDS
	.align		4
        /*0028*/ 	.byte	0x04, 0x29
        /*002a*/ 	.short	(.L_2204 - .L_2203)


	//   ....[0]....
.L_2203:
        /*002c*/ 	.word	0xffffffff


	//   ....[1]....
        /*0030*/ 	.word	0xffffffff


	//   ....[2]....
        /*0034*/ 	.word	0xffffffff


	//   ....[3]....
        /*0038*/ 	.word	0xffffffff


	//   ....[4]....
        /*003c*/ 	.word	0xffffffff


	//   ....[5]....
        /*0040*/ 	.word	0xffffffff


	//   ....[6]....
        /*0044*/ 	.word	0xffffffff


	//   ....[7]....
        /*0048*/ 	.word	0xffffffff


	//   ....[8]....
        /*004c*/ 	.word	0xffffffff


	//   ....[9]....
        /*0050*/ 	.word	0xffffffff


	//   ....[10]....
        /*0054*/ 	.word	0xffffffff


	//   ....[11]....
        /*0058*/ 	.word	0xffffffff


	//   ....[12]....
        /*005c*/ 	.word	0xffffffff


	//   ....[13]....
        /*0060*/ 	.word	0xffffffff


	//   ....[14]....
        /*0064*/ 	.word	0xffffffff


	//   ....[15]....
        /*0068*/ 	.word	0xffffffff


	//   ....[16]....
        /*006c*/ 	.word	0xffffffff


	//   ....[17]....
        /*0070*/ 	.word	0xffffffff


	//----- nvinfo : EIATTR_COOP_GROUP_INSTR_OFFSETS
	.align		4
.L_2204:
        /*0074*/ 	.byte	0x04, 0x28
        /*0076*/ 	.short	(.L_2206 - .L_2205)


	//   ....[0]....
.L_2205:
        /*0078*/ 	.word	0x00003610


	//   ....[1]....
        /*007c*/ 	.word	0x00003630


	//   ....[2]....
        /*0080*/ 	.word	0x00003650


	//   ....[3]....
        /*0084*/ 	.word	0x00003670


	//   ....[4]....
        /*0088*/ 	.word	0x00003690


	//   ....[5]....
        /*008c*/ 	.word	0x00003e30


	//   ....[6]....
        /*0090*/ 	.word	0x00003e50


	//   ....[7]....
        /*0094*/ 	.word	0x00003e70


	//   ....[8]....
        /*0098*/ 	.word	0x00003e90


	//   ....[9]....
        /*009c*/ 	.word	0x00003eb0


	//   ....[10]....
        /*00a0*/ 	.word	0x00004040


	//   ....[11]....
        /*00a4*/ 	.word	0x00004070


	//   ....[12]....
        /*00a8*/ 	.word	0x00004080


	//   ....[13]....
        /*00ac*/ 	.word	0x000040c0


	//   ....[14]....
        /*00b0*/ 	.word	0x000041a0


	//   ....[15]....
        /*00b4*/ 	.word	0x000041d0


	//   ....[16]....
        /*00b8*/ 	.word	0x00004270


	//   ....[17]....
        /*00bc*/ 	.word	0x000042a0


	//----- nvinfo : EIATTR_VRC_CTA_INIT_COUNT
	.align		4
.L_2206:
        /*00c0*/ 	.byte	0x02, 0x4a
	.zero		1
	.zero		1


	//----- nvinfo : EIATTR_EXIT_INSTR_OFFSETS
	.align		4
        /*00c4*/ 	.byte	0x04, 0x1c
        /*00c6*/ 	.short	(.L_2208 - .L_2207)


	//   ....[0]....
.L_2207:
        /*00c8*/ 	.word	0x00000a10


	//   ....[1]....
        /*00cc*/ 	.word	0x00005380


	//----- nvinfo : EIATTR_MAX_THREADS
	.align		4
.L_2208:
        /*00d0*/ 	.byte	0x04, 0x05
        /*00d2*/ 	.short	(.L_2210 - .L_2209)
.L_2209:
        /*00d4*/ 	.word	0x00000080
        /*00d8*/ 	.word	0x00000001
        /*00dc*/ 	.word	0x00000001


	//----- nvinfo : EIATTR_CRS_STACK_SIZE
	.align		4
.L_2210:
        /*00e0*/ 	.byte	0x04, 0x1e
        /*00e2*/ 	.short	(.L_2212 - .L_2211)
.L_2211:
        /*00e4*/ 	.word	0x00000000


	//----- nvinfo : EIATTR_CBANK_PARAM_SIZE
	.align		4
.L_2212:
        /*00e8*/ 	.byte	0x03, 0x19
        /*00ea*/ 	.short	0x00e8


	//----- nvinfo : EIATTR_PARAM_CBANK
	.align		4
        /*00ec*/ 	.byte	0x04, 0x0a
        /*00ee*/ 	.short	(.L_2214 - .L_2213)
	.align		4
.L_2213:
        /*00f0*/ 	.word	index@(.nv.constant0._ZN10layer_norm13ln_fwd_kernelINS_13Kernel_traitsIf13__nv_bfloat16fS2_fjLj7168ELj1ELj1ELj4ELj16ENS_18Kernel_traits_baseILj7168EfS2_fS2_fjLj128EEEEELb0ELb0ELb1ELb0EEEvNS_9FwdParamsE)
        /*00f4*/ 	.short	0x0380
        /*00f6*/ 	.short	0x00e8


	//----- nvinfo : EIATTR_SW_WAR
	.align		4
.L_2214:
        /*00f8*/ 	.byte	0x04, 0x36
        /*00fa*/ 	.short	(.L_2216 - .L_2215)
.L_2215:
        /*00fc*/ 	.word	0x00000008
.L_2216:


//--------------------- .nv.info._ZN10layer_norm13ln_fwd_kernelINS_13Kernel_traitsIf13__nv_bfloat16fS2_fjLj7168ELj1ELj1ELj4ELj16ENS_18Kernel_traits_baseILj7168EfS2_fS2_fjLj128EEEEELb0ELb0ELb1ELb1EEEvNS_9FwdParamsE --------------------------
	.section	.nv.info._ZN10layer_norm13ln_fwd_kernelINS_13Kernel_traitsIf13__nv_bfloat16fS2_fjLj7168ELj1ELj1ELj4ELj16ENS_18Kernel_traits_baseILj7168EfS2_fS2_fjLj128EEEEELb0ELb0ELb1ELb1EEEvNS_9FwdParamsE,"",@"SHT_CUDA_INFO"
	.sectionflags	@""
	.align	4


	//----- nvinfo : EIATTR_CUDA_API_VERSION
	.align		4
        /*0000*/ 	.byte	0x04, 0x37
        /*0002*/ 	.short	(.L_2218 - .L_2217)
.L_2217:
        /*0004*/ 	.word	0x00000082


	//----- nvinfo : EIATTR_KPARAM_INFO
	.align		4
.L_2218:
        /*0008*/ 	.byte	0x04, 0x17
        /*000a*/ 	.short	(.L_2220 - .L_2219)
.L_2219:
        /*000c*/ 	.word	0x00000000
        /*0010*/ 	.short	0x0000
        /*0012*/ 	.short	0x0000
        /*0014*/ 	.byte	0x00, 0xf0, 0xa1, 0x03


	//----- nvinfo : EIATTR_SPARSE_MMA_MASK
	.align		4
.L_2220:
        /*0018*/ 	.byte	0x03, 0x50
        /*001a*/ 	.short	0x0000


	//----- nvinfo : EIATTR_MAXREG_COUNT
	.align		4
        /*001c*/ 	.byte	0x03, 0x1b
        /*001e*/ 	.short	0x00ff


	//----- nvinfo : EIATTR_NUM_BARRIERS
	.align		4
        /*0020*/ 	.byte	0x02, 0x4c
        /*0022*/ 	.byte	0x01
	.zero		1


	//----- nvinfo : EIATTR_MERCURY_ISA_VERSION
	.align		4
        /*0024*/ 	.byte	0x03, 0x5f
        /*0026*/ 	.short	0x0101


	//----- nvinfo : EIATTR_COOP_GROUP_MASK_REGIDS
	.align		4
        /*0028*/ 	.byte	0x04, 0x29
        /*002a*/ 	.short	(.L_2222 - .L_2221)


	//   ....[0]....
.L_2221:
        /*002c*/ 	.word	0xffffffff


	//   ....[1]....
        /*0030*/ 	.word	0xffffffff


	//   ....[2]....
        /*0034*/ 	.word	0xffffffff


	//   ....[3]....
        /*0038*/ 	.word	0xffffffff


	//   ....[4]....
        /*003c*/ 	.word	0xffffffff


	//   ....[5]....
        /*0040*/ 	.word	0xffffffff


	//   ....[6]....
        /*0044*/ 	.word	0xffffffff


	//   ....[7]....
        /*0048*/ 	.word	0xffffffff


	//   ....[8]....
        /*004c*/ 	.word	0xffffffff


	//   ....[9]....
        /*0050*/ 	.word	0xffffffff


	//   ....[10]....
        /*0054*/ 	.word	0xffffffff


	//   ....[11]....
        /*0058*/ 	.word	0xffffffff


	//   ....[12]....
        /*005c*/ 	.word	0xffffffff


	//   ....[13]....
        /*0060*/ 	.word	0xffffffff


	//   ....[14]....
        /*0064*/ 	.word	0xffffffff


	//   ....[15]....
        /*0068*/ 	.word	0xffffffff


	//   ....[16]....
        /*006c*/ 	.word	0xffffffff


	//   ....[17]....
        /*0070*/ 	.word	0xffffffff


	//----- nvinfo : EIATTR_COOP_GROUP_INSTR_OFFSETS
	.align		4
.L_2222:
        /*0074*/ 	.byte	0x04, 0x28
        /*0076*/ 	.short	(.L_2224 - .L_2223)


	//   ....[0]....
.L_2223:
        /*0078*/ 	.word	0x00002da0


	//   ....[1]....
        /*007c*/ 	.word	0x00002dc0


	//   ....[2]....
        /*0080*/ 	.word	0x00002de0


	//   ....[3]....
        /*0084*/ 	.word	0x00002e00


	//   ....[4]....
        /*0088*/ 	.word	0x00002e20


	//   ....[5]....
        /*008c*/ 	.word	0x00003550


	//   ....[6]....
        /*0090*/ 	.word	0x00003570


	//   ....[7]....
        /*0094*/ 	.word	0x000035a0


	//   ....[8]....
        /*0098*/ 	.word	0x000035d0


	//   ....[9]....
        /*009c*/ 	.word	0x00003610


	//   ....[10]....
        /*00a0*/ 	.word	0x000037a0


	//   ....[11]....
        /*00a4*/ 	.word	0x000037d0


	//   ....[12]....
        /*00a8*/ 	.word	0x000037e0


	//   ....[13]....
        /*00ac*/ 	.word	0x00003820


	//   ....[14]....
        /*00b0*/ 	.word	0x00003900


	//   ....[15]....
        /*00b4*/ 	.word	0x00003930


	//   ....[16]....
        /*00b8*/ 	.word	0x000039d0


	//   ....[17]....
        /*00bc*/ 	.word	0x00003a00


	//----- nvinfo : EIATTR_VRC_CTA_INIT_COUNT
	.align		4
.L_2224:
        /*00c0*/ 	.byte	0x02, 0x4a
	.zero		1
	.zero		1


	//----- nvinfo : EIATTR_EXIT_INSTR_OFFSETS
	.align		4
        /*00c4*/ 	.byte	0x04, 0x1c
        /*00c6*/ 	.short	(.L_2226 - .L_2225)


	//   ....[0]....
.L_2225:
        /*00c8*/ 	.word	0x00000580


	//   ....[1]....
        /*00cc*/ 	.word	0x00004910


	//----- nvinfo : EIATTR_MAX_THREADS
	.align		4
.L_2226:
        /*00d0*/ 	.byte	0x04, 0x05
        /*00d2*/ 	.short	(.L_2228 - .L_2227)
.L_2227:
        /*00d4*/ 	.word	0x00000080
        /*00d8*/ 	.word	0x00000001
        /*00dc*/ 	.word	0x00000001


	//----- nvinfo : EIATTR_CRS_STACK_SIZE
	.align		4
.L_2228:
        /*00e0*/ 	.byte	0x04, 0x1e
        /*00e2*/ 	.short	(.L_2230 - .L_2229)
.L_2229:
        /*00e4*/ 	.word	0x00000000


	//----- nvinfo : EIATTR_CBANK_PARAM_SIZE
	.align		4
.L_2230:
        /*00e8*/ 	.byte	0x03, 0x19
        /*00ea*/ 	.short	0x00e8


	//----- nvinfo : EIATTR_PARAM_CBANK
	.align		4
        /*00ec*/ 	.byte	0x04, 0x0a
        /*00ee*/ 	.short	(.L_2232 - .L_2231)
	.align		4
.L_2231:
        /*00f0*/ 	.word	index@(.nv.constant0._ZN10layer_norm13ln_fwd_kernelINS_13Kernel_traitsIf13__nv_bfloat16fS2_fjLj7168ELj1ELj1ELj4ELj16ENS_18Kernel_traits_baseILj7168EfS2_fS2_fjLj128EEEEELb0ELb0ELb1ELb1EEEvNS_9FwdParamsE)
        /*00f4*/ 	.short	0x0380
        /*00f6*/ 	.short	0x00e8


	//----- nvinfo : EIATTR_SW_WAR
	.align		4
.L_2232:
        /*00f8*/ 	.byte	0x04, 0x36
        /*00fa*/ 	.short	(.L_2234 - .L_2233)
.L_2233:
        /*00fc*/ 	.word	0x00000008
.L_2234:


//--------------------- .nv.info._ZN10layer_norm13ln_fwd_kernelINS_13Kernel_traitsIf13__nv_bfloat16fS2_fjLj7168ELj1ELj1ELj4ELj16ENS_18Kernel_traits_baseILj7168EfS2_fS2_fjLj128EEEEELb0ELb1ELb0ELb0EEEvNS_9FwdParamsE --------------------------
	.section	.nv.info._ZN10layer_norm13ln_fwd_kernelINS_13Kernel_traitsIf13__nv_bfloat16fS2_fjLj7168ELj1ELj1ELj4ELj16ENS_18Kernel_traits_baseILj7168EfS2_fS2_fjLj128EEEEELb0ELb1ELb0ELb0EEEvNS_9FwdParamsE,"",@"SHT_CUDA_INFO"
	.sectionflags	@""
	.align	4


	//----- nvinfo : EIATTR_CUDA_API_VERSION
	.align		4
        /*0000*/ 	.byte	0x04, 0x37
        /*0002*/ 	.short	(.L_2236 - .L_2235)
.L_2235:
        /*0004*/ 	.word	0x00000082


	//----- nvinfo : EIATTR_KPARAM_INFO
	.align		4
.L_2236:
        /*0008*/ 	.byte	0x04, 0x17
        /*000a*/ 	.short	(.L_2238 - .L_2237)
.L_2237:
        /*000c*/ 	.word	0x00000000
        /*0010*/ 	.short	0x0000
        /*0012*/ 	.short	0x0000
        /*0014*/ 	.byte	0x00, 0xf0, 0xa1, 0x03


	//----- nvinfo : EIATTR_SPARSE_MMA_MASK
	.align		4
.L_2238:
        /*0018*/ 	.byte	0x03, 0x50
        /*001a*/ 	.short	0x0000


	//----- nvinfo : EIATTR_MAXREG_COUNT
	.align		4
        /*001c*/ 	.byte	0x03, 0x1b
        /*001e*/ 	.short	0x00ff


	//----- nvinfo : EIATTR_NUM_BARRIERS
	.align		4
        /*0020*/ 	.byte	0x02, 0x4c
        /*0022*/ 	.byte	0x01
	.zero		1


	//----- nvinfo : EIATTR_MERCURY_ISA_VERSION
	.align		4
        /*0024*/ 	.byte	0x03, 0x5f
        /*0026*/ 	.short	0x0101


	//----- nvinfo : EIATTR_COOP_GROUP_MASK_REGIDS
	.align		4
        /*0028*/ 	.byte	0x04, 0x29
        /*002a*/ 	.short	(.L_2240 - .L_2239)


	//   ....[0]....
.L_2239:
        /*002c*/ 	.word	0xffffffff


	//   ....[1]....
        /*0030*/ 	.word	0xffffffff


	//   ....[2]....
        /*0034*/ 	.word	0xffffffff


	//   ....[3]....
        /*0038*/ 	.word	0xffffffff


	//   ....[4]....
        /*003c*/ 	.word	0xffffffff


	//   ....[5]....
        /*0040*/ 	.word	0xffffffff


	//   ....[6]....
        /*0044*/ 	.word	0xffffffff


	//   ....[7]....
        /*0048*/ 	.word	0xffffffff


	//   ....[8]....
        /*004c*/ 	.word	0xffffffff


	//   ....[9]....
        /*0050*/ 	.word	0xffffffff


	//   ....[10]....
        /*0054*/ 	.word	0xffffffff


	//   ....[11]....
        /*0058*/ 	.word	0xffffffff


	//   ....[12]....
        /*005c*/ 	.word	0xffffffff


	//   ....[13]....
        /*0060*/ 	.word	0xffffffff


	//   ....[14]....
        /*0064*/ 	.word	0xffffffff


	//   ....[15]....
        /*0068*/ 	.word	0xffffffff


	//   ....[16]....
        /*006c*/ 	.word	0xffffffff


	//   ....[17]....
        /*0070*/ 	.word	0xffffffff


	//----- nvinfo : EIATTR_COOP_GROUP_INSTR_OFFSETS
	.align		4
.L_2240:
        /*0074*/ 	.byte	0x04, 0x28
        /*0076*/ 	.short	(.L_2242 - .L_2241)


	//   ....[0]....
.L_2241:
        /*0078*/ 	.word	0x000035b0


	//   ....[1]....
        /*007c*/ 	.word	0x000035d0


	//   ....[2]....
        /*0080*/ 	.word	0x000035f0


	//   ....[3]....
        /*0084*/ 	.word	0x00003610


	//   ....[4]....
        /*0088*/ 	.word	0x00003630


	//   ....[5]....
        /*008c*/ 	.word	0x00003dd0


	//   ....[6]....
        /*0090*/ 	.word	0x00003df0


	//   ....[7]....
        /*0094*/ 	.word	0x00003e10


	//   ....[8]....
        /*0098*/ 	.word	0x00003e30


	//   ....[9]....
        /*009c*/ 	.word	0x00003e50


	//   ....[10]....
        /*00a0*/ 	.word	0x00004000


	//   ....[11]....
        /*00a4*/ 	.word	0x00004040


	//   ....[12]....
        /*00a8*/ 	.word	0x00004050


	//   ....[13]....
        /*00ac*/ 	.word	0x000040c0


	//   ....[14]....
        /*00b0*/ 	.word	0x00004140


	//   ....[15]....
        /*00b4*/ 	.word	0x00004160


	//   ....[16]....
        /*00b8*/ 	.word	0x00004240


	//   ....[17]....
        /*00bc*/ 	.word	0x00004260


	//----- nvinfo : EIATTR_VRC_CTA_INIT_COUNT
	.align		4
.L_2242:
        /*00c0*/ 	.byte	0x02, 0x4a
	.zero		1
	.zero		1


	//----- nvinfo : EIATTR_EXIT_INSTR_OFFSETS
	.align		4
        /*00c4*/ 	.byte	0x04, 0x1c
        /*00c6*/ 	.short	(.L_2244 - .L_2243)


	//   ....[0]....
.L_2243:
        /*00c8*/ 	.word	0x00000da0


	//   ....[1]....
        /*00cc*/ 	.word	0x00005300


	//----- nvinfo : EIATTR_MAX_THREADS
	.align		4
.L_2244:
        /*00d0*/ 	.byte	0x04, 0x05
        /*00d2*/ 	.short	(.L_2246 - .L_2245)
.L_2245:
        /*00d4*/ 	.word	0x00000080
        /*00d8*/ 	.word	0x00000001
        /*00dc*/ 	.word	0x00000001


	//----- nvinfo : EIATTR_CRS_STACK_SIZE
	.align		4
.L_2246:
        /*00e0*/ 	.byte	0x04, 0x1e
        /*00e2*/ 	.short	(.L_2248 - .L_2247)
.L_2247:
        /*00e4*/ 	.word	0x00000000


	//----- nvinfo : EIATTR_CBANK_PARAM_SIZE
	.align		4
.L_2248:
        /*00e8*/ 	.byte	0x03, 0x19
        /*00ea*/ 	.short	0x00e8


	//----- nvinfo : EIATTR_PARAM_CBANK
	.align		4
        /*00ec*/ 	.byte	0x04, 0x0a
        /*00ee*/ 	.short	(.L_2250 - .L_2249)
	.align		4
.L_2249:
        /*00f0*/ 	.word	index@(.nv.constant0._ZN10layer_norm13ln_fwd_kernelINS_13Kernel_traitsIf13__nv_bfloat16fS2_fjLj7168ELj1ELj1ELj4ELj16ENS_18Kernel_traits_baseILj7168EfS2_fS2_fjLj128EEEEELb0ELb1ELb0ELb0EEEvNS_9FwdParamsE)
        /*00f4*/ 	.short	0x0380
        /*00f6*/ 	.short	0x00e8


	//----- nvinfo : EIATTR_SW_WAR
	.align		4
.L_2250:
        /*00f8*/ 	.byte	0x04, 0x36
        /*00fa*/ 	.short	(.L_2252 - .L_2251)
.L_2251:
        /*00fc*/ 	.word	0x00000008
.L_2252:


//--------------------- .nv.info._ZN10layer_norm13ln_fwd_kernelINS_13Kernel_traitsIf13__nv_bfloat16fS2_fjLj7168ELj1ELj1ELj4ELj16ENS_18Kernel_traits_baseILj7168EfS2_fS2_fjLj128EEEEELb0ELb1ELb0ELb1EEEvNS_9FwdParamsE --------------------------
	.section	.nv.info._ZN10layer_norm13ln_fwd_kernelINS_13Kernel_traitsIf13__nv_bfloat16fS2_fjLj7168ELj1ELj1ELj4ELj16ENS_18Kernel_traits_baseILj7168EfS2_fS2_fjLj128EEEEELb0ELb1ELb0ELb1EEEvNS_9FwdParamsE,"",@"SHT_CUDA_INFO"
	.sectionflags	@""
	.align	4


	//----- nvinfo : EIATTR_CUDA_API_VERSION
	.align		4
        /*0000*/ 	.byte	0x04, 0x37
        /*0002*/ 	.short	(.L_2254 - .L_2253)
.L_2253:
        /*0004*/ 	.word	0x00000082


	//----- nvinfo : EIATTR_KPARAM_INFO
	.align		4
.L_2254:
        /*0008*/ 	.byte	0x04, 0x17
        /*000a*/ 	.short	(.L_2256 - .L_2255)
.L_2255:
        /*000c*/ 	.word	0x00000000
        /*0010*/ 	.short	0x0000
        /*0012*/ 	.short	0x0000
        /*0014*/ 	.byte	0x00, 0xf0, 0xa1, 0x03


	//----- nvinfo : EIATTR_SPARSE_MMA_MASK
	.align		4
.L_2256:
        /*0018*/ 	.byte	0x03, 0x50
        /*001a*/ 	.short	0x0000


	//----- nvinfo : EIATTR_MAXREG_COUNT
	.align		4
        /*001c*/ 	.byte	0x03, 0x1b
        /*001e*/ 	.short	0x00ff


	//----- nvinfo : EIATTR_NUM_BARRIERS
	.align		4
        /*0020*/ 	.byte	0x02, 0x4c
        /*0022*/ 	.byte	0x01
	.zero		1


	//----- nvinfo : EIATTR_MERCURY_ISA_VERSION
	.align		4
        /*0024*/ 	.byte	0x03, 0x5f
        /*0026*/ 	.short	0x0101


	//----- nvinfo : EIATTR_COOP_GROUP_MASK_REGIDS
	.align		4
        /*0028*/ 	.byte	0x04, 0x29
        /*002a*/ 	.short	(.L_2258 - .L_2257)


	//   ....[0]....
.L_2257:
        /*002c*/ 	.word	0xffffffff


	//   ....[1]....
        /*0030*/ 	.word	0xffffffff


	//   ....[2]....
        /*0034*/ 	.word	0xffffffff


	//   ....[3]....
        /*0038*/ 	.word	0xffffffff


	//   ....[4]....
        /*003c*/ 	.word	0xffffffff


	//   ....[5]....
        /*0040*/ 	.word	0xffffffff


	//   ....[6]....
        /*0044*/ 	.word	0xffffffff


	//   ....[7]....
        /*0048*/ 	.word	0xffffffff


	//   ....[8]....
        /*004c*/ 	.word	0xffffffff


	//   ....[9]....
        /*0050*/ 	.word	0xffffffff


	//   ....[10]....
        /*0054*/ 	.word	0xffffffff


	//   ....[11]....
        /*0058*/ 	.word	0xffffffff


	//   ....[12]....
        /*005c*/ 	.word	0xffffffff


	//   ....[13]....
        /*0060*/ 	.word	0xffffffff


	//   ....[14]....
        /*0064*/ 	.word	0xffffffff


	//   ....[15]....
        /*0068*/ 	.word	0xffffffff


	//   ....[16]....
        /*006c*/ 	.word	0xffffffff


	//   ....[17]....
        /*0070*/ 	.word	0xffffffff


	//----- nvinfo : EIATTR_COOP_GROUP_INSTR_OFFSETS
	.align		4
.L_2258:
        /*0074*/ 	.byte	0x04, 0x28
        /*0076*/ 	.short	(.L_2260 - .L_2259)


	//   ....[0]....
.L_2259:
        /*0078*/ 	.word	0x00002a60


	//   ....[1]....
        /*007c*/ 	.word	0x00002a80


	//   ....[2]....
        /*0080*/ 	.word	0x00002aa0


	//   ....[3]....
        /*0084*/ 	.word	0x00002ac0


	//   ....[4]....
        /*0088*/ 	.word	0x00002ae0


	//   ....[5]....
        /*008c*/ 	.word	0x00003210


	//   ....[6]....
        /*0090*/ 	.word	0x00003230


	//   ....[7]....
        /*0094*/ 	.word	0x00003250


	//   ....[8]....
        /*0098*/ 	.word	0x00003270


	//   ....[9]....
        /*009c*/ 	.word	0x00003290


	//   ....[10]....
        /*00a0*/ 	.word	0x000033e0


	//   ....[11]....
        /*00a4*/ 	.word	0x00003460


	//   ....[12]....
        /*00a8*/ 	.word	0x000034b0


	//   ....[13]....
        /*00ac*/ 	.word	0x00003500


	//   ....[14]....
        /*00b0*/ 	.word	0x00003560


	//   ....[15]....
        /*00b4*/ 	.word	0x000035a0


	//   ....[16]....
        /*00b8*/ 	.word	0x00003660


	//   ....[17]....
        /*00bc*/ 	.word	0x00003690


	//----- nvinfo : EIATTR_VRC_CTA_INIT_COUNT
	.align		4
.L_2260:
        /*00c0*/ 	.byte	0x02, 0x4a
	.zero		1
	.zero		1


	//----- nvinfo : EIATTR_EXIT_INSTR_OFFSETS
	.align		4
        /*00c4*/ 	.byte	0x04, 0x1c
        /*00c6*/ 	.short	(.L_2262 - .L_2261)


	//   ....[0]....
.L_2261:
        /*00c8*/ 	.word	0x00000780


	//   ....[1]....
        /*00cc*/ 	.word	0x000044c0


	//----- nvinfo : EIATTR_MAX_THREADS
	.align		4
.L_2262:
        /*00d0*/ 	.byte	0x04, 0x05
        /*00d2*/ 	.short	(.L_2264 - .L_2263)
.L_2263:
        /*00d4*/ 	.word	0x00000080
        /*00d8*/ 	.word	0x00000001
        /*00dc*/ 	.word	0x00000001


	//----- nvinfo : EIATTR_CRS_STACK_SIZE
	.align		4
.L_2264:
        /*00e0*/ 	.byte	0x04, 0x1e
        /*00e2*/ 	.short	(.L_2266 - .L_2265)
.L_2265:
        /*00e4*/ 	.word	0x00000000


	//----- nvinfo : EIATTR_CBANK_PARAM_SIZE
	.align		4
.L_2266:
        /*00e8*/ 	.byte	0x03, 0x19
        /*00ea*/ 	.short	0x00e8


	//----- nvinfo : EIATTR_PARAM_CBANK
	.align		4
        /*00ec*/ 	.byte	0x04, 0x0a
        /*00ee*/ 	.short	(.L_2268 - .L_2267)
	.align		4
.L_2267:
        /*00f0*/ 	.word	index@(.nv.constant0._ZN10layer_norm13ln_fwd_kernelINS_13Kernel_traitsIf13__nv_bfloat16fS2_fjLj7168ELj1ELj1ELj4ELj16ENS_18Kernel_traits_baseILj7168EfS2_fS2_fjLj128EEEEELb0ELb1ELb0ELb1EEEvNS_9FwdParamsE)
        /*00f4*/ 	.short	0x0380
        /*00f6*/ 	.short	0x00e8


	//----- nvinfo : EIATTR_SW_WAR
	.align		4
.L_2268:
        /*00f8*/ 	.byte	0x04, 0x36
        /*00fa*/ 	.short	(.L_2270 - .L_2269)
.L_2269:
        /*00fc*/ 	.word	0x00000008
.L_2270:


//--------------------- .nv.info._ZN10layer_norm13ln_fwd_kernelINS_13Kernel_traitsIf13__nv_bfloat16fS2_fjLj7168ELj1ELj1ELj4ELj16ENS_18Kernel_traits_baseILj7168EfS2_fS2_fjLj128EEEEELb0ELb1ELb1ELb0EEEvNS_9FwdParamsE --------------------------
	.section	.nv.info._ZN10layer_norm13ln_fwd_kernelINS_13Kernel_traitsIf13__nv_bfloat16fS2_fjLj7168ELj1ELj1ELj4ELj16ENS_18Kernel_traits_baseILj7168EfS2_fS2_fjLj128EEEEELb0ELb1ELb1ELb0EEEvNS_9FwdParamsE,"",@"SHT_CUDA_INFO"
	.sectionflags	@""
	.align	4


	//----- nvinfo : EIATTR_CUDA_API_VERSION
	.align		4
        /*0000*/ 	.byte	0x04, 0x37
        /*0002*/ 	.short	(.L_2272 - .L_2271)
.L_2271:
        /*0004*/ 	.word	0x00000082


	//----- nvinfo : EIATTR_KPARAM_INFO
	.align		4
.L_2272:
        /*0008*/ 	.byte	0x04, 0x17
        /*000a*/ 	.short	(.L_2274 - .L_2273)
.L_2273:
        /*000c*/ 	.word	0x00000000
        /*0010*/ 	.short	0x0000
        /*0012*/ 	.short	0x0000
        /*0014*/ 	.byte	0x00, 0xf0, 0xa1, 0x03


	//----- nvinfo : EIATTR_SPARSE_MMA_MASK
	.align		4
.L_2274:
        /*0018*/ 	.byte	0x03, 0x50
        /*001a*/ 	.short	0x0000


	//----- nvinfo : EIATTR_MAXREG_COUNT
	.align		4
        /*001c*/ 	.byte	0x03, 0x1b
        /*001e*/ 	.short	0x00ff


	//----- nvinfo : EIATTR_NUM_BARRIERS
	.align		4
        /*0020*/ 	.byte	0x02, 0x4c
        /*0022*/ 	.byte	0x01
	.zero		1


	//----- nvinfo : EIATTR_MERCURY_ISA_VERSION
	.align		4
        /*0024*/ 	.byte	0x03, 0x5f
        /*0026*/ 	.short	0x0101


	//----- nvinfo : EIATTR_COOP_GROUP_MASK_REGIDS
	.align		4
        /*0028*/ 	.byte	0x04, 0x29
        /*002a*/ 	.short	(.L_2276 - .L_2275)


	//   ....[0]....
.L_2275:
        /*002c*/ 	.word	0xffffffff


	//   ....[1]....
        /*0030*/ 	.word	0xffffffff


	//   ....[2]....
        /*0034*/ 	.word	0xffffffff


	//   ....[3]....
        /*0038*/ 	.word	0xffffffff


	//   ....[4]....
        /*003c*/ 	.word	0xffffffff


	//   ....[5]....
        /*0040*/ 	.word	0xffffffff


	//   ....[6]....
        /*0044*/ 	.word	0xffffffff


	//   ....[7]....
        /*0048*/ 	.word	0xffffffff


	//   ....[8]....
        /*004c*/ 	.word	0xffffffff


	//   ....[9]....
        /*0050*/ 	.word	0xffffffff


	//   ....[10]....
        /*0054*/ 	.word	0xffffffff


	//   ....[11]....
        /*0058*/ 	.word	0xffffffff


	//   ....[12]....
        /*005c*/ 	.word	0xffffffff


	//   ....[13]....
        /*0060*/ 	.word	0xffffffff


	//   ....[14]....
        /*0064*/ 	.word	0xffffffff


	//   ....[15]....
        /*0068*/ 	.word	0xffffffff


	//   ....[16]....
        /*006c*/ 	.word	0xffffffff


	//   ....[17]....
        /*0070*/ 	.word	0xffffffff


	//----- nvinfo : EIATTR_COOP_GROUP_INSTR_OFFSETS
	.align		4
.L_2276:
        /*0074*/ 	.byte	0x04, 0x28
        /*0076*/ 	.short	(.L_2278 - .L_2277)


	//   ....[0]....
.L_2277:
        /*0078*/ 	.word	0x00004460


	//   ....[1]....
        /*007c*/ 	.word	0x00004480


	//   ....[2]....
        /*0080*/ 	.word	0x000044a0


	//   ....[3]....
        /*0084*/ 	.word	0x000044c0


	//   ....[4]....
        /*0088*/ 	.word	0x000044e0


	//   ....[5]....
        /*008c*/ 	.word	0x00004c70


	//   ....[6]....
        /*0090*/ 	.word	0x00004c90


	//   ....[7]....
        /*0094*/ 	.word	0x00004cb0


	//   ....[8]....
        /*0098*/ 	.word	0x00004cd0


	//   ....[9]....
        /*009c*/ 	.word	0x00004cf0


	//   ....[10]....
        /*00a0*/ 	.word	0x00004ea0


	//   ....[11]....
        /*00a4*/ 	.word	0x00004ed0


	//   ....[12]....
        /*00a8*/ 	.word	0x00004f70


	//   ....[13]....
        /*00ac*/ 	.word	0x00004fa0


	//   ....[14]....
        /*00b0*/ 	.word	0x00004ff0


	//   ....[15]....
        /*00b4*/ 	.word	0x00005080


	//   ....[16]....
        /*00b8*/ 	.word	0x000050c0


	//   ....[17]....
        /*00bc*/ 	.word	0x00005110


	//----- nvinfo : EIATTR_VRC_CTA_INIT_COUNT
	.align		4
.L_2278:
        /*00c0*/ 	.byte	0x02, 0x4a
	.zero		1
	.zero		1


	//----- nvinfo : EIATTR_EXIT_INSTR_OFFSETS
	.align		4
        /*00c4*/ 	.byte	0x04, 0x1c
        /*00c6*/ 	.short	(.L_2280 - .L_2279)


	//   ....[0]....
.L_2279:
        /*00c8*/ 	.word	0x00000d90


	//   ....[1]....
        /*00cc*/ 	.word	0x000061e0


	//----- nvinfo : EIATTR_MAX_THREADS
	.align		4
.L_2280:
        /*00d0*/ 	.byte	0x04, 0x05
        /*00d2*/ 	.short	(.L_2282 - .L_2281)
.L_2281:
        /*00d4*/ 	.word	0x00000080
        /*00d8*/ 	.word	0x00000001
        /*00dc*/ 	.word	0x00000001


	//----- nvinfo : EIATTR_CRS_STACK_SIZE
	.align		4
.L_2282:
        /*00e0*/ 	.byte	0x04, 0x1e
        /*00e2*/ 	.short	(.L_2284 - .L_2283)
.L_2283:
        /*00e4*/ 	.word	0x00000000


	//----- nvinfo : EIATTR_CBANK_PARAM_SIZE
	.align		4
.L_2284:
        /*00e8*/ 	.byte	0x03, 0x19
        /*00ea*/ 	.short	0x00e8


	//----- nvinfo : EIATTR_PARAM_CBANK
	.align		4
        /*00ec*/ 	.byte	0x04, 0x0a
        /*00ee*/ 	.short	(.L_2286 - .L_2285)
	.align		4
.L_2285:
        /*00f0*/ 	.word	index@(.nv.constant0._ZN10layer_norm13ln_fwd_kernelINS_13Kernel_traitsIf13__nv_bfloat16fS2_fjLj7168ELj1ELj1ELj4ELj16ENS_18Kernel_traits_baseILj7168EfS2_fS2_fjLj128EEEEELb0ELb1ELb1ELb0EEEvNS_9FwdParamsE)
        /*00f4*/ 	.short	0x0380
        /*00f6*/ 	.short	0x00e8


	//----- nvinfo : EIATTR_SW_WAR
	.align		4
.L_2286:
        /*00f8*/ 	.byte	0x04, 0x36
        /*00fa*/ 	.short	(.L_2288 - .L_2287)
.L_2287:
        /*00fc*/ 	.word	0x00000008
.L_2288:


//--------------------- .nv.info._ZN10layer_norm13ln_fwd_kernelINS_13Kernel_traitsIf13__nv_bfloat16fS2_fjLj7168ELj1ELj1ELj4ELj16ENS_18Kernel_traits_baseILj7168EfS2_fS2_fjLj128EEEEELb0ELb1ELb1ELb1EEEvNS_9FwdParamsE --------------------------
	.section	.nv.info._ZN10layer_norm13ln_fwd_kernelINS_13Kernel_traitsIf13__nv_bfloat16fS2_fjLj7168ELj1ELj1ELj4ELj16ENS_18Kernel_traits_baseILj7168EfS2_fS2_fjLj128EEEEELb0ELb1ELb1ELb1EEEvNS_9FwdParamsE,"",@"SHT_CUDA_INFO"
	.sectionflags	@""
	.align	4


	//----- nvinfo : EIATTR_CUDA_API_VERSION
	.align		4
        /*0000*/ 	.byte	0x04, 0x37
        /*0002*/ 	.short	(.L_2290 - .L_2289)
.L_2289:
        /*0004*/ 	.word	0x00000082


	//----- nvinfo : EIATTR_KPARAM_INFO
	.align		4
.L_2290:
        /*0008*/ 	.byte	0x04, 0x17
        /*000a*/ 	.short	(.L_2292 - .L_2291)
.L_2291:
        /*000c*/ 	.word	0x00000000
        /*0010*/ 	.short	0x0000
        /*0012*/ 	.short	0x0000
        /*0014*/ 	.byte	0x00, 0xf0, 0xa1, 0x03


	//----- nvinfo : EIATTR_SPARSE_MMA_MASK
	.align		4
.L_2292:
        /*0018*/ 	.byte	0x03, 0x50
        /*001a*/ 	.short	0x0000


	//----- nvinfo : EIATTR_MAXREG_COUNT
	.align		4
        /*001c*/ 	.byte	0x03, 0x1b
        /*001e*/ 	.short	0x00ff


	//----- nvinfo : EIATTR_NUM_BARRIERS
	.align		4
        /*0020*/ 	.byte	0x02, 0x4c
        /*0022*/ 	.byte	0x01
	.zero		1


	//----- nvinfo : EIATTR_MERCURY_ISA_VERSION
	.align		4
        /*0024*/ 	.byte	0x03, 0x5f
        /*0026*/ 	.short	0x0101


	//----- nvinfo : EIATTR_COOP_GROUP_MASK_REGIDS
	.align		4
        /*0028*/ 	.byte	0x04, 0x29
        /*002a*/ 	.short	(.L_2294 - .L_2293)


	//   ....[0]....
.L_2293:
        /*002c*/ 	.word	0xffffffff


	//   ....[1]....
        /*0030*/ 	.word	0xffffffff


	//   ....[2]....
        /*0034*/ 	.word	0xffffffff


	//   ....[3]....
        /*0038*/ 	.word	0xffffffff


	//   ....[4]....
        /*003c*/ 	.word	0xffffffff


	//   ....[5]....
        /*0040*/ 	.word	0xffffffff


	//   ....[6]....
        /*0044*/ 	.word	0xffffffff


	//   ....[7]....
        /*0048*/ 	.word	0xffffffff


	//   ....[8]....
        /*004c*/ 	.word	0xffffffff


	//   ....[9]....
        /*0050*/ 	.word	0xffffffff


	//   ....[10]....
        /*0054*/ 	.word	0xffffffff


	//   ....[11]....
        /*0058*/ 	.word	0xffffffff


	//   ....[12]....
        /*005c*/ 	.word	0xffffffff


	//   ....[13]....
        /*0060*/ 	.word	0xffffffff


	//   ....[14]....
        /*0064*/ 	.word	0xffffffff


	//   ....[15]....
        /*0068*/ 	.word	0xffffffff


	//   ....[16]....
        /*006c*/ 	.word	0xffffffff


	//   ....[17]....
        /*0070*/ 	.word	0xffffffff


	//----- nvinfo : EIATTR_COOP_GROUP_INSTR_OFFSETS
	.align		4
.L_2294:
        /*0074*/ 	.byte	0x04, 0x28
        /*0076*/ 	.short	(.L_2296 - .L_2295)


	//   ....[0]....
.L_2295:
        /*0078*/ 	.word	0x00003800


	//   ....[1]....
        /*007c*/ 	.word	0x00003820


	//   ....[2]....
        /*0080*/ 	.word	0x00003840


	//   ....[3]....
        /*0084*/ 	.word	0x00003860


	//   ....[4]....
        /*0088*/ 	.word	0x00003880


	//   ....[5]....
        /*008c*/ 	.word	0x00003fb0


	//   ....[6]....
        /*0090*/ 	.word	0x00003fd0


	//   ....[7]....
        /*0094*/ 	.word	0x00003ff0


	//   ....[8]....
        /*0098*/ 	.word	0x00004020


	//   ....[9]....
        /*009c*/ 	.word	0x00004050


	//   ....[10]....
        /*00a0*/ 	.word	0x000041f0


	//   ....[11]....
        /*00a4*/ 	.word	0x00004230


	//   ....[12]....
        /*00a8*/ 	.word	0x00004250


	//   ....[13]....
        /*00ac*/ 	.word	0x00004290


	//   ....[14]....
        /*00b0*/ 	.word	0x00004350


	//   ....[15]....
        /*00b4*/ 	.word	0x00004380


	//   ....[16]....
        /*00b8*/ 	.word	0x00004450


	//   ....[17]....
        /*00bc*/ 	.word	0x00004460


	//----- nvinfo : EIATTR_VRC_CTA_INIT_COUNT
	.align		4
.L_2296:
        /*00c0*/ 	.byte	0x02, 0x4a
	.zero		1
	.zero		1


	//----- nvinfo : EIATTR_EXIT_INSTR_OFFSETS
	.align		4
        /*00c4*/ 	.byte	0x04, 0x1c
        /*00c6*/ 	.short	(.L_2298 - .L_2297)


	//   ....[0]....
.L_2297:
        /*00c8*/ 	.word	0x00000780


	//   ....[1]....
        /*00cc*/ 	.word	0x000053a0


	//----- nvinfo : EIATTR_MAX_THREADS
	.align		4
.L_2298:
        /*00d0*/ 	.byte	0x04, 0x05
        /*00d2*/ 	.short	(.L_2300 - .L_2299)
.L_2299:
        /*00d4*/ 	.word	0x00000080
        /*00d8*/ 	.word	0x00000001
        /*00dc*/ 	.word	0x00000001


	//----- nvinfo : EIATTR_CRS_STACK_SIZE
	.align		4
.L_2300:
        /*00e0*/ 	.byte	0x04, 0x1e
        /*00e2*/ 	.short	(.L_2302 - .L_2301)
.L_2301:
        /*00e4*/ 	.word	0x00000000


	//----- nvinfo : EIATTR_CBANK_PARAM_SIZE
	.align		4
.L_2302:
        /*00e8*/ 	.byte	0x03, 0x19
        /*00ea*/ 	.short	0x00e8


	//----- nvinfo : EIATTR_PARAM_CBANK
	.align		4
        /*00ec*/ 	.byte	0x04, 0x0a
        /*00ee*/ 	.short	(.L_2304 - .L_2303)
	.align		4
.L_2303:
        /*00f0*/ 	.word	index@(.nv.constant0._ZN10layer_norm13ln_fwd_kernelINS_13Kernel_traitsIf13__nv_bfloat16fS2_fjLj7168ELj1ELj1ELj4ELj16ENS_18Kernel_traits_baseILj7168EfS2_fS2_fjLj128EEEEELb0ELb1ELb1ELb1EEEvNS_9FwdParamsE)
        /*00f4*/ 	.short	0x0380
        /*00f6*/ 	.short	0x00e8


	//----- nvinfo : EIATTR_SW_WAR
	.align		4
.L_2304:
        /*00f8*/ 	.byte	0x04, 0x36
        /*00fa*/ 	.short	(.L_2306 - .L_2305)
.L_2305:
        /*00fc*/ 	.word	0x00000008
.L_2306:


//--------------------- .nv.info._ZN10layer_norm13ln_fwd_kernelINS_13Kernel_traitsIf13__nv_bfloat16fS2_fjLj7168ELj1ELj1ELj4ELj16ENS_18Kernel_traits_baseILj7168EfS2_fS2_fjLj128EEEEELb1ELb0ELb0ELb0EEEvNS_9FwdParamsE --------------------------
	.section	.nv.info._ZN10layer_norm13ln_fwd_kernelINS_13Kernel_traitsIf13__nv_bfloat16fS2_fjLj7168ELj1ELj1ELj4ELj16ENS_18Kernel_traits_baseILj7168EfS2_fS2_fjLj128EEEEELb1ELb0ELb0ELb0EEEvNS_9FwdParamsE,"",@"SHT_CUDA_INFO"
	.sectionflags	@""
	.align	4


	//----- nvinfo : EIATTR_CUDA_API_VERSION
	.align		4
        /*0000*/ 	.byte	0x04, 0x37
        /*0002*/ 	.short	(.L_2308 - .L_2307)
.L_2307:
        /*0004*/ 	.word	0x00000082


	//----- nvinfo : EIATTR_KPARAM_INFO
	.align		4
.L_2308:
        /*0008*/ 	.byte	0x04, 0x17
        /*000a*/ 	.short	(.L_2310 - .L_2309)
.L_2309:
        /*000c*/ 	.word	0x00000000
        /*0010*/ 	.short	0x0000
        /*0012*/ 	.short	0x0000
        /*0014*/ 	.byte	0x00, 0xf0, 0xa1, 0x03


	//----- nvinfo : EIATTR_SPARSE_MMA_MASK
	.align		4
.L_2310:
        /*0018*/ 	.byte	0x03, 0x50
        /*001a*/ 	.short	0x0000


	//----- nvinfo : EIATTR_MAXREG_COUNT
	.align		4
        /*001c*/ 	.byte	0x03, 0x1b
        /*001e*/ 	.short	0x00ff


	//----- nvinfo : EIATTR_NUM_BARRIERS
	.align		4
        /*0020*/ 	.byte	0x02, 0x4c
        /*0022*/ 	.byte	0x01
	.zero		1


	//----- nvinfo : EIATTR_MERCURY_ISA_VERSION
	.align		4
        /*0024*/ 	.byte	0x03, 0x5f
        /*0026*/ 	.short	0x0101


	//----- nvinfo : EIATTR_COOP_GROUP_MASK_REGIDS
	.align		4
        /*0028*/ 	.byte	0x04, 0x29
        /*002a*/ 	.short	(.L_2312 - .L_2311)


	//   ....[0]....
.L_2311:
        /*002c*/ 	.word	0xffffffff


	//   ....[1]....
        /*0030*/ 	.word	0xffffffff


	//   ....[2]....
        /*0034*/ 	.word	0xffffffff


	//   ....[3]....
        /*0038*/ 	.word	0xffffffff


	//   ....[4]....
        /*003c*/ 	.word	0xffffffff


	//   ....[5]....
        /*0040*/ 	.word	0xffffffff


	//   ....[6]....
        /*0044*/ 	.word	0xffffffff


	//   ....[7]....
        /*0048*/ 	.word	0xffffffff


	//   ....[8]....
        /*004c*/ 	.word	0xffffffff


	//   ....[9]....
        /*0050*/ 	.word	0xffffffff


	//   ....[10]....
        /*0054*/ 	.word	0xffffffff


	//   ....[11]....
        /*0058*/ 	.word	0xffffffff


	//   ....[12]....
        /*005c*/ 	.word	0xffffffff


	//   ....[13]....
        /*0060*/ 	.word	0xffffffff


	//   ....[14]....
        /*0064*/ 	.word	0xffffffff


	//   ....[15]....
        /*0068*/ 	.word	0xffffffff


	//   ....[16]....
        /*006c*/ 	.word	0xffffffff


	//   ....[17]....
        /*0070*/ 	.word	0xffffffff


	//----- nvinfo : EIATTR_COOP_GROUP_INSTR_OFFSETS
	.align		4
.L_2312:
        /*0074*/ 	.byte	0x04, 0x28
        /*0076*/ 	.short	(.L_2314 - .L_2313)


	//   ....[0]....
.L_2313:
        /*0078*/ 	.word	0x0002dba0


	//   ....[1]....
        /*007c*/ 	.word	0x0002dbc0


	//   ....[2]....
        /*0080*/ 	.word	0x0002dbe0


	//   ....[3]....
        /*0084*/ 	.word	0x0002dc00


	//   ....[4]....
        /*0088*/ 	.word	0x0002dc20


	//   ....[5]....
        /*008c*/ 	.word	0x0002e380


	//   ....[6]....
        /*0090*/ 	.word	0x0002e3a0


	//   ....[7]....
        /*0094*/ 	.word	0x0002e3c0


	//   ....[8]....
        /*0098*/ 	.word	0x0002e3e0


	//   ....[9]....
        /*009c*/ 	.word	0x0002e400


	//   ....[10]....
        /*00a0*/ 	.word	0x0002e590


	//   ....[11]....
        /*00a4*/ 	.word	0x0002e5d0


	//   ....[12]....
        /*00a8*/ 	.word	0x0002e610


	//   ....[13]....
        /*00ac*/ 	.word	0x0002e6c0


	//   ....[14]....
        /*00b0*/ 	.word	0x0002e730


	//   ....[15]....
        /*00b4*/ 	.word	0x0002e770


	//   ....[16]....
        /*00b8*/ 	.word	0x0002e7d0


	//   ....[17]....
        /*00bc*/ 	.word	0x0002e830


	//----- nvinfo : EIATTR_VRC_CTA_INIT_COUNT
	.align		4
.L_2314:
        /*00c0*/ 	.byte	0x02, 0x4a
	.zero		1
	.zero		1


	//----- nvinfo : EIATTR_EXIT_INSTR_OFFSETS
	.align		4
        /*00c4*/ 	.byte	0x04, 0x1c
        /*00c6*/ 	.short	(.L_2316 - .L_2315)


	//   ....[0]....
.L_2315:
        /*00c8*/ 	.word	0x00000b50


	//   ....[1]....
        /*00cc*/ 	.word	0x0002f8a0


	//----- nvinfo : EIATTR_INDIRECT_BRANCH_TARGETS
	.align		4
.L_2316:
        /*00d0*/ 	.byte	0x04, 0x34
        /*00d2*/ 	.short	(.L_2318 - .L_2317)


	//   ....[0]....
.L_2317:
        /*00d4*/ 	.word	.L_x_42195@srel
        /*00d8*/ 	.short	0x0
        /*00da*/ 	.short	0x0
        /*00dc*/ 	.word	0x3
        /*00e0*/ 	.word	.L_x_42196@srel
        /*00e4*/ 	.word	.L_x_42197@srel
        /*00e8*/ 	.word	.L_x_42198@srel


	//----- nvinfo : EIATTR_MAX_THREADS
	.align		4
.L_2318:
        /*00ec*/ 	.byte	0x04, 0x05
        /*00ee*/ 	.short	(.L_2320 - .L_2319)
.L_2319:
        /*00f0*/ 	.word	0x00000080
        /*00f4*/ 	.word	0x00000001
        /*00f8*/ 	.word	0x00000001


	//----- nvinfo : EIATTR_CRS_STACK_SIZE
	.align		4
.L_2320:
        /*00fc*/ 	.byte	0x04, 0x1e
        /*00fe*/ 	.short	(.L_2322 - .L_2321)
.L_2321:
        /*0100*/ 	.word	0x00000000


	//----- nvinfo : EIATTR_CBANK_PARAM_SIZE
	.align		4
.L_2322:
        /*0104*/ 	.byte	0x03, 0x19
        /*0106*/ 	.short	0x00e8


	//----- nvinfo : EIATTR_PARAM_CBANK
	.align		4
        /*0108*/ 	.byte	0x04, 0x0a
        /*010a*/ 	.short	(.L_2324 - .L_2323)
	.align		4
.L_2323:
        /*010c*/ 	.word	index@(.nv.constant0._ZN10layer_norm13ln_fwd_kernelINS_13Kernel_traitsIf13__nv_bfloat16fS2_fjLj7168ELj1ELj1ELj4ELj16ENS_18Kernel_traits_baseILj7168EfS2_fS2_fjLj128EEEEELb1ELb0ELb0ELb0EEEvNS_9FwdParamsE)
        /*0110*/ 	.short	0x0380
        /*0112*/ 	.short	0x00e8


	//----- nvinfo : EIATTR_SW_WAR
	.align		4
.L_2324:
        /*0114*/ 	.byte	0x04, 0x36
        /*0116*/ 	.short	(.L_2326 - .L_2325)
.L_2325:
        /*0118*/ 	.word	0x00000008
.L_2326:


//--------------------- .nv.info._ZN10layer_norm13ln_fwd_kernelINS_13Kernel_traitsIf13__nv_bfloat16fS2_fjLj7168ELj1ELj1ELj4ELj16ENS_18Kernel_traits_baseILj7168EfS2_fS2_fjLj128EEEEELb1ELb0ELb0ELb1EEEvNS_9FwdParamsE --------------------------
	.section	.nv.info._ZN10layer_norm13ln_fwd_kernelINS_13Kernel_traitsIf13__nv_bfloat16fS2_fjLj7168ELj1ELj1ELj4ELj16ENS_18Kernel_traits_baseILj7168EfS2_fS2_fjLj128EEEEELb1ELb0ELb0ELb1EEEvNS_9FwdParamsE,"",@"SHT_CUDA_INFO"
	.sectionflags	@""
	.align	4


	//----- nvinfo : EIATTR_CUDA_API_VERSION
	.align		4
        /*0000*/ 	.byte	0x04, 0x37
        /*0002*/ 	.short	(.L_2328 - .L_2327)
.L_2327:
        /*0004*/ 	.word	0x00000082


	//----- nvinfo : EIATTR_KPARAM_INFO
	.align		4
.L_2328:
        /*0008*/ 	.byte	0x04, 0x17
        /*000a*/ 	.short	(.L_2330 - .L_2329)
.L_2329:
        /*000c*/ 	.word	0x00000000
        /*0010*/ 	.short	0x0000
        /*0012*/ 	.short	0x0000
        /*0014*/ 	.byte	0x00, 0xf0, 0xa1, 0x03


	//----- nvinfo : EIATTR_SPARSE_MMA_MASK
	.align		4
.L_2330:
        /*0018*/ 	.byte	0x03, 0x50
        /*001a*/ 	.short	0x0000


	//----- nvinfo : EIATTR_MAXREG_COUNT
	.align		4
        /*001c*/ 	.byte	0x03, 0x1b
        /*001e*/ 	.short	0x00ff


	//----- nvinfo : EIATTR_NUM_BARRIERS
	.align		4
        /*0020*/ 	.byte	0x02, 0x4c
        /*0022*/ 	.byte	0x01
	.zero		1


	//----- nvinfo : EIATTR_MERCURY_ISA_VERSION
	.align		4
        /*0024*/ 	.byte	0x03, 0x5f
        /*0026*/ 	.short	0x0101


	//----- nvinfo : EIATTR_COOP_GROUP_MASK_REGIDS
	.align		4
        /*0028*/ 	.byte	0x04, 0x29
        /*002a*/ 	.short	(.L_2332 - .L_2331)


	//   ....[0]....
.L_2331:
        /*002c*/ 	.word	0xffffffff


	//   ....[1]....
        /*0030*/ 	.word	0xffffffff


	//   ....[2]....
        /*0034*/ 	.word	0xffffffff


	//   ....[3]....
        /*0038*/ 	.word	0xffffffff


	//   ....[4]....
        /*003c*/ 	.word	0xffffffff


	//   ....[5]....
        /*0040*/ 	.word	0xffffffff


	//   ....[6]....
        /*0044*/ 	.word	0xffffffff


	//   ....[7]....
        /*0048*/ 	.word	0xffffffff


	//   ....[8]....
        /*004c*/ 	.word	0xffffffff


	//   ....[9]....
        /*0050*/ 	.word	0xffffffff


	//   ....[10]....
        /*0054*/ 	.word	0xffffffff


	//   ....[11]....
        /*0058*/ 	.word	0xffffffff


	//   ....[12]....
        /*005c*/ 	.word	0xffffffff


	//   ....[13]....
        /*0060*/ 	.word	0xffffffff


	//   ....[14]....
        /*0064*/ 	.word	0xffffffff


	//   ....[15]....
        /*0068*/ 	.word	0xffffffff


	//   ....[16]....
        /*006c*/ 	.word	0xffffffff


	//   ....[17]....
        /*0070*/ 	.word	0xffffffff


	//----- nvinfo : EIATTR_COOP_GROUP_INSTR_OFFSETS
	.align		4
.L_2332:
        /*0074*/ 	.byte	0x04, 0x28
        /*0076*/ 	.short	(.L_2334 - .L_2333)


	//   ....[0]....
.L_2333:
        /*0078*/ 	.word	0x00026500


	//   ....[1]....
        /*007c*/ 	.word	0x00026520


	//   ....[2]....
        /*0080*/ 	.word	0x00026540


	//   ....[3]....
        /*0084*/ 	.word	0x00026560


	//   ....[4]....
        /*0088*/ 	.word	0x000265a0


	//   ....[5]....
        /*008c*/ 	.word	0x00026ce0


	//   ....[6]....
        /*0090*/ 	.word	0x00026d10


	//   ....[7]....
        /*0094*/ 	.word	0x00026d40


	//   ....[8]....
        /*0098*/ 	.word	0x00026d80


	//   ....[9]....
        /*009c*/ 	.word	0x00026da0


	//   ....[10]....
        /*00a0*/ 	.word	0x00026f50


	//   ....[11]....
        /*00a4*/ 	.word	0x00026f90


	//   ....[12]....
        /*00a8*/ 	.word	0x00026fd0


	//   ....[13]....
        /*00ac*/ 	.word	0x00027010


	//   ....[14]....
        /*00b0*/ 	.word	0x000270a0


	//   ....[15]....
        /*00b4*/ 	.word	0x00027100


	//   ....[16]....
        /*00b8*/ 	.word	0x00027180


	//   ....[17]....
        /*00bc*/ 	.word	0x000271b0


	//----- nvinfo : EIATTR_VRC_CTA_INIT_COUNT
	.align		4
.L_2334:
        /*00c0*/ 	.byte	0x02, 0x4a
	.zero		1
	.zero		1


	//----- nvinfo : EIATTR_EXIT_INSTR_OFFSETS
	.align		4
        /*00c4*/ 	.byte	0x04, 0x1c
        /*00c6*/ 	.short	(.L_2336 - .L_2335)


	//   ....[0]....
.L_2335:
        /*00c8*/ 	.word	0x000006f0


	//   ....[1]....
        /*00cc*/ 	.word	0x00027ff0


	//----- nvinfo : EIATTR_INDIRECT_BRANCH_TARGETS
	.align		4
.L_2336:
        /*00d0*/ 	.byte	0x04, 0x34
        /*00d2*/ 	.short	(.L_2338 - .L_2337)


	//   ....[0]....
.L_2337:
        /*00d4*/ 	.word	.L_x_42199@srel
        /*00d8*/ 	.short	0x0
        /*00da*/ 	.short	0x0
        /*00dc*/ 	.word	0x3
        /*00e0*/ 	.word	.L_x_42200@srel
        /*00e4*/ 	.word	.L_x_42201@srel
        /*00e8*/ 	.word	.L_x_42202@srel


	//----- nvinfo : EIATTR_MAX_THREADS
	.align		4
.L_2338:
        /*00ec*/ 	.byte	0x04, 0x05
        /*00ee*/ 	.short	(.L_2340 - .L_2339)
.L_2339:
        /*00f0*/ 	.word	0x00000080
        /*00f4*/ 	.word	0x00000001
        /*00f8*/ 	.word	0x00000001


	//----- nvinfo : EIATTR_CRS_STACK_SIZE
	.align		4
.L_2340:
        /*00fc*/ 	.byte	0x04, 0x1e
        /*00fe*/ 	.short	(.L_2342 - .L_2341)
.L_2341:
        /*0100*/ 	.word	0x00000000


	//----- nvinfo : EIATTR_CBANK_PARAM_SIZE
	.align		4
.L_2342:
        /*0104*/ 	.byte	0x03, 0x19
        /*0106*/ 	.short	0x00e8


	//----- nvinfo : EIATTR_PARAM_CBANK
	.align		4
        /*0108*/ 	.byte	0x04, 0x0a
        /*010a*/ 	.short	(.L_2344 - .L_2343)
	.align		4
.L_2343:
        /*010c*/ 	.word	index@(.nv.constant0._ZN10layer_norm13ln_fwd_kernelINS_13Kernel_traitsIf13__nv_bfloat16fS2_fjLj7168ELj1ELj1ELj4ELj16ENS_18Kernel_traits_baseILj7168EfS2_fS2_fjLj128EEEEELb1ELb0ELb0ELb1EEEvNS_9FwdParamsE)
        /*0110*/ 	.short	0x0380
        /*0112*/ 	.short	0x00e8


	//----- nvinfo : EIATTR_SW_WAR
	.align		4
.L_2344:
        /*0114*/ 	.byte	0x04, 0x36
        /*0116*/ 	.short	(.L_2346 - .L_2345)
.L_2345:
        /*0118*/ 	.word	0x00000008
.L_2346:


//--------------------- .nv.info._ZN10layer_norm13ln_fwd_kernelINS_13Kernel_traitsIf13__nv_bfloat16fS2_fjLj7168ELj1ELj1ELj4ELj16ENS_18Kernel_traits_baseILj7168EfS2_fS2_fjLj128EEEEELb1ELb0ELb1ELb0EEEvNS_9FwdParamsE --------------------------
	.section	.nv.info._ZN10layer_norm13ln_fwd_kernelINS_13Kernel_traitsIf13__nv_bfloat16fS2_fjLj7168ELj1ELj1ELj4ELj16ENS_18Kernel_traits_baseILj7168EfS2_fS2_fjLj128EEEEELb1ELb0ELb1ELb0EEEvNS_9FwdParamsE,"",@"SHT_CUDA_INFO"
	.sectionflags	@""
	.align	4


	//----- nvinfo : EIATTR_CUDA_API_VERSION
	.align		4
        /*0000*/ 	.byte	0x04, 0x37
        /*0002*/ 	.short	(.L_2348 - .L_2347)
.L_2347:
        /*0004*/ 	.word	0x00000082


	//----- nvinfo : EIATTR_KPARAM_INFO
	.align		4
.L_2348:
        /*0008*/ 	.byte	0x04, 0x17
        /*000a*/ 	.short	(.L_2350 - .L_2349)
.L_2349:
        /*000c*/ 	.word	0x00000000
        /*0010*/ 	.short	0x0000
        /*0012*/ 	.short	0x0000
        /*0014*/ 	.byte	0x00, 0xf0, 0xa1, 0x03


	//----- nvinfo : EIATTR_SPARSE_MMA_MASK
	.align		4
.L_2350:
        /*0018*/ 	.byte	0x03, 0x50
        /*001a*/ 	.short	0x0000


	//----- nvinfo : EIATTR_MAXREG_COUNT
	.align		4
        /*001c*/ 	.byte	0x03, 0x1b
        /*001e*/ 	.short	0x00ff


	//----- nvinfo : EIATTR_NUM_BARRIERS
	.align		4
        /*0020*/ 	.byte	0x02, 0x4c
        /*0022*/ 	.byte	0x01
	.zero		1


	//----- nvinfo : EIATTR_MERCURY_ISA_VERSION
	.align		4
        /*0024*/ 	.byte	0x03, 0x5f
        /*0026*/ 	.short	0x0101


	//----- nvinfo : EIATTR_COOP_GROUP_MASK_REGIDS
	.align		4
        /*0028*/ 	.byte	0x04, 0x29
        /*002a*/ 	.short	(.L_2352 - .L_2351)


	//   ....[0]....
.L_2351:
        /*002c*/ 	.word	0xffffffff


	//   ....[1]....
        /*0030*/ 	.word	0xffffffff


	//   ....[2]....
        /*0034*/ 	.word	0xffffffff


	//   ....[3]....
        /*0038*/ 	.word	0xffffffff


	//   ....[4]....
        /*003c*/ 	.word	0xffffffff


	//   ....[5]....
        /*0040*/ 	.word	0xffffffff


	//   ....[6]....
        /*0044*/ 	.word	0xffffffff


	//   ....[7]....
        /*0048*/ 	.word	0xffffffff


	//   ....[8]....
        /*004c*/ 	.word	0xffffffff


	//   ....[9]....
        /*0050*/ 	.word	0xffffffff


	//   ....[10]....
        /*0054*/ 	.word	0xffffffff


	//   ....[11]....
        /*0058*/ 	.word	0xffffffff


	//   ....[12]....
        /*005c*/ 	.word	0xffffffff


	//   ....[13]....
        /*0060*/ 	.word	0xffffffff


	//   ....[14]....
        /*0064*/ 	.word	0xffffffff


	//   ....[15]....
        /*0068*/ 	.word	0xffffffff


	//   ....[16]....
        /*006c*/ 	.word	0xffffffff


	//   ....[17]....
        /*0070*/ 	.word	0xffffffff


	//----- nvinfo : EIATTR_COOP_GROUP_INSTR_OFFSETS
	.align		4
.L_2352:
        /*0074*/ 	.byte	0x04, 0x28
        /*0076*/ 	.short	(.L_2354 - .L_2353)


	//   ....[0]....
.L_2353:
        /*0078*/ 	.word	0x00028400


	//   ....[1]....
        /*007c*/ 	.word	0x00028420


	//   ....[2]....
        /*0080*/ 	.word	0x00028440


	//   ....[3]....
        /*0084*/ 	.word	0x00028460


	//   ....[4]....
        /*0088*/ 	.word	0x00028480


	//   ....[5]....
        /*008c*/ 	.word	0x00028c00


	//   ....[6]....
        /*0090*/ 	.word	0x00028c30


	//   ....[7]....
        /*0094*/ 	.word	0x00028c50


	//   ....[8]....
        /*0098*/ 	.word	0x00028c90


	//   ....[9]....
        /*009c*/ 	.word	0x00028cc0


	//   ....[10]....
        /*00a0*/ 	.word	0x00028d30


	//   ....[11]....
        /*00a4*/ 	.word	0x00028da0


	//   ....[12]....
        /*00a8*/ 	.word	0x00028dc0


	//   ....[13]....
        /*00ac*/ 	.word	0x00028e60


	//   ....[14]....
        /*00b0*/ 	.word	0x00028ef0


	//   ....[15]....
        /*00b4*/ 	.word	0x00028f30


	//   ....[16]....
        /*00b8*/ 	.word	0x00028f80


	//   ....[17]....
        /*00bc*/ 	.word	0x00028fe0


	//----- nvinfo : EIATTR_VRC_CTA_INIT_COUNT
	.align		4
.L_2354:
        /*00c0*/ 	.byte	0x02, 0x4a
	.zero		1
	.zero		1


	//----- nvinfo : EIATTR_EXIT_INSTR_OFFSETS
	.align		4
        /*00c4*/ 	.byte	0x04, 0x1c
        /*00c6*/ 	.short	(.L_2356 - .L_2355)


	//   ....[0]....
.L_2355:
        /*00c8*/ 	.word	0x00000c90


	//   ....[1]....
        /*00cc*/ 	.word	0x0002a0b0


	//----- nvinfo : EIATTR_MAX_THREADS
	.align		4
.L_2356:
        /*00d0*/ 	.byte	0x04, 0x05
        /*00d2*/ 	.short	(.L_2358 - .L_2357)
.L_2357:
        /*00d4*/ 	.word	0x00000080
        /*00d8*/ 	.word	0x00000001
        /*00dc*/ 	.word	0x00000001


	//----- nvinfo : EIATTR_CRS_STACK_SIZE
	.align		4
.L_2358:
        /*00e0*/ 	.byte	0x04, 0x1e
        /*00e2*/ 	.short	(.L_2360 - .L_2359)
.L_2359:
        /*00e4*/ 	.word	0x00000000


	//----- nvinfo : EIATTR_CBANK_PARAM_SIZE
	.align		4
.L_2360:
        /*00e8*/ 	.byte	0x03, 0x19
        /*00ea*/ 	.short	0x00e8


	//----- nvinfo : EIATTR_PARAM_CBANK
	.align		4
        /*00ec*/ 	.byte	0x04, 0x0a
        /*00ee*/ 	.short	(.L_2362 - .L_2361)
	.align		4
.L_2361:
        /*00f0*/ 	.word	index@(.nv.constant0._ZN10layer_norm13ln_fwd_kernelINS_13Kernel_traitsIf13__nv_bfloat16fS2_fjLj7168ELj1ELj1ELj4ELj16ENS_18Kernel_traits_baseILj7168EfS2_fS2_fjLj128EEEEELb1ELb0ELb1ELb0EEEvNS_9FwdParamsE)
        /*00f4*/ 	.short	0x0380
        /*00f6*/ 	.short	0x00e8


	//----- nvinfo : EIATTR_SW_WAR
	.align		4
.L_2362:
        /*00f8*/ 	.byte	0x04, 0x36
        /*00fa*/ 	.short	(.L_2364 - .L_2363)
.L_2363:
        /*00fc*/ 	.word	0x00000008
.L_2364:


//--------------------- .nv.info._ZN10layer_norm13ln_fwd_kernelINS_13Kernel_traitsIf13__nv_bfloat16fS2_fjLj7168ELj1ELj1ELj4ELj16ENS_18Kernel_traits_baseILj7168EfS2_fS2_fjLj128EEEEELb1ELb0ELb1ELb1EEEvNS_9FwdParamsE --------------------------
	.section	.nv.info._ZN10layer_norm13ln_fwd_kernelINS_13Kernel_traitsIf13__nv_bfloat16fS2_fjLj7168ELj1ELj1ELj4ELj16ENS_18Kernel_traits_baseILj7168EfS2_fS2_fjLj128EEEEELb1ELb0ELb1ELb1EEEvNS_9FwdParamsE,"",@"SHT_CUDA_INFO"
	.sectionflags	@""
	.align	4


	//----- nvinfo : EIATTR_CUDA_API_VERSION
	.align		4
        /*0000*/ 	.byte	0x04, 0x37
        /*0002*/ 	.short	(.L_2366 - .L_2365)
.L_2365:
        /*0004*/ 	.word	0x00000082


	//----- nvinfo : EIATTR_KPARAM_INFO
	.align		4
.L_2366:
        /*0008*/ 	.byte	0x04, 0x17
        /*000a*/ 	.short	(.L_2368 - .L_2367)
.L_2367:
        /*000c*/ 	.word	0x00000000
        /*0010*/ 	.short	0x0000
        /*0012*/ 	.short	0x0000
        /*0014*/ 	.byte	0x00, 0xf0, 0xa1, 0x03


	//----- nvinfo : EIATTR_SPARSE_MMA_MASK
	.align		4
.L_2368:
        /*0018*/ 	.byte	0x03, 0x50
        /*001a*/ 	.short	0x0000


	//----- nvinfo : EIATTR_MAXREG_COUNT
	.align		4
        /*001c*/ 	.byte	0x03, 0x1b
        /*001e*/ 	.short	0x00ff


	//----- nvinfo : EIATTR_NUM_BARRIERS
	.align		4
        /*0020*/ 	.byte	0x02, 0x4c
        /*0022*/ 	.byte	0x01
	.zero		1


	//----- nvinfo : EIATTR_MERCURY_ISA_VERSION
	.align		4
        /*0024*/ 	.byte	0x03, 0x5f
        /*0026*/ 	.short	0x0101


	//----- nvinfo : EIATTR_COOP_GROUP_MASK_REGIDS
	.align		4
        /*0028*/ 	.byte	0x04, 0x29
        /*002a*/ 	.short	(.L_2370 - .L_2369)


	//   ....[0]....
.L_2369:
        /*002c*/ 	.word	0xffffffff


	//   ....[1]....
        /*0030*/ 	.word	0xffffffff


	//   ....[2]....
        /*0034*/ 	.word	0xffffffff


	//   ....[3]....
        /*0038*/ 	.word	0xffffffff


	//   ....[4]....
        /*003c*/ 	.word	0xffffffff


	//   ....[5]....
        /*0040*/ 	.word	0xffffffff


	//   ....[6]....
        /*0044*/ 	.word	0xffffffff


	//   ....[7]....
        /*0048*/ 	.word	0xffffffff


	//   ....[8]....
        /*004c*/ 	.word	0xffffffff


	//   ....[9]....
        /*0050*/ 	.word	0xffffffff


	//   ....[10]....
        /*0054*/ 	.word	0xffffffff


	//   ....[11]....
        /*0058*/ 	.word	0xffffffff


	//   ....[12]....
        /*005c*/ 	.word	0xffffffff


	//   ....[13]....
        /*0060*/ 	.word	0xffffffff


	//   ....[14]....
        /*0064*/ 	.word	0xffffffff


	//   ....[15]....
        /*0068*/ 	.word	0xffffffff


	//   ....[16]....
        /*006c*/ 	.word	0xffffffff


	//   ....[17]....
        /*0070*/ 	.word	0xffffffff


	//----- nvinfo : EIATTR_COOP_GROUP_INSTR_OFFSETS
	.align		4
.L_2370:
        /*0074*/ 	.byte	0x04, 0x28
        /*0076*/ 	.short	(.L_2372 - .L_2371)


	//   ....[0]....
.L_2371:
        /*0078*/ 	.word	0x0002d8d0


	//   ....[1]....
        /*007c*/ 	.word	0x0002d910


	//   ....[2]....
        /*0080*/ 	.word	0x0002d930


	//   ....[3]....
        /*0084*/ 	.word	0x0002d950


	//   ....[4]....
        /*0088*/ 	.word	0x0002d970


	//   ....[5]....
        /*008c*/ 	.word	0x0002e0d0


	//   ....[6]....
        /*0090*/ 	.word	0x0002e0f0


	//   ....[7]....
        /*0094*/ 	.word	0x0002e110


	//   ....[8]....
        /*0098*/ 	.word	0x0002e130


	//   ....[9]....
        /*009c*/ 	.word	0x0002e150


	//   ....[10]....
        /*00a0*/ 	.word	0x0002e2d0


	//   ....[11]....
        /*00a4*/ 	.word	0x0002e300


	//   ....[12]....
        /*00a8*/ 	.word	0x0002e310


	//   ....[13]....
        /*00ac*/ 	.word	0x0002e360


	//   ....[14]....
        /*00b0*/ 	.word	0x0002e430


	//   ....[15]....
        /*00b4*/ 	.word	0x0002e460


	//   ....[16]....
        /*00b8*/ 	.word	0x0002e500


	//   ....[17]....
        /*00bc*/ 	.word	0x0002e530


	//----- nvinfo : EIATTR_VRC_CTA_INIT_COUNT
	.align		4
.L_2372:
        /*00c0*/ 	.byte	0x02, 0x4a
	.zero		1
	.zero		1


	//----- nvinfo : EIATTR_EXIT_INSTR_OFFSETS
	.align		4
        /*00c4*/ 	.byte	0x04, 0x1c
        /*00c6*/ 	.short	(.L_2374 - .L_2373)


	//   ....[0]....
.L_2373:
        /*00c8*/ 	.word	0x00000700


	//   ....[1]....
        /*00cc*/ 	.word	0x0002f440


	//----- nvinfo : EIATTR_MAX_THREADS
	.align		4
.L_2374:
        /*00d0*/ 	.byte	0x04, 0x05
        /*00d2*/ 	.short	(.L_2376 - .L_2375)
.L_2375:
        /*00d4*/ 	.word	0x00000080
        /*00d8*/ 	.word	0x00000001
        /*00dc*/ 	.word	0x00000001


	//----- nvinfo : EIATTR_CRS_STACK_SIZE
	.align		4
.L_2376:
        /*00e0*/ 	.byte	0x04, 0x1e
        /*00e2*/ 	.short	(.L_2378 - .L_2377)
.L_2377:
        /*00e4*/ 	.word	0x00000000


	//----- nvinfo : EIATTR_CBANK_PARAM_SIZE
	.align		4
.L_2378:
        /*00e8*/ 	.byte	0x03, 0x19
        /*00ea*/ 	.short	0x00e8


	//----- nvinfo : EIATTR_PARAM_CBANK
	.align		4
        /*00ec*/ 	.byte	0x04, 0x0a
        /*00ee*/ 	.short	(.L_2380 - .L_2379)
	.align		4
.L_2379:
        /*00f0*/ 	.word	index@(.nv.constant0._ZN10layer_norm13ln_fwd_kernelINS_13Kernel_traitsIf13__nv_bfloat16fS2_fjLj7168ELj1ELj1ELj4ELj16ENS_18Kernel_traits_baseILj7168EfS2_fS2_fjLj128EEEEELb1ELb0ELb1ELb1EEEvNS_9FwdParamsE)
        /*00f4*/ 	.short	0x0380
        /*00f6*/ 	.short	0x00e8


	//----- nvinfo : EIATTR_SW_WAR
	.align		4
.L_2380:
        /*00f8*/ 	.byte	0x04, 0x36
        /*00fa*/ 	.short	(.L_2382 - .L_2381)
.L_2381:
        /*00fc*/ 	.word	0x00000008
.L_2382:


//--------------------- .nv.info._ZN10layer_norm13ln_fwd_kernelINS_13Kernel_traitsIf13__nv_bfloat16fS2_fjLj7168ELj1ELj1ELj4ELj16ENS_18Kernel_traits_baseILj7168EfS2_fS2_fjLj128EEEEELb1ELb1ELb0ELb0EEEvNS_9FwdParamsE --------------------------
	.section	.nv.info._ZN10layer_norm13ln_fwd_kernelINS_13Kernel_traitsIf13__nv_bfloat16fS2_fjLj7168ELj1ELj1ELj4ELj16ENS_18Kernel_traits_baseILj7168EfS2_fS2_fjLj128EEEEELb1ELb1ELb0ELb0EEEvNS_9FwdParamsE,"",@"SHT_CUDA_INFO"
	.sectionflags	@""
	.align	4


	//----- nvinfo : EIATTR_CUDA_API_VERSION
	.align		4
        /*0000*/ 	.byte	0x04, 0x37
        /*0002*/ 	.short	(.L_2384 - .L_2383)
.L_2383:
        /*0004*/ 	.word	0x00000082


	//----- nvinfo : EIATTR_KPARAM_INFO
	.align		4
.L_2384:
        /*0008*/ 	.byte	0x04, 0x17
        /*000a*/ 	.short	(.L_2386 - .L_2385)
.L_2385:
        /*000c*/ 	.word	0x00000000
        /*0010*/ 	.short	0x0000
        /*0012*/ 	.short	0x0000
        /*0014*/ 	.byte	0x00, 0xf0, 0xa1, 0x03


	//----- nvinfo : EIATTR_SPARSE_MMA_MASK
	.align		4
.L_2386:
        /*0018*/ 	.byte	0x03, 0x50
        /*001a*/ 	.short	0x0000


	//----- nvinfo : EIATTR_MAXREG_COUNT
	.align		4
        /*001c*/ 	.byte	0x03, 0x1b
        /*001e*/ 	.short	0x00ff


	//----- nvinfo : EIATTR_NUM_BARRIERS
	.align		4
        /*0020*/ 	.byte	0x02, 0x4c
        /*0022*/ 	.byte	0x01
	.zero		1


	//----- nvinfo : EIATTR_ANNOTATIONS
	.align		4
        /*0024*/ 	.byte	0x04, 0x55
        /*0026*/ 	.short	(.L_2388 - .L_2387)


	//   ....[0]....
.L_2387:
        /*0028*/ 	.word	0x00000001
        /*002c*/ 	.byte	0xc0, 0x14, 0x00, 0x00, 0x01, 0x00, 0x00, 0x00, 0x40, 0x15, 0x00, 0x00, 0x01, 0x00, 0x00, 0x00
        /*003c*/ 	.byte	0x60, 0xe4, 0x02, 0x00, 0x01, 0x00, 0x00, 0x00, 0x20, 0xf2, 0x02, 0x00


	//----- nvinfo : EIATTR_MERCURY_ISA_VERSION
	.align		4
.L_2388:
        /*0048*/ 	.byte	0x03, 0x5f
        /*004a*/ 	.short	0x0101


	//----- nvinfo : EIATTR_COOP_GROUP_MASK_REGIDS
	.align		4
        /*004c*/ 	.byte	0x04, 0x29
        /*004e*/ 	.short	(.L_2390 - .L_2389)


	//   ....[0]....
.L_2389:
        /*0050*/ 	.word	0xffffffff


	//   ....[1]....
        /*0054*/ 	.word	0xffffffff


	//   ....[2]....
        /*0058*/ 	.word	0xffffffff


	//   ....[3]....
        /*005c*/ 	.word	0xffffffff


	//   ....[4]....
        /*0060*/ 	.word	0xffffffff


	//   ....[5]....
        /*0064*/ 	.word	0xffffffff


	//   ....[6]....
        /*0068*/ 	.word	0xffffffff


	//   ....[7]....
        /*006c*/ 	.word	0xffffffff


	//   ....[8]....
        /*0070*/ 	.word	0xffffffff


	//   ....[9]....
        /*0074*/ 	.word	0xffffffff


	//   ....[10]....
        /*0078*/ 	.word	0xffffffff


	//   ....[11]....
        /*007c*/ 	.word	0xffffffff


	//   ....[12]....
        /*0080*/ 	.word	0xffffffff


	//   ....[13]....
        /*0084*/ 	.word	0xffffffff


	//   ....[14]....
        /*0088*/ 	.word	0xffffffff


	//   ....[15]....
        /*008c*/ 	.word	0xffffffff


	//   ....[16]....
        /*0090*/ 	.word	0xffffffff


	//   ....[17]....
        /*0094*/ 	.word	0xffffffff


	//----- nvinfo : EIATTR_COOP_GROUP_INSTR_OFFSETS
	.align		4
.L_2390:
        /*0098*/ 	.byte	0x04, 0x28
        /*009a*/ 	.short	(.L_2392 - .L_2391)


	//   ....[0]....
.L_2391:
        /*009c*/ 	.word	0x0002e890


	//   ....[1]....
        /*00a0*/ 	.word	0x0002e8b0


	//   ....[2]....
        /*00a4*/ 	.word	0x0002e8d0


	//   ....[3]....
        /*00a8*/ 	.word	0x0002e8f0


	//   ....[4]....
        /*00ac*/ 	.word	0x0002e910


	//   ....[5]....
        /*00b0*/ 	.word	0x0002f060


	//   ....[6]....
        /*00b4*/ 	.word	0x0002f080


	//   ....[7]....
        /*00b8*/ 	.word	0x0002f0a0


	//   ....[8]....
        /*00bc*/ 	.word	0x0002f0c0


	//   ....[9]....
        /*00c0*/ 	.word	0x0002f0e0


	//   ....[10]....
        /*00c4*/ 	.word	0x0002f2b0


	//   ....[11]....
        /*00c8*/ 	.word	0x0002f2f0


	//   ....[12]....
        /*00cc*/ 	.word	0x0002f390


	//   ....[13]....
        /*00d0*/ 	.word	0x0002f400


	//   ....[14]....
        /*00d4*/ 	.word	0x0002f410


	//   ....[15]....
        /*00d8*/ 	.word	0x0002f4b0


	//   ....[16]....
        /*00dc*/ 	.word	0x0002f4f0


	//   ....[17]....
        /*00e0*/ 	.word	0x0002f530


	//----- nvinfo : EIATTR_VRC_CTA_INIT_COUNT
	.align		4
.L_2392:
        /*00e4*/ 	.byte	0x02, 0x4a
	.zero		1
	.zero		1


	//----- nvinfo : EIATTR_EXIT_INSTR_OFFSETS
	.align		4
        /*00e8*/ 	.byte	0x04, 0x1c
        /*00ea*/ 	.short	(.L_2394 - .L_2393)


	//   ....[0]....
.L_2393:
        /*00ec*/ 	.word	0x00000ff0


	//   ....[1]....
        /*00f0*/ 	.word	0x000305f0


	//----- nvinfo : EIATTR_INDIRECT_BRANCH_TARGETS
	.align		4
.L_2394:
        /*00f4*/ 	.byte	0x04, 0x34
        /*00f6*/ 	.short	(.L_2396 - .L_2395)


	//   ....[0]....
.L_2395:
        /*00f8*/ 	.word	.L_x_42203@srel
        /*00fc*/ 	.short	0x0
        /*00fe*/ 	.short	0x0
        /*0100*/ 	.word	0x3
        /*0104*/ 	.word	.L_x_42204@srel
        /*0108*/ 	.word	.L_x_42205@srel
        /*010c*/ 	.word	.L_x_42206@srel


	//----- nvinfo : EIATTR_MAX_THREADS
	.align		4
.L_2396:
        /*0110*/ 	.byte	0x04, 0x05
        /*0112*/ 	.short	(.L_2398 - .L_2397)
.L_2397:
        /*0114*/ 	.word	0x00000080
        /*0118*/ 	.word	0x00000001
        /*011c*/ 	.word	0x00000001


	//----- nvinfo : EIATTR_CRS_STACK_SIZE
	.align		4
.L_2398:
        /*0120*/ 	.byte	0x04, 0x1e
        /*0122*/ 	.short	(.L_2400 - .L_2399)
.L_2399:
        /*0124*/ 	.word	0x00000000


	//----- nvinfo : EIATTR_CBANK_PARAM_SIZE
	.align		4
.L_2400:
        /*0128*/ 	.byte	0x03, 0x19
        /*012a*/ 	.short	0x00e8


	//----- nvinfo : EIATTR_PARAM_CBANK
	.align		4
        /*012c*/ 	.byte	0x04, 0x0a
        /*012e*/ 	.short	(.L_2402 - .L_2401)
	.align		4
.L_2401:
        /*0130*/ 	.word	index@(.nv.constant0._ZN10layer_norm13ln_fwd_kernelINS_13Kernel_traitsIf13__nv_bfloat16fS2_fjLj7168ELj1ELj1ELj4ELj16ENS_18Kernel_traits_baseILj7168EfS2_fS2_fjLj128EEEEELb1ELb1ELb0ELb0EEEvNS_9FwdParamsE)
        /*0134*/ 	.short	0x0380
        /*0136*/ 	.short	0x00e8


	//----- nvinfo : EIATTR_SW_WAR
	.align		4
.L_2402:
        /*0138*/ 	.byte	0x04, 0x36
        /*013a*/ 	.short	(.L_2404 - .L_2403)
.L_2403:
        /*013c*/ 	.word	0x00000008
.L_2404:


//--------------------- .nv.info._ZN10layer_norm13ln_fwd_kernelINS_13Kernel_traitsIf13__nv_bfloat16fS2_fjLj7168ELj1ELj1ELj4ELj16ENS_18Kernel_traits_baseILj7168EfS2_fS2_fjLj128EEEEELb1ELb1ELb0ELb1EEEvNS_9FwdParamsE --------------------------
	.section	.nv.info._ZN10layer_norm13ln_fwd_kernelINS_13Kernel_traitsIf13__nv_bfloat16fS2_fjLj7168ELj1ELj1ELj4ELj16ENS_18Kernel_traits_baseILj7168EfS2_fS2_fjLj128EEEEELb1ELb1ELb0ELb1EEEvNS_9FwdParamsE,"",@"SHT_CUDA_INFO"
	.sectionflags	@""
	.align	4


	//----- nvinfo : EIATTR_CUDA_API_VERSION
	.align		4
        /*0000*/ 	.byte	0x04, 0x37
        /*0002*/ 	.short	(.L_2406 - .L_2405)
.L_2405:
        /*0004*/ 	.word	0x00000082


	//----- nvinfo : EIATTR_KPARAM_INFO
	.align		4
.L_2406:
        /*0008*/ 	.byte	0x04, 0x17
        /*000a*/ 	.short	(.L_2408 - .L_2407)
.L_2407:
        /*000c*/ 	.word	0x00000000
        /*0010*/ 	.short	0x0000
        /*0012*/ 	.short	0x0000
        /*0014*/ 	.byte	0x00, 0xf0, 0xa1, 0x03


	//----- nvinfo : EIATTR_SPARSE_MMA_MASK
	.align		4
.L_2408:
        /*0018*/ 	.byte	0x03, 0x50
        /*001a*/ 	.short	0x0000


	//----- nvinfo : EIATTR_MAXREG_COUNT
	.align		4
        /*001c*/ 	.byte	0x03, 0x1b
        /*001e*/ 	.short	0x00ff


	//----- nvinfo : EIATTR_NUM_BARRIERS
	.align		4
        /*0020*/ 	.byte	0x02, 0x4c
        /*0022*/ 	.byte	0x01
	.zero		1


	//----- nvinfo : EIATTR_ANNOTATIONS
	.align		4
        /*0024*/ 	.byte	0x04, 0x55
        /*0026*/ 	.short	(.L_2410 - .L_2409)


	//   ....[0]....
.L_2409:
        /*0028*/ 	.word	0x00000001
        /*002c*/ 	.byte	0x50, 0x06, 0x00, 0x00, 0x01, 0x00, 0x00, 0x00, 0x60, 0x06, 0x00, 0x00, 0x01, 0x00, 0x00, 0x00
        /*003c*/ 	.byte	0x40, 0x0a, 0x00, 0x00, 0x01, 0x00, 0x00, 0x00, 0x50, 0x0a, 0x00, 0x00, 0x01, 0x00, 0x00, 0x00
        /*004c*/ 	.byte	0x60, 0x50, 0x02, 0x00, 0x01, 0x00, 0x00, 0x00, 0x60, 0x53, 0x02, 0x00, 0x01, 0x00, 0x00, 0x00
        /*005c*/ 	.byte	0x90, 0x53, 0x02, 0x00, 0x01, 0x00, 0x00, 0x00, 0xf0, 0x53, 0x02, 0x00


	//----- nvinfo : EIATTR_MERCURY_ISA_VERSION
	.align		4
.L_2410:
        /*0068*/ 	.byte	0x03, 0x5f
        /*006a*/ 	.short	0x0101


	//----- nvinfo : EIATTR_COOP_GROUP_MASK_REGIDS
	.align		4
        /*006c*/ 	.byte	0x04, 0x29
        /*006e*/ 	.short	(.L_2412 - .L_2411)


	//   ....[0]....
.L_2411:
        /*0070*/ 	.word	0xffffffff


	//   ....[1]....
        /*0074*/ 	.word	0xffffffff


	//   ....[2]....
        /*0078*/ 	.word	0xffffffff


	//   ....[3]....
        /*007c*/ 	.word	0xffffffff


	//   ....[4]....
        /*0080*/ 	.word	0xffffffff


	//   ....[5]....
        /*0084*/ 	.word	0xffffffff


	//   ....[6]....
        /*0088*/ 	.word	0xffffffff


	//   ....[7]....
        /*008c*/ 	.word	0xffffffff


	//   ....[8]....
        /*0090*/ 	.word	0xffffffff


	//   ....[9]....
        /*0094*/ 	.word	0xffffffff


	//   ....[10]....
        /*0098*/ 	.word	0xffffffff


	//   ....[11]....
        /*009c*/ 	.word	0xffffffff


	//   ....[12]....
        /*00a0*/ 	.word	0xffffffff


	//   ....[13]....
        /*00a4*/ 	.word	0xffffffff


	//   ....[14]....
        /*00a8*/ 	.word	0xffffffff


	//   ....[15]....
        /*00ac*/ 	.word	0xffffffff


	//   ....[16]....
        /*00b0*/ 	.word	0xffffffff


	//   ....[17]....
        /*00b4*/ 	.word	0xffffffff


	//----- nvinfo : EIATTR_COOP_GROUP_INSTR_OFFSETS
	.align		4
.L_2412:
        /*00b8*/ 	.byte	0x04, 0x28
        /*00ba*/ 	.short	(.L_2414 - .L_2413)


	//   ....[0]....
.L_2413:
        /*00bc*/ 	.word	0x00024630


	//   ....[1]....
        /*00c0*/ 	.word	0x00024650


	//   ....[2]....
        /*00c4*/ 	.word	0x00024670


	//   ....[3]....
        /*00c8*/ 	.word	0x00024690


	//   ....[4]....
        /*00cc*/ 	.word	0x000246b0


	//   ....[5]....
        /*00d0*/ 	.word	0x00024de0


	//   ....[6]....
        /*00d4*/ 	.word	0x00024e00


	//   ....[7]....
        /*00d8*/ 	.word	0x00024e30


	//   ....[8]....
        /*00dc*/ 	.word	0x00024e60


	//   ....[9]....
        /*00e0*/ 	.word	0x00024e80


	//   ....[10]....
        /*00e4*/ 	.word	0x00025030


	//   ....[11]....
        /*00e8*/ 	.word	0x00025040


	//   ....[12]....
        /*00ec*/ 	.word	0x000250f0


	//   ....[13]....
        /*00f0*/ 	.word	0x00025110


	//   ....[14]....
        /*00f4*/ 	.word	0x000251a0


	//   ....[15]....
        /*00f8*/ 	.word	0x00025210


	//   ....[16]....
        /*00fc*/ 	.word	0x00025240


	//   ....[17]....
        /*0100*/ 	.word	0x00025290


	//----- nvinfo : EIATTR_VRC_CTA_INIT_COUNT
	.align		4
.L_2414:
        /*0104*/ 	.byte	0x02, 0x4a
	.zero		1
	.zero		1


	//----- nvinfo : EIATTR_EXIT_INSTR_OFFSETS
	.align		4
        /*0108*/ 	.byte	0x04, 0x1c
        /*010a*/ 	.short	(.L_2416 - .L_2415)


	//   ....[0]....
.L_2415:
        /*010c*/ 	.word	0x00000a90


	//   ....[1]....
        /*0110*/ 	.word	0x00026110


	//----- nvinfo : EIATTR_INDIRECT_BRANCH_TARGETS
	.align		4
.L_2416:
        /*0114*/ 	.byte	0x04, 0x34
        /*0116*/ 	.short	(.L_2418 - .L_2417)


	//   ....[0]....
.L_2417:
        /*0118*/ 	.word	.L_x_42207@srel
        /*011c*/ 	.short	0x0
        /*011e*/ 	.short	0x0
        /*0120*/ 	.word	0x3
        /*0124*/ 	.word	.L_x_42208@srel
        /*0128*/ 	.word	.L_x_42209@srel
        /*012c*/ 	.word	.L_x_42210@srel


	//----- nvinfo : EIATTR_MAX_THREADS
	.align		4
.L_2418:
        /*0130*/ 	.byte	0x04, 0x05
        /*0132*/ 	.short	(.L_2420 - .L_2419)
.L_2419:
        /*0134*/ 	.word	0x00000080
        /*0138*/ 	.word	0x00000001
        /*013c*/ 	.word	0x00000001


	//----- nvinfo : EIATTR_CRS_STACK_SIZE
	.align		4
.L_2420:
        /*0140*/ 	.byte	0x04, 0x1e
        /*0142*/ 	.short	(.L_2422 - .L_2421)
.L_2421:
        /*0144*/ 	.word	0x00000000


	//----- nvinfo : EIATTR_CBANK_PARAM_SIZE
	.align		4
.L_2422:
        /*0148*/ 	.byte	0x03, 0x19
        /*014a*/ 	.short	0x00e8


	//----- nvinfo : EIATTR_PARAM_CBANK
	.align		4
        /*014c*/ 	.byte	0x04, 0x0a
        /*014e*/ 	.short	(.L_2424 - .L_2423)
	.align		4
.L_2423:
        /*0150*/ 	.word	index@(.nv.constant0._ZN10layer_norm13ln_fwd_kernelINS_13Kernel_traitsIf13__nv_bfloat16fS2_fjLj7168ELj1ELj1ELj4ELj16ENS_18Kernel_traits_baseILj7168EfS2_fS2_fjLj128EEEEELb1ELb1ELb0ELb1EEEvNS_9FwdParamsE)
        /*0154*/ 	.short	0x0380
        /*0156*/ 	.short	0x00e8


	//----- nvinfo : EIATTR_SW_WAR
	.align		4
.L_2424:
        /*0158*/ 	.byte	0x04, 0x36
        /*015a*/ 	.short	(.L_2426 - .L_2425)
.L_2425:
        /*015c*/ 	.word	0x00000008
.L_2426:


//--------------------- .nv.info._ZN10layer_norm13ln_fwd_kernelINS_13Kernel_traitsIf13__nv_bfloat16fS2_fjLj7168ELj1ELj1ELj4ELj16ENS_18Kernel_traits_baseILj7168EfS2_fS2_fjLj128EEEEELb1ELb1ELb1ELb0EEEvNS_9FwdParamsE --------------------------
	.section	.nv.info._ZN10layer_norm13ln_fwd_kernelINS_13Kernel_traitsIf13__nv_bfloat16fS2_fjLj7168ELj1ELj1ELj4ELj16ENS_18Kernel_traits_baseILj7168EfS2_fS2_fjLj128EEEEELb1ELb1ELb1ELb0EEEvNS_9FwdParamsE,"",@"SHT_CUDA_INFO"
	.sectionflags	@""
	.align	4


	//----- nvinfo : EIATTR_CUDA_API_VERSION
	.align		4
        /*0000*/ 	.byte	0x04, 0x37
        /*0002*/ 	.short	(.L_2428 - .L_2427)
.L_2427:
        /*0004*/ 	.word	0x00000082


	//----- nvinfo : EIATTR_KPARAM_INFO
	.align		4
.L_2428:
        /*0008*/ 	.byte	0x04, 0x17
        /*000a*/ 	.short	(.L_2430 - .L_2429)
.L_2429:
        /*000c*/ 	.word	0x00000000
        /*0010*/ 	.short	0x0000
        /*0012*/ 	.short	0x0000
        /*0014*/ 	.byte	0x00, 0xf0, 0xa1, 0x03


	//----- nvinfo : EIATTR_SPARSE_MMA_MASK
	.align		4
.L_2430:
        /*0018*/ 	.byte	0x03, 0x50
        /*001a*/ 	.short	0x0000


	//----- nvinfo : EIATTR_MAXREG_COUNT
	.align		4
        /*001c*/ 	.byte	0x03, 0x1b
        /*001e*/ 	.short	0x00ff


	//----- nvinfo : EIATTR_NUM_BARRIERS
	.align		4
        /*0020*/ 	.byte	0x02, 0x4c
        /*0022*/ 	.byte	0x01
	.zero		1


	//----- nvinfo : EIATTR_ANNOTATIONS
	.align		4
        /*0024*/ 	.byte	0x04, 0x55
        /*0026*/ 	.short	(.L_2432 - .L_2431)


	//   ....[0]....
.L_2431:
        /* <DEDUP_REMOVED lines=26> */


	//----- nvinfo : EIATTR_MERCURY_ISA_VERSION
	.align		4
.L_2432:
        /*01b8*/ 	.byte	0x03, 0x5f
        /*01ba*/ 	.short	0x0101


	//----- nvinfo : EIATTR_COOP_GROUP_MASK_REGIDS
	.align		4
        /*01bc*/ 	.byte	0x04, 0x29
        /*01be*/ 	.short	(.L_2434 - .L_2433)


	//   ....[0]....
.L_2433:
        /*01c0*/ 	.word	0xffffffff


	//   ....[1]....
        /*01c4*/ 	.word	0xffffffff


	//   ....[2]....
        /*01c8*/ 	.word	0xffffffff


	//   ....[3]....
        /*01cc*/ 	.word	0xffffffff


	//   ....[4]....
        /*01d0*/ 	.word	0xffffffff


	//   ....[5]....
        /*01d4*/ 	.word	0xffffffff


	//   ....[6]....
        /*01d8*/ 	.word	0xffffffff


	//   ....[7]....
        /*01dc*/ 	.word	0xffffffff


	//   ....[8]....
        /*01e0*/ 	.word	0xffffffff


	//   ....[9]....
        /*01e4*/ 	.word	0xffffffff


	//   ....[10]....
        /*01e8*/ 	.word	0xffffffff


	//   ....[11]....
        /*01ec*/ 	.word	0xffffffff


	//   ....[12]....
        /*01f0*/ 	.word	0xffffffff


	//   ....[13]....
        /*01f4*/ 	.word	0xffffffff


	//   ....[14]....
        /*01f8*/ 	.word	0xffffffff


	//   ....[15]....
        /*01fc*/ 	.word	0xffffffff


	//   ....[16]....
        /*0200*/ 	.word	0xffffffff


	//   ....[17]....
        /*0204*/ 	.word	0xffffffff


	//----- nvinfo : EIATTR_COOP_GROUP_INSTR_OFFSETS
	.align		4
.L_2434:
        /*0208*/ 	.byte	0x04, 0x28
        /*020a*/ 	.short	(.L_2436 - .L_2435)


	//   ....[0]....
.L_2435:
        /*020c*/ 	.word	0x000306c0


	//   ....[1]....
        /*0210*/ 	.word	0x000306e0


	//   ....[2]....
        /*0214*/ 	.word	0x00030700


	//   ....[3]....
        /*0218*/ 	.word	0x00030720


	//   ....[4]....
        /*021c*/ 	.word	0x00030740


	//   ....[5]....
        /*0220*/ 	.word	0x00030ec0


	//   ....[6]....
        /*0224*/ 	.word	0x00030ee0


	//   ....[7]....
        /*0228*/ 	.word	0x00030f00


	//   ....[8]....
        /*022c*/ 	.word	0x00030f20


	//   ....[9]....
        /*0230*/ 	.word	0x00030f40


	//   ....[10]....
        /*0234*/ 	.word	0x000310f0


	//   ....[11]....
        /*0238*/ 	.word	0x00031130


	//   ....[12]....
        /*023c*/ 	.word	0x000311c0


	//   ....[13]....
        /*0240*/ 	.word	0x00031230


	//   ....[14]....
        /*0244*/ 	.word	0x00031240


	//   ....[15]....
        /*0248*/ 	.word	0x000312e0


	//   ....[16]....
        /*024c*/ 	.word	0x00031330


	//   ....[17]....
        /*0250*/ 	.word	0x00031340


	//----- nvinfo : EIATTR_VRC_CTA_INIT_COUNT
	.align		4
.L_2436:
        /*0254*/ 	.byte	0x02, 0x4a
	.zero		1
	.zero		1


	//----- nvinfo : EIATTR_EXIT_INSTR_OFFSETS
	.align		4
        /*0258*/ 	.byte	0x04, 0x1c
        /*025a*/ 	.short	(.L_2438 - .L_2437)


	//   ....[0]....
.L_2437:
        /*025c*/ 	.word	0x000011e0


	//   ....[1]....
        /*0260*/ 	.word	0x00032580


	//----- nvinfo : EIATTR_MAX_THREADS
	.align		4
.L_2438:
        /*0264*/ 	.byte	0x04, 0x05
        /*0266*/ 	.short	(.L_2440 - .L_2439)
.L_2439:
        /*0268*/ 	.word	0x00000080
        /*026c*/ 	.word	0x00000001
        /*0270*/ 	.word	0x00000001


	//----- nvinfo : EIATTR_CRS_STACK_SIZE
	.align		4
.L_2440:
        /*0274*/ 	.byte	0x04, 0x1e
        /*0276*/ 	.short	(.L_2442 - .L_2441)
.L_2441:
        /*0278*/ 	.word	0x00000000


	//----- nvinfo : EIATTR_CBANK_PARAM_SIZE
	.align		4
.L_2442:
        /*027c*/ 	.byte	0x03, 0x19
        /*027e*/ 	.short	0x00e8


	//----- nvinfo : EIATTR_PARAM_CBANK
	.align		4
        /*0280*/ 	.byte	0x04, 0x0a
        /*0282*/ 	.short	(.L_2444 - .L_2443)
	.align		4
.L_2443:
        /*0284*/ 	.word	index@(.nv.constant0._ZN10layer_norm13ln_fwd_kernelINS_13Kernel_traitsIf13__nv_bfloat16fS2_fjLj7168ELj1ELj1ELj4ELj16ENS_18Kernel_traits_baseILj7168EfS2_fS2_fjLj128EEEEELb1ELb1ELb1ELb0EEEvNS_9FwdParamsE)
        /*0288*/ 	.short	0x0380
        /*028a*/ 	.short	0x00e8


	//----- nvinfo : EIATTR_SW_WAR
	.align		4
.L_2444:
        /*028c*/ 	.byte	0x04, 0x36
        /*028e*/ 	.short	(.L_2446 - .L_2445)
.L_2445:
        /*0290*/ 	.word	0x00000008
.L_2446:


//--------------------- .nv.info._ZN10layer_norm13ln_fwd_kernelINS_13Kernel_traitsIf13__nv_bfloat16fS2_fjLj7168ELj1ELj1ELj4ELj16ENS_18Kernel_traits_baseILj7168EfS2_fS2_fjLj128EEEEELb1ELb1ELb1ELb1EEEvNS_9FwdParamsE --------------------------
	.section	.nv.info._ZN10layer_norm13ln_fwd_kernelINS_13Kernel_traitsIf13__nv_bfloat16fS2_fjLj7168ELj1ELj1ELj4ELj16ENS_18Kernel_traits_baseILj7168EfS2_fS2_fjLj128EEEEELb1ELb1ELb1ELb1EEEvNS_9FwdParamsE,"",@"SHT_CUDA_INFO"
	.sectionflags	@""
	.align	4


	//----- nvinfo : EIATTR_CUDA_API_VERSION
	.align		4
        /*0000*/ 	.byte	0x04, 0x37
        /*0002*/ 	.short	(.L_2448 - .L_2447)
.L_2447:
        /*0004*/ 	.word	0x00000082


	//----- nvinfo : EIATTR_KPARAM_INFO
	.align		4
.L_2448:
        /*0008*/ 	.byte	0x04, 0x17
        /*000a*/ 	.short	(.L_2450 - .L_2449)
.L_2449:
        /*000c*/ 	.word	0x00000000
        /*0010*/ 	.short	0x0000
        /*0012*/ 	.short	0x0000
        /*0014*/ 	.byte	0x00, 0xf0, 0xa1, 0x03


	//----- nvinfo : EIATTR_SPARSE_MMA_MASK
	.align		4
.L_2450:
        /*0018*/ 	.byte	0x03, 0x50
        /*001a*/ 	.short	0x0000


	//----- nvinfo : EIATTR_MAXREG_COUNT
	.align		4
        /*001c*/ 	.byte	0x03, 0x1b
        /*001e*/ 	.short	0x00ff


	//----- nvinfo : EIATTR_NUM_BARRIERS
	.align		4
        /*0020*/ 	.byte	0x02, 0x4c
        /*0022*/ 	.byte	0x01
	.zero		1


	//----- nvinfo : EIATTR_ANNOTATIONS
	.align		4
        /*0024*/ 	.byte	0x04, 0x55
        /*0026*/ 	.short	(.L_2452 - .L_2451)


	//   ....[0]....
.L_2451:
        /* <DEDUP_REMOVED lines=9> */


	//----- nvinfo : EIATTR_MERCURY_ISA_VERSION
	.align		4
.L_2452:
        /*00a8*/ 	.byte	0x03, 0x5f
        /*00aa*/ 	.short	0x0101


	//----- nvinfo : EIATTR_COOP_GROUP_MASK_REGIDS
	.align		4
        /*00ac*/ 	.byte	0x04, 0x29
        /*00ae*/ 	.short	(.L_2454 - .L_2453)


	//   ....[0]....
.L_2453:
        /*00b0*/ 	.word	0xffffffff


	//   ....[1]....
        /*00b4*/ 	.word	0xffffffff


	//   ....[2]....
        /*00b8*/ 	.word	0xffffffff


	//   ....[3]....
        /*00bc*/ 	.word	0xffffffff


	//   ....[4]....
        /*00c0*/ 	.word	0xffffffff


	//   ....[5]....
        /*00c4*/ 	.word	0xffffffff


	//   ....[6]....
        /*00c8*/ 	.word	0xffffffff


	//   ....[7]....
        /*00cc*/ 	.word	0xffffffff


	//   ....[8]....
        /*00d0*/ 	.word	0xffffffff


	//   ....[9]....
        /*00d4*/ 	.word	0xffffffff


	//   ....[10]....
        /*00d8*/ 	.word	0xffffffff


	//   ....[11]....
        /*00dc*/ 	.word	0xffffffff


	//   ....[12]....
        /*00e0*/ 	.word	0xffffffff


	//   ....[13]....
        /*00e4*/ 	.word	0xffffffff


	//   ....[14]....
        /*00e8*/ 	.word	0xffffffff


	//   ....[15]....
        /*00ec*/ 	.word	0xffffffff


	//   ....[16]....
        /*00f0*/ 	.word	0xffffffff


	//   ....[17]....
        /*00f4*/ 	.word	0xffffffff


	//----- nvinfo : EIATTR_COOP_GROUP_INSTR_OFFSETS
	.align		4
.L_2454:
        /*00f8*/ 	.byte	0x04, 0x28
        /*00fa*/ 	.short	(.L_2456 - .L_2455)


	//   ....[0]....
.L_2455:
        /*00fc*/ 	.word	0x00028010


	//   ....[1]....
        /*0100*/ 	.word	0x00028030


	//   ....[2]....
        /*0104*/ 	.word	0x00028050


	//   ....[3]....
        /*0108*/ 	.word	0x00028070


	//   ....[4]....
        /*010c*/ 	.word	0x00028090


	//   ....[5]....
        /*0110*/ 	.word	0x000287c0


	//   ....[6]....
        /*0114*/ 	.word	0x000287e0


	//   ....[7]....
        /*0118*/ 	.word	0x00028800


	//   ....[8]....
        /*011c*/ 	.word	0x00028820


	//   ....[9]....
        /*0120*/ 	.word	0x00028840


	//   ....[10]....
        /*0124*/ 	.word	0x000289d0


	//   ....[11]....
        /*0128*/ 	.word	0x00028a10


	//   ....[12]....
        /*012c*/ 	.word	0x00028aa0


	//   ....[13]....
        /*0130*/ 	.word	0x00028b10


	//   ....[14]....
        /*0134*/ 	.word	0x00028b20


	//   ....[15]....
        /*0138*/ 	.word	0x00028bc0


	//   ....[16]....
        /*013c*/ 	.word	0x00028c20


	//   ....[17]....
        /*0140*/ 	.word	0x00028c30


	//----- nvinfo : EIATTR_VRC_CTA_INIT_COUNT
	.align		4
.L_2456:
        /*0144*/ 	.byte	0x02, 0x4a
	.zero		1
	.zero		1


	//----- nvinfo : EIATTR_EXIT_INSTR_OFFSETS
	.align		4
        /*0148*/ 	.byte	0x04, 0x1c
        /*014a*/ 	.short	(.L_2458 - .L_2457)


	//   ....[0]....
.L_2457:
        /*014c*/ 	.word	0x00000ab0


	//   ....[1]....
        /*0150*/ 	.word	0x00029c00


	//----- nvinfo : EIATTR_MAX_THREADS
	.align		4
.L_2458:
        /*0154*/ 	.byte	0x04, 0x05
        /*0156*/ 	.short	(.L_2460 - .L_2459)
.L_2459:
        /*0158*/ 	.word	0x00000080
        /*015c*/ 	.word	0x00000001
        /*0160*/ 	.word	0x00000001


	//----- nvinfo : EIATTR_CRS_STACK_SIZE
	.align		4
.L_2460:
        /*0164*/ 	.byte	0x04, 0x1e
        /*0166*/ 	.short	(.L_2462 - .L_2461)
.L_2461:
        /*0168*/ 	.word	0x00000000


	//----- nvinfo : EIATTR_CBANK_PARAM_SIZE
	.align		4
.L_2462:
        /*016c*/ 	.byte	0x03, 0x19
        /*016e*/ 	.short	0x00e8


	//----- nvinfo : EIATTR_PARAM_CBANK
	.align		4
        /*0170*/ 	.byte	0x04, 0x0a
        /*0172*/ 	.short	(.L_2464 - .L_2463)
	.align		4
.L_2463:
        /*0174*/ 	.word	index@(.nv.constant0._ZN10layer_norm13ln_fwd_kernelINS_13Kernel_traitsIf13__nv_bfloat16fS2_fjLj7168ELj1ELj1ELj4ELj16ENS_18Kernel_traits_baseILj7168EfS2_fS2_fjLj128EEEEELb1ELb1ELb1ELb1EEEvNS_9FwdParamsE)
        /*0178*/ 	.short	0x0380
        /*017a*/ 	.short	0x00e8


	//----- nvinfo : EIATTR_SW_WAR
	.align		4
.L_2464:
        /*017c*/ 	.byte	0x04, 0x36
        /*017e*/ 	.short	(.L_2466 - .L_2465)
.L_2465:
        /*0180*/ 	.word	0x00000008
.L_2466:


//--------------------- .nv.info._ZN10layer_norm13ln_fwd_kernelINS_13Kernel_traitsIf6__halfS2_S2_fjLj7168ELj1ELj1ELj4ELj16ENS_18Kernel_traits_baseILj7168EfS2_S2_S2_fjLj128EEEEELb0ELb0ELb0ELb0EEEvNS_9FwdParamsE --------------------------
	.section	.nv.info._ZN10layer_norm13ln_fwd_kernelINS_13Kernel_traitsIf6__halfS2_S2_fjLj7168ELj1ELj1ELj4ELj16ENS_18Kernel_traits_baseILj7168EfS2_S2_S2_fjLj128EEEEELb0ELb0ELb0ELb0EEEvNS_9FwdParamsE,"",@"SHT_CUDA_INFO"
	.sectionflags	@""
	.align	4


	//----- nvinfo : EIATTR_CUDA_API_VERSION
	.align		4
        /*0000*/ 	.byte	0x04, 0x37
        /*0002*/ 	.short	(.L_2468 - .L_2467)
.L_2467:
        /*0004*/ 	.word	0x00000082


	//----- nvinfo : EIATTR_KPARAM_INFO
	.align		4
.L_2468:
        /*0008*/ 	.byte	0x04, 0x17
        /*000a*/ 	.short	(.L_2470 - .L_2469)
.L_2469:
        /*000c*/ 	.word	0x00000000
        /*0010*/ 	.short	0x0000
        /*0012*/ 	.short	0x0000
        /*0014*/ 	.byte	0x00, 0xf0, 0xa1, 0x03


	//----- nvinfo : EIATTR_SPARSE_MMA_MASK
	.align		4
.L_2470:
        /*0018*/ 	.byte	0x03, 0x50
        /*001a*/ 	.short	0x0000


	//----- nvinfo : EIATTR_MAXREG_COUNT
	.align		4
        /*001c*/ 	.byte	0x03, 0x1b
        /*001e*/ 	.short	0x00ff


	//----- nvinfo : EIATTR_NUM_BARRIERS
	.align		4
        /*0020*/ 	.byte	0x02, 0x4c
        /*0022*/ 	.byte	0x01
	.zero		1


	//----- nvinfo : EIATTR_MERCURY_ISA_VERSION
	.align		4
        /*0024*/ 	.byte	0x03, 0x5f
        /*0026*/ 	.short	0x0101


	//----- nvinfo : EIATTR_COOP_GROUP_MASK_REGIDS
	.align		4
        /*0028*/ 	.byte	0x04, 0x29
        /*002a*/ 	.short	(.L_2472 - .L_2471)


	//   ....[0]....
.L_2471:
        /*002c*/ 	.word	0xffffffff


	//   ....[1]....
        /*0030*/ 	.word	0xffffffff


	//   ....[2]....
        /*0034*/ 	.word	0xffffffff


	//   ....[3]....
        /*0038*/ 	.word	0xffffffff


	//   ....[4]....
        /*003c*/ 	.word	0xffffffff


	//   ....[5]....
        /*0040*/ 	.word	0xffffffff


	//   ....[6]....
        /*0044*/ 	.word	0xffffffff


	//   ....[7]....
        /*0048*/ 	.word	0xffffffff


	//   ....[8]....
        /*004c*/ 	.word	0xffffffff


	//   ....[9]....
        /*0050*/ 	.word	0xffffffff


	//   ....[10]....
        /*0054*/ 	.word	0xffffffff


	//   ....[11]....
        /*0058*/ 	.word	0xffffffff


	//   ....[12]....
        /*005c*/ 	.word	0xffffffff


	//   ....[13]....
        /*0060*/ 	.word	0xffffffff


	//   ....[14]....
        /*0064*/ 	.word	0xffffffff


	//   ....[15]....
        /*0068*/ 	.word	0xffffffff


	//   ....[16]....
        /*006c*/ 	.word	0xffffffff


	//   ....[17]....
        /*0070*/ 	.word	0xffffffff


	//----- nvinfo : EIATTR_COOP_GROUP_INSTR_OFFSETS
	.align		4
.L_2472:
        /*0074*/ 	.byte	0x04, 0x28
        /*0076*/ 	.short	(.L_2474 - .L_2473)


	//   ....[0]....
.L_2473:
        /*0078*/ 	.word	0x00003640


	//   ....[1]....
        /*007c*/ 	.word	0x00003660


	//   ....[2]....
        /*0080*/ 	.word	0x00003680


	//   ....[3]....
        /*0084*/ 	.word	0x000036a0


	//   ....[4]....
        /*0088*/ 	.word	0x000036c0


	//   ....[5]....
        /*008c*/ 	.word	0x00003e70


	//   ....[6]....
        /*0090*/ 	.word	0x00003e90


	//   ....[7]....
        /*0094*/ 	.word	0x00003eb0


	//   ....[8]....
        /*0098*/ 	.word	0x00003ed0


	//   ....[9]....
        /*009c*/ 	.word	0x00003ef0


	//   ....[10]....
        /*00a0*/ 	.word	0x00004080


	//   ....[11]....
        /*00a4*/ 	.word	0x000040c0


	//   ....[12]....
        /*00a8*/ 	.word	0x00004100


	//   ....[13]....
        /*00ac*/ 	.word	0x000041a0


	//   ....[14]....
        /*00b0*/ 	.word	0x00004230


	//   ....[15]....
        /*00b4*/ 	.word	0x000042a0


	//   ....[16]....
        /*00b8*/ 	.word	0x000042e0


	//   ....[17]....
        /*00bc*/ 	.word	0x00004320


	//----- nvinfo : EIATTR_VRC_CTA_INIT_COUNT
	.align		4
.L_2474:
        /*00c0*/ 	.byte	0x02, 0x4a
	.zero		1
	.zero		1


	//----- nvinfo : EIATTR_EXIT_INSTR_OFFSETS
	.align		4
        /*00c4*/ 	.byte	0x04, 0x1c
        /*00c6*/ 	.short	(.L_2476 - .L_2475)


	//   ....[0]....
.L_2475:
        /*00c8*/ 	.word	0x00000a10


	//   ....[1]....
        /*00cc*/ 	.word	0x00005360


	//----- nvinfo : EIATTR_MAX_THREADS
	.align		4
.L_2476:
        /*00d0*/ 	.byte	0x04, 0x05
        /*00d2*/ 	.short	(.L_2478 - .L_2477)
.L_2477:
        /*00d4*/ 	.word	0x00000080
        /*00d8*/ 	.word	0x00000001
        /*00dc*/ 	.word	0x00000001


	//----- nvinfo : EIATTR_CRS_STACK_SIZE
	.align		4
.L_2478:
        /*00e0*/ 	.byte	0x04, 0x1e
        /*00e2*/ 	.short	(.L_2480 - .L_2479)
.L_2479:
        /*00e4*/ 	.word	0x00000000


	//----- nvinfo : EIATTR_CBANK_PARAM_SIZE
	.align		4
.L_2480:
        /*00e8*/ 	.byte	0x03, 0x19
        /*00ea*/ 	.short	0x00e8


	//----- nvinfo : EIATTR_PARAM_CBANK
	.align		4
        /*00ec*/ 	.byte	0x04, 0x0a
        /*00ee*/ 	.short	(.L_2482 - .L_2481)
	.align		4
.L_2481:
        /*00f0*/ 	.word	index@(.nv.constant0._ZN10layer_norm13ln_fwd_kernelINS_13Kernel_traitsIf6__halfS2_S2_fjLj7168ELj1ELj1ELj4ELj16ENS_18Kernel_traits_baseILj7168EfS2_S2_S2_fjLj128EEEEELb0ELb0ELb0ELb0EEEvNS_9FwdParamsE)
        /*00f4*/ 	.short	0x0380
        /*00f6*/ 	.short	0x00e8


	//----- nvinfo : EIATTR_SW_WAR
	.align		4
.L_2482:
        /*00f8*/ 	.byte	0x04, 0x36
        /*00fa*/ 	.short	(.L_2484 - .L_2483)
.L_2483:
        /*00fc*/ 	.word	0x00000008
.L_2484:


//--------------------- .nv.info._ZN10layer_norm13ln_fwd_kernelINS_13Kernel_traitsIf6__halfS2_S2_fjLj7168ELj1ELj1ELj4ELj16ENS_18Kernel_traits_baseILj7168EfS2_S2_S2_fjLj128EEEEELb0ELb0ELb0ELb1EEEvNS_9FwdParamsE --------------------------
	.section	.nv.info._ZN10layer_norm13ln_fwd_kernelINS_13Kernel_traitsIf6__halfS2_S2_fjLj7168ELj1ELj1ELj4ELj16ENS_18Kernel_traits_baseILj7168EfS2_S2_S2_fjLj128EEEEELb0ELb0ELb0ELb1EEEvNS_9FwdParamsE,"",@"SHT_CUDA_INFO"
	.sectionflags	@""
	.align	4


	//----- nvinfo : EIATTR_CUDA_API_VERSION
	.align		4
        /*0000*/ 	.byte	0x04, 0x37
        /*0002*/ 	.short	(.L_2486 - .L_2485)
.L_2485:
        /*0004*/ 	.word	0x00000082


	//----- nvinfo : EIATTR_KPARAM_INFO
	.align		4
.L_2486:
        /*0008*/ 	.byte	0x04, 0x17
        /*000a*/ 	.short	(.L_2488 - .L_2487)
.L_2487:
        /*000c*/ 	.word	0x00000000
        /*0010*/ 	.short	0x0000
        /*0012*/ 	.short	0x0000
        /*0014*/ 	.byte	0x00, 0xf0, 0xa1, 0x03


	//----- nvinfo : EIATTR_SPARSE_MMA_MASK
	.align		4
.L_2488:
        /*0018*/ 	.byte	0x03, 0x50
        /*001a*/ 	.short	0x0000


	//----- nvinfo : EIATTR_MAXREG_COUNT
	.align		4
        /*001c*/ 	.byte	0x03, 0x1b
        /*001e*/ 	.short	0x00ff


	//----- nvinfo : EIATTR_NUM_BARRIERS
	.align		4
        /*0020*/ 	.byte	0x02, 0x4c
        /*0022*/ 	.byte	0x01
	.zero		1


	//----- nvinfo : EIATTR_MERCURY_ISA_VERSION
	.align		4
        /*0024*/ 	.byte	0x03, 0x5f
        /*0026*/ 	.short	0x0101


	//----- nvinfo : EIATTR_COOP_GROUP_MASK_REGIDS
	.align		4
        /*0028*/ 	.byte	0x04, 0x29
        /*002a*/ 	.short	(.L_2490 - .L_2489)


	//   ....[0]....
.L_2489:
        /*002c*/ 	.word	0xffffffff


	//   ....[1]....
        /*0030*/ 	.word	0xffffffff


	//   ....[2]....
        /*0034*/ 	.word	0xffffffff


	//   ....[3]....
        /*0038*/ 	.word	0xffffffff


	//   ....[4]....
        /*003c*/ 	.word	0xffffffff


	//   ....[5]....
        /*0040*/ 	.word	0xffffffff


	//   ....[6]....
        /*0044*/ 	.word	0xffffffff


	//   ....[7]....
        /*0048*/ 	.word	0xffffffff


	//   ....[8]....
        /*004c*/ 	.word	0xffffffff


	//   ....[9]....
        /*0050*/ 	.word	0xffffffff


	//   ....[10]....
        /*0054*/ 	.word	0xffffffff


	//   ....[11]....
        /*0058*/ 	.word	0xffffffff


	//   ....[12]....
        /*005c*/ 	.word	0xffffffff


	//   ....[13]....
        /*0060*/ 	.word	0xffffffff


	//   ....[14]....
        /*0064*/ 	.word	0xffffffff


	//   ....[15]....
        /*0068*/ 	.word	0xffffffff


	//   ....[16]....
        /*006c*/ 	.word	0xffffffff


	//   ....[17]....
        /*0070*/ 	.word	0xffffffff


	//----- nvinfo : EIATTR_COOP_GROUP_INSTR_OFFSETS
	.align		4
.L_2490:
        /*0074*/ 	.byte	0x04, 0x28
        /*0076*/ 	.short	(.L_2492 - .L_2491)


	//   ....[0]....
.L_2491:
        /*0078*/ 	.word	0x00002d20


	//   ....[1]....
        /*007c*/ 	.word	0x00002d40


	//   ....[2]....
        /*0080*/ 	.word	0x00002d60


	//   ....[3]....
        /*0084*/ 	.word	0x00002d80


	//   ....[4]....
        /*0088*/ 	.word	0x00002da0


	//   ....[5]....
        /*008c*/ 	.word	0x000034d0


	//   ....[6]....
        /*0090*/ 	.word	0x000034f0


	//   ....[7]....
        /*0094*/ 	.word	0x00003510


	//   ....[8]....
        /*0098*/ 	.word	0x00003540


	//   ....[9]....
        /*009c*/ 	.word	0x00003580


	//   ....[10]....
        /*00a0*/ 	.word	0x00003730


	//   ....[11]....
        /*00a4*/ 	.word	0x00003770


	//   ....[12]....
        /*00a8*/ 	.word	0x00003780


	//   ....[13]....
        /*00ac*/ 	.word	0x000037c0


	//   ....[14]....
        /*00b0*/ 	.word	0x00003890


	//   ....[15]....
        /*00b4*/ 	.word	0x000038c0


	//   ....[16]....
        /*00b8*/ 	.word	0x00003970


	//   ....[17]....
        /*00bc*/ 	.word	0x00003990


	//----- nvinfo : EIATTR_VRC_CTA_INIT_COUNT
	.align		4
.L_2492:
        /*00c0*/ 	.byte	0x02, 0x4a
	.zero		1
	.zero		1


	//----- nvinfo : EIATTR_EXIT_INSTR_OFFSETS
	.align		4
        /*00c4*/ 	.byte	0x04, 0x1c
        /*00c6*/ 	.short	(.L_2494 - .L_2493)


	//   ....[0]....
.L_2493:
        /*00c8*/ 	.word	0x000005c0


	//   ....[1]....
        /*00cc*/ 	.word	0x000047d0


	//----- nvinfo : EIATTR_MAX_THREADS
	.align		4
.L_2494:
        /*00d0*/ 	.byte	0x04, 0x05
        /*00d2*/ 	.short	(.L_2496 - .L_2495)
.L_2495:
        /*00d4*/ 	.word	0x00000080
        /*00d8*/ 	.word	0x00000001
        /*00dc*/ 	.word	0x00000001


	//----- nvinfo : EIATTR_CRS_STACK_SIZE
	.align		4
.L_2496:
        /*00e0*/ 	.byte	0x04, 0x1e
        /*00e2*/ 	.short	(.L_2498 - .L_2497)
.L_2497:
        /*00e4*/ 	.word	0x00000000


	//----- nvinfo : EIATTR_CBANK_PARAM_SIZE
	.align		4
.L_2498:
        /*00e8*/ 	.byte	0x03, 0x19
        /*00ea*/ 	.short	0x00e8


	//----- nvinfo : EIATTR_PARAM_CBANK
	.align		4
        /*00ec*/ 	.byte	0x04, 0x0a
        /*00ee*/ 	.short	(.L_2500 - .L_2499)
	.align		4
.L_2499:
        /*00f0*/ 	.word	index@(.nv.constant0._ZN10layer_norm13ln_fwd_kernelINS_13Kernel_traitsIf6__halfS2_S2_fjLj7168ELj1ELj1ELj4ELj16ENS_18Kernel_traits_baseILj7168EfS2_S2_S2_fjLj128EEEEELb0ELb0ELb0ELb1EEEvNS_9FwdParamsE)
        /*00f4*/ 	.short	0x0380
        /*00f6*/ 	.short	0x00e8


	//----- nvinfo : EIATTR_SW_WAR
	.align		4
.L_2500:
        /*00f8*/ 	.byte	0x04, 0x36
        /*00fa*/ 	.short	(.L_2502 - .L_2501)
.L_2501:
        /*00fc*/ 	.word	0x00000008
.L_2502:


//--------------------- .nv.info._ZN10layer_norm13ln_fwd_kernelINS_13Kernel_traitsIf6__halfS2_S2_fjLj7168ELj1ELj1ELj4ELj16ENS_18Kernel_traits_baseILj7168EfS2_S2_S2_fjLj128EEEEELb0ELb0ELb1ELb0EEEvNS_9FwdParamsE --------------------------
	.section	.nv.info._ZN10layer_norm13ln_fwd_kernelINS_13Kernel_traitsIf6__halfS2_S2_fjLj7168ELj1ELj1ELj4ELj16ENS_18Kernel_traits_baseILj7168EfS2_S2_S2_fjLj128EEEEELb0ELb0ELb1ELb0EEEvNS_9FwdParamsE,"",@"SHT_CUDA_INFO"
	.sectionflags	@""
	.align	4


	//----- nvinfo : EIATTR_CUDA_API_VERSION
	.align		4
        /*0000*/ 	.byte	0x04, 0x37
        /*0002*/ 	.short	(.L_2504 - .L_2503)
.L_2503:
        /*0004*/ 	.word	0x00000082


	//----- nvinfo : EIATTR_KPARAM_INFO
	.align		4
.L_2504:
        /*0008*/ 	.byte	0x04, 0x17
        /*000a*/ 	.short	(.L_2506 - .L_2505)
.L_2505:
        /*000c*/ 	.word	0x00000000
        /*0010*/ 	.short	0x0000
        /*0012*/ 	.short	0x0000
        /*0014*/ 	.byte	0x00, 0xf0, 0xa1, 0x03


	//----- nvinfo : EIATTR_SPARSE_MMA_MASK
	.align		4
.L_2506:
        /*0018*/ 	.byte	0x03, 0x50
        /*001a*/ 	.short	0x0000


	//----- nvinfo : EIATTR_MAXREG_COUNT
	.align		4
        /*001c*/ 	.byte	0x03, 0x1b
        /*001e*/ 	.short	0x00ff


	//----- nvinfo : EIATTR_NUM_BARRIERS
	.align		4
        /*0020*/ 	.byte	0x02, 0x4c
        /*0022*/ 	.byte	0x01
	.zero		1


	//----- nvinfo : EIATTR_MERCURY_ISA_VERSION
	.align		4
        /*0024*/ 	.byte	0x03, 0x5f
        /*0026*/ 	.short	0x0101


	//----- nvinfo : EIATTR_COOP_GROUP_MASK_REGIDS
	.align		4
        /*0028*/ 	.byte	0x04, 0x29
        /*002a*/ 	.short	(.L_2508 - .L_2507)


	//   ....[0]....
.L_2507:
        /*002c*/ 	.word	0xffffffff


	//   ....[1]....
        /*0030*/ 	.word	0xffffffff


	//   ....[2]....
        /*0034*/ 	.word	0xffffffff


	//   ....[3]....
        /*0038*/ 	.word	0xffffffff


	//   ....[4]....
        /*003c*/ 	.word	0xffffffff


	//   ....[5]....
        /*0040*/ 	.word	0xffffffff


	//   ....[6]....
        /*0044*/ 	.word	0xffffffff


	//   ....[7]....
        /*0048*/ 	.word	0xffffffff


	//   ....[8]....
        /*004c*/ 	.word	0xffffffff


	//   ....[9]....
        /*0050*/ 	.word	0xffffffff


	//   ....[10]....
        /*0054*/ 	.word	0xffffffff


	//   ....[11]....
        /*0058*/ 	.word	0xffffffff


	//   ....[12]....
        /*005c*/ 	.word	0xffffffff


	//   ....[13]....
        /*0060*/ 	.word	0xffffffff


	//   ....[14]....
        /*0064*/ 	.word	0xffffffff


	//   ....[15]....
        /*0068*/ 	.word	0xffffffff


	//   ....[16]....
        /*006c*/ 	.word	0xffffffff


	//   ....[17]....
        /*0070*/ 	.word	0xffffffff


	//----- nvinfo : EIATTR_COOP_GROUP_INSTR_OFFSETS
	.align		4
.L_2508:
        /*0074*/ 	.byte	0x04, 0x28
        /*0076*/ 	.short	(.L_2510 - .L_2509)


	//   ....[0]....
.L_2509:
        /*0078*/ 	.word	0x00004080


	//   ....[1]....
        /*007c*/ 	.word	0x000040a0


	//   ....[2]....
        /*0080*/ 	.word	0x000040c0


	//   ....[3]....
        /*0084*/ 	.word	0x000040e0


	//   ....[4]....
        /*0088*/ 	.word	0x00004100


	//   ....[5]....
        /*008c*/ 	.word	0x00004890


	//   ....[6]....
        /*0090*/ 	.word	0x000048b0


	//   ....[7]....
        /*0094*/ 	.word	0x000048d0


	//   ....[8]....
        /*0098*/ 	.word	0x000048f0


	//   ....[9]....
        /*009c*/ 	.word	0x00004910


	//   ....[10]....
        /*00a0*/ 	.word	0x00004aa0


	//   ....[11]....
        /*00a4*/ 	.word	0x00004ad0


	//   ....[12]....
        /*00a8*/ 	.word	0x00004af0


	//   ....[13]....
        /*00ac*/ 	.word	0x00004b30


	//   ....[14]....
        /*00b0*/ 	.word	0x00004bf0


	//   ....[15]....
        /*00b4*/ 	.word	0x00004c20


	//   ....[16]....
        /*00b8*/ 	.word	0x00004cd0


	//   ....[17]....
        /*00bc*/ 	.word	0x00004d00


	//----- nvinfo : EIATTR_VRC_CTA_INIT_COUNT
	.align		4
.L_2510:
        /*00c0*/ 	.byte	0x02, 0x4a
	.zero		1
	.zero		1


	//----- nvinfo : EIATTR_EXIT_INSTR_OFFSETS
	.align		4
        /*00c4*/ 	.byte	0x04, 0x1c
        /*00c6*/ 	.short	(.L_2512 - .L_2511)


	//   ....[0]....
.L_2511:
        /*00c8*/ 	.word	0x00000a10


	//   ....[1]....
        /*00cc*/ 	.word	0x00005de0


	//----- nvinfo : EIATTR_MAX_THREADS
	.align		4
.L_2512:
        /*00d0*/ 	.byte	0x04, 0x05
        /*00d2*/ 	.short	(.L_2514 - .L_2513)
.L_2513:
        /*00d4*/ 	.word	0x00000080
        /*00d8*/ 	.word	0x00000001
        /*00dc*/ 	.word	0x00000001


	//----- nvinfo : EIATTR_CRS_STACK_SIZE
	.align		4
.L_2514:
        /*00e0*/ 	.byte	0x04, 0x1e
        /*00e2*/ 	.short	(.L_2516 - .L_2515)
.L_2515:
        /*00e4*/ 	.word	0x00000000


	//----- nvinfo : EIATTR_CBANK_PARAM_SIZE
	.align		4
.L_2516:
        /*00e8*/ 	.byte	0x03, 0x19
        /*00ea*/ 	.short	0x00e8


	//----- nvinfo : EIATTR_PARAM_CBANK
	.align		4
        /*00ec*/ 	.byte	0x04, 0x0a
        /*00ee*/ 	.short	(.L_2518 - .L_2517)
	.align		4
.L_2517:
        /*00f0*/ 	.word	index@(.nv.constant0._ZN10layer_norm13ln_fwd_kernelINS_13Kernel_traitsIf6__halfS2_S2_fjLj7168ELj1ELj1ELj4ELj16ENS_18Kernel_traits_baseILj7168EfS2_S2_S2_fjLj128EEEEELb0ELb0ELb1ELb0EEEvNS_9FwdParamsE)
        /*00f4*/ 	.short	0x0380
        /*00f6*/ 	.short	0x00e8


	//----- nvinfo : EIATTR_SW_WAR
	.align		4
.L_2518:
        /*00f8*/ 	.byte	0x04, 0x36
        /*00fa*/ 	.short	(.L_2520 - .L_2519)
.L_2519:
        /*00fc*/ 	.word	0x00000008
.L_2520:


//--------------------- .nv.info._ZN10layer_norm13ln_fwd_kernelINS_13Kernel_traitsIf6__halfS2_S2_fjLj7168ELj1ELj1ELj4ELj16ENS_18Kernel_traits_baseILj7168EfS2_S2_S2_fjLj128EEEEELb0ELb0ELb1ELb1EEEvNS_9FwdParamsE --------------------------
	.section	.nv.info._ZN10layer_norm13ln_fwd_kernelINS_13Kernel_traitsIf6__halfS2_S2_fjLj7168ELj1ELj1ELj4ELj16ENS_18Kernel_traits_baseILj7168EfS2_S2_S2_fjLj128EEEEELb0ELb0ELb1ELb1EEEvNS_9FwdParamsE,"",@"SHT_CUDA_INFO"
	.sectionflags	@""
	.align	4


	//----- nvinfo : EIATTR_CUDA_API_VERSION
	.align		4
        /*0000*/ 	.byte	0x04, 0x37
        /*0002*/ 	.short	(.L_2522 - .L_2521)
.L_2521:
        /*0004*/ 	.word	0x00000082


	//----- nvinfo : EIATTR_KPARAM_INFO
	.align		4
.L_2522:
        /*0008*/ 	.byte	0x04, 0x17
        /*000a*/ 	.short	(.L_2524 - .L_2523)
.L_2523:
        /*000c*/ 	.word	0x00000000
        /*0010*/ 	.short	0x0000
        /*0012*/ 	.short	0x0000
        /*0014*/ 	.byte	0x00, 0xf0, 0xa1, 0x03


	//----- nvinfo : EIATTR_SPARSE_MMA_MASK
	.align		4
.L_2524:
        /*0018*/ 	.byte	0x03, 0x50
        /*001a*/ 	.short	0x0000


	//----- nvinfo : EIATTR_MAXREG_COUNT
	.align		4
        /*001c*/ 	.byte	0x03, 0x1b
        /*001e*/ 	.short	0x00ff


	//----- nvinfo : EIATTR_NUM_BARRIERS
	.align		4
        /*0020*/ 	.byte	0x02, 0x4c
        /*0022*/ 	.byte	0x01
	.zero		1


	//----- nvinfo : EIATTR_MERCURY_ISA_VERSION
	.align		4
        /*0024*/ 	.byte	0x03, 0x5f
        /*0026*/ 	.short	0x0101


	//----- nvinfo : EIATTR_COOP_GROUP_MASK_REGIDS
	.align		4
        /*0028*/ 	.byte	0x04, 0x29
        /*002a*/ 	.short	(.L_2526 - .L_2525)


	//   ....[0]....
.L_2525:
        /*002c*/ 	.word	0xffffffff


	//   ....[1]....
        /*0030*/ 	.word	0xffffffff


	//   ....[2]....
        /*0034*/ 	.word	0xffffffff


	//   ....[3]....
        /*0038*/ 	.word	0xffffffff


	//   ....[4]....
        /*003c*/ 	.word	0xffffffff


	//   ....[5]....
        /*0040*/ 	.word	0xffffffff


	//   ....[6]....
        /*0044*/ 	.word	0xffffffff


	//   ....[7]....
        /*0048*/ 	.word	0xffffffff


	//   ....[8]....
        /*004c*/ 	.word	0xffffffff


	//   ....[9]....
        /*0050*/ 	.word	0xffffffff


	//   ....[10]....
        /*0054*/ 	.word	0xffffffff


	//   ....[11]....
        /*0058*/ 	.word	0xffffffff


	//   ....[12]....
        /*005c*/ 	.word	0xffffffff


	//   ....[13]....
        /*0060*/ 	.word	0xffffffff


	//   ....[14]....
        /*0064*/ 	.word	0xffffffff


	//   ....[15]....
        /*0068*/ 	.word	0xffffffff


	//   ....[16]....
        /*006c*/ 	.word	0xffffffff


	//   ....[17]....
        /*0070*/ 	.word	0xffffffff


	//----- nvinfo : EIATTR_COOP_GROUP_INSTR_OFFSETS
	.align		4
.L_2526:
        /*0074*/ 	.byte	0x04, 0x28
        /*0076*/ 	.short	(.L_2528 - .L_2527)


	//   ....[0]....
.L_2527:
        /*0078*/ 	.word	0x00003710


	//   ....[1]....
        /*007c*/ 	.word	0x00003730


	//   ....[2]....
        /*0080*/ 	.word	0x00003750


	//   ....[3]....
        /*0084*/ 	.word	0x00003770


	//   ....[4]....
        /*0088*/ 	.word	0x00003790


	//   ....[5]....
        /*008c*/ 	.word	0x00003ec0


	//   ....[6]....
        /*0090*/ 	.word	0x00003ee0


	//   ....[7]....
        /*0094*/ 	.word	0x00003f00


	//   ....[8]....
        /*0098*/ 	.word	0x00003f30


	//   ....[9]....
        /*009c*/ 	.word	0x00003f60


	//   ....[10]....
        /*00a0*/ 	.word	0x00004110


	//   ....[11]....
        /*00a4*/ 	.word	0x00004140


	//   ....[12]....
        /*00a8*/ 	.word	0x00004150


	//   ....[13]....
        /*00ac*/ 	.word	0x00004190


	//   ....[14]....
        /*00b0*/ 	.word	0x00004260


	//   ....[15]....
        /*00b4*/ 	.word	0x00004290


	//   ....[16]....
        /*00b8*/ 	.word	0x00004340


	//   ....[17]....
        /*00bc*/ 	.word	0x00004370


	//----- nvinfo : EIATTR_VRC_CTA_INIT_COUNT
	.align		4
.L_2528:
        /*00c0*/ 	.byte	0x02, 0x4a
	.zero		1
	.zero		1


	//----- nvinfo : EIATTR_EXIT_INSTR_OFFSETS
	.align		4
        /*00c4*/ 	.byte	0x04, 0x1c
        /*00c6*/ 	.short	(.L_2530 - .L_2529)


	//   ....[0]....
.L_2529:
        /*00c8*/ 	.word	0x00000580


	//   ....[1]....
        /*00cc*/ 	.word	0x00005280


	//----- nvinfo : EIATTR_MAX_THREADS
	.align		4
.L_2530:
        /*00d0*/ 	.byte	0x04, 0x05
        /*00d2*/ 	.short	(.L_2532 - .L_2531)
.L_2531:
        /*00d4*/ 	.word	0x00000080
        /*00d8*/ 	.word	0x00000001
        /*00dc*/ 	.word	0x00000001


	//----- nvinfo : EIATTR_CRS_STACK_SIZE
	.align		4
.L_2532:
        /*00e0*/ 	.byte	0x04, 0x1e
        /*00e2*/ 	.short	(.L_2534 - .L_2533)
.L_2533:
        /*00e4*/ 	.word	0x00000000


	//----- nvinfo : EIATTR_CBANK_PARAM_SIZE
	.align		4
.L_2534:
        /*00e8*/ 	.byte	0x03, 0x19
        /*00ea*/ 	.short	0x00e8


	//----- nvinfo : EIATTR_PARAM_CBANK
	.align		4
        /*00ec*/ 	.byte	0x04, 0x0a
        /*00ee*/ 	.short	(.L_2536 - .L_2535)
	.align		4
.L_2535:
        /*00f0*/ 	.word	index@(.nv.constant0._ZN10layer_norm13ln_fwd_kernelINS_13Kernel_traitsIf6__halfS2_S2_fjLj7168ELj1ELj1ELj4ELj16ENS_18Kernel_traits_baseILj7168EfS2_S2_S2_fjLj128EEEEELb0ELb0ELb1ELb1EEEvNS_9FwdParamsE)
        /*00f4*/ 	.short	0x0380
        /*00f6*/ 	.short	0x00e8


	//----- nvinfo : EIATTR_SW_WAR
	.align		4
.L_2536:
        /*00f8*/ 	.byte	0x04, 0x36
        /*00fa*/ 	.short	(.L_2538 - .L_2537)
.L_2537:
        /*00fc*/ 	.word	0x00000008
.L_2538:


//--------------------- .nv.info._ZN10layer_norm13ln_fwd_kernelINS_13Kernel_traitsIf6__halfS2_S2_fjLj7168ELj1ELj1ELj4ELj16ENS_18Kernel_traits_baseILj7168EfS2_S2_S2_fjLj128EEEEELb0ELb1ELb0ELb0EEEvNS_9FwdParamsE --------------------------
	.section	.nv.info._ZN10layer_norm13ln_fwd_kernelINS_13Kernel_traitsIf6__halfS2_S2_fjLj7168ELj1ELj1ELj4ELj16ENS_18Kernel_traits_baseILj7168EfS2_S2_S2_fjLj128EEEEELb0ELb1ELb0ELb0EEEvNS_9FwdParamsE,"",@"SHT_CUDA_INFO"
	.sectionflags	@""
	.align	4


	//----- nvinfo : EIATTR_CUDA_API_VERSION
	.align		4
        /*0000*/ 	.byte	0x04, 0x37
        /*0002*/ 	.short	(.L_2540 - .L_2539)
.L_2539:
        /*0004*/ 	.word	0x00000082


	//----- nvinfo : EIATTR_KPARAM_INFO
	.align		4
.L_2540:
        /*0008*/ 	.byte	0x04, 0x17
        /*000a*/ 	.short	(.L_2542 - .L_2541)
.L_2541:
        /*000c*/ 	.word	0x00000000
        /*0010*/ 	.short	0x0000
        /*0012*/ 	.short	0x0000
        /*0014*/ 	.byte	0x00, 0xf0, 0xa1, 0x03


	//----- nvinfo : EIATTR_SPARSE_MMA_MASK
	.align		4
.L_2542:
        /*0018*/ 	.byte	0x03, 0x50
        /*001a*/ 	.short	0x0000


	//----- nvinfo : EIATTR_MAXREG_COUNT
	.align		4
        /*001c*/ 	.byte	0x03, 0x1b
        /*001e*/ 	.short	0x00ff


	//----- nvinfo : EIATTR_NUM_BARRIERS
	.align		4
        /*0020*/ 	.byte	0x02, 0x4c
        /*0022*/ 	.byte	0x01
	.zero		1


	//----- nvinfo : EIATTR_MERCURY_ISA_VERSION
	.align		4
        /*0024*/ 	.byte	0x03, 0x5f
        /*0026*/ 	.short	0x0101


	//----- nvinfo : EIATTR_COOP_GROUP_MASK_REGIDS
	.align		4
        /*0028*/ 	.byte	0x04, 0x29
        /*002a*/ 	.short	(.L_2544 - .L_2543)


	//   ....[0]....
.L_2543:
        /*002c*/ 	.word	0xffffffff


	//   ....[1]....
        /*0030*/ 	.word	0xffffffff


	//   ....[2]....
        /*0034*/ 	.word	0xffffffff


	//   ....[3]....
        /*0038*/ 	.word	0xffffffff


	//   ....[4]....
        /*003c*/ 	.word	0xffffffff


	//   ....[5]....
        /*0040*/ 	.word	0xffffffff


	//   ....[6]....
        /*0044*/ 	.word	0xffffffff


	//   ....[7]....
        /*0048*/ 	.word	0xffffffff


	//   ....[8]....
        /*004c*/ 	.word	0xffffffff


	//   ....[9]....
        /*0050*/ 	.word	0xffffffff


	//   ....[10]....
        /*0054*/ 	.word	0xffffffff


	//   ....[11]....
        /*0058*/ 	.word	0xffffffff


	//   ....[12]....
        /*005c*/ 	.word	0xffffffff


	//   ....[13]....
        /*0060*/ 	.word	0xffffffff


	//   ....[14]....
        /*0064*/ 	.word	0xffffffff


	//   ....[15]....
        /*0068*/ 	.word	0xffffffff


	//   ....[16]....
        /*006c*/ 	.word	0xffffffff


	//   ....[17]....
        /*0070*/ 	.word	0xffffffff


	//----- nvinfo : EIATTR_COOP_GROUP_INSTR_OFFSETS
	.align		4
.L_2544:
        /*0074*/ 	.byte	0x04, 0x28
        /*0076*/ 	.short	(.L_2546 - .L_2545)


	//   ....[0]....
.L_2545:
        /*0078*/ 	.word	0x00003890


	//   ....[1]....
        /*007c*/ 	.word	0x000038b0


	//   ....[2]....
        /*0080*/ 	.word	0x000038d0


	//   ....[3]....
        /*0084*/ 	.word	0x000038f0


	//   ....[4]....
        /*0088*/ 	.word	0x00003910


	//   ....[5]....
        /*008c*/ 	.word	0x000040b0


	//   ....[6]....
        /*0090*/ 	.word	0x000040d0


	//   ....[7]....
        /*0094*/ 	.word	0x000040f0


	//   ....[8]....
        /*0098*/ 	.word	0x00004110


	//   ....[9]....
        /*009c*/ 	.word	0x00004130


	//   ....[10]....
        /*00a0*/ 	.word	0x000042e0


	//   ....[11]....
        /*00a4*/ 	.word	0x00004320


	//   ....[12]....
        /*00a8*/ 	.word	0x00004360


	//   ....[13]....
        /*00ac*/ 	.word	0x000043a0


	//   ....[14]....
        /*00b0*/ 	.word	0x00004410


	//   ....[15]....
        /*00b4*/ 	.word	0x00004450


	//   ....[16]....
        /*00b8*/ 	.word	0x00004530


	//   ....[17]....
        /*00bc*/ 	.word	0x00004540


	//----- nvinfo : EIATTR_VRC_CTA_INIT_COUNT
	.align		4
.L_2546:
        /*00c0*/ 	.byte	0x02, 0x4a
	.zero		1
	.zero		1


	//----- nvinfo : EIATTR_EXIT_INSTR_OFFSETS
	.align		4
        /*00c4*/ 	.byte	0x04, 0x1c
        /*00c6*/ 	.short	(.L_2548 - .L_2547)


	//   ....[0]....
.L_2547:
        /*00c8*/ 	.word	0x00000dc0


	//   ....[1]....
        /*00cc*/ 	.word	0x000055e0


	//----- nvinfo : EIATTR_MAX_THREADS
	.align		4
.L_2548:
        /*00d0*/ 	.byte	0x04, 0x05
        /*00d2*/ 	.short	(.L_2550 - .L_2549)
.L_2549:
        /*00d4*/ 	.word	0x00000080
        /*00d8*/ 	.word	0x00000001
        /*00dc*/ 	.word	0x00000001


	//----- nvinfo : EIATTR_CRS_STACK_SIZE
	.align		4
.L_2550:
        /*00e0*/ 	.byte	0x04, 0x1e
        /*00e2*/ 	.short	(.L_2552 - .L_2551)
.L_2551:
        /*00e4*/ 	.word	0x00000000


	//----- nvinfo : EIATTR_CBANK_PARAM_SIZE
	.align		4
.L_2552:
        /*00e8*/ 	.byte	0x03, 0x19
        /*00ea*/ 	.short	0x00e8


	//----- nvinfo : EIATTR_PARAM_CBANK
	.align		4
        /*00ec*/ 	.byte	0x04, 0x0a
        /*00ee*/ 	.short	(.L_2554 - .L_2553)
	.align		4
.L_2553:
        /*00f0*/ 	.word	index@(.nv.constant0._ZN10layer_norm13ln_fwd_kernelINS_13Kernel_traitsIf6__halfS2_S2_fjLj7168ELj1ELj1ELj4ELj16ENS_18Kernel_traits_baseILj7168EfS2_S2_S2_fjLj128EEEEELb0ELb1ELb0ELb0EEEvNS_9FwdParamsE)
        /*00f4*/ 	.short	0x0380
        /*00f6*/ 	.short	0x00e8


	//----- nvinfo : EIATTR_SW_WAR
	.align		4
.L_2554:
        /*00f8*/ 	.byte	0x04, 0x36
        /*00fa*/ 	.short	(.L_2556 - .L_2555)
.L_2555:
        /*00fc*/ 	.word	0x00000008
.L_2556:


//--------------------- .nv.info._ZN10layer_norm13ln_fwd_kernelINS_13Kernel_traitsIf6__halfS2_S2_fjLj7168ELj1ELj1ELj4ELj16ENS_18Kernel_traits_baseILj7168EfS2_S2_S2_fjLj128EEEEELb0ELb1ELb0ELb1EEEvNS_9FwdParamsE --------------------------
	.section	.nv.info._ZN10layer_norm13ln_fwd_kernelINS_13Kernel_traitsIf6__halfS2_S2_fjLj7168ELj1ELj1ELj4ELj16ENS_18Kernel_traits_baseILj7168EfS2_S2_S2_fjLj128EEEEELb0ELb1ELb0ELb1EEEvNS_9FwdParamsE,"",@"SHT_CUDA_INFO"
	.sectionflags	@""
	.align	4


	//----- nvinfo : EIATTR_CUDA_API_VERSION
	.align		4
        /*0000*/ 	.byte	0x04, 0x37
        /*0002*/ 	.short	(.L_2558 - .L_2557)
.L_2557:
        /*0004*/ 	.word	0x00000082


	//----- nvinfo : EIATTR_KPARAM_INFO
	.align		4
.L_2558:
        /*0008*/ 	.byte	0x04, 0x17
        /*000a*/ 	.short	(.L_2560 - .L_2559)
.L_2559:
        /*000c*/ 	.word	0x00000000
        /*0010*/ 	.short	0x0000
        /*0012*/ 	.short	0x0000
        /*0014*/ 	.byte	0x00, 0xf0, 0xa1, 0x03


	//----- nvinfo : EIATTR_SPARSE_MMA_MASK
	.align		4
.L_2560:
        /*0018*/ 	.byte	0x03, 0x50
        /*001a*/ 	.short	0x0000


	//----- nvinfo : EIATTR_MAXREG_COUNT
	.align		4
        /*001c*/ 	.byte	0x03, 0x1b
        /*001e*/ 	.short	0x00ff


	//----- nvinfo : EIATTR_NUM_BARRIERS
	.align		4
        /*0020*/ 	.byte	0x02, 0x4c
        /*0022*/ 	.byte	0x01
	.zero		1


	//----- nvinfo : EIATTR_MERCURY_ISA_VERSION
	.align		4
        /*0024*/ 	.byte	0x03, 0x5f
        /*0026*/ 	.short	0x0101


	//----- nvinfo : EIATTR_COOP_GROUP_MASK_REGIDS
	.align		4
        /*0028*/ 	.byte	0x04, 0x29
        /*002a*/ 	.short	(.L_2562 - .L_2561)


	//   ....[0]....
.L_2561:
        /*002c*/ 	.word	0xffffffff


	//   ....[1]....
        /*0030*/ 	.word	0xffffffff


	//   ....[2]....
        /*0034*/ 	.word	0xffffffff


	//   ....[3]....
        /*0038*/ 	.word	0xffffffff


	//   ....[4]....
        /*003c*/ 	.word	0xffffffff


	//   ....[5]....
        /*0040*/ 	.word	0xffffffff


	//   ....[6]....
        /*0044*/ 	.word	0xffffffff


	//   ....[7]....
        /*0048*/ 	.word	0xffffffff


	//   ....[8]....
        /*004c*/ 	.word	0xffffffff


	//   ....[9]....
        /*0050*/ 	.word	0xffffffff


	//   ....[10]....
        /*0054*/ 	.word	0xffffffff


	//   ....[11]....
        /*0058*/ 	.word	0xffffffff


	//   ....[12]....
        /*005c*/ 	.word	0xffffffff


	//   ....[13]....
        /*0060*/ 	.word	0xffffffff


	//   ....[14]....
        /*0064*/ 	.word	0xffffffff


	//   ....[15]....
        /*0068*/ 	.word	0xffffffff


	//   ....[16]....
        /*006c*/ 	.word	0xffffffff


	//   ....[17]....
        /*0070*/ 	.word	0xffffffff


	//----- nvinfo : EIATTR_COOP_GROUP_INSTR_OFFSETS
	.align		4
.L_2562:
        /*0074*/ 	.byte	0x04, 0x28
        /*0076*/ 	.short	(.L_2564 - .L_2563)


	//   ....[0]....
.L_2563:
        /*0078*/ 	.word	0x00002d00


	//   ....[1]....
        /*007c*/ 	.word	0x00002d20


	//   ....[2]....
        /*0080*/ 	.word	0x00002d40


	//   ....[3]....
        /*0084*/ 	.word	0x00002d60


	//   ....[4]....
        /*0088*/ 	.word	0x00002d80


	//   ....[5]....
        /*008c*/ 	.word	0x000034b0


	//   ....[6]....
        /*0090*/ 	.word	0x000034d0


	//   ....[7]....
        /*0094*/ 	.word	0x000034f0


	//   ....[8]....
        /*0098*/ 	.word	0x00003510


	//   ....[9]....
        /*009c*/ 	.word	0x00003530


	//   ....[10]....
        /*00a0*/ 	.word	0x00003690


	//   ....[11]....
        /*00a4*/ 	.word	0x00003750


	//   ....[12]....
        /*00a8*/ 	.word	0x00003760


	//   ....[13]....
        /*00ac*/ 	.word	0x000037c0


	//   ....[14]....
        /*00b0*/ 	.word	0x00003800


	//   ....[15]....
        /*00b4*/ 	.word	0x00003820


	//   ....[16]....
        /*00b8*/ 	.word	0x00003910


	//   ....[17]....
        /*00bc*/ 	.word	0x00003920


	//----- nvinfo : EIATTR_VRC_CTA_INIT_COUNT
	.align		4
.L_2564:
        /*00c0*/ 	.byte	0x02, 0x4a
	.zero		1
	.zero		1


	//----- nvinfo : EIATTR_EXIT_INSTR_OFFSETS
	.align		4
        /*00c4*/ 	.byte	0x04, 0x1c
        /*00c6*/ 	.short	(.L_2566 - .L_2565)


	//   ....[0]....
.L_2565:
        /*00c8*/ 	.word	0x00000790


	//   ....[1]....
        /*00cc*/ 	.word	0x00004760


	//----- nvinfo : EIATTR_MAX_THREADS
	.align		4
.L_2566:
        /*00d0*/ 	.byte	0x04, 0x05
        /*00d2*/ 	.short	(.L_2568 - .L_2567)
.L_2567:
        /*00d4*/ 	.word	0x00000080
        /*00d8*/ 	.word	0x00000001
        /*00dc*/ 	.word	0x00000001


	//----- nvinfo : EIATTR_CRS_STACK_SIZE
	.align		4
.L_2568:
        /*00e0*/ 	.byte	0x04, 0x1e
        /*00e2*/ 	.short	(.L_2570 - .L_2569)
.L_2569:
        /*00e4*/ 	.word	0x00000000


	//----- nvinfo : EIATTR_CBANK_PARAM_SIZE
	.align		4
.L_2570:
        /*00e8*/ 	.byte	0x03, 0x19
        /*00ea*/ 	.short	0x00e8


	//----- nvinfo : EIATTR_PARAM_CBANK
	.align		4
        /*00ec*/ 	.byte	0x04, 0x0a
        /*00ee*/ 	.short	(.L_2572 - .L_2571)
	.align		4
.L_2571:
        /*00f0*/ 	.word	index@(.nv.constant0._ZN10layer_norm13ln_fwd_kernelINS_13Kernel_traitsIf6__halfS2_S2_fjLj7168ELj1ELj1ELj4ELj16ENS_18Kernel_traits_baseILj7168EfS2_S2_S2_fjLj128EEEEELb0ELb1ELb0ELb1EEEvNS_9FwdParamsE)
        /*00f4*/ 	.short	0x0380
        /*00f6*/ 	.short	0x00e8


	//----- nvinfo : EIATTR_SW_WAR
	.align		4
.L_2572:
        /*00f8*/ 	.byte	0x04, 0x36
        /*00fa*/ 	.short	(.L_2574 - .L_2573)
.L_2573:
        /*00fc*/ 	.word	0x00000008
.L_2574:


//--------------------- .nv.info._ZN10layer_norm13ln_fwd_kernelINS_13Kernel_traitsIf6__halfS2_S2_fjLj7168ELj1ELj1ELj4ELj16ENS_18Kernel_traits_baseILj7168EfS2_S2_S2_fjLj128EEEEELb0ELb1ELb1ELb0EEEvNS_9FwdParamsE --------------------------
	.section	.nv.info._ZN10layer_norm13ln_fwd_kernelINS_13Kernel_traitsIf6__halfS2_S2_fjLj7168ELj1ELj1ELj4ELj16ENS_18Kernel_traits_baseILj7168EfS2_S2_S2_fjLj128EEEEELb0ELb1ELb1ELb0EEEvNS_9FwdParamsE,"",@"SHT_CUDA_INFO"
	.sectionflags	@""
	.align	4


	//----- nvinfo : EIATTR_CUDA_API_VERSION
	.align		4
        /*0000*/ 	.byte	0x04, 0x37
        /*0002*/ 	.short	(.L_2576 - .L_2575)
.L_2575:
        /*0004*/ 	.word	0x00000082


	//----- nvinfo : EIATTR_KPARAM_INFO
	.align		4
.L_2576:
        /*0008*/ 	.byte	0x04, 0x17
        /*000a*/ 	.short	(.L_2578 - .L_2577)
.L_2577:
        /*000c*/ 	.word	0x00000000
        /*0010*/ 	.short	0x0000
        /*0012*/ 	.short	0x0000
        /*0014*/ 	.byte	0x00, 0xf0, 0xa1, 0x03


	//----- nvinfo : EIATTR_SPARSE_MMA_MASK
	.align		4
.L_2578:
        /*0018*/ 	.byte	0x03, 0x50
        /*001a*/ 	.short	0x0000


	//----- nvinfo : EIATTR_MAXREG_COUNT
	.align		4
        /*001c*/ 	.byte	0x03, 0x1b
        /*001e*/ 	.short	0x00ff


	//----- nvinfo : EIATTR_NUM_BARRIERS
	.align		4
        /*0020*/ 	.byte	0x02, 0x4c
        /*0022*/ 	.byte	0x01
	.zero		1


	//----- nvinfo : EIATTR_MERCURY_ISA_VERSION
	.align		4
        /*0024*/ 	.byte	0x03, 0x5f
        /*0026*/ 	.short	0x0101


	//----- nvinfo : EIATTR_COOP_GROUP_MASK_REGIDS
	.align		4
        /*0028*/ 	.byte	0x04, 0x29
        /*002a*/ 	.short	(.L_2580 - .L_2579)


	//   ....[0]....
.L_2579:
        /*002c*/ 	.word	0xffffffff


	//   ....[1]....
        /*0030*/ 	.word	0xffffffff


	//   ....[2]....
        /*0034*/ 	.word	0xffffffff


	//   ....[3]....
        /*0038*/ 	.word	0xffffffff


	//   ....[4]....
        /*003c*/ 	.word	0xffffffff


	//   ....[5]....
        /*0040*/ 	.word	0xffffffff


	//   ....[6]....
        /*0044*/ 	.word	0xffffffff


	//   ....[7]....
        /*0048*/ 	.word	0xffffffff


	//   ....[8]....
        /*004c*/ 	.word	0xffffffff


	//   ....[9]....
        /*0050*/ 	.word	0xffffffff


	//   ....[10]....
        /*0054*/ 	.word	0xffffffff


	//   ....[11]....
        /*0058*/ 	.word	0xffffffff


	//   ....[12]....
        /*005c*/ 	.word	0xffffffff


	//   ....[13]....
        /*0060*/ 	.word	0xffffffff


	//   ....[14]....
        /*0064*/ 	.word	0xffffffff


	//   ....[15]....
        /*0068*/ 	.word	0xffffffff


	//   ....[16]....
        /*006c*/ 	.word	0xffffffff


	//   ....[17]....
        /*0070*/ 	.word	0xffffffff


	//----- nvinfo : EIATTR_COOP_GROUP_INSTR_OFFSETS
	.align		4
.L_2580:
        /*0074*/ 	.byte	0x04, 0x28
        /*0076*/ 	.short	(.L_2582 - .L_2581)


	//   ....[0]....
.L_2581:
        /*0078*/ 	.word	0x000049c0


	//   ....[1]....
        /*007c*/ 	.word	0x000049e0


	//   ....[2]....
        /*0080*/ 	.word	0x00004a00


	//   ....[3]....
        /*0084*/ 	.word	0x00004a20


	//   ....[4]....
        /*0088*/ 	.word	0x00004a40


	//   ....[5]....
        /*008c*/ 	.word	0x000051d0


	//   ....[6]....
        /*0090*/ 	.word	0x000051f0


	//   ....[7]....
        /*0094*/ 	.word	0x00005210


	//   ....[8]....
        /*0098*/ 	.word	0x00005230


	//   ....[9]....
        /*009c*/ 	.word	0x00005250


	//   ....[10]....
        /*00a0*/ 	.word	0x00005400


	//   ....[11]....
        /*00a4*/ 	.word	0x00005430


	//   ....[12]....
        /*00a8*/ 	.word	0x00005450


	//   ....[13]....
        /*00ac*/ 	.word	0x00005500


	//   ....[14]....
        /*00b0*/ 	.word	0x00005540


	//   ....[15]....
        /*00b4*/ 	.word	0x00005550


	//   ....[16]....
        /*00b8*/ 	.word	0x00005650


	//   ....[17]....
        /*00bc*/ 	.word	0x00005660


	//----- nvinfo : EIATTR_VRC_CTA_INIT_COUNT
	.align		4
.L_2582:
        /*00c0*/ 	.byte	0x02, 0x4a
	.zero		1
	.zero		1


	//----- nvinfo : EIATTR_EXIT_INSTR_OFFSETS
	.align		4
        /*00c4*/ 	.byte	0x04, 0x1c
        /*00c6*/ 	.short	(.L_2584 - .L_2583)


	//   ....[0]....
.L_2583:
        /*00c8*/ 	.word	0x00000d90


	//   ....[1]....
        /*00cc*/ 	.word	0x00006740


	//----- nvinfo : EIATTR_MAX_THREADS
	.align		4
.L_2584:
        /*00d0*/ 	.byte	0x04, 0x05
        /*00d2*/ 	.short	(.L_2586 - .L_2585)
.L_2585:
        /*00d4*/ 	.word	0x00000080
        /*00d8*/ 	.word	0x00000001
        /*00dc*/ 	.word	0x00000001


	//----- nvinfo : EIATTR_CRS_STACK_SIZE
	.align		4
.L_2586:
        /*00e0*/ 	.byte	0x04, 0x1e
        /*00e2*/ 	.short	(.L_2588 - .L_2587)
.L_2587:
        /*00e4*/ 	.word	0x00000000


	//----- nvinfo : EIATTR_CBANK_PARAM_SIZE
	.align		4
.L_2588:
        /*00e8*/ 	.byte	0x03, 0x19
        /*00ea*/ 	.short	0x00e8


	//----- nvinfo : EIATTR_PARAM_CBANK
	.align		4
        /*00ec*/ 	.byte	0x04, 0x0a
        /*00ee*/ 	.short	(.L_2590 - .L_2589)
	.align		4
.L_2589:
        /*00f0*/ 	.word	index@(.nv.constant0._ZN10layer_norm13ln_fwd_kernelINS_13Kernel_traitsIf6__halfS2_S2_fjLj7168ELj1ELj1ELj4ELj16ENS_18Kernel_traits_baseILj7168EfS2_S2_S2_fjLj128EEEEELb0ELb1ELb1ELb0EEEvNS_9FwdParamsE)
        /*00f4*/ 	.short	0x0380
        /*00f6*/ 	.short	0x00e8


	//----- nvinfo : EIATTR_SW_WAR
	.align		4
.L_2590:
        /*00f8*/ 	.byte	0x04, 0x36
        /*00fa*/ 	.short	(.L_2592 - .L_2591)
.L_2591:
        /*00fc*/ 	.word	0x00000008
.L_2592:


//--------------------- .nv.info._ZN10layer_norm13ln_fwd_kernelINS_13Kernel_traitsIf6__halfS2_S2_fjLj7168ELj1ELj1ELj4ELj16ENS_18Kernel_traits_baseILj7168EfS2_S2_S2_fjLj128EEEEELb0ELb1ELb1ELb1EEEvNS_9FwdParamsE --------------------------
	.section	.nv.info._ZN10layer_norm13ln_fwd_kernelINS_13Kernel_traitsIf6__halfS2_S2_fjLj7168ELj1ELj1ELj4ELj16ENS_18Kernel_traits_baseILj7168EfS2_S2_S2_fjLj128EEEEELb0ELb1ELb1ELb1EEEvNS_9FwdParamsE,"",@"SHT_CUDA_INFO"
	.sectionflags	@""
	.align	4


	//----- nvinfo : EIATTR_CUDA_API_VERSION
	.align		4
        /*0000*/ 	.byte	0x04, 0x37
        /*0002*/ 	.short	(.L_2594 - .L_2593)
.L_2593:
        /*0004*/ 	.word	0x00000082


	//----- nvinfo : EIATTR_KPARAM_INFO
	.align		4
.L_2594:
        /*0008*/ 	.byte	0x04, 0x17
        /*000a*/ 	.short	(.L_2596 - .L_2595)
.L_2595:
        /*000c*/ 	.word	0x00000000
        /*0010*/ 	.short	0x0000
        /*0012*/ 	.short	0x0000
        /*0014*/ 	.byte	0x00, 0xf0, 0xa1, 0x03


	//----- nvinfo : EIATTR_SPARSE_MMA_MASK
	.align		4
.L_2596:
        /*0018*/ 	.byte	0x03, 0x50
        /*001a*/ 	.short	0x0000


	//----- nvinfo : EIATTR_MAXREG_COUNT
	.align		4
        /*001c*/ 	.byte	0x03, 0x1b
        /*001e*/ 	.short	0x00ff


	//----- nvinfo : EIATTR_NUM_BARRIERS
	.align		4
        /*0020*/ 	.byte	0x02, 0x4c
        /*0022*/ 	.byte	0x01
	.zero		1


	//----- nvinfo : EIATTR_MERCURY_ISA_VERSION
	.align		4
        /*0024*/ 	.byte	0x03, 0x5f
        /*0026*/ 	.short	0x0101


	//----- nvinfo : EIATTR_COOP_GROUP_MASK_REGIDS
	.align		4
        /*0028*/ 	.byte	0x04, 0x29
        /*002a*/ 	.short	(.L_2598 - .L_2597)


	//   ....[0]....
.L_2597:
        /*002c*/ 	.word	0xffffffff


	//   ....[1]....
        /*0030*/ 	.word	0xffffffff


	//   ....[2]....
        /*0034*/ 	.word	0xffffffff


	//   ....[3]....
        /*0038*/ 	.word	0xffffffff


	//   ....[4]....
        /*003c*/ 	.word	0xffffffff


	//   ....[5]....
        /*0040*/ 	.word	0xffffffff


	//   ....[6]....
        /*0044*/ 	.word	0xffffffff


	//   ....[7]....
        /*0048*/ 	.word	0xffffffff


	//   ....[8]....
        /*004c*/ 	.word	0xffffffff


	//   ....[9]....
        /*0050*/ 	.word	0xffffffff


	//   ....[10]....
        /*0054*/ 	.word	0xffffffff


	//   ....[11]....
        /*0058*/ 	.word	0xffffffff


	//   ....[12]....
        /*005c*/ 	.word	0xffffffff


	//   ....[13]....
        /*0060*/ 	.word	0xffffffff


	//   ....[14]....
        /*0064*/ 	.word	0xffffffff


	//   ....[15]....
        /*0068*/ 	.word	0xffffffff


	//   ....[16]....
        /*006c*/ 	.word	0xffffffff


	//   ....[17]....
        /*0070*/ 	.word	0xffffffff


	//----- nvinfo : EIATTR_COOP_GROUP_INSTR_OFFSETS
	.align		4
.L_2598:
        /*0074*/ 	.byte	0x04, 0x28
        /*0076*/ 	.short	(.L_2600 - .L_2599)


	//   ....[0]....
.L_2599:
        /*0078*/ 	.word	0x00004000


	//   ....[1]....
        /*007c*/ 	.word	0x00004020


	//   ....[2]....
        /*0080*/ 	.word	0x00004040


	//   ....[3]....
        /*0084*/ 	.word	0x00004060


	//   ....[4]....
        /*0088*/ 	.word	0x00004080


	//   ....[5]....
        /*008c*/ 	.word	0x000047b0


	//   ....[6]....
        /*0090*/ 	.word	0x000047e0


	//   ....[7]....
        /*0094*/ 	.word	0x00004810


	//   ....[8]....
        /*0098*/ 	.word	0x00004830


	//   ....[9]....
        /*009c*/ 	.word	0x00004850


	//   ....[10]....
        /*00a0*/ 	.word	0x000049e0


	//   ....[11]....
        /*00a4*/ 	.word	0x00004a20


	//   ....[12]....
        /*00a8*/ 	.word	0x00004a40


	//   ....[13]....
        /*00ac*/ 	.word	0x00004ad0


	//   ....[14]....
        /*00b0*/ 	.word	0x00004b30


	//   ....[15]....
        /*00b4*/ 	.word	0x00004b40


	//   ....[16]....
        /*00b8*/ 	.word	0x00004c40


	//   ....[17]....
        /*00bc*/ 	.word	0x00004c50


	//----- nvinfo : EIATTR_VRC_CTA_INIT_COUNT
	.align		4
.L_2600:
        /*00c0*/ 	.byte	0x02, 0x4a
	.zero		1
	.zero		1


	//----- nvinfo : EIATTR_EXIT_INSTR_OFFSETS
	.align		4
        /*00c4*/ 	.byte	0x04, 0x1c
        /*00c6*/ 	.short	(.L_2602 - .L_2601)


	//   ....[0]....
.L_2601:
        /*00c8*/ 	.word	0x00000780


	//   ....[1]....
        /*00cc*/ 	.word	0x00005b90


	//----- nvinfo : EIATTR_MAX_THREADS
	.align		4
.L_2602:
        /*00d0*/ 	.byte	0x04, 0x05
        /*00d2*/ 	.short	(.L_2604 - .L_2603)
.L_2603:
        /*00d4*/ 	.word	0x00000080
        /*00d8*/ 	.word	0x00000001
        /*00dc*/ 	.word	0x00000001


	//----- nvinfo : EIATTR_CRS_STACK_SIZE
	.align		4
.L_2604:
        /*00e0*/ 	.byte	0x04, 0x1e
        /*00e2*/ 	.short	(.L_2606 - .L_2605)
.L_2605:
        /*00e4*/ 	.word	0x00000000


	//----- nvinfo : EIATTR_CBANK_PARAM_SIZE
	.align		4
.L_2606:
        /*00e8*/ 	.byte	0x03, 0x19
        /*00ea*/ 	.short	0x00e8


	//----- nvinfo : EIATTR_PARAM_CBANK
	.align		4
        /*00ec*/ 	.byte	0x04, 0x0a
        /*00ee*/ 	.short	(.L_2608 - .L_2607)
	.align		4
.L_2607:
        /*00f0*/ 	.word	index@(.nv.constant0._ZN10layer_norm13ln_fwd_kernelINS_13Kernel_traitsIf6__halfS2_S2_fjLj7168ELj1ELj1ELj4ELj16ENS_18Kernel_traits_baseILj7168EfS2_S2_S2_fjLj128EEEEELb0ELb1ELb1ELb1EEEvNS_9FwdParamsE)
        /*00f4*/ 	.short	0x0380
        /*00f6*/ 	.short	0x00e8


	//----- nvinfo : EIATTR_SW_WAR
	.align		4
.L_2608:
        /*00f8*/ 	.byte	0x04, 0x36
        /*00fa*/ 	.short	(.L_2610 - .L_2609)
.L_2609:
        /*00fc*/ 	.word	0x00000008
.L_2610:


//--------------------- .nv.info._ZN10layer_norm13ln_fwd_kernelINS_13Kernel_traitsIf6__halfS2_S2_fjLj7168ELj1ELj1ELj4ELj16ENS_18Kernel_traits_baseILj7168EfS2_S2_S2_fjLj128EEEEELb1ELb0ELb0ELb0EEEvNS_9FwdParamsE --------------------------
	.section	.nv.info._ZN10layer_norm13ln_fwd_kernelINS_13Kernel_traitsIf6__halfS2_S2_fjLj7168ELj1ELj1ELj4ELj16ENS_18Kernel_traits_baseILj7168EfS2_S2_S2_fjLj128EEEEELb1ELb0ELb0ELb0EEEvNS_9FwdParamsE,"",@"SHT_CUDA_INFO"
	.sectionflags	@""
	.align	4


	//----- nvinfo : EIATTR_CUDA_API_VERSION
	.align		4
        /*0000*/ 	.byte	0x04, 0x37
        /*0002*/ 	.short	(.L_2612 - .L_2611)
.L_2611:
        /*0004*/ 	.word	0x00000082


	//----- nvinfo : EIATTR_KPARAM_INFO
	.align		4
.L_2612:
        /*0008*/ 	.byte	0x04, 0x17
        /*000a*/ 	.short	(.L_2614 - .L_2613)
.L_2613:
        /*000c*/ 	.word	0x00000000
        /*0010*/ 	.short	0x0000
        /*0012*/ 	.short	0x0000
        /*0014*/ 	.byte	0x00, 0xf0, 0xa1, 0x03


	//----- nvinfo : EIATTR_SPARSE_MMA_MASK
	.align		4
.L_2614:
        /*0018*/ 	.byte	0x03, 0x50
        /*001a*/ 	.short	0x0000


	//----- nvinfo : EIATTR_MAXREG_COUNT
	.align		4
        /*001c*/ 	.byte	0x03, 0x1b
        /*001e*/ 	.short	0x00ff


	//----- nvinfo : EIATTR_NUM_BARRIERS
	.align		4
        /*0020*/ 	.byte	0x02, 0x4c
        /*0022*/ 	.byte	0x01
	.zero		1


	//----- nvinfo : EIATTR_MERCURY_ISA_VERSION
	.align		4
        /*0024*/ 	.byte	0x03, 0x5f
        /*0026*/ 	.short	0x0101


	//----- nvinfo : EIATTR_COOP_GROUP_MASK_REGIDS
	.align		4
        /*0028*/ 	.byte	0x04, 0x29
        /*002a*/ 	.short	(.L_2616 - .L_2615)


	//   ....[0]....
.L_2615:
        /*002c*/ 	.word	0xffffffff


	//   ....[1]....
        /*0030*/ 	.word	0xffffffff


	//   ....[2]....
        /*0034*/ 	.word	0xffffffff


	//   ....[3]....
        /*0038*/ 	.word	0xffffffff


	//   ....[4]....
        /*003c*/ 	.word	0xffffffff


	//   ....[5]....
        /*0040*/ 	.word	0xffffffff


	//   ....[6]....
        /*0044*/ 	.word	0xffffffff


	//   ....[7]....
        /*0048*/ 	.word	0xffffffff


	//   ....[8]....
        /*004c*/ 	.word	0xffffffff


	//   ....[9]....
        /*0050*/ 	.word	0xffffffff


	//   ....[10]....
        /*0054*/ 	.word	0xffffffff


	//   ....[11]....
        /*0058*/ 	.word	0xffffffff


	//   ....[12]....
        /*005c*/ 	.word	0xffffffff


	//   ....[13]....
        /*0060*/ 	.word	0xffffffff


	//   ....[14]....
        /*0064*/ 	.word	0xffffffff


	//   ....[15]....
        /*0068*/ 	.word	0xffffffff


	//   ....[16]....
        /*006c*/ 	.word	0xffffffff


	//   ....[17]....
        /*0070*/ 	.word	0xffffffff


	//----- nvinfo : EIATTR_COOP_GROUP_INSTR_OFFSETS
	.align		4
.L_2616:
        /*0074*/ 	.byte	0x04, 0x28
        /*0076*/ 	.short	(.L_2618 - .L_2617)


	//   ....[0]....
.L_2617:
        /*0078*/ 	.word	0x0002e190


	//   ....[1]....
        /*007c*/ 	.word	0x0002e1b0


	//   ....[2]....
        /*0080*/ 	.word	0x0002e1d0


	//   ....[3]....
        /*0084*/ 	.word	0x0002e1f0


	//   ....[4]....
        /*0088*/ 	.word	0x0002e210


	//   ....[5]....
        /*008c*/ 	.word	0x0002e970


	//   ....[6]....
        /*0090*/ 	.word	0x0002e990


	//   ....[7]....
        /*0094*/ 	.word	0x0002e9b0


	//   ....[8]....
        /*0098*/ 	.word	0x0002e9d0


	//   ....[9]....
        /*009c*/ 	.word	0x0002e9f0


	//   ....[10]....
        /*00a0*/ 	.word	0x0002eb80


	//   ....[11]....
        /*00a4*/ 	.word	0x0002ebc0


	//   ....[12]....
        /*00a8*/ 	.word	0x0002ec00


	//   ....[13]....
        /*00ac*/ 	.word	0x0002ecc0


	//   ....[14]....
        /*00b0*/ 	.word	0x0002ed60


	//   ....[15]....
        /*00b4*/ 	.word	0x0002eda0


	//   ....[16]....
        /*00b8*/ 	.word	0x0002edf0


	//   ....[17]....
        /*00bc*/ 	.word	0x0002ee30


	//----- nvinfo : EIATTR_VRC_CTA_INIT_COUNT
	.align		4
.L_2618:
        /*00c0*/ 	.byte	0x02, 0x4a
	.zero		1
	.zero		1


	//----- nvinfo : EIATTR_EXIT_INSTR_OFFSETS
	.align		4
        /*00c4*/ 	.byte	0x04, 0x1c
        /*00c6*/ 	.short	(.L_2620 - .L_2619)


	//   ....[0]....
.L_2619:
        /*00c8*/ 	.word	0x00000b50


	//   ....[1]....
        /*00cc*/ 	.word	0x0002fe90


	//----- nvinfo : EIATTR_INDIRECT_BRANCH_TARGETS
	.align		4
.L_2620:
        /*00d0*/ 	.byte	0x04, 0x34
        /*00d2*/ 	.short	(.L_2622 - .L_2621)


	//   ....[0]....
.L_2621:
        /*00d4*/ 	.word	.L_x_42211@srel
        /*00d8*/ 	.short	0x0
        /*00da*/ 	.short	0x0
        /*00dc*/ 	.word	0x3
        /*00e0*/ 	.word	.L_x_42212@srel
        /*00e4*/ 	.word	.L_x_42213@srel
        /*00e8*/ 	.word	.L_x_42214@srel


	//----- nvinfo : EIATTR_MAX_THREADS
	.align		4
.L_2622:
        /*00ec*/ 	.byte	0x04, 0x05
        /*00ee*/ 	.short	(.L_2624 - .L_2623)
.L_2623:
        /*00f0*/ 	.word	0x00000080
        /*00f4*/ 	.word	0x00000001
        /*00f8*/ 	.word	0x00000001


	//----- nvinfo : EIATTR_CRS_STACK_SIZE
	.align		4
.L_2624:
        /*00fc*/ 	.byte	0x04, 0x1e
        /*00fe*/ 	.short	(.L_2626 - .L_2625)
.L_2625:
        /*0100*/ 	.word	0x00000000


	//----- nvinfo : EIATTR_CBANK_PARAM_SIZE
	.align		4
.L_2626:
        /*0104*/ 	.byte	0x03, 0x19
        /*0106*/ 	.short	0x00e8


	//----- nvinfo : EIATTR_PARAM_CBANK
	.align		4
        /*0108*/ 	.byte	0x04, 0x0a
        /*010a*/ 	.short	(.L_2628 - .L_2627)
	.align		4
.L_2627:
        /*010c*/ 	.word	index@(.nv.constant0._ZN10layer_norm13ln_fwd_kernelINS_13Kernel_traitsIf6__halfS2_S2_fjLj7168ELj1ELj1ELj4ELj16ENS_18Kernel_traits_baseILj7168EfS2_S2_S2_fjLj128EEEEELb1ELb0ELb0ELb0EEEvNS_9FwdParamsE)
        /*0110*/ 	.short	0x0380
        /*0112*/ 	.short	0x00e8


	//----- nvinfo : EIATTR_SW_WAR
	.align		4
.L_2628:
        /*0114*/ 	.byte	0x04, 0x36
        /*0116*/ 	.short	(.L_2630 - .L_2629)
.L_2629:
        /*0118*/ 	.word	0x00000008
.L_2630:


//--------------------- .nv.info._ZN10layer_norm13ln_fwd_kernelINS_13Kernel_traitsIf6__halfS2_S2_fjLj7168ELj1ELj1ELj4ELj16ENS_18Kernel_traits_baseILj7168EfS2_S2_S2_fjLj128EEEEELb1ELb0ELb0ELb1EEEvNS_9FwdParamsE --------------------------
	.section	.nv.info._ZN10layer_norm13ln_fwd_kernelINS_13Kernel_traitsIf6__halfS2_S2_fjLj7168ELj1ELj1ELj4ELj16ENS_18Kernel_traits_baseILj7168EfS2_S2_S2_fjLj128EEEEELb1ELb0ELb0ELb1EEEvNS_9FwdParamsE,"",@"SHT_CUDA_INFO"
	.sectionflags	@""
	.align	4


	//----- nvinfo : EIATTR_CUDA_API_VERSION
	.align		4
        /*0000*/ 	.byte	0x04, 0x37
        /*0002*/ 	.short	(.L_2632 - .L_2631)
.L_2631:
        /*0004*/ 	.word	0x00000082


	//----- nvinfo : EIATTR_KPARAM_INFO
	.align		4
.L_2632:
        /*0008*/ 	.byte	0x04, 0x17
        /*000a*/ 	.short	(.L_2634 - .L_2633)
.L_2633:
        /*000c*/ 	.word	0x00000000
        /*0010*/ 	.short	0x0000
        /*0012*/ 	.short	0x0000
        /*0014*/ 	.byte	0x00, 0xf0, 0xa1, 0x03


	//----- nvinfo : EIATTR_SPARSE_MMA_MASK
	.align		4
.L_2634:
        /*0018*/ 	.byte	0x03, 0x50
        /*001a*/ 	.short	0x0000


	//----- nvinfo : EIATTR_MAXREG_COUNT
	.align		4
        /*001c*/ 	.byte	0x03, 0x1b
        /*001e*/ 	.short	0x00ff


	//----- nvinfo : EIATTR_NUM_BARRIERS
	.align		4
        /*0020*/ 	.byte	0x02, 0x4c
        /*0022*/ 	.byte	0x01
	.zero		1


	//----- nvinfo : EIATTR_MERCURY_ISA_VERSION
	.align		4
        /*0024*/ 	.byte	0x03, 0x5f
        /*0026*/ 	.short	0x0101


	//----- nvinfo : EIATTR_COOP_GROUP_MASK_REGIDS
	.align		4
        /*0028*/ 	.byte	0x04, 0x29
        /*002a*/ 	.short	(.L_2636 - .L_2635)


	//   ....[0]....
.L_2635:
        /*002c*/ 	.word	0xffffffff


	//   ....[1]....
        /*0030*/ 	.word	0xffffffff


	//   ....[2]....
        /*0034*/ 	.word	0xffffffff


	//   ....[3]....
        /*0038*/ 	.word	0xffffffff


	//   ....[4]....
        /*003c*/ 	.word	0xffffffff


	//   ....[5]....
        /*0040*/ 	.word	0xffffffff


	//   ....[6]....
        /*0044*/ 	.word	0xffffffff


	//   ....[7]....
        /*0048*/ 	.word	0xffffffff


	//   ....[8]....
        /*004c*/ 	.word	0xffffffff


	//   ....[9]....
        /*0050*/ 	.word	0xffffffff


	//   ....[10]....
        /*0054*/ 	.word	0xffffffff


	//   ....[11]....
        /*0058*/ 	.word	0xffffffff


	//   ....[12]....
        /*005c*/ 	.word	0xffffffff


	//   ....[13]....
        /*0060*/ 	.word	0xffffffff


	//   ....[14]....
        /*0064*/ 	.word	0xffffffff


	//   ....[15]....
        /*0068*/ 	.word	0xffffffff


	//   ....[16]....
        /*006c*/ 	.word	0xffffffff


	//   ....[17]....
        /*0070*/ 	.word	0xffffffff


	//----- nvinfo : EIATTR_COOP_GROUP_INSTR_OFFSETS
	.align		4
.L_2636:
        /*0074*/ 	.byte	0x04, 0x28
        /*0076*/ 	.short	(.L_2638 - .L_2637)


	//   ....[0]....
.L_2637:
        /*0078*/ 	.word	0x000263b0


	//   ....[1]....
        /*007c*/ 	.word	0x000263d0


	//   ....[2]....
        /*0080*/ 	.word	0x000263f0


	//   ....[3]....
        /*0084*/ 	.word	0x00026410


	//   ....[4]....
        /*0088*/ 	.word	0x00026430


	//   ....[5]....
        /*008c*/ 	.word	0x00026b90


	//   ....[6]....
        /*0090*/ 	.word	0x00026bc0


	//   ....[7]....
        /*0094*/ 	.word	0x00026bf0


	//   ....[8]....
        /*0098*/ 	.word	0x00026c20


	//   ....[9]....
        /*009c*/ 	.word	0x00026c50


	//   ....[10]....
        /*00a0*/ 	.word	0x00026e00


	//   ....[11]....
        /*00a4*/ 	.word	0x00026e40


	//   ....[12]....
        /*00a8*/ 	.word	0x00026e50


	//   ....[13]....
        /*00ac*/ 	.word	0x00026e90


	//   ....[14]....
        /*00b0*/ 	.word	0x00026f70


	//   ....[15]....
        /*00b4*/ 	.word	0x00026fa0


	//   ....[16]....
        /*00b8*/ 	.word	0x00027040


	//   ....[17]....
        /*00bc*/ 	.word	0x00027070


	//----- nvinfo : EIATTR_VRC_CTA_INIT_COUNT
	.align		4
.L_2638:
        /*00c0*/ 	.byte	0x02, 0x4a
	.zero		1
	.zero		1


	//----- nvinfo : EIATTR_EXIT_INSTR_OFFSETS
	.align		4
        /*00c4*/ 	.byte	0x04, 0x1c
        /*00c6*/ 	.short	(.L_2640 - .L_2639)


	//   ....[0]....
.L_2639:
        /*00c8*/ 	.word	0x000006f0


	//   ....[1]....
        /*00cc*/ 	.word	0x00027ea0


	//----- nvinfo : EIATTR_INDIRECT_BRANCH_TARGETS
	.align		4
.L_2640:
        /*00d0*/ 	.byte	0x04, 0x34
        /*00d2*/ 	.short	(.L_2642 - .L_2641)


	//   ....[0]....
.L_2641:
        /*00d4*/ 	.word	.L_x_42215@srel
        /*00d8*/ 	.short	0x0
        /*00da*/ 	.short	0x0
        /*00dc*/ 	.word	0x3
        /*00e0*/ 	.word	.L_x_42216@srel
        /*00e4*/ 	.word	.L_x_42217@srel
        /*00e8*/ 	.word	.L_x_42218@srel


	//----- nvinfo : EIATTR_MAX_THREADS
	.align		4
.L_2642:
        /*00ec*/ 	.byte	0x04, 0x05
        /*00ee*/ 	.short	(.L_2644 - .L_2643)
.L_2643:
        /*00f0*/ 	.word	0x00000080
        /*00f4*/ 	.word	0x00000001
        /*00f8*/ 	.word	0x00000001


	//----- nvinfo : EIATTR_CRS_STACK_SIZE
	.align		4
.L_2644:
        /*00fc*/ 	.byte	0x04, 0x1e
        /*00fe*/ 	.short	(.L_2646 - .L_2645)
.L_2645:
        /*0100*/ 	.word	0x00000000


	//----- nvinfo : EIATTR_CBANK_PARAM_SIZE
	.align		4
.L_2646:
        /*0104*/ 	.byte	0x03, 0x19
        /*0106*/ 	.short	0x00e8


	//----- nvinfo : EIATTR_PARAM_CBANK
	.align		4
        /*0108*/ 	.byte	0x04, 0x0a
        /*010a*/ 	.short	(.L_2648 - .L_2647)
	.align		4
.L_2647:
        /*010c*/ 	.word	index@(.nv.constant0._ZN10layer_norm13ln_fwd_kernelINS_13Kernel_traitsIf6__halfS2_S2_fjLj7168ELj1ELj1ELj4ELj16ENS_18Kernel_traits_baseILj7168EfS2_S2_S2_fjLj128EEEEELb1ELb0ELb0ELb1EEEvNS_9FwdParamsE)
        /*0110*/ 	.short	0x0380
        /*0112*/ 	.short	0x00e8


	//----- nvinfo : EIATTR_SW_WAR
	.align		4
.L_2648:
        /*0114*/ 	.byte	0x04, 0x36
        /*0116*/ 	.short	(.L_2650 - .L_2649)
.L_2649:
        /*0118*/ 	.word	0x00000008
.L_2650:


//--------------------- .nv.info._ZN10layer_norm13ln_fwd_kernelINS_13Kernel_traitsIf6__halfS2_S2_fjLj7168ELj1ELj1ELj4ELj16ENS_18Kernel_traits_baseILj7168EfS2_S2_S2_fjLj128EEEEELb1ELb0ELb1ELb0EEEvNS_9FwdParamsE --------------------------
	.section	.nv.info._ZN10layer_norm13ln_fwd_kernelINS_13Kernel_traitsIf6__halfS2_S2_fjLj7168ELj1ELj1ELj4ELj16ENS_18Kernel_traits_baseILj7168EfS2_S2_S2_fjLj128EEEEELb1ELb0ELb1ELb0EEEvNS_9FwdParamsE,"",@"SHT_CUDA_INFO"
	.sectionflags	@""
	.align	4


	//----- nvinfo : EIATTR_CUDA_API_VERSION
	.align		4
        /*0000*/ 	.byte	0x04, 0x37
        /*0002*/ 	.short	(.L_2652 - .L_2651)
.L_2651:
        /*0004*/ 	.word	0x00000082


	//----- nvinfo : EIATTR_KPARAM_INFO
	.align		4
.L_2652:
        /*0008*/ 	.byte	0x04, 0x17
        /*000a*/ 	.short	(.L_2654 - .L_2653)
.L_2653:
        /*000c*/ 	.word	0x00000000
        /*0010*/ 	.short	0x0000
        /*0012*/ 	.short	0x0000
        /*0014*/ 	.byte	0x00, 0xf0, 0xa1, 0x03


	//----- nvinfo : EIATTR_SPARSE_MMA_MASK
	.align		4
.L_2654:
        /*0018*/ 	.byte	0x03, 0x50
        /*001a*/ 	.short	0x0000


	//----- nvinfo : EIATTR_MAXREG_COUNT
	.align		4
        /*001c*/ 	.byte	0x03, 0x1b
        /*001e*/ 	.short	0x00ff


	//----- nvinfo : EIATTR_NUM_BARRIERS
	.align		4
        /*0020*/ 	.byte	0x02, 0x4c
        /*0022*/ 	.byte	0x01
	.zero		1


	//----- nvinfo : EIATTR_MERCURY_ISA_VERSION
	.align		4
        /*0024*/ 	.byte	0x03, 0x5f
        /*0026*/ 	.short	0x0101


	//----- nvinfo : EIATTR_COOP_GROUP_MASK_REGIDS
	.align		4
        /*0028*/ 	.byte	0x04, 0x29
        /*002a*/ 	.short	(.L_2656 - .L_2655)


	//   ....[0]....
.L_2655:
        /*002c*/ 	.word	0xffffffff


	//   ....[1]....
        /*0030*/ 	.word	0xffffffff


	//   ....[2]....
        /*0034*/ 	.word	0xffffffff


	//   ....[3]....
        /*0038*/ 	.word	0xffffffff


	//   ....[4]....
        /*003c*/ 	.word	0xffffffff


	//   ....[5]....
        /*0040*/ 	.word	0xffffffff


	//   ....[6]....
        /*0044*/ 	.word	0xffffffff


	//   ....[7]....
        /*0048*/ 	.word	0xffffffff


	//   ....[8]....
        /*004c*/ 	.word	0xffffffff


	//   ....[9]....
        /*0050*/ 	.word	0xffffffff


	//   ....[10]....
        /*0054*/ 	.word	0xffffffff


	//   ....[11]....
        /*0058*/ 	.word	0xffffffff


	//   ....[12]....
        /*005c*/ 	.word	0xffffffff


	//   ....[13]....
        /*0060*/ 	.word	0xffffffff


	//   ....[14]....
        /*0064*/ 	.word	0xffffffff


	//   ....[15]....
        /*0068*/ 	.word	0xffffffff


	//   ....[16]....
        /*006c*/ 	.word	0xffffffff


	//   ....[17]....
        /*0070*/ 	.word	0xffffffff


	//----- nvinfo : EIATTR_COOP_GROUP_INSTR_OFFSETS
	.align		4
.L_2656:
        /*0074*/ 	.byte	0x04, 0x28
        /*0076*/ 	.short	(.L_2658 - .L_2657)


	//   ....[0]....
.L_2657:
        /*0078*/ 	.word	0x00029020


	//   ....[1]....
        /*007c*/ 	.word	0x00029040


	//   ....[2]....
        /*0080*/ 	.word	0x00029060


	//   ....[3]....
        /*0084*/ 	.word	0x00029080


	//   ....[4]....
        /*0088*/ 	.word	0x000290a0


	//   ....[5]....
        /*008c*/ 	.word	0x00029820


	//   ....[6]....
        /*0090*/ 	.word	0x00029850


	//   ....[7]....
        /*0094*/ 	.word	0x00029880


	//   ....[8]....
        /*0098*/ 	.word	0x000298b0


	//   ....[9]....
        /*009c*/ 	.word	0x000298d0


	//   ....[10]....
        /*00a0*/ 	.word	0x00029950


	//   ....[11]....
        /*00a4*/ 	.word	0x000299c0


	//   ....[12]....
        /*00a8*/ 	.word	0x000299e0


	//   ....[13]....
        /*00ac*/ 	.word	0x00029a90


	//   ....[14]....
        /*00b0*/ 	.word	0x00029b30


	//   ....[15]....
        /*00b4*/ 	.word	0x00029b80


	//   ....[16]....
        /*00b8*/ 	.word	0x00029bc0


	//   ....[17]....
        /*00bc*/ 	.word	0x00029c00


	//----- nvinfo : EIATTR_VRC_CTA_INIT_COUNT
	.align		4
.L_2658:
        /*00c0*/ 	.byte	0x02, 0x4a
	.zero		1
	.zero		1


	//----- nvinfo : EIATTR_EXIT_INSTR_OFFSETS
	.align		4
        /*00c4*/ 	.byte	0x04, 0x1c
        /*00c6*/ 	.short	(.L_2660 - .L_2659)


	//   ....[0]....
.L_2659:
        /*00c8*/ 	.word	0x00000ca0


	//   ....[1]....
        /*00cc*/ 	.word	0x0002acd0


	//----- nvinfo : EIATTR_MAX_THREADS
	.align		4
.L_2660:
        /*00d0*/ 	.byte	0x04, 0x05
        /*00d2*/ 	.short	(.L_2662 - .L_2661)
.L_2661:
        /*00d4*/ 	.word	0x00000080
        /*00d8*/ 	.word	0x00000001
        /*00dc*/ 	.word	0x00000001


	//----- nvinfo : EIATTR_CRS_STACK_SIZE
	.align		4
.L_2662:
        /*00e0*/ 	.byte	0x04, 0x1e
        /*00e2*/ 	.short	(.L_2664 - .L_2663)
.L_2663:
        /*00e4*/ 	.word	0x00000000


	//----- nvinfo : EIATTR_CBANK_PARAM_SIZE
	.align		4
.L_2664:
        /*00e8*/ 	.byte	0x03, 0x19
        /*00ea*/ 	.short	0x00e8


	//----- nvinfo : EIATTR_PARAM_CBANK
	.align		4
        /*00ec*/ 	.byte	0x04, 0x0a
        /*00ee*/ 	.short	(.L_2666 - .L_2665)
	.align		4
.L_2665:
        /*00f0*/ 	.word	index@(.nv.constant0._ZN10layer_norm13ln_fwd_kernelINS_13Kernel_traitsIf6__halfS2_S2_fjLj7168ELj1ELj1ELj4ELj16ENS_18Kernel_traits_baseILj7168EfS2_S2_S2_fjLj128EEEEELb1ELb0ELb1ELb0EEEvNS_9FwdParamsE)
        /*00f4*/ 	.short	0x0380
        /*00f6*/ 	.short	0x00e8


	//----- nvinfo : EIATTR_SW_WAR
	.align		4
.L_2666:
        /*00f8*/ 	.byte	0x04, 0x36
        /*00fa*/ 	.short	(.L_2668 - .L_2667)
.L_2667:
        /*00fc*/ 	.word	0x00000008
.L_2668:


//--------------------- .nv.info._ZN10layer_norm13ln_fwd_kernelINS_13Kernel_traitsIf6__halfS2_S2_fjLj7168ELj1ELj1ELj4ELj16ENS_18Kernel_traits_baseILj7168EfS2_S2_S2_fjLj128EEEEELb1ELb0ELb1ELb1EEEvNS_9FwdParamsE --------------------------
	.section	.nv.info._ZN10layer_norm13ln_fwd_kernelINS_13Kernel_traitsIf6__halfS2_S2_fjLj7168ELj1ELj1ELj4ELj16ENS_18Kernel_traits_baseILj7168EfS2_S2_S2_fjLj128EEEEELb1ELb0ELb1ELb1EEEvNS_9FwdParamsE,"",@"SHT_CUDA_INFO"
	.sectionflags	@""
	.align	4


	//----- nvinfo : EIATTR_CUDA_API_VERSION
	.align		4
        /*0000*/ 	.byte	0x04, 0x37
        /*0002*/ 	.short	(.L_2670 - .L_2669)
.L_2669:
        /*0004*/ 	.word	0x00000082


	//----- nvinfo : EIATTR_KPARAM_INFO
	.align		4
.L_2670:
        /*0008*/ 	.byte	0x04, 0x17
        /*000a*/ 	.short	(.L_2672 - .L_2671)
.L_2671:
        /*000c*/ 	.word	0x00000000
        /*0010*/ 	.short	0x0000
        /*0012*/ 	.short	0x0000
        /*0014*/ 	.byte	0x00, 0xf0, 0xa1, 0x03


	//----- nvinfo : EIATTR_SPARSE_MMA_MASK
	.align		4
.L_2672:
        /*0018*/ 	.byte	0x03, 0x50
        /*001a*/ 	.short	0x0000


	//----- nvinfo : EIATTR_MAXREG_COUNT
	.align		4
        /*001c*/ 	.byte	0x03, 0x1b
        /*001e*/ 	.short	0x00ff


	//----- nvinfo : EIATTR_NUM_BARRIERS
	.align		4
        /*0020*/ 	.byte	0x02, 0x4c
        /*0022*/ 	.byte	0x01
	.zero		1


	//----- nvinfo : EIATTR_MERCURY_ISA_VERSION
	.align		4
        /*0024*/ 	.byte	0x03, 0x5f
        /*0026*/ 	.short	0x0101


	//----- nvinfo : EIATTR_COOP_GROUP_MASK_REGIDS
	.align		4
        /*0028*/ 	.byte	0x04, 0x29
        /*002a*/ 	.short	(.L_2674 - .L_2673)


	//   ....[0]....
.L_2673:
        /*002c*/ 	.word	0xffffffff


	//   ....[1]....
        /*0030*/ 	.word	0xffffffff


	//   ....[2]....
        /*0034*/ 	.word	0xffffffff


	//   ....[3]....
        /*0038*/ 	.word	0xffffffff


	//   ....[4]....
        /*003c*/ 	.word	0xffffffff


	//   ....[5]....
        /*0040*/ 	.word	0xffffffff


	//   ....[6]....
        /*0044*/ 	.word	0xffffffff


	//   ....[7]....
        /*0048*/ 	.word	0xffffffff


	//   ....[8]....
        /*004c*/ 	.word	0xffffffff


	//   ....[9]....
        /*0050*/ 	.word	0xffffffff


	//   ....[10]....
        /*0054*/ 	.word	0xffffffff


	//   ....[11]....
        /*0058*/ 	.word	0xffffffff


	//   ....[12]....
        /*005c*/ 	.word	0xffffffff


	//   ....[13]....
        /*0060*/ 	.word	0xffffffff


	//   ....[14]....
        /*0064*/ 	.word	0xffffffff


	//   ....[15]....
        /*0068*/ 	.word	0xffffffff


	//   ....[16]....
        /*006c*/ 	.word	0xffffffff


	//   ....[17]....
        /*0070*/ 	.word	0xffffffff


	//----- nvinfo : EIATTR_COOP_GROUP_INSTR_OFFSETS
	.align		4
.L_2674:
        /*0074*/ 	.byte	0x04, 0x28
        /*0076*/ 	.short	(.L_2676 - .L_2675)


	//   ....[0]....
.L_2675:
        /*0078*/ 	.word	0x0002d8a0


	//   ....[1]....
        /*007c*/ 	.word	0x0002d910


	//   ....[2]....
        /*0080*/ 	.word	0x0002d930


	//   ....[3]....
        /*0084*/ 	.word	0x0002d950


	//   ....[4]....
        /*0088*/ 	.word	0x0002d970


	//   ....[5]....
        /*008c*/ 	.word	0x0002e0a0


	//   ....[6]....
        /*0090*/ 	.word	0x0002e0c0


	//   ....[7]....
        /*0094*/ 	.word	0x0002e0e0


	//   ....[8]....
        /*0098*/ 	.word	0x0002e100


	//   ....[9]....
        /*009c*/ 	.word	0x0002e120


	//   ....[10]....
        /*00a0*/ 	.word	0x0002e2a0


	//   ....[11]....
        /*00a4*/ 	.word	0x0002e2d0


	//   ....[12]....
        /*00a8*/ 	.word	0x0002e2f0


	//   ....[13]....
        /*00ac*/ 	.word	0x0002e330


	//   ....[14]....
        /*00b0*/ 	.word	0x0002e3f0


	//   ....[15]....
        /*00b4*/ 	.word	0x0002e420


	//   ....[16]....
        /*00b8*/ 	.word	0x0002e4d0


	//   ....[17]....
        /*00bc*/ 	.word	0x0002e500


	//----- nvinfo : EIATTR_VRC_CTA_INIT_COUNT
	.align		4
.L_2676:
        /*00c0*/ 	.byte	0x02, 0x4a
	.zero		1
	.zero		1


	//----- nvinfo : EIATTR_EXIT_INSTR_OFFSETS
	.align		4
        /*00c4*/ 	.byte	0x04, 0x1c
        /*00c6*/ 	.short	(.L_2678 - .L_2677)


	//   ....[0]....
.L_2677:
        /*00c8*/ 	.word	0x00000700


	//   ....[1]....
        /*00cc*/ 	.word	0x0002f410


	//----- nvinfo : EIATTR_MAX_THREADS
	.align		4
.L_2678:
        /*00d0*/ 	.byte	0x04, 0x05
        /*00d2*/ 	.short	(.L_2680 - .L_2679)
.L_2679:
        /*00d4*/ 	.word	0x00000080
        /*00d8*/ 	.word	0x00000001
        /*00dc*/ 	.word	0x00000001


	//----- nvinfo : EIATTR_CRS_STACK_SIZE
	.align		4
.L_2680:
        /*00e0*/ 	.byte	0x04, 0x1e
        /*00e2*/ 	.short	(.L_2682 - .L_2681)
.L_2681:
        /*00e4*/ 	.word	0x00000000


	//----- nvinfo : EIATTR_CBANK_PARAM_SIZE
	.align		4
.L_2682:
        /*00e8*/ 	.byte	0x03, 0x19
        /*00ea*/ 	.short	0x00e8


	//----- nvinfo : EIATTR_PARAM_CBANK
	.align		4
        /*00ec*/ 	.byte	0x04, 0x0a
        /*00ee*/ 	.short	(.L_2684 - .L_2683)
	.align		4
.L_2683:
        /*00f0*/ 	.word	index@(.nv.constant0._ZN10layer_norm13ln_fwd_kernelINS_13Kernel_traitsIf6__halfS2_S2_fjLj7168ELj1ELj1ELj4ELj16ENS_18Kernel_traits_baseILj7168EfS2_S2_S2_fjLj128EEEEELb1ELb0ELb1ELb1EEEvNS_9FwdParamsE)
        /*00f4*/ 	.short	0x0380
        /*00f6*/ 	.short	0x00e8


	//----- nvinfo : EIATTR_SW_WAR
	.align		4
.L_2684:
        /*00f8*/ 	.byte	0x04, 0x36
        /*00fa*/ 	.short	(.L_2686 - .L_2685)
.L_2685:
        /*00fc*/ 	.word	0x00000008
.L_2686:


//--------------------- .nv.info._ZN10layer_norm13ln_fwd_kernelINS_13Kernel_traitsIf6__halfS2_S2_fjLj7168ELj1ELj1ELj4ELj16ENS_18Kernel_traits_baseILj7168EfS2_S2_S2_fjLj128EEEEELb1ELb1ELb0ELb0EEEvNS_9FwdParamsE --------------------------
	.section	.nv.info._ZN10layer_norm13ln_fwd_kernelINS_13Kernel_traitsIf6__halfS2_S2_fjLj7168ELj1ELj1ELj4ELj16ENS_18Kernel_traits_baseILj7168EfS2_S2_S2_fjLj128EEEEELb1ELb1ELb0ELb0EEEvNS_9FwdParamsE,"",@"SHT_CUDA_INFO"
	.sectionflags	@""
	.align	4


	//----- nvinfo : EIATTR_CUDA_API_VERSION
	.align		4
        /*0000*/ 	.byte	0x04, 0x37
        /*0002*/ 	.short	(.L_2688 - .L_2687)
.L_2687:
        /*0004*/ 	.word	0x00000082


	//----- nvinfo : EIATTR_KPARAM_INFO
	.align		4
.L_2688:
        /*0008*/ 	.byte	0x04, 0x17
        /*000a*/ 	.short	(.L_2690 - .L_2689)
.L_2689:
        /*000c*/ 	.word	0x00000000
        /*0010*/ 	.short	0x0000
        /*0012*/ 	.short	0x0000
        /*0014*/ 	.byte	0x00, 0xf0, 0xa1, 0x03


	//----- nvinfo : EIATTR_SPARSE_MMA_MASK
	.align		4
.L_2690:
        /*0018*/ 	.byte	0x03, 0x50
        /*001a*/ 	.short	0x0000


	//----- nvinfo : EIATTR_MAXREG_COUNT
	.align		4
        /*001c*/ 	.byte	0x03, 0x1b
        /*001e*/ 	.short	0x00ff


	//----- nvinfo : EIATTR_NUM_BARRIERS
	.align		4
        /*0020*/ 	.byte	0x02, 0x4c
        /*0022*/ 	.byte	0x01
	.zero		1


	//----- nvinfo : EIATTR_ANNOTATIONS
	.align		4
        /*0024*/ 	.byte	0x04, 0x55
        /*0026*/ 	.short	(.L_2692 - .L_2691)


	//   ....[0]....
.L_2691:
        /*0028*/ 	.word	0x00000001
        /*002c*/ 	.byte	0xb0, 0x14, 0x00, 0x00, 0x01, 0x00, 0x00, 0x00, 0x40, 0x15, 0x00, 0x00, 0x01, 0x00, 0x00, 0x00
        /*003c*/ 	.byte	0xf0, 0xe7, 0x02, 0x00, 0x01, 0x00, 0x00, 0x00, 0x90, 0xf5, 0x02, 0x00


	//----- nvinfo : EIATTR_MERCURY_ISA_VERSION
	.align		4
.L_2692:
        /*0048*/ 	.byte	0x03, 0x5f
        /*004a*/ 	.short	0x0101


	//----- nvinfo : EIATTR_COOP_GROUP_MASK_REGIDS
	.align		4
        /*004c*/ 	.byte	0x04, 0x29
        /*004e*/ 	.short	(.L_2694 - .L_2693)


	//   ....[0]....
.L_2693:
        /*0050*/ 	.word	0xffffffff


	//   ....[1]....
        /*0054*/ 	.word	0xffffffff


	//   ....[2]....
        /*0058*/ 	.word	0xffffffff


	//   ....[3]....
        /*005c*/ 	.word	0xffffffff


	//   ....[4]....
        /*0060*/ 	.word	0xffffffff


	//   ....[5]....
        /*0064*/ 	.word	0xffffffff


	//   ....[6]....
        /*0068*/ 	.word	0xffffffff


	//   ....[7]....
        /*006c*/ 	.word	0xffffffff


	//   ....[8]....
        /*0070*/ 	.word	0xffffffff


	//   ....[9]....
        /*0074*/ 	.word	0xffffffff


	//   ....[10]....
        /*0078*/ 	.word	0xffffffff


	//   ....[11]....
        /*007c*/ 	.word	0xffffffff


	//   ....[12]....
        /*0080*/ 	.word	0xffffffff


	//   ....[13]....
        /*0084*/ 	.word	0xffffffff


	//   ....[14]....
        /*0088*/ 	.word	0xffffffff


	//   ....[15]....
        /*008c*/ 	.word	0xffffffff


	//   ....[16]....
        /*0090*/ 	.word	0xffffffff


	//   ....[17]....
        /*0094*/ 	.word	0xffffffff


	//----- nvinfo : EIATTR_COOP_GROUP_INSTR_OFFSETS
	.align		4
.L_2694:
        /*0098*/ 	.byte	0x04, 0x28
        /*009a*/ 	.short	(.L_2696 - .L_2695)


	//   ....[0]....
.L_2695:
        /*009c*/ 	.word	0x0002ec20


	//   ....[1]....
        /*00a0*/ 	.word	0x0002ec40


	//   ....[2]....
        /*00a4*/ 	.word	0x0002ec60


	//   ....[3]....
        /*00a8*/ 	.word	0x0002ec80


	//   ....[4]....
        /*00ac*/ 	.word	0x0002eca0


	//   ....[5]....
        /*00b0*/ 	.word	0x0002f400


	//   ....[6]....
        /*00b4*/ 	.word	0x0002f420


	//   ....[7]....
        /*00b8*/ 	.word	0x0002f440


	//   ....[8]....
        /*00bc*/ 	.word	0x0002f460


	//   ....[9]....
        /*00c0*/ 	.word	0x0002f480


	//   ....[10]....
        /*00c4*/ 	.word	0x0002f620


	//   ....[11]....
        /*00c8*/ 	.word	0x0002f660


	//   ....[12]....
        /*00cc*/ 	.word	0x0002f720


	//   ....[13]....
        /*00d0*/ 	.word	0x0002f760


	//   ....[14]....
        /*00d4*/ 	.word	0x0002f790


	//   ....[15]....
        /*00d8*/ 	.word	0x0002f820


	//   ....[16]....
        /*00dc*/ 	.word	0x0002f8a0


	//   ....[17]....
        /*00e0*/ 	.word	0x0002f8c0


	//----- nvinfo : EIATTR_VRC_CTA_INIT_COUNT
	.align		4
.L_2696:
        /*00e4*/ 	.byte	0x02, 0x4a
	.zero		1
	.zero		1


	//----- nvinfo : EIATTR_EXIT_INSTR_OFFSETS
	.align		4
        /*00e8*/ 	.byte	0x04, 0x1c
        /*00ea*/ 	.short	(.L_2698 - .L_2697)


	//   ....[0]....
.L_2697:
        /*00ec*/ 	.word	0x00000ff0


	//   ....[1]....
        /*00f0*/ 	.word	0x00030940


	//----- nvinfo : EIATTR_INDIRECT_BRANCH_TARGETS
	.align		4
.L_2698:
        /*00f4*/ 	.byte	0x04, 0x34
        /*00f6*/ 	.short	(.L_2700 - .L_2699)


	//   ....[0]....
.L_2699:
        /*00f8*/ 	.word	.L_x_42219@srel
        /*00fc*/ 	.short	0x0
        /*00fe*/ 	.short	0x0
        /*0100*/ 	.word	0x3
        /*0104*/ 	.word	.L_x_42220@srel
        /*0108*/ 	.word	.L_x_42221@srel
        /*010c*/ 	.word	.L_x_42222@srel


	//----- nvinfo : EIATTR_MAX_THREADS
	.align		4
.L_2700:
        /*0110*/ 	.byte	0x04, 0x05
        /*0112*/ 	.short	(.L_2702 - .L_2701)
.L_2701:
        /*0114*/ 	.word	0x00000080
        /*0118*/ 	.word	0x00000001
        /*011c*/ 	.word	0x00000001


	//----- nvinfo : EIATTR_CRS_STACK_SIZE
	.align		4
.L_2702:
        /*0120*/ 	.byte	0x04, 0x1e
        /*0122*/ 	.short	(.L_2704 - .L_2703)
.L_2703:
        /*0124*/ 	.word	0x00000000


	//----- nvinfo : EIATTR_CBANK_PARAM_SIZE
	.align		4
.L_2704:
        /*0128*/ 	.byte	0x03, 0x19
        /*012a*/ 	.short	0x00e8


	//----- nvinfo : EIATTR_PARAM_CBANK
	.align		4
        /*012c*/ 	.byte	0x04, 0x0a
        /*012e*/ 	.short	(.L_2706 - .L_2705)
	.align		4
.L_2705:
        /*0130*/ 	.word	index@(.nv.constant0._ZN10layer_norm13ln_fwd_kernelINS_13Kernel_traitsIf6__halfS2_S2_fjLj7168ELj1ELj1ELj4ELj16ENS_18Kernel_traits_baseILj7168EfS2_S2_S2_fjLj128EEEEELb1ELb1ELb0ELb0EEEvNS_9FwdParamsE)
        /*0134*/ 	.short	0x0380
        /*0136*/ 	.short	0x00e8


	//----- nvinfo : EIATTR_SW_WAR
	.align		4
.L_2706:
        /*0138*/ 	.byte	0x04, 0x36
        /*013a*/ 	.short	(.L_2708 - .L_2707)
.L_2707:
        /*013c*/ 	.word	0x00000008
.L_2708:


//--------------------- .nv.info._ZN10layer_norm13ln_fwd_kernelINS_13Kernel_traitsIf6__halfS2_S2_fjLj7168ELj1ELj1ELj4ELj16ENS_18Kernel_traits_baseILj7168EfS2_S2_S2_fjLj128EEEEELb1ELb1ELb0ELb1EEEvNS_9FwdParamsE --------------------------
	.section	.nv.info._ZN10layer_norm13ln_fwd_kernelINS_13Kernel_traitsIf6__halfS2_S2_fjLj7168ELj1ELj1ELj4ELj16ENS_18Kernel_traits_baseILj7168EfS2_S2_S2_fjLj128EEEEELb1ELb1ELb0ELb1EEEvNS_9FwdParamsE,"",@"SHT_CUDA_INFO"
	.sectionflags	@""
	.align	4


	//----- nvinfo : EIATTR_CUDA_API_VERSION
	.align		4
        /*0000*/ 	.byte	0x04, 0x37
        /*0002*/ 	.short	(.L_2710 - .L_2709)
.L_2709:
        /*0004*/ 	.word	0x00000082


	//----- nvinfo : EIATTR_KPARAM_INFO
	.align		4
.L_2710:
        /*0008*/ 	.byte	0x04, 0x17
        /*000a*/ 	.short	(.L_2712 - .L_2711)
.L_2711:
        /*000c*/ 	.word	0x00000000
        /*0010*/ 	.short	0x0000
        /*0012*/ 	.short	0x0000
        /*0014*/ 	.byte	0x00, 0xf0, 0xa1, 0x03


	//----- nvinfo : EIATTR_SPARSE_MMA_MASK
	.align		4
.L_2712:
        /*0018*/ 	.byte	0x03, 0x50
        /*001a*/ 	.short	0x0000


	//----- nvinfo : EIATTR_MAXREG_COUNT
	.align		4
        /*001c*/ 	.byte	0x03, 0x1b
        /*001e*/ 	.short	0x00ff


	//----- nvinfo : EIATTR_NUM_BARRIERS
	.align		4
        /*0020*/ 	.byte	0x02, 0x4c
        /*0022*/ 	.byte	0x01
	.zero		1


	//----- nvinfo : EIATTR_ANNOTATIONS
	.align		4
        /*0024*/ 	.byte	0x04, 0x55
        /*0026*/ 	.short	(.L_2714 - .L_2713)


	//   ....[0]....
.L_2713:
        /*0028*/ 	.word	0x00000001
        /*002c*/ 	.byte	0x50, 0x06, 0x00, 0x00, 0x01, 0x00, 0x00, 0x00, 0x60, 0x06, 0x00, 0x00, 0x01, 0x00, 0x00, 0x00
        /*003c*/ 	.byte	0x40, 0x0a, 0x00, 0x00, 0x01, 0x00, 0x00, 0x00, 0x50, 0x0a, 0x00, 0x00, 0x01, 0x00, 0x00, 0x00
        /*004c*/ 	.byte	0x40, 0x55, 0x02, 0x00, 0x01, 0x00, 0x00, 0x00, 0x70, 0x55, 0x02, 0x00, 0x01, 0x00, 0x00, 0x00
        /*005c*/ 	.byte	0xd0, 0x57, 0x02, 0x00, 0x01, 0x00, 0x00, 0x00, 0x80, 0x58, 0x02, 0x00


	//----- nvinfo : EIATTR_MERCURY_ISA_VERSION
	.align		4
.L_2714:
        /*0068*/ 	.byte	0x03, 0x5f
        /*006a*/ 	.short	0x0101


	//----- nvinfo : EIATTR_COOP_GROUP_MASK_REGIDS
	.align		4
        /*006c*/ 	.byte	0x04, 0x29
        /*006e*/ 	.short	(.L_2716 - .L_2715)


	//   ....[0]....
.L_2715:
        /*0070*/ 	.word	0xffffffff


	//   ....[1]....
        /*0074*/ 	.word	0xffffffff


	//   ....[2]....
        /*0078*/ 	.word	0xffffffff


	//   ....[3]....
        /*007c*/ 	.word	0xffffffff


	//   ....[4]....
        /*0080*/ 	.word	0xffffffff


	//   ....[5]....
        /*0084*/ 	.word	0xffffffff


	//   ....[6]....
        /*0088*/ 	.word	0xffffffff


	//   ....[7]....
        /*008c*/ 	.word	0xffffffff


	//   ....[8]....
        /*0090*/ 	.word	0xffffffff


	//   ....[9]....
        /*0094*/ 	.word	0xffffffff


	//   ....[10]....
        /*0098*/ 	.word	0xffffffff


	//   ....[11]....
        /*009c*/ 	.word	0xffffffff


	//   ....[12]....
        /*00a0*/ 	.word	0xffffffff


	//   ....[13]....
        /*00a4*/ 	.word	0xffffffff


	//   ....[14]....
        /*00a8*/ 	.word	0xffffffff


	//   ....[15]....
        /*00ac*/ 	.word	0xffffffff


	//   ....[16]....
        /*00b0*/ 	.word	0xffffffff


	//   ....[17]....
        /*00b4*/ 	.word	0xffffffff


	//----- nvinfo : EIATTR_COOP_GROUP_INSTR_OFFSETS
	.align		4
.L_2716:
        /*00b8*/ 	.byte	0x04, 0x28
        /*00ba*/ 	.short	(.L_2718 - .L_2717)


	//   ....[0]....
.L_2717:
        /*00bc*/ 	.word	0x00024b30


	//   ....[1]....
        /*00c0*/ 	.word	0x00024b50


	//   ....[2]....
        /*00c4*/ 	.word	0x00024b70


	//   ....[3]....
        /*00c8*/ 	.word	0x00024b90


	//   ....[4]....
        /*00cc*/ 	.word	0x00024bb0


	//   ....[5]....
        /*00d0*/ 	.word	0x000252e0


	//   ....[6]....
        /*00d4*/ 	.word	0x00025300


	//   ....[7]....
        /*00d8*/ 	.word	0x00025320


	//   ....[8]....
        /*00dc*/ 	.word	0x00025350


	//   ....[9]....
        /*00e0*/ 	.word	0x00025370


	//   ....[10]....
        /*00e4*/ 	.word	0x00025510


	//   ....[11]....
        /*00e8*/ 	.word	0x00025520


	//   ....[12]....
        /*00ec*/ 	.word	0x00025620


	//   ....[13]....
        /*00f0*/ 	.word	0x00025650


	//   ....[14]....
        /*00f4*/ 	.word	0x00025670


	//   ....[15]....
        /*00f8*/ 	.word	0x00025700


	//   ....[16]....
        /*00fc*/ 	.word	0x00025770


	//   ....[17]....
        /*0100*/ 	.word	0x00025790


	//----- nvinfo : EIATTR_VRC_CTA_INIT_COUNT
	.align		4
.L_2718:
        /*0104*/ 	.byte	0x02, 0x4a
	.zero		1
	.zero		1


	//----- nvinfo : EIATTR_EXIT_INSTR_OFFSETS
	.align		4
        /*0108*/ 	.byte	0x04, 0x1c
        /*010a*/ 	.short	(.L_2720 - .L_2719)


	//   ....[0]....
.L_2719:
        /*010c*/ 	.word	0x00000a90


	//   ....[1]....
        /*0110*/ 	.word	0x00026600


	//----- nvinfo : EIATTR_INDIRECT_BRANCH_TARGETS
	.align		4
.L_2720:
        /*0114*/ 	.byte	0x04, 0x34
        /*0116*/ 	.short	(.L_2722 - .L_2721)


	//   ....[0]....
.L_2721:
        /*0118*/ 	.word	.L_x_42223@srel
        /*011c*/ 	.short	0x0
        /*011e*/ 	.short	0x0
        /*0120*/ 	.word	0x3
        /*0124*/ 	.word	.L_x_42224@srel
        /*0128*/ 	.word	.L_x_42225@srel
        /*012c*/ 	.word	.L_x_42226@srel


	//----- nvinfo : EIATTR_MAX_THREADS
	.align		4
.L_2722:
        /*0130*/ 	.byte	0x04, 0x05
        /*0132*/ 	.short	(.L_2724 - .L_2723)
.L_2723:
        /*0134*/ 	.word	0x00000080
        /*0138*/ 	.word	0x00000001
        /*013c*/ 	.word	0x00000001


	//----- nvinfo : EIATTR_CRS_STACK_SIZE
	.align		4
.L_2724:
        /*0140*/ 	.byte	0x04, 0x1e
        /*0142*/ 	.short	(.L_2726 - .L_2725)
.L_2725:
        /*0144*/ 	.word	0x00000000


	//----- nvinfo : EIATTR_CBANK_PARAM_SIZE
	.align		4
.L_2726:
        /*0148*/ 	.byte	0x03, 0x19
        /*014a*/ 	.short	0x00e8


	//----- nvinfo : EIATTR_PARAM_CBANK
	.align		4
        /*014c*/ 	.byte	0x04, 0x0a
        /*014e*/ 	.short	(.L_2728 - .L_2727)
	.align		4
.L_2727:
        /*0150*/ 	.word	index@(.nv.constant0._ZN10layer_norm13ln_fwd_kernelINS_13Kernel_traitsIf6__halfS2_S2_fjLj7168ELj1ELj1ELj4ELj16ENS_18Kernel_traits_baseILj7168EfS2_S2_S2_fjLj128EEEEELb1ELb1ELb0ELb1EEEvNS_9FwdParamsE)
        /*0154*/ 	.short	0x0380
        /*0156*/ 	.short	0x00e8


	//----- nvinfo : EIATTR_SW_WAR
	.align		4
.L_2728:
        /*0158*/ 	.byte	0x04, 0x36
        /*015a*/ 	.short	(.L_2730 - .L_2729)
.L_2729:
        /*015c*/ 	.word	0x00000008
.L_2730:


//--------------------- .nv.info._ZN10layer_norm13ln_fwd_kernelINS_13Kernel_traitsIf6__halfS2_S2_fjLj7168ELj1ELj1ELj4ELj16ENS_18Kernel_traits_baseILj7168EfS2_S2_S2_fjLj128EEEEELb1ELb1ELb1ELb0EEEvNS_9FwdParamsE --------------------------
	.section	.nv.info._ZN10layer_norm13ln_fwd_kernelINS_13Kernel_traitsIf6__halfS2_S2_fjLj7168ELj1ELj1ELj4ELj16ENS_18Kernel_traits_baseILj7168EfS2_S2_S2_fjLj128EEEEELb1ELb1ELb1ELb0EEEvNS_9FwdParamsE,"",@"SHT_CUDA_INFO"
	.sectionflags	@""
	.align	4


	//----- nvinfo : EIATTR_CUDA_API_VERSION
	.align		4
        /*0000*/ 	.byte	0x04, 0x37
        /*0002*/ 	.short	(.L_2732 - .L_2731)
.L_2731:
        /*0004*/ 	.word	0x00000082


	//----- nvinfo : EIATTR_KPARAM_INFO
	.align		4
.L_2732:
        /*0008*/ 	.byte	0x04, 0x17
        /*000a*/ 	.short	(.L_2734 - .L_2733)
.L_2733:
        /*000c*/ 	.word	0x00000000
        /*0010*/ 	.short	0x0000
        /*0012*/ 	.short	0x0000
        /*0014*/ 	.byte	0x00, 0xf0, 0xa1, 0x03


	//----- nvinfo : EIATTR_SPARSE_MMA_MASK
	.align		4
.L_2734:
        /*0018*/ 	.byte	0x03, 0x50
        /*001a*/ 	.short	0x0000


	//----- nvinfo : EIATTR_MAXREG_COUNT
	.align		4
        /*001c*/ 	.byte	0x03, 0x1b
        /*001e*/ 	.short	0x00ff


	//----- nvinfo : EIATTR_NUM_BARRIERS
	.align		4
        /*0020*/ 	.byte	0x02, 0x4c
        /*0022*/ 	.byte	0x01
	.zero		1


	//----- nvinfo : EIATTR_ANNOTATIONS
	.align		4
        /*0024*/ 	.byte	0x04, 0x55
        /*0026*/ 	.short	(.L_2736 - .L_2735)


	//   ....[0]....
.L_2735:
        /* <DEDUP_REMOVED lines=29> */


	//----- nvinfo : EIATTR_MERCURY_ISA_VERSION
	.align		4
.L_2736:
        /*01e8*/ 	.byte	0x03, 0x5f
        /*01ea*/ 	.short	0x0101


	//----- nvinfo : EIATTR_COOP_GROUP_MASK_REGIDS
	.align		4
        /*01ec*/ 	.byte	0x04, 0x29
        /*01ee*/ 	.short	(.L_2738 - .L_2737)


	//   ....[0]....
.L_2737:
        /*01f0*/ 	.word	0xffffffff


	//   ....[1]....
        /*01f4*/ 	.word	0xffffffff


	//   ....[2]....
        /*01f8*/ 	.word	0xffffffff


	//   ....[3]....
        /*01fc*/ 	.word	0xffffffff


	//   ....[4]....
        /*0200*/ 	.word	0xffffffff


	//   ....[5]....
        /*0204*/ 	.word	0xffffffff


	//   ....[6]....
        /*0208*/ 	.word	0xffffffff


	//   ....[7]....
        /*020c*/ 	.word	0xffffffff


	//   ....[8]....
        /*0210*/ 	.word	0xffffffff


	//   ....[9]....
        /*0214*/ 	.word	0xffffffff


	//   ....[10]....
        /*0218*/ 	.word	0xffffffff


	//   ....[11]....
        /*021c*/ 	.word	0xffffffff


	//   ....[12]....
        /*0220*/ 	.word	0xffffffff


	//   ....[13]....
        /*0224*/ 	.word	0xffffffff


	//   ....[14]....
        /*0228*/ 	.word	0xffffffff


	//   ....[15]....
        /*022c*/ 	.word	0xffffffff


	//   ....[16]....
        /*0230*/ 	.word	0xffffffff


	//   ....[17]....
        /*0234*/ 	.word	0xffffffff


	//----- nvinfo : EIATTR_COOP_GROUP_INSTR_OFFSETS
	.align		4
.L_2738:
        /*0238*/ 	.byte	0x04, 0x28
        /*023a*/ 	.short	(.L_2740 - .L_2739)


	//   ....[0]....
.L_2739:
        /*023c*/ 	.word	0x00031a50


	//   ....[1]....
        /*0240*/ 	.word	0x00031a70


	//   ....[2]....
        /*0244*/ 	.word	0x00031a90


	//   ....[3]....
        /*0248*/ 	.word	0x00031ab0


	//   ....[4]....
        /*024c*/ 	.word	0x00031ad0


	//   ....[5]....
        /*0250*/ 	.word	0x00032250


	//   ....[6]....
        /*0254*/ 	.word	0x00032270


	//   ....[7]....
        /*0258*/ 	.word	0x00032290


	//   ....[8]....
        /*025c*/ 	.word	0x000322b0


	//   ....[9]....
        /*0260*/ 	.word	0x000322d0


	//   ....[10]....
        /*0264*/ 	.word	0x00032480


	//   ....[11]....
        /*0268*/ 	.word	0x000324c0


	//   ....[12]....
        /*026c*/ 	.word	0x00032550


	//   ....[13]....
        /*0270*/ 	.word	0x000325c0


	//   ....[14]....
        /*0274*/ 	.word	0x000325d0


	//   ....[15]....
        /*0278*/ 	.word	0x00032670


	//   ....[16]....
        /*027c*/ 	.word	0x000326c0


	//   ....[17]....
        /*0280*/ 	.word	0x000326d0


	//----- nvinfo : EIATTR_VRC_CTA_INIT_COUNT
	.align		4
.L_2740:
        /*0284*/ 	.byte	0x02, 0x4a
	.zero		1
	.zero		1


	//----- nvinfo : EIATTR_EXIT_INSTR_OFFSETS
	.align		4
        /*0288*/ 	.byte	0x04, 0x1c
        /*028a*/ 	.short	(.L_2742 - .L_2741)


	//   ....[0]....
.L_2741:
        /*028c*/ 	.word	0x00001270


	//   ....[1]....
        /*0290*/ 	.word	0x00033900


	//----- nvinfo : EIATTR_MAX_THREADS
	.align		4
.L_2742:
        /*0294*/ 	.byte	0x04, 0x05
        /*0296*/ 	.short	(.L_2744 - .L_2743)
.L_2743:
        /*0298*/ 	.word	0x00000080
        /*029c*/ 	.word	0x00000001
        /*02a0*/ 	.word	0x00000001


	//----- nvinfo : EIATTR_CRS_STACK_SIZE
	.align		4
.L_2744:
        /*02a4*/ 	.byte	0x04, 0x1e
        /*02a6*/ 	.short	(.L_2746 - .L_2745)
.L_2745:
        /*02a8*/ 	.word	0x00000000


	//----- nvinfo : EIATTR_CBANK_PARAM_SIZE
	.align		4
.L_2746:
        /*02ac*/ 	.byte	0x03, 0x19
        /*02ae*/ 	.short	0x00e8


	//----- nvinfo : EIATTR_PARAM_CBANK
	.align		4
        /*02b0*/ 	.byte	0x04, 0x0a
        /*02b2*/ 	.short	(.L_2748 - .L_2747)
	.align		4
.L_2747:
        /*02b4*/ 	.word	index@(.nv.constant0._ZN10layer_norm13ln_fwd_kernelINS_13Kernel_traitsIf6__halfS2_S2_fjLj7168ELj1ELj1ELj4ELj16ENS_18Kernel_traits_baseILj7168EfS2_S2_S2_fjLj128EEEEELb1ELb1ELb1ELb0EEEvNS_9FwdParamsE)
        /*02b8*/ 	.short	0x0380
        /*02ba*/ 	.short	0x00e8


	//----- nvinfo : EIATTR_SW_WAR
	.align		4
.L_2748:
        /*02bc*/ 	.byte	0x04, 0x36
        /*02be*/ 	.short	(.L_2750 - .L_2749)
.L_2749:
        /*02c0*/ 	.word	0x00000008
.L_2750:


//--------------------- .nv.info._ZN10layer_norm13ln_fwd_kernelINS_13Kernel_traitsIf6__halfS2_S2_fjLj7168ELj1ELj1ELj4ELj16ENS_18Kernel_traits_baseILj7168EfS2_S2_S2_fjLj128EEEEELb1ELb1ELb1ELb1EEEvNS_9FwdParamsE --------------------------
	.section	.nv.info._ZN10layer_norm13ln_fwd_kernelINS_13Kernel_traitsIf6__halfS2_S2_fjLj7168ELj1ELj1ELj4ELj16ENS_18Kernel_traits_baseILj7168EfS2_S2_S2_fjLj128EEEEELb1ELb1ELb1ELb1EEEvNS_9FwdParamsE,"",@"SHT_CUDA_INFO"
	.sectionflags	@""
	.align	4


	//----- nvinfo : EIATTR_CUDA_API_VERSION
	.align		4
        /*0000*/ 	.byte	0x04, 0x37
        /*0002*/ 	.short	(.L_2752 - .L_2751)
.L_2751:
        /*0004*/ 	.word	0x00000082


	//----- nvinfo : EIATTR_KPARAM_INFO
	.align		4
.L_2752:
        /*0008*/ 	.byte	0x04, 0x17
        /*000a*/ 	.short	(.L_2754 - .L_2753)
.L_2753:
        /*000c*/ 	.word	0x00000000
        /*0010*/ 	.short	0x0000
        /*0012*/ 	.short	0x0000
        /*0014*/ 	.byte	0x00, 0xf0, 0xa1, 0x03


	//----- nvinfo : EIATTR_SPARSE_MMA_MASK
	.align		4
.L_2754:
        /*0018*/ 	.byte	0x03, 0x50
        /*001a*/ 	.short	0x0000


	//----- nvinfo : EIATTR_MAXREG_COUNT
	.align		4
        /*001c*/ 	.byte	0x03, 0x1b
        /*001e*/ 	.short	0x00ff


	//----- nvinfo : EIATTR_NUM_BARRIERS
	.align		4
        /*0020*/ 	.byte	0x02, 0x4c
        /*0022*/ 	.byte	0x01
	.zero		1


	//----- nvinfo : EIATTR_ANNOTATIONS
	.align		4
        /*0024*/ 	.byte	0x04, 0x55
        /*0026*/ 	.short	(.L_2756 - .L_2755)


	//   ....[0]....
.L_2755:
        /* <DEDUP_REMOVED lines=13> */


	//----- nvinfo : EIATTR_MERCURY_ISA_VERSION
	.align		4
.L_2756:
        /*00e8*/ 	.byte	0x03, 0x5f
        /*00ea*/ 	.short	0x0101


	//----- nvinfo : EIATTR_COOP_GROUP_MASK_REGIDS
	.align		4
        /*00ec*/ 	.byte	0x04, 0x29
        /*00ee*/ 	.short	(.L_2758 - .L_2757)


	//   ....[0]....
.L_2757:
        /*00f0*/ 	.word	0xffffffff


	//   ....[1]....
        /*00f4*/ 	.word	0xffffffff


	//   ....[2]....
        /*00f8*/ 	.word	0xffffffff


	//   ....[3]....
        /*00fc*/ 	.word	0xffffffff


	//   ....[4]....
        /*0100*/ 	.word	0xffffffff


	//   ....[5]....
        /*0104*/ 	.word	0xffffffff


	//   ....[6]....
        /*0108*/ 	.word	0xffffffff


	//   ....[7]....
        /*010c*/ 	.word	0xffffffff


	//   ....[8]....
        /*0110*/ 	.word	0xffffffff


	//   ....[9]....
        /*0114*/ 	.word	0xffffffff


	//   ....[10]....
        /*0118*/ 	.word	0xffffffff


	//   ....[11]....
        /*011c*/ 	.word	0xffffffff


	//   ....[12]....
        /*0120*/ 	.word	0xffffffff


	//   ....[13]....
        /*0124*/ 	.word	0xffffffff


	//   ....[14]....
        /*0128*/ 	.word	0xffffffff


	//   ....[15]....
        /*012c*/ 	.word	0xffffffff


	//   ....[16]....
        /*0130*/ 	.word	0xffffffff


	//   ....[17]....
        /*0134*/ 	.word	0xffffffff


	//----- nvinfo : EIATTR_COOP_GROUP_INSTR_OFFSETS
	.align		4
.L_2758:
        /*0138*/ 	.byte	0x04, 0x28
        /*013a*/ 	.short	(.L_2760 - .L_2759)


	//   ....[0]....
.L_2759:
        /*013c*/ 	.word	0x000293b0


	//   ....[1]....
        /*0140*/ 	.word	0x000293d0


	//   ....[2]....
        /*0144*/ 	.word	0x000293f0


	//   ....[3]....
        /*0148*/ 	.word	0x00029410


	//   ....[4]....
        /*014c*/ 	.word	0x00029430


	//   ....[5]....
        /*0150*/ 	.word	0x00029b60


	//   ....[6]....
        /*0154*/ 	.word	0x00029b80


	//   ....[7]....
        /*0158*/ 	.word	0x00029ba0


	//   ....[8]....
        /*015c*/ 	.word	0x00029bd0


	//   ....[9]....
        /*0160*/ 	.word	0x00029c00


	//   ....[10]....
        /*0164*/ 	.word	0x00029db0


	//   ....[11]....
        /*0168*/ 	.word	0x00029df0


	//   ....[12]....
        /*016c*/ 	.word	0x00029e80


	//   ....[13]....
        /*0170*/ 	.word	0x00029ef0


	//   ....[14]....
        /*0174*/ 	.word	0x00029f00


	//   ....[15]....
        /*0178*/ 	.word	0x00029f90


	//   ....[16]....
        /*017c*/ 	.word	0x00029ff0


	//   ....[17]....
        /*0180*/ 	.word	0x0002a020


	//----- nvinfo : EIATTR_VRC_CTA_INIT_COUNT
	.align		4
.L_2760:
        /*0184*/ 	.byte	0x02, 0x4a
	.zero		1
	.zero		1


	//----- nvinfo : EIATTR_EXIT_INSTR_OFFSETS
	.align		4
        /*0188*/ 	.byte	0x04, 0x1c
        /*018a*/ 	.short	(.L_2762 - .L_2761)


	//   ....[0]....
.L_2761:
        /*018c*/ 	.word	0x00000af0


	//   ....[1]....
        /*0190*/ 	.word	0x0002b010


	//----- nvinfo : EIATTR_MAX_THREADS
	.align		4
.L_2762:
        /*0194*/ 	.byte	0x04, 0x05
        /*0196*/ 	.short	(.L_2764 - .L_2763)
.L_2763:
        /*0198*/ 	.word	0x00000080
        /*019c*/ 	.word	0x00000001
        /*01a0*/ 	.word	0x00000001


	//----- nvinfo : EIATTR_CRS_STACK_SIZE
	.align		4
.L_2764:
        /*01a4*/ 	.byte	0x04, 0x1e
        /*01a6*/ 	.short	(.L_2766 - .L_2765)
.L_2765:
        /*01a8*/ 	.word	0x00000000


	//----- nvinfo : EIATTR_CBANK_PARAM_SIZE
	.align		4
.L_2766:
        /*01ac*/ 	.byte	0x03, 0x19
        /*01ae*/ 	.short	0x00e8


	//----- nvinfo : EIATTR_PARAM_CBANK
	.align		4
        /*01b0*/ 	.byte	0x04, 0x0a
        /*01b2*/ 	.short	(.L_2768 - .L_2767)
	.align		4
.L_2767:
        /*01b4*/ 	.word	index@(.nv.constant0._ZN10layer_norm13ln_fwd_kernelINS_13Kernel_traitsIf6__halfS2_S2_fjLj7168ELj1ELj1ELj4ELj16ENS_18Kernel_traits_baseILj7168EfS2_S2_S2_fjLj128EEEEELb1ELb1ELb1ELb1EEEvNS_9FwdParamsE)
        /*01b8*/ 	.short	0x0380
        /*01ba*/ 	.short	0x00e8


	//----- nvinfo : EIATTR_SW_WAR
	.align		4
.L_2768:
        /*01bc*/ 	.byte	0x04, 0x36
        /*01be*/ 	.short	(.L_2770 - .L_2769)
.L_2769:
        /*01c0*/ 	.word	0x00000008
.L_2770:


//--------------------- .nv.info._ZN10layer_norm13ln_fwd_kernelINS_13Kernel_traitsI6__halfS2_fS2_fjLj7168ELj1ELj1ELj4ELj16ENS_18Kernel_traits_baseILj7168ES2_S2_fS2_fjLj128EEEEELb0ELb0ELb0ELb0EEEvNS_9FwdParamsE --------------------------
	.section	.nv.info._ZN10layer_norm13ln_fwd_kernelINS_13Kernel_traitsI6__halfS2_fS2_fjLj7168ELj1ELj1ELj4ELj16ENS_18Kernel_traits_baseILj7168ES2_S2_fS2_fjLj128EEEEELb0ELb0ELb0ELb0EEEvNS_9FwdParamsE,"",@"SHT_CUDA_INFO"
	.sectionflags	@""
	.align	4


	//----- nvinfo : EIATTR_CUDA_API_VERSION
	.align		4
        /*0000*/ 	.byte	0x04, 0x37
        /*0002*/ 	.short	(.L_2772 - .L_2771)
.L_2771:
        /*0004*/ 	.word	0x00000082


	//----- nvinfo : EIATTR_KPARAM_INFO
	.align		4
.L_2772:
        /*0008*/ 	.byte	0x04, 0x17
        /*000a*/ 	.short	(.L_2774 - .L_2773)
.L_2773:
        /*000c*/ 	.word	0x00000000
        /*0010*/ 	.short	0x0000
        /*0012*/ 	.short	0x0000
        /*0014*/ 	.byte	0x00, 0xf0, 0xa1, 0x03


	//----- nvinfo : EIATTR_SPARSE_MMA_MASK
	.align		4
.L_2774:
        /*0018*/ 	.byte	0x03, 0x50
        /*001a*/ 	.short	0x0000


	//----- nvinfo : EIATTR_MAXREG_COUNT
	.align		4
        /*001c*/ 	.byte	0x03, 0x1b
        /*001e*/ 	.short	0x00ff


	//----- nvinfo : EIATTR_NUM_BARRIERS
	.align		4
        /*0020*/ 	.byte	0x02, 0x4c
        /*0022*/ 	.byte	0x01
	.zero		1


	//----- nvinfo : EIATTR_MERCURY_ISA_VERSION
	.align		4
        /*0024*/ 	.byte	0x03, 0x5f
        /*0026*/ 	.short	0x0101


	//----- nvinfo : EIATTR_COOP_GROUP_MASK_REGIDS
	.align		4
        /*0028*/ 	.byte	0x04, 0x29
        /*002a*/ 	.short	(.L_2776 - .L_2775)


	//   ....[0]....
.L_2775:
        /*002c*/ 	.word	0xffffffff


	//   ....[1]....
        /*0030*/ 	.word	0xffffffff


	//   ....[2]....
        /*0034*/ 	.word	0xffffffff


	//   ....[3]....
        /*0038*/ 	.word	0xffffffff


	//   ....[4]....
        /*003c*/ 	.word	0xffffffff


	//   ....[5]....
        /*0040*/ 	.word	0xffffffff


	//   ....[6]....
        /*0044*/ 	.word	0xffffffff


	//   ....[7]....
        /*0048*/ 	.word	0xffffffff


	//   ....[8]....
        /*004c*/ 	.word	0xffffffff


	//   ....[9]....
        /*0050*/ 	.word	0xffffffff


	//   ....[10]....
        /*0054*/ 	.word	0xffffffff


	//   ....[11]....
        /*0058*/ 	.word	0xffffffff


	//   ....[12]....
        /*005c*/ 	.word	0xffffffff


	//   ....[13]....
        /*0060*/ 	.word	0xffffffff


	//   ....[14]....
        /*0064*/ 	.word	0xffffffff


	//   ....[15]....
        /*0068*/ 	.word	0xffffffff


	//   ....[16]....
        /*006c*/ 	.word	0xffffffff


	//   ....[17]....
        /*0070*/ 	.word	0xffffffff


	//----- nvinfo : EIATTR_COOP_GROUP_INSTR_OFFSETS
	.align		4
.L_2776:
        /*0074*/ 	.byte	0x04, 0x28
        /*0076*/ 	.short	(.L_2778 - .L_2777)


	//   ....[0]....
.L_2777:
        /*0078*/ 	.word	0x00002690


	//   ....[1]....
        /*007c*/ 	.word	0x000026b0


	//   ....[2]....
        /*0080*/ 	.word	0x000026d0


	//   ....[3]....
        /*0084*/ 	.word	0x000026f0


	//   ....[4]....
        /*0088*/ 	.word	0x00002710


	//   ....[5]....
        /*008c*/ 	.word	0x00002ec0


	//   ....[6]....
        /*0090*/ 	.word	0x00002ee0


	//   ....[7]....
        /*0094*/ 	.word	0x00002f00


	//   ....[8]....
        /*0098*/ 	.word	0x00002f20


	//   ....[9]....
        /*009c*/ 	.word	0x00002f40


	//   ....[10]....
        /*00a0*/ 	.word	0x000030d0


	//   ....[11]....
        /*00a4*/ 	.word	0x00003110


	//   ....[12]....
        /*00a8*/ 	.word	0x00003150


	//   ....[13]....
        /*00ac*/ 	.word	0x000031f0


	//   ....[14]....
        /*00b0*/ 	.word	0x00003270


	//   ....[15]....
        /*00b4*/ 	.word	0x000032b0


	//   ....[16]....
        /*00b8*/ 	.word	0x00003320


	//   ....[17]....
        /*00bc*/ 	.word	0x000033a0


	//----- nvinfo : EIATTR_VRC_CTA_INIT_COUNT
	.align		4
.L_2778:
        /*00c0*/ 	.byte	0x02, 0x4a
	.zero		1
	.zero		1


	//----- nvinfo : EIATTR_EXIT_INSTR_OFFSETS
	.align		4
        /*00c4*/ 	.byte	0x04, 0x1c
        /*00c6*/ 	.short	(.L_2780 - .L_2779)


	//   ....[0]....
.L_2779:
        /*00c8*/ 	.word	0x00000910


	//   ....[1]....
        /*00cc*/ 	.word	0x00004ad0


	//----- nvinfo : EIATTR_MAX_THREADS
	.align		4
.L_2780:
        /*00d0*/ 	.byte	0x04, 0x05
        /*00d2*/ 	.short	(.L_2782 - .L_2781)
.L_2781:
        /*00d4*/ 	.word	0x00000080
        /*00d8*/ 	.word	0x00000001
        /*00dc*/ 	.word	0x00000001


	//----- nvinfo : EIATTR_CRS_STACK_SIZE
	.align		4
.L_2782:
        /*00e0*/ 	.byte	0x04, 0x1e
        /*00e2*/ 	.short	(.L_2784 - .L_2783)
.L_2783:
        /*00e4*/ 	.word	0x00000000


	//----- nvinfo : EIATTR_CBANK_PARAM_SIZE
	.align		4
.L_2784:
        /*00e8*/ 	.byte	0x03, 0x19
        /*00ea*/ 	.short	0x00e8


	//----- nvinfo : EIATTR_PARAM_CBANK
	.align		4
        /*00ec*/ 	.byte	0x04, 0x0a
        /*00ee*/ 	.short	(.L_2786 - .L_2785)
	.align		4
.L_2785:
        /*00f0*/ 	.word	index@(.nv.constant0._ZN10layer_norm13ln_fwd_kernelINS_13Kernel_traitsI6__halfS2_fS2_fjLj7168ELj1ELj1ELj4ELj16ENS_18Kernel_traits_baseILj7168ES2_S2_fS2_fjLj128EEEEELb0ELb0ELb0ELb0EEEvNS_9FwdParamsE)
        /*00f4*/ 	.short	0x0380
        /*00f6*/ 	.short	0x00e8


	//----- nvinfo : EIATTR_SW_WAR
	.align		4
.L_2786:
        /*00f8*/ 	.byte	0x04, 0x36
        /*00fa*/ 	.short	(.L_2788 - .L_2787)
.L_2787:
        /*00fc*/ 	.word	0x00000008
.L_2788:


//--------------------- .nv.info._ZN10layer_norm13ln_fwd_kernelINS_13Kernel_traitsI6__halfS2_fS2_fjLj7168ELj1ELj1ELj4ELj16ENS_18Kernel_traits_baseILj7168ES2_S2_fS2_fjLj128EEEEELb0ELb0ELb0ELb1EEEvNS_9FwdParamsE --------------------------
	.section	.nv.info._ZN10layer_norm13ln_fwd_kernelINS_13Kernel_traitsI6__halfS2_fS2_fjLj7168ELj1ELj1ELj4ELj16ENS_18Kernel_traits_baseILj7168ES2_S2_fS2_fjLj128EEEEELb0ELb0ELb0ELb1EEEvNS_9FwdParamsE,"",@"SHT_CUDA_INFO"
	.sectionflags	@""
	.align	4


	//----- nvinfo : EIATTR_CUDA_API_VERSION
	.align		4
        /*0000*/ 	.byte	0x04, 0x37
        /*0002*/ 	.short	(.L_2790 - .L_2789)
.L_2789:
        /*0004*/ 	.word	0x00000082


	//----- nvinfo : EIATTR_KPARAM_INFO
	.align		4
.L_2790:
        /*0008*/ 	.byte	0x04, 0x17
        /*000a*/ 	.short	(.L_2792 - .L_2791)
.L_2791:
        /*000c*/ 	.word	0x00000000
        /*0010*/ 	.short	0x0000
        /*0012*/ 	.short	0x0000
        /*0014*/ 	.byte	0x00, 0xf0, 0xa1, 0x03


	//----- nvinfo : EIATTR_SPARSE_MMA_MASK
	.align		4
.L_2792:
        /*0018*/ 	.byte	0x03, 0x50
        /*001a*/ 	.short	0x0000


	//----- nvinfo : EIATTR_MAXREG_COUNT
	.align		4
        /*001c*/ 	.byte	0x03, 0x1b
        /*001e*/ 	.short	0x00ff


	//----- nvinfo : EIATTR_NUM_BARRIERS
	.align		4
        /*0020*/ 	.byte	0x02, 0x4c
        /*0022*/ 	.byte	0x01
	.zero		1


	//----- nvinfo : EIATTR_MERCURY_ISA_VERSION
	.align		4
        /*0024*/ 	.byte	0x03, 0x5f
        /*0026*/ 	.short	0x0101


	//----- nvinfo : EIATTR_COOP_GROUP_MASK_REGIDS
	.align		4
        /*0028*/ 	.byte	0x04, 0x29
        /*002a*/ 	.short	(.L_2794 - .L_2793)


	//   ....[0]....
.L_2793:
        /*002c*/ 	.word	0xffffffff


	//   ....[1]....
        /*0030*/ 	.word	0xffffffff


	//   ....[2]....
        /*0034*/ 	.word	0xffffffff


	//   ....[3]....
        /*0038*/ 	.word	0xffffffff


	//   ....[4]....
        /*003c*/ 	.word	0xffffffff


	//   ....[5]....
        /*0040*/ 	.word	0xffffffff


	//   ....[6]....
        /*0044*/ 	.word	0xffffffff


	//   ....[7]....
        /*0048*/ 	.word	0xffffffff


	//   ....[8]....
        /*004c*/ 	.word	0xffffffff


	//   ....[9]....
        /*0050*/ 	.word	0xffffffff


	//   ....[10]....
        /*0054*/ 	.word	0xffffffff


	//   ....[11]....
        /*0058*/ 	.word	0xffffffff


	//   ....[12]....
        /*005c*/ 	.word	0xffffffff


	//   ....[13]....
        /*0060*/ 	.word	0xffffffff


	//   ....[14]....
        /*0064*/ 	.word	0xffffffff


	//   ....[15]....
        /*0068*/ 	.word	0xffffffff


	//   ....[16]....
        /*006c*/ 	.word	0xffffffff


	//   ....[17]....
        /*0070*/ 	.word	0xffffffff


	//----- nvinfo : EIATTR_COOP_GROUP_INSTR_OFFSETS
	.align		4
.L_2794:
        /*0074*/ 	.byte	0x04, 0x28
        /*0076*/ 	.short	(.L_2796 - .L_2795)


	//   ....[0]....
.L_2795:
        /*0078*/ 	.word	0x00001b70


	//   ....[1]....
        /*007c*/ 	.word	0x00001b90


	//   ....[2]....
        /*0080*/ 	.word	0x00001bb0


	//   ....[3]....
        /*0084*/ 	.word	0x00001bd0


	//   ....[4]....
        /*0088*/ 	.word	0x00001bf0


	//   ....[5]....
        /*008c*/ 	.word	0x00002320


	//   ....[6]....
        /*0090*/ 	.word	0x00002340


	//   ....[7]....
        /*0094*/ 	.word	0x00002370


	//   ....[8]....
        /*0098*/ 	.word	0x000023a0


	//   ....[9]....
        /*009c*/ 	.word	0x000023c0


	//   ....[10]....
        /*00a0*/ 	.word	0x00002570


	//   ....[11]....
        /*00a4*/ 	.word	0x000025b0


	//   ....[12]....
        /*00a8*/ 	.word	0x00002680


	//   ....[13]....
        /*00ac*/ 	.word	0x000026c0


	//   ....[14]....
        /*00b0*/ 	.word	0x00002750


	//   ....[15]....
        /*00b4*/ 	.word	0x000027c0


	//   ....[16]....
        /*00b8*/ 	.word	0x00002850


	//   ....[17]....
        /*00bc*/ 	.word	0x00002890


	//----- nvinfo : EIATTR_VRC_CTA_INIT_COUNT
	.align		4
.L_2796:
        /*00c0*/ 	.byte	0x02, 0x4a
	.zero		1
	.zero		1


	//----- nvinfo : EIATTR_EXIT_INSTR_OFFSETS
	.align		4
        /*00c4*/ 	.byte	0x04, 0x1c
        /*00c6*/ 	.short	(.L_2798 - .L_2797)


	//   ....[0]....
.L_2797:
        /*00c8*/ 	.word	0x00000350


	//   ....[1]....
        /*00cc*/ 	.word	0x00003d10


	//----- nvinfo : EIATTR_MAX_THREADS
	.align		4
.L_2798:
        /*00d0*/ 	.byte	0x04, 0x05
        /*00d2*/ 	.short	(.L_2800 - .L_2799)
.L_2799:
        /*00d4*/ 	.word	0x00000080
        /*00d8*/ 	.word	0x00000001
        /*00dc*/ 	.word	0x00000001


	//----- nvinfo : EIATTR_CRS_STACK_SIZE
	.align		4
.L_2800:
        /*00e0*/ 	.byte	0x04, 0x1e
        /*00e2*/ 	.short	(.L_2802 - .L_2801)
.L_2801:
        /*00e4*/ 	.word	0x00000000


	//----- nvinfo : EIATTR_CBANK_PARAM_SIZE
	.align		4
.L_2802:
        /*00e8*/ 	.byte	0x03, 0x19
        /*00ea*/ 	.short	0x00e8


	//----- nvinfo : EIATTR_PARAM_CBANK
	.align		4
        /*00ec*/ 	.byte	0x04, 0x0a
        /*00ee*/ 	.short	(.L_2804 - .L_2803)
	.align		4
.L_2803:
        /*00f0*/ 	.word	index@(.nv.constant0._ZN10layer_norm13ln_fwd_kernelINS_13Kernel_traitsI6__halfS2_fS2_fjLj7168ELj1ELj1ELj4ELj16ENS_18Kernel_traits_baseILj7168ES2_S2_fS2_fjLj128EEEEELb0ELb0ELb0ELb1EEEvNS_9FwdParamsE)
        /*00f4*/ 	.short	0x0380
        /*00f6*/ 	.short	0x00e8


	//----- nvinfo : EIATTR_SW_WAR
	.align		4
.L_2804:
        /*00f8*/ 	.byte	0x04, 0x36
        /*00fa*/ 	.short	(.L_2806 - .L_2805)
.L_2805:
        /*00fc*/ 	.word	0x00000008
.L_2806:


//--------------------- .nv.info._ZN10layer_norm13ln_fwd_kernelINS_13Kernel_traitsI6__halfS2_fS2_fjLj7168ELj1ELj1ELj4ELj16ENS_18Kernel_traits_baseILj7168ES2_S2_fS2_fjLj128EEEEELb0ELb0ELb1ELb0EEEvNS_9FwdParamsE --------------------------
	.section	.nv.info._ZN10layer_norm13ln_fwd_kernelINS_13Kernel_traitsI6__halfS2_fS2_fjLj7168ELj1ELj1ELj4ELj16ENS_18Kernel_traits_baseILj7168ES2_S2_fS2_fjLj128EEEEELb0ELb0ELb1ELb0EEEvNS_9FwdParamsE,"",@"SHT_CUDA_INFO"
	.sectionflags	@""
	.align	4


	//----- nvinfo : EIATTR_CUDA_API_VERSION
	.align		4
        /*0000*/ 	.byte	0x04, 0x37
        /*0002*/ 	.short	(.L_2808 - .L_2807)
.L_2807:
        /*0004*/ 	.word	0x00000082


	//----- nvinfo : EIATTR_KPARAM_INFO
	.align		4
.L_2808:
        /*0008*/ 	.byte	0x04, 0x17
        /*000a*/ 	.short	(.L_2810 - .L_2809)
.L_2809:
        /*000c*/ 	.word	0x00000000
        /*0010*/ 	.short	0x0000
        /*0012*/ 	.short	0x0000
        /*0014*/ 	.byte	0x00, 0xf0, 0xa1, 0x03


	//----- nvinfo : EIATTR_SPARSE_MMA_MASK
	.align		4
.L_2810:
        /*0018*/ 	.byte	0x03, 0x50
        /*001a*/ 	.short	0x0000


	//----- nvinfo : EIATTR_MAXREG_COUNT
	.align		4
        /*001c*/ 	.byte	0x03, 0x1b
        /*001e*/ 	.short	0x00ff


	//----- nvinfo : EIATTR_NUM_BARRIERS
	.align		4
        /*0020*/ 	.byte	0x02, 0x4c
        /*0022*/ 	.byte	0x01
	.zero		1


	//----- nvinfo : EIATTR_MERCURY_ISA_VERSION
	.align		4
        /*0024*/ 	.byte	0x03, 0x5f
        /*0026*/ 	.short	0x0101


	//----- nvinfo : EIATTR_COOP_GROUP_MASK_REGIDS
	.align		4
        /*0028*/ 	.byte	0x04, 0x29
        /*002a*/ 	.short	(.L_2812 - .L_2811)


	//   ....[0]....
.L_2811:
        /*002c*/ 	.word	0xffffffff


	//   ....[1]....
        /*0030*/ 	.word	0xffffffff


	//   ....[2]....
        /*0034*/ 	.word	0xffffffff


	//   ....[3]....
        /*0038*/ 	.word	0xffffffff


	//   ....[4]....
        /*003c*/ 	.word	0xffffffff


	//   ....[5]....
        /*0040*/ 	.word	0xffffffff


	//   ....[6]....
        /*0044*/ 	.word	0xffffffff


	//   ....[7]....
        /*0048*/ 	.word	0xffffffff


	//   ....[8]....
        /*004c*/ 	.word	0xffffffff


	//   ....[9]....
        /*0050*/ 	.word	0xffffffff


	//   ....[10]....
        /*0054*/ 	.word	0xffffffff


	//   ....[11]....
        /*0058*/ 	.word	0xffffffff


	//   ....[12]....
        /*005c*/ 	.word	0xffffffff


	//   ....[13]....
        /*0060*/ 	.word	0xffffffff


	//   ....[14]....
        /*0064*/ 	.word	0xffffffff


	//   ....[15]....
        /*0068*/ 	.word	0xffffffff


	//   ....[16]....
        /*006c*/ 	.word	0xffffffff


	//   ....[17]....
        /*0070*/ 	.word	0xffffffff


	//----- nvinfo : EIATTR_COOP_GROUP_INSTR_OFFSETS
	.align		4
.L_2812:
        /*0074*/ 	.byte	0x04, 0x28
        /*0076*/ 	.short	(.L_2814 - .L_2813)


	//   ....[0]....
.L_2813:
        /*0078*/ 	.word	0x000030e0


	//   ....[1]....
        /*007c*/ 	.word	0x00003100


	//   ....[2]....
        /*0080*/ 	.word	0x00003120


	//   ....[3]....
        /*0084*/ 	.word	0x00003140


	//   ....[4]....
        /*0088*/ 	.word	0x00003160


	//   ....[5]....
        /*008c*/ 	.word	0x000038f0


	//   ....[6]....
        /*0090*/ 	.word	0x00003910


	//   ....[7]....
        /*0094*/ 	.word	0x00003930


	//   ....[8]....
        /*0098*/ 	.word	0x00003950


	//   ....[9]....
        /*009c*/ 	.word	0x00003970


	//   ....[10]....
        /*00a0*/ 	.word	0x00003b00


	//   ....[11]....
        /*00a4*/ 	.word	0x00003b30


	//   ....[12]....
        /*00a8*/ 	.word	0x00003b40


	//   ....[13]....
        /*00ac*/ 	.word	0x00003b80


	//   ....[14]....
        /*00b0*/ 	.word	0x00003c50


	//   ....[15]....
        /*00b4*/ 	.word	0x00003c80


	//   ....[16]....
        /*00b8*/ 	.word	0x00003d30


	//   ....[17]....
        /*00bc*/ 	.word	0x00003d60


	//----- nvinfo : EIATTR_VRC_CTA_INIT_COUNT
	.align		4
.L_2814:
        /*00c0*/ 	.byte	0x02, 0x4a
	.zero		1
	.zero		1


	//----- nvinfo : EIATTR_EXIT_INSTR_OFFSETS
	.align		4
        /*00c4*/ 	.byte	0x04, 0x1c
        /*00c6*/ 	.short	(.L_2816 - .L_2815)


	//   ....[0]....
.L_2815:
        /*00c8*/ 	.word	0x00000910


	//   ....[1]....
        /*00cc*/ 	.word	0x00005540


	//----- nvinfo : EIATTR_MAX_THREADS
	.align		4
.L_2816:
        /*00d0*/ 	.byte	0x04, 0x05
        /*00d2*/ 	.short	(.L_2818 - .L_2817)
.L_2817:
        /*00d4*/ 	.word	0x00000080
        /*00d8*/ 	.word	0x00000001
        /*00dc*/ 	.word	0x00000001


	//----- nvinfo : EIATTR_CRS_STACK_SIZE
	.align		4
.L_2818:
        /*00e0*/ 	.byte	0x04, 0x1e
        /*00e2*/ 	.short	(.L_2820 - .L_2819)
.L_2819:
        /*00e4*/ 	.word	0x00000000


	//----- nvinfo : EIATTR_CBANK_PARAM_SIZE
	.align		4
.L_2820:
        /*00e8*/ 	.byte	0x03, 0x19
        /*00ea*/ 	.short	0x00e8


	//----- nvinfo : EIATTR_PARAM_CBANK
	.align		4
        /*00ec*/ 	.byte	0x04, 0x0a
        /*00ee*/ 	.short	(.L_2822 - .L_2821)
	.align		4
.L_2821:
        /*00f0*/ 	.word	index@(.nv.constant0._ZN10layer_norm13ln_fwd_kernelINS_13Kernel_traitsI6__halfS2_fS2_fjLj7168ELj1ELj1ELj4ELj16ENS_18Kernel_traits_baseILj7168ES2_S2_fS2_fjLj128EEEEELb0ELb0ELb1ELb0EEEvNS_9FwdParamsE)
        /*00f4*/ 	.short	0x0380
        /*00f6*/ 	.short	0x00e8


	//----- nvinfo : EIATTR_SW_WAR
	.align		4
.L_2822:
        /*00f8*/ 	.byte	0x04, 0x36
        /*00fa*/ 	.short	(.L_2824 - .L_2823)
.L_2823:
        /*00fc*/ 	.word	0x00000008
.L_2824:


//--------------------- .nv.info._ZN10layer_norm13ln_fwd_kernelINS_13Kernel_traitsI6__halfS2_fS2_fjLj7168ELj1ELj1ELj4ELj16ENS_18Kernel_traits_baseILj7168ES2_S2_fS2_fjLj128EEEEELb0ELb0ELb1ELb1EEEvNS_9FwdParamsE --------------------------
	.section	.nv.info._ZN10layer_norm13ln_fwd_kernelINS_13Kernel_traitsI6__halfS2_fS2_fjLj7168ELj1ELj1ELj4ELj16ENS_18Kernel_traits_baseILj7168ES2_S2_fS2_fjLj128EEEEELb0ELb0ELb1ELb1EEEvNS_9FwdParamsE,"",@"SHT_CUDA_INFO"
	.sectionflags	@""
	.align	4


	//----- nvinfo : EIATTR_CUDA_API_VERSION
	.align		4
        /*0000*/ 	.byte	0x04, 0x37
        /*0002*/ 	.short	(.L_2826 - .L_2825)
.L_2825:
        /*0004*/ 	.word	0x00000082


	//----- nvinfo : EIATTR_KPARAM_INFO
	.align		4
.L_2826:
        /*0008*/ 	.byte	0x04, 0x17
        /*000a*/ 	.short	(.L_2828 - .L_2827)
.L_2827:
        /*000c*/ 	.word	0x00000000
        /*0010*/ 	.short	0x0000
        /*0012*/ 	.short	0x0000
        /*0014*/ 	.byte	0x00, 0xf0, 0xa1, 0x03


	//----- nvinfo : EIATTR_SPARSE_MMA_MASK
	.align		4
.L_2828:
        /*0018*/ 	.byte	0x03, 0x50
        /*001a*/ 	.short	0x0000


	//----- nvinfo : EIATTR_MAXREG_COUNT
	.align		4
        /*001c*/ 	.byte	0x03, 0x1b
        /*001e*/ 	.short	0x00ff


	//----- nvinfo : EIATTR_NUM_BARRIERS
	.align		4
        /*0020*/ 	.byte	0x02, 0x4c
        /*0022*/ 	.byte	0x01
	.zero		1


	//----- nvinfo : EIATTR_MERCURY_ISA_VERSION
	.align		4
        /*0024*/ 	.byte	0x03, 0x5f
        /*0026*/ 	.short	0x0101


	//----- nvinfo : EIATTR_COOP_GROUP_MASK_REGIDS
	.align		4
        /*0028*/ 	.byte	0x04, 0x29
        /*002a*/ 	.short	(.L_2830 - .L_2829)


	//   ....[0]....
.L_2829:
        /*002c*/ 	.word	0xffffffff


	//   ....[1]....
        /*0030*/ 	.word	0xffffffff


	//   ....[2]....
        /*0034*/ 	.word	0xffffffff


	//   ....[3]....
        /*0038*/ 	.word	0xffffffff


	//   ....[4]....
        /*003c*/ 	.word	0xffffffff


	//   ....[5]....
        /*0040*/ 	.word	0xffffffff


	//   ....[6]....
        /*0044*/ 	.word	0xffffffff


	//   ....[7]....
        /*0048*/ 	.word	0xffffffff


	//   ....[8]....
        /*004c*/ 	.word	0xffffffff


	//   ....[9]....
        /*0050*/ 	.word	0xffffffff


	//   ....[10]....
        /*0054*/ 	.word	0xffffffff


	//   ....[11]....
        /*0058*/ 	.word	0xffffffff


	//   ....[12]....
        /*005c*/ 	.word	0xffffffff


	//   ....[13]....
        /*0060*/ 	.word	0xffffffff


	//   ....[14]....
        /*0064*/ 	.word	0xffffffff


	//   ....[15]....
        /*0068*/ 	.word	0xffffffff


	//   ....[16]....
        /*006c*/ 	.word	0xffffffff


	//   ....[17]....
        /*0070*/ 	.word	0xffffffff


	//----- nvinfo : EIATTR_COOP_GROUP_INSTR_OFFSETS
	.align		4
.L_2830:
        /*0074*/ 	.byte	0x04, 0x28
        /*0076*/ 	.short	(.L_2832 - .L_2831)


	//   ....[0]....
.L_2831:
        /*0078*/ 	.word	0x000026a0


	//   ....[1]....
        /*007c*/ 	.word	0x000026c0


	//   ....[2]....
        /*0080*/ 	.word	0x000026e0


	//   ....[3]....
        /*0084*/ 	.word	0x00002700


	//   ....[4]....
        /*0088*/ 	.word	0x00002720


	//   ....[5]....
        /*008c*/ 	.word	0x00002e50


	//   ....[6]....
        /*0090*/ 	.word	0x00002e70


	//   ....[7]....
        /*0094*/ 	.word	0x00002ea0


	//   ....[8]....
        /*0098*/ 	.word	0x00002ed0


	//   ....[9]....
        /*009c*/ 	.word	0x00002f10


	//   ....[10]....
        /*00a0*/ 	.word	0x000030a0


	//   ....[11]....
        /*00a4*/ 	.word	0x000030d0


	//   ....[12]....
        /*00a8*/ 	.word	0x000030e0


	//   ....[13]....
        /*00ac*/ 	.word	0x00003120


	//   ....[14]....
        /*00b0*/ 	.word	0x00003200


	//   ....[15]....
        /*00b4*/ 	.word	0x00003230


	//   ....[16]....
        /*00b8*/ 	.word	0x000032d0


	//   ....[17]....
        /*00bc*/ 	.word	0x00003300


	//----- nvinfo : EIATTR_VRC_CTA_INIT_COUNT
	.align		4
.L_2832:
        /*00c0*/ 	.byte	0x02, 0x4a
	.zero		1
	.zero		1


	//----- nvinfo : EIATTR_EXIT_INSTR_OFFSETS
	.align		4
        /*00c4*/ 	.byte	0x04, 0x1c
        /*00c6*/ 	.short	(.L_2834 - .L_2833)


	//   ....[0]....
.L_2833:
        /*00c8*/ 	.word	0x00000350


	//   ....[1]....
        /*00cc*/ 	.word	0x00004910


	//----- nvinfo : EIATTR_MAX_THREADS
	.align		4
.L_2834:
        /*00d0*/ 	.byte	0x04, 0x05
        /*00d2*/ 	.short	(.L_2836 - .L_2835)
.L_2835:
        /*00d4*/ 	.word	0x00000080
        /*00d8*/ 	.word	0x00000001
        /*00dc*/ 	.word	0x00000001


	//----- nvinfo : EIATTR_CRS_STACK_SIZE
	.align		4
.L_2836:
        /*00e0*/ 	.byte	0x04, 0x1e
        /*00e2*/ 	.short	(.L_2838 - .L_2837)
.L_2837:
        /*00e4*/ 	.word	0x00000000


	//----- nvinfo : EIATTR_CBANK_PARAM_SIZE
	.align		4
.L_2838:
        /*00e8*/ 	.byte	0x03, 0x19
        /*00ea*/ 	.short	0x00e8


	//----- nvinfo : EIATTR_PARAM_CBANK
	.align		4
        /*00ec*/ 	.byte	0x04, 0x0a
        /*00ee*/ 	.short	(.L_2840 - .L_2839)
	.align		4
.L_2839:
        /*00f0*/ 	.word	index@(.nv.constant0._ZN10layer_norm13ln_fwd_kernelINS_13Kernel_traitsI6__halfS2_fS2_fjLj7168ELj1ELj1ELj4ELj16ENS_18Kernel_traits_baseILj7168ES2_S2_fS2_fjLj128EEEEELb0ELb0ELb1ELb1EEEvNS_9FwdParamsE)
        /*00f4*/ 	.short	0x0380
        /*00f6*/ 	.short	0x00e8


	//----- nvinfo : EIATTR_SW_WAR
	.align		4
.L_2840:
        /*00f8*/ 	.byte	0x04, 0x36
        /*00fa*/ 	.short	(.L_2842 - .L_2841)
.L_2841:
        /*00fc*/ 	.word	0x00000008
.L_2842:


//--------------------- .nv.info._ZN10layer_norm13ln_fwd_kernelINS_13Kernel_traitsI6__halfS2_fS2_fjLj7168ELj1ELj1ELj4ELj16ENS_18Kernel_traits_baseILj7168ES2_S2_fS2_fjLj128EEEEELb0ELb1ELb0ELb0EEEvNS_9FwdParamsE --------------------------
	.section	.nv.info._ZN10layer_norm13ln_fwd_kernelINS_13Kernel_traitsI6__halfS2_fS2_fjLj7168ELj1ELj1ELj4ELj16ENS_18Kernel_traits_baseILj7168ES2_S2_fS2_fjLj128EEEEELb0ELb1ELb0ELb0EEEvNS_9FwdParamsE,"",@"SHT_CUDA_INFO"
	.sectionflags	@""
	.align	4


	//----- nvinfo : EIATTR_CUDA_API_VERSION
	.align		4
        /*0000*/ 	.byte	0x04, 0x37
        /*0002*/ 	.short	(.L_2844 - .L_2843)
.L_2843:
        /*0004*/ 	.word	0x00000082


	//----- nvinfo : EIATTR_KPARAM_INFO
	.align		4
.L_2844:
        /*0008*/ 	.byte	0x04, 0x17
        /*000a*/ 	.short	(.L_2846 - .L_2845)
.L_2845:
        /*000c*/ 	.word	0x00000000
        /*0010*/ 	.short	0x0000
        /*0012*/ 	.short	0x0000
        /*0014*/ 	.byte	0x00, 0xf0, 0xa1, 0x03


	//----- nvinfo : EIATTR_SPARSE_MMA_MASK
	.align		4
.L_2846:
        /*0018*/ 	.byte	0x03, 0x50
        /*001a*/ 	.short	0x0000


	//----- nvinfo : EIATTR_MAXREG_COUNT
	.align		4
        /*001c*/ 	.byte	0x03, 0x1b
        /*001e*/ 	.short	0x00ff


	//----- nvinfo : EIATTR_NUM_BARRIERS
	.align		4
        /*0020*/ 	.byte	0x02, 0x4c
        /*0022*/ 	.byte	0x01
	.zero		1


	//----- nvinfo : EIATTR_MERCURY_ISA_VERSION
	.align		4
        /*0024*/ 	.byte	0x03, 0x5f
        /*0026*/ 	.short	0x0101


	//----- nvinfo : EIATTR_COOP_GROUP_MASK_REGIDS
	.align		4
        /*0028*/ 	.byte	0x04, 0x29
        /*002a*/ 	.short	(.L_2848 - .L_2847)


	//   ....[0]....
.L_2847:
        /*002c*/ 	.word	0xffffffff


	//   ....[1]....
        /*0030*/ 	.word	0xffffffff


	//   ....[2]....
        /*0034*/ 	.word	0xffffffff


	//   ....[3]....
        /*0038*/ 	.word	0xffffffff


	//   ....[4]....
        /*003c*/ 	.word	0xffffffff


	//   ....[5]....
        /*0040*/ 	.word	0xffffffff


	//   ....[6]....
        /*0044*/ 	.word	0xffffffff


	//   ....[7]....
        /*0048*/ 	.word	0xffffffff


	//   ....[8]....
        /*004c*/ 	.word	0xffffffff


	//   ....[9]....
        /*0050*/ 	.word	0xffffffff


	//   ....[10]....
        /*0054*/ 	.word	0xffffffff


	//   ....[11]....
        /*0058*/ 	.word	0xffffffff


	//   ....[12]....
        /*005c*/ 	.word	0xffffffff


	//   ....[13]....
        /*0060*/ 	.word	0xffffffff


	//   ....[14]....
        /*0064*/ 	.word	0xffffffff


	//   ....[15]....
        /*0068*/ 	.word	0xffffffff


	//   ....[16]....
        /*006c*/ 	.word	0xffffffff


	//   ....[17]....
        /*0070*/ 	.word	0xffffffff


	//----- nvinfo : EIATTR_COOP_GROUP_INSTR_OFFSETS
	.align		4
.L_2848:
        /*0074*/ 	.byte	0x04, 0x28
        /*0076*/ 	.short	(.L_2850 - .L_2849)


	//   ....[0]....
.L_2849:
        /*0078*/ 	.word	0x00003720


	//   ....[1]....
        /*007c*/ 	.word	0x00003740


	//   ....[2]....
        /*0080*/ 	.word	0x00003760


	//   ....[3]....
        /*0084*/ 	.word	0x00003780


	//   ....[4]....
        /*0088*/ 	.word	0x000037a0


	//   ....[5]....
        /*008c*/ 	.word	0x00003f30


	//   ....[6]....
        /*0090*/ 	.word	0x00003f50


	//   ....[7]....
        /*0094*/ 	.word	0x00003f70


	//   ....[8]....
        /*0098*/ 	.word	0x00003f90


	//   ....[9]....
        /*009c*/ 	.word	0x00003fc0


	//   ....[10]....
        /*00a0*/ 	.word	0x00004160


	//   ....[11]....
        /*00a4*/ 	.word	0x000041a0


	//   ....[12]....
        /*00a8*/ 	.word	0x00004230


	//   ....[13]....
        /*00ac*/ 	.word	0x00004280


	//   ....[14]....
        /*00b0*/ 	.word	0x000042a0


	//   ....[15]....
        /*00b4*/ 	.word	0x000042b0


	//   ....[16]....
        /*00b8*/ 	.word	0x000043a0


	//   ....[17]....
        /*00bc*/ 	.word	0x000043b0


	//----- nvinfo : EIATTR_VRC_CTA_INIT_COUNT
	.align		4
.L_2850:
        /*00c0*/ 	.byte	0x02, 0x4a
	.zero		1
	.zero		1


	//----- nvinfo : EIATTR_EXIT_INSTR_OFFSETS
	.align		4
        /*00c4*/ 	.byte	0x04, 0x1c
        /*00c6*/ 	.short	(.L_2852 - .L_2851)


	//   ....[0]....
.L_2851:
        /*00c8*/ 	.word	0x00000bb0


	//   ....[1]....
        /*00cc*/ 	.word	0x00005b60


	//----- nvinfo : EIATTR_MAX_THREADS
	.align		4
.L_2852:
        /*00d0*/ 	.byte	0x04, 0x05
        /*00d2*/ 	.short	(.L_2854 - .L_2853)
.L_2853:
        /*00d4*/ 	.word	0x00000080
        /*00d8*/ 	.word	0x00000001
        /*00dc*/ 	.word	0x00000001


	//----- nvinfo : EIATTR_CRS_STACK_SIZE
	.align		4
.L_2854:
        /*00e0*/ 	.byte	0x04, 0x1e
        /*00e2*/ 	.short	(.L_2856 - .L_2855)
.L_2855:
        /*00e4*/ 	.word	0x00000000


	//----- nvinfo : EIATTR_CBANK_PARAM_SIZE
	.align		4
.L_2856:
        /*00e8*/ 	.byte	0x03, 0x19
        /*00ea*/ 	.short	0x00e8


	//----- nvinfo : EIATTR_PARAM_CBANK
	.align		4
        /*00ec*/ 	.byte	0x04, 0x0a
        /*00ee*/ 	.short	(.L_2858 - .L_2857)
	.align		4
.L_2857:
        /*00f0*/ 	.word	index@(.nv.constant0._ZN10layer_norm13ln_fwd_kernelINS_13Kernel_traitsI6__halfS2_fS2_fjLj7168ELj1ELj1ELj4ELj16ENS_18Kernel_traits_baseILj7168ES2_S2_fS2_fjLj128EEEEELb0ELb1ELb0ELb0EEEvNS_9FwdParamsE)
        /*00f4*/ 	.short	0x0380
        /*00f6*/ 	.short	0x00e8


	//----- nvinfo : EIATTR_SW_WAR
	.align		4
.L_2858:
        /*00f8*/ 	.byte	0x04, 0x36
        /*00fa*/ 	.short	(.L_2860 - .L_2859)
.L_2859:
        /*00fc*/ 	.word	0x00000008
.L_2860:


//--------------------- .nv.info._ZN10layer_norm13ln_fwd_kernelINS_13Kernel_traitsI6__halfS2_fS2_fjLj7168ELj1ELj1ELj4ELj16ENS_18Kernel_traits_baseILj7168ES2_S2_fS2_fjLj128EEEEELb0ELb1ELb0ELb1EEEvNS_9FwdParamsE --------------------------
	.section	.nv.info._ZN10layer_norm13ln_fwd_kernelINS_13Kernel_traitsI6__halfS2_fS2_fjLj7168ELj1ELj1ELj4ELj16ENS_18Kernel_traits_baseILj7168ES2_S2_fS2_fjLj128EEEEELb0ELb1ELb0ELb1EEEvNS_9FwdParamsE,"",@"SHT_CUDA_INFO"
	.sectionflags	@""
	.align	4


	//----- nvinfo : EIATTR_CUDA_API_VERSION
	.align		4
        /*0000*/ 	.byte	0x04, 0x37
        /*0002*/ 	.short	(.L_2862 - .L_2861)
.L_2861:
        /*0004*/ 	.word	0x00000082


	//----- nvinfo : EIATTR_KPARAM_INFO
	.align		4
.L_2862:
        /*0008*/ 	.byte	0x04, 0x17
        /*000a*/ 	.short	(.L_2864 - .L_2863)
.L_2863:
        /*000c*/ 	.word	0x00000000
        /*0010*/ 	.short	0x0000
        /*0012*/ 	.short	0x0000
        /*0014*/ 	.byte	0x00, 0xf0, 0xa1, 0x03


	//----- nvinfo : EIATTR_SPARSE_MMA_MASK
	.align		4
.L_2864:
        /*0018*/ 	.byte	0x03, 0x50
        /*001a*/ 	.short	0x0000


	//----- nvinfo : EIATTR_MAXREG_COUNT
	.align		4
        /*001c*/ 	.byte	0x03, 0x1b
        /*001e*/ 	.short	0x00ff


	//----- nvinfo : EIATTR_NUM_BARRIERS
	.align		4
        /*0020*/ 	.byte	0x02, 0x4c
        /*0022*/ 	.byte	0x01
	.zero		1


	//----- nvinfo : EIATTR_MERCURY_ISA_VERSION
	.align		4
        /*0024*/ 	.byte	0x03, 0x5f
        /*0026*/ 	.short	0x0101


	//----- nvinfo : EIATTR_COOP_GROUP_MASK_REGIDS
	.align		4
        /*0028*/ 	.byte	0x04, 0x29
        /*002a*/ 	.short	(.L_2866 - .L_2865)


	//   ....[0]....
.L_2865:
        /*002c*/ 	.word	0xffffffff


	//   ....[1]....
        /*0030*/ 	.word	0xffffffff


	//   ....[2]....
        /*0034*/ 	.word	0xffffffff


	//   ....[3]....
        /*0038*/ 	.word	0xffffffff


	//   ....[4]....
        /*003c*/ 	.word	0xffffffff


	//   ....[5]....
        /*0040*/ 	.word	0xffffffff


	//   ....[6]....
        /*0044*/ 	.word	0xffffffff


	//   ....[7]....
        /*0048*/ 	.word	0xffffffff


	//   ....[8]....
        /*004c*/ 	.word	0xffffffff


	//   ....[9]....
        /*0050*/ 	.word	0xffffffff


	//   ....[10]....
        /*0054*/ 	.word	0xffffffff


	//   ....[11]....
        /*0058*/ 	.word	0xffffffff


	//   ....[12]....
        /*005c*/ 	.word	0xffffffff


	//   ....[13]....
        /*0060*/ 	.word	0xffffffff


	//   ....[14]....
        /*0064*/ 	.word	0xffffffff


	//   ....[15]....
        /*0068*/ 	.word	0xffffffff


	//   ....[16]....
        /*006c*/ 	.word	0xffffffff


	//   ....[17]....
        /*0070*/ 	.word	0xffffffff


	//----- nvinfo : EIATTR_COOP_GROUP_INSTR_OFFSETS
	.align		4
.L_2866:
        /*0074*/ 	.byte	0x04, 0x28
        /*0076*/ 	.short	(.L_2868 - .L_2867)


	//   ....[0]....
.L_2867:
        /*0078*/ 	.word	0x00002aa0


	//   ....[1]....
        /*007c*/ 	.word	0x00002ac0


	//   ....[2]....
        /*0080*/ 	.word	0x00002ae0


	//   ....[3]....
        /*0084*/ 	.word	0x00002b00


	//   ....[4]....
        /*0088*/ 	.word	0x00002b20


	//   ....[5]....
        /*008c*/ 	.word	0x00003250


	//   ....[6]....
        /*0090*/ 	.word	0x00003270


	//   ....[7]....
        /*0094*/ 	.word	0x00003290


	//   ....[8]....
        /*0098*/ 	.word	0x000032b0


	//   ....[9]....
        /*009c*/ 	.word	0x000032d0


	//   ....[10]....
        /*00a0*/ 	.word	0x00003480


	//   ....[11]....
        /*00a4*/ 	.word	0x000034c0


	//   ....[12]....
        /*00a8*/ 	.word	0x00003570


	//   ....[13]....
        /*00ac*/ 	.word	0x000035c0


	//   ....[14]....
        /*00b0*/ 	.word	0x000035d0


	//   ....[15]....
        /*00b4*/ 	.word	0x00003670


	//   ....[16]....
        /*00b8*/ 	.word	0x000036b0


	//   ....[17]....
        /*00bc*/ 	.word	0x000036f0


	//----- nvinfo : EIATTR_VRC_CTA_INIT_COUNT
	.align		4
.L_2868:
        /*00c0*/ 	.byte	0x02, 0x4a
	.zero		1
	.zero		1


	//----- nvinfo : EIATTR_EXIT_INSTR_OFFSETS
	.align		4
        /*00c4*/ 	.byte	0x04, 0x1c
        /*00c6*/ 	.short	(.L_2870 - .L_2869)


	//   ....[0]....
.L_2869:
        /*00c8*/ 	.word	0x00000470


	//   ....[1]....
        /*00cc*/ 	.word	0x00004c20


	//----- nvinfo : EIATTR_MAX_THREADS
	.align		4
.L_2870:
        /*00d0*/ 	.byte	0x04, 0x05
        /*00d2*/ 	.short	(.L_2872 - .L_2871)
.L_2871:
        /*00d4*/ 	.word	0x00000080
        /*00d8*/ 	.word	0x00000001
        /*00dc*/ 	.word	0x00000001


	//----- nvinfo : EIATTR_CRS_STACK_SIZE
	.align		4
.L_2872:
        /*00e0*/ 	.byte	0x04, 0x1e
        /*00e2*/ 	.short	(.L_2874 - .L_2873)
.L_2873:
        /*00e4*/ 	.word	0x00000000


	//----- nvinfo : EIATTR_CBANK_PARAM_SIZE
	.align		4
.L_2874:
        /*00e8*/ 	.byte	0x03, 0x19
        /*00ea*/ 	.short	0x00e8


	//----- nvinfo : EIATTR_PARAM_CBANK
	.align		4
        /*00ec*/ 	.byte	0x04, 0x0a
        /*00ee*/ 	.short	(.L_2876 - .L_2875)
	.align		4
.L_2875:
        /*00f0*/ 	.word	index@(.nv.constant0._ZN10layer_norm13ln_fwd_kernelINS_13Kernel_traitsI6__halfS2_fS2_fjLj7168ELj1ELj1ELj4ELj16ENS_18Kernel_traits_baseILj7168ES2_S2_fS2_fjLj128EEEEELb0ELb1ELb0ELb1EEEvNS_9FwdParamsE)
        /*00f4*/ 	.short	0x0380
        /*00f6*/ 	.short	0x00e8


	//----- nvinfo : EIATTR_SW_WAR
	.align		4
.L_2876:
        /*00f8*/ 	.byte	0x04, 0x36
        /*00fa*/ 	.short	(.L_2878 - .L_2877)
.L_2877:
        /*00fc*/ 	.word	0x00000008
.L_2878:


//--------------------- .nv.info._ZN10layer_norm13ln_fwd_kernelINS_13Kernel_traitsI6__halfS2_fS2_fjLj7168ELj1ELj1ELj4ELj16ENS_18Kernel_traits_baseILj7168ES2_S2_fS2_fjLj128EEEEELb0ELb1ELb1ELb0EEEvNS_9FwdParamsE --------------------------
	.section	.nv.info._ZN10layer_norm13ln_fwd_kernelINS_13Kernel_traitsI6__halfS2_fS2_fjLj7168ELj1ELj1ELj4ELj16ENS_18Kernel_traits_baseILj7168ES2_S2_fS2_fjLj128EEEEELb0ELb1ELb1ELb0EEEvNS_9FwdParamsE,"",@"SHT_CUDA_INFO"
	.sectionflags	@""
	.align	4


	//----- nvinfo : EIATTR_CUDA_API_VERSION
	.align		4
        /*0000*/ 	.byte	0x04, 0x37
        /*0002*/ 	.short	(.L_2880 - .L_2879)
.L_2879:
        /*0004*/ 	.word	0x00000082


	//----- nvinfo : EIATTR_KPARAM_INFO
	.align		4
.L_2880:
        /*0008*/ 	.byte	0x04, 0x17
        /*000a*/ 	.short	(.L_2882 - .L_2881)
.L_2881:
        /*000c*/ 	.word	0x00000000
        /*0010*/ 	.short	0x0000
        /*0012*/ 	.short	0x0000
        /*0014*/ 	.byte	0x00, 0xf0, 0xa1, 0x03


	//----- nvinfo : EIATTR_SPARSE_MMA_MASK
	.align		4
.L_2882:
        /*0018*/ 	.byte	0x03, 0x50
        /*001a*/ 	.short	0x0000


	//----- nvinfo : EIATTR_MAXREG_COUNT
	.align		4
        /*001c*/ 	.byte	0x03, 0x1b
        /*001e*/ 	.short	0x00ff


	//----- nvinfo : EIATTR_NUM_BARRIERS
	.align		4
        /*0020*/ 	.byte	0x02, 0x4c
        /*0022*/ 	.byte	0x01
	.zero		1


	//----- nvinfo : EIATTR_MERCURY_ISA_VERSION
	.align		4
        /*0024*/ 	.byte	0x03, 0x5f
        /*0026*/ 	.short	0x0101


	//----- nvinfo : EIATTR_COOP_GROUP_MASK_REGIDS
	.align		4
        /*0028*/ 	.byte	0x04, 0x29
        /*002a*/ 	.short	(.L_2884 - .L_2883)


	//   ....[0]....
.L_2883:
        /*002c*/ 	.word	0xffffffff


	//   ....[1]....
        /*0030*/ 	.word	0xffffffff


	//   ....[2]....
        /*0034*/ 	.word	0xffffffff


	//   ....[3]....
        /*0038*/ 	.word	0xffffffff


	//   ....[4]....
        /*003c*/ 	.word	0xffffffff


	//   ....[5]....
        /*0040*/ 	.word	0xffffffff


	//   ....[6]....
        /*0044*/ 	.word	0xffffffff


	//   ....[7]....
        /*0048*/ 	.word	0xffffffff


	//   ....[8]....
        /*004c*/ 	.word	0xffffffff


	//   ....[9]....
        /*0050*/ 	.word	0xffffffff


	//   ....[10]....
        /*0054*/ 	.word	0xffffffff


	//   ....[11]....
        /*0058*/ 	.word	0xffffffff


	//   ....[12]....
        /*005c*/ 	.word	0xffffffff


	//   ....[13]....
        /*0060*/ 	.word	0xffffffff


	//   ....[14]....
        /*0064*/ 	.word	0xffffffff


	//   ....[15]....
        /*0068*/ 	.word	0xffffffff


	//   ....[16]....
        /*006c*/ 	.word	0xffffffff


	//   ....[17]....
        /*0070*/ 	.word	0xffffffff


	//----- nvinfo : EIATTR_COOP_GROUP_INSTR_OFFSETS
	.align		4
.L_2884:
        /*0074*/ 	.byte	0x04, 0x28
        /*0076*/ 	.short	(.L_2886 - .L_2885)


	//   ....[0]....
.L_2885:
        /*0078*/ 	.word	0x00004500


	//   ....[1]....
        /*007c*/ 	.word	0x00004520


	//   ....[2]....
        /*0080*/ 	.word	0x00004540


	//   ....[3]....
        /*0084*/ 	.word	0x00004560


	//   ....[4]....
        /*0088*/ 	.word	0x00004580


	//   ....[5]....
        /*008c*/ 	.word	0x00004d20


	//   ....[6]....
        /*0090*/ 	.word	0x00004d40


	//   ....[7]....
        /*0094*/ 	.word	0x00004d60


	//   ....[8]....
        /*0098*/ 	.word	0x00004d80


	//   ....[9]....
        /*009c*/ 	.word	0x00004da0


	//   ....[10]....
        /*00a0*/ 	.word	0x00004f30


	//   ....[11]....
        /*00a4*/ 	.word	0x00004f70


	//   ....[12]....
        /*00a8*/ 	.word	0x00004f80


	//   ....[13]....
        /*00ac*/ 	.word	0x00004fc0


	//   ....[14]....
        /*00b0*/ 	.word	0x00005090


	//   ....[15]....
        /*00b4*/ 	.word	0x000050c0


	//   ....[16]....
        /*00b8*/ 	.word	0x00005180


	//   ....[17]....
        /*00bc*/ 	.word	0x000051a0


	//----- nvinfo : EIATTR_VRC_CTA_INIT_COUNT
	.align		4
.L_2886:
        /*00c0*/ 	.byte	0x02, 0x4a
	.zero		1
	.zero		1


	//----- nvinfo : EIATTR_EXIT_INSTR_OFFSETS
	.align		4
        /*00c4*/ 	.byte	0x04, 0x1c
        /*00c6*/ 	.short	(.L_2888 - .L_2887)


	//   ....[0]....
.L_2887:
        /*00c8*/ 	.word	0x00000bb0


	//   ....[1]....
        /*00cc*/ 	.word	0x000069c0


	//----- nvinfo : EIATTR_MAX_THREADS
	.align		4
.L_2888:
        /*00d0*/ 	.byte	0x04, 0x05
        /*00d2*/ 	.short	(.L_2890 - .L_2889)
.L_2889:
        /*00d4*/ 	.word	0x00000080
        /*00d8*/ 	.word	0x00000001
        /*00dc*/ 	.word	0x00000001


	//----- nvinfo : EIATTR_CRS_STACK_SIZE
	.align		4
.L_2890:
        /*00e0*/ 	.byte	0x04, 0x1e
        /*00e2*/ 	.short	(.L_2892 - .L_2891)
.L_2891:
        /*00e4*/ 	.word	0x00000000


	//----- nvinfo : EIATTR_CBANK_PARAM_SIZE
	.align		4
.L_2892:
        /*00e8*/ 	.byte	0x03, 0x19
        /*00ea*/ 	.short	0x00e8


	//----- nvinfo : EIATTR_PARAM_CBANK
	.align		4
        /*00ec*/ 	.byte	0x04, 0x0a
        /*00ee*/ 	.short	(.L_2894 - .L_2893)
	.align		4
.L_2893:
        /*00f0*/ 	.word	index@(.nv.constant0._ZN10layer_norm13ln_fwd_kernelINS_13Kernel_traitsI6__halfS2_fS2_fjLj7168ELj1ELj1ELj4ELj16ENS_18Kernel_traits_baseILj7168ES2_S2_fS2_fjLj128EEEEELb0ELb1ELb1ELb0EEEvNS_9FwdParamsE)
        /*00f4*/ 	.short	0x0380
        /*00f6*/ 	.short	0x00e8


	//----- nvinfo : EIATTR_SW_WAR
	.align		4
.L_2894:
        /*00f8*/ 	.byte	0x04, 0x36
        /*00fa*/ 	.short	(.L_2896 - .L_2895)
.L_2895:
        /*00fc*/ 	.word	0x00000008
.L_2896:


//--------------------- .nv.info._ZN10layer_norm13ln_fwd_kernelINS_13Kernel_traitsI6__halfS2_fS2_fjLj7168ELj1ELj1ELj4ELj16ENS_18Kernel_traits_baseILj7168ES2_S2_fS2_fjLj128EEEEELb0ELb1ELb1ELb1EEEvNS_9FwdParamsE --------------------------
	.section	.nv.info._ZN10layer_norm13ln_fwd_kernelINS_13Kernel_traitsI6__halfS2_fS2_fjLj7168ELj1ELj1ELj4ELj16ENS_18Kernel_traits_baseILj7168ES2_S2_fS2_fjLj128EEEEELb0ELb1ELb1ELb1EEEvNS_9FwdParamsE,"",@"SHT_CUDA_INFO"
	.sectionflags	@""
	.align	4


	//----- nvinfo : EIATTR_CUDA_API_VERSION
	.align		4
        /*0000*/ 	.byte	0x04, 0x37
        /*0002*/ 	.short	(.L_2898 - .L_2897)
.L_2897:
        /*0004*/ 	.word	0x00000082


	//----- nvinfo : EIATTR_KPARAM_INFO
	.align		4
.L_2898:
        /*0008*/ 	.byte	0x04, 0x17
        /*000a*/ 	.short	(.L_2900 - .L_2899)
.L_2899:
        /*000c*/ 	.word	0x00000000
        /*0010*/ 	.short	0x0000
        /*0012*/ 	.short	0x0000
        /*0014*/ 	.byte	0x00, 0xf0, 0xa1, 0x03


	//----- nvinfo : EIATTR_SPARSE_MMA_MASK
	.align		4
.L_2900:
        /*0018*/ 	.byte	0x03, 0x50
        /*001a*/ 	.short	0x0000


	//----- nvinfo : EIATTR_MAXREG_COUNT
	.align		4
        /*001c*/ 	.byte	0x03, 0x1b
        /*001e*/ 	.short	0x00ff


	//----- nvinfo : EIATTR_NUM_BARRIERS
	.align		4
        /*0020*/ 	.byte	0x02, 0x4c
        /*0022*/ 	.byte	0x01
	.zero		1


	//----- nvinfo : EIATTR_MERCURY_ISA_VERSION
	.align		4
        /*0024*/ 	.byte	0x03, 0x5f
        /*0026*/ 	.short	0x0101


	//----- nvinfo : EIATTR_COOP_GROUP_MASK_REGIDS
	.align		4
        /*0028*/ 	.byte	0x04, 0x29
        /*002a*/ 	.short	(.L_2902 - .L_2901)


	//   ....[0]....
.L_2901:
        /*002c*/ 	.word	0xffffffff


	//   ....[1]....
        /*0030*/ 	.word	0xffffffff


	//   ....[2]....
        /*0034*/ 	.word	0xffffffff


	//   ....[3]....
        /*0038*/ 	.word	0xffffffff


	//   ....[4]....
        /*003c*/ 	.word	0xffffffff


	//   ....[5]....
        /*0040*/ 	.word	0xffffffff


	//   ....[6]....
        /*0044*/ 	.word	0xffffffff


	//   ....[7]....
        /*0048*/ 	.word	0xffffffff


	//   ....[8]....
        /*004c*/ 	.word	0xffffffff


	//   ....[9]....
        /*0050*/ 	.word	0xffffffff


	//   ....[10]....
        /*0054*/ 	.word	0xffffffff


	//   ....[11]....
        /*0058*/ 	.word	0xffffffff


	//   ....[12]....
        /*005c*/ 	.word	0xffffffff


	//   ....[13]....
        /*0060*/ 	.word	0xffffffff


	//   ....[14]....
        /*0064*/ 	.word	0xffffffff


	//   ....[15]....
        /*0068*/ 	.word	0xffffffff


	//   ....[16]....
        /*006c*/ 	.word	0xffffffff


	//   ....[17]....
        /*0070*/ 	.word	0xffffffff


	//----- nvinfo : EIATTR_COOP_GROUP_INSTR_OFFSETS
	.align		4
.L_2902:
        /*0074*/ 	.byte	0x04, 0x28
        /*0076*/ 	.short	(.L_2904 - .L_2903)


	//   ....[0]....
.L_2903:
        /*0078*/ 	.word	0x00003960


	//   ....[1]....
        /*007c*/ 	.word	0x00003980


	//   ....[2]....
        /*0080*/ 	.word	0x000039a0


	//   ....[3]....
        /*0084*/ 	.word	0x000039c0


	//   ....[4]....
        /*0088*/ 	.word	0x000039e0


	//   ....[5]....
        /*008c*/ 	.word	0x00004110


	//   ....[6]....
        /*0090*/ 	.word	0x00004130


	//   ....[7]....
        /*0094*/ 	.word	0x00004150


	//   ....[8]....
        /*0098*/ 	.word	0x00004180


	//   ....[9]....
        /*009c*/ 	.word	0x000041b0


	//   ....[10]....
        /*00a0*/ 	.word	0x00004350


	//   ....[11]....
        /*00a4*/ 	.word	0x00004390


	//   ....[12]....
        /*00a8*/ 	.word	0x00004400


	//   ....[13]....
        /*00ac*/ 	.word	0x00004450


	//   ....[14]....
        /*00b0*/ 	.word	0x000044c0


	//   ....[15]....
        /*00b4*/ 	.word	0x00004520


	//   ....[16]....
        /*00b8*/ 	.word	0x00004590


	//   ....[17]....
        /*00bc*/ 	.word	0x000045c0


	//----- nvinfo : EIATTR_VRC_CTA_INIT_COUNT
	.align		4
.L_2904:
        /*00c0*/ 	.byte	0x02, 0x4a
	.zero		1
	.zero		1


	//----- nvinfo : EIATTR_EXIT_INSTR_OFFSETS
	.align		4
        /*00c4*/ 	.byte	0x04, 0x1c
        /*00c6*/ 	.short	(.L_2906 - .L_2905)


	//   ....[0]....
.L_2905:
        /*00c8*/ 	.word	0x00000470


	//   ....[1]....
        /*00cc*/ 	.word	0x00005c00


	//----- nvinfo : EIATTR_MAX_THREADS
	.align		4
.L_2906:
        /*00d0*/ 	.byte	0x04, 0x05
        /*00d2*/ 	.short	(.L_2908 - .L_2907)
.L_2907:
        /*00d4*/ 	.word	0x00000080
        /*00d8*/ 	.word	0x00000001
        /*00dc*/ 	.word	0x00000001


	//----- nvinfo : EIATTR_CRS_STACK_SIZE
	.align		4
.L_2908:
        /*00e0*/ 	.byte	0x04, 0x1e
        /*00e2*/ 	.short	(.L_2910 - .L_2909)
.L_2909:
        /*00e4*/ 	.word	0x00000000


	//----- nvinfo : EIATTR_CBANK_PARAM_SIZE
	.align		4
.L_2910:
        /*00e8*/ 	.byte	0x03, 0x19
        /*00ea*/ 	.short	0x00e8


	//----- nvinfo : EIATTR_PARAM_CBANK
	.align		4
        /*00ec*/ 	.byte	0x04, 0x0a
        /*00ee*/ 	.short	(.L_2912 - .L_2911)
	.align		4
.L_2911:
        /*00f0*/ 	.word	index@(.nv.constant0._ZN10layer_norm13ln_fwd_kernelINS_13Kernel_traitsI6__halfS2_fS2_fjLj7168ELj1ELj1ELj4ELj16ENS_18Kernel_traits_baseILj7168ES2_S2_fS2_fjLj128EEEEELb0ELb1ELb1ELb1EEEvNS_9FwdParamsE)
        /*00f4*/ 	.short	0x0380
        /*00f6*/ 	.short	0x00e8


	//----- nvinfo : EIATTR_SW_WAR
	.align		4
.L_2912:
        /*00f8*/ 	.byte	0x04, 0x36
        /*00fa*/ 	.short	(.L_2914 - .L_2913)
.L_2913:
        /*00fc*/ 	.word	0x00000008
.L_2914:


//--------------------- .nv.info._ZN10layer_norm13ln_fwd_kernelINS_13Kernel_traitsI6__halfS2_fS2_fjLj7168ELj1ELj1ELj4ELj16ENS_18Kernel_traits_baseILj7168ES2_S2_fS2_fjLj128EEEEELb1ELb0ELb0ELb0EEEvNS_9FwdParamsE --------------------------
	.section	.nv.info._ZN10layer_norm13ln_fwd_kernelINS_13Kernel_traitsI6__halfS2_fS2_fjLj7168ELj1ELj1ELj4ELj16ENS_18Kernel_traits_baseILj7168ES2_S2_fS2_fjLj128EEEEELb1ELb0ELb0ELb0EEEvNS_9FwdParamsE,"",@"SHT_CUDA_INFO"
	.sectionflags	@""
	.align	4


	//----- nvinfo : EIATTR_CUDA_API_VERSION
	.align		4
        /*0000*/ 	.byte	0x04, 0x37
        /*0002*/ 	.short	(.L_2916 - .L_2915)
.L_2915:
        /*0004*/ 	.word	0x00000082


	//----- nvinfo : EIATTR_KPARAM_INFO
	.align		4
.L_2916:
        /*0008*/ 	.byte	0x04, 0x17
        /*000a*/ 	.short	(.L_2918 - .L_2917)
.L_2917:
        /*000c*/ 	.word	0x00000000
        /*0010*/ 	.short	0x0000
        /*0012*/ 	.short	0x0000
        /*0014*/ 	.byte	0x00, 0xf0, 0xa1, 0x03


	//----- nvinfo : EIATTR_SPARSE_MMA_MASK
	.align		4
.L_2918:
        /*0018*/ 	.byte	0x03, 0x50
        /*001a*/ 	.short	0x0000


	//----- nvinfo : EIATTR_MAXREG_COUNT
	.align		4
        /*001c*/ 	.byte	0x03, 0x1b
        /*001e*/ 	.short	0x00ff


	//----- nvinfo : EIATTR_NUM_BARRIERS
	.align		4
        /*0020*/ 	.byte	0x02, 0x4c
        /*0022*/ 	.byte	0x01
	.zero		1


	//----- nvinfo : EIATTR_MERCURY_ISA_VERSION
	.align		4
        /*0024*/ 	.byte	0x03, 0x5f
        /*0026*/ 	.short	0x0101


	//----- nvinfo : EIATTR_COOP_GROUP_MASK_REGIDS
	.align		4
        /*0028*/ 	.byte	0x04, 0x29
        /*002a*/ 	.short	(.L_2920 - .L_2919)


	//   ....[0]....
.L_2919:
        /*002c*/ 	.word	0xffffffff


	//   ....[1]....
        /*0030*/ 	.word	0xffffffff


	//   ....[2]....
        /*0034*/ 	.word	0xffffffff


	//   ....[3]....
        /*0038*/ 	.word	0xffffffff


	//   ....[4]....
        /*003c*/ 	.word	0xffffffff


	//   ....[5]....
        /*0040*/ 	.word	0xffffffff


	//   ....[6]....
        /*0044*/ 	.word	0xffffffff


	//   ....[7]....
        /*0048*/ 	.word	0xffffffff


	//   ....[8]....
        /*004c*/ 	.word	0xffffffff


	//   ....[9]....
        /*0050*/ 	.word	0xffffffff


	//   ....[10]....
        /*0054*/ 	.word	0xffffffff


	//   ....[11]....
        /*0058*/ 	.word	0xffffffff


	//   ....[12]....
        /*005c*/ 	.word	0xffffffff


	//   ....[13]....
        /*0060*/ 	.word	0xffffffff


	//   ....[14]....
        /*0064*/ 	.word	0xffffffff


	//   ....[15]....
        /*0068*/ 	.word	0xffffffff


	//   ....[16]....
        /*006c*/ 	.word	0xffffffff


	//   ....[17]....
        /*0070*/ 	.word	0xffffffff


	//----- nvinfo : EIATTR_COOP_GROUP_INSTR_OFFSETS
	.align		4
.L_2920:
        /*0074*/ 	.byte	0x04, 0x28
        /*0076*/ 	.short	(.L_2922 - .L_2921)


	//   ....[0]....
.L_2921:
        /*0078*/ 	.word	0x0002d6d0


	//   ....[1]....
        /*007c*/ 	.word	0x0002d6f0


	//   ....[2]....
        /*0080*/ 	.word	0x0002d710


	//   ....[3]....
        /*0084*/ 	.word	0x0002d730


	//   ....[4]....
        /*0088*/ 	.word	0x0002d750


	//   ....[5]....
        /*008c*/ 	.word	0x0002dec0


	//   ....[6]....
        /*0090*/ 	.word	0x0002dee0


	//   ....[7]....
        /*0094*/ 	.word	0x0002df00


	//   ....[8]....
        /*0098*/ 	.word	0x0002df20


	//   ....[9]....
        /*009c*/ 	.word	0x0002df40


	//   ....[10]....
        /*00a0*/ 	.word	0x0002e0d0


	//   ....[11]....
        /*00a4*/ 	.word	0x0002e110


	//   ....[12]....
        /*00a8*/ 	.word	0x0002e150


	//   ....[13]....
        /*00ac*/ 	.word	0x0002e200


	//   ....[14]....
        /*00b0*/ 	.word	0x0002e270


	//   ....[15]....
        /*00b4*/ 	.word	0x0002e2b0


	//   ....[16]....
        /*00b8*/ 	.word	0x0002e320


	//   ....[17]....
        /*00bc*/ 	.word	0x0002e370


	//----- nvinfo : EIATTR_VRC_CTA_INIT_COUNT
	.align		4
.L_2922:
        /*00c0*/ 	.byte	0x02, 0x4a
	.zero		1
	.zero		1


	//----- nvinfo : EIATTR_EXIT_INSTR_OFFSETS
	.align		4
        /*00c4*/ 	.byte	0x04, 0x1c
        /*00c6*/ 	.short	(.L_2924 - .L_2923)


	//   ....[0]....
.L_2923:
        /*00c8*/ 	.word	0x00000a50


	//   ....[1]....
        /*00cc*/ 	.word	0x0002fae0


	//----- nvinfo : EIATTR_INDIRECT_BRANCH_TARGETS
	.align		4
.L_2924:
        /*00d0*/ 	.byte	0x04, 0x34
        /*00d2*/ 	.short	(.L_2926 - .L_2925)


	//   ....[0]....
.L_2925:
        /*00d4*/ 	.word	.L_x_42227@srel
        /*00d8*/ 	.short	0x0
        /*00da*/ 	.short	0x0
        /*00dc*/ 	.word	0x3
        /*00e0*/ 	.word	.L_x_42228@srel
        /*00e4*/ 	.word	.L_x_42229@srel
        /*00e8*/ 	.word	.L_x_42230@srel


	//----- nvinfo : EIATTR_MAX_THREADS
	.align		4
.L_2926:
        /*00ec*/ 	.byte	0x04, 0x05
        /*00ee*/ 	.short	(.L_2928 - .L_2927)
.L_2927:
        /*00f0*/ 	.word	0x00000080
        /*00f4*/ 	.word	0x00000001
        /*00f8*/ 	.word	0x00000001


	//----- nvinfo : EIATTR_CRS_STACK_SIZE
	.align		4
.L_2928:
        /*00fc*/ 	.byte	0x04, 0x1e
        /*00fe*/ 	.short	(.L_2930 - .L_2929)
.L_2929:
        /*0100*/ 	.word	0x00000000


	//----- nvinfo : EIATTR_CBANK_PARAM_SIZE
	.align		4
.L_2930:
        /*0104*/ 	.byte	0x03, 0x19
        /*0106*/ 	.short	0x00e8


	//----- nvinfo : EIATTR_PARAM_CBANK
	.align		4
        /*0108*/ 	.byte	0x04, 0x0a
        /*010a*/ 	.short	(.L_2932 - .L_2931)
	.align		4
.L_2931:
        /*010c*/ 	.word	index@(.nv.constant0._ZN10layer_norm13ln_fwd_kernelINS_13Kernel_traitsI6__halfS2_fS2_fjLj7168ELj1ELj1ELj4ELj16ENS_18Kernel_traits_baseILj7168ES2_S2_fS2_fjLj128EEEEELb1ELb0ELb0ELb0EEEvNS_9FwdParamsE)
        /*0110*/ 	.short	0x0380
        /*0112*/ 	.short	0x00e8


	//----- nvinfo : EIATTR_SW_WAR
	.align		4
.L_2932:
        /*0114*/ 	.byte	0x04, 0x36
        /*0116*/ 	.short	(.L_2934 - .L_2933)
.L_2933:
        /*0118*/ 	.word	0x00000008
.L_2934:


//--------------------- .nv.info._ZN10layer_norm13ln_fwd_kernelINS_13Kernel_traitsI6__halfS2_fS2_fjLj7168ELj1ELj1ELj4ELj16ENS_18Kernel_traits_baseILj7168ES2_S2_fS2_fjLj128EEEEELb1ELb0ELb0ELb1EEEvNS_9FwdParamsE --------------------------
	.section	.nv.info._ZN10layer_norm13ln_fwd_kernelINS_13Kernel_traitsI6__halfS2_fS2_fjLj7168ELj1ELj1ELj4ELj16ENS_18Kernel_traits_baseILj7168ES2_S2_fS2_fjLj128EEEEELb1ELb0ELb0ELb1EEEvNS_9FwdParamsE,"",@"SHT_CUDA_INFO"
	.sectionflags	@""
	.align	4


	//----- nvinfo : EIATTR_CUDA_API_VERSION
	.align		4
        /*0000*/ 	.byte	0x04, 0x37
        /*0002*/ 	.short	(.L_2936 - .L_2935)
.L_2935:
        /*0004*/ 	.word	0x00000082


	//----- nvinfo : EIATTR_KPARAM_INFO
	.align		4
.L_2936:
        /*0008*/ 	.byte	0x04, 0x17
        /*000a*/ 	.short	(.L_2938 - .L_2937)
.L_2937:
        /*000c*/ 	.word	0x00000000
        /*0010*/ 	.short	0x0000
        /*0012*/ 	.short	0x0000
        /*0014*/ 	.byte	0x00, 0xf0, 0xa1, 0x03


	//----- nvinfo : EIATTR_SPARSE_MMA_MASK
	.align		4
.L_2938:
        /*0018*/ 	.byte	0x03, 0x50
        /*001a*/ 	.short	0x0000


	//----- nvinfo : EIATTR_MAXREG_COUNT
	.align		4
        /*001c*/ 	.byte	0x03, 0x1b
        /*001e*/ 	.short	0x00ff


	//----- nvinfo : EIATTR_NUM_BARRIERS
	.align		4
        /*0020*/ 	.byte	0x02, 0x4c
        /*0022*/ 	.byte	0x01
	.zero		1


	//----- nvinfo : EIATTR_MERCURY_ISA_VERSION
	.align		4
        /*0024*/ 	.byte	0x03, 0x5f
        /*0026*/ 	.short	0x0101


	//----- nvinfo : EIATTR_COOP_GROUP_MASK_REGIDS
	.align		4
        /*0028*/ 	.byte	0x04, 0x29
        /*002a*/ 	.short	(.L_2940 - .L_2939)


	//   ....[0]....
.L_2939:
        /*002c*/ 	.word	0xffffffff


	//   ....[1]....
        /*0030*/ 	.word	0xffffffff


	//   ....[2]....
        /*0034*/ 	.word	0xffffffff


	//   ....[3]....
        /*0038*/ 	.word	0xffffffff


	//   ....[4]....
        /*003c*/ 	.word	0xffffffff


	//   ....[5]....
        /*0040*/ 	.word	0xffffffff


	//   ....[6]....
        /*0044*/ 	.word	0xffffffff


	//   ....[7]....
        /*0048*/ 	.word	0xffffffff


	//   ....[8]....
        /*004c*/ 	.word	0xffffffff


	//   ....[9]....
        /*0050*/ 	.word	0xffffffff


	//   ....[10]....
        /*0054*/ 	.word	0xffffffff


	//   ....[11]....
        /*0058*/ 	.word	0xffffffff


	//   ....[12]....
        /*005c*/ 	.word	0xffffffff


	//   ....[13]....
        /*0060*/ 	.word	0xffffffff


	//   ....[14]....
        /*0064*/ 	.word	0xffffffff


	//   ....[15]....
        /*0068*/ 	.word	0xffffffff


	//   ....[16]....
        /*006c*/ 	.word	0xffffffff


	//   ....[17]....
        /*0070*/ 	.word	0xffffffff


	//----- nvinfo : EIATTR_COOP_GROUP_INSTR_OFFSETS
	.align		4
.L_2940:
        /*0074*/ 	.byte	0x04, 0x28
        /*0076*/ 	.short	(.L_2942 - .L_2941)


	//   ....[0]....
.L_2941:
        /*0078*/ 	.word	0x00025d30


	//   ....[1]....
        /*007c*/ 	.word	0x00025d50


	//   ....[2]....
        /*0080*/ 	.word	0x00025d70


	//   ....[3]....
        /*0084*/ 	.word	0x00025d90


	//   ....[4]....
        /*0088*/ 	.word	0x00025db0


	//   ....[5]....
        /*008c*/ 	.word	0x00026500


	//   ....[6]....
        /*0090*/ 	.word	0x00026540


	//   ....[7]....
        /*0094*/ 	.word	0x00026580


	//   ....[8]....
        /*0098*/ 	.word	0x000265b0


	//   ....[9]....
        /*009c*/ 	.word	0x000265f0


	//   ....[10]....
        /*00a0*/ 	.word	0x000267b0


	//   ....[11]....
        /*00a4*/ 	.word	0x000267f0


	//   ....[12]....
        /*00a8*/ 	.word	0x00026890


	//   ....[13]....
        /*00ac*/ 	.word	0x000268e0


	//   ....[14]....
        /*00b0*/ 	.word	0x00026950


	//   ....[15]....
        /*00b4*/ 	.word	0x00026a10


	//   ....[16]....
        /*00b8*/ 	.word	0x00026a30


	//   ....[17]....
        /*00bc*/ 	.word	0x00026ab0


	//----- nvinfo : EIATTR_VRC_CTA_INIT_COUNT
	.align		4
.L_2942:
        /*00c0*/ 	.byte	0x02, 0x4a
	.zero		1
	.zero		1


	//----- nvinfo : EIATTR_EXIT_INSTR_OFFSETS
	.align		4
        /*00c4*/ 	.byte	0x04, 0x1c
        /*00c6*/ 	.short	(.L_2944 - .L_2943)


	//   ....[0]....
.L_2943:
        /*00c8*/ 	.word	0x00000400


	//   ....[1]....
        /*00cc*/ 	.word	0x00027f60


	//----- nvinfo : EIATTR_INDIRECT_BRANCH_TARGETS
	.align		4
.L_2944:
        /*00d0*/ 	.byte	0x04, 0x34
        /*00d2*/ 	.short	(.L_2946 - .L_2945)


	//   ....[0]....
.L_2945:
        /*00d4*/ 	.word	.L_x_42231@srel
        /*00d8*/ 	.short	0x0
        /*00da*/ 	.short	0x0
        /*00dc*/ 	.word	0x3
        /*00e0*/ 	.word	.L_x_42232@srel
        /*00e4*/ 	.word	.L_x_42233@srel
        /*00e8*/ 	.word	.L_x_42234@srel


	//----- nvinfo : EIATTR_MAX_THREADS
	.align		4
.L_2946:
        /*00ec*/ 	.byte	0x04, 0x05
        /*00ee*/ 	.short	(.L_2948 - .L_2947)
.L_2947:
        /*00f0*/ 	.word	0x00000080
        /*00f4*/ 	.word	0x00000001
        /*00f8*/ 	.word	0x00000001


	//----- nvinfo : EIATTR_CRS_STACK_SIZE
	.align		4
.L_2948:
        /*00fc*/ 	.byte	0x04, 0x1e
        /*00fe*/ 	.short	(.L_2950 - .L_2949)
.L_2949:
        /*0100*/ 	.word	0x00000000


	//----- nvinfo : EIATTR_CBANK_PARAM_SIZE
	.align		4
.L_2950:
        /*0104*/ 	.byte	0x03, 0x19
        /*0106*/ 	.short	0x00e8


	//----- nvinfo : EIATTR_PARAM_CBANK
	.align		4
        /*0108*/ 	.byte	0x04, 0x0a
        /*010a*/ 	.short	(.L_2952 - .L_2951)
	.align		4
.L_2951:
        /*010c*/ 	.word	index@(.nv.constant0._ZN10layer_norm13ln_fwd_kernelINS_13Kernel_traitsI6__halfS2_fS2_fjLj7168ELj1ELj1ELj4ELj16ENS_18Kernel_traits_baseILj7168ES2_S2_fS2_fjLj128EEEEELb1ELb0ELb0ELb1EEEvNS_9FwdParamsE)
        /*0110*/ 	.short	0x0380
        /*0112*/ 	.short	0x00e8


	//----- nvinfo : EIATTR_SW_WAR
	.align		4
.L_2952:
        /*0114*/ 	.byte	0x04, 0x36
        /*0116*/ 	.short	(.L_2954 - .L_2953)
.L_2953:
        /*0118*/ 	.word	0x00000008
.L_2954:


//--------------------- .nv.info._ZN10layer_norm13ln_fwd_kernelINS_13Kernel_traitsI6__halfS2_fS2_fjLj7168ELj1ELj1ELj4ELj16ENS_18Kernel_traits_baseILj7168ES2_S2_fS2_fjLj128EEEEELb1ELb0ELb1ELb0EEEvNS_9FwdParamsE --------------------------
	.section	.nv.info._ZN10layer_norm13ln_fwd_kernelINS_13Kernel_traitsI6__halfS2_fS2_fjLj7168ELj1ELj1ELj4ELj16ENS_18Kernel_traits_baseILj7168ES2_S2_fS2_fjLj128EEEEELb1ELb0ELb1ELb0EEEvNS_9FwdParamsE,"",@"SHT_CUDA_INFO"
	.sectionflags	@""
	.align	4


	//----- nvinfo : EIATTR_CUDA_API_VERSION
	.align		4
        /*0000*/ 	.byte	0x04, 0x37
        /*0002*/ 	.short	(.L_2956 - .L_2955)
.L_2955:
        /*0004*/ 	.word	0x00000082


	//----- nvinfo : EIATTR_KPARAM_INFO
	.align		4
.L_2956:
        /*0008*/ 	.byte	0x04, 0x17
        /*000a*/ 	.short	(.L_2958 - .L_2957)
.L_2957:
        /*000c*/ 	.word	0x00000000
        /*0010*/ 	.short	0x0000
        /*0012*/ 	.short	0x0000
        /*0014*/ 	.byte	0x00, 0xf0, 0xa1, 0x03


	//----- nvinfo : EIATTR_SPARSE_MMA_MASK
	.align		4
.L_2958:
        /*0018*/ 	.byte	0x03, 0x50
        /*001a*/ 	.short	0x0000


	//----- nvinfo : EIATTR_MAXREG_COUNT
	.align		4
        /*001c*/ 	.byte	0x03, 0x1b
        /*001e*/ 	.short	0x00ff


	//----- nvinfo : EIATTR_NUM_BARRIERS
	.align		4
        /*0020*/ 	.byte	0x02, 0x4c
        /*0022*/ 	.byte	0x01
	.zero		1


	//----- nvinfo : EIATTR_MERCURY_ISA_VERSION
	.align		4
        /*0024*/ 	.byte	0x03, 0x5f
        /*0026*/ 	.short	0x0101


	//----- nvinfo : EIATTR_COOP_GROUP_MASK_REGIDS
	.align		4
        /*0028*/ 	.byte	0x04, 0x29
        /*002a*/ 	.short	(.L_2960 - .L_2959)


	//   ....[0]....
.L_2959:
        /*002c*/ 	.word	0xffffffff


	//   ....[1]....
        /*0030*/ 	.word	0xffffffff


	//   ....[2]....
        /*0034*/ 	.word	0xffffffff


	//   ....[3]....
        /*0038*/ 	.word	0xffffffff


	//   ....[4]....
        /*003c*/ 	.word	0xffffffff


	//   ....[5]....
        /*0040*/ 	.word	0xffffffff


	//   ....[6]....
        /*0044*/ 	.word	0xffffffff


	//   ....[7]....
        /*0048*/ 	.word	0xffffffff


	//   ....[8]....
        /*004c*/ 	.word	0xffffffff


	//   ....[9]....
        /*0050*/ 	.word	0xffffffff


	//   ....[10]....
        /*0054*/ 	.word	0xffffffff


	//   ....[11]....
        /*0058*/ 	.word	0xffffffff


	//   ....[12]....
        /*005c*/ 	.word	0xffffffff


	//   ....[13]....
        /*0060*/ 	.word	0xffffffff


	//   ....[14]....
        /*0064*/ 	.word	0xffffffff


	//   ....[15]....
        /*0068*/ 	.word	0xffffffff


	//   ....[16]....
        /*006c*/ 	.word	0xffffffff


	//   ....[17]....
        /*0070*/ 	.word	0xffffffff


	//----- nvinfo : EIATTR_COOP_GROUP_INSTR_OFFSETS
	.align		4
.L_2960:
        /*0074*/ 	.byte	0x04, 0x28
        /*0076*/ 	.short	(.L_2962 - .L_2961)


	//   ....[0]....
.L_2961:
        /*0078*/ 	.word	0x00027d10


	//   ....[1]....
        /*007c*/ 	.word	0x00027d30


	//   ....[2]....
        /*0080*/ 	.word	0x00027d50


	//   ....[3]....
        /*0084*/ 	.word	0x00027d70


	//   ....[4]....
        /*0088*/ 	.word	0x00027d90


	//   ....[5]....
        /*008c*/ 	.word	0x00028510


	//   ....[6]....
        /*0090*/ 	.word	0x00028540


	//   ....[7]....
        /*0094*/ 	.word	0x00028570


	//   ....[8]....
        /*0098*/ 	.word	0x000285a0


	//   ....[9]....
        /*009c*/ 	.word	0x000285d0


	//   ....[10]....
        /*00a0*/ 	.word	0x00028640


	//   ....[11]....
        /*00a4*/ 	.word	0x000286b0


	//   ....[12]....
        /*00a8*/ 	.word	0x000286d0


	//   ....[13]....
        /*00ac*/ 	.word	0x00028780


	//   ....[14]....
        /*00b0*/ 	.word	0x000287a0


	//   ....[15]....
        /*00b4*/ 	.word	0x00028800


	//   ....[16]....
        /*00b8*/ 	.word	0x00028860


	//   ....[17]....
        /*00bc*/ 	.word	0x000288b0


	//----- nvinfo : EIATTR_VRC_CTA_INIT_COUNT
	.align		4
.L_2962:
        /*00c0*/ 	.byte	0x02, 0x4a
	.zero		1
	.zero		1


	//----- nvinfo : EIATTR_EXIT_INSTR_OFFSETS
	.align		4
        /*00c4*/ 	.byte	0x04, 0x1c
        /*00c6*/ 	.short	(.L_2964 - .L_2963)


	//   ....[0]....
.L_2963:
        /*00c8*/ 	.word	0x00000b70


	//   ....[1]....
        /*00cc*/ 	.word	0x0002a0c0


	//----- nvinfo : EIATTR_MAX_THREADS
	.align		4
.L_2964:
        /*00d0*/ 	.byte	0x04, 0x05
        /*00d2*/ 	.short	(.L_2966 - .L_2965)
.L_2965:
        /*00d4*/ 	.word	0x00000080
        /*00d8*/ 	.word	0x00000001
        /*00dc*/ 	.word	0x00000001


	//----- nvinfo : EIATTR_CRS_STACK_SIZE
	.align		4
.L_2966:
        /*00e0*/ 	.byte	0x04, 0x1e
        /*00e2*/ 	.short	(.L_2968 - .L_2967)
.L_2967:
        /*00e4*/ 	.word	0x00000000


	//----- nvinfo : EIATTR_CBANK_PARAM_SIZE
	.align		4
.L_2968:
        /*00e8*/ 	.byte	0x03, 0x19
        /*00ea*/ 	.short	0x00e8


	//----- nvinfo : EIATTR_PARAM_CBANK
	.align		4
        /*00ec*/ 	.byte	0x04, 0x0a
        /*00ee*/ 	.short	(.L_2970 - .L_2969)
	.align		4
.L_2969:
        /*00f0*/ 	.word	index@(.nv.constant0._ZN10layer_norm13ln_fwd_kernelINS_13Kernel_traitsI6__halfS2_fS2_fjLj7168ELj1ELj1ELj4ELj16ENS_18Kernel_traits_baseILj7168ES2_S2_fS2_fjLj128EEEEELb1ELb0ELb1ELb0EEEvNS_9FwdParamsE)
        /*00f4*/ 	.short	0x0380
        /*00f6*/ 	.short	0x00e8


	//----- nvinfo : EIATTR_SW_WAR
	.align		4
.L_2970:
        /*00f8*/ 	.byte	0x04, 0x36
        /*00fa*/ 	.short	(.L_2972 - .L_2971)
.L_2971:
        /*00fc*/ 	.word	0x00000008
.L_2972:


//--------------------- .nv.info._ZN10layer_norm13ln_fwd_kernelINS_13Kernel_traitsI6__halfS2_fS2_fjLj7168ELj1ELj1ELj4ELj16ENS_18Kernel_traits_baseILj7168ES2_S2_fS2_fjLj128EEEEELb1ELb0ELb1ELb1EEEvNS_9FwdParamsE --------------------------
	.section	.nv.info._ZN10layer_norm13ln_fwd_kernelINS_13Kernel_traitsI6__halfS2_fS2_fjLj7168ELj1ELj1ELj4ELj16ENS_18Kernel_traits_baseILj7168ES2_S2_fS2_fjLj128EEEEELb1ELb0ELb1ELb1EEEvNS_9FwdParamsE,"",@"SHT_CUDA_INFO"
	.sectionflags	@""
	.align	4


	//----- nvinfo : EIATTR_CUDA_API_VERSION
	.align		4
        /*0000*/ 	.byte	0x04, 0x37
        /*0002*/ 	.short	(.L_2974 - .L_2973)
.L_2973:
        /*0004*/ 	.word	0x00000082


	//----- nvinfo : EIATTR_KPARAM_INFO
	.align		4
.L_2974:
        /*0008*/ 	.byte	0x04, 0x17
        /*000a*/ 	.short	(.L_2976 - .L_2975)
.L_2975:
        /*000c*/ 	.word	0x00000000
        /*0010*/ 	.short	0x0000
        /*0012*/ 	.short	0x0000
        /*0014*/ 	.byte	0x00, 0xf0, 0xa1, 0x03


	//----- nvinfo : EIATTR_SPARSE_MMA_MASK
	.align		4
.L_2976:
        /*0018*/ 	.byte	0x03, 0x50
        /*001a*/ 	.short	0x0000


	//----- nvinfo : EIATTR_MAXREG_COUNT
	.align		4
        /*001c*/ 	.byte	0x03, 0x1b
        /*001e*/ 	.short	0x00ff


	//----- nvinfo : EIATTR_NUM_BARRIERS
	.align		4
        /*0020*/ 	.byte	0x02, 0x4c
        /*0022*/ 	.byte	0x01
	.zero		1


	//----- nvinfo : EIATTR_MERCURY_ISA_VERSION
	.align		4
        /*0024*/ 	.byte	0x03, 0x5f
        /*0026*/ 	.short	0x0101


	//----- nvinfo : EIATTR_COOP_GROUP_MASK_REGIDS
	.align		4
        /*0028*/ 	.byte	0x04, 0x29
        /*002a*/ 	.short	(.L_2978 - .L_2977)


	//   ....[0]....
.L_2977:
        /*002c*/ 	.word	0xffffffff


	//   ....[1]....
        /*0030*/ 	.word	0xffffffff


	//   ....[2]....
        /*0034*/ 	.word	0xffffffff


	//   ....[3]....
        /*0038*/ 	.word	0xffffffff


	//   ....[4]....
        /*003c*/ 	.word	0xffffffff


	//   ....[5]....
        /*0040*/ 	.word	0xffffffff


	//   ....[6]....
        /*0044*/ 	.word	0xffffffff


	//   ....[7]....
        /*0048*/ 	.word	0xffffffff


	//   ....[8]....
        /*004c*/ 	.word	0xffffffff


	//   ....[9]....
        /*0050*/ 	.word	0xffffffff


	//   ....[10]....
        /*0054*/ 	.word	0xffffffff


	//   ....[11]....
        /*0058*/ 	.word	0xffffffff


	//   ....[12]....
        /*005c*/ 	.word	0xffffffff


	//   ....[13]....
        /*0060*/ 	.word	0xffffffff


	//   ....[14]....
        /*0064*/ 	.word	0xffffffff


	//   ....[15]....
        /*0068*/ 	.word	0xffffffff


	//   ....[16]....
        /*006c*/ 	.word	0xffffffff


	//   ....[17]....
        /*0070*/ 	.word	0xffffffff


	//----- nvinfo : EIATTR_COOP_GROUP_INSTR_OFFSETS
	.align		4
.L_2978:
        /*0074*/ 	.byte	0x04, 0x28
        /*0076*/ 	.short	(.L_2980 - .L_2979)


	//   ....[0]....
.L_2979:
        /*0078*/ 	.word	0x0002d3d0


	//   ....[1]....
        /*007c*/ 	.word	0x0002d420


	//   ....[2]....
        /*0080*/ 	.word	0x0002d440


	//   ....[3]....
        /*0084*/ 	.word	0x0002d460


	//   ....[4]....
        /*0088*/ 	.word	0x0002d480


	//   ....[5]....
        /*008c*/ 	.word	0x0002dbb0


	//   ....[6]....
        /*0090*/ 	.word	0x0002dbd0


	//   ....[7]....
        /*0094*/ 	.word	0x0002dbf0


	//   ....[8]....
        /*0098*/ 	.word	0x0002dc10


	//   ....[9]....
        /*009c*/ 	.word	0x0002dc40


	//   ....[10]....
        /*00a0*/ 	.word	0x0002ddd0


	//   ....[11]....
        /*00a4*/ 	.word	0x0002de10


	//   ....[12]....
        /*00a8*/ 	.word	0x0002de20


	//   ....[13]....
        /*00ac*/ 	.word	0x0002de60


	//   ....[14]....
        /*00b0*/ 	.word	0x0002df40


	//   ....[15]....
        /*00b4*/ 	.word	0x0002df70


	//   ....[16]....
        /*00b8*/ 	.word	0x0002e020


	//   ....[17]....
        /*00bc*/ 	.word	0x0002e050


	//----- nvinfo : EIATTR_VRC_CTA_INIT_COUNT
	.align		4
.L_2980:
        /*00c0*/ 	.byte	0x02, 0x4a
	.zero		1
	.zero		1


	//----- nvinfo : EIATTR_EXIT_INSTR_OFFSETS
	.align		4
        /*00c4*/ 	.byte	0x04, 0x1c
        /*00c6*/ 	.short	(.L_2982 - .L_2981)


	//   ....[0]....
.L_2981:
        /*00c8*/ 	.word	0x00000400


	//   ....[1]....
        /*00cc*/ 	.word	0x0002f660


	//----- nvinfo : EIATTR_MAX_THREADS
	.align		4
.L_2982:
        /*00d0*/ 	.byte	0x04, 0x05
        /*00d2*/ 	.short	(.L_2984 - .L_2983)
.L_2983:
        /*00d4*/ 	.word	0x00000080
        /*00d8*/ 	.word	0x00000001
        /*00dc*/ 	.word	0x00000001


	//----- nvinfo : EIATTR_CRS_STACK_SIZE
	.align		4
.L_2984:
        /*00e0*/ 	.byte	0x04, 0x1e
        /*00e2*/ 	.short	(.L_2986 - .L_2985)
.L_2985:
        /*00e4*/ 	.word	0x00000000


	//----- nvinfo : EIATTR_CBANK_PARAM_SIZE
	.align		4
.L_2986:
        /*00e8*/ 	.byte	0x03, 0x19
        /*00ea*/ 	.short	0x00e8


	//----- nvinfo : EIATTR_PARAM_CBANK
	.align		4
        /*00ec*/ 	.byte	0x04, 0x0a
        /*00ee*/ 	.short	(.L_2988 - .L_2987)
	.align		4
.L_2987:
        /*00f0*/ 	.word	index@(.nv.constant0._ZN10layer_norm13ln_fwd_kernelINS_13Kernel_traitsI6__halfS2_fS2_fjLj7168ELj1ELj1ELj4ELj16ENS_18Kernel_traits_baseILj7168ES2_S2_fS2_fjLj128EEEEELb1ELb0ELb1ELb1EEEvNS_9FwdParamsE)
        /*00f4*/ 	.short	0x0380
        /*00f6*/ 	.short	0x00e8


	//----- nvinfo : EIATTR_SW_WAR
	.align		4
.L_2988:
        /*00f8*/ 	.byte	0x04, 0x36
        /*00fa*/ 	.short	(.L_2990 - .L_2989)
.L_2989:
        /*00fc*/ 	.word	0x00000008
.L_2990:


//--------------------- .nv.info._ZN10layer_norm13ln_fwd_kernelINS_13Kernel_traitsI6__halfS2_fS2_fjLj7168ELj1ELj1ELj4ELj16ENS_18Kernel_traits_baseILj7168ES2_S2_fS2_fjLj128EEEEELb1ELb1ELb0ELb0EEEvNS_9FwdParamsE --------------------------
	.section	.nv.info._ZN10layer_norm13ln_fwd_kernelINS_13Kernel_traitsI6__halfS2_fS2_fjLj7168ELj1ELj1ELj4ELj16ENS_18Kernel_traits_baseILj7168ES2_S2_fS2_fjLj128EEEEELb1ELb1ELb0ELb0EEEvNS_9FwdParamsE,"",@"SHT_CUDA_INFO"
	.sectionflags	@""
	.align	4


	//----- nvinfo : EIATTR_CUDA_API_VERSION
	.align		4
        /*0000*/ 	.byte	0x04, 0x37
        /*0002*/ 	.short	(.L_2992 - .L_2991)
.L_2991:
        /*0004*/ 	.word	0x00000082


	//----- nvinfo : EIATTR_KPARAM_INFO
	.align		4
.L_2992:
        /*0008*/ 	.byte	0x04, 0x17
        /*000a*/ 	.short	(.L_2994 - .L_2993)
.L_2993:
        /*000c*/ 	.word	0x00000000
        /*0010*/ 	.short	0x0000
        /*0012*/ 	.short	0x0000
        /*0014*/ 	.byte	0x00, 0xf0, 0xa1, 0x03


	//----- nvinfo : EIATTR_SPARSE_MMA_MASK
	.align		4
.L_2994:
        /*0018*/ 	.byte	0x03, 0x50
        /*001a*/ 	.short	0x0000


	//----- nvinfo : EIATTR_MAXREG_COUNT
	.align		4
        /*001c*/ 	.byte	0x03, 0x1b
        /*001e*/ 	.short	0x00ff


	//----- nvinfo : EIATTR_NUM_BARRIERS
	.align		4
        /*0020*/ 	.byte	0x02, 0x4c
        /*0022*/ 	.byte	0x01
	.zero		1


	//----- nvinfo : EIATTR_MERCURY_ISA_VERSION
	.align		4
        /*0024*/ 	.byte	0x03, 0x5f
        /*0026*/ 	.short	0x0101


	//----- nvinfo : EIATTR_COOP_GROUP_MASK_REGIDS
	.align		4
        /*0028*/ 	.byte	0x04, 0x29
        /*002a*/ 	.short	(.L_2996 - .L_2995)


	//   ....[0]....
.L_2995:
        /*002c*/ 	.word	0xffffffff


	//   ....[1]....
        /*0030*/ 	.word	0xffffffff


	//   ....[2]....
        /*0034*/ 	.word	0xffffffff


	//   ....[3]....
        /*0038*/ 	.word	0xffffffff


	//   ....[4]....
        /*003c*/ 	.word	0xffffffff


	//   ....[5]....
        /*0040*/ 	.word	0xffffffff


	//   ....[6]....
        /*0044*/ 	.word	0xffffffff


	//   ....[7]....
        /*0048*/ 	.word	0xffffffff


	//   ....[8]....
        /*004c*/ 	.word	0xffffffff


	//   ....[9]....
        /*0050*/ 	.word	0xffffffff


	//   ....[10]....
        /*0054*/ 	.word	0xffffffff


	//   ....[11]....
        /*0058*/ 	.word	0xffffffff


	//   ....[12]....
        /*005c*/ 	.word	0xffffffff


	//   ....[13]....
        /*0060*/ 	.word	0xffffffff


	//   ....[14]....
        /*0064*/ 	.word	0xffffffff


	//   ....[15]....
        /*0068*/ 	.word	0xffffffff


	//   ....[16]....
        /*006c*/ 	.word	0xffffffff


	//   ....[17]....
        /*0070*/ 	.word	0xffffffff


	//----- nvinfo : EIATTR_COOP_GROUP_INSTR_OFFSETS
	.align		4
.L_2996:
        /*0074*/ 	.byte	0x04, 0x28
        /*0076*/ 	.short	(.L_2998 - .L_2997)


	//   ....[0]....
.L_2997:
        /*0078*/ 	.word	0x0002e690


	//   ....[1]....
        /*007c*/ 	.word	0x0002e6b0


	//   ....[2]....
        /*0080*/ 	.word	0x0002e6d0


	//   ....[3]....
        /*0084*/ 	.word	0x0002e6f0


	//   ....[4]....
        /*0088*/ 	.word	0x0002e710


	//   ....[5]....
        /*008c*/ 	.word	0x0002ee80


	//   ....[6]....
        /*0090*/ 	.word	0x0002eea0


	//   ....[7]....
        /*0094*/ 	.word	0x0002eec0


	//   ....[8]....
        /*0098*/ 	.word	0x0002eee0


	//   ....[9]....
        /*009c*/ 	.word	0x0002ef00


	//   ....[10]....
        /*00a0*/ 	.word	0x0002f090


	//   ....[11]....
        /*00a4*/ 	.word	0x0002f0d0


	//   ....[12]....
        /*00a8*/ 	.word	0x0002f120


	//   ....[13]....
        /*00ac*/ 	.word	0x0002f1d0


	//   ....[14]....
        /*00b0*/ 	.word	0x0002f240


	//   ....[15]....
        /*00b4*/ 	.word	0x0002f280


	//   ....[16]....
        /*00b8*/ 	.word	0x0002f2d0


	//   ....[17]....
        /*00bc*/ 	.word	0x0002f340


	//----- nvinfo : EIATTR_VRC_CTA_INIT_COUNT
	.align		4
.L_2998:
        /*00c0*/ 	.byte	0x02, 0x4a
	.zero		1
	.zero		1


	//----- nvinfo : EIATTR_EXIT_INSTR_OFFSETS
	.align		4
        /*00c4*/ 	.byte	0x04, 0x1c
        /*00c6*/ 	.short	(.L_3000 - .L_2999)


	//   ....[0]....
.L_2999:
        /*00c8*/ 	.word	0x00000e00


	//   ....[1]....
        /*00cc*/ 	.word	0x00030aa0


	//----- nvinfo : EIATTR_INDIRECT_BRANCH_TARGETS
	.align		4
.L_3000:
        /*00d0*/ 	.byte	0x04, 0x34
        /*00d2*/ 	.short	(.L_3002 - .L_3001)


	//   ....[0]....
.L_3001:
        /*00d4*/ 	.word	.L_x_42235@srel
        /*00d8*/ 	.short	0x0
        /*00da*/ 	.short	0x0
        /*00dc*/ 	.word	0x3
        /*00e0*/ 	.word	.L_x_42236@srel
        /*00e4*/ 	.word	.L_x_42237@srel
        /*00e8*/ 	.word	.L_x_42238@srel


	//----- nvinfo : EIATTR_MAX_THREADS
	.align		4
.L_3002:
        /*00ec*/ 	.byte	0x04, 0x05
        /*00ee*/ 	.short	(.L_3004 - .L_3003)
.L_3003:
        /*00f0*/ 	.word	0x00000080
        /*00f4*/ 	.word	0x00000001
        /*00f8*/ 	.word	0x00000001


	//----- nvinfo : EIATTR_CRS_STACK_SIZE
	.align		4
.L_3004:
        /*00fc*/ 	.byte	0x04, 0x1e
        /*00fe*/ 	.short	(.L_3006 - .L_3005)
.L_3005:
        /*0100*/ 	.word	0x00000000


	//----- nvinfo : EIATTR_CBANK_PARAM_SIZE
	.align		4
.L_3006:
        /*0104*/ 	.byte	0x03, 0x19
        /*0106*/ 	.short	0x00e8


	//----- nvinfo : EIATTR_PARAM_CBANK
	.align		4
        /*0108*/ 	.byte	0x04, 0x0a
        /*010a*/ 	.short	(.L_3008 - .L_3007)
	.align		4
.L_3007:
        /*010c*/ 	.word	index@(.nv.constant0._ZN10layer_norm13ln_fwd_kernelINS_13Kernel_traitsI6__halfS2_fS2_fjLj7168ELj1ELj1ELj4ELj16ENS_18Kernel_traits_baseILj7168ES2_S2_fS2_fjLj128EEEEELb1ELb1ELb0ELb0EEEvNS_9FwdParamsE)
        /*0110*/ 	.short	0x0380
        /*0112*/ 	.short	0x00e8


	//----- nvinfo : EIATTR_SW_WAR
	.align		4
.L_3008:
        /*0114*/ 	.byte	0x04, 0x36
        /*0116*/ 	.short	(.L_3010 - .L_3009)
.L_3009:
        /*0118*/ 	.word	0x00000008
.L_3010:


//--------------------- .nv.info._ZN10layer_norm13ln_fwd_kernelINS_13Kernel_traitsI6__halfS2_fS2_fjLj7168ELj1ELj1ELj4ELj16ENS_18Kernel_traits_baseILj7168ES2_S2_fS2_fjLj128EEEEELb1ELb1ELb0ELb1EEEvNS_9FwdParamsE --------------------------
	.section	.nv.info._ZN10layer_norm13ln_fwd_kernelINS_13Kernel_traitsI6__halfS2_fS2_fjLj7168ELj1ELj1ELj4ELj16ENS_18Kernel_traits_baseILj7168ES2_S2_fS2_fjLj128EEEEELb1ELb1ELb0ELb1EEEvNS_9FwdParamsE,"",@"SHT_CUDA_INFO"
	.sectionflags	@""
	.align	4


	//----- nvinfo : EIATTR_CUDA_API_VERSION
	.align		4
        /*0000*/ 	.byte	0x04, 0x37
        /*0002*/ 	.short	(.L_3012 - .L_3011)
.L_3011:
        /*0004*/ 	.word	0x00000082


	//----- nvinfo : EIATTR_KPARAM_INFO
	.align		4
.L_3012:
        /*0008*/ 	.byte	0x04, 0x17
        /*000a*/ 	.short	(.L_3014 - .L_3013)
.L_3013:
        /*000c*/ 	.word	0x00000000
        /*0010*/ 	.short	0x0000
        /*0012*/ 	.short	0x0000
        /*0014*/ 	.byte	0x00, 0xf0, 0xa1, 0x03


	//----- nvinfo : EIATTR_SPARSE_MMA_MASK
	.align		4
.L_3014:
        /*0018*/ 	.byte	0x03, 0x50
        /*001a*/ 	.short	0x0000


	//----- nvinfo : EIATTR_MAXREG_COUNT
	.align		4
        /*001c*/ 	.byte	0x03, 0x1b
        /*001e*/ 	.short	0x00ff


	//----- nvinfo : EIATTR_NUM_BARRIERS
	.align		4
        /*0020*/ 	.byte	0x02, 0x4c
        /*0022*/ 	.byte	0x01
	.zero		1


	//----- nvinfo : EIATTR_MERCURY_ISA_VERSION
	.align		4
        /*0024*/ 	.byte	0x03, 0x5f
        /*0026*/ 	.short	0x0101


	//----- nvinfo : EIATTR_COOP_GROUP_MASK_REGIDS
	.align		4
        /*0028*/ 	.byte	0x04, 0x29
        /*002a*/ 	.short	(.L_3016 - .L_3015)


	//   ....[0]....
.L_3015:
        /*002c*/ 	.word	0xffffffff


	//   ....[1]....
        /*0030*/ 	.word	0xffffffff


	//   ....[2]....
        /*0034*/ 	.word	0xffffffff


	//   ....[3]....
        /*0038*/ 	.word	0xffffffff


	//   ....[4]....
        /*003c*/ 	.word	0xffffffff


	//   ....[5]....
        /*0040*/ 	.word	0xffffffff


	//   ....[6]....
        /*0044*/ 	.word	0xffffffff


	//   ....[7]....
        /*0048*/ 	.word	0xffffffff


	//   ....[8]....
        /*004c*/ 	.word	0xffffffff


	//   ....[9]....
        /*0050*/ 	.word	0xffffffff


	//   ....[10]....
        /*0054*/ 	.word	0xffffffff


	//   ....[11]....
        /*0058*/ 	.word	0xffffffff


	//   ....[12]....
        /*005c*/ 	.word	0xffffffff


	//   ....[13]....
        /*0060*/ 	.word	0xffffffff


	//   ....[14]....
        /*0064*/ 	.word	0xffffffff


	//   ....[15]....
        /*0068*/ 	.word	0xffffffff


	//   ....[16]....
        /*006c*/ 	.word	0xffffffff


	//   ....[17]....
        /*0070*/ 	.word	0xffffffff


	//----- nvinfo : EIATTR_COOP_GROUP_INSTR_OFFSETS
	.align		4
.L_3016:
        /*0074*/ 	.byte	0x04, 0x28
        /*0076*/ 	.short	(.L_3018 - .L_3017)


	//   ....[0]....
.L_3017:
        /*0078*/ 	.word	0x00023f80


	//   ....[1]....
        /*007c*/ 	.word	0x00023fa0


	//   ....[2]....
        /*0080*/ 	.word	0x00023fc0


	//   ....[3]....
        /*0084*/ 	.word	0x00023fe0


	//   ....[4]....
        /*0088*/ 	.word	0x00024000


	//   ....[5]....
        /*008c*/ 	.word	0x00024740


	//   ....[6]....
        /*0090*/ 	.word	0x00024780


	//   ....[7]....
        /*0094*/ 	.word	0x000247c0


	//   ....[8]....
        /*0098*/ 	.word	0x00024800


	//   ....[9]....
        /*009c*/ 	.word	0x00024820


	//   ....[10]....
        /*00a0*/ 	.word	0x000249c0


	//   ....[11]....
        /*00a4*/ 	.word	0x00024a00


	//   ....[12]....
        /*00a8*/ 	.word	0x00024ab0


	//   ....[13]....
        /*00ac*/ 	.word	0x00024af0


	//   ....[14]....
        /*00b0*/ 	.word	0x00024b80


	//   ....[15]....
        /*00b4*/ 	.word	0x00024bd0


	//   ....[16]....
        /*00b8*/ 	.word	0x00024c70


	//   ....[17]....
        /*00bc*/ 	.word	0x00024ca0


	//----- nvinfo : EIATTR_VRC_CTA_INIT_COUNT
	.align		4
.L_3018:
        /*00c0*/ 	.byte	0x02, 0x4a
	.zero		1
	.zero		1


	//----- nvinfo : EIATTR_EXIT_INSTR_OFFSETS
	.align		4
        /*00c4*/ 	.byte	0x04, 0x1c
        /*00c6*/ 	.short	(.L_3020 - .L_3019)


	//   ....[0]....
.L_3019:
        /*00c8*/ 	.word	0x000006b0


	//   ....[1]....
        /*00cc*/ 	.word	0x00026160


	//----- nvinfo : EIATTR_INDIRECT_BRANCH_TARGETS
	.align		4
.L_3020:
        /*00d0*/ 	.byte	0x04, 0x34
        /*00d2*/ 	.short	(.L_3022 - .L_3021)


	//   ....[0]....
.L_3021:
        /*00d4*/ 	.word	.L_x_42239@srel
        /*00d8*/ 	.short	0x0
        /*00da*/ 	.short	0x0
        /*00dc*/ 	.word	0x3
        /*00e0*/ 	.word	.L_x_42240@srel
        /*00e4*/ 	.word	.L_x_42241@srel
        /*00e8*/ 	.word	.L_x_42242@srel


	//----- nvinfo : EIATTR_MAX_THREADS
	.align		4
.L_3022:
        /*00ec*/ 	.byte	0x04, 0x05
        /*00ee*/ 	.short	(.L_3024 - .L_3023)
.L_3023:
        /*00f0*/ 	.word	0x00000080
        /*00f4*/ 	.word	0x00000001
        /*00f8*/ 	.word	0x00000001


	//----- nvinfo : EIATTR_CRS_STACK_SIZE
	.align		4
.L_3024:
        /*00fc*/ 	.byte	0x04, 0x1e
        /*00fe*/ 	.short	(.L_3026 - .L_3025)
.L_3025:
        /*0100*/ 	.word	0x00000000


	//----- nvinfo : EIATTR_CBANK_PARAM_SIZE
	.align		4
.L_3026:
        /*0104*/ 	.byte	0x03, 0x19
        /*0106*/ 	.short	0x00e8


	//----- nvinfo : EIATTR_PARAM_CBANK
	.align		4
        /*0108*/ 	.byte	0x04, 0x0a
        /*010a*/ 	.short	(.L_3028 - .L_3027)
	.align		4
.L_3027:
        /*010c*/ 	.word	index@(.nv.constant0._ZN10layer_norm13ln_fwd_kernelINS_13Kernel_traitsI6__halfS2_fS2_fjLj7168ELj1ELj1ELj4ELj16ENS_18Kernel_traits_baseILj7168ES2_S2_fS2_fjLj128EEEEELb1ELb1ELb0ELb1EEEvNS_9FwdParamsE)
        /*0110*/ 	.short	0x0380
        /*0112*/ 	.short	0x00e8


	//----- nvinfo : EIATTR_SW_WAR
	.align		4
.L_3028:
        /*0114*/ 	.byte	0x04, 0x36
        /*0116*/ 	.short	(.L_3030 - .L_3029)
.L_3029:
        /*0118*/ 	.word	0x00000008
.L_3030:


//--------------------- .nv.info._ZN10layer_norm13ln_fwd_kernelINS_13Kernel_traitsI6__halfS2_fS2_fjLj7168ELj1ELj1ELj4ELj16ENS_18Kernel_traits_baseILj7168ES2_S2_fS2_fjLj128EEEEELb1ELb1ELb1ELb0EEEvNS_9FwdParamsE --------------------------
	.section	.nv.info._ZN10layer_norm13ln_fwd_kernelINS_13Kernel_traitsI6__halfS2_fS2_fjLj7168ELj1ELj1ELj4ELj16ENS_18Kernel_traits_baseILj7168ES2_S2_fS2_fjLj128EEEEELb1ELb1ELb1ELb0EEEvNS_9FwdParamsE,"",@"SHT_CUDA_INFO"
	.sectionflags	@""
	.align	4


	//----- nvinfo : EIATTR_CUDA_API_VERSION
	.align		4
        /*0000*/ 	.byte	0x04, 0x37
        /*0002*/ 	.short	(.L_3032 - .L_3031)
.L_3031:
        /*0004*/ 	.word	0x00000082


	//----- nvinfo : EIATTR_KPARAM_INFO
	.align		4
.L_3032:
        /*0008*/ 	.byte	0x04, 0x17
        /*000a*/ 	.short	(.L_3034 - .L_3033)
.L_3033:
        /*000c*/ 	.word	0x00000000
        /*0010*/ 	.short	0x0000
        /*0012*/ 	.short	0x0000
        /*0014*/ 	.byte	0x00, 0xf0, 0xa1, 0x03


	//----- nvinfo : EIATTR_SPARSE_MMA_MASK
	.align		4
.L_3034:
        /*0018*/ 	.byte	0x03, 0x50
        /*001a*/ 	.short	0x0000


	//----- nvinfo : EIATTR_MAXREG_COUNT
	.align		4
        /*001c*/ 	.byte	0x03, 0x1b
        /*001e*/ 	.short	0x00ff


	//----- nvinfo : EIATTR_NUM_BARRIERS
	.align		4
        /*0020*/ 	.byte	0x02, 0x4c
        /*0022*/ 	.byte	0x01
	.zero		1


	//----- nvinfo : EIATTR_MERCURY_ISA_VERSION
	.align		4
        /*0024*/ 	.byte	0x03, 0x5f
        /*0026*/ 	.short	0x0101


	//----- nvinfo : EIATTR_COOP_GROUP_MASK_REGIDS
	.align		4
        /*0028*/ 	.byte	0x04, 0x29
        /*002a*/ 	.short	(.L_3036 - .L_3035)


	//   ....[0]....
.L_3035:
        /*002c*/ 	.word	0xffffffff


	//   ....[1]....
        /*0030*/ 	.word	0xffffffff


	//   ....[2]....
        /*0034*/ 	.word	0xffffffff


	//   ....[3]....
        /*0038*/ 	.word	0xffffffff


	//   ....[4]....
        /*003c*/ 	.word	0xffffffff


	//   ....[5]....
        /*0040*/ 	.word	0xffffffff


	//   ....[6]....
        /*0044*/ 	.word	0xffffffff


	//   ....[7]....
        /*0048*/ 	.word	0xffffffff


	//   ....[8]....
        /*004c*/ 	.word	0xffffffff


	//   ....[9]....
        /*0050*/ 	.word	0xffffffff


	//   ....[10]....
        /*0054*/ 	.word	0xffffffff


	//   ....[11]....
        /*0058*/ 	.word	0xffffffff


	//   ....[12]....
        /*005c*/ 	.word	0xffffffff


	//   ....[13]....
        /*0060*/ 	.word	0xffffffff


	//   ....[14]....
        /*0064*/ 	.word	0xffffffff


	//   ....[15]....
        /*0068*/ 	.word	0xffffffff


	//   ....[16]....
        /*006c*/ 	.word	0xffffffff


	//   ....[17]....
        /*0070*/ 	.word	0xffffffff


	//----- nvinfo : EIATTR_COOP_GROUP_INSTR_OFFSETS
	.align		4
.L_3036:
        /*0074*/ 	.byte	0x04, 0x28
        /*0076*/ 	.short	(.L_3038 - .L_3037)


	//   ....[0]....
.L_3037:
        /*0078*/ 	.word	0x0002ff10


	//   ....[1]....
        /*007c*/ 	.word	0x0002ff30


	//   ....[2]....
        /*0080*/ 	.word	0x0002ff50


	//   ....[3]....
        /*0084*/ 	.word	0x0002ff80


	//   ....[4]....
        /*0088*/ 	.word	0x0002ffa0


	//   ....[5]....
        /*008c*/ 	.word	0x00030720


	//   ....[6]....
        /*0090*/ 	.word	0x00030740


	//   ....[7]....
        /*0094*/ 	.word	0x00030760


	//   ....[8]....
        /*0098*/ 	.word	0x00030780


	//   ....[9]....
        /*009c*/ 	.word	0x000307a0


	//   ....[10]....
        /*00a0*/ 	.word	0x00030930


	//   ....[11]....
        /*00a4*/ 	.word	0x00030960


	//   ....[12]....
        /*00a8*/ 	.word	0x00030970


	//   ....[13]....
        /*00ac*/ 	.word	0x000309c0


	//   ....[14]....
        /*00b0*/ 	.word	0x00030a90


	//   ....[15]....
        /*00b4*/ 	.word	0x00030ac0


	//   ....[16]....
        /*00b8*/ 	.word	0x00030b70


	//   ....[17]....
        /*00bc*/ 	.word	0x00030ba0


	//----- nvinfo : EIATTR_VRC_CTA_INIT_COUNT
	.align		4
.L_3038:
        /*00c0*/ 	.byte	0x02, 0x4a
	.zero		1
	.zero		1


	//----- nvinfo : EIATTR_EXIT_INSTR_OFFSETS
	.align		4
        /*00c4*/ 	.byte	0x04, 0x1c
        /*00c6*/ 	.short	(.L_3040 - .L_3039)


	//   ....[0]....
.L_3039:
        /*00c8*/ 	.word	0x00000e00


	//   ....[1]....
        /*00cc*/ 	.word	0x00032390


	//----- nvinfo : EIATTR_MAX_THREADS
	.align		4
.L_3040:
        /*00d0*/ 	.byte	0x04, 0x05
        /*00d2*/ 	.short	(.L_3042 - .L_3041)
.L_3041:
        /*00d4*/ 	.word	0x00000080
        /*00d8*/ 	.word	0x00000001
        /*00dc*/ 	.word	0x00000001


	//----- nvinfo : EIATTR_CRS_STACK_SIZE
	.align		4
.L_3042:
        /*00e0*/ 	.byte	0x04, 0x1e
        /*00e2*/ 	.short	(.L_3044 - .L_3043)
.L_3043:
        /*00e4*/ 	.word	0x00000000


	//----- nvinfo : EIATTR_CBANK_PARAM_SIZE
	.align		4
.L_3044:
        /*00e8*/ 	.byte	0x03, 0x19
        /*00ea*/ 	.short	0x00e8


	//----- nvinfo : EIATTR_PARAM_CBANK
	.align		4
        /*00ec*/ 	.byte	0x04, 0x0a
        /*00ee*/ 	.short	(.L_3046 - .L_3045)
	.align		4
.L_3045:
        /*00f0*/ 	.word	index@(.nv.constant0._ZN10layer_norm13ln_fwd_kernelINS_13Kernel_traitsI6__halfS2_fS2_fjLj7168ELj1ELj1ELj4ELj16ENS_18Kernel_traits_baseILj7168ES2_S2_fS2_fjLj128EEEEELb1ELb1ELb1ELb0EEEvNS_9FwdParamsE)
        /*00f4*/ 	.short	0x0380
        /*00f6*/ 	.short	0x00e8


	//----- nvinfo : EIATTR_SW_WAR
	.align		4
.L_3046:
        /*00f8*/ 	.byte	0x04, 0x36
        /*00fa*/ 	.short	(.L_3048 - .L_3047)
.L_3047:
        /*00fc*/ 	.word	0x00000008
.L_3048:


//--------------------- .nv.info._ZN10layer_norm13ln_fwd_kernelINS_13Kernel_traitsI6__halfS2_fS2_fjLj7168ELj1ELj1ELj4ELj16ENS_18Kernel_traits_baseILj7168ES2_S2_fS2_fjLj128EEEEELb1ELb1ELb1ELb1EEEvNS_9FwdParamsE --------------------------
	.section	.nv.info._ZN10layer_norm13ln_fwd_kernelINS_13Kernel_traitsI6__halfS2_fS2_fjLj7168ELj1ELj1ELj4ELj16ENS_18Kernel_traits_baseILj7168ES2_S2_fS2_fjLj128EEEEELb1ELb1ELb1ELb1EEEvNS_9FwdParamsE,"",@"SHT_CUDA_INFO"
	.sectionflags	@""
	.align	4


	//----- nvinfo : EIATTR_CUDA_API_VERSION
	.align		4
        /*0000*/ 	.byte	0x04, 0x37
        /*0002*/ 	.short	(.L_3050 - .L_3049)
.L_3049:
        /*0004*/ 	.word	0x00000082


	//----- nvinfo : EIATTR_KPARAM_INFO
	.align		4
.L_3050:
        /*0008*/ 	.byte	0x04, 0x17
        /*000a*/ 	.short	(.L_3052 - .L_3051)
.L_3051:
        /*000c*/ 	.word	0x00000000
        /*0010*/ 	.short	0x0000
        /*0012*/ 	.short	0x0000
        /*0014*/ 	.byte	0x00, 0xf0, 0xa1, 0x03


	//----- nvinfo : EIATTR_SPARSE_MMA_MASK
	.align		4
.L_3052:
        /*0018*/ 	.byte	0x03, 0x50
        /*001a*/ 	.short	0x0000


	//----- nvinfo : EIATTR_MAXREG_COUNT
	.align		4
        /*001c*/ 	.byte	0x03, 0x1b
        /*001e*/ 	.short	0x00ff


	//----- nvinfo : EIATTR_NUM_BARRIERS
	.align		4
        /*0020*/ 	.byte	0x02, 0x4c
        /*0022*/ 	.byte	0x01
	.zero		1


	//----- nvinfo : EIATTR_MERCURY_ISA_VERSION
	.align		4
        /*0024*/ 	.byte	0x03, 0x5f
        /*0026*/ 	.short	0x0101


	//----- nvinfo : EIATTR_COOP_GROUP_MASK_REGIDS
	.align		4
        /*0028*/ 	.byte	0x04, 0x29
        /*002a*/ 	.short	(.L_3054 - .L_3053)


	//   ....[0]....
.L_3053:
        /*002c*/ 	.word	0xffffffff


	//   ....[1]....
        /*0030*/ 	.word	0xffffffff


	//   ....[2]....
        /*0034*/ 	.word	0xffffffff


	//   ....[3]....
        /*0038*/ 	.word	0xffffffff


	//   ....[4]....
        /*003c*/ 	.word	0xffffffff


	//   ....[5]....
        /*0040*/ 	.word	0xffffffff


	//   ....[6]....
        /*0044*/ 	.word	0xffffffff


	//   ....[7]....
        /*0048*/ 	.word	0xffffffff


	//   ....[8]....
        /*004c*/ 	.word	0xffffffff


	//   ....[9]....
        /*0050*/ 	.word	0xffffffff


	//   ....[10]....
        /*0054*/ 	.word	0xffffffff


	//   ....[11]....
        /*0058*/ 	.word	0xffffffff


	//   ....[12]....
        /*005c*/ 	.word	0xffffffff


	//   ....[13]....
        /*0060*/ 	.word	0xffffffff


	//   ....[14]....
        /*0064*/ 	.word	0xffffffff


	//   ....[15]....
        /*0068*/ 	.word	0xffffffff


	//   ....[16]....
        /*006c*/ 	.word	0xffffffff


	//   ....[17]....
        /*0070*/ 	.word	0xffffffff


	//----- nvinfo : EIATTR_COOP_GROUP_INSTR_OFFSETS
	.align		4
.L_3054:
        /*0074*/ 	.byte	0x04, 0x28
        /*0076*/ 	.short	(.L_3056 - .L_3055)


	//   ....[0]....
.L_3055:
        /*0078*/ 	.word	0x00025b00


	//   ....[1]....
        /*007c*/ 	.word	0x00025b40


	//   ....[2]....
        /*0080*/ 	.word	0x00025b60


	//   ....[3]....
        /*0084*/ 	.word	0x00025b80


	//   ....[4]....
        /*0088*/ 	.word	0x00025ba0


	//   ....[5]....
        /*008c*/ 	.word	0x00026300


	//   ....[6]....
        /*0090*/ 	.word	0x00026320


	//   ....[7]....
        /*0094*/ 	.word	0x00026340


	//   ....[8]....
        /*0098*/ 	.word	0x00026360


	//   ....[9]....
        /*009c*/ 	.word	0x00026380


	//   ....[10]....
        /*00a0*/ 	.word	0x00026500


	//   ....[11]....
        /*00a4*/ 	.word	0x00026530


	//   ....[12]....
        /*00a8*/ 	.word	0x00026540


	//   ....[13]....
        /*00ac*/ 	.word	0x00026590


	//   ....[14]....
        /*00b0*/ 	.word	0x00026660


	//   ....[15]....
        /*00b4*/ 	.word	0x00026690


	//   ....[16]....
        /*00b8*/ 	.word	0x00026740


	//   ....[17]....
        /*00bc*/ 	.word	0x00026770


	//----- nvinfo : EIATTR_VRC_CTA_INIT_COUNT
	.align		4
.L_3056:
        /*00c0*/ 	.byte	0x02, 0x4a
	.zero		1
	.zero		1


	//----- nvinfo : EIATTR_EXIT_INSTR_OFFSETS
	.align		4
        /*00c4*/ 	.byte	0x04, 0x1c
        /*00c6*/ 	.short	(.L_3058 - .L_3057)


	//   ....[0]....
.L_3057:
        /*00c8*/ 	.word	0x000006b0


	//   ....[1]....
        /*00cc*/ 	.word	0x00027d70


	//----- nvinfo : EIATTR_MAX_THREADS
	.align		4
.L_3058:
        /*00d0*/ 	.byte	0x04, 0x05
        /*00d2*/ 	.short	(.L_3060 - .L_3059)
.L_3059:
        /*00d4*/ 	.word	0x00000080
        /*00d8*/ 	.word	0x00000001
        /*00dc*/ 	.word	0x00000001


	//----- nvinfo : EIATTR_CRS_STACK_SIZE
	.align		4
.L_3060:
        /*00e0*/ 	.byte	0x04, 0x1e
        /*00e2*/ 	.short	(.L_3062 - .L_3061)
.L_3061:
        /*00e4*/ 	.word	0x00000000


	//----- nvinfo : EIATTR_CBANK_PARAM_SIZE
	.align		4
.L_3062:
        /*00e8*/ 	.byte	0x03, 0x19
        /*00ea*/ 	.short	0x00e8


	//----- nvinfo : EIATTR_PARAM_CBANK
	.align		4
        /*00ec*/ 	.byte	0x04, 0x0a
        /*00ee*/ 	.short	(.L_3064 - .L_3063)
	.align		4
.L_3063:
        /*00f0*/ 	.word	index@(.nv.constant0._ZN10layer_norm13ln_fwd_kernelINS_13Kernel_traitsI6__halfS2_fS2_fjLj7168ELj1ELj1ELj4ELj16ENS_18Kernel_traits_baseILj7168ES2_S2_fS2_fjLj128EEEEELb1ELb1ELb1ELb1EEEvNS_9FwdParamsE)
        /*00f4*/ 	.short	0x0380
        /*00f6*/ 	.short	0x00e8


	//----- nvinfo : EIATTR_SW_WAR
	.align		4
.L_3064:
        /*00f8*/ 	.byte	0x04, 0x36
        /*00fa*/ 	.short	(.L_3066 - .L_3065)
.L_3065:
        /*00fc*/ 	.word	0x00000008
.L_3066:


//--------------------- .nv.info._ZN10layer_norm13ln_fwd_kernelINS_13Kernel_traitsIf6__halffS2_fjLj7168ELj1ELj1ELj4ELj16ENS_18Kernel_traits_baseILj7168EfS2_fS2_fjLj128EEEEELb0ELb0ELb0ELb0EEEvNS_9FwdParamsE --------------------------
	.section	.nv.info._ZN10layer_norm13ln_fwd_kernelINS_13Kernel_traitsIf6__halffS2_fjLj7168ELj1ELj1ELj4ELj16ENS_18Kernel_traits_baseILj7168EfS2_fS2_fjLj128EEEEELb0ELb0ELb0ELb0EEEvNS_9FwdParamsE,"",@"SHT_CUDA_INFO"
	.sectionflags	@""
	.align	4


	//----- nvinfo : EIATTR_CUDA_API_VERSION
	.align		4
        /*0000*/ 	.byte	0x04, 0x37
        /*0002*/ 	.short	(.L_3068 - .L_3067)
.L_3067:
        /*0004*/ 	.word	0x00000082


	//----- nvinfo : EIATTR_KPARAM_INFO
	.align		4
.L_3068:
        /*0008*/ 	.byte	0x04, 0x17
        /*000a*/ 	.short	(.L_3070 - .L_3069)
.L_3069:
        /*000c*/ 	.word	0x00000000
        /*0010*/ 	.short	0x0000
        /*0012*/ 	.short	0x0000
        /*0014*/ 	.byte	0x00, 0xf0, 0xa1, 0x03


	//----- nvinfo : EIATTR_SPARSE_MMA_MASK
	.align		4
.L_3070:
        /*0018*/ 	.byte	0x03, 0x50
        /*001a*/ 	.short	0x0000


	//----- nvinfo : EIATTR_MAXREG_COUNT
	.align		4
        /*001c*/ 	.byte	0x03, 0x1b
        /*001e*/ 	.short	0x00ff


	//----- nvinfo : EIATTR_NUM_BARRIERS
	.align		4
        /*0020*/ 	.byte	0x02, 0x4c
        /*0022*/ 	.byte	0x01
	.zero		1


	//----- nvinfo : EIATTR_MERCURY_ISA_VERSION
	.align		4
        /*0024*/ 	.byte	0x03, 0x5f
        /*0026*/ 	.short	0x0101


	//----- nvinfo : EIATTR_COOP_GROUP_MASK_REGIDS
	.align		4
        /*0028*/ 	.byte	0x04, 0x29
        /*002a*/ 	.short	(.L_3072 - .L_3071)


	//   ....[0]....
.L_3071:
        /*002c*/ 	.word	0xffffffff


	//   ....[1]....
        /*0030*/ 	.word	0xffffffff


	//   ....[2]....
        /*0034*/ 	.word	0xffffffff


	//   ....[3]....
        /*0038*/ 	.word	0xffffffff


	//   ....[4]....
        /*003c*/ 	.word	0xffffffff


	//   ....[5]....
        /*0040*/ 	.word	0xffffffff


	//   ....[6]....
        /*0044*/ 	.word	0xffffffff


	//   ....[7]....
        /*0048*/ 	.word	0xffffffff


	//   ....[8]....
        /*004c*/ 	.word	0xffffffff


	//   ....[9]....
        /*0050*/ 	.word	0xffffffff


	//   ....[10]....
        /*0054*/ 	.word	0xffffffff


	//   ....[11]....
        /*0058*/ 	.word	0xffffffff


	//   ....[12]....
        /*005c*/ 	.word	0xffffffff


	//   ....[13]....
        /*0060*/ 	.word	0xffffffff


	//   ....[14]....
        /*0064*/ 	.word	0xffffffff


	//   ....[15]....
        /*0068*/ 	.word	0xffffffff


	//   ....[16]....
        /*006c*/ 	.word	0xffffffff


	//   ....[17]....
        /*0070*/ 	.word	0xffffffff


	//----- nvinfo : EIATTR_COOP_GROUP_INSTR_OFFSETS
	.align		4
.L_3072:
        /*0074*/ 	.byte	0x04, 0x28
        /*0076*/ 	.short	(.L_3074 - .L_3073)


	//   ....[0]....
.L_3073:
        /*0078*/ 	.word	0x00002720


	//   ....[1]....
        /*007c*/ 	.word	0x00002740


	//   ....[2]....
        /*0080*/ 	.word	0x00002760


	//   ....[3]....
        /*0084*/ 	.word	0x00002780


	//   ....[4]....
        /*0088*/ 	.word	0x000027a0


	//   ....[5]....
        /*008c*/ 	.word	0x00002f50


	//   ....[6]....
        /*0090*/ 	.word	0x00002f70


	//   ....[7]....
        /*0094*/ 	.word	0x00002f90


	//   ....[8]....
        /*0098*/ 	.word	0x00002fb0


	//   ....[9]....
        /*009c*/ 	.word	0x00002fd0


	//   ....[10]....
        /*00a0*/ 	.word	0x00003160


	//   ....[11]....
        /*00a4*/ 	.word	0x000031a0


	//   ....[12]....
        /*00a8*/ 	.word	0x000031e0


	//   ....[13]....
        /*00ac*/ 	.word	0x00003280


	//   ....[14]....
        /*00b0*/ 	.word	0x00003300


	//   ....[15]....
        /*00b4*/ 	.word	0x00003340


	//   ....[16]....
        /*00b8*/ 	.word	0x00003390


	//   ....[17]....
        /*00bc*/ 	.word	0x00003400


	//----- nvinfo : EIATTR_VRC_CTA_INIT_COUNT
	.align		4
.L_3074:
        /*00c0*/ 	.byte	0x02, 0x4a
	.zero		1
	.zero		1


	//----- nvinfo : EIATTR_EXIT_INSTR_OFFSETS
	.align		4
        /*00c4*/ 	.byte	0x04, 0x1c
        /*00c6*/ 	.short	(.L_3076 - .L_3075)


	//   ....[0]....
.L_3075:
        /*00c8*/ 	.word	0x00000a10


	//   ....[1]....
        /*00cc*/ 	.word	0x00004430


	//----- nvinfo : EIATTR_MAX_THREADS
	.align		4
.L_3076:
        /*00d0*/ 	.byte	0x04, 0x05
        /*00d2*/ 	.short	(.L_3078 - .L_3077)
.L_3077:
        /*00d4*/ 	.word	0x00000080
        /*00d8*/ 	.word	0x00000001
        /*00dc*/ 	.word	0x00000001


	//----- nvinfo : EIATTR_CRS_STACK_SIZE
	.align		4
.L_3078:
        /*00e0*/ 	.byte	0x04, 0x1e
        /*00e2*/ 	.short	(.L_3080 - .L_3079)
.L_3079:
        /*00e4*/ 	.word	0x00000000


	//----- nvinfo : EIATTR_CBANK_PARAM_SIZE
	.align		4
.L_3080:
        /*00e8*/ 	.byte	0x03, 0x19
        /*00ea*/ 	.short	0x00e8


	//----- nvinfo : EIATTR_PARAM_CBANK
	.align		4
        /*00ec*/ 	.byte	0x04, 0x0a
        /*00ee*/ 	.short	(.L_3082 - .L_3081)
	.align		4
.L_3081:
        /*00f0*/ 	.word	index@(.nv.constant0._ZN10layer_norm13ln_fwd_kernelINS_13Kernel_traitsIf6__halffS2_fjLj7168ELj1ELj1ELj4ELj16ENS_18Kernel_traits_baseILj7168EfS2_fS2_fjLj128EEEEELb0ELb0ELb0ELb0EEEvNS_9FwdParamsE)
        /*00f4*/ 	.short	0x0380
        /*00f6*/ 	.short	0x00e8


	//----- nvinfo : EIATTR_SW_WAR
	.align		4
.L_3082:
        /*00f8*/ 	.byte	0x04, 0x36
        /*00fa*/ 	.short	(.L_3084 - .L_3083)
.L_3083:
        /*00fc*/ 	.word	0x00000008
.L_3084:


//--------------------- .nv.info._ZN10layer_norm13ln_fwd_kernelINS_13Kernel_traitsIf6__halffS2_fjLj7168ELj1ELj1ELj4ELj16ENS_18Kernel_traits_baseILj7168EfS2_fS2_fjLj128EEEEELb0ELb0ELb0ELb1EEEvNS_9FwdParamsE --------------------------
	.section	.nv.info._ZN10layer_norm13ln_fwd_kernelINS_13Kernel_traitsIf6__halffS2_fjLj7168ELj1ELj1ELj4ELj16ENS_18Kernel_traits_baseILj7168EfS2_fS2_fjLj128EEEEELb0ELb0ELb0ELb1EEEvNS_9FwdParamsE,"",@"SHT_CUDA_INFO"
	.sectionflags	@""
	.align	4


	//----- nvinfo : EIATTR_CUDA_API_VERSION
	.align		4
        /*0000*/ 	.byte	0x04, 0x37
        /*0002*/ 	.short	(.L_3086 - .L_3085)
.L_3085:
        /*0004*/ 	.word	0x00000082


	//----- nvinfo : EIATTR_KPARAM_INFO
	.align		4
.L_3086:
        /*0008*/ 	.byte	0x04, 0x17
        /*000a*/ 	.short	(.L_3088 - .L_3087)
.L_3087:
        /*000c*/ 	.word	0x00000000
        /*0010*/ 	.short	0x0000
        /*0012*/ 	.short	0x0000
        /*0014*/ 	.byte	0x00, 0xf0, 0xa1, 0x03


	//----- nvinfo : EIATTR_SPARSE_MMA_MASK
	.align		4
.L_3088:
        /*0018*/ 	.byte	0x03, 0x50
        /*001a*/ 	.short	0x0000


	//----- nvinfo : EIATTR_MAXREG_COUNT
	.align		4
        /*001c*/ 	.byte	0x03, 0x1b
        /*001e*/ 	.short	0x00ff


	//----- nvinfo : EIATTR_NUM_BARRIERS
	.align		4
        /*0020*/ 	.byte	0x02, 0x4c
        /*0022*/ 	.byte	0x01
	.zero		1


	//----- nvinfo : EIATTR_MERCURY_ISA_VERSION
	.align		4
        /*0024*/ 	.byte	0x03, 0x5f
        /*0026*/ 	.short	0x0101


	//----- nvinfo : EIATTR_COOP_GROUP_MASK_REGIDS
	.align		4
        /*0028*/ 	.byte	0x04, 0x29
        /*002a*/ 	.short	(.L_3090 - .L_3089)


	//   ....[0]....
.L_3089:
        /*002c*/ 	.word	0xffffffff


	//   ....[1]....
        /*0030*/ 	.word	0xffffffff


	//   ....[2]....
        /*0034*/ 	.word	0xffffffff


	//   ....[3]....
        /*0038*/ 	.word	0xffffffff


	//   ....[4]....
        /*003c*/ 	.word	0xffffffff


	//   ....[5]....
        /*0040*/ 	.word	0xffffffff


	//   ....[6]....
        /*0044*/ 	.word	0xffffffff


	//   ....[7]....
        /*0048*/ 	.word	0xffffffff


	//   ....[8]....
        /*004c*/ 	.word	0xffffffff


	//   ....[9]....
        /*0050*/ 	.word	0xffffffff


	//   ....[10]....
        /*0054*/ 	.word	0xffffffff


	//   ....[11]....
        /*0058*/ 	.word	0xffffffff


	//   ....[12]....
        /*005c*/ 	.word	0xffffffff


	//   ....[13]....
        /*0060*/ 	.word	0xffffffff


	//   ....[14]....
        /*0064*/ 	.word	0xffffffff


	//   ....[15]....
        /*0068*/ 	.word	0xffffffff


	//   ....[16]....
        /*006c*/ 	.word	0xffffffff


	//   ....[17]....
        /*0070*/ 	.word	0xffffffff


	//----- nvinfo : EIATTR_COOP_GROUP_INSTR_OFFSETS
	.align		4
.L_3090:
        /*0074*/ 	.byte	0x04, 0x28
        /*0076*/ 	.short	(.L_3092 - .L_3091)


	//   ....[0]....
.L_3091:
        /*0078*/ 	.word	0x00001da0


	//   ....[1]....
        /*007c*/ 	.word	0x00001dc0


	//   ....[2]....
        /*0080*/ 	.word	0x00001de0


	//   ....[3]....
        /*0084*/ 	.word	0x00001e00


	//   ....[4]....
        /*0088*/ 	.word	0x00001e20


	//   ....[5]....
        /*008c*/ 	.word	0x00002550


	//   ....[6]....
        /*0090*/ 	.word	0x00002570


	//   ....[7]....
        /*0094*/ 	.word	0x000025a0


	//   ....[8]....
        /*0098*/ 	.word	0x000025d0


	//   ....[9]....
        /*009c*/ 	.word	0x000025f0


	//   ....[10]....
        /*00a0*/ 	.word	0x000027a0


	//   ....[11]....
        /*00a4*/ 	.word	0x000027e0


	//   ....[12]....
        /*00a8*/ 	.word	0x00002820


	//   ....[13]....
        /*00ac*/ 	.word	0x00002860


	//   ....[14]....
        /*00b0*/ 	.word	0x000028e0


	//   ....[15]....
        /*00b4*/ 	.word	0x00002990


	//   ....[16]....
        /*00b8*/ 	.word	0x000029b0


	//   ....[17]....
        /*00bc*/ 	.word	0x00002a30


	//----- nvinfo : EIATTR_VRC_CTA_INIT_COUNT
	.align		4
.L_3092:
        /*00c0*/ 	.byte	0x02, 0x4a
	.zero		1
	.zero		1


	//----- nvinfo : EIATTR_EXIT_INSTR_OFFSETS
	.align		4
        /*00c4*/ 	.byte	0x04, 0x1c
        /*00c6*/ 	.short	(.L_3094 - .L_3093)


	//   ....[0]....
.L_3093:
        /*00c8*/ 	.word	0x00000580


	//   ....[1]....
        /*00cc*/ 	.word	0x00003840


	//----- nvinfo : EIATTR_MAX_THREADS
	.align		4
.L_3094:
        /*00d0*/ 	.byte	0x04, 0x05
        /*00d2*/ 	.short	(.L_3096 - .L_3095)
.L_3095:
        /*00d4*/ 	.word	0x00000080
        /*00d8*/ 	.word	0x00000001
        /*00dc*/ 	.word	0x00000001


	//----- nvinfo : EIATTR_CRS_STACK_SIZE
	.align		4
.L_3096:
        /*00e0*/ 	.byte	0x04, 0x1e
        /*00e2*/ 	.short	(.L_3098 - .L_3097)
.L_3097:
        /*00e4*/ 	.word	0x00000000


	//----- nvinfo : EIATTR_CBANK_PARAM_SIZE
	.align		4
.L_3098:
        /*00e8*/ 	.byte	0x03, 0x19
        /*00ea*/ 	.short	0x00e8


	//----- nvinfo : EIATTR_PARAM_CBANK
	.align		4
        /*00ec*/ 	.byte	0x04, 0x0a
        /*00ee*/ 	.short	(.L_3100 - .L_3099)
	.align		4
.L_3099:
        /*00f0*/ 	.word	index@(.nv.constant0._ZN10layer_norm13ln_fwd_kernelINS_13Kernel_traitsIf6__halffS2_fjLj7168ELj1ELj1ELj4ELj16ENS_18Kernel_traits_baseILj7168EfS2_fS2_fjLj128EEEEELb0ELb0ELb0ELb1EEEvNS_9FwdParamsE)
        /*00f4*/ 	.short	0x0380
        /*00f6*/ 	.short	0x00e8


	//----- nvinfo : EIATTR_SW_WAR
	.align		4
.L_3100:
        /*00f8*/ 	.byte	0x04, 0x36
        /*00fa*/ 	.short	(.L_3102 - .L_3101)
.L_3101:
        /*00fc*/ 	.word	0x00000008
.L_3102:


//--------------------- .nv.info._ZN10layer_norm13ln_fwd_kernelINS_13Kernel_traitsIf6__halffS2_fjLj7168ELj1ELj1ELj4ELj16ENS_18Kernel_traits_baseILj7168EfS2_fS2_fjLj128EEEEELb0ELb0ELb1ELb0EEEvNS_9FwdParamsE --------------------------
	.section	.nv.info._ZN10layer_norm13ln_fwd_kernelINS_13Kernel_traitsIf6__halffS2_fjLj7168ELj1ELj1ELj4ELj16ENS_18Kernel_traits_baseILj7168EfS2_fS2_fjLj128EEEEELb0ELb0ELb1ELb0EEEvNS_9FwdParamsE,"",@"SHT_CUDA_INFO"
	.sectionflags	@""
	.align	4


	//----- nvinfo : EIATTR_CUDA_API_VERSION
	.align		4
        /*0000*/ 	.byte	0x04, 0x37
        /*0002*/ 	.short	(.L_3104 - .L_3103)
.L_3103:
        /*0004*/ 	.word	0x00000082


	//----- nvinfo : EIATTR_KPARAM_INFO
	.align		4
.L_3104:
        /*0008*/ 	.byte	0x04, 0x17
        /*000a*/ 	.short	(.L_3106 - .L_3105)
.L_3105:
        /*000c*/ 	.word	0x00000000
        /*0010*/ 	.short	0x0000
        /*0012*/ 	.short	0x0000
        /*0014*/ 	.byte	0x00, 0xf0, 0xa1, 0x03


	//----- nvinfo : EIATTR_SPARSE_MMA_MASK
	.align		4
.L_3106:
        /*0018*/ 	.byte	0x03, 0x50
        /*001a*/ 	.short	0x0000


	//----- nvinfo : EIATTR_MAXREG_COUNT
	.align		4
        /*001c*/ 	.byte	0x03, 0x1b
        /*001e*/ 	.short	0x00ff


	//----- nvinfo : EIATTR_NUM_BARRIERS
	.align		4
        /*0020*/ 	.byte	0x02, 0x4c
        /*0022*/ 	.byte	0x01
	.zero		1


	//----- nvinfo : EIATTR_MERCURY_ISA_VERSION
	.align		4
        /*0024*/ 	.byte	0x03, 0x5f
        /*0026*/ 	.short	0x0101


	//----- nvinfo : EIATTR_COOP_GROUP_MASK_REGIDS
	.align		4
        /*0028*/ 	.byte	0x04, 0x29
        /*002a*/ 	.short	(.L_3108 - .L_3107)


	//   ....[0]....
.L_3107:
        /*002c*/ 	.word	0xffffffff


	//   ....[1]....
        /*0030*/ 	.word	0xffffffff


	//   ....[2]....
        /*0034*/ 	.word	0xffffffff


	//   ....[3]....
        /*0038*/ 	.word	0xffffffff


	//   ....[4]....
        /*003c*/ 	.word	0xffffffff


	//   ....[5]....
        /*0040*/ 	.word	0xffffffff


	//   ....[6]....
        /*0044*/ 	.word	0xffffffff


	//   ....[7]....
        /*0048*/ 	.word	0xffffffff


	//   ....[8]....
        /*004c*/ 	.word	0xffffffff


	//   ....[9]....
        /*0050*/ 	.word	0xffffffff


	//   ....[10]....
        /*0054*/ 	.word	0xffffffff


	//   ....[11]....
        /*0058*/ 	.word	0xffffffff


	//   ....[12]....
        /*005c*/ 	.word	0xffffffff


	//   ....[13]....
        /*0060*/ 	.word	0xffffffff


	//   ....[14]....
        /*0064*/ 	.word	0xffffffff


	//   ....[15]....
        /*0068*/ 	.word	0xffffffff


	//   ....[16]....
        /*006c*/ 	.word	0xffffffff


	//   ....[17]....
        /*0070*/ 	.word	0xffffffff


	//----- nvinfo : EIATTR_COOP_GROUP_INSTR_OFFSETS
	.align		4
.L_3108:
        /*0074*/ 	.byte	0x04, 0x28
        /*0076*/ 	.short	(.L_3110 - .L_3109)


	//   ....[0]....
.L_3109:
        /*0078*/ 	.word	0x000031d0


	//   ....[1]....
        /*007c*/ 	.word	0x000031f0


	//   ....[2]....
        /*0080*/ 	.word	0x00003210


	//   ....[3]....
        /*0084*/ 	.word	0x00003230


	//   ....[4]....
        /*0088*/ 	.word	0x00003250


	//   ....[5]....
        /*008c*/ 	.word	0x000039f0


	//   ....[6]....
        /*0090*/ 	.word	0x00003a10


	//   ....[7]....
        /*0094*/ 	.word	0x00003a30


	//   ....[8]....
        /*0098*/ 	.word	0x00003a50


	//   ....[9]....
        /*009c*/ 	.word	0x00003a70


	//   ....[10]....
        /*00a0*/ 	.word	0x00003c00


	//   ....[11]....
        /*00a4*/ 	.word	0x00003c30


	//   ....[12]....
        /*00a8*/ 	.word	0x00003c40


	//   ....[13]....
        /*00ac*/ 	.word	0x00003c80


	//   ....[14]....
        /*00b0*/ 	.word	0x00003d60


	//   ....[15]....
        /*00b4*/ 	.word	0x00003d90


	//   ....[16]....
        /*00b8*/ 	.word	0x00003e30


	//   ....[17]....
        /*00bc*/ 	.word	0x00003e60


	//----- nvinfo : EIATTR_VRC_CTA_INIT_COUNT
	.align		4
.L_3110:
        /*00c0*/ 	.byte	0x02, 0x4a
	.zero		1
	.zero		1


	//----- nvinfo : EIATTR_EXIT_INSTR_OFFSETS
	.align		4
        /*00c4*/ 	.byte	0x04, 0x1c
        /*00c6*/ 	.short	(.L_3112 - .L_3111)


	//   ....[0]....
.L_3111:
        /*00c8*/ 	.word	0x00000a10


	//   ....[1]....
        /*00cc*/ 	.word	0x00004f40


	//----- nvinfo : EIATTR_MAX_THREADS
	.align		4
.L_3112:
        /*00d0*/ 	.byte	0x04, 0x05
        /*00d2*/ 	.short	(.L_3114 - .L_3113)
.L_3113:
        /*00d4*/ 	.word	0x00000080
        /*00d8*/ 	.word	0x00000001
        /*00dc*/ 	.word	0x00000001


	//----- nvinfo : EIATTR_CRS_STACK_SIZE
	.align		4
.L_3114:
        /*00e0*/ 	.byte	0x04, 0x1e
        /*00e2*/ 	.short	(.L_3116 - .L_3115)
.L_3115:
        /*00e4*/ 	.word	0x00000000


	//----- nvinfo : EIATTR_CBANK_PARAM_SIZE
	.align		4
.L_3116:
        /*00e8*/ 	.byte	0x03, 0x19
        /*00ea*/ 	.short	0x00e8


	//----- nvinfo : EIATTR_PARAM_CBANK
	.align		4
        /*00ec*/ 	.byte	0x04, 0x0a
        /*00ee*/ 	.short	(.L_3118 - .L_3117)
	.align		4
.L_3117:
        /*00f0*/ 	.word	index@(.nv.constant0._ZN10layer_norm13ln_fwd_kernelINS_13Kernel_traitsIf6__halffS2_fjLj7168ELj1ELj1ELj4ELj16ENS_18Kernel_traits_baseILj7168EfS2_fS2_fjLj128EEEEELb0ELb0ELb1ELb0EEEvNS_9FwdParamsE)
        /*00f4*/ 	.short	0x0380
        /*00f6*/ 	.short	0x00e8


	//----- nvinfo : EIATTR_SW_WAR
	.align		4
.L_3118:
        /*00f8*/ 	.byte	0x04, 0x36
        /*00fa*/ 	.short	(.L_3120 - .L_3119)
.L_3119:
        /*00fc*/ 	.word	0x00000008
.L_3120:


//--------------------- .nv.info._ZN10layer_norm13ln_fwd_kernelINS_13Kernel_traitsIf6__halffS2_fjLj7168ELj1ELj1ELj4ELj16ENS_18Kernel_traits_baseILj7168EfS2_fS2_fjLj128EEEEELb0ELb0ELb1ELb1EEEvNS_9FwdParamsE --------------------------
	.section	.nv.info._ZN10layer_norm13ln_fwd_kernelINS_13Kernel_traitsIf6__halffS2_fjLj7168ELj1ELj1ELj4ELj16ENS_18Kernel_traits_baseILj7168EfS2_fS2_fjLj128EEEEELb0ELb0ELb1ELb1EEEvNS_9FwdParamsE,"",@"SHT_CUDA_INFO"
	.sectionflags	@""
	.align	4


	//----- nvinfo : EIATTR_CUDA_API_VERSION
	.align		4
        /*0000*/ 	.byte	0x04, 0x37
        /*0002*/ 	.short	(.L_3122 - .L_3121)
.L_3121:
        /*0004*/ 	.word	0x00000082


	//----- nvinfo : EIATTR_KPARAM_INFO
	.align		4
.L_3122:
        /*0008*/ 	.byte	0x04, 0x17
        /*000a*/ 	.short	(.L_3124 - .L_3123)
.L_3123:
        /*000c*/ 	.word	0x00000000
        /*0010*/ 	.short	0x0000
        /*0012*/ 	.short	0x0000
        /*0014*/ 	.byte	0x00, 0xf0, 0xa1, 0x03


	//----- nvinfo : EIATTR_SPARSE_MMA_MASK
	.align		4
.L_3124:
        /*0018*/ 	.byte	0x03, 0x50
        /*001a*/ 	.short	0x0000


	//----- nvinfo : EIATTR_MAXREG_COUNT
	.align		4
        /*001c*/ 	.byte	0x03, 0x1b
        /*001e*/ 	.short	0x00ff


	//----- nvinfo : EIATTR_NUM_BARRIERS
	.align		4
        /*0020*/ 	.byte	0x02, 0x4c
        /*0022*/ 	.byte	0x01
	.zero		1


	//----- nvinfo : EIATTR_MERCURY_ISA_VERSION
	.align		4
        /*0024*/ 	.byte	0x03, 0x5f
        /*0026*/ 	.short	0x0101


	//----- nvinfo : EIATTR_COOP_GROUP_MASK_REGIDS
	.align		4
        /*0028*/ 	.byte	0x04, 0x29
        /*002a*/ 	.short	(.L_3126 - .L_3125)


	//   ....[0]....
.L_3125:
        /*002c*/ 	.word	0xffffffff


	//   ....[1]....
        /*0030*/ 	.word	0xffffffff


	//   ....[2]....
        /*0034*/ 	.word	0xffffffff


	//   ....[3]....
        /*0038*/ 	.word	0xffffffff


	//   ....[4]....
        /*003c*/ 	.word	0xffffffff


	//   ....[5]....
        /*0040*/ 	.word	0xffffffff


	//   ....[6]....
        /*0044*/ 	.word	0xffffffff


	//   ....[7]....
        /*0048*/ 	.word	0xffffffff


	//   ....[8]....
        /*004c*/ 	.word	0xffffffff


	//   ....[9]....
        /*0050*/ 	.word	0xffffffff


	//   ....[10]....
        /*0054*/ 	.word	0xffffffff


	//   ....[11]....
        /*0058*/ 	.word	0xffffffff


	//   ....[12]....
        /*005c*/ 	.word	0xffffffff


	//   ....[13]....
        /*0060*/ 	.word	0xffffffff


	//   ....[14]....
        /*0064*/ 	.word	0xffffffff


	//   ....[15]....
        /*0068*/ 	.word	0xffffffff


	//   ....[16]....
        /*006c*/ 	.word	0xffffffff


	//   ....[17]....
        /*0070*/ 	.word	0xffffffff


	//----- nvinfo : EIATTR_COOP_GROUP_INSTR_OFFSETS
	.align		4
.L_3126:
        /*0074*/ 	.byte	0x04, 0x28
        /*0076*/ 	.short	(.L_3128 - .L_3127)


	//   ....[0]....
.L_3127:
        /*0078*/ 	.word	0x00002a30


	//   ....[1]....
        /*007c*/ 	.word	0x00002a50


	//   ....[2]....
        /*0080*/ 	.word	0x00002a70


	//   ....[3]....
        /*0084*/ 	.word	0x00002a90


	//   ....[4]....
        /*0088*/ 	.word	0x00002ab0


	//   ....[5]....
        /*008c*/ 	.word	0x000031e0


	//   ....[6]....
        /*0090*/ 	.word	0x00003200


	//   ....[7]....
        /*0094*/ 	.word	0x00003230


	//   ....[8]....
        /*0098*/ 	.word	0x00003260


	//   ....[9]....
        /*009c*/ 	.word	0x000032a0


	//   ....[10]....
        /*00a0*/ 	.word	0x00003430


	//   ....[11]....
        /*00a4*/ 	.word	0x00003460


	//   ....[12]....
        /*00a8*/ 	.word	0x00003470


	//   ....[13]....
        /*00ac*/ 	.word	0x000034b0


	//   ....[14]....
        /*00b0*/ 	.word	0x00003590


	//   ....[15]....
        /*00b4*/ 	.word	0x000035c0


	//   ....[16]....
        /*00b8*/ 	.word	0x00003660


	//   ....[17]....
        /*00bc*/ 	.word	0x00003690


	//----- nvinfo : EIATTR_VRC_CTA_INIT_COUNT
	.align		4
.L_3128:
        /*00c0*/ 	.byte	0x02, 0x4a
	.zero		1
	.zero		1


	//----- nvinfo : EIATTR_EXIT_INSTR_OFFSETS
	.align		4
        /*00c4*/ 	.byte	0x04, 0x1c
        /*00c6*/ 	.short	(.L_3130 - .L_3129)


	//   ....[0]....
.L_3129:
        /*00c8*/ 	.word	0x00000580


	//   ....[1]....
        /*00cc*/ 	.word	0x000045a0


	//----- nvinfo : EIATTR_MAX_THREADS
	.align		4
.L_3130:
        /*00d0*/ 	.byte	0x04, 0x05
        /*00d2*/ 	.short	(.L_3132 - .L_3131)
.L_3131:
        /*00d4*/ 	.word	0x00000080
        /*00d8*/ 	.word	0x00000001
        /*00dc*/ 	.word	0x00000001


	//----- nvinfo : EIATTR_CRS_STACK_SIZE
	.align		4
.L_3132:
        /*00e0*/ 	.byte	0x04, 0x1e
        /*00e2*/ 	.short	(.L_3134 - .L_3133)
.L_3133:
        /*00e4*/ 	.word	0x00000000


	//----- nvinfo : EIATTR_CBANK_PARAM_SIZE
	.align		4
.L_3134:
        /*00e8*/ 	.byte	0x03, 0x19
        /*00ea*/ 	.short	0x00e8


	//----- nvinfo : EIATTR_PARAM_CBANK
	.align		4
        /*00ec*/ 	.byte	0x04, 0x0a
        /*00ee*/ 	.short	(.L_3136 - .L_3135)
	.align		4
.L_3135:
        /*00f0*/ 	.word	index@(.nv.constant0._ZN10layer_norm13ln_fwd_kernelINS_13Kernel_traitsIf6__halffS2_fjLj7168ELj1ELj1ELj4ELj16ENS_18Kernel_traits_baseILj7168EfS2_fS2_fjLj128EEEEELb0ELb0ELb1ELb1EEEvNS_9FwdParamsE)
        /*00f4*/ 	.short	0x0380
        /*00f6*/ 	.short	0x00e8


	//----- nvinfo : EIATTR_SW_WAR
	.align		4
.L_3136:
        /*00f8*/ 	.byte	0x04, 0x36
        /*00fa*/ 	.short	(.L_3138 - .L_3137)
.L_3137:
        /*00fc*/ 	.word	0x00000008
.L_3138:


//--------------------- .nv.info._ZN10layer_norm13ln_fwd_kernelINS_13Kernel_traitsIf6__halffS2_fjLj7168ELj1ELj1ELj4ELj16ENS_18Kernel_traits_baseILj7168EfS2_fS2_fjLj128EEEEELb0ELb1ELb0ELb0EEEvNS_9FwdParamsE --------------------------
	.section	.nv.info._ZN10layer_norm13ln_fwd_kernelINS_13Kernel_traitsIf6__halffS2_fjLj7168ELj1ELj1ELj4ELj16ENS_18Kernel_traits_baseILj7168EfS2_fS2_fjLj128EEEEELb0ELb1ELb0ELb0EEEvNS_9FwdParamsE,"",@"SHT_CUDA_INFO"
	.sectionflags	@""
	.align	4


	//----- nvinfo : EIATTR_CUDA_API_VERSION
	.align		4
        /*0000*/ 	.byte	0x04, 0x37
        /*0002*/ 	.short	(.L_3140 - .L_3139)
.L_3139:
        /*0004*/ 	.word	0x00000082


	//----- nvinfo : EIATTR_KPARAM_INFO
	.align		4
.L_3140:
        /*0008*/ 	.byte	0x04, 0x17
        /*000a*/ 	.short	(.L_3142 - .L_3141)
.L_3141:
        /*000c*/ 	.word	0x00000000
        /*0010*/ 	.short	0x0000
        /*0012*/ 	.short	0x0000
        /*0014*/ 	.byte	0x00, 0xf0, 0xa1, 0x03


	//----- nvinfo : EIATTR_SPARSE_MMA_MASK
	.align		4
.L_3142:
        /*0018*/ 	.byte	0x03, 0x50
        /*001a*/ 	.short	0x0000


	//----- nvinfo : EIATTR_MAXREG_COUNT
	.align		4
        /*001c*/ 	.byte	0x03, 0x1b
        /*001e*/ 	.short	0x00ff


	//----- nvinfo : EIATTR_NUM_BARRIERS
	.align		4
        /*0020*/ 	.byte	0x02, 0x4c
        /*0022*/ 	.byte	0x01
	.zero		1


	//----- nvinfo : EIATTR_MERCURY_ISA_VERSION
	.align		4
        /*0024*/ 	.byte	0x03, 0x5f
        /*0026*/ 	.short	0x0101


	//----- nvinfo : EIATTR_COOP_GROUP_MASK_REGIDS
	.align		4
        /*0028*/ 	.byte	0x04, 0x29
        /*002a*/ 	.short	(.L_3144 - .L_3143)


	//   ....[0]....
.L_3143:
        /*002c*/ 	.word	0xffffffff


	//   ....[1]....
        /*0030*/ 	.word	0xffffffff


	//   ....[2]....
        /*0034*/ 	.word	0xffffffff


	//   ....[3]....
        /*0038*/ 	.word	0xffffffff


	//   ....[4]....
        /*003c*/ 	.word	0xffffffff


	//   ....[5]....
        /*0040*/ 	.word	0xffffffff


	//   ....[6]....
        /*0044*/ 	.word	0xffffffff


	//   ....[7]....
        /*0048*/ 	.word	0xffffffff


	//   ....[8]....
        /*004c*/ 	.word	0xffffffff


	//   ....[9]....
        /*0050*/ 	.word	0xffffffff


	//   ....[10]....
        /*0054*/ 	.word	0xffffffff


	//   ....[11]....
        /*0058*/ 	.word	0xffffffff


	//   ....[12]....
        /*005c*/ 	.word	0xffffffff


	//   ....[13]....
        /*0060*/ 	.word	0xffffffff


	//   ....[14]....
        /*0064*/ 	.word	0xffffffff


	//   ....[15]....
        /*0068*/ 	.word	0xffffffff


	//   ....[16]....
        /*006c*/ 	.word	0xffffffff


	//   ....[17]....
        /*0070*/ 	.word	0xffffffff


	//----- nvinfo : EIATTR_COOP_GROUP_INSTR_OFFSETS
	.align		4
.L_3144:
        /*0074*/ 	.byte	0x04, 0x28
        /*0076*/ 	.short	(.L_3146 - .L_3145)


	//   ....[0]....
.L_3145:
        /*0078*/ 	.word	0x00003240


	//   ....[1]....
        /*007c*/ 	.word	0x00003260


	//   ....[2]....
        /*0080*/ 	.word	0x00003280


	//   ....[3]....
        /*0084*/ 	.word	0x000032a0


	//   ....[4]....
        /*0088*/ 	.word	0x000032c0


	//   ....[5]....
        /*008c*/ 	.word	0x00003a60


	//   ....[6]....
        /*0090*/ 	.word	0x00003a80


	//   ....[7]....
        /*0094*/ 	.word	0x00003aa0


	//   ....[8]....
        /*0098*/ 	.word	0x00003ac0


	//   ....[9]....
        /*009c*/ 	.word	0x00003ae0


	//   ....[10]....
        /*00a0*/ 	.word	0x00003c90


	//   ....[11]....
        /*00a4*/ 	.word	0x00003cd0


	//   ....[12]....
        /*00a8*/ 	.word	0x00003ce0


	//   ....[13]....
        /*00ac*/ 	.word	0x00003d50


	//   ....[14]....
        /*00b0*/ 	.word	0x00003dd0


	//   ....[15]....
        /*00b4*/ 	.word	0x00003df0


	//   ....[16]....
        /*00b8*/ 	.word	0x00003ed0


	//   ....[17]....
        /*00bc*/ 	.word	0x00003ef0


	//----- nvinfo : EIATTR_VRC_CTA_INIT_COUNT
	.align		4
.L_3146:
        /*00c0*/ 	.byte	0x02, 0x4a
	.zero		1
	.zero		1


	//----- nvinfo : EIATTR_EXIT_INSTR_OFFSETS
	.align		4
        /*00c4*/ 	.byte	0x04, 0x1c
        /*00c6*/ 	.short	(.L_3148 - .L_3147)


	//   ....[0]....
.L_3147:
        /*00c8*/ 	.word	0x00000da0


	//   ....[1]....
        /*00cc*/ 	.word	0x00004f90


	//----- nvinfo : EIATTR_MAX_THREADS
	.align		4
.L_3148:
        /*00d0*/ 	.byte	0x04, 0x05
        /*00d2*/ 	.short	(.L_3150 - .L_3149)
.L_3149:
        /*00d4*/ 	.word	0x00000080
        /*00d8*/ 	.word	0x00000001
        /*00dc*/ 	.word	0x00000001


	//----- nvinfo : EIATTR_CRS_STACK_SIZE
	.align		4
.L_3150:
        /*00e0*/ 	.byte	0x04, 0x1e
        /*00e2*/ 	.short	(.L_3152 - .L_3151)
.L_3151:
        /*00e4*/ 	.word	0x00000000


	//----- nvinfo : EIATTR_CBANK_PARAM_SIZE
	.align		4
.L_3152:
        /*00e8*/ 	.byte	0x03, 0x19
        /*00ea*/ 	.short	0x00e8


	//----- nvinfo : EIATTR_PARAM_CBANK
	.align		4
        /*00ec*/ 	.byte	0x04, 0x0a
        /*00ee*/ 	.short	(.L_3154 - .L_3153)
	.align		4
.L_3153:
        /*00f0*/ 	.word	index@(.nv.constant0._ZN10layer_norm13ln_fwd_kernelINS_13Kernel_traitsIf6__halffS2_fjLj7168ELj1ELj1ELj4ELj16ENS_18Kernel_traits_baseILj7168EfS2_fS2_fjLj128EEEEELb0ELb1ELb0ELb0EEEvNS_9FwdParamsE)
        /*00f4*/ 	.short	0x0380
        /*00f6*/ 	.short	0x00e8


	//----- nvinfo : EIATTR_SW_WAR
	.align		4
.L_3154:
        /*00f8*/ 	.byte	0x04, 0x36
        /*00fa*/ 	.short	(.L_3156 - .L_3155)
.L_3155:
        /*00fc*/ 	.word	0x00000008
.L_3156:


//--------------------- .nv.info._ZN10layer_norm13ln_fwd_kernelINS_13Kernel_traitsIf6__halffS2_fjLj7168ELj1ELj1ELj4ELj16ENS_18Kernel_traits_baseILj7168EfS2_fS2_fjLj128EEEEELb0ELb1ELb0ELb1EEEvNS_9FwdParamsE --------------------------
	.section	.nv.info._ZN10layer_norm13ln_fwd_kernelINS_13Kernel_traitsIf6__halffS2_fjLj7168ELj1ELj1ELj4ELj16ENS_18Kernel_traits_baseILj7168EfS2_fS2_fjLj128EEEEELb0ELb1ELb0ELb1EEEvNS_9FwdParamsE,"",@"SHT_CUDA_INFO"
	.sectionflags	@""
	.align	4


	//----- nvinfo : EIATTR_CUDA_API_VERSION
	.align		4
        /*0000*/ 	.byte	0x04, 0x37
        /*0002*/ 	.short	(.L_3158 - .L_3157)
.L_3157:
        /*0004*/ 	.word	0x00000082


	//----- nvinfo : EIATTR_KPARAM_INFO
	.align		4
.L_3158:
        /*0008*/ 	.byte	0x04, 0x17
        /*000a*/ 	.short	(.L_3160 - .L_3159)
.L_3159:
        /*000c*/ 	.word	0x00000000
        /*0010*/ 	.short	0x0000
        /*0012*/ 	.short	0x0000
        /*0014*/ 	.byte	0x00, 0xf0, 0xa1, 0x03


	//----- nvinfo : EIATTR_SPARSE_MMA_MASK
	.align		4
.L_3160:
        /*0018*/ 	.byte	0x03, 0x50
        /*001a*/ 	.short	0x0000


	//----- nvinfo : EIATTR_MAXREG_COUNT
	.align		4
        /*001c*/ 	.byte	0x03, 0x1b
        /*001e*/ 	.short	0x00ff


	//----- nvinfo : EIATTR_NUM_BARRIERS
	.align		4
        /*0020*/ 	.byte	0x02, 0x4c
        /*0022*/ 	.byte	0x01
	.zero		1


	//----- nvinfo : EIATTR_MERCURY_ISA_VERSION
	.align		4
        /*0024*/ 	.byte	0x03, 0x5f
        /*0026*/ 	.short	0x0101


	//----- nvinfo : EIATTR_COOP_GROUP_MASK_REGIDS
	.align		4
        /*0028*/ 	.byte	0x04, 0x29
        /*002a*/ 	.short	(.L_3162 - .L_3161)


	//   ....[0]....
.L_3161:
        /*002c*/ 	.word	0xffffffff


	//   ....[1]....
        /*0030*/ 	.word	0xffffffff


	//   ....[2]....
        /*0034*/ 	.word	0xffffffff


	//   ....[3]....
        /*0038*/ 	.word	0xffffffff


	//   ....[4]....
        /*003c*/ 	.word	0xffffffff


	//   ....[5]....
        /*0040*/ 	.word	0xffffffff


	//   ....[6]....
        /*0044*/ 	.word	0xffffffff


	//   ....[7]....
        /*0048*/ 	.word	0xffffffff


	//   ....[8]....
        /*004c*/ 	.word	0xffffffff


	//   ....[9]....
        /*0050*/ 	.word	0xffffffff


	//   ....[10]....
        /*0054*/ 	.word	0xffffffff


	//   ....[11]....
        /*0058*/ 	.word	0xffffffff


	//   ....[12]....
        /*005c*/ 	.word	0xffffffff


	//   ....[13]....
        /*0060*/ 	.word	0xffffffff


	//   ....[14]....
        /*0064*/ 	.word	0xffffffff


	//   ....[15]....
        /*0068*/ 	.word	0xffffffff


	//   ....[16]....
        /*006c*/ 	.word	0xffffffff


	//   ....[17]....
        /*0070*/ 	.word	0xffffffff


	//----- nvinfo : EIATTR_COOP_GROUP_INSTR_OFFSETS
	.align		4
.L_3162:
        /*0074*/ 	.byte	0x04, 0x28
        /*0076*/ 	.short	(.L_3164 - .L_3163)


	//   ....[0]....
.L_3163:
        /*0078*/ 	.word	0x000026e0


	//   ....[1]....
        /*007c*/ 	.word	0x00002700


	//   ....[2]....
        /*0080*/ 	.word	0x00002720


	//   ....[3]....
        /*0084*/ 	.word	0x00002740


	//   ....[4]....
        /*0088*/ 	.word	0x00002760


	//   ....[5]....
        /*008c*/ 	.word	0x00002e90


	//   ....[6]....
        /*0090*/ 	.word	0x00002eb0


	//   ....[7]....
        /*0094*/ 	.word	0x00002ed0


	//   ....[8]....
        /*0098*/ 	.word	0x00002ef0


	//   ....[9]....
        /*009c*/ 	.word	0x00002f10


	//   ....[10]....
        /*00a0*/ 	.word	0x00003060


	//   ....[11]....
        /*00a4*/ 	.word	0x000030e0


	//   ....[12]....
        /*00a8*/ 	.word	0x00003130


	//   ....[13]....
        /*00ac*/ 	.word	0x00003180


	//   ....[14]....
        /*00b0*/ 	.word	0x000031e0


	//   ....[15]....
        /*00b4*/ 	.word	0x00003220


	//   ....[16]....
        /*00b8*/ 	.word	0x000032e0


	//   ....[17]....
        /*00bc*/ 	.word	0x00003310


	//----- nvinfo : EIATTR_VRC_CTA_INIT_COUNT
	.align		4
.L_3164:
        /*00c0*/ 	.byte	0x02, 0x4a
	.zero		1
	.zero		1


	//----- nvinfo : EIATTR_EXIT_INSTR_OFFSETS
	.align		4
        /*00c4*/ 	.byte	0x04, 0x1c
        /*00c6*/ 	.short	(.L_3166 - .L_3165)


	//   ....[0]....
.L_3165:
        /*00c8*/ 	.word	0x00000780


	//   ....[1]....
        /*00cc*/ 	.word	0x00004140


	//----- nvinfo : EIATTR_MAX_THREADS
	.align		4
.L_3166:
        /*00d0*/ 	.byte	0x04, 0x05
        /*00d2*/ 	.short	(.L_3168 - .L_3167)
.L_3167:
        /*00d4*/ 	.word	0x00000080
        /*00d8*/ 	.word	0x00000001
        /*00dc*/ 	.word	0x00000001


	//----- nvinfo : EIATTR_CRS_STACK_SIZE
	.align		4
.L_3168:
        /*00e0*/ 	.byte	0x04, 0x1e
        /*00e2*/ 	.short	(.L_3170 - .L_3169)
.L_3169:
        /*00e4*/ 	.word	0x00000000


	//----- nvinfo : EIATTR_CBANK_PARAM_SIZE
	.align		4
.L_3170:
        /*00e8*/ 	.byte	0x03, 0x19
        /*00ea*/ 	.short	0x00e8


	//----- nvinfo : EIATTR_PARAM_CBANK
	.align		4
        /*00ec*/ 	.byte	0x04, 0x0a
        /*00ee*/ 	.short	(.L_3172 - .L_3171)
	.align		4
.L_3171:
        /*00f0*/ 	.word	index@(.nv.constant0._ZN10layer_norm13ln_fwd_kernelINS_13Kernel_traitsIf6__halffS2_fjLj7168ELj1ELj1ELj4ELj16ENS_18Kernel_traits_baseILj7168EfS2_fS2_fjLj128EEEEELb0ELb1ELb0ELb1EEEvNS_9FwdParamsE)
        /*00f4*/ 	.short	0x0380
        /*00f6*/ 	.short	0x00e8


	//----- nvinfo : EIATTR_SW_WAR
	.align		4
.L_3172:
        /*00f8*/ 	.byte	0x04, 0x36
        /*00fa*/ 	.short	(.L_3174 - .L_3173)
.L_3173:
        /*00fc*/ 	.word	0x00000008
.L_3174:


//--------------------- .nv.info._ZN10layer_norm13ln_fwd_kernelINS_13Kernel_traitsIf6__halffS2_fjLj7168ELj1ELj1ELj4ELj16ENS_18Kernel_traits_baseILj7168EfS2_fS2_fjLj128EEEEELb0ELb1ELb1ELb0EEEvNS_9FwdParamsE --------------------------
	.section	.nv.info._ZN10layer_norm13ln_fwd_kernelINS_13Kernel_traitsIf6__halffS2_fjLj7168ELj1ELj1ELj4ELj16ENS_18Kernel_traits_baseILj7168EfS2_fS2_fjLj128EEEEELb0ELb1ELb1ELb0EEEvNS_9FwdParamsE,"",@"SHT_CUDA_INFO"
	.sectionflags	@""
	.align	4


	//----- nvinfo : EIATTR_CUDA_API_VERSION
	.align		4
        /*0000*/ 	.byte	0x04, 0x37
        /*0002*/ 	.short	(.L_3176 - .L_3175)
.L_3175:
        /*0004*/ 	.word	0x00000082


	//----- nvinfo : EIATTR_KPARAM_INFO
	.align		4
.L_3176:
        /*0008*/ 	.byte	0x04, 0x17
        /*000a*/ 	.short	(.L_3178 - .L_3177)
.L_3177:
        /*000c*/ 	.word	0x00000000
        /*0010*/ 	.short	0x0000
        /*0012*/ 	.short	0x0000
        /*0014*/ 	.byte	0x00, 0xf0, 0xa1, 0x03


	//----- nvinfo : EIATTR_SPARSE_MMA_MASK
	.align		4
.L_3178:
        /*0018*/ 	.byte	0x03, 0x50
        /*001a*/ 	.short	0x0000


	//----- nvinfo : EIATTR_MAXREG_COUNT
	.align		4
        /*001c*/ 	.byte	0x03, 0x1b
        /*001e*/ 	.short	0x00ff


	//----- nvinfo : EIATTR_NUM_BARRIERS
	.align		4
        /*0020*/ 	.byte	0x02, 0x4c
        /*0022*/ 	.byte	0x01
	.zero		1


	//----- nvinfo : EIATTR_MERCURY_ISA_VERSION
	.align		4
        /*0024*/ 	.byte	0x03, 0x5f
        /*0026*/ 	.short	0x0101


	//----- nvinfo : EIATTR_COOP_GROUP_MASK_REGIDS
	.align		4
        /*0028*/ 	.byte	0x04, 0x29
        /*002a*/ 	.short	(.L_3180 - .L_3179)


	//   ....[0]....
.L_3179:
        /*002c*/ 	.word	0xffffffff


	//   ....[1]....
        /*0030*/ 	.word	0xffffffff


	//   ....[2]....
        /*0034*/ 	.word	0xffffffff


	//   ....[3]....
        /*0038*/ 	.word	0xffffffff


	//   ....[4]....
        /*003c*/ 	.word	0xffffffff


	//   ....[5]....
        /*0040*/ 	.word	0xffffffff


	//   ....[6]....
        /*0044*/ 	.word	0xffffffff


	//   ....[7]....
        /*0048*/ 	.word	0xffffffff


	//   ....[8]....
        /*004c*/ 	.word	0xffffffff


	//   ....[9]....
        /*0050*/ 	.word	0xffffffff


	//   ....[10]....
        /*0054*/ 	.word	0xffffffff


	//   ....[11]....
        /*0058*/ 	.word	0xffffffff


	//   ....[12]....
        /*005c*/ 	.word	0xffffffff


	//   ....[13]....
        /*0060*/ 	.word	0xffffffff


	//   ....[14]....
        /*0064*/ 	.word	0xffffffff


	//   ....[15]....
        /*0068*/ 	.word	0xffffffff


	//   ....[16]....
        /*006c*/ 	.word	0xffffffff


	//   ....[17]....
        /*0070*/ 	.word	0xffffffff


	//----- nvinfo : EIATTR_COOP_GROUP_INSTR_OFFSETS
	.align		4
.L_3180:
        /*0074*/ 	.byte	0x04, 0x28
        /*0076*/ 	.short	(.L_3182 - .L_3181)


	//   ....[0]....
.L_3181:
        /*0078*/ 	.word	0x000040e0


	//   ....[1]....
        /*007c*/ 	.word	0x00004100


	//   ....[2]....
        /*0080*/ 	.word	0x00004120


	//   ....[3]....
        /*0084*/ 	.word	0x00004140


	//   ....[4]....
        /*0088*/ 	.word	0x00004160


	//   ....[5]....
        /*008c*/ 	.word	0x000048f0


	//   ....[6]....
        /*0090*/ 	.word	0x00004910


	//   ....[7]....
        /*0094*/ 	.word	0x00004930


	//   ....[8]....
        /*0098*/ 	.word	0x00004950


	//   ....[9]....
        /*009c*/ 	.word	0x00004970


	//   ....[10]....
        /*00a0*/ 	.word	0x00004b20


	//   ....[11]....
        /*00a4*/ 	.word	0x00004b50


	//   ....[12]....
        /*00a8*/ 	.word	0x00004bf0


	//   ....[13]....
        /*00ac*/ 	.word	0x00004c20


	//   ....[14]....
        /*00b0*/ 	.word	0x00004c70


	//   ....[15]....
        /*00b4*/ 	.word	0x00004d00


	//   ....[16]....
        /*00b8*/ 	.word	0x00004d40


	//   ....[17]....
        /*00bc*/ 	.word	0x00004d90


	//----- nvinfo : EIATTR_VRC_CTA_INIT_COUNT
	.align		4
.L_3182:
        /*00c0*/ 	.byte	0x02, 0x4a
	.zero		1
	.zero		1


	//----- nvinfo : EIATTR_EXIT_INSTR_OFFSETS
	.align		4
        /*00c4*/ 	.byte	0x04, 0x1c
        /*00c6*/ 	.short	(.L_3184 - .L_3183)


	//   ....[0]....
.L_3183:
        /*00c8*/ 	.word	0x00000d90


	//   ....[1]....
        /*00cc*/ 	.word	0x00005e60


	//----- nvinfo : EIATTR_MAX_THREADS
	.align		4
.L_3184:
        /*00d0*/ 	.byte	0x04, 0x05
        /*00d2*/ 	.short	(.L_3186 - .L_3185)
.L_3185:
        /*00d4*/ 	.word	0x00000080
        /*00d8*/ 	.word	0x00000001
        /*00dc*/ 	.word	0x00000001


	//----- nvinfo : EIATTR_CRS_STACK_SIZE
	.align		4
.L_3186:
        /*00e0*/ 	.byte	0x04, 0x1e
        /*00e2*/ 	.short	(.L_3188 - .L_3187)
.L_3187:
        /*00e4*/ 	.word	0x00000000


	//----- nvinfo : EIATTR_CBANK_PARAM_SIZE
	.align		4
.L_3188:
        /*00e8*/ 	.byte	0x03, 0x19
        /*00ea*/ 	.short	0x00e8


	//----- nvinfo : EIATTR_PARAM_CBANK
	.align		4
        /*00ec*/ 	.byte	0x04, 0x0a
        /*00ee*/ 	.short	(.L_3190 - .L_3189)
	.align		4
.L_3189:
        /*00f0*/ 	.word	index@(.nv.constant0._ZN10layer_norm13ln_fwd_kernelINS_13Kernel_traitsIf6__halffS2_fjLj7168ELj1ELj1ELj4ELj16ENS_18Kernel_traits_baseILj7168EfS2_fS2_fjLj128EEEEELb0ELb1ELb1ELb0EEEvNS_9FwdParamsE)
        /*00f4*/ 	.short	0x0380
        /*00f6*/ 	.short	0x00e8


	//----- nvinfo : EIATTR_SW_WAR
	.align		4
.L_3190:
        /*00f8*/ 	.byte	0x04, 0x36
        /*00fa*/ 	.short	(.L_3192 - .L_3191)
.L_3191:
        /*00fc*/ 	.word	0x00000008
.L_3192:


//--------------------- .nv.info._ZN10layer_norm13ln_fwd_kernelINS_13Kernel_traitsIf6__halffS2_fjLj7168ELj1ELj1ELj4ELj16ENS_18Kernel_traits_baseILj7168EfS2_fS2_fjLj128EEEEELb0ELb1ELb1ELb1EEEvNS_9FwdParamsE --------------------------
	.section	.nv.info._ZN10layer_norm13ln_fwd_kernelINS_13Kernel_traitsIf6__halffS2_fjLj7168ELj1ELj1ELj4ELj16ENS_18Kernel_traits_baseILj7168EfS2_fS2_fjLj128EEEEELb0ELb1ELb1ELb1EEEvNS_9FwdParamsE,"",@"SHT_CUDA_INFO"
	.sectionflags	@""
	.align	4


	//----- nvinfo : EIATTR_CUDA_API_VERSION
	.align		4
        /*0000*/ 	.byte	0x04, 0x37
        /*0002*/ 	.short	(.L_3194 - .L_3193)
.L_3193:
        /*0004*/ 	.word	0x00000082


	//----- nvinfo : EIATTR_KPARAM_INFO
	.align		4
.L_3194:
        /*0008*/ 	.byte	0x04, 0x17
        /*000a*/ 	.short	(.L_3196 - .L_3195)
.L_3195:
        /*000c*/ 	.word	0x00000000
        /*0010*/ 	.short	0x0000
        /*0012*/ 	.short	0x0000
        /*0014*/ 	.byte	0x00, 0xf0, 0xa1, 0x03


	//----- nvinfo : EIATTR_SPARSE_MMA_MASK
	.align		4
.L_3196:
        /*0018*/ 	.byte	0x03, 0x50
        /*001a*/ 	.short	0x0000


	//----- nvinfo : EIATTR_MAXREG_COUNT
	.align		4
        /*001c*/ 	.byte	0x03, 0x1b
        /*001e*/ 	.short	0x00ff


	//----- nvinfo : EIATTR_NUM_BARRIERS
	.align		4
        /*0020*/ 	.byte	0x02, 0x4c
        /*0022*/ 	.byte	0x01
	.zero		1


	//----- nvinfo : EIATTR_MERCURY_ISA_VERSION
	.align		4
        /*0024*/ 	.byte	0x03, 0x5f
        /*0026*/ 	.short	0x0101


	//----- nvinfo : EIATTR_COOP_GROUP_MASK_REGIDS
	.align		4
        /*0028*/ 	.byte	0x04, 0x29
        /*002a*/ 	.short	(.L_3198 - .L_3197)


	//   ....[0]....
.L_3197:
        /*002c*/ 	.word	0xffffffff


	//   ....[1]....
        /*0030*/ 	.word	0xffffffff


	//   ....[2]....
        /*0034*/ 	.word	0xffffffff


	//   ....[3]....
        /*0038*/ 	.word	0xffffffff


	//   ....[4]....
        /*003c*/ 	.word	0xffffffff


	//   ....[5]....
        /*0040*/ 	.word	0xffffffff


	//   ....[6]....
        /*0044*/ 	.word	0xffffffff


	//   ....[7]....
        /*0048*/ 	.word	0xffffffff


	//   ....[8]....
        /*004c*/ 	.word	0xffffffff


	//   ....[9]....
        /*0050*/ 	.word	0xffffffff


	//   ....[10]....
        /*0054*/ 	.word	0xffffffff


	//   ....[11]....
        /*0058*/ 	.word	0xffffffff


	//   ....[12]....
        /*005c*/ 	.word	0xffffffff


	//   ....[13]....
        /*0060*/ 	.word	0xffffffff


	//   ....[14]....
        /*0064*/ 	.word	0xffffffff


	//   ....[15]....
        /*0068*/ 	.word	0xffffffff


	//   ....[16]....
        /*006c*/ 	.word	0xffffffff


	//   ....[17]....
        /*0070*/ 	.word	0xffffffff


	//----- nvinfo : EIATTR_COOP_GROUP_INSTR_OFFSETS
	.align		4
.L_3198:
        /*0074*/ 	.byte	0x04, 0x28
        /*0076*/ 	.short	(.L_3200 - .L_3199)


	//   ....[0]....
.L_3199:
        /*0078*/ 	.word	0x00003590


	//   ....[1]....
        /*007c*/ 	.word	0x000035b0


	//   ....[2]....
        /*0080*/ 	.word	0x000035d0


	//   ....[3]....
        /*0084*/ 	.word	0x000035f0


	//   ....[4]....
        /*0088*/ 	.word	0x00003610


	//   ....[5]....
        /*008c*/ 	.word	0x00003d40


	//   ....[6]....
        /*0090*/ 	.word	0x00003d60


	//   ....[7]....
        /*0094*/ 	.word	0x00003d80


	//   ....[8]....
        /*0098*/ 	.word	0x00003db0


	//   ....[9]....
        /*009c*/ 	.word	0x00003de0


	//   ....[10]....
        /*00a0*/ 	.word	0x00003f80


	//   ....[11]....
        /*00a4*/ 	.word	0x00003fc0


	//   ....[12]....
        /*00a8*/ 	.word	0x00003fe0


	//   ....[13]....
        /*00ac*/ 	.word	0x00004020


	//   ....[14]....
        /*00b0*/ 	.word	0x000040e0


	//   ....[15]....
        /*00b4*/ 	.word	0x00004110


	//   ....[16]....
        /*00b8*/ 	.word	0x000041e0


	//   ....[17]....
        /*00bc*/ 	.word	0x000041f0


	//----- nvinfo : EIATTR_VRC_CTA_INIT_COUNT
	.align		4
.L_3200:
        /*00c0*/ 	.byte	0x02, 0x4a
	.zero		1
	.zero		1


	//----- nvinfo : EIATTR_EXIT_INSTR_OFFSETS
	.align		4
        /*00c4*/ 	.byte	0x04, 0x1c
        /*00c6*/ 	.short	(.L_3202 - .L_3201)


	//   ....[0]....
.L_3201:
        /*00c8*/ 	.word	0x00000780


	//   ....[1]....
        /*00cc*/ 	.word	0x00005130


	//----- nvinfo : EIATTR_MAX_THREADS
	.align		4
.L_3202:
        /*00d0*/ 	.byte	0x04, 0x05
        /*00d2*/ 	.short	(.L_3204 - .L_3203)
.L_3203:
        /*00d4*/ 	.word	0x00000080
        /*00d8*/ 	.word	0x00000001
        /*00dc*/ 	.word	0x00000001


	//----- nvinfo : EIATTR_CRS_STACK_SIZE
	.align		4
.L_3204:
        /*00e0*/ 	.byte	0x04, 0x1e
        /*00e2*/ 	.short	(.L_3206 - .L_3205)
.L_3205:
        /*00e4*/ 	.word	0x00000000


	//----- nvinfo : EIATTR_CBANK_PARAM_SIZE
	.align		4
.L_3206:
        /*00e8*/ 	.byte	0x03, 0x19
        /*00ea*/ 	.short	0x00e8


	//----- nvinfo : EIATTR_PARAM_CBANK
	.align		4
        /*00ec*/ 	.byte	0x04, 0x0a
        /*00ee*/ 	.short	(.L_3208 - .L_3207)
	.align		4
.L_3207:
        /*00f0*/ 	.word	index@(.nv.constant0._ZN10layer_norm13ln_fwd_kernelINS_13Kernel_traitsIf6__halffS2_fjLj7168ELj1ELj1ELj4ELj16ENS_18Kernel_traits_baseILj7168EfS2_fS2_fjLj128EEEEELb0ELb1ELb1ELb1EEEvNS_9FwdParamsE)
        /*00f4*/ 	.short	0x0380
        /*00f6*/ 	.short	0x00e8


	//----- nvinfo : EIATTR_SW_WAR
	.align		4
.L_3208:
        /*00f8*/ 	.byte	0x04, 0x36
        /*00fa*/ 	.short	(.L_3210 - .L_3209)
.L_3209:
        /*00fc*/ 	.word	0x00000008
.L_3210:


//--------------------- .nv.info._ZN10layer_norm13ln_fwd_kernelINS_13Kernel_traitsIf6__halffS2_fjLj7168ELj1ELj1ELj4ELj16ENS_18Kernel_traits_baseILj7168EfS2_fS2_fjLj128EEEEELb1ELb0ELb0ELb0EEEvNS_9FwdParamsE --------------------------
	.section	.nv.info._ZN10layer_norm13ln_fwd_kernelINS_13Kernel_traitsIf6__halffS2_fjLj7168ELj1ELj1ELj4ELj16ENS_18Kernel_traits_baseILj7168EfS2_fS2_fjLj128EEEEELb1ELb0ELb0ELb0EEEvNS_9FwdParamsE,"",@"SHT_CUDA_INFO"
	.sectionflags	@""
	.align	4


	//----- nvinfo : EIATTR_CUDA_API_VERSION
	.align		4
        /*0000*/ 	.byte	0x04, 0x37
        /*0002*/ 	.short	(.L_3212 - .L_3211)
.L_3211:
        /*0004*/ 	.word	0x00000082


	//----- nvinfo : EIATTR_KPARAM_INFO
	.align		4
.L_3212:
        /*0008*/ 	.byte	0x04, 0x17
        /*000a*/ 	.short	(.L_3214 - .L_3213)
.L_3213:
        /*000c*/ 	.word	0x00000000
        /*0010*/ 	.short	0x0000
        /*0012*/ 	.short	0x0000
        /*0014*/ 	.byte	0x00, 0xf0, 0xa1, 0x03


	//----- nvinfo : EIATTR_SPARSE_MMA_MASK
	.align		4
.L_3214:
        /*0018*/ 	.byte	0x03, 0x50
        /*001a*/ 	.short	0x0000


	//----- nvinfo : EIATTR_MAXREG_COUNT
	.align		4
        /*001c*/ 	.byte	0x03, 0x1b
        /*001e*/ 	.short	0x00ff


	//----- nvinfo : EIATTR_NUM_BARRIERS
	.align		4
        /*0020*/ 	.byte	0x02, 0x4c
        /*0022*/ 	.byte	0x01
	.zero		1


	//----- nvinfo : EIATTR_MERCURY_ISA_VERSION
	.align		4
        /*0024*/ 	.byte	0x03, 0x5f
        /*0026*/ 	.short	0x0101


	//----- nvinfo : EIATTR_COOP_GROUP_MASK_REGIDS
	.align		4
        /*0028*/ 	.byte	0x04, 0x29
        /*002a*/ 	.short	(.L_3216 - .L_3215)


	//   ....[0]....
.L_3215:
        /*002c*/ 	.word	0xffffffff


	//   ....[1]....
        /*0030*/ 	.word	0xffffffff


	//   ....[2]....
        /*0034*/ 	.word	0xffffffff


	//   ....[3]....
        /*0038*/ 	.word	0xffffffff


	//   ....[4]....
        /*003c*/ 	.word	0xffffffff


	//   ....[5]....
        /*0040*/ 	.word	0xffffffff


	//   ....[6]....
        /*0044*/ 	.word	0xffffffff


	//   ....[7]....
        /*0048*/ 	.word	0xffffffff


	//   ....[8]....
        /*004c*/ 	.word	0xffffffff


	//   ....[9]....
        /*0050*/ 	.word	0xffffffff


	//   ....[10]....
        /*0054*/ 	.word	0xffffffff


	//   ....[11]....
        /*0058*/ 	.word	0xffffffff


	//   ....[12]....
        /*005c*/ 	.word	0xffffffff


	//   ....[13]....
        /*0060*/ 	.word	0xffffffff


	//   ....[14]....
        /*0064*/ 	.word	0xffffffff


	//   ....[15]....
        /*0068*/ 	.word	0xffffffff


	//   ....[16]....
        /*006c*/ 	.word	0xffffffff


	//   ....[17]....
        /*0070*/ 	.word	0xffffffff


	//----- nvinfo : EIATTR_COOP_GROUP_INSTR_OFFSETS
	.align		4
.L_3216:
        /*0074*/ 	.byte	0x04, 0x28
        /*0076*/ 	.short	(.L_3218 - .L_3217)


	//   ....[0]....
.L_3217:
        /*0078*/ 	.word	0x0002d820


	//   ....[1]....
        /*007c*/ 	.word	0x0002d840


	//   ....[2]....
        /*0080*/ 	.word	0x0002d860


	//   ....[3]....
        /*0084*/ 	.word	0x0002d880


	//   ....[4]....
        /*0088*/ 	.word	0x0002d8a0


	//   ....[5]....
        /*008c*/ 	.word	0x0002e000


	//   ....[6]....
        /*0090*/ 	.word	0x0002e020


	//   ....[7]....
        /*0094*/ 	.word	0x0002e040


	//   ....[8]....
        /*0098*/ 	.word	0x0002e060


	//   ....[9]....
        /*009c*/ 	.word	0x0002e080


	//   ....[10]....
        /*00a0*/ 	.word	0x0002e210


	//   ....[11]....
        /*00a4*/ 	.word	0x0002e250


	//   ....[12]....
        /*00a8*/ 	.word	0x0002e290


	//   ....[13]....
        /*00ac*/ 	.word	0x0002e340


	//   ....[14]....
        /*00b0*/ 	.word	0x0002e3b0


	//   ....[15]....
        /*00b4*/ 	.word	0x0002e3f0


	//   ....[16]....
        /*00b8*/ 	.word	0x0002e450


	//   ....[17]....
        /*00bc*/ 	.word	0x0002e4b0


	//----- nvinfo : EIATTR_VRC_CTA_INIT_COUNT
	.align		4
.L_3218:
        /*00c0*/ 	.byte	0x02, 0x4a
	.zero		1
	.zero		1


	//----- nvinfo : EIATTR_EXIT_INSTR_OFFSETS
	.align		4
        /*00c4*/ 	.byte	0x04, 0x1c
        /*00c6*/ 	.short	(.L_3220 - .L_3219)


	//   ....[0]....
.L_3219:
        /*00c8*/ 	.word	0x00000b50


	//   ....[1]....
        /*00cc*/ 	.word	0x0002f520


	//----- nvinfo : EIATTR_INDIRECT_BRANCH_TARGETS
	.align		4
.L_3220:
        /*00d0*/ 	.byte	0x04, 0x34
        /*00d2*/ 	.short	(.L_3222 - .L_3221)


	//   ....[0]....
.L_3221:
        /*00d4*/ 	.word	.L_x_42243@srel
        /*00d8*/ 	.short	0x0
        /*00da*/ 	.short	0x0
        /*00dc*/ 	.word	0x3
        /*00e0*/ 	.word	.L_x_42244@srel
        /*00e4*/ 	.word	.L_x_42245@srel
        /*00e8*/ 	.word	.L_x_42246@srel


	//----- nvinfo : EIATTR_MAX_THREADS
	.align		4
.L_3222:
        /*00ec*/ 	.byte	0x04, 0x05
        /*00ee*/ 	.short	(.L_3224 - .L_3223)
.L_3223:
        /*00f0*/ 	.word	0x00000080
        /*00f4*/ 	.word	0x00000001
        /*00f8*/ 	.word	0x00000001


	//----- nvinfo : EIATTR_CRS_STACK_SIZE
	.align		4
.L_3224:
        /*00fc*/ 	.byte	0x04, 0x1e
        /*00fe*/ 	.short	(.L_3226 - .L_3225)
.L_3225:
        /*0100*/ 	.word	0x00000000


	//----- nvinfo : EIATTR_CBANK_PARAM_SIZE
	.align		4
.L_3226:
        /*0104*/ 	.byte	0x03, 0x19
        /*0106*/ 	.short	0x00e8


	//----- nvinfo : EIATTR_PARAM_CBANK
	.align		4
        /*0108*/ 	.byte	0x04, 0x0a
        /*010a*/ 	.short	(.L_3228 - .L_3227)
	.align		4
.L_3227:
        /*010c*/ 	.word	index@(.nv.constant0._ZN10layer_norm13ln_fwd_kernelINS_13Kernel_traitsIf6__halffS2_fjLj7168ELj1ELj1ELj4ELj16ENS_18Kernel_traits_baseILj7168EfS2_fS2_fjLj128EEEEELb1ELb0ELb0ELb0EEEvNS_9FwdParamsE)
        /*0110*/ 	.short	0x0380
        /*0112*/ 	.short	0x00e8


	//----- nvinfo : EIATTR_SW_WAR
	.align		4
.L_3228:
        /*0114*/ 	.byte	0x04, 0x36
        /*0116*/ 	.short	(.L_3230 - .L_3229)
.L_3229:
        /*0118*/ 	.word	0x00000008
.L_3230:


//--------------------- .nv.info._ZN10layer_norm13ln_fwd_kernelINS_13Kernel_traitsIf6__halffS2_fjLj7168ELj1ELj1ELj4ELj16ENS_18Kernel_traits_baseILj7168EfS2_fS2_fjLj128EEEEELb1ELb0ELb0ELb1EEEvNS_9FwdParamsE --------------------------
	.section	.nv.info._ZN10layer_norm13ln_fwd_kernelINS_13Kernel_traitsIf6__halffS2_fjLj7168ELj1ELj1ELj4ELj16ENS_18Kernel_traits_baseILj7168EfS2_fS2_fjLj128EEEEELb1ELb0ELb0ELb1EEEvNS_9FwdParamsE,"",@"SHT_CUDA_INFO"
	.sectionflags	@""
	.align	4


	//----- nvinfo : EIATTR_CUDA_API_VERSION
	.align		4
        /*0000*/ 	.byte	0x04, 0x37
        /*0002*/ 	.short	(.L_3232 - .L_3231)
.L_3231:
        /*0004*/ 	.word	0x00000082


	//----- nvinfo : EIATTR_KPARAM_INFO
	.align		4
.L_3232:
        /*0008*/ 	.byte	0x04, 0x17
        /*000a*/ 	.short	(.L_3234 - .L_3233)
.L_3233:
        /*000c*/ 	.word	0x00000000
        /*0010*/ 	.short	0x0000
        /*0012*/ 	.short	0x0000
        /*0014*/ 	.byte	0x00, 0xf0, 0xa1, 0x03


	//----- nvinfo : EIATTR_SPARSE_MMA_MASK
	.align		4
.L_3234:
        /*0018*/ 	.byte	0x03, 0x50
        /*001a*/ 	.short	0x0000


	//----- nvinfo : EIATTR_MAXREG_COUNT
	.align		4
        /*001c*/ 	.byte	0x03, 0x1b
        /*001e*/ 	.short	0x00ff


	//----- nvinfo : EIATTR_NUM_BARRIERS
	.align		4
        /*0020*/ 	.byte	0x02, 0x4c
        /*0022*/ 	.byte	0x01
	.zero		1


	//----- nvinfo : EIATTR_MERCURY_ISA_VERSION
	.align		4
        /*0024*/ 	.byte	0x03, 0x5f
        /*0026*/ 	.short	0x0101


	//----- nvinfo : EIATTR_COOP_GROUP_MASK_REGIDS
	.align		4
        /*0028*/ 	.byte	0x04, 0x29
        /*002a*/ 	.short	(.L_3236 - .L_3235)


	//   ....[0]....
.L_3235:
        /*002c*/ 	.word	0xffffffff


	//   ....[1]....
        /*0030*/ 	.word	0xffffffff


	//   ....[2]....
        /*0034*/ 	.word	0xffffffff


	//   ....[3]....
        /*0038*/ 	.word	0xffffffff


	//   ....[4]....
        /*003c*/ 	.word	0xffffffff


	//   ....[5]....
        /*0040*/ 	.word	0xffffffff


	//   ....[6]....
        /*0044*/ 	.word	0xffffffff


	//   ....[7]....
        /*0048*/ 	.word	0xffffffff


	//   ....[8]....
        /*004c*/ 	.word	0xffffffff


	//   ....[9]....
        /*0050*/ 	.word	0xffffffff


	//   ....[10]....
        /*0054*/ 	.word	0xffffffff


	//   ....[11]....
        /*0058*/ 	.word	0xffffffff


	//   ....[12]....
        /*005c*/ 	.word	0xffffffff


	//   ....[13]....
        /*0060*/ 	.word	0xffffffff


	//   ....[14]....
        /*0064*/ 	.word	0xffffffff


	//   ....[15]....
        /*0068*/ 	.word	0xffffffff


	//   ....[16]....
        /*006c*/ 	.word	0xffffffff


	//   ....[17]....
        /*0070*/ 	.word	0xffffffff


	//----- nvinfo : EIATTR_COOP_GROUP_INSTR_OFFSETS
	.align		4
.L_3236:
        /*0074*/ 	.byte	0x04, 0x28
        /*0076*/ 	.short	(.L_3238 - .L_3237)


	//   ....[0]....
.L_3237:
        /*0078*/ 	.word	0x00026180


	//   ....[1]....
        /*007c*/ 	.word	0x000261a0


	//   ....[2]....
        /*0080*/ 	.word	0x000261c0


	//   ....[3]....
        /*0084*/ 	.word	0x000261e0


	//   ....[4]....
        /*0088*/ 	.word	0x00026200


	//   ....[5]....
        /*008c*/ 	.word	0x00026960


	//   ....[6]....
        /*0090*/ 	.word	0x00026990


	//   ....[7]....
        /*0094*/ 	.word	0x000269c0


	//   ....[8]....
        /*0098*/ 	.word	0x00026a00


	//   ....[9]....
        /*009c*/ 	.word	0x00026a20


	//   ....[10]....
        /*00a0*/ 	.word	0x00026bd0


	//   ....[11]....
        /*00a4*/ 	.word	0x00026c10


	//   ....[12]....
        /*00a8*/ 	.word	0x00026c50


	//   ....[13]....
        /*00ac*/ 	.word	0x00026c90


	//   ....[14]....
        /*00b0*/ 	.word	0x00026d20


	//   ....[15]....
        /*00b4*/ 	.word	0x00026d80


	//   ....[16]....
        /*00b8*/ 	.word	0x00026e00


	//   ....[17]....
        /*00bc*/ 	.word	0x00026e30


	//----- nvinfo : EIATTR_VRC_CTA_INIT_COUNT
	.align		4
.L_3238:
        /*00c0*/ 	.byte	0x02, 0x4a
	.zero		1
	.zero		1


	//----- nvinfo : EIATTR_EXIT_INSTR_OFFSETS
	.align		4
        /*00c4*/ 	.byte	0x04, 0x1c
        /*00c6*/ 	.short	(.L_3240 - .L_3239)


	//   ....[0]....
.L_3239:
        /*00c8*/ 	.word	0x000006f0


	//   ....[1]....
        /*00cc*/ 	.word	0x00027c70


	//----- nvinfo : EIATTR_INDIRECT_BRANCH_TARGETS
	.align		4
.L_3240:
        /*00d0*/ 	.byte	0x04, 0x34
        /*00d2*/ 	.short	(.L_3242 - .L_3241)


	//   ....[0]....
.L_3241:
        /*00d4*/ 	.word	.L_x_42247@srel
        /*00d8*/ 	.short	0x0
        /*00da*/ 	.short	0x0
        /*00dc*/ 	.word	0x3
        /*00e0*/ 	.word	.L_x_42248@srel
        /*00e4*/ 	.word	.L_x_42249@srel
        /*00e8*/ 	.word	.L_x_42250@srel


	//----- nvinfo : EIATTR_MAX_THREADS
	.align		4
.L_3242:
        /*00ec*/ 	.byte	0x04, 0x05
        /*00ee*/ 	.short	(.L_3244 - .L_3243)
.L_3243:
        /*00f0*/ 	.word	0x00000080
        /*00f4*/ 	.word	0x00000001
        /*00f8*/ 	.word	0x00000001


	//----- nvinfo : EIATTR_CRS_STACK_SIZE
	.align		4
.L_3244:
        /*00fc*/ 	.byte	0x04, 0x1e
        /*00fe*/ 	.short	(.L_3246 - .L_3245)
.L_3245:
        /*0100*/ 	.word	0x00000000


	//----- nvinfo : EIATTR_CBANK_PARAM_SIZE
	.align		4
.L_3246:
        /*0104*/ 	.byte	0x03, 0x19
        /*0106*/ 	.short	0x00e8


	//----- nvinfo : EIATTR_PARAM_CBANK
	.align		4
        /*0108*/ 	.byte	0x04, 0x0a
        /*010a*/ 	.short	(.L_3248 - .L_3247)
	.align		4
.L_3247:
        /*010c*/ 	.word	index@(.nv.constant0._ZN10layer_norm13ln_fwd_kernelINS_13Kernel_traitsIf6__halffS2_fjLj7168ELj1ELj1ELj4ELj16ENS_18Kernel_traits_baseILj7168EfS2_fS2_fjLj128EEEEELb1ELb0ELb0ELb1EEEvNS_9FwdParamsE)
        /*0110*/ 	.short	0x0380
        /*0112*/ 	.short	0x00e8


	//----- nvinfo : EIATTR_SW_WAR
	.align		4
.L_3248:
        /*0114*/ 	.byte	0x04, 0x36
        /*0116*/ 	.short	(.L_3250 - .L_3249)
.L_3249:
        /*0118*/ 	.word	0x00000008
.L_3250:


//--------------------- .nv.info._ZN10layer_norm13ln_fwd_kernelINS_13Kernel_traitsIf6__halffS2_fjLj7168ELj1ELj1ELj4ELj16ENS_18Kernel_traits_baseILj7168EfS2_fS2_fjLj128EEEEELb1ELb0ELb1ELb0EEEvNS_9FwdParamsE --------------------------
	.section	.nv.info._ZN10layer_norm13ln_fwd_kernelINS_13Kernel_traitsIf6__halffS2_fjLj7168ELj1ELj1ELj4ELj16ENS_18Kernel_traits_baseILj7168EfS2_fS2_fjLj128EEEEELb1ELb0ELb1ELb0EEEvNS_9FwdParamsE,"",@"SHT_CUDA_INFO"
	.sectionflags	@""
	.align	4


	//----- nvinfo : EIATTR_CUDA_API_VERSION
	.align		4
        /*0000*/ 	.byte	0x04, 0x37
        /*0002*/ 	.short	(.L_3252 - .L_3251)
.L_3251:
        /*0004*/ 	.word	0x00000082


	//----- nvinfo : EIATTR_KPARAM_INFO
	.align		4
.L_3252:
        /*0008*/ 	.byte	0x04, 0x17
        /*000a*/ 	.short	(.L_3254 - .L_3253)
.L_3253:
        /*000c*/ 	.word	0x00000000
        /*0010*/ 	.short	0x0000
        /*0012*/ 	.short	0x0000
        /*0014*/ 	.byte	0x00, 0xf0, 0xa1, 0x03


	//----- nvinfo : EIATTR_SPARSE_MMA_MASK
	.align		4
.L_3254:
        /*0018*/ 	.byte	0x03, 0x50
        /*001a*/ 	.short	0x0000


	//----- nvinfo : EIATTR_MAXREG_COUNT
	.align		4
        /*001c*/ 	.byte	0x03, 0x1b
        /*001e*/ 	.short	0x00ff


	//----- nvinfo : EIATTR_NUM_BARRIERS
	.align		4
        /*0020*/ 	.byte	0x02, 0x4c
        /*0022*/ 	.byte	0x01
	.zero		1


	//----- nvinfo : EIATTR_MERCURY_ISA_VERSION
	.align		4
        /*0024*/ 	.byte	0x03, 0x5f
        /*0026*/ 	.short	0x0101


	//----- nvinfo : EIATTR_COOP_GROUP_MASK_REGIDS
	.align		4
        /*0028*/ 	.byte	0x04, 0x29
        /*002a*/ 	.short	(.L_3256 - .L_3255)


	//   ....[0]....
.L_3255:
        /*002c*/ 	.word	0xffffffff


	//   ....[1]....
        /*0030*/ 	.word	0xffffffff


	//   ....[2]....
        /*0034*/ 	.word	0xffffffff


	//   ....[3]....
        /*0038*/ 	.word	0xffffffff


	//   ....[4]....
        /*003c*/ 	.word	0xffffffff


	//   ....[5]....
        /*0040*/ 	.word	0xffffffff


	//   ....[6]....
        /*0044*/ 	.word	0xffffffff


	//   ....[7]....
        /*0048*/ 	.word	0xffffffff


	//   ....[8]....
        /*004c*/ 	.word	0xffffffff


	//   ....[9]....
        /*0050*/ 	.word	0xffffffff


	//   ....[10]....
        /*0054*/ 	.word	0xffffffff


	//   ....[11]....
        /*0058*/ 	.word	0xffffffff


	//   ....[12]....
        /*005c*/ 	.word	0xffffffff


	//   ....[13]....
        /*0060*/ 	.word	0xffffffff


	//   ....[14]....
        /*0064*/ 	.word	0xffffffff


	//   ....[15]....
        /*0068*/ 	.word	0xffffffff


	//   ....[16]....
        /*006c*/ 	.word	0xffffffff


	//   ....[17]....
        /*0070*/ 	.word	0xffffffff


	//----- nvinfo : EIATTR_COOP_GROUP_INSTR_OFFSETS
	.align		4
.L_3256:
        /*0074*/ 	.byte	0x04, 0x28
        /*0076*/ 	.short	(.L_3258 - .L_3257)


	//   ....[0]....
.L_3257:
        /*0078*/ 	.word	0x00028010


	//   ....[1]....
        /*007c*/ 	.word	0x00028030


	//   ....[2]....
        /*0080*/ 	.word	0x00028050


	//   ....[3]....
        /*0084*/ 	.word	0x00028070


	//   ....[4]....
        /*0088*/ 	.word	0x00028090


	//   ....[5]....
        /*008c*/ 	.word	0x00028810


	//   ....[6]....
        /*0090*/ 	.word	0x00028840


	//   ....[7]....
        /*0094*/ 	.word	0x00028860


	//   ....[8]....
        /*0098*/ 	.word	0x000288a0


	//   ....[9]....
        /*009c*/ 	.word	0x000288d0


	//   ....[10]....
        /*00a0*/ 	.word	0x00028940


	//   ....[11]....
        /*00a4*/ 	.word	0x000289b0


	//   ....[12]....
        /*00a8*/ 	.word	0x000289d0


	//   ....[13]....
        /*00ac*/ 	.word	0x00028a70


	//   ....[14]....
        /*00b0*/ 	.word	0x00028b00


	//   ....[15]....
        /*00b4*/ 	.word	0x00028b40


	//   ....[16]....
        /*00b8*/ 	.word	0x00028b90


	//   ....[17]....
        /*00bc*/ 	.word	0x00028bf0


	//----- nvinfo : EIATTR_VRC_CTA_INIT_COUNT
	.align		4
.L_3258:
        /*00c0*/ 	.byte	0x02, 0x4a
	.zero		1
	.zero		1


	//----- nvinfo : EIATTR_EXIT_INSTR_OFFSETS
	.align		4
        /*00c4*/ 	.byte	0x04, 0x1c
        /*00c6*/ 	.short	(.L_3260 - .L_3259)


	//   ....[0]....
.L_3259:
        /*00c8*/ 	.word	0x00000c90


	//   ....[1]....
        /*00cc*/ 	.word	0x00029cc0


	//----- nvinfo : EIATTR_MAX_THREADS
	.align		4
.L_3260:
        /*00d0*/ 	.byte	0x04, 0x05
        /*00d2*/ 	.short	(.L_3262 - .L_3261)
.L_3261:
        /*00d4*/ 	.word	0x00000080
        /*00d8*/ 	.word	0x00000001
        /*00dc*/ 	.word	0x00000001


	//----- nvinfo : EIATTR_CRS_STACK_SIZE
	.align		4
.L_3262:
        /*00e0*/ 	.byte	0x04, 0x1e
        /*00e2*/ 	.short	(.L_3264 - .L_3263)
.L_3263:
        /*00e4*/ 	.word	0x00000000


	//----- nvinfo : EIATTR_CBANK_PARAM_SIZE
	.align		4
.L_3264:
        /*00e8*/ 	.byte	0x03, 0x19
        /*00ea*/ 	.short	0x00e8


	//----- nvinfo : EIATTR_PARAM_CBANK
	.align		4
        /*00ec*/ 	.byte	0x04, 0x0a
        /*00ee*/ 	.short	(.L_3266 - .L_3265)
	.align		4
.L_3265:
        /*00f0*/ 	.word	index@(.nv.constant0._ZN10layer_norm13ln_fwd_kernelINS_13Kernel_traitsIf6__halffS2_fjLj7168ELj1ELj1ELj4ELj16ENS_18Kernel_traits_baseILj7168EfS2_fS2_fjLj128EEEEELb1ELb0ELb1ELb0EEEvNS_9FwdParamsE)
        /*00f4*/ 	.short	0x0380
        /*00f6*/ 	.short	0x00e8


	//----- nvinfo : EIATTR_SW_WAR
	.align		4
.L_3266:
        /*00f8*/ 	.byte	0x04, 0x36
        /*00fa*/ 	.short	(.L_3268 - .L_3267)
.L_3267:
        /*00fc*/ 	.word	0x00000008
.L_3268:


//--------------------- .nv.info._ZN10layer_norm13ln_fwd_kernelINS_13Kernel_traitsIf6__halffS2_fjLj7168ELj1ELj1ELj4ELj16ENS_18Kernel_traits_baseILj7168EfS2_fS2_fjLj128EEEEELb1ELb0ELb1ELb1EEEvNS_9FwdParamsE --------------------------
	.section	.nv.info._ZN10layer_norm13ln_fwd_kernelINS_13Kernel_traitsIf6__halffS2_fjLj7168ELj1ELj1ELj4ELj16ENS_18Kernel_traits_baseILj7168EfS2_fS2_fjLj128EEEEELb1ELb0ELb1ELb1EEEvNS_9FwdParamsE,"",@"SHT_CUDA_INFO"
	.sectionflags	@""
	.align	4


	//----- nvinfo : EIATTR_CUDA_API_VERSION
	.align		4
        /*0000*/ 	.byte	0x04, 0x37
        /*0002*/ 	.short	(.L_3270 - .L_3269)
.L_3269:
        /*0004*/ 	.word	0x00000082


	//----- nvinfo : EIATTR_KPARAM_INFO
	.align		4
.L_3270:
        /*0008*/ 	.byte	0x04, 0x17
        /*000a*/ 	.short	(.L_3272 - .L_3271)
.L_3271:
        /*000c*/ 	.word	0x00000000
        /*0010*/ 	.short	0x0000
        /*0012*/ 	.short	0x0000
        /*0014*/ 	.byte	0x00, 0xf0, 0xa1, 0x03


	//----- nvinfo : EIATTR_SPARSE_MMA_MASK
	.align		4
.L_3272:
        /*0018*/ 	.byte	0x03, 0x50
        /*001a*/ 	.short	0x0000


	//----- nvinfo : EIATTR_MAXREG_COUNT
	.align		4
        /*001c*/ 	.byte	0x03, 0x1b
        /*001e*/ 	.short	0x00ff


	//----- nvinfo : EIATTR_NUM_BARRIERS
	.align		4
        /*0020*/ 	.byte	0x02, 0x4c
        /*0022*/ 	.byte	0x01
	.zero		1


	//----- nvinfo : EIATTR_MERCURY_ISA_VERSION
	.align		4
        /*0024*/ 	.byte	0x03, 0x5f
        /*0026*/ 	.short	0x0101


	//----- nvinfo : EIATTR_COOP_GROUP_MASK_REGIDS
	.align		4
        /*0028*/ 	.byte	0x04, 0x29
        /*002a*/ 	.short	(.L_3274 - .L_3273)


	//   ....[0]....
.L_3273:
        /*002c*/ 	.word	0xffffffff


	//   ....[1]....
        /*0030*/ 	.word	0xffffffff


	//   ....[2]....
        /*0034*/ 	.word	0xffffffff


	//   ....[3]....
        /*0038*/ 	.word	0xffffffff


	//   ....[4]....
        /*003c*/ 	.word	0xffffffff


	//   ....[5]....
        /*0040*/ 	.word	0xffffffff


	//   ....[6]....
        /*0044*/ 	.word	0xffffffff


	//   ....[7]....
        /*0048*/ 	.word	0xffffffff


	//   ....[8]....
        /*004c*/ 	.word	0xffffffff


	//   ....[9]....
        /*0050*/ 	.word	0xffffffff


	//   ....[10]....
        /*0054*/ 	.word	0xffffffff


	//   ....[11]....
        /*0058*/ 	.word	0xffffffff


	//   ....[12]....
        /*005c*/ 	.word	0xffffffff


	//   ....[13]....
        /*0060*/ 	.word	0xffffffff


	//   ....[14]....
        /*0064*/ 	.word	0xffffffff


	//   ....[15]....
        /*0068*/ 	.word	0xffffffff


	//   ....[16]....
        /*006c*/ 	.word	0xffffffff


	//   ....[17]....
        /*0070*/ 	.word	0xffffffff


	//----- nvinfo : EIATTR_COOP_GROUP_INSTR_OFFSETS
	.align		4
.L_3274:
        /*0074*/ 	.byte	0x04, 0x28
        /*0076*/ 	.short	(.L_3276 - .L_3275)


	//   ....[0]....
.L_3275:
        /*0078*/ 	.word	0x0002d550


	//   ....[1]....
        /*007c*/ 	.word	0x0002d590


	//   ....[2]....
        /*0080*/ 	.word	0x0002d5b0


	//   ....[3]....
        /*0084*/ 	.word	0x0002d5d0


	//   ....[4]....
        /*0088*/ 	.word	0x0002d5f0


	//   ....[5]....
        /*008c*/ 	.word	0x0002dd50


	//   ....[6]....
        /*0090*/ 	.word	0x0002dd70


	//   ....[7]....
        /*0094*/ 	.word	0x0002dd90


	//   ....[8]....
        /*0098*/ 	.word	0x0002ddb0


	//   ....[9]....
        /*009c*/ 	.word	0x0002ddd0


	//   ....[10]....
        /*00a0*/ 	.word	0x0002df50


	//   ....[11]....
        /*00a4*/ 	.word	0x0002df80


	//   ....[12]....
        /*00a8*/ 	.word	0x0002df90


	//   ....[13]....
        /*00ac*/ 	.word	0x0002dfe0


	//   ....[14]....
        /*00b0*/ 	.word	0x0002e0b0


	//   ....[15]....
        /*00b4*/ 	.word	0x0002e0e0


	//   ....[16]....
        /*00b8*/ 	.word	0x0002e180


	//   ....[17]....
        /*00bc*/ 	.word	0x0002e1b0


	//----- nvinfo : EIATTR_VRC_CTA_INIT_COUNT
	.align		4
.L_3276:
        /*00c0*/ 	.byte	0x02, 0x4a
	.zero		1
	.zero		1


	//----- nvinfo : EIATTR_EXIT_INSTR_OFFSETS
	.align		4
        /*00c4*/ 	.byte	0x04, 0x1c
        /*00c6*/ 	.short	(.L_3278 - .L_3277)


	//   ....[0]....
.L_3277:
        /*00c8*/ 	.word	0x00000700


	//   ....[1]....
        /*00cc*/ 	.word	0x0002f0c0


	//----- nvinfo : EIATTR_MAX_THREADS
	.align		4
.L_3278:
        /*00d0*/ 	.byte	0x04, 0x05
        /*00d2*/ 	.short	(.L_3280 - .L_3279)
.L_3279:
        /*00d4*/ 	.word	0x00000080
        /*00d8*/ 	.word	0x00000001
        /*00dc*/ 	.word	0x00000001


	//----- nvinfo : EIATTR_CRS_STACK_SIZE
	.align		4
.L_3280:
        /*00e0*/ 	.byte	0x04, 0x1e
        /*00e2*/ 	.short	(.L_3282 - .L_3281)
.L_3281:
        /*00e4*/ 	.word	0x00000000


	//----- nvinfo : EIATTR_CBANK_PARAM_SIZE
	.align		4
.L_3282:
        /*00e8*/ 	.byte	0x03, 0x19
        /*00ea*/ 	.short	0x00e8


	//----- nvinfo : EIATTR_PARAM_CBANK
	.align		4
        /*00ec*/ 	.byte	0x04, 0x0a
        /*00ee*/ 	.short	(.L_3284 - .L_3283)
	.align		4
.L_3283:
        /*00f0*/ 	.word	index@(.nv.constant0._ZN10layer_norm13ln_fwd_kernelINS_13Kernel_traitsIf6__halffS2_fjLj7168ELj1ELj1ELj4ELj16ENS_18Kernel_traits_baseILj7168EfS2_fS2_fjLj128EEEEELb1ELb0ELb1ELb1EEEvNS_9FwdParamsE)
        /*00f4*/ 	.short	0x0380
        /*00f6*/ 	.short	0x00e8


	//----- nvinfo : EIATTR_SW_WAR
	.align		4
.L_3284:
        /*00f8*/ 	.byte	0x04, 0x36
        /*00fa*/ 	.short	(.L_3286 - .L_3285)
.L_3285:
        /*00fc*/ 	.word	0x00000008
.L_3286:


//--------------------- .nv.info._ZN10layer_norm13ln_fwd_kernelINS_13Kernel_traitsIf6__halffS2_fjLj7168ELj1ELj1ELj4ELj16ENS_18Kernel_traits_baseILj7168EfS2_fS2_fjLj128EEEEELb1ELb1ELb0ELb0EEEvNS_9FwdParamsE --------------------------
	.section	.nv.info._ZN10layer_norm13ln_fwd_kernelINS_13Kernel_traitsIf6__halffS2_fjLj7168ELj1ELj1ELj4ELj16ENS_18Kernel_traits_baseILj7168EfS2_fS2_fjLj128EEEEELb1ELb1ELb0ELb0EEEvNS_9FwdParamsE,"",@"SHT_CUDA_INFO"
	.sectionflags	@""
	.align	4


	//----- nvinfo : EIATTR_CUDA_API_VERSION
	.align		4
        /*0000*/ 	.byte	0x04, 0x37
        /*0002*/ 	.short	(.L_3288 - .L_3287)
.L_3287:
        /*0004*/ 	.word	0x00000082


	//----- nvinfo : EIATTR_KPARAM_INFO
	.align		4
.L_3288:
        /*0008*/ 	.byte	0x04, 0x17
        /*000a*/ 	.short	(.L_3290 - .L_3289)
.L_3289:
        /*000c*/ 	.word	0x00000000
        /*0010*/ 	.short	0x0000
        /*0012*/ 	.short	0x0000
        /*0014*/ 	.byte	0x00, 0xf0, 0xa1, 0x03


	//----- nvinfo : EIATTR_SPARSE_MMA_MASK
	.align		4
.L_3290:
        /*0018*/ 	.byte	0x03, 0x50
        /*001a*/ 	.short	0x0000


	//----- nvinfo : EIATTR_MAXREG_COUNT
	.align		4
        /*001c*/ 	.byte	0x03, 0x1b
        /*001e*/ 	.short	0x00ff


	//----- nvinfo : EIATTR_NUM_BARRIERS
	.align		4
        /*0020*/ 	.byte	0x02, 0x4c
        /*0022*/ 	.byte	0x01
	.zero		1


	//----- nvinfo : EIATTR_ANNOTATIONS
	.align		4
        /*0024*/ 	.byte	0x04, 0x55
        /*0026*/ 	.short	(.L_3292 - .L_3291)


	//   ....[0]....
.L_3291:
        /*0028*/ 	.word	0x00000001
        /*002c*/ 	.byte	0xc0, 0x14, 0x00, 0x00, 0x01, 0x00, 0x00, 0x00, 0x40, 0x15, 0x00, 0x00, 0x01, 0x00, 0x00, 0x00
        /*003c*/ 	.byte	0x50, 0xe1, 0x02, 0x00, 0x01, 0x00, 0x00, 0x00, 0x10, 0xef, 0x02, 0x00


	//----- nvinfo : EIATTR_MERCURY_ISA_VERSION
	.align		4
.L_3292:
        /*0048*/ 	.byte	0x03, 0x5f
        /*004a*/ 	.short	0x0101


	//----- nvinfo : EIATTR_COOP_GROUP_MASK_REGIDS
	.align		4
        /*004c*/ 	.byte	0x04, 0x29
        /*004e*/ 	.short	(.L_3294 - .L_3293)


	//   ....[0]....
.L_3293:
        /*0050*/ 	.word	0xffffffff


	//   ....[1]....
        /*0054*/ 	.word	0xffffffff


	//   ....[2]....
        /*0058*/ 	.word	0xffffffff


	//   ....[3]....
        /*005c*/ 	.word	0xffffffff


	//   ....[4]....
        /*0060*/ 	.word	0xffffffff


	//   ....[5]....
        /*0064*/ 	.word	0xffffffff


	//   ....[6]....
        /*0068*/ 	.word	0xffffffff


	//   ....[7]....
        /*006c*/ 	.word	0xffffffff


	//   ....[8]....
        /*0070*/ 	.word	0xffffffff


	//   ....[9]....
        /*0074*/ 	.word	0xffffffff


	//   ....[10]....
        /*0078*/ 	.word	0xffffffff


	//   ....[11]....
        /*007c*/ 	.word	0xffffffff


	//   ....[12]....
        /*0080*/ 	.word	0xffffffff


	//   ....[13]....
        /*0084*/ 	.word	0xffffffff


	//   ....[14]....
        /*0088*/ 	.word	0xffffffff


	//   ....[15]....
        /*008c*/ 	.word	0xffffffff


	//   ....[16]....
        /*0090*/ 	.word	0xffffffff


	//   ....[17]....
        /*0094*/ 	.word	0xffffffff


	//----- nvinfo : EIATTR_COOP_GROUP_INSTR_OFFSETS
	.align		4
.L_3294:
        /*0098*/ 	.byte	0x04, 0x28
        /*009a*/ 	.short	(.L_3296 - .L_3295)


	//   ....[0]....
.L_3295:
        /*009c*/ 	.word	0x0002e580


	//   ....[1]....
        /*00a0*/ 	.word	0x0002e5a0


	//   ....[2]....
        /*00a4*/ 	.word	0x0002e5c0


	//   ....[3]....
        /*00a8*/ 	.word	0x0002e5e0


	//   ....[4]....
        /*00ac*/ 	.word	0x0002e600


	//   ....[5]....
        /*00b0*/ 	.word	0x0002ed50


	//   ....[6]....
        /*00b4*/ 	.word	0x0002ed70


	//   ....[7]....
        /*00b8*/ 	.word	0x0002ed90


	//   ....[8]....
        /*00bc*/ 	.word	0x0002edb0


	//   ....[9]....
        /*00c0*/ 	.word	0x0002edd0


	//   ....[10]....
        /*00c4*/ 	.word	0x0002efa0


	//   ....[11]....
        /*00c8*/ 	.word	0x0002efe0


	//   ....[12]....
        /*00cc*/ 	.word	0x0002f080


	//   ....[13]....
        /*00d0*/ 	.word	0x0002f0f0


	//   ....[14]....
        /*00d4*/ 	.word	0x0002f100


	//   ....[15]....
        /*00d8*/ 	.word	0x0002f1a0


	//   ....[16]....
        /*00dc*/ 	.word	0x0002f1e0


	//   ....[17]....
        /*00e0*/ 	.word	0x0002f220


	//----- nvinfo : EIATTR_VRC_CTA_INIT_COUNT
	.align		4
.L_3296:
        /*00e4*/ 	.byte	0x02, 0x4a
	.zero		1
	.zero		1


	//----- nvinfo : EIATTR_EXIT_INSTR_OFFSETS
	.align		4
        /*00e8*/ 	.byte	0x04, 0x1c
        /*00ea*/ 	.short	(.L_3298 - .L_3297)


	//   ....[0]....
.L_3297:
        /*00ec*/ 	.word	0x00000ff0


	//   ....[1]....
        /*00f0*/ 	.word	0x000302e0


	//----- nvinfo : EIATTR_INDIRECT_BRANCH_TARGETS
	.align		4
.L_3298:
        /*00f4*/ 	.byte	0x04, 0x34
        /*00f6*/ 	.short	(.L_3300 - .L_3299)


	//   ....[0]....
.L_3299:
        /*00f8*/ 	.word	.L_x_42251@srel
        /*00fc*/ 	.short	0x0
        /*00fe*/ 	.short	0x0
        /*0100*/ 	.word	0x3
        /*0104*/ 	.word	.L_x_42252@srel
        /*0108*/ 	.word	.L_x_42253@srel
        /*010c*/ 	.word	.L_x_42254@srel


	//----- nvinfo : EIATTR_MAX_THREADS
	.align		4
.L_3300:
        /*0110*/ 	.byte	0x04, 0x05
        /*0112*/ 	.short	(.L_3302 - .L_3301)
.L_3301:
        /*0114*/ 	.word	0x00000080
        /*0118*/ 	.word	0x00000001
        /*011c*/ 	.word	0x00000001


	//----- nvinfo : EIATTR_CRS_STACK_SIZE
	.align		4
.L_3302:
        /*0120*/ 	.byte	0x04, 0x1e
        /*0122*/ 	.short	(.L_3304 - .L_3303)
.L_3303:
        /*0124*/ 	.word	0x00000000


	//----- nvinfo : EIATTR_CBANK_PARAM_SIZE
	.align		4
.L_3304:
        /*0128*/ 	.byte	0x03, 0x19
        /*012a*/ 	.short	0x00e8


	//----- nvinfo : EIATTR_PARAM_CBANK
	.align		4
        /*012c*/ 	.byte	0x04, 0x0a
        /*012e*/ 	.short	(.L_3306 - .L_3305)
	.align		4
.L_3305:
        /*0130*/ 	.word	index@(.nv.constant0._ZN10layer_norm13ln_fwd_kernelINS_13Kernel_traitsIf6__halffS2_fjLj7168ELj1ELj1ELj4ELj16ENS_18Kernel_traits_baseILj7168EfS2_fS2_fjLj128EEEEELb1ELb1ELb0ELb0EEEvNS_9FwdParamsE)
        /*0134*/ 	.short	0x0380
        /*0136*/ 	.short	0x00e8


	//----- nvinfo : EIATTR_SW_WAR
	.align		4
.L_3306:
        /*0138*/ 	.byte	0x04, 0x36
        /*013a*/ 	.short	(.L_3308 - .L_3307)
.L_3307:
        /*013c*/ 	.word	0x00000008
.L_3308:


//--------------------- .nv.info._ZN10layer_norm13ln_fwd_kernelINS_13Kernel_traitsIf6__halffS2_fjLj7168ELj1ELj1ELj4ELj16ENS_18Kernel_traits_baseILj7168EfS2_fS2_fjLj128EEEEELb1ELb1ELb0ELb1EEEvNS_9FwdParamsE --------------------------
	.section	.nv.info._ZN10layer_norm13ln_fwd_kernelINS_13Kernel_traitsIf6__halffS2_fjLj7168ELj1ELj1ELj4ELj16ENS_18Kernel_traits_baseILj7168EfS2_fS2_fjLj128EEEEELb1ELb1ELb0ELb1EEEvNS_9FwdParamsE,"",@"SHT_CUDA_INFO"
	.sectionflags	@""
	.align	4


	//----- nvinfo : EIATTR_CUDA_API_VERSION
	.align		4
        /*0000*/ 	.byte	0x04, 0x37
        /*0002*/ 	.short	(.L_3310 - .L_3309)
.L_3309:
        /*0004*/ 	.word	0x00000082


	//----- nvinfo : EIATTR_KPARAM_INFO
	.align		4
.L_3310:
        /*0008*/ 	.byte	0x04, 0x17
        /*000a*/ 	.short	(.L_3312 - .L_3311)
.L_3311:
        /*000c*/ 	.word	0x00000000
        /*0010*/ 	.short	0x0000
        /*0012*/ 	.short	0x0000
        /*0014*/ 	.byte	0x00, 0xf0, 0xa1, 0x03


	//----- nvinfo : EIATTR_SPARSE_MMA_MASK
	.align		4
.L_3312:
        /*0018*/ 	.byte	0x03, 0x50
        /*001a*/ 	.short	0x0000


	//----- nvinfo : EIATTR_MAXREG_COUNT
	.align		4
        /*001c*/ 	.byte	0x03, 0x1b
        /*001e*/ 	.short	0x00ff


	//----- nvinfo : EIATTR_NUM_BARRIERS
	.align		4
        /*0020*/ 	.byte	0x02, 0x4c
        /*0022*/ 	.byte	0x01
	.zero		1


	//----- nvinfo : EIATTR_ANNOTATIONS
	.align		4
        /*0024*/ 	.byte	0x04, 0x55
        /*0026*/ 	.short	(.L_3314 - .L_3313)


	//   ....[0]....
.L_3313:
        /*0028*/ 	.word	0x00000001
        /*002c*/ 	.byte	0x50, 0x06, 0x00, 0x00, 0x01, 0x00, 0x00, 0x00, 0x60, 0x06, 0x00, 0x00, 0x01, 0x00, 0x00, 0x00
        /*003c*/ 	.byte	0x40, 0x0a, 0x00, 0x00, 0x01, 0x00, 0x00, 0x00, 0x50, 0x0a, 0x00, 0x00, 0x01, 0x00, 0x00, 0x00
        /*004c*/ 	.byte	0xb0, 0x50, 0x02, 0x00, 0x01, 0x00, 0x00, 0x00, 0xb0, 0x53, 0x02, 0x00, 0x01, 0x00, 0x00, 0x00
        /*005c*/ 	.byte	0xe0, 0x53, 0x02, 0x00, 0x01, 0x00, 0x00, 0x00, 0x40, 0x54, 0x02, 0x00


	//----- nvinfo : EIATTR_MERCURY_ISA_VERSION
	.align		4
.L_3314:
        /*0068*/ 	.byte	0x03, 0x5f
        /*006a*/ 	.short	0x0101


	//----- nvinfo : EIATTR_COOP_GROUP_MASK_REGIDS
	.align		4
        /*006c*/ 	.byte	0x04, 0x29
        /*006e*/ 	.short	(.L_3316 - .L_3315)


	//   ....[0]....
.L_3315:
        /*0070*/ 	.word	0xffffffff


	//   ....[1]....
        /*0074*/ 	.word	0xffffffff


	//   ....[2]....
        /*0078*/ 	.word	0xffffffff


	//   ....[3]....
        /*007c*/ 	.word	0xffffffff


	//   ....[4]....
        /*0080*/ 	.word	0xffffffff


	//   ....[5]....
        /*0084*/ 	.word	0xffffffff


	//   ....[6]....
        /*0088*/ 	.word	0xffffffff


	//   ....[7]....
        /*008c*/ 	.word	0xffffffff


	//   ....[8]....
        /*0090*/ 	.word	0xffffffff


	//   ....[9]....
        /*0094*/ 	.word	0xffffffff


	//   ....[10]....
        /*0098*/ 	.word	0xffffffff


	//   ....[11]....
        /*009c*/ 	.word	0xffffffff


	//   ....[12]....
        /*00a0*/ 	.word	0xffffffff


	//   ....[13]....
        /*00a4*/ 	.word	0xffffffff


	//   ....[14]....
        /*00a8*/ 	.word	0xffffffff


	//   ....[15]....
        /*00ac*/ 	.word	0xffffffff


	//   ....[16]....
        /*00b0*/ 	.word	0xffffffff


	//   ....[17]....
        /*00b4*/ 	.word	0xffffffff


	//----- nvinfo : EIATTR_COOP_GROUP_INSTR_OFFSETS
	.align		4
.L_3316:
        /*00b8*/ 	.byte	0x04, 0x28
        /*00ba*/ 	.short	(.L_3318 - .L_3317)


	//   ....[0]....
.L_3317:
        /*00bc*/ 	.word	0x00024680


	//   ....[1]....
        /*00c0*/ 	.word	0x000246a0


	//   ....[2]....
        /*00c4*/ 	.word	0x000246c0


	//   ....[3]....
        /*00c8*/ 	.word	0x000246e0


	//   ....[4]....
        /*00cc*/ 	.word	0x00024700


	//   ....[5]....
        /*00d0*/ 	.word	0x00024e30


	//   ....[6]....
        /*00d4*/ 	.word	0x00024e50


	//   ....[7]....
        /*00d8*/ 	.word	0x00024e80


	//   ....[8]....
        /*00dc*/ 	.word	0x00024eb0


	//   ....[9]....
        /*00e0*/ 	.word	0x00024ed0


	//   ....[10]....
        /*00e4*/ 	.word	0x00025080


	//   ....[11]....
        /*00e8*/ 	.word	0x00025090


	//   ....[12]....
        /*00ec*/ 	.word	0x00025140


	//   ....[13]....
        /*00f0*/ 	.word	0x00025160


	//   ....[14]....
        /*00f4*/ 	.word	0x000251f0


	//   ....[15]....
        /*00f8*/ 	.word	0x00025260


	//   ....[16]....
        /*00fc*/ 	.word	0x00025290


	//   ....[17]....
        /*0100*/ 	.word	0x000252e0


	//----- nvinfo : EIATTR_VRC_CTA_INIT_COUNT
	.align		4
.L_3318:
        /*0104*/ 	.byte	0x02, 0x4a
	.zero		1
	.zero		1


	//----- nvinfo : EIATTR_EXIT_INSTR_OFFSETS
	.align		4
        /*0108*/ 	.byte	0x04, 0x1c
        /*010a*/ 	.short	(.L_3320 - .L_3319)


	//   ....[0]....
.L_3319:
        /*010c*/ 	.word	0x00000a90


	//   ....[1]....
        /*0110*/ 	.word	0x00026160


	//----- nvinfo : EIATTR_INDIRECT_BRANCH_TARGETS
	.align		4
.L_3320:
        /*0114*/ 	.byte	0x04, 0x34
        /*0116*/ 	.short	(.L_3322 - .L_3321)


	//   ....[0]....
.L_3321:
        /*0118*/ 	.word	.L_x_42255@srel
        /*011c*/ 	.short	0x0
        /*011e*/ 	.short	0x0
        /*0120*/ 	.word	0x3
        /*0124*/ 	.word	.L_x_42256@srel
        /*0128*/ 	.word	.L_x_42257@srel
        /*012c*/ 	.word	.L_x_42258@srel


	//----- nvinfo : EIATTR_MAX_THREADS
	.align		4
.L_3322:
        /*0130*/ 	.byte	0x04, 0x05
        /*0132*/ 	.short	(.L_3324 - .L_3323)
.L_3323:
        /*0134*/ 	.word	0x00000080
        /*0138*/ 	.word	0x00000001
        /*013c*/ 	.word	0x00000001


	//----- nvinfo : EIATTR_CRS_STACK_SIZE
	.align		4
.L_3324:
        /*0140*/ 	.byte	0x04, 0x1e
        /*0142*/ 	.short	(.L_3326 - .L_3325)
.L_3325:
        /*0144*/ 	.word	0x00000000


	//----- nvinfo : EIATTR_CBANK_PARAM_SIZE
	.align		4
.L_3326:
        /*0148*/ 	.byte	0x03, 0x19
        /*014a*/ 	.short	0x00e8


	//----- nvinfo : EIATTR_PARAM_CBANK
	.align		4
        /*014c*/ 	.byte	0x04, 0x0a
        /*014e*/ 	.short	(.L_3328 - .L_3327)
	.align		4
.L_3327:
        /*0150*/ 	.word	index@(.nv.constant0._ZN10layer_norm13ln_fwd_kernelINS_13Kernel_traitsIf6__halffS2_fjLj7168ELj1ELj1ELj4ELj16ENS_18Kernel_traits_baseILj7168EfS2_fS2_fjLj128EEEEELb1ELb1ELb0ELb1EEEvNS_9FwdParamsE)
        /*0154*/ 	.short	0x0380
        /*0156*/ 	.short	0x00e8


	//----- nvinfo : EIATTR_SW_WAR
	.align		4
.L_3328:
        /*0158*/ 	.byte	0x04, 0x36
        /*015a*/ 	.short	(.L_3330 - .L_3329)
.L_3329:
        /*015c*/ 	.word	0x00000008
.L_3330:


//--------------------- .nv.info._ZN10layer_norm13ln_fwd_kernelINS_13Kernel_traitsIf6__halffS2_fjLj7168ELj1ELj1ELj4ELj16ENS_18Kernel_traits_baseILj7168EfS2_fS2_fjLj128EEEEELb1ELb1ELb1ELb0EEEvNS_9FwdParamsE --------------------------
	.section	.nv.info._ZN10layer_norm13ln_fwd_kernelINS_13Kernel_traitsIf6__halffS2_fjLj7168ELj1ELj1ELj4ELj16ENS_18Kernel_traits_baseILj7168EfS2_fS2_fjLj128EEEEELb1ELb1ELb1ELb0EEEvNS_9FwdParamsE,"",@"SHT_CUDA_INFO"
	.sectionflags	@""
	.align	4


	//----- nvinfo : EIATTR_CUDA_API_VERSION
	.align		4
        /*0000*/ 	.byte	0x04, 0x37
        /*0002*/ 	.short	(.L_3332 - .L_3331)
.L_3331:
        /*0004*/ 	.word	0x00000082


	//----- nvinfo : EIATTR_KPARAM_INFO
	.align		4
.L_3332:
        /*0008*/ 	.byte	0x04, 0x17
        /*000a*/ 	.short	(.L_3334 - .L_3333)
.L_3333:
        /*000c*/ 	.word	0x00000000
        /*0010*/ 	.short	0x0000
        /*0012*/ 	.short	0x0000
        /*0014*/ 	.byte	0x00, 0xf0, 0xa1, 0x03


	//----- nvinfo : EIATTR_SPARSE_MMA_MASK
	.align		4
.L_3334:
        /*0018*/ 	.byte	0x03, 0x50
        /*001a*/ 	.short	0x0000


	//----- nvinfo : EIATTR_MAXREG_COUNT
	.align		4
        /*001c*/ 	.byte	0x03, 0x1b
        /*001e*/ 	.short	0x00ff


	//----- nvinfo : EIATTR_NUM_BARRIERS
	.align		4
        /*0020*/ 	.byte	0x02, 0x4c
        /*0022*/ 	.byte	0x01
	.zero		1


	//----- nvinfo : EIATTR_ANNOTATIONS
	.align		4
        /*0024*/ 	.byte	0x04, 0x55
        /*0026*/ 	.short	(.L_3336 - .L_3335)


	//   ....[0]....
.L_3335:
        /* <DEDUP_REMOVED lines=26> */


	//----- nvinfo : EIATTR_MERCURY_ISA_VERSION
	.align		4
.L_3336:
        /*01b8*/ 	.byte	0x03, 0x5f
        /*01ba*/ 	.short	0x0101


	//----- nvinfo : EIATTR_COOP_GROUP_MASK_REGIDS
	.align		4
        /*01bc*/ 	.byte	0x04, 0x29
        /*01be*/ 	.short	(.L_3338 - .L_3337)


	//   ....[0]....
.L_3337:
        /*01c0*/ 	.word	0xffffffff


	//   ....[1]....
        /*01c4*/ 	.word	0xffffffff


	//   ....[2]....
        /*01c8*/ 	.word	0xffffffff


	//   ....[3]....
        /*01cc*/ 	.word	0xffffffff


	//   ....[4]....
        /*01d0*/ 	.word	0xffffffff


	//   ....[5]....
        /*01d4*/ 	.word	0xffffffff


	//   ....[6]....
        /*01d8*/ 	.word	0xffffffff


	//   ....[7]....
        /*01dc*/ 	.word	0xffffffff


	//   ....[8]....
        /*01e0*/ 	.word	0xffffffff


	//   ....[9]....
        /*01e4*/ 	.word	0xffffffff


	//   ....[10]....
        /*01e8*/ 	.word	0xffffffff


	//   ....[11]....
        /*01ec*/ 	.word	0xffffffff


	//   ....[12]....
        /*01f0*/ 	.word	0xffffffff


	//   ....[13]....
        /*01f4*/ 	.word	0xffffffff


	//   ....[14]....
        /*01f8*/ 	.word	0xffffffff


	//   ....[15]....
        /*01fc*/ 	.word	0xffffffff


	//   ....[16]....
        /*0200*/ 	.word	0xffffffff


	//   ....[17]....
        /*0204*/ 	.word	0xffffffff


	//----- nvinfo : EIATTR_COOP_GROUP_INSTR_OFFSETS
	.align		4
.L_3338:
        /*0208*/ 	.byte	0x04, 0x28
        /*020a*/ 	.short	(.L_3340 - .L_3339)


	//   ....[0]....
.L_3339:
        /*020c*/ 	.word	0x00030340


	//   ....[1]....
        /*0210*/ 	.word	0x00030360


	//   ....[2]....
        /*0214*/ 	.word	0x00030380


	//   ....[3]....
        /*0218*/ 	.word	0x000303a0


	//   ....[4]....
        /*021c*/ 	.word	0x000303c0


	//   ....[5]....
        /*0220*/ 	.word	0x00030b40


	//   ....[6]....
        /*0224*/ 	.word	0x00030b60


	//   ....[7]....
        /*0228*/ 	.word	0x00030b80


	//   ....[8]....
        /*022c*/ 	.word	0x00030ba0


	//   ....[9]....
        /*0230*/ 	.word	0x00030bc0


	//   ....[10]....
        /*0234*/ 	.word	0x00030d70


	//   ....[11]....
        /*0238*/ 	.word	0x00030db0


	//   ....[12]....
        /*023c*/ 	.word	0x00030e40


	//   ....[13]....
        /*0240*/ 	.word	0x00030eb0


	//   ....[14]....
        /*0244*/ 	.word	0x00030ec0


	//   ....[15]....
        /*0248*/ 	.word	0x00030f60


	//   ....[16]....
        /*024c*/ 	.word	0x00030fb0


	//   ....[17]....
        /*0250*/ 	.word	0x00030fc0


	//----- nvinfo : EIATTR_VRC_CTA_INIT_COUNT
	.align		4
.L_3340:
        /*0254*/ 	.byte	0x02, 0x4a
	.zero		1
	.zero		1


	//----- nvinfo : EIATTR_EXIT_INSTR_OFFSETS
	.align		4
        /*0258*/ 	.byte	0x04, 0x1c
        /*025a*/ 	.short	(.L_3342 - .L_3341)


	//   ....[0]....
.L_3341:
        /*025c*/ 	.word	0x000011e0


	//   ....[1]....
        /*0260*/ 	.word	0x00032200


	//----- nvinfo : EIATTR_MAX_THREADS
	.align		4
.L_3342:
        /*0264*/ 	.byte	0x04, 0x05
        /*0266*/ 	.short	(.L_3344 - .L_3343)
.L_3343:
        /*0268*/ 	.word	0x00000080
        /*026c*/ 	.word	0x00000001
        /*0270*/ 	.word	0x00000001


	//----- nvinfo : EIATTR_CRS_STACK_SIZE
	.align		4
.L_3344:
        /*0274*/ 	.byte	0x04, 0x1e
        /*0276*/ 	.short	(.L_3346 - .L_3345)
.L_3345:
        /*0278*/ 	.word	0x00000000


	//----- nvinfo : EIATTR_CBANK_PARAM_SIZE
	.align		4
.L_3346:
        /*027c*/ 	.byte	0x03, 0x19
        /*027e*/ 	.short	0x00e8


	//----- nvinfo : EIATTR_PARAM_CBANK
	.align		4
        /*0280*/ 	.byte	0x04, 0x0a
        /*0282*/ 	.short	(.L_3348 - .L_3347)
	.align		4
.L_3347:
        /*0284*/ 	.word	index@(.nv.constant0._ZN10layer_norm13ln_fwd_kernelINS_13Kernel_traitsIf6__halffS2_fjLj7168ELj1ELj1ELj4ELj16ENS_18Kernel_traits_baseILj7168EfS2_fS2_fjLj128EEEEELb1ELb1ELb1ELb0EEEvNS_9FwdParamsE)
        /*0288*/ 	.short	0x0380
        /*028a*/ 	.short	0x00e8


	//----- nvinfo : EIATTR_SW_WAR
	.align		4
.L_3348:
        /*028c*/ 	.byte	0x04, 0x36
        /*028e*/ 	.short	(.L_3350 - .L_3349)
.L_3349:
        /*0290*/ 	.word	0x00000008
.L_3350:


//--------------------- .nv.info._ZN10layer_norm13ln_fwd_kernelINS_13Kernel_traitsIf6__halffS2_fjLj7168ELj1ELj1ELj4ELj16ENS_18Kernel_traits_baseILj7168EfS2_fS2_fjLj128EEEEELb1ELb1ELb1ELb1EEEvNS_9FwdParamsE --------------------------
	.section	.nv.info._ZN10layer_norm13ln_fwd_kernelINS_13Kernel_traitsIf6__halffS2_fjLj7168ELj1ELj1ELj4ELj16ENS_18Kernel_traits_baseILj7168EfS2_fS2_fjLj128EEEEELb1ELb1ELb1ELb1EEEvNS_9FwdParamsE,"",@"SHT_CUDA_INFO"
	.sectionflags	@""
	.align	4


	//----- nvinfo : EIATTR_CUDA_API_VERSION
	.align		4
        /*0000*/ 	.byte	0x04, 0x37
        /*0002*/ 	.short	(.L_3352 - .L_3351)
.L_3351:
        /*0004*/ 	.word	0x00000082


	//----- nvinfo : EIATTR_KPARAM_INFO
	.align		4
.L_3352:
        /*0008*/ 	.byte	0x04, 0x17
        /*000a*/ 	.short	(.L_3354 - .L_3353)
.L_3353:
        /*000c*/ 	.word	0x00000000
        /*0010*/ 	.short	0x0000
        /*0012*/ 	.short	0x0000
        /*0014*/ 	.byte	0x00, 0xf0, 0xa1, 0x03


	//----- nvinfo : EIATTR_SPARSE_MMA_MASK
	.align		4
.L_3354:
        /*0018*/ 	.byte	0x03, 0x50
        /*001a*/ 	.short	0x0000


	//----- nvinfo : EIATTR_MAXREG_COUNT
	.align		4
        /*001c*/ 	.byte	0x03, 0x1b
        /*001e*/ 	.short	0x00ff


	//----- nvinfo : EIATTR_NUM_BARRIERS
	.align		4
        /*0020*/ 	.byte	0x02, 0x4c
        /*0022*/ 	.byte	0x01
	.zero		1


	//----- nvinfo : EIATTR_ANNOTATIONS
	.align		4
        /*0024*/ 	.byte	0x04, 0x55
        /*0026*/ 	.short	(.L_3356 - .L_3355)


	//   ....[0]....
.L_3355:
        /* <DEDUP_REMOVED lines=9> */


	//----- nvinfo : EIATTR_MERCURY_ISA_VERSION
	.align		4
.L_3356:
        /*00a8*/ 	.byte	0x03, 0x5f
        /*00aa*/ 	.short	0x0101


	//----- nvinfo : EIATTR_COOP_GROUP_MASK_REGIDS
	.align		4
        /*00ac*/ 	.byte	0x04, 0x29
        /*00ae*/ 	.short	(.L_3358 - .L_3357)


	//   ....[0]....
.L_3357:
        /*00b0*/ 	.word	0xffffffff


	//   ....[1]....
        /*00b4*/ 	.word	0xffffffff


	//   ....[2]....
        /*00b8*/ 	.word	0xffffffff


	//   ....[3]....
        /*00bc*/ 	.word	0xffffffff


	//   ....[4]....
        /*00c0*/ 	.word	0xffffffff


	//   ....[5]....
        /*00c4*/ 	.word	0xffffffff


	//   ....[6]....
        /*00c8*/ 	.word	0xffffffff


	//   ....[7]....
        /*00cc*/ 	.word	0xffffffff


	//   ....[8]....
        /*00d0*/ 	.word	0xffffffff


	//   ....[9]....
        /*00d4*/ 	.word	0xffffffff


	//   ....[10]....
        /*00d8*/ 	.word	0xffffffff


	//   ....[11]....
        /*00dc*/ 	.word	0xffffffff


	//   ....[12]....
        /*00e0*/ 	.word	0xffffffff


	//   ....[13]....
        /*00e4*/ 	.word	0xffffffff


	//   ....[14]....
        /*00e8*/ 	.word	0xffffffff


	//   ....[15]....
        /*00ec*/ 	.word	0xffffffff


	//   ....[16]....
        /*00f0*/ 	.word	0xffffffff


	//   ....[17]....
        /*00f4*/ 	.word	0xffffffff


	//----- nvinfo : EIATTR_COOP_GROUP_INSTR_OFFSETS
	.align		4
.L_3358:
        /*00f8*/ 	.byte	0x04, 0x28
        /*00fa*/ 	.short	(.L_3360 - .L_3359)


	//   ....[0]....
.L_3359:
        /*00fc*/ 	.word	0x00027c90


	//   ....[1]....
        /*0100*/ 	.word	0x00027cb0


	//   ....[2]....
        /*0104*/ 	.word	0x00027cd0


	//   ....[3]....
        /*0108*/ 	.word	0x00027cf0


	//   ....[4]....
        /*010c*/ 	.word	0x00027d10


	//   ....[5]....
        /*0110*/ 	.word	0x00028440


	//   ....[6]....
        /*0114*/ 	.word	0x00028460


	//   ....[7]....
        /*0118*/ 	.word	0x00028480


	//   ....[8]....
        /*011c*/ 	.word	0x000284a0


	//   ....[9]....
        /*0120*/ 	.word	0x000284c0


	//   ....[10]....
        /*0124*/ 	.word	0x00028650


	//   ....[11]....
        /*0128*/ 	.word	0x00028690


	//   ....[12]....
        /*012c*/ 	.word	0x00028720


	//   ....[13]....
        /*0130*/ 	.word	0x00028790


	//   ....[14]....
        /*0134*/ 	.word	0x000287a0


	//   ....[15]....
        /*0138*/ 	.word	0x00028840


	//   ....[16]....
        /*013c*/ 	.word	0x000288a0


	//   ....[17]....
        /*0140*/ 	.word	0x000288b0


	//----- nvinfo : EIATTR_VRC_CTA_INIT_COUNT
	.align		4
.L_3360:
        /*0144*/ 	.byte	0x02, 0x4a
	.zero		1
	.zero		1


	//----- nvinfo : EIATTR_EXIT_INSTR_OFFSETS
	.align		4
        /*0148*/ 	.byte	0x04, 0x1c
        /*014a*/ 	.short	(.L_3362 - .L_3361)


	//   ....[0]....
.L_3361:
        /*014c*/ 	.word	0x00000ab0


	//   ....[1]....
        /*0150*/ 	.word	0x00029880


	//----- nvinfo : EIATTR_MAX_THREADS
	.align		4
.L_3362:
        /*0154*/ 	.byte	0x04, 0x05
        /*0156*/ 	.short	(.L_3364 - .L_3363)
.L_3363:
        /*0158*/ 	.word	0x00000080
        /*015c*/ 	.word	0x00000001
        /*0160*/ 	.word	0x00000001


	//----- nvinfo : EIATTR_CRS_STACK_SIZE
	.align		4
.L_3364:
        /*0164*/ 	.byte	0x04, 0x1e
        /*0166*/ 	.short	(.L_3366 - .L_3365)
.L_3365:
        /*0168*/ 	.word	0x00000000


	//----- nvinfo : EIATTR_CBANK_PARAM_SIZE
	.align		4
.L_3366:
        /*016c*/ 	.byte	0x03, 0x19
        /*016e*/ 	.short	0x00e8


	//----- nvinfo : EIATTR_PARAM_CBANK
	.align		4
        /*0170*/ 	.byte	0x04, 0x0a
        /*0172*/ 	.short	(.L_3368 - .L_3367)
	.align		4
.L_3367:
        /*0174*/ 	.word	index@(.nv.constant0._ZN10layer_norm13ln_fwd_kernelINS_13Kernel_traitsIf6__halffS2_fjLj7168ELj1ELj1ELj4ELj16ENS_18Kernel_traits_baseILj7168EfS2_fS2_fjLj128EEEEELb1ELb1ELb1ELb1EEEvNS_9FwdParamsE)
        /*0178*/ 	.short	0x0380
        /*017a*/ 	.short	0x00e8


	//----- nvinfo : EIATTR_SW_WAR
	.align		4
.L_3368:
        /*017c*/ 	.byte	0x04, 0x36
        /*017e*/ 	.short	(.L_3370 - .L_3369)
.L_3369:
        /*0180*/ 	.word	0x00000008
.L_3370:


//--------------------- .nv.info._ZN10layer_norm13ln_fwd_kernelINS_13Kernel_traitsI6__halfffffjLj7168ELj1ELj1ELj8ELj16ENS_18Kernel_traits_baseILj7168ES2_ffffjLj256EEEEELb0ELb0ELb0ELb0EEEvNS_9FwdParamsE --------------------------
	.section	.nv.info._ZN10layer_norm13ln_fwd_kernelINS_13Kernel_traitsI6__halfffffjLj7168ELj1ELj1ELj8ELj16ENS_18Kernel_traits_baseILj7168ES2_ffffjLj256EEEEELb0ELb0ELb0ELb0EEEvNS_9FwdParamsE,"",@"SHT_CUDA_INFO"
	.sectionflags	@""
	.align	4


	//----- nvinfo : EIATTR_CUDA_API_VERSION
	.align		4
        /*0000*/ 	.byte	0x04, 0x37
        /*0002*/ 	.short	(.L_3372 - .L_3371)
.L_3371:
        /*0004*/ 	.word	0x00000082


	//----- nvinfo : EIATTR_KPARAM_INFO
	.align		4
.L_3372:
        /*0008*/ 	.byte	0x04, 0x17
        /*000a*/ 	.short	(.L_3374 - .L_3373)
.L_3373:
        /*000c*/ 	.word	0x00000000
        /*0010*/ 	.short	0x0000
        /*0012*/ 	.short	0x0000
        /*0014*/ 	.byte	0x00, 0xf0, 0xa1, 0x03


	//----- nvinfo : EIATTR_SPARSE_MMA_MASK
	.align		4
.L_3374:
        /*0018*/ 	.byte	0x03, 0x50
        /*001a*/ 	.short	0x0000


	//----- nvinfo : EIATTR_MAXREG_COUNT
	.align		4
        /*001c*/ 	.byte	0x03, 0x1b
        /*001e*/ 	.short	0x00ff


	//----- nvinfo : EIATTR_NUM_BARRIERS
	.align		4
        /*0020*/ 	.byte	0x02, 0x4c
        /*0022*/ 	.byte	0x01
	.zero		1


	//----- nvinfo : EIATTR_MERCURY_ISA_VERSION
	.align		4
        /*0024*/ 	.byte	0x03, 0x5f
        /*0026*/ 	.short	0x0101


	//----- nvinfo : EIATTR_COOP_GROUP_MASK_REGIDS
	.align		4
        /*0028*/ 	.byte	0x04, 0x29
        /*002a*/ 	.short	(.L_3376 - .L_3375)


	//   ....[0]....
.L_3375:
        /*002c*/ 	.word	0xffffffff


	//   ....[1]....
        /*0030*/ 	.word	0xffffffff


	//   ....[2]....
        /*0034*/ 	.word	0xffffffff


	//   ....[3]....
        /*0038*/ 	.word	0xffffffff


	//   ....[4]....
        /*003c*/ 	.word	0xffffffff


	//   ....[5]....
        /*0040*/ 	.word	0xffffffff


	//   ....[6]....
        /*0044*/ 	.word	0xffffffff


	//   ....[7]....
        /*0048*/ 	.word	0xffffffff


	//   ....[8]....
        /*004c*/ 	.word	0xffffffff


	//   ....[9]....
        /*0050*/ 	.word	0xffffffff


	//   ....[10]....
        /*0054*/ 	.word	0xffffffff


	//   ....[11]....
        /*0058*/ 	.word	0xffffffff


	//   ....[12]....
        /*005c*/ 	.word	0xffffffff


	//   ....[13]....
        /*0060*/ 	.word	0xffffffff


	//   ....[14]....
        /*0064*/ 	.word	0xffffffff


	//   ....[15]....
        /*0068*/ 	.word	0xffffffff


	//   ....[16]....
        /*006c*/ 	.word	0xffffffff


	//   ....[17]....
        /*0070*/ 	.word	0xffffffff


	//   ....[18]....
        /*0074*/ 	.word	0xffffffff


	//   ....[19]....
        /*0078*/ 	.word	0xffffffff


	//   ....[20]....
        /*007c*/ 	.word	0xffffffff


	//----- nvinfo : EIATTR_COOP_GROUP_INSTR_OFFSETS
	.align		4
.L_3376:
        /*0080*/ 	.byte	0x04, 0x28
        /*0082*/ 	.short	(.L_3378 - .L_3377)


	//   ....[0]....
.L_3377:
        /*0084*/ 	.word	0x00002070


	//   ....[1]....
        /*0088*/ 	.word	0x00002090


	//   ....[2]....
        /*008c*/ 	.word	0x000020b0


	//   ....[3]....
        /*0090*/ 	.word	0x000020d0


	//   ....[4]....
        /*0094*/ 	.word	0x000020f0


	//   ....[5]....
        /*0098*/ 	.word	0x00002510


	//   ....[6]....
        /*009c*/ 	.word	0x00002540


	//   ....[7]....
        /*00a0*/ 	.word	0x00002570


	//   ....[8]....
        /*00a4*/ 	.word	0x000025a0


	//   ....[9]....
        /*00a8*/ 	.word	0x000025d0


	//   ....[10]....
        /*00ac*/ 	.word	0x00002650


	//   ....[11]....
        /*00b0*/ 	.word	0x000026b0


	//   ....[12]....
        /*00b4*/ 	.word	0x000026c0


	//   ....[13]....
        /*00b8*/ 	.word	0x000026d0


	//   ....[14]....
        /*00bc*/ 	.word	0x000027a0


	//   ....[15]....
        /*00c0*/ 	.word	0x000027c0


	//   ....[16]....
        /*00c4*/ 	.word	0x00002830


	//   ....[17]....
        /*00c8*/ 	.word	0x00002860


	//   ....[18]....
        /*00cc*/ 	.word	0x00002890


	//   ....[19]....
        /*00d0*/ 	.word	0x00002990


	//   ....[20]....
        /*00d4*/ 	.word	0x000029a0


	//----- nvinfo : EIATTR_VRC_CTA_INIT_COUNT
	.align		4
.L_3378:
        /*00d8*/ 	.byte	0x02, 0x4a
	.zero		1
	.zero		1


	//----- nvinfo : EIATTR_EXIT_INSTR_OFFSETS
	.align		4
        /*00dc*/ 	.byte	0x04, 0x1c
        /*00de*/ 	.short	(.L_3380 - .L_3379)


	//   ....[0]....
.L_3379:
        /*00e0*/ 	.word	0x00000790


	//   ....[1]....
        /*00e4*/ 	.word	0x00003610


	//----- nvinfo : EIATTR_MAX_THREADS
	.align		4
.L_3380:
        /*00e8*/ 	.byte	0x04, 0x05
        /*00ea*/ 	.short	(.L_3382 - .L_3381)
.L_3381:
        /*00ec*/ 	.word	0x00000100
        /*00f0*/ 	.word	0x00000001
        /*00f4*/ 	.word	0x00000001


	//----- nvinfo : EIATTR_CRS_STACK_SIZE
	.align		4
.L_3382:
        /*00f8*/ 	.byte	0x04, 0x1e
        /*00fa*/ 	.short	(.L_3384 - .L_3383)
.L_3383:
        /*00fc*/ 	.word	0x00000000


	//----- nvinfo : EIATTR_CBANK_PARAM_SIZE
	.align		4
.L_3384:
        /*0100*/ 	.byte	0x03, 0x19
        /*0102*/ 	.short	0x00e8


	//----- nvinfo : EIATTR_PARAM_CBANK
	.align		4
        /*0104*/ 	.byte	0x04, 0x0a
        /*0106*/ 	.short	(.L_3386 - .L_3385)
	.align		4
.L_3385:
        /*0108*/ 	.word	index@(.nv.constant0._ZN10layer_norm13ln_fwd_kernelINS_13Kernel_traitsI6__halfffffjLj7168ELj1ELj1ELj8ELj16ENS_18Kernel_traits_baseILj7168ES2_ffffjLj256EEEEELb0ELb0ELb0ELb0EEEvNS_9FwdParamsE)
        /*010c*/ 	.short	0x0380
        /*010e*/ 	.short	0x00e8


	//----- nvinfo : EIATTR_SW_WAR
	.align		4
.L_3386:
        /*0110*/ 	.byte	0x04, 0x36
        /*0112*/ 	.short	(.L_3388 - .L_3387)
.L_3387:
        /*0114*/ 	.word	0x00000008
.L_3388:


//--------------------- .nv.info._ZN10layer_norm13ln_fwd_kernelINS_13Kernel_traitsI6__halfffffjLj7168ELj1ELj1ELj8ELj16ENS_18Kernel_traits_baseILj7168ES2_ffffjLj256EEEEELb0ELb0ELb0ELb1EEEvNS_9FwdParamsE --------------------------
	.section	.nv.info._ZN10layer_norm13ln_fwd_kernelINS_13Kernel_traitsI6__halfffffjLj7168ELj1ELj1ELj8ELj16ENS_18Kernel_traits_baseILj7168ES2_ffffjLj256EEEEELb0ELb0ELb0ELb1EEEvNS_9FwdParamsE,"",@"SHT_CUDA_INFO"
	.sectionflags	@""
	.align	4


	//----- nvinfo : EIATTR_CUDA_API_VERSION
	.align		4
        /*0000*/ 	.byte	0x04, 0x37
        /*0002*/ 	.short	(.L_3390 - .L_3389)
.L_3389:
        /*0004*/ 	.word	0x00000082


	//----- nvinfo : EIATTR_KPARAM_INFO
	.align		4
.L_3390:
        /*0008*/ 	.byte	0x04, 0x17
        /*000a*/ 	.short	(.L_3392 - .L_3391)
.L_3391:
        /*000c*/ 	.word	0x00000000
        /*0010*/ 	.short	0x0000
        /*0012*/ 	.short	0x0000
        /*0014*/ 	.byte	0x00, 0xf0, 0xa1, 0x03


	//----- nvinfo : EIATTR_SPARSE_MMA_MASK
	.align		4
.L_3392:
        /*0018*/ 	.byte	0x03, 0x50
        /*001a*/ 	.short	0x0000


	//----- nvinfo : EIATTR_MAXREG_COUNT
	.align		4
        /*001c*/ 	.byte	0x03, 0x1b
        /*001e*/ 	.short	0x00ff


	//----- nvinfo : EIATTR_NUM_BARRIERS
	.align		4
        /*0020*/ 	.byte	0x02, 0x4c
        /*0022*/ 	.byte	0x01
	.zero		1


	//----- nvinfo : EIATTR_MERCURY_ISA_VERSION
	.align		4
        /*0024*/ 	.byte	0x03, 0x5f
        /*0026*/ 	.short	0x0101


	//----- nvinfo : EIATTR_COOP_GROUP_MASK_REGIDS
	.align		4
        /*0028*/ 	.byte	0x04, 0x29
        /*002a*/ 	.short	(.L_3394 - .L_3393)


	//   ....[0]....
.L_3393:
        /*002c*/ 	.word	0xffffffff


	//   ....[1]....
        /*0030*/ 	.word	0xffffffff


	//   ....[2]....
        /*0034*/ 	.word	0xffffffff


	//   ....[3]....
        /*0038*/ 	.word	0xffffffff


	//   ....[4]....
        /*003c*/ 	.word	0xffffffff


	//   ....[5]....
        /*0040*/ 	.word	0xffffffff


	//   ....[6]....
        /*0044*/ 	.word	0xffffffff


	//   ....[7]....
        /*0048*/ 	.word	0xffffffff


	//   ....[8]....
        /*004c*/ 	.word	0xffffffff


	//   ....[9]....
        /*0050*/ 	.word	0xffffffff


	//   ....[10]....
        /*0054*/ 	.word	0xffffffff


	//   ....[11]....
        /*0058*/ 	.word	0xffffffff


	//   ....[12]....
        /*005c*/ 	.word	0xffffffff


	//   ....[13]....
        /*0060*/ 	.word	0xffffffff


	//   ....[14]....
        /*0064*/ 	.word	0xffffffff


	//   ....[15]....
        /*0068*/ 	.word	0xffffffff


	//   ....[16]....
        /*006c*/ 	.word	0xffffffff


	//   ....[17]....
        /*0070*/ 	.word	0xffffffff


	//   ....[18]....
        /*0074*/ 	.word	0xffffffff


	//   ....[19]....
        /*0078*/ 	.word	0xffffffff


	//   ....[20]....
        /*007c*/ 	.word	0xffffffff


	//----- nvinfo : EIATTR_COOP_GROUP_INSTR_OFFSETS
	.align		4
.L_3394:
        /*0080*/ 	.byte	0x04, 0x28
        /*0082*/ 	.short	(.L_3396 - .L_3395)


	//   ....[0]....
.L_3395:
        /*0084*/ 	.word	0x000019a0


	//   ....[1]....
        /*0088*/ 	.word	0x000019c0


	//   ....[2]....
        /*008c*/ 	.word	0x000019e0


	//   ....[3]....
        /*0090*/ 	.word	0x00001a00


	//   ....[4]....
        /*0094*/ 	.word	0x00001a20


	//   ....[5]....
        /*0098*/ 	.word	0x00001dd0


	//   ....[6]....
        /*009c*/ 	.word	0x00001df0


	//   ....[7]....
        /*00a0*/ 	.word	0x00001e10


	//   ....[8]....
        /*00a4*/ 	.word	0x00001e40


	//   ....[9]....
        /*00a8*/ 	.word	0x00001e80


	//   ....[10]....
        /*00ac*/ 	.word	0x00001fd0


	//   ....[11]....
        /*00b0*/ 	.word	0x00002030


	//   ....[12]....
        /*00b4*/ 	.word	0x000020c0


	//   ....[13]....
        /*00b8*/ 	.word	0x000020d0


	//   ....[14]....
        /*00bc*/ 	.word	0x00002160


	//   ....[15]....
        /*00c0*/ 	.word	0x00002190


	//   ....[16]....
        /*00c4*/ 	.word	0x000021b0


	//   ....[17]....
        /*00c8*/ 	.word	0x00002270


	//   ....[18]....
        /*00cc*/ 	.word	0x000022a0


	//   ....[19]....
        /*00d0*/ 	.word	0x00002340


	//   ....[20]....
        /*00d4*/ 	.word	0x00002370


	//----- nvinfo : EIATTR_VRC_CTA_INIT_COUNT
	.align		4
.L_3396:
        /*00d8*/ 	.byte	0x02, 0x4a
	.zero		1
	.zero		1


	//----- nvinfo : EIATTR_EXIT_INSTR_OFFSETS
	.align		4
        /*00dc*/ 	.byte	0x04, 0x1c
        /*00de*/ 	.short	(.L_3398 - .L_3397)


	//   ....[0]....
.L_3397:
        /*00e0*/ 	.word	0x00000200


	//   ....[1]....
        /*00e4*/ 	.word	0x00002aa0


	//----- nvinfo : EIATTR_MAX_THREADS
	.align		4
.L_3398:
        /*00e8*/ 	.byte	0x04, 0x05
        /*00ea*/ 	.short	(.L_3400 - .L_3399)
.L_3399:
        /*00ec*/ 	.word	0x00000100
        /*00f0*/ 	.word	0x00000001
        /*00f4*/ 	.word	0x00000001


	//----- nvinfo : EIATTR_CRS_STACK_SIZE
	.align		4
.L_3400:
        /*00f8*/ 	.byte	0x04, 0x1e
        /*00fa*/ 	.short	(.L_3402 - .L_3401)
.L_3401:
        /*00fc*/ 	.word	0x00000000


	//----- nvinfo : EIATTR_CBANK_PARAM_SIZE
	.align		4
.L_3402:
        /*0100*/ 	.byte	0x03, 0x19
        /*0102*/ 	.short	0x00e8


	//----- nvinfo : EIATTR_PARAM_CBANK
	.align		4
        /*0104*/ 	.byte	0x04, 0x0a
        /*0106*/ 	.short	(.L_3404 - .L_3403)
	.align		4
.L_3403:
        /*0108*/ 	.word	index@(.nv.constant0._ZN10layer_norm13ln_fwd_kernelINS_13Kernel_traitsI6__halfffffjLj7168ELj1ELj1ELj8ELj16ENS_18Kernel_traits_baseILj7168ES2_ffffjLj256EEEEELb0ELb0ELb0ELb1EEEvNS_9FwdParamsE)
        /*010c*/ 	.short	0x0380
        /*010e*/ 	.short	0x00e8


	//----- nvinfo : EIATTR_SW_WAR
	.align		4
.L_3404:
        /*0110*/ 	.byte	0x04, 0x36
        /*0112*/ 	.short	(.L_3406 - .L_3405)
.L_3405:
        /*0114*/ 	.word	0x00000008
.L_3406:


//--------------------- .nv.info._ZN10layer_norm13ln_fwd_kernelINS_13Kernel_traitsI6__halfffffjLj7168ELj1ELj1ELj8ELj16ENS_18Kernel_traits_baseILj7168ES2_ffffjLj256EEEEELb0ELb0ELb1ELb0EEEvNS_9FwdParamsE --------------------------
	.section	.nv.info._ZN10layer_norm13ln_fwd_kernelINS_13Kernel_traitsI6__halfffffjLj7168ELj1ELj1ELj8ELj16ENS_18Kernel_traits_baseILj7168ES2_ffffjLj256EEEEELb0ELb0ELb1ELb0EEEvNS_9FwdParamsE,"",@"SHT_CUDA_INFO"
	.sectionflags	@""
	.align	4


	//----- nvinfo : EIATTR_CUDA_API_VERSION
	.align		4
        /*0000*/ 	.byte	0x04, 0x37
        /*0002*/ 	.short	(.L_3408 - .L_3407)
.L_3407:
        /*0004*/ 	.word	0x00000082


	//----- nvinfo : EIATTR_KPARAM_INFO
	.align		4
.L_3408:
        /*0008*/ 	.byte	0x04, 0x17
        /*000a*/ 	.short	(.L_3410 - .L_3409)
.L_3409:
        /*000c*/ 	.word	0x00000000
        /*0010*/ 	.short	0x0000
        /*0012*/ 	.short	0x0000
        /*0014*/ 	.byte	0x00, 0xf0, 0xa1, 0x03


	//----- nvinfo : EIATTR_SPARSE_MMA_MASK
	.align		4
.L_3410:
        /*0018*/ 	.byte	0x03, 0x50
        /*001a*/ 	.short	0x0000


	//----- nvinfo : EIATTR_MAXREG_COUNT
	.align		4
        /*001c*/ 	.byte	0x03, 0x1b
        /*001e*/ 	.short	0x00ff


	//----- nvinfo : EIATTR_NUM_BARRIERS
	.align		4
        /*0020*/ 	.byte	0x02, 0x4c
        /*0022*/ 	.byte	0x01
	.zero		1


	//----- nvinfo : EIATTR_MERCURY_ISA_VERSION
	.align		4
        /*0024*/ 	.byte	0x03, 0x5f
        /*0026*/ 	.short	0x0101


	//----- nvinfo : EIATTR_COOP_GROUP_MASK_REGIDS
	.align		4
        /*0028*/ 	.byte	0x04, 0x29
        /*002a*/ 	.short	(.L_3412 - .L_3411)


	//   ....[0]....
.L_3411:
        /*002c*/ 	.word	0xffffffff


	//   ....[1]....
        /*0030*/ 	.word	0xffffffff


	//   ....[2]....
        /*0034*/ 	.word	0xffffffff


	//   ....[3]....
        /*0038*/ 	.word	0xffffffff


	//   ....[4]....
        /*003c*/ 	.word	0xffffffff


	//   ....[5]....
        /*0040*/ 	.word	0xffffffff


	//   ....[6]....
        /*0044*/ 	.word	0xffffffff


	//   ....[7]....
        /*0048*/ 	.word	0xffffffff


	//   ....[8]....
        /*004c*/ 	.word	0xffffffff


	//   ....[9]....
        /*0050*/ 	.word	0xffffffff


	//   ....[10]....
        /*0054*/ 	.word	0xffffffff


	//   ....[11]....
        /*0058*/ 	.word	0xffffffff


	//   ....[12]....
        /*005c*/ 	.word	0xffffffff


	//   ....[13]....
        /*0060*/ 	.word	0xffffffff


	//   ....[14]....
        /*0064*/ 	.word	0xffffffff


	//   ....[15]....
        /*0068*/ 	.word	0xffffffff


	//   ....[16]....
        /*006c*/ 	.word	0xffffffff


	//   ....[17]....
        /*0070*/ 	.word	0xffffffff


	//   ....[18]....
        /*0074*/ 	.word	0xffffffff


	//   ....[19]....
        /*0078*/ 	.word	0xffffffff


	//   ....[20]....
        /*007c*/ 	.word	0xffffffff


	//----- nvinfo : EIATTR_COOP_GROUP_INSTR_OFFSETS
	.align		4
.L_3412:
        /*0080*/ 	.byte	0x04, 0x28
        /*0082*/ 	.short	(.L_3414 - .L_3413)


	//   ....[0]....
.L_3413:
        /*0084*/ 	.word	0x00001e60


	//   ....[1]....
        /*0088*/ 	.word	0x00001e80


	//   ....[2]....
        /*008c*/ 	.word	0x00001ea0


	//   ....[3]....
        /*0090*/ 	.word	0x00001ec0


	//   ....[4]....
        /*0094*/ 	.word	0x00001ee0


	//   ....[5]....
        /*0098*/ 	.word	0x00002300


	//   ....[6]....
        /*009c*/ 	.word	0x00002330


	//   ....[7]....
        /*00a0*/ 	.word	0x00002360


	//   ....[8]....
        /*00a4*/ 	.word	0x00002390


	//   ....[9]....
        /*00a8*/ 	.word	0x000023c0


	//   ....[10]....
        /*00ac*/ 	.word	0x00002440


	//   ....[11]....
        /*00b0*/ 	.word	0x000024a0


	//   ....[12]....
        /*00b4*/ 	.word	0x000024c0


	//   ....[13]....
        /*00b8*/ 	.word	0x00002510


	//   ....[14]....
        /*00bc*/ 	.word	0x00002550


	//   ....[15]....
        /*00c0*/ 	.word	0x000025a0


	//   ....[16]....
        /*00c4*/ 	.word	0x00002600


	//   ....[17]....
        /*00c8*/ 	.word	0x00002660


	//   ....[18]....
        /*00cc*/ 	.word	0x000026b0


	//   ....[19]....
        /*00d0*/ 	.word	0x00002760


	//   ....[20]....
        /*00d4*/ 	.word	0x00002790


	//----- nvinfo : EIATTR_VRC_CTA_INIT_COUNT
	.align		4
.L_3414:
        /*00d8*/ 	.byte	0x02, 0x4a
	.zero		1
	.zero		1


	//----- nvinfo : EIATTR_EXIT_INSTR_OFFSETS
	.align		4
        /*00dc*/ 	.byte	0x04, 0x1c
        /*00de*/ 	.short	(.L_3416 - .L_3415)


	//   ....[0]....
.L_3415:
        /*00e0*/ 	.word	0x00000790


	//   ....[1]....
        /*00e4*/ 	.word	0x00003470


	//----- nvinfo : EIATTR_MAX_THREADS
	.align		4
.L_3416:
        /*00e8*/ 	.byte	0x04, 0x05
        /*00ea*/ 	.short	(.L_3418 - .L_3417)
.L_3417:
        /*00ec*/ 	.word	0x00000100
        /*00f0*/ 	.word	0x00000001
        /*00f4*/ 	.word	0x00000001


	//----- nvinfo : EIATTR_CRS_STACK_SIZE
	.align		4
.L_3418:
        /*00f8*/ 	.byte	0x04, 0x1e
        /*00fa*/ 	.short	(.L_3420 - .L_3419)
.L_3419:
        /*00fc*/ 	.word	0x00000000


	//----- nvinfo : EIATTR_CBANK_PARAM_SIZE
	.align		4
.L_3420:
        /*0100*/ 	.byte	0x03, 0x19
        /*0102*/ 	.short	0x00e8


	//----- nvinfo : EIATTR_PARAM_CBANK
	.align		4
        /*0104*/ 	.byte	0x04, 0x0a
        /*0106*/ 	.short	(.L_3422 - .L_3421)
	.align		4
.L_3421:
        /*0108*/ 	.word	index@(.nv.constant0._ZN10layer_norm13ln_fwd_kernelINS_13Kernel_traitsI6__halfffffjLj7168ELj1ELj1ELj8ELj16ENS_18Kernel_traits_baseILj7168ES2_ffffjLj256EEEEELb0ELb0ELb1ELb0EEEvNS_9FwdParamsE)
        /*010c*/ 	.short	0x0380
        /*010e*/ 	.short	0x00e8


	//----- nvinfo : EIATTR_SW_WAR
	.align		4
.L_3422:
        /*0110*/ 	.byte	0x04, 0x36
        /*0112*/ 	.short	(.L_3424 - .L_3423)
.L_3423:
        /*0114*/ 	.word	0x00000008
.L_3424:


//--------------------- .nv.info._ZN10layer_norm13ln_fwd_kernelINS_13Kernel_traitsI6__halfffffjLj7168ELj1ELj1ELj8ELj16ENS_18Kernel_traits_baseILj7168ES2_ffffjLj256EEEEELb0ELb0ELb1ELb1EEEvNS_9FwdParamsE --------------------------
	.section	.nv.info._ZN10layer_norm13ln_fwd_kernelINS_13Kernel_traitsI6__halfffffjLj7168ELj1ELj1ELj8ELj16ENS_18Kernel_traits_baseILj7168ES2_ffffjLj256EEEEELb0ELb0ELb1ELb1EEEvNS_9FwdParamsE,"",@"SHT_CUDA_INFO"
	.sectionflags	@""
	.align	4


	//----- nvinfo : EIATTR_CUDA_API_VERSION
	.align		4
        /*0000*/ 	.byte	0x04, 0x37
        /*0002*/ 	.short	(.L_3426 - .L_3425)
.L_3425:
        /*0004*/ 	.word	0x00000082


	//----- nvinfo : EIATTR_KPARAM_INFO
	.align		4
.L_3426:
        /*0008*/ 	.byte	0x04, 0x17
        /*000a*/ 	.short	(.L_3428 - .L_3427)
.L_3427:
        /*000c*/ 	.word	0x00000000
        /*0010*/ 	.short	0x0000
        /*0012*/ 	.short	0x0000
        /*0014*/ 	.byte	0x00, 0xf0, 0xa1, 0x03


	//----- nvinfo : EIATTR_SPARSE_MMA_MASK
	.align		4
.L_3428:
        /*0018*/ 	.byte	0x03, 0x50
        /*001a*/ 	.short	0x0000


	//----- nvinfo : EIATTR_MAXREG_COUNT
	.align		4
        /*001c*/ 	.byte	0x03, 0x1b
        /*001e*/ 	.short	0x00ff


	//----- nvinfo : EIATTR_NUM_BARRIERS
	.align		4
        /*0020*/ 	.byte	0x02, 0x4c
        /*0022*/ 	.byte	0x01
	.zero		1


	//----- nvinfo : EIATTR_MERCURY_ISA_VERSION
	.align		4
        /*0024*/ 	.byte	0x03, 0x5f
        /*0026*/ 	.short	0x0101


	//----- nvinfo : EIATTR_COOP_GROUP_MASK_REGIDS
	.align		4
        /*0028*/ 	.byte	0x04, 0x29
        /*002a*/ 	.short	(.L_3430 - .L_3429)


	//   ....[0]....
.L_3429:
        /*002c*/ 	.word	0xffffffff


	//   ....[1]....
        /*0030*/ 	.word	0xffffffff


	//   ....[2]....
        /*0034*/ 	.word	0xffffffff


	//   ....[3]....
        /*0038*/ 	.word	0xffffffff


	//   ....[4]....
        /*003c*/ 	.word	0xffffffff


	//   ....[5]....
        /*0040*/ 	.word	0xffffffff


	//   ....[6]....
        /*0044*/ 	.word	0xffffffff


	//   ....[7]....
        /*0048*/ 	.word	0xffffffff


	//   ....[8]....
        /*004c*/ 	.word	0xffffffff


	//   ....[9]....
        /*0050*/ 	.word	0xffffffff


	//   ....[10]....
        /*0054*/ 	.word	0xffffffff


	//   ....[11]....
        /*0058*/ 	.word	0xffffffff


	//   ....[12]....
        /*005c*/ 	.word	0xffffffff


	//   ....[13]....
        /*0060*/ 	.word	0xffffffff


	//   ....[14]....
        /*0064*/ 	.word	0xffffffff


	//   ....[15]....
        /*0068*/ 	.word	0xffffffff


	//   ....[16]....
        /*006c*/ 	.word	0xffffffff


	//   ....[17]....
        /*0070*/ 	.word	0xffffffff


	//   ....[18]....
        /*0074*/ 	.word	0xffffffff


	//   ....[19]....
        /*0078*/ 	.word	0xffffffff


	//   ....[20]....
        /*007c*/ 	.word	0xffffffff


	//----- nvinfo : EIATTR_COOP_GROUP_INSTR_OFFSETS
	.align		4
.L_3430:
        /*0080*/ 	.byte	0x04, 0x28
        /*0082*/ 	.short	(.L_3432 - .L_3431)


	//   ....[0]....
.L_3431:
        /*0084*/ 	.word	0x00001840


	//   ....[1]....
        /*0088*/ 	.word	0x00001860


	//   ....[2]....
        /*008c*/ 	.word	0x00001880


	//   ....[3]....
        /*0090*/ 	.word	0x000018a0


	//   ....[4]....
        /*0094*/ 	.word	0x000018c0


	//   ....[5]....
        /*0098*/ 	.word	0x00001c70


	//   ....[6]....
        /*009c*/ 	.word	0x00001c90


	//   ....[7]....
        /*00a0*/ 	.word	0x00001cb0


	//   ....[8]....
        /*00a4*/ 	.word	0x00001cd0


	//   ....[9]....
        /*00a8*/ 	.word	0x00001d20


	//   ....[10]....
        /*00ac*/ 	.word	0x00001e30


	//   ....[11]....
        /*00b0*/ 	.word	0x00001e60


	//   ....[12]....
        /*00b4*/ 	.word	0x00001e90


	//   ....[13]....
        /*00b8*/ 	.word	0x00001eb0


	//   ....[14]....
        /*00bc*/ 	.word	0x00001f30


	//   ....[15]....
        /*00c0*/ 	.word	0x00001f80


	//   ....[16]....
        /*00c4*/ 	.word	0x00001fb0


	//   ....[17]....
        /*00c8*/ 	.word	0x00002030


	//   ....[18]....
        /*00cc*/ 	.word	0x00002080


	//   ....[19]....
        /*00d0*/ 	.word	0x00002150


	//   ....[20]....
        /*00d4*/ 	.word	0x00002160


	//----- nvinfo : EIATTR_VRC_CTA_INIT_COUNT
	.align		4
.L_3432:
        /*00d8*/ 	.byte	0x02, 0x4a
	.zero		1
	.zero		1


	//----- nvinfo : EIATTR_EXIT_INSTR_OFFSETS
	.align		4
        /*00dc*/ 	.byte	0x04, 0x1c
        /*00de*/ 	.short	(.L_3434 - .L_3433)


	//   ....[0]....
.L_3433:
        /*00e0*/ 	.word	0x00000220


	//   ....[1]....
        /*00e4*/ 	.word	0x00002d10


	//----- nvinfo : EIATTR_MAX_THREADS
	.align		4
.L_3434:
        /*00e8*/ 	.byte	0x04, 0x05
        /*00ea*/ 	.short	(.L_3436 - .L_3435)
.L_3435:
        /*00ec*/ 	.word	0x00000100
        /*00f0*/ 	.word	0x00000001
        /*00f4*/ 	.word	0x00000001


	//----- nvinfo : EIATTR_CBANK_PARAM_SIZE
	.align		4
.L_3436:
        /*00f8*/ 	.byte	0x03, 0x19
        /*00fa*/ 	.short	0x00e8


	//----- nvinfo : EIATTR_PARAM_CBANK
	.align		4
        /*00fc*/ 	.byte	0x04, 0x0a
        /*00fe*/ 	.short	(.L_3438 - .L_3437)
	.align		4
.L_3437:
        /*0100*/ 	.word	index@(.nv.constant0._ZN10layer_norm13ln_fwd_kernelINS_13Kernel_traitsI6__halfffffjLj7168ELj1ELj1ELj8ELj16ENS_18Kernel_traits_baseILj7168ES2_ffffjLj256EEEEELb0ELb0ELb1ELb1EEEvNS_9FwdParamsE)
        /*0104*/ 	.short	0x0380
        /*0106*/ 	.short	0x00e8


	//----- nvinfo : EIATTR_SW_WAR
	.align		4
.L_3438:
        /*0108*/ 	.byte	0x04, 0x36
        /*010a*/ 	.short	(.L_3440 - .L_3439)
.L_3439:
        /*010c*/ 	.word	0x00000008
.L_3440:


//--------------------- .nv.info._ZN10layer_norm13ln_fwd_kernelINS_13Kernel_traitsI6__halfffffjLj7168ELj1ELj1ELj8ELj16ENS_18Kernel_traits_baseILj7168ES2_ffffjLj256EEEEELb0ELb1ELb0ELb0EEEvNS_9FwdParamsE --------------------------
	.section	.nv.info._ZN10layer_norm13ln_fwd_kernelINS_13Kernel_traitsI6__halfffffjLj7168ELj1ELj1ELj8ELj16ENS_18Kernel_traits_baseILj7168ES2_ffffjLj256EEEEELb0ELb1ELb0ELb0EEEvNS_9FwdParamsE,"",@"SHT_CUDA_INFO"
	.sectionflags	@""
	.align	4


	//----- nvinfo : EIATTR_CUDA_API_VERSION
	.align		4
        /*0000*/ 	.byte	0x04, 0x37
        /*0002*/ 	.short	(.L_3442 - .L_3441)
.L_3441:
        /*0004*/ 	.word	0x00000082


	//----- nvinfo : EIATTR_KPARAM_INFO
	.align		4
.L_3442:
        /*0008*/ 	.byte	0x04, 0x17
        /*000a*/ 	.short	(.L_3444 - .L_3443)
.L_3443:
        /*000c*/ 	.word	0x00000000
        /*0010*/ 	.short	0x0000
        /*0012*/ 	.short	0x0000
        /*0014*/ 	.byte	0x00, 0xf0, 0xa1, 0x03


	//----- nvinfo : EIATTR_SPARSE_MMA_MASK
	.align		4
.L_3444:
        /*0018*/ 	.byte	0x03, 0x50
        /*001a*/ 	.short	0x0000


	//----- nvinfo : EIATTR_MAXREG_COUNT
	.align		4
        /*001c*/ 	.byte	0x03, 0x1b
        /*001e*/ 	.short	0x00ff


	//----- nvinfo : EIATTR_NUM_BARRIERS
	.align		4
        /*0020*/ 	.byte	0x02, 0x4c
        /*0022*/ 	.byte	0x01
	.zero		1


	//----- nvinfo : EIATTR_MERCURY_ISA_VERSION
	.align		4
        /*0024*/ 	.byte	0x03, 0x5f
        /*0026*/ 	.short	0x0101


	//----- nvinfo : EIATTR_COOP_GROUP_MASK_REGIDS
	.align		4
        /*0028*/ 	.byte	0x04, 0x29
        /*002a*/ 	.short	(.L_3446 - .L_3445)


	//   ....[0]....
.L_3445:
        /*002c*/ 	.word	0xffffffff


	//   ....[1]....
        /*0030*/ 	.word	0xffffffff


	//   ....[2]....
        /*0034*/ 	.word	0xffffffff


	//   ....[3]....
        /*0038*/ 	.word	0xffffffff


	//   ....[4]....
        /*003c*/ 	.word	0xffffffff


	//   ....[5]....
        /*0040*/ 	.word	0xffffffff


	//   ....[6]....
        /*0044*/ 	.word	0xffffffff


	//   ....[7]....
        /*0048*/ 	.word	0xffffffff


	//   ....[8]....
        /*004c*/ 	.word	0xffffffff


	//   ....[9]....
        /*0050*/ 	.word	0xffffffff


	//   ....[10]....
        /*0054*/ 	.word	0xffffffff


	//   ....[11]....
        /*0058*/ 	.word	0xffffffff


	//   ....[12]....
        /*005c*/ 	.word	0xffffffff


	//   ....[13]....
        /*0060*/ 	.word	0xffffffff


	//   ....[14]....
        /*0064*/ 	.word	0xffffffff


	//   ....[15]....
        /*0068*/ 	.word	0xffffffff


	//   ....[16]....
        /*006c*/ 	.word	0xffffffff


	//   ....[17]....
        /*0070*/ 	.word	0xffffffff


	//   ....[18]....
        /*0074*/ 	.word	0xffffffff


	//   ....[19]....
        /*0078*/ 	.word	0xffffffff


	//   ....[20]....
        /*007c*/ 	.word	0xffffffff


	//----- nvinfo : EIATTR_COOP_GROUP_INSTR_OFFSETS
	.align		4
.L_3446:
        /*0080*/ 	.byte	0x04, 0x28
        /*0082*/ 	.short	(.L_3448 - .L_3447)


	//   ....[0]....
.L_3447:
        /*0084*/ 	.word	0x000027b0


	//   ....[1]....
        /*0088*/ 	.word	0x000027d0


	//   ....[2]....
        /*008c*/ 	.word	0x000027f0


	//   ....[3]....
        /*0090*/ 	.word	0x00002810


	//   ....[4]....
        /*0094*/ 	.word	0x00002830


	//   ....[5]....
        /*0098*/ 	.word	0x00002c60


	//   ....[6]....
        /*009c*/ 	.word	0x00002c90


	//   ....[7]....
        /*00a0*/ 	.word	0x00002cb0


	//   ....[8]....
        /*00a4*/ 	.word	0x00002cd0


	//   ....[9]....
        /*00a8*/ 	.word	0x00002cf0


	//   ....[10]....
        /*00ac*/ 	.word	0x00002e80


	//   ....[11]....
        /*00b0*/ 	.word	0x00002ec0


	//   ....[12]....
        /*00b4*/ 	.word	0x00002ed0


	//   ....[13]....
        /*00b8*/ 	.word	0x00002f10


	//   ....[14]....
        /*00bc*/ 	.word	0x00002fd0


	//   ....[15]....
        /*00c0*/ 	.word	0x00003000


	//   ....[16]....
        /*00c4*/ 	.word	0x00003020


	//   ....[17]....
        /*00c8*/ 	.word	0x000030d0


	//   ....[18]....
        /*00cc*/ 	.word	0x00003120


	//   ....[19]....
        /*00d0*/ 	.word	0x000031b0


	//   ....[20]....
        /*00d4*/ 	.word	0x000031d0


	//----- nvinfo : EIATTR_VRC_CTA_INIT_COUNT
	.align		4
.L_3448:
        /*00d8*/ 	.byte	0x02, 0x4a
	.zero		1
	.zero		1


	//----- nvinfo : EIATTR_EXIT_INSTR_OFFSETS
	.align		4
        /*00dc*/ 	.byte	0x04, 0x1c
        /*00de*/ 	.short	(.L_3450 - .L_3449)


	//   ....[0]....
.L_3449:
        /*00e0*/ 	.word	0x00000a10


	//   ....[1]....
        /*00e4*/ 	.word	0x00003e50


	//----- nvinfo : EIATTR_MAX_THREADS
	.align		4
.L_3450:
        /*00e8*/ 	.byte	0x04, 0x05
        /*00ea*/ 	.short	(.L_3452 - .L_3451)
.L_3451:
        /*00ec*/ 	.word	0x00000100
        /*00f0*/ 	.word	0x00000001
        /*00f4*/ 	.word	0x00000001


	//----- nvinfo : EIATTR_CRS_STACK_SIZE
	.align		4
.L_3452:
        /*00f8*/ 	.byte	0x04, 0x1e
        /*00fa*/ 	.short	(.L_3454 - .L_3453)
.L_3453:
        /*00fc*/ 	.word	0x00000000


	//----- nvinfo : EIATTR_CBANK_PARAM_SIZE
	.align		4
.L_3454:
        /*0100*/ 	.byte	0x03, 0x19
        /*0102*/ 	.short	0x00e8


	//----- nvinfo : EIATTR_PARAM_CBANK
	.align		4
        /*0104*/ 	.byte	0x04, 0x0a
        /*0106*/ 	.short	(.L_3456 - .L_3455)
	.align		4
.L_3455:
        /*0108*/ 	.word	index@(.nv.constant0._ZN10layer_norm13ln_fwd_kernelINS_13Kernel_traitsI6__halfffffjLj7168ELj1ELj1ELj8ELj16ENS_18Kernel_traits_baseILj7168ES2_ffffjLj256EEEEELb0ELb1ELb0ELb0EEEvNS_9FwdParamsE)
        /*010c*/ 	.short	0x0380
        /*010e*/ 	.short	0x00e8


	//----- nvinfo : EIATTR_SW_WAR
	.align		4
.L_3456:
        /*0110*/ 	.byte	0x04, 0x36
        /*0112*/ 	.short	(.L_3458 - .L_3457)
.L_3457:
        /*0114*/ 	.word	0x00000008
.L_3458:


//--------------------- .nv.info._ZN10layer_norm13ln_fwd_kernelINS_13Kernel_traitsI6__halfffffjLj7168ELj1ELj1ELj8ELj16ENS_18Kernel_traits_baseILj7168ES2_ffffjLj256EEEEELb0ELb1ELb0ELb1EEEvNS_9FwdParamsE --------------------------
	.section	.nv.info._ZN10layer_norm13ln_fwd_kernelINS_13Kernel_traitsI6__halfffffjLj7168ELj1ELj1ELj8ELj16ENS_18Kernel_traits_baseILj7168ES2_ffffjLj256EEEEELb0ELb1ELb0ELb1EEEvNS_9FwdParamsE,"",@"SHT_CUDA_INFO"
	.sectionflags	@""
	.align	4


	//----- nvinfo : EIATTR_CUDA_API_VERSION
	.align		4
        /*0000*/ 	.byte	0x04, 0x37
        /*0002*/ 	.short	(.L_3460 - .L_3459)
.L_3459:
        /*0004*/ 	.word	0x00000082


	//----- nvinfo : EIATTR_KPARAM_INFO
	.align		4
.L_3460:
        /*0008*/ 	.byte	0x04, 0x17
        /*000a*/ 	.short	(.L_3462 - .L_3461)
.L_3461:
        /*000c*/ 	.word	0x00000000
        /*0010*/ 	.short	0x0000
        /*0012*/ 	.short	0x0000
        /*0014*/ 	.byte	0x00, 0xf0, 0xa1, 0x03


	//----- nvinfo : EIATTR_SPARSE_MMA_MASK
	.align		4
.L_3462:
        /*0018*/ 	.byte	0x03, 0x50
        /*001a*/ 	.short	0x0000


	//----- nvinfo : EIATTR_MAXREG_COUNT
	.align		4
        /*001c*/ 	.byte	0x03, 0x1b
        /*001e*/ 	.short	0x00ff


	//----- nvinfo : EIATTR_NUM_BARRIERS
	.align		4
        /*0020*/ 	.byte	0x02, 0x4c
        /*0022*/ 	.byte	0x01
	.zero		1


	//----- nvinfo : EIATTR_MERCURY_ISA_VERSION
	.align		4
        /*0024*/ 	.byte	0x03, 0x5f
        /*0026*/ 	.short	0x0101


	//----- nvinfo : EIATTR_COOP_GROUP_MASK_REGIDS
	.align		4
        /*0028*/ 	.byte	0x04, 0x29
        /*002a*/ 	.short	(.L_3464 - .L_3463)


	//   ....[0]....
.L_3463:
        /*002c*/ 	.word	0xffffffff


	//   ....[1]....
        /*0030*/ 	.word	0xffffffff


	//   ....[2]....
        /*0034*/ 	.word	0xffffffff


	//   ....[3]....
        /*0038*/ 	.word	0xffffffff


	//   ....[4]....
        /*003c*/ 	.word	0xffffffff


	//   ....[5]....
        /*0040*/ 	.word	0xffffffff


	//   ....[6]....
        /*0044*/ 	.word	0xffffffff


	//   ....[7]....
        /*0048*/ 	.word	0xffffffff


	//   ....[8]....
        /*004c*/ 	.word	0xffffffff


	//   ....[9]....
        /*0050*/ 	.word	0xffffffff


	//   ....[10]....
        /*0054*/ 	.word	0xffffffff


	//   ....[11]....
        /*0058*/ 	.word	0xffffffff


	//   ....[12]....
        /*005c*/ 	.word	0xffffffff


	//   ....[13]....
        /*0060*/ 	.word	0xffffffff


	//   ....[14]....
        /*0064*/ 	.word	0xffffffff


	//   ....[15]....
        /*0068*/ 	.word	0xffffffff


	//   ....[16]....
        /*006c*/ 	.word	0xffffffff


	//   ....[17]....
        /*0070*/ 	.word	0xffffffff


	//   ....[18]....
        /*0074*/ 	.word	0xffffffff


	//   ....[19]....
        /*0078*/ 	.word	0xffffffff


	//   ....[20]....
        /*007c*/ 	.word	0xffffffff


	//----- nvinfo : EIATTR_COOP_GROUP_INSTR_OFFSETS
	.align		4
.L_3464:
        /*0080*/ 	.byte	0x04, 0x28
        /*0082*/ 	.short	(.L_3466 - .L_3465)


	//   ....[0]....
.L_3465:
        /*0084*/ 	.word	0x00001eb0


	//   ....[1]....
        /*0088*/ 	.word	0x00001ed0


	//   ....[2]....
        /*008c*/ 	.word	0x00001ef0


	//   ....[3]....
        /*0090*/ 	.word	0x00001f10


	//   ....[4]....
        /*0094*/ 	.word	0x00001f30


	//   ....[5]....
        /*0098*/ 	.word	0x000022e0


	//   ....[6]....
        /*009c*/ 	.word	0x00002300


	//   ....[7]....
        /*00a0*/ 	.word	0x00002330


	//   ....[8]....
        /*00a4*/ 	.word	0x00002360


	//   ....[9]....
        /*00a8*/ 	.word	0x00002380


	//   ....[10]....
        /*00ac*/ 	.word	0x00002520


	//   ....[11]....
        /*00b0*/ 	.word	0x00002560


	//   ....[12]....
        /*00b4*/ 	.word	0x00002610


	//   ....[13]....
        /*00b8*/ 	.word	0x00002630


	//   ....[14]....
        /*00bc*/ 	.word	0x00002660


	//   ....[15]....
        /*00c0*/ 	.word	0x000026e0


	//   ....[16]....
        /*00c4*/ 	.word	0x00002730


	//   ....[17]....
        /*00c8*/ 	.word	0x00002760


	//   ....[18]....
        /*00cc*/ 	.word	0x000027a0


	//   ....[19]....
        /*00d0*/ 	.word	0x00002860


	//   ....[20]....
        /*00d4*/ 	.word	0x00002890


	//----- nvinfo : EIATTR_VRC_CTA_INIT_COUNT
	.align		4
.L_3466:
        /*00d8*/ 	.byte	0x02, 0x4a
	.zero		1
	.zero		1


	//----- nvinfo : EIATTR_EXIT_INSTR_OFFSETS
	.align		4
        /*00dc*/ 	.byte	0x04, 0x1c
        /*00de*/ 	.short	(.L_3468 - .L_3467)


	//   ....[0]....
.L_3467:
        /*00e0*/ 	.word	0x00000400


	//   ....[1]....
        /*00e4*/ 	.word	0x00002ff0


	//----- nvinfo : EIATTR_MAX_THREADS
	.align		4
.L_3468:
        /*00e8*/ 	.byte	0x04, 0x05
        /*00ea*/ 	.short	(.L_3470 - .L_3469)
.L_3469:
        /*00ec*/ 	.word	0x00000100
        /*00f0*/ 	.word	0x00000001
        /*00f4*/ 	.word	0x00000001


	//----- nvinfo : EIATTR_CRS_STACK_SIZE
	.align		4
.L_3470:
        /*00f8*/ 	.byte	0x04, 0x1e
        /*00fa*/ 	.short	(.L_3472 - .L_3471)
.L_3471:
        /*00fc*/ 	.word	0x00000000


	//----- nvinfo : EIATTR_CBANK_PARAM_SIZE
	.align		4
.L_3472:
        /*0100*/ 	.byte	0x03, 0x19
        /*0102*/ 	.short	0x00e8


	//----- nvinfo : EIATTR_PARAM_CBANK
	.align		4
        /*0104*/ 	.byte	0x04, 0x0a
        /*0106*/ 	.short	(.L_3474 - .L_3473)
	.align		4
.L_3473:
        /*0108*/ 	.word	index@(.nv.constant0._ZN10layer_norm13ln_fwd_kernelINS_13Kernel_traitsI6__halfffffjLj7168ELj1ELj1ELj8ELj16ENS_18Kernel_traits_baseILj7168ES2_ffffjLj256EEEEELb0ELb1ELb0ELb1EEEvNS_9FwdParamsE)
        /*010c*/ 	.short	0x0380
        /*010e*/ 	.short	0x00e8


	//----- nvinfo : EIATTR_SW_WAR
	.align		4
.L_3474:
        /*0110*/ 	.byte	0x04, 0x36
        /*0112*/ 	.short	(.L_3476 - .L_3475)
.L_3475:
        /*0114*/ 	.word	0x00000008
.L_3476:


//--------------------- .nv.info._ZN10layer_norm13ln_fwd_kernelINS_13Kernel_traitsI6__halfffffjLj7168ELj1ELj1ELj8ELj16ENS_18Kernel_traits_baseILj7168ES2_ffffjLj256EEEEELb0ELb1ELb1ELb0EEEvNS_9FwdParamsE --------------------------
	.section	.nv.info._ZN10layer_norm13ln_fwd_kernelINS_13Kernel_traitsI6__halfffffjLj7168ELj1ELj1ELj8ELj16ENS_18Kernel_traits_baseILj7168ES2_ffffjLj256EEEEELb0ELb1ELb1ELb0EEEvNS_9FwdParamsE,"",@"SHT_CUDA_INFO"
	.sectionflags	@""
	.align	4


	//----- nvinfo : EIATTR_CUDA_API_VERSION
	.align		4
        /*0000*/ 	.byte	0x04, 0x37
        /*0002*/ 	.short	(.L_3478 - .L_3477)
.L_3477:
        /*0004*/ 	.word	0x00000082


	//----- nvinfo : EIATTR_KPARAM_INFO
	.align		4
.L_3478:
        /*0008*/ 	.byte	0x04, 0x17
        /*000a*/ 	.short	(.L_3480 - .L_3479)
.L_3479:
        /*000c*/ 	.word	0x00000000
        /*0010*/ 	.short	0x0000
        /*0012*/ 	.short	0x0000
        /*0014*/ 	.byte	0x00, 0xf0, 0xa1, 0x03


	//----- nvinfo : EIATTR_SPARSE_MMA_MASK
	.align		4
.L_3480:
        /*0018*/ 	.byte	0x03, 0x50
        /*001a*/ 	.short	0x0000


	//----- nvinfo : EIATTR_MAXREG_COUNT
	.align		4
        /*001c*/ 	.byte	0x03, 0x1b
        /*001e*/ 	.short	0x00ff


	//----- nvinfo : EIATTR_NUM_BARRIERS
	.align		4
        /*0020*/ 	.byte	0x02, 0x4c
        /*0022*/ 	.byte	0x01
	.zero		1


	//----- nvinfo : EIATTR_MERCURY_ISA_VERSION
	.align		4
        /*0024*/ 	.byte	0x03, 0x5f
        /*0026*/ 	.short	0x0101


	//----- nvinfo : EIATTR_COOP_GROUP_MASK_REGIDS
	.align		4
        /*0028*/ 	.byte	0x04, 0x29
        /*002a*/ 	.short	(.L_3482 - .L_3481)


	//   ....[0]....
.L_3481:
        /*002c*/ 	.word	0xffffffff


	//   ....[1]....
        /*0030*/ 	.word	0xffffffff


	//   ....[2]....
        /*0034*/ 	.word	0xffffffff


	//   ....[3]....
        /*0038*/ 	.word	0xffffffff


	//   ....[4]....
        /*003c*/ 	.word	0xffffffff


	//   ....[5]....
        /*0040*/ 	.word	0xffffffff


	//   ....[6]....
        /*0044*/ 	.word	0xffffffff


	//   ....[7]....
        /*0048*/ 	.word	0xffffffff


	//   ....[8]....
        /*004c*/ 	.word	0xffffffff


	//   ....[9]....
        /*0050*/ 	.word	0xffffffff


	//   ....[10]....
        /*0054*/ 	.word	0xffffffff


	//   ....[11]....
        /*0058*/ 	.word	0xffffffff


	//   ....[12]....
        /*005c*/ 	.word	0xffffffff


	//   ....[13]....
        /*0060*/ 	.word	0xffffffff


	//   ....[14]....
        /*0064*/ 	.word	0xffffffff


	//   ....[15]....
        /*0068*/ 	.word	0xffffffff


	//   ....[16]....
        /*006c*/ 	.word	0xffffffff


	//   ....[17]....
        /*0070*/ 	.word	0xffffffff


	//   ....[18]....
        /*0074*/ 	.word	0xffffffff


	//   ....[19]....
        /*0078*/ 	.word	0xffffffff


	//   ....[20]....
        /*007c*/ 	.word	0xffffffff


	//----- nvinfo : EIATTR_COOP_GROUP_INSTR_OFFSETS
	.align		4
.L_3482:
        /*0080*/ 	.byte	0x04, 0x28
        /*0082*/ 	.short	(.L_3484 - .L_3483)


	//   ....[0]....
.L_3483:
        /*0084*/ 	.word	0x00002f20


	//   ....[1]....
        /*0088*/ 	.word	0x00002f40


	//   ....[2]....
        /*008c*/ 	.word	0x00002f60


	//   ....[3]....
        /*0090*/ 	.word	0x00002f80


	//   ....[4]....
        /*0094*/ 	.word	0x00002fa0


	//   ....[5]....
        /*0098*/ 	.word	0x000033c0


	//   ....[6]....
        /*009c*/ 	.word	0x000033f0


	//   ....[7]....
        /*00a0*/ 	.word	0x00003410


	//   ....[8]....
        /*00a4*/ 	.word	0x00003430


	//   ....[9]....
        /*00a8*/ 	.word	0x00003450


	//   ....[10]....
        /*00ac*/ 	.word	0x000035e0


	//   ....[11]....
        /*00b0*/ 	.word	0x00003610


	//   ....[12]....
        /*00b4*/ 	.word	0x00003630


	//   ....[13]....
        /*00b8*/ 	.word	0x00003670


	//   ....[14]....
        /*00bc*/ 	.word	0x00003730


	//   ....[15]....
        /*00c0*/ 	.word	0x00003760


	//   ....[16]....
        /*00c4*/ 	.word	0x00003780


	//   ....[17]....
        /*00c8*/ 	.word	0x00003800


	//   ....[18]....
        /*00cc*/ 	.word	0x00003860


	//   ....[19]....
        /*00d0*/ 	.word	0x00003910


	//   ....[20]....
        /*00d4*/ 	.word	0x00003940


	//----- nvinfo : EIATTR_VRC_CTA_INIT_COUNT
	.align		4
.L_3484:
        /*00d8*/ 	.byte	0x02, 0x4a
	.zero		1
	.zero		1


	//----- nvinfo : EIATTR_EXIT_INSTR_OFFSETS
	.align		4
        /*00dc*/ 	.byte	0x04, 0x1c
        /*00de*/ 	.short	(.L_3486 - .L_3485)


	//   ....[0]....
.L_3485:
        /*00e0*/ 	.word	0x00000a10


	//   ....[1]....
        /*00e4*/ 	.word	0x00004620


	//----- nvinfo : EIATTR_MAX_THREADS
	.align		4
.L_3486:
        /*00e8*/ 	.byte	0x04, 0x05
        /*00ea*/ 	.short	(.L_3488 - .L_3487)
.L_3487:
        /*00ec*/ 	.word	0x00000100
        /*00f0*/ 	.word	0x00000001
        /*00f4*/ 	.word	0x00000001


	//----- nvinfo : EIATTR_CRS_STACK_SIZE
	.align		4
.L_3488:
        /*00f8*/ 	.byte	0x04, 0x1e
        /*00fa*/ 	.short	(.L_3490 - .L_3489)
.L_3489:
        /*00fc*/ 	.word	0x00000000


	//----- nvinfo : EIATTR_CBANK_PARAM_SIZE
	.align		4
.L_3490:
        /*0100*/ 	.byte	0x03, 0x19
        /*0102*/ 	.short	0x00e8


	//----- nvinfo : EIATTR_PARAM_CBANK
	.align		4
        /*0104*/ 	.byte	0x04, 0x0a
        /*0106*/ 	.short	(.L_3492 - .L_3491)
	.align		4
.L_3491:
        /*0108*/ 	.word	index@(.nv.constant0._ZN10layer_norm13ln_fwd_kernelINS_13Kernel_traitsI6__halfffffjLj7168ELj1ELj1ELj8ELj16ENS_18Kernel_traits_baseILj7168ES2_ffffjLj256EEEEELb0ELb1ELb1ELb0EEEvNS_9FwdParamsE)
        /*010c*/ 	.short	0x0380
        /*010e*/ 	.short	0x00e8


	//----- nvinfo : EIATTR_SW_WAR
	.align		4
.L_3492:
        /*0110*/ 	.byte	0x04, 0x36
        /*0112*/ 	.short	(.L_3494 - .L_3493)
.L_3493:
        /*0114*/ 	.word	0x00000008
.L_3494:


//--------------------- .nv.info._ZN10layer_norm13ln_fwd_kernelINS_13Kernel_traitsI6__halfffffjLj7168ELj1ELj1ELj8ELj16ENS_18Kernel_traits_baseILj7168ES2_ffffjLj256EEEEELb0ELb1ELb1ELb1EEEvNS_9FwdParamsE --------------------------
	.section	.nv.info._ZN10layer_norm13ln_fwd_kernelINS_13Kernel_traitsI6__halfffffjLj7168ELj1ELj1ELj8ELj16ENS_18Kernel_traits_baseILj7168ES2_ffffjLj256EEEEELb0ELb1ELb1ELb1EEEvNS_9FwdParamsE,"",@"SHT_CUDA_INFO"
	.sectionflags	@""
	.align	4


	//----- nvinfo : EIATTR_CUDA_API_VERSION
	.align		4
        /*0000*/ 	.byte	0x04, 0x37
        /*0002*/ 	.short	(.L_3496 - .L_3495)
.L_3495:
        /*0004*/ 	.word	0x00000082


	//----- nvinfo : EIATTR_KPARAM_INFO
	.align		4
.L_3496:
        /*0008*/ 	.byte	0x04, 0x17
        /*000a*/ 	.short	(.L_3498 - .L_3497)
.L_3497:
        /*000c*/ 	.word	0x00000000
        /*0010*/ 	.short	0x0000
        /*0012*/ 	.short	0x0000
        /*0014*/ 	.byte	0x00, 0xf0, 0xa1, 0x03


	//----- nvinfo : EIATTR_SPARSE_MMA_MASK
	.align		4
.L_3498:
        /*0018*/ 	.byte	0x03, 0x50
        /*001a*/ 	.short	0x0000


	//----- nvinfo : EIATTR_MAXREG_COUNT
	.align		4
        /*001c*/ 	.byte	0x03, 0x1b
        /*001e*/ 	.short	0x00ff


	//----- nvinfo : EIATTR_NUM_BARRIERS
	.align		4
        /*0020*/ 	.byte	0x02, 0x4c
        /*0022*/ 	.byte	0x01
	.zero		1


	//----- nvinfo : EIATTR_MERCURY_ISA_VERSION
	.align		4
        /*0024*/ 	.byte	0x03, 0x5f
        /*0026*/ 	.short	0x0101


	//----- nvinfo : EIATTR_COOP_GROUP_MASK_REGIDS
	.align		4
        /*0028*/ 	.byte	0x04, 0x29
        /*002a*/ 	.short	(.L_3500 - .L_3499)


	//   ....[0]....
.L_3499:
        /*002c*/ 	.word	0xffffffff


	//   ....[1]....
        /*0030*/ 	.word	0xffffffff


	//   ....[2]....
        /*0034*/ 	.word	0xffffffff


	//   ....[3]....
        /*0038*/ 	.word	0xffffffff


	//   ....[4]....
        /*003c*/ 	.word	0xffffffff


	//   ....[5]....
        /*0040*/ 	.word	0xffffffff


	//   ....[6]....
        /*0044*/ 	.word	0xffffffff


	//   ....[7]....
        /*0048*/ 	.word	0xffffffff


	//   ....[8]....
        /*004c*/ 	.word	0xffffffff


	//   ....[9]....
        /*0050*/ 	.word	0xffffffff


	//   ....[10]....
        /*0054*/ 	.word	0xffffffff


	//   ....[11]....
        /*0058*/ 	.word	0xffffffff


	//   ....[12]....
        /*005c*/ 	.word	0xffffffff


	//   ....[13]....
        /*0060*/ 	.word	0xffffffff


	//   ....[14]....
        /*0064*/ 	.word	0xffffffff


	//   ....[15]....
        /*0068*/ 	.word	0xffffffff


	//   ....[16]....
        /*006c*/ 	.word	0xffffffff


	//   ....[17]....
        /*0070*/ 	.word	0xffffffff


	//   ....[18]....
        /*0074*/ 	.word	0xffffffff


	//   ....[19]....
        /*0078*/ 	.word	0xffffffff


	//   ....[20]....
        /*007c*/ 	.word	0xffffffff


	//----- nvinfo : EIATTR_COOP_GROUP_INSTR_OFFSETS
	.align		4
.L_3500:
        /*0080*/ 	.byte	0x04, 0x28
        /*0082*/ 	.short	(.L_3502 - .L_3501)


	//   ....[0]....
.L_3501:
        /*0084*/ 	.word	0x000024b0


	//   ....[1]....
        /*0088*/ 	.word	0x000024d0


	//   ....[2]....
        /*008c*/ 	.word	0x000024f0


	//   ....[3]....
        /*0090*/ 	.word	0x00002510


	//   ....[4]....
        /*0094*/ 	.word	0x00002530


	//   ....[5]....
        /*0098*/ 	.word	0x000028e0


	//   ....[6]....
        /*009c*/ 	.word	0x00002900


	//   ....[7]....
        /*00a0*/ 	.word	0x00002920


	//   ....[8]....
        /*00a4*/ 	.word	0x00002950


	//   ....[9]....
        /*00a8*/ 	.word	0x00002980


	//   ....[10]....
        /*00ac*/ 	.word	0x00002b30


	//   ....[11]....
        /*00b0*/ 	.word	0x00002b60


	//   ....[12]....
        /*00b4*/ 	.word	0x00002b70


	//   ....[13]....
        /*00b8*/ 	.word	0x00002bb0


	//   ....[14]....
        /*00bc*/ 	.word	0x00002c50


	//   ....[15]....
        /*00c0*/ 	.word	0x00002cc0


	//   ....[16]....
        /*00c4*/ 	.word	0x00002cd0


	//   ....[17]....
        /*00c8*/ 	.word	0x00002d40


	//   ....[18]....
        /*00cc*/ 	.word	0x00002db0


	//   ....[19]....
        /*00d0*/ 	.word	0x00002e60


	//   ....[20]....
        /*00d4*/ 	.word	0x00002e90


	//----- nvinfo : EIATTR_VRC_CTA_INIT_COUNT
	.align		4
.L_3502:
        /*00d8*/ 	.byte	0x02, 0x4a
	.zero		1
	.zero		1


	//----- nvinfo : EIATTR_EXIT_INSTR_OFFSETS
	.align		4
        /*00dc*/ 	.byte	0x04, 0x1c
        /*00de*/ 	.short	(.L_3504 - .L_3503)


	//   ....[0]....
.L_3503:
        /*00e0*/ 	.word	0x00000400


	//   ....[1]....
        /*00e4*/ 	.word	0x00003a30


	//----- nvinfo : EIATTR_MAX_THREADS
	.align		4
.L_3504:
        /*00e8*/ 	.byte	0x04, 0x05
        /*00ea*/ 	.short	(.L_3506 - .L_3505)
.L_3505:
        /*00ec*/ 	.word	0x00000100
        /*00f0*/ 	.word	0x00000001
        /*00f4*/ 	.word	0x00000001


	//----- nvinfo : EIATTR_CRS_STACK_SIZE
	.align		4
.L_3506:
        /*00f8*/ 	.byte	0x04, 0x1e
        /*00fa*/ 	.short	(.L_3508 - .L_3507)
.L_3507:
        /*00fc*/ 	.word	0x00000000


	//----- nvinfo : EIATTR_CBANK_PARAM_SIZE
	.align		4
.L_3508:
        /*0100*/ 	.byte	0x03, 0x19
        /*0102*/ 	.short	0x00e8


	//----- nvinfo : EIATTR_PARAM_CBANK
	.align		4
        /*0104*/ 	.byte	0x04, 0x0a
        /*0106*/ 	.short	(.L_3510 - .L_3509)
	.align		4
.L_3509:
        /*0108*/ 	.word	index@(.nv.constant0._ZN10layer_norm13ln_fwd_kernelINS_13Kernel_traitsI6__halfffffjLj7168ELj1ELj1ELj8ELj16ENS_18Kernel_traits_baseILj7168ES2_ffffjLj256EEEEELb0ELb1ELb1ELb1EEEvNS_9FwdParamsE)
        /*010c*/ 	.short	0x0380
        /*010e*/ 	.short	0x00e8


	//----- nvinfo : EIATTR_SW_WAR
	.align		4
.L_3510:
        /*0110*/ 	.byte	0x04, 0x36
        /*0112*/ 	.short	(.L_3512 - .L_3511)
.L_3511:
        /*0114*/ 	.word	0x00000008
.L_3512:


//--------------------- .nv.info._ZN10layer_norm13ln_fwd_kernelINS_13Kernel_traitsI6__halfffffjLj7168ELj1ELj1ELj8ELj16ENS_18Kernel_traits_baseILj7168ES2_ffffjLj256EEEEELb1ELb0ELb0ELb0EEEvNS_9FwdParamsE --------------------------
	.section	.nv.info._ZN10layer_norm13ln_fwd_kernelINS_13Kernel_traitsI6__halfffffjLj7168ELj1ELj1ELj8ELj16ENS_18Kernel_traits_baseILj7168ES2_ffffjLj256EEEEELb1ELb0ELb0ELb0EEEvNS_9FwdParamsE,"",@"SHT_CUDA_INFO"
	.sectionflags	@""
	.align	4


	//----- nvinfo : EIATTR_CUDA_API_VERSION
	.align		4
        /*0000*/ 	.byte	0x04, 0x37
        /*0002*/ 	.short	(.L_3514 - .L_3513)
.L_3513:
        /*0004*/ 	.word	0x00000082


	//----- nvinfo : EIATTR_KPARAM_INFO
	.align		4
.L_3514:
        /*0008*/ 	.byte	0x04, 0x17
        /*000a*/ 	.short	(.L_3516 - .L_3515)
.L_3515:
        /*000c*/ 	.word	0x00000000
        /*0010*/ 	.short	0x0000
        /*0012*/ 	.short	0x0000
        /*0014*/ 	.byte	0x00, 0xf0, 0xa1, 0x03


	//----- nvinfo : EIATTR_SPARSE_MMA_MASK
	.align		4
.L_3516:
        /*0018*/ 	.byte	0x03, 0x50
        /*001a*/ 	.short	0x0000


	//----- nvinfo : EIATTR_MAXREG_COUNT
	.align		4
        /*001c*/ 	.byte	0x03, 0x1b
        /*001e*/ 	.short	0x00ff


	//----- nvinfo : EIATTR_NUM_BARRIERS
	.align		4
        /*0020*/ 	.byte	0x02, 0x4c
        /*0022*/ 	.byte	0x01
	.zero		1


	//----- nvinfo : EIATTR_MERCURY_ISA_VERSION
	.align		4
        /*0024*/ 	.byte	0x03, 0x5f
        /*0026*/ 	.short	0x0101


	//----- nvinfo : EIATTR_COOP_GROUP_MASK_REGIDS
	.align		4
        /*0028*/ 	.byte	0x04, 0x29
        /*002a*/ 	.short	(.L_3518 - .L_3517)


	//   ....[0]....
.L_3517:
        /*002c*/ 	.word	0xffffffff


	//   ....[1]....
        /*0030*/ 	.word	0xffffffff


	//   ....[2]....
        /*0034*/ 	.word	0xffffffff


	//   ....[3]....
        /*0038*/ 	.word	0xffffffff


	//   ....[4]....
        /*003c*/ 	.word	0xffffffff


	//   ....[5]....
        /*0040*/ 	.word	0xffffffff


	//   ....[6]....
        /*0044*/ 	.word	0xffffffff


	//   ....[7]....
        /*0048*/ 	.word	0xffffffff


	//   ....[8]....
        /*004c*/ 	.word	0xffffffff


	//   ....[9]....
        /*0050*/ 	.word	0xffffffff


	//   ....[10]....
        /*0054*/ 	.word	0xffffffff


	//   ....[11]....
        /*0058*/ 	.word	0xffffffff


	//   ....[12]....
        /*005c*/ 	.word	0xffffffff


	//   ....[13]....
        /*0060*/ 	.word	0xffffffff


	//   ....[14]....
        /*0064*/ 	.word	0xffffffff


	//   ....[15]....
        /*0068*/ 	.word	0xffffffff


	//   ....[16]....
        /*006c*/ 	.word	0xffffffff


	//   ....[17]....
        /*0070*/ 	.word	0xffffffff


	//   ....[18]....
        /*0074*/ 	.word	0xffffffff


	//   ....[19]....
        /*0078*/ 	.word	0xffffffff


	//   ....[20]....
        /*007c*/ 	.word	0xffffffff


	//----- nvinfo : EIATTR_COOP_GROUP_INSTR_OFFSETS
	.align		4
.L_3518:
        /*0080*/ 	.byte	0x04, 0x28
        /*0082*/ 	.short	(.L_3520 - .L_3519)


	//   ....[0]....
.L_3519:
        /*0084*/ 	.word	0x00014300


	//   ....[1]....
        /*0088*/ 	.word	0x00014320


	//   ....[2]....
        /*008c*/ 	.word	0x00014340


	//   ....[3]....
        /*0090*/ 	.word	0x00014360


	//   ....[4]....
        /*0094*/ 	.word	0x00014380


	//   ....[5]....
        /*0098*/ 	.word	0x00014760


	//   ....[6]....
        /*009c*/ 	.word	0x00014780


	//   ....[7]....
        /*00a0*/ 	.word	0x000147a0


	//   ....[8]....
        /*00a4*/ 	.word	0x000147c0


	//   ....[9]....
        /*00a8*/ 	.word	0x000147e0


	//   ....[10]....
        /*00ac*/ 	.word	0x00014980


	//   ....[11]....
        /*00b0*/ 	.word	0x000149c0


	//   ....[12]....
        /*00b4*/ 	.word	0x00014a60


	//   ....[13]....
        /*00b8*/ 	.word	0x00014ab0


	//   ....[14]....
        /*00bc*/ 	.word	0x00014ad0


	//   ....[15]....
        /*00c0*/ 	.word	0x00014b60


	//   ....[16]....
        /*00c4*/ 	.word	0x00014bc0


	//   ....[17]....
        /*00c8*/ 	.word	0x00014bd0


	//   ....[18]....
        /*00cc*/ 	.word	0x00014c40


	//   ....[19]....
        /*00d0*/ 	.word	0x00014cb0


	//   ....[20]....
        /*00d4*/ 	.word	0x00014ce0


	//----- nvinfo : EIATTR_VRC_CTA_INIT_COUNT
	.align		4
.L_3520:
        /*00d8*/ 	.byte	0x02, 0x4a
	.zero		1
	.zero		1


	//----- nvinfo : EIATTR_EXIT_INSTR_OFFSETS
	.align		4
        /*00dc*/ 	.byte	0x04, 0x1c
        /*00de*/ 	.short	(.L_3522 - .L_3521)


	//   ....[0]....
.L_3521:
        /*00e0*/ 	.word	0x000009d0


	//   ....[1]....
        /*00e4*/ 	.word	0x00015a60


	//----- nvinfo : EIATTR_INDIRECT_BRANCH_TARGETS
	.align		4
.L_3522:
        /*00e8*/ 	.byte	0x04, 0x34
        /*00ea*/ 	.short	(.L_3524 - .L_3523)


	//   ....[0]....
.L_3523:
        /*00ec*/ 	.word	.L_x_42259@srel
        /*00f0*/ 	.short	0x0
        /*00f2*/ 	.short	0x0
        /*00f4*/ 	.word	0x3
        /*00f8*/ 	.word	.L_x_42260@srel
        /*00fc*/ 	.word	.L_x_42261@srel
        /*0100*/ 	.word	.L_x_42262@srel


	//----- nvinfo : EIATTR_MAX_THREADS
	.align		4
.L_3524:
        /*0104*/ 	.byte	0x04, 0x05
        /*0106*/ 	.short	(.L_3526 - .L_3525)
.L_3525:
        /*0108*/ 	.word	0x00000100
        /*010c*/ 	.word	0x00000001
        /*0110*/ 	.word	0x00000001


	//----- nvinfo : EIATTR_CRS_STACK_SIZE
	.align		4
.L_3526:
        /*0114*/ 	.byte	0x04, 0x1e
        /*0116*/ 	.short	(.L_3528 - .L_3527)
.L_3527:
        /*0118*/ 	.word	0x00000000


	//----- nvinfo : EIATTR_CBANK_PARAM_SIZE
	.align		4
.L_3528:
        /*011c*/ 	.byte	0x03, 0x19
        /*011e*/ 	.short	0x00e8


	//----- nvinfo : EIATTR_PARAM_CBANK
	.align		4
        /*0120*/ 	.byte	0x04, 0x0a
        /*0122*/ 	.short	(.L_3530 - .L_3529)
	.align		4
.L_3529:
        /*0124*/ 	.word	index@(.nv.constant0._ZN10layer_norm13ln_fwd_kernelINS_13Kernel_traitsI6__halfffffjLj7168ELj1ELj1ELj8ELj16ENS_18Kernel_traits_baseILj7168ES2_ffffjLj256EEEEELb1ELb0ELb0ELb0EEEvNS_9FwdParamsE)
        /*0128*/ 	.short	0x0380
        /*012a*/ 	.short	0x00e8


	//----- nvinfo : EIATTR_SW_WAR
	.align		4
.L_3530:
        /*012c*/ 	.byte	0x04, 0x36
        /*012e*/ 	.short	(.L_3532 - .L_3531)
.L_3531:
        /*0130*/ 	.word	0x00000008
.L_3532:


//--------------------- .nv.info._ZN10layer_norm13ln_fwd_kernelINS_13Kernel_traitsI6__halfffffjLj7168ELj1ELj1ELj8ELj16ENS_18Kernel_traits_baseILj7168ES2_ffffjLj256EEEEELb1ELb0ELb0ELb1EEEvNS_9FwdParamsE --------------------------
	.section	.nv.info._ZN10layer_norm13ln_fwd_kernelINS_13Kernel_traitsI6__halfffffjLj7168ELj1ELj1ELj8ELj16ENS_18Kernel_traits_baseILj7168ES2_ffffjLj256EEEEELb1ELb0ELb0ELb1EEEvNS_9FwdParamsE,"",@"SHT_CUDA_INFO"
	.sectionflags	@""
	.align	4


	//----- nvinfo : EIATTR_CUDA_API_VERSION
	.align		4
        /*0000*/ 	.byte	0x04, 0x37
        /*0002*/ 	.short	(.L_3534 - .L_3533)
.L_3533:
        /*0004*/ 	.word	0x00000082


	//----- nvinfo : EIATTR_KPARAM_INFO
	.align		4
.L_3534:
        /*0008*/ 	.byte	0x04, 0x17
        /*000a*/ 	.short	(.L_3536 - .L_3535)
.L_3535:
        /*000c*/ 	.word	0x00000000
        /*0010*/ 	.short	0x0000
        /*0012*/ 	.short	0x0000
        /*0014*/ 	.byte	0x00, 0xf0, 0xa1, 0x03


	//----- nvinfo : EIATTR_SPARSE_MMA_MASK
	.align		4
.L_3536:
        /*0018*/ 	.byte	0x03, 0x50
        /*001a*/ 	.short	0x0000


	//----- nvinfo : EIATTR_MAXREG_COUNT
	.align		4
        /*001c*/ 	.byte	0x03, 0x1b
        /*001e*/ 	.short	0x00ff


	//----- nvinfo : EIATTR_NUM_BARRIERS
	.align		4
        /*0020*/ 	.byte	0x02, 0x4c
        /*0022*/ 	.byte	0x01
	.zero		1


	//----- nvinfo : EIATTR_MERCURY_ISA_VERSION
	.align		4
        /*0024*/ 	.byte	0x03, 0x5f
        /*0026*/ 	.short	0x0101


	//----- nvinfo : EIATTR_COOP_GROUP_MASK_REGIDS
	.align		4
        /*0028*/ 	.byte	0x04, 0x29
        /*002a*/ 	.short	(.L_3538 - .L_3537)


	//   ....[0]....
.L_3537:
        /*002c*/ 	.word	0xffffffff


	//   ....[1]....
        /*0030*/ 	.word	0xffffffff


	//   ....[2]....
        /*0034*/ 	.word	0xffffffff


	//   ....[3]....
        /*0038*/ 	.word	0xffffffff


	//   ....[4]....
        /*003c*/ 	.word	0xffffffff


	//   ....[5]....
        /*0040*/ 	.word	0xffffffff


	//   ....[6]....
        /*0044*/ 	.word	0xffffffff


	//   ....[7]....
        /*0048*/ 	.word	0xffffffff


	//   ....[8]....
        /*004c*/ 	.word	0xffffffff


	//   ....[9]....
        /*0050*/ 	.word	0xffffffff


	//   ....[10]....
        /*0054*/ 	.word	0xffffffff


	//   ....[11]....
        /*0058*/ 	.word	0xffffffff


	//   ....[12]....
        /*005c*/ 	.word	0xffffffff


	//   ....[13]....
        /*0060*/ 	.word	0xffffffff


	//   ....[14]....
        /*0064*/ 	.word	0xffffffff


	//   ....[15]....
        /*0068*/ 	.word	0xffffffff


	//   ....[16]....
        /*006c*/ 	.word	0xffffffff


	//   ....[17]....
        /*0070*/ 	.word	0xffffffff


	//   ....[18]....
        /*0074*/ 	.word	0xffffffff


	//   ....[19]....
        /*0078*/ 	.word	0xffffffff


	//   ....[20]....
        /*007c*/ 	.word	0xffffffff


	//----- nvinfo : EIATTR_COOP_GROUP_INSTR_OFFSETS
	.align		4
.L_3538:
        /*0080*/ 	.byte	0x04, 0x28
        /*0082*/ 	.short	(.L_3540 - .L_3539)


	//   ....[0]....
.L_3539:
        /*0084*/ 	.word	0x00011c20


	//   ....[1]....
        /*0088*/ 	.word	0x00011c40


	//   ....[2]....
        /*008c*/ 	.word	0x00011c70


	//   ....[3]....
        /*0090*/ 	.word	0x00011c90


	//   ....[4]....
        /*0094*/ 	.word	0x00011cb0


	//   ....[5]....
        /*0098*/ 	.word	0x00012080


	//   ....[6]....
        /*009c*/ 	.word	0x000120a0


	//   ....[7]....
        /*00a0*/ 	.word	0x000120d0


	//   ....[8]....
        /*00a4*/ 	.word	0x00012100


	//   ....[9]....
        /*00a8*/ 	.word	0x00012150


	//   ....[10]....
        /*00ac*/ 	.word	0x00012300


	//   ....[11]....
        /*00b0*/ 	.word	0x00012340


	//   ....[12]....
        /*00b4*/ 	.word	0x00012360


	//   ....[13]....
        /*00b8*/ 	.word	0x000123a0


	//   ....[14]....
        /*00bc*/ 	.word	0x00012460


	//   ....[15]....
        /*00c0*/ 	.word	0x00012490


	//   ....[16]....
        /*00c4*/ 	.word	0x000124b0


	//   ....[17]....
        /*00c8*/ 	.word	0x00012530


	//   ....[18]....
        /*00cc*/ 	.word	0x000125a0


	//   ....[19]....
        /*00d0*/ 	.word	0x00012620


	//   ....[20]....
        /*00d4*/ 	.word	0x00012670


	//----- nvinfo : EIATTR_VRC_CTA_INIT_COUNT
	.align		4
.L_3540:
        /*00d8*/ 	.byte	0x02, 0x4a
	.zero		1
	.zero		1


	//----- nvinfo : EIATTR_EXIT_INSTR_OFFSETS
	.align		4
        /*00dc*/ 	.byte	0x04, 0x1c
        /*00de*/ 	.short	(.L_3542 - .L_3541)


	//   ....[0]....
.L_3541:
        /*00e0*/ 	.word	0x000002c0


	//   ....[1]....
        /*00e4*/ 	.word	0x00012da0


	//----- nvinfo : EIATTR_INDIRECT_BRANCH_TARGETS
	.align		4
.L_3542:
        /*00e8*/ 	.byte	0x04, 0x34
        /*00ea*/ 	.short	(.L_3544 - .L_3543)


	//   ....[0]....
.L_3543:
        /*00ec*/ 	.word	.L_x_42263@srel
        /*00f0*/ 	.short	0x0
        /*00f2*/ 	.short	0x0
        /*00f4*/ 	.word	0x3
        /*00f8*/ 	.word	.L_x_42264@srel
        /*00fc*/ 	.word	.L_x_42265@srel
        /*0100*/ 	.word	.L_x_42266@srel


	//----- nvinfo : EIATTR_MAX_THREADS
	.align		4
.L_3544:
        /*0104*/ 	.byte	0x04, 0x05
        /*0106*/ 	.short	(.L_3546 - .L_3545)
.L_3545:
        /*0108*/ 	.word	0x00000100
        /*010c*/ 	.word	0x00000001
        /*0110*/ 	.word	0x00000001


	//----- nvinfo : EIATTR_CRS_STACK_SIZE
	.align		4
.L_3546:
        /*0114*/ 	.byte	0x04, 0x1e
        /*0116*/ 	.short	(.L_3548 - .L_3547)
.L_3547:
        /*0118*/ 	.word	0x00000000


	//----- nvinfo : EIATTR_CBANK_PARAM_SIZE
	.align		4
.L_3548:
        /*011c*/ 	.byte	0x03, 0x19
        /*011e*/ 	.short	0x00e8


	//----- nvinfo : EIATTR_PARAM_CBANK
	.align		4
        /*0120*/ 	.byte	0x04, 0x0a
        /*0122*/ 	.short	(.L_3550 - .L_3549)
	.align		4
.L_3549:
        /*0124*/ 	.word	index@(.nv.constant0._ZN10layer_norm13ln_fwd_kernelINS_13Kernel_traitsI6__halfffffjLj7168ELj1ELj1ELj8ELj16ENS_18Kernel_traits_baseILj7168ES2_ffffjLj256EEEEELb1ELb0ELb0ELb1EEEvNS_9FwdParamsE)
        /*0128*/ 	.short	0x0380
        /*012a*/ 	.short	0x00e8


	//----- nvinfo : EIATTR_SW_WAR
	.align		4
.L_3550:
        /*012c*/ 	.byte	0x04, 0x36
        /*012e*/ 	.short	(.L_3552 - .L_3551)
.L_3551:
        /*0130*/ 	.word	0x00000008
.L_3552:


//--------------------- .nv.info._ZN10layer_norm13ln_fwd_kernelINS_13Kernel_traitsI6__halfffffjLj7168ELj1ELj1ELj8ELj16ENS_18Kernel_traits_baseILj7168ES2_ffffjLj256EEEEELb1ELb0ELb1ELb0EEEvNS_9FwdParamsE --------------------------
	.section	.nv.info._ZN10layer_norm13ln_fwd_kernelINS_13Kernel_traitsI6__halfffffjLj7168ELj1ELj1ELj8ELj16ENS_18Kernel_traits_baseILj7168ES2_ffffjLj256EEEEELb1ELb0ELb1ELb0EEEvNS_9FwdParamsE,"",@"SHT_CUDA_INFO"
	.sectionflags	@""
	.align	4


	//----- nvinfo : EIATTR_CUDA_API_VERSION
	.align		4
        /*0000*/ 	.byte	0x04, 0x37
        /*0002*/ 	.short	(.L_3554 - .L_3553)
.L_3553:
        /*0004*/ 	.word	0x00000082


	//----- nvinfo : EIATTR_KPARAM_INFO
	.align		4
.L_3554:
        /*0008*/ 	.byte	0x04, 0x17
        /*000a*/ 	.short	(.L_3556 - .L_3555)
.L_3555:
        /*000c*/ 	.word	0x00000000
        /*0010*/ 	.short	0x0000
        /*0012*/ 	.short	0x0000
        /*0014*/ 	.byte	0x00, 0xf0, 0xa1, 0x03


	//----- nvinfo : EIATTR_SPARSE_MMA_MASK
	.align		4
.L_3556:
        /*0018*/ 	.byte	0x03, 0x50
        /*001a*/ 	.short	0x0000


	//----- nvinfo : EIATTR_MAXREG_COUNT
	.align		4
        /*001c*/ 	.byte	0x03, 0x1b
        /*001e*/ 	.short	0x00ff


	//----- nvinfo : EIATTR_NUM_BARRIERS
	.align		4
        /*0020*/ 	.byte	0x02, 0x4c
        /*0022*/ 	.byte	0x01
	.zero		1


	//----- nvinfo : EIATTR_MERCURY_ISA_VERSION
	.align		4
        /*0024*/ 	.byte	0x03, 0x5f
        /*0026*/ 	.short	0x0101


	//----- nvinfo : EIATTR_COOP_GROUP_MASK_REGIDS
	.align		4
        /*0028*/ 	.byte	0x04, 0x29
        /*002a*/ 	.short	(.L_3558 - .L_3557)


	//   ....[0]....
.L_3557:
        /*002c*/ 	.word	0xffffffff


	//   ....[1]....
        /*0030*/ 	.word	0xffffffff


	//   ....[2]....
        /*0034*/ 	.word	0xffffffff


	//   ....[3]....
        /*0038*/ 	.word	0xffffffff


	//   ....[4]....
        /*003c*/ 	.word	0xffffffff


	//   ....[5]....
        /*0040*/ 	.word	0xffffffff


	//   ....[6]....
        /*0044*/ 	.word	0xffffffff


	//   ....[7]....
        /*0048*/ 	.word	0xffffffff


	//   ....[8]....
        /*004c*/ 	.word	0xffffffff


	//   ....[9]....
        /*0050*/ 	.word	0xffffffff


	//   ....[10]....
        /*0054*/ 	.word	0xffffffff


	//   ....[11]....
        /*0058*/ 	.word	0xffffffff


	//   ....[12]....
        /*005c*/ 	.word	0xffffffff


	//   ....[13]....
        /*0060*/ 	.word	0xffffffff


	//   ....[14]....
        /*0064*/ 	.word	0xffffffff


	//   ....[15]....
        /*0068*/ 	.word	0xffffffff


	//   ....[16]....
        /*006c*/ 	.word	0xffffffff


	//   ....[17]....
        /*0070*/ 	.word	0xffffffff


	//   ....[18]....
        /*0074*/ 	.word	0xffffffff


	//   ....[19]....
        /*0078*/ 	.word	0xffffffff


	//   ....[20]....
        /*007c*/ 	.word	0xffffffff


	//----- nvinfo : EIATTR_COOP_GROUP_INSTR_OFFSETS
	.align		4
.L_3558:
        /*0080*/ 	.byte	0x04, 0x28
        /*0082*/ 	.short	(.L_3560 - .L_3559)


	//   ....[0]....
.L_3559:
        /*0084*/ 	.word	0x00017b10


	//   ....[1]....
        /*0088*/ 	.word	0x00017b30


	//   ....[2]....
        /*008c*/ 	.word	0x00017b50


	//   ....[3]....
        /*0090*/ 	.word	0x00017b70


	//   ....[4]....
        /*0094*/ 	.word	0x00017b90


	//   ....[5]....
        /*0098*/ 	.word	0x00017f90


	//   ....[6]....
        /*009c*/ 	.word	0x00017fb0


	//   ....[7]....
        /*00a0*/ 	.word	0x00017fd0


	//   ....[8]....
        /*00a4*/ 	.word	0x00017ff0


	//   ....[9]....
        /*00a8*/ 	.word	0x00018020


	//   ....[10]....
        /*00ac*/ 	.word	0x000181b0


	//   ....[11]....
        /*00b0*/ 	.word	0x000181f0


	//   ....[12]....
        /*00b4*/ 	.word	0x00018200


	//   ....[13]....
        /*00b8*/ 	.word	0x00018250


	//   ....[14]....
        /*00bc*/ 	.word	0x00018310


	//   ....[15]....
        /*00c0*/ 	.word	0x00018340


	//   ....[16]....
        /*00c4*/ 	.word	0x00018360


	//   ....[17]....
        /*00c8*/ 	.word	0x00018400


	//   ....[18]....
        /*00cc*/ 	.word	0x00018450


	//   ....[19]....
        /*00d0*/ 	.word	0x000184f0


	//   ....[20]....
        /*00d4*/ 	.word	0x00018520


	//----- nvinfo : EIATTR_VRC_CTA_INIT_COUNT
	.align		4
.L_3560:
        /*00d8*/ 	.byte	0x02, 0x4a
	.zero		1
	.zero		1


	//----- nvinfo : EIATTR_EXIT_INSTR_OFFSETS
	.align		4
        /*00dc*/ 	.byte	0x04, 0x1c
        /*00de*/ 	.short	(.L_3562 - .L_3561)


	//   ....[0]....
.L_3561:
        /*00e0*/ 	.word	0x000009d0


	//   ....[1]....
        /*00e4*/ 	.word	0x000192d0


	//----- nvinfo : EIATTR_MAX_THREADS
	.align		4
.L_3562:
        /*00e8*/ 	.byte	0x04, 0x05
        /*00ea*/ 	.short	(.L_3564 - .L_3563)
.L_3563:
        /*00ec*/ 	.word	0x00000100
        /*00f0*/ 	.word	0x00000001
        /*00f4*/ 	.word	0x00000001


	//----- nvinfo : EIATTR_CRS_STACK_SIZE
	.align		4
.L_3564:
        /*00f8*/ 	.byte	0x04, 0x1e
        /*00fa*/ 	.short	(.L_3566 - .L_3565)
.L_3565:
        /*00fc*/ 	.word	0x00000000


	//----- nvinfo : EIATTR_CBANK_PARAM_SIZE
	.align		4
.L_3566:
        /*0100*/ 	.byte	0x03, 0x19
        /*0102*/ 	.short	0x00e8


	//----- nvinfo : EIATTR_PARAM_CBANK
	.align		4
        /*0104*/ 	.byte	0x04, 0x0a
        /*0106*/ 	.short	(.L_3568 - .L_3567)
	.align		4
.L_3567:
        /*0108*/ 	.word	index@(.nv.constant0._ZN10layer_norm13ln_fwd_kernelINS_13Kernel_traitsI6__halfffffjLj7168ELj1ELj1ELj8ELj16ENS_18Kernel_traits_baseILj7168ES2_ffffjLj256EEEEELb1ELb0ELb1ELb0EEEvNS_9FwdParamsE)
        /*010c*/ 	.short	0x0380
        /*010e*/ 	.short	0x00e8


	//----- nvinfo : EIATTR_SW_WAR
	.align		4
.L_3568:
        /*0110*/ 	.byte	0x04, 0x36
        /*0112*/ 	.short	(.L_3570 - .L_3569)
.L_3569:
        /*0114*/ 	.word	0x00000008
.L_3570:


//--------------------- .nv.info._ZN10layer_norm13ln_fwd_kernelINS_13Kernel_traitsI6__halfffffjLj7168ELj1ELj1ELj8ELj16ENS_18Kernel_traits_baseILj7168ES2_ffffjLj256EEEEELb1ELb0ELb1ELb1EEEvNS_9FwdParamsE --------------------------
	.section	.nv.info._ZN10layer_norm13ln_fwd_kernelINS_13Kernel_traitsI6__halfffffjLj7168ELj1ELj1ELj8ELj16ENS_18Kernel_traits_baseILj7168ES2_ffffjLj256EEEEELb1ELb0ELb1ELb1EEEvNS_9FwdParamsE,"",@"SHT_CUDA_INFO"
	.sectionflags	@""
	.align	4


	//----- nvinfo : EIATTR_CUDA_API_VERSION
	.align		4
        /*0000*/ 	.byte	0x04, 0x37
        /*0002*/ 	.short	(.L_3572 - .L_3571)
.L_3571:
        /*0004*/ 	.word	0x00000082


	//----- nvinfo : EIATTR_KPARAM_INFO
	.align		4
.L_3572:
        /*0008*/ 	.byte	0x04, 0x17
        /*000a*/ 	.short	(.L_3574 - .L_3573)
.L_3573:
        /*000c*/ 	.word	0x00000000
        /*0010*/ 	.short	0x0000
        /*0012*/ 	.short	0x0000
        /*0014*/ 	.byte	0x00, 0xf0, 0xa1, 0x03


	//----- nvinfo : EIATTR_SPARSE_MMA_MASK
	.align		4
.L_3574:
        /*0018*/ 	.byte	0x03, 0x50
        /*001a*/ 	.short	0x0000


	//----- nvinfo : EIATTR_MAXREG_COUNT
	.align		4
        /*001c*/ 	.byte	0x03, 0x1b
        /*001e*/ 	.short	0x00ff


	//----- nvinfo : EIATTR_NUM_BARRIERS
	.align		4
        /*0020*/ 	.byte	0x02, 0x4c
        /*0022*/ 	.byte	0x01
	.zero		1


	//----- nvinfo : EIATTR_MERCURY_ISA_VERSION
	.align		4
        /*0024*/ 	.byte	0x03, 0x5f
        /*0026*/ 	.short	0x0101


	//----- nvinfo : EIATTR_COOP_GROUP_MASK_REGIDS
	.align		4
        /*0028*/ 	.byte	0x04, 0x29
        /*002a*/ 	.short	(.L_3576 - .L_3575)


	//   ....[0]....
.L_3575:
        /*002c*/ 	.word	0xffffffff


	//   ....[1]....
        /*0030*/ 	.word	0xffffffff


	//   ....[2]....
        /*0034*/ 	.word	0xffffffff


	//   ....[3]....
        /*0038*/ 	.word	0xffffffff


	//   ....[4]....
        /*003c*/ 	.word	0xffffffff


	//   ....[5]....
        /*0040*/ 	.word	0xffffffff


	//   ....[6]....
        /*0044*/ 	.word	0xffffffff


	//   ....[7]....
        /*0048*/ 	.word	0xffffffff


	//   ....[8]....
        /*004c*/ 	.word	0xffffffff


	//   ....[9]....
        /*0050*/ 	.word	0xffffffff


	//   ....[10]....
        /*0054*/ 	.word	0xffffffff


	//   ....[11]....
        /*0058*/ 	.word	0xffffffff


	//   ....[12]....
        /*005c*/ 	.word	0xffffffff


	//   ....[13]....
        /*0060*/ 	.word	0xffffffff


	//   ....[14]....
        /*0064*/ 	.word	0xffffffff


	//   ....[15]....
        /*0068*/ 	.word	0xffffffff


	//   ....[16]....
        /*006c*/ 	.word	0xffffffff


	//   ....[17]....
        /*0070*/ 	.word	0xffffffff


	//   ....[18]....
        /*0074*/ 	.word	0xffffffff


	//   ....[19]....
        /*0078*/ 	.word	0xffffffff


	//   ....[20]....
        /*007c*/ 	.word	0xffffffff


	//----- nvinfo : EIATTR_COOP_GROUP_INSTR_OFFSETS
	.align		4
.L_3576:
        /*0080*/ 	.byte	0x04, 0x28
        /*0082*/ 	.short	(.L_3578 - .L_3577)


	//   ....[0]....
.L_3577:
        /*0084*/ 	.word	0x000138d0


	//   ....[1]....
        /*0088*/ 	.word	0x00013900


	//   ....[2]....
        /*008c*/ 	.word	0x00013930


	//   ....[3]....
        /*0090*/ 	.word	0x00013950


	//   ....[4]....
        /*0094*/ 	.word	0x00013970


	//   ....[5]....
        /*0098*/ 	.word	0x00013d20


	//   ....[6]....
        /*009c*/ 	.word	0x00013d40


	//   ....[7]....
        /*00a0*/ 	.word	0x00013d60


	//   ....[8]....
        /*00a4*/ 	.word	0x00013d90


	//   ....[9]....
        /*00a8*/ 	.word	0x00013dc0


	//   ....[10]....
        /*00ac*/ 	.word	0x00013f50


	//   ....[11]....
        /*00b0*/ 	.word	0x00013f90


	//   ....[12]....
        /*00b4*/ 	.word	0x00014040


	//   ....[13]....
        /*00b8*/ 	.word	0x00014070


	//   ....[14]....
        /*00bc*/ 	.word	0x00014090


	//   ....[15]....
        /*00c0*/ 	.word	0x000140e0


	//   ....[16]....
        /*00c4*/ 	.word	0x00014130


	//   ....[17]....
        /*00c8*/ 	.word	0x000141d0


	//   ....[18]....
        /*00cc*/ 	.word	0x000141f0


	//   ....[19]....
        /*00d0*/ 	.word	0x000142a0


	//   ....[20]....
        /*00d4*/ 	.word	0x000142d0


	//----- nvinfo : EIATTR_VRC_CTA_INIT_COUNT
	.align		4
.L_3578:
        /*00d8*/ 	.byte	0x02, 0x4a
	.zero		1
	.zero		1


	//----- nvinfo : EIATTR_EXIT_INSTR_OFFSETS
	.align		4
        /*00dc*/ 	.byte	0x04, 0x1c
        /*00de*/ 	.short	(.L_3580 - .L_3579)


	//   ....[0]....
.L_3579:
        /*00e0*/ 	.word	0x000002f0


	//   ....[1]....
        /*00e4*/ 	.word	0x00014ee0


	//----- nvinfo : EIATTR_MAX_THREADS
	.align		4
.L_3580:
        /*00e8*/ 	.byte	0x04, 0x05
        /*00ea*/ 	.short	(.L_3582 - .L_3581)
.L_3581:
        /*00ec*/ 	.word	0x00000100
        /*00f0*/ 	.word	0x00000001
        /*00f4*/ 	.word	0x00000001


	//----- nvinfo : EIATTR_CRS_STACK_SIZE
	.align		4
.L_3582:
        /*00f8*/ 	.byte	0x04, 0x1e
        /*00fa*/ 	.short	(.L_3584 - .L_3583)
.L_3583:
        /*00fc*/ 	.word	0x00000000


	//----- nvinfo : EIATTR_CBANK_PARAM_SIZE
	.align		4
.L_3584:
        /*0100*/ 	.byte	0x03, 0x19
        /*0102*/ 	.short	0x00e8


	//----- nvinfo : EIATTR_PARAM_CBANK
	.align		4
        /*0104*/ 	.byte	0x04, 0x0a
        /*0106*/ 	.short	(.L_3586 - .L_3585)
	.align		4
.L_3585:
        /*0108*/ 	.word	index@(.nv.constant0._ZN10layer_norm13ln_fwd_kernelINS_13Kernel_traitsI6__halfffffjLj7168ELj1ELj1ELj8ELj16ENS_18Kernel_traits_baseILj7168ES2_ffffjLj256EEEEELb1ELb0ELb1ELb1EEEvNS_9FwdParamsE)
        /*010c*/ 	.short	0x0380
        /*010e*/ 	.short	0x00e8


	//----- nvinfo : EIATTR_SW_WAR
	.align		4
.L_3586:
        /*0110*/ 	.byte	0x04, 0x36
        /*0112*/ 	.short	(.L_3588 - .L_3587)
.L_3587:
        /*0114*/ 	.word	0x00000008
.L_3588:


//--------------------- .nv.info._ZN10layer_norm13ln_fwd_kernelINS_13Kernel_traitsI6__halfffffjLj7168ELj1ELj1ELj8ELj16ENS_18Kernel_traits_baseILj7168ES2_ffffjLj256EEEEELb1ELb1ELb0ELb0EEEvNS_9FwdParamsE --------------------------
	.section	.nv.info._ZN10layer_norm13ln_fwd_kernelINS_13Kernel_traitsI6__halfffffjLj7168ELj1ELj1ELj8ELj16ENS_18Kernel_traits_baseILj7168ES2_ffffjLj256EEEEELb1ELb1ELb0ELb0EEEvNS_9FwdParamsE,"",@"SHT_CUDA_INFO"
	.sectionflags	@""
	.align	4


	//----- nvinfo : EIATTR_CUDA_API_VERSION
	.align		4
        /*0000*/ 	.byte	0x04, 0x37
        /*0002*/ 	.short	(.L_3590 - .L_3589)
.L_3589:
        /*0004*/ 	.word	0x00000082


	//----- nvinfo : EIATTR_KPARAM_INFO
	.align		4
.L_3590:
        /*0008*/ 	.byte	0x04, 0x17
        /*000a*/ 	.short	(.L_3592 - .L_3591)
.L_3591:
        /*000c*/ 	.word	0x00000000
        /*0010*/ 	.short	0x0000
        /*0012*/ 	.short	0x0000
        /*0014*/ 	.byte	0x00, 0xf0, 0xa1, 0x03


	//----- nvinfo : EIATTR_SPARSE_MMA_MASK
	.align		4
.L_3592:
        /*0018*/ 	.byte	0x03, 0x50
        /*001a*/ 	.short	0x0000


	//----- nvinfo : EIATTR_MAXREG_COUNT
	.align		4
        /*001c*/ 	.byte	0x03, 0x1b
        /*001e*/ 	.short	0x00ff


	//----- nvinfo : EIATTR_NUM_BARRIERS
	.align		4
        /*0020*/ 	.byte	0x02, 0x4c
        /*0022*/ 	.byte	0x01
	.zero		1


	//----- nvinfo : EIATTR_ANNOTATIONS
	.align		4
        /*0024*/ 	.byte	0x04, 0x55
        /*0026*/ 	.short	(.L_3594 - .L_3593)


	//   ....[0]....
.L_3593:
        /*0028*/ 	.word	0x00000001
        /*002c*/ 	.byte	0x10, 0x16, 0x00, 0x00, 0x01, 0x00, 0x00, 0x00, 0xa0, 0x88, 0x01, 0x00


	//----- nvinfo : EIATTR_MERCURY_ISA_VERSION
	.align		4
.L_3594:
        /*0038*/ 	.byte	0x03, 0x5f
        /*003a*/ 	.short	0x0101


	//----- nvinfo : EIATTR_COOP_GROUP_MASK_REGIDS
	.align		4
        /*003c*/ 	.byte	0x04, 0x29
        /*003e*/ 	.short	(.L_3596 - .L_3595)


	//   ....[0]....
.L_3595:
        /*0040*/ 	.word	0xffffffff


	//   ....[1]....
        /*0044*/ 	.word	0xffffffff


	//   ....[2]....
        /*0048*/ 	.word	0xffffffff


	//   ....[3]....
        /*004c*/ 	.word	0xffffffff


	//   ....[4]....
        /*0050*/ 	.word	0xffffffff


	//   ....[5]....
        /*0054*/ 	.word	0xffffffff


	//   ....[6]....
        /*0058*/ 	.word	0xffffffff


	//   ....[7]....
        /*005c*/ 	.word	0xffffffff


	//   ....[8]....
        /*0060*/ 	.word	0xffffffff


	//   ....[9]....
        /*0064*/ 	.word	0xffffffff


	//   ....[10]....
        /*0068*/ 	.word	0xffffffff


	//   ....[11]....
        /*006c*/ 	.word	0xffffffff


	//   ....[12]....
        /*0070*/ 	.word	0xffffffff


	//   ....[13]....
        /*0074*/ 	.word	0xffffffff


	//   ....[14]....
        /*0078*/ 	.word	0xffffffff


	//   ....[15]....
        /*007c*/ 	.word	0xffffffff


	//   ....[16]....
        /*0080*/ 	.word	0xffffffff


	//   ....[17]....
        /*0084*/ 	.word	0xffffffff


	//   ....[18]....
        /*0088*/ 	.word	0xffffffff


	//   ....[19]....
        /*008c*/ 	.word	0xffffffff


	//   ....[20]....
        /*0090*/ 	.word	0xffffffff


	//----- nvinfo : EIATTR_COOP_GROUP_INSTR_OFFSETS
	.align		4
.L_3596:
        /*0094*/ 	.byte	0x04, 0x28
        /*0096*/ 	.short	(.L_3598 - .L_3597)


	//   ....[0]....
.L_3597:
        /*0098*/ 	.word	0x000182b0


	//   ....[1]....
        /*009c*/ 	.word	0x000182d0


	//   ....[2]....
        /*00a0*/ 	.word	0x000182f0


	//   ....[3]....
        /*00a4*/ 	.word	0x00018310


	//   ....[4]....
        /*00a8*/ 	.word	0x00018330


	//   ....[5]....
        /*00ac*/ 	.word	0x00018710


	//   ....[6]....
        /*00b0*/ 	.word	0x00018730


	//   ....[7]....
        /*00b4*/ 	.word	0x00018750


	//   ....[8]....
        /*00b8*/ 	.word	0x00018770


	//   ....[9]....
        /*00bc*/ 	.word	0x000187a0


	//   ....[10]....
        /*00c0*/ 	.word	0x00018930


	//   ....[11]....
        /*00c4*/ 	.word	0x00018970


	//   ....[12]....
        /*00c8*/ 	.word	0x00018980


	//   ....[13]....
        /*00cc*/ 	.word	0x000189c0


	//   ....[14]....
        /*00d0*/ 	.word	0x00018aa0


	//   ....[15]....
        /*00d4*/ 	.word	0x00018ad0


	//   ....[16]....
        /*00d8*/ 	.word	0x00018af0


	//   ....[17]....
        /*00dc*/ 	.word	0x00018b90


	//   ....[18]....
        /*00e0*/ 	.word	0x00018be0


	//   ....[19]....
        /*00e4*/ 	.word	0x00018c40


	//   ....[20]....
        /*00e8*/ 	.word	0x00018c90


	//----- nvinfo : EIATTR_VRC_CTA_INIT_COUNT
	.align		4
.L_3598:
        /*00ec*/ 	.byte	0x02, 0x4a
	.zero		1
	.zero		1


	//----- nvinfo : EIATTR_EXIT_INSTR_OFFSETS
	.align		4
        /*00f0*/ 	.byte	0x04, 0x1c
        /*00f2*/ 	.short	(.L_3600 - .L_3599)


	//   ....[0]....
.L_3599:
        /*00f4*/ 	.word	0x00000b00


	//   ....[1]....
        /*00f8*/ 	.word	0x00019950


	//----- nvinfo : EIATTR_INDIRECT_BRANCH_TARGETS
	.align		4
.L_3600:
        /*00fc*/ 	.byte	0x04, 0x34
        /*00fe*/ 	.short	(.L_3602 - .L_3601)


	//   ....[0]....
.L_3601:
        /*0100*/ 	.word	.L_x_42267@srel
        /*0104*/ 	.short	0x0
        /*0106*/ 	.short	0x0
        /*0108*/ 	.word	0x3
        /*010c*/ 	.word	.L_x_42268@srel
        /*0110*/ 	.word	.L_x_42269@srel
        /*0114*/ 	.word	.L_x_42270@srel


	//----- nvinfo : EIATTR_MAX_THREADS
	.align		4
.L_3602:
        /*0118*/ 	.byte	0x04, 0x05
        /*011a*/ 	.short	(.L_3604 - .L_3603)
.L_3603:
        /*011c*/ 	.word	0x00000100
        /*0120*/ 	.word	0x00000001
        /*0124*/ 	.word	0x00000001


	//----- nvinfo : EIATTR_CRS_STACK_SIZE
	.align		4
.L_3604:
        /*0128*/ 	.byte	0x04, 0x1e
        /*012a*/ 	.short	(.L_3606 - .L_3605)
.L_3605:
        /*012c*/ 	.word	0x00000000


	//----- nvinfo : EIATTR_CBANK_PARAM_SIZE
	.align		4
.L_3606:
        /*0130*/ 	.byte	0x03, 0x19
        /*0132*/ 	.short	0x00e8


	//----- nvinfo : EIATTR_PARAM_CBANK
	.align		4
        /*0134*/ 	.byte	0x04, 0x0a
        /*0136*/ 	.short	(.L_3608 - .L_3607)
	.align		4
.L_3607:
        /*0138*/ 	.word	index@(.nv.constant0._ZN10layer_norm13ln_fwd_kernelINS_13Kernel_traitsI6__halfffffjLj7168ELj1ELj1ELj8ELj16ENS_18Kernel_traits_baseILj7168ES2_ffffjLj256EEEEELb1ELb1ELb0ELb0EEEvNS_9FwdParamsE)
        /*013c*/ 	.short	0x0380
        /*013e*/ 	.short	0x00e8


	//----- nvinfo : EIATTR_SW_WAR
	.align		4
.L_3608:
        /*0140*/ 	.byte	0x04, 0x36
        /*0142*/ 	.short	(.L_3610 - .L_3609)
.L_3609:
        /*0144*/ 	.word	0x00000008
.L_3610:


//--------------------- .nv.info._ZN10layer_norm13ln_fwd_kernelINS_13Kernel_traitsI6__halfffffjLj7168ELj1ELj1ELj8ELj16ENS_18Kernel_traits_baseILj7168ES2_ffffjLj256EEEEELb1ELb1ELb0ELb1EEEvNS_9FwdParamsE --------------------------
	.section	.nv.info._ZN10layer_norm13ln_fwd_kernelINS_13Kernel_traitsI6__halfffffjLj7168ELj1ELj1ELj8ELj16ENS_18Kernel_traits_baseILj7168ES2_ffffjLj256EEEEELb1ELb1ELb0ELb1EEEvNS_9FwdParamsE,"",@"SHT_CUDA_INFO"
	.sectionflags	@""
	.align	4


	//----- nvinfo : EIATTR_CUDA_API_VERSION
	.align		4
        /*0000*/ 	.byte	0x04, 0x37
        /*0002*/ 	.short	(.L_3612 - .L_3611)
.L_3611:
        /*0004*/ 	.word	0x00000082


	//----- nvinfo : EIATTR_KPARAM_INFO
	.align		4
.L_3612:
        /*0008*/ 	.byte	0x04, 0x17
        /*000a*/ 	.short	(.L_3614 - .L_3613)
.L_3613:
        /*000c*/ 	.word	0x00000000
        /*0010*/ 	.short	0x0000
        /*0012*/ 	.short	0x0000
        /*0014*/ 	.byte	0x00, 0xf0, 0xa1, 0x03


	//----- nvinfo : EIATTR_SPARSE_MMA_MASK
	.align		4
.L_3614:
        /*0018*/ 	.byte	0x03, 0x50
        /*001a*/ 	.short	0x0000


	//----- nvinfo : EIATTR_MAXREG_COUNT
	.align		4
        /*001c*/ 	.byte	0x03, 0x1b
        /*001e*/ 	.short	0x00ff


	//----- nvinfo : EIATTR_NUM_BARRIERS
	.align		4
        /*0020*/ 	.byte	0x02, 0x4c
        /*0022*/ 	.byte	0x01
	.zero		1


	//----- nvinfo : EIATTR_MERCURY_ISA_VERSION
	.align		4
        /*0024*/ 	.byte	0x03, 0x5f
        /*0026*/ 	.short	0x0101


	//----- nvinfo : EIATTR_COOP_GROUP_MASK_REGIDS
	.align		4
        /*0028*/ 	.byte	0x04, 0x29
        /*002a*/ 	.short	(.L_3616 - .L_3615)


	//   ....[0]....
.L_3615:
        /*002c*/ 	.word	0xffffffff


	//   ....[1]....
        /*0030*/ 	.word	0xffffffff


	//   ....[2]....
        /*0034*/ 	.word	0xffffffff


	//   ....[3]....
        /*0038*/ 	.word	0xffffffff


	//   ....[4]....
        /*003c*/ 	.word	0xffffffff


	//   ....[5]....
        /*0040*/ 	.word	0xffffffff


	//   ....[6]....
        /*0044*/ 	.word	0xffffffff


	//   ....[7]....
        /*0048*/ 	.word	0xffffffff


	//   ....[8]....
        /*004c*/ 	.word	0xffffffff


	//   ....[9]....
        /*0050*/ 	.word	0xffffffff


	//   ....[10]....
        /*0054*/ 	.word	0xffffffff


	//   ....[11]....
        /*0058*/ 	.word	0xffffffff


	//   ....[12]....
        /*005c*/ 	.word	0xffffffff


	//   ....[13]....
        /*0060*/ 	.word	0xffffffff


	//   ....[14]....
        /*0064*/ 	.word	0xffffffff


	//   ....[15]....
        /*0068*/ 	.word	0xffffffff


	//   ....[16]....
        /*006c*/ 	.word	0xffffffff


	//   ....[17]....
        /*0070*/ 	.word	0xffffffff


	//   ....[18]....
        /*0074*/ 	.word	0xffffffff


	//   ....[19]....
        /*0078*/ 	.word	0xffffffff


	//   ....[20]....
        /*007c*/ 	.word	0xffffffff


	//----- nvinfo : EIATTR_COOP_GROUP_INSTR_OFFSETS
	.align		4
.L_3616:
        /*0080*/ 	.byte	0x04, 0x28
        /*0082*/ 	.short	(.L_3618 - .L_3617)


	//   ....[0]....
.L_3617:
        /*0084*/ 	.word	0x00015b10


	//   ....[1]....
        /*0088*/ 	.word	0x00015b30


	//   ....[2]....
        /*008c*/ 	.word	0x00015b50


	//   ....[3]....
        /*0090*/ 	.word	0x00015b70


	//   ....[4]....
        /*0094*/ 	.word	0x00015b90


	//   ....[5]....
        /*0098*/ 	.word	0x00015f70


	//   ....[6]....
        /*009c*/ 	.word	0x00015f90


	//   ....[7]....
        /*00a0*/ 	.word	0x00015fc0


	//   ....[8]....
        /*00a4*/ 	.word	0x00015ff0


	//   ....[9]....
        /*00a8*/ 	.word	0x00016040


	//   ....[10]....
        /*00ac*/ 	.word	0x000161f0


	//   ....[11]....
        /*00b0*/ 	.word	0x00016230


	//   ....[12]....
        /*00b4*/ 	.word	0x00016240


	//   ....[13]....
        /*00b8*/ 	.word	0x00016290


	//   ....[14]....
        /*00bc*/ 	.word	0x00016350


	//   ....[15]....
        /*00c0*/ 	.word	0x00016380


	//   ....[16]....
        /*00c4*/ 	.word	0x000163a0


	//   ....[17]....
        /*00c8*/ 	.word	0x00016440


	//   ....[18]....
        /*00cc*/ 	.word	0x00016490


	//   ....[19]....
        /*00d0*/ 	.word	0x00016500


	//   ....[20]....
        /*00d4*/ 	.word	0x00016550


	//----- nvinfo : EIATTR_VRC_CTA_INIT_COUNT
	.align		4
.L_3618:
        /*00d8*/ 	.byte	0x02, 0x4a
	.zero		1
	.zero		1


	//----- nvinfo : EIATTR_EXIT_INSTR_OFFSETS
	.align		4
        /*00dc*/ 	.byte	0x04, 0x1c
        /*00de*/ 	.short	(.L_3620 - .L_3619)


	//   ....[0]....
.L_3619:
        /*00e0*/ 	.word	0x00000500


	//   ....[1]....
        /*00e4*/ 	.word	0x00016c90


	//----- nvinfo : EIATTR_INDIRECT_BRANCH_TARGETS
	.align		4
.L_3620:
        /*00e8*/ 	.byte	0x04, 0x34
        /*00ea*/ 	.short	(.L_3622 - .L_3621)


	//   ....[0]....
.L_3621:
        /*00ec*/ 	.word	.L_x_42271@srel
        /*00f0*/ 	.short	0x0
        /*00f2*/ 	.short	0x0
        /*00f4*/ 	.word	0x3
        /*00f8*/ 	.word	.L_x_42272@srel
        /*00fc*/ 	.word	.L_x_42273@srel
        /*0100*/ 	.word	.L_x_42274@srel


	//----- nvinfo : EIATTR_MAX_THREADS
	.align		4
.L_3622:
        /*0104*/ 	.byte	0x04, 0x05
        /*0106*/ 	.short	(.L_3624 - .L_3623)
.L_3623:
        /*0108*/ 	.word	0x00000100
        /*010c*/ 	.word	0x00000001
        /*0110*/ 	.word	0x00000001


	//----- nvinfo : EIATTR_CRS_STACK_SIZE
	.align		4
.L_3624:
        /*0114*/ 	.byte	0x04, 0x1e
        /*0116*/ 	.short	(.L_3626 - .L_3625)
.L_3625:
        /*0118*/ 	.word	0x00000000


	//----- nvinfo : EIATTR_CBANK_PARAM_SIZE
	.align		4
.L_3626:
        /*011c*/ 	.byte	0x03, 0x19
        /*011e*/ 	.short	0x00e8


	//----- nvinfo : EIATTR_PARAM_CBANK
	.align		4
        /*0120*/ 	.byte	0x04, 0x0a
        /*0122*/ 	.short	(.L_3628 - .L_3627)
	.align		4
.L_3627:
        /*0124*/ 	.word	index@(.nv.constant0._ZN10layer_norm13ln_fwd_kernelINS_13Kernel_traitsI6__halfffffjLj7168ELj1ELj1ELj8ELj16ENS_18Kernel_traits_baseILj7168ES2_ffffjLj256EEEEELb1ELb1ELb0ELb1EEEvNS_9FwdParamsE)
        /*0128*/ 	.short	0x0380
        /*012a*/ 	.short	0x00e8


	//----- nvinfo : EIATTR_SW_WAR
	.align		4
.L_3628:
        /*012c*/ 	.byte	0x04, 0x36
        /*012e*/ 	.short	(.L_3630 - .L_3629)
.L_3629:
        /*0130*/ 	.word	0x00000008
.L_3630:


//--------------------- .nv.info._ZN10layer_norm13ln_fwd_kernelINS_13Kernel_traitsI6__halfffffjLj7168ELj1ELj1ELj8ELj16ENS_18Kernel_traits_baseILj7168ES2_ffffjLj256EEEEELb1ELb1ELb1ELb0EEEvNS_9FwdParamsE --------------------------
	.section	.nv.info._ZN10layer_norm13ln_fwd_kernelINS_13Kernel_traitsI6__halfffffjLj7168ELj1ELj1ELj8ELj16ENS_18Kernel_traits_baseILj7168ES2_ffffjLj256EEEEELb1ELb1ELb1ELb0EEEvNS_9FwdParamsE,"",@"SHT_CUDA_INFO"
	.sectionflags	@""
	.align	4


	//----- nvinfo : EIATTR_CUDA_API_VERSION
	.align		4
        /*0000*/ 	.byte	0x04, 0x37
        /*0002*/ 	.short	(.L_3632 - .L_3631)
.L_3631:
        /*0004*/ 	.word	0x00000082


	//----- nvinfo : EIATTR_KPARAM_INFO
	.align		4
.L_3632:
        /*0008*/ 	.byte	0x04, 0x17
        /*000a*/ 	.short	(.L_3634 - .L_3633)
.L_3633:
        /*000c*/ 	.word	0x00000000
        /*0010*/ 	.short	0x0000
        /*0012*/ 	.short	0x0000
        /*0014*/ 	.byte	0x00, 0xf0, 0xa1, 0x03


	//----- nvinfo : EIATTR_SPARSE_MMA_MASK
	.align		4
.L_3634:
        /*0018*/ 	.byte	0x03, 0x50
        /*001a*/ 	.short	0x0000


	//----- nvinfo : EIATTR_MAXREG_COUNT
	.align		4
        /*001c*/ 	.byte	0x03, 0x1b
        /*001e*/ 	.short	0x00ff


	//----- nvinfo : EIATTR_NUM_BARRIERS
	.align		4
        /*0020*/ 	.byte	0x02, 0x4c
        /*0022*/ 	.byte	0x01
	.zero		1


	//----- nvinfo : EIATTR_MERCURY_ISA_VERSION
	.align		4
        /*0024*/ 	.byte	0x03, 0x5f
        /*0026*/ 	.short	0x0101


	//----- nvinfo : EIATTR_COOP_GROUP_MASK_REGIDS
	.align		4
        /*0028*/ 	.byte	0x04, 0x29
        /*002a*/ 	.short	(.L_3636 - .L_3635)


	//   ....[0]....
.L_3635:
        /*002c*/ 	.word	0xffffffff


	//   ....[1]....
        /*0030*/ 	.word	0xffffffff


	//   ....[2]....
        /*0034*/ 	.word	0xffffffff


	//   ....[3]....
        /*0038*/ 	.word	0xffffffff


	//   ....[4]....
        /*003c*/ 	.word	0xffffffff


	//   ....[5]....
        /*0040*/ 	.word	0xffffffff


	//   ....[6]....
        /*0044*/ 	.word	0xffffffff


	//   ....[7]....
        /*0048*/ 	.word	0xffffffff


	//   ....[8]....
        /*004c*/ 	.word	0xffffffff


	//   ....[9]....
        /*0050*/ 	.word	0xffffffff


	//   ....[10]....
        /*0054*/ 	.word	0xffffffff


	//   ....[11]....
        /*0058*/ 	.word	0xffffffff


	//   ....[12]....
        /*005c*/ 	.word	0xffffffff


	//   ....[13]....
        /*0060*/ 	.word	0xffffffff


	//   ....[14]....
        /*0064*/ 	.word	0xffffffff


	//   ....[15]....
        /*0068*/ 	.word	0xffffffff


	//   ....[16]....
        /*006c*/ 	.word	0xffffffff


	//   ....[17]....
        /*0070*/ 	.word	0xffffffff


	//   ....[18]....
        /*0074*/ 	.word	0xffffffff


	//   ....[19]....
        /*0078*/ 	.word	0xffffffff


	//   ....[20]....
        /*007c*/ 	.word	0xffffffff


	//----- nvinfo : EIATTR_COOP_GROUP_INSTR_OFFSETS
	.align		4
.L_3636:
        /*0080*/ 	.byte	0x04, 0x28
        /*0082*/ 	.short	(.L_3638 - .L_3637)


	//   ....[0]....
.L_3637:
        /*0084*/ 	.word	0x00019530


	//   ....[1]....
        /*0088*/ 	.word	0x00019550


	//   ....[2]....
        /*008c*/ 	.word	0x00019570


	//   ....[3]....
        /*0090*/ 	.word	0x00019590


	//   ....[4]....
        /*0094*/ 	.word	0x000195b0


	//   ....[5]....
        /*0098*/ 	.word	0x000199a0


	//   ....[6]....
        /*009c*/ 	.word	0x000199c0


	//   ....[7]....
        /*00a0*/ 	.word	0x000199e0


	//   ....[8]....
        /*00a4*/ 	.word	0x00019a00


	//   ....[9]....
        /*00a8*/ 	.word	0x00019a20


	//   ....[10]....
        /*00ac*/ 	.word	0x00019bd0


	//   ....[11]....
        /*00b0*/ 	.word	0x00019c00


	//   ....[12]....
        /*00b4*/ 	.word	0x00019c10


	//   ....[13]....
        /*00b8*/ 	.word	0x00019c70


	//   ....[14]....
        /*00bc*/ 	.word	0x00019d40


	//   ....[15]....
        /*00c0*/ 	.word	0x00019d60


	//   ....[16]....
        /*00c4*/ 	.word	0x00019de0


	//   ....[17]....
        /*00c8*/ 	.word	0x00019e00


	//   ....[18]....
        /*00cc*/ 	.word	0x00019e20


	//   ....[19]....
        /*00d0*/ 	.word	0x00019f30


	//   ....[20]....
        /*00d4*/ 	.word	0x00019f40


	//----- nvinfo : EIATTR_VRC_CTA_INIT_COUNT
	.align		4
.L_3638:
        /*00d8*/ 	.byte	0x02, 0x4a
	.zero		1
	.zero		1


	//----- nvinfo : EIATTR_EXIT_INSTR_OFFSETS
	.align		4
        /*00dc*/ 	.byte	0x04, 0x1c
        /*00de*/ 	.short	(.L_3640 - .L_3639)


	//   ....[0]....
.L_3639:
        /*00e0*/ 	.word	0x00000af0


	//   ....[1]....
        /*00e4*/ 	.word	0x0001ac30


	//----- nvinfo : EIATTR_MAX_THREADS
	.align		4
.L_3640:
        /*00e8*/ 	.byte	0x04, 0x05
        /*00ea*/ 	.short	(.L_3642 - .L_3641)
.L_3641:
        /*00ec*/ 	.word	0x00000100
        /*00f0*/ 	.word	0x00000001
        /*00f4*/ 	.word	0x00000001


	//----- nvinfo : EIATTR_CRS_STACK_SIZE
	.align		4
.L_3642:
        /*00f8*/ 	.byte	0x04, 0x1e
        /*00fa*/ 	.short	(.L_3644 - .L_3643)
.L_3643:
        /*00fc*/ 	.word	0x00000000


	//----- nvinfo : EIATTR_CBANK_PARAM_SIZE
	.align		4
.L_3644:
        /*0100*/ 	.byte	0x03, 0x19
        /*0102*/ 	.short	0x00e8


	//----- nvinfo : EIATTR_PARAM_CBANK
	.align		4
        /*0104*/ 	.byte	0x04, 0x0a
        /*0106*/ 	.short	(.L_3646 - .L_3645)
	.align		4
.L_3645:
        /*0108*/ 	.word	index@(.nv.constant0._ZN10layer_norm13ln_fwd_kernelINS_13Kernel_traitsI6__halfffffjLj7168ELj1ELj1ELj8ELj16ENS_18Kernel_traits_baseILj7168ES2_ffffjLj256EEEEELb1ELb1ELb1ELb0EEEvNS_9FwdParamsE)
        /*010c*/ 	.short	0x0380
        /*010e*/ 	.short	0x00e8


	//----- nvinfo : EIATTR_SW_WAR
	.align		4
.L_3646:
        /*0110*/ 	.byte	0x04, 0x36
        /*0112*/ 	.short	(.L_3648 - .L_3647)
.L_3647:
        /*0114*/ 	.word	0x00000008
.L_3648:


//--------------------- .nv.info._ZN10layer_norm13ln_fwd_kernelINS_13Kernel_traitsI6__halfffffjLj7168ELj1ELj1ELj8ELj16ENS_18Kernel_traits_baseILj7168ES2_ffffjLj256EEEEELb1ELb1ELb1ELb1EEEvNS_9FwdParamsE --------------------------
	.section	.nv.info._ZN10layer_norm13ln_fwd_kernelINS_13Kernel_traitsI6__halfffffjLj7168ELj1ELj1ELj8ELj16ENS_18Kernel_traits_baseILj7168ES2_ffffjLj256EEEEELb1ELb1ELb1ELb1EEEvNS_9FwdParamsE,"",@"SHT_CUDA_INFO"
	.sectionflags	@""
	.align	4


	//----- nvinfo : EIATTR_CUDA_API_VERSION
	.align		4
        /*0000*/ 	.byte	0x04, 0x37
        /*0002*/ 	.short	(.L_3650 - .L_3649)
.L_3649:
        /*0004*/ 	.word	0x00000082


	//----- nvinfo : EIATTR_KPARAM_INFO
	.align		4
.L_3650:
        /*0008*/ 	.byte	0x04, 0x17
        /*000a*/ 	.short	(.L_3652 - .L_3651)
.L_3651:
        /*000c*/ 	.word	0x00000000
        /*0010*/ 	.short	0x0000
        /*0012*/ 	.short	0x0000
        /*0014*/ 	.byte	0x00, 0xf0, 0xa1, 0x03


	//----- nvinfo : EIATTR_SPARSE_MMA_MASK
	.align		4
.L_3652:
        /*0018*/ 	.byte	0x03, 0x50
        /*001a*/ 	.short	0x0000


	//----- nvinfo : EIATTR_MAXREG_COUNT
	.align		4
        /*001c*/ 	.byte	0x03, 0x1b
        /*001e*/ 	.short	0x00ff


	//----- nvinfo : EIATTR_NUM_BARRIERS
	.align		4
        /*0020*/ 	.byte	0x02, 0x4c
        /*0022*/ 	.byte	0x01
	.zero		1


	//----- nvinfo : EIATTR_MERCURY_ISA_VERSION
	.align		4
        /*0024*/ 	.byte	0x03, 0x5f
        /*0026*/ 	.short	0x0101


	//----- nvinfo : EIATTR_COOP_GROUP_MASK_REGIDS
	.align		4
        /*0028*/ 	.byte	0x04, 0x29
        /*002a*/ 	.short	(.L_3654 - .L_3653)


	//   ....[0]....
.L_3653:
        /*002c*/ 	.word	0xffffffff


	//   ....[1]....
        /*0030*/ 	.word	0xffffffff


	//   ....[2]....
        /*0034*/ 	.word	0xffffffff


	//   ....[3]....
        /*0038*/ 	.word	0xffffffff


	//   ....[4]....
        /*003c*/ 	.word	0xffffffff


	//   ....[5]....
        /*0040*/ 	.word	0xffffffff


	//   ....[6]....
        /*0044*/ 	.word	0xffffffff


	//   ....[7]....
        /*0048*/ 	.word	0xffffffff


	//   ....[8]....
        /*004c*/ 	.word	0xffffffff


	//   ....[9]....
        /*0050*/ 	.word	0xffffffff


	//   ....[10]....
        /*0054*/ 	.word	0xffffffff


	//   ....[11]....
        /*0058*/ 	.word	0xffffffff


	//   ....[12]....
        /*005c*/ 	.word	0xffffffff


	//   ....[13]....
        /*0060*/ 	.word	0xffffffff


	//   ....[14]....
        /*0064*/ 	.word	0xffffffff


	//   ....[15]....
        /*0068*/ 	.word	0xffffffff


	//   ....[16]....
        /*006c*/ 	.word	0xffffffff


	//   ....[17]....
        /*0070*/ 	.word	0xffffffff


	//   ....[18]....
        /*0074*/ 	.word	0xffffffff


	//   ....[19]....
        /*0078*/ 	.word	0xffffffff


	//   ....[20]....
        /*007c*/ 	.word	0xffffffff


	//----- nvinfo : EIATTR_COOP_GROUP_INSTR_OFFSETS
	.align		4
.L_3654:
        /*0080*/ 	.byte	0x04, 0x28
        /*0082*/ 	.short	(.L_3656 - .L_3655)


	//   ....[0]....
.L_3655:
        /*0084*/ 	.word	0x00017d90


	//   ....[1]....
        /*0088*/ 	.word	0x00017dd0


	//   ....[2]....
        /*008c*/ 	.word	0x00017df0


	//   ....[3]....
        /*0090*/ 	.word	0x00017e10


	//   ....[4]....
        /*0094*/ 	.word	0x00017e30


	//   ....[5]....
        /*0098*/ 	.word	0x00018210


	//   ....[6]....
        /*009c*/ 	.word	0x00018230


	//   ....[7]....
        /*00a0*/ 	.word	0x00018250


	//   ....[8]....
        /*00a4*/ 	.word	0x00018270


	//   ....[9]....
        /*00a8*/ 	.word	0x00018290


	//   ....[10]....
        /*00ac*/ 	.word	0x00018410


	//   ....[11]....
        /*00b0*/ 	.word	0x00018440


	//   ....[12]....
        /*00b4*/ 	.word	0x00018450


	//   ....[13]....
        /*00b8*/ 	.word	0x00018490


	//   ....[14]....
        /*00bc*/ 	.word	0x00018570


	//   ....[15]....
        /*00c0*/ 	.word	0x00018590


	//   ....[16]....
        /*00c4*/ 	.word	0x000185b0


	//   ....[17]....
        /*00c8*/ 	.word	0x00018650


	//   ....[18]....
        /*00cc*/ 	.word	0x000186a0


	//   ....[19]....
        /*00d0*/ 	.word	0x00018740


	//   ....[20]....
        /*00d4*/ 	.word	0x00018770


	//----- nvinfo : EIATTR_VRC_CTA_INIT_COUNT
	.align		4
.L_3656:
        /*00d8*/ 	.byte	0x02, 0x4a
	.zero		1
	.zero		1


	//----- nvinfo : EIATTR_EXIT_INSTR_OFFSETS
	.align		4
        /*00dc*/ 	.byte	0x04, 0x1c
        /*00de*/ 	.short	(.L_3658 - .L_3657)


	//   ....[0]....
.L_3657:
        /*00e0*/ 	.word	0x00000500


	//   ....[1]....
        /*00e4*/ 	.word	0x00019300


	//----- nvinfo : EIATTR_MAX_THREADS
	.align		4
.L_3658:
        /*00e8*/ 	.byte	0x04, 0x05
        /*00ea*/ 	.short	(.L_3660 - .L_3659)
.L_3659:
        /*00ec*/ 	.word	0x00000100
        /*00f0*/ 	.word	0x00000001
        /*00f4*/ 	.word	0x00000001


	//----- nvinfo : EIATTR_CRS_STACK_SIZE
	.align		4
.L_3660:
        /*00f8*/ 	.byte	0x04, 0x1e
        /*00fa*/ 	.short	(.L_3662 - .L_3661)
.L_3661:
        /*00fc*/ 	.word	0x00000000


	//----- nvinfo : EIATTR_CBANK_PARAM_SIZE
	.align		4
.L_3662:
        /*0100*/ 	.byte	0x03, 0x19
        /*0102*/ 	.short	0x00e8


	//----- nvinfo : EIATTR_PARAM_CBANK
	.align		4
        /*0104*/ 	.byte	0x04, 0x0a
        /*0106*/ 	.short	(.L_3664 - .L_3663)
	.align		4
.L_3663:
        /*0108*/ 	.word	index@(.nv.constant0._ZN10layer_norm13ln_fwd_kernelINS_13Kernel_traitsI6__halfffffjLj7168ELj1ELj1ELj8ELj16ENS_18Kernel_traits_baseILj7168ES2_ffffjLj256EEEEELb1ELb1ELb1ELb1EEEvNS_9FwdParamsE)
        /*010c*/ 	.short	0x0380
        /*010e*/ 	.short	0x00e8


	//----- nvinfo : EIATTR_SW_WAR
	.align		4
.L_3664:
        /*0110*/ 	.byte	0x04, 0x36
        /*0112*/ 	.short	(.L_3666 - .L_3665)
.L_3665:
        /*0114*/ 	.word	0x00000008
.L_3666:


//--------------------- .nv.info._ZN10layer_norm13ln_fwd_kernelINS_13Kernel_traitsIfffffjLj7168ELj1ELj1ELj8ELj16ENS_18Kernel_traits_baseILj7168EfffffjLj256EEEEELb0ELb0ELb0ELb0EEEvNS_9FwdParamsE --------------------------
	.section	.nv.info._ZN10layer_norm13ln_fwd_kernelINS_13Kernel_traitsIfffffjLj7168ELj1ELj1ELj8ELj16ENS_18Kernel_traits_baseILj7168EfffffjLj256EEEEELb0ELb0ELb0ELb0EEEvNS_9FwdParamsE,"",@"SHT_CUDA_INFO"
	.sectionflags	@""
	.align	4


	//----- nvinfo : EIATTR_CUDA_API_VERSION
	.align		4
        /*0000*/ 	.byte	0x04, 0x37
        /*0002*/ 	.short	(.L_3668 - .L_3667)
.L_3667:
        /*0004*/ 	.word	0x00000082


	//----- nvinfo : EIATTR_KPARAM_INFO
	.align		4
.L_3668:
        /*0008*/ 	.byte	0x04, 0x17
        /*000a*/ 	.short	(.L_3670 - .L_3669)
.L_3669:
        /*000c*/ 	.word	0x00000000
        /*0010*/ 	.short	0x0000
        /*0012*/ 	.short	0x0000
        /*0014*/ 	.byte	0x00, 0xf0, 0xa1, 0x03


	//----- nvinfo : EIATTR_SPARSE_MMA_MASK
	.align		4
.L_3670:
        /*0018*/ 	.byte	0x03, 0x50
        /*001a*/ 	.short	0x0000


	//----- nvinfo : EIATTR_MAXREG_COUNT
	.align		4
        /*001c*/ 	.byte	0x03, 0x1b
        /*001e*/ 	.short	0x00ff


	//----- nvinfo : EIATTR_NUM_BARRIERS
	.align		4
        /*0020*/ 	.byte	0x02, 0x4c
        /*0022*/ 	.byte	0x01
	.zero		1


	//----- nvinfo : EIATTR_MERCURY_ISA_VERSION
	.align		4
        /*0024*/ 	.byte	0x03, 0x5f
        /*0026*/ 	.short	0x0101


	//----- nvinfo : EIATTR_COOP_GROUP_MASK_REGIDS
	.align		4
        /*0028*/ 	.byte	0x04, 0x29
        /*002a*/ 	.short	(.L_3672 - .L_3671)


	//   ....[0]....
.L_3671:
        /*002c*/ 	.word	0xffffffff


	//   ....[1]....
        /*0030*/ 	.word	0xffffffff


	//   ....[2]....
        /*0034*/ 	.word	0xffffffff


	//   ....[3]....
        /*0038*/ 	.word	0xffffffff


	//   ....[4]....
        /*003c*/ 	.word	0xffffffff


	//   ....[5]....
        /*0040*/ 	.word	0xffffffff


	//   ....[6]....
        /*0044*/ 	.word	0xffffffff


	//   ....[7]....
        /*0048*/ 	.word	0xffffffff


	//   ....[8]....
        /*004c*/ 	.word	0xffffffff


	//   ....[9]....
        /*0050*/ 	.word	0xffffffff


	//   ....[10]....
        /*0054*/ 	.word	0xffffffff


	//   ....[11]....
        /*0058*/ 	.word	0xffffffff


	//   ....[12]....
        /*005c*/ 	.word	0xffffffff


	//   ....[13]....
        /*0060*/ 	.word	0xffffffff


	//   ....[14]....
        /*0064*/ 	.word	0xffffffff


	//   ....[15]....
        /*0068*/ 	.word	0xffffffff


	//   ....[16]....
        /*006c*/ 	.word	0xffffffff


	//   ....[17]....
        /*0070*/ 	.word	0xffffffff


	//   ....[18]....
        /*0074*/ 	.word	0xffffffff


	//   ....[19]....
        /*0078*/ 	.word	0xffffffff


	//   ....[20]....
        /*007c*/ 	.word	0xffffffff


	//----- nvinfo : EIATTR_COOP_GROUP_INSTR_OFFSETS
	.align		4
.L_3672:
        /*0080*/ 	.byte	0x04, 0x28
        /*0082*/ 	.short	(.L_3674 - .L_3673)


	//   ....[0]....
.L_3673:
        /*0084*/ 	.word	0x00001ca0


	//   ....[1]....
        /*0088*/ 	.word	0x00001cc0


	//   ....[2]....
        /*008c*/ 	.word	0x00001ce0


	//   ....[3]....
        /*0090*/ 	.word	0x00001d00


	//   ....[4]....
        /*0094*/ 	.word	0x00001d20


	//   ....[5]....
        /*0098*/ 	.word	0x00002140


	//   ....[6]....
        /*009c*/ 	.word	0x00002170


	//   ....[7]....
        /*00a0*/ 	.word	0x000021a0


	//   ....[8]....
        /*00a4*/ 	.word	0x000021d0


	//   ....[9]....
        /*00a8*/ 	.word	0x000021f0


	//   ....[10]....
        /*00ac*/ 	.word	0x00002280


	//   ....[11]....
        /*00b0*/ 	.word	0x000022e0


	//   ....[12]....
        /*00b4*/ 	.word	0x00002300


	//   ....[13]....
        /*00b8*/ 	.word	0x00002310


	//   ....[14]....
        /*00bc*/ 	.word	0x000023a0


	//   ....[15]....
        /*00c0*/ 	.word	0x00002400


	//   ....[16]....
        /*00c4*/ 	.word	0x00002410


	//   ....[17]....
        /*00c8*/ 	.word	0x00002490


	//   ....[18]....
        /*00cc*/ 	.word	0x00002500


	//   ....[19]....
        /*00d0*/ 	.word	0x00002590


	//   ....[20]....
        /*00d4*/ 	.word	0x000025d0


	//----- nvinfo : EIATTR_VRC_CTA_INIT_COUNT
	.align		4
.L_3674:
        /*00d8*/ 	.byte	0x02, 0x4a
	.zero		1
	.zero		1


	//----- nvinfo : EIATTR_EXIT_INSTR_OFFSETS
	.align		4
        /*00dc*/ 	.byte	0x04, 0x1c
        /*00de*/ 	.short	(.L_3676 - .L_3675)


	//   ....[0]....
.L_3675:
        /*00e0*/ 	.word	0x00000800


	//   ....[1]....
        /*00e4*/ 	.word	0x00002f40


	//----- nvinfo : EIATTR_MAX_THREADS
	.align		4
.L_3676:
        /*00e8*/ 	.byte	0x04, 0x05
        /*00ea*/ 	.short	(.L_3678 - .L_3677)
.L_3677:
        /*00ec*/ 	.word	0x00000100
        /*00f0*/ 	.word	0x00000001
        /*00f4*/ 	.word	0x00000001


	//----- nvinfo : EIATTR_CRS_STACK_SIZE
	.align		4
.L_3678:
        /*00f8*/ 	.byte	0x04, 0x1e
        /*00fa*/ 	.short	(.L_3680 - .L_3679)
.L_3679:
        /*00fc*/ 	.word	0x00000000


	//----- nvinfo : EIATTR_CBANK_PARAM_SIZE
	.align		4
.L_3680:
        /*0100*/ 	.byte	0x03, 0x19
        /*0102*/ 	.short	0x00e8


	//----- nvinfo : EIATTR_PARAM_CBANK
	.align		4
        /*0104*/ 	.byte	0x04, 0x0a
        /*0106*/ 	.short	(.L_3682 - .L_3681)
	.align		4
.L_3681:
        /*0108*/ 	.word	index@(.nv.constant0._ZN10layer_norm13ln_fwd_kernelINS_13Kernel_traitsIfffffjLj7168ELj1ELj1ELj8ELj16ENS_18Kernel_traits_baseILj7168EfffffjLj256EEEEELb0ELb0ELb0ELb0EEEvNS_9FwdParamsE)
        /*010c*/ 	.short	0x0380
        /*010e*/ 	.short	0x00e8


	//----- nvinfo : EIATTR_SW_WAR
	.align		4
.L_3682:
        /*0110*/ 	.byte	0x04, 0x36
        /*0112*/ 	.short	(.L_3684 - .L_3683)
.L_3683:
        /*0114*/ 	.word	0x00000008
.L_3684:


//--------------------- .nv.info._ZN10layer_norm13ln_fwd_kernelINS_13Kernel_traitsIfffffjLj7168ELj1ELj1ELj8ELj16ENS_18Kernel_traits_baseILj7168EfffffjLj256EEEEELb0ELb0ELb0ELb1EEEvNS_9FwdParamsE --------------------------
	.section	.nv.info._ZN10layer_norm13ln_fwd_kernelINS_13Kernel_traitsIfffffjLj7168ELj1ELj1ELj8ELj16ENS_18Kernel_traits_baseILj7168EfffffjLj256EEEEELb0ELb0ELb0ELb1EEEvNS_9FwdParamsE,"",@"SHT_CUDA_INFO"
	.sectionflags	@""
	.align	4


	//----- nvinfo : EIATTR_CUDA_API_VERSION
	.align		4
        /*0000*/ 	.byte	0x04, 0x37
        /*0002*/ 	.short	(.L_3686 - .L_3685)
.L_3685:
        /*0004*/ 	.word	0x00000082


	//----- nvinfo : EIATTR_KPARAM_INFO
	.align		4
.L_3686:
        /*0008*/ 	.byte	0x04, 0x17
        /*000a*/ 	.short	(.L_3688 - .L_3687)
.L_3687:
        /*000c*/ 	.word	0x00000000
        /*0010*/ 	.short	0x0000
        /*0012*/ 	.short	0x0000
        /*0014*/ 	.byte	0x00, 0xf0, 0xa1, 0x03


	//----- nvinfo : EIATTR_SPARSE_MMA_MASK
	.align		4
.L_3688:
        /*0018*/ 	.byte	0x03, 0x50
        /*001a*/ 	.short	0x0000


	//----- nvinfo : EIATTR_MAXREG_COUNT
	.align		4
        /*001c*/ 	.byte	0x03, 0x1b
        /*001e*/ 	.short	0x00ff


	//----- nvinfo : EIATTR_NUM_BARRIERS
	.align		4
        /*0020*/ 	.byte	0x02, 0x4c
        /*0022*/ 	.byte	0x01
	.zero		1


	//----- nvinfo : EIATTR_MERCURY_ISA_VERSION
	.align		4
        /*0024*/ 	.byte	0x03, 0x5f
        /*0026*/ 	.short	0x0101


	//----- nvinfo : EIATTR_COOP_GROUP_MASK_REGIDS
	.align		4
        /*0028*/ 	.byte	0x04, 0x29
        /*002a*/ 	.short	(.L_3690 - .L_3689)


	//   ....[0]....
.L_3689:
        /*002c*/ 	.word	0xffffffff


	//   ....[1]....
        /*0030*/ 	.word	0xffffffff


	//   ....[2]....
        /*0034*/ 	.word	0xffffffff


	//   ....[3]....
        /*0038*/ 	.word	0xffffffff


	//   ....[4]....
        /*003c*/ 	.word	0xffffffff


	//   ....[5]....
        /*0040*/ 	.word	0xffffffff


	//   ....[6]....
        /*0044*/ 	.word	0xffffffff


	//   ....[7]....
        /*0048*/ 	.word	0xffffffff


	//   ....[8]....
        /*004c*/ 	.word	0xffffffff


	//   ....[9]....
        /*0050*/ 	.word	0xffffffff


	//   ....[10]....
        /*0054*/ 	.word	0xffffffff


	//   ....[11]....
        /*0058*/ 	.word	0xffffffff


	//   ....[12]....
        /*005c*/ 	.word	0xffffffff


	//   ....[13]....
        /*0060*/ 	.word	0xffffffff


	//   ....[14]....
        /*0064*/ 	.word	0xffffffff


	//   ....[15]....
        /*0068*/ 	.word	0xffffffff


	//   ....[16]....
        /*006c*/ 	.word	0xffffffff


	//   ....[17]....
        /*0070*/ 	.word	0xffffffff


	//   ....[18]....
        /*0074*/ 	.word	0xffffffff


	//   ....[19]....
        /*0078*/ 	.word	0xffffffff


	//   ....[20]....
        /*007c*/ 	.word	0xffffffff


	//----- nvinfo : EIATTR_COOP_GROUP_INSTR_OFFSETS
	.align		4
.L_3690:
        /*0080*/ 	.byte	0x04, 0x28
        /*0082*/ 	.short	(.L_3692 - .L_3691)


	//   ....[0]....
.L_3691:
        /*0084*/ 	.word	0x00001330


	//   ....[1]....
        /*0088*/ 	.word	0x00001350


	//   ....[2]....
        /*008c*/ 	.word	0x00001370


	//   ....[3]....
        /*0090*/ 	.word	0x00001390


	//   ....[4]....
        /*0094*/ 	.word	0x000013b0


	//   ....[5]....
        /*0098*/ 	.word	0x00001760


	//   ....[6]....
        /*009c*/ 	.word	0x00001780


	//   ....[7]....
        /*00a0*/ 	.word	0x000017a0


	//   ....[8]....
        /*00a4*/ 	.word	0x000017d0


	//   ....[9]....
        /*00a8*/ 	.word	0x00001810


	//   ....[10]....
        /*00ac*/ 	.word	0x000019c0


	//   ....[11]....
        /*00b0*/ 	.word	0x00001a10


	//   ....[12]....
        /*00b4*/ 	.word	0x00001a30


	//   ....[13]....
        /*00b8*/ 	.word	0x00001a40


	//   ....[14]....
        /*00bc*/ 	.word	0x00001b00


	//   ....[15]....
        /*00c0*/ 	.word	0x00001b30


	//   ....[16]....
        /*00c4*/ 	.word	0x00001b40


	//   ....[17]....
        /*00c8*/ 	.word	0x00001bf0


	//   ....[18]....
        /*00cc*/ 	.word	0x00001c40


	//   ....[19]....
        /*00d0*/ 	.word	0x00001ce0


	//   ....[20]....
        /*00d4*/ 	.word	0x00001d00


	//----- nvinfo : EIATTR_VRC_CTA_INIT_COUNT
	.align		4
.L_3692:
        /*00d8*/ 	.byte	0x02, 0x4a
	.zero		1
	.zero		1


	//----- nvinfo : EIATTR_EXIT_INSTR_OFFSETS
	.align		4
        /*00dc*/ 	.byte	0x04, 0x1c
        /*00de*/ 	.short	(.L_3694 - .L_3693)


	//   ....[0]....
.L_3693:
        /*00e0*/ 	.word	0x00000360


	//   ....[1]....
        /*00e4*/ 	.word	0x00002430


	//----- nvinfo : EIATTR_MAX_THREADS
	.align		4
.L_3694:
        /*00e8*/ 	.byte	0x04, 0x05
        /*00ea*/ 	.short	(.L_3696 - .L_3695)
.L_3695:
        /*00ec*/ 	.word	0x00000100
        /*00f0*/ 	.word	0x00000001
        /*00f4*/ 	.word	0x00000001


	//----- nvinfo : EIATTR_CRS_STACK_SIZE
	.align		4
.L_3696:
        /*00f8*/ 	.byte	0x04, 0x1e
        /*00fa*/ 	.short	(.L_3698 - .L_3697)
.L_3697:
        /*00fc*/ 	.word	0x00000000


	//----- nvinfo : EIATTR_CBANK_PARAM_SIZE
	.align		4
.L_3698:
        /*0100*/ 	.byte	0x03, 0x19
        /*0102*/ 	.short	0x00e8


	//----- nvinfo : EIATTR_PARAM_CBANK
	.align		4
        /*0104*/ 	.byte	0x04, 0x0a
        /*0106*/ 	.short	(.L_3700 - .L_3699)
	.align		4
.L_3699:
        /*0108*/ 	.word	index@(.nv.constant0._ZN10layer_norm13ln_fwd_kernelINS_13Kernel_traitsIfffffjLj7168ELj1ELj1ELj8ELj16ENS_18Kernel_traits_baseILj7168EfffffjLj256EEEEELb0ELb0ELb0ELb1EEEvNS_9FwdParamsE)
        /*010c*/ 	.short	0x0380
        /*010e*/ 	.short	0x00e8


	//----- nvinfo : EIATTR_SW_WAR
	.align		4
.L_3700:
        /*0110*/ 	.byte	0x04, 0x36
        /*0112*/ 	.short	(.L_3702 - .L_3701)
.L_3701:
        /*0114*/ 	.word	0x00000008
.L_3702:


//--------------------- .nv.info._ZN10layer_norm13ln_fwd_kernelINS_13Kernel_traitsIfffffjLj7168ELj1ELj1ELj8ELj16ENS_18Kernel_traits_baseILj7168EfffffjLj256EEEEELb0ELb0ELb1ELb0EEEvNS_9FwdParamsE --------------------------
	.section	.nv.info._ZN10layer_norm13ln_fwd_kernelINS_13Kernel_traitsIfffffjLj7168ELj1ELj1ELj8ELj16ENS_18Kernel_traits_baseILj7168EfffffjLj256EEEEELb0ELb0ELb1ELb0EEEvNS_9FwdParamsE,"",@"SHT_CUDA_INFO"
	.sectionflags	@""
	.align	4


	//----- nvinfo : EIATTR_CUDA_API_VERSION
	.align		4
        /*0000*/ 	.byte	0x04, 0x37
        /*0002*/ 	.short	(.L_3704 - .L_3703)
.L_3703:
        /*0004*/ 	.word	0x00000082


	//----- nvinfo : EIATTR_KPARAM_INFO
	.align		4
.L_3704:
        /*0008*/ 	.byte	0x04, 0x17
        /*000a*/ 	.short	(.L_3706 - .L_3705)
.L_3705:
        /*000c*/ 	.word	0x00000000
        /*0010*/ 	.short	0x0000
        /*0012*/ 	.short	0x0000
        /*0014*/ 	.byte	0x00, 0xf0, 0xa1, 0x03


	//----- nvinfo : EIATTR_SPARSE_MMA_MASK
	.align		4
.L_3706:
        /*0018*/ 	.byte	0x03, 0x50
        /*001a*/ 	.short	0x0000


	//----- nvinfo : EIATTR_MAXREG_COUNT
	.align		4
        /*001c*/ 	.byte	0x03, 0x1b
        /*001e*/ 	.short	0x00ff


	//----- nvinfo : EIATTR_NUM_BARRIERS
	.align		4
        /*0020*/ 	.byte	0x02, 0x4c
        /*0022*/ 	.byte	0x01
	.zero		1


	//----- nvinfo : EIATTR_MERCURY_ISA_VERSION
	.align		4
        /*0024*/ 	.byte	0x03, 0x5f
        /*0026*/ 	.short	0x0101


	//----- nvinfo : EIATTR_COOP_GROUP_MASK_REGIDS
	.align		4
        /*0028*/ 	.byte	0x04, 0x29
        /*002a*/ 	.short	(.L_3708 - .L_3707)


	//   ....[0]....
.L_3707:
        /*002c*/ 	.word	0xffffffff


	//   ....[1]....
        /*0030*/ 	.word	0xffffffff


	//   ....[2]....
        /*0034*/ 	.word	0xffffffff


	//   ....[3]....
        /*0038*/ 	.word	0xffffffff


	//   ....[4]....
        /*003c*/ 	.word	0xffffffff


	//   ....[5]....
        /*0040*/ 	.word	0xffffffff


	//   ....[6]....
        /*0044*/ 	.word	0xffffffff


	//   ....[7]....
        /*0048*/ 	.word	0xffffffff


	//   ....[8]....
        /*004c*/ 	.word	0xffffffff


	//   ....[9]....
        /*0050*/ 	.word	0xffffffff


	//   ....[10]....
        /*0054*/ 	.word	0xffffffff


	//   ....[11]....
        /*0058*/ 	.word	0xffffffff


	//   ....[12]....
        /*005c*/ 	.word	0xffffffff


	//   ....[13]....
        /*0060*/ 	.word	0xffffffff


	//   ....[14]....
        /*0064*/ 	.word	0xffffffff


	//   ....[15]....
        /*0068*/ 	.word	0xffffffff


	//   ....[16]....
        /*006c*/ 	.word	0xffffffff


	//   ....[17]....
        /*0070*/ 	.word	0xffffffff


	//   ....[18]....
        /*0074*/ 	.word	0xffffffff


	//   ....[19]....
        /*0078*/ 	.word	0xffffffff


	//   ....[20]....
        /*007c*/ 	.word	0xffffffff


	//----- nvinfo : EIATTR_COOP_GROUP_INSTR_OFFSETS
	.align		4
.L_3708:
        /*0080*/ 	.byte	0x04, 0x28
        /*0082*/ 	.short	(.L_3710 - .L_3709)


	//   ....[0]....
.L_3709:
        /*0084*/ 	.word	0x00001a90


	//   ....[1]....
        /*0088*/ 	.word	0x00001ab0


	//   ....[2]....
        /*008c*/ 	.word	0x00001ad0


	//   ....[3]....
        /*0090*/ 	.word	0x00001af0


	//   ....[4]....
        /*0094*/ 	.word	0x00001b10


	//   ....[5]....
        /*0098*/ 	.word	0x00001f40


	//   ....[6]....
        /*009c*/ 	.word	0x00001f70


	//   ....[7]....
        /*00a0*/ 	.word	0x00001f90


	//   ....[8]....
        /*00a4*/ 	.word	0x00001fd0


	//   ....[9]....
        /*00a8*/ 	.word	0x00001ff0


	//   ....[10]....
        /*00ac*/ 	.word	0x00002070


	//   ....[11]....
        /*00b0*/ 	.word	0x000020d0


	//   ....[12]....
        /*00b4*/ 	.word	0x000020f0


	//   ....[13]....
        /*00b8*/ 	.word	0x00002100


	//   ....[14]....
        /*00bc*/ 	.word	0x00002190


	//   ....[15]....
        /*00c0*/ 	.word	0x000021e0


	//   ....[16]....
        /*00c4*/ 	.word	0x00002200


	//   ....[17]....
        /*00c8*/ 	.word	0x00002280


	//   ....[18]....
        /*00cc*/ 	.word	0x00002300


	//   ....[19]....
        /*00d0*/ 	.word	0x00002390


	//   ....[20]....
        /*00d4*/ 	.word	0x000023c0


	//----- nvinfo : EIATTR_VRC_CTA_INIT_COUNT
	.align		4
.L_3710:
        /*00d8*/ 	.byte	0x02, 0x4a
	.zero		1
	.zero		1


	//----- nvinfo : EIATTR_EXIT_INSTR_OFFSETS
	.align		4
        /*00dc*/ 	.byte	0x04, 0x1c
        /*00de*/ 	.short	(.L_3712 - .L_3711)


	//   ....[0]....
.L_3711:
        /*00e0*/ 	.word	0x00000800


	//   ....[1]....
        /*00e4*/ 	.word	0x00002da0


	//----- nvinfo : EIATTR_MAX_THREADS
	.align		4
.L_3712:
        /*00e8*/ 	.byte	0x04, 0x05
        /*00ea*/ 	.short	(.L_3714 - .L_3713)
.L_3713:
        /*00ec*/ 	.word	0x00000100
        /*00f0*/ 	.word	0x00000001
        /*00f4*/ 	.word	0x00000001


	//----- nvinfo : EIATTR_CRS_STACK_SIZE
	.align		4
.L_3714:
        /*00f8*/ 	.byte	0x04, 0x1e
        /*00fa*/ 	.short	(.L_3716 - .L_3715)
.L_3715:
        /*00fc*/ 	.word	0x00000000


	//----- nvinfo : EIATTR_CBANK_PARAM_SIZE
	.align		4
.L_3716:
        /*0100*/ 	.byte	0x03, 0x19
        /*0102*/ 	.short	0x00e8


	//----- nvinfo : EIATTR_PARAM_CBANK
	.align		4
        /*0104*/ 	.byte	0x04, 0x0a
        /*0106*/ 	.short	(.L_3718 - .L_3717)
	.align		4
.L_3717:
        /*0108*/ 	.word	index@(.nv.constant0._ZN10layer_norm13ln_fwd_kernelINS_13Kernel_traitsIfffffjLj7168ELj1ELj1ELj8ELj16ENS_18Kernel_traits_baseILj7168EfffffjLj256EEEEELb0ELb0ELb1ELb0EEEvNS_9FwdParamsE)
        /*010c*/ 	.short	0x0380
        /*010e*/ 	.short	0x00e8


	//----- nvinfo : EIATTR_SW_WAR
	.align		4
.L_3718:
        /*0110*/ 	.byte	0x04, 0x36
        /*0112*/ 	.short	(.L_3720 - .L_3719)
.L_3719:
        /*0114*/ 	.word	0x00000008
.L_3720:


//--------------------- .nv.info._ZN10layer_norm13ln_fwd_kernelINS_13Kernel_traitsIfffffjLj7168ELj1ELj1ELj8ELj16ENS_18Kernel_traits_baseILj7168EfffffjLj256EEEEELb0ELb0ELb1ELb1EEEvNS_9FwdParamsE --------------------------
	.section	.nv.info._ZN10layer_norm13ln_fwd_kernelINS_13Kernel_traitsIfffffjLj7168ELj1ELj1ELj8ELj16ENS_18Kernel_traits_baseILj7168EfffffjLj256EEEEELb0ELb0ELb1ELb1EEEvNS_9FwdParamsE,"",@"SHT_CUDA_INFO"
	.sectionflags	@""
	.align	4


	//----- nvinfo : EIATTR_CUDA_API_VERSION
	.align		4
        /*0000*/ 	.byte	0x04, 0x37
        /*0002*/ 	.short	(.L_3722 - .L_3721)
.L_3721:
        /*0004*/ 	.word	0x00000082


	//----- nvinfo : EIATTR_KPARAM_INFO
	.align		4
.L_3722:
        /*0008*/ 	.byte	0x04, 0x17
        /*000a*/ 	.short	(.L_3724 - .L_3723)
.L_3723:
        /*000c*/ 	.word	0x00000000
        /*0010*/ 	.short	0x0000
        /*0012*/ 	.short	0x0000
        /*0014*/ 	.byte	0x00, 0xf0, 0xa1, 0x03


	//----- nvinfo : EIATTR_SPARSE_MMA_MASK
	.align		4
.L_3724:
        /*0018*/ 	.byte	0x03, 0x50
        /*001a*/ 	.short	0x0000


	//----- nvinfo : EIATTR_MAXREG_COUNT
	.align		4
        /*001c*/ 	.byte	0x03, 0x1b
        /*001e*/ 	.short	0x00ff


	//----- nvinfo : EIATTR_NUM_BARRIERS
	.align		4
        /*0020*/ 	.byte	0x02, 0x4c
        /*0022*/ 	.byte	0x01
	.zero		1


	//----- nvinfo : EIATTR_MERCURY_ISA_VERSION
	.align		4
        /*0024*/ 	.byte	0x03, 0x5f
        /*0026*/ 	.short	0x0101


	//----- nvinfo : EIATTR_COOP_GROUP_MASK_REGIDS
	.align		4
        /*0028*/ 	.byte	0x04, 0x29
        /*002a*/ 	.short	(.L_3726 - .L_3725)


	//   ....[0]....
.L_3725:
        /*002c*/ 	.word	0xffffffff


	//   ....[1]....
        /*0030*/ 	.word	0xffffffff


	//   ....[2]....
        /*0034*/ 	.word	0xffffffff


	//   ....[3]....
        /*0038*/ 	.word	0xffffffff


	//   ....[4]....
        /*003c*/ 	.word	0xffffffff


	//   ....[5]....
        /*0040*/ 	.word	0xffffffff


	//   ....[6]....
        /*0044*/ 	.word	0xffffffff


	//   ....[7]....
        /*0048*/ 	.word	0xffffffff


	//   ....[8]....
        /*004c*/ 	.word	0xffffffff


	//   ....[9]....
        /*0050*/ 	.word	0xffffffff


	//   ....[10]....
        /*0054*/ 	.word	0xffffffff


	//   ....[11]....
        /*0058*/ 	.word	0xffffffff


	//   ....[12]....
        /*005c*/ 	.word	0xffffffff


	//   ....[13]....
        /*0060*/ 	.word	0xffffffff


	//   ....[14]....
        /*0064*/ 	.word	0xffffffff


	//   ....[15]....
        /*0068*/ 	.word	0xffffffff


	//   ....[16]....
        /*006c*/ 	.word	0xffffffff


	//   ....[17]....
        /*0070*/ 	.word	0xffffffff


	//   ....[18]....
        /*0074*/ 	.word	0xffffffff


	//   ....[19]....
        /*0078*/ 	.word	0xffffffff


	//   ....[20]....
        /*007c*/ 	.word	0xffffffff


	//----- nvinfo : EIATTR_COOP_GROUP_INSTR_OFFSETS
	.align		4
.L_3726:
        /*0080*/ 	.byte	0x04, 0x28
        /*0082*/ 	.short	(.L_3728 - .L_3727)


	//   ....[0]....
.L_3727:
        /*0084*/ 	.word	0x000013f0


	//   ....[1]....
        /*0088*/ 	.word	0x00001410


	//   ....[2]....
        /*008c*/ 	.word	0x00001430


	//   ....[3]....
        /*0090*/ 	.word	0x00001450


	//   ....[4]....
        /*0094*/ 	.word	0x00001470


	//   ....[5]....
        /*0098*/ 	.word	0x00001820


	//   ....[6]....
        /*009c*/ 	.word	0x00001840


	//   ....[7]....
        /*00a0*/ 	.word	0x00001860


	//   ....[8]....
        /*00a4*/ 	.word	0x00001880


	//   ....[9]....
        /*00a8*/ 	.word	0x000018d0


	//   ....[10]....
        /*00ac*/ 	.word	0x000019d0


	//   ....[11]....
        /*00b0*/ 	.word	0x00001a00


	//   ....[12]....
        /*00b4*/ 	.word	0x00001a30


	//   ....[13]....
        /*00b8*/ 	.word	0x00001a50


	//   ....[14]....
        /*00bc*/ 	.word	0x00001ad0


	//   ....[15]....
        /*00c0*/ 	.word	0x00001b20


	//   ....[16]....
        /*00c4*/ 	.word	0x00001b50


	//   ....[17]....
        /*00c8*/ 	.word	0x00001bf0


	//   ....[18]....
        /*00cc*/ 	.word	0x00001c40


	//   ....[19]....
        /*00d0*/ 	.word	0x00001d00


	//   ....[20]....
        /*00d4*/ 	.word	0x00001d30


	//----- nvinfo : EIATTR_VRC_CTA_INIT_COUNT
	.align		4
.L_3728:
        /*00d8*/ 	.byte	0x02, 0x4a
	.zero		1
	.zero		1


	//----- nvinfo : EIATTR_EXIT_INSTR_OFFSETS
	.align		4
        /*00dc*/ 	.byte	0x04, 0x1c
        /*00de*/ 	.short	(.L_3730 - .L_3729)


	//   ....[0]....
.L_3729:
        /*00e0*/ 	.word	0x00000360


	//   ....[1]....
        /*00e4*/ 	.word	0x00002530


	//----- nvinfo : EIATTR_MAX_THREADS
	.align		4
.L_3730:
        /*00e8*/ 	.byte	0x04, 0x05
        /*00ea*/ 	.short	(.L_3732 - .L_3731)
.L_3731:
        /*00ec*/ 	.word	0x00000100
        /*00f0*/ 	.word	0x00000001
        /*00f4*/ 	.word	0x00000001


	//----- nvinfo : EIATTR_CBANK_PARAM_SIZE
	.align		4
.L_3732:
        /*00f8*/ 	.byte	0x03, 0x19
        /*00fa*/ 	.short	0x00e8


	//----- nvinfo : EIATTR_PARAM_CBANK
	.align		4
        /*00fc*/ 	.byte	0x04, 0x0a
        /*00fe*/ 	.short	(.L_3734 - .L_3733)
	.align		4
.L_3733:
        /*0100*/ 	.word	index@(.nv.constant0._ZN10layer_norm13ln_fwd_kernelINS_13Kernel_traitsIfffffjLj7168ELj1ELj1ELj8ELj16ENS_18Kernel_traits_baseILj7168EfffffjLj256EEEEELb0ELb0ELb1ELb1EEEvNS_9FwdParamsE)
        /*0104*/ 	.short	0x0380
        /*0106*/ 	.short	0x00e8


	//----- nvinfo : EIATTR_SW_WAR
	.align		4
.L_3734:
        /*0108*/ 	.byte	0x04, 0x36
        /*010a*/ 	.short	(.L_3736 - .L_3735)
.L_3735:
        /*010c*/ 	.word	0x00000008
.L_3736:


//--------------------- .nv.info._ZN10layer_norm13ln_fwd_kernelINS_13Kernel_traitsIfffffjLj7168ELj1ELj1ELj8ELj16ENS_18Kernel_traits_baseILj7168EfffffjLj256EEEEELb0ELb1ELb0ELb0EEEvNS_9FwdParamsE --------------------------
	.section	.nv.info._ZN10layer_norm13ln_fwd_kernelINS_13Kernel_traitsIfffffjLj7168ELj1ELj1ELj8ELj16ENS_18Kernel_traits_baseILj7168EfffffjLj256EEEEELb0ELb1ELb0ELb0EEEvNS_9FwdParamsE,"",@"SHT_CUDA_INFO"
	.sectionflags	@""
	.align	4


	//----- nvinfo : EIATTR_CUDA_API_VERSION
	.align		4
        /*0000*/ 	.byte	0x04, 0x37
        /*0002*/ 	.short	(.L_3738 - .L_3737)
.L_3737:
        /*0004*/ 	.word	0x00000082


	//----- nvinfo : EIATTR_KPARAM_INFO
	.align		4
.L_3738:
        /*0008*/ 	.byte	0x04, 0x17
        /*000a*/ 	.short	(.L_3740 - .L_3739)
.L_3739:
        /*000c*/ 	.word	0x00000000
        /*0010*/ 	.short	0x0000
        /*0012*/ 	.short	0x0000
        /*0014*/ 	.byte	0x00, 0xf0, 0xa1, 0x03


	//----- nvinfo : EIATTR_SPARSE_MMA_MASK
	.align		4
.L_3740:
        /*0018*/ 	.byte	0x03, 0x50
        /*001a*/ 	.short	0x0000


	//----- nvinfo : EIATTR_MAXREG_COUNT
	.align		4
        /*001c*/ 	.byte	0x03, 0x1b
        /*001e*/ 	.short	0x00ff


	//----- nvinfo : EIATTR_NUM_BARRIERS
	.align		4
        /*0020*/ 	.byte	0x02, 0x4c
        /*0022*/ 	.byte	0x01
	.zero		1


	//----- nvinfo : EIATTR_MERCURY_ISA_VERSION
	.align		4
        /*0024*/ 	.byte	0x03, 0x5f
        /*0026*/ 	.short	0x0101


	//----- nvinfo : EIATTR_COOP_GROUP_MASK_REGIDS
	.align		4
        /*0028*/ 	.byte	0x04, 0x29
        /*002a*/ 	.short	(.L_3742 - .L_3741)


	//   ....[0]....
.L_3741:
        /*002c*/ 	.word	0xffffffff


	//   ....[1]....
        /*0030*/ 	.word	0xffffffff


	//   ....[2]....
        /*0034*/ 	.word	0xffffffff


	//   ....[3]....
        /*0038*/ 	.word	0xffffffff


	//   ....[4]....
        /*003c*/ 	.word	0xffffffff


	//   ....[5]....
        /*0040*/ 	.word	0xffffffff


	//   ....[6]....
        /*0044*/ 	.word	0xffffffff


	//   ....[7]....
        /*0048*/ 	.word	0xffffffff


	//   ....[8]....
        /*004c*/ 	.word	0xffffffff


	//   ....[9]....
        /*0050*/ 	.word	0xffffffff


	//   ....[10]....
        /*0054*/ 	.word	0xffffffff


	//   ....[11]....
        /*0058*/ 	.word	0xffffffff


	//   ....[12]....
        /*005c*/ 	.word	0xffffffff


	//   ....[13]....
        /*0060*/ 	.word	0xffffffff


	//   ....[14]....
        /*0064*/ 	.word	0xffffffff


	//   ....[15]....
        /*0068*/ 	.word	0xffffffff


	//   ....[16]....
        /*006c*/ 	.word	0xffffffff


	//   ....[17]....
        /*0070*/ 	.word	0xffffffff


	//   ....[18]....
        /*0074*/ 	.word	0xffffffff


	//   ....[19]....
        /*0078*/ 	.word	0xffffffff


	//   ....[20]....
        /*007c*/ 	.word	0xffffffff


	//----- nvinfo : EIATTR_COOP_GROUP_INSTR_OFFSETS
	.align		4
.L_3742:
        /*0080*/ 	.byte	0x04, 0x28
        /*0082*/ 	.short	(.L_3744 - .L_3743)


	//   ....[0]....
.L_3743:
        /*0084*/ 	.word	0x00001b40


	//   ....[1]....
        /*0088*/ 	.word	0x00001b60


	//   ....[2]....
        /*008c*/ 	.word	0x00001b80


	//   ....[3]....
        /*0090*/ 	.word	0x00001ba0


	//   ....[4]....
        /*0094*/ 	.word	0x00001bc0


	//   ....[5]....
        /*0098*/ 	.word	0x00001ff0


	//   ....[6]....
        /*009c*/ 	.word	0x00002010


	//   ....[7]....
        /*00a0*/ 	.word	0x00002030


	//   ....[8]....
        /*00a4*/ 	.word	0x00002050


	//   ....[9]....
        /*00a8*/ 	.word	0x00002070


	//   ....[10]....
        /*00ac*/ 	.word	0x00002200


	//   ....[11]....
        /*00b0*/ 	.word	0x00002240


	//   ....[12]....
        /*00b4*/ 	.word	0x00002280


	//   ....[13]....
        /*00b8*/ 	.word	0x00002320


	//   ....[14]....
        /*00bc*/ 	.word	0x00002350


	//   ....[15]....
        /*00c0*/ 	.word	0x000023e0


	//   ....[16]....
        /*00c4*/ 	.word	0x00002440


	//   ....[17]....
        /*00c8*/ 	.word	0x00002480


	//   ....[18]....
        /*00cc*/ 	.word	0x000024d0


	//   ....[19]....
        /*00d0*/ 	.word	0x00002560


	//   ....[20]....
        /*00d4*/ 	.word	0x000025a0


	//----- nvinfo : EIATTR_VRC_CTA_INIT_COUNT
	.align		4
.L_3744:
        /*00d8*/ 	.byte	0x02, 0x4a
	.zero		1
	.zero		1


	//----- nvinfo : EIATTR_EXIT_INSTR_OFFSETS
	.align		4
        /*00dc*/ 	.byte	0x04, 0x1c
        /*00de*/ 	.short	(.L_3746 - .L_3745)


	//   ....[0]....
.L_3745:
        /*00e0*/ 	.word	0x00000a80


	//   ....[1]....
        /*00e4*/ 	.word	0x00002ed0


	//----- nvinfo : EIATTR_MAX_THREADS
	.align		4
.L_3746:
        /*00e8*/ 	.byte	0x04, 0x05
        /*00ea*/ 	.short	(.L_3748 - .L_3747)
.L_3747:
        /*00ec*/ 	.word	0x00000100
        /*00f0*/ 	.word	0x00000001
        /*00f4*/ 	.word	0x00000001


	//----- nvinfo : EIATTR_CRS_STACK_SIZE
	.align		4
.L_3748:
        /*00f8*/ 	.byte	0x04, 0x1e
        /*00fa*/ 	.short	(.L_3750 - .L_3749)
.L_3749:
        /*00fc*/ 	.word	0x00000000


	//----- nvinfo : EIATTR_CBANK_PARAM_SIZE
	.align		4
.L_3750:
        /*0100*/ 	.byte	0x03, 0x19
        /*0102*/ 	.short	0x00e8


	//----- nvinfo : EIATTR_PARAM_CBANK
	.align		4
        /*0104*/ 	.byte	0x04, 0x0a
        /*0106*/ 	.short	(.L_3752 - .L_3751)
	.align		4
.L_3751:
        /*0108*/ 	.word	index@(.nv.constant0._ZN10layer_norm13ln_fwd_kernelINS_13Kernel_traitsIfffffjLj7168ELj1ELj1ELj8ELj16ENS_18Kernel_traits_baseILj7168EfffffjLj256EEEEELb0ELb1ELb0ELb0EEEvNS_9FwdParamsE)
        /*010c*/ 	.short	0x0380
        /*010e*/ 	.short	0x00e8


	//----- nvinfo : EIATTR_SW_WAR
	.align		4
.L_3752:
        /*0110*/ 	.byte	0x04, 0x36
        /*0112*/ 	.short	(.L_3754 - .L_3753)
.L_3753:
        /*0114*/ 	.word	0x00000008
.L_3754:


//--------------------- .nv.info._ZN10layer_norm13ln_fwd_kernelINS_13Kernel_traitsIfffffjLj7168ELj1ELj1ELj8ELj16ENS_18Kernel_traits_baseILj7168EfffffjLj256EEEEELb0ELb1ELb0ELb1EEEvNS_9FwdParamsE --------------------------
	.section	.nv.info._ZN10layer_norm13ln_fwd_kernelINS_13Kernel_traitsIfffffjLj7168ELj1ELj1ELj8ELj16ENS_18Kernel_traits_baseILj7168EfffffjLj256EEEEELb0ELb1ELb0ELb1EEEvNS_9FwdParamsE,"",@"SHT_CUDA_INFO"
	.sectionflags	@""
	.align	4


	//----- nvinfo : EIATTR_CUDA_API_VERSION
	.align		4
        /*0000*/ 	.byte	0x04, 0x37
        /*0002*/ 	.short	(.L_3756 - .L_3755)
.L_3755:
        /*0004*/ 	.word	0x00000082


	//----- nvinfo : EIATTR_KPARAM_INFO
	.align		4
.L_3756:
        /*0008*/ 	.byte	0x04, 0x17
        /*000a*/ 	.short	(.L_3758 - .L_3757)
.L_3757:
        /*000c*/ 	.word	0x00000000
        /*0010*/ 	.short	0x0000
        /*0012*/ 	.short	0x0000
        /*0014*/ 	.byte	0x00, 0xf0, 0xa1, 0x03


	//----- nvinfo : EIATTR_SPARSE_MMA_MASK
	.align		4
.L_3758:
        /*0018*/ 	.byte	0x03, 0x50
        /*001a*/ 	.short	0x0000


	//----- nvinfo : EIATTR_MAXREG_COUNT
	.align		4
        /*001c*/ 	.byte	0x03, 0x1b
        /*001e*/ 	.short	0x00ff


	//----- nvinfo : EIATTR_NUM_BARRIERS
	.align		4
        /*0020*/ 	.byte	0x02, 0x4c
        /*0022*/ 	.byte	0x01
	.zero		1


	//----- nvinfo : EIATTR_MERCURY_ISA_VERSION
	.align		4
        /*0024*/ 	.byte	0x03, 0x5f
        /*0026*/ 	.short	0x0101


	//----- nvinfo : EIATTR_COOP_GROUP_MASK_REGIDS
	.align		4
        /*0028*/ 	.byte	0x04, 0x29
        /*002a*/ 	.short	(.L_3760 - .L_3759)


	//   ....[0]....
.L_3759:
        /*002c*/ 	.word	0xffffffff


	//   ....[1]....
        /*0030*/ 	.word	0xffffffff


	//   ....[2]....
        /*0034*/ 	.word	0xffffffff


	//   ....[3]....
        /*0038*/ 	.word	0xffffffff


	//   ....[4]....
        /*003c*/ 	.word	0xffffffff


	//   ....[5]....
        /*0040*/ 	.word	0xffffffff


	//   ....[6]....
        /*0044*/ 	.word	0xffffffff


	//   ....[7]....
        /*0048*/ 	.word	0xffffffff


	//   ....[8]....
        /*004c*/ 	.word	0xffffffff


	//   ....[9]....
        /*0050*/ 	.word	0xffffffff


	//   ....[10]....
        /*0054*/ 	.word	0xffffffff


	//   ....[11]....
        /*0058*/ 	.word	0xffffffff


	//   ....[12]....
        /*005c*/ 	.word	0xffffffff


	//   ....[13]....
        /*0060*/ 	.word	0xffffffff


	//   ....[14]....
        /*0064*/ 	.word	0xffffffff


	//   ....[15]....
        /*0068*/ 	.word	0xffffffff


	//   ....[16]....
        /*006c*/ 	.word	0xffffffff


	//   ....[17]....
        /*0070*/ 	.word	0xffffffff


	//   ....[18]....
        /*0074*/ 	.word	0xffffffff


	//   ....[19]....
        /*0078*/ 	.word	0xffffffff


	//   ....[20]....
        /*007c*/ 	.word	0xffffffff


	//----- nvinfo : EIATTR_COOP_GROUP_INSTR_OFFSETS
	.align		4
.L_3760:
        /*0080*/ 	.byte	0x04, 0x28
        /*0082*/ 	.short	(.L_3762 - .L_3761)


	//   ....[0]....
.L_3761:
        /*0084*/ 	.word	0x00001010


	//   ....[1]....
        /*0088*/ 	.word	0x00001030


	//   ....[2]....
        /*008c*/ 	.word	0x00001050


	//   ....[3]....
        /*0090*/ 	.word	0x00001070


	//   ....[4]....
        /*0094*/ 	.word	0x00001090


	//   ....[5]....
        /*0098*/ 	.word	0x00001440


	//   ....[6]....
        /*009c*/ 	.word	0x00001460


	//   ....[7]....
        /*00a0*/ 	.word	0x00001480


	//   ....[8]....
        /*00a4*/ 	.word	0x000014b0


	//   ....[9]....
        /*00a8*/ 	.word	0x00001500


	//   ....[10]....
        /*00ac*/ 	.word	0x000016b0


	//   ....[11]....
        /*00b0*/ 	.word	0x000016f0


	//   ....[12]....
        /*00b4*/ 	.word	0x00001700


	//   ....[13]....
        /*00b8*/ 	.word	0x00001740


	//   ....[14]....
        /*00bc*/ 	.word	0x00001810


	//   ....[15]....
        /*00c0*/ 	.word	0x00001840


	//   ....[16]....
        /*00c4*/ 	.word	0x00001860


	//   ....[17]....
        /*00c8*/ 	.word	0x000018e0


	//   ....[18]....
        /*00cc*/ 	.word	0x00001960


	//   ....[19]....
        /*00d0*/ 	.word	0x000019d0


	//   ....[20]....
        /*00d4*/ 	.word	0x00001a10


	//----- nvinfo : EIATTR_VRC_CTA_INIT_COUNT
	.align		4
.L_3762:
        /*00d8*/ 	.byte	0x02, 0x4a
	.zero		1
	.zero		1


	//----- nvinfo : EIATTR_EXIT_INSTR_OFFSETS
	.align		4
        /*00dc*/ 	.byte	0x04, 0x1c
        /*00de*/ 	.short	(.L_3764 - .L_3763)


	//   ....[0]....
.L_3763:
        /*00e0*/ 	.word	0x00000470


	//   ....[1]....
        /*00e4*/ 	.word	0x00002150


	//----- nvinfo : EIATTR_MAX_THREADS
	.align		4
.L_3764:
        /*00e8*/ 	.byte	0x04, 0x05
        /*00ea*/ 	.short	(.L_3766 - .L_3765)
.L_3765:
        /*00ec*/ 	.word	0x00000100
        /*00f0*/ 	.word	0x00000001
        /*00f4*/ 	.word	0x00000001


	//----- nvinfo : EIATTR_CRS_STACK_SIZE
	.align		4
.L_3766:
        /*00f8*/ 	.byte	0x04, 0x1e
        /*00fa*/ 	.short	(.L_3768 - .L_3767)
.L_3767:
        /*00fc*/ 	.word	0x00000000


	//----- nvinfo : EIATTR_CBANK_PARAM_SIZE
	.align		4
.L_3768:
        /*0100*/ 	.byte	0x03, 0x19
        /*0102*/ 	.short	0x00e8


	//----- nvinfo : EIATTR_PARAM_CBANK
	.align		4
        /*0104*/ 	.byte	0x04, 0x0a
        /*0106*/ 	.short	(.L_3770 - .L_3769)
	.align		4
.L_3769:
        /*0108*/ 	.word	index@(.nv.constant0._ZN10layer_norm13ln_fwd_kernelINS_13Kernel_traitsIfffffjLj7168ELj1ELj1ELj8ELj16ENS_18Kernel_traits_baseILj7168EfffffjLj256EEEEELb0ELb1ELb0ELb1EEEvNS_9FwdParamsE)
        /*010c*/ 	.short	0x0380
        /*010e*/ 	.short	0x00e8


	//----- nvinfo : EIATTR_SW_WAR
	.align		4
.L_3770:
        /*0110*/ 	.byte	0x04, 0x36
        /*0112*/ 	.short	(.L_3772 - .L_3771)
.L_3771:
        /*0114*/ 	.word	0x00000008
.L_3772:


//--------------------- .nv.info._ZN10layer_norm13ln_fwd_kernelINS_13Kernel_traitsIfffffjLj7168ELj1ELj1ELj8ELj16ENS_18Kernel_traits_baseILj7168EfffffjLj256EEEEELb0ELb1ELb1ELb0EEEvNS_9FwdParamsE --------------------------
	.section	.nv.info._ZN10layer_norm13ln_fwd_kernelINS_13Kernel_traitsIfffffjLj7168ELj1ELj1ELj8ELj16ENS_18Kernel_traits_baseILj7168EfffffjLj256EEEEELb0ELb1ELb1ELb0EEEvNS_9FwdParamsE,"",@"SHT_CUDA_INFO"
	.sectionflags	@""
	.align	4


	//----- nvinfo : EIATTR_CUDA_API_VERSION
	.align		4
        /*0000*/ 	.byte	0x04, 0x37
        /*0002*/ 	.short	(.L_3774 - .L_3773)
.L_3773:
        /*0004*/ 	.word	0x00000082


	//----- nvinfo : EIATTR_KPARAM_INFO
	.align		4
.L_3774:
        /*0008*/ 	.byte	0x04, 0x17
        /*000a*/ 	.short	(.L_3776 - .L_3775)
.L_3775:
        /*000c*/ 	.word	0x00000000
        /*0010*/ 	.short	0x0000
        /*0012*/ 	.short	0x0000
        /*0014*/ 	.byte	0x00, 0xf0, 0xa1, 0x03


	//----- nvinfo : EIATTR_SPARSE_MMA_MASK
	.align		4
.L_3776:
        /*0018*/ 	.byte	0x03, 0x50
        /*001a*/ 	.short	0x0000


	//----- nvinfo : EIATTR_MAXREG_COUNT
	.align		4
        /*001c*/ 	.byte	0x03, 0x1b
        /*001e*/ 	.short	0x00ff


	//----- nvinfo : EIATTR_NUM_BARRIERS
	.align		4
        /*0020*/ 	.byte	0x02, 0x4c
        /*0022*/ 	.byte	0x01
	.zero		1


	//----- nvinfo : EIATTR_MERCURY_ISA_VERSION
	.align		4
        /*0024*/ 	.byte	0x03, 0x5f
        /*0026*/ 	.short	0x0101


	//----- nvinfo : EIATTR_COOP_GROUP_MASK_REGIDS
	.align		4
        /*0028*/ 	.byte	0x04, 0x29
        /*002a*/ 	.short	(.L_3778 - .L_3777)


	//   ....[0]....
.L_3777:
        /*002c*/ 	.word	0xffffffff


	//   ....[1]....
        /*0030*/ 	.word	0xffffffff


	//   ....[2]....
        /*0034*/ 	.word	0xffffffff


	//   ....[3]....
        /*0038*/ 	.word	0xffffffff


	//   ....[4]....
        /*003c*/ 	.word	0xffffffff


	//   ....[5]....
        /*0040*/ 	.word	0xffffffff


	//   ....[6]....
        /*0044*/ 	.word	0xffffffff


	//   ....[7]....
        /*0048*/ 	.word	0xffffffff


	//   ....[8]....
        /*004c*/ 	.word	0xffffffff


	//   ....[9]....
        /*0050*/ 	.word	0xffffffff


	//   ....[10]....
        /*0054*/ 	.word	0xffffffff


	//   ....[11]....
        /*0058*/ 	.word	0xffffffff


	//   ....[12]....
        /*005c*/ 	.word	0xffffffff


	//   ....[13]....
        /*0060*/ 	.word	0xffffffff


	//   ....[14]....
        /*0064*/ 	.word	0xffffffff


	//   ....[15]....
        /*0068*/ 	.word	0xffffffff


	//   ....[16]....
        /*006c*/ 	.word	0xffffffff


	//   ....[17]....
        /*0070*/ 	.word	0xffffffff


	//   ....[18]....
        /*0074*/ 	.word	0xffffffff


	//   ....[19]....
        /*0078*/ 	.word	0xffffffff


	//   ....[20]....
        /*007c*/ 	.word	0xffffffff


	//----- nvinfo : EIATTR_COOP_GROUP_INSTR_OFFSETS
	.align		4
.L_3778:
        /*0080*/ 	.byte	0x04, 0x28
        /*0082*/ 	.short	(.L_3780 - .L_3779)


	//   ....[0]....
.L_3779:
        /*0084*/ 	.word	0x00002640


	//   ....[1]....
        /*0088*/ 	.word	0x00002660


	//   ....[2]....
        /*008c*/ 	.word	0x00002680


	//   ....[3]....
        /*0090*/ 	.word	0x000026a0


	//   ....[4]....
        /*0094*/ 	.word	0x000026c0


	//   ....[5]....
        /*0098*/ 	.word	0x00002ad0


	//   ....[6]....
        /*009c*/ 	.word	0x00002af0


	//   ....[7]....
        /*00a0*/ 	.word	0x00002b10


	//   ....[8]....
        /*00a4*/ 	.word	0x00002b40


	//   ....[9]....
        /*00a8*/ 	.word	0x00002b70


	//   ....[10]....
        /*00ac*/ 	.word	0x00002d10


	//   ....[11]....
        /*00b0*/ 	.word	0x00002d40


	//   ....[12]....
        /*00b4*/ 	.word	0x00002d50


	//   ....[13]....
        /*00b8*/ 	.word	0x00002d90


	//   ....[14]....
        /*00bc*/ 	.word	0x00002e60


	//   ....[15]....
        /*00c0*/ 	.word	0x00002e90


	//   ....[16]....
        /*00c4*/ 	.word	0x00002eb0


	//   ....[17]....
        /*00c8*/ 	.word	0x00002f60


	//   ....[18]....
        /*00cc*/ 	.word	0x00002fb0


	//   ....[19]....
        /*00d0*/ 	.word	0x00003040


	//   ....[20]....
        /*00d4*/ 	.word	0x00003070


	//----- nvinfo : EIATTR_VRC_CTA_INIT_COUNT
	.align		4
.L_3780:
        /*00d8*/ 	.byte	0x02, 0x4a
	.zero		1
	.zero		1


	//----- nvinfo : EIATTR_EXIT_INSTR_OFFSETS
	.align		4
        /*00dc*/ 	.byte	0x04, 0x1c
        /*00de*/ 	.short	(.L_3782 - .L_3781)


	//   ....[0]....
.L_3781:
        /*00e0*/ 	.word	0x00000a80


	//   ....[1]....
        /*00e4*/ 	.word	0x00003a50


	//----- nvinfo : EIATTR_MAX_THREADS
	.align		4
.L_3782:
        /*00e8*/ 	.byte	0x04, 0x05
        /*00ea*/ 	.short	(.L_3784 - .L_3783)
.L_3783:
        /*00ec*/ 	.word	0x00000100
        /*00f0*/ 	.word	0x00000001
        /*00f4*/ 	.word	0x00000001


	//----- nvinfo : EIATTR_CRS_STACK_SIZE
	.align		4
.L_3784:
        /*00f8*/ 	.byte	0x04, 0x1e
        /*00fa*/ 	.short	(.L_3786 - .L_3785)
.L_3785:
        /*00fc*/ 	.word	0x00000000


	//----- nvinfo : EIATTR_CBANK_PARAM_SIZE
	.align		4
.L_3786:
        /*0100*/ 	.byte	0x03, 0x19
        /*0102*/ 	.short	0x00e8


	//----- nvinfo : EIATTR_PARAM_CBANK
	.align		4
        /*0104*/ 	.byte	0x04, 0x0a
        /*0106*/ 	.short	(.L_3788 - .L_3787)
	.align		4
.L_3787:
        /*0108*/ 	.word	index@(.nv.constant0._ZN10layer_norm13ln_fwd_kernelINS_13Kernel_traitsIfffffjLj7168ELj1ELj1ELj8ELj16ENS_18Kernel_traits_baseILj7168EfffffjLj256EEEEELb0ELb1ELb1ELb0EEEvNS_9FwdParamsE)
        /*010c*/ 	.short	0x0380
        /*010e*/ 	.short	0x00e8


	//----- nvinfo : EIATTR_SW_WAR
	.align		4
.L_3788:
        /*0110*/ 	.byte	0x04, 0x36
        /*0112*/ 	.short	(.L_3790 - .L_3789)
.L_3789:
        /*0114*/ 	.word	0x00000008
.L_3790:


//--------------------- .nv.info._ZN10layer_norm13ln_fwd_kernelINS_13Kernel_traitsIfffffjLj7168ELj1ELj1ELj8ELj16ENS_18Kernel_traits_baseILj7168EfffffjLj256EEEEELb0ELb1ELb1ELb1EEEvNS_9FwdParamsE --------------------------
	.section	.nv.info._ZN10layer_norm13ln_fwd_kernelINS_13Kernel_traitsIfffffjLj7168ELj1ELj1ELj8ELj16ENS_18Kernel_traits_baseILj7168EfffffjLj256EEEEELb0ELb1ELb1ELb1EEEvNS_9FwdParamsE,"",@"SHT_CUDA_INFO"
	.sectionflags	@""
	.align	4


	//----- nvinfo : EIATTR_CUDA_API_VERSION
	.align		4
        /*0000*/ 	.byte	0x04, 0x37
        /*0002*/ 	.short	(.L_3792 - .L_3791)
.L_3791:
        /*0004*/ 	.word	0x00000082


	//----- nvinfo : EIATTR_KPARAM_INFO
	.align		4
.L_3792:
        /*0008*/ 	.byte	0x04, 0x17
        /*000a*/ 	.short	(.L_3794 - .L_3793)
.L_3793:
        /*000c*/ 	.word	0x00000000
        /*0010*/ 	.short	0x0000
        /*0012*/ 	.short	0x0000
        /*0014*/ 	.byte	0x00, 0xf0, 0xa1, 0x03


	//----- nvinfo : EIATTR_SPARSE_MMA_MASK
	.align		4
.L_3794:
        /*0018*/ 	.byte	0x03, 0x50
        /*001a*/ 	.short	0x0000


	//----- nvinfo : EIATTR_MAXREG_COUNT
	.align		4
        /*001c*/ 	.byte	0x03, 0x1b
        /*001e*/ 	.short	0x00ff


	//----- nvinfo : EIATTR_NUM_BARRIERS
	.align		4
        /*0020*/ 	.byte	0x02, 0x4c
        /*0022*/ 	.byte	0x01
	.zero		1


	//----- nvinfo : EIATTR_MERCURY_ISA_VERSION
	.align		4
        /*0024*/ 	.byte	0x03, 0x5f
        /*0026*/ 	.short	0x0101


	//----- nvinfo : EIATTR_COOP_GROUP_MASK_REGIDS
	.align		4
        /*0028*/ 	.byte	0x04, 0x29
        /*002a*/ 	.short	(.L_3796 - .L_3795)


	//   ....[0]....
.L_3795:
        /*002c*/ 	.word	0xffffffff


	//   ....[1]....
        /*0030*/ 	.word	0xffffffff


	//   ....[2]....
        /*0034*/ 	.word	0xffffffff


	//   ....[3]....
        /*0038*/ 	.word	0xffffffff


	//   ....[4]....
        /*003c*/ 	.word	0xffffffff


	//   ....[5]....
        /*0040*/ 	.word	0xffffffff


	//   ....[6]....
        /*0044*/ 	.word	0xffffffff


	//   ....[7]....
        /*0048*/ 	.word	0xffffffff


	//   ....[8]....
        /*004c*/ 	.word	0xffffffff


	//   ....[9]....
        /*0050*/ 	.word	0xffffffff


	//   ....[10]....
        /*0054*/ 	.word	0xffffffff


	//   ....[11]....
        /*0058*/ 	.word	0xffffffff


	//   ....[12]....
        /*005c*/ 	.word	0xffffffff


	//   ....[13]....
        /*0060*/ 	.word	0xffffffff


	//   ....[14]....
        /*0064*/ 	.word	0xffffffff


	//   ....[15]....
        /*0068*/ 	.word	0xffffffff


	//   ....[16]....
        /*006c*/ 	.word	0xffffffff


	//   ....[17]....
        /*0070*/ 	.word	0xffffffff


	//   ....[18]....
        /*0074*/ 	.word	0xffffffff


	//   ....[19]....
        /*0078*/ 	.word	0xffffffff


	//   ....[20]....
        /*007c*/ 	.word	0xffffffff


	//----- nvinfo : EIATTR_COOP_GROUP_INSTR_OFFSETS
	.align		4
.L_3796:
        /*0080*/ 	.byte	0x04, 0x28
        /*0082*/ 	.short	(.L_3798 - .L_3797)


	//   ....[0]....
.L_3797:
        /*0084*/ 	.word	0x00001b40


	//   ....[1]....
        /*0088*/ 	.word	0x00001b60


	//   ....[2]....
        /*008c*/ 	.word	0x00001b80


	//   ....[3]....
        /*0090*/ 	.word	0x00001ba0


	//   ....[4]....
        /*0094*/ 	.word	0x00001bc0


	//   ....[5]....
        /*0098*/ 	.word	0x00001f70


	//   ....[6]....
        /*009c*/ 	.word	0x00001f90


	//   ....[7]....
        /*00a0*/ 	.word	0x00001fb0


	//   ....[8]....
        /*00a4*/ 	.word	0x00001fe0


	//   ....[9]....
        /*00a8*/ 	.word	0x00002010


	//   ....[10]....
        /*00ac*/ 	.word	0x000021c0


	//   ....[11]....
        /*00b0*/ 	.word	0x000021f0


	//   ....[12]....
        /*00b4*/ 	.word	0x00002200


	//   ....[13]....
        /*00b8*/ 	.word	0x00002240


	//   ....[14]....
        /*00bc*/ 	.word	0x00002310


	//   ....[15]....
        /*00c0*/ 	.word	0x00002340


	//   ....[16]....
        /*00c4*/ 	.word	0x00002360


	//   ....[17]....
        /*00c8*/ 	.word	0x00002400


	//   ....[18]....
        /*00cc*/ 	.word	0x00002450


	//   ....[19]....
        /*00d0*/ 	.word	0x000024f0


	//   ....[20]....
        /*00d4*/ 	.word	0x00002520


	//----- nvinfo : EIATTR_VRC_CTA_INIT_COUNT
	.align		4
.L_3798:
        /*00d8*/ 	.byte	0x02, 0x4a
	.zero		1
	.zero		1


	//----- nvinfo : EIATTR_EXIT_INSTR_OFFSETS
	.align		4
        /*00dc*/ 	.byte	0x04, 0x1c
        /*00de*/ 	.short	(.L_3800 - .L_3799)


	//   ....[0]....
.L_3799:
        /*00e0*/ 	.word	0x00000470


	//   ....[1]....
        /*00e4*/ 	.word	0x00002d30


	//----- nvinfo : EIATTR_MAX_THREADS
	.align		4
.L_3800:
        /*00e8*/ 	.byte	0x04, 0x05
        /*00ea*/ 	.short	(.L_3802 - .L_3801)
.L_3801:
        /*00ec*/ 	.word	0x00000100
        /*00f0*/ 	.word	0x00000001
        /*00f4*/ 	.word	0x00000001


	//----- nvinfo : EIATTR_CRS_STACK_SIZE
	.align		4
.L_3802:
        /*00f8*/ 	.byte	0x04, 0x1e
        /*00fa*/ 	.short	(.L_3804 - .L_3803)
.L_3803:
        /*00fc*/ 	.word	0x00000000


	//----- nvinfo : EIATTR_CBANK_PARAM_SIZE
	.align		4
.L_3804:
        /*0100*/ 	.byte	0x03, 0x19
        /*0102*/ 	.short	0x00e8


	//----- nvinfo : EIATTR_PARAM_CBANK
	.align		4
        /*0104*/ 	.byte	0x04, 0x0a
        /*0106*/ 	.short	(.L_3806 - .L_3805)
	.align		4
.L_3805:
        /*0108*/ 	.word	index@(.nv.constant0._ZN10layer_norm13ln_fwd_kernelINS_13Kernel_traitsIfffffjLj7168ELj1ELj1ELj8ELj16ENS_18Kernel_traits_baseILj7168EfffffjLj256EEEEELb0ELb1ELb1ELb1EEEvNS_9FwdParamsE)
        /*010c*/ 	.short	0x0380
        /*010e*/ 	.short	0x00e8


	//----- nvinfo : EIATTR_SW_WAR
	.align		4
.L_3806:
        /*0110*/ 	.byte	0x04, 0x36
        /*0112*/ 	.short	(.L_3808 - .L_3807)
.L_3807:
        /*0114*/ 	.word	0x00000008
.L_3808:


//--------------------- .nv.info._ZN10layer_norm13ln_fwd_kernelINS_13Kernel_traitsIfffffjLj7168ELj1ELj1ELj8ELj16ENS_18Kernel_traits_baseILj7168EfffffjLj256EEEEELb1ELb0ELb0ELb0EEEvNS_9FwdParamsE --------------------------
	.section	.nv.info._ZN10layer_norm13ln_fwd_kernelINS_13Kernel_traitsIfffffjLj7168ELj1ELj1ELj8ELj16ENS_18Kernel_traits_baseILj7168EfffffjLj256EEEEELb1ELb0ELb0ELb0EEEvNS_9FwdParamsE,"",@"SHT_CUDA_INFO"
	.sectionflags	@""
	.align	4


	//----- nvinfo : EIATTR_CUDA_API_VERSION
	.align		4
        /*0000*/ 	.byte	0x04, 0x37
        /*0002*/ 	.short	(.L_3810 - .L_3809)
.L_3809:
        /*0004*/ 	.word	0x00000082


	//----- nvinfo : EIATTR_KPARAM_INFO
	.align		4
.L_3810:
        /*0008*/ 	.byte	0x04, 0x17
        /*000a*/ 	.short	(.L_3812 - .L_3811)
.L_3811:
        /*000c*/ 	.word	0x00000000
        /*0010*/ 	.short	0x0000
        /*0012*/ 	.short	0x0000
        /*0014*/ 	.byte	0x00, 0xf0, 0xa1, 0x03


	//----- nvinfo : EIATTR_SPARSE_MMA_MASK
	.align		4
.L_3812:
        /*0018*/ 	.byte	0x03, 0x50
        /*001a*/ 	.short	0x0000


	//----- nvinfo : EIATTR_MAXREG_COUNT
	.align		4
        /*001c*/ 	.byte	0x03, 0x1b
        /*001e*/ 	.short	0x00ff


	//----- nvinfo : EIATTR_NUM_BARRIERS
	.align		4
        /*0020*/ 	.byte	0x02, 0x4c
        /*0022*/ 	.byte	0x01
	.zero		1


	//----- nvinfo : EIATTR_MERCURY_ISA_VERSION
	.align		4
        /*0024*/ 	.byte	0x03, 0x5f
        /*0026*/ 	.short	0x0101


	//----- nvinfo : EIATTR_COOP_GROUP_MASK_REGIDS
	.align		4
        /*0028*/ 	.byte	0x04, 0x29
        /*002a*/ 	.short	(.L_3814 - .L_3813)


	//   ....[0]....
.L_3813:
        /*002c*/ 	.word	0xffffffff


	//   ....[1]....
        /*0030*/ 	.word	0xffffffff


	//   ....[2]....
        /*0034*/ 	.word	0xffffffff


	//   ....[3]....
        /*0038*/ 	.word	0xffffffff


	//   ....[4]....
        /*003c*/ 	.word	0xffffffff


	//   ....[5]....
        /*0040*/ 	.word	0xffffffff


	//   ....[6]....
        /*0044*/ 	.word	0xffffffff


	//   ....[7]....
        /*0048*/ 	.word	0xffffffff


	//   ....[8]....
        /*004c*/ 	.word	0xffffffff


	//   ....[9]....
        /*0050*/ 	.word	0xffffffff


	//   ....[10]....
        /*0054*/ 	.word	0xffffffff


	//   ....[11]....
        /*0058*/ 	.word	0xffffffff


	//   ....[12]....
        /*005c*/ 	.word	0xffffffff


	//   ....[13]....
        /*0060*/ 	.word	0xffffffff


	//   ....[14]....
        /*0064*/ 	.word	0xffffffff


	//   ....[15]....
        /*0068*/ 	.word	0xffffffff


	//   ....[16]....
        /*006c*/ 	.word	0xffffffff


	//   ....[17]....
        /*0070*/ 	.word	0xffffffff


	//   ....[18]....
        /*0074*/ 	.word	0xffffffff


	//   ....[19]....
        /*0078*/ 	.word	0xffffffff


	//   ....[20]....
        /*007c*/ 	.word	0xffffffff


	//----- nvinfo : EIATTR_COOP_GROUP_INSTR_OFFSETS
	.align		4
.L_3814:
        /*0080*/ 	.byte	0x04, 0x28
        /*0082*/ 	.short	(.L_3816 - .L_3815)


	//   ....[0]....
.L_3815:
        /*0084*/ 	.word	0x00014000


	//   ....[1]....
        /*0088*/ 	.word	0x00014020


	//   ....[2]....
        /*008c*/ 	.word	0x00014040


	//   ....[3]....
        /*0090*/ 	.word	0x00014060


	//   ....[4]....
        /*0094*/ 	.word	0x00014080


	//   ....[5]....
        /*0098*/ 	.word	0x00014450


	//   ....[6]....
        /*009c*/ 	.word	0x00014470


	//   ....[7]....
        /*00a0*/ 	.word	0x00014490


	//   ....[8]....
        /*00a4*/ 	.word	0x000144c0


	//   ....[9]....
        /*00a8*/ 	.word	0x000144f0


	//   ....[10]....
        /*00ac*/ 	.word	0x00014680


	//   ....[11]....
        /*00b0*/ 	.word	0x000146c0


	//   ....[12]....
        /*00b4*/ 	.word	0x000146d0


	//   ....[13]....
        /*00b8*/ 	.word	0x00014710


	//   ....[14]....
        /*00bc*/ 	.word	0x000147e0


	//   ....[15]....
        /*00c0*/ 	.word	0x00014810


	//   ....[16]....
        /*00c4*/ 	.word	0x00014830


	//   ....[17]....
        /*00c8*/ 	.word	0x000148e0


	//   ....[18]....
        /*00cc*/ 	.word	0x00014930


	//   ....[19]....
        /*00d0*/ 	.word	0x000149c0


	//   ....[20]....
        /*00d4*/ 	.word	0x000149e0


	//----- nvinfo : EIATTR_VRC_CTA_INIT_COUNT
	.align		4
.L_3816:
        /*00d8*/ 	.byte	0x02, 0x4a
	.zero		1
	.zero		1


	//----- nvinfo : EIATTR_EXIT_INSTR_OFFSETS
	.align		4
        /*00dc*/ 	.byte	0x04, 0x1c
        /*00de*/ 	.short	(.L_3818 - .L_3817)


	//   ....[0]....
.L_3817:
        /*00e0*/ 	.word	0x00000a40


	//   ....[1]....
        /*00e4*/ 	.word	0x00015390


	//----- nvinfo : EIATTR_INDIRECT_BRANCH_TARGETS
	.align		4
.L_3818:
        /*00e8*/ 	.byte	0x04, 0x34
        /*00ea*/ 	.short	(.L_3820 - .L_3819)


	//   ....[0]....
.L_3819:
        /*00ec*/ 	.word	.L_x_42275@srel
        /*00f0*/ 	.short	0x0
        /*00f2*/ 	.short	0x0
        /*00f4*/ 	.word	0x3
        /*00f8*/ 	.word	.L_x_42276@srel
        /*00fc*/ 	.word	.L_x_42277@srel
        /*0100*/ 	.word	.L_x_42278@srel


	//----- nvinfo : EIATTR_MAX_THREADS
	.align		4
.L_3820:
        /*0104*/ 	.byte	0x04, 0x05
        /*0106*/ 	.short	(.L_3822 - .L_3821)
.L_3821:
        /*0108*/ 	.word	0x00000100
        /*010c*/ 	.word	0x00000001
        /*0110*/ 	.word	0x00000001


	//----- nvinfo : EIATTR_CRS_STACK_SIZE
	.align		4
.L_3822:
        /*0114*/ 	.byte	0x04, 0x1e
        /*0116*/ 	.short	(.L_3824 - .L_3823)
.L_3823:
        /*0118*/ 	.word	0x00000000


	//----- nvinfo : EIATTR_CBANK_PARAM_SIZE
	.align		4
.L_3824:
        /*011c*/ 	.byte	0x03, 0x19
        /*011e*/ 	.short	0x00e8


	//----- nvinfo : EIATTR_PARAM_CBANK
	.align		4
        /*0120*/ 	.byte	0x04, 0x0a
        /*0122*/ 	.short	(.L_3826 - .L_3825)
	.align		4
.L_3825:
        /*0124*/ 	.word	index@(.nv.constant0._ZN10layer_norm13ln_fwd_kernelINS_13Kernel_traitsIfffffjLj7168ELj1ELj1ELj8ELj16ENS_18Kernel_traits_baseILj7168EfffffjLj256EEEEELb1ELb0ELb0ELb0EEEvNS_9FwdParamsE)
        /*0128*/ 	.short	0x0380
        /*012a*/ 	.short	0x00e8


	//----- nvinfo : EIATTR_SW_WAR
	.align		4
.L_3826:
        /*012c*/ 	.byte	0x04, 0x36
        /*012e*/ 	.short	(.L_3828 - .L_3827)
.L_3827:
        /*0130*/ 	.word	0x00000008
.L_3828:


//--------------------- .nv.info._ZN10layer_norm13ln_fwd_kernelINS_13Kernel_traitsIfffffjLj7168ELj1ELj1ELj8ELj16ENS_18Kernel_traits_baseILj7168EfffffjLj256EEEEELb1ELb0ELb0ELb1EEEvNS_9FwdParamsE --------------------------
	.section	.nv.info._ZN10layer_norm13ln_fwd_kernelINS_13Kernel_traitsIfffffjLj7168ELj1ELj1ELj8ELj16ENS_18Kernel_traits_baseILj7168EfffffjLj256EEEEELb1ELb0ELb0ELb1EEEvNS_9FwdParamsE,"",@"SHT_CUDA_INFO"
	.sectionflags	@""
	.align	4


	//----- nvinfo : EIATTR_CUDA_API_VERSION
	.align		4
        /*0000*/ 	.byte	0x04, 0x37
        /*0002*/ 	.short	(.L_3830 - .L_3829)
.L_3829:
        /*0004*/ 	.word	0x00000082


	//----- nvinfo : EIATTR_KPARAM_INFO
	.align		4
.L_3830:
        /*0008*/ 	.byte	0x04, 0x17
        /*000a*/ 	.short	(.L_3832 - .L_3831)
.L_3831:
        /*000c*/ 	.word	0x00000000
        /*0010*/ 	.short	0x0000
        /*0012*/ 	.short	0x0000
        /*0014*/ 	.byte	0x00, 0xf0, 0xa1, 0x03


	//----- nvinfo : EIATTR_SPARSE_MMA_MASK
	.align		4
.L_3832:
        /*0018*/ 	.byte	0x03, 0x50
        /*001a*/ 	.short	0x0000


	//----- nvinfo : EIATTR_MAXREG_COUNT
	.align		4
        /*001c*/ 	.byte	0x03, 0x1b
        /*001e*/ 	.short	0x00ff


	//----- nvinfo : EIATTR_NUM_BARRIERS
	.align		4
        /*0020*/ 	.byte	0x02, 0x4c
        /*0022*/ 	.byte	0x01
	.zero		1


	//----- nvinfo : EIATTR_MERCURY_ISA_VERSION
	.align		4
        /*0024*/ 	.byte	0x03, 0x5f
        /*0026*/ 	.short	0x0101


	//----- nvinfo : EIATTR_COOP_GROUP_MASK_REGIDS
	.align		4
        /*0028*/ 	.byte	0x04, 0x29
        /*002a*/ 	.short	(.L_3834 - .L_3833)


	//   ....[0]....
.L_3833:
        /*002c*/ 	.word	0xffffffff


	//   ....[1]....
        /*0030*/ 	.word	0xffffffff


	//   ....[2]....
        /*0034*/ 	.word	0xffffffff


	//   ....[3]....
        /*0038*/ 	.word	0xffffffff


	//   ....[4]....
        /*003c*/ 	.word	0xffffffff


	//   ....[5]....
        /*0040*/ 	.word	0xffffffff


	//   ....[6]....
        /*0044*/ 	.word	0xffffffff


	//   ....[7]....
        /*0048*/ 	.word	0xffffffff


	//   ....[8]....
        /*004c*/ 	.word	0xffffffff


	//   ....[9]....
        /*0050*/ 	.word	0xffffffff


	//   ....[10]....
        /*0054*/ 	.word	0xffffffff


	//   ....[11]....
        /*0058*/ 	.word	0xffffffff


	//   ....[12]....
        /*005c*/ 	.word	0xffffffff


	//   ....[13]....
        /*0060*/ 	.word	0xffffffff


	//   ....[14]....
        /*0064*/ 	.word	0xffffffff


	//   ....[15]....
        /*0068*/ 	.word	0xffffffff


	//   ....[16]....
        /*006c*/ 	.word	0xffffffff


	//   ....[17]....
        /*0070*/ 	.word	0xffffffff


	//   ....[18]....
        /*0074*/ 	.word	0xffffffff


	//   ....[19]....
        /*0078*/ 	.word	0xffffffff


	//   ....[20]....
        /*007c*/ 	.word	0xffffffff


	//----- nvinfo : EIATTR_COOP_GROUP_INSTR_OFFSETS
	.align		4
.L_3834:
        /*0080*/ 	.byte	0x04, 0x28
        /*0082*/ 	.short	(.L_3836 - .L_3835)


	//   ....[0]....
.L_3835:
        /*0084*/ 	.word	0x00011a80


	//   ....[1]....
        /*0088*/ 	.word	0x00011aa0


	//   ....[2]....
        /*008c*/ 	.word	0x00011ad0


	//   ....[3]....
        /*0090*/ 	.word	0x00011af0


	//   ....[4]....
        /*0094*/ 	.word	0x00011b10


	//   ....[5]....
        /*0098*/ 	.word	0x00011ee0


	//   ....[6]....
        /*009c*/ 	.word	0x00011f00


	//   ....[7]....
        /*00a0*/ 	.word	0x00011f20


	//   ....[8]....
        /*00a4*/ 	.word	0x00011f50


	//   ....[9]....
        /*00a8*/ 	.word	0x00011fb0


	//   ....[10]....
        /*00ac*/ 	.word	0x00012150


	//   ....[11]....
        /*00b0*/ 	.word	0x00012190


	//   ....[12]....
        /*00b4*/ 	.word	0x000121b0


	//   ....[13]....
        /*00b8*/ 	.word	0x000121f0


	//   ....[14]....
        /*00bc*/ 	.word	0x000122a0


	//   ....[15]....
        /*00c0*/ 	.word	0x000122e0


	//   ....[16]....
        /*00c4*/ 	.word	0x00012300


	//   ....[17]....
        /*00c8*/ 	.word	0x00012370


	//   ....[18]....
        /*00cc*/ 	.word	0x000123f0


	//   ....[19]....
        /*00d0*/ 	.word	0x00012470


	//   ....[20]....
        /*00d4*/ 	.word	0x000124c0


	//----- nvinfo : EIATTR_VRC_CTA_INIT_COUNT
	.align		4
.L_3836:
        /*00d8*/ 	.byte	0x02, 0x4a
	.zero		1
	.zero		1


	//----- nvinfo : EIATTR_EXIT_INSTR_OFFSETS
	.align		4
        /*00dc*/ 	.byte	0x04, 0x1c
        /*00de*/ 	.short	(.L_3838 - .L_3837)


	//   ....[0]....
.L_3837:
        /*00e0*/ 	.word	0x00000460


	//   ....[1]....
        /*00e4*/ 	.word	0x00012bf0


	//----- nvinfo : EIATTR_INDIRECT_BRANCH_TARGETS
	.align		4
.L_3838:
        /*00e8*/ 	.byte	0x04, 0x34
        /*00ea*/ 	.short	(.L_3840 - .L_3839)


	//   ....[0]....
.L_3839:
        /*00ec*/ 	.word	.L_x_42279@srel
        /*00f0*/ 	.short	0x0
        /*00f2*/ 	.short	0x0
        /*00f4*/ 	.word	0x3
        /*00f8*/ 	.word	.L_x_42280@srel
        /*00fc*/ 	.word	.L_x_42281@srel
        /*0100*/ 	.word	.L_x_42282@srel


	//----- nvinfo : EIATTR_MAX_THREADS
	.align		4
.L_3840:
        /*0104*/ 	.byte	0x04, 0x05
        /*0106*/ 	.short	(.L_3842 - .L_3841)
.L_3841:
        /*0108*/ 	.word	0x00000100
        /*010c*/ 	.word	0x00000001
        /*0110*/ 	.word	0x00000001


	//----- nvinfo : EIATTR_CRS_STACK_SIZE
	.align		4
.L_3842:
        /*0114*/ 	.byte	0x04, 0x1e
        /*0116*/ 	.short	(.L_3844 - .L_3843)
.L_3843:
        /*0118*/ 	.word	0x00000000


	//----- nvinfo : EIATTR_CBANK_PARAM_SIZE
	.align		4
.L_3844:
        /*011c*/ 	.byte	0x03, 0x19
        /*011e*/ 	.short	0x00e8


	//----- nvinfo : EIATTR_PARAM_CBANK
	.align		4
        /*0120*/ 	.byte	0x04, 0x0a
        /*0122*/ 	.short	(.L_3846 - .L_3845)
	.align		4
.L_3845:
        /*0124*/ 	.word	index@(.nv.constant0._ZN10layer_norm13ln_fwd_kernelINS_13Kernel_traitsIfffffjLj7168ELj1ELj1ELj8ELj16ENS_18Kernel_traits_baseILj7168EfffffjLj256EEEEELb1ELb0ELb0ELb1EEEvNS_9FwdParamsE)
        /*0128*/ 	.short	0x0380
        /*012a*/ 	.short	0x00e8


	//----- nvinfo : EIATTR_SW_WAR
	.align		4
.L_3846:
        /*012c*/ 	.byte	0x04, 0x36
        /*012e*/ 	.short	(.L_3848 - .L_3847)
.L_3847:
        /*0130*/ 	.word	0x00000008
.L_3848:


//--------------------- .nv.info._ZN10layer_norm13ln_fwd_kernelINS_13Kernel_traitsIfffffjLj7168ELj1ELj1ELj8ELj16ENS_18Kernel_traits_baseILj7168EfffffjLj256EEEEELb1ELb0ELb1ELb0EEEvNS_9FwdParamsE --------------------------
	.section	.nv.info._ZN10layer_norm13ln_fwd_kernelINS_13Kernel_traitsIfffffjLj7168ELj1ELj1ELj8ELj16ENS_18Kernel_traits_baseILj7168EfffffjLj256EEEEELb1ELb0ELb1ELb0EEEvNS_9FwdParamsE,"",@"SHT_CUDA_INFO"
	.sectionflags	@""
	.align	4


	//----- nvinfo : EIATTR_CUDA_API_VERSION
	.align		4
        /*0000*/ 	.byte	0x04, 0x37
        /*0002*/ 	.short	(.L_3850 - .L_3849)
.L_3849:
        /*0004*/ 	.word	0x00000082


	//----- nvinfo : EIATTR_KPARAM_INFO
	.align		4
.L_3850:
        /*0008*/ 	.byte	0x04, 0x17
        /*000a*/ 	.short	(.L_3852 - .L_3851)
.L_3851:
        /*000c*/ 	.word	0x00000000
        /*0010*/ 	.short	0x0000
        /*0012*/ 	.short	0x0000
        /*0014*/ 	.byte	0x00, 0xf0, 0xa1, 0x03


	//----- nvinfo : EIATTR_SPARSE_MMA_MASK
	.align		4
.L_3852:
        /*0018*/ 	.byte	0x03, 0x50
        /*001a*/ 	.short	0x0000


	//----- nvinfo : EIATTR_MAXREG_COUNT
	.align		4
        /*001c*/ 	.byte	0x03, 0x1b
        /*001e*/ 	.short	0x00ff


	//----- nvinfo : EIATTR_NUM_BARRIERS
	.align		4
        /*0020*/ 	.byte	0x02, 0x4c
        /*0022*/ 	.byte	0x01
	.zero		1


	//----- nvinfo : EIATTR_MERCURY_ISA_VERSION
	.align		4
        /*0024*/ 	.byte	0x03, 0x5f
        /*0026*/ 	.short	0x0101


	//----- nvinfo : EIATTR_COOP_GROUP_MASK_REGIDS
	.align		4
        /*0028*/ 	.byte	0x04, 0x29
        /*002a*/ 	.short	(.L_3854 - .L_3853)


	//   ....[0]....
.L_3853:
        /*002c*/ 	.word	0xffffffff


	//   ....[1]....
        /*0030*/ 	.word	0xffffffff


	//   ....[2]....
        /*0034*/ 	.word	0xffffffff


	//   ....[3]....
        /*0038*/ 	.word	0xffffffff


	//   ....[4]....
        /*003c*/ 	.word	0xffffffff


	//   ....[5]....
        /*0040*/ 	.word	0xffffffff


	//   ....[6]....
        /*0044*/ 	.word	0xffffffff


	//   ....[7]....
        /*0048*/ 	.word	0xffffffff


	//   ....[8]....
        /*004c*/ 	.word	0xffffffff


	//   ....[9]....
        /*0050*/ 	.word	0xffffffff


	//   ....[10]....
        /*0054*/ 	.word	0xffffffff


	//   ....[11]....
        /*0058*/ 	.word	0xffffffff


	//   ....[12]....
        /*005c*/ 	.word	0xffffffff


	//   ....[13]....
        /*0060*/ 	.word	0xffffffff


	//   ....[14]....
        /*0064*/ 	.word	0xffffffff


	//   ....[15]....
        /*0068*/ 	.word	0xffffffff


	//   ....[16]....
        /*006c*/ 	.word	0xffffffff


	//   ....[17]....
        /*0070*/ 	.word	0xffffffff


	//   ....[18]....
        /*0074*/ 	.word	0xffffffff


	//   ....[19]....
        /*0078*/ 	.word	0xffffffff


	//   ....[20]....
        /*007c*/ 	.word	0xffffffff


	//----- nvinfo : EIATTR_COOP_GROUP_INSTR_OFFSETS
	.align		4
.L_3854:
        /*0080*/ 	.byte	0x04, 0x28
        /*0082*/ 	.short	(.L_3856 - .L_3855)


	//   ....[0]....
.L_3855:
        /*0084*/ 	.word	0x00017020


	//   ....[1]....
        /*0088*/ 	.word	0x00017040


	//   ....[2]....
        /*008c*/ 	.word	0x00017060


	//   ....[3]....
        /*0090*/ 	.word	0x00017080


	//   ....[4]....
        /*0094*/ 	.word	0x000170a0


	//   ....[5]....
        /*0098*/ 	.word	0x000174a0


	//   ....[6]....
        /*009c*/ 	.word	0x000174c0


	//   ....[7]....
        /*00a0*/ 	.word	0x000174e0


	//   ....[8]....
        /*00a4*/ 	.word	0x00017500


	//   ....[9]....
        /*00a8*/ 	.word	0x00017530


	//   ....[10]....
        /*00ac*/ 	.word	0x000176d0


	//   ....[11]....
        /*00b0*/ 	.word	0x00017710


	//   ....[12]....
        /*00b4*/ 	.word	0x00017750


	//   ....[13]....
        /*00b8*/ 	.word	0x00017780


	//   ....[14]....
        /*00bc*/ 	.word	0x00017820


	//   ....[15]....
        /*00c0*/ 	.word	0x00017860


	//   ....[16]....
        /*00c4*/ 	.word	0x00017880


	//   ....[17]....
        /*00c8*/ 	.word	0x00017930


	//   ....[18]....
        /*00cc*/ 	.word	0x00017970


	//   ....[19]....
        /*00d0*/ 	.word	0x00017a10


	//   ....[20]....
        /*00d4*/ 	.word	0x00017a40


	//----- nvinfo : EIATTR_VRC_CTA_INIT_COUNT
	.align		4
.L_3856:
        /*00d8*/ 	.byte	0x02, 0x4a
	.zero		1
	.zero		1


	//----- nvinfo : EIATTR_EXIT_INSTR_OFFSETS
	.align		4
        /*00dc*/ 	.byte	0x04, 0x1c
        /*00de*/ 	.short	(.L_3858 - .L_3857)


	//   ....[0]....
.L_3857:
        /*00e0*/ 	.word	0x00000a50


	//   ....[1]....
        /*00e4*/ 	.word	0x00018440


	//----- nvinfo : EIATTR_MAX_THREADS
	.align		4
.L_3858:
        /*00e8*/ 	.byte	0x04, 0x05
        /*00ea*/ 	.short	(.L_3860 - .L_3859)
.L_3859:
        /*00ec*/ 	.word	0x00000100
        /*00f0*/ 	.word	0x00000001
        /*00f4*/ 	.word	0x00000001


	//----- nvinfo : EIATTR_CRS_STACK_SIZE
	.align		4
.L_3860:
        /*00f8*/ 	.byte	0x04, 0x1e
        /*00fa*/ 	.short	(.L_3862 - .L_3861)
.L_3861:
        /*00fc*/ 	.word	0x00000000


	//----- nvinfo : EIATTR_CBANK_PARAM_SIZE
	.align		4
.L_3862:
        /*0100*/ 	.byte	0x03, 0x19
        /*0102*/ 	.short	0x00e8


	//----- nvinfo : EIATTR_PARAM_CBANK
	.align		4
        /*0104*/ 	.byte	0x04, 0x0a
        /*0106*/ 	.short	(.L_3864 - .L_3863)
	.align		4
.L_3863:
        /*0108*/ 	.word	index@(.nv.constant0._ZN10layer_norm13ln_fwd_kernelINS_13Kernel_traitsIfffffjLj7168ELj1ELj1ELj8ELj16ENS_18Kernel_traits_baseILj7168EfffffjLj256EEEEELb1ELb0ELb1ELb0EEEvNS_9FwdParamsE)
        /*010c*/ 	.short	0x0380
        /*010e*/ 	.short	0x00e8


	//----- nvinfo : EIATTR_SW_WAR
	.align		4
.L_3864:
        /*0110*/ 	.byte	0x04, 0x36
        /*0112*/ 	.short	(.L_3866 - .L_3865)
.L_3865:
        /*0114*/ 	.word	0x00000008
.L_3866:


//--------------------- .nv.info._ZN10layer_norm13ln_fwd_kernelINS_13Kernel_traitsIfffffjLj7168ELj1ELj1ELj8ELj16ENS_18Kernel_traits_baseILj7168EfffffjLj256EEEEELb1ELb0ELb1ELb1EEEvNS_9FwdParamsE --------------------------
	.section	.nv.info._ZN10layer_norm13ln_fwd_kernelINS_13Kernel_traitsIfffffjLj7168ELj1ELj1ELj8ELj16ENS_18Kernel_traits_baseILj7168EfffffjLj256EEEEELb1ELb0ELb1ELb1EEEvNS_9FwdParamsE,"",@"SHT_CUDA_INFO"
	.sectionflags	@""
	.align	4


	//----- nvinfo : EIATTR_CUDA_API_VERSION
	.align		4
        /*0000*/ 	.byte	0x04, 0x37
        /*0002*/ 	.short	(.L_3868 - .L_3867)
.L_3867:
        /*0004*/ 	.word	0x00000082


	//----- nvinfo : EIATTR_KPARAM_INFO
	.align		4
.L_3868:
        /*0008*/ 	.byte	0x04, 0x17
        /*000a*/ 	.short	(.L_3870 - .L_3869)
.L_3869:
        /*000c*/ 	.word	0x00000000
        /*0010*/ 	.short	0x0000
        /*0012*/ 	.short	0x0000
        /*0014*/ 	.byte	0x00, 0xf0, 0xa1, 0x03


	//----- nvinfo : EIATTR_SPARSE_MMA_MASK
	.align		4
.L_3870:
        /*0018*/ 	.byte	0x03, 0x50
        /*001a*/ 	.short	0x0000


	//----- nvinfo : EIATTR_MAXREG_COUNT
	.align		4
        /*001c*/ 	.byte	0x03, 0x1b
        /*001e*/ 	.short	0x00ff


	//----- nvinfo : EIATTR_NUM_BARRIERS
	.align		4
        /*0020*/ 	.byte	0x02, 0x4c
        /*0022*/ 	.byte	0x01
	.zero		1


	//----- nvinfo : EIATTR_MERCURY_ISA_VERSION
	.align		4
        /*0024*/ 	.byte	0x03, 0x5f
        /*0026*/ 	.short	0x0101


	//----- nvinfo : EIATTR_COOP_GROUP_MASK_REGIDS
	.align		4
        /*0028*/ 	.byte	0x04, 0x29
        /*002a*/ 	.short	(.L_3872 - .L_3871)


	//   ....[0]....
.L_3871:
        /*002c*/ 	.word	0xffffffff


	//   ....[1]....
        /*0030*/ 	.word	0xffffffff


	//   ....[2]....
        /*0034*/ 	.word	0xffffffff


	//   ....[3]....
        /*0038*/ 	.word	0xffffffff


	//   ....[4]....
        /*003c*/ 	.word	0xffffffff


	//   ....[5]....
        /*0040*/ 	.word	0xffffffff


	//   ....[6]....
        /*0044*/ 	.word	0xffffffff


	//   ....[7]....
        /*0048*/ 	.word	0xffffffff


	//   ....[8]....
        /*004c*/ 	.word	0xffffffff


	//   ....[9]....
        /*0050*/ 	.word	0xffffffff


	//   ....[10]....
        /*0054*/ 	.word	0xffffffff


	//   ....[11]....
        /*0058*/ 	.word	0xffffffff


	//   ....[12]....
        /*005c*/ 	.word	0xffffffff


	//   ....[13]....
        /*0060*/ 	.word	0xffffffff


	//   ....[14]....
        /*0064*/ 	.word	0xffffffff


	//   ....[15]....
        /*0068*/ 	.word	0xffffffff


	//   ....[16]....
        /*006c*/ 	.word	0xffffffff


	//   ....[17]....
        /*0070*/ 	.word	0xffffffff


	//   ....[18]....
        /*0074*/ 	.word	0xffffffff


	//   ....[19]....
        /*0078*/ 	.word	0xffffffff


	//   ....[20]....
        /*007c*/ 	.word	0xffffffff


	//----- nvinfo : EIATTR_COOP_GROUP_INSTR_OFFSETS
	.align		4
.L_3872:
        /*0080*/ 	.byte	0x04, 0x28
        /*0082*/ 	.short	(.L_3874 - .L_3873)


	//   ....[0]....
.L_3873:
        /*0084*/ 	.word	0x000132c0


	//   ....[1]....
        /*0088*/ 	.word	0x00013300


	//   ....[2]....
        /*008c*/ 	.word	0x00013320


	//   ....[3]....
        /*0090*/ 	.word	0x00013340


	//   ....[4]....
        /*0094*/ 	.word	0x00013360


	//   ....[5]....
        /*0098*/ 	.word	0x00013710


	//   ....[6]....
        /*009c*/ 	.word	0x00013730


	//   ....[7]....
        /*00a0*/ 	.word	0x00013750


	//   ....[8]....
        /*00a4*/ 	.word	0x00013780


	//   ....[9]....
        /*00a8*/ 	.word	0x000137b0


	//   ....[10]....
        /*00ac*/ 	.word	0x00013940


	//   ....[11]....
        /*00b0*/ 	.word	0x00013980


	//   ....[12]....
        /*00b4*/ 	.word	0x00013990


	//   ....[13]....
        /*00b8*/ 	.word	0x000139e0


	//   ....[14]....
        /*00bc*/ 	.word	0x00013aa0


	//   ....[15]....
        /*00c0*/ 	.word	0x00013ad0


	//   ....[16]....
        /*00c4*/ 	.word	0x00013af0


	//   ....[17]....
        /*00c8*/ 	.word	0x00013b80


	//   ....[18]....
        /*00cc*/ 	.word	0x00013bd0


	//   ....[19]....
        /*00d0*/ 	.word	0x00013c80


	//   ....[20]....
        /*00d4*/ 	.word	0x00013cb0


	//----- nvinfo : EIATTR_VRC_CTA_INIT_COUNT
	.align		4
.L_3874:
        /*00d8*/ 	.byte	0x02, 0x4a
	.zero		1
	.zero		1


	//----- nvinfo : EIATTR_EXIT_INSTR_OFFSETS
	.align		4
        /*00dc*/ 	.byte	0x04, 0x1c
        /*00de*/ 	.short	(.L_3876 - .L_3875)


	//   ....[0]....
.L_3875:
        /*00e0*/ 	.word	0x00000470


	//   ....[1]....
        /*00e4*/ 	.word	0x000144d0


	//----- nvinfo : EIATTR_MAX_THREADS
	.align		4
.L_3876:
        /*00e8*/ 	.byte	0x04, 0x05
        /*00ea*/ 	.short	(.L_3878 - .L_3877)
.L_3877:
        /*00ec*/ 	.word	0x00000100
        /*00f0*/ 	.word	0x00000001
        /*00f4*/ 	.word	0x00000001


	//----- nvinfo : EIATTR_CRS_STACK_SIZE
	.align		4
.L_3878:
        /*00f8*/ 	.byte	0x04, 0x1e
        /*00fa*/ 	.short	(.L_3880 - .L_3879)
.L_3879:
        /*00fc*/ 	.word	0x00000000


	//----- nvinfo : EIATTR_CBANK_PARAM_SIZE
	.align		4
.L_3880:
        /*0100*/ 	.byte	0x03, 0x19
        /*0102*/ 	.short	0x00e8


	//----- nvinfo : EIATTR_PARAM_CBANK
	.align		4
        /*0104*/ 	.byte	0x04, 0x0a
        /*0106*/ 	.short	(.L_3882 - .L_3881)
	.align		4
.L_3881:
        /*0108*/ 	.word	index@(.nv.constant0._ZN10layer_norm13ln_fwd_kernelINS_13Kernel_traitsIfffffjLj7168ELj1ELj1ELj8ELj16ENS_18Kernel_traits_baseILj7168EfffffjLj256EEEEELb1ELb0ELb1ELb1EEEvNS_9FwdParamsE)
        /*010c*/ 	.short	0x0380
        /*010e*/ 	.short	0x00e8


	//----- nvinfo : EIATTR_SW_WAR
	.align		4
.L_3882:
        /*0110*/ 	.byte	0x04, 0x36
        /*0112*/ 	.short	(.L_3884 - .L_3883)
.L_3883:
        /*0114*/ 	.word	0x00000008
.L_3884:


//--------------------- .nv.info._ZN10layer_norm13ln_fwd_kernelINS_13Kernel_traitsIfffffjLj7168ELj1ELj1ELj8ELj16ENS_18Kernel_traits_baseILj7168EfffffjLj256EEEEELb1ELb1ELb0ELb0EEEvNS_9FwdParamsE --------------------------
	.section	.nv.info._ZN10layer_norm13ln_fwd_kernelINS_13Kernel_traitsIfffffjLj7168ELj1ELj1ELj8ELj16ENS_18Kernel_traits_baseILj7168EfffffjLj256EEEEELb1ELb1ELb0ELb0EEEvNS_9FwdParamsE,"",@"SHT_CUDA_INFO"
	.sectionflags	@""
	.align	4


	//----- nvinfo : EIATTR_CUDA_API_VERSION
	.align		4
        /*0000*/ 	.byte	0x04, 0x37
        /*0002*/ 	.short	(.L_3886 - .L_3885)
.L_3885:
        /*0004*/ 	.word	0x00000082


	//----- nvinfo : EIATTR_KPARAM_INFO
	.align		4
.L_3886:
        /*0008*/ 	.byte	0x04, 0x17
        /*000a*/ 	.short	(.L_3888 - .L_3887)
.L_3887:
        /*000c*/ 	.word	0x00000000
        /*0010*/ 	.short	0x0000
        /*0012*/ 	.short	0x0000
        /*0014*/ 	.byte	0x00, 0xf0, 0xa1, 0x03


	//----- nvinfo : EIATTR_SPARSE_MMA_MASK
	.align		4
.L_3888:
        /*0018*/ 	.byte	0x03, 0x50
        /*001a*/ 	.short	0x0000


	//----- nvinfo : EIATTR_MAXREG_COUNT
	.align		4
        /*001c*/ 	.byte	0x03, 0x1b
        /*001e*/ 	.short	0x00ff


	//----- nvinfo : EIATTR_NUM_BARRIERS
	.align		4
        /*0020*/ 	.byte	0x02, 0x4c
        /*0022*/ 	.byte	0x01
	.zero		1


	//----- nvinfo : EIATTR_MERCURY_ISA_VERSION
	.align		4
        /*0024*/ 	.byte	0x03, 0x5f
        /*0026*/ 	.short	0x0101


	//----- nvinfo : EIATTR_COOP_GROUP_MASK_REGIDS
	.align		4
        /*0028*/ 	.byte	0x04, 0x29
        /*002a*/ 	.short	(.L_3890 - .L_3889)


	//   ....[0]....
.L_3889:
        /*002c*/ 	.word	0xffffffff


	//   ....[1]....
        /*0030*/ 	.word	0xffffffff


	//   ....[2]....
        /*0034*/ 	.word	0xffffffff


	//   ....[3]....
        /*0038*/ 	.word	0xffffffff


	//   ....[4]....
        /*003c*/ 	.word	0xffffffff


	//   ....[5]....
        /*0040*/ 	.word	0xffffffff


	//   ....[6]....
        /*0044*/ 	.word	0xffffffff


	//   ....[7]....
        /*0048*/ 	.word	0xffffffff


	//   ....[8]....
        /*004c*/ 	.word	0xffffffff


	//   ....[9]....
        /*0050*/ 	.word	0xffffffff


	//   ....[10]....
        /*0054*/ 	.word	0xffffffff


	//   ....[11]....
        /*0058*/ 	.word	0xffffffff


	//   ....[12]....
        /*005c*/ 	.word	0xffffffff


	//   ....[13]....
        /*0060*/ 	.word	0xffffffff


	//   ....[14]....
        /*0064*/ 	.word	0xffffffff


	//   ....[15]....
        /*0068*/ 	.word	0xffffffff


	//   ....[16]....
        /*006c*/ 	.word	0xffffffff


	//   ....[17]....
        /*0070*/ 	.word	0xffffffff


	//   ....[18]....
        /*0074*/ 	.word	0xffffffff


	//   ....[19]....
        /*0078*/ 	.word	0xffffffff


	//   ....[20]....
        /*007c*/ 	.word	0xffffffff


	//----- nvinfo : EIATTR_COOP_GROUP_INSTR_OFFSETS
	.align		4
.L_3890:
        /*0080*/ 	.byte	0x04, 0x28
        /*0082*/ 	.short	(.L_3892 - .L_3891)


	//   ....[0]....
.L_3891:
        /*0084*/ 	.word	0x00017aa0


	//   ....[1]....
        /*0088*/ 	.word	0x00017ac0


	//   ....[2]....
        /*008c*/ 	.word	0x00017ae0


	//   ....[3]....
        /*0090*/ 	.word	0x00017b00


	//   ....[4]....
        /*0094*/ 	.word	0x00017b20


	//   ....[5]....
        /*0098*/ 	.word	0x00017f10


	//   ....[6]....
        /*009c*/ 	.word	0x00017f30


	//   ....[7]....
        /*00a0*/ 	.word	0x00017f50


	//   ....[8]....
        /*00a4*/ 	.word	0x00017f70


	//   ....[9]....
        /*00a8*/ 	.word	0x00017f90


	//   ....[10]....
        /*00ac*/ 	.word	0x00018120


	//   ....[11]....
        /*00b0*/ 	.word	0x00018160


	//   ....[12]....
        /*00b4*/ 	.word	0x000181a0


	//   ....[13]....
        /*00b8*/ 	.word	0x00018240


	//   ....[14]....
        /*00bc*/ 	.word	0x00018270


	//   ....[15]....
        /*00c0*/ 	.word	0x00018320


	//   ....[16]....
        /*00c4*/ 	.word	0x00018380


	//   ....[17]....
        /*00c8*/ 	.word	0x000183c0


	//   ....[18]....
        /*00cc*/ 	.word	0x00018410


	//   ....[19]....
        /*00d0*/ 	.word	0x00018470


	//   ....[20]....
        /*00d4*/ 	.word	0x000184b0


	//----- nvinfo : EIATTR_VRC_CTA_INIT_COUNT
	.align		4
.L_3892:
        /*00d8*/ 	.byte	0x02, 0x4a
	.zero		1
	.zero		1


	//----- nvinfo : EIATTR_EXIT_INSTR_OFFSETS
	.align		4
        /*00dc*/ 	.byte	0x04, 0x1c
        /*00de*/ 	.short	(.L_3894 - .L_3893)


	//   ....[0]....
.L_3893:
        /*00e0*/ 	.word	0x00000b50


	//   ....[1]....
        /*00e4*/ 	.word	0x00018e30


	//----- nvinfo : EIATTR_INDIRECT_BRANCH_TARGETS
	.align		4
.L_3894:
        /*00e8*/ 	.byte	0x04, 0x34
        /*00ea*/ 	.short	(.L_3896 - .L_3895)


	//   ....[0]....
.L_3895:
        /*00ec*/ 	.word	.L_x_42283@srel
        /*00f0*/ 	.short	0x0
        /*00f2*/ 	.short	0x0
        /*00f4*/ 	.word	0x3
        /*00f8*/ 	.word	.L_x_42284@srel
        /*00fc*/ 	.word	.L_x_42285@srel
        /*0100*/ 	.word	.L_x_42286@srel


	//----- nvinfo : EIATTR_MAX_THREADS
	.align		4
.L_3896:
        /*0104*/ 	.byte	0x04, 0x05
        /*0106*/ 	.short	(.L_3898 - .L_3897)
.L_3897:
        /*0108*/ 	.word	0x00000100
        /*010c*/ 	.word	0x00000001
        /*0110*/ 	.word	0x00000001


	//----- nvinfo : EIATTR_CRS_STACK_SIZE
	.align		4
.L_3898:
        /*0114*/ 	.byte	0x04, 0x1e
        /*0116*/ 	.short	(.L_3900 - .L_3899)
.L_3899:
        /*0118*/ 	.word	0x00000000


	//----- nvinfo : EIATTR_CBANK_PARAM_SIZE
	.align		4
.L_3900:
        /*011c*/ 	.byte	0x03, 0x19
        /*011e*/ 	.short	0x00e8


	//----- nvinfo : EIATTR_PARAM_CBANK
	.align		4
        /*0120*/ 	.byte	0x04, 0x0a
        /*0122*/ 	.short	(.L_3902 - .L_3901)
	.align		4
.L_3901:
        /*0124*/ 	.word	index@(.nv.constant0._ZN10layer_norm13ln_fwd_kernelINS_13Kernel_traitsIfffffjLj7168ELj1ELj1ELj8ELj16ENS_18Kernel_traits_baseILj7168EfffffjLj256EEEEELb1ELb1ELb0ELb0EEEvNS_9FwdParamsE)
        /*0128*/ 	.short	0x0380
        /*012a*/ 	.short	0x00e8


	//----- nvinfo : EIATTR_SW_WAR
	.align		4
.L_3902:
        /*012c*/ 	.byte	0x04, 0x36
        /*012e*/ 	.short	(.L_3904 - .L_3903)
.L_3903:
        /*0130*/ 	.word	0x00000008
.L_3904:


//--------------------- .nv.info._ZN10layer_norm13ln_fwd_kernelINS_13Kernel_traitsIfffffjLj7168ELj1ELj1ELj8ELj16ENS_18Kernel_traits_baseILj7168EfffffjLj256EEEEELb1ELb1ELb0ELb1EEEvNS_9FwdParamsE --------------------------
	.section	.nv.info._ZN10layer_norm13ln_fwd_kernelINS_13Kernel_traitsIfffffjLj7168ELj1ELj1ELj8ELj16ENS_18Kernel_traits_baseILj7168EfffffjLj256EEEEELb1ELb1ELb0ELb1EEEvNS_9FwdParamsE,"",@"SHT_CUDA_INFO"
	.sectionflags	@""
	.align	4


	//----- nvinfo : EIATTR_CUDA_API_VERSION
	.align		4
        /*0000*/ 	.byte	0x04, 0x37
        /*0002*/ 	.short	(.L_3906 - .L_3905)
.L_3905:
        /*0004*/ 	.word	0x00000082


	//----- nvinfo : EIATTR_KPARAM_INFO
	.align		4
.L_3906:
        /*0008*/ 	.byte	0x04, 0x17
        /*000a*/ 	.short	(.L_3908 - .L_3907)
.L_3907:
        /*000c*/ 	.word	0x00000000
        /*0010*/ 	.short	0x0000
        /*0012*/ 	.short	0x0000
        /*0014*/ 	.byte	0x00, 0xf0, 0xa1, 0x03


	//----- nvinfo : EIATTR_SPARSE_MMA_MASK
	.align		4
.L_3908:
        /*0018*/ 	.byte	0x03, 0x50
        /*001a*/ 	.short	0x0000


	//----- nvinfo : EIATTR_MAXREG_COUNT
	.align		4
        /*001c*/ 	.byte	0x03, 0x1b
        /*001e*/ 	.short	0x00ff


	//----- nvinfo : EIATTR_NUM_BARRIERS
	.align		4
        /*0020*/ 	.byte	0x02, 0x4c
        /*0022*/ 	.byte	0x01
	.zero		1


	//----- nvinfo : EIATTR_MERCURY_ISA_VERSION
	.align		4
        /*0024*/ 	.byte	0x03, 0x5f
        /*0026*/ 	.short	0x0101


	//----- nvinfo : EIATTR_COOP_GROUP_MASK_REGIDS
	.align		4
        /*0028*/ 	.byte	0x04, 0x29
        /*002a*/ 	.short	(.L_3910 - .L_3909)


	//   ....[0]....
.L_3909:
        /*002c*/ 	.word	0xffffffff


	//   ....[1]....
        /*0030*/ 	.word	0xffffffff


	//   ....[2]....
        /*0034*/ 	.word	0xffffffff


	//   ....[3]....
        /*0038*/ 	.word	0xffffffff


	//   ....[4]....
        /*003c*/ 	.word	0xffffffff


	//   ....[5]....
        /*0040*/ 	.word	0xffffffff


	//   ....[6]....
        /*0044*/ 	.word	0xffffffff


	//   ....[7]....
        /*0048*/ 	.word	0xffffffff


	//   ....[8]....
        /*004c*/ 	.word	0xffffffff


	//   ....[9]....
        /*0050*/ 	.word	0xffffffff


	//   ....[10]....
        /*0054*/ 	.word	0xffffffff


	//   ....[11]....
        /*0058*/ 	.word	0xffffffff


	//   ....[12]....
        /*005c*/ 	.word	0xffffffff


	//   ....[13]....
        /*0060*/ 	.word	0xffffffff


	//   ....[14]....
        /*0064*/ 	.word	0xffffffff


	//   ....[15]....
        /*0068*/ 	.word	0xffffffff


	//   ....[16]....
        /*006c*/ 	.word	0xffffffff


	//   ....[17]....
        /*0070*/ 	.word	0xffffffff


	//   ....[18]....
        /*0074*/ 	.word	0xffffffff


	//   ....[19]....
        /*0078*/ 	.word	0xffffffff


	//   ....[20]....
        /*007c*/ 	.word	0xffffffff


	//----- nvinfo : EIATTR_COOP_GROUP_INSTR_OFFSETS
	.align		4
.L_3910:
        /*0080*/ 	.byte	0x04, 0x28
        /*0082*/ 	.short	(.L_3912 - .L_3911)


	//   ....[0]....
.L_3911:
        /*0084*/ 	.word	0x00015020


	//   ....[1]....
        /*0088*/ 	.word	0x00015040


	//   ....[2]....
        /*008c*/ 	.word	0x00015060


	//   ....[3]....
        /*0090*/ 	.word	0x00015090


	//   ....[4]....
        /*0094*/ 	.word	0x000150b0


	//   ....[5]....
        /*0098*/ 	.word	0x00015480


	//   ....[6]....
        /*009c*/ 	.word	0x000154a0


	//   ....[7]....
        /*00a0*/ 	.word	0x000154d0


	//   ....[8]....
        /*00a4*/ 	.word	0x00015500


	//   ....[9]....
        /*00a8*/ 	.word	0x00015550


	//   ....[10]....
        /*00ac*/ 	.word	0x00015700


	//   ....[11]....
        /*00b0*/ 	.word	0x00015740


	//   ....[12]....
        /*00b4*/ 	.word	0x00015750


	//   ....[13]....
        /*00b8*/ 	.word	0x000157a0


	//   ....[14]....
        /*00bc*/ 	.word	0x00015860


	//   ....[15]....
        /*00c0*/ 	.word	0x00015890


	//   ....[16]....
        /*00c4*/ 	.word	0x000158b0


	//   ....[17]....
        /*00c8*/ 	.word	0x00015940


	//   ....[18]....
        /*00cc*/ 	.word	0x000159a0


	//   ....[19]....
        /*00d0*/ 	.word	0x00015a10


	//   ....[20]....
        /*00d4*/ 	.word	0x00015a60


	//----- nvinfo : EIATTR_VRC_CTA_INIT_COUNT
	.align		4
.L_3912:
        /*00d8*/ 	.byte	0x02, 0x4a
	.zero		1
	.zero		1


	//----- nvinfo : EIATTR_EXIT_INSTR_OFFSETS
	.align		4
        /*00dc*/ 	.byte	0x04, 0x1c
        /*00de*/ 	.short	(.L_3914 - .L_3913)


	//   ....[0]....
.L_3913:
        /*00e0*/ 	.word	0x00000590


	//   ....[1]....
        /*00e4*/ 	.word	0x000161a0


	//----- nvinfo : EIATTR_INDIRECT_BRANCH_TARGETS
	.align		4
.L_3914:
        /*00e8*/ 	.byte	0x04, 0x34
        /*00ea*/ 	.short	(.L_3916 - .L_3915)


	//   ....[0]....
.L_3915:
        /*00ec*/ 	.word	.L_x_42287@srel
        /*00f0*/ 	.short	0x0
        /*00f2*/ 	.short	0x0
        /*00f4*/ 	.word	0x3
        /*00f8*/ 	.word	.L_x_42288@srel
        /*00fc*/ 	.word	.L_x_42289@srel
        /*0100*/ 	.word	.L_x_42290@srel


	//----- nvinfo : EIATTR_MAX_THREADS
	.align		4
.L_3916:
        /*0104*/ 	.byte	0x04, 0x05
        /*0106*/ 	.short	(.L_3918 - .L_3917)
.L_3917:
        /*0108*/ 	.word	0x00000100
        /*010c*/ 	.word	0x00000001
        /*0110*/ 	.word	0x00000001


	//----- nvinfo : EIATTR_CRS_STACK_SIZE
	.align		4
.L_3918:
        /*0114*/ 	.byte	0x04, 0x1e
        /*0116*/ 	.short	(.L_3920 - .L_3919)
.L_3919:
        /*0118*/ 	.word	0x00000000


	//----- nvinfo : EIATTR_CBANK_PARAM_SIZE
	.align		4
.L_3920:
        /*011c*/ 	.byte	0x03, 0x19
        /*011e*/ 	.short	0x00e8


	//----- nvinfo : EIATTR_PARAM_CBANK
	.align		4
        /*0120*/ 	.byte	0x04, 0x0a
        /*0122*/ 	.short	(.L_3922 - .L_3921)
	.align		4
.L_3921:
        /*0124*/ 	.word	index@(.nv.constant0._ZN10layer_norm13ln_fwd_kernelINS_13Kernel_traitsIfffffjLj7168ELj1ELj1ELj8ELj16ENS_18Kernel_traits_baseILj7168EfffffjLj256EEEEELb1ELb1ELb0ELb1EEEvNS_9FwdParamsE)
        /*0128*/ 	.short	0x0380
        /*012a*/ 	.short	0x00e8


	//----- nvinfo : EIATTR_SW_WAR
	.align		4
.L_3922:
        /*012c*/ 	.byte	0x04, 0x36
        /*012e*/ 	.short	(.L_3924 - .L_3923)
.L_3923:
        /*0130*/ 	.word	0x00000008
.L_3924:


//--------------------- .nv.info._ZN10layer_norm13ln_fwd_kernelINS_13Kernel_traitsIfffffjLj7168ELj1ELj1ELj8ELj16ENS_18Kernel_traits_baseILj7168EfffffjLj256EEEEELb1ELb1ELb1ELb0EEEvNS_9FwdParamsE --------------------------
	.section	.nv.info._ZN10layer_norm13ln_fwd_kernelINS_13Kernel_traitsIfffffjLj7168ELj1ELj1ELj8ELj16ENS_18Kernel_traits_baseILj7168EfffffjLj256EEEEELb1ELb1ELb1ELb0EEEvNS_9FwdParamsE,"",@"SHT_CUDA_INFO"
	.sectionflags	@""
	.align	4


	//----- nvinfo : EIATTR_CUDA_API_VERSION
	.align		4
        /*0000*/ 	.byte	0x04, 0x37
        /*0002*/ 	.short	(.L_3926 - .L_3925)
.L_3925:
        /*0004*/ 	.word	0x00000082


	//----- nvinfo : EIATTR_KPARAM_INFO
	.align		4
.L_3926:
        /*0008*/ 	.byte	0x04, 0x17
        /*000a*/ 	.short	(.L_3928 - .L_3927)
.L_3927:
        /*000c*/ 	.word	0x00000000
        /*0010*/ 	.short	0x0000
        /*0012*/ 	.short	0x0000
        /*0014*/ 	.byte	0x00, 0xf0, 0xa1, 0x03


	//----- nvinfo : EIATTR_SPARSE_MMA_MASK
	.align		4
.L_3928:
        /*0018*/ 	.byte	0x03, 0x50
        /*001a*/ 	.short	0x0000


	//----- nvinfo : EIATTR_MAXREG_COUNT
	.align		4
        /*001c*/ 	.byte	0x03, 0x1b
        /*001e*/ 	.short	0x00ff


	//----- nvinfo : EIATTR_NUM_BARRIERS
	.align		4
        /*0020*/ 	.byte	0x02, 0x4c
        /*0022*/ 	.byte	0x01
	.zero		1


	//----- nvinfo : EIATTR_MERCURY_ISA_VERSION
	.align		4
        /*0024*/ 	.byte	0x03, 0x5f
        /*0026*/ 	.short	0x0101


	//----- nvinfo : EIATTR_COOP_GROUP_MASK_REGIDS
	.align		4
        /*0028*/ 	.byte	0x04, 0x29
        /*002a*/ 	.short	(.L_3930 - .L_3929)


	//   ....[0]....
.L_3929:
        /*002c*/ 	.word	0xffffffff


	//   ....[1]....
        /*0030*/ 	.word	0xffffffff


	//   ....[2]....
        /*0034*/ 	.word	0xffffffff


	//   ....[3]....
        /*0038*/ 	.word	0xffffffff


	//   ....[4]....
        /*003c*/ 	.word	0xffffffff


	//   ....[5]....
        /*0040*/ 	.word	0xffffffff


	//   ....[6]....
        /*0044*/ 	.word	0xffffffff


	//   ....[7]....
        /*0048*/ 	.word	0xffffffff


	//   ....[8]....
        /*004c*/ 	.word	0xffffffff


	//   ....[9]....
        /*0050*/ 	.word	0xffffffff


	//   ....[10]....
        /*0054*/ 	.word	0xffffffff


	//   ....[11]....
        /*0058*/ 	.word	0xffffffff


	//   ....[12]....
        /*005c*/ 	.word	0xffffffff


	//   ....[13]....
        /*0060*/ 	.word	0xffffffff


	//   ....[14]....
        /*0064*/ 	.word	0xffffffff


	//   ....[15]....
        /*0068*/ 	.word	0xffffffff


	//   ....[16]....
        /*006c*/ 	.word	0xffffffff


	//   ....[17]....
        /*0070*/ 	.word	0xffffffff


	//   ....[18]....
        /*0074*/ 	.word	0xffffffff


	//   ....[19]....
        /*0078*/ 	.word	0xffffffff


	//   ....[20]....
        /*007c*/ 	.word	0xffffffff


	//----- nvinfo : EIATTR_COOP_GROUP_INSTR_OFFSETS
	.align		4
.L_3930:
        /*0080*/ 	.byte	0x04, 0x28
        /*0082*/ 	.short	(.L_3932 - .L_3931)


	//   ....[0]....
.L_3931:
        /*0084*/ 	.word	0x00018610


	//   ....[1]....
        /*0088*/ 	.word	0x00018630


	//   ....[2]....
        /*008c*/ 	.word	0x00018650


	//   ....[3]....
        /*0090*/ 	.word	0x00018670


	//   ....[4]....
        /*0094*/ 	.word	0x00018690


	//   ....[5]....
        /*0098*/ 	.word	0x00018a90


	//   ....[6]....
        /*009c*/ 	.word	0x00018ab0


	//   ....[7]....
        /*00a0*/ 	.word	0x00018ad0


	//   ....[8]....
        /*00a4*/ 	.word	0x00018af0


	//   ....[9]....
        /*00a8*/ 	.word	0x00018b10


	//   ....[10]....
        /*00ac*/ 	.word	0x00018ca0


	//   ....[11]....
        /*00b0*/ 	.word	0x00018cd0


	//   ....[12]....
        /*00b4*/ 	.word	0x00018d20


	//   ....[13]....
        /*00b8*/ 	.word	0x00018d50


	//   ....[14]....
        /*00bc*/ 	.word	0x00018dd0


	//   ....[15]....
        /*00c0*/ 	.word	0x00018e20


	//   ....[16]....
        /*00c4*/ 	.word	0x00018e40


	//   ....[17]....
        /*00c8*/ 	.word	0x00018ed0


	//   ....[18]....
        /*00cc*/ 	.word	0x00018f20


	//   ....[19]....
        /*00d0*/ 	.word	0x00018fd0


	//   ....[20]....
        /*00d4*/ 	.word	0x00019000


	//----- nvinfo : EIATTR_VRC_CTA_INIT_COUNT
	.align		4
.L_3932:
        /*00d8*/ 	.byte	0x02, 0x4a
	.zero		1
	.zero		1


	//----- nvinfo : EIATTR_EXIT_INSTR_OFFSETS
	.align		4
        /*00dc*/ 	.byte	0x04, 0x1c
        /*00de*/ 	.short	(.L_3934 - .L_3933)


	//   ....[0]....
.L_3933:
        /*00e0*/ 	.word	0x00000b60


	//   ....[1]....
        /*00e4*/ 	.word	0x00019a00


	//----- nvinfo : EIATTR_MAX_THREADS
	.align		4
.L_3934:
        /*00e8*/ 	.byte	0x04, 0x05
        /*00ea*/ 	.short	(.L_3936 - .L_3935)
.L_3935:
        /*00ec*/ 	.word	0x00000100
        /*00f0*/ 	.word	0x00000001
        /*00f4*/ 	.word	0x00000001


	//----- nvinfo : EIATTR_CRS_STACK_SIZE
	.align		4
.L_3936:
        /*00f8*/ 	.byte	0x04, 0x1e
        /*00fa*/ 	.short	(.L_3938 - .L_3937)
.L_3937:
        /*00fc*/ 	.word	0x00000000


	//----- nvinfo : EIATTR_CBANK_PARAM_SIZE
	.align		4
.L_3938:
        /*0100*/ 	.byte	0x03, 0x19
        /*0102*/ 	.short	0x00e8


	//----- nvinfo : EIATTR_PARAM_CBANK
	.align		4
        /*0104*/ 	.byte	0x04, 0x0a
        /*0106*/ 	.short	(.L_3940 - .L_3939)
	.align		4
.L_3939:
        /*0108*/ 	.word	index@(.nv.constant0._ZN10layer_norm13ln_fwd_kernelINS_13Kernel_traitsIfffffjLj7168ELj1ELj1ELj8ELj16ENS_18Kernel_traits_baseILj7168EfffffjLj256EEEEELb1ELb1ELb1ELb0EEEvNS_9FwdParamsE)
        /*010c*/ 	.short	0x0380
        /*010e*/ 	.short	0x00e8


	//----- nvinfo : EIATTR_SW_WAR
	.align		4
.L_3940:
        /*0110*/ 	.byte	0x04, 0x36
        /*0112*/ 	.short	(.L_3942 - .L_3941)
.L_3941:
        /*0114*/ 	.word	0x00000008
.L_3942:


//--------------------- .nv.info._ZN10layer_norm13ln_fwd_kernelINS_13Kernel_traitsIfffffjLj7168ELj1ELj1ELj8ELj16ENS_18Kernel_traits_baseILj7168EfffffjLj256EEEEELb1ELb1ELb1ELb1EEEvNS_9FwdParamsE --------------------------
	.section	.nv.info._ZN10layer_norm13ln_fwd_kernelINS_13Kernel_traitsIfffffjLj7168ELj1ELj1ELj8ELj16ENS_18Kernel_traits_baseILj7168EfffffjLj256EEEEELb1ELb1ELb1ELb1EEEvNS_9FwdParamsE,"",@"SHT_CUDA_INFO"
	.sectionflags	@""
	.align	4


	//----- nvinfo : EIATTR_CUDA_API_VERSION
	.align		4
        /*0000*/ 	.byte	0x04, 0x37
        /*0002*/ 	.short	(.L_3944 - .L_3943)
.L_3943:
        /*0004*/ 	.word	0x00000082


	//----- nvinfo : EIATTR_KPARAM_INFO
	.align		4
.L_3944:
        /*0008*/ 	.byte	0x04, 0x17
        /*000a*/ 	.short	(.L_3946 - .L_3945)
.L_3945:
        /*000c*/ 	.word	0x00000000
        /*0010*/ 	.short	0x0000
        /*0012*/ 	.short	0x0000
        /*0014*/ 	.byte	0x00, 0xf0, 0xa1, 0x03


	//----- nvinfo : EIATTR_SPARSE_MMA_MASK
	.align		4
.L_3946:
        /*0018*/ 	.byte	0x03, 0x50
        /*001a*/ 	.short	0x0000


	//----- nvinfo : EIATTR_MAXREG_COUNT
	.align		4
        /*001c*/ 	.byte	0x03, 0x1b
        /*001e*/ 	.short	0x00ff


	//----- nvinfo : EIATTR_NUM_BARRIERS
	.align		4
        /*0020*/ 	.byte	0x02, 0x4c
        /*0022*/ 	.byte	0x01
	.zero		1


	//----- nvinfo : EIATTR_MERCURY_ISA_VERSION
	.align		4
        /*0024*/ 	.byte	0x03, 0x5f
        /*0026*/ 	.short	0x0101


	//----- nvinfo : EIATTR_COOP_GROUP_MASK_REGIDS
	.align		4
        /*0028*/ 	.byte	0x04, 0x29
        /*002a*/ 	.short	(.L_3948 - .L_3947)


	//   ....[0]....
.L_3947:
        /*002c*/ 	.word	0xffffffff


	//   ....[1]....
        /*0030*/ 	.word	0xffffffff


	//   ....[2]....
        /*0034*/ 	.word	0xffffffff


	//   ....[3]....
        /*0038*/ 	.word	0xffffffff


	//   ....[4]....
        /*003c*/ 	.word	0xffffffff


	//   ....[5]....
        /*0040*/ 	.word	0xffffffff


	//   ....[6]....
        /*0044*/ 	.word	0xffffffff


	//   ....[7]....
        /*0048*/ 	.word	0xffffffff


	//   ....[8]....
        /*004c*/ 	.word	0xffffffff


	//   ....[9]....
        /*0050*/ 	.word	0xffffffff


	//   ....[10]....
        /*0054*/ 	.word	0xffffffff


	//   ....[11]....
        /*0058*/ 	.word	0xffffffff


	//   ....[12]....
        /*005c*/ 	.word	0xffffffff


	//   ....[13]....
        /*0060*/ 	.word	0xffffffff


	//   ....[14]....
        /*0064*/ 	.word	0xffffffff


	//   ....[15]....
        /*0068*/ 	.word	0xffffffff


	//   ....[16]....
        /*006c*/ 	.word	0xffffffff


	//   ....[17]....
        /*0070*/ 	.word	0xffffffff


	//   ....[18]....
        /*0074*/ 	.word	0xffffffff


	//   ....[19]....
        /*0078*/ 	.word	0xffffffff


	//   ....[20]....
        /*007c*/ 	.word	0xffffffff


	//----- nvinfo : EIATTR_COOP_GROUP_INSTR_OFFSETS
	.align		4
.L_3948:
        /*0080*/ 	.byte	0x04, 0x28
        /*0082*/ 	.short	(.L_3950 - .L_3949)


	//   ....[0]....
.L_3949:
        /*0084*/ 	.word	0x00016d70


	//   ....[1]....
        /*0088*/ 	.word	0x00016db0


	//   ....[2]....
        /*008c*/ 	.word	0x00016dd0


	//   ....[3]....
        /*0090*/ 	.word	0x00016df0


	//   ....[4]....
        /*0094*/ 	.word	0x00016e10


	//   ....[5]....
        /*0098*/ 	.word	0x000171f0


	//   ....[6]....
        /*009c*/ 	.word	0x00017210


	//   ....[7]....
        /*00a0*/ 	.word	0x00017230


	//   ....[8]....
        /*00a4*/ 	.word	0x00017250


	//   ....[9]....
        /*00a8*/ 	.word	0x00017270


	//   ....[10]....
        /*00ac*/ 	.word	0x000173f0


	//   ....[11]....
        /*00b0*/ 	.word	0x00017420


	//   ....[12]....
        /*00b4*/ 	.word	0x00017430


	//   ....[13]....
        /*00b8*/ 	.word	0x00017470


	//   ....[14]....
        /*00bc*/ 	.word	0x00017550


	//   ....[15]....
        /*00c0*/ 	.word	0x00017570


	//   ....[16]....
        /*00c4*/ 	.word	0x00017590


	//   ....[17]....
        /*00c8*/ 	.word	0x00017630


	//   ....[18]....
        /*00cc*/ 	.word	0x00017680


	//   ....[19]....
        /*00d0*/ 	.word	0x00017730


	//   ....[20]....
        /*00d4*/ 	.word	0x00017760


	//----- nvinfo : EIATTR_VRC_CTA_INIT_COUNT
	.align		4
.L_3950:
        /*00d8*/ 	.byte	0x02, 0x4a
	.zero		1
	.zero		1


	//----- nvinfo : EIATTR_EXIT_INSTR_OFFSETS
	.align		4
        /*00dc*/ 	.byte	0x04, 0x1c
        /*00de*/ 	.short	(.L_3952 - .L_3951)


	//   ....[0]....
.L_3951:
        /*00e0*/ 	.word	0x00000570


	//   ....[1]....
        /*00e4*/ 	.word	0x00017f60


	//----- nvinfo : EIATTR_MAX_THREADS
	.align		4
.L_3952:
        /*00e8*/ 	.byte	0x04, 0x05
        /*00ea*/ 	.short	(.L_3954 - .L_3953)
.L_3953:
        /*00ec*/ 	.word	0x00000100
        /*00f0*/ 	.word	0x00000001
        /*00f4*/ 	.word	0x00000001


	//----- nvinfo : EIATTR_CRS_STACK_SIZE
	.align		4
.L_3954:
        /*00f8*/ 	.byte	0x04, 0x1e
        /*00fa*/ 	.short	(.L_3956 - .L_3955)
.L_3955:
        /*00fc*/ 	.word	0x00000000


	//----- nvinfo : EIATTR_CBANK_PARAM_SIZE
	.align		4
.L_3956:
        /*0100*/ 	.byte	0x03, 0x19
        /*0102*/ 	.short	0x00e8


	//----- nvinfo : EIATTR_PARAM_CBANK
	.align		4
        /*0104*/ 	.byte	0x04, 0x0a
        /*0106*/ 	.short	(.L_3958 - .L_3957)
	.align		4
.L_3957:
        /*0108*/ 	.word	index@(.nv.constant0._ZN10layer_norm13ln_fwd_kernelINS_13Kernel_traitsIfffffjLj7168ELj1ELj1ELj8ELj16ENS_18Kernel_traits_baseILj7168EfffffjLj256EEEEELb1ELb1ELb1ELb1EEEvNS_9FwdParamsE)
        /*010c*/ 	.short	0x0380
        /*010e*/ 	.short	0x00e8


	//----- nvinfo : EIATTR_SW_WAR
	.align		4
.L_3958:
        /*0110*/ 	.byte	0x04, 0x36
        /*0112*/ 	.short	(.L_3960 - .L_3959)
.L_3959:
        /*0114*/ 	.word	0x00000008
.L_3960:


//--------------------- .nv.callgraph             --------------------------
	.section	.nv.callgraph,"",@"SHT_CUDA_CALLGRAPH"
	.align	4
	.sectionentsize	8
	.align		4
        /*0000*/ 	.word	0x00000000
	.align		4
        /*0004*/ 	.word	0xffffffff
	.align		4
        /*0008*/ 	.word	0x00000000
	.align		4
        /*000c*/ 	.word	0xfffffffe
	.align		4
        /*0010*/ 	.word	0x00000000
	.align		4
        /*0014*/ 	.word	0xfffffffd
	.align		4
        /*0018*/ 	.word	0x00000000
	.align		4
        /*001c*/ 	.word	0xfffffffc


//--------------------- .nv.constant4             --------------------------
	.section	.nv.constant4,"a",@progbits
	.align	8
	.align		8
.nv.constant4:
        /*0000*/ 	.dword	precalc_xorwow_matrix
	.align		8
        /*0008*/ 	.dword	precalc_xorwow_offset_matrix
	.align		8
        /*0010*/ 	.dword	mrg32k3aM1
	.align		8
        /*0018*/ 	.dword	mrg32k3aM2
	.align		8
        /*0020*/ 	.dword	mrg32k3aM1SubSeq
	.align		8
        /*0028*/ 	.dword	mrg32k3aM2SubSeq
	.align		8
        /*0030*/ 	.dword	mrg32k3aM1Seq
	.align		8
        /*0038*/ 	.dword	mrg32k3aM2Seq


//--------------------- .nv.constant3             --------------------------
	.section	.nv.constant3,"a",@progbits
	.align	8
.nv.constant3:
	.type		__cr_lgamma_table,@object
	.size		__cr_lgamma_table,(.L_8 - __cr_lgamma_table)
__cr_lgamma_table:
        /*0000*/ 	.byte	0x00, 0x00, 0x00, 0x00, 0x00, 0x00, 0x00, 0x00, 0x00, 0x00, 0x00, 0x00, 0x00, 0x00, 0x00, 0x00
        /*0010*/ 	.byte	0xef, 0x39, 0xfa, 0xfe, 0x42, 0x2e, 0xe6, 0x3f, 0x02, 0x20, 0x2a, 0xfa, 0x0b, 0xab, 0xfc, 0x3f
        /*0020*/ 	.byte	0xf9, 0x2c, 0x92, 0x7c, 0xa7, 0x6c, 0x09, 0x40, 0xc9, 0x79, 0x44, 0x3c, 0x64, 0x26, 0x13, 0x40
        /*0030*/ 	.byte	0xca, 0x01, 0xcf, 0x3a, 0x27, 0x51, 0x1a, 0x40, 0x30, 0xcc, 0x2d, 0xf3, 0xe1, 0x0c, 0x21, 0x40
        /*0040*/ 	.byte	0x0d, 0xb7, 0xfc, 0x82, 0x8e, 0x35, 0x25, 0x40
.L_8:


//--------------------- .nv.constant2._ZN10layer_norm13ln_fwd_kernelINS_13Kernel_traitsI13__nv_bfloat16S2_S2_S2_fjLj7168ELj1ELj1ELj4ELj16ENS_18Kernel_traits_baseILj7168ES2_S2_S2_S2_fjLj128EEEEELb1ELb0ELb0ELb0EEEvNS_9FwdParamsE --------------------------
	.section	.nv.constant2._ZN10layer_norm13ln_fwd_kernelINS_13Kernel_traitsI13__nv_bfloat16S2_S2_S2_fjLj7168ELj1ELj1ELj4ELj16ENS_18Kernel_traits_baseILj7168ES2_S2_S2_S2_fjLj128EEEEELb1ELb0ELb0ELb0EEEvNS_9FwdParamsE,"a",@progbits
	.sectionflags	@""
	.align	4
.nv.constant2._ZN10layer_norm13ln_fwd_kernelINS_13Kernel_traitsI13__nv_bfloat16S2_S2_S2_fjLj7168ELj1ELj1ELj4ELj16ENS_18Kernel_traits_baseILj7168ES2_S2_S2_S2_fjLj128EEEEELb1ELb0ELb0ELb0EEEvNS_9FwdParamsE:
        /*0000*/ 	.byte	0x00, 0x17, 0x00, 0x00, 0x40, 0x17, 0x00, 0x00, 0xc0, 0x16, 0x00, 0x00


//--------------------- .nv.constant2._ZN10layer_norm13ln_fwd_kernelINS_13Kernel_traitsI13__nv_bfloat16S2_S2_S2_fjLj7168ELj1ELj1ELj4ELj16ENS_18Kernel_traits_baseILj7168ES2_S2_S2_S2_fjLj128EEEEELb1ELb0ELb0ELb1EEEvNS_9FwdParamsE --------------------------
	.section	.nv.constant2._ZN10layer_norm13ln_fwd_kernelINS_13Kernel_traitsI13__nv_bfloat16S2_S2_S2_fjLj7168ELj1ELj1ELj4ELj16ENS_18Kernel_traits_baseILj7168ES2_S2_S2_S2_fjLj128EEEEELb1ELb0ELb0ELb1EEEvNS_9FwdParamsE,"a",@progbits
	.sectionflags	@""
	.align	4
.nv.constant2._ZN10layer_norm13ln_fwd_kernelINS_13Kernel_traitsI13__nv_bfloat16S2_S2_S2_fjLj7168ELj1ELj1ELj4ELj16ENS_18Kernel_traits_baseILj7168ES2_S2_S2_S2_fjLj128EEEEELb1ELb0ELb0ELb1EEEvNS_9FwdParamsE:
        /*0000*/ 	.byte	0xb0, 0x10, 0x00, 0x00, 0xf0, 0x10, 0x00, 0x00, 0x70, 0x10, 0x00, 0x00


//--------------------- .nv.constant2._ZN10layer_norm13ln_fwd_kernelINS_13Kernel_traitsI13__nv_bfloat16S2_S2_S2_fjLj7168ELj1ELj1ELj4ELj16ENS_18Kernel_traits_baseILj7168ES2_S2_S2_S2_fjLj128EEEEELb1ELb1ELb0ELb0EEEvNS_9FwdParamsE --------------------------
	.section	.nv.constant2._ZN10layer_norm13ln_fwd_kernelINS_13Kernel_traitsI13__nv_bfloat16S2_S2_S2_fjLj7168ELj1ELj1ELj4ELj16ENS_18Kernel_traits_baseILj7168ES2_S2_S2_S2_fjLj128EEEEELb1ELb1ELb0ELb0EEEvNS_9FwdParamsE,"a",@progbits
	.sectionflags	@""
	.align	4
.nv.constant2._ZN10layer_norm13ln_fwd_kernelINS_13Kernel_traitsI13__nv_bfloat16S2_S2_S2_fjLj7168ELj1ELj1ELj4ELj16ENS_18Kernel_traits_baseILj7168ES2_S2_S2_S2_fjLj128EEEEELb1ELb1ELb0ELb0EEEvNS_9FwdParamsE:
        /*0000*/ 	.byte	0x00, 0x1a, 0x00, 0x00, 0x40, 0x1a, 0x00, 0x00, 0xc0, 0x19, 0x00, 0x00


//--------------------- .nv.constant2._ZN10layer_norm13ln_fwd_kernelINS_13Kernel_traitsI13__nv_bfloat16S2_S2_S2_fjLj7168ELj1ELj1ELj4ELj16ENS_18Kernel_traits_baseILj7168ES2_S2_S2_S2_fjLj128EEEEELb1ELb1ELb0ELb1EEEvNS_9FwdParamsE --------------------------
	.section	.nv.constant2._ZN10layer_norm13ln_fwd_kernelINS_13Kernel_traitsI13__nv_bfloat16S2_S2_S2_fjLj7168ELj1ELj1ELj4ELj16ENS_18Kernel_traits_baseILj7168ES2_S2_S2_S2_fjLj128EEEEELb1ELb1ELb0ELb1EEEvNS_9FwdParamsE,"a",@progbits
	.sectionflags	@""
	.align	4
.nv.constant2._ZN10layer_norm13ln_fwd_kernelINS_13Kernel_traitsI13__nv_bfloat16S2_S2_S2_fjLj7168ELj1ELj1ELj4ELj16ENS_18Kernel_traits_baseILj7168ES2_S2_S2_S2_fjLj128EEEEELb1ELb1ELb0ELb1EEEvNS_9FwdParamsE:
        /*0000*/ 	.byte	0xf0, 0x12, 0x00, 0x00, 0x30, 0x13, 0x00, 0x00, 0xb0, 0x12, 0x00, 0x00


//--------------------- .nv.constant2._ZN10layer_norm13ln_fwd_kernelINS_13Kernel_traitsI6__halfS2_S2_S2_fjLj7168ELj1ELj1ELj4ELj16ENS_18Kernel_traits_baseILj7168ES2_S2_S2_S2_fjLj128EEEEELb1ELb0ELb0ELb0EEEvNS_9FwdParamsE --------------------------
	.section	.nv.constant2._ZN10layer_norm13ln_fwd_kernelINS_13Kernel_traitsI6__halfS2_S2_S2_fjLj7168ELj1ELj1ELj4ELj16ENS_18Kernel_traits_baseILj7168ES2_S2_S2_S2_fjLj128EEEEELb1ELb0ELb0ELb0EEEvNS_9FwdParamsE,"a",@progbits
	.sectionflags	@""
	.align	4
.nv.constant2._ZN10layer_norm13ln_fwd_kernelINS_13Kernel_traitsI6__halfS2_S2_S2_fjLj7168ELj1ELj1ELj4ELj16ENS_18Kernel_traits_baseILj7168ES2_S2_S2_S2_fjLj128EEEEELb1ELb0ELb0ELb0EEEvNS_9FwdParamsE:
        /*0000*/ 	.byte	0x90, 0x13, 0x00, 0x00, 0xd0, 0x13, 0x00, 0x00, 0x50, 0x13, 0x00, 0x00


//--------------------- .nv.constant2._ZN10layer_norm13ln_fwd_kernelINS_13Kernel_traitsI6__halfS2_S2_S2_fjLj7168ELj1ELj1ELj4ELj16ENS_18Kernel_traits_baseILj7168ES2_S2_S2_S2_fjLj128EEEEELb1ELb0ELb0ELb1EEEvNS_9FwdParamsE --------------------------
	.section	.nv.constant2._ZN10layer_norm13ln_fwd_kernelINS_13Kernel_traitsI6__halfS2_S2_S2_fjLj7168ELj1ELj1ELj4ELj16ENS_18Kernel_traits_baseILj7168ES2_S2_S2_S2_fjLj128EEEEELb1ELb0ELb0ELb1EEEvNS_9FwdParamsE,"a",@progbits
	.sectionflags	@""
	.align	4
.nv.constant2._ZN10layer_norm13ln_fwd_kernelINS_13Kernel_traitsI6__halfS2_S2_S2_fjLj7168ELj1ELj1ELj4ELj16ENS_18Kernel_traits_baseILj7168ES2_S2_S2_S2_fjLj128EEEEELb1ELb0ELb0ELb1EEEvNS_9FwdParamsE:
        /*0000*/ 	.byte	0xa0, 0x0d, 0x00, 0x00, 0xe0, 0x0d, 0x00, 0x00, 0x60, 0x0d, 0x00, 0x00


//--------------------- .nv.constant2._ZN10layer_norm13ln_fwd_kernelINS_13Kernel_traitsI6__halfS2_S2_S2_fjLj7168ELj1ELj1ELj4ELj16ENS_18Kernel_traits_baseILj7168ES2_S2_S2_S2_fjLj128EEEEELb1ELb1ELb0ELb0EEEvNS_9FwdParamsE --------------------------
	.section	.nv.constant2._ZN10layer_norm13ln_fwd_kernelINS_13Kernel_traitsI6__halfS2_S2_S2_fjLj7168ELj1ELj1ELj4ELj16ENS_18Kernel_traits_baseILj7168ES2_S2_S2_S2_fjLj128EEEEELb1ELb1ELb0ELb0EEEvNS_9FwdParamsE,"a",@progbits
	.sectionflags	@""
	.align	4
.nv.constant2._ZN10layer_norm13ln_fwd_kernelINS_13Kernel_traitsI6__halfS2_S2_S2_fjLj7168ELj1ELj1ELj4ELj16ENS_18Kernel_traits_baseILj7168ES2_S2_S2_S2_fjLj128EEEEELb1ELb1ELb0ELb0EEEvNS_9FwdParamsE:
        /*0000*/ 	.byte	0xf0, 0x15, 0x00, 0x00, 0x30, 0x16, 0x00, 0x00, 0xb0, 0x15, 0x00, 0x00


//--------------------- .nv.constant2._ZN10layer_norm13ln_fwd_kernelINS_13Kernel_traitsI6__halfS2_S2_S2_fjLj7168ELj1ELj1ELj4ELj16ENS_18Kernel_traits_baseILj7168ES2_S2_S2_S2_fjLj128EEEEELb1ELb1ELb0ELb1EEEvNS_9FwdParamsE --------------------------
	.section	.nv.constant2._ZN10layer_norm13ln_fwd_kernelINS_13Kernel_traitsI6__halfS2_S2_S2_fjLj7168ELj1ELj1ELj4ELj16ENS_18Kernel_traits_baseILj7168ES2_S2_S2_S2_fjLj128EEEEELb1ELb1ELb0ELb1EEEvNS_9FwdParamsE,"a",@progbits
	.sectionflags	@""
	.align	4
.nv.constant2._ZN10layer_norm13ln_fwd_kernelINS_13Kernel_traitsI6__halfS2_S2_S2_fjLj7168ELj1ELj1ELj4ELj16ENS_18Kernel_traits_baseILj7168ES2_S2_S2_S2_fjLj128EEEEELb1ELb1ELb0ELb1EEEvNS_9FwdParamsE:
        /*0000*/ 	.byte	0xb0, 0x0e, 0x00, 0x00, 0xf0, 0x0e, 0x00, 0x00, 0x70, 0x0e, 0x00, 0x00


//--------------------- .nv.constant2._ZN10layer_norm13ln_fwd_kernelINS_13Kernel_traitsIf13__nv_bfloat16S2_S2_fjLj7168ELj1ELj1ELj4ELj16ENS_18Kernel_traits_baseILj7168EfS2_S2_S2_fjLj128EEEEELb1ELb0ELb0ELb0EEEvNS_9FwdParamsE --------------------------
	.section	.nv.constant2._ZN10layer_norm13ln_fwd_kernelINS_13Kernel_traitsIf13__nv_bfloat16S2_S2_fjLj7168ELj1ELj1ELj4ELj16ENS_18Kernel_traits_baseILj7168EfS2_S2_S2_fjLj128EEEEELb1ELb0ELb0ELb0EEEvNS_9FwdParamsE,"a",@progbits
	.sectionflags	@""
	.align	4
.nv.constant2._ZN10layer_norm13ln_fwd_kernelINS_13Kernel_traitsIf13__nv_bfloat16S2_S2_fjLj7168ELj1ELj1ELj4ELj16ENS_18Kernel_traits_baseILj7168EfS2_S2_S2_fjLj128EEEEELb1ELb0ELb0ELb0EEEvNS_9FwdParamsE:
        /*0000*/ 	.byte	0x80, 0x14, 0x00, 0x00, 0xc0, 0x14, 0x00, 0x00, 0x40, 0x14, 0x00, 0x00


//--------------------- .nv.constant2._ZN10layer_norm13ln_fwd_kernelINS_13Kernel_traitsIf13__nv_bfloat16S2_S2_fjLj7168ELj1ELj1ELj4ELj16ENS_18Kernel_traits_baseILj7168EfS2_S2_S2_fjLj128EEEEELb1ELb0ELb0ELb1EEEvNS_9FwdParamsE --------------------------
	.section	.nv.constant2._ZN10layer_norm13ln_fwd_kernelINS_13Kernel_traitsIf13__nv_bfloat16S2_S2_fjLj7168ELj1ELj1ELj4ELj16ENS_18Kernel_traits_baseILj7168EfS2_S2_S2_fjLj128EEEEELb1ELb0ELb0ELb1EEEvNS_9FwdParamsE,"a",@progbits
	.sectionflags	@""
	.align	4
.nv.constant2._ZN10layer_norm13ln_fwd_kernelINS_13Kernel_traitsIf13__nv_bfloat16S2_S2_fjLj7168ELj1ELj1ELj4ELj16ENS_18Kernel_traits_baseILj7168EfS2_S2_S2_fjLj128EEEEELb1ELb0ELb0ELb1EEEvNS_9FwdParamsE:
        /*0000*/ 	.byte	0x70, 0x0f, 0x00, 0x00, 0xb0, 0x0f, 0x00, 0x00, 0x30, 0x0f, 0x00, 0x00


//--------------------- .nv.constant2._ZN10layer_norm13ln_fwd_kernelINS_13Kernel_traitsIf13__nv_bfloat16S2_S2_fjLj7168ELj1ELj1ELj4ELj16ENS_18Kernel_traits_baseILj7168EfS2_S2_S2_fjLj128EEEEELb1ELb1ELb0ELb0EEEvNS_9FwdParamsE --------------------------
	.section	.nv.constant2._ZN10layer_norm13ln_fwd_kernelINS_13Kernel_traitsIf13__nv_bfloat16S2_S2_fjLj7168ELj1ELj1ELj4ELj16ENS_18Kernel_traits_baseILj7168EfS2_S2_S2_fjLj128EEEEELb1ELb1ELb0ELb0EEEvNS_9FwdParamsE,"a",@progbits
	.sectionflags	@""
	.align	4
.nv.constant2._ZN10layer_norm13ln_fwd_kernelINS_13Kernel_traitsIf13__nv_bfloat16S2_S2_fjLj7168ELj1ELj1ELj4ELj16ENS_18Kernel_traits_baseILj7168EfS2_S2_S2_fjLj128EEEEELb1ELb1ELb0ELb0EEEvNS_9FwdParamsE:
        /*0000*/ 	.byte	0x30, 0x18, 0x00, 0x00, 0x70, 0x18, 0x00, 0x00, 0xf0, 0x17, 0x00, 0x00


//--------------------- .nv.constant2._ZN10layer_norm13ln_fwd_kernelINS_13Kernel_traitsIf13__nv_bfloat16S2_S2_fjLj7168ELj1ELj1ELj4ELj16ENS_18Kernel_traits_baseILj7168EfS2_S2_S2_fjLj128EEEEELb1ELb1ELb0ELb1EEEvNS_9FwdParamsE --------------------------
	.section	.nv.constant2._ZN10layer_norm13ln_fwd_kernelINS_13Kernel_traitsIf13__nv_bfloat16S2_S2_fjLj7168ELj1ELj1ELj4ELj16ENS_18Kernel_traits_baseILj7168EfS2_S2_S2_fjLj128EEEEELb1ELb1ELb0ELb1EEEvNS_9FwdParamsE,"a",@progbits
	.sectionflags	@""
	.align	4
.nv.constant2._ZN10layer_norm13ln_fwd_kernelINS_13Kernel_traitsIf13__nv_bfloat16S2_S2_fjLj7168ELj1ELj1ELj4ELj16ENS_18Kernel_traits_baseILj7168EfS2_S2_S2_fjLj128EEEEELb1ELb1ELb0ELb1EEEvNS_9FwdParamsE:
        /*0000*/ 	.byte	0xa0, 0x12, 0x00, 0x00, 0xe0, 0x12, 0x00, 0x00, 0x60, 0x12, 0x00, 0x00


//--------------------- .nv.constant2._ZN10layer_norm13ln_fwd_kernelINS_13Kernel_traitsI13__nv_bfloat16S2_fS2_fjLj7168ELj1ELj1ELj4ELj16ENS_18Kernel_traits_baseILj7168ES2_S2_fS2_fjLj128EEEEELb1ELb0ELb0ELb0EEEvNS_9FwdParamsE --------------------------
	.section	.nv.constant2._ZN10layer_norm13ln_fwd_kernelINS_13Kernel_traitsI13__nv_bfloat16S2_fS2_fjLj7168ELj1ELj1ELj4ELj16ENS_18Kernel_traits_baseILj7168ES2_S2_fS2_fjLj128EEEEELb1ELb0ELb0ELb0EEEvNS_9FwdParamsE,"a",@progbits
	.sectionflags	@""
	.align	4
.nv.constant2._ZN10layer_norm13ln_fwd_kernelINS_13Kernel_traitsI13__nv_bfloat16S2_fS2_fjLj7168ELj1ELj1ELj4ELj16ENS_18Kernel_traits_baseILj7168ES2_S2_fS2_fjLj128EEEEELb1ELb0ELb0ELb0EEEvNS_9FwdParamsE:
        /*0000*/ 	.byte	0x00, 0x17, 0x00, 0x00, 0x40, 0x17, 0x00, 0x00, 0xc0, 0x16, 0x00, 0x00


//--------------------- .nv.constant2._ZN10layer_norm13ln_fwd_kernelINS_13Kernel_traitsI13__nv_bfloat16S2_fS2_fjLj7168ELj1ELj1ELj4ELj16ENS_18Kernel_traits_baseILj7168ES2_S2_fS2_fjLj128EEEEELb1ELb0ELb0ELb1EEEvNS_9FwdParamsE --------------------------
	.section	.nv.constant2._ZN10layer_norm13ln_fwd_kernelINS_13Kernel_traitsI13__nv_bfloat16S2_fS2_fjLj7168ELj1ELj1ELj4ELj16ENS_18Kernel_traits_baseILj7168ES2_S2_fS2_fjLj128EEEEELb1ELb0ELb0ELb1EEEvNS_9FwdParamsE,"a",@progbits
	.sectionflags	@""
	.align	4
.nv.constant2._ZN10layer_norm13ln_fwd_kernelINS_13Kernel_traitsI13__nv_bfloat16S2_fS2_fjLj7168ELj1ELj1ELj4ELj16ENS_18Kernel_traits_baseILj7168ES2_S2_fS2_fjLj128EEEEELb1ELb0ELb0ELb1EEEvNS_9FwdParamsE:
        /*0000*/ 	.byte	0x80, 0x10, 0x00, 0x00, 0xc0, 0x10, 0x00, 0x00, 0x40, 0x10, 0x00, 0x00


//--------------------- .nv.constant2._ZN10layer_norm13ln_fwd_kernelINS_13Kernel_traitsI13__nv_bfloat16S2_fS2_fjLj7168ELj1ELj1ELj4ELj16ENS_18Kernel_traits_baseILj7168ES2_S2_fS2_fjLj128EEEEELb1ELb1ELb0ELb0EEEvNS_9FwdParamsE --------------------------
	.section	.nv.constant2._ZN10layer_norm13ln_fwd_kernelINS_13Kernel_traitsI13__nv_bfloat16S2_fS2_fjLj7168ELj1ELj1ELj4ELj16ENS_18Kernel_traits_baseILj7168ES2_S2_fS2_fjLj128EEEEELb1ELb1ELb0ELb0EEEvNS_9FwdParamsE,"a",@progbits
	.sectionflags	@""
	.align	4
.nv.constant2._ZN10layer_norm13ln_fwd_kernelINS_13Kernel_traitsI13__nv_bfloat16S2_fS2_fjLj7168ELj1ELj1ELj4ELj16ENS_18Kernel_traits_baseILj7168ES2_S2_fS2_fjLj128EEEEELb1ELb1ELb0ELb0EEEvNS_9FwdParamsE:
        /*0000*/ 	.byte	0x70, 0x1b, 0x00, 0x00, 0xb0, 0x1b, 0x00, 0x00, 0x30, 0x1b, 0x00, 0x00


//--------------------- .nv.constant2._ZN10layer_norm13ln_fwd_kernelINS_13Kernel_traitsI13__nv_bfloat16S2_fS2_fjLj7168ELj1ELj1ELj4ELj16ENS_18Kernel_traits_baseILj7168ES2_S2_fS2_fjLj128EEEEELb1ELb1ELb0ELb1EEEvNS_9FwdParamsE --------------------------
	.section	.nv.constant2._ZN10layer_norm13ln_fwd_kernelINS_13Kernel_traitsI13__nv_bfloat16S2_fS2_fjLj7168ELj1ELj1ELj4ELj16ENS_18Kernel_traits_baseILj7168ES2_S2_fS2_fjLj128EEEEELb1ELb1ELb0ELb1EEEvNS_9FwdParamsE,"a",@progbits
	.sectionflags	@""
	.align	4
.nv.constant2._ZN10layer_norm13ln_fwd_kernelINS_13Kernel_traitsI13__nv_bfloat16S2_fS2_fjLj7168ELj1ELj1ELj4ELj16ENS_18Kernel_traits_baseILj7168ES2_S2_fS2_fjLj128EEEEELb1ELb1ELb0ELb1EEEvNS_9FwdParamsE:
        /*0000*/ 	.byte	0xd0, 0x12, 0x00, 0x00, 0x10, 0x13, 0x00, 0x00, 0x90, 0x12, 0x00, 0x00


//--------------------- .nv.constant2._ZN10layer_norm13ln_fwd_kernelINS_13Kernel_traitsIf13__nv_bfloat16fS2_fjLj7168ELj1ELj1ELj4ELj16ENS_18Kernel_traits_baseILj7168EfS2_fS2_fjLj128EEEEELb1ELb0ELb0ELb0EEEvNS_9FwdParamsE --------------------------
	.section	.nv.constant2._ZN10layer_norm13ln_fwd_kernelINS_13Kernel_traitsIf13__nv_bfloat16fS2_fjLj7168ELj1ELj1ELj4ELj16ENS_18Kernel_traits_baseILj7168EfS2_fS2_fjLj128EEEEELb1ELb0ELb0ELb0EEEvNS_9FwdParamsE,"a",@progbits
	.sectionflags	@""
	.align	4
.nv.constant2._ZN10layer_norm13ln_fwd_kernelINS_13Kernel_traitsIf13__nv_bfloat16fS2_fjLj7168ELj1ELj1ELj4ELj16ENS_18Kernel_traits_baseILj7168EfS2_fS2_fjLj128EEEEELb1ELb0ELb0ELb0EEEvNS_9FwdParamsE:
        /*0000*/ 	.byte	0x80, 0x14, 0x00, 0x00, 0xc0, 0x14, 0x00, 0x00, 0x40, 0x14, 0x00, 0x00


//--------------------- .nv.constant2._ZN10layer_norm13ln_fwd_kernelINS_13Kernel_traitsIf13__nv_bfloat16fS2_fjLj7168ELj1ELj1ELj4ELj16ENS_18Kernel_traits_baseILj7168EfS2_fS2_fjLj128EEEEELb1ELb0ELb0ELb1EEEvNS_9FwdParamsE --------------------------
	.section	.nv.constant2._ZN10layer_norm13ln_fwd_kernelINS_13Kernel_traitsIf13__nv_bfloat16fS2_fjLj7168ELj1ELj1ELj4ELj16ENS_18Kernel_traits_baseILj7168EfS2_fS2_fjLj128EEEEELb1ELb0ELb0ELb1EEEvNS_9FwdParamsE,"a",@progbits
	.sectionflags	@""
	.align	4
.nv.constant2._ZN10layer_norm13ln_fwd_kernelINS_13Kernel_traitsIf13__nv_bfloat16fS2_fjLj7168ELj1ELj1ELj4ELj16ENS_18Kernel_traits_baseILj7168EfS2_fS2_fjLj128EEEEELb1ELb0ELb0ELb1EEEvNS_9FwdParamsE:
        /*0000*/ 	.byte	0x40, 0x0f, 0x00, 0x00, 0x80, 0x0f, 0x00, 0x00, 0x00, 0x0f, 0x00, 0x00


//--------------------- .nv.constant2._ZN10layer_norm13ln_fwd_kernelINS_13Kernel_traitsIf13__nv_bfloat16fS2_fjLj7168ELj1ELj1ELj4ELj16ENS_18Kernel_traits_baseILj7168EfS2_fS2_fjLj128EEEEELb1ELb1ELb0ELb0EEEvNS_9FwdParamsE --------------------------
	.section	.nv.constant2._ZN10layer_norm13ln_fwd_kernelINS_13Kernel_traitsIf13__nv_bfloat16fS2_fjLj7168ELj1ELj1ELj4ELj16ENS_18Kernel_traits_baseILj7168EfS2_fS2_fjLj128EEEEELb1ELb1ELb0ELb0EEEvNS_9FwdParamsE,"a",@progbits
	.sectionflags	@""
	.align	4
.nv.constant2._ZN10layer_norm13ln_fwd_kernelINS_13Kernel_traitsIf13__nv_bfloat16fS2_fjLj7168ELj1ELj1ELj4ELj16ENS_18Kernel_traits_baseILj7168EfS2_fS2_fjLj128EEEEELb1ELb1ELb0ELb0EEEvNS_9FwdParamsE:
        /*0000*/ 	.byte	0x50, 0x18, 0x00, 0x00, 0x90, 0x18, 0x00, 0x00, 0x10, 0x18, 0x00, 0x00


//--------------------- .nv.constant2._ZN10layer_norm13ln_fwd_kernelINS_13Kernel_traitsIf13__nv_bfloat16fS2_fjLj7168ELj1ELj1ELj4ELj16ENS_18Kernel_traits_baseILj7168EfS2_fS2_fjLj128EEEEELb1ELb1ELb0ELb1EEEvNS_9FwdParamsE --------------------------
	.section	.nv.constant2._ZN10layer_norm13ln_fwd_kernelINS_13Kernel_traitsIf13__nv_bfloat16fS2_fjLj7168ELj1ELj1ELj4ELj16ENS_18Kernel_traits_baseILj7168EfS2_fS2_fjLj128EEEEELb1ELb1ELb0ELb1EEEvNS_9FwdParamsE,"a",@progbits
	.sectionflags	@""
	.align	4
.nv.constant2._ZN10layer_norm13ln_fwd_kernelINS_13Kernel_traitsIf13__nv_bfloat16fS2_fjLj7168ELj1ELj1ELj4ELj16ENS_18Kernel_traits_baseILj7168EfS2_fS2_fjLj128EEEEELb1ELb1ELb0ELb1EEEvNS_9FwdParamsE:
        /*0000*/ 	.byte	0x20, 0x13, 0x00, 0x00, 0x60, 0x13, 0x00, 0x00, 0xe0, 0x12, 0x00, 0x00


//--------------------- .nv.constant2._ZN10layer_norm13ln_fwd_kernelINS_13Kernel_traitsIf6__halfS2_S2_fjLj7168ELj1ELj1ELj4ELj16ENS_18Kernel_traits_baseILj7168EfS2_S2_S2_fjLj128EEEEELb1ELb0ELb0ELb0EEEvNS_9FwdParamsE --------------------------
	.section	.nv.constant2._ZN10layer_norm13ln_fwd_kernelINS_13Kernel_traitsIf6__halfS2_S2_fjLj7168ELj1ELj1ELj4ELj16ENS_18Kernel_traits_baseILj7168EfS2_S2_S2_fjLj128EEEEELb1ELb0ELb0ELb0EEEvNS_9FwdParamsE,"a",@progbits
	.sectionflags	@""
	.align	4
.nv.constant2._ZN10layer_norm13ln_fwd_kernelINS_13Kernel_traitsIf6__halfS2_S2_fjLj7168ELj1ELj1ELj4ELj16ENS_18Kernel_traits_baseILj7168EfS2_S2_S2_fjLj128EEEEELb1ELb0ELb0ELb0EEEvNS_9FwdParamsE:
        /*0000*/ 	.byte	0x80, 0x14, 0x00, 0x00, 0xc0, 0x14, 0x00, 0x00, 0x40, 0x14, 0x00, 0x00


//--------------------- .nv.constant2._ZN10layer_norm13ln_fwd_kernelINS_13Kernel_traitsIf6__halfS2_S2_fjLj7168ELj1ELj1ELj4ELj16ENS_18Kernel_traits_baseILj7168EfS2_S2_S2_fjLj128EEEEELb1ELb0ELb0ELb1EEEvNS_9FwdParamsE --------------------------
	.section	.nv.constant2._ZN10layer_norm13ln_fwd_kernelINS_13Kernel_traitsIf6__halfS2_S2_fjLj7168ELj1ELj1ELj4ELj16ENS_18Kernel_traits_baseILj7168EfS2_S2_S2_fjLj128EEEEELb1ELb0ELb0ELb1EEEvNS_9FwdParamsE,"a",@progbits
	.sectionflags	@""
	.align	4
.nv.constant2._ZN10layer_norm13ln_fwd_kernelINS_13Kernel_traitsIf6__halfS2_S2_fjLj7168ELj1ELj1ELj4ELj16ENS_18Kernel_traits_baseILj7168EfS2_S2_S2_fjLj128EEEEELb1ELb0ELb0ELb1EEEvNS_9FwdParamsE:
        /*0000*/ 	.byte	0x70, 0x0f, 0x00, 0x00, 0xb0, 0x0f, 0x00, 0x00, 0x30, 0x0f, 0x00, 0x00


//--------------------- .nv.constant2._ZN10layer_norm13ln_fwd_kernelINS_13Kernel_traitsIf6__halfS2_S2_fjLj7168ELj1ELj1ELj4ELj16ENS_18Kernel_traits_baseILj7168EfS2_S2_S2_fjLj128EEEEELb1ELb1ELb0ELb0EEEvNS_9FwdParamsE --------------------------
	.section	.nv.constant2._ZN10layer_norm13ln_fwd_kernelINS_13Kernel_traitsIf6__halfS2_S2_fjLj7168ELj1ELj1ELj4ELj16ENS_18Kernel_traits_baseILj7168EfS2_S2_S2_fjLj128EEEEELb1ELb1ELb0ELb0EEEvNS_9FwdParamsE,"a",@progbits
	.sectionflags	@""
	.align	4
.nv.constant2._ZN10layer_norm13ln_fwd_kernelINS_13Kernel_traitsIf6__halfS2_S2_fjLj7168ELj1ELj1ELj4ELj16ENS_18Kernel_traits_baseILj7168EfS2_S2_S2_fjLj128EEEEELb1ELb1ELb0ELb0EEEvNS_9FwdParamsE:
        /*0000*/ 	.byte	0x50, 0x18, 0x00, 0x00, 0x90, 0x18, 0x00, 0x00, 0x10, 0x18, 0x00, 0x00


//--------------------- .nv.constant2._ZN10layer_norm13ln_fwd_kernelINS_13Kernel_traitsIf6__halfS2_S2_fjLj7168ELj1ELj1ELj4ELj16ENS_18Kernel_traits_baseILj7168EfS2_S2_S2_fjLj128EEEEELb1ELb1ELb0ELb1EEEvNS_9FwdParamsE --------------------------
	.section	.nv.constant2._ZN10layer_norm13ln_fwd_kernelINS_13Kernel_traitsIf6__halfS2_S2_fjLj7168ELj1ELj1ELj4ELj16ENS_18Kernel_traits_baseILj7168EfS2_S2_S2_fjLj128EEEEELb1ELb1ELb0ELb1EEEvNS_9FwdParamsE,"a",@progbits
	.sectionflags	@""
	.align	4
.nv.constant2._ZN10layer_norm13ln_fwd_kernelINS_13Kernel_traitsIf6__halfS2_S2_fjLj7168ELj1ELj1ELj4ELj16ENS_18Kernel_traits_baseILj7168EfS2_S2_S2_fjLj128EEEEELb1ELb1ELb0ELb1EEEvNS_9FwdParamsE:
        /*0000*/ 	.byte	0x00, 0x13, 0x00, 0x00, 0x40, 0x13, 0x00, 0x00, 0xc0, 0x12, 0x00, 0x00


//--------------------- .nv.constant2._ZN10layer_norm13ln_fwd_kernelINS_13Kernel_traitsI6__halfS2_fS2_fjLj7168ELj1ELj1ELj4ELj16ENS_18Kernel_traits_baseILj7168ES2_S2_fS2_fjLj128EEEEELb1ELb0ELb0ELb0EEEvNS_9FwdParamsE --------------------------
	.section	.nv.constant2._ZN10layer_norm13ln_fwd_kernelINS_13Kernel_traitsI6__halfS2_fS2_fjLj7168ELj1ELj1ELj4ELj16ENS_18Kernel_traits_baseILj7168ES2_S2_fS2_fjLj128EEEEELb1ELb0ELb0ELb0EEEvNS_9FwdParamsE,"a",@progbits
	.sectionflags	@""
	.align	4
.nv.constant2._ZN10layer_norm13ln_fwd_kernelINS_13Kernel_traitsI6__halfS2_fS2_fjLj7168ELj1ELj1ELj4ELj16ENS_18Kernel_traits_baseILj7168ES2_S2_fS2_fjLj128EEEEELb1ELb0ELb0ELb0EEEvNS_9FwdParamsE:
        /*0000*/ 	.byte	0xa0, 0x13, 0x00, 0x00, 0xe0, 0x13, 0x00, 0x00, 0x60, 0x13, 0x00, 0x00


//--------------------- .nv.constant2._ZN10layer_norm13ln_fwd_kernelINS_13Kernel_traitsI6__halfS2_fS2_fjLj7168ELj1ELj1ELj4ELj16ENS_18Kernel_traits_baseILj7168ES2_S2_fS2_fjLj128EEEEELb1ELb0ELb0ELb1EEEvNS_9FwdParamsE --------------------------
	.section	.nv.constant2._ZN10layer_norm13ln_fwd_kernelINS_13Kernel_traitsI6__halfS2_fS2_fjLj7168ELj1ELj1ELj4ELj16ENS_18Kernel_traits_baseILj7168ES2_S2_fS2_fjLj128EEEEELb1ELb0ELb0ELb1EEEvNS_9FwdParamsE,"a",@progbits
	.sectionflags	@""
	.align	4
.nv.constant2._ZN10layer_norm13ln_fwd_kernelINS_13Kernel_traitsI6__halfS2_fS2_fjLj7168ELj1ELj1ELj4ELj16ENS_18Kernel_traits_baseILj7168ES2_S2_fS2_fjLj128EEEEELb1ELb0ELb0ELb1EEEvNS_9FwdParamsE:
        /*0000*/ 	.byte	0x70, 0x0d, 0x00, 0x00, 0xb0, 0x0d, 0x00, 0x00, 0x30, 0x0d, 0x00, 0x00


//--------------------- .nv.constant2._ZN10layer_norm13ln_fwd_kernelINS_13Kernel_traitsI6__halfS2_fS2_fjLj7168ELj1ELj1ELj4ELj16ENS_18Kernel_traits_baseILj7168ES2_S2_fS2_fjLj128EEEEELb1ELb1ELb0ELb0EEEvNS_9FwdParamsE --------------------------
	.section	.nv.constant2._ZN10layer_norm13ln_fwd_kernelINS_13Kernel_traitsI6__halfS2_fS2_fjLj7168ELj1ELj1ELj4ELj16ENS_18Kernel_traits_baseILj7168ES2_S2_fS2_fjLj128EEEEELb1ELb1ELb0ELb0EEEvNS_9FwdParamsE,"a",@progbits
	.sectionflags	@""
	.align	4
.nv.constant2._ZN10layer_norm13ln_fwd_kernelINS_13Kernel_traitsI6__halfS2_fS2_fjLj7168ELj1ELj1ELj4ELj16ENS_18Kernel_traits_baseILj7168ES2_S2_fS2_fjLj128EEEEELb1ELb1ELb0ELb0EEEvNS_9FwdParamsE:
        /*0000*/ 	.byte	0x00, 0x16, 0x00, 0x00, 0x40, 0x16, 0x00, 0x00, 0xc0, 0x15, 0x00, 0x00


//--------------------- .nv.constant2._ZN10layer_norm13ln_fwd_kernelINS_13Kernel_traitsI6__halfS2_fS2_fjLj7168ELj1ELj1ELj4ELj16ENS_18Kernel_traits_baseILj7168ES2_S2_fS2_fjLj128EEEEELb1ELb1ELb0ELb1EEEvNS_9FwdParamsE --------------------------
	.section	.nv.constant2._ZN10layer_norm13ln_fwd_kernelINS_13Kernel_traitsI6__halfS2_fS2_fjLj7168ELj1ELj1ELj4ELj16ENS_18Kernel_traits_baseILj7168ES2_S2_fS2_fjLj128EEEEELb1ELb1ELb0ELb1EEEvNS_9FwdParamsE,"a",@progbits
	.sectionflags	@""
	.align	4
.nv.constant2._ZN10layer_norm13ln_fwd_kernelINS_13Kernel_traitsI6__halfS2_fS2_fjLj7168ELj1ELj1ELj4ELj16ENS_18Kernel_traits_baseILj7168ES2_S2_fS2_fjLj128EEEEELb1ELb1ELb0ELb1EEEvNS_9FwdParamsE:
        /*0000*/ 	.byte	0xd0, 0x0e, 0x00, 0x00, 0x10, 0x0f, 0x00, 0x00, 0x90, 0x0e, 0x00, 0x00


//--------------------- .nv.constant2._ZN10layer_norm13ln_fwd_kernelINS_13Kernel_traitsIf6__halffS2_fjLj7168ELj1ELj1ELj4ELj16ENS_18Kernel_traits_baseILj7168EfS2_fS2_fjLj128EEEEELb1ELb0ELb0ELb0EEEvNS_9FwdParamsE --------------------------
	.section	.nv.constant2._ZN10layer_norm13ln_fwd_kernelINS_13Kernel_traitsIf6__halffS2_fjLj7168ELj1ELj1ELj4ELj16ENS_18Kernel_traits_baseILj7168EfS2_fS2_fjLj128EEEEELb1ELb0ELb0ELb0EEEvNS_9FwdParamsE,"a",@progbits
	.sectionflags	@""
	.align	4
.nv.constant2._ZN10layer_norm13ln_fwd_kernelINS_13Kernel_traitsIf6__halffS2_fjLj7168ELj1ELj1ELj4ELj16ENS_18Kernel_traits_baseILj7168EfS2_fS2_fjLj128EEEEELb1ELb0ELb0ELb0EEEvNS_9FwdParamsE:
        /*0000*/ 	.byte	0x80, 0x14, 0x00, 0x00, 0xc0, 0x14, 0x00, 0x00, 0x40, 0x14, 0x00, 0x00


//--------------------- .nv.constant2._ZN10layer_norm13ln_fwd_kernelINS_13Kernel_traitsIf6__halffS2_fjLj7168ELj1ELj1ELj4ELj16ENS_18Kernel_traits_baseILj7168EfS2_fS2_fjLj128EEEEELb1ELb0ELb0ELb1EEEvNS_9FwdParamsE --------------------------
	.section	.nv.constant2._ZN10layer_norm13ln_fwd_kernelINS_13Kernel_traitsIf6__halffS2_fjLj7168ELj1ELj1ELj4ELj16ENS_18Kernel_traits_baseILj7168EfS2_fS2_fjLj128EEEEELb1ELb0ELb0ELb1EEEvNS_9FwdParamsE,"a",@progbits
	.sectionflags	@""
	.align	4
.nv.constant2._ZN10layer_norm13ln_fwd_kernelINS_13Kernel_traitsIf6__halffS2_fjLj7168ELj1ELj1ELj4ELj16ENS_18Kernel_traits_baseILj7168EfS2_fS2_fjLj128EEEEELb1ELb0ELb0ELb1EEEvNS_9FwdParamsE:
        /*0000*/ 	.byte	0x40, 0x0f, 0x00, 0x00, 0x80, 0x0f, 0x00, 0x00, 0x00, 0x0f, 0x00, 0x00


//--------------------- .nv.constant2._ZN10layer_norm13ln_fwd_kernelINS_13Kernel_traitsIf6__halffS2_fjLj7168ELj1ELj1ELj4ELj16ENS_18Kernel_traits_baseILj7168EfS2_fS2_fjLj128EEEEELb1ELb1ELb0ELb0EEEvNS_9FwdParamsE --------------------------
	.section	.nv.constant2._ZN10layer_norm13ln_fwd_kernelINS_13Kernel_traitsIf6__halffS2_fjLj7168ELj1ELj1ELj4ELj16ENS_18Kernel_traits_baseILj7168EfS2_fS2_fjLj128EEEEELb1ELb1ELb0ELb0EEEvNS_9FwdParamsE,"a",@progbits
	.sectionflags	@""
	.align	4
.nv.constant2._ZN10layer_norm13ln_fwd_kernelINS_13Kernel_traitsIf6__halffS2_fjLj7168ELj1ELj1ELj4ELj16ENS_18Kernel_traits_baseILj7168EfS2_fS2_fjLj128EEEEELb1ELb1ELb0ELb0EEEvNS_9FwdParamsE:
        /*0000*/ 	.byte	0x60, 0x18, 0x00, 0x00, 0xa0, 0x18, 0x00, 0x00, 0x20, 0x18, 0x00, 0x00


//--------------------- .nv.constant2._ZN10layer_norm13ln_fwd_kernelINS_13Kernel_traitsIf6__halffS2_fjLj7168ELj1ELj1ELj4ELj16ENS_18Kernel_traits_baseILj7168EfS2_fS2_fjLj128EEEEELb1ELb1ELb0ELb1EEEvNS_9FwdParamsE --------------------------
	.section	.nv.constant2._ZN10layer_norm13ln_fwd_kernelINS_13Kernel_traitsIf6__halffS2_fjLj7168ELj1ELj1ELj4ELj16ENS_18Kernel_traits_baseILj7168EfS2_fS2_fjLj128EEEEELb1ELb1ELb0ELb1EEEvNS_9FwdParamsE,"a",@progbits
	.sectionflags	@""
	.align	4
.nv.constant2._ZN10layer_norm13ln_fwd_kernelINS_13Kernel_traitsIf6__halffS2_fjLj7168ELj1ELj1ELj4ELj16ENS_18Kernel_traits_baseILj7168EfS2_fS2_fjLj128EEEEELb1ELb1ELb0ELb1EEEvNS_9FwdParamsE:
        /*0000*/ 	.byte	0x30, 0x13, 0x00, 0x00, 0x70, 0x13, 0x00, 0x00, 0xf0, 0x12, 0x00, 0x00


//--------------------- .nv.constant2._ZN10layer_norm13ln_fwd_kernelINS_13Kernel_traitsI6__halfffffjLj7168ELj1ELj1ELj8ELj16ENS_18Kernel_traits_baseILj7168ES2_ffffjLj256EEEEELb1ELb0ELb0ELb0EEEvNS_9FwdParamsE --------------------------
	.section	.nv.constant2._ZN10layer_norm13ln_fwd_kernelINS_13Kernel_traitsI6__halfffffjLj7168ELj1ELj1ELj8ELj16ENS_18Kernel_traits_baseILj7168ES2_ffffjLj256EEEEELb1ELb0ELb0ELb0EEEvNS_9FwdParamsE,"a",@progbits
	.sectionflags	@""
	.align	4
.nv.constant2._ZN10layer_norm13ln_fwd_kernelINS_13Kernel_traitsI6__halfffffjLj7168ELj1ELj1ELj8ELj16ENS_18Kernel_traits_baseILj7168ES2_ffffjLj256EEEEELb1ELb0ELb0ELb0EEEvNS_9FwdParamsE:
        /*0000*/ 	.byte	0x30, 0x15, 0x00, 0x00, 0x70, 0x15, 0x00, 0x00, 0xf0, 0x14, 0x00, 0x00


//--------------------- .nv.constant2._ZN10layer_norm13ln_fwd_kernelINS_13Kernel_traitsI6__halfffffjLj7168ELj1ELj1ELj8ELj16ENS_18Kernel_traits_baseILj7168ES2_ffffjLj256EEEEELb1ELb0ELb0ELb1EEEvNS_9FwdParamsE --------------------------
	.section	.nv.constant2._ZN10layer_norm13ln_fwd_kernelINS_13Kernel_traitsI6__halfffffjLj7168ELj1ELj1ELj8ELj16ENS_18Kernel_traits_baseILj7168ES2_ffffjLj256EEEEELb1ELb0ELb0ELb1EEEvNS_9FwdParamsE,"a",@progbits
	.sectionflags	@""
	.align	4
.nv.constant2._ZN10layer_norm13ln_fwd_kernelINS_13Kernel_traitsI6__halfffffjLj7168ELj1ELj1ELj8ELj16ENS_18Kernel_traits_baseILj7168ES2_ffffjLj256EEEEELb1ELb0ELb0ELb1EEEvNS_9FwdParamsE:
        /*0000*/ 	.byte	0xb0, 0x11, 0x00, 0x00, 0xf0, 0x11, 0x00, 0x00, 0x70, 0x11, 0x00, 0x00


//--------------------- .nv.constant2._ZN10layer_norm13ln_fwd_kernelINS_13Kernel_traitsI6__halfffffjLj7168ELj1ELj1ELj8ELj16ENS_18Kernel_traits_baseILj7168ES2_ffffjLj256EEEEELb1ELb1ELb0ELb0EEEvNS_9FwdParamsE --------------------------
	.section	.nv.constant2._ZN10layer_norm13ln_fwd_kernelINS_13Kernel_traitsI6__halfffffjLj7168ELj1ELj1ELj8ELj16ENS_18Kernel_traits_baseILj7168ES2_ffffjLj256EEEEELb1ELb1ELb0ELb0EEEvNS_9FwdParamsE,"a",@progbits
	.sectionflags	@""
	.align	4
.nv.constant2._ZN10layer_norm13ln_fwd_kernelINS_13Kernel_traitsI6__halfffffjLj7168ELj1ELj1ELj8ELj16ENS_18Kernel_traits_baseILj7168ES2_ffffjLj256EEEEELb1ELb1ELb0ELb0EEEvNS_9FwdParamsE:
        /*0000*/ 	.byte	0xb0, 0x1b, 0x00, 0x00, 0xf0, 0x1b, 0x00, 0x00, 0x70, 0x1b, 0x00, 0x00


//--------------------- .nv.constant2._ZN10layer_norm13ln_fwd_kernelINS_13Kernel_traitsI6__halfffffjLj7168ELj1ELj1ELj8ELj16ENS_18Kernel_traits_baseILj7168ES2_ffffjLj256EEEEELb1ELb1ELb0ELb1EEEvNS_9FwdParamsE --------------------------
	.section	.nv.constant2._ZN10layer_norm13ln_fwd_kernelINS_13Kernel_traitsI6__halfffffjLj7168ELj1ELj1ELj8ELj16ENS_18Kernel_traits_baseILj7168ES2_ffffjLj256EEEEELb1ELb1ELb0ELb1EEEvNS_9FwdParamsE,"a",@progbits
	.sectionflags	@""
	.align	4
.nv.constant2._ZN10layer_norm13ln_fwd_kernelINS_13Kernel_traitsI6__halfffffjLj7168ELj1ELj1ELj8ELj16ENS_18Kernel_traits_baseILj7168ES2_ffffjLj256EEEEELb1ELb1ELb0ELb1EEEvNS_9FwdParamsE:
        /*0000*/ 	.byte	0xf0, 0x15, 0x00, 0x00, 0x30, 0x16, 0x00, 0x00, 0xb0, 0x15, 0x00, 0x00


//--------------------- .nv.constant2._ZN10layer_norm13ln_fwd_kernelINS_13Kernel_traitsIfffffjLj7168ELj1ELj1ELj8ELj16ENS_18Kernel_traits_baseILj7168EfffffjLj256EEEEELb1ELb0ELb0ELb0EEEvNS_9FwdParamsE --------------------------
	.section	.nv.constant2._ZN10layer_norm13ln_fwd_kernelINS_13Kernel_traitsIfffffjLj7168ELj1ELj1ELj8ELj16ENS_18Kernel_traits_baseILj7168EfffffjLj256EEEEELb1ELb0ELb0ELb0EEEvNS_9FwdParamsE,"a",@progbits
	.sectionflags	@""
	.align	4
.nv.constant2._ZN10layer_norm13ln_fwd_kernelINS_13Kernel_traitsIfffffjLj7168ELj1ELj1ELj8ELj16ENS_18Kernel_traits_baseILj7168EfffffjLj256EEEEELb1ELb0ELb0ELb0EEEvNS_9FwdParamsE:
        /*0000*/ 	.byte	0x40, 0x12, 0x00, 0x00, 0x80, 0x12, 0x00, 0x00, 0x00, 0x12, 0x00, 0x00


//--------------------- .nv.constant2._ZN10layer_norm13ln_fwd_kernelINS_13Kernel_traitsIfffffjLj7168ELj1ELj1ELj8ELj16ENS_18Kernel_traits_baseILj7168EfffffjLj256EEEEELb1ELb0ELb0ELb1EEEvNS_9FwdParamsE --------------------------
	.section	.nv.constant2._ZN10layer_norm13ln_fwd_kernelINS_13Kernel_traitsIfffffjLj7168ELj1ELj1ELj8ELj16ENS_18Kernel_traits_baseILj7168EfffffjLj256EEEEELb1ELb0ELb0ELb1EEEvNS_9FwdParamsE,"a",@progbits
	.sectionflags	@""
	.align	4
.nv.constant2._ZN10layer_norm13ln_fwd_kernelINS_13Kernel_traitsIfffffjLj7168ELj1ELj1ELj8ELj16ENS_18Kernel_traits_baseILj7168EfffffjLj256EEEEELb1ELb0ELb0ELb1EEEvNS_9FwdParamsE:
        /*0000*/ 	.byte	0x90, 0x0c, 0x00, 0x00, 0xd0, 0x0c, 0x00, 0x00, 0x50, 0x0c, 0x00, 0x00


//--------------------- .nv.constant2._ZN10layer_norm13ln_fwd_kernelINS_13Kernel_traitsIfffffjLj7168ELj1ELj1ELj8ELj16ENS_18Kernel_traits_baseILj7168EfffffjLj256EEEEELb1ELb1ELb0ELb0EEEvNS_9FwdParamsE --------------------------
	.section	.nv.constant2._ZN10layer_norm13ln_fwd_kernelINS_13Kernel_traitsIfffffjLj7168ELj1ELj1ELj8ELj16ENS_18Kernel_traits_baseILj7168EfffffjLj256EEEEELb1ELb1ELb0ELb0EEEvNS_9FwdParamsE,"a",@progbits
	.sectionflags	@""
	.align	4
.nv.constant2._ZN10layer_norm13ln_fwd_kernelINS_13Kernel_traitsIfffffjLj7168ELj1ELj1ELj8ELj16ENS_18Kernel_traits_baseILj7168EfffffjLj256EEEEELb1ELb1ELb0ELb0EEEvNS_9FwdParamsE:
        /*0000*/ 	.byte	0x60, 0x14, 0x00, 0x00, 0xa0, 0x14, 0x00, 0x00, 0x20, 0x14, 0x00, 0x00


//--------------------- .nv.constant2._ZN10layer_norm13ln_fwd_kernelINS_13Kernel_traitsIfffffjLj7168ELj1ELj1ELj8ELj16ENS_18Kernel_traits_baseILj7168EfffffjLj256EEEEELb1ELb1ELb0ELb1EEEvNS_9FwdParamsE --------------------------
	.section	.nv.constant2._ZN10layer_norm13ln_fwd_kernelINS_13Kernel_traitsIfffffjLj7168ELj1ELj1ELj8ELj16ENS_18Kernel_traits_baseILj7168EfffffjLj256EEEEELb1ELb1ELb0ELb1EEEvNS_9FwdParamsE,"a",@progbits
	.sectionflags	@""
	.align	4
.nv.constant2._ZN10layer_norm13ln_fwd_kernelINS_13Kernel_traitsIfffffjLj7168ELj1ELj1ELj8ELj16ENS_18Kernel_traits_baseILj7168EfffffjLj256EEEEELb1ELb1ELb0ELb1EEEvNS_9FwdParamsE:
        /*0000*/ 	.byte	0xc0, 0x0d, 0x00, 0x00, 0x00, 0x0e, 0x00, 0x00, 0x80, 0x0d, 0x00, 0x00


//--------------------- .text._ZN10layer_norm13ln_fwd_kernelINS_13Kernel_traitsI13__nv_bfloat16S2_S2_S2_fjLj7168ELj1ELj1ELj4ELj16ENS_18Kernel_traits_baseILj7168ES2_S2_S2_S2_fjLj128EEEEELb0ELb0ELb0ELb0EEEvNS_9FwdParamsE --------------------------
	.section	.text._ZN10layer_norm13ln_fwd_kernelINS_13Kernel_traitsI13__nv_bfloat16S2_S2_S2_fjLj7168ELj1ELj1ELj4ELj16ENS_18Kernel_traits_baseILj7168ES2_S2_S2_S2_fjLj128EEEEELb0ELb0ELb0ELb0EEEvNS_9FwdParamsE,"ax",@progbits
	.align	128
        .global         _ZN10layer_norm13ln_fwd_kernelINS_13Kernel_traitsI13__nv_bfloat16S2_S2_S2_fjLj7168ELj1ELj1ELj4ELj16ENS_18Kernel_traits_baseILj7168ES2_S2_S2_S2_fjLj128EEEEELb0ELb0ELb0ELb0EEEvNS_9FwdParamsE
        .type           _ZN10layer_norm13ln_fwd_kernelINS_13Kernel_traitsI13__nv_bfloat16S2_S2_S2_fjLj7168ELj1ELj1ELj4ELj16ENS_18Kernel_traits_baseILj7168ES2_S2_S2_S2_fjLj128EEEEELb0ELb0ELb0ELb0EEEvNS_9FwdParamsE,@function
        .size           _ZN10layer_norm13ln_fwd_kernelINS_13Kernel_traitsI13__nv_bfloat16S2_S2_S2_fjLj7168ELj1ELj1ELj4ELj16ENS_18Kernel_traits_baseILj7168ES2_S2_S2_S2_fjLj128EEEEELb0ELb0ELb0ELb0EEEvNS_9FwdParamsE,(.L_x_42291 - _ZN10layer_norm13ln_fwd_kernelINS_13Kernel_traitsI13__nv_bfloat16S2_S2_S2_fjLj7168ELj1ELj1ELj4ELj16ENS_18Kernel_traits_baseILj7168ES2_S2_S2_S2_fjLj128EEEEELb0ELb0ELb0ELb0EEEvNS_9FwdParamsE)
        .other          _ZN10layer_norm13ln_fwd_kernelINS_13Kernel_traitsI13__nv_bfloat16S2_S2_S2_fjLj7168ELj1ELj1ELj4ELj16ENS_18Kernel_traits_baseILj7168ES2_S2_S2_S2_fjLj128EEEEELb0ELb0ELb0ELb0EEEvNS_9FwdParamsE,@"STO_CUDA_ENTRY STV_DEFAULT"
_ZN10layer_norm13ln_fwd_kernelINS_13Kernel_traitsI13__nv_bfloat16S2_S2_S2_fjLj7168ELj1ELj1ELj4ELj16ENS_18Kernel_traits_baseILj7168ES2_S2_S2_S2_fjLj128EEEEELb0ELb0ELb0ELb0EEEvNS_9FwdParamsE:
.text._ZN10layer_norm13ln_fwd_kernelINS_13Kernel_traitsI13__nv_bfloat16S2_S2_S2_fjLj7168ELj1ELj1ELj4ELj16ENS_18Kernel_traits_baseILj7168ES2_S2_S2_S2_fjLj128EEEEELb0ELb0ELb0ELb0EEEvNS_9FwdParamsE:
[----:B------:R-:W-:Y:S01]  /*0000*/  LDC R1, c[0x0][0x37c] ;  /* 0x0000df00ff017b82 */ /* 0x000fe20000000800 */
[----:B------:R-:W0:Y:S01]  /*0010*/  S2R R3, SR_TID.X ;  /* 0x0000000000037919 */ /* 0x000e220000002100 */
[----:B------:R-:W1:Y:S06]  /*0020*/  LDCU.64 UR8, c[0x0][0x438] ;  /* 0x00008700ff0877ac */ /* 0x000e6c0008000a00 */
[----:B------:R-:W2:Y:S01]  /*0030*/  LDC R27, c[0x0][0x388] ;  /* 0x0000e200ff1b7b82 */ /* 0x000ea20000000800 */
[----:B------:R-:W-:Y:S01]  /*0040*/  BSSY.RECONVERGENT B0, `(.L_x_0) ;  /* 0x000008a000007945 */ /* 0x000fe20003800200 */
[----:B------:R-:W3:Y:S06]  /*0050*/  LDCU.64 UR6, c[0x0][0x358] ;  /* 0x00006b00ff0677ac */ /* 0x000eec0008000a00 */
[----:B------:R-:W4:Y:S01]  /*0060*/  S2UR UR4, SR_CTAID.X ;  /* 0x00000000000479c3 */ /* 0x000f220000002500 */
[----:B-1----:R-:W-:-:S04]  /*0070*/  UISETP.NE.U32.AND UP0, UPT, UR8, URZ, UPT ;  /* 0x000000ff0800728c */ /* 0x002fc8000bf05070 */
[----:B------:R-:W-:Y:S01]  /*0080*/  UISETP.NE.AND.EX UP0, UPT, UR9, URZ, UPT, UP0 ;  /* 0x000000ff0900728c */ /* 0x000fe2000bf05300 */
[----:B--2---:R-:W-:-:S04]  /*0090*/  SHF.R.S32.HI R0, RZ, 0x1f, R27 ;  /* 0x0000001fff007819 */ /* 0x004fc8000001141b */
[----:B------:R-:W-:Y:S02]  /*00a0*/  LEA.HI R27, R0, R27, RZ, 0x3 ;  /* 0x0000001b001b7211 */ /* 0x000fe400078f18ff */
[C---:B0-----:R-:W-:Y:S02]  /*00b0*/  LOP3.LUT R26, R3.reuse, 0x60, RZ, 0xc0, !PT ;  /* 0x00000060031a7812 */ /* 0x041fe400078ec0ff */
[----:B------:R-:W-:Y:S02]  /*00c0*/  LOP3.LUT R0, R3, 0x1f, RZ, 0xc0, !PT ;  /* 0x0000001f03007812 */ /* 0x000fe400078ec0ff */
[----:B------:R-:W-:Y:S02]  /*00d0*/  LOP3.LUT R29, R26, 0x1f, R3, 0xf8, !PT ;  /* 0x0000001f1a1d7812 */ /* 0x000fe400078ef803 */
[----:B----4-:R-:W-:Y:S02]  /*00e0*/  MOV R124, UR4 ;  /* 0x00000004007c7c02 */ /* 0x010fe40008000f00 */
[----:B------:R-:W-:-:S04]  /*00f0*/  LOP3.LUT R2, R29, 0x7f, RZ, 0x3c, !PT ;  /* 0x0000007f1d027812 */ /* 0x000fc800078e3cff */
[----:B------:R-:W-:Y:S01]  /*0100*/  LEA.HI.SX32 R123, R27, R2, 0x1d ;  /* 0x000000021b7b7211 */ /* 0x000fe200078feaff */
[----:B---3--:R-:W-:Y:S06]  /*0110*/  BRA.U !UP0, `(.L_x_1) ;  /* 0x0000000108e47547 */ /* 0x008fec000b800000 */
[C---:B------:R-:W-:Y:S02]  /*0120*/  ISETP.GE.U32.AND P0, PT, R123.reuse, 0x80, PT ;  /* 0x000000807b00780c */ /* 0x040fe40003f06070 */
[C---:B------:R-:W-:Y:S02]  /*0130*/  ISETP.GE.U32.AND P1, PT, R123.reuse, 0x100, PT ;  /* 0x000001007b00780c */ /* 0x040fe40003f26070 */
[C---:B------:R-:W-:Y:S02]  /*0140*/  ISETP.GE.U32.AND P2, PT, R123.reuse, 0x180, PT ;  /* 0x000001807b00780c */ /* 0x040fe40003f46070 */
[C---:B------:R-:W-:Y:S02]  /*0150*/  ISETP.GE.U32.AND P3, PT, R123.reuse, 0x200, PT ;  /* 0x000002007b00780c */ /* 0x040fe40003f66070 */
[C---:B------:R-:W-:Y:S02]  /*0160*/  ISETP.GE.U32.AND P4, PT, R123.reuse, 0x280, PT ;  /* 0x000002807b00780c */ /* 0x040fe40003f86070 */
[----:B------:R-:W-:-:S03]  /*0170*/  ISETP.GE.U32.AND P5, PT, R123, 0x300, PT ;  /* 0x000003007b00780c */ /* 0x000fc60003fa6070 */
[----:B------:R-:W0:Y:S08]  /*0180*/  @P0 LDC.64 R2, c[0x0][0x3d0] ;  /* 0x0000f400ff020b82 */ /* 0x000e300000000a00 */
[----:B------:R-:W1:Y:S08]  /*0190*/  @P0 LDC.64 R4, c[0x0][0x438] ;  /* 0x00010e00ff040b82 */ /* 0x000e700000000a00 */
[----:B------:R-:W2:Y:S08]  /*01a0*/  @P1 LDC.64 R6, c[0x0][0x3d0] ;  /* 0x0000f400ff061b82 */ /* 0x000eb00000000a00 */
[----:B------:R-:W3:Y:S01]  /*01b0*/  @P1 LDC.64 R8, c[0x0][0x438] ;  /* 0x00010e00ff081b82 */ /* 0x000ee20000000a00 */
[----:B0-----:R-:W-:-:S05]  /*01c0*/  @P0 IMAD.WIDE.U32 R2, R29, 0x10, R2 ;  /* 0x000000101d020825 */ /* 0x001fca00078e0002 */
[----:B------:R0:W5:Y:S02]  /*01d0*/  @P0 LDG.E.128 R104, desc[UR6][R2.64] ;  /* 0x0000000602680981 */ /* 0x000164000c1e1d00 */
[----:B------:R-:W4:Y:S01]  /*01e0*/  @P2 LDC.64 R10, c[0x0][0x3d0] ;  /* 0x0000f400ff0a2b82 */ /* 0x000f220000000a00 */
[C---:B-1----:R-:W-:Y:S01]  /*01f0*/  @P0 IMAD.WIDE.U32 R4, R29.reuse, 0x10, R4 ;  /* 0x000000101d040825 */ /* 0x042fe200078e0004 */
[----:B------:R-:W-:-:S04]  /*0200*/  @P0 LOP3.LUT R29, R29, 0x80, RZ, 0xfc, !PT ;  /* 0x000000801d1d0812 */ /* 0x000fc800078efcff */
[----:B------:R0:W5:Y:S02]  /*0210*/  @P0 LD.E.128 R100, desc[UR6][R4.64] ;  /* 0x0000000604640980 */ /* 0x000164000c101d00 */
[----:B------:R-:W1:Y:S01]  /*0220*/  @P2 LDC.64 R12, c[0x0][0x438] ;  /* 0x00010e00ff0c2b82 */ /* 0x000e620000000a00 */
[----:B--2---:R-:W-:-:S05]  /*0230*/  @P1 IMAD.WIDE.U32 R6, R29, 0x10, R6 ;  /* 0x000000101d061825 */ /* 0x004fca00078e0006 */
[----:B------:R0:W5:Y:S02]  /*0240*/  @P1 LDG.E.128 R96, desc[UR6][R6.64] ;  /* 0x0000000606601981 */ /* 0x000164000c1e1d00 */
[----:B------:R-:W2:Y:S01]  /*0250*/  @P3 LDC.64 R14, c[0x0][0x3d0] ;  /* 0x0000f400ff0e3b82 */ /* 0x000ea20000000a00 */
[C---:B---3--:R-:W-:Y:S01]  /*0260*/  @P1 IMAD.WIDE.U32 R8, R29.reuse, 0x10, R8 ;  /* 0x000000101d081825 */ /* 0x048fe200078e0008 */
[----:B------:R-:W-:-:S04]  /*0270*/  @P1 IADD3 R29, PT, PT, R29, 0x80, RZ ;  /* 0x000000801d1d1810 */ /* 0x000fc80007ffe0ff */
[----:B------:R0:W5:Y:S02]  /*0280*/  @P1 LD.E.128 R92, desc[UR6][R8.64] ;  /* 0x00000006085c1980 */ /* 0x000164000c101d00 */
[----:B------:R-:W3:Y:S01]  /*0290*/  @P3 LDC.64 R16, c[0x0][0x438] ;  /* 0x00010e00ff103b82 */ /* 0x000ee20000000a00 */
[----:B----4-:R-:W-:-:S05]  /*02a0*/  @P2 IMAD.WIDE.U32 R10, R29, 0x10, R10 ;  /* 0x000000101d0a2825 */ /* 0x010fca00078e000a */
[----:B------:R0:W5:Y:S02]  /*02b0*/  @P2 LDG.E.128 R88, desc[UR6][R10.64] ;  /* 0x000000060a582981 */ /* 0x000164000c1e1d00 */
[----:B------:R-:W4:Y:S01]  /*02c0*/  @P4 LDC.64 R18, c[0x0][0x3d0] ;  /* 0x0000f400ff124b82 */ /* 0x000f220000000a00 */
[C---:B-1----:R-:W-:Y:S01]  /*02d0*/  @P2 IMAD.WIDE.U32 R12, R29.reuse, 0x10, R12 ;  /* 0x000000101d0c2825 */ /* 0x042fe200078e000c */
[----:B------:R-:W-:-:S04]  /*02e0*/  @P2 IADD3 R29, PT, PT, R29, 0x80, RZ ;  /* 0x000000801d1d2810 */ /* 0x000fc80007ffe0ff */
[----:B------:R0:W5:Y:S02]  /*02f0*/  @P2 LD.E.128 R84, desc[UR6][R12.64] ;  /* 0x000000060c542980 */ /* 0x000164000c101d00 */
[----:B------:R-:W1:Y:S01]  /*0300*/  @P4 LDC.64 R20, c[0x0][0x438] ;  /* 0x00010e00ff144b82 */ /* 0x000e620000000a00 */
[----:B--2---:R-:W-:-:S05]  /*0310*/  @P3 IMAD.WIDE.U32 R14, R29, 0x10, R14 ;  /* 0x000000101d0e3825 */ /* 0x004fca00078e000e */
[----:B------:R0:W5:Y:S02]  /*0320*/  @P3 LDG.E.128 R80, desc[UR6][R14.64] ;  /* 0x000000060e503981 */ /* 0x000164000c1e1d00 */
[----:B------:R-:W2:Y:S01]  /*0330*/  @P5 LDC.64 R22, c[0x0][0x3d0] ;  /* 0x0000f400ff165b82 */ /* 0x000ea20000000a00 */
[----:B---3--:R-:W-:-:S04]  /*0340*/  @P3 IMAD.WIDE.U32 R16, R29, 0x10, R16 ;  /* 0x000000101d103825 */ /* 0x008fc800078e0010 */
[----:B------:R-:W-:Y:S01]  /*0350*/  @P3 VIADD R29, R29, 0x80 ;  /* 0x000000801d1d3836 */ /* 0x000fe20000000000 */
[----:B------:R0:W5:Y:S02]  /*0360*/  @P3 LD.E.128 R76, desc[UR6][R16.64] ;  /* 0x00000006104c3980 */ /* 0x000164000c101d00 */
[----:B------:R-:W3:Y:S01]  /*0370*/  @P5 LDC.64 R24, c[0x0][0x438] ;  /* 0x00010e00ff185b82 */ /* 0x000ee20000000a00 */
[----:B----4-:R-:W-:-:S05]  /*0380*/  @P4 IMAD.WIDE.U32 R18, R29, 0x10, R18 ;  /* 0x000000101d124825 */ /* 0x010fca00078e0012 */
[----:B------:R0:W5:Y:S01]  /*0390*/  @P4 LDG.E.128 R72, desc[UR6][R18.64] ;  /* 0x0000000612484981 */ /* 0x000162000c1e1d00 */
[C---:B-1----:R-:W-:Y:S01]  /*03a0*/  @P4 IMAD.WIDE.U32 R20, R29.reuse, 0x10, R20 ;  /* 0x000000101d144825 */ /* 0x042fe200078e0014 */
[----:B------:R-:W-:-:S04]  /*03b0*/  @P4 IADD3 R29, PT, PT, R29, 0x80, RZ ;  /* 0x000000801d1d4810 */ /* 0x000fc80007ffe0ff */
[----:B------:R0:W5:Y:S01]  /*03c0*/  @P4 LD.E.128 R68, desc[UR6][R20.64] ;  /* 0x0000000614444980 */ /* 0x000162000c101d00 */
[----:B--2---:R-:W-:-:S05]  /*03d0*/  @P5 IMAD.WIDE.U32 R22, R29, 0x10, R22 ;  /* 0x000000101d165825 */ /* 0x004fca00078e0016 */
[----:B------:R0:W5:Y:S01]  /*03e0*/  @P5 LDG.E.128 R64, desc[UR6][R22.64] ;  /* 0x0000000616405981 */ /* 0x000162000c1e1d00 */
[----:B---3--:R-:W-:-:S05]  /*03f0*/  @P5 IMAD.WIDE.U32 R24, R29, 0x10, R24 ;  /* 0x000000101d185825 */ /* 0x008fca00078e0018 */
[----:B------:R0:W5:Y:S01]  /*0400*/  @P5 LD.E.128 R60, desc[UR6][R24.64] ;  /* 0x00000006183c5980 */ /* 0x000162000c101d00 */
[----:B------:R-:W-:Y:S02]  /*0410*/  ISETP.GE.U32.AND P0, PT, R123, 0x380, PT ;  /* 0x000003807b00780c */ /* 0x000fe40003f06070 */
[----:B------:R-:W-:-:S11]  /*0420*/  @P5 IADD3 R29, PT, PT, R29, 0x80, RZ ;  /* 0x000000801d1d5810 */ /* 0x000fd60007ffe0ff */
[----:B0-----:R-:W-:Y:S05]  /*0430*/  @!P0 BRA `(.L_x_2) ;  /* 0x0000000400288947 */ /* 0x001fea0003800000 */
[----:B------:R-:W0:Y:S08]  /*0440*/  LDC.64 R56, c[0x0][0x3d0] ;  /* 0x0000f400ff387b82 */ /* 0x000e300000000a00 */
[----:B------:R-:W1:Y:S01]  /*0450*/  LDC.64 R52, c[0x0][0x438] ;  /* 0x00010e00ff347b82 */ /* 0x000e620000000a00 */
[----:B0-----:R-:W-:-:S06]  /*0460*/  IMAD.WIDE.U32 R56, R29, 0x10, R56 ;  /* 0x000000101d387825 */ /* 0x001fcc00078e0038 */
[----:B------:R-:W5:Y:S01]  /*0470*/  LDG.E.128 R56, desc[UR6][R56.64] ;  /* 0x0000000638387981 */ /* 0x000f62000c1e1d00 */
[----:B-1----:R-:W-:-:S06]  /*0480*/  IMAD.WIDE.U32 R52, R29, 0x10, R52 ;  /* 0x000000101d347825 */ /* 0x002fcc00078e0034 */
[----:B------:R-:W5:Y:S01]  /*0490*/  LD.E.128 R52, desc[UR6][R52.64] ;  /* 0x0000000634347980 */ /* 0x000f62000c101d00 */
[----:B------:R-:W-:Y:S05]  /*04a0*/  BRA `(.L_x_2) ;  /* 0x00000004000c7947 */ /* 0x000fea0003800000 */
.L_x_1:
        /* <DEDUP_REMOVED lines=10> */
[C---:B0-----:R-:W-:Y:S01]  /*0550*/  @P0 IMAD.WIDE.U32 R2, R29.reuse, 0x10, R2 ;  /* 0x000000101d020825 */ /* 0x041fe200078e0002 */
[----:B------:R-:W-:-:S04]  /*0560*/  @P0 LOP3.LUT R29, R29, 0x80, RZ, 0xfc, !PT ;  /* 0x000000801d1d0812 */ /* 0x000fc800078efcff */
[----:B------:R0:W5:Y:S02]  /*0570*/  @P0 LDG.E.128 R104, desc[UR6][R2.64] ;  /* 0x0000000602680981 */ /* 0x000164000c1e1d00 */
[----:B------:R-:W4:Y:S01]  /*0580*/  @P4 LDC.64 R10, c[0x0][0x3d0] ;  /* 0x0000f400ff0a4b82 */ /* 0x000f220000000a00 */
[C---:B-1----:R-:W-:Y:S01]  /*0590*/  @P1 IMAD.WIDE.U32 R4, R29.reuse, 0x10, R4 ;  /* 0x000000101d041825 */ /* 0x042fe200078e0004 */
[----:B------:R-:W-:-:S04]  /*05a0*/  @P1 IADD3 R29, PT, PT, R29, 0x80, RZ ;  /* 0x000000801d1d1810 */ /* 0x000fc80007ffe0ff */
[----:B------:R0:W5:Y:S02]  /*05b0*/  @P1 LDG.E.128 R96, desc[UR6][R4.64] ;  /* 0x0000000604601981 */ /* 0x000164000c1e1d00 */
[----:B------:R-:W1:Y:S01]  /*05c0*/  @P5 LDC.64 R12, c[0x0][0x3d0] ;  /* 0x0000f400ff0c5b82 */ /* 0x000e620000000a00 */
[----:B--2---:R-:W-:-:S04]  /*05d0*/  @P2 IMAD.WIDE.U32 R6, R29, 0x10, R6 ;  /* 0x000000101d062825 */ /* 0x004fc800078e0006 */
[----:B------:R-:W-:Y:S01]  /*05e0*/  @P2 VIADD R29, R29, 0x80 ;  /* 0x000000801d1d2836 */ /* 0x000fe20000000000 */
[----:B------:R0:W5:Y:S03]  /*05f0*/  @P2 LDG.E.128 R88, desc[UR6][R6.64] ;  /* 0x0000000606582981 */ /* 0x000166000c1e1d00 */
[C---:B---3--:R-:W-:Y:S01]  /*0600*/  @P3 IMAD.WIDE.U32 R8, R29.reuse, 0x10, R8 ;  /* 0x000000101d083825 */ /* 0x048fe200078e0008 */
[----:B------:R-:W-:-:S04]  /*0610*/  @P3 IADD3 R29, PT, PT, R29, 0x80, RZ ;  /* 0x000000801d1d3810 */ /* 0x000fc80007ffe0ff */
[----:B------:R0:W5:Y:S01]  /*0620*/  @P3 LDG.E.128 R80, desc[UR6][R8.64] ;  /* 0x0000000608503981 */ /* 0x000162000c1e1d00 */
[C---:B----4-:R-:W-:Y:S01]  /*0630*/  @P4 IMAD.WIDE.U32 R10, R29.reuse, 0x10, R10 ;  /* 0x000000101d0a4825 */ /* 0x050fe200078e000a */
[----:B------:R-:W-:-:S04]  /*0640*/  @P4 IADD3 R29, PT, PT, R29, 0x80, RZ ;  /* 0x000000801d1d4810 */ /* 0x000fc80007ffe0ff */
[----:B------:R0:W5:Y:S01]  /*0650*/  @P4 LDG.E.128 R72, desc[UR6][R10.64] ;  /* 0x000000060a484981 */ /* 0x000162000c1e1d00 */
[----:B-1----:R-:W-:-:S05]  /*0660*/  @P5 IMAD.WIDE.U32 R12, R29, 0x10, R12 ;  /* 0x000000101d0c5825 */ /* 0x002fca00078e000c */
[----:B------:R0:W5:Y:S01]  /*0670*/  @P5 LDG.E.128 R64, desc[UR6][R12.64] ;  /* 0x000000060c405981 */ /* 0x000162000c1e1d00 */
[----:B------:R-:W-:Y:S01]  /*0680*/  ISETP.GE.U32.AND P6, PT, R123, 0x380, PT ;  /* 0x000003807b00780c */ /* 0x000fe20003fc6070 */
[----:B------:R-:W-:Y:S02]  /*0690*/  HFMA2 R62, -RZ, RZ, 0, 0 ;  /* 0x00000000ff3e7431 */ /* 0x000fe400000001ff */
[----:B------:R-:W-:Y:S01]  /*06a0*/  HFMA2 R86, -RZ, RZ, 0, 0 ;  /* 0x00000000ff567431 */ /* 0x000fe200000001ff */
[----:B------:R-:W-:Y:S01]  /*06b0*/  CS2R R60, SRZ ;  /* 0x00000000003c7805 */ /* 0x000fe2000001ff00 */
[----:B------:R-:W-:Y:S01]  /*06c0*/  IMAD.MOV.U32 R70, RZ, RZ, RZ ;  /* 0x000000ffff467224 */ /* 0x000fe200078e00ff */
[----:B------:R-:W-:Y:S02]  /*06d0*/  CS2R R68, SRZ ;  /* 0x0000000000447805 */ /* 0x000fe4000001ff00 */
[----:B------:R-:W-:Y:S02]  /*06e0*/  MOV R78, RZ ;  /* 0x000000ff004e7202 */ /* 0x000fe40000000f00 */
[----:B------:R-:W-:-:S02]  /*06f0*/  CS2R R76, SRZ ;  /* 0x00000000004c7805 */ /* 0x000fc4000001ff00 */
[----:B------:R-:W-:Y:S02]  /*0700*/  CS2R R84, SRZ ;  /* 0x0000000000547805 */ /* 0x000fe4000001ff00 */
[----:B------:R-:W-:Y:S02]  /*0710*/  MOV R94, RZ ;  /* 0x000000ff005e7202 */ /* 0x000fe40000000f00 */
[----:B------:R-:W-:Y:S01]  /*0720*/  CS2R R92, SRZ ;  /* 0x00000000005c7805 */ /* 0x000fe2000001ff00 */
[----:B------:R-:W-:Y:S01]  /*0730*/  IMAD.MOV.U32 R102, RZ, RZ, RZ ;  /* 0x000000ffff667224 */ /* 0x000fe200078e00ff */
[----:B------:R-:W-:Y:S02]  /*0740*/  CS2R R100, SRZ ;  /* 0x0000000000647805 */ /* 0x000fe4000001ff00 */
[----:B------:R-:W-:Y:S01]  /*0750*/  @P0 MOV R103, RZ ;  /* 0x000000ff00670202 */ /* 0x000fe20000000f00 */
[----:B------:R-:W-:Y:S01]  /*0760*/  @P3 IMAD.MOV.U32 R79, RZ, RZ, RZ ;  /* 0x000000ffff4f3224 */ /* 0x000fe200078e00ff */
[----:B------:R-:W-:-:S02]  /*0770*/  @P1 MOV R95, RZ ;  /* 0x000000ff005f1202 */ /* 0x000fc40000000f00 */
[----:B------:R-:W-:Y:S02]  /*0780*/  @P2 MOV R87, RZ ;  /* 0x000000ff00572202 */ /* 0x000fe40000000f00 */
[----:B------:R-:W-:Y:S02]  /*0790*/  @P4 MOV R71, RZ ;  /* 0x000000ff00474202 */ /* 0x000fe40000000f00 */
[----:B------:R-:W-:Y:S02]  /*07a0*/  @P5 MOV R63, RZ ;  /* 0x000000ff003f5202 */ /* 0x000fe40000000f00 */
[----:B------:R-:W-:Y:S01]  /*07b0*/  @P5 IADD3 R29, PT, PT, R29, 0x80, RZ ;  /* 0x000000801d1d5810 */ /* 0x000fe20007ffe0ff */
[----:B0-----:R-:W-:Y:S06]  /*07c0*/  @!P6 BRA `(.L_x_2) ;  /* 0x000000000044e947 */ /* 0x001fec0003800000 */
[----:B------:R-:W0:Y:S02]  /*07d0*/  LDC.64 R56, c[0x0][0x3d0] ;  /* 0x0000f400ff387b82 */ /* 0x000e240000000a00 */
[----:B0-----:R-:W-:-:S06]  /*07e0*/  IMAD.WIDE.U32 R56, R29, 0x10, R56 ;  /* 0x000000101d387825 */ /* 0x001fcc00078e0038 */
[----:B------:R-:W5:Y:S01]  /*07f0*/  LDG.E.128 R56, desc[UR6][R56.64] ;  /* 0x0000000638387981 */ /* 0x000f62000c1e1d00 */
[----:B------:R-:W-:Y:S02]  /*0800*/  CS2R R54, SRZ ;  /* 0x0000000000367805 */ /* 0x000fe4000001ff00 */
[----:B------:R-:W-:Y:S01]  /*0810*/  CS2R R52, SRZ ;  /* 0x0000000000347805 */ /* 0x000fe2000001ff00 */
[----:B------:R-:W-:Y:S01]  /*0820*/  IMAD.MOV.U32 R62, RZ, RZ, RZ ;  /* 0x000000ffff3e7224 */ /* 0x000fe200078e00ff */
[----:B------:R-:W-:Y:S02]  /*0830*/  CS2R R60, SRZ ;  /* 0x00000000003c7805 */ /* 0x000fe4000001ff00 */
[----:B------:R-:W-:Y:S02]  /*0840*/  MOV R70, RZ ;  /* 0x000000ff00467202 */ /* 0x000fe40000000f00 */
[----:B------:R-:W-:Y:S02]  /*0850*/  CS2R R68, SRZ ;  /* 0x0000000000447805 */ /* 0x000fe4000001ff00 */
[----:B------:R-:W-:-:S02]  /*0860*/  MOV R78, RZ ;  /* 0x000000ff004e7202 */ /* 0x000fc40000000f00 */
[----:B------:R-:W-:Y:S02]  /*0870*/  CS2R R76, SRZ ;  /* 0x00000000004c7805 */ /* 0x000fe4000001ff00 */
[----:B------:R-:W-:Y:S02]  /*0880*/  MOV R86, RZ ;  /* 0x000000ff00567202 */ /* 0x000fe40000000f00 */
[----:B------:R-:W-:Y:S01]  /*0890*/  CS2R R84, SRZ ;  /* 0x0000000000547805 */ /* 0x000fe2000001ff00 */
[----:B------:R-:W-:Y:S01]  /*08a0*/  IMAD.MOV.U32 R94, RZ, RZ, RZ ;  /* 0x000000ffff5e7224 */ /* 0x000fe200078e00ff */
[----:B------:R-:W-:Y:S02]  /*08b0*/  CS2R R92, SRZ ;  /* 0x00000000005c7805 */ /* 0x000fe4000001ff00 */
[----:B------:R-:W-:Y:S02]  /*08c0*/  MOV R102, RZ ;  /* 0x000000ff00667202 */ /* 0x000fe40000000f00 */
[----:B------:R-:W-:-:S07]  /*08d0*/  CS2R R100, SRZ ;  /* 0x0000000000647805 */ /* 0x000fce000001ff00 */
.L_x_2:
[----:B------:R-:W-:Y:S05]  /*08e0*/  BSYNC.RECONVERGENT B0 ;  /* 0x0000000000007941 */ /* 0x000fea0003800200 */
.L_x_0:
[----:B------:R-:W0:Y:S02]  /*08f0*/  LDCU UR4, c[0x0][0x384] ;  /* 0x00007080ff0477ac */ /* 0x000e240008000800 */
[----:B0-----:R-:W-:-:S13]  /*0900*/  ISETP.GE.AND P0, PT, R124, UR4, PT ;  /* 0x000000047c007c0c */ /* 0x001fda000bf06270 */
[----:B------:R-:W-:Y:S05]  /*0910*/  @P0 EXIT ;  /* 0x000000000000094d */ /* 0x000fea0003800000 */
[----:B------:R-:W-:Y:S01]  /*0920*/  SHF.R.S32.HI R27, RZ, 0x3, R27 ;  /* 0x00000003ff1b7819 */ /* 0x000fe2000001141b */
[----:B------:R-:W0:Y:S01]  /*0930*/  LDCU.64 UR4, c[0x0][0x3e0] ;  /* 0x00007c00ff0477ac */ /* 0x000e220008000a00 */
[----:B-----5:R-:W-:Y:S02]  /*0940*/  PRMT R121, R55, 0x7632, R121 ;  /* 0x0000763237797816 */ /* 0x020fe40000000079 */
[C---:B------:R-:W-:Y:S01]  /*0950*/  LOP3.LUT R3, R27.reuse, 0x7f, RZ, 0xc0, !PT ;  /* 0x0000007f1b037812 */ /* 0x040fe200078ec0ff */
[----:B------:R-:W-:Y:S01]  /*0960*/  UPLOP3.LUT UP1, UPT, UPT, UPT, UPT, 0x40, 0x4 ;  /* 0x000000000004789c */ /* 0x000fe20003f2e870 */
[----:B------:R-:W-:Y:S01]  /*0970*/  SHF.L.U32 R27, R27, 0x1, RZ ;  /* 0x000000011b1b7819 */ /* 0x000fe200000006ff */
[----:B------:R-:W1:Y:S01]  /*0980*/  LDCU UR12, c[0x0][0x388] ;  /* 0x00007100ff0c77ac */ /* 0x000e620008000800 */
[----:B------:R-:W-:Y:S01]  /*0990*/  PRMT R120, R59, 0x7632, R120 ;  /* 0x000076323b787816 */ /* 0x000fe20000000078 */
[----:B------:R-:W-:Y:S01]  /*09a0*/  IMAD R0, R0, -0x20, R3 ;  /* 0xffffffe000007824 */ /* 0x000fe200078e0203 */
[----:B------:R-:W-:Y:S01]  /*09b0*/  VIADDMNMX R3, R3, -R26, RZ, !PT ;  /* 0x8000001a03037246 */ /* 0x000fe200078001ff */
[----:B------:R-:W2:Y:S01]  /*09c0*/  LDCU.U8 UR10, c[0x0][0x410] ;  /* 0x00008200ff0a77ac */ /* 0x000ea20008000000 */
[----:B------:R-:W-:-:S02]  /*09d0*/  LOP3.LUT R122, R27, 0xffffff00, RZ, 0xc0, !PT ;  /* 0xffffff001b7a7812 */ /* 0x000fc400078ec0ff */
[----:B------:R-:W-:Y:S01]  /*09e0*/  VIMNMX R3, PT, PT, R3, 0x20, PT ;  /* 0x0000002003037848 */ /* 0x000fe20003fe0100 */
[----:B------:R-:W3:Y:S01]  /*09f0*/  LDCU UR11, c[0x0][0x400] ;  /* 0x00008000ff0b77ac */ /* 0x000ee20008000800 */
[----:B------:R-:W-:Y:S02]  /*0a00*/  VIMNMX R0, PT, PT, RZ, R0, !PT ;  /* 0x00000000ff007248 */ /* 0x000fe40007fe0100 */
[----:B------:R-:W-:Y:S01]  /*0a10*/  LEA R3, R3, R122, 0x3 ;  /* 0x0000007a03037211 */ /* 0x000fe200078e18ff */
[----:B0-----:R-:W-:Y:S01]  /*0a20*/  UISETP.NE.U32.AND UP0, UPT, UR4, URZ, UPT ;  /* 0x000000ff0400728c */ /* 0x001fe2000bf05070 */
[----:B------:R-:W-:Y:S01]  /*0a30*/  VIMNMX R5, PT, PT, R0, 0x20, PT ;  /* 0x0000002000057848 */ /* 0x000fe20003fe0100 */
[----:B------:R-:W0:Y:S01]  /*0a40*/  LDCU.64 UR8, c[0x0][0x3a0] ;  /* 0x00007400ff0877ac */ /* 0x000e220008000a00 */
[----:B------:R-:W-:Y:S02]  /*0a50*/  I2FP.F32.U32 R11, R3 ;  /* 0x00000003000b7245 */ /* 0x000fe40000201000 */
[----:B------:R-:W-:Y:S01]  /*0a60*/  PRMT R119, R54, 0x7632, R119 ;  /* 0x0000763236777816 */ /* 0x000fe20000000077 */
[----:B------:R-:W-:Y:S01]  /*0a70*/  UISETP.NE.AND.EX UP0, UPT, UR5, URZ, UPT, UP0 ;  /* 0x000000ff0500728c */ /* 0x000fe2000bf05300 */
[----:B------:R-:W-:Y:S01]  /*0a80*/  IMAD R122, R5, 0x8, R122 ;  /* 0x00000008057a7824 */ /* 0x000fe200078e027a */
[----:B------:R-:W-:Y:S01]  /*0a90*/  PRMT R118, R58, 0x7632, R118 ;  /* 0x000076323a767816 */ /* 0x000fe20000000076 */
[----:B------:R-:W4:Y:S01]  /*0aa0*/  MUFU.RCP R11, R11 ;  /* 0x0000000b000b7308 */ /* 0x000f220000001000 */
[----:B------:R-:W-:-:S02]  /*0ab0*/  PRMT R117, R53, 0x7632, R117 ;  /* 0x0000763235757816 */ /* 0x000fc40000000075 */
[----:B------:R-:W-:Y:S02]  /*0ac0*/  PRMT R116, R57, 0x7632, R116 ;  /* 0x0000763239747816 */ /* 0x000fe40000000074 */
[----:B------:R-:W-:Y:S02]  /*0ad0*/  PRMT R115, R52, 0x7632, R115 ;  /* 0x0000763234737816 */ /* 0x000fe40000000073 */
[----:B------:R-:W-:Y:S02]  /*0ae0*/  PRMT R114, R56, 0x7632, R114 ;  /* 0x0000763238727816 */ /* 0x000fe40000000072 */
[----:B------:R-:W-:Y:S02]  /*0af0*/  PRMT R113, R63, 0x7632, R113 ;  /* 0x000076323f717816 */ /* 0x000fe40000000071 */
[----:B------:R-:W-:Y:S02]  /*0b00*/  PRMT R112, R67, 0x7632, R112 ;  /* 0x0000763243707816 */ /* 0x000fe40000000070 */
        /* <DEDUP_REMOVED lines=40> */
[----:B------:R-:W-:Y:S02]  /*0d90*/  PLOP3.LUT P0, PT, PT, PT, UP0, 0x80, 0x8 ;  /* 0x000000000008781c */ /* 0x000fe40003f0f008 */
[----:B------:R-:W-:Y:S02]  /*0da0*/  PRMT R6, R102, 0x7632, R6 ;  /* 0x0000763266067816 */ /* 0x000fe40000000006 */
[----:B------:R-:W-:-:S02]  /*0db0*/  PRMT R5, R106, 0x7632, R5 ;  /* 0x000076326a057816 */ /* 0x000fc40000000005 */
[----:B------:R-:W-:Y:S02]  /*0dc0*/  PRMT R4, R101, 0x7632, R4 ;  /* 0x0000763265047816 */ /* 0x000fe40000000004 */
[----:B------:R-:W-:Y:S02]  /*0dd0*/  PRMT R3, R105, 0x7632, R3 ;  /* 0x0000763269037816 */ /* 0x000fe40000000003 */
[----:B------:R-:W-:Y:S02]  /*0de0*/  PRMT R2, R100, 0x7632, R2 ;  /* 0x0000763264027816 */ /* 0x000fe40000000002 */
[----:B01234-:R-:W-:-:S07]  /*0df0*/  PRMT R0, R104, 0x7632, R0 ;  /* 0x0000763268007816 */ /* 0x01ffce0000000000 */
.L_x_56:
[----:B------:R-:W0:Y:S01]  /*0e00*/  @P0 LDC.64 R108, c[0x0][0x3e0] ;  /* 0x0000f800ff6c0b82 */ /* 0x000e220000000a00 */
[----:B------:R-:W1:Y:S07]  /*0e10*/  S2R R184, SR_TID.X ;  /* 0x0000000000b87919 */ /* 0x000e6e0000002100 */
[----:B------:R-:W2:Y:S01]  /*0e20*/  LDC.64 R140, c[0x0][0x3e0] ;  /* 0x0000f800ff8c7b82 */ /* 0x000ea20000000a00 */
[----:B0-----:R-:W-:-:S06]  /*0e30*/  @P0 IMAD.WIDE R108, R124, 0x2, R108 ;  /* 0x000000027c6c0825 */ /* 0x001fcc00078e026c */
[----:B------:R-:W3:Y:S01]  /*0e40*/  @P0 LDG.E.U16 R108, desc[UR6][R108.64] ;  /* 0x000000066c6c0981 */ /* 0x000ee2000c1e1500 */
[----:B------:R-:W-:Y:S01]  /*0e50*/  IMAD R110, R124, UR12, RZ ;  /* 0x0000000c7c6e7c24 */ /* 0x000fe2000f8e02ff */
[----:B------:R-:W-:Y:S01]  /*0e60*/  ISETP.GE.U32.AND P1, PT, R123, 0x80, PT ;  /* 0x000000807b00780c */ /* 0x000fe20003f26070 */
[----:B------:R-:W-:Y:S01]  /*0e70*/  BSSY.RECONVERGENT B0, `(.L_x_3) ;  /* 0x000006c000007945 */ /* 0x000fe20003800200 */
[----:B--2---:R-:W-:Y:S01]  /*0e80*/  LOP3.LUT P5, RZ, R140, UR8, RZ, 0xfc, !PT ;  /* 0x000000088cff7c12 */ /* 0x004fe2000f8afcff */
[----:B------:R-:W-:Y:S01]  /*0e90*/  HFMA2 R185, -RZ, RZ, 1.875, 0 ;  /* 0x3f800000ffb97431 */ /* 0x000fe200000001ff */
[----:B------:R-:W-:Y:S02]  /*0ea0*/  SHF.R.S32.HI R111, RZ, 0x1f, R110 ;  /* 0x0000001fff6f7819 */ /* 0x000fe4000001146e */
[----:B------:R-:W-:Y:S02]  /*0eb0*/  LOP3.LUT P5, RZ, R141, UR9, RZ, 0xfc, P5 ;  /* 0x000000098dff7c12 */ /* 0x000fe4000a8afcff */
[----:B------:R-:W-:-:S04]  /*0ec0*/  LEA.HI R111, R111, R110, RZ, 0x3 ;  /* 0x0000006e6f6f7211 */ /* 0x000fc800078f18ff */
[----:B-1----:R-:W-:-:S04]  /*0ed0*/  LEA.HI.SX32 R125, R111, R184, 0x1d ;  /* 0x000000b86f7d7211 */ /* 0x002fc800078feaff */
[----:B------:R-:W-:Y:S02]  /*0ee0*/  MOV R189, R125 ;  /* 0x0000007d00bd7202 */ /* 0x000fe40000000f00 */
[----:B---3--:R-:W-:Y:S01]  /*0ef0*/  @P0 SHF.L.U32 R185, R108, 0x10, RZ ;  /* 0x000000106cb90819 */ /* 0x008fe200000006ff */
[----:B------:R-:W-:Y:S06]  /*0f00*/  @!P1 BRA `(.L_x_4) ;  /* 0x0000000400889947 */ /* 0x000fec0003800000 */
[----:B------:R-:W0:Y:S02]  /*0f10*/  LDC.64 R108, c[0x0][0x390] ;  /* 0x0000e400ff6c7b82 */ /* 0x000e240000000a00 */
[----:B0-----:R-:W-:-:S06]  /*0f20*/  IMAD.WIDE.U32 R108, R125, 0x10, R108 ;  /* 0x000000107d6c7825 */ /* 0x001fcc00078e006c */
[----:B------:R-:W5:Y:S01]  /*0f30*/  LDG.E.128 R108, desc[UR6][R108.64] ;  /* 0x000000066c6c7981 */ /* 0x000f62000c1e1d00 */
[----:B------:R-:W-:-:S04]  /*0f40*/  UISETP.NE.U32.AND UP0, UPT, UR8, URZ, UPT ;  /* 0x000000ff0800728c */ /* 0x000fc8000bf05070 */
[----:B------:R-:W-:-:S09]  /*0f50*/  UISETP.NE.AND.EX UP0, UPT, UR9, URZ, UPT, UP0 ;  /* 0x000000ff0900728c */ /* 0x000fd2000bf05300 */
[----:B------:R-:W-:Y:S05]  /*0f60*/  BRA.U !UP0, `(.L_x_5) ;  /* 0x0000000108a07547 */ /* 0x000fea000b800000 */
[----:B------:R-:W0:Y:S02]  /*0f70*/  LDC.64 R48, c[0x0][0x3a0] ;  /* 0x0000e800ff307b82 */ /* 0x000e240000000a00 */
[----:B0-----:R-:W-:-:S06]  /*0f80*/  IMAD.WIDE.U32 R48, R125, 0x10, R48 ;  /* 0x000000107d307825 */ /* 0x001fcc00078e0030 */
[----:B------:R-:W2:Y:S01]  /*0f90*/  LDG.E.128 R48, desc[UR6][R48.64] ;  /* 0x0000000630307981 */ /* 0x000ea2000c1e1d00 */
[C---:B-----5:R-:W-:Y:S01]  /*0fa0*/  PRMT R160, R108.reuse, 0x7632, R160 ;  /* 0x000076326ca07816 */ /* 0x060fe200000000a0 */
[----:B------:R-:W-:Y:S01]  /*0fb0*/  IMAD.U32 R108, R108, 0x10000, RZ ;  /* 0x000100006c6c7824 */ /* 0x000fe200078e00ff */
[C---:B------:R-:W-:Y:S02]  /*0fc0*/  PRMT R186, R111.reuse, 0x7632, R186 ;  /* 0x000076326fba7816 */ /* 0x040fe400000000ba */
[----:B------:R-:W-:Y:S02]  /*0fd0*/  SHF.L.U32 R188, R111, 0x10, RZ ;  /* 0x000000106fbc7819 */ /* 0x000fe400000006ff */
[C---:B------:R-:W-:Y:S02]  /*0fe0*/  PRMT R169, R109.reuse, 0x7632, R169 ;  /* 0x000076326da97816 */ /* 0x040fe400000000a9 */
[----:B------:R-:W-:Y:S02]  /*0ff0*/  SHF.L.U32 R164, R109, 0x10, RZ ;  /* 0x000000106da47819 */ /* 0x000fe400000006ff */
[----:B------:R-:W-:-:S02]  /*1000*/  PRMT R171, R110, 0x7632, R171 ;  /* 0x000076326eab7816 */ /* 0x000fc400000000ab */
[----:B------:R-:W-:Y:S02]  /*1010*/  SHF.L.U32 R162, R110, 0x10, RZ ;  /* 0x000000106ea27819 */ /* 0x000fe400000006ff */
[----:B------:R-:W-:Y:S01]  /*1020*/  SHF.L.U32 R186, R186, 0x10, RZ ;  /* 0x00000010baba7819 */ /* 0x000fe200000006ff */
[C---:B--2---:R-:W-:Y:S01]  /*1030*/  IMAD.U32 R111, R48.reuse, 0x10000, RZ ;  /* 0x00010000306f7824 */ /* 0x044fe200078e00ff */
[----:B------:R-:W-:Y:S01]  /*1040*/  PRMT R109, R48, 0x7632, R109 ;  /* 0x00007632306d7816 */ /* 0x000fe2000000006d */
[----:B------:R-:W-:Y:S01]  /*1050*/  IMAD.U32 R48, R160, 0x10000, RZ ;  /* 0x00010000a0307824 */ /* 0x000fe200078e00ff */
[----:B------:R-:W-:Y:S01]  /*1060*/  PRMT R110, R49, 0x7632, R110 ;  /* 0x00007632316e7816 */ /* 0x000fe2000000006e */
[----:B------:R-:W-:Y:S01]  /*1070*/  FFMA.FTZ R166, R108, R185, R111 ;  /* 0x000000b96ca67223 */ /* 0x000fe2000001006f */
[----:B------:R-:W-:Y:S02]  /*1080*/  PRMT R173, R50, 0x7632, R173 ;  /* 0x0000763232ad7816 */ /* 0x000fe400000000ad */
[----:B------:R-:W-:-:S02]  /*1090*/  PRMT R187, R51, 0x7632, R187 ;  /* 0x0000763233bb7816 */ /* 0x000fc400000000bb */
[----:B------:R-:W-:Y:S02]  /*10a0*/  SHF.L.U32 R175, R50, 0x10, RZ ;  /* 0x0000001032af7819 */ /* 0x000fe400000006ff */
[----:B------:R-:W-:Y:S01]  /*10b0*/  SHF.L.U32 R108, R171, 0x10, RZ ;  /* 0x00000010ab6c7819 */ /* 0x000fe200000006ff */
[----:B------:R-:W-:Y:S01]  /*10c0*/  IMAD.U32 R187, R187, 0x10000, RZ ;  /* 0x00010000bbbb7824 */ /* 0x000fe200078e00ff */
[----:B------:R-:W-:Y:S01]  /*10d0*/  SHF.L.U32 R49, R49, 0x10, RZ ;  /* 0x0000001031317819 */ /* 0x000fe200000006ff */
[-C--:B------:R-:W-:Y:S01]  /*10e0*/  FFMA.FTZ R162, R162, R185.reuse, R175 ;  /* 0x000000b9a2a27223 */ /* 0x080fe200000100af */
[----:B------:R-:W-:Y:S01]  /*10f0*/  SHF.L.U32 R51, R51, 0x10, RZ ;  /* 0x0000001033337819 */ /* 0x000fe200000006ff */
[-C--:B------:R-:W-:Y:S01]  /*1100*/  FFMA.FTZ R175, R186, R185.reuse, R187 ;  /* 0x000000b9baaf7223 */ /* 0x080fe200000100bb */
[----:B------:R-:W-:Y:S01]  /*1110*/  SHF.L.U32 R50, R169, 0x10, RZ ;  /* 0x00000010a9327819 */ /* 0x000fe200000006ff */
[-C--:B------:R-:W-:Y:S01]  /*1120*/  FFMA.FTZ R164, R164, R185.reuse, R49 ;  /* 0x000000b9a4a47223 */ /* 0x080fe20000010031 */
[----:B------:R-:W-:Y:S01]  /*1130*/  SHF.L.U32 R173, R173, 0x10, RZ ;  /* 0x00000010adad7819 */ /* 0x000fe200000006ff */
[----:B------:R-:W-:Y:S01]  /*1140*/  FFMA.FTZ R160, R188, R185, R51 ;  /* 0x000000b9bca07223 */ /* 0x000fe20000010033 */
[----:B------:R-:W-:-:S02]  /*1150*/  SHF.L.U32 R171, R110, 0x10, RZ ;  /* 0x000000106eab7819 */ /* 0x000fc400000006ff */
[----:B------:R-:W-:Y:S01]  /*1160*/  SHF.L.U32 R109, R109, 0x10, RZ ;  /* 0x000000106d6d7819 */ /* 0x000fe200000006ff */
[-C--:B------:R-:W-:Y:S01]  /*1170*/  FFMA.FTZ R173, R108, R185.reuse, R173 ;  /* 0x000000b96cad7223 */ /* 0x080fe200000100ad */
[----:B------:R-:W-:Y:S01]  /*1180*/  F2FP.BF16.F32.PACK_AB R51, R175, R160 ;  /* 0x000000a0af33723e */ /* 0x000fe200000010ff */
[-C--:B------:R-:W-:Y:S02]  /*1190*/  FFMA.FTZ R171, R50, R185.reuse, R171 ;  /* 0x000000b932ab7223 */ /* 0x080fe400000100ab */
[----:B------:R-:W-:Y:S01]  /*11a0*/  FFMA.FTZ R169, R48, R185, R109 ;  /* 0x000000b930a97223 */ /* 0x000fe2000001006d */
[----:B------:R-:W-:Y:S02]  /*11b0*/  F2FP.BF16.F32.PACK_AB R50, R173, R162 ;  /* 0x000000a2ad32723e */ /* 0x000fe400000010ff */
[----:B------:R-:W-:Y:S02]  /*11c0*/  F2FP.BF16.F32.PACK_AB R49, R171, R164 ;  /* 0x000000a4ab31723e */ /* 0x000fe400000010ff */
[----:B------:R-:W-:Y:S01]  /*11d0*/  F2FP.BF16.F32.PACK_AB R48, R169, R166 ;  /* 0x000000a6a930723e */ /* 0x000fe200000010ff */
[----:B------:R-:W-:Y:S06]  /*11e0*/  BRA `(.L_x_6) ;  /* 0x0000000000c07947 */ /* 0x000fec0003800000 */
.L_x_5:
[----:B------:R-:W-:-:S04]  /*11f0*/  ISETP.NE.U32.AND P0, PT, R140, RZ, PT ;  /* 0x000000ff8c00720c */ /* 0x000fc80003f05070 */
[----:B------:R-:W-:-:S13]  /*1200*/  ISETP.NE.AND.EX P0, PT, R141, RZ, PT, P0 ;  /* 0x000000ff8d00720c */ /* 0x000fda0003f05300 */
[----:B------:R-:W-:Y:S05]  /*1210*/  @!P0 BRA `(.L_x_7) ;  /* 0x0000000000648947 */ /* 0x000fea0003800000 */
[C---:B-----5:R-:W-:Y:S01]  /*1220*/  PRMT R48, R108.reuse, 0x7632, R48 ;  /* 0x000076326c307816 */ /* 0x060fe20000000030 */
[----:B------:R-:W-:Y:S01]  /*1230*/  IMAD.U32 R108, R108, 0x10000, RZ ;  /* 0x000100006c6c7824 */ /* 0x000fe200078e00ff */
[----:B------:R-:W-:Y:S02]  /*1240*/  PRMT R50, R110, 0x7632, R50 ;  /* 0x000076326e327816 */ /* 0x000fe40000000032 */
[----:B------:R-:W-:Y:S01]  /*1250*/  PRMT R49, R109, 0x7632, R49 ;  /* 0x000076326d317816 */ /* 0x000fe20000000031 */
[-C--:B------:R-:W-:Y:S01]  /*1260*/  FMUL.FTZ R166, R108, R185.reuse ;  /* 0x000000b96ca67220 */ /* 0x080fe20000410000 */
[----:B------:R-:W-:Y:S01]  /*1270*/  PRMT R51, R111, 0x7632, R51 ;  /* 0x000076326f337816 */ /* 0x000fe20000000033 */
[----:B------:R-:W-:Y:S01]  /*1280*/  IMAD.U32 R48, R48, 0x10000, RZ ;  /* 0x0001000030307824 */ /* 0x000fe200078e00ff */
[----:B------:R-:W-:Y:S02]  /*1290*/  SHF.L.U32 R108, R50, 0x10, RZ ;  /* 0x00000010326c7819 */ /* 0x000fe400000006ff */
[----:B------:R-:W-:Y:S01]  /*12a0*/  SHF.L.U32 R164, R109, 0x10, RZ ;  /* 0x000000106da47819 */ /* 0x000fe200000006ff */
[-C--:B------:R-:W-:Y:S01]  /*12b0*/  FMUL.FTZ R169, R48, R185.reuse ;  /* 0x000000b930a97220 */ /* 0x080fe20000410000 */
        /* <DEDUP_REMOVED lines=8> */
[----:B------:R-:W-:Y:S01]  /*1340*/  F2FP.BF16.F32.PACK_AB R48, R169, R166 ;  /* 0x000000a6a930723e */ /* 0x000fe200000010ff */
[----:B------:R-:W-:-:S02]  /*1350*/  FMUL.FTZ R175, R186, R185 ;  /* 0x000000b9baaf7220 */ /* 0x000fc40000410000 */
[----:B------:R-:W-:Y:S01]  /*1360*/  FMUL.FTZ R171, R50, R185 ;  /* 0x000000b932ab7220 */ /* 0x000fe20000410000 */
[----:B------:R-:W-:Y:S02]  /*1370*/  F2FP.BF16.F32.PACK_AB R50, R173, R162 ;  /* 0x000000a2ad32723e */ /* 0x000fe400000010ff */
[----:B------:R-:W-:Y:S02]  /*1380*/  F2FP.BF16.F32.PACK_AB R51, R175, R160 ;  /* 0x000000a0af33723e */ /* 0x000fe400000010ff */
[----:B------:R-:W-:Y:S01]  /*1390*/  F2FP.BF16.F32.PACK_AB R49, R171, R164 ;  /* 0x000000a4ab31723e */ /* 0x000fe200000010ff */
[----:B------:R-:W-:Y:S06]  /*13a0*/  BRA `(.L_x_6) ;  /* 0x0000000000507947 */ /* 0x000fec0003800000 */
.L_x_7:
[C---:B-----5:R-:W-:Y:S02]  /*13b0*/  PRMT R162, R109.reuse, 0x7632, R162 ;  /* 0x000076326da27816 */ /* 0x060fe400000000a2 */
[C---:B------:R-:W-:Y:S01]  /*13c0*/  PRMT R160, R108.reuse, 0x7632, R160 ;  /* 0x000076326ca07816 */ /* 0x040fe200000000a0 */
[----:B------:R-:W-:Y:S01]  /*13d0*/  IMAD.U32 R108, R108, 0x10000, RZ ;  /* 0x000100006c6c7824 */ /* 0x000fe200078e00ff */
[----:B------:R-:W-:Y:S02]  /*13e0*/  SHF.L.U32 R186, R110, 0x10, RZ ;  /* 0x000000106eba7819 */ /* 0x000fe400000006ff */
[----:B------:R-:W-:Y:S01]  /*13f0*/  SHF.L.U32 R164, R109, 0x10, RZ ;  /* 0x000000106da47819 */ /* 0x000fe200000006ff */
[-C--:B------:R-:W-:Y:S01]  /*1400*/  FMUL.FTZ R166, R108, R185.reuse ;  /* 0x000000b96ca67220 */ /* 0x080fe20000410000 */
[----:B------:R-:W-:Y:S01]  /*1410*/  PRMT R109, R110, 0x7632, R109 ;  /* 0x000076326e6d7816 */ /* 0x000fe2000000006d */
[----:B------:R-:W-:Y:S01]  /*1420*/  IMAD.U32 R110, R162, 0x10000, RZ ;  /* 0x00010000a26e7824 */ /* 0x000fe200078e00ff */
[C---:B------:R-:W-:Y:S01]  /*1430*/  PRMT R169, R111.reuse, 0x7632, R169 ;  /* 0x000076326fa97816 */ /* 0x040fe200000000a9 */
        /* <DEDUP_REMOVED lines=8> */
[----:B------:R-:W-:-:S02]  /*14c0*/  FMUL.FTZ R169, R108, R185 ;  /* 0x000000b96ca97220 */ /* 0x000fc40000410000 */
[-C--:B------:R-:W-:Y:S02]  /*14d0*/  FMUL.FTZ R173, R186, R185.reuse ;  /* 0x000000b9baad7220 */ /* 0x080fe40000410000 */
[----:B------:R-:W-:-:S07]  /*14e0*/  FMUL.FTZ R175, R190, R185 ;  /* 0x000000b9beaf7220 */ /* 0x000fce0000410000 */
.L_x_6:
[----:B------:R-:W0:Y:S01]  /*14f0*/  @P5 LDC.64 R108, c[0x0][0x3a8] ;  /* 0x0000ea00ff6c5b82 */ /* 0x000e220000000a00 */
[C---:B------:R-:W-:Y:S01]  /*1500*/  IADD3 R189, PT, PT, R125.reuse, 0x80, RZ ;  /* 0x000000807dbd7810 */ /* 0x040fe20007ffe0ff */
[----:B0-----:R-:W-:-:S05]  /*1510*/  @P5 IMAD.WIDE.U32 R108, R125, 0x10, R108 ;  /* 0x000000107d6c5825 */ /* 0x001fca00078e006c */
[----:B------:R0:W-:Y:S02]  /*1520*/  @P5 STG.E.128 desc[UR6][R108.64], R48 ;  /* 0x000000306c005986 */ /* 0x0001e4000c101d06 */
.L_x_4:
[----:B------:R-:W-:Y:S05]  /*1530*/  BSYNC.RECONVERGENT B0 ;  /* 0x0000000000007941 */ /* 0x000fea0003800200 */
.L_x_3:
[----:B------:R-:W-:Y:S01]  /*1540*/  ISETP.GE.U32.AND P2, PT, R123, 0x100, PT ;  /* 0x000001007b00780c */ /* 0x000fe20003f46070 */
[----:B------:R-:W-:Y:S03]  /*1550*/  BSSY.RECONVERGENT B0, `(.L_x_8) ;  /* 0x0000065000007945 */ /* 0x000fe60003800200 */
[----:B------:R-:W-:-:S09]  /*1560*/  P2R R186, PR, RZ, 0x4 ;  /* 0x00000004ffba7803 */ /* 0x000fd20000000000 */
[----:B------:R-:W-:Y:S05]  /*1570*/  @!P2 BRA `(.L_x_9) ;  /* 0x000000040088a947 */ /* 0x000fea0003800000 */
[----:B0-----:R-:W0:Y:S02]  /*1580*/  LDC.64 R108, c[0x0][0x390] ;  /* 0x0000e400ff6c7b82 */ /* 0x001e240000000a00 */
        /* <DEDUP_REMOVED lines=12> */
[----:B------:R-:W-:Y:S01]  /*1650*/  SHF.L.U32 R108, R108, 0x10, RZ ;  /* 0x000000106c6c7819 */ /* 0x000fe200000006ff */
[----:B------:R-:W-:Y:S01]  /*1660*/  IMAD.U32 R192, R187, 0x10000, RZ ;  /* 0x00010000bbc07824 */ /* 0x000fe200078e00ff */
[----:B------:R-:W-:Y:S02]  /*1670*/  SHF.L.U32 R154, R110, 0x10, RZ ;  /* 0x000000106e9a7819 */ /* 0x000fe400000006ff */
[----:B------:R-:W-:-:S02]  /*1680*/  PRMT R161, R109, 0x7632, R161 ;  /* 0x000076326da17816 */ /* 0x000fc400000000a1 */
[----:B------:R-:W-:Y:S02]  /*1690*/  PRMT R163, R110, 0x7632, R163 ;  /* 0x000076326ea37816 */ /* 0x000fe400000000a3 */
[----:B--2---:R-:W-:Y:S01]  /*16a0*/  SHF.L.U32 R111, R48, 0x10, RZ ;  /* 0x00000010306f7819 */ /* 0x004fe200000006ff */
[----:B------:R-:W-:Y:S01]  /*16b0*/  IMAD.U32 R167, R50, 0x10000, RZ ;  /* 0x0001000032a77824 */ /* 0x000fe200078e00ff */
[----:B------:R-:W-:Y:S02]  /*16c0*/  PRMT R109, R48, 0x7632, R109 ;  /* 0x00007632306d7816 */ /* 0x000fe4000000006d */
[----:B------:R-:W-:Y:S01]  /*16d0*/  PRMT R110, R49, 0x7632, R110 ;  /* 0x00007632316e7816 */ /* 0x000fe2000000006e */
[-C--:B------:R-:W-:Y:S01]  /*16e0*/  FFMA.FTZ R158, R108, R185.reuse, R111 ;  /* 0x000000b96c9e7223 */ /* 0x080fe2000001006f */
[----:B------:R-:W-:Y:S01]  /*16f0*/  PRMT R165, R50, 0x7632, R165 ;  /* 0x0000763232a57816 */ /* 0x000fe200000000a5 */
[----:B------:R-:W-:Y:S01]  /*1700*/  FFMA.FTZ R154, R154, R185, R167 ;  /* 0x000000b99a9a7223 */ /* 0x000fe200000100a7 */
[----:B------:R-:W-:-:S02]  /*1710*/  PRMT R190, R51, 0x7632, R190 ;  /* 0x0000763233be7816 */ /* 0x000fc400000000be */
[----:B------:R-:W-:Y:S02]  /*1720*/  SHF.L.U32 R108, R163, 0x10, RZ ;  /* 0x00000010a36c7819 */ /* 0x000fe400000006ff */
[----:B------:R-:W-:Y:S02]  /*1730*/  SHF.L.U32 R49, R49, 0x10, RZ ;  /* 0x0000001031317819 */ /* 0x000fe400000006ff */
[----:B------:R-:W-:Y:S02]  /*1740*/  SHF.L.U32 R51, R51, 0x10, RZ ;  /* 0x0000001033337819 */ /* 0x000fe400000006ff */
[----:B------:R-:W-:Y:S01]  /*1750*/  SHF.L.U32 R48, R152, 0x10, RZ ;  /* 0x0000001098307819 */ /* 0x000fe200000006ff */
[-C--:B------:R-:W-:Y:S01]  /*1760*/  FFMA.FTZ R156, R156, R185.reuse, R49 ;  /* 0x000000b99c9c7223 */ /* 0x080fe20000010031 */
[----:B------:R-:W-:Y:S01]  /*1770*/  SHF.L.U32 R50, R161, 0x10, RZ ;  /* 0x00000010a1327819 */ /* 0x000fe200000006ff */
[----:B------:R-:W-:Y:S01]  /*1780*/  FFMA.FTZ R152, R188, R185, R51 ;  /* 0x000000b9bc987223 */ /* 0x000fe20000010033 */
[----:B------:R-:W-:-:S02]  /*1790*/  SHF.L.U32 R167, R190, 0x10, RZ ;  /* 0x00000010bea77819 */ /* 0x000fc400000006ff */
[----:B------:R-:W-:Y:S02]  /*17a0*/  SHF.L.U32 R165, R165, 0x10, RZ ;  /* 0x00000010a5a57819 */ /* 0x000fe400000006ff */
[----:B------:R-:W-:Y:S01]  /*17b0*/  SHF.L.U32 R163, R110, 0x10, RZ ;  /* 0x000000106ea37819 */ /* 0x000fe200000006ff */
[-C--:B------:R-:W-:Y:S01]  /*17c0*/  FFMA.FTZ R167, R192, R185.reuse, R167 ;  /* 0x000000b9c0a77223 */ /* 0x080fe200000100a7 */
[----:B------:R-:W-:Y:S01]  /*17d0*/  SHF.L.U32 R109, R109, 0x10, RZ ;  /* 0x000000106d6d7819 */ /* 0x000fe200000006ff */
[-C--:B------:R-:W-:Y:S02]  /*17e0*/  FFMA.FTZ R165, R108, R185.reuse, R165 ;  /* 0x000000b96ca57223 */ /* 0x080fe400000100a5 */
[-C--:B------:R-:W-:Y:S01]  /*17f0*/  FFMA.FTZ R163, R50, R185.reuse, R163 ;  /* 0x000000b932a37223 */ /* 0x080fe200000100a3 */
[----:B------:R-:W-:Y:S01]  /*1800*/  F2FP.BF16.F32.PACK_AB R51, R167, R152 ;  /* 0x00000098a733723e */ /* 0x000fe200000010ff */
[----:B------:R-:W-:Y:S01]  /*1810*/  FFMA.FTZ R161, R48, R185, R109 ;  /* 0x000000b930a17223 */ /* 0x000fe2000001006d */
[----:B------:R-:W-:-:S02]  /*1820*/  F2FP.BF16.F32.PACK_AB R50, R165, R154 ;  /* 0x0000009aa532723e */ /* 0x000fc400000010ff */
[----:B------:R-:W-:Y:S02]  /*1830*/  F2FP.BF16.F32.PACK_AB R49, R163, R156 ;  /* 0x0000009ca331723e */ /* 0x000fe400000010ff */
[----:B------:R-:W-:Y:S01]  /*1840*/  F2FP.BF16.F32.PACK_AB R48, R161, R158 ;  /* 0x0000009ea130723e */ /* 0x000fe200000010ff */
[----:B------:R-:W-:Y:S06]  /*1850*/  BRA `(.L_x_11) ;  /* 0x0000000000c07947 */ /* 0x000fec0003800000 */
.L_x_10:
[----:B------:R-:W-:-:S04]  /*1860*/  ISETP.NE.U32.AND P2, PT, R140, RZ, PT ;  /* 0x000000ff8c00720c */ /* 0x000fc80003f45070 */
[----:B------:R-:W-:-:S13]  /*1870*/  ISETP.NE.AND.EX P2, PT, R141, RZ, PT, P2 ;  /* 0x000000ff8d00720c */ /* 0x000fda0003f45320 */
[----:B------:R-:W-:Y:S05]  /*1880*/  @P2 BRA `(.L_x_12) ;  /* 0x0000000000542947 */ /* 0x000fea0003800000 */
        /* <DEDUP_REMOVED lines=19> */
[----:B------:R-:W-:Y:S01]  /*19c0*/  FMUL.FTZ R167, R192, R185 ;  /* 0x000000b9c0a77220 */ /* 0x000fe20000410000 */
[----:B------:R-:W-:Y:S06]  /*19d0*/  BRA `(.L_x_11) ;  /* 0x0000000000607947 */ /* 0x000fec0003800000 */
.L_x_12:
[C---:B-----5:R-:W-:Y:S02]  /*19e0*/  PRMT R48, R108.reuse, 0x7632, R48 ;  /* 0x000076326c307816 */ /* 0x060fe40000000030 */
[----:B------:R-:W-:Y:S02]  /*19f0*/  SHF.L.U32 R108, R108, 0x10, RZ ;  /* 0x000000106c6c7819 */ /* 0x000fe400000006ff */
[----:B------:R-:W-:Y:S02]  /*1a00*/  PRMT R49, R109, 0x7632, R49 ;  /* 0x000076326d317816 */ /* 0x000fe40000000031 */
[----:B------:R-:W-:Y:S01]  /*1a10*/  PRMT R50, R110, 0x7632, R50 ;  /* 0x000076326e327816 */ /* 0x000fe20000000032 */
[----:B------:R-:W-:Y:S01]  /*1a20*/  FMUL.FTZ R158, R108, R185 ;  /* 0x000000b96c9e7220 */ /* 0x000fe20000410000 */
[----:B------:R-:W-:Y:S01]  /*1a30*/  PRMT R51, R111, 0x7632, R51 ;  /* 0x000076326f337816 */ /* 0x000fe20000000033 */
[----:B------:R-:W-:Y:S01]  /*1a40*/  IMAD.U32 R110, R110, 0x10000, RZ ;  /* 0x000100006e6e7824 */ /* 0x000fe200078e00ff */
[----:B------:R-:W-:-:S02]  /*1a50*/  SHF.L.U32 R156, R109, 0x10, RZ ;  /* 0x000000106d9c7819 */ /* 0x000fc400000006ff */
[----:B------:R-:W-:Y:S01]  /*1a60*/  SHF.L.U32 R152, R111, 0x10, RZ ;  /* 0x000000106f987819 */ /* 0x000fe200000006ff */
[-C--:B------:R-:W-:Y:S01]  /*1a70*/  FMUL.FTZ R154, R110, R185.reuse ;  /* 0x000000b96e9a7220 */ /* 0x080fe20000410000 */
[----:B------:R-:W-:Y:S01]  /*1a80*/  SHF.L.U32 R48, R48, 0x10, RZ ;  /* 0x0000001030307819 */ /* 0x000fe200000006ff */
[-C--:B------:R-:W-:Y:S01]  /*1a90*/  FMUL.FTZ R156, R156, R185.reuse ;  /* 0x000000b99c9c7220 */ /* 0x080fe20000410000 */
[----:B------:R-:W-:Y:S01]  /*1aa0*/  SHF.L.U32 R188, R51, 0x10, RZ ;  /* 0x0000001033bc7819 */ /* 0x000fe200000006ff */
[-C--:B------:R-:W-:Y:S01]  /*1ab0*/  FMUL.FTZ R152, R152, R185.reuse ;  /* 0x000000b998987220 */ /* 0x080fe20000410000 */
[----:B------:R-:W-:Y:S01]  /*1ac0*/  SHF.L.U32 R108, R50, 0x10, RZ ;  /* 0x00000010326c7819 */ /* 0x000fe200000006ff */
[----:B------:R-:W-:Y:S02]  /*1ad0*/  IMAD.U32 R50, R49, 0x10000, RZ ;  /* 0x0001000031327824 */ /* 0x000fe400078e00ff */
[-C--:B------:R-:W-:Y:S01]  /*1ae0*/  FMUL.FTZ R161, R48, R185.reuse ;  /* 0x000000b930a17220 */ /* 0x080fe20000410000 */
[-C--:B------:R-:W-:Y:S01]  /*1af0*/  FMUL.FTZ R167, R188, R185.reuse ;  /* 0x000000b9bca77220 */ /* 0x080fe20000410000 */
[-C--:B------:R-:W-:Y:S01]  /*1b00*/  FMUL.FTZ R165, R108, R185.reuse ;  /* 0x000000b96ca57220 */ /* 0x080fe20000410000 */
[----:B------:R-:W-:-:S02]  /*1b10*/  FMUL.FTZ R163, R50, R185 ;  /* 0x000000b932a37220 */ /* 0x000fc40000410000 */
[----:B------:R-:W-:Y:S02]  /*1b20*/  F2FP.BF16.F32.PACK_AB R48, R161, R158 ;  /* 0x0000009ea130723e */ /* 0x000fe400000010ff */
[----:B------:R-:W-:Y:S02]  /*1b30*/  F2FP.BF16.F32.PACK_AB R51, R167, R152 ;  /* 0x00000098a733723e */ /* 0x000fe400000010ff */
[----:B------:R-:W-:Y:S02]  /*1b40*/  F2FP.BF16.F32.PACK_AB R50, R165, R154 ;  /* 0x0000009aa532723e */ /* 0x000fe400000010ff */
[----:B------:R-:W-:-:S07]  /*1b50*/  F2FP.BF16.F32.PACK_AB R49, R163, R156 ;  /* 0x0000009ca331723e */ /* 0x000fce00000010ff */
.L_x_11:
[----:B------:R-:W0:Y:S02]  /*1b60*/  @P5 LDC.64 R108, c[0x0][0x3a8] ;  /* 0x0000ea00ff6c5b82 */ /* 0x000e240000000a00 */
[C---:B0-----:R-:W-:Y:S01]  /*1b70*/  @P5 IMAD.WIDE.U32 R108, R189.reuse, 0x10, R108 ;  /* 0x00000010bd6c5825 */ /* 0x041fe200078e006c */
[----:B------:R-:W-:-:S04]  /*1b80*/  IADD3 R189, PT, PT, R189, 0x80, RZ ;  /* 0x00000080bdbd7810 */ /* 0x000fc80007ffe0ff */
[----:B------:R1:W-:Y:S03]  /*1b90*/  @P5 STG.E.128 desc[UR6][R108.64], R48 ;  /* 0x000000306c005986 */ /* 0x0003e6000c101d06 */
.L_x_9:
[----:B------:R-:W-:Y:S05]  /*1ba0*/  BSYNC.RECONVERGENT B0 ;  /* 0x0000000000007941 */ /* 0x000fea0003800200 */
.L_x_8:
[----:B------:R-:W-:Y:S01]  /*1bb0*/  ISETP.GE.U32.AND P2, PT, R123, 0x180, PT ;  /* 0x000001807b00780c */ /* 0x000fe20003f46070 */
[----:B------:R-:W-:Y:S03]  /*1bc0*/  BSSY.RECONVERGENT B0, `(.L_x_13) ;  /* 0x0000065000007945 */ /* 0x000fe60003800200 */
[----:B------:R-:W-:-:S09]  /*1bd0*/  P2R R187, PR, RZ, 0x4 ;  /* 0x00000004ffbb7803 */ /* 0x000fd20000000000 */
[----:B------:R-:W-:Y:S05]  /*1be0*/  @!P2 BRA `(.L_x_14) ;  /* 0x000000040088a947 */ /* 0x000fea0003800000 */
[----:B01----:R-:W0:Y:S02]  /*1bf0*/  LDC.64 R108, c[0x0][0x390] ;  /* 0x0000e400ff6c7b82 */ /* 0x003e240000000a00 */
        /* <DEDUP_REMOVED lines=9> */
[C---:B------:R-:W-:Y:S01]  /*1c90*/  IMAD.U32 R190, R111.reuse, 0x10000, RZ ;  /* 0x000100006fbe7824 */ /* 0x040fe200078e00ff */
[----:B------:R-:W-:Y:S02]  /*1ca0*/  PRMT R188, R111, 0x7632, R188 ;  /* 0x000076326fbc7816 */ /* 0x000fe400000000bc */
[----:B------:R-:W-:Y:S02]  /*1cb0*/  SHF.L.U32 R108, R108, 0x10, RZ ;  /* 0x000000106c6c7819 */ /* 0x000fe400000006ff */
[C---:B------:R-:W-:Y:S02]  /*1cc0*/  PRMT R153, R109.reuse, 0x7632, R153 ;  /* 0x000076326d997816 */ /* 0x040fe40000000099 */
[----:B------:R-:W-:Y:S02]  /*1cd0*/  SHF.L.U32 R148, R109, 0x10, RZ ;  /* 0x000000106d947819 */ /* 0x000fe400000006ff */
[----:B------:R-:W-:-:S02]  /*1ce0*/  PRMT R155, R110, 0x7632, R155 ;  /* 0x000076326e9b7816 */ /* 0x000fc4000000009b */
[----:B------:R-:W-:Y:S02]  /*1cf0*/  SHF.L.U32 R146, R110, 0x10, RZ ;  /* 0x000000106e927819 */ /* 0x000fe400000006ff */
[----:B------:R-:W-:Y:S02]  /*1d00*/  SHF.L.U32 R188, R188, 0x10, RZ ;  /* 0x00000010bcbc7819 */ /* 0x000fe400000006ff */
[C---:B--2---:R-:W-:Y:S02]  /*1d10*/  SHF.L.U32 R111, R48.reuse, 0x10, RZ ;  /* 0x00000010306f7819 */ /* 0x044fe400000006ff */
[----:B------:R-:W-:Y:S01]  /*1d20*/  PRMT R109, R48, 0x7632, R109 ;  /* 0x00007632306d7816 */ /* 0x000fe2000000006d */
[----:B------:R-:W-:Y:S01]  /*1d30*/  IMAD.U32 R48, R144, 0x10000, RZ ;  /* 0x0001000090307824 */ /* 0x000fe200078e00ff */
[----:B------:R-:W-:Y:S01]  /*1d40*/  PRMT R110, R49, 0x7632, R110 ;  /* 0x00007632316e7816 */ /* 0x000fe2000000006e */
[----:B------:R-:W-:Y:S01]  /*1d50*/  FFMA.FTZ R150, R108, R185, R111 ;  /* 0x000000b96c967223 */ /* 0x000fe2000001006f */
[----:B------:R-:W-:-:S02]  /*1d60*/  PRMT R157, R50, 0x7632, R157 ;  /* 0x00007632329d7816 */ /* 0x000fc4000000009d */
[----:B------:R-:W-:Y:S02]  /*1d70*/  PRMT R191, R51, 0x7632, R191 ;  /* 0x0000763233bf7816 */ /* 0x000fe400000000bf */
[----:B------:R-:W-:Y:S01]  /*1d80*/  SHF.L.U32 R159, R50, 0x10, RZ ;  /* 0x00000010329f7819 */ /* 0x000fe200000006ff */
[----:B------:R-:W-:Y:S01]  /*1d90*/  IMAD.U32 R157, R157, 0x10000, RZ ;  /* 0x000100009d9d7824 */ /* 0x000fe200078e00ff */
[----:B------:R-:W-:Y:S02]  /*1da0*/  SHF.L.U32 R108, R155, 0x10, RZ ;  /* 0x000000109b6c7819 */ /* 0x000fe400000006ff */
        /* <DEDUP_REMOVED lines=10> */
[-C--:B------:R-:W-:Y:S02]  /*1e50*/  FFMA.FTZ R159, R188, R185.reuse, R191 ;  /* 0x000000b9bc9f7223 */ /* 0x080fe400000100bf */
[-C--:B------:R-:W-:Y:S01]  /*1e60*/  FFMA.FTZ R155, R50, R185.reuse, R155 ;  /* 0x000000b9329b7223 */ /* 0x080fe2000001009b */
[----:B------:R-:W-:Y:S01]  /*1e70*/  F2FP.BF16.F32.PACK_AB R50, R157, R146 ;  /* 0x000000929d32723e */ /* 0x000fe200000010ff */
[----:B------:R-:W-:Y:S01]  /*1e80*/  FFMA.FTZ R153, R48, R185, R109 ;  /* 0x000000b930997223 */ /* 0x000fe2000001006d */
[----:B------:R-:W-:Y:S02]  /*1e90*/  F2FP.BF16.F32.PACK_AB R51, R159, R144 ;  /* 0x000000909f33723e */ /* 0x000fe400000010ff */
[----:B------:R-:W-:Y:S02]  /*1ea0*/  F2FP.BF16.F32.PACK_AB R49, R155, R148 ;  /* 0x000000949b31723e */ /* 0x000fe400000010ff */
[----:B------:R-:W-:Y:S01]  /*1eb0*/  F2FP.BF16.F32.PACK_AB R48, R153, R150 ;  /* 0x000000969930723e */ /* 0x000fe200000010ff */
[----:B------:R-:W-:Y:S06]  /*1ec0*/  BRA `(.L_x_16) ;  /* 0x0000000000c07947 */ /* 0x000fec0003800000 */
.L_x_15:
[----:B------:R-:W-:-:S04]  /*1ed0*/  ISETP.NE.U32.AND P2, PT, R140, RZ, PT ;  /* 0x000000ff8c00720c */ /* 0x000fc80003f45070 */
[----:B------:R-:W-:-:S13]  /*1ee0*/  ISETP.NE.AND.EX P2, PT, R141, RZ, PT, P2 ;  /* 0x000000ff8d00720c */ /* 0x000fda0003f45320 */
[----:B------:R-:W-:Y:S05]  /*1ef0*/  @P2 BRA `(.L_x_17) ;  /* 0x0000000000542947 */ /* 0x000fea0003800000 */
[----:B-----5:R-:W-:Y:S01]  /*1f00*/  PRMT R144, R108, 0x7632, R144 ;  /* 0x000076326c907816 */ /* 0x020fe20000000090 */
[----:B------:R-:W-:Y:S01]  /*1f10*/  IMAD.U32 R188, R110, 0x10000, RZ ;  /* 0x000100006ebc7824 */ /* 0x000fe200078e00ff */
[----:B------:R-:W-:Y:S02]  /*1f20*/  SHF.L.U32 R108, R108, 0x10, RZ ;  /* 0x000000106c6c7819 */ /* 0x000fe400000006ff */
[C---:B------:R-:W-:Y:S02]  /*1f30*/  PRMT R146, R109.reuse, 0x7632, R146 ;  /* 0x000076326d927816 */ /* 0x040fe40000000092 */
[----:B------:R-:W-:Y:S01]  /*1f40*/  SHF.L.U32 R148, R109, 0x10, RZ ;  /* 0x000000106d947819 */ /* 0x000fe200000006ff */
[-C--:B------:R-:W-:Y:S01]  /*1f50*/  FMUL.FTZ R150, R108, R185.reuse ;  /* 0x000000b96c967220 */ /* 0x080fe20000410000 */
[----:B------:R-:W-:Y:S02]  /*1f60*/  PRMT R109, R110, 0x7632, R109 ;  /* 0x000076326e6d7816 */ /* 0x000fe4000000006d */
[C---:B------:R-:W-:Y:S01]  /*1f70*/  PRMT R153, R111.reuse, 0x7632, R153 ;  /* 0x000076326f997816 */ /* 0x040fe20000000099 */
[-C--:B------:R-:W-:Y:S01]  /*1f80*/  FMUL.FTZ R148, R148, R185.reuse ;  /* 0x000000b994947220 */ /* 0x080fe20000410000 */
[----:B------:R-:W-:Y:S01]  /*1f90*/  SHF.L.U32 R110, R146, 0x10, RZ ;  /* 0x00000010926e7819 */ /* 0x000fe200000006ff */
[-C--:B------:R-:W-:Y:S01]  /*1fa0*/  FMUL.FTZ R146, R188, R185.reuse ;  /* 0x000000b9bc927220 */ /* 0x080fe20000410000 */
[----:B------:R-:W-:Y:S01]  /*1fb0*/  SHF.L.U32 R190, R111, 0x10, RZ ;  /* 0x000000106fbe7819 */ /* 0x000fe200000006ff */
[----:B------:R-:W-:Y:S01]  /*1fc0*/  IMAD.U32 R192, R153, 0x10000, RZ ;  /* 0x0001000099c07824 */ /* 0x000fe200078e00ff */
[----:B------:R-:W-:Y:S01]  /*1fd0*/  SHF.L.U32 R108, R144, 0x10, RZ ;  /* 0x00000010906c7819 */ /* 0x000fe200000006ff */
[-C--:B------:R-:W-:Y:S01]  /*1fe0*/  FMUL.FTZ R155, R110, R185.reuse ;  /* 0x000000b96e9b7220 */ /* 0x080fe20000410000 */
[----:B------:R-:W-:Y:S01]  /*1ff0*/  SHF.L.U32 R188, R109, 0x10, RZ ;  /* 0x000000106dbc7819 */ /* 0x000fe200000006ff */
[-C--:B------:R-:W-:Y:S01]  /*2000*/  FMUL.FTZ R144, R190, R185.reuse ;  /* 0x000000b9be907220 */ /* 0x080fe20000410000 */
[-C--:B------:R-:W-:Y:S01]  /*2010*/  FMUL.FTZ R159, R192, R185.reuse ;  /* 0x000000b9c09f7220 */ /* 0x080fe20000410000 */
[----:B------:R-:W-:-:S02]  /*2020*/  FMUL.FTZ R153, R108, R185 ;  /* 0x000000b96c997220 */ /* 0x000fc40000410000 */
[----:B------:R-:W-:Y:S01]  /*2030*/  FMUL.FTZ R157, R188, R185 ;  /* 0x000000b9bc9d7220 */ /* 0x000fe20000410000 */
[----:B------:R-:W-:Y:S06]  /*2040*/  BRA `(.L_x_16) ;  /* 0x0000000000607947 */ /* 0x000fec0003800000 */
.L_x_17:
[C---:B-----5:R-:W-:Y:S02]  /*2050*/  PRMT R48, R108.reuse, 0x7632, R48 ;  /* 0x000076326c307816 */ /* 0x060fe40000000030 */
[----:B------:R-:W-:Y:S02]  /*2060*/  SHF.L.U32 R108, R108, 0x10, RZ ;  /* 0x000000106c6c7819 */ /* 0x000fe400000006ff */
[----:B------:R-:W-:Y:S01]  /*2070*/  PRMT R50, R110, 0x7632, R50 ;  /* 0x000076326e327816 */ /* 0x000fe20000000032 */
[----:B------:R-:W-:Y:S01]  /*2080*/  IMAD.U32 R48, R48, 0x10000, RZ ;  /* 0x0001000030307824 */ /* 0x000fe200078e00ff */
[----:B------:R-:W-:Y:S01]  /*2090*/  PRMT R49, R109, 0x7632, R49 ;  /* 0x000076326d317816 */ /* 0x000fe20000000031 */
[-C--:B------:R-:W-:Y:S01]  /*20a0*/  FMUL.FTZ R150, R108, R185.reuse ;  /* 0x000000b96c967220 */ /* 0x080fe20000410000 */
[----:B------:R-:W-:Y:S01]  /*20b0*/  PRMT R51, R111, 0x7632, R51 ;  /* 0x000076326f337816 */ /* 0x000fe20000000033 */
[----:B------:R-:W-:Y:S01]  /*20c0*/  FMUL.FTZ R153, R48, R185 ;  /* 0x000000b930997220 */ /* 0x000fe20000410000 */
[----:B------:R-:W-:-:S02]  /*20d0*/  SHF.L.U32 R108, R50, 0x10, RZ ;  /* 0x00000010326c7819 */ /* 0x000fc400000006ff */
        /* <DEDUP_REMOVED lines=14> */
[----:B------:R-:W-:-:S07]  /*21c0*/  F2FP.BF16.F32.PACK_AB R49, R155, R148 ;  /* 0x000000949b31723e */ /* 0x000fce00000010ff */
.L_x_16:
[----:B------:R-:W0:Y:S02]  /*21d0*/  @P5 LDC.64 R108, c[0x0][0x3a8] ;  /* 0x0000ea00ff6c5b82 */ /* 0x000e240000000a00 */
[C---:B0-----:R-:W-:Y:S01]  /*21e0*/  @P5 IMAD.WIDE.U32 R108, R189.reuse, 0x10, R108 ;  /* 0x00000010bd6c5825 */ /* 0x041fe200078e006c */
[----:B------:R-:W-:-:S04]  /*21f0*/  IADD3 R189, PT, PT, R189, 0x80, RZ ;  /* 0x00000080bdbd7810 */ /* 0x000fc80007ffe0ff */
[----:B------:R2:W-:Y:S03]  /*2200*/  @P5 STG.E.128 desc[UR6][R108.64], R48 ;  /* 0x000000306c005986 */ /* 0x0005e6000c101d06 */
.L_x_14:
[----:B------:R-:W-:Y:S05]  /*2210*/  BSYNC.RECONVERGENT B0 ;  /* 0x0000000000007941 */ /* 0x000fea0003800200 */
.L_x_13:
[----:B------:R-:W-:Y:S01]  /*2220*/  ISETP.GE.U32.AND P2, PT, R123, 0x200, PT ;  /* 0x000002007b00780c */ /* 0x000fe20003f46070 */
[----:B------:R-:W-:Y:S03]  /*2230*/  BSSY.RECONVERGENT B0, `(.L_x_18) ;  /* 0x0000065000007945 */ /* 0x000fe60003800200 */
[----:B------:R-:W-:-:S09]  /*2240*/  P2R R188, PR, RZ, 0x4 ;  /* 0x00000004ffbc7803 */ /* 0x000fd20000000000 */
[----:B------:R-:W-:Y:S05]  /*2250*/  @!P2 BRA `(.L_x_19) ;  /* 0x000000040088a947 */ /* 0x000fea0003800000 */
[----:B012---:R-:W0:Y:S02]  /*2260*/  LDC.64 R108, c[0x0][0x390] ;  /* 0x0000e400ff6c7b82 */ /* 0x007e240000000a00 */
        /* <DEDUP_REMOVED lines=8> */
[C---:B-----5:R-:W-:Y:S02]  /*22f0*/  PRMT R190, R111.reuse, 0x7632, R190 ;  /* 0x000076326fbe7816 */ /* 0x060fe400000000be */
[----:B------:R-:W-:Y:S02]  /*2300*/  SHF.L.U32 R192, R111, 0x10, RZ ;  /* 0x000000106fc07819 */ /* 0x000fe400000006ff */
[C---:B------:R-:W-:Y:S01]  /*2310*/  PRMT R134, R108.reuse, 0x7632, R134 ;  /* 0x000076326c867816 */ /* 0x040fe20000000086 */
[----:B------:R-:W-:Y:S01]  /*2320*/  IMAD.U32 R108, R108, 0x10000, RZ ;  /* 0x000100006c6c7824 */ /* 0x000fe200078e00ff */
[----:B------:R-:W-:Y:S02]  /*2330*/  PRMT R147, R110, 0x7632, R147 ;  /* 0x000076326e937816 */ /* 0x000fe40000000093 */
[C---:B------:R-:W-:Y:S02]  /*2340*/  PRMT R145, R109.reuse, 0x7632, R145 ;  /* 0x000076326d917816 */ /* 0x040fe40000000091 */
[----:B------:R-:W-:-:S02]  /*2350*/  SHF.L.U32 R138, R109, 0x10, RZ ;  /* 0x000000106d8a7819 */ /* 0x000fc400000006ff */
[----:B------:R-:W-:Y:S02]  /*2360*/  SHF.L.U32 R136, R110, 0x10, RZ ;  /* 0x000000106e887819 */ /* 0x000fe400000006ff */
[----:B------:R-:W-:Y:S02]  /*2370*/  SHF.L.U32 R190, R190, 0x10, RZ ;  /* 0x00000010bebe7819 */ /* 0x000fe400000006ff */
[C---:B--2---:R-:W-:Y:S02]  /*2380*/  SHF.L.U32 R111, R48.reuse, 0x10, RZ ;  /* 0x00000010306f7819 */ /* 0x044fe400000006ff */
[----:B------:R-:W-:Y:S02]  /*2390*/  PRMT R109, R48, 0x7632, R109 ;  /* 0x00007632306d7816 */ /* 0x000fe4000000006d */
[----:B------:R-:W-:Y:S01]  /*23a0*/  PRMT R110, R49, 0x7632, R110 ;  /* 0x00007632316e7816 */ /* 0x000fe2000000006e */
[-C--:B------:R-:W-:Y:S01]  /*23b0*/  FFMA.FTZ R142, R108, R185.reuse, R111 ;  /* 0x000000b96c8e7223 */ /* 0x080fe2000001006f */
[C---:B------:R-:W-:Y:S01]  /*23c0*/  PRMT R149, R50.reuse, 0x7632, R149 ;  /* 0x0000763232957816 */ /* 0x040fe20000000095 */
[----:B------:R-:W-:Y:S01]  /*23d0*/  IMAD.U32 R108, R147, 0x10000, RZ ;  /* 0x00010000936c7824 */ /* 0x000fe200078e00ff */
[----:B------:R-:W-:Y:S01]  /*23e0*/  PRMT R191, R51, 0x7632, R191 ;  /* 0x0000763233bf7816 */ /* 0x000fe200000000bf */
[----:B------:R-:W-:Y:S01]  /*23f0*/  IMAD.U32 R49, R49, 0x10000, RZ ;  /* 0x0001000031317824 */ /* 0x000fe200078e00ff */
        /* <DEDUP_REMOVED lines=20> */
.L_x_20:
[----:B------:R-:W-:-:S04]  /*2540*/  ISETP.NE.U32.AND P2, PT, R140, RZ, PT ;  /* 0x000000ff8c00720c */ /* 0x000fc80003f45070 */
[----:B------:R-:W-:-:S13]  /*2550*/  ISETP.NE.AND.EX P2, PT, R141, RZ, PT, P2 ;  /* 0x000000ff8d00720c */ /* 0x000fda0003f45320 */
[----:B------:R-:W-:Y:S05]  /*2560*/  @P2 BRA `(.L_x_22) ;  /* 0x0000000000542947 */ /* 0x000fea0003800000 */
[----:B-----5:R-:W-:Y:S02]  /*2570*/  PRMT R134, R108, 0x7632, R134 ;  /* 0x000076326c867816 */ /* 0x020fe40000000086 */
[C---:B------:R-:W-:Y:S02]  /*2580*/  PRMT R136, R109.reuse, 0x7632, R136 ;  /* 0x000076326d887816 */ /* 0x040fe40000000088 */
[----:B------:R-:W-:Y:S02]  /*2590*/  SHF.L.U32 R190, R110, 0x10, RZ ;  /* 0x000000106ebe7819 */ /* 0x000fe400000006ff */
[----:B------:R-:W-:Y:S02]  /*25a0*/  SHF.L.U32 R108, R108, 0x10, RZ ;  /* 0x000000106c6c7819 */ /* 0x000fe400000006ff */
[----:B------:R-:W-:Y:S02]  /*25b0*/  SHF.L.U32 R138, R109, 0x10, RZ ;  /* 0x000000106d8a7819 */ /* 0x000fe400000006ff */
[----:B------:R-:W-:Y:S01]  /*25c0*/  PRMT R109, R110, 0x7632, R109 ;  /* 0x000076326e6d7816 */ /* 0x000fe2000000006d */
[-C--:B------:R-:W-:Y:S01]  /*25d0*/  FMUL.FTZ R142, R108, R185.reuse ;  /* 0x000000b96c8e7220 */ /* 0x080fe20000410000 */
[C---:B------:R-:W-:Y:S01]  /*25e0*/  PRMT R145, R111.reuse, 0x7632, R145 ;  /* 0x000076326f917816 */ /* 0x040fe20000000091 */
[----:B------:R-:W-:Y:S01]  /*25f0*/  IMAD.U32 R108, R134, 0x10000, RZ ;  /* 0x00010000866c7824 */ /* 0x000fe200078e00ff */
        /* <DEDUP_REMOVED lines=12> */
.L_x_22:
[C---:B-----5:R-:W-:Y:S01]  /*26c0*/  PRMT R48, R108.reuse, 0x7632, R48 ;  /* 0x000076326c307816 */ /* 0x060fe20000000030 */
[C---:B------:R-:W-:Y:S01]  /*26d0*/  IMAD.U32 R138, R109.reuse, 0x10000, RZ ;  /* 0x000100006d8a7824 */ /* 0x040fe200078e00ff */
[----:B------:R-:W-:Y:S02]  /*26e0*/  SHF.L.U32 R108, R108, 0x10, RZ ;  /* 0x000000106c6c7819 */ /* 0x000fe400000006ff */
[----:B------:R-:W-:Y:S01]  /*26f0*/  PRMT R50, R110, 0x7632, R50 ;  /* 0x000076326e327816 */ /* 0x000fe20000000032 */
[-C--:B------:R-:W-:Y:S01]  /*2700*/  FMUL.FTZ R138, R138, R185.reuse ;  /* 0x000000b98a8a7220 */ /* 0x080fe20000410000 */
        /* <DEDUP_REMOVED lines=12> */
[-C--:B------:R-:W-:Y:S02]  /*27d0*/  FMUL.FTZ R145, R48, R185.reuse ;  /* 0x000000b930917220 */ /* 0x080fe40000410000 */
[-C--:B------:R-:W-:Y:S02]  /*27e0*/  FMUL.FTZ R151, R190, R185.reuse ;  /* 0x000000b9be977220 */ /* 0x080fe40000410000 */
[----:B------:R-:W-:Y:S01]  /*27f0*/  FMUL.FTZ R147, R50, R185 ;  /* 0x000000b932937220 */ /* 0x000fe20000410000 */
[----:B------:R-:W-:-:S02]  /*2800*/  F2FP.BF16.F32.PACK_AB R50, R149, R136 ;  /* 0x000000889532723e */ /* 0x000fc400000010ff */
[----:B------:R-:W-:Y:S02]  /*2810*/  F2FP.BF16.F32.PACK_AB R51, R151, R134 ;  /* 0x000000869733723e */ /* 0x000fe400000010ff */
[----:B------:R-:W-:Y:S02]  /*2820*/  F2FP.BF16.F32.PACK_AB R49, R147, R138 ;  /* 0x0000008a9331723e */ /* 0x000fe400000010ff */
[----:B------:R-:W-:-:S07]  /*2830*/  F2FP.BF16.F32.PACK_AB R48, R145, R142 ;  /* 0x0000008e9130723e */ /* 0x000fce00000010ff */
.L_x_21:
[----:B------:R-:W0:Y:S02]  /*2840*/  @P5 LDC.64 R108, c[0x0][0x3a8] ;  /* 0x0000ea00ff6c5b82 */ /* 0x000e240000000a00 */
[C---:B0-----:R-:W-:Y:S01]  /*2850*/  @P5 IMAD.WIDE.U32 R108, R189.reuse, 0x10, R108 ;  /* 0x00000010bd6c5825 */ /* 0x041fe200078e006c */
[----:B------:R-:W-:-:S04]  /*2860*/  IADD3 R189, PT, PT, R189, 0x80, RZ ;  /* 0x00000080bdbd7810 */ /* 0x000fc80007ffe0ff */
[----:B------:R3:W-:Y:S03]  /*2870*/  @P5 STG.E.128 desc[UR6][R108.64], R48 ;  /* 0x000000306c005986 */ /* 0x0007e6000c101d06 */
.L_x_19:
[----:B------:R-:W-:Y:S05]  /*2880*/  BSYNC.RECONVERGENT B0 ;  /* 0x0000000000007941 */ /* 0x000fea0003800200 */
.L_x_18:
[----:B------:R-:W-:Y:S01]  /*2890*/  ISETP.GE.U32.AND P2, PT, R123, 0x280, PT ;  /* 0x000002807b00780c */ /* 0x000fe20003f46070 */
[----:B------:R-:W-:-:S12]  /*28a0*/  BSSY.RECONVERGENT B0, `(.L_x_23) ;  /* 0x0000064000007945 */ /* 0x000fd80003800200 */
[----:B------:R-:W-:Y:S05]  /*28b0*/  @!P2 BRA `(.L_x_24) ;  /* 0x000000040088a947 */ /* 0x000fea0003800000 */
[----:B0123--:R-:W0:Y:S02]  /*28c0*/  LDC.64 R108, c[0x0][0x390] ;  /* 0x0000e400ff6c7b82 */ /* 0x00fe240000000a00 */
        /* <DEDUP_REMOVED lines=8> */
[----:B-----5:R-:W-:Y:S01]  /*2950*/  PRMT R126, R108, 0x7632, R126 ;  /* 0x000076326c7e7816 */ /* 0x020fe2000000007e */
[----:B------:R-:W-:Y:S01]  /*2960*/  IMAD.U32 R128, R110, 0x10000, RZ ;  /* 0x000100006e807824 */ /* 0x000fe200078e00ff */
[C---:B------:R-:W-:Y:S02]  /*2970*/  PRMT R190, R111.reuse, 0x7632, R190 ;  /* 0x000076326fbe7816 */ /* 0x040fe400000000be */
[----:B------:R-:W-:Y:S02]  /*2980*/  SHF.L.U32 R192, R111, 0x10, RZ ;  /* 0x000000106fc07819 */ /* 0x000fe400000006ff */
[----:B------:R-:W-:Y:S02]  /*2990*/  SHF.L.U32 R108, R108, 0x10, RZ ;  /* 0x000000106c6c7819 */ /* 0x000fe400000006ff */
[C---:B------:R-:W-:Y:S02]  /*29a0*/  PRMT R135, R109.reuse, 0x7632, R135 ;  /* 0x000076326d877816 */ /* 0x040fe40000000087 */
[----:B------:R-:W-:-:S02]  /*29b0*/  SHF.L.U32 R130, R109, 0x10, RZ ;  /* 0x000000106d827819 */ /* 0x000fc400000006ff */
[----:B------:R-:W-:Y:S02]  /*29c0*/  PRMT R137, R110, 0x7632, R137 ;  /* 0x000076326e897816 */ /* 0x000fe40000000089 */
[----:B------:R-:W-:Y:S02]  /*29d0*/  SHF.L.U32 R190, R190, 0x10, RZ ;  /* 0x00000010bebe7819 */ /* 0x000fe400000006ff */
[C---:B--2---:R-:W-:Y:S02]  /*29e0*/  SHF.L.U32 R111, R48.reuse, 0x10, RZ ;  /* 0x00000010306f7819 */ /* 0x044fe400000006ff */
[----:B------:R-:W-:Y:S02]  /*29f0*/  PRMT R109, R48, 0x7632, R109 ;  /* 0x00007632306d7816 */ /* 0x000fe4000000006d */
[----:B------:R-:W-:Y:S01]  /*2a00*/  PRMT R110, R49, 0x7632, R110 ;  /* 0x00007632316e7816 */ /* 0x000fe2000000006e */
[----:B------:R-:W-:Y:S01]  /*2a10*/  FFMA.FTZ R132, R108, R185, R111 ;  /* 0x000000b96c847223 */ /* 0x000fe2000001006f */
[----:B------:R-:W-:-:S02]  /*2a20*/  PRMT R139, R50, 0x7632, R139 ;  /* 0x00007632328b7816 */ /* 0x000fc4000000008b */
[C---:B------:R-:W-:Y:S01]  /*2a30*/  PRMT R191, R51.reuse, 0x7632, R191 ;  /* 0x0000763233bf7816 */ /* 0x040fe200000000bf */
[----:B------:R-:W-:Y:S01]  /*2a40*/  IMAD.U32 R51, R51, 0x10000, RZ ;  /* 0x0001000033337824 */ /* 0x000fe200078e00ff */
        /* <DEDUP_REMOVED lines=21> */
.L_x_25:
[----:B------:R-:W-:-:S04]  /*2ba0*/  ISETP.NE.U32.AND P3, PT, R140, RZ, PT ;  /* 0x000000ff8c00720c */ /* 0x000fc80003f65070 */
[----:B------:R-:W-:-:S13]  /*2bb0*/  ISETP.NE.AND.EX P3, PT, R141, RZ, PT, P3 ;  /* 0x000000ff8d00720c */ /* 0x000fda0003f65330 */
[----:B------:R-:W-:Y:S05]  /*2bc0*/  @P3 BRA `(.L_x_27) ;  /* 0x0000000000543947 */ /* 0x000fea0003800000 */
[C---:B-----5:R-:W-:Y:S01]  /*2bd0*/  PRMT R126, R108.reuse, 0x7632, R126 ;  /* 0x000076326c7e7816 */ /* 0x060fe2000000007e */
[C---:B------:R-:W-:Y:S01]  /*2be0*/  IMAD.U32 R130, R109.reuse, 0x10000, RZ ;  /* 0x000100006d827824 */ /* 0x040fe200078e00ff */
[----:B------:R-:W-:Y:S02]  /*2bf0*/  SHF.L.U32 R108, R108, 0x10, RZ ;  /* 0x000000106c6c7819 */ /* 0x000fe400000006ff */
[----:B------:R-:W-:Y:S01]  /*2c00*/  PRMT R128, R109, 0x7632, R128 ;  /* 0x000076326d807816 */ /* 0x000fe20000000080 */
[-C--:B------:R-:W-:Y:S01]  /*2c10*/  FMUL.FTZ R130, R130, R185.reuse ;  /* 0x000000b982827220 */ /* 0x080fe20000410000 */
[----:B------:R-:W-:Y:S01]  /*2c20*/  SHF.L.U32 R190, R110, 0x10, RZ ;  /* 0x000000106ebe7819 */ /* 0x000fe200000006ff */
[----:B------:R-:W-:Y:S01]  /*2c30*/  FMUL.FTZ R132, R108, R185 ;  /* 0x000000b96c847220 */ /* 0x000fe20000410000 */
[----:B------:R-:W-:Y:S02]  /*2c40*/  PRMT R109, R110, 0x7632, R109 ;  /* 0x000076326e6d7816 */ /* 0x000fe4000000006d */
[----:B------:R-:W-:-:S02]  /*2c50*/  PRMT R135, R111, 0x7632, R135 ;  /* 0x000076326f877816 */ /* 0x000fc40000000087 */
        /* <DEDUP_REMOVED lines=9> */
[-C--:B------:R-:W-:Y:S02]  /*2cf0*/  FMUL.FTZ R135, R108, R185.reuse ;  /* 0x000000b96c877220 */ /* 0x080fe40000410000 */
[----:B------:R-:W-:Y:S01]  /*2d00*/  FMUL.FTZ R143, R194, R185 ;  /* 0x000000b9c28f7220 */ /* 0x000fe20000410000 */
[----:B------:R-:W-:Y:S06]  /*2d10*/  BRA `(.L_x_26) ;  /* 0x0000000000607947 */ /* 0x000fec0003800000 */
.L_x_27:
[C---:B-----5:R-:W-:Y:S01]  /*2d20*/  PRMT R48, R108.reuse, 0x7632, R48 ;  /* 0x000076326c307816 */ /* 0x060fe20000000030 */
[----:B------:R-:W-:Y:S01]  /*2d30*/  IMAD.U32 R126, R111, 0x10000, RZ ;  /* 0x000100006f7e7824 */ /* 0x000fe200078e00ff */
[----:B------:R-:W-:Y:S02]  /*2d40*/  SHF.L.U32 R108, R108, 0x10, RZ ;  /* 0x000000106c6c7819 */ /* 0x000fe400000006ff */
[----:B------:R-:W-:Y:S01]  /*2d50*/  PRMT R50, R110, 0x7632, R50 ;  /* 0x000076326e327816 */ /* 0x000fe20000000032 */
[-C--:B------:R-:W-:Y:S01]  /*2d60*/  FMUL.FTZ R126, R126, R185.reuse ;  /* 0x000000b97e7e7220 */ /* 0x080fe20000410000 */
[----:B------:R-:W-:Y:S01]  /*2d70*/  PRMT R49, R109, 0x7632, R49 ;  /* 0x000076326d317816 */ /* 0x000fe20000000031 */
[----:B------:R-:W-:Y:S01]  /*2d80*/  FMUL.FTZ R132, R108, R185 ;  /* 0x000000b96c847220 */ /* 0x000fe20000410000 */
[----:B------:R-:W-:Y:S02]  /*2d90*/  PRMT R51, R111, 0x7632, R51 ;  /* 0x000076326f337816 */ /* 0x000fe40000000033 */
        /* <DEDUP_REMOVED lines=10> */
[----:B------:R-:W-:-:S02]  /*2e40*/  FMUL.FTZ R143, R190, R185 ;  /* 0x000000b9be8f7220 */ /* 0x000fc40000410000 */
[----:B------:R-:W-:Y:S01]  /*2e50*/  FMUL.FTZ R137, R50, R185 ;  /* 0x000000b932897220 */ /* 0x000fe20000410000 */
[----:B------:R-:W-:Y:S02]  /*2e60*/  F2FP.BF16.F32.PACK_AB R50, R139, R128 ;  /* 0x000000808b32723e */ /* 0x000fe400000010ff */
[----:B------:R-:W-:Y:S02]  /*2e70*/  F2FP.BF16.F32.PACK_AB R51, R143, R126 ;  /* 0x0000007e8f33723e */ /* 0x000fe400000010ff */
[----:B------:R-:W-:Y:S02]  /*2e80*/  F2FP.BF16.F32.PACK_AB R49, R137, R130 ;  /* 0x000000828931723e */ /* 0x000fe400000010ff */
[----:B------:R-:W-:-:S07]  /*2e90*/  F2FP.BF16.F32.PACK_AB R48, R135, R132 ;  /* 0x000000848730723e */ /* 0x000fce00000010ff */
.L_x_26:
[----:B------:R-:W0:Y:S02]  /*2ea0*/  @P5 LDC.64 R108, c[0x0][0x3a8] ;  /* 0x0000ea00ff6c5b82 */ /* 0x000e240000000a00 */
[----:B0-----:R-:W-:-:S04]  /*2eb0*/  @P5 IMAD.WIDE.U32 R108, R189, 0x10, R108 ;  /* 0x00000010bd6c5825 */ /* 0x001fc800078e006c */
[----:B------:R-:W-:Y:S01]  /*2ec0*/  VIADD R189, R189, 0x80 ;  /* 0x00000080bdbd7836 */ /* 0x000fe20000000000 */
[----:B------:R4:W-:Y:S06]  /*2ed0*/  @P5 STG.E.128 desc[UR6][R108.64], R48 ;  /* 0x000000306c005986 */ /* 0x0009ec000c101d06 */
.L_x_24:
[----:B------:R-:W-:Y:S05]  /*2ee0*/  BSYNC.RECONVERGENT B0 ;  /* 0x0000000000007941 */ /* 0x000fea0003800200 */
.L_x_23:
[----:B------:R-:W-:Y:S01]  /*2ef0*/  ISETP.GE.U32.AND P3, PT, R123, 0x300, PT ;  /* 0x000003007b00780c */ /* 0x000fe20003f66070 */
[----:B------:R-:W-:-:S12]  /*2f00*/  BSSY.RECONVERGENT B0, `(.L_x_28) ;  /* 0x0000064000007945 */ /* 0x000fd80003800200 */
[----:B------:R-:W-:Y:S05]  /*2f10*/  @!P3 BRA `(.L_x_29) ;  /* 0x000000040088b947 */ /* 0x000fea0003800000 */
[----:B01234-:R-:W0:Y:S02]  /*2f20*/  LDC.64 R108, c[0x0][0x390] ;  /* 0x0000e400ff6c7b82 */ /* 0x01fe240000000a00 */
        /* <DEDUP_REMOVED lines=10> */
[C---:B------:R-:W-:Y:S02]  /*2fd0*/  PRMT R190, R111.reuse, 0x7632, R190 ;  /* 0x000076326fbe7816 */ /* 0x040fe400000000be */
[----:B------:R-:W-:Y:S02]  /*2fe0*/  SHF.L.U32 R192, R111, 0x10, RZ ;  /* 0x000000106fc07819 */ /* 0x000fe400000006ff */
[----:B------:R-:W-:Y:S02]  /*2ff0*/  PRMT R127, R108, 0x7632, R127 ;  /* 0x000076326c7f7816 */ /* 0x000fe4000000007f */
[----:B------:R-:W-:-:S02]  /*3000*/  PRMT R174, R110, 0x7632, R174 ;  /* 0x000076326eae7816 */ /* 0x000fc400000000ae */
[----:B------:R-:W-:Y:S02]  /*3010*/  SHF.L.U32 R108, R108, 0x10, RZ ;  /* 0x000000106c6c7819 */ /* 0x000fe400000006ff */
[----:B------:R-:W-:Y:S02]  /*3020*/  SHF.L.U32 R110, R110, 0x10, RZ ;  /* 0x000000106e6e7819 */ /* 0x000fe400000006ff */
[----:B------:R-:W-:Y:S02]  /*3030*/  SHF.L.U32 R172, R127, 0x10, RZ ;  /* 0x000000107fac7819 */ /* 0x000fe400000006ff */
[----:B------:R-:W-:Y:S02]  /*3040*/  SHF.L.U32 R190, R190, 0x10, RZ ;  /* 0x00000010bebe7819 */ /* 0x000fe400000006ff */
[C---:B--2---:R-:W-:Y:S01]  /*3050*/  PRMT R109, R48.reuse, 0x7632, R109 ;  /* 0x00007632306d7816 */ /* 0x044fe2000000006d */
[----:B------:R-:W-:Y:S01]  /*3060*/  IMAD.U32 R133, R48, 0x10000, RZ ;  /* 0x0001000030857824 */ /* 0x000fe200078e00ff */
[----:B------:R-:W-:-:S02]  /*3070*/  PRMT R48, R49, 0x7632, R48 ;  /* 0x0000763231307816 */ /* 0x000fc40000000030 */
[----:B------:R-:W-:Y:S01]  /*3080*/  SHF.L.U32 R49, R49, 0x10, RZ ;  /* 0x0000001031317819 */ /* 0x000fe200000006ff */
[-C--:B------:R-:W-:Y:S01]  /*3090*/  FFMA.FTZ R133, R108, R185.reuse, R133 ;  /* 0x000000b96c857223 */ /* 0x080fe20000010085 */
[C---:B------:R-:W-:Y:S02]  /*30a0*/  PRMT R111, R50.reuse, 0x7632, R111 ;  /* 0x00007632326f7816 */ /* 0x040fe4000000006f */
[----:B------:R-:W-:Y:S01]  /*30b0*/  SHF.L.U32 R129, R50, 0x10, RZ ;  /* 0x0000001032817819 */ /* 0x000fe200000006ff */
[-C--:B------:R-:W-:Y:S01]  /*30c0*/  FFMA.FTZ R131, R170, R185.reuse, R49 ;  /* 0x000000b9aa837223 */ /* 0x080fe20000010031 */
[C---:B------:R-:W-:Y:S01]  /*30d0*/  PRMT R50, R51.reuse, 0x7632, R50 ;  /* 0x0000763233327816 */ /* 0x040fe20000000032 */
        /* <DEDUP_REMOVED lines=10> */
[----:B------:R-:W-:-:S02]  /*3180*/  FFMA.FTZ R174, R190, R185, R191 ;  /* 0x000000b9beae7223 */ /* 0x000fc400000100bf */
[----:B------:R-:W-:Y:S01]  /*3190*/  FFMA.FTZ R168, R168, R185, R111 ;  /* 0x000000b9a8a87223 */ /* 0x000fe2000001006f */
[----:B------:R-:W-:Y:S01]  /*31a0*/  F2FP.BF16.F32.PACK_AB R49, R170, R131 ;  /* 0x00000083aa31723e */ /* 0x000fe200000010ff */
[----:B------:R-:W-:Y:S01]  /*31b0*/  FFMA.FTZ R172, R172, R185, R109 ;  /* 0x000000b9acac7223 */ /* 0x000fe2000001006d */
[----:B------:R-:W-:Y:S02]  /*31c0*/  F2FP.BF16.F32.PACK_AB R51, R174, R127 ;  /* 0x0000007fae33723e */ /* 0x000fe400000010ff */
[----:B------:R-:W-:Y:S02]  /*31d0*/  F2FP.BF16.F32.PACK_AB R50, R168, R129 ;  /* 0x00000081a832723e */ /* 0x000fe400000010ff */
[----:B------:R-:W-:Y:S01]  /*31e0*/  F2FP.BF16.F32.PACK_AB R48, R172, R133 ;  /* 0x00000085ac30723e */ /* 0x000fe200000010ff */
[----:B------:R-:W-:Y:S06]  /*31f0*/  BRA `(.L_x_31) ;  /* 0x0000000000c07947 */ /* 0x000fec0003800000 */
.L_x_30:
[----:B------:R-:W-:-:S04]  /*3200*/  ISETP.NE.U32.AND P4, PT, R140, RZ, PT ;  /* 0x000000ff8c00720c */ /* 0x000fc80003f85070 */
[----:B------:R-:W-:-:S13]  /*3210*/  ISETP.NE.AND.EX P4, PT, R141, RZ, PT, P4 ;  /* 0x000000ff8d00720c */ /* 0x000fda0003f85340 */
[----:B------:R-:W-:Y:S05]  /*3220*/  @P4 BRA `(.L_x_32) ;  /* 0x0000000000544947 */ /* 0x000fea0003800000 */
[----:B-----5:R-:W-:Y:S01]  /*3230*/  SHF.L.U32 R168, R109, 0x10, RZ ;  /* 0x000000106da87819 */ /* 0x020fe200000006ff */
[----:B------:R-:W-:Y:S01]  /*3240*/  IMAD.U32 R190, R111, 0x10000, RZ ;  /* 0x000100006fbe7824 */ /* 0x000fe200078e00ff */
[----:B------:R-:W-:Y:S02]  /*3250*/  PRMT R129, R109, 0x7632, R129 ;  /* 0x000076326d817816 */ /* 0x000fe40000000081 */
[----:B------:R-:W-:Y:S01]  /*3260*/  PRMT R127, R108, 0x7632, R127 ;  /* 0x000076326c7f7816 */ /* 0x000fe2000000007f */
[----:B------:R-:W-:Y:S01]  /*3270*/  FMUL.FTZ R131, R168, R185 ;  /* 0x000000b9a8837220 */ /* 0x000fe20000410000 */
[----:B------:R-:W-:Y:S02]  /*3280*/  PRMT R109, R110, 0x7632, R109 ;  /* 0x000076326e6d7816 */ /* 0x000fe4000000006d */
        /* <DEDUP_REMOVED lines=15> */
.L_x_32:
[C---:B-----5:R-:W-:Y:S02]  /*3380*/  PRMT R49, R109.reuse, 0x7632, R49 ;  /* 0x000076326d317816 */ /* 0x060fe40000000031 */
[----:B------:R-:W-:Y:S02]  /*3390*/  SHF.L.U32 R50, R109, 0x10, RZ ;  /* 0x000000106d327819 */ /* 0x000fe400000006ff */
[C---:B------:R-:W-:Y:S01]  /*33a0*/  PRMT R48, R108.reuse, 0x7632, R48 ;  /* 0x000076326c307816 */ /* 0x040fe20000000030 */
[----:B------:R-:W-:Y:S01]  /*33b0*/  IMAD.U32 R108, R108, 0x10000, RZ ;  /* 0x000100006c6c7824 */ /* 0x000fe200078e00ff */
[----:B------:R-:W-:Y:S01]  /*33c0*/  PRMT R51, R110, 0x7632, R51 ;  /* 0x000076326e337816 */ /* 0x000fe20000000033 */
[-C--:B------:R-:W-:Y:S01]  /*33d0*/  FMUL.FTZ R131, R50, R185.reuse ;  /* 0x000000b932837220 */ /* 0x080fe20000410000 */
[C---:B------:R-:W-:Y:S01]  /*33e0*/  PRMT R109, R111.reuse, 0x7632, R109 ;  /* 0x000076326f6d7816 */ /* 0x040fe2000000006d */
[----:B------:R-:W-:Y:S01]  /*33f0*/  FMUL.FTZ R133, R108, R185 ;  /* 0x000000b96c857220 */ /* 0x000fe20000410000 */
[----:B------:R-:W-:-:S02]  /*3400*/  SHF.L.U32 R172, R111, 0x10, RZ ;  /* 0x000000106fac7819 */ /* 0x000fc400000006ff */
[----:B------:R-:W-:Y:S01]  /*3410*/  SHF.L.U32 R110, R110, 0x10, RZ ;  /* 0x000000106e6e7819 */ /* 0x000fe200000006ff */
[----:B------:R-:W-:Y:S01]  /*3420*/  IMAD.U32 R174, R109, 0x10000, RZ ;  /* 0x000100006dae7824 */ /* 0x000fe200078e00ff */
[----:B------:R-:W-:Y:S01]  /*3430*/  SHF.L.U32 R48, R48, 0x10, RZ ;  /* 0x0000001030307819 */ /* 0x000fe200000006ff */
[-C--:B------:R-:W-:Y:S01]  /*3440*/  FMUL.FTZ R127, R172, R185.reuse ;  /* 0x000000b9ac7f7220 */ /* 0x080fe20000410000 */
[----:B------:R-:W-:Y:S01]  /*3450*/  SHF.L.U32 R168, R51, 0x10, RZ ;  /* 0x0000001033a87819 */ /* 0x000fe200000006ff */
[-C--:B------:R-:W-:Y:S01]  /*3460*/  FMUL.FTZ R129, R110, R185.reuse ;  /* 0x000000b96e817220 */ /* 0x080fe20000410000 */
[----:B------:R-:W-:Y:S01]  /*3470*/  SHF.L.U32 R170, R49, 0x10, RZ ;  /* 0x0000001031aa7819 */ /* 0x000fe200000006ff */
[-C--:B------:R-:W-:Y:S01]  /*3480*/  FMUL.FTZ R174, R174, R185.reuse ;  /* 0x000000b9aeae7220 */ /* 0x080fe20000410000 */
[-C--:B------:R-:W-:Y:S01]  /*3490*/  FMUL.FTZ R172, R48, R185.reuse ;  /* 0x000000b930ac7220 */ /* 0x080fe20000410000 */
[-C--:B------:R-:W-:Y:S02]  /*34a0*/  FMUL.FTZ R168, R168, R185.reuse ;  /* 0x000000b9a8a87220 */ /* 0x080fe40000410000 */
[----:B------:R-:W-:Y:S01]  /*34b0*/  FMUL.FTZ R170, R170, R185 ;  /* 0x000000b9aaaa7220 */ /* 0x000fe20000410000 */
[----:B------:R-:W-:-:S02]  /*34c0*/  F2FP.BF16.F32.PACK_AB R51, R174, R127 ;  /* 0x0000007fae33723e */ /* 0x000fc400000010ff */
[----:B------:R-:W-:Y:S02]  /*34d0*/  F2FP.BF16.F32.PACK_AB R50, R168, R129 ;  /* 0x00000081a832723e */ /* 0x000fe400000010ff */
[----:B------:R-:W-:Y:S02]  /*34e0*/  F2FP.BF16.F32.PACK_AB R49, R170, R131 ;  /* 0x00000083aa31723e */ /* 0x000fe400000010ff */
[----:B------:R-:W-:-:S07]  /*34f0*/  F2FP.BF16.F32.PACK_AB R48, R172, R133 ;  /* 0x00000085ac30723e */ /* 0x000fce00000010ff */
.L_x_31:
[----:B------:R-:W0:Y:S02]  /*3500*/  @P5 LDC.64 R108, c[0x0][0x3a8] ;  /* 0x0000ea00ff6c5b82 */ /* 0x000e240000000a00 */
[C---:B0-----:R-:W-:Y:S01]  /*3510*/  @P5 IMAD.WIDE.U32 R108, R189.reuse, 0x10, R108 ;  /* 0x00000010bd6c5825 */ /* 0x041fe200078e006c */
[----:B------:R-:W-:-:S04]  /*3520*/  IADD3 R189, PT, PT, R189, 0x80, RZ ;  /* 0x00000080bdbd7810 */ /* 0x000fc80007ffe0ff */
[----:B------:R0:W-:Y:S03]  /*3530*/  @P5 STG.E.128 desc[UR6][R108.64], R48 ;  /* 0x000000306c005986 */ /* 0x0001e6000c101d06 */
.L_x_29:
[----:B------:R-:W-:Y:S05]  /*3540*/  BSYNC.RECONVERGENT B0 ;  /* 0x0000000000007941 */ /* 0x000fea0003800200 */
.L_x_28:
        /* <DEDUP_REMOVED lines=12> */
[----:B-----5:R-:W-:Y:S02]  /*3610*/  SHF.L.U32 R180, R111, 0x10, RZ ;  /* 0x000000106fb47819 */ /* 0x020fe400000006ff */
[C---:B------:R-:W-:Y:S02]  /*3620*/  PRMT R140, R109.reuse, 0x7632, R140 ;  /* 0x000076326d8c7816 */ /* 0x040fe4000000008c */
[----:B------:R-:W-:Y:S02]  /*3630*/  SHF.L.U32 R176, R109, 0x10, RZ ;  /* 0x000000106db07819 */ /* 0x000fe400000006ff */
[----:B------:R-:W-:Y:S02]  /*3640*/  PRMT R109, R110, 0x7632, R109 ;  /* 0x000076326e6d7816 */ /* 0x000fe4000000006d */
[----:B------:R-:W-:Y:S02]  /*3650*/  PRMT R178, R111, 0x7632, R178 ;  /* 0x000076326fb27816 */ /* 0x000fe400000000b2 */
[C---:B------:R-:W-:Y:S01]  /*3660*/  PRMT R111, R108.reuse, 0x7632, R111 ;  /* 0x000076326c6f7816 */ /* 0x040fe2000000006f */
[----:B------:R-:W-:Y:S01]  /*3670*/  IMAD.U32 R108, R108, 0x10000, RZ ;  /* 0x000100006c6c7824 */ /* 0x000fe200078e00ff */
[----:B------:R-:W-:-:S02]  /*3680*/  SHF.L.U32 R178, R178, 0x10, RZ ;  /* 0x00000010b2b27819 */ /* 0x000fc400000006ff */
[----:B------:R-:W-:Y:S02]  /*3690*/  SHF.L.U32 R110, R110, 0x10, RZ ;  /* 0x000000106e6e7819 */ /* 0x000fe400000006ff */
[----:B------:R-:W-:Y:S02]  /*36a0*/  SHF.L.U32 R140, R140, 0x10, RZ ;  /* 0x000000108c8c7819 */ /* 0x000fe400000006ff */
[C---:B--2---:R-:W-:Y:S02]  /*36b0*/  PRMT R182, R51.reuse, 0x7632, R182 ;  /* 0x0000763233b67816 */ /* 0x044fe400000000b6 */
[----:B------:R-:W-:Y:S02]  /*36c0*/  SHF.L.U32 R183, R51, 0x10, RZ ;  /* 0x0000001033b77819 */ /* 0x000fe400000006ff */
[C---:B------:R-:W-:Y:S02]  /*36d0*/  PRMT R51, R48.reuse, 0x7632, R51 ;  /* 0x0000763230337816 */ /* 0x040fe40000000033 */
[----:B------:R-:W-:Y:S01]  /*36e0*/  SHF.L.U32 R177, R48, 0x10, RZ ;  /* 0x0000001030b17819 */ /* 0x000fe200000006ff */
[-C--:B------:R-:W-:Y:S01]  /*36f0*/  FFMA.FTZ R183, R180, R185.reuse, R183 ;  /* 0x000000b9b4b77223 */ /* 0x080fe200000100b7 */
[C---:B------:R-:W-:Y:S01]  /*3700*/  PRMT R48, R49.reuse, 0x7632, R48 ;  /* 0x0000763231307816 */ /* 0x040fe20000000030 */
[----:B------:R-:W-:Y:S01]  /*3710*/  IMAD.U32 R49, R49, 0x10000, RZ ;  /* 0x0001000031317824 */ /* 0x000fe200078e00ff */
[----:B------:R-:W-:Y:S01]  /*3720*/  PRMT R141, R50, 0x7632, R141 ;  /* 0x00007632328d7816 */ /* 0x000fe2000000008d */
        /* <DEDUP_REMOVED lines=12> */
[-C--:B------:R-:W-:Y:S02]  /*37f0*/  FFMA.FTZ R178, R140, R185.reuse, R49 ;  /* 0x000000b98cb27223 */ /* 0x080fe40000010031 */
[----:B------:R-:W-:Y:S01]  /*3800*/  FFMA.FTZ R176, R176, R185, R51 ;  /* 0x000000b9b0b07223 */ /* 0x000fe20000010033 */
[----:B------:R-:W-:Y:S02]  /*3810*/  F2FP.BF16.F32.PACK_AB R51, R182, R183 ;  /* 0x000000b7b633723e */ /* 0x000fe400000010ff */
[----:B------:R-:W-:Y:S02]  /*3820*/  F2FP.BF16.F32.PACK_AB R50, R180, R181 ;  /* 0x000000b5b432723e */ /* 0x000fe400000010ff */
[----:B------:R-:W-:-:S02]  /*3830*/  F2FP.BF16.F32.PACK_AB R49, R178, R179 ;  /* 0x000000b3b231723e */ /* 0x000fc400000010ff */
[----:B------:R-:W-:Y:S01]  /*3840*/  F2FP.BF16.F32.PACK_AB R48, R176, R177 ;  /* 0x000000b1b030723e */ /* 0x000fe200000010ff */
[----:B------:R-:W-:Y:S06]  /*3850*/  BRA `(.L_x_36) ;  /* 0x0000000000c07947 */ /* 0x000fec0003800000 */
.L_x_35:
[----:B------:R-:W-:-:S04]  /*3860*/  ISETP.NE.U32.AND P6, PT, R140, RZ, PT ;  /* 0x000000ff8c00720c */ /* 0x000fc80003fc5070 */
[----:B------:R-:W-:-:S13]  /*3870*/  ISETP.NE.AND.EX P6, PT, R141, RZ, PT, P6 ;  /* 0x000000ff8d00720c */ /* 0x000fda0003fc5360 */
[----:B------:R-:W-:Y:S05]  /*3880*/  @P6 BRA `(.L_x_37) ;  /* 0x0000000000546947 */ /* 0x000fea0003800000 */
[C---:B-----5:R-:W-:Y:S01]  /*3890*/  PRMT R141, R111.reuse, 0x7632, R141 ;  /* 0x000076326f8d7816 */ /* 0x060fe2000000008d */
[----:B------:R-:W-:Y:S01]  /*38a0*/  IMAD.U32 R176, R111, 0x10000, RZ ;  /* 0x000100006fb07824 */ /* 0x000fe200078e00ff */
[C---:B------:R-:W-:Y:S02]  /*38b0*/  PRMT R140, R109.reuse, 0x7632, R140 ;  /* 0x000076326d8c7816 */ /* 0x040fe4000000008c */
[----:B------:R-:W-:Y:S01]  /*38c0*/  SHF.L.U32 R178, R109, 0x10, RZ ;  /* 0x000000106db27819 */ /* 0x000fe200000006ff */
[-C--:B------:R-:W-:Y:S01]  /*38d0*/  FMUL.FTZ R183, R176, R185.reuse ;  /* 0x000000b9b0b77220 */ /* 0x080fe20000410000 */
[----:B------:R-:W-:Y:S02]  /*38e0*/  PRMT R111, R108, 0x7632, R111 ;  /* 0x000076326c6f7816 */ /* 0x000fe4000000006f */
[----:B------:R-:W-:Y:S01]  /*38f0*/  PRMT R109, R110, 0x7632, R109 ;  /* 0x000076326e6d7816 */ /* 0x000fe2000000006d */
[----:B------:R-:W-:Y:S01]  /*3900*/  FMUL.FTZ R179, R178, R185 ;  /* 0x000000b9b2b37220 */ /* 0x000fe20000410000 */
[----:B------:R-:W-:Y:S01]  /*3910*/  SHF.L.U32 R108, R108, 0x10, RZ ;  /* 0x000000106c6c7819 */ /* 0x000fe200000006ff */
        /* <DEDUP_REMOVED lines=12> */
.L_x_37:
[----:B-----5:R-:W-:Y:S01]  /*39e0*/  PRMT R140, R111, 0x7632, R140 ;  /* 0x000076326f8c7816 */ /* 0x020fe2000000008c */
[C---:B------:R-:W-:Y:S01]  /*39f0*/  IMAD.U32 R50, R109.reuse, 0x10000, RZ ;  /* 0x000100006d327824 */ /* 0x040fe200078e00ff */
[----:B------:R-:W-:Y:S02]  /*3a00*/  PRMT R48, R108, 0x7632, R48 ;  /* 0x000076326c307816 */ /* 0x000fe40000000030 */
[----:B------:R-:W-:Y:S01]  /*3a10*/  PRMT R49, R109, 0x7632, R49 ;  /* 0x000076326d317816 */ /* 0x000fe20000000031 */
[----:B------:R-:W-:Y:S01]  /*3a20*/  FMUL.FTZ R179, R50, R185 ;  /* 0x000000b932b37220 */ /* 0x000fe20000410000 */
[----:B------:R-:W-:Y:S02]  /*3a30*/  PRMT R51, R110, 0x7632, R51 ;  /* 0x000076326e337816 */ /* 0x000fe40000000033 */
        /* <DEDUP_REMOVED lines=18> */
.L_x_36:
[----:B------:R-:W0:Y:S02]  /*3b60*/  @P5 LDC.64 R108, c[0x0][0x3a8] ;  /* 0x0000ea00ff6c5b82 */ /* 0x000e240000000a00 */
[----:B0-----:R-:W-:-:S05]  /*3b70*/  @P5 IMAD.WIDE.U32 R108, R189, 0x10, R108 ;  /* 0x00000010bd6c5825 */ /* 0x001fca00078e006c */
[----:B------:R0:W-:Y:S02]  /*3b80*/  @P5 STG.E.128 desc[UR6][R108.64], R48 ;  /* 0x000000306c005986 */ /* 0x0001e4000c101d06 */
.L_x_34:
[----:B------:R-:W-:Y:S05]  /*3b90*/  BSYNC.RECONVERGENT B0 ;  /* 0x0000000000007941 */ /* 0x000fea0003800200 */
.L_x_33:
[----:B01234-:R-:W-:Y:S01]  /*3ba0*/  FADD.FTZ R108, RZ, R166 ;  /* 0x000000a6ff6c7221 */ /* 0x01ffe20000010000 */
[C---:B------:R-:W-:Y:S01]  /*3bb0*/  ISETP.GT.U32.AND P5, PT, R123.reuse, 0xff, PT ;  /* 0x000000ff7b00780c */ /* 0x040fe20003fa4070 */
[----:B------:R-:W-:Y:S01]  /*3bc0*/  BSSY.RECONVERGENT B0, `(.L_x_38) ;  /* 0x00000d5000007945 */ /* 0x000fe20003800200 */
[----:B------:R-:W-:Y:S01]  /*3bd0*/  ISETP.GT.U32.AND P6, PT, R123, 0x17f, PT ;  /* 0x0000017f7b00780c */ /* 0x000fe20003fc4070 */
[----:B------:R-:W-:Y:S01]  /*3be0*/  FADD.FTZ R109, R169, R108 ;  /* 0x0000006ca96d7221 */ /* 0x000fe20000010000 */
[----:B------:R-:W-:Y:S01]  /*3bf0*/  P2R R110, PR, RZ, 0x1 ;  /* 0x00000001ff6e7803 */ /* 0x000fe20000000000 */
[----:B------:R-:W-:Y:S01]  /*3c00*/  HFMA2 R185, -RZ, RZ, 0, 0 ;  /* 0x00000000ffb97431 */ /* 0x000fe200000001ff */
[----:B------:R-:W-:Y:S01]  /*3c10*/  ISETP.GT.U32.AND P0, PT, R123, 0x1ff, PT ;  /* 0x000001ff7b00780c */ /* 0x000fe20003f04070 */
[----:B------:R-:W-:Y:S01]  /*3c20*/  FADD.FTZ R108, R164, R109 ;  /* 0x0000006da46c7221 */ /* 0x000fe20000010000 */
[----:B------:R-:W-:-:S03]  /*3c30*/  LOP3.LUT R189, R184, 0x1f, RZ, 0xc0, !PT ;  /* 0x0000001fb8bd7812 */ /* 0x000fc600078ec0ff */
[----:B------:R-:W-:-:S04]  /*3c40*/  FADD.FTZ R109, R171, R108 ;  /* 0x0000006cab6d7221 */ /* 0x000fc80000010000 */
[----:B------:R-:W-:-:S04]  /*3c50*/  FADD.FTZ R108, R162, R109 ;  /* 0x0000006da26c7221 */ /* 0x000fc80000010000 */
[----:B------:R-:W-:-:S04]  /*3c60*/  FADD.FTZ R109, R173, R108 ;  /* 0x0000006cad6d7221 */ /* 0x000fc80000010000 */
[----:B------:R-:W-:-:S04]  /*3c70*/  FADD.FTZ R108, R160, R109 ;  /* 0x0000006da06c7221 */ /* 0x000fc80000010000 */
[----:B------:R-:W-:-:S05]  /*3c80*/  FADD.FTZ R108, R175, R108 ;  /* 0x0000006caf6c7221 */ /* 0x000fca0000010000 */
[----:B------:R-:W-:-:S05]  /*3c90*/  FSEL R109, R108, RZ, P1 ;  /* 0x000000ff6c6d7208 */ /* 0x000fca0000800000 */
[----:B------:R-:W-:-:S04]  /*3ca0*/  FADD.FTZ R108, R158, R109 ;  /* 0x0000006d9e6c7221 */ /* 0x000fc80000010000 */
[----:B------:R-:W-:-:S04]  /*3cb0*/  FADD.FTZ R111, R161, R108 ;  /* 0x0000006ca16f7221 */ /* 0x000fc80000010000 */
[----:B------:R-:W-:-:S04]  /*3cc0*/  FADD.FTZ R108, R156, R111 ;  /* 0x0000006f9c6c7221 */ /* 0x000fc80000010000 */
[----:B------:R-:W-:-:S04]  /*3cd0*/  FADD.FTZ R111, R163, R108 ;  /* 0x0000006ca36f7221 */ /* 0x000fc80000010000 */
[----:B------:R-:W-:-:S04]  /*3ce0*/  FADD.FTZ R108, R154, R111 ;  /* 0x0000006f9a6c7221 */ /* 0x000fc80000010000 */
[----:B------:R-:W-:-:S04]  /*3cf0*/  FADD.FTZ R111, R165, R108 ;  /* 0x0000006ca56f7221 */ /* 0x000fc80000010000 */
[----:B------:R-:W-:-:S04]  /*3d00*/  FADD.FTZ R108, R152, R111 ;  /* 0x0000006f986c7221 */ /* 0x000fc80000010000 */
[----:B------:R-:W-:-:S04]  /*3d10*/  @P5 FADD.FTZ R109, R167, R108 ;  /* 0x0000006ca76d5221 */ /* 0x000fc80000010000 */
        /* <DEDUP_REMOVED lines=15> */
[----:B------:R-:W-:Y:S01]  /*3e10*/  @P0 FADD.FTZ R109, R151, R108 ;  /* 0x0000006c976d0221 */ /* 0x000fe20000010000 */
[----:B------:R-:W-:-:S03]  /*3e20*/  ISETP.GT.U32.AND P0, PT, R123, 0x27f, PT ;  /* 0x0000027f7b00780c */ /* 0x000fc60003f04070 */
        /* <DEDUP_REMOVED lines=26> */
[----:B------:R-:W-:-:S04]  /*3fd0*/  ISETP.NE.AND P0, PT, R110, RZ, PT ;  /* 0x000000ff6e00720c */ /* 0x000fc80003f05270 */
[----:B------:R-:W0:Y:S02]  /*3fe0*/  SHFL.BFLY PT, R108, R109, 0x1, 0x1f ;  /* 0x0c201f006d6c7f89 */ /* 0x000e2400000e0000 */
[----:B0-----:R-:W-:-:S05]  /*3ff0*/  FADD.FTZ R110, R109, R108 ;  /* 0x0000006c6d6e7221 */ /* 0x001fca0000010000 */
[----:B------:R-:W0:Y:S02]  /*4000*/  SHFL.BFLY PT, R111, R110, 0x2, 0x1f ;  /* 0x0c401f006e6f7f89 */ /* 0x000e2400000e0000 */
[----:B0-----:R-:W-:-:S05]  /*4010*/  FADD.FTZ R111, R110, R111 ;  /* 0x0000006f6e6f7221 */ /* 0x001fca0000010000 */
[----:B------:R-:W0:Y:S02]  /*4020*/  SHFL.BFLY PT, R108, R111, 0x4, 0x1f ;  /* 0x0c801f006f6c7f89 */ /* 0x000e2400000e0000 */
[----:B0-----:R-:W-:-:S05]  /*4030*/  FADD.FTZ R140, R111, R108 ;  /* 0x0000006c6f8c7221 */ /* 0x001fca0000010000 */
[----:B------:R-:W0:Y:S02]  /*4040*/  SHFL.BFLY PT, R141, R140, 0x8, 0x1f ;  /* 0x0d001f008c8d7f89 */ /* 0x000e2400000e0000 */
[----:B0-----:R-:W-:-:S05]  /*4050*/  FADD.FTZ R141, R140, R141 ;  /* 0x0000008d8c8d7221 */ /* 0x001fca0000010000 */
[----:B------:R-:W0:Y:S02]  /*4060*/  SHFL.BFLY PT, R108, R141, 0x10, 0x1f ;  /* 0x0e001f008d6c7f89 */ /* 0x000e2400000e0000 */
[----:B0-----:R-:W-:-:S04]  /*4070*/  FADD.FTZ R108, R141, R108 ;  /* 0x0000006c8d6c7221 */ /* 0x001fc80000010000 */
[----:B------:R-:W-:-:S04]  /*4080*/  FMUL.FTZ R108, R11, R108 ;  /* 0x0000006c0b6c7220 */ /* 0x000fc80000410000 */
[--C-:B------:R-:W-:Y:S01]  /*4090*/  FADD.FTZ R109, R166, -R108.reuse ;  /* 0x8000006ca66d7221 */ /* 0x100fe20000010000 */
[--C-:B------:R-:W-:Y:S01]  /*40a0*/  FADD.FTZ R190, R169, -R108.reuse ;  /* 0x8000006ca9be7221 */ /* 0x100fe20000010000 */
[--C-:B------:R-:W-:Y:S01]  /*40b0*/  FADD.FTZ R110, R164, -R108.reuse ;  /* 0x8000006ca46e7221 */ /* 0x100fe20000010000 */
[--C-:B------:R-:W-:Y:S01]  /*40c0*/  FADD.FTZ R140, R173, -R108.reuse ;  /* 0x8000006cad8c7221 */ /* 0x100fe20000010000 */
[----:B------:R-:W-:Y:S01]  /*40d0*/  FFMA.FTZ R109, R109, R109, RZ ;  /* 0x0000006d6d6d7223 */ /* 0x000fe200000100ff */
[--C-:B------:R-:W-:Y:S01]  /*40e0*/  FADD.FTZ R111, R161, -R108.reuse ;  /* 0x8000006ca16f7221 */ /* 0x100fe20000010000 */
[--C-:B------:R-:W-:Y:S02]  /*40f0*/  FADD.FTZ R141, R156, -R108.reuse ;  /* 0x8000006c9c8d7221 */ /* 0x100fe40000010000 */
[----:B------:R-:W-:Y:S01]  /*4100*/  FFMA.FTZ R109, R190, R190, R109 ;  /* 0x000000bebe6d7223 */ /* 0x000fe2000001006d */
[----:B------:R-:W-:-:S03]  /*4110*/  FADD.FTZ R190, R171, -R108 ;  /* 0x8000006cabbe7221 */ /* 0x000fc60000010000 */
[----:B------:R-:W-:Y:S01]  /*4120*/  FFMA.FTZ R109, R110, R110, R109 ;  /* 0x0000006e6e6d7223 */ /* 0x000fe2000001006d */
[----:B------:R-:W-:-:S03]  /*4130*/  FADD.FTZ R110, R162, -R108 ;  /* 0x8000006ca26e7221 */ /* 0x000fc60000010000 */
[----:B------:R-:W-:-:S04]  /*4140*/  FFMA.FTZ R109, R190, R190, R109 ;  /* 0x000000bebe6d7223 */ /* 0x000fc8000001006d */
[----:B------:R-:W-:Y:S01]  /*4150*/  FFMA.FTZ R109, R110, R110, R109 ;  /* 0x0000006e6e6d7223 */ /* 0x000fe2000001006d */
[----:B------:R-:W-:-:S03]  /*4160*/  FADD.FTZ R110, R160, -R108 ;  /* 0x8000006ca06e7221 */ /* 0x000fc60000010000 */
[----:B------:R-:W-:Y:S01]  /*4170*/  FFMA.FTZ R109, R140, R140, R109 ;  /* 0x0000008c8c6d7223 */ /* 0x000fe2000001006d */
[----:B------:R-:W-:-:S03]  /*4180*/  FADD.FTZ R140, R175, -R108 ;  /* 0x8000006caf8c7221 */ /* 0x000fc60000010000 */
[----:B------:R-:W-:Y:S01]  /*4190*/  FFMA.FTZ R109, R110, R110, R109 ;  /* 0x0000006e6e6d7223 */ /* 0x000fe2000001006d */
[----:B------:R-:W-:-:S03]  /*41a0*/  FADD.FTZ R110, R158, -R108 ;  /* 0x8000006c9e6e7221 */ /* 0x000fc60000010000 */
[----:B------:R-:W-:-:S05]  /*41b0*/  FFMA.FTZ R109, R140, R140, R109 ;  /* 0x0000008c8c6d7223 */ /* 0x000fca000001006d */
[----:B------:R-:W-:-:S05]  /*41c0*/  FSEL R109, R109, RZ, P1 ;  /* 0x000000ff6d6d7208 */ /* 0x000fca0000800000 */
[----:B------:R-:W-:-:S04]  /*41d0*/  FFMA.FTZ R110, R110, R110, R109 ;  /* 0x0000006e6e6e7223 */ /* 0x000fc8000001006d */
[----:B------:R-:W-:Y:S01]  /*41e0*/  FFMA.FTZ R110, R111, R111, R110 ;  /* 0x0000006f6f6e7223 */ /* 0x000fe2000001006e */
[----:B------:R-:W-:-:S03]  /*41f0*/  FADD.FTZ R111, R163, -R108 ;  /* 0x8000006ca36f7221 */ /* 0x000fc60000010000 */
        /* <DEDUP_REMOVED lines=10> */
[----:B------:R-:W-:Y:S01]  /*42a0*/  @P5 FFMA.FTZ R109, R111, R111, R110 ;  /* 0x0000006f6f6d5223 */ /* 0x000fe2000001006e */
[--C-:B------:R-:W-:Y:S01]  /*42b0*/  FADD.FTZ R110, R150, -R108.reuse ;  /* 0x8000006c966e7221 */ /* 0x100fe20000010000 */
[----:B------:R-:W-:Y:S01]  /*42c0*/  FADD.FTZ R111, R153, -R108 ;  /* 0x8000006c996f7221 */ /* 0x000fe20000010000 */
[----:B------:R-:W-:Y:S02]  /*42d0*/  ISETP.GT.U32.AND P5, PT, R123, 0x1ff, PT ;  /* 0x000001ff7b00780c */ /* 0x000fe40003fa4070 */
        /* <DEDUP_REMOVED lines=78> */
[----:B------:R-:W-:-:S04]  /*47c0*/  FFMA.FTZ R110, R141, R141, R110 ;  /* 0x0000008d8d6e7223 */ /* 0x000fc8000001006e */
[----:B------:R-:W-:Y:S01]  /*47d0*/  @P5 FFMA.FTZ R109, R111, R111, R110 ;  /* 0x0000006f6f6d5223 */ /* 0x000fe2000001006e */
[----:B------:R-:W-:-:S04]  /*47e0*/  LOP3.LUT P5, RZ, R184, 0x1f, RZ, 0xc0, !PT ;  /* 0x0000001fb8ff7812 */ /* 0x000fc800078ac0ff */
        /* <DEDUP_REMOVED lines=9> */
[----:B0-----:R-:W-:Y:S01]  /*4880*/  FADD.FTZ R109, R141, R190 ;  /* 0x000000be8d6d7221 */ /* 0x001fe20000010000 */
[----:B------:R-:W-:Y:S06]  /*4890*/  @P5 BRA `(.L_x_39) ;  /* 0x00000000001c5947 */ /* 0x000fec0003800000 */
[----:B------:R-:W0:Y:S01]  /*48a0*/  S2UR UR5, SR_CgaCtaId ;  /* 0x00000000000579c3 */ /* 0x000e220000008800 */
[----:B------:R-:W-:Y:S01]  /*48b0*/  UMOV UR4, 0x400 ;  /* 0x0000040000047882 */ /* 0x000fe20000000000 */
[----:B------:R-:W-:-:S04]  /*48c0*/  SHF.R.U32.HI R110, RZ, 0x2, R184 ;  /* 0x00000002ff6e7819 */ /* 0x000fc800000116b8 */
[----:B------:R-:W-:Y:S01]  /*48d0*/  LOP3.LUT R110, R110, 0x18, RZ, 0xc0, !PT ;  /* 0x000000186e6e7812 */ /* 0x000fe200078ec0ff */
[----:B0-----:R-:W-:-:S04]  /*48e0*/  ULEA UR4, UR5, UR4, 0x18 ;  /* 0x0000000405047291 */ /* 0x001fc8000f8ec0ff */
[----:B------:R-:W-:-:S09]  /*48f0*/  @UP1 UIADD3 UR4, UPT, UPT, UR4, 0x20, URZ ;  /* 0x0000002004041890 */ /* 0x000fd2000fffe0ff */
[----:B------:R0:W-:Y:S03]  /*4900*/  STS.64 [R110+UR4], R108 ;  /* 0x0000006c6e007988 */ /* 0x0001e60008000a04 */
.L_x_39:
[----:B------:R-:W-:Y:S05]  /*4910*/  BSYNC.RECONVERGENT B0 ;  /* 0x0000000000007941 */ /* 0x000fea0003800200 */
.L_x_38:
[----:B------:R-:W-:Y:S01]  /*4920*/  BAR.SYNC.DEFER_BLOCKING 0x0 ;  /* 0x0000000000007b1d */ /* 0x000fe20000010000 */
[----:B------:R-:W-:Y:S02]  /*4930*/  ISETP.GT.U32.AND P5, PT, R189, 0x3, PT ;  /* 0x00000003bd00780c */ /* 0x000fe40003fa4070 */
[----:B0-----:R-:W-:-:S03]  /*4940*/  CS2R R108, SRZ ;  /* 0x00000000006c7805 */ /* 0x001fc6000001ff00 */
[----:B------:R-:W-:Y:S08]  /*4950*/  BSSY.RECONVERGENT B0, `(.L_x_40) ;  /* 0x000000a000007945 */ /* 0x000ff00003800200 */
[----:B------:R-:W-:Y:S05]  /*4960*/  @P5 BRA `(.L_x_41) ;  /* 0x0000000000205947 */ /* 0x000fea0003800000 */
[----:B------:R-:W0:Y:S01]  /*4970*/  S2UR UR5, SR_CgaCtaId ;  /* 0x00000000000579c3 */ /* 0x000e220000008800 */
[----:B------:R-:W-:Y:S01]  /*4980*/  UMOV UR4, 0x400 ;  /* 0x0000040000047882 */ /* 0x000fe20000000000 */
[----:B------:R-:W-:Y:S02]  /*4990*/  SHF.L.U32 R108, R184, 0x3, RZ ;  /* 0x00000003b86c7819 */ /* 0x000fe400000006ff */
[----:B------:R-:W-:Y:S02]  /*49a0*/  MOV R185, R122 ;  /* 0x0000007a00b97202 */ /* 0x000fe40000000f00 */
[----:B------:R-:W-:Y:S01]  /*49b0*/  LOP3.LUT R108, R108, 0xf8, RZ, 0xc0, !PT ;  /* 0x000000f86c6c7812 */ /* 0x000fe200078ec0ff */
[----:B0-----:R-:W-:-:S04]  /*49c0*/  ULEA UR4, UR5, UR4, 0x18 ;  /* 0x0000000405047291 */ /* 0x001fc8000f8ec0ff */
[----:B------:R-:W-:-:S09]  /*49d0*/  @UP1 UIADD3 UR4, UPT, UPT, UR4, 0x20, URZ ;  /* 0x0000002004041890 */ /* 0x000fd2000fffe0ff */
[----:B------:R-:W0:Y:S03]  /*49e0*/  LDS.64 R108, [R108+UR4] ;  /* 0x000000046c6c7984 */ /* 0x000e260008000a00 */
.L_x_41:
[----:B------:R-:W-:Y:S05]  /*49f0*/  BSYNC.RECONVERGENT B0 ;  /* 0x0000000000007941 */ /* 0x000fea0003800200 */
.L_x_40:
[----:B------:R-:W1:Y:S01]  /*4a00*/  SHFL.DOWN PT, R110, R185, 0x2, 0x1f ;  /* 0x08401f00b96e7f89 */ /* 0x000e6200000e0000 */
[-C--:B------:R-:W-:Y:S01]  /*4a10*/  I2FP.F32.S32 R191, R185.reuse ;  /* 0x000000b900bf7245 */ /* 0x080fe20000201400 */
[----:B------:R-:W-:Y:S01]  /*4a20*/  BSSY.RECONVERGENT B0, `(.L_x_42) ;  /* 0x0000062000007945 */ /* 0x000fe20003800200 */
[----:B------:R-:W-:Y:S01]  /*4a30*/  ISETP.NE.AND P5, PT, RZ, UR10, PT ;  /* 0x0000000aff007c0c */ /* 0x000fe2000bfa5270 */
[----:B0-----:R-:W0:Y:S01]  /*4a40*/  SHFL.DOWN PT, R111, R108, 0x2, 0x1f ;  /* 0x08401f006c6f7f89 */ /* 0x001e2200000e0000 */
[----:B-1----:R-:W-:Y:S02]  /*4a50*/  IADD3 R140, PT, PT, R110, R185, RZ ;  /* 0x000000b96e8c7210 */ /* 0x002fe40007ffe0ff */
[----:B------:R-:W-:Y:S02]  /*4a60*/  I2FP.F32.S32 R190, R110 ;  /* 0x0000006e00be7245 */ /* 0x000fe40000201400 */
[----:B------:R-:W-:Y:S01]  /*4a70*/  I2FP.F32.S32 R141, R140 ;  /* 0x0000008c008d7245 */ /* 0x000fe20000201400 */
[----:B------:R-:W1:Y:S02]  /*4a80*/  SHFL.DOWN PT, R193, R140, 0x1, 0x1f ;  /* 0x08201f008cc17f89 */ /* 0x000e6400000e0000 */
[----:B0-----:R-:W-:Y:S01]  /*4a90*/  FMUL.FTZ R110, R111, R190 ;  /* 0x000000be6f6e7220 */ /* 0x001fe20000410000 */
[----:B------:R-:W0:Y:S03]  /*4aa0*/  MUFU.RCP R189, R141 ;  /* 0x0000008d00bd7308 */ /* 0x000e260000001000 */
[----:B------:R-:W-:Y:S01]  /*4ab0*/  FFMA.FTZ R110, R191, R108, R110 ;  /* 0x0000006cbf6e7223 */ /* 0x000fe2000001006e */
[----:B------:R-:W-:-:S04]  /*4ac0*/  FADD.FTZ R108, -R111, R108 ;  /* 0x0000006c6f6c7221 */ /* 0x000fc80000010100 */
[----:B------:R-:W-:-:S04]  /*4ad0*/  FMUL.FTZ R108, R108, R108 ;  /* 0x0000006c6c6c7220 */ /* 0x000fc80000410000 */
[----:B------:R-:W-:-:S04]  /*4ae0*/  FMUL.FTZ R108, R108, R191 ;  /* 0x000000bf6c6c7220 */ /* 0x000fc80000410000 */
[----:B------:R-:W-:Y:S01]  /*4af0*/  FMUL.FTZ R108, R108, R190 ;  /* 0x000000be6c6c7220 */ /* 0x000fe20000410000 */
[----:B0-----:R-:W-:Y:S01]  /*4b00*/  FMUL.FTZ R192, R189, R110 ;  /* 0x0000006ebdc07220 */ /* 0x001fe20000410000 */
[----:B-1----:R-:W-:Y:S01]  /*4b10*/  IMAD.IADD R110, R140, 0x1, R193 ;  /* 0x000000018c6e7824 */ /* 0x002fe200078e02c1 */
[----:B------:R-:W-:-:S03]  /*4b20*/  I2FP.F32.S32 R193, R193 ;  /* 0x000000c100c17245 */ /* 0x000fc60000201400 */
[----:B------:R-:W0:Y:S01]  /*4b30*/  SHFL.DOWN PT, R195, R192, 0x1, 0x1f ;  /* 0x08201f00c0c37f89 */ /* 0x000e2200000e0000 */
[----:B------:R-:W-:-:S06]  /*4b40*/  I2FP.F32.S32 R194, R110 ;  /* 0x0000006e00c27245 */ /* 0x000fcc0000201400 */
[----:B------:R-:W1:Y:S01]  /*4b50*/  MUFU.RCP R194, R194 ;  /* 0x000000c200c27308 */ /* 0x000e620000001000 */
[----:B0-----:R-:W-:-:S04]  /*4b60*/  FMUL.FTZ R110, R195, R193 ;  /* 0x000000c1c36e7220 */ /* 0x001fc80000410000 */
[----:B------:R-:W-:Y:S01]  /*4b70*/  FFMA.FTZ R185, R141, R192, R110 ;  /* 0x000000c08db97223 */ /* 0x000fe2000001006e */
[----:B------:R-:W-:-:S03]  /*4b80*/  FADD.FTZ R192, R192, -R195 ;  /* 0x800000c3c0c07221 */ /* 0x000fc60000010000 */
[----:B-1----:R-:W-:Y:S01]  /*4b90*/  FMUL.FTZ R140, R194, R185 ;  /* 0x000000b9c28c7220 */ /* 0x002fe20000410000 */
[----:B------:R-:W-:-:S04]  /*4ba0*/  FMUL.FTZ R192, R192, R192 ;  /* 0x000000c0c0c07220 */ /* 0x000fc80000410000 */
[----:B------:R0:W1:Y:S01]  /*4bb0*/  SHFL.IDX PT, R199, R140, RZ, 0x1f ;  /* 0x00001fff8cc77589 */ /* 0x00006200000e0000 */
[----:B------:R-:W-:-:S04]  /*4bc0*/  FMUL.FTZ R192, R141, R192 ;  /* 0x000000c08dc07220 */ /* 0x000fc80000410000 */
[----:B------:R-:W-:Y:S01]  /*4bd0*/  FMUL.FTZ R192, R192, R193 ;  /* 0x000000c1c0c07220 */ /* 0x000fe20000410000 */
[----:B0-----:R-:W0:Y:S01]  /*4be0*/  LDC R140, c[0x0][0x448] ;  /* 0x00011200ff8c7b82 */ /* 0x001e220000000800 */
[C---:B-1----:R-:W-:Y:S01]  /*4bf0*/  FMUL.FTZ R110, R199.reuse, R199 ;  /* 0x000000c7c76e7220 */ /* 0x042fe20000410000 */
[----:B------:R-:W-:-:S04]  /*4c00*/  FSEL R185, R199, RZ, !P5 ;  /* 0x000000ffc7b97208 */ /* 0x000fc80006800000 */
[----:B------:R-:W-:Y:S02]  /*4c10*/  FSEL R197, R110, RZ, P5 ;  /* 0x000000ff6ec57208 */ /* 0x000fe40002800000 */
[----:B------:R-:W1:Y:S01]  /*4c20*/  SHFL.DOWN PT, R110, R109, 0x2, 0x1f ;  /* 0x08401f006d6e7f89 */ /* 0x000e6200000e0000 */
[----:B------:R-:W-:Y:S01]  /*4c30*/  ISETP.NE.AND P5, PT, R184, RZ, PT ;  /* 0x000000ffb800720c */ /* 0x000fe20003fa5270 */
[----:B-1----:R-:W-:-:S04]  /*4c40*/  FADD.FTZ R110, R110, R109 ;  /* 0x0000006d6e6e7221 */ /* 0x002fc80000010000 */
[----:B------:R-:W-:-:S05]  /*4c50*/  FFMA.FTZ R108, R189, R108, R110 ;  /* 0x0000006cbd6c7223 */ /* 0x000fca000001006e */
[----:B------:R-:W1:Y:S02]  /*4c60*/  SHFL.DOWN PT, R111, R108, 0x1, 0x1f ;  /* 0x08201f006c6f7f89 */ /* 0x000e6400000e0000 */
[----:B-1----:R-:W-:Y:S02]  /*4c70*/  FADD.FTZ R111, R108, R111 ;  /* 0x0000006f6c6f7221 */ /* 0x002fe40000010000 */
[----:B------:R-:W1:Y:S02]  /*4c80*/  @!P5 LDC.64 R108, c[0x0][0x3c8] ;  /* 0x0000f200ff6cdb82 */ /* 0x000e640000000a00 */
[----:B------:R-:W-:-:S05]  /*4c90*/  FFMA.FTZ R192, R194, R192, R111 ;  /* 0x000000c0c2c07223 */ /* 0x000fca000001006f */
[----:B------:R-:W0:Y:S01]  /*4ca0*/  SHFL.IDX PT, R141, R192, RZ, 0x1f ;  /* 0x00001fffc08d7589 */ /* 0x000e2200000e0000 */
[----:B------:R-:W2:Y:S01]  /*4cb0*/  @!P5 LDC.64 R110, c[0x0][0x3c0] ;  /* 0x0000f000ff6edb82 */ /* 0x000ea20000000a00 */
[----:B-1----:R-:W-:-:S04]  /*4cc0*/  @!P5 IMAD.WIDE R108, R124, 0x4, R108 ;  /* 0x000000047c6cd825 */ /* 0x002fc800078e026c */
[----:B0-----:R-:W-:Y:S01]  /*4cd0*/  FFMA.FTZ R140, R141, UR11, R140 ;  /* 0x0000000b8d8c7c23 */ /* 0x001fe2000801008c */
[----:B--2---:R-:W-:-:S04]  /*4ce0*/  @!P5 IMAD.WIDE R110, R124, 0x4, R110 ;  /* 0x000000047c6ed825 */ /* 0x004fc800078e026e */
[----:B------:R-:W-:Y:S01]  /*4cf0*/  FADD.FTZ R140, R140, R197 ;  /* 0x000000c58c8c7221 */ /* 0x000fe20000010000 */
[----:B------:R0:W-:Y:S03]  /*4d00*/  @!P5 STG.E desc[UR6][R110.64], R199 ;  /* 0x000000c76e00d986 */ /* 0x0001e6000c101906 */
[----:B------:R-:W1:Y:S02]  /*4d10*/  MUFU.RSQ R189, R140 ;  /* 0x0000008c00bd7308 */ /* 0x000e640000001400 */
[----:B-1----:R0:W-:Y:S01]  /*4d20*/  @!P5 STG.E desc[UR6][R108.64], R189 ;  /* 0x000000bd6c00d986 */ /* 0x0021e2000c101906 */
[----:B------:R-:W-:Y:S05]  /*4d30*/  @!P1 BRA `(.L_x_43) ;  /* 0x0000000000c09947 */ /* 0x000fea0003800000 */
[--C-:B------:R-:W-:Y:S01]  /*4d40*/  FADD.FTZ R140, R162, -R185.reuse ;  /* 0x800000b9a28c7221 */ /* 0x100fe20000010000 */
[--C-:B0-----:R-:W-:Y:S01]  /*4d50*/  FADD.FTZ R110, R164, -R185.reuse ;  /* 0x800000b9a46e7221 */ /* 0x101fe20000010000 */
[----:B------:R-:W-:Y:S01]  /*4d60*/  SHF.L.U32 R141, R105, 0x10, RZ ;  /* 0x00000010698d7819 */ /* 0x000fe200000006ff */
[----:B------:R-:W-:Y:S01]  /*4d70*/  FADD.FTZ R184, R160, -R185 ;  /* 0x800000b9a0b87221 */ /* 0x000fe20000010000 */
[----:B------:R-:W-:Y:S01]  /*4d80*/  SHF.L.U32 R191, R101, 0x10, RZ ;  /* 0x0000001065bf7819 */ /* 0x000fe200000006ff */
[C---:B------:R-:W-:Y:S01]  /*4d90*/  FMUL.FTZ R140, R189.reuse, R140 ;  /* 0x0000008cbd8c7220 */ /* 0x040fe20000410000 */
[----:B------:R-:W-:Y:S01]  /*4da0*/  SHF.L.U32 R195, R102, 0x10, RZ ;  /* 0x0000001066c37819 */ /* 0x000fe200000006ff */
[----:B------:R-:W-:Y:S02]  /*4db0*/  IMAD.U32 R193, R106, 0x10000, RZ ;  /* 0x000100006ac17824 */ /* 0x000fe400078e00ff */
[C---:B------:R-:W-:Y:S01]  /*4dc0*/  FMUL.FTZ R110, R189.reuse, R110 ;  /* 0x0000006ebd6e7220 */ /* 0x040fe20000410000 */
[----:B------:R-:W-:Y:S01]  /*4dd0*/  FMUL.FTZ R190, R189, R184 ;  /* 0x000000b8bdbe7220 */ /* 0x000fe20000410000 */
[----:B------:R-:W-:Y:S01]  /*4de0*/  SHF.L.U32 R197, R107, 0x10, RZ ;  /* 0x000000106bc57819 */ /* 0x000fe200000006ff */
[----:B------:R-:W-:Y:S01]  /*4df0*/  FFMA.FTZ R195, R140, R193, R195 ;  /* 0x000000c18cc37223 */ /* 0x000fe200000100c3 */
[----:B------:R-:W-:Y:S01]  /*4e00*/  FFMA.FTZ R184, R110, R141, R191 ;  /* 0x0000008d6eb87223 */ /* 0x000fe200000100bf */
[----:B------:R-:W-:Y:S01]  /*4e10*/  SHF.L.U32 R199, R103, 0x10, RZ ;  /* 0x0000001067c77819 */ /* 0x000fe200000006ff */
[----:B------:R-:W0:Y:S01]  /*4e20*/  LDC.64 R140, c[0x0][0x428] ;  /* 0x00010a00ff8c7b82 */ /* 0x000e220000000a00 */
[--C-:B------:R-:W-:Y:S01]  /*4e30*/  FADD.FTZ R108, R166, -R185.reuse ;  /* 0x800000b9a66c7221 */ /* 0x100fe20000010000 */
[----:B------:R-:W-:Y:S01]  /*4e40*/  SHF.L.U32 R109, R104, 0x10, RZ ;  /* 0x00000010686d7819 */ /* 0x000fe200000006ff */
[----:B------:R-:W-:Y:S01]  /*4e50*/  FADD.FTZ R110, R169, -R185 ;  /* 0x800000b9a96e7221 */ /* 0x000fe20000010000 */
[----:B------:R-:W-:Y:S01]  /*4e60*/  SHF.L.U32 R111, R100, 0x10, RZ ;  /* 0x00000010646f7819 */ /* 0x000fe200000006ff */
[----:B------:R-:W-:Y:S01]  /*4e70*/  FMUL.FTZ R108, R189, R108 ;  /* 0x0000006cbd6c7220 */ /* 0x000fe20000410000 */
[----:B------:R-:W-:Y:S01]  /*4e80*/  FFMA.FTZ R194, R190, R197, R199 ;  /* 0x000000c5bec27223 */ /* 0x000fe200000100c7 */
[--C-:B------:R-:W-:Y:S01]  /*4e90*/  FADD.FTZ R190, R171, -R185.reuse ;  /* 0x800000b9abbe7221 */ /* 0x100fe20000010000 */
[--C-:B------:R-:W-:Y:S01]  /*4ea0*/  FADD.FTZ R192, R173, -R185.reuse ;  /* 0x800000b9adc07221 */ /* 0x100fe20000010000 */
[----:B------:R-:W-:Y:S01]  /*4eb0*/  FADD.FTZ R196, R175, -R185 ;  /* 0x800000b9afc47221 */ /* 0x000fe20000010000 */
[----:B------:R-:W-:Y:S01]  /*4ec0*/  FFMA.FTZ R108, R108, R109, R111 ;  /* 0x0000006d6c6c7223 */ /* 0x000fe2000001006f */
[----:B------:R-:W-:Y:S01]  /*4ed0*/  SHF.L.U32 R191, R3, 0x10, RZ ;  /* 0x0000001003bf7819 */ /* 0x000fe200000006ff */
[----:B------:R-:W-:Y:S01]  /*4ee0*/  FMUL.FTZ R190, R189, R190 ;  /* 0x000000bebdbe7220 */ /* 0x000fe20000410000 */
[----:B------:R-:W-:Y:S01]  /*4ef0*/  SHF.L.U32 R193, R4, 0x10, RZ ;  /* 0x0000001004c17819 */ /* 0x000fe200000006ff */
[----:B------:R-:W-:Y:S01]  /*4f00*/  IMAD.U32 R111, R2, 0x10000, RZ ;  /* 0x00010000026f7824 */ /* 0x000fe200078e00ff */
[----:B------:R-:W-:Y:S01]  /*4f10*/  SHF.L.U32 R109, R0, 0x10, RZ ;  /* 0x00000010006d7819 */ /* 0x000fe200000006ff */
[----:B------:R-:W-:Y:S01]  /*4f20*/  IMAD.U32 R201, R7, 0x10000, RZ ;  /* 0x0001000007c97824 */ /* 0x000fe200078e00ff */
[----:B------:R-:W-:Y:S01]  /*4f30*/  SHF.L.U32 R197, R5, 0x10, RZ ;  /* 0x0000001005c57819 */ /* 0x000fe200000006ff */
[C---:B------:R-:W-:Y:S01]  /*4f40*/  FMUL.FTZ R196, R189.reuse, R196 ;  /* 0x000000c4bdc47220 */ /* 0x040fe20000410000 */
[----:B------:R-:W-:Y:S01]  /*4f50*/  SHF.L.U32 R199, R6, 0x10, RZ ;  /* 0x0000001006c77819 */ /* 0x000fe200000006ff */
[C---:B------:R-:W-:Y:S01]  /*4f60*/  FMUL.FTZ R192, R189.reuse, R192 ;  /* 0x000000c0bdc07220 */ /* 0x040fe20000410000 */
[----:B------:R-:W-:Y:S01]  /*4f70*/  SHF.L.U32 R203, R8, 0x10, RZ ;  /* 0x0000001008cb7819 */ /* 0x000fe200000006ff */
[----:B------:R-:W-:Y:S01]  /*4f80*/  FMUL.FTZ R110, R189, R110 ;  /* 0x0000006ebd6e7220 */ /* 0x000fe20000410000 */
[----:B------:R-:W-:Y:S01]  /*4f90*/  FFMA.FTZ R193, R190, R191, R193 ;  /* 0x000000bfbec17223 */ /* 0x000fe200000100c1 */
[----:B------:R-:W-:Y:S01]  /*4fa0*/  FFMA.FTZ R192, R192, R197, R199 ;  /* 0x000000c5c0c07223 */ /* 0x000fe200000100c7 */
[----:B0-----:R-:W-:-:S04]  /*4fb0*/  IMAD.WIDE.U32 R140, R125, 0x10, R140 ;  /* 0x000000107d8c7825 */ /* 0x001fc800078e008c */
[----:B------:R-:W-:Y:S01]  /*4fc0*/  FFMA.FTZ R201, R196, R201, R203 ;  /* 0x000000c9c4c97223 */ /* 0x000fe200000100cb */
[----:B------:R-:W-:Y:S01]  /*4fd0*/  FFMA.FTZ R191, R110, R109, R111 ;  /* 0x0000006d6ebf7223 */ /* 0x000fe2000001006f */
[----:B------:R-:W-:Y:S02]  /*4fe0*/  F2FP.BF16.F32.PACK_AB R109, R193, R184 ;  /* 0x000000b8c16d723e */ /* 0x000fe400000010ff */
[----:B------:R-:W-:Y:S02]  /*4ff0*/  F2FP.BF16.F32.PACK_AB R110, R192, R195 ;  /* 0x000000c3c06e723e */ /* 0x000fe400000010ff */
[----:B------:R-:W-:Y:S02]  /*5000*/  F2FP.BF16.F32.PACK_AB R111, R201, R194 ;  /* 0x000000c2c96f723e */ /* 0x000fe400000010ff */
[----:B------:R-:W-:Y:S02]  /*5010*/  F2FP.BF16.F32.PACK_AB R108, R191, R108 ;  /* 0x0000006cbf6c723e */ /* 0x000fe400000010ff */
[----:B------:R-:W-:-:S03]  /*5020*/  IADD3 R125, PT, PT, R125, 0x80, RZ ;  /* 0x000000807d7d7810 */ /* 0x000fc60007ffe0ff */
[----:B------:R1:W-:Y:S04]  /*5030*/  STG.E.128 desc[UR6][R140.64], R108 ;  /* 0x0000006c8c007986 */ /* 0x0003e8000c101d06 */
.L_x_43:
[----:B------:R-:W-:Y:S05]  /*5040*/  BSYNC.RECONVERGENT B0 ;  /* 0x0000000000007941 */ /* 0x000fea0003800200 */
.L_x_42:
[----:B------:R-:W-:Y:S01]  /*5050*/  ISETP.NE.AND P1, PT, R186, RZ, PT ;  /* 0x000000ffba00720c */ /* 0x000fe20003f25270 */
[----:B------:R-:W-:-:S12]  /*5060*/  BSSY.RECONVERGENT B0, `(.L_x_44) ;  /* 0x0000032000007945 */ /* 0x000fd80003800200 */
[----:B------:R-:W-:Y:S05]  /*5070*/  @!P1 BRA `(.L_x_45) ;  /* 0x0000000000c09947 */ /* 0x000fea0003800000 */
[--C-:B-1----:R-:W-:Y:S01]  /*5080*/  FADD.FTZ R140, R154, -R185.reuse ;  /* 0x800000b99a8c7221 */ /* 0x102fe20000010000 */
[--C-:B0-----:R-:W-:Y:S01]  /*5090*/  FADD.FTZ R110, R156, -R185.reuse ;  /* 0x800000b99c6e7221 */ /* 0x101fe20000010000 */
[----:B------:R-:W-:Y:S01]  /*50a0*/  IMAD.U32 R141, R97, 0x10000, RZ ;  /* 0x00010000618d7824 */ /* 0x000fe200078e00ff */
[----:B------:R-:W-:Y:S01]  /*50b0*/  SHF.L.U32 R191, R93, 0x10, RZ ;  /* 0x000000105dbf7819 */ /* 0x000fe200000006ff */
[--C-:B------:R-:W-:Y:S01]  /*50c0*/  FADD.FTZ R184, R152, -R185.reuse ;  /* 0x800000b998b87221 */ /* 0x100fe20000010000 */
[----:B------:R-:W-:Y:S01]  /*50d0*/  SHF.L.U32 R193, R98, 0x10, RZ ;  /* 0x0000001062c17819 */ /* 0x000fe200000006ff */
[C---:B------:R-:W-:Y:S01]  /*50e0*/  FMUL.FTZ R140, R189.reuse, R140 ;  /* 0x0000008cbd8c7220 */ /* 0x040fe20000410000 */
[----:B------:R-:W-:Y:S01]  /*50f0*/  SHF.L.U32 R195, R94, 0x10, RZ ;  /* 0x000000105ec37819 */ /* 0x000fe200000006ff */
[C---:B------:R-:W-:Y:S01]  /*5100*/  FMUL.FTZ R110, R189.reuse, R110 ;  /* 0x0000006ebd6e7220 */ /* 0x040fe20000410000 */
[----:B------:R-:W-:Y:S01]  /*5110*/  FMUL.FTZ R186, R189, R184 ;  /* 0x000000b8bdba7220 */ /* 0x000fe20000410000 */
[----:B------:R-:W-:Y:S01]  /*5120*/  SHF.L.U32 R197, R99, 0x10, RZ ;  /* 0x0000001063c57819 */ /* 0x000fe200000006ff */
[----:B------:R-:W-:Y:S01]  /*5130*/  FADD.FTZ R108, R158, -R185 ;  /* 0x800000b99e6c7221 */ /* 0x000fe20000010000 */
[----:B------:R-:W-:Y:S01]  /*5140*/  FFMA.FTZ R184, R110, R141, R191 ;  /* 0x0000008d6eb87223 */ /* 0x000fe200000100bf */
[----:B------:R-:W-:Y:S01]  /*5150*/  FFMA.FTZ R195, R140, R193, R195 ;  /* 0x000000c18cc37223 */ /* 0x000fe200000100c3 */
[----:B------:R-:W-:Y:S01]  /*5160*/  IMAD.U32 R199, R95, 0x10000, RZ ;  /* 0x000100005fc77824 */ /* 0x000fe200078e00ff */
[----:B------:R-:W0:Y:S01]  /*5170*/  LDC.64 R140, c[0x0][0x428] ;  /* 0x00010a00ff8c7b82 */ /* 0x000e220000000a00 */
[----:B------:R-:W-:Y:S01]  /*5180*/  SHF.L.U32 R109, R96, 0x10, RZ ;  /* 0x00000010606d7819 */ /* 0x000fe200000006ff */
[----:B------:R-:W-:Y:S01]  /*5190*/  FMUL.FTZ R108, R189, R108 ;  /* 0x0000006cbd6c7220 */ /* 0x000fe20000410000 */
[----:B------:R-:W-:Y:S01]  /*51a0*/  SHF.L.U32 R111, R92, 0x10, RZ ;  /* 0x000000105c6f7819 */ /* 0x000fe200000006ff */
[----:B------:R-:W-:Y:S01]  /*51b0*/  FFMA.FTZ R192, R186, R197, R199 ;  /* 0x000000c5bac07223 */ /* 0x000fe200000100c7 */
[--C-:B------:R-:W-:Y:S01]  /*51c0*/  FADD.FTZ R186, R163, -R185.reuse ;  /* 0x800000b9a3ba7221 */ /* 0x100fe20000010000 */
        /* <DEDUP_REMOVED lines=9> */
[C---:B------:R-:W-:Y:S01]  /*5260*/  FMUL.FTZ R194, R189.reuse, R194 ;  /* 0x000000c2bdc27220 */ /* 0x040fe20000410000 */
[----:B------:R-:W-:Y:S01]  /*5270*/  SHF.L.U32 R111, R10, 0x10, RZ ;  /* 0x000000100a6f7819 */ /* 0x000fe200000006ff */
[----:B------:R-:W-:Y:S01]  /*5280*/  FMUL.FTZ R190, R189, R190 ;  /* 0x000000bebdbe7220 */ /* 0x000fe20000410000 */
[----:B------:R-:W-:Y:S01]  /*5290*/  SHF.L.U32 R199, R15, 0x10, RZ ;  /* 0x000000100fc77819 */ /* 0x000fe200000006ff */
[----:B------:R-:W-:Y:S01]  /*52a0*/  FMUL.FTZ R110, R189, R110 ;  /* 0x0000006ebd6e7220 */ /* 0x000fe20000410000 */
[----:B------:R-:W-:Y:S01]  /*52b0*/  SHF.L.U32 R201, R16, 0x10, RZ ;  /* 0x0000001010c97819 */ /* 0x000fe200000006ff */
[----:B------:R-:W-:Y:S01]  /*52c0*/  FFMA.FTZ R193, R186, R191, R193 ;  /* 0x000000bfbac17223 */ /* 0x000fe200000100c1 */
[----:B------:R-:W-:Y:S01]  /*52d0*/  SHF.L.U32 R203, R17, 0x10, RZ ;  /* 0x0000001011cb7819 */ /* 0x000fe200000006ff */
[----:B------:R-:W-:Y:S01]  /*52e0*/  FFMA.FTZ R190, R190, R197, R199 ;  /* 0x000000c5bebe7223 */ /* 0x000fe200000100c7 */
[----:B------:R-:W-:Y:S01]  /*52f0*/  FFMA.FTZ R191, R110, R109, R111 ;  /* 0x0000006d6ebf7223 */ /* 0x000fe2000001006f */
[----:B0-----:R-:W-:Y:S01]  /*5300*/  IMAD.WIDE.U32 R140, R125, 0x10, R140 ;  /* 0x000000107d8c7825 */ /* 0x001fe200078e008c */
[----:B------:R-:W-:-:S03]  /*5310*/  F2FP.BF16.F32.PACK_AB R109, R193, R184 ;  /* 0x000000b8c16d723e */ /* 0x000fc600000010ff */
[----:B------:R-:W-:Y:S01]  /*5320*/  FFMA.FTZ R201, R194, R201, R203 ;  /* 0x000000c9c2c97223 */ /* 0x000fe200000100cb */
[----:B------:R-:W-:Y:S02]  /*5330*/  F2FP.BF16.F32.PACK_AB R110, R190, R195 ;  /* 0x000000c3be6e723e */ /* 0x000fe400000010ff */
[----:B------:R-:W-:Y:S02]  /*5340*/  F2FP.BF16.F32.PACK_AB R108, R191, R108 ;  /* 0x0000006cbf6c723e */ /* 0x000fe400000010ff */
[----:B------:R-:W-:Y:S02]  /*5350*/  F2FP.BF16.F32.PACK_AB R111, R201, R192 ;  /* 0x000000c0c96f723e */ /* 0x000fe400000010ff */
[----:B------:R-:W-:-:S03]  /*5360*/  IADD3 R125, PT, PT, R125, 0x80, RZ ;  /* 0x000000807d7d7810 */ /* 0x000fc60007ffe0ff */
[----:B------:R2:W-:Y:S04]  /*5370*/  STG.E.128 desc[UR6][R140.64], R108 ;  /* 0x0000006c8c007986 */ /* 0x0005e8000c101d06 */
.L_x_45:
[----:B------:R-:W-:Y:S05]  /*5380*/  BSYNC.RECONVERGENT B0 ;  /* 0x0000000000007941 */ /* 0x000fea0003800200 */
.L_x_44:
[----:B------:R-:W-:Y:S01]  /*5390*/  ISETP.NE.AND P1, PT, R187, RZ, PT ;  /* 0x000000ffbb00720c */ /* 0x000fe20003f25270 */
[----:B------:R-:W-:-:S12]  /*53a0*/  BSSY.RECONVERGENT B0, `(.L_x_46) ;  /* 0x0000032000007945 */ /* 0x000fd80003800200 */
[----:B------:R-:W-:Y:S05]  /*53b0*/  @!P1 BRA `(.L_x_47) ;  /* 0x0000000000c09947 */ /* 0x000fea0003800000 */
[--C-:B-12---:R-:W-:Y:S01]  /*53c0*/  FADD.FTZ R140, R146, -R185.reuse ;  /* 0x800000b9928c7221 */ /* 0x106fe20000010000 */
        /* <DEDUP_REMOVED lines=14> */
[----:B------:R-:W-:Y:S01]  /*54b0*/  FADD.FTZ R108, R150, -R185 ;  /* 0x800000b9966c7221 */ /* 0x000fe20000010000 */
[----:B------:R-:W-:Y:S01]  /*54c0*/  SHF.L.U32 R111, R84, 0x10, RZ ;  /* 0x00000010546f7819 */ /* 0x000fe200000006ff */
[----:B------:R-:W-:-:S02]  /*54d0*/  IMAD.U32 R109, R88, 0x10000, RZ ;  /* 0x00010000586d7824 */ /* 0x000fc400078e00ff */
[----:B------:R-:W-:Y:S01]  /*54e0*/  FFMA.FTZ R192, R186, R195, R197 ;  /* 0x000000c3bac07223 */ /* 0x000fe200000100c5 */
[----:B------:R-:W-:Y:S01]  /*54f0*/  FMUL.FTZ R108, R189, R108 ;  /* 0x0000006cbd6c7220 */ /* 0x000fe20000410000 */
[--C-:B------:R-:W-:Y:S01]  /*5500*/  FADD.FTZ R186, R155, -R185.reuse ;  /* 0x800000b99bba7221 */ /* 0x100fe20000010000 */
[--C-:B------:R-:W-:Y:S01]  /*5510*/  FADD.FTZ R110, R153, -R185.reuse ;  /* 0x800000b9996e7221 */ /* 0x100fe20000010000 */
[--C-:B------:R-:W-:Y:S01]  /*5520*/  FADD.FTZ R190, R157, -R185.reuse ;  /* 0x800000b99dbe7221 */ /* 0x100fe20000010000 */
[----:B------:R-:W-:Y:S01]  /*5530*/  FADD.FTZ R194, R159, -R185 ;  /* 0x800000b99fc27221 */ /* 0x000fe20000010000 */
[----:B------:R-:W-:Y:S01]  /*5540*/  FFMA.FTZ R108, R108, R109, R111 ;  /* 0x0000006d6c6c7223 */ /* 0x000fe2000001006f */
[----:B------:R-:W-:Y:S01]  /*5550*/  SHF.L.U32 R191, R21, 0x10, RZ ;  /* 0x0000001015bf7819 */ /* 0x000fe200000006ff */
[----:B------:R-:W-:Y:S01]  /*5560*/  IMAD.U32 R187, R20, 0x10000, RZ ;  /* 0x0001000014bb7824 */ /* 0x000fe200078e00ff */
[----:B------:R-:W-:Y:S01]  /*5570*/  SHF.L.U32 R109, R18, 0x10, RZ ;  /* 0x00000010126d7819 */ /* 0x000fe200000006ff */
[----:B------:R-:W-:Y:S01]  /*5580*/  FMUL.FTZ R186, R189, R186 ;  /* 0x000000babdba7220 */ /* 0x000fe20000410000 */
[----:B------:R-:W-:Y:S01]  /*5590*/  SHF.L.U32 R111, R19, 0x10, RZ ;  /* 0x00000010136f7819 */ /* 0x000fe200000006ff */
[----:B------:R-:W-:Y:S01]  /*55a0*/  IMAD.U32 R201, R25, 0x10000, RZ ;  /* 0x0001000019c97824 */ /* 0x000fe200078e00ff */
[----:B------:R-:W-:Y:S01]  /*55b0*/  SHF.L.U32 R195, R22, 0x10, RZ ;  /* 0x0000001016c37819 */ /* 0x000fe200000006ff */
[----:B------:R-:W-:Y:S01]  /*55c0*/  FMUL.FTZ R194, R189, R194 ;  /* 0x000000c2bdc27220 */ /* 0x000fe20000410000 */
        /* <DEDUP_REMOVED lines=15> */
.L_x_47:
[----:B------:R-:W-:Y:S05]  /*56c0*/  BSYNC.RECONVERGENT B0 ;  /* 0x0000000000007941 */ /* 0x000fea0003800200 */
.L_x_46:
[----:B------:R-:W-:Y:S01]  /*56d0*/  ISETP.NE.AND P1, PT, R188, RZ, PT ;  /* 0x000000ffbc00720c */ /* 0x000fe20003f25270 */
[----:B------:R-:W-:-:S12]  /*56e0*/  BSSY.RECONVERGENT B0, `(.L_x_48) ;  /* 0x0000032000007945 */ /* 0x000fd80003800200 */
[----:B------:R-:W-:Y:S05]  /*56f0*/  @!P1 BRA `(.L_x_49) ;  /* 0x0000000000c09947 */ /* 0x000fea0003800000 */
[--C-:B-123--:R-:W-:Y:S01]  /*5700*/  FADD.FTZ R140, R136, -R185.reuse ;  /* 0x800000b9888c7221 */ /* 0x10efe20000010000 */
[--C-:B0-----:R-:W-:Y:S01]  /*5710*/  FADD.FTZ R110, R138, -R185.reuse ;  /* 0x800000b98a6e7221 */ /* 0x101fe20000010000 */
[----:B------:R-:W-:Y:S01]  /*5720*/  SHF.L.U32 R141, R81, 0x10, RZ ;  /* 0x00000010518d7819 */ /* 0x000fe200000006ff */
[----:B------:R-:W-:Y:S01]  /*5730*/  FADD.FTZ R184, R134, -R185 ;  /* 0x800000b986b87221 */ /* 0x000fe20000010000 */
[----:B------:R-:W-:Y:S01]  /*5740*/  SHF.L.U32 R191, R82, 0x10, RZ ;  /* 0x0000001052bf7819 */ /* 0x000fe200000006ff */
[----:B------:R-:W-:Y:S01]  /*5750*/  FMUL.FTZ R140, R189, R140 ;  /* 0x0000008cbd8c7220 */ /* 0x000fe20000410000 */
        /* <DEDUP_REMOVED lines=42> */
.L_x_49:
[----:B------:R-:W-:Y:S05]  /*5a00*/  BSYNC.RECONVERGENT B0 ;  /* 0x0000000000007941 */ /* 0x000fea0003800200 */
.L_x_48:
[----:B------:R-:W-:Y:S04]  /*5a10*/  BSSY.RECONVERGENT B0, `(.L_x_50) ;  /* 0x0000032000007945 */ /* 0x000fe80003800200 */
[----:B------:R-:W-:Y:S05]  /*5a20*/  @!P2 BRA `(.L_x_51) ;  /* 0x0000000000c0a947 */ /* 0x000fea0003800000 */
[--C-:B-1234-:R-:W-:Y:S01]  /*5a30*/  FADD.FTZ R140, R128, -R185.reuse ;  /* 0x800000b9808c7221 */ /* 0x11efe20000010000 */
[--C-:B0-----:R-:W-:Y:S01]  /*5a40*/  FADD.FTZ R110, R130, -R185.reuse ;  /* 0x800000b9826e7221 */ /* 0x101fe20000010000 */
[----:B------:R-:W-:Y:S01]  /*5a50*/  SHF.L.U32 R141, R73, 0x10, RZ ;  /* 0x00000010498d7819 */ /* 0x000fe200000006ff */
[----:B------:R-:W-:Y:S01]  /*5a60*/  FADD.FTZ R184, R126, -R185 ;  /* 0x800000b97eb87221 */ /* 0x000fe20000010000 */
[----:B------:R-:W-:Y:S01]  /*5a70*/  SHF.L.U32 R187, R69, 0x10, RZ ;  /* 0x0000001045bb7819 */ /* 0x000fe200000006ff */
[C---:B------:R-:W-:Y:S01]  /*5a80*/  FMUL.FTZ R140, R189.reuse, R140 ;  /* 0x0000008cbd8c7220 */ /* 0x040fe20000410000 */
[----:B------:R-:W-:Y:S01]  /*5a90*/  SHF.L.U32 R191, R74, 0x10, RZ ;  /* 0x000000104abf7819 */ /* 0x000fe200000006ff */
[C---:B------:R-:W-:Y:S01]  /*5aa0*/  FMUL.FTZ R110, R189.reuse, R110 ;  /* 0x0000006ebd6e7220 */ /* 0x040fe20000410000 */
[----:B------:R-:W-:Y:S01]  /*5ab0*/  SHF.L.U32 R193, R70, 0x10, RZ ;  /* 0x0000001046c17819 */ /* 0x000fe200000006ff */
[----:B------:R-:W-:Y:S01]  /*5ac0*/  FMUL.FTZ R186, R189, R184 ;  /* 0x000000b8bdba7220 */ /* 0x000fe20000410000 */
[----:B------:R-:W-:Y:S01]  /*5ad0*/  SHF.L.U32 R197, R71, 0x10, RZ ;  /* 0x0000001047c57819 */ /* 0x000fe200000006ff */
[----:B------:R-:W-:Y:S01]  /*5ae0*/  FFMA.FTZ R184, R110, R141, R187 ;  /* 0x0000008d6eb87223 */ /* 0x000fe200000100bb */
[----:B------:R-:W-:Y:S01]  /*5af0*/  FADD.FTZ R108, R132, -R185 ;  /* 0x800000b9846c7221 */ /* 0x000fe20000010000 */
[----:B------:R-:W-:Y:S01]  /*5b00*/  FFMA.FTZ R193, R140, R191, R193 ;  /* 0x000000bf8cc17223 */ /* 0x000fe200000100c1 */
[----:B------:R-:W-:Y:S01]  /*5b10*/  IMAD.U32 R195, R75, 0x10000, RZ ;  /* 0x000100004bc37824 */ /* 0x000fe200078e00ff */
[----:B------:R-:W0:Y:S01]  /*5b20*/  LDC.64 R140, c[0x0][0x428] ;  /* 0x00010a00ff8c7b82 */ /* 0x000e220000000a00 */
[----:B------:R-:W-:Y:S01]  /*5b30*/  SHF.L.U32 R109, R72, 0x10, RZ ;  /* 0x00000010486d7819 */ /* 0x000fe200000006ff */
[----:B------:R-:W-:-:S02]  /*5b40*/  IMAD.U32 R111, R68, 0x10000, RZ ;  /* 0x00010000446f7824 */ /* 0x000fc400078e00ff */
[----:B------:R-:W-:Y:S01]  /*5b50*/  FMUL.FTZ R108, R189, R108 ;  /* 0x0000006cbd6c7220 */ /* 0x000fe20000410000 */
[----:B------:R-:W-:Y:S01]  /*5b60*/  FFMA.FTZ R190, R186, R195, R197 ;  /* 0x000000c3babe7223 */ /* 0x000fe200000100c5 */
        /* <DEDUP_REMOVED lines=23> */
[----:B------:R-:W-:Y:S01]  /*5ce0*/  F2FP.BF16.F32.PACK_AB R110, R188, R193 ;  /* 0x000000c1bc6e723e */ /* 0x000fe200000010ff */
[----:B------:R-:W-:Y:S01]  /*5cf0*/  VIADD R125, R125, 0x80 ;  /* 0x000000807d7d7836 */ /* 0x000fe20000000000 */
[----:B------:R-:W-:Y:S02]  /*5d00*/  F2FP.BF16.F32.PACK_AB R108, R187, R108 ;  /* 0x0000006cbb6c723e */ /* 0x000fe400000010ff */
[----:B------:R-:W-:-:S05]  /*5d10*/  F2FP.BF16.F32.PACK_AB R111, R199, R190 ;  /* 0x000000bec76f723e */ /* 0x000fca00000010ff */
[----:B------:R0:W-:Y:S02]  /*5d20*/  STG.E.128 desc[UR6][R140.64], R108 ;  /* 0x0000006c8c007986 */ /* 0x0001e4000c101d06 */
.L_x_51:
[----:B------:R-:W-:Y:S05]  /*5d30*/  BSYNC.RECONVERGENT B0 ;  /* 0x0000000000007941 */ /* 0x000fea0003800200 */
.L_x_50:
[----:B------:R-:W-:Y:S04]  /*5d40*/  BSSY.RECONVERGENT B0, `(.L_x_52) ;  /* 0x0000032000007945 */ /* 0x000fe80003800200 */
[----:B------:R-:W-:Y:S05]  /*5d50*/  @!P3 BRA `(.L_x_53) ;  /* 0x0000000000c0b947 */ /* 0x000fea0003800000 */
[--C-:B01234-:R-:W-:Y:S01]  /*5d60*/  FADD.FTZ R140, R129, -R185.reuse ;  /* 0x800000b9818c7221 */ /* 0x11ffe20000010000 */
[--C-:B------:R-:W-:Y:S01]  /*5d70*/  FADD.FTZ R110, R131, -R185.reuse ;  /* 0x800000b9836e7221 */ /* 0x100fe20000010000 */
        /* <DEDUP_REMOVED lines=17> */
[C---:B------:R-:W-:Y:S01]  /*5e90*/  FMUL.FTZ R108, R189.reuse, R108 ;  /* 0x0000006cbd6c7220 */ /* 0x040fe20000410000 */
        /* <DEDUP_REMOVED lines=12> */
[----:B------:R-:W-:Y:S01]  /*5f60*/  FMUL.FTZ R192, R189, R192 ;  /* 0x000000c0bdc07220 */ /* 0x000fe20000410000 */
        /* <DEDUP_REMOVED lines=15> */
.L_x_53:
[----:B------:R-:W-:Y:S05]  /*6060*/  BSYNC.RECONVERGENT B0 ;  /* 0x0000000000007941 */ /* 0x000fea0003800200 */
.L_x_52:
[----:B------:R-:W-:Y:S04]  /*6070*/  BSSY.RECONVERGENT B0, `(.L_x_54) ;  /* 0x0000031000007945 */ /* 0x000fe80003800200 */
[----:B------:R-:W-:Y:S05]  /*6080*/  @!P4 BRA `(.L_x_55) ;  /* 0x0000000000bcc947 */ /* 0x000fea0003800000 */
[----:B01234-:R-:W0:Y:S01]  /*6090*/  LDC.64 R140, c[0x0][0x428] ;  /* 0x00010a00ff8c7b82 */ /* 0x01fe220000000a00 */
[--C-:B------:R-:W-:Y:S01]  /*60a0*/  FADD.FTZ R184, R179, -R185.reuse ;  /* 0x800000b9b3b87221 */ /* 0x100fe20000010000 */
[--C-:B------:R-:W-:Y:S01]  /*60b0*/  FADD.FTZ R108, R177, -R185.reuse ;  /* 0x800000b9b16c7221 */ /* 0x100fe20000010000 */
[--C-:B------:R-:W-:Y:S01]  /*60c0*/  FADD.FTZ R188, R181, -R185.reuse ;  /* 0x800000b9b5bc7221 */ /* 0x100fe20000010000 */
[--C-:B------:R-:W-:Y:S01]  /*60d0*/  FADD.FTZ R110, R176, -R185.reuse ;  /* 0x800000b9b06e7221 */ /* 0x100fe20000010000 */
[--C-:B------:R-:W-:Y:S01]  /*60e0*/  FADD.FTZ R186, R178, -R185.reuse ;  /* 0x800000b9b2ba7221 */ /* 0x100fe20000010000 */
[--C-:B------:R-:W-:Y:S01]  /*60f0*/  FADD.FTZ R190, R180, -R185.reuse ;  /* 0x800000b9b4be7221 */ /* 0x100fe20000010000 */
[--C-:B------:R-:W-:Y:S01]  /*6100*/  FADD.FTZ R192, R183, -R185.reuse ;  /* 0x800000b9b7c07221 */ /* 0x100fe20000010000 */
[----:B------:R-:W-:Y:S01]  /*6110*/  FADD.FTZ R194, R182, -R185 ;  /* 0x800000b9b6c27221 */ /* 0x000fe20000010000 */
[----:B------:R-:W-:Y:S01]  /*6120*/  SHF.L.U32 R187, R53, 0x10, RZ ;  /* 0x0000001035bb7819 */ /* 0x000fe200000006ff */
[----:B------:R-:W-:Y:S01]  /*6130*/  IMAD.U32 R185, R57, 0x10000, RZ ;  /* 0x0001000039b97824 */ /* 0x000fe200078e00ff */
[----:B------:R-:W-:Y:S01]  /*6140*/  SHF.L.U32 R109, R56, 0x10, RZ ;  /* 0x00000010386d7819 */ /* 0x000fe200000006ff */
[C---:B------:R-:W-:Y:S01]  /*6150*/  FMUL.FTZ R184, R189.reuse, R184 ;  /* 0x000000b8bdb87220 */ /* 0x040fe20000410000 */
[----:B------:R-:W-:Y:S01]  /*6160*/  SHF.L.U32 R111, R52, 0x10, RZ ;  /* 0x00000010346f7819 */ /* 0x000fe200000006ff */
[C---:B------:R-:W-:Y:S01]  /*6170*/  FMUL.FTZ R108, R189.reuse, R108 ;  /* 0x0000006cbd6c7220 */ /* 0x040fe20000410000 */
[----:B------:R-:W-:Y:S01]  /*6180*/  SHF.L.U32 R191, R58, 0x10, RZ ;  /* 0x000000103abf7819 */ /* 0x000fe200000006ff */
[C---:B------:R-:W-:Y:S01]  /*6190*/  FMUL.FTZ R188, R189.reuse, R188 ;  /* 0x000000bcbdbc7220 */ /* 0x040fe20000410000 */
[----:B------:R-:W-:Y:S01]  /*61a0*/  SHF.L.U32 R193, R54, 0x10, RZ ;  /* 0x0000001036c17819 */ /* 0x000fe200000006ff */
[----:B------:R-:W-:Y:S01]  /*61b0*/  FFMA.FTZ R184, R184, R185, R187 ;  /* 0x000000b9b8b87223 */ /* 0x000fe200000100bb */
[C---:B------:R-:W-:Y:S01]  /*61c0*/  FMUL.FTZ R110, R189.reuse, R110 ;  /* 0x0000006ebd6e7220 */ /* 0x040fe20000410000 */
[C---:B------:R-:W-:Y:S01]  /*61d0*/  FMUL.FTZ R186, R189.reuse, R186 ;  /* 0x000000babdba7220 */ /* 0x040fe20000410000 */
[C---:B------:R-:W-:Y:S01]  /*61e0*/  FMUL.FTZ R190, R189.reuse, R190 ;  /* 0x000000bebdbe7220 */ /* 0x040fe20000410000 */
[C---:B------:R-:W-:Y:S01]  /*61f0*/  FMUL.FTZ R192, R189.reuse, R192 ;  /* 0x000000c0bdc07220 */ /* 0x040fe20000410000 */
[----:B------:R-:W-:Y:S01]  /*6200*/  FMUL.FTZ R194, R189, R194 ;  /* 0x000000c2bdc27220 */ /* 0x000fe20000410000 */
[----:B------:R-:W-:Y:S01]  /*6210*/  FFMA.FTZ R108, R108, R109, R111 ;  /* 0x0000006d6c6c7223 */ /* 0x000fe2000001006f */
[----:B------:R-:W-:Y:S01]  /*6220*/  FFMA.FTZ R188, R188, R191, R193 ;  /* 0x000000bfbcbc7223 */ /* 0x000fe200000100c1 */
[----:B------:R-:W-:Y:S01]  /*6230*/  SHF.L.U32 R187, R117, 0x10, RZ ;  /* 0x0000001075bb7819 */ /* 0x000fe200000006ff */
[----:B------:R-:W-:Y:S01]  /*6240*/  IMAD.U32 R185, R116, 0x10000, RZ ;  /* 0x0001000074b97824 */ /* 0x000fe200078e00ff */
[----:B------:R-:W-:Y:S01]  /*6250*/  SHF.L.U32 R109, R114, 0x10, RZ ;  /* 0x00000010726d7819 */ /* 0x000fe200000006ff */
[----:B------:R-:W-:Y:S01]  /*6260*/  IMAD.U32 R199, R121, 0x10000, RZ ;  /* 0x0001000079c77824 */ /* 0x000fe200078e00ff */
[----:B------:R-:W-:Y:S01]  /*6270*/  SHF.L.U32 R189, R118, 0x10, RZ ;  /* 0x0000001076bd7819 */ /* 0x000fe200000006ff */
[----:B------:R-:W-:Y:S01]  /*6280*/  FFMA.FTZ R187, R186, R185, R187 ;  /* 0x000000b9babb7223 */ /* 0x000fe200000100bb */
[----:B------:R-:W-:Y:S01]  /*6290*/  SHF.L.U32 R193, R59, 0x10, RZ ;  /* 0x000000103bc17819 */ /* 0x000fe200000006ff */
[----:B0-----:R-:W-:Y:S01]  /*62a0*/  IMAD.WIDE.U32 R140, R125, 0x10, R140 ;  /* 0x000000107d8c7825 */ /* 0x001fe200078e008c */
[----:B------:R-:W-:-:S02]  /*62b0*/  SHF.L.U32 R195, R55, 0x10, RZ ;  /* 0x0000001037c37819 */ /* 0x000fc400000006ff */
[----:B------:R-:W-:Y:S02]  /*62c0*/  SHF.L.U32 R197, R120, 0x10, RZ ;  /* 0x0000001078c57819 */ /* 0x000fe400000006ff */
[----:B------:R-:W-:Y:S01]  /*62d0*/  SHF.L.U32 R191, R119, 0x10, RZ ;  /* 0x0000001077bf7819 */ /* 0x000fe200000006ff */
[----:B------:R-:W-:Y:S01]  /*62e0*/  FFMA.FTZ R192, R192, R193, R195 ;  /* 0x000000c1c0c07223 */ /* 0x000fe200000100c3 */
[----:B------:R-:W-:Y:S01]  /*62f0*/  SHF.L.U32 R111, R115, 0x10, RZ ;  /* 0x00000010736f7819 */ /* 0x000fe200000006ff */
[----:B------:R-:W-:Y:S02]  /*6300*/  FFMA.FTZ R197, R194, R197, R199 ;  /* 0x000000c5c2c57223 */ /* 0x000fe400000100c7 */
[----:B------:R-:W-:Y:S02]  /*6310*/  FFMA.FTZ R189, R190, R189, R191 ;  /* 0x000000bdbebd7223 */ /* 0x000fe400000100bf */
[----:B------:R-:W-:Y:S01]  /*6320*/  FFMA.FTZ R185, R110, R109, R111 ;  /* 0x0000006d6eb97223 */ /* 0x000fe2000001006f */
[----:B------:R-:W-:-:S02]  /*6330*/  F2FP.BF16.F32.PACK_AB R111, R197, R192 ;  /* 0x000000c0c56f723e */ /* 0x000fc400000010ff */
[----:B------:R-:W-:Y:S02]  /*6340*/  F2FP.BF16.F32.PACK_AB R110, R189, R188 ;  /* 0x000000bcbd6e723e */ /* 0x000fe400000010ff */
[----:B------:R-:W-:Y:S02]  /*6350*/  F2FP.BF16.F32.PACK_AB R109, R187, R184 ;  /* 0x000000b8bb6d723e */ /* 0x000fe400000010ff */
[----:B------:R-:W-:-:S05]  /*6360*/  F2FP.BF16.F32.PACK_AB R108, R185, R108 ;  /* 0x0000006cb96c723e */ /* 0x000fca00000010ff */
[----:B------:R0:W-:Y:S02]  /*6370*/  STG.E.128 desc[UR6][R140.64], R108 ;  /* 0x0000006c8c007986 */ /* 0x0001e4000c101d06 */
.L_x_55:
[----:B------:R-:W-:Y:S05]  /*6380*/  BSYNC.RECONVERGENT B0 ;  /* 0x0000000000007941 */ /* 0x000fea0003800200 */
.L_x_54:
[----:B01234-:R-:W0:Y:S01]  /*6390*/  LDC.64 R108, c[0x0][0x380] ;  /* 0x0000e000ff6c7b82 */ /* 0x01fe220000000a00 */
[----:B------:R-:W-:Y:S01]  /*63a0*/  UPLOP3.LUT UP1, UPT, UPT, UPT, UP1, 0x40, 0x4 ;  /* 0x000000000004789c */ /* 0x000fe20003f2e810 */
[----:B0-----:R-:W-:-:S04]  /*63b0*/  IADD3 R124, PT, PT, R124, R108, RZ ;  /* 0x0000006c7c7c7210 */ /* 0x001fc80007ffe0ff */
[----:B------:R-:W-:-:S13]  /*63c0*/  ISETP.GE.AND P1, PT, R124, R109, PT ;  /* 0x0000006d7c00720c */ /* 0x000fda0003f26270 */
[----:B------:R-:W-:Y:S05]  /*63d0*/  @!P1 BRA `(.L_x_56) ;  /* 0xffffffa800889947 */ /* 0x000fea000383ffff */
[----:B------:R-:W-:Y:S05]  /*63e0*/  EXIT ;  /* 0x000000000000794d */ /* 0x000fea0003800000 */
.L_x_57:
[----:B------:R-:W-:-:S00]  /*63f0*/  BRA `(.L_x_57) ;  /* 0xfffffffc00fc7947 */ /* 0x000fc0000383ffff */
[----:B------:R-:W-:-:S00]  /*6400*/  NOP ;  /* 0x0000000000007918 */ /* 0x000fc00000000000 */
[----:B------:R-:W-:-:S00]  /*6410*/  NOP ;  /* 0x0000000000007918 */ /* 0x000fc00000000000 */
[----:B------:R-:W-:-:S00]  /*6420*/  NOP ;  /* 0x0000000000007918 */ /* 0x000fc00000000000 */
[----:B------:R-:W-:-:S00]  /*6430*/  NOP ;  /* 0x0000000000007918 */ /* 0x000fc00000000000 */
[----:B------:R-:W-:-:S00]  /*6440*/  NOP ;  /* 0x0000000000007918 */ /* 0x000fc00000000000 */
[----:B------:R-:W-:-:S00]  /*6450*/  NOP ;  /* 0x0000000000007918 */ /* 0x000fc00000000000 */
[----:B------:R-:W-:-:S00]  /*6460*/  NOP ;  /* 0x0000000000007918 */ /* 0x000fc00000000000 */
[----:B------:R-:W-:-:S00]  /*6470*/  NOP ;  /* 0x0000000000007918 */ /* 0x000fc00000000000 */
.L_x_42291:


//--------------------- .text._ZN10layer_norm13ln_fwd_kernelINS_13Kernel_traitsI13__nv_bfloat16S2_S2_S2_fjLj7168ELj1ELj1ELj4ELj16ENS_18Kernel_traits_baseILj7168ES2_S2_S2_S2_fjLj128EEEEELb0ELb0ELb0ELb1EEEvNS_9FwdParamsE --------------------------
	.section	.text._ZN10layer_norm13ln_fwd_kernelINS_13Kernel_traitsI13__nv_bfloat16S2_S2_S2_fjLj7168ELj1ELj1ELj4ELj16ENS_18Kernel_traits_baseILj7168ES2_S2_S2_S2_fjLj128EEEEELb0ELb0ELb0ELb1EEEvNS_9FwdParamsE,"ax",@progbits
	.align	128
        .global         _ZN10layer_norm13ln_fwd_kernelINS_13Kernel_traitsI13__nv_bfloat16S2_S2_S2_fjLj7168ELj1ELj1ELj4ELj16ENS_18Kernel_traits_baseILj7168ES2_S2_S2_S2_fjLj128EEEEELb0ELb0ELb0ELb1EEEvNS_9FwdParamsE
        .type           _ZN10layer_norm13ln_fwd_kernelINS_13Kernel_traitsI13__nv_bfloat16S2_S2_S2_fjLj7168ELj1ELj1ELj4ELj16ENS_18Kernel_traits_baseILj7168ES2_S2_S2_S2_fjLj128EEEEELb0ELb0ELb0ELb1EEEvNS_9FwdParamsE,@function
        .size           _ZN10layer_norm13ln_fwd_kernelINS_13Kernel_traitsI13__nv_bfloat16S2_S2_S2_fjLj7168ELj1ELj1ELj4ELj16ENS_18Kernel_traits_baseILj7168ES2_S2_S2_S2_fjLj128EEEEELb0ELb0ELb0ELb1EEEvNS_9FwdParamsE,(.L_x_42292 - _ZN10layer_norm13ln_fwd_kernelINS_13Kernel_traitsI13__nv_bfloat16S2_S2_S2_fjLj7168ELj1ELj1ELj4ELj16ENS_18Kernel_traits_baseILj7168ES2_S2_S2_S2_fjLj128EEEEELb0ELb0ELb0ELb1EEEvNS_9FwdParamsE)
        .other          _ZN10layer_norm13ln_fwd_kernelINS_13Kernel_traitsI13__nv_bfloat16S2_S2_S2_fjLj7168ELj1ELj1ELj4ELj16ENS_18Kernel_traits_baseILj7168ES2_S2_S2_S2_fjLj128EEEEELb0ELb0ELb0ELb1EEEvNS_9FwdParamsE,@"STO_CUDA_ENTRY STV_DEFAULT"
_ZN10layer_norm13ln_fwd_kernelINS_13Kernel_traitsI13__nv_bfloat16S2_S2_S2_fjLj7168ELj1ELj1ELj4ELj16ENS_18Kernel_traits_baseILj7168ES2_S2_S2_S2_fjLj128EEEEELb0ELb0ELb0ELb1EEEvNS_9FwdParamsE:
.text._ZN10layer_norm13ln_fwd_kernelINS_13Kernel_traitsI13__nv_bfloat16S2_S2_S2_fjLj7168ELj1ELj1ELj4ELj16ENS_18Kernel_traits_baseILj7168ES2_S2_S2_S2_fjLj128EEEEELb0ELb0ELb0ELb1EEEvNS_9FwdParamsE:
[----:B------:R-:W-:Y:S01]  /*0000*/  LDC R1, c[0x0][0x37c] ;  /* 0x0000df00ff017b82 */ /* 0x000fe20000000800 */
[----:B------:R-:W0:Y:S01]  /*0010*/  LDCU.64 UR4, c[0x0][0x438] ;  /* 0x00008700ff0477ac */ /* 0x000e220008000a00 */
[----:B------:R-:W1:Y:S01]  /*0020*/  S2R R59, SR_TID.X ;  /* 0x00000000003b7919 */ /* 0x000e620000002100 */
[----:B------:R-:W2:Y:S05]  /*0030*/  LDCU.64 UR8, c[0x0][0x358] ;  /* 0x00006b00ff0877ac */ /* 0x000eaa0008000a00 */
[----:B------:R-:W3:Y:S08]  /*0040*/  S2UR UR6, SR_CTAID.X ;  /* 0x00000000000679c3 */ /* 0x000ef00000002500 */
[----:B------:R-:W4:Y:S01]  /*0050*/  LDC.64 R60, c[0x0][0x3e0] ;  /* 0x0000f800ff3c7b82 */ /* 0x000f220000000a00 */
[----:B0-----:R-:W-:Y:S01]  /*0060*/  ISETP.NE.U32.AND P0, PT, RZ, UR4, PT ;  /* 0x00000004ff007c0c */ /* 0x001fe2000bf05070 */
[----:B------:R-:W3:Y:S03]  /*0070*/  LDCU UR4, c[0x0][0x384] ;  /* 0x00007080ff0477ac */ /* 0x000ee60008000800 */
[----:B------:R-:W-:-:S13]  /*0080*/  ISETP.NE.AND.EX P0, PT, RZ, UR5, PT, P0 ;  /* 0x00000005ff007c0c */ /* 0x000fda000bf05300 */
[----:B------:R-:W1:Y:S08]  /*0090*/  @P0 LDC.64 R2, c[0x0][0x3d0] ;  /* 0x0000f400ff020b82 */ /* 0x000e700000000a00 */
[----:B------:R-:W0:Y:S01]  /*00a0*/  @P0 LDC.64 R56, c[0x0][0x438] ;  /* 0x00010e00ff380b82 */ /* 0x000e220000000a00 */
[----:B-1----:R-:W-:-:S05]  /*00b0*/  @P0 IMAD.WIDE.U32 R2, R59, 0x10, R2 ;  /* 0x000000103b020825 */ /* 0x002fca00078e0002 */
[----:B--2---:R1:W5:Y:S01]  /*00c0*/  @P0 LDG.E.128 R92, desc[UR8][R2.64] ;  /* 0x00000008025c0981 */ /* 0x004362000c1e1d00 */
[----:B0-----:R-:W-:-:S03]  /*00d0*/  @P0 IMAD.WIDE.U32 R56, R59, 0x10, R56 ;  /* 0x000000103b380825 */ /* 0x001fc600078e0038 */
[----:B------:R1:W5:Y:S04]  /*00e0*/  @P0 LDG.E.128 R52, desc[UR8][R2.64+0x800] ;  /* 0x0008000802340981 */ /* 0x000368000c1e1d00 */
        /* <DEDUP_REMOVED lines=11> */
[----:B------:R1:W5:Y:S01]  /*01a0*/  @P0 LDG.E.128 R4, desc[UR8][R56.64+0x3000] ;  /* 0x0030000838040981 */ /* 0x000362000c1e1d00 */
[----:B---3--:R-:W-:Y:S01]  /*01b0*/  UISETP.GE.AND UP0, UPT, UR6, UR4, UPT ;  /* 0x000000040600728c */ /* 0x008fe2000bf06270 */
[----:B------:R-:W0:Y:S05]  /*01c0*/  LDCU.64 UR4, c[0x0][0x3a0] ;  /* 0x00007400ff0477ac */ /* 0x000e2a0008000a00 */
[----:B------:R-:W-:Y:S01]  /*01d0*/  PLOP3.LUT P1, PT, PT, PT, UP0, 0x80, 0x8 ;  /* 0x000000000008781c */ /* 0x000fe20003f2f008 */
[----:B----4-:R-:W-:-:S12]  /*01e0*/  @P0 BRA `(.L_x_58) ;  /* 0x00000000005c0947 */ /* 0x010fd80003800000 */
[----:B-1----:R-:W1:Y:S02]  /*01f0*/  LDC.64 R2, c[0x0][0x3d0] ;  /* 0x0000f400ff027b82 */ /* 0x002e640000000a00 */
[----:B-1----:R-:W-:-:S05]  /*0200*/  IMAD.WIDE.U32 R2, R59, 0x10, R2 ;  /* 0x000000103b027825 */ /* 0x002fca00078e0002 */
[----:B-----5:R2:W5:Y:S04]  /*0210*/  LDG.E.128 R92, desc[UR8][R2.64] ;  /* 0x00000008025c7981 */ /* 0x020568000c1e1d00 */
[----:B------:R2:W5:Y:S04]  /*0220*/  LDG.E.128 R52, desc[UR8][R2.64+0x800] ;  /* 0x0008000802347981 */ /* 0x000568000c1e1d00 */
[----:B------:R2:W5:Y:S04]  /*0230*/  LDG.E.128 R48, desc[UR8][R2.64+0x1000] ;  /* 0x0010000802307981 */ /* 0x000568000c1e1d00 */
[----:B------:R2:W5:Y:S04]  /*0240*/  LDG.E.128 R44, desc[UR8][R2.64+0x1800] ;  /* 0x00180008022c7981 */ /* 0x000568000c1e1d00 */
[----:B------:R2:W5:Y:S04]  /*0250*/  LDG.E.128 R40, desc[UR8][R2.64+0x2000] ;  /* 0x0020000802287981 */ /* 0x000568000c1e1d00 */
[----:B------:R2:W5:Y:S04]  /*0260*/  LDG.E.128 R36, desc[UR8][R2.64+0x2800] ;  /* 0x0028000802247981 */ /* 0x000568000c1e1d00 */
[----:B------:R2:W5:Y:S01]  /*0270*/  LDG.E.128 R32, desc[UR8][R2.64+0x3000] ;  /* 0x0030000802207981 */ /* 0x000562000c1e1d00 */
[----:B------:R-:W-:-:S02]  /*0280*/  CS2R R6, SRZ ;  /* 0x0000000000067805 */ /* 0x000fc4000001ff00 */
[----:B------:R-:W-:Y:S02]  /*0290*/  CS2R R4, SRZ ;  /* 0x0000000000047805 */ /* 0x000fe4000001ff00 */
[----:B------:R-:W-:Y:S02]  /*02a0*/  CS2R R10, SRZ ;  /* 0x00000000000a7805 */ /* 0x000fe4000001ff00 */
[----:B------:R-:W-:Y:S02]  /*02b0*/  CS2R R8, SRZ ;  /* 0x0000000000087805 */ /* 0x000fe4000001ff00 */
[----:B------:R-:W-:Y:S02]  /*02c0*/  CS2R R14, SRZ ;  /* 0x00000000000e7805 */ /* 0x000fe4000001ff00 */
[----:B------:R-:W-:Y:S02]  /*02d0*/  CS2R R12, SRZ ;  /* 0x00000000000c7805 */ /* 0x000fe4000001ff00 */
[----:B------:R-:W-:-:S02]  /*02e0*/  CS2R R18, SRZ ;  /* 0x0000000000127805 */ /* 0x000fc4000001ff00 */
[----:B------:R-:W-:Y:S02]  /*02f0*/  CS2R R16, SRZ ;  /* 0x0000000000107805 */ /* 0x000fe4000001ff00 */
[----:B------:R-:W-:Y:S02]  /*0300*/  CS2R R22, SRZ ;  /* 0x0000000000167805 */ /* 0x000fe4000001ff00 */
[----:B------:R-:W-:Y:S02]  /*0310*/  CS2R R20, SRZ ;  /* 0x0000000000147805 */ /* 0x000fe4000001ff00 */
[----:B------:R-:W-:Y:S02]  /*0320*/  CS2R R26, SRZ ;  /* 0x00000000001a7805 */ /* 0x000fe4000001ff00 */
[----:B------:R-:W-:Y:S02]  /*0330*/  CS2R R24, SRZ ;  /* 0x0000000000187805 */ /* 0x000fe4000001ff00 */
[----:B------:R-:W-:-:S02]  /*0340*/  CS2R R30, SRZ ;  /* 0x00000000001e7805 */ /* 0x000fc4000001ff00 */
[----:B--2---:R-:W-:-:S07]  /*0350*/  CS2R R28, SRZ ;  /* 0x00000000001c7805 */ /* 0x004fce000001ff00 */
.L_x_58:
[----:B0-----:R-:W-:Y:S05]  /*0360*/  @P1 EXIT ;  /* 0x000000000000194d */ /* 0x001fea0003800000 */
[C---:B------:R-:W-:Y:S01]  /*0370*/  ISETP.NE.U32.AND P1, PT, R60.reuse, RZ, PT ;  /* 0x000000ff3c00720c */ /* 0x040fe20003f25070 */
[----:B------:R-:W-:Y:S01]  /*0380*/  UPLOP3.LUT UP2, UPT, UPT, UPT, UPT, 0x40, 0x4 ;  /* 0x000000000004789c */ /* 0x000fe20003f4e870 */
[----:B------:R-:W-:Y:S01]  /*0390*/  LOP3.LUT P0, RZ, R60, UR4, RZ, 0xfc, !PT ;  /* 0x000000043cff7c12 */ /* 0x000fe2000f80fcff */
[----:B------:R-:W0:Y:S01]  /*03a0*/  LDCU UR10, c[0x0][0x388] ;  /* 0x00007100ff0a77ac */ /* 0x000e220008000800 */
[C---:B------:R-:W-:Y:S02]  /*03b0*/  ISETP.NE.AND.EX P1, PT, R61.reuse, RZ, PT, P1 ;  /* 0x000000ff3d00720c */ /* 0x040fe40003f25310 */
[----:B------:R-:W-:Y:S01]  /*03c0*/  LOP3.LUT P0, RZ, R61, UR5, RZ, 0xfc, P0 ;  /* 0x000000053dff7c12 */ /* 0x000fe2000800fcff */
[----:B------:R-:W2:Y:S01]  /*03d0*/  LDCU.U8 UR11, c[0x0][0x410] ;  /* 0x00008200ff0b77ac */ /* 0x000ea20008000000 */
[----:B-----5:R-:W-:Y:S02]  /*03e0*/  PRMT R157, R13, 0x7632, R157 ;  /* 0x000076320d9d7816 */ /* 0x020fe4000000009d */
[----:B------:R-:W-:Y:S01]  /*03f0*/  PRMT R156, R41, 0x7632, R156 ;  /* 0x00007632299c7816 */ /* 0x000fe2000000009c */
[----:B------:R-:W3:Y:S01]  /*0400*/  LDCU UR12, c[0x0][0x400] ;  /* 0x00008000ff0c77ac */ /* 0x000ee20008000800 */
[----:B------:R-:W-:-:S02]  /*0410*/  PRMT R155, R12, 0x7632, R155 ;  /* 0x000076320c9b7816 */ /* 0x000fc4000000009b */
[----:B------:R-:W-:Y:S01]  /*0420*/  PRMT R154, R40, 0x7632, R154 ;  /* 0x00007632289a7816 */ /* 0x000fe2000000009a */
[----:B------:R-:W4:Y:S01]  /*0430*/  LDCU.64 UR16, c[0x0][0x3e0] ;  /* 0x00007c00ff1077ac */ /* 0x000f220008000a00 */
[----:B------:R-:W-:Y:S02]  /*0440*/  PRMT R153, R19, 0x7632, R153 ;  /* 0x0000763213997816 */ /* 0x000fe40000000099 */
[----:B------:R-:W-:Y:S01]  /*0450*/  PRMT R152, R47, 0x7632, R152 ;  /* 0x000076322f987816 */ /* 0x000fe20000000098 */
[----:B------:R-:W0:Y:S01]  /*0460*/  LDCU.64 UR14, c[0x0][0x3a0] ;  /* 0x00007400ff0e77ac */ /* 0x000e220008000a00 */
[----:B------:R-:W-:Y:S02]  /*0470*/  PRMT R151, R18, 0x7632, R151 ;  /* 0x0000763212977816 */ /* 0x000fe40000000097 */
[----:B------:R-:W-:Y:S01]  /*0480*/  PRMT R150, R46, 0x7632, R150 ;  /* 0x000076322e967816 */ /* 0x000fe20000000096 */
[----:B------:R-:W-:Y:S01]  /*0490*/  VOTEU.ANY UP3, P1 ;  /* 0x0000000000ff7886 */ /* 0x000fe20000860100 */
        /* <DEDUP_REMOVED lines=27> */
[----:B0-234-:R-:W-:-:S07]  /*0650*/  PRMT R112, R92, 0x7632, R112 ;  /* 0x000076325c707816 */ /* 0x01dfce0000000070 */
.L_x_84:
[----:B--2---:R-:W0:Y:S01]  /*0660*/  S2R R64, SR_TID.X ;  /* 0x0000000000407919 */ /* 0x004e220000002100 */
[----:B------:R-:W2:Y:S01]  /*0670*/  @UP3 LDCU.64 UR4, c[0x0][0x3e0] ;  /* 0x00007c00ff0437ac */ /* 0x000ea20008000a00 */
[----:B-1----:R-:W1:Y:S01]  /*0680*/  LDC.64 R2, c[0x0][0x390] ;  /* 0x0000e400ff027b82 */ /* 0x002e620000000a00 */
[----:B------:R-:W-:Y:S01]  /*0690*/  PLOP3.LUT P1, PT, PT, PT, UP3, 0x80, 0x8 ;  /* 0x000000000008781c */ /* 0x000fe20003f2f038 */
[----:B------:R-:W-:-:S06]  /*06a0*/  UIMAD UR7, UR6, UR10, URZ ;  /* 0x0000000a060772a4 */ /* 0x000fcc000f8e02ff */
[----:B------:R-:W-:-:S04]  /*06b0*/  MOV R0, UR7 ;  /* 0x0000000700007c02 */ /* 0x000fc80008000f00 */
[----:B------:R-:W-:Y:S01]  /*06c0*/  SHF.R.S32.HI R0, RZ, 0x1f, R0 ;  /* 0x0000001fff007819 */ /* 0x000fe20000011400 */
[----:B--2---:R-:W-:-:S03]  /*06d0*/  @UP3 UIMAD.WIDE UR4, UR6, 0x2, UR4 ;  /* 0x00000002060438a5 */ /* 0x004fc6000f8e0204 */
[----:B------:R-:W-:-:S03]  /*06e0*/  LEA.HI R65, R0, UR7, RZ, 0x3 ;  /* 0x0000000700417c11 */ /* 0x000fc6000f8f18ff */
[----:B------:R-:W-:Y:S02]  /*06f0*/  MOV R66, UR4 ;  /* 0x0000000400427c02 */ /* 0x000fe40008000f00 */
[----:B------:R-:W-:Y:S02]  /*0700*/  MOV R67, UR5 ;  /* 0x0000000500437c02 */ /* 0x000fe40008000f00 */
[----:B0-----:R-:W-:-:S03]  /*0710*/  LEA.HI.SX32 R65, R65, R64, 0x1d ;  /* 0x0000004041417211 */ /* 0x001fc600078feaff */
[----:B------:R-:W2:Y:S02]  /*0720*/  @P1 LDG.E.U16 R66, desc[UR8][R66.64] ;  /* 0x0000000842421981 */ /* 0x000ea4000c1e1500 */
[----:B-1----:R-:W-:-:S06]  /*0730*/  IMAD.WIDE.U32 R60, R65, 0x10, R2 ;  /* 0x00000010413c7825 */ /* 0x002fcc00078e0002 */
[----:B------:R-:W5:Y:S01]  /*0740*/  LDG.E.128 R60, desc[UR8][R60.64] ;  /* 0x000000083c3c7981 */ /* 0x000f62000c1e1d00 */
[----:B------:R-:W-:Y:S01]  /*0750*/  UISETP.NE.U32.AND UP0, UPT, UR14, URZ, UPT ;  /* 0x000000ff0e00728c */ /* 0x000fe2000bf05070 */
[----:B------:R-:W-:-:S03]  /*0760*/  HFMA2 R0, -RZ, RZ, 1.875, 0 ;  /* 0x3f800000ff007431 */ /* 0x000fc600000001ff */
[----:B------:R-:W-:Y:S01]  /*0770*/  UISETP.NE.AND.EX UP0, UPT, UR15, URZ, UPT, UP0 ;  /* 0x000000ff0f00728c */ /* 0x000fe2000bf05300 */
[----:B--2---:R-:W-:-:S08]  /*0780*/  @P1 SHF.L.U32 R0, R66, 0x10, RZ ;  /* 0x0000001042001819 */ /* 0x004fd000000006ff */
[----:B------:R-:W-:Y:S05]  /*0790*/  BRA.U !UP0, `(.L_x_59) ;  /* 0x0000000108a07547 */ /* 0x000fea000b800000 */
[----:B------:R-:W0:Y:S02]  /*07a0*/  LDC.64 R56, c[0x0][0x3a0] ;  /* 0x0000e800ff387b82 */ /* 0x000e240000000a00 */
[----:B0-----:R-:W-:-:S06]  /*07b0*/  IMAD.WIDE.U32 R56, R65, 0x10, R56 ;  /* 0x0000001041387825 */ /* 0x001fcc00078e0038 */
[----:B------:R-:W2:Y:S01]  /*07c0*/  LDG.E.128 R56, desc[UR8][R56.64] ;  /* 0x0000000838387981 */ /* 0x000ea2000c1e1d00 */
[C---:B-----5:R-:W-:Y:S01]  /*07d0*/  PRMT R67, R61.reuse, 0x7632, R67 ;  /* 0x000076323d437816 */ /* 0x060fe20000000043 */
[----:B------:R-:W-:Y:S01]  /*07e0*/  IMAD.U32 R69, R62, 0x10000, RZ ;  /* 0x000100003e457824 */ /* 0x000fe200078e00ff */
[----:B------:R-:W-:Y:S02]  /*07f0*/  SHF.L.U32 R61, R61, 0x10, RZ ;  /* 0x000000103d3d7819 */ /* 0x000fe400000006ff */
[C---:B------:R-:W-:Y:S02]  /*0800*/  PRMT R66, R60.reuse, 0x7632, R66 ;  /* 0x000076323c427816 */ /* 0x040fe40000000042 */
[----:B------:R-:W-:Y:S02]  /*0810*/  SHF.L.U32 R77, R60, 0x10, RZ ;  /* 0x000000103c4d7819 */ /* 0x000fe400000006ff */
[----:B------:R-:W-:Y:S02]  /*0820*/  PRMT R70, R62, 0x7632, R70 ;  /* 0x000076323e467816 */ /* 0x000fe40000000046 */
[----:B------:R-:W-:-:S02]  /*0830*/  PRMT R71, R63, 0x7632, R71 ;  /* 0x000076323f477816 */ /* 0x000fc40000000047 */
[----:B------:R-:W-:Y:S02]  /*0840*/  SHF.L.U32 R73, R63, 0x10, RZ ;  /* 0x000000103f497819 */ /* 0x000fe400000006ff */
[----:B------:R-:W-:Y:S02]  /*0850*/  SHF.L.U32 R67, R67, 0x10, RZ ;  /* 0x0000001043437819 */ /* 0x000fe400000006ff */
[----:B--2---:R-:W-:Y:S02]  /*0860*/  SHF.L.U32 R68, R57, 0x10, RZ ;  /* 0x0000001039447819 */ /* 0x004fe400000006ff */
[C---:B------:R-:W-:Y:S02]  /*0870*/  PRMT R60, R56.reuse, 0x7632, R60 ;  /* 0x00007632383c7816 */ /* 0x040fe4000000003c */
[----:B------:R-:W-:Y:S01]  /*0880*/  SHF.L.U32 R62, R56, 0x10, RZ ;  /* 0x00000010383e7819 */ /* 0x000fe200000006ff */
[----:B------:R-:W-:Y:S01]  /*0890*/  FFMA.FTZ R79, R61, R0, R68 ;  /* 0x000000003d4f7223 */ /* 0x000fe20000010044 */
[----:B------:R-:W-:-:S02]  /*08a0*/  PRMT R72, R59, 0x7632, R72 ;  /* 0x000076323b487816 */ /* 0x000fc40000000048 */
[----:B------:R-:W-:Y:S01]  /*08b0*/  PRMT R56, R57, 0x7632, R56 ;  /* 0x0000763239387816 */ /* 0x000fe20000000038 */
[-C--:B------:R-:W-:Y:S01]  /*08c0*/  FFMA.FTZ R77, R77, R0.reuse, R62 ;  /* 0x000000004d4d7223 */ /* 0x080fe2000001003e */
[----:B------:R-:W-:Y:S02]  /*08d0*/  PRMT R63, R58, 0x7632, R63 ;  /* 0x000076323a3f7816 */ /* 0x000fe4000000003f */
[----:B------:R-:W-:Y:S02]  /*08e0*/  SHF.L.U32 R61, R71, 0x10, RZ ;  /* 0x00000010473d7819 */ /* 0x000fe400000006ff */
[----:B------:R-:W-:Y:S02]  /*08f0*/  SHF.L.U32 R72, R72, 0x10, RZ ;  /* 0x0000001048487819 */ /* 0x000fe400000006ff */
        /* <DEDUP_REMOVED lines=11> */
[-C--:B------:R-:W-:Y:S01]  /*09b0*/  FFMA.FTZ R70, R67, R0.reuse, R56 ;  /* 0x0000000043467223 */ /* 0x080fe20000010038 */
[----:B------:R-:W-:Y:S01]  /*09c0*/  F2FP.BF16.F32.PACK_AB R59, R66, R71 ;  /* 0x00000047423b723e */ /* 0x000fe200000010ff */
[----:B------:R-:W-:Y:S01]  /*09d0*/  FFMA.FTZ R72, R57, R0, R60 ;  /* 0x0000000039487223 */ /* 0x000fe2000001003c */
[----:B------:R-:W-:Y:S02]  /*09e0*/  F2FP.BF16.F32.PACK_AB R58, R68, R69 ;  /* 0x00000045443a723e */ /* 0x000fe400000010ff */
[----:B------:R-:W-:Y:S02]  /*09f0*/  F2FP.BF16.F32.PACK_AB R57, R70, R79 ;  /* 0x0000004f4639723e */ /* 0x000fe400000010ff */
[----:B------:R-:W-:Y:S01]  /*0a00*/  F2FP.BF16.F32.PACK_AB R56, R72, R77 ;  /* 0x0000004d4838723e */ /* 0x000fe200000010ff */
[----:B------:R-:W-:Y:S06]  /*0a10*/  BRA `(.L_x_60) ;  /* 0x0000000000c87947 */ /* 0x000fec0003800000 */
.L_x_59:
[----:B------:R-:W0:Y:S02]  /*0a20*/  LDC.64 R66, c[0x0][0x3e0] ;  /* 0x0000f800ff427b82 */ /* 0x000e240000000a00 */
[----:B0-----:R-:W-:-:S04]  /*0a30*/  ISETP.NE.U32.AND P1, PT, R66, RZ, PT ;  /* 0x000000ff4200720c */ /* 0x001fc80003f25070 */
[----:B------:R-:W-:-:S13]  /*0a40*/  ISETP.NE.AND.EX P1, PT, R67, RZ, PT, P1 ;  /* 0x000000ff4300720c */ /* 0x000fda0003f25310 */
[----:B------:R-:W-:Y:S02]  /*0a50*/  VOTEU.ANY UP3, P1 ;  /* 0x0000000000ff7886 */ /* 0x000fe40000860100 */
[----:B------:R-:W-:Y:S05]  /*0a60*/  BRA.U !UP3, `(.L_x_61) ;  /* 0x000000010b647547 */ /* 0x000fea000b800000 */
[C---:B-----5:R-:W-:Y:S01]  /*0a70*/  PRMT R58, R61.reuse, 0x7632, R58 ;  /* 0x000076323d3a7816 */ /* 0x060fe2000000003a */
[----:B------:R-:W-:Y:S01]  /*0a80*/  IMAD.U32 R69, R62, 0x10000, RZ ;  /* 0x000100003e457824 */ /* 0x000fe200078e00ff */
[----:B------:R-:W-:Y:S02]  /*0a90*/  SHF.L.U32 R61, R61, 0x10, RZ ;  /* 0x000000103d3d7819 */ /* 0x000fe400000006ff */
[C---:B------:R-:W-:Y:S01]  /*0aa0*/  PRMT R56, R60.reuse, 0x7632, R56 ;  /* 0x000076323c387816 */ /* 0x040fe20000000038 */
[-C--:B------:R-:W-:Y:S01]  /*0ab0*/  FMUL.FTZ R69, R69, R0.reuse ;  /* 0x0000000045457220 */ /* 0x080fe20000410000 */
[----:B------:R-:W-:Y:S01]  /*0ac0*/  SHF.L.U32 R77, R60, 0x10, RZ ;  /* 0x000000103c4d7819 */ /* 0x000fe200000006ff */
[-C--:B------:R-:W-:Y:S01]  /*0ad0*/  FMUL.FTZ R79, R61, R0.reuse ;  /* 0x000000003d4f7220 */ /* 0x080fe20000410000 */
[----:B------:R-:W-:Y:S02]  /*0ae0*/  PRMT R59, R62, 0x7632, R59 ;  /* 0x000076323e3b7816 */ /* 0x000fe4000000003b */
        /* <DEDUP_REMOVED lines=10> */
[----:B------:R-:W-:Y:S01]  /*0b90*/  F2FP.BF16.F32.PACK_AB R58, R68, R69 ;  /* 0x00000045443a723e */ /* 0x000fe200000010ff */
[-C--:B------:R-:W-:Y:S02]  /*0ba0*/  FMUL.FTZ R66, R67, R0.reuse ;  /* 0x0000000043427220 */ /* 0x080fe40000410000 */
[----:B------:R-:W-:Y:S01]  /*0bb0*/  FMUL.FTZ R70, R59, R0 ;  /* 0x000000003b467220 */ /* 0x000fe20000410000 */
[----:B------:R-:W-:-:S02]  /*0bc0*/  F2FP.BF16.F32.PACK_AB R56, R72, R77 ;  /* 0x0000004d4838723e */ /* 0x000fc400000010ff */
[----:B------:R-:W-:Y:S02]  /*0bd0*/  F2FP.BF16.F32.PACK_AB R59, R66, R71 ;  /* 0x00000047423b723e */ /* 0x000fe400000010ff */
[----:B------:R-:W-:Y:S01]  /*0be0*/  F2FP.BF16.F32.PACK_AB R57, R70, R79 ;  /* 0x0000004f4639723e */ /* 0x000fe200000010ff */
[----:B------:R-:W-:Y:S06]  /*0bf0*/  BRA `(.L_x_60) ;  /* 0x0000000000507947 */ /* 0x000fec0003800000 */
.L_x_61:
[----:B-----5:R-:W-:Y:S01]  /*0c00*/  PRMT R66, R60, 0x7632, R66 ;  /* 0x000076323c427816 */ /* 0x020fe20000000042 */
        /* <DEDUP_REMOVED lines=18> */
[----:B------:R-:W-:-:S07]  /*0d30*/  FMUL.FTZ R66, R73, R0 ;  /* 0x0000000049427220 */ /* 0x000fce0000410000 */
.L_x_60:
[----:B------:R-:W0:Y:S01]  /*0d40*/  @P0 LDC.64 R74, c[0x0][0x3a8] ;  /* 0x0000ea00ff4a0b82 */ /* 0x000e220000000a00 */
[----:B------:R-:W-:-:S05]  /*0d50*/  IADD3 R67, PT, PT, R65, 0x80, RZ ;  /* 0x0000008041437810 */ /* 0x000fca0007ffe0ff */
[----:B------:R-:W-:-:S04]  /*0d60*/  IMAD.WIDE.U32 R60, R67, 0x10, R2 ;  /* 0x00000010433c7825 */ /* 0x000fc800078e0002 */
[----:B0-----:R-:W-:-:S05]  /*0d70*/  @P0 IMAD.WIDE.U32 R74, R65, 0x10, R74 ;  /* 0x00000010414a0825 */ /* 0x001fca00078e004a */
[----:B------:R0:W-:Y:S04]  /*0d80*/  @P0 STG.E.128 desc[UR8][R74.64], R56 ;  /* 0x000000384a000986 */ /* 0x0001e8000c101d08 */
[----:B------:R-:W5:Y:S01]  /*0d90*/  LDG.E.128 R60, desc[UR8][R60.64] ;  /* 0x000000083c3c7981 */ /* 0x000f62000c1e1d00 */
[----:B------:R-:W-:Y:S05]  /*0da0*/  BRA.U !UP0, `(.L_x_62) ;  /* 0x0000000108a07547 */ /* 0x000fea000b800000 */
[----:B0-----:R-:W0:Y:S02]  /*0db0*/  LDC.64 R56, c[0x0][0x3a0] ;  /* 0x0000e800ff387b82 */ /* 0x001e240000000a00 */
[----:B0-----:R-:W-:-:S06]  /*0dc0*/  IMAD.WIDE.U32 R56, R67, 0x10, R56 ;  /* 0x0000001043387825 */ /* 0x001fcc00078e0038 */
[----:B------:R-:W2:Y:S01]  /*0dd0*/  LDG.E.128 R56, desc[UR8][R56.64] ;  /* 0x0000000838387981 */ /* 0x000ea2000c1e1d00 */
[C---:B-----5:R-:W-:Y:S02]  /*0de0*/  PRMT R73, R60.reuse, 0x7632, R73 ;  /* 0x000076323c497816 */ /* 0x060fe40000000049 */
[----:B------:R-:W-:Y:S02]  /*0df0*/  SHF.L.U32 R97, R60, 0x10, RZ ;  /* 0x000000103c617819 */ /* 0x000fe400000006ff */
[C---:B------:R-:W-:Y:S01]  /*0e00*/  PRMT R74, R61.reuse, 0x7632, R74 ;  /* 0x000076323d4a7816 */ /* 0x040fe2000000004a */
[----:B------:R-:W-:Y:S01]  /*0e10*/  IMAD.U32 R61, R61, 0x10000, RZ ;  /* 0x000100003d3d7824 */ /* 0x000fe200078e00ff */
[C---:B------:R-:W-:Y:S02]  /*0e20*/  PRMT R75, R62.reuse, 0x7632, R75 ;  /* 0x000076323e4b7816 */ /* 0x040fe4000000004b */
[----:B------:R-:W-:Y:S02]  /*0e30*/  SHF.L.U32 R87, R62, 0x10, RZ ;  /* 0x000000103e577819 */ /* 0x000fe400000006ff */
[----:B------:R-:W-:-:S02]  /*0e40*/  PRMT R78, R63, 0x7632, R78 ;  /* 0x000076323f4e7816 */ /* 0x000fc4000000004e */
[----:B------:R-:W-:Y:S02]  /*0e50*/  SHF.L.U32 R89, R63, 0x10, RZ ;  /* 0x000000103f597819 */ /* 0x000fe400000006ff */
        /* <DEDUP_REMOVED lines=8> */
[----:B------:R-:W-:Y:S01]  /*0ee0*/  IMAD.U32 R57, R74, 0x10000, RZ ;  /* 0x000100004a397824 */ /* 0x000fe200078e00ff */
[----:B------:R-:W-:Y:S01]  /*0ef0*/  PRMT R63, R58, 0x7632, R63 ;  /* 0x000076323a3f7816 */ /* 0x000fe2000000003f */
[-C--:B------:R-:W-:Y:S01]  /*0f00*/  FFMA.FTZ R97, R97, R0.reuse, R62 ;  /* 0x0000000061617223 */ /* 0x080fe2000001003e */
[----:B------:R-:W-:Y:S02]  /*0f10*/  SHF.L.U32 R82, R59, 0x10, RZ ;  /* 0x000000103b527819 */ /* 0x000fe400000006ff */
[----:B------:R-:W-:Y:S02]  /*0f20*/  SHF.L.U32 R59, R78, 0x10, RZ ;  /* 0x000000104e3b7819 */ /* 0x000fe400000006ff */
[----:B------:R-:W-:Y:S01]  /*0f30*/  SHF.L.U32 R80, R80, 0x10, RZ ;  /* 0x0000001050507819 */ /* 0x000fe200000006ff */
[----:B------:R-:W-:Y:S01]  /*0f40*/  FFMA.FTZ R89, R89, R0, R82 ;  /* 0x0000000059597223 */ /* 0x000fe20000010052 */
[----:B------:R-:W-:-:S02]  /*0f50*/  SHF.L.U32 R58, R58, 0x10, RZ ;  /* 0x000000103a3a7819 */ /* 0x000fc400000006ff */
[----:B------:R-:W-:Y:S01]  /*0f60*/  SHF.L.U32 R76, R63, 0x10, RZ ;  /* 0x000000103f4c7819 */ /* 0x000fe200000006ff */
[-C--:B------:R-:W-:Y:S01]  /*0f70*/  FFMA.FTZ R74, R59, R0.reuse, R80 ;  /* 0x000000003b4a7223 */ /* 0x080fe20000010050 */
[----:B------:R-:W-:Y:S01]  /*0f80*/  SHF.L.U32 R56, R56, 0x10, RZ ;  /* 0x0000001038387819 */ /* 0x000fe200000006ff */
[-C--:B------:R-:W-:Y:S01]  /*0f90*/  FFMA.FTZ R87, R87, R0.reuse, R58 ;  /* 0x0000000057577223 */ /* 0x080fe2000001003a */
[----:B------:R-:W-:Y:S01]  /*0fa0*/  SHF.L.U32 R60, R60, 0x10, RZ ;  /* 0x000000103c3c7819 */ /* 0x000fe200000006ff */
[-C--:B------:R-:W-:Y:S01]  /*0fb0*/  FFMA.FTZ R76, R75, R0.reuse, R76 ;  /* 0x000000004b4c7223 */ /* 0x080fe2000001004c */
[----:B------:R-:W-:Y:S01]  /*0fc0*/  F2FP.BF16.F32.PACK_AB R59, R74, R89 ;  /* 0x000000594a3b723e */ /* 0x000fe200000010ff */
[-C--:B------:R-:W-:Y:S02]  /*0fd0*/  FFMA.FTZ R78, R57, R0.reuse, R56 ;  /* 0x00000000394e7223 */ /* 0x080fe40000010038 */
[----:B------:R-:W-:Y:S01]  /*0fe0*/  FFMA.FTZ R80, R73, R0, R60 ;  /* 0x0000000049507223 */ /* 0x000fe2000001003c */
[----:B------:R-:W-:-:S02]  /*0ff0*/  F2FP.BF16.F32.PACK_AB R58, R76, R87 ;  /* 0x000000574c3a723e */ /* 0x000fc400000010ff */
[----:B------:R-:W-:Y:S02]  /*1000*/  F2FP.BF16.F32.PACK_AB R57, R78, R99 ;  /* 0x000000634e39723e */ /* 0x000fe400000010ff */
[----:B------:R-:W-:Y:S01]  /*1010*/  F2FP.BF16.F32.PACK_AB R56, R80, R97 ;  /* 0x000000615038723e */ /* 0x000fe200000010ff */
[----:B------:R-:W-:Y:S06]  /*1020*/  BRA `(.L_x_63) ;  /* 0x0000000000c07947 */ /* 0x000fec0003800000 */
.L_x_62:
[----:B------:R-:W-:-:S04]  /*1030*/  UISETP.NE.U32.AND UP1, UPT, UR16, URZ, UPT ;  /* 0x000000ff1000728c */ /* 0x000fc8000bf25070 */
[----:B------:R-:W-:-:S09]  /*1040*/  UISETP.NE.AND.EX UP1, UPT, UR17, URZ, UPT, UP1 ;  /* 0x000000ff1100728c */ /* 0x000fd2000bf25310 */
[----:B------:R-:W-:Y:S05]  /*1050*/  BRA.U UP1, `(.L_x_64) ;  /* 0x0000000101547547 */ /* 0x000fea000b800000 */
[C---:B-----5:R-:W-:Y:S02]  /*1060*/  PRMT R73, R60.reuse, 0x7632, R73 ;  /* 0x000076323c497816 */ /* 0x060fe40000000049 */
[----:B------:R-:W-:Y:S02]  /*1070*/  SHF.L.U32 R97, R60, 0x10, RZ ;  /* 0x000000103c617819 */ /* 0x000fe400000006ff */
[C---:B------:R-:W-:Y:S01]  /*1080*/  PRMT R60, R61.reuse, 0x7632, R60 ;  /* 0x000076323d3c7816 */ /* 0x040fe2000000003c */
[----:B------:R-:W-:Y:S01]  /*1090*/  IMAD.U32 R61, R61, 0x10000, RZ ;  /* 0x000100003d3d7824 */ /* 0x000fe200078e00ff */
[C---:B0-----:R-:W-:Y:S01]  /*10a0*/  PRMT R74, R62.reuse, 0x7632, R74 ;  /* 0x000076323e4a7816 */ /* 0x041fe2000000004a */
[-C--:B------:R-:W-:Y:S01]  /*10b0*/  FMUL.FTZ R97, R97, R0.reuse ;  /* 0x0000000061617220 */ /* 0x080fe20000410000 */
[----:B------:R-:W-:Y:S01]  /*10c0*/  SHF.L.U32 R87, R62, 0x10, RZ ;  /* 0x000000103e577819 */ /* 0x000fe200000006ff */
[----:B------:R-:W-:Y:S01]  /*10d0*/  FMUL.FTZ R99, R61, R0 ;  /* 0x000000003d637220 */ /* 0x000fe20000410000 */
[----:B------:R-:W-:-:S02]  /*10e0*/  PRMT R62, R63, 0x7632, R62 ;  /* 0x000076323f3e7816 */ /* 0x000fc4000000003e */
[----:B------:R-:W-:Y:S01]  /*10f0*/  SHF.L.U32 R89, R63, 0x10, RZ ;  /* 0x000000103f597819 */ /* 0x000fe200000006ff */
[-C--:B------:R-:W-:Y:S01]  /*1100*/  FMUL.FTZ R87, R87, R0.reuse ;  /* 0x0000000057577220 */ /* 0x080fe20000410000 */
[----:B------:R-:W-:Y:S02]  /*1110*/  SHF.L.U32 R73, R73, 0x10, RZ ;  /* 0x0000001049497819 */ /* 0x000fe400000006ff */
        /* <DEDUP_REMOVED lines=8> */
[----:B------:R-:W-:Y:S06]  /*11a0*/  BRA `(.L_x_63) ;  /* 0x0000000000607947 */ /* 0x000fec0003800000 */
.L_x_64:
[C---:B0----5:R-:W-:Y:S01]  /*11b0*/  PRMT R58, R61.reuse, 0x7632, R58 ;  /* 0x000076323d3a7816 */ /* 0x061fe2000000003a */
[----:B------:R-:W-:Y:S01]  /*11c0*/  IMAD.U32 R61, R61, 0x10000, RZ ;  /* 0x000100003d3d7824 */ /* 0x000fe200078e00ff */
[C---:B------:R-:W-:Y:S02]  /*11d0*/  PRMT R56, R60.reuse, 0x7632, R56 ;  /* 0x000076323c387816 */ /* 0x040fe40000000038 */
        /* <DEDUP_REMOVED lines=21> */
.L_x_63:
        /* <DEDUP_REMOVED lines=10> */
[C---:B-----5:R-:W-:Y:S01]  /*13d0*/  PRMT R75, R60.reuse, 0x7632, R75 ;  /* 0x000076323c4b7816 */ /* 0x060fe2000000004b */
[----:B------:R-:W-:Y:S01]  /*13e0*/  IMAD.U32 R105, R60, 0x10000, RZ ;  /* 0x000100003c697824 */ /* 0x000fe200078e00ff */
[----:B------:R-:W-:Y:S02]  /*13f0*/  PRMT R81, R61, 0x7632, R81 ;  /* 0x000076323d517816 */ /* 0x000fe40000000051 */
[C---:B------:R-:W-:Y:S01]  /*1400*/  PRMT R83, R62.reuse, 0x7632, R83 ;  /* 0x000076323e537816 */ /* 0x040fe20000000053 */
[----:B------:R-:W-:Y:S01]  /*1410*/  IMAD.U32 R75, R75, 0x10000, RZ ;  /* 0x000100004b4b7824 */ /* 0x000fe200078e00ff */
[----:B------:R-:W-:Y:S02]  /*1420*/  SHF.L.U32 R101, R62, 0x10, RZ ;  /* 0x000000103e657819 */ /* 0x000fe400000006ff */
[----:B------:R-:W-:Y:S02]  /*1430*/  SHF.L.U32 R61, R61, 0x10, RZ ;  /* 0x000000103d3d7819 */ /* 0x000fe400000006ff */
[----:B------:R-:W-:-:S02]  /*1440*/  PRMT R84, R63, 0x7632, R84 ;  /* 0x000076323f547816 */ /* 0x000fc40000000054 */
[----:B------:R-:W-:Y:S02]  /*1450*/  SHF.L.U32 R63, R63, 0x10, RZ ;  /* 0x000000103f3f7819 */ /* 0x000fe400000006ff */
[----:B------:R-:W-:Y:S02]  /*1460*/  SHF.L.U32 R81, R81, 0x10, RZ ;  /* 0x0000001051517819 */ /* 0x000fe400000006ff */
[----:B------:R-:W-:Y:S02]  /*1470*/  SHF.L.U32 R83, R83, 0x10, RZ ;  /* 0x0000001053537819 */ /* 0x000fe400000006ff */
[C---:B--2---:R-:W-:Y:S02]  /*1480*/  PRMT R60, R56.reuse, 0x7632, R60 ;  /* 0x00007632383c7816 */ /* 0x044fe4000000003c */
[----:B------:R-:W-:Y:S02]  /*1490*/  SHF.L.U32 R62, R56, 0x10, RZ ;  /* 0x00000010383e7819 */ /* 0x000fe400000006ff */
[----:B------:R-:W-:-:S02]  /*14a0*/  SHF.L.U32 R82, R57, 0x10, RZ ;  /* 0x0000001039527819 */ /* 0x000fc400000006ff */
[----:B------:R-:W-:Y:S01]  /*14b0*/  PRMT R56, R57, 0x7632, R56 ;  /* 0x0000763239387816 */ /* 0x000fe20000000038 */
[-C--:B------:R-:W-:Y:S01]  /*14c0*/  FFMA.FTZ R105, R105, R0.reuse, R62 ;  /* 0x0000000069697223 */ /* 0x080fe2000001003e */
[----:B------:R-:W-:Y:S01]  /*14d0*/  PRMT R57, R58, 0x7632, R57 ;  /* 0x000076323a397816 */ /* 0x000fe20000000039 */
[-C--:B------:R-:W-:Y:S01]  /*14e0*/  FFMA.FTZ R107, R61, R0.reuse, R82 ;  /* 0x000000003d6b7223 */ /* 0x080fe20000010052 */
[C---:B------:R-:W-:Y:S02]  /*14f0*/  PRMT R85, R59.reuse, 0x7632, R85 ;  /* 0x000076323b557816 */ /* 0x040fe40000000055 */
        /* <DEDUP_REMOVED lines=18> */
.L_x_65:
[----:B------:R-:W-:-:S04]  /*1620*/  UISETP.NE.U32.AND UP1, UPT, UR16, URZ, UPT ;  /* 0x000000ff1000728c */ /* 0x000fc8000bf25070 */
[----:B------:R-:W-:-:S09]  /*1630*/  UISETP.NE.AND.EX UP1, UPT, UR17, URZ, UPT, UP1 ;  /* 0x000000ff1100728c */ /* 0x000fd2000bf25310 */
[----:B------:R-:W-:Y:S05]  /*1640*/  BRA.U UP1, `(.L_x_67) ;  /* 0x0000000101547547 */ /* 0x000fea000b800000 */
[C---:B-----5:R-:W-:Y:S01]  /*1650*/  PRMT R75, R60.reuse, 0x7632, R75 ;  /* 0x000076323c4b7816 */ /* 0x060fe2000000004b */
[----:B------:R-:W-:Y:S01]  /*1660*/  IMAD.U32 R105, R60, 0x10000, RZ ;  /* 0x000100003c697824 */ /* 0x000fe200078e00ff */
[C---:B------:R-:W-:Y:S02]  /*1670*/  PRMT R60, R61.reuse, 0x7632, R60 ;  /* 0x000076323d3c7816 */ /* 0x040fe4000000003c */
[----:B------:R-:W-:Y:S01]  /*1680*/  SHF.L.U32 R61, R61, 0x10, RZ ;  /* 0x000000103d3d7819 */ /* 0x000fe200000006ff */
[-C--:B------:R-:W-:Y:S01]  /*1690*/  FMUL.FTZ R105, R105, R0.reuse ;  /* 0x0000000069697220 */ /* 0x080fe20000410000 */
[C---:B------:R-:W-:Y:S02]  /*16a0*/  PRMT R81, R62.reuse, 0x7632, R81 ;  /* 0x000076323e517816 */ /* 0x040fe40000000051 */
        /* <DEDUP_REMOVED lines=10> */
[----:B0-----:R-:W-:Y:S01]  /*1750*/  SHF.L.U32 R83, R62, 0x10, RZ ;  /* 0x000000103e537819 */ /* 0x001fe200000006ff */
[-C--:B------:R-:W-:Y:S02]  /*1760*/  FMUL.FTZ R86, R61, R0.reuse ;  /* 0x000000003d567220 */ /* 0x080fe40000410000 */
[----:B------:R-:W-:-:S02]  /*1770*/  FMUL.FTZ R84, R81, R0 ;  /* 0x0000000051547220 */ /* 0x000fc40000410000 */
[----:B------:R-:W-:Y:S01]  /*1780*/  FMUL.FTZ R82, R83, R0 ;  /* 0x0000000053527220 */ /* 0x000fe20000410000 */
[----:B------:R-:W-:Y:S06]  /*1790*/  BRA `(.L_x_66) ;  /* 0x0000000000607947 */ /* 0x000fec0003800000 */
.L_x_67:
[C---:B0----5:R-:W-:Y:S01]  /*17a0*/  PRMT R58, R61.reuse, 0x7632, R58 ;  /* 0x000076323d3a7816 */ /* 0x061fe2000000003a */
[C---:B------:R-:W-:Y:S01]  /*17b0*/  IMAD.U32 R105, R60.reuse, 0x10000, RZ ;  /* 0x000100003c697824 */ /* 0x040fe200078e00ff */
        /* <DEDUP_REMOVED lines=22> */
.L_x_66:
[----:B------:R-:W0:Y:S01]  /*1920*/  @P0 LDC.64 R90, c[0x0][0x3a8] ;  /* 0x0000ea00ff5a0b82 */ /* 0x000e220000000a00 */
[----:B------:R-:W-:-:S04]  /*1930*/  VIADD R75, R65, 0x180 ;  /* 0x00000180414b7836 */ /* 0x000fc80000000000 */
        /* <DEDUP_REMOVED lines=18> */
[----:B------:R-:W-:Y:S02]  /*1a60*/  SHF.L.U32 R85, R85, 0x10, RZ ;  /* 0x0000001055557819 */ /* 0x000fe400000006ff */
[----:B------:R-:W-:-:S02]  /*1a70*/  SHF.L.U32 R91, R91, 0x10, RZ ;  /* 0x000000105b5b7819 */ /* 0x000fc400000006ff */
[C---:B--2---:R-:W-:Y:S01]  /*1a80*/  PRMT R60, R56.reuse, 0x7632, R60 ;  /* 0x00007632383c7816 */ /* 0x044fe2000000003c */
[----:B------:R-:W-:Y:S01]  /*1a90*/  IMAD.U32 R100, R59, 0x10000, RZ ;  /* 0x000100003b647824 */ /* 0x000fe200078e00ff */
[----:B------:R-:W-:Y:S02]  /*1aa0*/  SHF.L.U32 R62, R56, 0x10, RZ ;  /* 0x00000010383e7819 */ /* 0x000fe400000006ff */
[C---:B------:R-:W-:Y:S01]  /*1ab0*/  PRMT R56, R57.reuse, 0x7632, R56 ;  /* 0x0000763239387816 */ /* 0x040fe20000000038 */
[----:B------:R-:W-:Y:S01]  /*1ac0*/  IMAD.U32 R60, R60, 0x10000, RZ ;  /* 0x000100003c3c7824 */ /* 0x000fe200078e00ff */
[----:B------:R-:W-:Y:S01]  /*1ad0*/  SHF.L.U32 R90, R57, 0x10, RZ ;  /* 0x00000010395a7819 */ /* 0x000fe200000006ff */
[-C--:B------:R-:W-:Y:S01]  /*1ae0*/  FFMA.FTZ R111, R63, R0.reuse, R100 ;  /* 0x000000003f6f7223 */ /* 0x080fe20000010064 */
[C---:B------:R-:W-:Y:S01]  /*1af0*/  PRMT R57, R58.reuse, 0x7632, R57 ;  /* 0x000076323a397816 */ /* 0x040fe20000000039 */
[-C--:B------:R-:W-:Y:S01]  /*1b00*/  FFMA.FTZ R113, R113, R0.reuse, R62 ;  /* 0x0000000071717223 */ /* 0x080fe2000001003e */
[----:B------:R-:W-:Y:S01]  /*1b10*/  PRMT R96, R59, 0x7632, R96 ;  /* 0x000076323b607816 */ /* 0x000fe20000000060 */
[-C--:B------:R-:W-:Y:S01]  /*1b20*/  FFMA.FTZ R115, R61, R0.reuse, R90 ;  /* 0x000000003d737223 */ /* 0x080fe2000001005a */
[----:B------:R-:W-:Y:S01]  /*1b30*/  SHF.L.U32 R58, R58, 0x10, RZ ;  /* 0x000000103a3a7819 */ /* 0x000fe200000006ff */
[----:B------:R-:W-:Y:S01]  /*1b40*/  FFMA.FTZ R102, R81, R0, R60 ;  /* 0x0000000051667223 */ /* 0x000fe2000001003c */
[----:B------:R-:W-:-:S02]  /*1b50*/  SHF.L.U32 R96, R96, 0x10, RZ ;  /* 0x0000001060607819 */ /* 0x000fc400000006ff */
[----:B------:R-:W-:Y:S01]  /*1b60*/  SHF.L.U32 R98, R57, 0x10, RZ ;  /* 0x0000001039627819 */ /* 0x000fe200000006ff */
[-C--:B------:R-:W-:Y:S01]  /*1b70*/  FFMA.FTZ R109, R109, R0.reuse, R58 ;  /* 0x000000006d6d7223 */ /* 0x080fe2000001003a */
[----:B------:R-:W-:Y:S01]  /*1b80*/  SHF.L.U32 R56, R56, 0x10, RZ ;  /* 0x0000001038387819 */ /* 0x000fe200000006ff */
[-C--:B------:R-:W-:Y:S02]  /*1b90*/  FFMA.FTZ R96, R91, R0.reuse, R96 ;  /* 0x000000005b607223 */ /* 0x080fe40000010060 */
[-C--:B------:R-:W-:Y:S02]  /*1ba0*/  FFMA.FTZ R98, R85, R0.reuse, R98 ;  /* 0x0000000055627223 */ /* 0x080fe40000010062 */
[----:B------:R-:W-:Y:S01]  /*1bb0*/  FFMA.FTZ R100, R83, R0, R56 ;  /* 0x0000000053647223 */ /* 0x000fe20000010038 */
[----:B------:R-:W-:Y:S02]  /*1bc0*/  F2FP.BF16.F32.PACK_AB R59, R96, R111 ;  /* 0x0000006f603b723e */ /* 0x000fe400000010ff */
[----:B------:R-:W-:-:S02]  /*1bd0*/  F2FP.BF16.F32.PACK_AB R58, R98, R109 ;  /* 0x0000006d623a723e */ /* 0x000fc400000010ff */
[----:B------:R-:W-:Y:S02]  /*1be0*/  F2FP.BF16.F32.PACK_AB R57, R100, R115 ;  /* 0x000000736439723e */ /* 0x000fe400000010ff */
[----:B------:R-:W-:Y:S01]  /*1bf0*/  F2FP.BF16.F32.PACK_AB R56, R102, R113 ;  /* 0x000000716638723e */ /* 0x000fe200000010ff */
[----:B------:R-:W-:Y:S06]  /*1c00*/  BRA `(.L_x_69) ;  /* 0x0000000000c07947 */ /* 0x000fec0003800000 */
.L_x_68:
[----:B------:R-:W-:-:S04]  /*1c10*/  UISETP.NE.U32.AND UP1, UPT, UR16, URZ, UPT ;  /* 0x000000ff1000728c */ /* 0x000fc8000bf25070 */
[----:B------:R-:W-:-:S09]  /*1c20*/  UISETP.NE.AND.EX UP1, UPT, UR17, URZ, UPT, UP1 ;  /* 0x000000ff1100728c */ /* 0x000fd2000bf25310 */
[----:B------:R-:W-:Y:S05]  /*1c30*/  BRA.U UP1, `(.L_x_70) ;  /* 0x0000000101547547 */ /* 0x000fea000b800000 */
[C---:B-----5:R-:W-:Y:S02]  /*1c40*/  PRMT R81, R60.reuse, 0x7632, R81 ;  /* 0x000076323c517816 */ /* 0x060fe40000000051 */
[----:B------:R-:W-:Y:S02]  /*1c50*/  SHF.L.U32 R113, R60, 0x10, RZ ;  /* 0x000000103c717819 */ /* 0x000fe400000006ff */
        /* <DEDUP_REMOVED lines=19> */
.L_x_70:
[C---:B0----5:R-:W-:Y:S02]  /*1d90*/  PRMT R58, R61.reuse, 0x7632, R58 ;  /* 0x000076323d3a7816 */ /* 0x061fe4000000003a */
[----:B------:R-:W-:Y:S02]  /*1da0*/  SHF.L.U32 R61, R61, 0x10, RZ ;  /* 0x000000103d3d7819 */ /* 0x000fe400000006ff */
[C---:B------:R-:W-:Y:S02]  /*1db0*/  PRMT R56, R60.reuse, 0x7632, R56 ;  /* 0x000076323c387816 */ /* 0x040fe40000000038 */
[----:B------:R-:W-:Y:S01]  /*1dc0*/  SHF.L.U32 R113, R60, 0x10, RZ ;  /* 0x000000103c717819 */ /* 0x000fe200000006ff */
[-C--:B------:R-:W-:Y:S01]  /*1dd0*/  FMUL.FTZ R115, R61, R0.reuse ;  /* 0x000000003d737220 */ /* 0x080fe20000410000 */
[C---:B------:R-:W-:Y:S02]  /*1de0*/  PRMT R59, R62.reuse, 0x7632, R59 ;  /* 0x000076323e3b7816 */ /* 0x040fe4000000003b */
        /* <DEDUP_REMOVED lines=18> */
.L_x_69:
[----:B0-----:R-:W0:Y:S01]  /*1f10*/  @P0 LDC.64 R90, c[0x0][0x3a8] ;  /* 0x0000ea00ff5a0b82 */ /* 0x001e220000000a00 */
        /* <DEDUP_REMOVED lines=21> */
[C---:B--2---:R-:W-:Y:S02]  /*2070*/  PRMT R60, R56.reuse, 0x7632, R60 ;  /* 0x00007632383c7816 */ /* 0x044fe4000000003c */
[----:B------:R-:W-:Y:S02]  /*2080*/  SHF.L.U32 R62, R56, 0x10, RZ ;  /* 0x00000010383e7819 */ /* 0x000fe400000006ff */
[C---:B------:R-:W-:Y:S02]  /*2090*/  PRMT R56, R57.reuse, 0x7632, R56 ;  /* 0x0000763239387816 */ /* 0x040fe40000000038 */
[----:B------:R-:W-:Y:S01]  /*20a0*/  SHF.L.U32 R90, R57, 0x10, RZ ;  /* 0x00000010395a7819 */ /* 0x000fe200000006ff */
[-C--:B------:R-:W-:Y:S01]  /*20b0*/  FFMA.FTZ R119, R119, R0.reuse, R62 ;  /* 0x0000000077777223 */ /* 0x080fe2000001003e */
[C---:B------:R-:W-:Y:S01]  /*20c0*/  PRMT R57, R58.reuse, 0x7632, R57 ;  /* 0x000076323a397816 */ /* 0x040fe20000000039 */
[----:B------:R-:W-:Y:S01]  /*20d0*/  IMAD.U32 R58, R58, 0x10000, RZ ;  /* 0x000100003a3a7824 */ /* 0x000fe200078e00ff */
[C---:B------:R-:W-:Y:S01]  /*20e0*/  PRMT R106, R59.reuse, 0x7632, R106 ;  /* 0x000076323b6a7816 */ /* 0x040fe2000000006a */
        /* <DEDUP_REMOVED lines=8> */
[-C--:B------:R-:W-:Y:S01]  /*2170*/  FFMA.FTZ R123, R123, R0.reuse, R58 ;  /* 0x000000007b7b7223 */ /* 0x080fe2000001003a */
[-C--:B------:R-:W-:Y:S01]  /*2180*/  FFMA.FTZ R108, R85, R0.reuse, R56 ;  /* 0x00000000556c7223 */ /* 0x080fe20000010038 */
[----:B------:R-:W-:-:S02]  /*2190*/  FFMA.FTZ R106, R91, R0, R106 ;  /* 0x000000005b6a7223 */ /* 0x000fc4000001006a */
[----:B------:R-:W-:Y:S01]  /*21a0*/  FFMA.FTZ R110, R83, R0, R60 ;  /* 0x00000000536e7223 */ /* 0x000fe2000001003c */
[----:B------:R-:W-:Y:S02]  /*21b0*/  F2FP.BF16.F32.PACK_AB R59, R123, R104 ;  /* 0x000000687b3b723e */ /* 0x000fe400000010ff */
[----:B------:R-:W-:Y:S02]  /*21c0*/  F2FP.BF16.F32.PACK_AB R58, R106, R117 ;  /* 0x000000756a3a723e */ /* 0x000fe400000010ff */
[----:B------:R-:W-:Y:S02]  /*21d0*/  F2FP.BF16.F32.PACK_AB R57, R108, R121 ;  /* 0x000000796c39723e */ /* 0x000fe400000010ff */
[----:B------:R-:W-:Y:S01]  /*21e0*/  F2FP.BF16.F32.PACK_AB R56, R110, R119 ;  /* 0x000000776e38723e */ /* 0x000fe200000010ff */
[----:B------:R-:W-:Y:S06]  /*21f0*/  BRA `(.L_x_72) ;  /* 0x0000000000c07947 */ /* 0x000fec0003800000 */
.L_x_71:
        /* <DEDUP_REMOVED lines=10> */
[-C--:B------:R-:W-:Y:S01]  /*22a0*/  FMUL.FTZ R121, R61, R0.reuse ;  /* 0x000000003d797220 */ /* 0x080fe20000410000 */
[----:B------:R-:W-:Y:S01]  /*22b0*/  PRMT R62, R63, 0x7632, R62 ;  /* 0x000076323f3e7816 */ /* 0x000fe2000000003e */
        /* <DEDUP_REMOVED lines=12> */
.L_x_73:
[C---:B0----5:R-:W-:Y:S02]  /*2380*/  PRMT R58, R61.reuse, 0x7632, R58 ;  /* 0x000076323d3a7816 */ /* 0x061fe4000000003a */
[----:B------:R-:W-:Y:S02]  /*2390*/  SHF.L.U32 R61, R61, 0x10, RZ ;  /* 0x000000103d3d7819 */ /* 0x000fe400000006ff */
[----:B------:R-:W-:Y:S02]  /*23a0*/  PRMT R59, R62, 0x7632, R59 ;  /* 0x000076323e3b7816 */ /* 0x000fe4000000003b */
[C---:B------:R-:W-:Y:S01]  /*23b0*/  PRMT R56, R60.reuse, 0x7632, R56 ;  /* 0x000076323c387816 */ /* 0x040fe20000000038 */
[----:B------:R-:W-:Y:S01]  /*23c0*/  FMUL.FTZ R121, R61, R0 ;  /* 0x000000003d797220 */ /* 0x000fe20000410000 */
[----:B------:R-:W-:Y:S01]  /*23d0*/  SHF.L.U32 R119, R60, 0x10, RZ ;  /* 0x000000103c777819 */ /* 0x000fe200000006ff */
[----:B------:R-:W-:Y:S01]  /*23e0*/  IMAD.U32 R61, R59, 0x10000, RZ ;  /* 0x000100003b3d7824 */ /* 0x000fe200078e00ff */
[----:B------:R-:W-:-:S02]  /*23f0*/  PRMT R60, R63, 0x7632, R60 ;  /* 0x000076323f3c7816 */ /* 0x000fc4000000003c */
        /* <DEDUP_REMOVED lines=16> */
.L_x_72:
        /* <DEDUP_REMOVED lines=11> */
[C---:B------:R-:W-:Y:S02]  /*25b0*/  PRMT R85, R60.reuse, 0x7632, R85 ;  /* 0x000076323c557816 */ /* 0x040fe40000000055 */
[----:B------:R-:W-:Y:S02]  /*25c0*/  SHF.L.U32 R127, R60, 0x10, RZ ;  /* 0x000000103c7f7819 */ /* 0x000fe400000006ff */
[----:B------:R-:W-:Y:S02]  /*25d0*/  SHF.L.U32 R61, R61, 0x10, RZ ;  /* 0x000000103d3d7819 */ /* 0x000fe400000006ff */
[C---:B------:R-:W-:Y:S02]  /*25e0*/  PRMT R91, R62.reuse, 0x7632, R91 ;  /* 0x000076323e5b7816 */ /* 0x040fe4000000005b */
[----:B------:R-:W-:-:S02]  /*25f0*/  SHF.L.U32 R125, R62, 0x10, RZ ;  /* 0x000000103e7d7819 */ /* 0x000fc400000006ff */
[C---:B------:R-:W-:Y:S02]  /*2600*/  PRMT R131, R63.reuse, 0x7632, R131 ;  /* 0x000076323f837816 */ /* 0x040fe40000000083 */
[----:B------:R-:W-:Y:S02]  /*2610*/  SHF.L.U32 R159, R63, 0x10, RZ ;  /* 0x000000103f9f7819 */ /* 0x000fe400000006ff */
[----:B------:R-:W-:Y:S02]  /*2620*/  SHF.L.U32 R85, R85, 0x10, RZ ;  /* 0x0000001055557819 */ /* 0x000fe400000006ff */
[----:B------:R-:W-:Y:S02]  /*2630*/  SHF.L.U32 R91, R91, 0x10, RZ ;  /* 0x000000105b5b7819 */ /* 0x000fe400000006ff */
[C---:B--2---:R-:W-:Y:S01]  /*2640*/  PRMT R60, R56.reuse, 0x7632, R60 ;  /* 0x00007632383c7816 */ /* 0x044fe2000000003c */
[----:B------:R-:W-:Y:S01]  /*2650*/  IMAD.U32 R158, R57, 0x10000, RZ ;  /* 0x00010000399e7824 */ /* 0x000fe200078e00ff */
[----:B------:R-:W-:-:S02]  /*2660*/  SHF.L.U32 R62, R56, 0x10, RZ ;  /* 0x00000010383e7819 */ /* 0x000fc400000006ff */
[----:B------:R-:W-:Y:S01]  /*2670*/  PRMT R56, R57, 0x7632, R56 ;  /* 0x0000763239387816 */ /* 0x000fe20000000038 */
[-C--:B------:R-:W-:Y:S01]  /*2680*/  FFMA.FTZ R129, R61, R0.reuse, R158 ;  /* 0x000000003d817223 */ /* 0x080fe2000001009e */
[C---:B------:R-:W-:Y:S01]  /*2690*/  PRMT R63, R58.reuse, 0x7632, R63 ;  /* 0x000076323a3f7816 */ /* 0x040fe2000000003f */
[----:B------:R-:W-:Y:S01]  /*26a0*/  FFMA.FTZ R127, R127, R0, R62 ;  /* 0x000000007f7f7223 */ /* 0x000fe2000001003e */
[C---:B------:R-:W-:Y:S02]  /*26b0*/  PRMT R160, R59.reuse, 0x7632, R160 ;  /* 0x000076323ba07816 */ /* 0x040fe400000000a0 */
[----:B------:R-:W-:Y:S02]  /*26c0*/  SHF.L.U32 R162, R59, 0x10, RZ ;  /* 0x000000103ba27819 */ /* 0x000fe400000006ff */
[----:B------:R-:W-:Y:S02]  /*26d0*/  SHF.L.U32 R58, R58, 0x10, RZ ;  /* 0x000000103a3a7819 */ /* 0x000fe400000006ff */
[----:B------:R-:W-:-:S02]  /*26e0*/  SHF.L.U32 R57, R90, 0x10, RZ ;  /* 0x000000105a397819 */ /* 0x000fc400000006ff */
[----:B------:R-:W-:Y:S01]  /*26f0*/  SHF.L.U32 R59, R131, 0x10, RZ ;  /* 0x00000010833b7819 */ /* 0x000fe200000006ff */
[-C--:B------:R-:W-:Y:S01]  /*2700*/  FFMA.FTZ R131, R159, R0.reuse, R162 ;  /* 0x000000009f837223 */ /* 0x080fe200000100a2 */
[----:B------:R-:W-:Y:S01]  /*2710*/  SHF.L.U32 R158, R160, 0x10, RZ ;  /* 0x00000010a09e7819 */ /* 0x000fe200000006ff */
[----:B------:R-:W-:Y:S01]  /*2720*/  IMAD.U32 R160, R63, 0x10000, RZ ;  /* 0x000100003fa07824 */ /* 0x000fe200078e00ff */
[----:B------:R-:W-:Y:S01]  /*2730*/  SHF.L.U32 R56, R56, 0x10, RZ ;  /* 0x0000001038387819 */ /* 0x000fe200000006ff */
[-C--:B------:R-:W-:Y:S01]  /*2740*/  FFMA.FTZ R125, R125, R0.reuse, R58 ;  /* 0x000000007d7d7223 */ /* 0x080fe2000001003a */
[----:B------:R-:W-:Y:S01]  /*2750*/  SHF.L.U32 R60, R60, 0x10, RZ ;  /* 0x000000103c3c7819 */ /* 0x000fe200000006ff */
[-C--:B------:R-:W-:Y:S01]  /*2760*/  FFMA.FTZ R158, R59, R0.reuse, R158 ;  /* 0x000000003b9e7223 */ /* 0x080fe2000001009e */
[-C--:B------:R-:W-:Y:S01]  /*2770*/  FFMA.FTZ R160, R91, R0.reuse, R160 ;  /* 0x000000005ba07223 */ /* 0x080fe200000100a0 */
[-C--:B------:R-:W-:Y:S02]  /*2780*/  FFMA.FTZ R162, R57, R0.reuse, R56 ;  /* 0x0000000039a27223 */ /* 0x080fe40000010038 */
[----:B------:R-:W-:Y:S01]  /*2790*/  FFMA.FTZ R164, R85, R0, R60 ;  /* 0x0000000055a47223 */ /* 0x000fe2000001003c */
[----:B------:R-:W-:-:S02]  /*27a0*/  F2FP.BF16.F32.PACK_AB R59, R158, R131 ;  /* 0x000000839e3b723e */ /* 0x000fc400000010ff */
[----:B------:R-:W-:Y:S02]  /*27b0*/  F2FP.BF16.F32.PACK_AB R58, R160, R125 ;  /* 0x0000007da03a723e */ /* 0x000fe400000010ff */
[----:B------:R-:W-:Y:S02]  /*27c0*/  F2FP.BF16.F32.PACK_AB R57, R162, R129 ;  /* 0x00000081a239723e */ /* 0x000fe400000010ff */
[----:B------:R-:W-:Y:S01]  /*27d0*/  F2FP.BF16.F32.PACK_AB R56, R164, R127 ;  /* 0x0000007fa438723e */ /* 0x000fe200000010ff */
[----:B------:R-:W-:Y:S06]  /*27e0*/  BRA `(.L_x_75) ;  /* 0x0000000000c07947 */ /* 0x000fec0003800000 */
.L_x_74:
        /* <DEDUP_REMOVED lines=8> */
[C---:B0-----:R-:W-:Y:S02]  /*2870*/  PRMT R90, R62.reuse, 0x7632, R90 ;  /* 0x000076323e5a7816 */ /* 0x041fe4000000005a */
[----:B------:R-:W-:Y:S01]  /*2880*/  SHF.L.U32 R125, R62, 0x10, RZ ;  /* 0x000000103e7d7819 */ /* 0x000fe200000006ff */
        /* <DEDUP_REMOVED lines=14> */
.L_x_76:
[C---:B0----5:R-:W-:Y:S02]  /*2970*/  PRMT R58, R61.reuse, 0x7632, R58 ;  /* 0x000076323d3a7816 */ /* 0x061fe4000000003a */
[----:B------:R-:W-:Y:S02]  /*2980*/  SHF.L.U32 R61, R61, 0x10, RZ ;  /* 0x000000103d3d7819 */ /* 0x000fe400000006ff */
[C---:B------:R-:W-:Y:S02]  /*2990*/  PRMT R56, R60.reuse, 0x7632, R56 ;  /* 0x000076323c387816 */ /* 0x040fe40000000038 */
[----:B------:R-:W-:Y:S01]  /*29a0*/  SHF.L.U32 R127, R60, 0x10, RZ ;  /* 0x000000103c7f7819 */ /* 0x000fe200000006ff */
[-C--:B------:R-:W-:Y:S01]  /*29b0*/  FMUL.FTZ R129, R61, R0.reuse ;  /* 0x000000003d817220 */ /* 0x080fe20000410000 */
[----:B------:R-:W-:Y:S02]  /*29c0*/  PRMT R59, R62, 0x7632, R59 ;  /* 0x000076323e3b7816 */ /* 0x000fe4000000003b */
[----:B------:R-:W-:Y:S01]  /*29d0*/  PRMT R60, R63, 0x7632, R60 ;  /* 0x000076323f3c7816 */ /* 0x000fe2000000003c */
        /* <DEDUP_REMOVED lines=11> */
[-C--:B------:R-:W-:Y:S01]  /*2a90*/  FMUL.FTZ R164, R57, R0.reuse ;  /* 0x0000000039a47220 */ /* 0x080fe20000410000 */
[----:B------:R-:W-:Y:S01]  /*2aa0*/  F2FP.BF16.F32.PACK_AB R58, R160, R125 ;  /* 0x0000007da03a723e */ /* 0x000fe200000010ff */
[----:B------:R-:W-:-:S02]  /*2ab0*/  FMUL.FTZ R162, R59, R0 ;  /* 0x000000003ba27220 */ /* 0x000fc40000410000 */
[----:B------:R-:W-:Y:S02]  /*2ac0*/  F2FP.BF16.F32.PACK_AB R59, R158, R131 ;  /* 0x000000839e3b723e */ /* 0x000fe400000010ff */
[----:B------:R-:W-:Y:S02]  /*2ad0*/  F2FP.BF16.F32.PACK_AB R56, R164, R127 ;  /* 0x0000007fa438723e */ /* 0x000fe400000010ff */
[----:B------:R-:W-:-:S07]  /*2ae0*/  F2FP.BF16.F32.PACK_AB R57, R162, R129 ;  /* 0x00000081a239723e */ /* 0x000fce00000010ff */
.L_x_75:
        /* <DEDUP_REMOVED lines=12> */
[----:B------:R-:W-:Y:S02]  /*2bb0*/  PRMT R60, R61, 0x7632, R60 ;  /* 0x000076323d3c7816 */ /* 0x000fe4000000003c */
[C---:B------:R-:W-:Y:S02]  /*2bc0*/  PRMT R90, R62.reuse, 0x7632, R90 ;  /* 0x000076323e5a7816 */ /* 0x040fe4000000005a */
[----:B------:R-:W-:Y:S02]  /*2bd0*/  SHF.L.U32 R161, R62, 0x10, RZ ;  /* 0x000000103ea17819 */ /* 0x000fe400000006ff */
[----:B------:R-:W-:-:S02]  /*2be0*/  PRMT R165, R63, 0x7632, R165 ;  /* 0x000076323fa57816 */ /* 0x000fc400000000a5 */
[----:B------:R-:W-:Y:S02]  /*2bf0*/  SHF.L.U32 R61, R61, 0x10, RZ ;  /* 0x000000103d3d7819 */ /* 0x000fe400000006ff */
[----:B------:R-:W-:Y:S02]  /*2c00*/  SHF.L.U32 R63, R63, 0x10, RZ ;  /* 0x000000103f3f7819 */ /* 0x000fe400000006ff */
[----:B------:R-:W-:Y:S02]  /*2c10*/  SHF.L.U32 R167, R165, 0x10, RZ ;  /* 0x00000010a5a77819 */ /* 0x000fe400000006ff */
[----:B------:R-:W-:Y:S02]  /*2c20*/  SHF.L.U32 R165, R90, 0x10, RZ ;  /* 0x000000105aa57819 */ /* 0x000fe400000006ff */
[----:B--2---:R-:W-:Y:S01]  /*2c30*/  SHF.L.U32 R62, R57, 0x10, RZ ;  /* 0x00000010393e7819 */ /* 0x004fe200000006ff */
[C---:B------:R-:W-:Y:S01]  /*2c40*/  IMAD.U32 R168, R59.reuse, 0x10000, RZ ;  /* 0x000100003ba87824 */ /* 0x040fe200078e00ff */
[----:B------:R-:W-:-:S02]  /*2c50*/  PRMT R166, R59, 0x7632, R166 ;  /* 0x000076323ba67816 */ /* 0x000fc400000000a6 */
[----:B------:R-:W-:Y:S01]  /*2c60*/  PRMT R3, R56, 0x7632, R3 ;  /* 0x0000763238037816 */ /* 0x000fe20000000003 */
[-C--:B------:R-:W-:Y:S01]  /*2c70*/  FFMA.FTZ R159, R61, R0.reuse, R62 ;  /* 0x000000003d9f7223 */ /* 0x080fe2000001003e */
[----:B------:R-:W-:Y:S01]  /*2c80*/  PRMT R59, R57, 0x7632, R59 ;  /* 0x00007632393b7816 */ /* 0x000fe2000000003b */
[-C--:B------:R-:W-:Y:S01]  /*2c90*/  FFMA.FTZ R63, R63, R0.reuse, R168 ;  /* 0x000000003f3f7223 */ /* 0x080fe200000100a8 */
[----:B------:R-:W-:Y:S01]  /*2ca0*/  PRMT R163, R58, 0x7632, R163 ;  /* 0x000076323aa37816 */ /* 0x000fe200000000a3 */
[----:B------:R-:W-:Y:S01]  /*2cb0*/  IMAD.U32 R62, R166, 0x10000, RZ ;  /* 0x00010000a63e7824 */ /* 0x000fe200078e00ff */
[----:B------:R-:W-:Y:S02]  /*2cc0*/  SHF.L.U32 R56, R56, 0x10, RZ ;  /* 0x0000001038387819 */ /* 0x000fe400000006ff */
[----:B------:R-:W-:Y:S01]  /*2cd0*/  SHF.L.U32 R58, R58, 0x10, RZ ;  /* 0x000000103a3a7819 */ /* 0x000fe200000006ff */
[-C--:B------:R-:W-:Y:S01]  /*2ce0*/  FFMA.FTZ R62, R167, R0.reuse, R62 ;  /* 0x00000000a73e7223 */ /* 0x080fe2000001003e */
        /* <DEDUP_REMOVED lines=8> */
[----:B------:R-:W-:Y:S01]  /*2d70*/  F2FP.BF16.F32.PACK_AB R59, R62, R63 ;  /* 0x0000003f3e3b723e */ /* 0x000fe200000010ff */
[-C--:B------:R-:W-:Y:S02]  /*2d80*/  FFMA.FTZ R166, R61, R0.reuse, R166 ;  /* 0x000000003da67223 */ /* 0x080fe400000100a6 */
[----:B------:R-:W-:Y:S01]  /*2d90*/  FFMA.FTZ R168, R57, R0, R168 ;  /* 0x0000000039a87223 */ /* 0x000fe200000100a8 */
[----:B------:R-:W-:Y:S02]  /*2da0*/  F2FP.BF16.F32.PACK_AB R58, R90, R161 ;  /* 0x000000a15a3a723e */ /* 0x000fe400000010ff */
[----:B------:R-:W-:-:S02]  /*2db0*/  F2FP.BF16.F32.PACK_AB R57, R166, R159 ;  /* 0x0000009fa639723e */ /* 0x000fc400000010ff */
[----:B------:R-:W-:Y:S01]  /*2dc0*/  F2FP.BF16.F32.PACK_AB R56, R168, R91 ;  /* 0x0000005ba838723e */ /* 0x000fe200000010ff */
[----:B------:R-:W-:Y:S06]  /*2dd0*/  BRA `(.L_x_78) ;  /* 0x0000000000c07947 */ /* 0x000fec0003800000 */
.L_x_77:
[----:B------:R-:W-:-:S04]  /*2de0*/  UISETP.NE.U32.AND UP0, UPT, UR16, URZ, UPT ;  /* 0x000000ff1000728c */ /* 0x000fc8000bf05070 */
[----:B------:R-:W-:-:S09]  /*2df0*/  UISETP.NE.AND.EX UP0, UPT, UR17, URZ, UPT, UP0 ;  /* 0x000000ff1100728c */ /* 0x000fd2000bf05300 */
[----:B------:R-:W-:Y:S05]  /*2e00*/  BRA.U UP0, `(.L_x_79) ;  /* 0x0000000100547547 */ /* 0x000fea000b800000 */
[C---:B-----5:R-:W-:Y:S02]  /*2e10*/  PRMT R2, R60.reuse, 0x7632, R2 ;  /* 0x000076323c027816 */ /* 0x060fe40000000002 */
[----:B0-----:R-:W-:Y:S02]  /*2e20*/  SHF.L.U32 R91, R60, 0x10, RZ ;  /* 0x000000103c5b7819 */ /* 0x001fe400000006ff */
[----:B------:R-:W-:Y:S02]  /*2e30*/  PRMT R60, R61, 0x7632, R60 ;  /* 0x000076323d3c7816 */ /* 0x000fe4000000003c */
[----:B------:R-:W-:Y:S01]  /*2e40*/  PRMT R3, R63, 0x7632, R3 ;  /* 0x000076323f037816 */ /* 0x000fe20000000003 */
[-C--:B------:R-:W-:Y:S01]  /*2e50*/  FMUL.FTZ R91, R91, R0.reuse ;  /* 0x000000005b5b7220 */ /* 0x080fe20000410000 */
[----:B------:R-:W-:Y:S02]  /*2e60*/  SHF.L.U32 R61, R61, 0x10, RZ ;  /* 0x000000103d3d7819 */ /* 0x000fe400000006ff */
        /* <DEDUP_REMOVED lines=15> */
.L_x_79:
[----:B-----5:R-:W-:Y:S02]  /*2f60*/  PRMT R3, R63, 0x7632, R3 ;  /* 0x000076323f037816 */ /* 0x020fe40000000003 */
[----:B0-----:R-:W-:Y:S02]  /*2f70*/  PRMT R57, R62, 0x7632, R57 ;  /* 0x000076323e397816 */ /* 0x001fe40000000039 */
[----:B------:R-:W-:Y:S01]  /*2f80*/  PRMT R2, R60, 0x7632, R2 ;  /* 0x000076323c027816 */ /* 0x000fe20000000002 */
[----:B------:R-:W-:Y:S01]  /*2f90*/  IMAD.U32 R163, R3, 0x10000, RZ ;  /* 0x0001000003a37824 */ /* 0x000fe200078e00ff */
[----:B------:R-:W-:Y:S02]  /*2fa0*/  PRMT R56, R61, 0x7632, R56 ;  /* 0x000076323d387816 */ /* 0x000fe40000000038 */
[----:B------:R-:W-:Y:S02]  /*2fb0*/  SHF.L.U32 R59, R57, 0x10, RZ ;  /* 0x00000010393b7819 */ /* 0x000fe400000006ff */
        /* <DEDUP_REMOVED lines=14> */
[----:B------:R-:W-:Y:S02]  /*30a0*/  F2FP.BF16.F32.PACK_AB R58, R90, R161 ;  /* 0x000000a15a3a723e */ /* 0x000fe400000010ff */
[----:B------:R-:W-:Y:S02]  /*30b0*/  F2FP.BF16.F32.PACK_AB R59, R62, R63 ;  /* 0x0000003f3e3b723e */ /* 0x000fe400000010ff */
[----:B------:R-:W-:Y:S02]  /*30c0*/  F2FP.BF16.F32.PACK_AB R57, R166, R159 ;  /* 0x0000009fa639723e */ /* 0x000fe400000010ff */
[----:B------:R-:W-:-:S07]  /*30d0*/  F2FP.BF16.F32.PACK_AB R56, R168, R91 ;  /* 0x0000005ba838723e */ /* 0x000fce00000010ff */
.L_x_78:
[----:B------:R-:W-:Y:S01]  /*30e0*/  FADD.FTZ R3, RZ, R77 ;  /* 0x0000004dff037221 */ /* 0x000fe20000010000 */
[----:B------:R-:W-:Y:S01]  /*30f0*/  LOP3.LUT P1, RZ, R64, 0x1f, RZ, 0xc0, !PT ;  /* 0x0000001f40ff7812 */ /* 0x000fe2000782c0ff */
[----:B------:R-:W-:Y:S02]  /*3100*/  BSSY.RECONVERGENT B0, `(.L_x_80) ;  /* 0x00000c8000007945 */ /* 0x000fe40003800200 */
[----:B------:R-:W-:-:S04]  /*3110*/  FADD.FTZ R0, R3, R72 ;  /* 0x0000004803007221 */ /* 0x000fc80000010000 */
        /* <DEDUP_REMOVED lines=53> */
[----:B------:R-:W-:-:S05]  /*3470*/  FADD.FTZ R3, R3, R62 ;  /* 0x0000003e03037221 */ /* 0x000fca0000010000 */
        /* <DEDUP_REMOVED lines=10> */
[----:B------:R-:W-:-:S04]  /*3520*/  FMUL.FTZ R2, R0, 0.0005580357392318546772 ;  /* 0x3a12492500027820 */ /* 0x000fc80000410000 */
[C---:B------:R-:W-:Y:S01]  /*3530*/  FADD.FTZ R0, -R2.reuse, R77 ;  /* 0x0000004d02007221 */ /* 0x040fe20000010100 */
[C---:B------:R-:W-:Y:S01]  /*3540*/  FADD.FTZ R3, -R2.reuse, R72 ;  /* 0x0000004802037221 */ /* 0x040fe20000010100 */
[C---:B------:R-:W-:Y:S01]  /*3550*/  FADD.FTZ R167, -R2.reuse, R79 ;  /* 0x0000004f02a77221 */ /* 0x040fe20000010100 */
[----:B------:R-:W-:Y:S01]  /*3560*/  FADD.FTZ R61, -R2, R69 ;  /* 0x00000045023d7221 */ /* 0x000fe20000010100 */
[----:B------:R-:W-:-:S04]  /*3570*/  FFMA.FTZ R0, R0, R0, RZ ;  /* 0x0000000000007223 */ /* 0x000fc800000100ff */
[----:B------:R-:W-:Y:S01]  /*3580*/  FFMA.FTZ R0, R3, R3, R0 ;  /* 0x0000000303007223 */ /* 0x000fe20000010000 */
[----:B------:R-:W-:-:S03]  /*3590*/  FADD.FTZ R3, -R2, R70 ;  /* 0x0000004602037221 */ /* 0x000fc60000010100 */
[----:B------:R-:W-:-:S04]  /*35a0*/  FFMA.FTZ R0, R167, R167, R0 ;  /* 0x000000a7a7007223 */ /* 0x000fc80000010000 */
[----:B------:R-:W-:Y:S01]  /*35b0*/  FFMA.FTZ R0, R3, R3, R0 ;  /* 0x0000000303007223 */ /* 0x000fe20000010000 */
[----:B------:R-:W-:-:S03]  /*35c0*/  FADD.FTZ R3, -R2, R68 ;  /* 0x0000004402037221 */ /* 0x000fc60000010100 */
        /* <DEDUP_REMOVED lines=100> */
[----:B------:R-:W-:-:S04]  /*3c10*/  FFMA.FTZ R0, R61, R61, R0 ;  /* 0x0000003d3d007223 */ /* 0x000fc80000010000 */
[----:B------:R-:W-:-:S05]  /*3c20*/  FFMA.FTZ R0, R3, R3, R0 ;  /* 0x0000000303007223 */ /* 0x000fca0000010000 */
[----:B------:R-:W0:Y:S02]  /*3c30*/  SHFL.BFLY PT, R3, R0, 0x1, 0x1f ;  /* 0x0c201f0000037f89 */ /* 0x000e2400000e0000 */
[----:B0-----:R-:W-:-:S05]  /*3c40*/  FADD.FTZ R3, R0, R3 ;  /* 0x0000000300037221 */ /* 0x001fca0000010000 */
[----:B------:R-:W0:Y:S02]  /*3c50*/  SHFL.BFLY PT, R60, R3, 0x2, 0x1f ;  /* 0x0c401f00033c7f89 */ /* 0x000e2400000e0000 */
[----:B0-----:R-:W-:-:S05]  /*3c60*/  FADD.FTZ R163, R3, R60 ;  /* 0x0000003c03a37221 */ /* 0x001fca0000010000 */
[----:B------:R-:W0:Y:S02]  /*3c70*/  SHFL.BFLY PT, R60, R163, 0x4, 0x1f ;  /* 0x0c801f00a33c7f89 */ /* 0x000e2400000e0000 */
[----:B0-----:R-:W-:Y:S02]  /*3c80*/  FADD.FTZ R165, R163, R60 ;  /* 0x0000003ca3a57221 */ /* 0x001fe40000010000 */
[----:B------:R-:W0:Y:S03]  /*3c90*/  @P0 LDC.64 R60, c[0x0][0x3a8] ;  /* 0x0000ea00ff3c0b82 */ /* 0x000e260000000a00 */
[----:B------:R-:W1:Y:S01]  /*3ca0*/  SHFL.BFLY PT, R170, R165, 0x8, 0x1f ;  /* 0x0d001f00a5aa7f89 */ /* 0x000e6200000e0000 */
[----:B0-----:R-:W-:-:S04]  /*3cb0*/  @P0 IMAD.WIDE.U32 R60, R85, 0x10, R60 ;  /* 0x00000010553c0825 */ /* 0x001fc800078e003c */
[----:B-1----:R-:W-:Y:S01]  /*3cc0*/  FADD.FTZ R170, R165, R170 ;  /* 0x000000aaa5aa7221 */ /* 0x002fe20000010000 */
[----:B------:R-:W-:Y:S04]  /*3cd0*/  @P0 STG.E.128 desc[UR8][R60.64], R56 ;  /* 0x000000383c000986 */ /* 0x000fe8000c101d08 */
        /* <DEDUP_REMOVED lines=10> */
.L_x_81:
[----:B------:R-:W-:Y:S05]  /*3d80*/  BSYNC.RECONVERGENT B0 ;  /* 0x0000000000007941 */ /* 0x000fea0003800200 */
.L_x_80:
[----:B0-----:R-:W-:Y:S01]  /*3d90*/  LOP3.LUT R0, R64, 0x1f, RZ, 0xc0, !PT ;  /* 0x0000001f40007812 */ /* 0x001fe200078ec0ff */
[----:B------:R-:W-:Y:S01]  /*3da0*/  BAR.SYNC.DEFER_BLOCKING 0x0 ;  /* 0x0000000000007b1d */ /* 0x000fe20000010000 */
[----:B------:R-:W-:Y:S02]  /*3db0*/  CS2R R2, SRZ ;  /* 0x0000000000027805 */ /* 0x000fe4000001ff00 */
[----:B------:R-:W-:Y:S02]  /*3dc0*/  ISETP.GT.U32.AND P1, PT, R0, 0x3, PT ;  /* 0x000000030000780c */ /* 0x000fe40003f24070 */
[----:B------:R-:W-:Y:S01]  /*3dd0*/  MOV R0, RZ ;  /* 0x000000ff00007202 */ /* 0x000fe20000000f00 */
[----:B------:R-:W-:Y:S10]  /*3de0*/  BSSY.RECONVERGENT B0, `(.L_x_82) ;  /* 0x000000a000007945 */ /* 0x000ff40003800200 */
[----:B------:R-:W-:Y:S05]  /*3df0*/  @P1 BRA `(.L_x_83) ;  /* 0x0000000000201947 */ /* 0x000fea0003800000 */
[----:B------:R-:W0:Y:S01]  /*3e00*/  S2UR UR5, SR_CgaCtaId ;  /* 0x00000000000579c3 */ /* 0x000e220000008800 */
[----:B------:R-:W-:Y:S01]  /*3e10*/  UMOV UR4, 0x400 ;  /* 0x0000040000047882 */ /* 0x000fe20000000000 */
[----:B------:R-:W-:-:S04]  /*3e20*/  SHF.L.U32 R0, R64, 0x3, RZ ;  /* 0x0000000340007819 */ /* 0x000fc800000006ff */
[----:B------:R-:W-:Y:S01]  /*3e30*/  LOP3.LUT R2, R0, 0xf8, RZ, 0xc0, !PT ;  /* 0x000000f800027812 */ /* 0x000fe200078ec0ff */
[----:B------:R-:W-:Y:S01]  /*3e40*/  HFMA2 R0, -RZ, RZ, 0, 0.0001068115234375 ;  /* 0x00000700ff007431 */ /* 0x000fe200000001ff */
[----:B0-----:R-:W-:-:S04]  /*3e50*/  ULEA UR4, UR5, UR4, 0x18 ;  /* 0x0000000405047291 */ /* 0x001fc8000f8ec0ff */
[----:B------:R-:W-:-:S09]  /*3e60*/  @UP2 UIADD3 UR4, UPT, UPT, UR4, 0x20, URZ ;  /* 0x0000002004042890 */ /* 0x000fd2000fffe0ff */
[----:B------:R-:W0:Y:S03]  /*3e70*/  LDS.64 R2, [R2+UR4] ;  /* 0x0000000402027984 */ /* 0x000e260008000a00 */
.L_x_83:
[----:B------:R-:W-:Y:S05]  /*3e80*/  BSYNC.RECONVERGENT B0 ;  /* 0x0000000000007941 */ /* 0x000fea0003800200 */
.L_x_82:
[----:B------:R-:W1:Y:S01]  /*3e90*/  SHFL.DOWN PT, R61, R0, 0x2, 0x1f ;  /* 0x08401f00003d7f89 */ /* 0x000e6200000e0000 */
[----:B------:R-:W-:Y:S01]  /*3ea0*/  ISETP.NE.AND P2, PT, RZ, UR11, PT ;  /* 0x0000000bff007c0c */ /* 0x000fe2000bf45270 */
[----:B------:R-:W-:Y:S01]  /*3eb0*/  IMAD.U32 R173, R116, 0x10000, RZ ;  /* 0x0001000074ad7824 */ /* 0x000fe200078e00ff */
[----:B------:R-:W-:Y:S01]  /*3ec0*/  ISETP.NE.AND P1, PT, R64, RZ, PT ;  /* 0x000000ff4000720c */ /* 0x000fe20003f25270 */
[----:B0-----:R-:W0:Y:S01]  /*3ed0*/  SHFL.DOWN PT, R163, R2, 0x2, 0x1f ;  /* 0x08401f0002a37f89 */ /* 0x001e2200000e0000 */
[----:B------:R-:W-:Y:S01]  /*3ee0*/  SHF.L.U32 R171, R29, 0x10, RZ ;  /* 0x000000101dab7819 */ /* 0x000fe200000006ff */
[----:B------:R-:W-:Y:S01]  /*3ef0*/  UPLOP3.LUT UP2, UPT, UPT, UPT, UP2, 0x40, 0x4 ;  /* 0x000000000004789c */ /* 0x000fe20003f4e820 */
[----:B------:R-:W-:Y:S01]  /*3f00*/  SHF.L.U32 R175, R118, 0x10, RZ ;  /* 0x0000001076af7819 */ /* 0x000fe200000006ff */
[----:B------:R-:W2:Y:S01]  /*3f10*/  SHFL.DOWN PT, R60, R3, 0x2, 0x1f ;  /* 0x08401f00033c7f89 */ /* 0x000ea200000e0000 */
[----:B-1----:R-:W-:Y:S02]  /*3f20*/  IADD3 R165, PT, PT, R61, R0, RZ ;  /* 0x000000003da57210 */ /* 0x002fe40007ffe0ff */
[----:B------:R-:W-:-:S02]  /*3f30*/  I2FP.F32.S32 R170, R61 ;  /* 0x0000003d00aa7245 */ /* 0x000fc40000201400 */
[----:B------:R-:W-:Y:S01]  /*3f40*/  I2FP.F32.S32 R167, R165 ;  /* 0x000000a500a77245 */ /* 0x000fe20000201400 */
[----:B------:R-:W1:Y:S01]  /*3f50*/  SHFL.DOWN PT, R174, R165, 0x1, 0x1f ;  /* 0x08201f00a5ae7f89 */ /* 0x000e6200000e0000 */
[----:B------:R-:W-:Y:S01]  /*3f60*/  I2FP.F32.U32 R61, R0 ;  /* 0x00000000003d7245 */ /* 0x000fe20000201000 */
[C---:B0-----:R-:W-:Y:S01]  /*3f70*/  FMUL.FTZ R172, R163.reuse, R170 ;  /* 0x000000aaa3ac7220 */ /* 0x041fe20000410000 */
[----:B------:R-:W0:Y:S01]  /*3f80*/  MUFU.RCP R169, R167 ;  /* 0x000000a700a97308 */ /* 0x000e220000001000 */
[----:B------:R-:W-:Y:S01]  /*3f90*/  FADD.FTZ R163, -R163, R2 ;  /* 0x00000002a3a37221 */ /* 0x000fe20000010100 */
[----:B--2---:R-:W-:Y:S01]  /*3fa0*/  FADD.FTZ R60, R60, R3 ;  /* 0x000000033c3c7221 */ /* 0x004fe20000010000 */
[----:B------:R-:W-:Y:S02]  /*3fb0*/  FFMA.FTZ R172, R61, R2, R172 ;  /* 0x000000023dac7223 */ /* 0x000fe400000100ac */
[----:B------:R-:W-:-:S04]  /*3fc0*/  FMUL.FTZ R163, R163, R163 ;  /* 0x000000a3a3a37220 */ /* 0x000fc80000410000 */
[----:B------:R-:W-:-:S04]  /*3fd0*/  FMUL.FTZ R163, R163, R61 ;  /* 0x0000003da3a37220 */ /* 0x000fc80000410000 */
[----:B------:R-:W-:Y:S01]  /*3fe0*/  FMUL.FTZ R163, R163, R170 ;  /* 0x000000aaa3a37220 */ /* 0x000fe20000410000 */
[----:B------:R-:W-:Y:S01]  /*3ff0*/  PRMT R170, R37, 0x7632, R170 ;  /* 0x0000763225aa7816 */ /* 0x000fe200000000aa */
[C---:B0-----:R-:W-:Y:S02]  /*4000*/  FMUL.FTZ R172, R169.reuse, R172 ;  /* 0x000000aca9ac7220 */ /* 0x041fe40000410000 */
[----:B------:R-:W-:Y:S01]  /*4010*/  FFMA.FTZ R60, R169, R163, R60 ;  /* 0x000000a3a93c7223 */ /* 0x000fe2000001003c */
[----:B------:R-:W-:Y:S01]  /*4020*/  SHF.L.U32 R169, R93, 0x10, RZ ;  /* 0x000000105da97819 */ /* 0x000fe200000006ff */
[----:B-1----:R-:W-:Y:S01]  /*4030*/  IMAD.IADD R165, R165, 0x1, R174 ;  /* 0x00000001a5a57824 */ /* 0x002fe200078e02ae */
[----:B------:R-:W-:Y:S01]  /*4040*/  I2FP.F32.S32 R174, R174 ;  /* 0x000000ae00ae7245 */ /* 0x000fe20000201400 */
[----:B------:R-:W0:Y:S01]  /*4050*/  SHFL.DOWN PT, R61, R172, 0x1, 0x1f ;  /* 0x08201f00ac3d7f89 */ /* 0x000e2200000e0000 */
[----:B------:R-:W-:Y:S02]  /*4060*/  SHF.L.U32 R170, R170, 0x10, RZ ;  /* 0x00000010aaaa7819 */ /* 0x000fe400000006ff */
[----:B------:R-:W-:Y:S01]  /*4070*/  I2FP.F32.S32 R165, R165 ;  /* 0x000000a500a57245 */ /* 0x000fe20000201400 */
[----:B------:R-:W1:Y:S05]  /*4080*/  SHFL.DOWN PT, R3, R60, 0x1, 0x1f ;  /* 0x08201f003c037f89 */ /* 0x000e6a00000e0000 */
[----:B------:R-:W2:Y:S01]  /*4090*/  MUFU.RCP R165, R165 ;  /* 0x000000a500a57308 */ /* 0x000ea20000001000 */
[----:B0-----:R-:W-:Y:S01]  /*40a0*/  FADD.FTZ R0, R172, -R61 ;  /* 0x8000003dac007221 */ /* 0x001fe20000010000 */
[----:B------:R-:W-:-:S03]  /*40b0*/  FMUL.FTZ R2, R61, R174 ;  /* 0x000000ae3d027220 */ /* 0x000fc60000410000 */
[----:B------:R-:W-:Y:S01]  /*40c0*/  FMUL.FTZ R0, R0, R0 ;  /* 0x0000000000007220 */ /* 0x000fe20000410000 */
[----:B------:R-:W-:Y:S01]  /*40d0*/  FFMA.FTZ R2, R167, R172, R2 ;  /* 0x000000aca7027223 */ /* 0x000fe20000010002 */
[----:B------:R-:W-:Y:S02]  /*40e0*/  PRMT R172, R9, 0x7632, R172 ;  /* 0x0000763209ac7816 */ /* 0x000fe400000000ac */
[----:B------:R-:W-:Y:S01]  /*40f0*/  FMUL.FTZ R167, R167, R0 ;  /* 0x00000000a7a77220 */ /* 0x000fe20000410000 */
[----:B--2---:R-:W-:Y:S01]  /*4100*/  FMUL.FTZ R61, R165, R2 ;  /* 0x00000002a53d7220 */ /* 0x004fe20000410000 */
[----:B-1----:R-:W-:Y:S01]  /*4110*/  FADD.FTZ R0, R60, R3 ;  /* 0x000000033c007221 */ /* 0x002fe20000010000 */
[----:B------:R-:W-:Y:S01]  /*4120*/  SHF.L.U32 R172, R172, 0x10, RZ ;  /* 0x00000010acac7819 */ /* 0x000fe200000006ff */
[----:B------:R-:W-:Y:S01]  /*4130*/  FMUL.FTZ R167, R167, R174 ;  /* 0x000000aea7a77220 */ /* 0x000fe20000410000 */
[----:B------:R-:W0:Y:S01]  /*4140*/  @!P1 LDC.64 R2, c[0x0][0x3c0] ;  /* 0x0000f000ff029b82 */ /* 0x000e220000000a00 */
[----:B------:R1:W2:Y:S01]  /*4150*/  SHFL.IDX PT, R177, R61, RZ, 0x1f ;  /* 0x00001fff3db17589 */ /* 0x0002a200000e0000 */
[----:B------:R-:W-:Y:S01]  /*4160*/  SHF.L.U32 R174, R7, 0x10, RZ ;  /* 0x0000001007ae7819 */ /* 0x000fe200000006ff */
[----:B------:R-:W-:Y:S01]  /*4170*/  FFMA.FTZ R0, R165, R167, R0 ;  /* 0x000000a7a5007223 */ /* 0x000fe20000010000 */
[----:B------:R-:W-:-:S04]  /*4180*/  SHF.L.U32 R167, R114, 0x10, RZ ;  /* 0x0000001072a77819 */ /* 0x000fc800000006ff */
[----:B------:R-:W3:Y:S01]  /*4190*/  LDC R165, c[0x0][0x448] ;  /* 0x00011200ffa57b82 */ /* 0x000ee20000000800 */
[----:B------:R-:W3:Y:S01]  /*41a0*/  SHFL.IDX PT, R0, R0, RZ, 0x1f ;  /* 0x00001fff00007589 */ /* 0x000ee200000e0000 */
[----:B-1----:R-:W-:-:S05]  /*41b0*/  MOV R61, UR6 ;  /* 0x00000006003d7c02 */ /* 0x002fca0008000f00 */
[----:B0-----:R-:W-:-:S04]  /*41c0*/  @!P1 IMAD.WIDE R2, R61, 0x4, R2 ;  /* 0x000000043d029825 */ /* 0x001fc800078e0202 */
[C---:B--2---:R-:W-:Y:S01]  /*41d0*/  FMUL.FTZ R60, R177.reuse, R177 ;  /* 0x000000b1b13c7220 */ /* 0x044fe20000410000 */
[----:B------:R-:W-:Y:S02]  /*41e0*/  FSEL R64, R177, RZ, !P2 ;  /* 0x000000ffb1407208 */ /* 0x000fe40005000000 */
[----:B------:R-:W-:Y:S01]  /*41f0*/  SHF.L.U32 R61, R92, 0x10, RZ ;  /* 0x000000105c3d7819 */ /* 0x000fe200000006ff */
[----:B------:R0:W-:Y:S01]  /*4200*/  @!P1 STG.E desc[UR8][R2.64], R177 ;  /* 0x000000b102009986 */ /* 0x0001e2000c101908 */
[----:B------:R-:W-:Y:S02]  /*4210*/  FSEL R163, R60, RZ, P2 ;  /* 0x000000ff3ca37208 */ /* 0x000fe40001000000 */
[----:B------:R-:W-:Y:S01]  /*4220*/  R2UR UR4, R64 ;  /* 0x00000000400472ca */ /* 0x000fe200000e0000 */
[----:B---3--:R-:W-:Y:S01]  /*4230*/  FFMA.FTZ R60, R0, UR12, R165 ;  /* 0x0000000c003c7c23 */ /* 0x008fe200080100a5 */
[----:B------:R-:W-:-:S03]  /*4240*/  SHF.L.U32 R165, R112, 0x10, RZ ;  /* 0x0000001070a57819 */ /* 0x000fc600000006ff */
[----:B------:R-:W-:Y:S01]  /*4250*/  FADD.FTZ R60, R60, R163 ;  /* 0x000000a33c3c7221 */ /* 0x000fe20000010000 */
[----:B------:R-:W-:Y:S02]  /*4260*/  SHF.L.U32 R163, R28, 0x10, RZ ;  /* 0x000000101ca37819 */ /* 0x000fe400000006ff */
[----:B0-----:R-:W-:-:S03]  /*4270*/  SHF.L.U32 R3, R94, 0x10, RZ ;  /* 0x000000105e037819 */ /* 0x001fc600000006ff */
[----:B------:R-:W0:Y:S02]  /*4280*/  MUFU.RSQ R60, R60 ;  /* 0x0000003c003c7308 */ /* 0x000e240000001400 */
[----:B------:R-:W-:Y:S01]  /*4290*/  FADD.FTZ R77, R77, -UR4 ;  /* 0x800000044d4d7e21 */ /* 0x000fe20008010000 */
        /* <DEDUP_REMOVED lines=15> */
[----:B0-----:R-:W-:Y:S01]  /*4390*/  R2UR UR5, R60 ;  /* 0x000000003c0572ca */ /* 0x001fe200000e0000 */
        /* <DEDUP_REMOVED lines=12> */
[----:B------:R-:W-:Y:S01]  /*4460*/  FMUL.FTZ R60, R77, UR5 ;  /* 0x000000054d3c7c20 */ /* 0x000fe20008410000 */
[----:B------:R-:W-:Y:S01]  /*4470*/  FMUL.FTZ R0, R79, UR5 ;  /* 0x000000054f007c20 */ /* 0x000fe20008410000 */
[----:B------:R-:W-:Y:S01]  /*4480*/  FMUL.FTZ R70, R70, UR5 ;  /* 0x0000000546467c20 */ /* 0x000fe20008410000 */
[----:B------:R-:W-:Y:S01]  /*4490*/  FMUL.FTZ R72, R72, UR5 ;  /* 0x0000000548487c20 */ /* 0x000fe20008410000 */
[----:B------:R-:W-:Y:S01]  /*44a0*/  FFMA.FTZ R60, R60, R61, R163 ;  /* 0x0000003d3c3c7223 */ /* 0x000fe200000100a3 */
[----:B------:R-:W-:Y:S01]  /*44b0*/  FFMA.FTZ R61, R0, R169, R171 ;  /* 0x000000a9003d7223 */ /* 0x000fe200000100ab */
[----:B------:R-:W-:Y:S01]  /*44c0*/  FFMA.FTZ R0, R70, R173, R175 ;  /* 0x000000ad46007223 */ /* 0x000fe200000100af */
[----:B------:R-:W-:Y:S01]  /*44d0*/  FFMA.FTZ R79, R72, R165, R167 ;  /* 0x000000a5484f7223 */ /* 0x000fe200000100a7 */
[----:B------:R-:W-:Y:S01]  /*44e0*/  SHF.L.U32 R173, R126, 0x10, RZ ;  /* 0x000000107ead7819 */ /* 0x000fe200000006ff */
[----:B------:R-:W-:Y:S01]  /*44f0*/  IMAD.U32 R171, R124, 0x10000, RZ ;  /* 0x000100007cab7824 */ /* 0x000fe200078e00ff */
[----:B------:R-:W-:Y:S01]  /*4500*/  SHF.L.U32 R163, R120, 0x10, RZ ;  /* 0x0000001078a37819 */ /* 0x000fe200000006ff */
[----:B------:R-:W-:Y:S01]  /*4510*/  FMUL.FTZ R2, R2, UR5 ;  /* 0x0000000502027c20 */ /* 0x000fe20008410000 */
[----:B------:R-:W-:Y:S01]  /*4520*/  SHF.L.U32 R165, R122, 0x10, RZ ;  /* 0x000000107aa57819 */ /* 0x000fe200000006ff */
[----:B------:R-:W-:Y:S01]  /*4530*/  FMUL.FTZ R68, R68, UR5 ;  /* 0x0000000544447c20 */ /* 0x000fe20008410000 */
[----:B------:R-:W-:Y:S01]  /*4540*/  SHF.L.U32 R167, R95, 0x10, RZ ;  /* 0x000000105fa77819 */ /* 0x000fe200000006ff */
[----:B------:R-:W-:Y:S01]  /*4550*/  FMUL.FTZ R66, R71, UR5 ;  /* 0x0000000547427c20 */ /* 0x000fe20008410000 */
[----:B------:R-:W-:Y:S01]  /*4560*/  SHF.L.U32 R169, R31, 0x10, RZ ;  /* 0x000000101fa97819 */ /* 0x000fe200000006ff */
[----:B------:R-:W-:Y:S01]  /*4570*/  FMUL.FTZ R64, R69, UR5 ;  /* 0x0000000545407c20 */ /* 0x000fe20008410000 */
[----:B------:R-:W-:Y:S01]  /*4580*/  FFMA.FTZ R71, R2, R171, R173 ;  /* 0x000000ab02477223 */ /* 0x000fe200000100ad */
[----:B------:R-:W-:Y:S01]  /*4590*/  SHF.L.U32 R77, R30, 0x10, RZ ;  /* 0x000000101e4d7819 */ /* 0x000fe200000006ff */
        /* <DEDUP_REMOVED lines=11> */
[----:B------:R-:W-:Y:S01]  /*4650*/  FADD.FTZ R2, R74, -UR4 ;  /* 0x800000044a027e21 */ /* 0x000fe20008010000 */
[----:B------:R-:W-:Y:S01]  /*4660*/  FFMA.FTZ R64, R64, R3, R77 ;  /* 0x0000000340407223 */ /* 0x000fe2000001004d */
[----:B------:R-:W-:Y:S01]  /*4670*/  FMUL.FTZ R68, R97, UR5 ;  /* 0x0000000561447c20 */ /* 0x000fe20008410000 */
[----:B------:R-:W-:Y:S01]  /*4680*/  FFMA.FTZ R99, R78, R171, R173 ;  /* 0x000000ab4e637223 */ /* 0x000fe200000100ad */
[----:B------:R-:W-:Y:S01]  /*4690*/  SHF.L.U32 R3, R52, 0x10, RZ ;  /* 0x0000001034037819 */ /* 0x000fe200000006ff */
[----:B------:R-:W-:Y:S01]  /*46a0*/  FFMA.FTZ R97, R80, R163, R165 ;  /* 0x000000a350617223 */ /* 0x000fe200000100a5 */
[----:B------:R-:W-:Y:S01]  /*46b0*/  SHF.L.U32 R77, R24, 0x10, RZ ;  /* 0x00000010184d7819 */ /* 0x000fe200000006ff */
        /* <DEDUP_REMOVED lines=10> */
[----:B------:R-:W-:Y:S01]  /*4760*/  FFMA.FTZ R68, R68, R3, R77 ;  /* 0x0000000344447223 */ /* 0x000fe2000001004d */
[----:B------:R-:W-:Y:S01]  /*4770*/  FMUL.FTZ R70, R87, UR5 ;  /* 0x0000000557467c20 */ /* 0x000fe20008410000 */
[----:B------:R-:W-:Y:S01]  /*4780*/  FFMA.FTZ R89, R2, R171, R173 ;  /* 0x000000ab02597223 */ /* 0x000fe200000100ad */
[----:B------:R-:W-:Y:S01]  /*4790*/  SHF.L.U32 R3, R54, 0x10, RZ ;  /* 0x0000001036037819 */ /* 0x000fe200000006ff */
[----:B------:R-:W-:Y:S01]  /*47a0*/  FFMA.FTZ R87, R76, R163, R165 ;  /* 0x000000a34c577223 */ /* 0x000fe200000100a5 */
[----:B------:R-:W-:Y:S01]  /*47b0*/  SHF.L.U32 R77, R26, 0x10, RZ ;  /* 0x000000101a4d7819 */ /* 0x000fe200000006ff */
[----:B------:R-:W-:Y:S01]  /*47c0*/  FFMA.FTZ R74, R74, R167, R169 ;  /* 0x000000a74a4a7223 */ /* 0x000fe200000100a9 */
[----:B------:R-:W-:Y:S01]  /*47d0*/  FADD.FTZ R2, R86, -UR4 ;  /* 0x8000000456027e21 */ /* 0x000fe20008010000 */
[----:B------:R-:W-:Y:S01]  /*47e0*/  SHF.L.U32 R163, R138, 0x10, RZ ;  /* 0x000000108aa37819 */ /* 0x000fe200000006ff */
[----:B------:R-:W-:Y:S01]  /*47f0*/  FMUL.FTZ R88, R88, UR5 ;  /* 0x0000000558587c20 */ /* 0x000fe20008410000 */
[----:B------:R-:W-:Y:S01]  /*4800*/  SHF.L.U32 R165, R139, 0x10, RZ ;  /* 0x000000108ba57819 */ /* 0x000fe200000006ff */
[----:B------:R-:W-:Y:S01]  /*4810*/  FMUL.FTZ R86, R107, UR5 ;  /* 0x000000056b567c20 */ /* 0x000fe20008410000 */
[----:B------:R-:W-:Y:S01]  /*4820*/  SHF.L.U32 R167, R49, 0x10, RZ ;  /* 0x0000001031a77819 */ /* 0x000fe200000006ff */
[----:B------:R-:W-:Y:S01]  /*4830*/  IMAD.U32 R171, R140, 0x10000, RZ ;  /* 0x000100008cab7824 */ /* 0x000fe200078e00ff */
[----:B------:R-:W-:Y:S01]  /*4840*/  SHF.L.U32 R169, R21, 0x10, RZ ;  /* 0x0000001015a97819 */ /* 0x000fe200000006ff */
[----:B------:R-:W-:Y:S01]  /*4850*/  FMUL.FTZ R2, R2, UR5 ;  /* 0x0000000502027c20 */ /* 0x000fe20008410000 */
[----:B------:R-:W-:Y:S01]  /*4860*/  SHF.L.U32 R173, R141, 0x10, RZ ;  /* 0x000000108dad7819 */ /* 0x000fe200000006ff */
[----:B------:R-:W-:Y:S01]  /*4870*/  FFMA.FTZ R70, R70, R3, R77 ;  /* 0x0000000346467223 */ /* 0x000fe2000001004d */
[----:B------:R-:W-:Y:S01]  /*4880*/  FMUL.FTZ R80, R105, UR5 ;  /* 0x0000000569507c20 */ /* 0x000fe20008410000 */
[----:B------:R-:W-:Y:S01]  /*4890*/  SHF.L.U32 R3, R48, 0x10, RZ ;  /* 0x0000001030037819 */ /* 0x000fe200000006ff */
[----:B------:R-:W-:Y:S01]  /*48a0*/  FFMA.FTZ R105, R88, R163, R165 ;  /* 0x000000a358697223 */ /* 0x000fe200000100a5 */
[----:B------:R-:W-:Y:S01]  /*48b0*/  SHF.L.U32 R77, R20, 0x10, RZ ;  /* 0x00000010144d7819 */ /* 0x000fe200000006ff */
[----:B------:R-:W-:Y:S01]  /*48c0*/  FFMA.FTZ R86, R86, R167, R169 ;  /* 0x000000a756567223 */ /* 0x000fe200000100a9 */
[----:B------:R-:W-:Y:S01]  /*48d0*/  SHF.L.U32 R163, R142, 0x10, RZ ;  /* 0x000000108ea37819 */ /* 0x000fe200000006ff */
[----:B------:R-:W-:Y:S01]  /*48e0*/  FFMA.FTZ R107, R2, R171, R173 ;  /* 0x000000ab026b7223 */ /* 0x000fe200000100ad */
        /* <DEDUP_REMOVED lines=8> */
[----:B------:R-:W-:Y:S01]  /*4970*/  FFMA.FTZ R80, R80, R3, R77 ;  /* 0x0000000350507223 */ /* 0x000fe2000001004d */
[----:B------:R-:W-:Y:S01]  /*4980*/  SHF.L.U32 R3, R50, 0x10, RZ ;  /* 0x0000001032037819 */ /* 0x000fe200000006ff */
[----:B------:R-:W-:Y:S01]  /*4990*/  FFMA.FTZ R103, R84, R163, R165 ;  /* 0x000000a354677223 */ /* 0x000fe200000100a5 */
[----:B------:R-:W-:Y:S01]  /*49a0*/  SHF.L.U32 R77, R22, 0x10, RZ ;  /* 0x00000010164d7819 */ /* 0x000fe200000006ff */
[----:B------:R-:W-:Y:S01]  /*49b0*/  FFMA.FTZ R88, R88, R167, R169 ;  /* 0x000000a758587223 */ /* 0x000fe200000100a9 */
[----:B------:R-:W-:Y:S01]  /*49c0*/  FMUL.FTZ R78, R101, UR5 ;  /* 0x00000005654e7c20 */ /* 0x000fe20008410000 */
[----:B------:R-:W-:Y:S01]  /*49d0*/  SHF.L.U32 R165, R45, 0x10, RZ ;  /* 0x000000102da57819 */ /* 0x000fe200000006ff */
[----:B------:R-:W-:Y:S01]  /*49e0*/  FFMA.FTZ R163, R82, R171, R173 ;  /* 0x000000ab52a37223 */ /* 0x000fe200000100ad */
[----:B------:R-:W-:Y:S01]  /*49f0*/  SHF.L.U32 R167, R17, 0x10, RZ ;  /* 0x0000001011a77819 */ /* 0x000fe200000006ff */
[----:B------:R-:W-:Y:S01]  /*4a00*/  FMUL.FTZ R84, R115, UR5 ;  /* 0x0000000573547c20 */ /* 0x000fe20008410000 */
[----:B------:R-:W-:Y:S01]  /*4a10*/  SHF.L.U32 R171, R149, 0x10, RZ ;  /* 0x0000001095ab7819 */ /* 0x000fe200000006ff */
[----:B------:R-:W-:-:S02]  /*4a20*/  IMAD.U32 R169, R148, 0x10000, RZ ;  /* 0x0001000094a97824 */ /* 0x000fc400078e00ff */
[----:B------:R-:W-:Y:S01]  /*4a30*/  FMUL.FTZ R100, R100, UR5 ;  /* 0x0000000564647c20 */ /* 0x000fe20008410000 */
[----:B------:R-:W-:Y:S01]  /*4a40*/  FFMA.FTZ R78, R78, R3, R77 ;  /* 0x000000034e4e7223 */ /* 0x000fe2000001004d */
[----:B------:R-:W-:Y:S01]  /*4a50*/  SHF.L.U32 R2, R146, 0x10, RZ ;  /* 0x0000001092027819 */ /* 0x000fe200000006ff */
[----:B------:R-:W-:Y:S01]  /*4a60*/  FMUL.FTZ R101, R102, UR5 ;  /* 0x0000000566657c20 */ /* 0x000fe20008410000 */
[----:B------:R-:W-:Y:S01]  /*4a70*/  SHF.L.U32 R76, R147, 0x10, RZ ;  /* 0x00000010934c7819 */ /* 0x000fe200000006ff */
[----:B------:R-:W-:Y:S01]  /*4a80*/  FFMA.FTZ R84, R84, R165, R167 ;  /* 0x000000a554547223 */ /* 0x000fe200000100a7 */
[----:B------:R-:W-:Y:S01]  /*4a90*/  SHF.L.U32 R3, R44, 0x10, RZ ;  /* 0x000000102c037819 */ /* 0x000fe200000006ff */
[----:B------:R-:W-:Y:S01]  /*4aa0*/  FMUL.FTZ R82, R113, UR5 ;  /* 0x0000000571527c20 */ /* 0x000fe20008410000 */
[----:B------:R-:W-:Y:S01]  /*4ab0*/  SHF.L.U32 R77, R16, 0x10, RZ ;  /* 0x00000010104d7819 */ /* 0x000fe200000006ff */
[----:B------:R-:W-:Y:S01]  /*4ac0*/  FFMA.FTZ R113, R100, R169, R171 ;  /* 0x000000a964717223 */ /* 0x000fe200000100ab */
[----:B------:R-:W-:Y:S01]  /*4ad0*/  SHF.L.U32 R115, R150, 0x10, RZ ;  /* 0x0000001096737819 */ /* 0x000fe200000006ff */
[----:B------:R-:W-:Y:S01]  /*4ae0*/  FADD.FTZ R111, R111, -UR4 ;  /* 0x800000046f6f7e21 */ /* 0x000fe20008010000 */
[----:B------:R-:W-:Y:S01]  /*4af0*/  SHF.L.U32 R165, R151, 0x10, RZ ;  /* 0x0000001097a57819 */ /* 0x000fe200000006ff */
[----:B------:R-:W-:Y:S01]  /*4b00*/  FMUL.FTZ R98, R98, UR5 ;  /* 0x0000000562627c20 */ /* 0x000fe20008410000 */
[----:B------:R-:W-:Y:S01]  /*4b10*/  FADD.FTZ R100, R96, -UR4 ;  /* 0x8000000460647e21 */ /* 0x000fe20008010000 */
[----:B------:R-:W-:Y:S01]  /*4b20*/  FFMA.FTZ R101, R101, R2, R76 ;  /* 0x0000000265657223 */ /* 0x000fe2000001004c */
[----:B------:R-:W-:Y:S01]  /*4b30*/  FADD.FTZ R110, R110, -UR4 ;  /* 0x800000046e6e7e21 */ /* 0x000fe20008010000 */
[----:B------:R-:W-:Y:S01]  /*4b40*/  FFMA.FTZ R82, R82, R3, R77 ;  /* 0x0000000352527223 */ /* 0x000fe2000001004d */
[----:B------:R-:W-:Y:S01]  /*4b50*/  SHF.L.U32 R2, R47, 0x10, RZ ;  /* 0x000000102f027819 */ /* 0x000fe200000006ff */
[----:B------:R-:W-:Y:S01]  /*4b60*/  FMUL.FTZ R96, R109, UR5 ;  /* 0x000000056d607c20 */ /* 0x000fe20008410000 */
[----:B------:R-:W-:Y:S01]  /*4b70*/  SHF.L.U32 R76, R19, 0x10, RZ ;  /* 0x00000010134c7819 */ /* 0x000fe200000006ff */
[----:B------:R-:W-:Y:S01]  /*4b80*/  FADD.FTZ R108, R108, -UR4 ;  /* 0x800000046c6c7e21 */ /* 0x000fe20008010000 */
[----:B------:R-:W-:Y:S01]  /*4b90*/  SHF.L.U32 R3, R46, 0x10, RZ ;  /* 0x000000102e037819 */ /* 0x000fe200000006ff */
[----:B------:R-:W-:Y:S01]  /*4ba0*/  FMUL.FTZ R111, R111, UR5 ;  /* 0x000000056f6f7c20 */ /* 0x000fe20008410000 */
[----:B------:R-:W-:Y:S01]  /*4bb0*/  SHF.L.U32 R77, R18, 0x10, RZ ;  /* 0x00000010124d7819 */ /* 0x000fe200000006ff */
[----:B------:R-:W-:Y:S01]  /*4bc0*/  FFMA.FTZ R109, R98, R115, R165 ;  /* 0x00000073626d7223 */ /* 0x000fe200000100a5 */
[----:B------:R-:W-:Y:S01]  /*4bd0*/  SHF.L.U32 R169, R153, 0x10, RZ ;  /* 0x0000001099a97819 */ /* 0x000fe200000006ff */
[----:B------:R-:W-:-:S02]  /*4be0*/  IMAD.U32 R167, R152, 0x10000, RZ ;  /* 0x0001000098a77824 */ /* 0x000fc400078e00ff */
[----:B------:R-:W-:Y:S01]  /*4bf0*/  FMUL.FTZ R100, R100, UR5 ;  /* 0x0000000564647c20 */ /* 0x000fe20008410000 */
[----:B------:R-:W-:Y:S01]  /*4c00*/  SHF.L.U32 R115, R154, 0x10, RZ ;  /* 0x000000109a737819 */ /* 0x000fe200000006ff */
[----:B------:R-:W-:Y:S01]  /*4c10*/  FADD.FTZ R119, R119, -UR4 ;  /* 0x8000000477777e21 */ /* 0x000fe20008010000 */
[----:B------:R-:W-:Y:S01]  /*4c20*/  SHF.L.U32 R165, R155, 0x10, RZ ;  /* 0x000000109ba57819 */ /* 0x000fe200000006ff */
[----:B------:R-:W-:Y:S01]  /*4c30*/  FADD.FTZ R121, R121, -UR4 ;  /* 0x8000000479797e21 */ /* 0x000fe20008010000 */
[----:B------:R-:W-:Y:S01]  /*4c40*/  SHF.L.U32 R173, R157, 0x10, RZ ;  /* 0x000000109dad7819 */ /* 0x000fe200000006ff */
[----:B------:R-:W-:Y:S01]  /*4c50*/  FMUL.FTZ R110, R110, UR5 ;  /* 0x000000056e6e7c20 */ /* 0x000fe20008410000 */
[----:B------:R-:W-:Y:S02]  /*4c60*/  IMAD.U32 R171, R156, 0x10000, RZ ;  /* 0x000100009cab7824 */ /* 0x000fe400078e00ff */
[----:B------:R-:W-:Y:S01]  /*4c70*/  FMUL.FTZ R108, R108, UR5 ;  /* 0x000000056c6c7c20 */ /* 0x000fe20008410000 */
[--C-:B------:R-:W-:Y:S01]  /*4c80*/  FFMA.FTZ R98, R111, R2, R76.reuse ;  /* 0x000000026f627223 */ /* 0x100fe2000001004c */
[----:B------:R-:W-:Y:S01]  /*4c90*/  FFMA.FTZ R96, R96, R3, R77 ;  /* 0x0000000360607223 */ /* 0x000fe2000001004d */
[----:B------:R-:W-:Y:S01]  /*4ca0*/  FFMA.FTZ R111, R100, R167, R169 ;  /* 0x000000a7646f7223 */ /* 0x000fe200000100a9 */
[----:B------:R-:W-:Y:S01]  /*4cb0*/  SHF.L.U32 R3, R40, 0x10, RZ ;  /* 0x0000001028037819 */ /* 0x000fe200000006ff */
[----:B------:R-:W-:Y:S01]  /*4cc0*/  FMUL.FTZ R100, R119, UR5 ;  /* 0x0000000577647c20 */ /* 0x000fe20008410000 */
[----:B------:R-:W-:Y:S01]  /*4cd0*/  SHF.L.U32 R77, R12, 0x10, RZ ;  /* 0x000000100c4d7819 */ /* 0x000fe200000006ff */
[----:B------:R-:W-:Y:S01]  /*4ce0*/  FMUL.FTZ R102, R121, UR5 ;  /* 0x0000000579667c20 */ /* 0x000fe20008410000 */
[----:B------:R-:W-:Y:S01]  /*4cf0*/  SHF.L.U32 R167, R41, 0x10, RZ ;  /* 0x0000001029a77819 */ /* 0x000fe200000006ff */
[----:B------:R-:W-:Y:S01]  /*4d00*/  FFMA.FTZ R115, R110, R115, R165 ;  /* 0x000000736e737223 */ /* 0x000fe200000100a5 */
[----:B------:R-:W-:Y:S01]  /*4d10*/  SHF.L.U32 R169, R13, 0x10, RZ ;  /* 0x000000100da97819 */ /* 0x000fe200000006ff */
[----:B------:R-:W-:Y:S01]  /*4d20*/  FFMA.FTZ R119, R108, R171, R173 ;  /* 0x000000ab6c777223 */ /* 0x000fe200000100ad */
[----:B------:R-:W-:Y:S01]  /*4d30*/  PRMT R121, R42, 0x7632, R121 ;  /* 0x000076322a797816 */ /* 0x000fe20000000079 */
[----:B------:R-:W-:Y:S01]  /*4d40*/  FADD.FTZ R106, R106, -UR4 ;  /* 0x800000046a6a7e21 */ /* 0x000fe20008010000 */
[----:B------:R-:W-:Y:S01]  /*4d50*/  PRMT R165, R14, 0x7632, R165 ;  /* 0x000076320ea57816 */ /* 0x000fe200000000a5 */
[----:B------:R-:W-:Y:S01]  /*4d60*/  FADD.FTZ R117, R117, -UR4 ;  /* 0x8000000475757e21 */ /* 0x000fe20008010000 */
[----:B------:R-:W-:Y:S01]  /*4d70*/  PRMT R76, R43, 0x7632, R76 ;  /* 0x000076322b4c7816 */ /* 0x000fe2000000004c */
[----:B------:R-:W-:Y:S01]  /*4d80*/  FADD.FTZ R2, R104, -UR4 ;  /* 0x8000000468027e21 */ /* 0x000fe20008010000 */
[----:B------:R-:W-:Y:S01]  /*4d90*/  PRMT R108, R15, 0x7632, R108 ;  /* 0x000076320f6c7816 */ /* 0x000fe2000000006c */
[----:B------:R-:W-:Y:S01]  /*4da0*/  FADD.FTZ R123, R123, -UR4 ;  /* 0x800000047b7b7e21 */ /* 0x000fe20008010000 */
[----:B------:R-:W-:Y:S01]  /*4db0*/  FFMA.FTZ R100, R100, R3, R77 ;  /* 0x0000000364647223 */ /* 0x000fe2000001004d */
[----:B------:R-:W-:Y:S01]  /*4dc0*/  FFMA.FTZ R102, R102, R167, R169 ;  /* 0x000000a766667223 */ /* 0x000fe200000100a9 */
[----:B------:R-:W-:Y:S01]  /*4dd0*/  SHF.L.U32 R121, R121, 0x10, RZ ;  /* 0x0000001079797819 */ /* 0x000fe200000006ff */
[----:B------:R-:W-:Y:S01]  /*4de0*/  FMUL.FTZ R106, R106, UR5 ;  /* 0x000000056a6a7c20 */ /* 0x000fe20008410000 */
        /* <DEDUP_REMOVED lines=10> */
[----:B------:R-:W-:Y:S01]  /*4e90*/  SHF.L.U32 R76, R76, 0x10, RZ ;  /* 0x000000104c4c7819 */ /* 0x000fe200000006ff */
[----:B------:R-:W-:Y:S01]  /*4ea0*/  FFMA.FTZ R117, R106, R121, R165 ;  /* 0x000000796a757223 */ /* 0x000fe200000100a5 */
[----:B------:R-:W-:Y:S01]  /*4eb0*/  FFMA.FTZ R104, R104, R3, R77 ;  /* 0x0000000368687223 */ /* 0x000fe2000001004d */
[----:B------:R-:W-:Y:S01]  /*4ec0*/  FFMA.FTZ R106, R2, R167, R169 ;  /* 0x000000a7026a7223 */ /* 0x000fe200000100a9 */
[----:B------:R-:W-:Y:S01]  /*4ed0*/  SHF.L.U32 R3, R36, 0x10, RZ ;  /* 0x0000001024037819 */ /* 0x000fe200000006ff */
[----:B------:R-:W-:Y:S01]  /*4ee0*/  FFMA.FTZ R121, R123, R76, R108 ;  /* 0x0000004c7b797223 */ /* 0x000fe2000001006c */
[----:B------:R-:W-:Y:S01]  /*4ef0*/  SHF.L.U32 R77, R8, 0x10, RZ ;  /* 0x00000010084d7819 */ /* 0x000fe200000006ff */
[----:B------:R-:W-:Y:S01]  /*4f00*/  FADD.FTZ R164, R164, -UR4 ;  /* 0x80000004a4a47e21 */ /* 0x000fe20008010000 */
[----:B------:R-:W-:Y:S01]  /*4f10*/  PRMT R2, R36, 0x7632, R2 ;  /* 0x0000763224027816 */ /* 0x000fe20000000002 */
[----:B------:R-:W-:Y:S01]  /*4f20*/  FADD.FTZ R129, R129, -UR4 ;  /* 0x8000000481817e21 */ /* 0x000fe20008010000 */
[----:B------:R-:W-:Y:S01]  /*4f30*/  PRMT R76, R8, 0x7632, R76 ;  /* 0x00007632084c7816 */ /* 0x000fe2000000004c */
[----:B------:R-:W-:Y:S01]  /*4f40*/  FMUL.FTZ R108, R127, UR5 ;  /* 0x000000057f6c7c20 */ /* 0x000fe20008410000 */
[----:B------:R-:W-:Y:S01]  /*4f50*/  SHF.L.U32 R165, R37, 0x10, RZ ;  /* 0x0000001025a57819 */ /* 0x000fe200000006ff */
[----:B------:R-:W-:Y:S01]  /*4f60*/  FMUL.FTZ R123, R164, UR5 ;  /* 0x00000005a47b7c20 */ /* 0x000fe20008410000 */
[----:B------:R-:W-:Y:S01]  /*4f70*/  SHF.L.U32 R167, R9, 0x10, RZ ;  /* 0x0000001009a77819 */ /* 0x000fe200000006ff */
[----:B------:R-:W-:Y:S01]  /*4f80*/  FMUL.FTZ R110, R129, UR5 ;  /* 0x00000005816e7c20 */ /* 0x000fe20008410000 */
[----:B------:R-:W-:Y:S01]  /*4f90*/  SHF.L.U32 R2, R2, 0x10, RZ ;  /* 0x0000001002027819 */ /* 0x000fe200000006ff */
[----:B------:R-:W-:Y:S01]  /*4fa0*/  FFMA.FTZ R108, R108, R3, R77 ;  /* 0x000000036c6c7223 */ /* 0x000fe2000001004d */
[----:B------:R-:W-:Y:S01]  /*4fb0*/  SHF.L.U32 R76, R76, 0x10, RZ ;  /* 0x000000104c4c7819 */ /* 0x000fe200000006ff */
[----:B------:R-:W-:Y:S01]  /*4fc0*/  FADD.FTZ R125, R125, -UR4 ;  /* 0x800000047d7d7e21 */ /* 0x000fe20008010000 */
[----:B------:R-:W-:Y:S01]  /*4fd0*/  PRMT R3, R38, 0x7632, R3 ;  /* 0x0000763226037816 */ /* 0x000fe20000000003 */
[----:B------:R-:W-:Y:S01]  /*4fe0*/  FADD.FTZ R160, R160, -UR4 ;  /* 0x80000004a0a07e21 */ /* 0x000fe20008010000 */
[----:B------:R-:W-:Y:S01]  /*4ff0*/  PRMT R77, R10, 0x7632, R77 ;  /* 0x000076320a4d7816 */ /* 0x000fe2000000004d */
[----:B------:R-:W-:Y:S01]  /*5000*/  FFMA.FTZ R123, R123, R2, R76 ;  /* 0x000000027b7b7223 */ /* 0x000fe2000001004c */
[----:B------:R-:W-:Y:S01]  /*5010*/  FFMA.FTZ R110, R110, R165, R167 ;  /* 0x000000a56e6e7223 */ /* 0x000fe200000100a7 */
[----:B------:R-:W-:Y:S01]  /*5020*/  IMAD.U32 R2, R38, 0x10000, RZ ;  /* 0x0001000026027824 */ /* 0x000fe200078e00ff */
[----:B------:R-:W-:Y:S01]  /*5030*/  SHF.L.U32 R76, R10, 0x10, RZ ;  /* 0x000000100a4c7819 */ /* 0x000fe200000006ff */
[----:B------:R-:W-:Y:S01]  /*5040*/  FADD.FTZ R165, R158, -UR4 ;  /* 0x800000049ea57e21 */ /* 0x000fe20008010000 */
[----:B------:R-:W-:Y:S01]  /*5050*/  SHF.L.U32 R3, R3, 0x10, RZ ;  /* 0x0000001003037819 */ /* 0x000fe200000006ff */
[----:B------:R-:W-:Y:S01]  /*5060*/  FADD.FTZ R162, R162, -UR4 ;  /* 0x80000004a2a27e21 */ /* 0x000fe20008010000 */
[----:B------:R-:W-:Y:S01]  /*5070*/  SHF.L.U32 R77, R77, 0x10, RZ ;  /* 0x000000104d4d7819 */ /* 0x000fe200000006ff */
[----:B------:R-:W-:Y:S01]  /*5080*/  FMUL.FTZ R125, R125, UR5 ;  /* 0x000000057d7d7c20 */ /* 0x000fe20008410000 */
[----:B------:R-:W-:Y:S01]  /*5090*/  FMUL.FTZ R158, R160, UR5 ;  /* 0x00000005a09e7c20 */ /* 0x000fe20008410000 */
[----:B------:R-:W-:Y:S01]  /*50a0*/  FMUL.FTZ R127, R162, UR5 ;  /* 0x00000005a27f7c20 */ /* 0x000fe20008410000 */
[----:B------:R-:W-:Y:S01]  /*50b0*/  FMUL.FTZ R165, R165, UR5 ;  /* 0x00000005a5a57c20 */ /* 0x000fe20008410000 */
[----:B------:R-:W-:Y:S01]  /*50c0*/  FFMA.FTZ R125, R125, R2, R76 ;  /* 0x000000027d7d7223 */ /* 0x000fe2000001004c */
[--C-:B------:R-:W-:Y:S01]  /*50d0*/  FFMA.FTZ R158, R158, R3, R77.reuse ;  /* 0x000000039e9e7223 */ /* 0x100fe2000001004d */
[----:B------:R-:W-:Y:S01]  /*50e0*/  FFMA.FTZ R127, R127, R170, R172 ;  /* 0x000000aa7f7f7223 */ /* 0x000fe200000100ac */
[----:B------:R-:W0:Y:S01]  /*50f0*/  @!P1 LDC.64 R2, c[0x0][0x3c8] ;  /* 0x0000f200ff029b82 */ /* 0x000e220000000a00 */
[----:B------:R-:W-:Y:S01]  /*5100*/  PRMT R170, R39, 0x7632, R170 ;  /* 0x0000763227aa7816 */ /* 0x000fe200000000aa */
[----:B------:R-:W-:Y:S01]  /*5110*/  FADD.FTZ R91, R91, -UR4 ;  /* 0x800000045b5b7e21 */ /* 0x000fe20008010000 */
[----:B------:R-:W-:Y:S01]  /*5120*/  PRMT R172, R11, 0x7632, R172 ;  /* 0x000076320bac7816 */ /* 0x000fe200000000ac */
[----:B------:R-:W-:Y:S01]  /*5130*/  FADD.FTZ R168, R168, -UR4 ;  /* 0x80000004a8a87e21 */ /* 0x000fe20008010000 */
[----:B------:R-:W-:Y:S01]  /*5140*/  SHF.L.U32 R170, R170, 0x10, RZ ;  /* 0x00000010aaaa7819 */ /* 0x000fe200000006ff */
[----:B------:R-:W-:Y:S01]  /*5150*/  FADD.FTZ R131, R131, -UR4 ;  /* 0x8000000483837e21 */ /* 0x000fe20008010000 */
[----:B------:R-:W-:Y:S01]  /*5160*/  SHF.L.U32 R172, R172, 0x10, RZ ;  /* 0x00000010acac7819 */ /* 0x000fe200000006ff */
[C---:B------:R-:W-:Y:S01]  /*5170*/  IMAD.U32 R76, R32.reuse, 0x10000, RZ ;  /* 0x00010000204c7824 */ /* 0x040fe200078e00ff */
[----:B------:R-:W-:Y:S01]  /*5180*/  PRMT R77, R32, 0x7632, R77 ;  /* 0x00007632204d7816 */ /* 0x000fe2000000004d */
[----:B------:R-:W-:Y:S01]  /*5190*/  FMUL.FTZ R91, R91, UR5 ;  /* 0x000000055b5b7c20 */ /* 0x000fe20008410000 */
[C---:B------:R-:W-:Y:S01]  /*51a0*/  SHF.L.U32 R160, R4.reuse, 0x10, RZ ;  /* 0x0000001004a07819 */ /* 0x040fe200000006ff */
[----:B------:R-:W-:Y:S01]  /*51b0*/  FFMA.FTZ R170, R165, R170, R172 ;  /* 0x000000aaa5aa7223 */ /* 0x000fe200000100ac */
[----:B------:R-:W-:Y:S01]  /*51c0*/  PRMT R165, R4, 0x7632, R165 ;  /* 0x0000763204a57816 */ /* 0x000fe200000000a5 */
[----:B------:R-:W-:Y:S01]  /*51d0*/  FMUL.FTZ R168, R168, UR5 ;  /* 0x00000005a8a87c20 */ /* 0x000fe20008410000 */
[----:B------:R-:W-:Y:S01]  /*51e0*/  SHF.L.U32 R77, R77, 0x10, RZ ;  /* 0x000000104d4d7819 */ /* 0x000fe200000006ff */
[----:B------:R-:W-:Y:S01]  /*51f0*/  FMUL.FTZ R129, R131, UR5 ;  /* 0x0000000583817c20 */ /* 0x000fe20008410000 */
[----:B------:R-:W-:Y:S01]  /*5200*/  SHF.L.U32 R165, R165, 0x10, RZ ;  /* 0x00000010a5a57819 */ /* 0x000fe200000006ff */
[----:B------:R-:W-:Y:S01]  /*5210*/  FFMA.FTZ R131, R91, R76, R160 ;  /* 0x0000004c5b837223 */ /* 0x000fe200000100a0 */
[----:B------:R-:W-:Y:S01]  /*5220*/  MOV R171, UR6 ;  /* 0x0000000600ab7c02 */ /* 0x000fe20008000f00 */
[----:B------:R-:W-:Y:S01]  /*5230*/  FADD.FTZ R166, R166, -UR4 ;  /* 0x80000004a6a67e21 */ /* 0x000fe20008010000 */
[----:B------:R-:W-:Y:S01]  /*5240*/  MOV R173, UR5 ;  /* 0x0000000500ad7c02 */ /* 0x000fe20008000f00 */
[----:B------:R-:W-:Y:S01]  /*5250*/  FFMA.FTZ R168, R168, R77, R165 ;  /* 0x0000004da8a87223 */ /* 0x000fe200000100a5 */
[----:B------:R-:W-:Y:S01]  /*5260*/  F2FP.BF16.F32.PACK_AB R70, R87, R70 ;  /* 0x000000465746723e */ /* 0x000fe200000010ff */
[----:B0-----:R-:W-:Y:S01]  /*5270*/  @!P1 IMAD.WIDE R76, R171, 0x4, R2 ;  /* 0x00000004ab4c9825 */ /* 0x001fe200078e0202 */
[----:B------:R-:W-:Y:S01]  /*5280*/  SHF.L.U32 R162, R39, 0x10, RZ ;  /* 0x0000001027a27819 */ /* 0x000fe200000006ff */
[----:B------:R-:W0:Y:S01]  /*5290*/  LDC.64 R2, c[0x0][0x428] ;  /* 0x00010a00ff027b82 */ /* 0x000e220000000a00 */
[----:B------:R-:W-:Y:S01]  /*52a0*/  SHF.L.U32 R164, R11, 0x10, RZ ;  /* 0x000000100ba47819 */ /* 0x000fe200000006ff */
[----:B------:R-:W-:Y:S01]  /*52b0*/  FADD.FTZ R159, R159, -UR4 ;  /* 0x800000049f9f7e21 */ /* 0x000fe20008010000 */
[----:B------:R1:W-:Y:S01]  /*52c0*/  @!P1 STG.E desc[UR8][R76.64], R173 ;  /* 0x000000ad4c009986 */ /* 0x0003e2000c101908 */
[----:B------:R-:W-:Y:S01]  /*52d0*/  PRMT R167, R33, 0x7632, R167 ;  /* 0x0000763221a77816 */ /* 0x000fe200000000a7 */
[----:B------:R-:W-:Y:S01]  /*52e0*/  FMUL.FTZ R166, R166, UR5 ;  /* 0x00000005a6a67c20 */ /* 0x000fe20008410000 */
[----:B------:R-:W-:Y:S01]  /*52f0*/  PRMT R169, R5, 0x7632, R169 ;  /* 0x0000763205a97816 */ /* 0x000fe200000000a9 */
[----:B------:R-:W-:Y:S01]  /*5300*/  FFMA.FTZ R129, R129, R162, R164 ;  /* 0x000000a281817223 */ /* 0x000fe200000100a4 */
[----:B------:R-:W-:Y:S01]  /*5310*/  SHF.L.U32 R167, R167, 0x10, RZ ;  /* 0x00000010a7a77819 */ /* 0x000fe200000006ff */
[----:B------:R-:W-:Y:S01]  /*5320*/  FMUL.FTZ R159, R159, UR5 ;  /* 0x000000059f9f7c20 */ /* 0x000fe20008410000 */
[----:B------:R-:W-:Y:S01]  /*5330*/  SHF.L.U32 R169, R169, 0x10, RZ ;  /* 0x00000010a9a97819 */ /* 0x000fe200000006ff */
[----:B------:R-:W-:Y:S01]  /*5340*/  FADD.FTZ R63, R63, -UR4 ;  /* 0x800000043f3f7e21 */ /* 0x000fe20008010000 */
[----:B------:R-:W-:Y:S01]  /*5350*/  SHF.L.U32 R162, R33, 0x10, RZ ;  /* 0x0000001021a27819 */ /* 0x000fe200000006ff */
[----:B------:R-:W-:Y:S01]  /*5360*/  FADD.FTZ R62, R62, -UR4 ;  /* 0x800000043e3e7e21 */ /* 0x000fe20008010000 */
[----:B------:R-:W-:Y:S01]  /*5370*/  SHF.L.U32 R164, R5, 0x10, RZ ;  /* 0x0000001005a47819 */ /* 0x000fe200000006ff */
[--C-:B------:R-:W-:Y:S01]  /*5380*/  FFMA.FTZ R166, R166, R167, R169.reuse ;  /* 0x000000a7a6a67223 */ /* 0x100fe200000100a9 */
[----:B-1----:R-:W-:Y:S01]  /*5390*/  F2FP.BF16.F32.PACK_AB R77, R107, R86 ;  /* 0x000000566b4d723e */ /* 0x002fe200000010ff */
[----:B------:R-:W-:Y:S01]  /*53a0*/  FADD.FTZ R90, R90, -UR4 ;  /* 0x800000045a5a7e21 */ /* 0x000fe20008010000 */
[----:B------:R-:W1:Y:S01]  /*53b0*/  LDC.64 R86, c[0x0][0x380] ;  /* 0x0000e000ff567b82 */ /* 0x000e620000000a00 */
[----:B------:R-:W-:Y:S01]  /*53c0*/  PRMT R169, R35, 0x7632, R169 ;  /* 0x0000763223a97816 */ /* 0x000fe200000000a9 */
[----:B------:R-:W-:Y:S01]  /*53d0*/  FFMA.FTZ R159, R159, R162, R164 ;  /* 0x000000a29f9f7223 */ /* 0x000fe200000100a4 */
[----:B------:R-:W-:Y:S01]  /*53e0*/  PRMT R171, R7, 0x7632, R171 ;  /* 0x0000763207ab7816 */ /* 0x000fe200000000ab */
[----:B------:R-:W-:Y:S01]  /*53f0*/  FMUL.FTZ R63, R63, UR5 ;  /* 0x000000053f3f7c20 */ /* 0x000fe20008410000 */
[----:B------:R-:W-:Y:S01]  /*5400*/  PRMT R91, R34, 0x7632, R91 ;  /* 0x00007632225b7816 */ /* 0x000fe2000000005b */
[----:B------:R-:W-:Y:S01]  /*5410*/  FADD.FTZ R161, R161, -UR4 ;  /* 0x80000004a1a17e21 */ /* 0x000fe20008010000 */
[----:B------:R-:W-:Y:S01]  /*5420*/  PRMT R165, R6, 0x7632, R165 ;  /* 0x0000763206a57816 */ /* 0x000fe200000000a5 */
[----:B------:R-:W-:Y:S01]  /*5430*/  FMUL.FTZ R62, R62, UR5 ;  /* 0x000000053e3e7c20 */ /* 0x000fe20008410000 */
[----:B------:R-:W-:Y:S01]  /*5440*/  SHF.L.U32 R164, R35, 0x10, RZ ;  /* 0x0000001023a47819 */ /* 0x000fe200000006ff */
[----:B------:R-:W-:Y:S01]  /*5450*/  FMUL.FTZ R90, R90, UR5 ;  /* 0x000000055a5a7c20 */ /* 0x000fe20008410000 */
[----:B------:R-:W-:Y:S01]  /*5460*/  SHF.L.U32 R169, R169, 0x10, RZ ;  /* 0x00000010a9a97819 */ /* 0x000fe200000006ff */
[----:B------:R-:W-:Y:S01]  /*5470*/  IMAD.U32 R162, R6, 0x10000, RZ ;  /* 0x0001000006a27824 */ /* 0x000fe200078e00ff */
[----:B------:R-:W-:Y:S01]  /*5480*/  SHF.L.U32 R171, R171, 0x10, RZ ;  /* 0x00000010abab7819 */ /* 0x000fe200000006ff */
[----:B------:R-:W-:Y:S01]  /*5490*/  FFMA.FTZ R174, R63, R164, R174 ;  /* 0x000000a43fae7223 */ /* 0x000fe200000100ae */
[----:B------:R-:W-:Y:S01]  /*54a0*/  SHF.L.U32 R91, R91, 0x10, RZ ;  /* 0x000000105b5b7819 */ /* 0x000fe200000006ff */
[----:B------:R-:W-:Y:S01]  /*54b0*/  FMUL.FTZ R161, R161, UR5 ;  /* 0x00000005a1a17c20 */ /* 0x000fe20008410000 */
[----:B------:R-:W-:Y:S01]  /*54c0*/  SHF.L.U32 R165, R165, 0x10, RZ ;  /* 0x00000010a5a57819 */ /* 0x000fe200000006ff */
[----:B------:R-:W-:Y:S01]  /*54d0*/  FFMA.FTZ R169, R62, R169, R171 ;  /* 0x000000a93ea97223 */ /* 0x000fe200000100ab */
[----:B------:R-:W-:-:S02]  /*54e0*/  SHF.L.U32 R160, R34, 0x10, RZ ;  /* 0x0000001022a07819 */ /* 0x000fc400000006ff */
[----:B------:R-:W-:Y:S01]  /*54f0*/  F2FP.BF16.F32.PACK_AB R63, R71, R66 ;  /* 0x00000042473f723e */ /* 0x000fe200000010ff */
[----:B------:R-:W-:Y:S01]  /*5500*/  FFMA.FTZ R172, R90, R91, R165 ;  /* 0x0000005b5aac7223 */ /* 0x000fe200000100a5 */
[----:B------:R-:W-:Y:S01]  /*5510*/  F2FP.BF16.F32.PACK_AB R60, R79, R60 ;  /* 0x0000003c4f3c723e */ /* 0x000fe200000010ff */
[----:B0-----:R-:W-:Y:S01]  /*5520*/  IMAD.WIDE.U32 R90, R67, 0x10, R2 ;  /* 0x00000010435a7825 */ /* 0x001fe200078e0002 */
[----:B------:R-:W-:-:S03]  /*5530*/  F2FP.BF16.F32.PACK_AB R71, R89, R74 ;  /* 0x0000004a5947723e */ /* 0x000fc600000010ff */
[----:B------:R-:W-:Y:S01]  /*5540*/  FFMA.FTZ R167, R161, R160, R162 ;  /* 0x000000a0a1a77223 */ /* 0x000fe200000100a2 */
[----:B------:R-:W-:Y:S01]  /*5550*/  F2FP.BF16.F32.PACK_AB R79, R163, R88 ;  /* 0x00000058a34f723e */ /* 0x000fe200000010ff */
[--C-:B------:R-:W-:Y:S01]  /*5560*/  IMAD.WIDE.U32 R88, R65, 0x10, R2.reuse ;  /* 0x0000001041587825 */ /* 0x100fe200078e0002 */
[----:B------:R-:W-:Y:S02]  /*5570*/  F2FP.BF16.F32.PACK_AB R62, R69, R64 ;  /* 0x00000040453e723e */ /* 0x000fe400000010ff */
[----:B------:R-:W-:Y:S01]  /*5580*/  F2FP.BF16.F32.PACK_AB R61, R0, R61 ;  /* 0x0000003d003d723e */ /* 0x000fe200000010ff */
[--C-:B------:R-:W-:Y:S01]  /*5590*/  IMAD.WIDE.U32 R160, R73, 0x10, R2.reuse ;  /* 0x0000001049a07825 */ /* 0x100fe200078e0002 */
[----:B-1----:R-:W-:Y:S02]  /*55a0*/  IADD3 R86, PT, PT, R86, UR6, RZ ;  /* 0x0000000656567c10 */ /* 0x002fe4000fffe0ff */
[----:B------:R-:W-:Y:S01]  /*55b0*/  F2FP.BF16.F32.PACK_AB R69, R99, R72 ;  /* 0x000000486345723e */ /* 0x000fe200000010ff */
[--C-:B------:R-:W-:Y:S01]  /*55c0*/  IMAD.WIDE.U32 R162, R75, 0x10, R2.reuse ;  /* 0x000000104ba27825 */ /* 0x100fe200078e0002 */
[----:B------:R-:W-:Y:S01]  /*55d0*/  F2FP.BF16.F32.PACK_AB R68, R97, R68 ;  /* 0x000000446144723e */ /* 0x000fe200000010ff */
[----:B------:R0:W-:Y:S01]  /*55e0*/  STG.E.128 desc[UR8][R88.64], R60 ;  /* 0x0000003c58007986 */ /* 0x0001e2000c101d08 */
        /* <DEDUP_REMOVED lines=9> */
[----:B------:R-:W-:Y:S01]  /*5680*/  IMAD.WIDE.U32 R2, R85, 0x10, R2 ;  /* 0x0000001055027825 */ /* 0x000fe200078e0002 */
[----:B------:R-:W-:-:S02]  /*5690*/  F2FP.BF16.F32.PACK_AB R64, R101, R82 ;  /* 0x000000526540723e */ /* 0x000fc400000010ff */
[----:B------:R-:W-:Y:S02]  /*56a0*/  R2UR UR6, R86 ;  /* 0x00000000560672ca */ /* 0x000fe400000e0000 */
[----:B------:R-:W-:Y:S01]  /*56b0*/  F2FP.BF16.F32.PACK_AB R75, R121, R106 ;  /* 0x0000006a794b723e */ /* 0x000fe200000010ff */
[----:B------:R2:W-:Y:S01]  /*56c0*/  STG.E.128 desc[UR8][R162.64], R64 ;  /* 0x00000040a2007986 */ /* 0x0005e2000c101d08 */
[----:B------:R-:W-:Y:S02]  /*56d0*/  F2FP.BF16.F32.PACK_AB R74, R117, R104 ;  /* 0x00000068754a723e */ /* 0x000fe400000010ff */
[----:B------:R-:W-:Y:S02]  /*56e0*/  F2FP.BF16.F32.PACK_AB R73, R119, R102 ;  /* 0x000000667749723e */ /* 0x000fe400000010ff */
[----:B------:R-:W-:Y:S02]  /*56f0*/  F2FP.BF16.F32.PACK_AB R72, R115, R100 ;  /* 0x000000647348723e */ /* 0x000fe400000010ff */
[----:B0-----:R-:W-:-:S02]  /*5700*/  F2FP.BF16.F32.PACK_AB R63, R170, R129 ;  /* 0x00000081aa3f723e */ /* 0x001fc400000010ff */
[----:B------:R-:W-:Y:S01]  /*5710*/  F2FP.BF16.F32.PACK_AB R62, R158, R125 ;  /* 0x0000007d9e3e723e */ /* 0x000fe200000010ff */
[----:B------:R2:W-:Y:S01]  /*5720*/  STG.E.128 desc[UR8][R80.64], R72 ;  /* 0x0000004850007986 */ /* 0x0005e2000c101d08 */
[----:B------:R-:W-:Y:S02]  /*5730*/  F2FP.BF16.F32.PACK_AB R61, R127, R110 ;  /* 0x0000006e7f3d723e */ /* 0x000fe400000010ff */
[----:B------:R-:W-:Y:S02]  /*5740*/  F2FP.BF16.F32.PACK_AB R60, R123, R108 ;  /* 0x0000006c7b3c723e */ /* 0x000fe400000010ff */
[----:B-1----:R-:W-:Y:S02]  /*5750*/  F2FP.BF16.F32.PACK_AB R71, R169, R174 ;  /* 0x000000aea947723e */ /* 0x002fe400000010ff */
[----:B------:R-:W-:Y:S01]  /*5760*/  F2FP.BF16.F32.PACK_AB R70, R172, R167 ;  /* 0x000000a7ac46723e */ /* 0x000fe200000010ff */
[----:B------:R2:W-:Y:S01]  /*5770*/  STG.E.128 desc[UR8][R164.64], R60 ;  /* 0x0000003ca4007986 */ /* 0x0005e2000c101d08 */
[----:B------:R-:W-:-:S02]  /*5780*/  F2FP.BF16.F32.PACK_AB R69, R166, R159 ;  /* 0x0000009fa645723e */ /* 0x000fc400000010ff */
[----:B------:R-:W-:Y:S02]  /*5790*/  F2FP.BF16.F32.PACK_AB R68, R168, R131 ;  /* 0x00000083a844723e */ /* 0x000fe400000010ff */
[----:B------:R-:W-:-:S03]  /*57a0*/  ISETP.LE.AND P1, PT, R87, UR6, PT ;  /* 0x0000000657007c0c */ /* 0x000fc6000bf23270 */
[----:B------:R2:W-:Y:S10]  /*57b0*/  STG.E.128 desc[UR8][R2.64], R68 ;  /* 0x0000004402007986 */ /* 0x0005f4000c101d08 */
[----:B------:R-:W-:Y:S05]  /*57c0*/  @!P1 BRA `(.L_x_84) ;  /* 0xffffffac00a49947 */ /* 0x000fea000383ffff */
[----:B------:R-:W-:Y:S05]  /*57d0*/  EXIT ;  /* 0x000000000000794d */ /* 0x000fea0003800000 */
.L_x_85:
        /* <DEDUP_REMOVED lines=10> */
.L_x_42292:


//--------------------- .text._ZN10layer_norm13ln_fwd_kernelINS_13Kernel_traitsI13__nv_bfloat16S2_S2_S2_fjLj7168ELj1ELj1ELj4ELj16ENS_18Kernel_traits_baseILj7168ES2_S2_S2_S2_fjLj128EEEEELb0ELb0ELb1ELb0EEEvNS_9FwdParamsE --------------------------
	.section	.text._ZN10layer_norm13ln_fwd_kernelINS_13Kernel_traitsI13__nv_bfloat16S2_S2_S2_fjLj7168ELj1ELj1ELj4ELj16ENS_18Kernel_traits_baseILj7168ES2_S2_S2_S2_fjLj128EEEEELb0ELb0ELb1ELb0EEEvNS_9FwdParamsE,"ax",@progbits
	.align	128
        .global         _ZN10layer_norm13ln_fwd_kernelINS_13Kernel_traitsI13__nv_bfloat16S2_S2_S2_fjLj7168ELj1ELj1ELj4ELj16ENS_18Kernel_traits_baseILj7168ES2_S2_S2_S2_fjLj128EEEEELb0ELb0ELb1ELb0EEEvNS_9FwdParamsE
        .type           _ZN10layer_norm13ln_fwd_kernelINS_13Kernel_traitsI13__nv_bfloat16S2_S2_S2_fjLj7168ELj1ELj1ELj4ELj16ENS_18Kernel_traits_baseILj7168ES2_S2_S2_S2_fjLj128EEEEELb0ELb0ELb1ELb0EEEvNS_9FwdParamsE,@function
        .size           _ZN10layer_norm13ln_fwd_kernelINS_13Kernel_traitsI13__nv_bfloat16S2_S2_S2_fjLj7168ELj1ELj1ELj4ELj16ENS_18Kernel_traits_baseILj7168ES2_S2_S2_S2_fjLj128EEEEELb0ELb0ELb1ELb0EEEvNS_9FwdParamsE,(.L_x_42293 - _ZN10layer_norm13ln_fwd_kernelINS_13Kernel_traitsI13__nv_bfloat16S2_S2_S2_fjLj7168ELj1ELj1ELj4ELj16ENS_18Kernel_traits_baseILj7168ES2_S2_S2_S2_fjLj128EEEEELb0ELb0ELb1ELb0EEEvNS_9FwdParamsE)
        .other          _ZN10layer_norm13ln_fwd_kernelINS_13Kernel_traitsI13__nv_bfloat16S2_S2_S2_fjLj7168ELj1ELj1ELj4ELj16ENS_18Kernel_traits_baseILj7168ES2_S2_S2_S2_fjLj128EEEEELb0ELb0ELb1ELb0EEEvNS_9FwdParamsE,@"STO_CUDA_ENTRY STV_DEFAULT"
_ZN10layer_norm13ln_fwd_kernelINS_13Kernel_traitsI13__nv_bfloat16S2_S2_S2_fjLj7168ELj1ELj1ELj4ELj16ENS_18Kernel_traits_baseILj7168ES2_S2_S2_S2_fjLj128EEEEELb0ELb0ELb1ELb0EEEvNS_9FwdParamsE:
.text._ZN10layer_norm13ln_fwd_kernelINS_13Kernel_traitsI13__nv_bfloat16S2_S2_S2_fjLj7168ELj1ELj1ELj4ELj16ENS_18Kernel_traits_baseILj7168ES2_S2_S2_S2_fjLj128EEEEELb0ELb0ELb1ELb0EEEvNS_9FwdParamsE:
        /* <DEDUP_REMOVED lines=65> */
[----:B------:R-:W-:Y:S01]  /*0410*/  ISETP.GE.U32.AND P0, PT, R123, 0x380, PT ;  /* 0x000003807b00780c */ /* 0x000fe20003f06070 */
[----:B------:R-:W-:-:S12]  /*0420*/  @P5 VIADD R29, R29, 0x80 ;  /* 0x000000801d1d5836 */ /* 0x000fd80000000000 */
        /* <DEDUP_REMOVED lines=8> */
.L_x_87:
        /* <DEDUP_REMOVED lines=24> */
[----:B----4-:R-:W-:-:S04]  /*0630*/  @P4 IMAD.WIDE.U32 R10, R29, 0x10, R10 ;  /* 0x000000101d0a4825 */ /* 0x010fc800078e000a */
[----:B------:R-:W-:Y:S01]  /*0640*/  @P4 VIADD R29, R29, 0x80 ;  /* 0x000000801d1d4836 */ /* 0x000fe20000000000 */
[----:B------:R0:W5:Y:S03]  /*0650*/  @P4 LDG.E.128 R72, desc[UR6][R10.64] ;  /* 0x000000060a484981 */ /* 0x000166000c1e1d00 */
        /* <DEDUP_REMOVED lines=9> */
[----:B------:R-:W-:Y:S01]  /*06f0*/  CS2R R76, SRZ ;  /* 0x00000000004c7805 */ /* 0x000fe2000001ff00 */
[----:B------:R-:W-:Y:S01]  /*0700*/  IMAD.MOV.U32 R86, RZ, RZ, RZ ;  /* 0x000000ffff567224 */ /* 0x000fe200078e00ff */
[----:B------:R-:W-:-:S02]  /*0710*/  CS2R R84, SRZ ;  /* 0x0000000000547805 */ /* 0x000fc4000001ff00 */
[----:B------:R-:W-:Y:S01]  /*0720*/  CS2R R92, SRZ ;  /* 0x00000000005c7805 */ /* 0x000fe2000001ff00 */
[----:B------:R-:W-:Y:S01]  /*0730*/  IMAD.MOV.U32 R102, RZ, RZ, RZ ;  /* 0x000000ffff667224 */ /* 0x000fe200078e00ff */
[----:B------:R-:W-:Y:S02]  /*0740*/  CS2R R100, SRZ ;  /* 0x0000000000647805 */ /* 0x000fe4000001ff00 */
[----:B------:R-:W-:Y:S01]  /*0750*/  @P0 MOV R103, RZ ;  /* 0x000000ff00670202 */ /* 0x000fe20000000f00 */
[----:B------:R-:W-:Y:S01]  /*0760*/  @P1 IMAD.MOV.U32 R95, RZ, RZ, RZ ;  /* 0x000000ffff5f1224 */ /* 0x000fe200078e00ff */
[----:B------:R-:W-:Y:S01]  /*0770*/  @P2 MOV R87, RZ ;  /* 0x000000ff00572202 */ /* 0x000fe20000000f00 */
[----:B------:R-:W-:Y:S01]  /*0780*/  @P3 IMAD.MOV.U32 R79, RZ, RZ, RZ ;  /* 0x000000ffff4f3224 */ /* 0x000fe200078e00ff */
[----:B------:R-:W-:Y:S01]  /*0790*/  @P4 MOV R71, RZ ;  /* 0x000000ff00474202 */ /* 0x000fe20000000f00 */
[----:B------:R-:W-:Y:S01]  /*07a0*/  @P5 IMAD.MOV.U32 R63, RZ, RZ, RZ ;  /* 0x000000ffff3f5224 */ /* 0x000fe200078e00ff */
        /* <DEDUP_REMOVED lines=10> */
[----:B------:R-:W-:Y:S01]  /*0850*/  CS2R R68, SRZ ;  /* 0x0000000000447805 */ /* 0x000fe2000001ff00 */
[----:B------:R-:W-:Y:S01]  /*0860*/  IMAD.MOV.U32 R78, RZ, RZ, RZ ;  /* 0x000000ffff4e7224 */ /* 0x000fe200078e00ff */
[----:B------:R-:W-:-:S02]  /*0870*/  CS2R R76, SRZ ;  /* 0x00000000004c7805 */ /* 0x000fc4000001ff00 */
[----:B------:R-:W-:Y:S02]  /*0880*/  MOV R86, RZ ;  /* 0x000000ff00567202 */ /* 0x000fe40000000f00 */
[----:B------:R-:W-:Y:S01]  /*0890*/  CS2R R84, SRZ ;  /* 0x0000000000547805 */ /* 0x000fe2000001ff00 */
[----:B------:R-:W-:Y:S01]  /*08a0*/  IMAD.MOV.U32 R94, RZ, RZ, RZ ;  /* 0x000000ffff5e7224 */ /* 0x000fe200078e00ff */
[----:B------:R-:W-:Y:S02]  /*08b0*/  CS2R R92, SRZ ;  /* 0x00000000005c7805 */ /* 0x000fe4000001ff00 */
[----:B------:R-:W-:Y:S02]  /*08c0*/  MOV R102, RZ ;  /* 0x000000ff00667202 */ /* 0x000fe40000000f00 */
[----:B------:R-:W-:-:S07]  /*08d0*/  CS2R R100, SRZ ;  /* 0x0000000000647805 */ /* 0x000fce000001ff00 */
.L_x_88:
[----:B------:R-:W-:Y:S05]  /*08e0*/  BSYNC.RECONVERGENT B0 ;  /* 0x0000000000007941 */ /* 0x000fea0003800200 */
.L_x_86:
[----:B------:R-:W0:Y:S02]  /*08f0*/  LDCU UR4, c[0x0][0x384] ;  /* 0x00007080ff0477ac */ /* 0x000e240008000800 */
[----:B0-----:R-:W-:-:S13]  /*0900*/  ISETP.GE.AND P0, PT, R124, UR4, PT ;  /* 0x000000047c007c0c */ /* 0x001fda000bf06270 */
[----:B------:R-:W-:Y:S05]  /*0910*/  @P0 EXIT ;  /* 0x000000000000094d */ /* 0x000fea0003800000 */
[----:B------:R-:W-:Y:S01]  /*0920*/  SHF.R.S32.HI R27, RZ, 0x3, R27 ;  /* 0x00000003ff1b7819 */ /* 0x000fe2000001141b */
[----:B------:R-:W-:Y:S01]  /*0930*/  UPLOP3.LUT UP1, UPT, UPT, UPT, UPT, 0x40, 0x4 ;  /* 0x000000000004789c */ /* 0x000fe20003f2e870 */
[----:B-----5:R-:W-:Y:S01]  /*0940*/  PRMT R121, R55, 0x7632, R121 ;  /* 0x0000763237797816 */ /* 0x020fe20000000079 */
[----:B------:R-:W0:Y:S01]  /*0950*/  LDCU.U8 UR10, c[0x0][0x410] ;  /* 0x00008200ff0a77ac */ /* 0x000e220008000000 */
[C---:B------:R-:W-:Y:S01]  /*0960*/  LOP3.LUT R3, R27.reuse, 0x7f, RZ, 0xc0, !PT ;  /* 0x0000007f1b037812 */ /* 0x040fe200078ec0ff */
[----:B------:R-:W-:Y:S01]  /*0970*/  IMAD.SHL.U32 R27, R27, 0x2, RZ ;  /* 0x000000021b1b7824 */ /* 0x000fe200078e00ff */
[----:B------:R-:W-:Y:S01]  /*0980*/  PRMT R120, R59, 0x7632, R120 ;  /* 0x000076323b787816 */ /* 0x000fe20000000078 */
[----:B------:R-:W1:Y:S01]  /*0990*/  LDCU UR11, c[0x0][0x400] ;  /* 0x00008000ff0b77ac */ /* 0x000e620008000800 */
[----:B------:R-:W-:Y:S01]  /*09a0*/  PRMT R119, R54, 0x7632, R119 ;  /* 0x0000763236777816 */ /* 0x000fe20000000077 */
[----:B------:R-:W-:Y:S01]  /*09b0*/  IMAD R0, R0, -0x20, R3 ;  /* 0xffffffe000007824 */ /* 0x000fe200078e0203 */
[----:B------:R-:W-:Y:S01]  /*09c0*/  VIADDMNMX R3, R3, -R26, RZ, !PT ;  /* 0x8000001a03037246 */ /* 0x000fe200078001ff */
[----:B------:R-:W2:Y:S01]  /*09d0*/  LDCU.64 UR8, c[0x0][0x3a0] ;  /* 0x00007400ff0877ac */ /* 0x000ea20008000a00 */
[----:B------:R-:W-:-:S02]  /*09e0*/  LOP3.LUT R122, R27, 0xffffff00, RZ, 0xc0, !PT ;  /* 0xffffff001b7a7812 */ /* 0x000fc400078ec0ff */
[----:B------:R-:W-:Y:S02]  /*09f0*/  VIMNMX R3, PT, PT, R3, 0x20, PT ;  /* 0x0000002003037848 */ /* 0x000fe40003fe0100 */
[----:B------:R-:W-:Y:S02]  /*0a00*/  VIMNMX R0, PT, PT, RZ, R0, !PT ;  /* 0x00000000ff007248 */ /* 0x000fe40007fe0100 */
[----:B------:R-:W-:Y:S02]  /*0a10*/  LEA R3, R3, R122, 0x3 ;  /* 0x0000007a03037211 */ /* 0x000fe400078e18ff */
[----:B------:R-:W-:Y:S02]  /*0a20*/  VIMNMX R5, PT, PT, R0, 0x20, PT ;  /* 0x0000002000057848 */ /* 0x000fe40003fe0100 */
[----:B------:R-:W-:Y:S02]  /*0a30*/  I2FP.F32.U32 R12, R3 ;  /* 0x00000003000c7245 */ /* 0x000fe40000201000 */
[----:B------:R-:W-:Y:S01]  /*0a40*/  PRMT R118, R58, 0x7632, R118 ;  /* 0x000076323a767816 */ /* 0x000fe20000000076 */
[----:B------:R-:W-:Y:S01]  /*0a50*/  IMAD R122, R5, 0x8, R122 ;  /* 0x00000008057a7824 */ /* 0x000fe200078e027a */
[----:B------:R-:W-:-:S02]  /*0a60*/  PRMT R117, R53, 0x7632, R117 ;  /* 0x0000763235757816 */ /* 0x000fc40000000075 */
[----:B------:R-:W3:Y:S01]  /*0a70*/  MUFU.RCP R12, R12 ;  /* 0x0000000c000c7308 */ /* 0x000ee20000001000 */
        /* <DEDUP_REMOVED lines=50> */
[----:B0123--:R-:W-:-:S07]  /*0da0*/  PRMT R0, R104, 0x7632, R0 ;  /* 0x0000763268007816 */ /* 0x00ffce0000000000 */
.L_x_142:
[----:B------:R-:W0:Y:S08]  /*0db0*/  LDC.64 R108, c[0x0][0x3f0] ;  /* 0x0000fc00ff6c7b82 */ /* 0x000e300000000a00 */
[----:B------:R-:W1:Y:S01]  /*0dc0*/  LDC R239, c[0x0][0x388] ;  /* 0x0000e200ffef7b82 */ /* 0x000e620000000800 */
[----:B0-----:R-:W-:-:S07]  /*0dd0*/  IMAD.WIDE R110, R124, 0x4, R108 ;  /* 0x000000047c6e7825 */ /* 0x001fce00078e026c */
[----:B------:R-:W0:Y:S01]  /*0de0*/  LDC.64 R108, c[0x0][0x3f8] ;  /* 0x0000fe00ff6c7b82 */ /* 0x000e220000000a00 */
[----:B------:R-:W2:Y:S01]  /*0df0*/  LDG.E R134, desc[UR6][R110.64] ;  /* 0x000000066e867981 */ /* 0x000ea2000c1e1900 */
[----:B0-----:R-:W-:-:S05]  /*0e00*/  IMAD.WIDE R108, R124, 0x4, R108 ;  /* 0x000000047c6c7825 */ /* 0x001fca00078e026c */
[----:B------:R0:W5:Y:S01]  /*0e10*/  LDG.E R126, desc[UR6][R108.64] ;  /* 0x000000066c7e7981 */ /* 0x000162000c1e1900 */
[----:B------:R-:W-:Y:S01]  /*0e20*/  ISETP.GE.U32.AND P0, PT, R123, 0x80, PT ;  /* 0x000000807b00780c */ /* 0x000fe20003f06070 */
[----:B------:R-:W-:Y:S01]  /*0e30*/  BSSY.RECONVERGENT B0, `(.L_x_89) ;  /* 0x0000083000007945 */ /* 0x000fe20003800200 */
[----:B------:R-:W-:Y:S01]  /*0e40*/  IMAD.MOV.U32 R136, RZ, RZ, RZ ;  /* 0x000000ffff887224 */ /* 0x000fe200078e00ff */
[----:B------:R-:W3:Y:S01]  /*0e50*/  S2R R128, SR_TID.X ;  /* 0x0000000000807919 */ /* 0x000ee20000002100 */
[----:B--2---:R-:W-:-:S13]  /*0e60*/  ISETP.GE.AND P5, PT, R134, 0x1, PT ;  /* 0x000000018600780c */ /* 0x004fda0003fa6270 */
[----:B------:R-:W-:-:S05]  /*0e70*/  @P5 IADD3 R130, PT, PT, R134, -0x1, RZ ;  /* 0xffffffff86825810 */ /* 0x000fca0007ffe0ff */
[-C--:B-1----:R-:W-:Y:S02]  /*0e80*/  @P5 IMAD R132, R130, R239.reuse, RZ ;  /* 0x000000ef82845224 */ /* 0x082fe400078e02ff */
[----:B------:R-:W-:-:S03]  /*0e90*/  IMAD R130, R124, R239, RZ ;  /* 0x000000ef7c827224 */ /* 0x000fc600078e02ff */
[----:B------:R-:W-:Y:S02]  /*0ea0*/  @P5 SHF.R.S32.HI R237, RZ, 0x1f, R132 ;  /* 0x0000001fffed5819 */ /* 0x000fe40000011484 */
[----:B------:R-:W-:Y:S02]  /*0eb0*/  SHF.R.S32.HI R111, RZ, 0x1f, R130 ;  /* 0x0000001fff6f7819 */ /* 0x000fe40000011482 */
[----:B------:R-:W-:Y:S02]  /*0ec0*/  @P5 LEA.HI R237, R237, R132, RZ, 0x3 ;  /* 0x00000084eded5211 */ /* 0x000fe400078f18ff */
[----:B------:R-:W-:Y:S02]  /*0ed0*/  LEA.HI R111, R111, R130, RZ, 0x3 ;  /* 0x000000826f6f7211 */ /* 0x000fe400078f18ff */
[-C--:B---3--:R-:W-:Y:S02]  /*0ee0*/  @P5 LEA.HI.SX32 R136, R237, R128.reuse, 0x1d ;  /* 0x00000080ed885211 */ /* 0x088fe400078feaff */
[----:B------:R-:W-:Y:S01]  /*0ef0*/  LEA.HI.SX32 R241, R111, R128, 0x1d ;  /* 0x000000806ff17211 */ /* 0x000fe200078feaff */
[----:B0-----:R-:W-:Y:S06]  /*0f00*/  @!P0 BRA `(.L_x_90) ;  /* 0x0000000400d48947 */ /* 0x001fec0003800000 */
[----:B------:R-:W-:-:S04]  /*0f10*/  UISETP.NE.U32.AND UP0, UPT, UR8, URZ, UPT ;  /* 0x000000ff0800728c */ /* 0x000fc8000bf05070 */
[----:B------:R-:W-:Y:S01]  /*0f20*/  UISETP.NE.AND.EX UP0, UPT, UR9, URZ, UPT, UP0 ;  /* 0x000000ff0900728c */ /* 0x000fe2000bf05300 */
[----:B------:R-:W-:Y:S10]  /*0f30*/  @!P5 BRA `(.L_x_91) ;  /* 0x00000000000cd947 */ /* 0x000ff40003800000 */
[----:B------:R-:W0:Y:S02]  /*0f40*/  LDC.64 R48, c[0x0][0x390] ;  /* 0x0000e400ff307b82 */ /* 0x000e240000000a00 */
[----:B0-----:R-:W-:-:S06]  /*0f50*/  IMAD.WIDE.U32 R48, R136, 0x10, R48 ;  /* 0x0000001088307825 */ /* 0x001fcc00078e0030 */
[----:B------:R-:W5:Y:S02]  /*0f60*/  LDG.E.128 R48, desc[UR6][R48.64] ;  /* 0x0000000630307981 */ /* 0x000f64000c1e1d00 */
.L_x_91:
[----:B------:R-:W-:Y:S05]  /*0f70*/  BRA.U !UP0, `(.L_x_92) ;  /* 0x0000000108e47547 */ /* 0x000fea000b800000 */
[----:B------:R-:W0:Y:S02]  /*0f80*/  LDC.64 R108, c[0x0][0x3a0] ;  /* 0x0000e800ff6c7b82 */ /* 0x000e240000000a00 */
[----:B0-----:R-:W-:-:S06]  /*0f90*/  IMAD.WIDE.U32 R108, R241, 0x10, R108 ;  /* 0x00000010f16c7825 */ /* 0x001fcc00078e006c */
[----:B------:R-:W2:Y:S01]  /*0fa0*/  LDG.E.128 R108, desc[UR6][R108.64] ;  /* 0x000000066c6c7981 */ /* 0x000ea2000c1e1d00 */
[----:B------:R-:W-:-:S13]  /*0fb0*/  ISETP.GT.AND P1, PT, R134, RZ, PT ;  /* 0x000000ff8600720c */ /* 0x000fda0003f24270 */
[----:B------:R-:W0:Y:S01]  /*0fc0*/  @P1 LDC R148, c[0x0][0x40c] ;  /* 0x00010300ff941b82 */ /* 0x000e220000000800 */
[----:B-----5:R-:W-:Y:S02]  /*0fd0*/  @P1 PRMT R130, R48, 0x7632, R130 ;  /* 0x0000763230821816 */ /* 0x020fe40000000082 */
[C---:B------:R-:W-:Y:S02]  /*0fe0*/  @P1 SHF.L.U32 R138, R49.reuse, 0x10, RZ ;  /* 0x00000010318a1819 */ /* 0x040fe400000006ff */
[----:B------:R-:W-:Y:S01]  /*0ff0*/  @P1 PRMT R140, R49, 0x7632, R140 ;  /* 0x00007632318c1816 */ /* 0x000fe2000000008c */
[----:B------:R-:W-:Y:S02]  /*1000*/  @P1 IMAD.U32 R132, R130, 0x10000, RZ ;  /* 0x0001000082841824 */ /* 0x000fe400078e00ff */
[----:B------:R-:W1:Y:S01]  /*1010*/  @P1 LDC R146, c[0x0][0x40c] ;  /* 0x00010300ff921b82 */ /* 0x000e620000000800 */
[----:B------:R-:W-:-:S07]  /*1020*/  @P1 SHF.L.U32 R140, R140, 0x10, RZ ;  /* 0x000000108c8c1819 */ /* 0x000fce00000006ff */
[----:B------:R-:W3:Y:S08]  /*1030*/  @P1 LDC R150, c[0x0][0x40c] ;  /* 0x00010300ff961b82 */ /* 0x000ef00000000800 */
[----:B------:R-:W4:Y:S08]  /*1040*/  @P1 LDC R152, c[0x0][0x40c] ;  /* 0x00010300ff981b82 */ /* 0x000f300000000800 */
[----:B------:R-:W4:Y:S08]  /*1050*/  @P1 LDC R154, c[0x0][0x40c] ;  /* 0x00010300ff9a1b82 */ /* 0x000f300000000800 */
[----:B------:R-:W4:Y:S08]  /*1060*/  @P1 LDC R156, c[0x0][0x40c] ;  /* 0x00010300ff9c1b82 */ /* 0x000f300000000800 */
[----:B------:R-:W4:Y:S08]  /*1070*/  @P1 LDC R144, c[0x0][0x40c] ;  /* 0x00010300ff901b82 */ /* 0x000f300000000800 */
[----:B------:R-:W4:Y:S01]  /*1080*/  @P1 LDC R158, c[0x0][0x40c] ;  /* 0x00010300ff9e1b82 */ /* 0x000f220000000800 */
[----:B--2---:R-:W-:Y:S01]  /*1090*/  IMAD.U32 R157, R109, 0x10000, RZ ;  /* 0x000100006d9d7824 */ /* 0x004fe200078e00ff */
[----:B------:R-:W-:-:S02]  /*10a0*/  PRMT R130, R108, 0x7632, R130 ;  /* 0x000076326c827816 */ /* 0x000fc40000000082 */
[----:B------:R-:W-:Y:S01]  /*10b0*/  PRMT R109, R109, 0x7632, R109 ;  /* 0x000076326d6d7816 */ /* 0x000fe2000000006d */
[----:B0-----:R-:W-:Y:S01]  /*10c0*/  @P1 FFMA.FTZ R157, R138, R148, R157 ;  /* 0x000000948a9d1223 */ /* 0x001fe2000001009d */
[C---:B------:R-:W-:Y:S01]  /*10d0*/  SHF.L.U32 R209, R111.reuse, 0x10, RZ ;  /* 0x000000106fd17819 */ /* 0x040fe200000006ff */
[----:B------:R-:W-:Y:S01]  /*10e0*/  IMAD.U32 R159, R130, 0x10000, RZ ;  /* 0x00010000829f7824 */ /* 0x000fe200078e00ff */
[----:B------:R-:W-:Y:S01]  /*10f0*/  PRMT R142, R111, 0x7632, R142 ;  /* 0x000076326f8e7816 */ /* 0x000fe2000000008e */
[----:B------:R-:W-:Y:S01]  /*1100*/  IMAD.U32 R155, R109, 0x10000, RZ ;  /* 0x000100006d9b7824 */ /* 0x000fe200078e00ff */
[----:B------:R-:W-:Y:S01]  /*1110*/  PRMT R109, R110, 0x7632, R109 ;  /* 0x000076326e6d7816 */ /* 0x000fe2000000006d */
[----:B-1----:R-:W-:Y:S01]  /*1120*/  @P1 FFMA.FTZ R159, R132, R146, R159 ;  /* 0x00000092849f1223 */ /* 0x002fe2000001009f */
[----:B------:R-:W-:Y:S01]  /*1130*/  @P1 PRMT R111, R50, 0x7632, R111 ;  /* 0x00007632326f1816 */ /* 0x000fe2000000006f */
[----:B------:R-:W-:Y:S01]  /*1140*/  IMAD.U32 R205, R142, 0x10000, RZ ;  /* 0x000100008ecd7824 */ /* 0x000fe200078e00ff */
[----:B------:R-:W-:Y:S01]  /*1150*/  @P1 PRMT R138, R51, 0x7632, R138 ;  /* 0x00007632338a1816 */ /* 0x000fe2000000008a */
[----:B------:R-:W-:Y:S01]  /*1160*/  IMAD.U32 R211, R109, 0x10000, RZ ;  /* 0x000100006dd37824 */ /* 0x000fe200078e00ff */
[----:B------:R-:W-:Y:S01]  /*1170*/  SHF.L.U32 R207, R108, 0x10, RZ ;  /* 0x000000106ccf7819 */ /* 0x000fe200000006ff */
[----:B------:R-:W-:Y:S01]  /*1180*/  @P1 IMAD.U32 R108, R48, 0x10000, RZ ;  /* 0x00010000306c1824 */ /* 0x000fe200078e00ff */
[----:B------:R-:W-:Y:S01]  /*1190*/  SHF.L.U32 R213, R110, 0x10, RZ ;  /* 0x000000106ed57819 */ /* 0x000fe200000006ff */
[----:B------:R-:W-:Y:S01]  /*11a0*/  @P1 IMAD.U32 R110, R50, 0x10000, RZ ;  /* 0x00010000326e1824 */ /* 0x000fe200078e00ff */
[----:B------:R-:W-:Y:S01]  /*11b0*/  @P1 SHF.L.U32 R132, R51, 0x10, RZ ;  /* 0x0000001033841819 */ /* 0x000fe200000006ff */
[----:B---3--:R-:W-:Y:S01]  /*11c0*/  @P1 FFMA.FTZ R155, R140, R150, R155 ;  /* 0x000000968c9b1223 */ /* 0x008fe2000001009b */
[----:B------:R-:W-:Y:S01]  /*11d0*/  @P1 SHF.L.U32 R130, R111, 0x10, RZ ;  /* 0x000000106f821819 */ /* 0x000fe200000006ff */
[----:B----4-:R-:W-:Y:S01]  /*11e0*/  @P1 FFMA.FTZ R213, R110, R152, R213 ;  /* 0x000000986ed51223 */ /* 0x010fe200000100d5 */
[----:B------:R-:W-:Y:S01]  /*11f0*/  @P1 SHF.L.U32 R138, R138, 0x10, RZ ;  /* 0x000000108a8a1819 */ /* 0x000fe200000006ff */
[----:B------:R-:W-:Y:S01]  /*1200*/  @P1 FFMA.FTZ R209, R132, R156, R209 ;  /* 0x0000009c84d11223 */ /* 0x000fe200000100d1 */
[----:B------:R-:W-:Y:S01]  /*1210*/  @P1 FFMA.FTZ R207, R108, R144, R207 ;  /* 0x000000906ccf1223 */ /* 0x000fe200000100cf */
[----:B------:R-:W-:Y:S01]  /*1220*/  @P1 FFMA.FTZ R211, R130, R154, R211 ;  /* 0x0000009a82d31223 */ /* 0x000fe200000100d3 */
[----:B------:R-:W-:Y:S01]  /*1230*/  F2FP.BF16.F32.PACK_AB R109, RZ, R157 ;  /* 0x0000009dff6d723e */ /* 0x000fe200000010ff */
[----:B------:R-:W-:Y:S01]  /*1240*/  @P1 FFMA.FTZ R205, R138, R158, R205 ;  /* 0x0000009e8acd1223 */ /* 0x000fe200000100cd */
[----:B------:R-:W-:-:S02]  /*1250*/  F2FP.BF16.F32.PACK_AB R110, RZ, R155 ;  /* 0x0000009bff6e723e */ /* 0x000fc400000010ff */
[----:B------:R-:W-:Y:S02]  /*1260*/  F2FP.BF16.F32.PACK_AB R130, RZ, R159 ;  /* 0x0000009fff82723e */ /* 0x000fe400000010ff */
[----:B------:R-:W-:Y:S02]  /*1270*/  F2FP.BF16.F32.PACK_AB R132, RZ, R213 ;  /* 0x000000d5ff84723e */ /* 0x000fe400000010ff */
[----:B------:R-:W-:Y:S02]  /*1280*/  F2FP.BF16.F32.PACK_AB R138, RZ, R211 ;  /* 0x000000d3ff8a723e */ /* 0x000fe400000010ff */
[----:B------:R-:W-:Y:S02]  /*1290*/  F2FP.BF16.F32.PACK_AB R140, RZ, R209 ;  /* 0x000000d1ff8c723e */ /* 0x000fe400000010ff */
[----:B------:R-:W-:Y:S02]  /*12a0*/  F2FP.BF16.F32.PACK_AB R108, RZ, R207 ;  /* 0x000000cfff6c723e */ /* 0x000fe400000010ff */
[----:B------:R-:W-:-:S02]  /*12b0*/  F2FP.BF16.F32.PACK_AB R111, RZ, R205 ;  /* 0x000000cdff6f723e */ /* 0x000fc400000010ff */
[----:B------:R-:W-:Y:S02]  /*12c0*/  PRMT R109, R109, 0x5410, R110 ;  /* 0x000054106d6d7816 */ /* 0x000fe4000000006e */
[----:B------:R-:W-:Y:S02]  /*12d0*/  PRMT R110, R132, 0x5410, R138 ;  /* 0x00005410846e7816 */ /* 0x000fe4000000008a */
[----:B------:R-:W-:Y:S02]  /*12e0*/  PRMT R108, R108, 0x5410, R130 ;  /* 0x000054106c6c7816 */ /* 0x000fe40000000082 */
[----:B------:R-:W-:Y:S01]  /*12f0*/  PRMT R111, R140, 0x5410, R111 ;  /* 0x000054108c6f7816 */ /* 0x000fe2000000006f */
[----:B------:R-:W-:Y:S06]  /*1300*/  BRA `(.L_x_93) ;  /* 0x0000000000c07947 */ /* 0x000fec0003800000 */
.L_x_92:
[----:B------:R-:W0:Y:S01]  /*1310*/  @P5 LDC R111, c[0x0][0x40c] ;  /* 0x00010300ff6f5b82 */ /* 0x000e220000000800 */
[----:B-----5:R-:W-:Y:S01]  /*1320*/  @P5 PRMT R108, R48, 0x7632, R108 ;  /* 0x00007632306c5816 */ /* 0x020fe2000000006c */
[----:B------:R-:W-:Y:S01]  /*1330*/  HFMA2 R159, -RZ, RZ, 0, 0 ;  /* 0x00000000ff9f7431 */ /* 0x000fe200000001ff */
[----:B------:R-:W-:Y:S01]  /*1340*/  @P5 PRMT R109, R49, 0x7632, R109 ;  /* 0x00007632316d5816 */ /* 0x000fe2000000006d */
[----:B------:R-:W-:Y:S01]  /*1350*/  IMAD.MOV.U32 R155, RZ, RZ, RZ ;  /* 0x000000ffff9b7224 */ /* 0x000fe200078e00ff */
[----:B------:R-:W-:Y:S01]  /*1360*/  @P5 PRMT R110, R50, 0x7632, R110 ;  /* 0x00007632326e5816 */ /* 0x000fe2000000006e */
[----:B------:R-:W-:Y:S01]  /*1370*/  @P5 IMAD.U32 R108, R108, 0x10000, RZ ;  /* 0x000100006c6c5824 */ /* 0x000fe200078e00ff */
[----:B------:R-:W-:Y:S01]  /*1380*/  @P5 SHF.L.U32 R109, R109, 0x10, RZ ;  /* 0x000000106d6d5819 */ /* 0x000fe200000006ff */
[----:B------:R-:W1:Y:S01]  /*1390*/  @P5 LDC R132, c[0x0][0x40c] ;  /* 0x00010300ff845b82 */ /* 0x000e620000000800 */
[----:B------:R-:W-:Y:S01]  /*13a0*/  MOV R211, RZ ;  /* 0x000000ff00d37202 */ /* 0x000fe20000000f00 */
[----:B------:R-:W-:-:S02]  /*13b0*/  @P5 IMAD.U32 R110, R110, 0x10000, RZ ;  /* 0x000100006e6e5824 */ /* 0x000fc400078e00ff */
[----:B------:R-:W-:Y:S02]  /*13c0*/  HFMA2 R205, -RZ, RZ, 0, 0 ;  /* 0x00000000ffcd7431 */ /* 0x000fe400000001ff */
[----:B------:R-:W-:Y:S01]  /*13d0*/  IMAD.MOV.U32 R207, RZ, RZ, RZ ;  /* 0x000000ffffcf7224 */ /* 0x000fe200078e00ff */
[----:B------:R-:W-:Y:S01]  /*13e0*/  MOV R213, RZ ;  /* 0x000000ff00d57202 */ /* 0x000fe20000000f00 */
[----:B------:R-:W-:Y:S01]  /*13f0*/  HFMA2 R209, -RZ, RZ, 0, 0 ;  /* 0x00000000ffd17431 */ /* 0x000fe200000001ff */
[----:B------:R-:W2:Y:S08]  /*1400*/  @P5 LDC R157, c[0x0][0x40c] ;  /* 0x00010300ff9d5b82 */ /* 0x000eb00000000800 */
[----:B------:R-:W3:Y:S01]  /*1410*/  @P5 LDC R130, c[0x0][0x40c] ;  /* 0x00010300ff825b82 */ /* 0x000ee20000000800 */
[----:B0-----:R-:W-:Y:S01]  /*1420*/  @P5 FMUL.FTZ R159, R108, R111 ;  /* 0x0000006f6c9f5220 */ /* 0x001fe20000410000 */
[----:B------:R-:W-:Y:S01]  /*1430*/  @P5 PRMT R108, R51, 0x7632, R108 ;  /* 0x00007632336c5816 */ /* 0x000fe2000000006c */
[----:B------:R-:W-:-:S04]  /*1440*/  @P5 IMAD.U32 R111, R50, 0x10000, RZ ;  /* 0x00010000326f5824 */ /* 0x000fc800078e00ff */
[----:B------:R-:W-:Y:S01]  /*1450*/  @P5 IMAD.U32 R108, R108, 0x10000, RZ ;  /* 0x000100006c6c5824 */ /* 0x000fe200078e00ff */
[----:B------:R-:W0:Y:S01]  /*1460*/  @P5 LDC R237, c[0x0][0x40c] ;  /* 0x00010300ffed5b82 */ /* 0x000e220000000800 */
[----:B-1----:R-:W-:Y:S01]  /*1470*/  @P5 FMUL.FTZ R155, R109, R132 ;  /* 0x000000846d9b5220 */ /* 0x002fe20000410000 */
[----:B------:R-:W-:Y:S01]  /*1480*/  @P5 SHF.L.U32 R109, R48, 0x10, RZ ;  /* 0x00000010306d5819 */ /* 0x000fe200000006ff */
[----:B------:R-:W-:-:S05]  /*1490*/  @P5 IMAD.U32 R132, R51, 0x10000, RZ ;  /* 0x0001000033845824 */ /* 0x000fca00078e00ff */
[----:B------:R-:W1:Y:S01]  /*14a0*/  @P5 LDC R245, c[0x0][0x40c] ;  /* 0x00010300fff55b82 */ /* 0x000e620000000800 */
[----:B--2---:R-:W-:Y:S01]  /*14b0*/  @P5 FMUL.FTZ R211, R110, R157 ;  /* 0x0000009d6ed35220 */ /* 0x004fe20000410000 */
[----:B------:R-:W-:Y:S01]  /*14c0*/  @P5 SHF.L.U32 R110, R49, 0x10, RZ ;  /* 0x00000010316e5819 */ /* 0x000fe200000006ff */
[----:B------:R-:W-:-:S05]  /*14d0*/  IMAD.MOV.U32 R157, RZ, RZ, RZ ;  /* 0x000000ffff9d7224 */ /* 0x000fca00078e00ff */
[----:B------:R-:W2:Y:S01]  /*14e0*/  @P5 LDC R138, c[0x0][0x40c] ;  /* 0x00010300ff8a5b82 */ /* 0x000ea20000000800 */
[----:B---3--:R-:W-:Y:S01]  /*14f0*/  @P5 FMUL.FTZ R207, R109, R130 ;  /* 0x000000826dcf5220 */ /* 0x008fe20000410000 */
[----:B------:R-:W-:-:S06]  /*1500*/  F2FP.BF16.F32.PACK_AB R109, RZ, R159 ;  /* 0x0000009fff6d723e */ /* 0x000fcc00000010ff */
[----:B------:R-:W3:Y:S01]  /*1510*/  @P5 LDC R243, c[0x0][0x40c] ;  /* 0x00010300fff35b82 */ /* 0x000ee20000000800 */
[----:B0-----:R-:W-:-:S05]  /*1520*/  @P5 FMUL.FTZ R157, R110, R237 ;  /* 0x000000ed6e9d5220 */ /* 0x001fca0000410000 */
[----:B------:R-:W-:Y:S01]  /*1530*/  F2FP.BF16.F32.PACK_AB R110, RZ, R157 ;  /* 0x0000009dff6e723e */ /* 0x000fe200000010ff */
[----:B-1----:R-:W-:Y:S01]  /*1540*/  @P5 FMUL.FTZ R205, R108, R245 ;  /* 0x000000f56ccd5220 */ /* 0x002fe20000410000 */
[----:B------:R-:W-:-:S04]  /*1550*/  F2FP.BF16.F32.PACK_AB R108, RZ, R207 ;  /* 0x000000cfff6c723e */ /* 0x000fc800000010ff */
[----:B------:R-:W-:Y:S02]  /*1560*/  F2FP.BF16.F32.PACK_AB R140, RZ, R205 ;  /* 0x000000cdff8c723e */ /* 0x000fe400000010ff */
[----:B------:R-:W-:Y:S01]  /*1570*/  PRMT R108, R108, 0x5410, R109 ;  /* 0x000054106c6c7816 */ /* 0x000fe2000000006d */
[----:B--2---:R-:W-:Y:S01]  /*1580*/  @P5 FMUL.FTZ R213, R111, R138 ;  /* 0x0000008a6fd55220 */ /* 0x004fe20000410000 */
[----:B------:R-:W-:-:S04]  /*1590*/  F2FP.BF16.F32.PACK_AB R111, RZ, R155 ;  /* 0x0000009bff6f723e */ /* 0x000fc800000010ff */
[----:B------:R-:W-:Y:S02]  /*15a0*/  F2FP.BF16.F32.PACK_AB R130, RZ, R213 ;  /* 0x000000d5ff82723e */ /* 0x000fe400000010ff */
[----:B------:R-:W-:Y:S01]  /*15b0*/  PRMT R109, R110, 0x5410, R111 ;  /* 0x000054106e6d7816 */ /* 0x000fe2000000006f */
[----:B---3--:R-:W-:Y:S01]  /*15c0*/  @P5 FMUL.FTZ R209, R132, R243 ;  /* 0x000000f384d15220 */ /* 0x008fe20000410000 */
[----:B------:R-:W-:-:S04]  /*15d0*/  F2FP.BF16.F32.PACK_AB R132, RZ, R211 ;  /* 0x000000d3ff84723e */ /* 0x000fc800000010ff */
[----:B------:R-:W-:Y:S02]  /*15e0*/  F2FP.BF16.F32.PACK_AB R138, RZ, R209 ;  /* 0x000000d1ff8a723e */ /* 0x000fe400000010ff */
[----:B------:R-:W-:Y:S02]  /*15f0*/  PRMT R110, R130, 0x5410, R132 ;  /* 0x00005410826e7816 */ /* 0x000fe40000000084 */
[----:B------:R-:W-:-:S07]  /*1600*/  PRMT R111, R138, 0x5410, R140 ;  /* 0x000054108a6f7816 */ /* 0x000fce000000008c */
.L_x_93:
[----:B------:R-:W0:Y:S01]  /*1610*/  LDC.64 R236, c[0x0][0x3a8] ;  /* 0x0000ea00ffec7b82 */ /* 0x000e220000000a00 */
[----:B------:R-:W-:Y:S01]  /*1620*/  IADD3 R136, PT, PT, R136, 0x80, RZ ;  /* 0x0000008088887810 */ /* 0x000fe20007ffe0ff */
[----:B0-----:R-:W-:-:S04]  /*1630*/  IMAD.WIDE.U32 R236, R241, 0x10, R236 ;  /* 0x00000010f1ec7825 */ /* 0x001fc800078e00ec */
[----:B------:R-:W-:Y:S01]  /*1640*/  VIADD R241, R241, 0x80 ;  /* 0x00000080f1f17836 */ /* 0x000fe20000000000 */
[----:B------:R0:W-:Y:S06]  /*1650*/  STG.E.128 desc[UR6][R236.64], R108 ;  /* 0x0000006cec007986 */ /* 0x0001ec000c101d06 */
.L_x_90:
[----:B------:R-:W-:Y:S05]  /*1660*/  BSYNC.RECONVERGENT B0 ;  /* 0x0000000000007941 */ /* 0x000fea0003800200 */
.L_x_89:
[----:B------:R-:W-:Y:S01]  /*1670*/  ISETP.GE.U32.AND P1, PT, R123, 0x100, PT ;  /* 0x000001007b00780c */ /* 0x000fe20003f26070 */
[----:B------:R-:W-:Y:S03]  /*1680*/  BSSY.RECONVERGENT B0, `(.L_x_94) ;  /* 0x0000078000007945 */ /* 0x000fe60003800200 */
[----:B------:R-:W-:-:S09]  /*1690*/  P2R R130, PR, RZ, 0x2 ;  /* 0x00000002ff827803 */ /* 0x000fd20000000000 */
[----:B------:R-:W-:Y:S05]  /*16a0*/  @!P1 BRA `(.L_x_95) ;  /* 0x0000000400d49947 */ /* 0x000fea0003800000 */
[----:B------:R-:W-:-:S04]  /*16b0*/  UISETP.NE.U32.AND UP0, UPT, UR8, URZ, UPT ;  /* 0x000000ff0800728c */ /* 0x000fc8000bf05070 */
[----:B------:R-:W-:Y:S01]  /*16c0*/  UISETP.NE.AND.EX UP0, UPT, UR9, URZ, UPT, UP0 ;  /* 0x000000ff0900728c */ /* 0x000fe2000bf05300 */
[----:B------:R-:W-:Y:S10]  /*16d0*/  @!P5 BRA `(.L_x_96) ;  /* 0x00000000000cd947 */ /* 0x000ff40003800000 */
[----:B------:R-:W1:Y:S02]  /*16e0*/  LDC.64 R48, c[0x0][0x390] ;  /* 0x0000e400ff307b82 */ /* 0x000e640000000a00 */
[----:B-1----:R-:W-:-:S06]  /*16f0*/  IMAD.WIDE.U32 R48, R136, 0x10, R48 ;  /* 0x0000001088307825 */ /* 0x002fcc00078e0030 */
[----:B------:R-:W5:Y:S02]  /*1700*/  LDG.E.128 R48, desc[UR6][R48.64] ;  /* 0x0000000630307981 */ /* 0x000f64000c1e1d00 */
.L_x_96:
[----:B------:R-:W-:Y:S05]  /*1710*/  BRA.U !UP0, `(.L_x_97) ;  /* 0x0000000108e47547 */ /* 0x000fea000b800000 */
[----:B0-----:R-:W0:Y:S02]  /*1720*/  LDC.64 R108, c[0x0][0x3a0] ;  /* 0x0000e800ff6c7b82 */ /* 0x001e240000000a00 */
[----:B0-----:R-:W-:-:S06]  /*1730*/  IMAD.WIDE.U32 R108, R241, 0x10, R108 ;  /* 0x00000010f16c7825 */ /* 0x001fcc00078e006c */
[----:B------:R-:W2:Y:S01]  /*1740*/  LDG.E.128 R108, desc[UR6][R108.64] ;  /* 0x000000066c6c7981 */ /* 0x000ea2000c1e1d00 */
[----:B------:R-:W-:-:S13]  /*1750*/  ISETP.GT.AND P1, PT, R134, RZ, PT ;  /* 0x000000ff8600720c */ /* 0x000fda0003f24270 */
[----:B------:R-:W0:Y:S01]  /*1760*/  @P1 LDC R150, c[0x0][0x40c] ;  /* 0x00010300ff961b82 */ /* 0x000e220000000800 */
[----:B-----5:R-:W-:Y:S02]  /*1770*/  @P1 PRMT R132, R48, 0x7632, R132 ;  /* 0x0000763230841816 */ /* 0x020fe40000000084 */
[C---:B------:R-:W-:Y:S02]  /*1780*/  @P1 PRMT R140, R49.reuse, 0x7632, R140 ;  /* 0x00007632318c1816 */ /* 0x040fe4000000008c */
[----:B------:R-:W-:Y:S01]  /*1790*/  @P1 SHF.L.U32 R146, R49, 0x10, RZ ;  /* 0x0000001031921819 */ /* 0x000fe200000006ff */
[----:B------:R-:W-:Y:S01]  /*17a0*/  @P1 IMAD.U32 R138, R132, 0x10000, RZ ;  /* 0x00010000848a1824 */ /* 0x000fe200078e00ff */
[----:B------:R-:W-:Y:S01]  /*17b0*/  @P1 SHF.L.U32 R140, R140, 0x10, RZ ;  /* 0x000000108c8c1819 */ /* 0x000fe200000006ff */
[----:B------:R-:W1:Y:S08]  /*17c0*/  @P1 LDC R144, c[0x0][0x40c] ;  /* 0x00010300ff901b82 */ /* 0x000e700000000800 */
[----:B------:R-:W3:Y:S08]  /*17d0*/  @P1 LDC R148, c[0x0][0x40c] ;  /* 0x00010300ff941b82 */ /* 0x000ef00000000800 */
[----:B------:R-:W4:Y:S08]  /*17e0*/  @P1 LDC R152, c[0x0][0x40c] ;  /* 0x00010300ff981b82 */ /* 0x000f300000000800 */
[----:B------:R-:W4:Y:S08]  /*17f0*/  @P1 LDC R154, c[0x0][0x40c] ;  /* 0x00010300ff9a1b82 */ /* 0x000f300000000800 */
[----:B------:R-:W4:Y:S08]  /*1800*/  @P1 LDC R156, c[0x0][0x40c] ;  /* 0x00010300ff9c1b82 */ /* 0x000f300000000800 */
[----:B------:R-:W4:Y:S08]  /*1810*/  @P1 LDC R142, c[0x0][0x40c] ;  /* 0x00010300ff8e1b82 */ /* 0x000f300000000800 */
[----:B------:R-:W4:Y:S01]  /*1820*/  @P1 LDC R158, c[0x0][0x40c] ;  /* 0x00010300ff9e1b82 */ /* 0x000f220000000800 */
[C---:B--2---:R-:W-:Y:S01]  /*1830*/  IMAD.U32 R151, R109.reuse, 0x10000, RZ ;  /* 0x000100006d977824 */ /* 0x044fe200078e00ff */
[----:B------:R-:W-:-:S02]  /*1840*/  PRMT R109, R109, 0x7632, R109 ;  /* 0x000076326d6d7816 */ /* 0x000fc4000000006d */
[----:B------:R-:W-:Y:S01]  /*1850*/  PRMT R132, R108, 0x7632, R132 ;  /* 0x000076326c847816 */ /* 0x000fe20000000084 */
[----:B---3--:R-:W-:Y:S01]  /*1860*/  @P1 FFMA.FTZ R151, R146, R148, R151 ;  /* 0x0000009492971223 */ /* 0x008fe20000010097 */
[C---:B------:R-:W-:Y:S01]  /*1870*/  SHF.L.U32 R203, R110.reuse, 0x10, RZ ;  /* 0x000000106ecb7819 */ /* 0x040fe200000006ff */
[----:B------:R-:W-:Y:S01]  /*1880*/  IMAD.U32 R149, R109, 0x10000, RZ ;  /* 0x000100006d957824 */ /* 0x000fe200078e00ff */
[----:B------:R-:W-:Y:S01]  /*1890*/  PRMT R110, R110, 0x7632, R110 ;  /* 0x000076326e6e7816 */ /* 0x000fe2000000006e */
[----:B------:R-:W-:Y:S01]  /*18a0*/  IMAD.U32 R153, R132, 0x10000, RZ ;  /* 0x0001000084997824 */ /* 0x000fe200078e00ff */
[----:B------:R-:W-:Y:S01]  /*18b0*/  SHF.L.U32 R197, R108, 0x10, RZ ;  /* 0x000000106cc57819 */ /* 0x000fe200000006ff */
[----:B0-----:R-:W-:Y:S01]  /*18c0*/  @P1 FFMA.FTZ R149, R140, R150, R149 ;  /* 0x000000968c951223 */ /* 0x001fe20000010095 */
[C---:B------:R-:W-:Y:S01]  /*18d0*/  SHF.L.U32 R199, R111.reuse, 0x10, RZ ;  /* 0x000000106fc77819 */ /* 0x040fe200000006ff */
[----:B------:R-:W-:Y:S01]  /*18e0*/  IMAD.U32 R201, R110, 0x10000, RZ ;  /* 0x000100006ec97824 */ /* 0x000fe200078e00ff */
[----:B------:R-:W-:Y:S01]  /*18f0*/  PRMT R111, R111, 0x7632, R111 ;  /* 0x000076326f6f7816 */ /* 0x000fe2000000006f */
[----:B-1----:R-:W-:Y:S01]  /*1900*/  @P1 FFMA.FTZ R153, R138, R144, R153 ;  /* 0x000000908a991223 */ /* 0x002fe20000010099 */
[C---:B------:R-:W-:Y:S01]  /*1910*/  @P1 PRMT R108, R50.reuse, 0x7632, R108 ;  /* 0x00007632326c1816 */ /* 0x040fe2000000006c */
[----:B------:R-:W-:Y:S01]  /*1920*/  @P1 IMAD.U32 R138, R50, 0x10000, RZ ;  /* 0x00010000328a1824 */ /* 0x000fe200078e00ff */
[C---:B------:R-:W-:Y:S01]  /*1930*/  @P1 PRMT R109, R51.reuse, 0x7632, R109 ;  /* 0x00007632336d1816 */ /* 0x040fe2000000006d */
[----:B------:R-:W-:Y:S01]  /*1940*/  @P1 IMAD.U32 R132, R48, 0x10000, RZ ;  /* 0x0001000030841824 */ /* 0x000fe200078e00ff */
[----:B------:R-:W-:Y:S01]  /*1950*/  @P1 SHF.L.U32 R140, R51, 0x10, RZ ;  /* 0x00000010338c1819 */ /* 0x000fe200000006ff */
[----:B------:R-:W-:Y:S01]  /*1960*/  IMAD.U32 R195, R111, 0x10000, RZ ;  /* 0x000100006fc37824 */ /* 0x000fe200078e00ff */
        /* <DEDUP_REMOVED lines=20> */
.L_x_97:
[----:B0-----:R-:W0:Y:S01]  /*1ab0*/  @P5 LDC R111, c[0x0][0x40c] ;  /* 0x00010300ff6f5b82 */ /* 0x001e220000000800 */
[----:B-----5:R-:W-:Y:S01]  /*1ac0*/  @P5 PRMT R108, R48, 0x7632, R108 ;  /* 0x00007632306c5816 */ /* 0x020fe2000000006c */
[----:B------:R-:W-:Y:S01]  /*1ad0*/  IMAD.MOV.U32 R149, RZ, RZ, RZ ;  /* 0x000000ffff957224 */ /* 0x000fe200078e00ff */
[----:B------:R-:W-:Y:S01]  /*1ae0*/  @P5 PRMT R109, R49, 0x7632, R109 ;  /* 0x00007632316d5816 */ /* 0x000fe2000000006d */
[----:B------:R-:W-:Y:S01]  /*1af0*/  HFMA2 R201, -RZ, RZ, 0, 0 ;  /* 0x00000000ffc97431 */ /* 0x000fe200000001ff */
[----:B------:R-:W-:Y:S01]  /*1b00*/  @P5 PRMT R110, R50, 0x7632, R110 ;  /* 0x00007632326e5816 */ /* 0x000fe2000000006e */
[----:B------:R-:W-:Y:S01]  /*1b10*/  @P5 IMAD.U32 R108, R108, 0x10000, RZ ;  /* 0x000100006c6c5824 */ /* 0x000fe200078e00ff */
[----:B------:R-:W-:Y:S01]  /*1b20*/  @P5 SHF.L.U32 R109, R109, 0x10, RZ ;  /* 0x000000106d6d5819 */ /* 0x000fe200000006ff */
[----:B------:R-:W1:Y:S01]  /*1b30*/  @P5 LDC R138, c[0x0][0x40c] ;  /* 0x00010300ff8a5b82 */ /* 0x000e620000000800 */
[----:B------:R-:W-:Y:S01]  /*1b40*/  MOV R153, RZ ;  /* 0x000000ff00997202 */ /* 0x000fe20000000f00 */
[----:B------:R-:W-:Y:S01]  /*1b50*/  @P5 IMAD.U32 R110, R110, 0x10000, RZ ;  /* 0x000100006e6e5824 */ /* 0x000fe200078e00ff */
[----:B------:R-:W-:Y:S01]  /*1b60*/  MOV R195, RZ ;  /* 0x000000ff00c37202 */ /* 0x000fe20000000f00 */
[----:B------:R-:W-:-:S02]  /*1b70*/  IMAD.MOV.U32 R197, RZ, RZ, RZ ;  /* 0x000000ffffc57224 */ /* 0x000fc400078e00ff */
[----:B------:R-:W-:Y:S01]  /*1b80*/  HFMA2 R203, -RZ, RZ, 0, 0 ;  /* 0x00000000ffcb7431 */ /* 0x000fe200000001ff */
[----:B------:R-:W-:Y:S01]  /*1b90*/  MOV R199, RZ ;  /* 0x000000ff00c77202 */ /* 0x000fe20000000f00 */
        /* <DEDUP_REMOVED lines=33> */
.L_x_98:
[----:B------:R-:W0:Y:S01]  /*1db0*/  LDC.64 R236, c[0x0][0x3a8] ;  /* 0x0000ea00ffec7b82 */ /* 0x000e220000000a00 */
[----:B------:R-:W-:Y:S01]  /*1dc0*/  IADD3 R136, PT, PT, R136, 0x80, RZ ;  /* 0x0000008088887810 */ /* 0x000fe20007ffe0ff */
[----:B0-----:R-:W-:-:S04]  /*1dd0*/  IMAD.WIDE.U32 R236, R241, 0x10, R236 ;  /* 0x00000010f1ec7825 */ /* 0x001fc800078e00ec */
[----:B------:R-:W-:Y:S01]  /*1de0*/  VIADD R241, R241, 0x80 ;  /* 0x00000080f1f17836 */ /* 0x000fe20000000000 */
[----:B------:R1:W-:Y:S06]  /*1df0*/  STG.E.128 desc[UR6][R236.64], R108 ;  /* 0x0000006cec007986 */ /* 0x0003ec000c101d06 */
.L_x_95:
[----:B------:R-:W-:Y:S05]  /*1e00*/  BSYNC.RECONVERGENT B0 ;  /* 0x0000000000007941 */ /* 0x000fea0003800200 */
.L_x_94:
[----:B------:R-:W-:Y:S01]  /*1e10*/  ISETP.GE.U32.AND P1, PT, R123, 0x180, PT ;  /* 0x000001807b00780c */ /* 0x000fe20003f26070 */
[----:B------:R-:W-:Y:S03]  /*1e20*/  BSSY.RECONVERGENT B0, `(.L_x_99) ;  /* 0x0000078000007945 */ /* 0x000fe60003800200 */
[----:B------:R-:W-:-:S09]  /*1e30*/  P2R R132, PR, RZ, 0x2 ;  /* 0x00000002ff847803 */ /* 0x000fd20000000000 */
[----:B------:R-:W-:Y:S05]  /*1e40*/  @!P1 BRA `(.L_x_100) ;  /* 0x0000000400d49947 */ /* 0x000fea0003800000 */
[----:B------:R-:W-:-:S04]  /*1e50*/  UISETP.NE.U32.AND UP0, UPT, UR8, URZ, UPT ;  /* 0x000000ff0800728c */ /* 0x000fc8000bf05070 */
[----:B------:R-:W-:Y:S01]  /*1e60*/  UISETP.NE.AND.EX UP0, UPT, UR9, URZ, UPT, UP0 ;  /* 0x000000ff0900728c */ /* 0x000fe2000bf05300 */
[----:B------:R-:W-:Y:S10]  /*1e70*/  @!P5 BRA `(.L_x_101) ;  /* 0x00000000000cd947 */ /* 0x000ff40003800000 */
[----:B------:R-:W2:Y:S02]  /*1e80*/  LDC.64 R48, c[0x0][0x390] ;  /* 0x0000e400ff307b82 */ /* 0x000ea40000000a00 */
[----:B--2---:R-:W-:-:S06]  /*1e90*/  IMAD.WIDE.U32 R48, R136, 0x10, R48 ;  /* 0x0000001088307825 */ /* 0x004fcc00078e0030 */
[----:B------:R-:W5:Y:S02]  /*1ea0*/  LDG.E.128 R48, desc[UR6][R48.64] ;  /* 0x0000000630307981 */ /* 0x000f64000c1e1d00 */
.L_x_101:
[----:B------:R-:W-:Y:S05]  /*1eb0*/  BRA.U !UP0, `(.L_x_102) ;  /* 0x0000000108e47547 */ /* 0x000fea000b800000 */
[----:B01----:R-:W0:Y:S02]  /*1ec0*/  LDC.64 R108, c[0x0][0x3a0] ;  /* 0x0000e800ff6c7b82 */ /* 0x003e240000000a00 */
        /* <DEDUP_REMOVED lines=20> */
[----:B------:R-:W-:Y:S01]  /*2010*/  SHF.L.U32 R187, R108, 0x10, RZ ;  /* 0x000000106cbb7819 */ /* 0x000fe200000006ff */
[----:B------:R-:W-:Y:S01]  /*2020*/  IMAD.U32 R143, R109, 0x10000, RZ ;  /* 0x000100006d8f7824 */ /* 0x000fe200078e00ff */
[----:B------:R-:W-:Y:S01]  /*2030*/  SHF.L.U32 R193, R110, 0x10, RZ ;  /* 0x000000106ec17819 */ /* 0x000fe200000006ff */
[----:B------:R-:W-:Y:S01]  /*2040*/  IMAD.U32 R147, R138, 0x10000, RZ ;  /* 0x000100008a937824 */ /* 0x000fe200078e00ff */
[C---:B------:R-:W-:Y:S01]  /*2050*/  SHF.L.U32 R189, R111.reuse, 0x10, RZ ;  /* 0x000000106fbd7819 */ /* 0x040fe200000006ff */
[----:B0-----:R-:W-:Y:S01]  /*2060*/  @P1 FFMA.FTZ R143, R142, R152, R143 ;  /* 0x000000988e8f1223 */ /* 0x001fe2000001008f */
[----:B------:R-:W-:Y:S01]  /*2070*/  PRMT R110, R110, 0x7632, R110 ;  /* 0x000076326e6e7816 */ /* 0x000fe2000000006e */
[----:B-1----:R-:W-:Y:S01]  /*2080*/  @P1 FFMA.FTZ R147, R140, R146, R147 ;  /* 0x000000928c931223 */ /* 0x002fe20000010093 */
[----:B------:R-:W-:Y:S01]  /*2090*/  PRMT R111, R111, 0x7632, R111 ;  /* 0x000076326f6f7816 */ /* 0x000fe2000000006f */
[C---:B------:R-:W-:Y:S01]  /*20a0*/  @P1 IMAD.U32 R140, R50.reuse, 0x10000, RZ ;  /* 0x00010000328c1824 */ /* 0x040fe200078e00ff */
[----:B------:R-:W-:Y:S01]  /*20b0*/  @P1 PRMT R108, R50, 0x7632, R108 ;  /* 0x00007632326c1816 */ /* 0x000fe2000000006c */
[----:B------:R-:W-:Y:S01]  /*20c0*/  @P1 IMAD.U32 R138, R48, 0x10000, RZ ;  /* 0x00010000308a1824 */ /* 0x000fe200078e00ff */
[C---:B------:R-:W-:Y:S01]  /*20d0*/  @P1 PRMT R109, R51.reuse, 0x7632, R109 ;  /* 0x00007632336d1816 */ /* 0x040fe2000000006d */
[----:B----4-:R-:W-:Y:S01]  /*20e0*/  @P1 FFMA.FTZ R193, R140, R154, R193 ;  /* 0x0000009a8cc11223 */ /* 0x010fe200000100c1 */
[----:B------:R-:W-:Y:S01]  /*20f0*/  @P1 SHF.L.U32 R142, R51, 0x10, RZ ;  /* 0x00000010338e1819 */ /* 0x000fe200000006ff */
[----:B------:R-:W-:Y:S01]  /*2100*/  @P1 FFMA.FTZ R187, R138, R144, R187 ;  /* 0x000000908abb1223 */ /* 0x000fe200000100bb */
[----:B------:R-:W-:-:S02]  /*2110*/  @P1 SHF.L.U32 R108, R108, 0x10, RZ ;  /* 0x000000106c6c1819 */ /* 0x000fc400000006ff */
[----:B------:R-:W-:Y:S01]  /*2120*/  SHF.L.U32 R191, R110, 0x10, RZ ;  /* 0x000000106ebf7819 */ /* 0x000fe200000006ff */
[----:B------:R-:W-:Y:S01]  /*2130*/  @P1 IMAD.U32 R110, R109, 0x10000, RZ ;  /* 0x000100006d6e1824 */ /* 0x000fe200078e00ff */
[----:B------:R-:W-:Y:S01]  /*2140*/  SHF.L.U32 R185, R111, 0x10, RZ ;  /* 0x000000106fb97819 */ /* 0x000fe200000006ff */
[----:B------:R-:W-:Y:S01]  /*2150*/  @P1 FFMA.FTZ R189, R142, R158, R189 ;  /* 0x0000009e8ebd1223 */ /* 0x000fe200000100bd */
[----:B------:R-:W-:Y:S01]  /*2160*/  F2FP.BF16.F32.PACK_AB R109, RZ, R145 ;  /* 0x00000091ff6d723e */ /* 0x000fe200000010ff */
[----:B------:R-:W-:Y:S01]  /*2170*/  @P1 FFMA.FTZ R191, R108, R156, R191 ;  /* 0x0000009c6cbf1223 */ /* 0x000fe200000100bf */
[----:B------:R-:W-:Y:S01]  /*2180*/  F2FP.BF16.F32.PACK_AB R138, RZ, R147 ;  /* 0x00000093ff8a723e */ /* 0x000fe200000010ff */
[----:B------:R-:W-:Y:S01]  /*2190*/  @P1 FFMA.FTZ R185, R110, R160, R185 ;  /* 0x000000a06eb91223 */ /* 0x000fe200000100b9 */
[----:B------:R-:W-:Y:S02]  /*21a0*/  F2FP.BF16.F32.PACK_AB R110, RZ, R143 ;  /* 0x0000008fff6e723e */ /* 0x000fe400000010ff */
[----:B------:R-:W-:-:S02]  /*21b0*/  F2FP.BF16.F32.PACK_AB R140, RZ, R193 ;  /* 0x000000c1ff8c723e */ /* 0x000fc400000010ff */
[----:B------:R-:W-:Y:S02]  /*21c0*/  F2FP.BF16.F32.PACK_AB R142, RZ, R191 ;  /* 0x000000bfff8e723e */ /* 0x000fe400000010ff */
[----:B------:R-:W-:Y:S02]  /*21d0*/  F2FP.BF16.F32.PACK_AB R144, RZ, R189 ;  /* 0x000000bdff90723e */ /* 0x000fe400000010ff */
[----:B------:R-:W-:Y:S02]  /*21e0*/  F2FP.BF16.F32.PACK_AB R108, RZ, R187 ;  /* 0x000000bbff6c723e */ /* 0x000fe400000010ff */
[----:B------:R-:W-:Y:S02]  /*21f0*/  F2FP.BF16.F32.PACK_AB R111, RZ, R185 ;  /* 0x000000b9ff6f723e */ /* 0x000fe400000010ff */
[----:B------:R-:W-:Y:S02]  /*2200*/  PRMT R109, R109, 0x5410, R110 ;  /* 0x000054106d6d7816 */ /* 0x000fe4000000006e */
[----:B------:R-:W-:-:S02]  /*2210*/  PRMT R110, R140, 0x5410, R142 ;  /* 0x000054108c6e7816 */ /* 0x000fc4000000008e */
[----:B------:R-:W-:Y:S02]  /*2220*/  PRMT R108, R108, 0x5410, R138 ;  /* 0x000054106c6c7816 */ /* 0x000fe4000000008a */
[----:B------:R-:W-:Y:S01]  /*2230*/  PRMT R111, R144, 0x5410, R111 ;  /* 0x00005410906f7816 */ /* 0x000fe2000000006f */
[----:B------:R-:W-:Y:S06]  /*2240*/  BRA `(.L_x_103) ;  /* 0x0000000000c07947 */ /* 0x000fec0003800000 */
.L_x_102:
[----:B01----:R-:W0:Y:S01]  /*2250*/  @P5 LDC R111, c[0x0][0x40c] ;  /* 0x00010300ff6f5b82 */ /* 0x003e220000000800 */
[----:B-----5:R-:W-:Y:S01]  /*2260*/  @P5 PRMT R108, R48, 0x7632, R108 ;  /* 0x00007632306c5816 */ /* 0x020fe2000000006c */
[----:B------:R-:W-:Y:S01]  /*2270*/  HFMA2 R147, -RZ, RZ, 0, 0 ;  /* 0x00000000ff937431 */ /* 0x000fe200000001ff */
[----:B------:R-:W-:Y:S01]  /*2280*/  @P5 PRMT R109, R49, 0x7632, R109 ;  /* 0x00007632316d5816 */ /* 0x000fe2000000006d */
[----:B------:R-:W-:Y:S01]  /*2290*/  IMAD.MOV.U32 R143, RZ, RZ, RZ ;  /* 0x000000ffff8f7224 */ /* 0x000fe200078e00ff */
[----:B------:R-:W-:Y:S01]  /*22a0*/  @P5 PRMT R110, R50, 0x7632, R110 ;  /* 0x00007632326e5816 */ /* 0x000fe2000000006e */
[----:B------:R-:W-:Y:S01]  /*22b0*/  IMAD.MOV.U32 R187, RZ, RZ, RZ ;  /* 0x000000ffffbb7224 */ /* 0x000fe200078e00ff */
[----:B------:R-:W-:Y:S01]  /*22c0*/  @P5 SHF.L.U32 R108, R108, 0x10, RZ ;  /* 0x000000106c6c5819 */ /* 0x000fe200000006ff */
[----:B------:R-:W1:Y:S01]  /*22d0*/  @P5 LDC R140, c[0x0][0x40c] ;  /* 0x00010300ff8c5b82 */ /* 0x000e620000000800 */
[----:B------:R-:W-:Y:S01]  /*22e0*/  @P5 IMAD.U32 R109, R109, 0x10000, RZ ;  /* 0x000100006d6d5824 */ /* 0x000fe200078e00ff */
[----:B------:R-:W-:Y:S01]  /*22f0*/  @P5 SHF.L.U32 R110, R110, 0x10, RZ ;  /* 0x000000106e6e5819 */ /* 0x000fe200000006ff */
[----:B------:R-:W-:Y:S01]  /*2300*/  HFMA2 R185, -RZ, RZ, 0, 0 ;  /* 0x00000000ffb97431 */ /* 0x000fe200000001ff */
[----:B------:R-:W-:Y:S01]  /*2310*/  MOV R191, RZ ;  /* 0x000000ff00bf7202 */ /* 0x000fe20000000f00 */
[----:B------:R-:W-:Y:S01]  /*2320*/  HFMA2 R193, -RZ, RZ, 0, 0 ;  /* 0x00000000ffc17431 */ /* 0x000fe200000001ff */
[----:B------:R-:W-:-:S02]  /*2330*/  MOV R189, RZ ;  /* 0x000000ff00bd7202 */ /* 0x000fc40000000f00 */
[----:B------:R-:W2:Y:S08]  /*2340*/  @P5 LDC R145, c[0x0][0x40c] ;  /* 0x00010300ff915b82 */ /* 0x000eb00000000800 */
[----:B------:R-:W3:Y:S01]  /*2350*/  @P5 LDC R138, c[0x0][0x40c] ;  /* 0x00010300ff8a5b82 */ /* 0x000ee20000000800 */
[----:B0-----:R-:W-:Y:S01]  /*2360*/  @P5 FMUL.FTZ R147, R108, R111 ;  /* 0x0000006f6c935220 */ /* 0x001fe20000410000 */
[----:B------:R-:W-:Y:S01]  /*2370*/  @P5 PRMT R108, R51, 0x7632, R108 ;  /* 0x00007632336c5816 */ /* 0x000fe2000000006c */
[----:B------:R-:W-:-:S03]  /*2380*/  @P5 IMAD.U32 R111, R50, 0x10000, RZ ;  /* 0x00010000326f5824 */ /* 0x000fc600078e00ff */
[----:B------:R-:W-:Y:S02]  /*2390*/  @P5 SHF.L.U32 R108, R108, 0x10, RZ ;  /* 0x000000106c6c5819 */ /* 0x000fe400000006ff */
[----:B------:R-:W0:Y:S01]  /*23a0*/  @P5 LDC R237, c[0x0][0x40c] ;  /* 0x00010300ffed5b82 */ /* 0x000e220000000800 */
[----:B-1----:R-:W-:Y:S01]  /*23b0*/  @P5 FMUL.FTZ R143, R109, R140 ;  /* 0x0000008c6d8f5220 */ /* 0x002fe20000410000 */
[----:B------:R-:W-:Y:S02]  /*23c0*/  @P5 SHF.L.U32 R109, R48, 0x10, RZ ;  /* 0x00000010306d5819 */ /* 0x000fe400000006ff */
[----:B------:R-:W-:-:S04]  /*23d0*/  @P5 SHF.L.U32 R140, R51, 0x10, RZ ;  /* 0x00000010338c5819 */ /* 0x000fc800000006ff */
[----:B------:R-:W1:Y:S01]  /*23e0*/  @P5 LDC R245, c[0x0][0x40c] ;  /* 0x00010300fff55b82 */ /* 0x000e620000000800 */
[----:B--2---:R-:W-:Y:S01]  /*23f0*/  @P5 FMUL.FTZ R191, R110, R145 ;  /* 0x000000916ebf5220 */ /* 0x004fe20000410000 */
[----:B------:R-:W-:Y:S01]  /*2400*/  @P5 IMAD.U32 R110, R49, 0x10000, RZ ;  /* 0x00010000316e5824 */ /* 0x000fe200078e00ff */
[----:B------:R-:W-:-:S05]  /*2410*/  MOV R145, RZ ;  /* 0x000000ff00917202 */ /* 0x000fca0000000f00 */
        /* <DEDUP_REMOVED lines=19> */
.L_x_103:
[----:B------:R-:W0:Y:S01]  /*2550*/  LDC.64 R236, c[0x0][0x3a8] ;  /* 0x0000ea00ffec7b82 */ /* 0x000e220000000a00 */
[----:B------:R-:W-:Y:S02]  /*2560*/  VIADD R136, R136, 0x80 ;  /* 0x0000008088887836 */ /* 0x000fe40000000000 */
[C---:B0-----:R-:W-:Y:S01]  /*2570*/  IMAD.WIDE.U32 R236, R241.reuse, 0x10, R236 ;  /* 0x00000010f1ec7825 */ /* 0x041fe200078e00ec */
[----:B------:R-:W-:-:S04]  /*2580*/  IADD3 R241, PT, PT, R241, 0x80, RZ ;  /* 0x00000080f1f17810 */ /* 0x000fc80007ffe0ff */
[----:B------:R2:W-:Y:S03]  /*2590*/  STG.E.128 desc[UR6][R236.64], R108 ;  /* 0x0000006cec007986 */ /* 0x0005e6000c101d06 */
.L_x_100:
[----:B------:R-:W-:Y:S05]  /*25a0*/  BSYNC.RECONVERGENT B0 ;  /* 0x0000000000007941 */ /* 0x000fea0003800200 */
.L_x_99:
[----:B------:R-:W-:Y:S01]  /*25b0*/  ISETP.GE.U32.AND P1, PT, R123, 0x200, PT ;  /* 0x000002007b00780c */ /* 0x000fe20003f26070 */
[----:B------:R-:W-:-:S12]  /*25c0*/  BSSY.RECONVERGENT B0, `(.L_x_104) ;  /* 0x0000077000007945 */ /* 0x000fd80003800200 */
[----:B------:R-:W-:Y:S05]  /*25d0*/  @!P1 BRA `(.L_x_105) ;  /* 0x0000000400d49947 */ /* 0x000fea0003800000 */
[----:B------:R-:W-:-:S04]  /*25e0*/  UISETP.NE.U32.AND UP0, UPT, UR8, URZ, UPT ;  /* 0x000000ff0800728c */ /* 0x000fc8000bf05070 */
[----:B------:R-:W-:Y:S01]  /*25f0*/  UISETP.NE.AND.EX UP0, UPT, UR9, URZ, UPT, UP0 ;  /* 0x000000ff0900728c */ /* 0x000fe2000bf05300 */
[----:B------:R-:W-:Y:S10]  /*2600*/  @!P5 BRA `(.L_x_106) ;  /* 0x00000000000cd947 */ /* 0x000ff40003800000 */
[----:B------:R-:W3:Y:S02]  /*2610*/  LDC.64 R48, c[0x0][0x390] ;  /* 0x0000e400ff307b82 */ /* 0x000ee40000000a00 */
[----:B---3--:R-:W-:-:S06]  /*2620*/  IMAD.WIDE.U32 R48, R136, 0x10, R48 ;  /* 0x0000001088307825 */ /* 0x008fcc00078e0030 */
[----:B------:R-:W5:Y:S02]  /*2630*/  LDG.E.128 R48, desc[UR6][R48.64] ;  /* 0x0000000630307981 */ /* 0x000f64000c1e1d00 */
.L_x_106:
[----:B------:R-:W-:Y:S05]  /*2640*/  BRA.U !UP0, `(.L_x_107) ;  /* 0x0000000108e47547 */ /* 0x000fea000b800000 */
[----:B012---:R-:W0:Y:S02]  /*2650*/  LDC.64 R108, c[0x0][0x3a0] ;  /* 0x0000e800ff6c7b82 */ /* 0x007e240000000a00 */
        /* <DEDUP_REMOVED lines=16> */
[----:B--2---:R-:W-:Y:S01]  /*2760*/  SHF.L.U32 R139, R109, 0x10, RZ ;  /* 0x000000106d8b7819 */ /* 0x004fe200000006ff */
[C---:B------:R-:W-:Y:S01]  /*2770*/  IMAD.U32 R177, R108.reuse, 0x10000, RZ ;  /* 0x000100006cb17824 */ /* 0x040fe200078e00ff */
[----:B------:R-:W-:-:S02]  /*2780*/  PRMT R137, R108, 0x7632, R137 ;  /* 0x000076326c897816 */ /* 0x000fc40000000089 */
[----:B------:R-:W-:Y:S01]  /*2790*/  PRMT R109, R109, 0x7632, R109 ;  /* 0x000076326d6d7816 */ /* 0x000fe2000000006d */
[----:B---3--:R-:W-:Y:S01]  /*27a0*/  @P2 FFMA.FTZ R139, R146, R148, R139 ;  /* 0x00000094928b2223 */ /* 0x008fe2000001008b */
[C---:B------:R-:W-:Y:S02]  /*27b0*/  SHF.L.U32 R183, R110.reuse, 0x10, RZ ;  /* 0x000000106eb77819 */ /* 0x040fe400000006ff */
[----:B------:R-:W-:Y:S01]  /*27c0*/  SHF.L.U32 R141, R137, 0x10, RZ ;  /* 0x00000010898d7819 */ /* 0x000fe200000006ff */
[----:B------:R-:W-:Y:S01]  /*27d0*/  IMAD.U32 R137, R109, 0x10000, RZ ;  /* 0x000100006d897824 */ /* 0x000fe200078e00ff */
[----:B------:R-:W-:Y:S02]  /*27e0*/  PRMT R110, R110, 0x7632, R110 ;  /* 0x000076326e6e7816 */ /* 0x000fe4000000006e */
[C---:B------:R-:W-:Y:S01]  /*27f0*/  SHF.L.U32 R179, R111.reuse, 0x10, RZ ;  /* 0x000000106fb37819 */ /* 0x040fe200000006ff */
[----:B0-----:R-:W-:Y:S01]  /*2800*/  @P2 FFMA.FTZ R141, R138, R144, R141 ;  /* 0x000000908a8d2223 */ /* 0x001fe2000001008d */
[----:B------:R-:W-:Y:S01]  /*2810*/  PRMT R111, R111, 0x7632, R111 ;  /* 0x000076326f6f7816 */ /* 0x000fe2000000006f */
[----:B-1----:R-:W-:Y:S01]  /*2820*/  @P2 FFMA.FTZ R137, R140, R150, R137 ;  /* 0x000000968c892223 */ /* 0x002fe20000010089 */
[----:B------:R-:W-:Y:S01]  /*2830*/  @P2 PRMT R108, R50, 0x7632, R108 ;  /* 0x00007632326c2816 */ /* 0x000fe2000000006c */
[----:B------:R-:W-:Y:S01]  /*2840*/  IMAD.U32 R181, R110, 0x10000, RZ ;  /* 0x000100006eb57824 */ /* 0x000fe200078e00ff */
[C---:B------:R-:W-:Y:S01]  /*2850*/  @P2 PRMT R109, R51.reuse, 0x7632, R109 ;  /* 0x00007632336d2816 */ /* 0x040fe2000000006d */
[----:B------:R-:W-:Y:S01]  /*2860*/  @P2 IMAD.U32 R144, R51, 0x10000, RZ ;  /* 0x0001000033902824 */ /* 0x000fe200078e00ff */
[----:B------:R-:W-:-:S02]  /*2870*/  @P2 SHF.L.U32 R140, R50, 0x10, RZ ;  /* 0x00000010328c2819 */ /* 0x000fc400000006ff */
[----:B------:R-:W-:Y:S01]  /*2880*/  @P2 SHF.L.U32 R138, R48, 0x10, RZ ;  /* 0x00000010308a2819 */ /* 0x000fe200000006ff */
[----:B----4-:R-:W-:Y:S01]  /*2890*/  @P2 FFMA.FTZ R179, R144, R156, R179 ;  /* 0x0000009c90b32223 */ /* 0x010fe200000100b3 */
[----:B------:R-:W-:Y:S01]  /*28a0*/  @P2 SHF.L.U32 R108, R108, 0x10, RZ ;  /* 0x000000106c6c2819 */ /* 0x000fe200000006ff */
[----:B------:R-:W-:Y:S01]  /*28b0*/  @P2 FFMA.FTZ R183, R140, R152, R183 ;  /* 0x000000988cb72223 */ /* 0x000fe200000100b7 */
[----:B------:R-:W-:Y:S01]  /*28c0*/  @P2 SHF.L.U32 R110, R109, 0x10, RZ ;  /* 0x000000106d6e2819 */ /* 0x000fe200000006ff */
[----:B------:R-:W-:Y:S01]  /*28d0*/  @P2 FFMA.FTZ R177, R138, R142, R177 ;  /* 0x0000008e8ab12223 */ /* 0x000fe200000100b1 */
[----:B------:R-:W-:Y:S01]  /*28e0*/  SHF.L.U32 R175, R111, 0x10, RZ ;  /* 0x000000106faf7819 */ /* 0x000fe200000006ff */
[----:B------:R-:W-:Y:S01]  /*28f0*/  @P2 FFMA.FTZ R181, R108, R154, R181 ;  /* 0x0000009a6cb52223 */ /* 0x000fe200000100b5 */
[----:B------:R-:W-:Y:S02]  /*2900*/  F2FP.BF16.F32.PACK_AB R109, RZ, R139 ;  /* 0x0000008bff6d723e */ /* 0x000fe400000010ff */
        /* <DEDUP_REMOVED lines=8> */
[----:B------:R-:W-:-:S02]  /*2990*/  PRMT R109, R109, 0x5410, R110 ;  /* 0x000054106d6d7816 */ /* 0x000fc4000000006e */
[----:B------:R-:W-:Y:S02]  /*29a0*/  PRMT R110, R140, 0x5410, R142 ;  /* 0x000054108c6e7816 */ /* 0x000fe4000000008e */
[----:B------:R-:W-:Y:S02]  /*29b0*/  PRMT R108, R108, 0x5410, R138 ;  /* 0x000054106c6c7816 */ /* 0x000fe4000000008a */
[----:B------:R-:W-:Y:S01]  /*29c0*/  PRMT R111, R144, 0x5410, R111 ;  /* 0x00005410906f7816 */ /* 0x000fe2000000006f */
[----:B------:R-:W-:Y:S06]  /*29d0*/  BRA `(.L_x_108) ;  /* 0x0000000000c07947 */ /* 0x000fec0003800000 */
.L_x_107:
[----:B012---:R-:W0:Y:S01]  /*29e0*/  @P5 LDC R111, c[0x0][0x40c] ;  /* 0x00010300ff6f5b82 */ /* 0x007e220000000800 */
        /* <DEDUP_REMOVED lines=8> */
[----:B------:R-:W-:Y:S01]  /*2a70*/  @P5 SHF.L.U32 R110, R110, 0x10, RZ ;  /* 0x000000106e6e5819 */ /* 0x000fe200000006ff */
[----:B------:R-:W-:Y:S01]  /*2a80*/  HFMA2 R177, -RZ, RZ, 0, 0 ;  /* 0x00000000ffb17431 */ /* 0x000fe200000001ff */
[----:B------:R-:W-:Y:S01]  /*2a90*/  MOV R181, RZ ;  /* 0x000000ff00b57202 */ /* 0x000fe20000000f00 */
[----:B------:R-:W-:Y:S01]  /*2aa0*/  IMAD.MOV.U32 R175, RZ, RZ, RZ ;  /* 0x000000ffffaf7224 */ /* 0x000fe200078e00ff */
[----:B------:R-:W-:Y:S01]  /*2ab0*/  MOV R179, RZ ;  /* 0x000000ff00b37202 */ /* 0x000fe20000000f00 */
[----:B------:R-:W-:-:S02]  /*2ac0*/  IMAD.MOV.U32 R183, RZ, RZ, RZ ;  /* 0x000000ffffb77224 */ /* 0x000fc400078e00ff */
[----:B------:R-:W2:Y:S08]  /*2ad0*/  @P5 LDC R139, c[0x0][0x40c] ;  /* 0x00010300ff8b5b82 */ /* 0x000eb00000000800 */
[----:B------:R-:W3:Y:S01]  /*2ae0*/  @P5 LDC R138, c[0x0][0x40c] ;  /* 0x00010300ff8a5b82 */ /* 0x000ee20000000800 */
[----:B0-----:R-:W-:Y:S01]  /*2af0*/  @P5 FMUL.FTZ R141, R108, R111 ;  /* 0x0000006f6c8d5220 */ /* 0x001fe20000410000 */
[----:B------:R-:W-:-:S02]  /*2b00*/  @P5 PRMT R108, R51, 0x7632, R108 ;  /* 0x00007632336c5816 */ /* 0x000fc4000000006c */
[----:B------:R-:W-:Y:S02]  /*2b10*/  @P5 SHF.L.U32 R111, R50, 0x10, RZ ;  /* 0x00000010326f5819 */ /* 0x000fe400000006ff */
[----:B------:R-:W-:Y:S02]  /*2b20*/  @P5 SHF.L.U32 R108, R108, 0x10, RZ ;  /* 0x000000106c6c5819 */ /* 0x000fe400000006ff */
        /* <DEDUP_REMOVED lines=27> */
.L_x_108:
[----:B------:R-:W0:Y:S01]  /*2ce0*/  LDC.64 R236, c[0x0][0x3a8] ;  /* 0x0000ea00ffec7b82 */ /* 0x000e220000000a00 */
[----:B------:R-:W-:Y:S01]  /*2cf0*/  IADD3 R136, PT, PT, R136, 0x80, RZ ;  /* 0x0000008088887810 */ /* 0x000fe20007ffe0ff */
[C---:B0-----:R-:W-:Y:S01]  /*2d00*/  IMAD.WIDE.U32 R236, R241.reuse, 0x10, R236 ;  /* 0x00000010f1ec7825 */ /* 0x041fe200078e00ec */
[----:B------:R-:W-:-:S04]  /*2d10*/  IADD3 R241, PT, PT, R241, 0x80, RZ ;  /* 0x00000080f1f17810 */ /* 0x000fc80007ffe0ff */
[----:B------:R3:W-:Y:S03]  /*2d20*/  STG.E.128 desc[UR6][R236.64], R108 ;  /* 0x0000006cec007986 */ /* 0x0007e6000c101d06 */
.L_x_105:
[----:B------:R-:W-:Y:S05]  /*2d30*/  BSYNC.RECONVERGENT B0 ;  /* 0x0000000000007941 */ /* 0x000fea0003800200 */
.L_x_104:
[----:B------:R-:W-:Y:S01]  /*2d40*/  ISETP.GE.U32.AND P2, PT, R123, 0x280, PT ;  /* 0x000002807b00780c */ /* 0x000fe20003f46070 */
[----:B------:R-:W-:-:S12]  /*2d50*/  BSSY.RECONVERGENT B0, `(.L_x_109) ;  /* 0x0000077000007945 */ /* 0x000fd80003800200 */
[----:B------:R-:W-:Y:S05]  /*2d60*/  @!P2 BRA `(.L_x_110) ;  /* 0x0000000400d4a947 */ /* 0x000fea0003800000 */
[----:B------:R-:W-:-:S04]  /*2d70*/  UISETP.NE.U32.AND UP0, UPT, UR8, URZ, UPT ;  /* 0x000000ff0800728c */ /* 0x000fc8000bf05070 */
[----:B------:R-:W-:Y:S01]  /*2d80*/  UISETP.NE.AND.EX UP0, UPT, UR9, URZ, UPT, UP0 ;  /* 0x000000ff0900728c */ /* 0x000fe2000bf05300 */
[----:B------:R-:W-:Y:S10]  /*2d90*/  @!P5 BRA `(.L_x_111) ;  /* 0x00000000000cd947 */ /* 0x000ff40003800000 */
[----:B------:R-:W4:Y:S02]  /*2da0*/  LDC.64 R48, c[0x0][0x390] ;  /* 0x0000e400ff307b82 */ /* 0x000f240000000a00 */
[----:B----4-:R-:W-:-:S06]  /*2db0*/  IMAD.WIDE.U32 R48, R136, 0x10, R48 ;  /* 0x0000001088307825 */ /* 0x010fcc00078e0030 */
[----:B------:R-:W5:Y:S02]  /*2dc0*/  LDG.E.128 R48, desc[UR6][R48.64] ;  /* 0x0000000630307981 */ /* 0x000f64000c1e1d00 */
.L_x_111:
[----:B------:R-:W-:Y:S05]  /*2dd0*/  BRA.U !UP0, `(.L_x_112) ;  /* 0x0000000108e47547 */ /* 0x000fea000b800000 */
[----:B0123--:R-:W0:Y:S02]  /*2de0*/  LDC.64 R108, c[0x0][0x3a0] ;  /* 0x0000e800ff6c7b82 */ /* 0x00fe240000000a00 */
[----:B0-----:R-:W-:-:S06]  /*2df0*/  IMAD.WIDE.U32 R108, R241, 0x10, R108 ;  /* 0x00000010f16c7825 */ /* 0x001fcc00078e006c */
[----:B------:R-:W2:Y:S01]  /*2e00*/  LDG.E.128 R108, desc[UR6][R108.64] ;  /* 0x000000066c6c7981 */ /* 0x000ea2000c1e1d00 */
[----:B------:R-:W-:-:S13]  /*2e10*/  ISETP.GT.AND P3, PT, R134, RZ, PT ;  /* 0x000000ff8600720c */ /* 0x000fda0003f64270 */
[----:B------:R-:W0:Y:S01]  /*2e20*/  @P3 LDC R144, c[0x0][0x40c] ;  /* 0x00010300ff903b82 */ /* 0x000e220000000800 */
[----:B-----5:R-:W-:Y:S01]  /*2e30*/  @P3 PRMT R131, R48, 0x7632, R131 ;  /* 0x0000763230833816 */ /* 0x020fe20000000083 */
[C---:B------:R-:W-:Y:S01]  /*2e40*/  @P3 IMAD.U32 R146, R49.reuse, 0x10000, RZ ;  /* 0x0001000031923824 */ /* 0x040fe200078e00ff */
[----:B------:R-:W-:Y:S02]  /*2e50*/  @P3 PRMT R133, R49, 0x7632, R133 ;  /* 0x0000763231853816 */ /* 0x000fe40000000085 */
[----:B------:R-:W-:Y:S02]  /*2e60*/  @P3 SHF.L.U32 R138, R131, 0x10, RZ ;  /* 0x00000010838a3819 */ /* 0x000fe400000006ff */
        /* <DEDUP_REMOVED lines=8> */
[----:B--2---:R-:W-:Y:S01]  /*2ef0*/  PRMT R131, R108, 0x7632, R131 ;  /* 0x000076326c837816 */ /* 0x004fe20000000083 */
[C---:B------:R-:W-:Y:S01]  /*2f00*/  IMAD.U32 R133, R109.reuse, 0x10000, RZ ;  /* 0x000100006d857824 */ /* 0x040fe200078e00ff */
[----:B------:R-:W-:Y:S01]  /*2f10*/  PRMT R109, R109, 0x7632, R109 ;  /* 0x000076326d6d7816 */ /* 0x000fe2000000006d */
[----:B------:R-:W-:Y:S01]  /*2f20*/  IMAD.U32 R173, R110, 0x10000, RZ ;  /* 0x000100006ead7824 */ /* 0x000fe200078e00ff */
[----:B------:R-:W-:Y:S01]  /*2f30*/  SHF.L.U32 R135, R131, 0x10, RZ ;  /* 0x0000001083877819 */ /* 0x000fe200000006ff */
[----:B---3--:R-:W-:Y:S01]  /*2f40*/  @P3 FFMA.FTZ R133, R146, R148, R133 ;  /* 0x0000009492853223 */ /* 0x008fe20000010085 */
[----:B------:R-:W-:-:S02]  /*2f50*/  SHF.L.U32 R167, R108, 0x10, RZ ;  /* 0x000000106ca77819 */ /* 0x000fc400000006ff */
[----:B------:R-:W-:Y:S01]  /*2f60*/  SHF.L.U32 R131, R109, 0x10, RZ ;  /* 0x000000106d837819 */ /* 0x000fe200000006ff */
[----:B0-----:R-:W-:Y:S01]  /*2f70*/  @P3 FFMA.FTZ R135, R138, R144, R135 ;  /* 0x000000908a873223 */ /* 0x001fe20000010087 */
[----:B------:R-:W-:Y:S02]  /*2f80*/  PRMT R110, R110, 0x7632, R110 ;  /* 0x000076326e6e7816 */ /* 0x000fe4000000006e */
[C---:B------:R-:W-:Y:S01]  /*2f90*/  SHF.L.U32 R169, R111.reuse, 0x10, RZ ;  /* 0x000000106fa97819 */ /* 0x040fe200000006ff */
[----:B-1----:R-:W-:Y:S01]  /*2fa0*/  @P3 FFMA.FTZ R131, R140, R150, R131 ;  /* 0x000000968c833223 */ /* 0x002fe20000010083 */
[----:B------:R-:W-:Y:S01]  /*2fb0*/  PRMT R111, R111, 0x7632, R111 ;  /* 0x000076326f6f7816 */ /* 0x000fe2000000006f */
[C---:B------:R-:W-:Y:S01]  /*2fc0*/  @P3 IMAD.U32 R140, R50.reuse, 0x10000, RZ ;  /* 0x00010000328c3824 */ /* 0x040fe200078e00ff */
[----:B------:R-:W-:Y:S02]  /*2fd0*/  @P3 PRMT R108, R50, 0x7632, R108 ;  /* 0x00007632326c3816 */ /* 0x000fe4000000006c */
[----:B------:R-:W-:Y:S01]  /*2fe0*/  @P3 PRMT R109, R51, 0x7632, R109 ;  /* 0x00007632336d3816 */ /* 0x000fe2000000006d */
[----:B------:R-:W-:Y:S01]  /*2ff0*/  IMAD.U32 R165, R111, 0x10000, RZ ;  /* 0x000100006fa57824 */ /* 0x000fe200078e00ff */
[----:B------:R-:W-:Y:S01]  /*3000*/  SHF.L.U32 R171, R110, 0x10, RZ ;  /* 0x000000106eab7819 */ /* 0x000fe200000006ff */
[----:B------:R-:W-:Y:S01]  /*3010*/  @P3 IMAD.U32 R108, R108, 0x10000, RZ ;  /* 0x000100006c6c3824 */ /* 0x000fe200078e00ff */
[----:B------:R-:W-:Y:S01]  /*3020*/  @P3 SHF.L.U32 R144, R51, 0x10, RZ ;  /* 0x0000001033903819 */ /* 0x000fe200000006ff */
[----:B----4-:R-:W-:Y:S01]  /*3030*/  @P3 FFMA.FTZ R173, R140, R152, R173 ;  /* 0x000000988cad3223 */ /* 0x010fe200000100ad */
[----:B------:R-:W-:Y:S01]  /*3040*/  @P3 SHF.L.U32 R138, R48, 0x10, RZ ;  /* 0x00000010308a3819 */ /* 0x000fe200000006ff */
[----:B------:R-:W-:Y:S01]  /*3050*/  @P3 FFMA.FTZ R171, R108, R154, R171 ;  /* 0x0000009a6cab3223 */ /* 0x000fe200000100ab */
[----:B------:R-:W-:Y:S01]  /*3060*/  @P3 SHF.L.U32 R110, R109, 0x10, RZ ;  /* 0x000000106d6e3819 */ /* 0x000fe200000006ff */
[----:B------:R-:W-:Y:S01]  /*3070*/  @P3 FFMA.FTZ R169, R144, R156, R169 ;  /* 0x0000009c90a93223 */ /* 0x000fe200000100a9 */
[----:B------:R-:W-:Y:S01]  /*3080*/  F2FP.BF16.F32.PACK_AB R109, RZ, R133 ;  /* 0x00000085ff6d723e */ /* 0x000fe200000010ff */
        /* <DEDUP_REMOVED lines=14> */
.L_x_112:
[----:B0123--:R-:W0:Y:S01]  /*3170*/  @P5 LDC R111, c[0x0][0x40c] ;  /* 0x00010300ff6f5b82 */ /* 0x00fe220000000800 */
[----:B-----5:R-:W-:Y:S01]  /*3180*/  @P5 PRMT R108, R48, 0x7632, R108 ;  /* 0x00007632306c5816 */ /* 0x020fe2000000006c */
[----:B------:R-:W-:Y:S01]  /*3190*/  HFMA2 R135, -RZ, RZ, 0, 0 ;  /* 0x00000000ff877431 */ /* 0x000fe200000001ff */
[----:B------:R-:W-:Y:S01]  /*31a0*/  @P5 PRMT R109, R49, 0x7632, R109 ;  /* 0x00007632316d5816 */ /* 0x000fe2000000006d */
[----:B------:R-:W-:Y:S01]  /*31b0*/  IMAD.MOV.U32 R171, RZ, RZ, RZ ;  /* 0x000000ffffab7224 */ /* 0x000fe200078e00ff */
[----:B------:R-:W-:Y:S01]  /*31c0*/  @P5 PRMT R110, R50, 0x7632, R110 ;  /* 0x00007632326e5816 */ /* 0x000fe2000000006e */
[----:B------:R-:W-:Y:S01]  /*31d0*/  HFMA2 R165, -RZ, RZ, 0, 0 ;  /* 0x00000000ffa57431 */ /* 0x000fe200000001ff */
[----:B------:R-:W-:Y:S01]  /*31e0*/  @P5 SHF.L.U32 R108, R108, 0x10, RZ ;  /* 0x000000106c6c5819 */ /* 0x000fe200000006ff */
[----:B------:R-:W1:Y:S01]  /*31f0*/  @P5 LDC R140, c[0x0][0x40c] ;  /* 0x00010300ff8c5b82 */ /* 0x000e620000000800 */
[----:B------:R-:W-:Y:S01]  /*3200*/  @P5 SHF.L.U32 R109, R109, 0x10, RZ ;  /* 0x000000106d6d5819 */ /* 0x000fe200000006ff */
[----:B------:R-:W-:Y:S01]  /*3210*/  @P5 IMAD.U32 R110, R110, 0x10000, RZ ;  /* 0x000100006e6e5824 */ /* 0x000fe200078e00ff */
[----:B------:R-:W-:Y:S01]  /*3220*/  MOV R131, RZ ;  /* 0x000000ff00837202 */ /* 0x000fe20000000f00 */
[----:B------:R-:W-:Y:S01]  /*3230*/  IMAD.MOV.U32 R169, RZ, RZ, RZ ;  /* 0x000000ffffa97224 */ /* 0x000fe200078e00ff */
[----:B------:R-:W-:-:S02]  /*3240*/  MOV R167, RZ ;  /* 0x000000ff00a77202 */ /* 0x000fc40000000f00 */
[----:B------:R-:W-:Y:S01]  /*3250*/  MOV R173, RZ ;  /* 0x000000ff00ad7202 */ /* 0x000fe20000000f00 */
[----:B------:R-:W2:Y:S08]  /*3260*/  @P5 LDC R133, c[0x0][0x40c] ;  /* 0x00010300ff855b82 */ /* 0x000eb00000000800 */
[----:B------:R-:W3:Y:S01]  /*3270*/  @P5 LDC R138, c[0x0][0x40c] ;  /* 0x00010300ff8a5b82 */ /* 0x000ee20000000800 */
[----:B0-----:R-:W-:Y:S01]  /*3280*/  @P5 FMUL.FTZ R135, R108, R111 ;  /* 0x0000006f6c875220 */ /* 0x001fe20000410000 */
[----:B------:R-:W-:-:S02]  /*3290*/  @P5 PRMT R108, R51, 0x7632, R108 ;  /* 0x00007632336c5816 */ /* 0x000fc4000000006c */
[----:B------:R-:W-:-:S03]  /*32a0*/  @P5 SHF.L.U32 R111, R50, 0x10, RZ ;  /* 0x00000010326f5819 */ /* 0x000fc600000006ff */
[----:B------:R-:W-:Y:S01]  /*32b0*/  @P5 IMAD.U32 R108, R108, 0x10000, RZ ;  /* 0x000100006c6c5824 */ /* 0x000fe200078e00ff */
[----:B------:R-:W0:Y:S01]  /*32c0*/  @P5 LDC R237, c[0x0][0x40c] ;  /* 0x00010300ffed5b82 */ /* 0x000e220000000800 */
[----:B-1----:R-:W-:Y:S01]  /*32d0*/  @P5 FMUL.FTZ R131, R109, R140 ;  /* 0x0000008c6d835220 */ /* 0x002fe20000410000 */
[----:B------:R-:W-:Y:S01]  /*32e0*/  @P5 IMAD.U32 R109, R48, 0x10000, RZ ;  /* 0x00010000306d5824 */ /* 0x000fe200078e00ff */
[----:B------:R-:W-:-:S05]  /*32f0*/  @P5 SHF.L.U32 R140, R51, 0x10, RZ ;  /* 0x00000010338c5819 */ /* 0x000fca00000006ff */
[----:B------:R-:W1:Y:S01]  /*3300*/  @P5 LDC R245, c[0x0][0x40c] ;  /* 0x00010300fff55b82 */ /* 0x000e620000000800 */
[----:B--2---:R-:W-:Y:S01]  /*3310*/  @P5 FMUL.FTZ R171, R110, R133 ;  /* 0x000000856eab5220 */ /* 0x004fe20000410000 */
[----:B------:R-:W-:Y:S01]  /*3320*/  @P5 SHF.L.U32 R110, R49, 0x10, RZ ;  /* 0x00000010316e5819 */ /* 0x000fe200000006ff */
[----:B------:R-:W-:-:S05]  /*3330*/  HFMA2 R133, -RZ, RZ, 0, 0 ;  /* 0x00000000ff857431 */ /* 0x000fca00000001ff */
        /* <DEDUP_REMOVED lines=19> */
.L_x_113:
[----:B------:R-:W0:Y:S01]  /*3470*/  LDC.64 R236, c[0x0][0x3a8] ;  /* 0x0000ea00ffec7b82 */ /* 0x000e220000000a00 */
[----:B------:R-:W-:Y:S01]  /*3480*/  IADD3 R136, PT, PT, R136, 0x80, RZ ;  /* 0x0000008088887810 */ /* 0x000fe20007ffe0ff */
[----:B0-----:R-:W-:-:S04]  /*3490*/  IMAD.WIDE.U32 R236, R241, 0x10, R236 ;  /* 0x00000010f1ec7825 */ /* 0x001fc800078e00ec */
[----:B------:R-:W-:Y:S01]  /*34a0*/  VIADD R241, R241, 0x80 ;  /* 0x00000080f1f17836 */ /* 0x000fe20000000000 */
[----:B------:R4:W-:Y:S06]  /*34b0*/  STG.E.128 desc[UR6][R236.64], R108 ;  /* 0x0000006cec007986 */ /* 0x0009ec000c101d06 */
.L_x_110:
[----:B------:R-:W-:Y:S05]  /*34c0*/  BSYNC.RECONVERGENT B0 ;  /* 0x0000000000007941 */ /* 0x000fea0003800200 */
.L_x_109:
[----:B------:R-:W-:Y:S01]  /*34d0*/  ISETP.GE.U32.AND P3, PT, R123, 0x300, PT ;  /* 0x000003007b00780c */ /* 0x000fe20003f66070 */
[----:B------:R-:W-:-:S12]  /*34e0*/  BSSY.RECONVERGENT B0, `(.L_x_114) ;  /* 0x0000077000007945 */ /* 0x000fd80003800200 */
[----:B------:R-:W-:Y:S05]  /*34f0*/  @!P3 BRA `(.L_x_115) ;  /* 0x0000000400d4b947 */ /* 0x000fea0003800000 */
[----:B------:R-:W-:-:S04]  /*3500*/  UISETP.NE.U32.AND UP0, UPT, UR8, URZ, UPT ;  /* 0x000000ff0800728c */ /* 0x000fc8000bf05070 */
[----:B------:R-:W-:Y:S01]  /*3510*/  UISETP.NE.AND.EX UP0, UPT, UR9, URZ, UPT, UP0 ;  /* 0x000000ff0900728c */ /* 0x000fe2000bf05300 */
[----:B------:R-:W-:Y:S10]  /*3520*/  @!P5 BRA `(.L_x_116) ;  /* 0x00000000000cd947 */ /* 0x000ff40003800000 */
[----:B------:R-:W0:Y:S02]  /*3530*/  LDC.64 R48, c[0x0][0x390] ;  /* 0x0000e400ff307b82 */ /* 0x000e240000000a00 */
[----:B0-----:R-:W-:-:S06]  /*3540*/  IMAD.WIDE.U32 R48, R136, 0x10, R48 ;  /* 0x0000001088307825 */ /* 0x001fcc00078e0030 */
[----:B------:R-:W5:Y:S02]  /*3550*/  LDG.E.128 R48, desc[UR6][R48.64] ;  /* 0x0000000630307981 */ /* 0x000f64000c1e1d00 */
.L_x_116:
[----:B------:R-:W-:Y:S05]  /*3560*/  BRA.U !UP0, `(.L_x_117) ;  /* 0x0000000108e47547 */ /* 0x000fea000b800000 */
[----:B01234-:R-:W0:Y:S02]  /*3570*/  LDC.64 R108, c[0x0][0x3a0] ;  /* 0x0000e800ff6c7b82 */ /* 0x01fe240000000a00 */
[----:B0-----:R-:W-:-:S06]  /*3580*/  IMAD.WIDE.U32 R108, R241, 0x10, R108 ;  /* 0x00000010f16c7825 */ /* 0x001fcc00078e006c */
[----:B------:R-:W2:Y:S01]  /*3590*/  LDG.E.128 R108, desc[UR6][R108.64] ;  /* 0x000000066c6c7981 */ /* 0x000ea2000c1e1d00 */
[----:B------:R-:W-:-:S13]  /*35a0*/  ISETP.GT.AND P4, PT, R134, RZ, PT ;  /* 0x000000ff8600720c */ /* 0x000fda0003f84270 */
[----:B------:R-:W0:Y:S01]  /*35b0*/  @P4 LDC R144, c[0x0][0x40c] ;  /* 0x00010300ff904b82 */ /* 0x000e220000000800 */
[----:B-----5:R-:W-:Y:S02]  /*35c0*/  @P4 PRMT R125, R48, 0x7632, R125 ;  /* 0x00007632307d4816 */ /* 0x020fe4000000007d */
[----:B------:R-:W-:Y:S02]  /*35d0*/  @P4 PRMT R127, R49, 0x7632, R127 ;  /* 0x00007632317f4816 */ /* 0x000fe4000000007f */
[----:B------:R-:W-:Y:S02]  /*35e0*/  @P4 SHF.L.U32 R138, R125, 0x10, RZ ;  /* 0x000000107d8a4819 */ /* 0x000fe400000006ff */
[----:B------:R-:W-:Y:S01]  /*35f0*/  @P4 SHF.L.U32 R146, R49, 0x10, RZ ;  /* 0x0000001031924819 */ /* 0x000fe200000006ff */
[----:B------:R-:W1:Y:S01]  /*3600*/  @P4 LDC R150, c[0x0][0x40c] ;  /* 0x00010300ff964b82 */ /* 0x000e620000000800 */
[----:B------:R-:W-:-:S07]  /*3610*/  @P4 IMAD.U32 R140, R127, 0x10000, RZ ;  /* 0x000100007f8c4824 */ /* 0x000fce00078e00ff */
[----:B------:R-:W3:Y:S08]  /*3620*/  @P4 LDC R148, c[0x0][0x40c] ;  /* 0x00010300ff944b82 */ /* 0x000ef00000000800 */
[----:B------:R-:W4:Y:S08]  /*3630*/  @P4 LDC R152, c[0x0][0x40c] ;  /* 0x00010300ff984b82 */ /* 0x000f300000000800 */
[----:B------:R-:W4:Y:S08]  /*3640*/  @P4 LDC R154, c[0x0][0x40c] ;  /* 0x00010300ff9a4b82 */ /* 0x000f300000000800 */
[----:B------:R-:W4:Y:S08]  /*3650*/  @P4 LDC R156, c[0x0][0x40c] ;  /* 0x00010300ff9c4b82 */ /* 0x000f300000000800 */
[----:B------:R-:W4:Y:S08]  /*3660*/  @P4 LDC R142, c[0x0][0x40c] ;  /* 0x00010300ff8e4b82 */ /* 0x000f300000000800 */
[----:B------:R-:W4:Y:S01]  /*3670*/  @P4 LDC R158, c[0x0][0x40c] ;  /* 0x00010300ff9e4b82 */ /* 0x000f220000000800 */
[----:B--2---:R-:W-:Y:S01]  /*3680*/  PRMT R125, R108, 0x7632, R125 ;  /* 0x000076326c7d7816 */ /* 0x004fe2000000007d */
[----:B------:R-:W-:Y:S01]  /*3690*/  IMAD.U32 R217, R111, 0x10000, RZ ;  /* 0x000100006fd97824 */ /* 0x000fe200078e00ff */
[----:B------:R-:W-:-:S02]  /*36a0*/  SHF.L.U32 R127, R109, 0x10, RZ ;  /* 0x000000106d7f7819 */ /* 0x000fc400000006ff */
[----:B------:R-:W-:Y:S01]  /*36b0*/  PRMT R109, R109, 0x7632, R109 ;  /* 0x000076326d6d7816 */ /* 0x000fe2000000006d */
[----:B------:R-:W-:Y:S01]  /*36c0*/  IMAD.U32 R129, R125, 0x10000, RZ ;  /* 0x000100007d817824 */ /* 0x000fe200078e00ff */
[----:B------:R-:W-:Y:S01]  /*36d0*/  SHF.L.U32 R215, R108, 0x10, RZ ;  /* 0x000000106cd77819 */ /* 0x000fe200000006ff */
[----:B---3--:R-:W-:Y:S01]  /*36e0*/  @P4 FFMA.FTZ R127, R146, R148, R127 ;  /* 0x00000094927f4223 */ /* 0x008fe2000001007f */
[----:B------:R-:W-:Y:S01]  /*36f0*/  SHF.L.U32 R125, R109, 0x10, RZ ;  /* 0x000000106d7d7819 */ /* 0x000fe200000006ff */
[----:B0-----:R-:W-:Y:S01]  /*3700*/  @P4 FFMA.FTZ R129, R138, R144, R129 ;  /* 0x000000908a814223 */ /* 0x001fe20000010081 */
[----:B------:R-:W-:Y:S01]  /*3710*/  SHF.L.U32 R163, R110, 0x10, RZ ;  /* 0x000000106ea37819 */ /* 0x000fe200000006ff */
[----:B------:R-:W-:Y:S01]  /*3720*/  @P4 IMAD.U32 R138, R48, 0x10000, RZ ;  /* 0x00010000308a4824 */ /* 0x000fe200078e00ff */
[----:B------:R-:W-:Y:S01]  /*3730*/  PRMT R110, R110, 0x7632, R110 ;  /* 0x000076326e6e7816 */ /* 0x000fe2000000006e */
[----:B-1----:R-:W-:Y:S01]  /*3740*/  @P4 FFMA.FTZ R125, R140, R150, R125 ;  /* 0x000000968c7d4223 */ /* 0x002fe2000001007d */
[----:B------:R-:W-:Y:S01]  /*3750*/  PRMT R111, R111, 0x7632, R111 ;  /* 0x000076326f6f7816 */ /* 0x000fe2000000006f */
[----:B----4-:R-:W-:Y:S01]  /*3760*/  @P4 FFMA.FTZ R215, R138, R142, R215 ;  /* 0x0000008e8ad74223 */ /* 0x010fe200000100d7 */
[----:B------:R-:W-:-:S02]  /*3770*/  @P4 PRMT R108, R50, 0x7632, R108 ;  /* 0x00007632326c4816 */ /* 0x000fc4000000006c */
[C---:B------:R-:W-:Y:S02]  /*3780*/  @P4 PRMT R109, R51.reuse, 0x7632, R109 ;  /* 0x00007632336d4816 */ /* 0x040fe4000000006d */
[----:B------:R-:W-:Y:S02]  /*3790*/  @P4 SHF.L.U32 R140, R50, 0x10, RZ ;  /* 0x00000010328c4819 */ /* 0x000fe400000006ff */
[----:B------:R-:W-:Y:S02]  /*37a0*/  @P4 SHF.L.U32 R144, R51, 0x10, RZ ;  /* 0x0000001033904819 */ /* 0x000fe400000006ff */
[----:B------:R-:W-:Y:S01]  /*37b0*/  @P4 SHF.L.U32 R108, R108, 0x10, RZ ;  /* 0x000000106c6c4819 */ /* 0x000fe200000006ff */
[----:B------:R-:W-:Y:S01]  /*37c0*/  @P4 FFMA.FTZ R163, R140, R152, R163 ;  /* 0x000000988ca34223 */ /* 0x000fe200000100a3 */
        /* <DEDUP_REMOVED lines=19> */
.L_x_117:
[----:B01234-:R-:W0:Y:S01]  /*3900*/  @P5 LDC R111, c[0x0][0x40c] ;  /* 0x00010300ff6f5b82 */ /* 0x01fe220000000800 */
        /* <DEDUP_REMOVED lines=47> */
.L_x_118:
[----:B------:R-:W0:Y:S01]  /*3c00*/  LDC.64 R236, c[0x0][0x3a8] ;  /* 0x0000ea00ffec7b82 */ /* 0x000e220000000a00 */
[----:B------:R-:W-:Y:S02]  /*3c10*/  VIADD R136, R136, 0x80 ;  /* 0x0000008088887836 */ /* 0x000fe40000000000 */
[C---:B0-----:R-:W-:Y:S01]  /*3c20*/  IMAD.WIDE.U32 R236, R241.reuse, 0x10, R236 ;  /* 0x00000010f1ec7825 */ /* 0x041fe200078e00ec */
[----:B------:R-:W-:-:S04]  /*3c30*/  IADD3 R241, PT, PT, R241, 0x80, RZ ;  /* 0x00000080f1f17810 */ /* 0x000fc80007ffe0ff */
[----:B------:R0:W-:Y:S03]  /*3c40*/  STG.E.128 desc[UR6][R236.64], R108 ;  /* 0x0000006cec007986 */ /* 0x0001e6000c101d06 */
.L_x_115:
[----:B------:R-:W-:Y:S05]  /*3c50*/  BSYNC.RECONVERGENT B0 ;  /* 0x0000000000007941 */ /* 0x000fea0003800200 */
.L_x_114:
        /* <DEDUP_REMOVED lines=9> */
.L_x_121:
[----:B------:R-:W-:Y:S05]  /*3cf0*/  BRA.U !UP0, `(.L_x_122) ;  /* 0x0000000108e47547 */ /* 0x000fea000b800000 */
[----:B01234-:R-:W0:Y:S02]  /*3d00*/  LDC.64 R108, c[0x0][0x3a0] ;  /* 0x0000e800ff6c7b82 */ /* 0x01fe240000000a00 */
[----:B0-----:R-:W-:-:S06]  /*3d10*/  IMAD.WIDE.U32 R108, R241, 0x10, R108 ;  /* 0x00000010f16c7825 */ /* 0x001fcc00078e006c */
[----:B------:R-:W2:Y:S01]  /*3d20*/  LDG.E.128 R108, desc[UR6][R108.64] ;  /* 0x000000066c6c7981 */ /* 0x000ea2000c1e1d00 */
[----:B------:R-:W-:-:S13]  /*3d30*/  ISETP.GT.AND P5, PT, R134, RZ, PT ;  /* 0x000000ff8600720c */ /* 0x000fda0003fa4270 */
[----:B------:R-:W0:Y:S01]  /*3d40*/  @P5 LDC R146, c[0x0][0x40c] ;  /* 0x00010300ff925b82 */ /* 0x000e220000000800 */
[----:B-----5:R-:W-:Y:S01]  /*3d50*/  @P5 IMAD.U32 R138, R49, 0x10000, RZ ;  /* 0x00010000318a5824 */ /* 0x020fe200078e00ff */
[----:B------:R-:W-:-:S06]  /*3d60*/  @P5 SHF.L.U32 R148, R50, 0x10, RZ ;  /* 0x0000001032945819 */ /* 0x000fcc00000006ff */
[----:B------:R-:W1:Y:S08]  /*3d70*/  @P5 LDC R140, c[0x0][0x40c] ;  /* 0x00010300ff8c5b82 */ /* 0x000e700000000800 */
[----:B------:R-:W3:Y:S08]  /*3d80*/  @P5 LDC R150, c[0x0][0x40c] ;  /* 0x00010300ff965b82 */ /* 0x000ef00000000800 */
[----:B------:R-:W4:Y:S08]  /*3d90*/  @P5 LDC R152, c[0x0][0x40c] ;  /* 0x00010300ff985b82 */ /* 0x000f300000000800 */
[----:B------:R-:W4:Y:S08]  /*3da0*/  @P5 LDC R154, c[0x0][0x40c] ;  /* 0x00010300ff9a5b82 */ /* 0x000f300000000800 */
[----:B------:R-:W4:Y:S08]  /*3db0*/  @P5 LDC R144, c[0x0][0x40c] ;  /* 0x00010300ff905b82 */ /* 0x000f300000000800 */
[----:B------:R-:W4:Y:S08]  /*3dc0*/  @P5 LDC R142, c[0x0][0x40c] ;  /* 0x00010300ff8e5b82 */ /* 0x000f300000000800 */
[----:B------:R-:W4:Y:S01]  /*3dd0*/  @P5 LDC R156, c[0x0][0x40c] ;  /* 0x00010300ff9c5b82 */ /* 0x000f220000000800 */
[C---:B--2---:R-:W-:Y:S01]  /*3de0*/  SHF.L.U32 R225, R109.reuse, 0x10, RZ ;  /* 0x000000106de17819 */ /* 0x044fe200000006ff */
[----:B------:R-:W-:Y:S01]  /*3df0*/  IMAD.U32 R229, R110, 0x10000, RZ ;  /* 0x000100006ee57824 */ /* 0x000fe200078e00ff */
[----:B------:R-:W-:-:S02]  /*3e00*/  PRMT R134, R109, 0x7632, R134 ;  /* 0x000076326d867816 */ /* 0x000fc40000000086 */
[----:B------:R-:W-:Y:S01]  /*3e10*/  @P5 PRMT R109, R49, 0x7632, R109 ;  /* 0x00007632316d5816 */ /* 0x000fe2000000006d */
[----:B-1----:R-:W-:Y:S01]  /*3e20*/  @P5 FFMA.FTZ R225, R138, R140, R225 ;  /* 0x0000008c8ae15223 */ /* 0x002fe200000100e1 */
[----:B------:R-:W-:Y:S01]  /*3e30*/  PRMT R136, R110, 0x7632, R136 ;  /* 0x000076326e887816 */ /* 0x000fe20000000088 */
[----:B---3--:R-:W-:Y:S01]  /*3e40*/  @P5 FFMA.FTZ R229, R148, R150, R229 ;  /* 0x0000009694e55223 */ /* 0x008fe200000100e5 */
[----:B------:R-:W-:Y:S01]  /*3e50*/  SHF.L.U32 R227, R134, 0x10, RZ ;  /* 0x0000001086e37819 */ /* 0x000fe200000006ff */
[----:B------:R-:W-:Y:S01]  /*3e60*/  @P5 IMAD.U32 R110, R109, 0x10000, RZ ;  /* 0x000100006d6e5824 */ /* 0x000fe200078e00ff */
[----:B------:R-:W-:Y:S02]  /*3e70*/  SHF.L.U32 R233, R111, 0x10, RZ ;  /* 0x000000106fe97819 */ /* 0x000fe400000006ff */
[----:B------:R-:W-:Y:S01]  /*3e80*/  SHF.L.U32 R221, R108, 0x10, RZ ;  /* 0x000000106cdd7819 */ /* 0x000fe200000006ff */
[----:B0-----:R-:W-:Y:S01]  /*3e90*/  @P5 FFMA.FTZ R227, R110, R146, R227 ;  /* 0x000000926ee35223 */ /* 0x001fe200000100e3 */
[----:B------:R-:W-:-:S02]  /*3ea0*/  @P5 PRMT R110, R50, 0x7632, R110 ;  /* 0x00007632326e5816 */ /* 0x000fc4000000006e */
[----:B------:R-:W-:Y:S02]  /*3eb0*/  PRMT R111, R111, 0x7632, R111 ;  /* 0x000076326f6f7816 */ /* 0x000fe4000000006f */
[----:B------:R-:W-:Y:S01]  /*3ec0*/  PRMT R108, R108, 0x7632, R108 ;  /* 0x000076326c6c7816 */ /* 0x000fe2000000006c */
[----:B------:R-:W-:Y:S01]  /*3ed0*/  @P5 IMAD.U32 R134, R110, 0x10000, RZ ;  /* 0x000100006e865824 */ /* 0x000fe200078e00ff */
[C---:B------:R-:W-:Y:S02]  /*3ee0*/  @P5 PRMT R109, R48.reuse, 0x7632, R109 ;  /* 0x00007632306d5816 */ /* 0x040fe4000000006d */
[C---:B------:R-:W-:Y:S02]  /*3ef0*/  @P5 PRMT R138, R51.reuse, 0x7632, R138 ;  /* 0x00007632338a5816 */ /* 0x040fe4000000008a */
[----:B------:R-:W-:Y:S02]  /*3f00*/  @P5 SHF.L.U32 R146, R51, 0x10, RZ ;  /* 0x0000001033925819 */ /* 0x000fe400000006ff */
[----:B------:R-:W-:Y:S01]  /*3f10*/  @P5 SHF.L.U32 R140, R48, 0x10, RZ ;  /* 0x00000010308c5819 */ /* 0x000fe200000006ff */
[----:B------:R-:W-:Y:S01]  /*3f20*/  @P5 IMAD.U32 R138, R138, 0x10000, RZ ;  /* 0x000100008a8a5824 */ /* 0x000fe200078e00ff */
[----:B------:R-:W-:Y:S01]  /*3f30*/  @P5 SHF.L.U32 R110, R109, 0x10, RZ ;  /* 0x000000106d6e5819 */ /* 0x000fe200000006ff */
[----:B----4-:R-:W-:Y:S01]  /*3f40*/  @P5 FFMA.FTZ R233, R146, R154, R233 ;  /* 0x0000009a92e95223 */ /* 0x010fe200000100e9 */
[----:B------:R-:W-:Y:S01]  /*3f50*/  SHF.L.U32 R231, R136, 0x10, RZ ;  /* 0x0000001088e77819 */ /* 0x000fe200000006ff */
[----:B------:R-:W-:Y:S01]  /*3f60*/  @P5 FFMA.FTZ R221, R140, R142, R221 ;  /* 0x0000008e8cdd5223 */ /* 0x000fe200000100dd */
[----:B------:R-:W-:-:S02]  /*3f70*/  SHF.L.U32 R223, R108, 0x10, RZ ;  /* 0x000000106cdf7819 */ /* 0x000fc400000006ff */
[----:B------:R-:W-:Y:S01]  /*3f80*/  SHF.L.U32 R235, R111, 0x10, RZ ;  /* 0x000000106feb7819 */ /* 0x000fe200000006ff */
[----:B------:R-:W-:Y:S01]  /*3f90*/  @P5 FFMA.FTZ R231, R134, R152, R231 ;  /* 0x0000009886e75223 */ /* 0x000fe200000100e7 */
[----:B------:R-:W-:Y:S01]  /*3fa0*/  F2FP.BF16.F32.PACK_AB R109, RZ, R225 ;  /* 0x000000e1ff6d723e */ /* 0x000fe200000010ff */
[----:B------:R-:W-:Y:S01]  /*3fb0*/  @P5 FFMA.FTZ R223, R110, R144, R223 ;  /* 0x000000906edf5223 */ /* 0x000fe200000100df */
[----:B------:R-:W-:Y:S01]  /*3fc0*/  F2FP.BF16.F32.PACK_AB R110, RZ, R227 ;  /* 0x000000e3ff6e723e */ /* 0x000fe200000010ff */
[----:B------:R-:W-:Y:S01]  /*3fd0*/  @P5 FFMA.FTZ R235, R138, R156, R235 ;  /* 0x0000009c8aeb5223 */ /* 0x000fe200000100eb */
[----:B------:R-:W-:Y:S02]  /*3fe0*/  F2FP.BF16.F32.PACK_AB R136, RZ, R229 ;  /* 0x000000e5ff88723e */ /* 0x000fe400000010ff */
[----:B------:R-:W-:Y:S02]  /*3ff0*/  F2FP.BF16.F32.PACK_AB R138, RZ, R231 ;  /* 0x000000e7ff8a723e */ /* 0x000fe400000010ff */
[----:B------:R-:W-:-:S02]  /*4000*/  F2FP.BF16.F32.PACK_AB R140, RZ, R233 ;  /* 0x000000e9ff8c723e */ /* 0x000fc400000010ff */
[----:B------:R-:W-:Y:S02]  /*4010*/  F2FP.BF16.F32.PACK_AB R134, RZ, R223 ;  /* 0x000000dfff86723e */ /* 0x000fe400000010ff */
[----:B------:R-:W-:Y:S02]  /*4020*/  F2FP.BF16.F32.PACK_AB R108, RZ, R221 ;  /* 0x000000ddff6c723e */ /* 0x000fe400000010ff */
[----:B------:R-:W-:Y:S02]  /*4030*/  F2FP.BF16.F32.PACK_AB R111, RZ, R235 ;  /* 0x000000ebff6f723e */ /* 0x000fe400000010ff */
[----:B------:R-:W-:Y:S02]  /*4040*/  PRMT R109, R109, 0x5410, R110 ;  /* 0x000054106d6d7816 */ /* 0x000fe4000000006e */
[----:B------:R-:W-:Y:S02]  /*4050*/  PRMT R110, R136, 0x5410, R138 ;  /* 0x00005410886e7816 */ /* 0x000fe4000000008a */
[----:B------:R-:W-:-:S02]  /*4060*/  PRMT R108, R108, 0x5410, R134 ;  /* 0x000054106c6c7816 */ /* 0x000fc40000000086 */
[----:B------:R-:W-:Y:S01]  /*4070*/  PRMT R111, R140, 0x5410, R111 ;  /* 0x000054108c6f7816 */ /* 0x000fe2000000006f */
[----:B------:R-:W-:Y:S06]  /*4080*/  BRA `(.L_x_123) ;  /* 0x0000000000c07947 */ /* 0x000fec0003800000 */
.L_x_122:
[----:B01234-:R-:W0:Y:S01]  /*4090*/  @P5 LDC R111, c[0x0][0x40c] ;  /* 0x00010300ff6f5b82 */ /* 0x01fe220000000800 */
        /* <DEDUP_REMOVED lines=9> */
[----:B------:R-:W-:Y:S01]  /*4130*/  IMAD.MOV.U32 R225, RZ, RZ, RZ ;  /* 0x000000ffffe17224 */ /* 0x000fe200078e00ff */
        /* <DEDUP_REMOVED lines=37> */
.L_x_123:
[----:B------:R-:W0:Y:S02]  /*4390*/  LDC.64 R236, c[0x0][0x3a8] ;  /* 0x0000ea00ffec7b82 */ /* 0x000e240000000a00 */
[----:B0-----:R-:W-:-:S05]  /*43a0*/  IMAD.WIDE.U32 R236, R241, 0x10, R236 ;  /* 0x00000010f1ec7825 */ /* 0x001fca00078e00ec */
[----:B------:R0:W-:Y:S02]  /*43b0*/  STG.E.128 desc[UR6][R236.64], R108 ;  /* 0x0000006cec007986 */ /* 0x0001e4000c101d06 */
.L_x_120:
[----:B------:R-:W-:Y:S05]  /*43c0*/  BSYNC.RECONVERGENT B0 ;  /* 0x0000000000007941 */ /* 0x000fea0003800200 */
.L_x_119:
[----:B01234-:R-:W-:Y:S01]  /*43d0*/  FADD.FTZ R108, RZ, R207 ;  /* 0x000000cfff6c7221 */ /* 0x01ffe20000010000 */
[C---:B------:R-:W-:Y:S01]  /*43e0*/  ISETP.GT.U32.AND P5, PT, R123.reuse, 0xff, PT ;  /* 0x000000ff7b00780c */ /* 0x040fe20003fa4070 */
[----:B------:R-:W-:Y:S01]  /*43f0*/  BSSY.RECONVERGENT B0, `(.L_x_124) ;  /* 0x00000d5000007945 */ /* 0x000fe20003800200 */
[----:B------:R-:W-:Y:S01]  /*4400*/  ISETP.GT.U32.AND P6, PT, R123, 0x17f, PT ;  /* 0x0000017f7b00780c */ /* 0x000fe20003fc4070 */
[----:B------:R-:W-:Y:S01]  /*4410*/  FADD.FTZ R108, R159, R108 ;  /* 0x0000006c9f6c7221 */ /* 0x000fe20000010000 */
[----:B------:R-:W-:Y:S02]  /*4420*/  P2R R109, PR, RZ, 0x2 ;  /* 0x00000002ff6d7803 */ /* 0x000fe40000000000 */
[----:B------:R-:W-:Y:S01]  /*4430*/  ISETP.GT.U32.AND P1, PT, R123, 0x1ff, PT ;  /* 0x000001ff7b00780c */ /* 0x000fe20003f24070 */
[----:B------:R-:W-:-:S04]  /*4440*/  FADD.FTZ R108, R157, R108 ;  /* 0x0000006c9d6c7221 */ /* 0x000fc80000010000 */
        /* <DEDUP_REMOVED lines=68> */
[----:B------:R-:W-:-:S03]  /*4890*/  HFMA2 R138, -RZ, RZ, 0, 0 ;  /* 0x00000000ff8a7431 */ /* 0x000fc600000001ff */
        /* <DEDUP_REMOVED lines=11> */
[----:B------:R-:W-:-:S03]  /*4950*/  LOP3.LUT R140, R128, 0x1f, RZ, 0xc0, !PT ;  /* 0x0000001f808c7812 */ /* 0x000fc600078ec0ff */
[----:B------:R-:W-:Y:S01]  /*4960*/  FFMA.FTZ R109, R110, R110, R109 ;  /* 0x0000006e6e6d7223 */ /* 0x000fe2000001006d */
[----:B------:R-:W-:-:S03]  /*4970*/  FADD.FTZ R110, R211, -R108 ;  /* 0x8000006cd36e7221 */ /* 0x000fc60000010000 */
[----:B------:R-:W-:Y:S01]  /*4980*/  FFMA.FTZ R109, R134, R134, R109 ;  /* 0x00000086866d7223 */ /* 0x000fe2000001006d */
[----:B------:R-:W-:-:S03]  /*4990*/  FADD.FTZ R134, R209, -R108 ;  /* 0x8000006cd1867221 */ /* 0x000fc60000010000 */
[----:B------:R-:W-:Y:S01]  /*49a0*/  FFMA.FTZ R109, R110, R110, R109 ;  /* 0x0000006e6e6d7223 */ /* 0x000fe2000001006d */
[----:B------:R-:W-:-:S03]  /*49b0*/  FADD.FTZ R110, R205, -R108 ;  /* 0x8000006ccd6e7221 */ /* 0x000fc60000010000 */
[----:B------:R-:W-:-:S04]  /*49c0*/  FFMA.FTZ R109, R134, R134, R109 ;  /* 0x00000086866d7223 */ /* 0x000fc8000001006d */
[----:B------:R-:W-:Y:S01]  /*49d0*/  FFMA.FTZ R109, R110, R110, R109 ;  /* 0x0000006e6e6d7223 */ /* 0x000fe2000001006d */
[----:B------:R-:W-:-:S04]  /*49e0*/  FADD.FTZ R110, R197, -R108 ;  /* 0x8000006cc56e7221 */ /* 0x000fc80000010000 */
        /* <DEDUP_REMOVED lines=117> */
.L_x_125:
[----:B------:R-:W-:Y:S05]  /*5140*/  BSYNC.RECONVERGENT B0 ;  /* 0x0000000000007941 */ /* 0x000fea0003800200 */
.L_x_124:
[----:B------:R-:W-:Y:S01]  /*5150*/  BAR.SYNC.DEFER_BLOCKING 0x0 ;  /* 0x0000000000007b1d */ /* 0x000fe20000010000 */
[----:B------:R-:W-:Y:S02]  /*5160*/  ISETP.GT.U32.AND P5, PT, R140, 0x3, PT ;  /* 0x000000038c00780c */ /* 0x000fe40003fa4070 */
[----:B0-----:R-:W-:-:S03]  /*5170*/  CS2R R108, SRZ ;  /* 0x00000000006c7805 */ /* 0x001fc6000001ff00 */
[----:B------:R-:W-:Y:S08]  /*5180*/  BSSY.RECONVERGENT B0, `(.L_x_126) ;  /* 0x000000a000007945 */ /* 0x000ff00003800200 */
[----:B------:R-:W-:Y:S05]  /*5190*/  @P5 BRA `(.L_x_127) ;  /* 0x0000000000205947 */ /* 0x000fea0003800000 */
[----:B------:R-:W0:Y:S01]  /*51a0*/  S2UR UR5, SR_CgaCtaId ;  /* 0x00000000000579c3 */ /* 0x000e220000008800 */
[----:B------:R-:W-:Y:S01]  /*51b0*/  UMOV UR4, 0x400 ;  /* 0x0000040000047882 */ /* 0x000fe20000000000 */
[----:B------:R-:W-:Y:S01]  /*51c0*/  SHF.L.U32 R108, R128, 0x3, RZ ;  /* 0x00000003806c7819 */ /* 0x000fe200000006ff */
[----:B------:R-:W-:-:S03]  /*51d0*/  IMAD.MOV.U32 R138, RZ, RZ, R122 ;  /* 0x000000ffff8a7224 */ /* 0x000fc600078e007a */
[----:B------:R-:W-:Y:S01]  /*51e0*/  LOP3.LUT R108, R108, 0xf8, RZ, 0xc0, !PT ;  /* 0x000000f86c6c7812 */ /* 0x000fe200078ec0ff */
[----:B0-----:R-:W-:-:S04]  /*51f0*/  ULEA UR4, UR5, UR4, 0x18 ;  /* 0x0000000405047291 */ /* 0x001fc8000f8ec0ff */
[----:B------:R-:W-:-:S09]  /*5200*/  @UP1 UIADD3 UR4, UPT, UPT, UR4, 0x20, URZ ;  /* 0x0000002004041890 */ /* 0x000fd2000fffe0ff */
[----:B------:R-:W0:Y:S03]  /*5210*/  LDS.64 R108, [R108+UR4] ;  /* 0x000000046c6c7984 */ /* 0x000e260008000a00 */
.L_x_127:
[----:B------:R-:W-:Y:S05]  /*5220*/  BSYNC.RECONVERGENT B0 ;  /* 0x0000000000007941 */ /* 0x000fea0003800200 */
.L_x_126:
[----:B------:R-:W1:Y:S01]  /*5230*/  SHFL.DOWN PT, R111, R138, 0x2, 0x1f ;  /* 0x08401f008a6f7f89 */ /* 0x000e6200000e0000 */
[----:B------:R-:W-:Y:S02]  /*5240*/  ISETP.NE.AND P5, PT, R128, RZ, PT ;  /* 0x000000ff8000720c */ /* 0x000fe40003fa5270 */
[----:B------:R-:W-:Y:S01]  /*5250*/  ISETP.NE.AND P6, PT, RZ, UR10, PT ;  /* 0x0000000aff007c0c */ /* 0x000fe2000bfc5270 */
[----:B0-----:R-:W0:Y:S04]  /*5260*/  SHFL.DOWN PT, R237, R108, 0x2, 0x1f ;  /* 0x08401f006ced7f89 */ /* 0x001e2800000e0000 */
[----:B------:R-:W2:Y:S01]  /*5270*/  SHFL.DOWN PT, R110, R109, 0x2, 0x1f ;  /* 0x08401f006d6e7f89 */ /* 0x000ea200000e0000 */
[----:B-1----:R-:W-:Y:S02]  /*5280*/  IADD3 R134, PT, PT, R111, R138, RZ ;  /* 0x0000008a6f867210 */ /* 0x002fe40007ffe0ff */
[----:B------:R-:W-:-:S02]  /*5290*/  I2FP.F32.S32 R142, R111 ;  /* 0x0000006f008e7245 */ /* 0x000fc40000201400 */
[----:B------:R-:W-:Y:S01]  /*52a0*/  I2FP.F32.S32 R136, R134 ;  /* 0x0000008600887245 */ /* 0x000fe20000201400 */
[----:B------:R-:W1:Y:S01]  /*52b0*/  SHFL.DOWN PT, R243, R134, 0x1, 0x1f ;  /* 0x08201f0086f37f89 */ /* 0x000e6200000e0000 */
[----:B------:R-:W-:Y:S01]  /*52c0*/  I2FP.F32.S32 R111, R138 ;  /* 0x0000008a006f7245 */ /* 0x000fe20000201400 */
[C---:B0-----:R-:W-:Y:S01]  /*52d0*/  FMUL.FTZ R144, R237.reuse, R142 ;  /* 0x0000008eed907220 */ /* 0x041fe20000410000 */
[----:B------:R-:W0:Y:S01]  /*52e0*/  MUFU.RCP R140, R136 ;  /* 0x00000088008c7308 */ /* 0x000e220000001000 */
[----:B------:R-:W-:Y:S01]  /*52f0*/  FADD.FTZ R237, -R237, R108 ;  /* 0x0000006ceded7221 */ /* 0x000fe20000010100 */
[----:B--2---:R-:W-:Y:S01]  /*5300*/  FADD.FTZ R109, R110, R109 ;  /* 0x0000006d6e6d7221 */ /* 0x004fe20000010000 */
[----:B------:R-:W-:Y:S01]  /*5310*/  FFMA.FTZ R241, R111, R108, R144 ;  /* 0x0000006c6ff17223 */ /* 0x000fe20000010090 */
[----:B------:R-:W2:Y:S01]  /*5320*/  LDC R138, c[0x0][0x448] ;  /* 0x00011200ff8a7b82 */ /* 0x000ea20000000800 */
[----:B------:R-:W-:-:S04]  /*5330*/  FMUL.FTZ R237, R237, R237 ;  /* 0x000000ededed7220 */ /* 0x000fc80000410000 */
[----:B------:R-:W-:-:S04]  /*5340*/  FMUL.FTZ R237, R237, R111 ;  /* 0x0000006feded7220 */ /* 0x000fc80000410000 */
[----:B------:R-:W-:Y:S01]  /*5350*/  FMUL.FTZ R237, R237, R142 ;  /* 0x0000008eeded7220 */ /* 0x000fe20000410000 */
[----:B0-----:R-:W-:-:S03]  /*5360*/  FMUL.FTZ R241, R140, R241 ;  /* 0x000000f18cf17220 */ /* 0x001fc60000410000 */
[----:B------:R-:W-:Y:S01]  /*5370*/  FFMA.FTZ R109, R140, R237, R109 ;  /* 0x000000ed8c6d7223 */ /* 0x000fe2000001006d */
[-C--:B-1----:R-:W-:Y:S01]  /*5380*/  IADD3 R134, PT, PT, R134, R243.reuse, RZ ;  /* 0x000000f386867210 */ /* 0x082fe20007ffe0ff */
[----:B------:R-:W0:Y:S01]  /*5390*/  SHFL.DOWN PT, R108, R241, 0x1, 0x1f ;  /* 0x08201f00f16c7f89 */ /* 0x000e2200000e0000 */
[----:B------:R-:W-:Y:S02]  /*53a0*/  I2FP.F32.S32 R243, R243 ;  /* 0x000000f300f37245 */ /* 0x000fe40000201400 */
[----:B------:R-:W-:Y:S01]  /*53b0*/  I2FP.F32.S32 R134, R134 ;  /* 0x0000008600867245 */ /* 0x000fe20000201400 */
[----:B------:R-:W1:Y:S05]  /*53c0*/  SHFL.DOWN PT, R110, R109, 0x1, 0x1f ;  /* 0x08201f006d6e7f89 */ /* 0x000e6a00000e0000 */
[----:B------:R-:W3:Y:S01]  /*53d0*/  MUFU.RCP R134, R134 ;  /* 0x0000008600867308 */ /* 0x000ee20000001000 */
[----:B0-----:R-:W-:Y:S01]  /*53e0*/  FADD.FTZ R111, R241, -R108 ;  /* 0x8000006cf16f7221 */ /* 0x001fe20000010000 */
[----:B------:R-:W-:-:S03]  /*53f0*/  FMUL.FTZ R237, R108, R243 ;  /* 0x000000f36ced7220 */ /* 0x000fc60000410000 */
[----:B------:R-:W-:Y:S01]  /*5400*/  FMUL.FTZ R111, R111, R111 ;  /* 0x0000006f6f6f7220 */ /* 0x000fe20000410000 */
[----:B------:R-:W-:-:S03]  /*5410*/  FFMA.FTZ R237, R136, R241, R237 ;  /* 0x000000f188ed7223 */ /* 0x000fc600000100ed */
[----:B------:R-:W-:Y:S01]  /*5420*/  FMUL.FTZ R136, R136, R111 ;  /* 0x0000006f88887220 */ /* 0x000fe20000410000 */
[----:B---3--:R-:W-:Y:S01]  /*5430*/  FMUL.FTZ R237, R134, R237 ;  /* 0x000000ed86ed7220 */ /* 0x008fe20000410000 */
[----:B-1----:R-:W-:Y:S02]  /*5440*/  FADD.FTZ R111, R109, R110 ;  /* 0x0000006e6d6f7221 */ /* 0x002fe40000010000 */
[----:B------:R-:W-:Y:S01]  /*5450*/  FMUL.FTZ R136, R136, R243 ;  /* 0x000000f388887220 */ /* 0x000fe20000410000 */
[----:B------:R-:W0:Y:S02]  /*5460*/  @!P5 LDC.64 R108, c[0x0][0x3c8] ;  /* 0x0000f200ff6cdb82 */ /* 0x000e240000000a00 */
[----:B------:R-:W1:Y:S01]  /*5470*/  SHFL.IDX PT, R237, R237, RZ, 0x1f ;  /* 0x00001fffeded7589 */ /* 0x000e6200000e0000 */
[----:B------:R-:W-:-:S05]  /*5480*/  FFMA.FTZ R136, R134, R136, R111 ;  /* 0x0000008886887223 */ /* 0x000fca000001006f */
[----:B------:R-:W2:Y:S01]  /*5490*/  SHFL.IDX PT, R243, R136, RZ, 0x1f ;  /* 0x00001fff88f37589 */ /* 0x000ea200000e0000 */
[----:B------:R-:W3:Y:S01]  /*54a0*/  @!P5 LDC.64 R110, c[0x0][0x3c0] ;  /* 0x0000f000ff6edb82 */ /* 0x000ee20000000a00 */
[----:B0-----:R-:W-:-:S04]  /*54b0*/  @!P5 IMAD.WIDE R108, R124, 0x4, R108 ;  /* 0x000000047c6cd825 */ /* 0x001fc800078e026c */
[----:B-1----:R-:W-:-:S05]  /*54c0*/  FMUL.FTZ R134, R237, R237 ;  /* 0x000000eded867220 */ /* 0x002fca0000410000 */
[----:B------:R-:W-:Y:S01]  /*54d0*/  FSEL R241, R134, RZ, P6 ;  /* 0x000000ff86f17208 */ /* 0x000fe20003000000 */
[----:B--2---:R-:W-:Y:S01]  /*54e0*/  FFMA.FTZ R134, R243, UR11, R138 ;  /* 0x0000000bf3867c23 */ /* 0x004fe2000801008a */
[----:B---3--:R-:W-:-:S04]  /*54f0*/  @!P5 IMAD.WIDE R110, R124, 0x4, R110 ;  /* 0x000000047c6ed825 */ /* 0x008fc800078e026e */
[----:B------:R-:W-:Y:S01]  /*5500*/  FADD.FTZ R241, R134, R241 ;  /* 0x000000f186f17221 */ /* 0x000fe20000010000 */
[----:B------:R0:W-:Y:S05]  /*5510*/  @!P5 STG.E desc[UR6][R110.64], R237 ;  /* 0x000000ed6e00d986 */ /* 0x0001ea000c101906 */
[----:B------:R-:W1:Y:S02]  /*5520*/  MUFU.RSQ R241, R241 ;  /* 0x000000f100f17308 */ /* 0x000e640000001400 */
[----:B-1----:R0:W-:Y:S01]  /*5530*/  @!P5 STG.E desc[UR6][R108.64], R241 ;  /* 0x000000f16c00d986 */ /* 0x0021e2000c101906 */
[----:B-----5:R-:W-:-:S13]  /*5540*/  ISETP.GE.AND P5, PT, R126, 0x1, PT ;  /* 0x000000017e00780c */ /* 0x020fda0003fa6270 */
[----:B0-----:R-:W-:Y:S05]  /*5550*/  @!P5 BRA `(.L_x_128) ;  /* 0x0000001400b0d947 */ /* 0x001fea0003800000 */
[----:B------:R-:W-:Y:S01]  /*5560*/  VIADD R126, R126, 0xffffffff ;  /* 0xffffffff7e7e7836 */ /* 0x000fe20000000000 */
[----:B------:R-:W-:Y:S01]  /*5570*/  BSSY.RECONVERGENT B0, `(.L_x_129) ;  /* 0x0000037000007945 */ /* 0x000fe20003800200 */
[----:B------:R-:W-:Y:S02]  /*5580*/  FSEL R134, R237, RZ, !P6 ;  /* 0x000000ffed867208 */ /* 0x000fe40007000000 */
[----:B------:R-:W-:-:S05]  /*5590*/  IMAD R126, R126, R239, RZ ;  /* 0x000000ef7e7e7224 */ /* 0x000fca00078e02ff */
[----:B------:R-:W-:-:S04]  /*55a0*/  SHF.R.S32.HI R109, RZ, 0x1f, R126 ;  /* 0x0000001fff6d7819 */ /* 0x000fc8000001147e */
[----:B------:R-:W-:-:S04]  /*55b0*/  LEA.HI R109, R109, R126, RZ, 0x3 ;  /* 0x0000007e6d6d7211 */ /* 0x000fc800078f18ff */
[----:B------:R-:W-:Y:S01]  /*55c0*/  LEA.HI.SX32 R239, R109, R128, 0x1d ;  /* 0x000000806def7211 */ /* 0x000fe200078feaff */
[----:B------:R-:W-:Y:S06]  /*55d0*/  @!P0 BRA `(.L_x_130) ;  /* 0x0000000000c08947 */ /* 0x000fec0003800000 */
[--C-:B------:R-:W-:Y:S01]  /*55e0*/  FADD.FTZ R110, R157, -R134.reuse ;  /* 0x800000869d6e7221 */ /* 0x100fe20000010000 */
[----:B------:R-:W-:Y:S01]  /*55f0*/  IMAD.U32 R237, R105, 0x10000, RZ ;  /* 0x0001000069ed7824 */ /* 0x000fe200078e00ff */
[----:B------:R-:W-:Y:S01]  /*5600*/  SHF.L.U32 R243, R101, 0x10, RZ ;  /* 0x0000001065f37819 */ /* 0x000fe200000006ff */
[--C-:B------:R-:W-:Y:S01]  /*5610*/  FADD.FTZ R126, R213, -R134.reuse ;  /* 0x80000086d57e7221 */ /* 0x100fe20000010000 */
[----:B------:R-:W-:Y:S01]  /*5620*/  FMUL.FTZ R110, R241, R110 ;  /* 0x0000006ef16e7220 */ /* 0x000fe20000410000 */
[--C-:B------:R-:W-:Y:S01]  /*5630*/  FADD.FTZ R136, R209, -R134.reuse ;  /* 0x80000086d1887221 */ /* 0x100fe20000010000 */
[----:B------:R-:W-:Y:S01]  /*5640*/  SHF.L.U32 R245, R106, 0x10, RZ ;  /* 0x000000106af57819 */ /* 0x000fe200000006ff */
[----:B------:R-:W-:Y:S01]  /*5650*/  FMUL.FTZ R128, R241, R126 ;  /* 0x0000007ef1807220 */ /* 0x000fe20000410000 */
[----:B------:R-:W-:Y:S01]  /*5660*/  FFMA.FTZ R126, R110, R237, R243 ;  /* 0x000000ed6e7e7223 */ /* 0x000fe200000100f3 */
[--C-:B------:R-:W-:Y:S01]  /*5670*/  FADD.FTZ R108, R207, -R134.reuse ;  /* 0x80000086cf6c7221 */ /* 0x100fe20000010000 */
[----:B------:R-:W0:Y:S01]  /*5680*/  LDC.64 R236, c[0x0][0x428] ;  /* 0x00010a00ffec7b82 */ /* 0x000e220000000a00 */
[----:B------:R-:W-:Y:S01]  /*5690*/  IMAD.U32 R247, R102, 0x10000, RZ ;  /* 0x0001000066f77824 */ /* 0x000fe200078e00ff */
        /* <DEDUP_REMOVED lines=23> */
[C---:B------:R-:W-:Y:S01]  /*5810*/  FMUL.FTZ R136, R241.reuse, R136 ;  /* 0x00000088f1887220 */ /* 0x040fe20000410000 */
[----:B------:R-:W-:Y:S01]  /*5820*/  FMUL.FTZ R110, R241, R110 ;  /* 0x0000006ef16e7220 */ /* 0x000fe20000410000 */
[----:B------:R-:W-:Y:S01]  /*5830*/  FFMA.FTZ R245, R128, R243, R245 ;  /* 0x000000f380f57223 */ /* 0x000fe200000100f5 */
[----:B------:R-:W-:Y:S01]  /*5840*/  FFMA.FTZ R140, R140, R142, R144 ;  /* 0x0000008e8c8c7223 */ /* 0x000fe20000010090 */
[----:B------:R-:W-:Y:S01]  /*5850*/  FFMA.FTZ R136, R136, R249, R251 ;  /* 0x000000f988887223 */ /* 0x000fe200000100fb */
[----:B------:R-:W-:Y:S01]  /*5860*/  FFMA.FTZ R243, R110, R109, R111 ;  /* 0x0000006d6ef37223 */ /* 0x000fe2000001006f */
[----:B0-----:R-:W-:Y:S01]  /*5870*/  IMAD.WIDE.U32 R236, R239, 0x10, R236 ;  /* 0x00000010efec7825 */ /* 0x001fe200078e00ec */
[----:B------:R-:W-:-:S02]  /*5880*/  F2FP.BF16.F32.PACK_AB R109, R245, R126 ;  /* 0x0000007ef56d723e */ /* 0x000fc400000010ff */
[----:B------:R-:W-:Y:S02]  /*5890*/  F2FP.BF16.F32.PACK_AB R111, R140, R138 ;  /* 0x0000008a8c6f723e */ /* 0x000fe400000010ff */
[----:B------:R-:W-:Y:S02]  /*58a0*/  F2FP.BF16.F32.PACK_AB R110, R136, R247 ;  /* 0x000000f7886e723e */ /* 0x000fe400000010ff */
[----:B------:R-:W-:Y:S02]  /*58b0*/  F2FP.BF16.F32.PACK_AB R108, R243, R108 ;  /* 0x0000006cf36c723e */ /* 0x000fe400000010ff */
[----:B------:R-:W-:-:S03]  /*58c0*/  IADD3 R239, PT, PT, R239, 0x80, RZ ;  /* 0x00000080efef7810 */ /* 0x000fc60007ffe0ff */
[----:B------:R0:W-:Y:S04]  /*58d0*/  STG.E.128 desc[UR6][R236.64], R108 ;  /* 0x0000006cec007986 */ /* 0x0001e8000c101d06 */
.L_x_130:
[----:B------:R-:W-:Y:S05]  /*58e0*/  BSYNC.RECONVERGENT B0 ;  /* 0x0000000000007941 */ /* 0x000fea0003800200 */
.L_x_129:
[----:B------:R-:W-:Y:S01]  /*58f0*/  ISETP.NE.AND P0, PT, R130, RZ, PT ;  /* 0x000000ff8200720c */ /* 0x000fe20003f05270 */
[----:B------:R-:W-:-:S12]  /*5900*/  BSSY.RECONVERGENT B0, `(.L_x_131) ;  /* 0x0000032000007945 */ /* 0x000fd80003800200 */
[----:B------:R-:W-:Y:S05]  /*5910*/  @!P0 BRA `(.L_x_132) ;  /* 0x0000000000c08947 */ /* 0x000fea0003800000 */
[--C-:B0-----:R-:W-:Y:S01]  /*5920*/  FADD.FTZ R110, R151, -R134.reuse ;  /* 0x80000086976e7221 */ /* 0x101fe20000010000 */
[----:B------:R-:W-:Y:S01]  /*5930*/  SHF.L.U32 R237, R97, 0x10, RZ ;  /* 0x0000001061ed7819 */ /* 0x000fe200000006ff */
[--C-:B------:R-:W-:Y:S01]  /*5940*/  FADD.FTZ R126, R203, -R134.reuse ;  /* 0x80000086cb7e7221 */ /* 0x100fe20000010000 */
[----:B------:R-:W-:Y:S02]  /*5950*/  IMAD.U32 R243, R93, 0x10000, RZ ;  /* 0x000100005df37824 */ /* 0x000fe400078e00ff */
[----:B------:R-:W-:Y:S01]  /*5960*/  FMUL.FTZ R110, R241, R110 ;  /* 0x0000006ef16e7220 */ /* 0x000fe20000410000 */
[--C-:B------:R-:W-:Y:S01]  /*5970*/  FADD.FTZ R130, R199, -R134.reuse ;  /* 0x80000086c7827221 */ /* 0x100fe20000010000 */
[----:B------:R-:W-:Y:S01]  /*5980*/  FMUL.FTZ R128, R241, R126 ;  /* 0x0000007ef1807220 */ /* 0x000fe20000410000 */
[----:B------:R-:W-:Y:S01]  /*5990*/  SHF.L.U32 R245, R98, 0x10, RZ ;  /* 0x0000001062f57819 */ /* 0x000fe200000006ff */
[----:B------:R-:W-:Y:S01]  /*59a0*/  FFMA.FTZ R126, R110, R237, R243 ;  /* 0x000000ed6e7e7223 */ /* 0x000fe200000100f3 */
[----:B------:R-:W-:Y:S01]  /*59b0*/  SHF.L.U32 R247, R94, 0x10, RZ ;  /* 0x000000105ef77819 */ /* 0x000fe200000006ff */
[----:B------:R-:W0:Y:S01]  /*59c0*/  LDC.64 R236, c[0x0][0x428] ;  /* 0x00010a00ffec7b82 */ /* 0x000e220000000a00 */
[----:B------:R-:W-:Y:S01]  /*59d0*/  FADD.FTZ R108, R197, -R134 ;  /* 0x80000086c56c7221 */ /* 0x000fe20000010000 */
[----:B------:R-:W-:Y:S01]  /*59e0*/  SHF.L.U32 R251, R95, 0x10, RZ ;  /* 0x000000105ffb7819 */ /* 0x000fe200000006ff */
[----:B------:R-:W-:-:S02]  /*59f0*/  IMAD.U32 R249, R99, 0x10000, RZ ;  /* 0x0001000063f97824 */ /* 0x000fc400078e00ff */
[C---:B------:R-:W-:Y:S01]  /*5a00*/  FMUL.FTZ R130, R241.reuse, R130 ;  /* 0x00000082f1827220 */ /* 0x040fe20000410000 */
[----:B------:R-:W-:Y:S01]  /*5a10*/  SHF.L.U32 R111, R92, 0x10, RZ ;  /* 0x000000105c6f7819 */ /* 0x000fe200000006ff */
[----:B------:R-:W-:Y:S02]  /*5a20*/  IMAD.U32 R109, R96, 0x10000, RZ ;  /* 0x00010000606d7824 */ /* 0x000fe400078e00ff */
[----:B------:R-:W-:Y:S01]  /*5a30*/  FMUL.FTZ R108, R241, R108 ;  /* 0x0000006cf16c7220 */ /* 0x000fe20000410000 */
[----:B------:R-:W-:Y:S01]  /*5a40*/  FFMA.FTZ R247, R128, R245, R247 ;  /* 0x000000f580f77223 */ /* 0x000fe200000100f7 */
        /* <DEDUP_REMOVED lines=29> */
.L_x_132:
[----:B------:R-:W-:Y:S05]  /*5c20*/  BSYNC.RECONVERGENT B0 ;  /* 0x0000000000007941 */ /* 0x000fea0003800200 */
.L_x_131:
[----:B------:R-:W-:Y:S01]  /*5c30*/  ISETP.NE.AND P0, PT, R132, RZ, PT ;  /* 0x000000ff8400720c */ /* 0x000fe20003f05270 */
[----:B------:R-:W-:-:S12]  /*5c40*/  BSSY.RECONVERGENT B0, `(.L_x_133) ;  /* 0x0000032000007945 */ /* 0x000fd80003800200 */
[----:B------:R-:W-:Y:S05]  /*5c50*/  @!P0 BRA `(.L_x_134) ;  /* 0x0000000000c08947 */ /* 0x000fea0003800000 */
[--C-:B01----:R-:W-:Y:S01]  /*5c60*/  FADD.FTZ R110, R145, -R134.reuse ;  /* 0x80000086916e7221 */ /* 0x103fe20000010000 */
[----:B------:R-:W-:Y:S01]  /*5c70*/  SHF.L.U32 R237, R89, 0x10, RZ ;  /* 0x0000001059ed7819 */ /* 0x000fe200000006ff */
[--C-:B------:R-:W-:Y:S01]  /*5c80*/  FADD.FTZ R126, R193, -R134.reuse ;  /* 0x80000086c17e7221 */ /* 0x100fe20000010000 */
[----:B------:R-:W-:Y:S01]  /*5c90*/  SHF.L.U32 R243, R85, 0x10, RZ ;  /* 0x0000001055f37819 */ /* 0x000fe200000006ff */
[----:B------:R-:W-:Y:S01]  /*5ca0*/  FMUL.FTZ R110, R241, R110 ;  /* 0x0000006ef16e7220 */ /* 0x000fe20000410000 */
[--C-:B------:R-:W-:Y:S01]  /*5cb0*/  FADD.FTZ R130, R189, -R134.reuse ;  /* 0x80000086bd827221 */ /* 0x100fe20000010000 */
[----:B------:R-:W-:Y:S01]  /*5cc0*/  FMUL.FTZ R128, R241, R126 ;  /* 0x0000007ef1807220 */ /* 0x000fe20000410000 */
[----:B------:R-:W-:Y:S01]  /*5cd0*/  SHF.L.U32 R247, R86, 0x10, RZ ;  /* 0x0000001056f77819 */ /* 0x000fe200000006ff */
[----:B------:R-:W-:Y:S01]  /*5ce0*/  FFMA.FTZ R126, R110, R237, R243 ;  /* 0x000000ed6e7e7223 */ /* 0x000fe200000100f3 */
[----:B------:R-:W-:Y:S01]  /*5cf0*/  FADD.FTZ R108, R187, -R134 ;  /* 0x80000086bb6c7221 */ /* 0x000fe20000010000 */
[----:B------:R-:W0:Y:S01]  /*5d00*/  LDC.64 R236, c[0x0][0x428] ;  /* 0x00010a00ffec7b82 */ /* 0x000e220000000a00 */
[----:B------:R-:W-:Y:S01]  /*5d10*/  IMAD.U32 R245, R90, 0x10000, RZ ;  /* 0x000100005af57824 */ /* 0x000fe200078e00ff */
        /* <DEDUP_REMOVED lines=30> */
[----:B------:R-:W-:Y:S01]  /*5f00*/  F2FP.BF16.F32.PACK_AB R109, R245, R126 ;  /* 0x0000007ef56d723e */ /* 0x000fe200000010ff */
[----:B------:R-:W-:Y:S01]  /*5f10*/  VIADD R239, R239, 0x80 ;  /* 0x00000080efef7836 */ /* 0x000fe20000000000 */
[----:B------:R-:W-:Y:S02]  /*5f20*/  F2FP.BF16.F32.PACK_AB R110, R130, R247 ;  /* 0x000000f7826e723e */ /* 0x000fe400000010ff */
[----:B------:R-:W-:Y:S02]  /*5f30*/  F2FP.BF16.F32.PACK_AB R111, R136, R132 ;  /* 0x00000084886f723e */ /* 0x000fe400000010ff */
[----:B------:R-:W-:-:S05]  /*5f40*/  F2FP.BF16.F32.PACK_AB R108, R243, R108 ;  /* 0x0000006cf36c723e */ /* 0x000fca00000010ff */
[----:B------:R2:W-:Y:S02]  /*5f50*/  STG.E.128 desc[UR6][R236.64], R108 ;  /* 0x0000006cec007986 */ /* 0x0005e4000c101d06 */
.L_x_134:
[----:B------:R-:W-:Y:S05]  /*5f60*/  BSYNC.RECONVERGENT B0 ;  /* 0x0000000000007941 */ /* 0x000fea0003800200 */
.L_x_133:
[----:B------:R-:W-:Y:S04]  /*5f70*/  BSSY.RECONVERGENT B0, `(.L_x_135) ;  /* 0x0000032000007945 */ /* 0x000fe80003800200 */
[----:B------:R-:W-:Y:S05]  /*5f80*/  @!P1 BRA `(.L_x_136) ;  /* 0x0000000000c09947 */ /* 0x000fea0003800000 */
[--C-:B012---:R-:W-:Y:S01]  /*5f90*/  FADD.FTZ R110, R139, -R134.reuse ;  /* 0x800000868b6e7221 */ /* 0x107fe20000010000 */
        /* <DEDUP_REMOVED lines=47> */
.L_x_136:
[----:B------:R-:W-:Y:S05]  /*6290*/  BSYNC.RECONVERGENT B0 ;  /* 0x0000000000007941 */ /* 0x000fea0003800200 */
.L_x_135:
[----:B------:R-:W-:Y:S04]  /*62a0*/  BSSY.RECONVERGENT B0, `(.L_x_137) ;  /* 0x0000032000007945 */ /* 0x000fe80003800200 */
[----:B------:R-:W-:Y:S05]  /*62b0*/  @!P2 BRA `(.L_x_138) ;  /* 0x0000000000c0a947 */ /* 0x000fea0003800000 */
[--C-:B0123--:R-:W-:Y:S01]  /*62c0*/  FADD.FTZ R110, R133, -R134.reuse ;  /* 0x80000086856e7221 */ /* 0x10ffe20000010000 */
        /* <DEDUP_REMOVED lines=47> */
.L_x_138:
[----:B------:R-:W-:Y:S05]  /*65c0*/  BSYNC.RECONVERGENT B0 ;  /* 0x0000000000007941 */ /* 0x000fea0003800200 */
.L_x_137:
[----:B------:R-:W-:Y:S04]  /*65d0*/  BSSY.RECONVERGENT B0, `(.L_x_139) ;  /* 0x0000032000007945 */ /* 0x000fe80003800200 */
[----:B------:R-:W-:Y:S05]  /*65e0*/  @!P3 BRA `(.L_x_140) ;  /* 0x0000000000c0b947 */ /* 0x000fea0003800000 */
[--C-:B01234-:R-:W-:Y:S01]  /*65f0*/  FADD.FTZ R110, R127, -R134.reuse ;  /* 0x800000867f6e7221 */ /* 0x11ffe20000010000 */
        /* <DEDUP_REMOVED lines=47> */
.L_x_140:
[----:B------:R-:W-:Y:S05]  /*68f0*/  BSYNC.RECONVERGENT B0 ;  /* 0x0000000000007941 */ /* 0x000fea0003800200 */
.L_x_139:
        /* <DEDUP_REMOVED lines=10> */
[----:B------:R-:W-:Y:S01]  /*69a0*/  SHF.L.U32 R247, R58, 0x10, RZ ;  /* 0x000000103af77819 */ /* 0x000fe200000006ff */
[----:B------:R-:W-:Y:S01]  /*69b0*/  FADD.FTZ R134, R235, -R134 ;  /* 0x80000086eb867221 */ /* 0x000fe20000010000 */
[----:B------:R-:W-:Y:S01]  /*69c0*/  SHF.L.U32 R109, R56, 0x10, RZ ;  /* 0x00000010386d7819 */ /* 0x000fe200000006ff */
[----:B------:R-:W-:Y:S01]  /*69d0*/  IMAD.U32 R249, R54, 0x10000, RZ ;  /* 0x0001000036f97824 */ /* 0x000fe200078e00ff */
[----:B------:R-:W-:Y:S01]  /*69e0*/  SHF.L.U32 R111, R52, 0x10, RZ ;  /* 0x00000010346f7819 */ /* 0x000fe200000006ff */
[----:B------:R-:W-:Y:S01]  /*69f0*/  FMUL.FTZ R130, R241, R130 ;  /* 0x00000082f1827220 */ /* 0x000fe20000410000 */
[----:B------:R-:W-:Y:S01]  /*6a00*/  SHF.L.U32 R245, R53, 0x10, RZ ;  /* 0x0000001035f57819 */ /* 0x000fe200000006ff */
[----:B------:R-:W-:-:S02]  /*6a10*/  IMAD.U32 R243, R57, 0x10000, RZ ;  /* 0x0001000039f37824 */ /* 0x000fc400078e00ff */
[C---:B------:R-:W-:Y:S01]  /*6a20*/  FMUL.FTZ R108, R241.reuse, R108 ;  /* 0x0000006cf16c7220 */ /* 0x040fe20000410000 */
[C---:B------:R-:W-:Y:S01]  /*6a30*/  FMUL.FTZ R126, R241.reuse, R126 ;  /* 0x0000007ef17e7220 */ /* 0x040fe20000410000 */
[C---:B------:R-:W-:Y:S01]  /*6a40*/  FMUL.FTZ R110, R241.reuse, R110 ;  /* 0x0000006ef16e7220 */ /* 0x040fe20000410000 */
[C---:B------:R-:W-:Y:S01]  /*6a50*/  FMUL.FTZ R128, R241.reuse, R128 ;  /* 0x00000080f1807220 */ /* 0x040fe20000410000 */
[C---:B------:R-:W-:Y:S01]  /*6a60*/  FMUL.FTZ R132, R241.reuse, R132 ;  /* 0x00000084f1847220 */ /* 0x040fe20000410000 */
[C---:B------:R-:W-:Y:S01]  /*6a70*/  FMUL.FTZ R136, R241.reuse, R136 ;  /* 0x00000088f1887220 */ /* 0x040fe20000410000 */
[----:B------:R-:W-:Y:S01]  /*6a80*/  FMUL.FTZ R134, R241, R134 ;  /* 0x00000086f1867220 */ /* 0x000fe20000410000 */
[----:B------:R-:W-:Y:S01]  /*6a90*/  FFMA.FTZ R130, R130, R247, R249 ;  /* 0x000000f782827223 */ /* 0x000fe200000100f9 */
[----:B------:R-:W-:Y:S01]  /*6aa0*/  FFMA.FTZ R108, R108, R109, R111 ;  /* 0x0000006d6c6c7223 */ /* 0x000fe2000001006f */
[----:B------:R-:W-:Y:S01]  /*6ab0*/  FFMA.FTZ R126, R126, R243, R245 ;  /* 0x000000f37e7e7223 */ /* 0x000fe200000100f5 */
[----:B------:R-:W-:Y:S01]  /*6ac0*/  SHF.L.U32 R241, R116, 0x10, RZ ;  /* 0x0000001074f17819 */ /* 0x000fe200000006ff */
[----:B------:R-:W-:Y:S01]  /*6ad0*/  IMAD.U32 R243, R117, 0x10000, RZ ;  /* 0x0001000075f37824 */ /* 0x000fe200078e00ff */
[----:B------:R-:W-:Y:S01]  /*6ae0*/  SHF.L.U32 R249, R59, 0x10, RZ ;  /* 0x000000103bf97819 */ /* 0x000fe200000006ff */
[----:B------:R-:W-:Y:S01]  /*6af0*/  IMAD.U32 R245, R118, 0x10000, RZ ;  /* 0x0001000076f57824 */ /* 0x000fe200078e00ff */
[----:B------:R-:W-:Y:S01]  /*6b00*/  SHF.L.U32 R251, R55, 0x10, RZ ;  /* 0x0000001037fb7819 */ /* 0x000fe200000006ff */
[----:B------:R-:W-:Y:S01]  /*6b10*/  IMAD.U32 R138, R120, 0x10000, RZ ;  /* 0x00010000788a7824 */ /* 0x000fe200078e00ff */
[----:B------:R-:W-:Y:S01]  /*6b20*/  SHF.L.U32 R109, R114, 0x10, RZ ;  /* 0x00000010726d7819 */ /* 0x000fe200000006ff */
[----:B------:R-:W-:Y:S01]  /*6b30*/  FFMA.FTZ R243, R128, R241, R243 ;  /* 0x000000f180f37223 */ /* 0x000fe200000100f3 */
[----:B------:R-:W-:Y:S01]  /*6b40*/  SHF.L.U32 R140, R121, 0x10, RZ ;  /* 0x00000010798c7819 */ /* 0x000fe200000006ff */
[----:B------:R-:W-:Y:S01]  /*6b50*/  FFMA.FTZ R136, R136, R249, R251 ;  /* 0x000000f988887223 */ /* 0x000fe200000100fb */
[----:B------:R-:W-:Y:S01]  /*6b60*/  SHF.L.U32 R247, R119, 0x10, RZ ;  /* 0x0000001077f77819 */ /* 0x000fe200000006ff */
[----:B0-----:R-:W-:Y:S01]  /*6b70*/  IMAD.WIDE.U32 R236, R239, 0x10, R236 ;  /* 0x00000010efec7825 */ /* 0x001fe200078e00ec */
[----:B------:R-:W-:-:S03]  /*6b80*/  SHF.L.U32 R111, R115, 0x10, RZ ;  /* 0x00000010736f7819 */ /* 0x000fc600000006ff */
[----:B------:R-:W-:Y:S01]  /*6b90*/  FFMA.FTZ R249, R134, R138, R140 ;  /* 0x0000008a86f97223 */ /* 0x000fe2000001008c */
[----:B------:R-:W-:Y:S01]  /*6ba0*/  FFMA.FTZ R245, R132, R245, R247 ;  /* 0x000000f584f57223 */ /* 0x000fe200000100f7 */
[----:B------:R-:W-:-:S03]  /*6bb0*/  FFMA.FTZ R241, R110, R109, R111 ;  /* 0x0000006d6ef17223 */ /* 0x000fc6000001006f */
[----:B------:R-:W-:Y:S02]  /*6bc0*/  F2FP.BF16.F32.PACK_AB R111, R249, R136 ;  /* 0x00000088f96f723e */ /* 0x000fe400000010ff */
[----:B------:R-:W-:Y:S02]  /*6bd0*/  F2FP.BF16.F32.PACK_AB R110, R245, R130 ;  /* 0x00000082f56e723e */ /* 0x000fe400000010ff */
[----:B------:R-:W-:Y:S02]  /*6be0*/  F2FP.BF16.F32.PACK_AB R109, R243, R126 ;  /* 0x0000007ef36d723e */ /* 0x000fe400000010ff */
[----:B------:R-:W-:-:S05]  /*6bf0*/  F2FP.BF16.F32.PACK_AB R108, R241, R108 ;  /* 0x0000006cf16c723e */ /* 0x000fca00000010ff */
[----:B------:R0:W-:Y:S02]  /*6c00*/  STG.E.128 desc[UR6][R236.64], R108 ;  /* 0x0000006cec007986 */ /* 0x0001e4000c101d06 */
.L_x_141:
[----:B------:R-:W-:Y:S05]  /*6c10*/  BSYNC.RECONVERGENT B0 ;  /* 0x0000000000007941 */ /* 0x000fea0003800200 */
.L_x_128:
[----:B01234-:R-:W0:Y:S01]  /*6c20*/  LDC.64 R108, c[0x0][0x380] ;  /* 0x0000e000ff6c7b82 */ /* 0x01fe220000000a00 */
[----:B------:R-:W-:Y:S01]  /*6c30*/  UPLOP3.LUT UP1, UPT, UPT, UPT, UP1, 0x40, 0x4 ;  /* 0x000000000004789c */ /* 0x000fe20003f2e810 */
[----:B0-----:R-:W-:-:S04]  /*6c40*/  IADD3 R124, PT, PT, R124, R108, RZ ;  /* 0x0000006c7c7c7210 */ /* 0x001fc80007ffe0ff */
[----:B------:R-:W-:-:S13]  /*6c50*/  ISETP.GE.AND P0, PT, R124, R109, PT ;  /* 0x0000006d7c00720c */ /* 0x000fda0003f06270 */
[----:B------:R-:W-:Y:S05]  /*6c60*/  @!P0 BRA `(.L_x_142) ;  /* 0xffffffa000508947 */ /* 0x000fea000383ffff */
[----:B------:R-:W-:Y:S05]  /*6c70*/  EXIT ;  /* 0x000000000000794d */ /* 0x000fea0003800000 */
.L_x_143:
        /* <DEDUP_REMOVED lines=16> */
.L_x_42293:


//--------------------- .text._ZN10layer_norm13ln_fwd_kernelINS_13Kernel_traitsI13__nv_bfloat16S2_S2_S2_fjLj7168ELj1ELj1ELj4ELj16ENS_18Kernel_traits_baseILj7168ES2_S2_S2_S2_fjLj128EEEEELb0ELb0ELb1ELb1EEEvNS_9FwdParamsE --------------------------
	.section	.text._ZN10layer_norm13ln_fwd_kernelINS_13Kernel_traitsI13__nv_bfloat16S2_S2_S2_fjLj7168ELj1ELj1ELj4ELj16ENS_18Kernel_traits_baseILj7168ES2_S2_S2_S2_fjLj128EEEEELb0ELb0ELb1ELb1EEEvNS_9FwdParamsE,"ax",@progbits
	.align	128
        .global         _ZN10layer_norm13ln_fwd_kernelINS_13Kernel_traitsI13__nv_bfloat16S2_S2_S2_fjLj7168ELj1ELj1ELj4ELj16ENS_18Kernel_traits_baseILj7168ES2_S2_S2_S2_fjLj128EEEEELb0ELb0ELb1ELb1EEEvNS_9FwdParamsE
        .type           _ZN10layer_norm13ln_fwd_kernelINS_13Kernel_traitsI13__nv_bfloat16S2_S2_S2_fjLj7168ELj1ELj1ELj4ELj16ENS_18Kernel_traits_baseILj7168ES2_S2_S2_S2_fjLj128EEEEELb0ELb0ELb1ELb1EEEvNS_9FwdParamsE,@function
        .size           _ZN10layer_norm13ln_fwd_kernelINS_13Kernel_traitsI13__nv_bfloat16S2_S2_S2_fjLj7168ELj1ELj1ELj4ELj16ENS_18Kernel_traits_baseILj7168ES2_S2_S2_S2_fjLj128EEEEELb0ELb0ELb1ELb1EEEvNS_9FwdParamsE,(.L_x_42294 - _ZN10layer_norm13ln_fwd_kernelINS_13Kernel_traitsI13__nv_bfloat16S2_S2_S2_fjLj7168ELj1ELj1ELj4ELj16ENS_18Kernel_traits_baseILj7168ES2_S2_S2_S2_fjLj128EEEEELb0ELb0ELb1ELb1EEEvNS_9FwdParamsE)
        .other          _ZN10layer_norm13ln_fwd_kernelINS_13Kernel_traitsI13__nv_bfloat16S2_S2_S2_fjLj7168ELj1ELj1ELj4ELj16ENS_18Kernel_traits_baseILj7168ES2_S2_S2_S2_fjLj128EEEEELb0ELb0ELb1ELb1EEEvNS_9FwdParamsE,@"STO_CUDA_ENTRY STV_DEFAULT"
_ZN10layer_norm13ln_fwd_kernelINS_13Kernel_traitsI13__nv_bfloat16S2_S2_S2_fjLj7168ELj1ELj1ELj4ELj16ENS_18Kernel_traits_baseILj7168ES2_S2_S2_S2_fjLj128EEEEELb0ELb0ELb1ELb1EEEvNS_9FwdParamsE:
.text._ZN10layer_norm13ln_fwd_kernelINS_13Kernel_traitsI13__nv_bfloat16S2_S2_S2_fjLj7168ELj1ELj1ELj4ELj16ENS_18Kernel_traits_baseILj7168ES2_S2_S2_S2_fjLj128EEEEELb0ELb0ELb1ELb1EEEvNS_9FwdParamsE:
[----:B------:R-:W-:Y:S01]  /*0000*/  LDC R1, c[0x0][0x37c] ;  /* 0x0000df00ff017b82 */ /* 0x000fe20000000800 */
[----:B------:R-:W0:Y:S01]  /*0010*/  LDCU.64 UR4, c[0x0][0x438] ;  /* 0x00008700ff0477ac */ /* 0x000e220008000a00 */
[----:B------:R-:W1:Y:S06]  /*0020*/  S2R R115, SR_TID.X ;  /* 0x0000000000737919 */ /* 0x000e6c0000002100 */
[----:B------:R-:W2:Y:S01]  /*0030*/  S2UR UR7, SR_CTAID.X ;  /* 0x00000000000779c3 */ /* 0x000ea20000002500 */
[----:B------:R-:W3:Y:S01]  /*0040*/  LDCU.64 UR12, c[0x0][0x358] ;  /* 0x00006b00ff0c77ac */ /* 0x000ee20008000a00 */
[----:B0-----:R-:W-:-:S04]  /*0050*/  UISETP.NE.U32.AND UP0, UPT, UR4, URZ, UPT ;  /* 0x000000ff0400728c */ /* 0x001fc8000bf05070 */
[----:B------:R-:W-:-:S09]  /*0060*/  UISETP.NE.AND.EX UP0, UPT, UR5, URZ, UPT, UP0 ;  /* 0x000000ff0500728c */ /* 0x000fd2000bf05300 */
[----:B--23--:R-:W-:Y:S05]  /*0070*/  BRA.U !UP0, `(.L_x_144) ;  /* 0x00000001084c7547 */ /* 0x00cfea000b800000 */
[----:B------:R-:W1:Y:S08]  /*0080*/  LDC.64 R2, c[0x0][0x3d0] ;  /* 0x0000f400ff027b82 */ /* 0x000e700000000a00 */
[----:B------:R-:W0:Y:S01]  /*0090*/  LDC.64 R4, c[0x0][0x438] ;  /* 0x00010e00ff047b82 */ /* 0x000e220000000a00 */
[----:B-1----:R-:W-:-:S05]  /*00a0*/  IMAD.WIDE.U32 R2, R115, 0x10, R2 ;  /* 0x0000001073027825 */ /* 0x002fca00078e0002 */
[----:B------:R1:W5:Y:S01]  /*00b0*/  LDG.E.128 R24, desc[UR12][R2.64] ;  /* 0x0000000c02187981 */ /* 0x000362000c1e1d00 */
[----:B0-----:R-:W-:-:S03]  /*00c0*/  IMAD.WIDE.U32 R4, R115, 0x10, R4 ;  /* 0x0000001073047825 */ /* 0x001fc600078e0004 */
[----:B------:R1:W5:Y:S04]  /*00d0*/  LDG.E.128 R28, desc[UR12][R2.64+0x800] ;  /* 0x0008000c021c7981 */ /* 0x000368000c1e1d00 */
        /* <DEDUP_REMOVED lines=11> */
[----:B------:R1:W5:Y:S01]  /*0190*/  LDG.E.128 R76, desc[UR12][R4.64+0x3000] ;  /* 0x0030000c044c7981 */ /* 0x000362000c1e1d00 */
[----:B------:R-:W-:Y:S05]  /*01a0*/  BRA `(.L_x_145) ;  /* 0x00000000005c7947 */ /* 0x000fea0003800000 */
.L_x_144:
[----:B------:R-:W1:Y:S02]  /*01b0*/  LDC.64 R2, c[0x0][0x3d0] ;  /* 0x0000f400ff027b82 */ /* 0x000e640000000a00 */
[----:B-1----:R-:W-:-:S05]  /*01c0*/  IMAD.WIDE.U32 R2, R115, 0x10, R2 ;  /* 0x0000001073027825 */ /* 0x002fca00078e0002 */
[----:B------:R0:W5:Y:S04]  /*01d0*/  LDG.E.128 R24, desc[UR12][R2.64] ;  /* 0x0000000c02187981 */ /* 0x000168000c1e1d00 */
        /* <DEDUP_REMOVED lines=19> */
[----:B0-----:R-:W-:-:S07]  /*0310*/  CS2R R52, SRZ ;  /* 0x0000000000347805 */ /* 0x001fce000001ff00 */
.L_x_145:
[----:B------:R-:W0:Y:S02]  /*0320*/  LDCU UR4, c[0x0][0x384] ;  /* 0x00007080ff0477ac */ /* 0x000e240008000800 */
[----:B0-----:R-:W-:-:S06]  /*0330*/  UISETP.GE.AND UP0, UPT, UR7, UR4, UPT ;  /* 0x000000040700728c */ /* 0x001fcc000bf06270 */
[----:B------:R-:W-:-:S13]  /*0340*/  PLOP3.LUT P0, PT, PT, PT, UP0, 0x80, 0x8 ;  /* 0x000000000008781c */ /* 0x000fda0003f0f008 */
[----:B------:R-:W-:Y:S05]  /*0350*/  @P0 EXIT ;  /* 0x000000000000094d */ /* 0x000fea0003800000 */
[----:B-----5:R-:W-:Y:S01]  /*0360*/  PRMT R112, R67, 0x7632, R112 ;  /* 0x0000763243707816 */ /* 0x020fe20000000070 */
[----:B------:R-:W-:Y:S01]  /*0370*/  UPLOP3.LUT UP1, UPT, UPT, UPT, UPT, 0x40, 0x4 ;  /* 0x000000000004789c */ /* 0x000fe20003f2e870 */
[----:B------:R-:W-:Y:S01]  /*0380*/  PRMT R111, R39, 0x7632, R111 ;  /* 0x00007632276f7816 */ /* 0x000fe2000000006f */
[----:B------:R-:W0:Y:S01]  /*0390*/  LDCU UR15, c[0x0][0x388] ;  /* 0x00007100ff0f77ac */ /* 0x000e220008000800 */
[----:B------:R-:W-:Y:S02]  /*03a0*/  PRMT R110, R66, 0x7632, R110 ;  /* 0x00007632426e7816 */ /* 0x000fe4000000006e */
[----:B------:R-:W-:Y:S01]  /*03b0*/  PRMT R109, R38, 0x7632, R109 ;  /* 0x00007632266d7816 */ /* 0x000fe2000000006d */
[----:B------:R-:W2:Y:S01]  /*03c0*/  LDCU.U8 UR18, c[0x0][0x410] ;  /* 0x00008200ff1277ac */ /* 0x000ea20008000000 */
[----:B------:R-:W-:Y:S02]  /*03d0*/  PRMT R108, R65, 0x7632, R108 ;  /* 0x00007632416c7816 */ /* 0x000fe4000000006c */
[----:B------:R-:W-:Y:S01]  /*03e0*/  PRMT R107, R37, 0x7632, R107 ;  /* 0x00007632256b7816 */ /* 0x000fe2000000006b */
[----:B------:R-:W3:Y:S01]  /*03f0*/  LDCU UR19, c[0x0][0x400] ;  /* 0x00008000ff1377ac */ /* 0x000ee20008000800 */
[----:B------:R-:W-:-:S02]  /*0400*/  PRMT R106, R64, 0x7632, R106 ;  /* 0x00007632406a7816 */ /* 0x000fc4000000006a */
[----:B------:R-:W-:Y:S01]  /*0410*/  PRMT R105, R36, 0x7632, R105 ;  /* 0x0000763224697816 */ /* 0x000fe20000000069 */
[----:B------:R-:W4:Y:S01]  /*0420*/  LDCU.128 UR8, c[0x0][0x3f0] ;  /* 0x00007e00ff0877ac */ /* 0x000f220008000c00 */
[----:B------:R-:W-:Y:S02]  /*0430*/  PRMT R0, R63, 0x7632, R0 ;  /* 0x000076323f007816 */ /* 0x000fe40000000000 */
[----:B-1----:R-:W-:Y:S01]  /*0440*/  PRMT R2, R35, 0x7632, R2 ;  /* 0x0000763223027816 */ /* 0x002fe20000000002 */
[----:B------:R-:W1:Y:S01]  /*0450*/  LDCU.64 UR16, c[0x0][0x3a0] ;  /* 0x00007400ff1077ac */ /* 0x000e620008000a00 */
[----:B------:R-:W-:Y:S02]  /*0460*/  PRMT R3, R62, 0x7632, R3 ;  /* 0x000076323e037816 */ /* 0x000fe40000000003 */
[----:B------:R-:W-:Y:S01]  /*0470*/  PRMT R4, R34, 0x7632, R4 ;  /* 0x0000763222047816 */ /* 0x000fe20000000004 */
[----:B------:R-:W0:Y:S01]  /*0480*/  LDCU.64 UR20, c[0x0][0x380] ;  /* 0x00007000ff1477ac */ /* 0x000e220008000a00 */
        /* <DEDUP_REMOVED lines=19> */
[----:B01234-:R-:W-:-:S07]  /*05c0*/  PRMT R104, R24, 0x7632, R104 ;  /* 0x0000763218687816 */ /* 0x01ffce0000000068 */
.L_x_165:
[----:B------:R-:W-:-:S06]  /*05d0*/  UIMAD.WIDE UR4, UR7, 0x4, UR8 ;  /* 0x00000004070478a5 */ /* 0x000fcc000f8e0208 */
[----:B01----:R-:W-:Y:S02]  /*05e0*/  MOV R86, UR4 ;  /* 0x0000000400567c02 */ /* 0x003fe40008000f00 */
[----:B------:R-:W-:-:S05]  /*05f0*/  MOV R87, UR5 ;  /* 0x0000000500577c02 */ /* 0x000fca0008000f00 */
[----:B------:R-:W2:Y:S01]  /*0600*/  LDG.E R86, desc[UR12][R86.64] ;  /* 0x0000000c56567981 */ /* 0x000ea2000c1e1900 */
[----:B------:R-:W-:Y:S01]  /*0610*/  HFMA2 R116, -RZ, RZ, 0, 0 ;  /* 0x00000000ff747431 */ /* 0x000fe200000001ff */
[----:B--2---:R-:W-:-:S13]  /*0620*/  R2UR UR14, R86 ;  /* 0x00000000560e72ca */ /* 0x004fda00000e0000 */
[----:B------:R-:W-:-:S06]  /*0630*/  UISETP.GE.AND UP0, UPT, UR14, 0x1, UPT ;  /* 0x000000010e00788c */ /* 0x000fcc000bf06270 */
[----:B------:R-:W-:-:S05]  /*0640*/  PLOP3.LUT P0, PT, PT, PT, UP0, 0x80, 0x8 ;  /* 0x000000000008781c */ /* 0x000fca0003f0f008 */
[----:B------:R-:W-:-:S06]  /*0650*/  @UP0 UIADD3 UR4, UPT, UPT, UR14, -0x1, URZ ;  /* 0xffffffff0e040890 */ /* 0x000fcc000fffe0ff */
[----:B------:R-:W-:Y:S01]  /*0660*/  IMAD.U32 R88, RZ, RZ, UR4 ;  /* 0x00000004ff587e24 */ /* 0x000fe2000f8e00ff */
[----:B------:R-:W-:Y:S01]  /*0670*/  UIMAD.WIDE UR4, UR7, 0x4, UR10 ;  /* 0x00000004070478a5 */ /* 0x000fe2000f8e020a */
[----:B------:R-:W0:Y:S02]  /*0680*/  @P0 LDC.64 R84, c[0x0][0x390] ;  /* 0x0000e400ff540b82 */ /* 0x000e240000000a00 */
[----:B------:R-:W-:-:S03]  /*0690*/  @P0 IMAD R88, R88, UR15, RZ ;  /* 0x0000000f58580c24 */ /* 0x000fc6000f8e02ff */
[----:B------:R-:W-:Y:S01]  /*06a0*/  MOV R86, UR4 ;  /* 0x0000000400567c02 */ /* 0x000fe20008000f00 */
[----:B------:R-:W-:Y:S01]  /*06b0*/  IMAD.U32 R87, RZ, RZ, UR5 ;  /* 0x00000005ff577e24 */ /* 0x000fe2000f8e00ff */
[----:B------:R-:W-:-:S04]  /*06c0*/  @P0 SHF.R.S32.HI R89, RZ, 0x1f, R88 ;  /* 0x0000001fff590819 */ /* 0x000fc80000011458 */
[----:B------:R-:W-:Y:S01]  /*06d0*/  @P0 LEA.HI R88, R89, R88, RZ, 0x3 ;  /* 0x0000005859580211 */ /* 0x000fe200078f18ff */
[----:B------:R-:W2:Y:S03]  /*06e0*/  LDG.E R86, desc[UR12][R86.64] ;  /* 0x0000000c56567981 */ /* 0x000ea6000c1e1900 */
[----:B------:R-:W-:-:S05]  /*06f0*/  @P0 LEA.HI.SX32 R116, R88, R115, 0x1d ;  /* 0x0000007358740211 */ /* 0x000fca00078feaff */
[----:B0-----:R-:W-:-:S05]  /*0700*/  @P0 IMAD.WIDE.U32 R84, R116, 0x10, R84 ;  /* 0x0000001074540825 */ /* 0x001fca00078e0054 */
[----:B------:R-:W3:Y:S01]  /*0710*/  @P0 LDG.E.128 R80, desc[UR12][R84.64] ;  /* 0x0000000c54500981 */ /* 0x000ee2000c1e1d00 */
[----:B------:R-:W-:Y:S02]  /*0720*/  UIMAD UR4, UR7, UR15, URZ ;  /* 0x0000000f070472a4 */ /* 0x000fe4000f8e02ff */
[----:B------:R-:W-:Y:S02]  /*0730*/  UISETP.NE.U32.AND UP0, UPT, UR16, URZ, UPT ;  /* 0x000000ff1000728c */ /* 0x000fe4000bf05070 */
[----:B------:R-:W-:Y:S02]  /*0740*/  USHF.R.S32.HI UR5, URZ, 0x1f, UR4 ;  /* 0x0000001fff057899 */ /* 0x000fe40008011404 */
[----:B------:R-:W-:Y:S02]  /*0750*/  UISETP.NE.AND.EX UP0, UPT, UR17, URZ, UPT, UP0 ;  /* 0x000000ff1100728c */ /* 0x000fe4000bf05300 */
[----:B------:R-:W-:-:S06]  /*0760*/  ULEA.HI UR5, UR5, UR4, URZ, 0x3 ;  /* 0x0000000405057291 */ /* 0x000fcc000f8f18ff */
[----:B------:R-:W-:-:S04]  /*0770*/  MOV R88, UR5 ;  /* 0x0000000500587c02 */ /* 0x000fc80008000f00 */
[----:B------:R-:W-:Y:S02]  /*0780*/  LEA.HI.SX32 R115, R88, R115, 0x1d ;  /* 0x0000007358737211 */ /* 0x000fe400078feaff */
[----:B--2---:R-:W-:Y:S02]  /*0790*/  R2UR UR6, R86 ;  /* 0x00000000560672ca */ /* 0x004fe400000e0000 */
[----:B---3--:R-:W-:Y:S02]  /*07a0*/  PRMT R88, R83, 0x7632, R88 ;  /* 0x0000763253587816 */ /* 0x008fe40000000058 */
[----:B------:R-:W-:Y:S02]  /*07b0*/  PRMT R89, R82, 0x7632, R89 ;  /* 0x0000763252597816 */ /* 0x000fe40000000059 */
[----:B------:R-:W-:Y:S02]  /*07c0*/  PRMT R90, R81, 0x7632, R90 ;  /* 0x00007632515a7816 */ /* 0x000fe4000000005a */
[----:B------:R-:W-:Y:S01]  /*07d0*/  PRMT R91, R80, 0x7632, R91 ;  /* 0x00007632505b7816 */ /* 0x000fe2000000005b */
[----:B------:R-:W-:Y:S06]  /*07e0*/  BRA.U !UP0, `(.L_x_146) ;  /* 0x0000000108d87547 */ /* 0x000fec000b800000 */
[----:B------:R-:W0:Y:S02]  /*07f0*/  LDC.64 R84, c[0x0][0x3a0] ;  /* 0x0000e800ff547b82 */ /* 0x000e240000000a00 */
[----:B0-----:R-:W-:-:S06]  /*0800*/  IMAD.WIDE.U32 R84, R115, 0x10, R84 ;  /* 0x0000001073547825 */ /* 0x001fcc00078e0054 */
[----:B------:R-:W2:Y:S01]  /*0810*/  LDG.E.128 R84, desc[UR12][R84.64] ;  /* 0x0000000c54547981 */ /* 0x000ea2000c1e1d00 */
[----:B------:R-:W-:-:S13]  /*0820*/  ISETP.LT.AND P1, PT, RZ, UR14, PT ;  /* 0x0000000eff007c0c */ /* 0x000fda000bf21270 */
[----:B------:R-:W0:Y:S01]  /*0830*/  @P1 LDC R98, c[0x0][0x40c] ;  /* 0x00010300ff621b82 */ /* 0x000e220000000800 */
[----:B------:R-:W-:Y:S01]  /*0840*/  @P1 SHF.L.U32 R93, R91, 0x10, RZ ;  /* 0x000000105b5d1819 */ /* 0x000fe200000006ff */
[----:B------:R-:W-:Y:S01]  /*0850*/  @P1 IMAD.U32 R95, R90, 0x10000, RZ ;  /* 0x000100005a5f1824 */ /* 0x000fe200078e00ff */
[----:B------:R-:W-:Y:S02]  /*0860*/  @P1 SHF.L.U32 R96, R81, 0x10, RZ ;  /* 0x0000001051601819 */ /* 0x000fe400000006ff */
[----:B------:R-:W-:-:S03]  /*0870*/  @P1 SHF.L.U32 R89, R89, 0x10, RZ ;  /* 0x0000001059591819 */ /* 0x000fc600000006ff */
[----:B------:R-:W1:Y:S08]  /*0880*/  @P1 LDC R100, c[0x0][0x40c] ;  /* 0x00010300ff641b82 */ /* 0x000e700000000800 */
[----:B------:R-:W3:Y:S08]  /*0890*/  @P1 LDC R101, c[0x0][0x40c] ;  /* 0x00010300ff651b82 */ /* 0x000ef00000000800 */
[----:B------:R-:W4:Y:S08]  /*08a0*/  @P1 LDC R102, c[0x0][0x40c] ;  /* 0x00010300ff661b82 */ /* 0x000f300000000800 */
[----:B------:R-:W5:Y:S08]  /*08b0*/  @P1 LDC R103, c[0x0][0x40c] ;  /* 0x00010300ff671b82 */ /* 0x000f700000000800 */
[----:B------:R-:W5:Y:S08]  /*08c0*/  @P1 LDC R113, c[0x0][0x40c] ;  /* 0x00010300ff711b82 */ /* 0x000f700000000800 */
[----:B------:R-:W5:Y:S08]  /*08d0*/  @P1 LDC R99, c[0x0][0x40c] ;  /* 0x00010300ff631b82 */ /* 0x000f700000000800 */
[----:B------:R-:W5:Y:S01]  /*08e0*/  @P1 LDC R114, c[0x0][0x40c] ;  /* 0x00010300ff721b82 */ /* 0x000f620000000800 */
[----:B--2---:R-:W-:Y:S01]  /*08f0*/  SHF.L.U32 R91, R85, 0x10, RZ ;  /* 0x00000010555b7819 */ /* 0x004fe200000006ff */
[C---:B------:R-:W-:Y:S01]  /*0900*/  IMAD.U32 R94, R84.reuse, 0x10000, RZ ;  /* 0x00010000545e7824 */ /* 0x040fe200078e00ff */
[----:B------:R-:W-:-:S02]  /*0910*/  PRMT R90, R84, 0x7632, R90 ;  /* 0x00007632545a7816 */ /* 0x000fc4000000005a */
[----:B------:R-:W-:Y:S01]  /*0920*/  PRMT R85, R85, 0x7632, R85 ;  /* 0x0000763255557816 */ /* 0x000fe20000000055 */
[----:B-1----:R-:W-:Y:S01]  /*0930*/  @P1 FFMA.FTZ R91, R96, R100, R91 ;  /* 0x00000064605b1223 */ /* 0x002fe2000001005b */
[----:B------:R-:W-:Y:S02]  /*0940*/  SHF.L.U32 R92, R90, 0x10, RZ ;  /* 0x000000105a5c7819 */ /* 0x000fe400000006ff */
[----:B------:R-:W-:Y:S01]  /*0950*/  PRMT R84, R86, 0x7632, R84 ;  /* 0x0000763256547816 */ /* 0x000fe20000000054 */
[----:B------:R-:W-:Y:S01]  /*0960*/  IMAD.U32 R90, R85, 0x10000, RZ ;  /* 0x00010000555a7824 */ /* 0x000fe200078e00ff */
[----:B------:R-:W-:Y:S01]  /*0970*/  SHF.L.U32 R85, R87, 0x10, RZ ;  /* 0x0000001057557819 */ /* 0x000fe200000006ff */
[----:B0-----:R-:W-:Y:S01]  /*0980*/  @P1 FFMA.FTZ R92, R93, R98, R92 ;  /* 0x000000625d5c1223 */ /* 0x001fe2000001005c */
[----:B------:R-:W-:Y:S01]  /*0990*/  PRMT R87, R87, 0x7632, R87 ;  /* 0x0000763257577816 */ /* 0x000fe20000000057 */
[----:B------:R-:W-:Y:S01]  /*09a0*/  @P1 IMAD.U32 R98, R88, 0x10000, RZ ;  /* 0x0001000058621824 */ /* 0x000fe200078e00ff */
[----:B------:R-:W-:Y:S01]  /*09b0*/  SHF.L.U32 R97, R86, 0x10, RZ ;  /* 0x0000001056617819 */ /* 0x000fe200000006ff */
[----:B------:R-:W-:Y:S01]  /*09c0*/  IMAD.U32 R96, R84, 0x10000, RZ ;  /* 0x0001000054607824 */ /* 0x000fe200078e00ff */
[----:B------:R-:W-:Y:S01]  /*09d0*/  @P1 SHF.L.U32 R86, R82, 0x10, RZ ;  /* 0x0000001052561819 */ /* 0x000fe200000006ff */
[----:B---3--:R-:W-:Y:S01]  /*09e0*/  @P1 FFMA.FTZ R90, R95, R101, R90 ;  /* 0x000000655f5a1223 */ /* 0x008fe2000001005a */
[----:B------:R-:W-:Y:S01]  /*09f0*/  @P1 SHF.L.U32 R88, R83, 0x10, RZ ;  /* 0x0000001053581819 */ /* 0x000fe200000006ff */
[----:B------:R-:W-:Y:S01]  /*0a00*/  @!P1 IMAD.MOV.U32 R95, RZ, RZ, R85 ;  /* 0x000000ffff5f9224 */ /* 0x000fe200078e0055 */
[----:B------:R-:W-:Y:S01]  /*0a10*/  @P1 SHF.L.U32 R84, R80, 0x10, RZ ;  /* 0x0000001050541819 */ /* 0x000fe200000006ff */
[----:B----4-:R-:W-:Y:S01]  /*0a20*/  @P1 FFMA.FTZ R97, R86, R102, R97 ;  /* 0x0000006656611223 */ /* 0x010fe20000010061 */
[----:B------:R-:W-:Y:S01]  /*0a30*/  SHF.L.U32 R93, R87, 0x10, RZ ;  /* 0x00000010575d7819 */ /* 0x000fe200000006ff */
[----:B-----5:R-:W-:Y:S01]  /*0a40*/  @P1 FFMA.FTZ R96, R89, R103, R96 ;  /* 0x0000006759601223 */ /* 0x020fe20000010060 */
        /* <DEDUP_REMOVED lines=16> */
.L_x_146:
[----:B------:R-:W0:Y:S01]  /*0b50*/  @P0 LDC R84, c[0x0][0x40c] ;  /* 0x00010300ff540b82 */ /* 0x000e220000000800 */
[----:B------:R-:W-:Y:S01]  /*0b60*/  @P0 SHF.L.U32 R91, R91, 0x10, RZ ;  /* 0x000000105b5b0819 */ /* 0x000fe200000006ff */
[----:B------:R-:W-:Y:S01]  /*0b70*/  @P0 IMAD.U32 R89, R89, 0x10000, RZ ;  /* 0x0001000059590824 */ /* 0x000fe200078e00ff */
[----:B------:R-:W-:Y:S02]  /*0b80*/  @P0 SHF.L.U32 R86, R90, 0x10, RZ ;  /* 0x000000105a560819 */ /* 0x000fe400000006ff */
[----:B------:R-:W-:Y:S02]  /*0b90*/  CS2R R96, SRZ ;  /* 0x0000000000607805 */ /* 0x000fe4000001ff00 */
[----:B------:R-:W-:Y:S01]  /*0ba0*/  MOV R92, RZ ;  /* 0x000000ff005c7202 */ /* 0x000fe20000000f00 */
[----:B------:R-:W-:Y:S01]  /*0bb0*/  @P0 IMAD.U32 R100, R88, 0x10000, RZ ;  /* 0x0001000058640824 */ /* 0x000fe200078e00ff */
[----:B------:R-:W-:Y:S01]  /*0bc0*/  MOV R90, RZ ;  /* 0x000000ff005a7202 */ /* 0x000fe20000000f00 */
[----:B------:R-:W1:Y:S01]  /*0bd0*/  @P0 LDC R93, c[0x0][0x40c] ;  /* 0x00010300ff5d0b82 */ /* 0x000e620000000800 */
[----:B------:R-:W-:-:S07]  /*0be0*/  @P0 SHF.L.U32 R88, R82, 0x10, RZ ;  /* 0x0000001052580819 */ /* 0x000fce00000006ff */
[----:B------:R-:W2:Y:S08]  /*0bf0*/  @P0 LDC R94, c[0x0][0x40c] ;  /* 0x00010300ff5e0b82 */ /* 0x000eb00000000800 */
[----:B------:R-:W3:Y:S01]  /*0c00*/  @P0 LDC R85, c[0x0][0x40c] ;  /* 0x00010300ff550b82 */ /* 0x000ee20000000800 */
[----:B0-----:R-:W-:Y:S01]  /*0c10*/  @P0 FMUL.FTZ R92, R91, R84 ;  /* 0x000000545b5c0220 */ /* 0x001fe20000410000 */
[----:B------:R-:W-:Y:S01]  /*0c20*/  @P0 SHF.L.U32 R84, R80, 0x10, RZ ;  /* 0x0000001050540819 */ /* 0x000fe200000006ff */
[----:B------:R-:W-:-:S05]  /*0c30*/  IMAD.MOV.U32 R91, RZ, RZ, RZ ;  /* 0x000000ffff5b7224 */ /* 0x000fca00078e00ff */
[----:B------:R-:W0:Y:S01]  /*0c40*/  @P0 LDC R87, c[0x0][0x40c] ;  /* 0x00010300ff570b82 */ /* 0x000e220000000800 */
[----:B-1----:R-:W-:Y:S01]  /*0c50*/  @P0 FMUL.FTZ R90, R86, R93 ;  /* 0x0000005d565a0220 */ /* 0x002fe20000410000 */
[----:B------:R-:W-:Y:S02]  /*0c60*/  @P0 SHF.L.U32 R86, R81, 0x10, RZ ;  /* 0x0000001051560819 */ /* 0x000fe400000006ff */
[----:B------:R-:W-:-:S04]  /*0c70*/  MOV R93, RZ ;  /* 0x000000ff005d7202 */ /* 0x000fc80000000f00 */
[----:B------:R-:W1:Y:S01]  /*0c80*/  @P0 LDC R101, c[0x0][0x40c] ;  /* 0x00010300ff650b82 */ /* 0x000e620000000800 */
[----:B--2---:R-:W-:Y:S01]  /*0c90*/  @P0 FMUL.FTZ R96, R89, R94 ;  /* 0x0000005e59600220 */ /* 0x004fe20000410000 */
[----:B------:R-:W-:Y:S01]  /*0ca0*/  CS2R R94, SRZ ;  /* 0x00000000005e7805 */ /* 0x000fe2000001ff00 */
[----:B------:R-:W-:-:S05]  /*0cb0*/  @P0 IMAD.U32 R89, R83, 0x10000, RZ ;  /* 0x0001000053590824 */ /* 0x000fca00078e00ff */
[----:B------:R-:W2:Y:S01]  /*0cc0*/  @P0 LDC R99, c[0x0][0x40c] ;  /* 0x00010300ff630b82 */ /* 0x000ea20000000800 */
[----:B---3--:R-:W-:Y:S01]  /*0cd0*/  @P0 FMUL.FTZ R94, R84, R85 ;  /* 0x00000055545e0220 */ /* 0x008fe20000410000 */
[----:B------:R-:W-:-:S04]  /*0ce0*/  F2FP.BF16.F32.PACK_AB R85, RZ, R92 ;  /* 0x0000005cff55723e */ /* 0x000fc800000010ff */
[----:B------:R-:W-:Y:S02]  /*0cf0*/  F2FP.BF16.F32.PACK_AB R84, RZ, R94 ;  /* 0x0000005eff54723e */ /* 0x000fe400000010ff */
[----:B------:R-:W3:Y:S01]  /*0d00*/  @P0 LDC R98, c[0x0][0x40c] ;  /* 0x00010300ff620b82 */ /* 0x000ee20000000800 */
[----:B0-----:R-:W-:Y:S01]  /*0d10*/  @P0 FMUL.FTZ R91, R86, R87 ;  /* 0x00000057565b0220 */ /* 0x001fe20000410000 */
[----:B------:R-:W-:Y:S02]  /*0d20*/  F2FP.BF16.F32.PACK_AB R87, RZ, R90 ;  /* 0x0000005aff57723e */ /* 0x000fe400000010ff */
[----:B------:R-:W-:Y:S02]  /*0d30*/  PRMT R84, R84, 0x5410, R85 ;  /* 0x0000541054547816 */ /* 0x000fe40000000055 */
[----:B------:R-:W-:Y:S01]  /*0d40*/  F2FP.BF16.F32.PACK_AB R86, RZ, R91 ;  /* 0x0000005bff56723e */ /* 0x000fe200000010ff */
[----:B-1----:R-:W-:-:S03]  /*0d50*/  @P0 FMUL.FTZ R93, R100, R101 ;  /* 0x00000065645d0220 */ /* 0x002fc60000410000 */
[----:B------:R-:W-:Y:S01]  /*0d60*/  PRMT R85, R86, 0x5410, R87 ;  /* 0x0000541056557816 */ /* 0x000fe20000000057 */
[----:B--2---:R-:W-:Y:S01]  /*0d70*/  @P0 FMUL.FTZ R97, R88, R99 ;  /* 0x0000006358610220 */ /* 0x004fe20000410000 */
[----:B------:R-:W-:-:S04]  /*0d80*/  F2FP.BF16.F32.PACK_AB R99, RZ, R93 ;  /* 0x0000005dff63723e */ /* 0x000fc800000010ff */
[----:B------:R-:W-:Y:S01]  /*0d90*/  F2FP.BF16.F32.PACK_AB R88, RZ, R97 ;  /* 0x00000061ff58723e */ /* 0x000fe200000010ff */
[----:B---3--:R-:W-:Y:S01]  /*0da0*/  @P0 FMUL.FTZ R95, R89, R98 ;  /* 0x00000062595f0220 */ /* 0x008fe20000410000 */
[----:B------:R-:W-:-:S04]  /*0db0*/  F2FP.BF16.F32.PACK_AB R89, RZ, R96 ;  /* 0x00000060ff59723e */ /* 0x000fc800000010ff */
[----:B------:R-:W-:Y:S02]  /*0dc0*/  F2FP.BF16.F32.PACK_AB R98, RZ, R95 ;  /* 0x0000005fff62723e */ /* 0x000fe400000010ff */
[----:B------:R-:W-:Y:S02]  /*0dd0*/  PRMT R86, R88, 0x5410, R89 ;  /* 0x0000541058567816 */ /* 0x000fe40000000059 */
[----:B------:R-:W-:-:S07]  /*0de0*/  PRMT R87, R98, 0x5410, R99 ;  /* 0x0000541062577816 */ /* 0x000fce0000000063 */
.L_x_147:
[----:B------:R-:W0:Y:S01]  /*0df0*/  LDC.64 R88, c[0x0][0x3a8] ;  /* 0x0000ea00ff587b82 */ /* 0x000e220000000a00 */
[----:B------:R-:W-:-:S07]  /*0e00*/  @P0 IADD3 R103, PT, PT, R116, 0x80, RZ ;  /* 0x0000008074670810 */ /* 0x000fce0007ffe0ff */
[----:B------:R-:W1:Y:S01]  /*0e10*/  @P0 LDC.64 R100, c[0x0][0x390] ;  /* 0x0000e400ff640b82 */ /* 0x000e620000000a00 */
[----:B0-----:R-:W-:-:S05]  /*0e20*/  IMAD.WIDE.U32 R98, R115, 0x10, R88 ;  /* 0x0000001073627825 */ /* 0x001fca00078e0058 */
[----:B------:R0:W-:Y:S01]  /*0e30*/  STG.E.128 desc[UR12][R98.64], R84 ;  /* 0x0000005462007986 */ /* 0x0001e2000c101d0c */
[----:B-1----:R-:W-:-:S05]  /*0e40*/  @P0 IMAD.WIDE.U32 R100, R103, 0x10, R100 ;  /* 0x0000001067640825 */ /* 0x002fca00078e0064 */
[----:B------:R0:W5:Y:S01]  /*0e50*/  @P0 LDG.E.128 R80, desc[UR12][R100.64] ;  /* 0x0000000c64500981 */ /* 0x000162000c1e1d00 */
[----:B------:R-:W-:Y:S05]  /*0e60*/  BRA.U !UP0, `(.L_x_148) ;  /* 0x0000000108ec7547 */ /* 0x000fea000b800000 */
[----:B0-----:R-:W0:Y:S01]  /*0e70*/  LDC.64 R84, c[0x0][0x3a0] ;  /* 0x0000e800ff547b82 */ /* 0x001e220000000a00 */
[----:B------:R-:W-:-:S05]  /*0e80*/  IADD3 R87, PT, PT, R115, 0x80, RZ ;  /* 0x0000008073577810 */ /* 0x000fca0007ffe0ff */
[----:B0-----:R-:W-:-:S06]  /*0e90*/  IMAD.WIDE.U32 R84, R87, 0x10, R84 ;  /* 0x0000001057547825 */ /* 0x001fcc00078e0054 */
[----:B------:R-:W2:Y:S01]  /*0ea0*/  LDG.E.128 R84, desc[UR12][R84.64] ;  /* 0x0000000c54547981 */ /* 0x000ea2000c1e1d00 */
[----:B------:R-:W-:-:S13]  /*0eb0*/  ISETP.LT.AND P1, PT, RZ, UR14, PT ;  /* 0x0000000eff007c0c */ /* 0x000fda000bf21270 */
        /* <DEDUP_REMOVED lines=18> */
[----:B-1----:R-:W-:Y:S01]  /*0fe0*/  @P1 FFMA.FTZ R99, R120, R117, R99 ;  /* 0x0000007578631223 */ /* 0x002fe20000010063 */
[----:B------:R-:W-:-:S02]  /*0ff0*/  SHF.L.U32 R98, R85, 0x10, RZ ;  /* 0x0000001055627819 */ /* 0x000fc400000006ff */
[----:B------:R-:W-:Y:S01]  /*1000*/  SHF.L.U32 R102, R84, 0x10, RZ ;  /* 0x0000001054667819 */ /* 0x000fe200000006ff */
[----:B0-----:R-:W-:Y:S01]  /*1010*/  @P1 FFMA.FTZ R100, R101, R113, R100 ;  /* 0x0000007165641223 */ /* 0x001fe20000010064 */
[----:B------:R-:W-:Y:S01]  /*1020*/  PRMT R86, R86, 0x7632, R86 ;  /* 0x0000763256567816 */ /* 0x000fe20000000056 */
[----:B---3--:R-:W-:Y:S01]  /*1030*/  @P1 FFMA.FTZ R98, R103, R119, R98 ;  /* 0x0000007767621223 */ /* 0x008fe20000010062 */
[C---:B------:R-:W-:Y:S01]  /*1040*/  SHF.L.U32 R85, R87.reuse, 0x10, RZ ;  /* 0x0000001057557819 */ /* 0x040fe200000006ff */
[C---:B------:R-:W-:Y:S01]  /*1050*/  @P1 IMAD.U32 R119, R82.reuse, 0x10000, RZ ;  /* 0x0001000052771824 */ /* 0x040fe200078e00ff */
[----:B------:R-:W-:Y:S02]  /*1060*/  PRMT R87, R87, 0x7632, R87 ;  /* 0x0000763257577816 */ /* 0x000fe40000000057 */
[----:B------:R-:W-:Y:S01]  /*1070*/  @P1 PRMT R84, R82, 0x7632, R84 ;  /* 0x0000763252541816 */ /* 0x000fe20000000054 */
[----:B----4-:R-:W-:Y:S01]  /*1080*/  @P1 FFMA.FTZ R114, R119, R121, R114 ;  /* 0x0000007977721223 */ /* 0x010fe20000010072 */
[----:B------:R-:W-:-:S02]  /*1090*/  @P1 PRMT R101, R83, 0x7632, R101 ;  /* 0x0000763253651816 */ /* 0x000fc40000000065 */
[----:B------:R-:W-:Y:S01]  /*10a0*/  SHF.L.U32 R113, R86, 0x10, RZ ;  /* 0x0000001056717819 */ /* 0x000fe200000006ff */
[----:B------:R-:W-:Y:S01]  /*10b0*/  @P1 IMAD.U32 R84, R84, 0x10000, RZ ;  /* 0x0001000054541824 */ /* 0x000fe200078e00ff */
[----:B------:R-:W-:Y:S02]  /*10c0*/  @P1 SHF.L.U32 R120, R83, 0x10, RZ ;  /* 0x0000001053781819 */ /* 0x000fe400000006ff */
[----:B------:R-:W-:Y:S01]  /*10d0*/  @P1 SHF.L.U32 R117, R80, 0x10, RZ ;  /* 0x0000001050751819 */ /* 0x000fe200000006ff */
[----:B------:R-:W-:Y:S01]  /*10e0*/  @P1 FFMA.FTZ R113, R84, R122, R113 ;  /* 0x0000007a54711223 */ /* 0x000fe20000010071 */
[----:B------:R-:W-:Y:S01]  /*10f0*/  @P1 SHF.L.U32 R86, R101, 0x10, RZ ;  /* 0x0000001065561819 */ /* 0x000fe200000006ff */
[----:B------:R-:W-:Y:S01]  /*1100*/  IMAD.U32 R101, R87, 0x10000, RZ ;  /* 0x0001000057657824 */ /* 0x000fe200078e00ff */
[----:B------:R-:W-:Y:S01]  /*1110*/  @!P1 MOV R103, R85 ;  /* 0x0000005500679202 */ /* 0x000fe20000000f00 */
[----:B------:R-:W-:Y:S01]  /*1120*/  @P1 FFMA.FTZ R103, R120, R123, R85 ;  /* 0x0000007b78671223 */ /* 0x000fe20000010055 */
[----:B------:R-:W-:Y:S01]  /*1130*/  @P1 FFMA.FTZ R102, R117, R118, R102 ;  /* 0x0000007675661223 */ /* 0x000fe20000010066 */
        /* <DEDUP_REMOVED lines=8> */
[----:B------:R-:W-:Y:S02]  /*11c0*/  F2FP.BF16.F32.PACK_AB R87, RZ, R101 ;  /* 0x00000065ff57723e */ /* 0x000fe400000010ff */
[----:B------:R-:W-:Y:S02]  /*11d0*/  PRMT R85, R85, 0x5410, R86 ;  /* 0x0000541055557816 */ /* 0x000fe40000000056 */
[----:B------:R-:W-:Y:S02]  /*11e0*/  PRMT R86, R118, 0x5410, R119 ;  /* 0x0000541076567816 */ /* 0x000fe40000000077 */
[----:B------:R-:W-:Y:S02]  /*11f0*/  PRMT R84, R84, 0x5410, R117 ;  /* 0x0000541054547816 */ /* 0x000fe40000000075 */
[----:B------:R-:W-:Y:S01]  /*1200*/  PRMT R87, R120, 0x5410, R87 ;  /* 0x0000541078577816 */ /* 0x000fe20000000057 */
[----:B------:R-:W-:Y:S06]  /*1210*/  BRA `(.L_x_149) ;  /* 0x0000000000b87947 */ /* 0x000fec0003800000 */
.L_x_148:
[----:B0-----:R-:W0:Y:S01]  /*1220*/  @P0 LDC R87, c[0x0][0x40c] ;  /* 0x00010300ff570b82 */ /* 0x001e220000000800 */
[----:B-----5:R-:W-:Y:S02]  /*1230*/  @P0 PRMT R84, R80, 0x7632, R84 ;  /* 0x0000763250540816 */ /* 0x020fe40000000054 */
[----:B------:R-:W-:Y:S02]  /*1240*/  CS2R R100, SRZ ;  /* 0x0000000000647805 */ /* 0x000fe4000001ff00 */
[----:B------:R-:W-:Y:S01]  /*1250*/  @P0 PRMT R85, R81, 0x7632, R85 ;  /* 0x0000763251550816 */ /* 0x000fe20000000055 */
[----:B------:R-:W-:Y:S01]  /*1260*/  HFMA2 R98, -RZ, RZ, 0, 0 ;  /* 0x00000000ff627431 */ /* 0x000fe200000001ff */
[----:B------:R-:W-:Y:S01]  /*1270*/  @P0 PRMT R86, R82, 0x7632, R86 ;  /* 0x0000763252560816 */ /* 0x000fe20000000056 */
[----:B------:R-:W-:Y:S01]  /*1280*/  IMAD.MOV.U32 R113, RZ, RZ, RZ ;  /* 0x000000ffff717224 */ /* 0x000fe200078e00ff */
[----:B------:R-:W-:Y:S01]  /*1290*/  @P0 SHF.L.U32 R84, R84, 0x10, RZ ;  /* 0x0000001054540819 */ /* 0x000fe200000006ff */
[----:B------:R-:W1:Y:S01]  /*12a0*/  @P0 LDC R102, c[0x0][0x40c] ;  /* 0x00010300ff660b82 */ /* 0x000e620000000800 */
[----:B------:R-:W-:Y:S01]  /*12b0*/  @P0 SHF.L.U32 R85, R85, 0x10, RZ ;  /* 0x0000001055550819 */ /* 0x000fe200000006ff */
[----:B------:R-:W-:Y:S01]  /*12c0*/  @P0 IMAD.U32 R86, R86, 0x10000, RZ ;  /* 0x0001000056560824 */ /* 0x000fe200078e00ff */
[----:B------:R-:W-:Y:S01]  /*12d0*/  @P0 SHF.L.U32 R119, R83, 0x10, RZ ;  /* 0x0000001053770819 */ /* 0x000fe200000006ff */
[----:B------:R-:W-:-:S04]  /*12e0*/  HFMA2 R114, -RZ, RZ, 0, 0 ;  /* 0x00000000ff727431 */ /* 0x000fc800000001ff */
        /* <DEDUP_REMOVED lines=9> */
[----:B------:R-:W-:-:S04]  /*1380*/  CS2R R102, SRZ ;  /* 0x0000000000667805 */ /* 0x000fc8000001ff00 */
[----:B------:R-:W1:Y:S01]  /*1390*/  @P0 LDC R121, c[0x0][0x40c] ;  /* 0x00010300ff790b82 */ /* 0x000e620000000800 */
[----:B--2---:R-:W-:Y:S01]  /*13a0*/  @P0 FMUL.FTZ R113, R86, R99 ;  /* 0x0000006356710220 */ /* 0x004fe20000410000 */
[----:B------:R-:W-:Y:S01]  /*13b0*/  @P0 IMAD.U32 R86, R81, 0x10000, RZ ;  /* 0x0001000051560824 */ /* 0x000fe200078e00ff */
[----:B------:R-:W-:-:S05]  /*13c0*/  MOV R99, RZ ;  /* 0x000000ff00637202 */ /* 0x000fca0000000f00 */
[----:B------:R-:W2:Y:S01]  /*13d0*/  @P0 LDC R120, c[0x0][0x40c] ;  /* 0x00010300ff780b82 */ /* 0x000ea20000000800 */
[----:B---3--:R-:W-:Y:S01]  /*13e0*/  @P0 FMUL.FTZ R102, R85, R118 ;  /* 0x0000007655660220 */ /* 0x008fe20000410000 */
[----:B------:R-:W-:Y:S02]  /*13f0*/  F2FP.BF16.F32.PACK_AB R85, RZ, R100 ;  /* 0x00000064ff55723e */ /* 0x000fe400000010ff */
[----:B------:R-:W-:-:S04]  /*1400*/  F2FP.BF16.F32.PACK_AB R118, RZ, R113 ;  /* 0x00000071ff76723e */ /* 0x000fc800000010ff */
[----:B------:R-:W3:Y:S01]  /*1410*/  @P0 LDC R122, c[0x0][0x40c] ;  /* 0x00010300ff7a0b82 */ /* 0x000ee20000000800 */
[----:B0-----:R-:W-:-:S05]  /*1420*/  @P0 FMUL.FTZ R99, R86, R117 ;  /* 0x0000007556630220 */ /* 0x001fca0000410000 */
[----:B------:R-:W-:Y:S01]  /*1430*/  F2FP.BF16.F32.PACK_AB R86, RZ, R99 ;  /* 0x00000063ff56723e */ /* 0x000fe200000010ff */
[----:B-1----:R-:W-:Y:S01]  /*1440*/  @P0 FMUL.FTZ R101, R84, R121 ;  /* 0x0000007954650220 */ /* 0x002fe20000410000 */
[----:B------:R-:W-:-:S04]  /*1450*/  F2FP.BF16.F32.PACK_AB R84, RZ, R102 ;  /* 0x00000066ff54723e */ /* 0x000fc800000010ff */
[----:B------:R-:W-:Y:S01]  /*1460*/  PRMT R84, R84, 0x5410, R85 ;  /* 0x0000541054547816 */ /* 0x000fe20000000055 */
[----:B--2---:R-:W-:Y:S01]  /*1470*/  @P0 FMUL.FTZ R114, R87, R120 ;  /* 0x0000007857720220 */ /* 0x004fe20000410000 */
[----:B------:R-:W-:Y:S02]  /*1480*/  F2FP.BF16.F32.PACK_AB R87, RZ, R98 ;  /* 0x00000062ff57723e */ /* 0x000fe400000010ff */
[----:B------:R-:W-:Y:S02]  /*1490*/  F2FP.BF16.F32.PACK_AB R120, RZ, R101 ;  /* 0x00000065ff78723e */ /* 0x000fe400000010ff */
[----:B------:R-:W-:Y:S02]  /*14a0*/  F2FP.BF16.F32.PACK_AB R117, RZ, R114 ;  /* 0x00000072ff75723e */ /* 0x000fe400000010ff */
[----:B------:R-:W-:Y:S01]  /*14b0*/  PRMT R85, R86, 0x5410, R87 ;  /* 0x0000541056557816 */ /* 0x000fe20000000057 */
[----:B---3--:R-:W-:Y:S01]  /*14c0*/  @P0 FMUL.FTZ R103, R119, R122 ;  /* 0x0000007a77670220 */ /* 0x008fe20000410000 */
[----:B------:R-:W-:-:S04]  /*14d0*/  PRMT R86, R117, 0x5410, R118 ;  /* 0x0000541075567816 */ /* 0x000fc80000000076 */
[----:B------:R-:W-:-:S04]  /*14e0*/  F2FP.BF16.F32.PACK_AB R119, RZ, R103 ;  /* 0x00000067ff77723e */ /* 0x000fc800000010ff */
[----:B------:R-:W-:-:S07]  /*14f0*/  PRMT R87, R119, 0x5410, R120 ;  /* 0x0000541077577816 */ /* 0x000fce0000000078 */
.L_x_149:
[----:B------:R-:W0:Y:S01]  /*1500*/  @P0 LDC.64 R118, c[0x0][0x390] ;  /* 0x0000e400ff760b82 */ /* 0x000e220000000a00 */
[----:B------:R-:W-:Y:S01]  /*1510*/  IADD3 R121, PT, PT, R115, 0x80, RZ ;  /* 0x0000008073797810 */ /* 0x000fe20007ffe0ff */
[----:B------:R-:W-:-:S04]  /*1520*/  @P0 VIADD R117, R116, 0x100 ;  /* 0x0000010074750836 */ /* 0x000fc80000000000 */
[----:B------:R-:W-:-:S05]  /*1530*/  IMAD.WIDE.U32 R120, R121, 0x10, R88 ;  /* 0x0000001079787825 */ /* 0x000fca00078e0058 */
[----:B------:R1:W-:Y:S01]  /*1540*/  STG.E.128 desc[UR12][R120.64], R84 ;  /* 0x0000005478007986 */ /* 0x0003e2000c101d0c */
[----:B0-----:R-:W-:-:S05]  /*1550*/  @P0 IMAD.WIDE.U32 R118, R117, 0x10, R118 ;  /* 0x0000001075760825 */ /* 0x001fca00078e0076 */
[----:B------:R1:W5:Y:S01]  /*1560*/  @P0 LDG.E.128 R80, desc[UR12][R118.64] ;  /* 0x0000000c76500981 */ /* 0x000362000c1e1d00 */
[----:B------:R-:W-:Y:S05]  /*1570*/  BRA.U !UP0, `(.L_x_150) ;  /* 0x0000000108ec7547 */ /* 0x000fea000b800000 */
[----:B-1----:R-:W0:Y:S01]  /*1580*/  LDC.64 R84, c[0x0][0x3a0] ;  /* 0x0000e800ff547b82 */ /* 0x002e220000000a00 */
[----:B------:R-:W-:-:S05]  /*1590*/  IADD3 R87, PT, PT, R115, 0x100, RZ ;  /* 0x0000010073577810 */ /* 0x000fca0007ffe0ff */
[----:B0-----:R-:W-:-:S06]  /*15a0*/  IMAD.WIDE.U32 R84, R87, 0x10, R84 ;  /* 0x0000001057547825 */ /* 0x001fcc00078e0054 */
[----:B------:R-:W2:Y:S01]  /*15b0*/  LDG.E.128 R84, desc[UR12][R84.64] ;  /* 0x0000000c54547981 */ /* 0x000ea2000c1e1d00 */
[----:B------:R-:W-:-:S13]  /*15c0*/  ISETP.LT.AND P1, PT, RZ, UR14, PT ;  /* 0x0000000eff007c0c */ /* 0x000fda000bf21270 */
[----:B------:R-:W0:Y:S01]  /*15d0*/  @P1 LDC R124, c[0x0][0x40c] ;  /* 0x00010300ff7c1b82 */ /* 0x000e220000000800 */
[----:B-----5:R-:W-:Y:S01]  /*15e0*/  @P1 PRMT R117, R80, 0x7632, R117 ;  /* 0x0000763250751816 */ /* 0x020fe20000000075 */
[----:B------:R-:W-:Y:S01]  /*15f0*/  @P1 IMAD.U32 R132, R83, 0x10000, RZ ;  /* 0x0001000053841824 */ /* 0x000fe200078e00ff */
        /* <DEDUP_REMOVED lines=11> */
[C---:B--2---:R-:W-:Y:S01]  /*16b0*/  PRMT R117, R84.reuse, 0x7632, R117 ;  /* 0x0000763254757816 */ /* 0x044fe20000000075 */
[----:B------:R-:W-:Y:S01]  /*16c0*/  IMAD.U32 R122, R84, 0x10000, RZ ;  /* 0x00010000547a7824 */ /* 0x000fe200078e00ff */
[----:B------:R-:W-:-:S02]  /*16d0*/  SHF.L.U32 R119, R85, 0x10, RZ ;  /* 0x0000001055777819 */ /* 0x000fc400000006ff */
[----:B------:R-:W-:Y:S02]  /*16e0*/  SHF.L.U32 R120, R117, 0x10, RZ ;  /* 0x0000001075787819 */ /* 0x000fe400000006ff */
[----:B------:R-:W-:Y:S01]  /*16f0*/  PRMT R85, R85, 0x7632, R85 ;  /* 0x0000763255557816 */ /* 0x000fe20000000055 */
[----:B-1----:R-:W-:Y:S01]  /*1700*/  @P1 FFMA.FTZ R119, R128, R127, R119 ;  /* 0x0000007f80771223 */ /* 0x002fe20000010077 */
[----:B------:R-:W-:Y:S01]  /*1710*/  @P1 PRMT R84, R82, 0x7632, R84 ;  /* 0x0000763252541816 */ /* 0x000fe20000000054 */
[----:B0-----:R-:W-:Y:S01]  /*1720*/  @P1 FFMA.FTZ R120, R121, R124, R120 ;  /* 0x0000007c79781223 */ /* 0x001fe20000010078 */
[C---:B------:R-:W-:Y:S01]  /*1730*/  SHF.L.U32 R125, R86.reuse, 0x10, RZ ;  /* 0x00000010567d7819 */ /* 0x040fe200000006ff */
[----:B------:R-:W-:Y:S01]  /*1740*/  IMAD.U32 R118, R85, 0x10000, RZ ;  /* 0x0001000055767824 */ /* 0x000fe200078e00ff */
[----:B------:R-:W-:Y:S02]  /*1750*/  SHF.L.U32 R117, R87, 0x10, RZ ;  /* 0x0000001057757819 */ /* 0x000fe400000006ff */
[----:B------:R-:W-:Y:S01]  /*1760*/  @P1 PRMT R121, R83, 0x7632, R121 ;  /* 0x0000763253791816 */ /* 0x000fe20000000079 */
[----:B---3--:R-:W-:Y:S01]  /*1770*/  @P1 FFMA.FTZ R118, R123, R129, R118 ;  /* 0x000000817b761223 */ /* 0x008fe20000010076 */
[----:B------:R-:W-:Y:S01]  /*1780*/  PRMT R86, R86, 0x7632, R86 ;  /* 0x0000763256567816 */ /* 0x000fe20000000056 */
[----:B------:R-:W-:Y:S01]  /*1790*/  @!P1 IMAD.MOV.U32 R123, RZ, RZ, R117 ;  /* 0x000000ffff7b9224 */ /* 0x000fe200078e0075 */
[----:B------:R-:W-:Y:S01]  /*17a0*/  PRMT R87, R87, 0x7632, R87 ;  /* 0x0000763257577816 */ /* 0x000fe20000000057 */
[----:B----4-:R-:W-:Y:S01]  /*17b0*/  @P1 FFMA.FTZ R123, R132, R133, R117 ;  /* 0x00000085847b1223 */ /* 0x010fe20000010075 */
[----:B------:R-:W-:Y:S01]  /*17c0*/  @P1 SHF.L.U32 R85, R84, 0x10, RZ ;  /* 0x0000001054551819 */ /* 0x000fe200000006ff */
[----:B------:R-:W-:Y:S01]  /*17d0*/  IMAD.U32 R124, R86, 0x10000, RZ ;  /* 0x00010000567c7824 */ /* 0x000fe200078e00ff */
[----:B------:R-:W-:-:S02]  /*17e0*/  @P1 SHF.L.U32 R84, R121, 0x10, RZ ;  /* 0x0000001079541819 */ /* 0x000fc400000006ff */
[----:B------:R-:W-:Y:S01]  /*17f0*/  @P1 SHF.L.U32 R128, R82, 0x10, RZ ;  /* 0x0000001052801819 */ /* 0x000fe200000006ff */
[----:B------:R-:W-:Y:S01]  /*1800*/  @P1 FFMA.FTZ R124, R85, R131, R124 ;  /* 0x00000083557c1223 */ /* 0x000fe2000001007c */
[----:B------:R-:W-:Y:S02]  /*1810*/  @P1 SHF.L.U32 R127, R80, 0x10, RZ ;  /* 0x00000010507f1819 */ /* 0x000fe400000006ff */
        /* <DEDUP_REMOVED lines=17> */
.L_x_150:
[----:B-1----:R-:W0:Y:S01]  /*1930*/  @P0 LDC R87, c[0x0][0x40c] ;  /* 0x00010300ff570b82 */ /* 0x002e220000000800 */
[----:B-----5:R-:W-:Y:S02]  /*1940*/  @P0 PRMT R84, R80, 0x7632, R84 ;  /* 0x0000763250540816 */ /* 0x020fe40000000054 */
[----:B------:R-:W-:Y:S02]  /*1950*/  CS2R R120, SRZ ;  /* 0x0000000000787805 */ /* 0x000fe4000001ff00 */
[----:B------:R-:W-:Y:S02]  /*1960*/  @P0 PRMT R85, R81, 0x7632, R85 ;  /* 0x0000763251550816 */ /* 0x000fe40000000055 */
[----:B------:R-:W-:Y:S02]  /*1970*/  CS2R R124, SRZ ;  /* 0x00000000007c7805 */ /* 0x000fe4000001ff00 */
[----:B------:R-:W-:Y:S02]  /*1980*/  @P0 PRMT R86, R82, 0x7632, R86 ;  /* 0x0000763252560816 */ /* 0x000fe40000000056 */
[----:B------:R-:W-:Y:S01]  /*1990*/  @P0 SHF.L.U32 R84, R84, 0x10, RZ ;  /* 0x0000001054540819 */ /* 0x000fe200000006ff */
[----:B------:R-:W1:Y:S01]  /*19a0*/  @P0 LDC R122, c[0x0][0x40c] ;  /* 0x00010300ff7a0b82 */ /* 0x000e620000000800 */
[----:B------:R-:W-:Y:S01]  /*19b0*/  @P0 IMAD.U32 R85, R85, 0x10000, RZ ;  /* 0x0001000055550824 */ /* 0x000fe200078e00ff */
[----:B------:R-:W-:-:S02]  /*19c0*/  @P0 SHF.L.U32 R86, R86, 0x10, RZ ;  /* 0x0000001056560819 */ /* 0x000fc400000006ff */
[----:B------:R-:W-:Y:S02]  /*19d0*/  MOV R118, RZ ;  /* 0x000000ff00767202 */ /* 0x000fe40000000f00 */
[C---:B------:R-:W-:Y:S02]  /*19e0*/  @P0 SHF.L.U32 R127, R83.reuse, 0x10, RZ ;  /* 0x00000010537f0819 */ /* 0x040fe400000006ff */
        /* <DEDUP_REMOVED lines=12> */
[----:B------:R-:W-:Y:S01]  /*1ab0*/  @P0 SHF.L.U32 R86, R81, 0x10, RZ ;  /* 0x0000001051560819 */ /* 0x000fe200000006ff */
[----:B------:R-:W-:-:S05]  /*1ac0*/  IMAD.MOV.U32 R119, RZ, RZ, RZ ;  /* 0x000000ffff777224 */ /* 0x000fca00078e00ff */
        /* <DEDUP_REMOVED lines=19> */
.L_x_151:
        /* <DEDUP_REMOVED lines=67> */
.L_x_152:
[----:B-1----:R-:W0:Y:S01]  /*2030*/  @P0 LDC R87, c[0x0][0x40c] ;  /* 0x00010300ff570b82 */ /* 0x002e220000000800 */
[----:B-----5:R-:W-:Y:S01]  /*2040*/  @P0 PRMT R84, R80, 0x7632, R84 ;  /* 0x0000763250540816 */ /* 0x020fe20000000054 */
[----:B------:R-:W-:Y:S01]  /*2050*/  HFMA2 R126, -RZ, RZ, 0, 0 ;  /* 0x00000000ff7e7431 */ /* 0x000fe200000001ff */
[----:B------:R-:W-:Y:S02]  /*2060*/  @P0 PRMT R85, R81, 0x7632, R85 ;  /* 0x0000763251550816 */ /* 0x000fe40000000055 */
[----:B------:R-:W-:Y:S02]  /*2070*/  CS2R R128, SRZ ;  /* 0x0000000000807805 */ /* 0x000fe4000001ff00 */
[----:B------:R-:W-:Y:S02]  /*2080*/  @P0 PRMT R86, R82, 0x7632, R86 ;  /* 0x0000763252560816 */ /* 0x000fe40000000056 */
[----:B------:R-:W-:Y:S02]  /*2090*/  CS2R R132, SRZ ;  /* 0x0000000000847805 */ /* 0x000fe4000001ff00 */
[----:B------:R-:W-:Y:S01]  /*20a0*/  @P0 SHF.L.U32 R84, R84, 0x10, RZ ;  /* 0x0000001054540819 */ /* 0x000fe200000006ff */
[----:B------:R-:W1:Y:S01]  /*20b0*/  @P0 LDC R130, c[0x0][0x40c] ;  /* 0x00010300ff820b82 */ /* 0x000e620000000800 */
[----:B------:R-:W-:Y:S01]  /*20c0*/  @P0 IMAD.U32 R85, R85, 0x10000, RZ ;  /* 0x0001000055550824 */ /* 0x000fe200078e00ff */
[----:B------:R-:W-:-:S02]  /*20d0*/  @P0 SHF.L.U32 R86, R86, 0x10, RZ ;  /* 0x0000001056560819 */ /* 0x000fc400000006ff */
[----:B------:R-:W-:-:S04]  /*20e0*/  @P0 SHF.L.U32 R135, R83, 0x10, RZ ;  /* 0x0000001053870819 */ /* 0x000fc800000006ff */
        /* <DEDUP_REMOVED lines=33> */
.L_x_153:
        /* <DEDUP_REMOVED lines=14> */
[----:B-----5:R-:W-:Y:S02]  /*23e0*/  @P1 PRMT R135, R80, 0x7632, R135 ;  /* 0x0000763250871816 */ /* 0x020fe40000000087 */
[----:B------:R-:W-:Y:S02]  /*23f0*/  @P1 SHF.L.U32 R138, R81, 0x10, RZ ;  /* 0x00000010518a1819 */ /* 0x000fe400000006ff */
[----:B------:R-:W-:Y:S01]  /*2400*/  @P1 SHF.L.U32 R148, R82, 0x10, RZ ;  /* 0x0000001052941819 */ /* 0x000fe200000006ff */
[----:B------:R-:W-:Y:S02]  /*2410*/  @P1 IMAD.U32 R135, R135, 0x10000, RZ ;  /* 0x0001000087871824 */ /* 0x000fe400078e00ff */
[----:B------:R-:W1:Y:S08]  /*2420*/  @P1 LDC R145, c[0x0][0x40c] ;  /* 0x00010300ff911b82 */ /* 0x000e700000000800 */
[----:B------:R-:W3:Y:S08]  /*2430*/  @P1 LDC R146, c[0x0][0x40c] ;  /* 0x00010300ff921b82 */ /* 0x000ef00000000800 */
[----:B------:R-:W4:Y:S08]  /*2440*/  @P1 LDC R147, c[0x0][0x40c] ;  /* 0x00010300ff931b82 */ /* 0x000f300000000800 */
[----:B------:R-:W3:Y:S08]  /*2450*/  @P1 LDC R142, c[0x0][0x40c] ;  /* 0x00010300ff8e1b82 */ /* 0x000ef00000000800 */
[----:B------:R-:W4:Y:S08]  /*2460*/  @P1 LDC R143, c[0x0][0x40c] ;  /* 0x00010300ff8f1b82 */ /* 0x000f300000000800 */
[----:B------:R-:W4:Y:S01]  /*2470*/  @P1 LDC R144, c[0x0][0x40c] ;  /* 0x00010300ff901b82 */ /* 0x000f220000000800 */
[----:B--2---:R-:W-:-:S02]  /*2480*/  PRMT R117, R84, 0x7632, R117 ;  /* 0x0000763254757816 */ /* 0x004fc40000000075 */
[----:B------:R-:W-:Y:S02]  /*2490*/  SHF.L.U32 R137, R85, 0x10, RZ ;  /* 0x0000001055897819 */ /* 0x000fe400000006ff */
[----:B------:R-:W-:-:S03]  /*24a0*/  SHF.L.U32 R134, R117, 0x10, RZ ;  /* 0x0000001075867819 */ /* 0x000fc600000006ff */
[----:B------:R-:W2:Y:S01]  /*24b0*/  @P1 LDC R117, c[0x0][0x40c] ;  /* 0x00010300ff751b82 */ /* 0x000ea20000000800 */
[----:B------:R-:W-:Y:S01]  /*24c0*/  SHF.L.U32 R139, R84, 0x10, RZ ;  /* 0x00000010548b7819 */ /* 0x000fe200000006ff */
[----:B-1----:R-:W-:Y:S01]  /*24d0*/  @P1 FFMA.FTZ R137, R138, R145, R137 ;  /* 0x000000918a891223 */ /* 0x002fe20000010089 */
[----:B0-----:R-:W-:Y:S01]  /*24e0*/  @P1 FFMA.FTZ R134, R135, R136, R134 ;  /* 0x0000008887861223 */ /* 0x001fe20000010086 */
[----:B------:R-:W-:Y:S01]  /*24f0*/  @P1 PRMT R136, R81, 0x7632, R136 ;  /* 0x0000763251881816 */ /* 0x000fe20000000088 */
[----:B------:R-:W-:Y:S01]  /*2500*/  @P1 IMAD.U32 R145, R83, 0x10000, RZ ;  /* 0x0001000053911824 */ /* 0x000fe200078e00ff */
[----:B------:R-:W-:Y:S02]  /*2510*/  PRMT R135, R85, 0x7632, R135 ;  /* 0x0000763255877816 */ /* 0x000fe40000000087 */
[C---:B------:R-:W-:Y:S01]  /*2520*/  SHF.L.U32 R140, R87.reuse, 0x10, RZ ;  /* 0x00000010578c7819 */ /* 0x040fe200000006ff */
[----:B------:R-:W-:Y:S01]  /*2530*/  @P1 IMAD.U32 R141, R136, 0x10000, RZ ;  /* 0x00010000888d1824 */ /* 0x000fe200078e00ff */
[----:B------:R-:W-:Y:S01]  /*2540*/  PRMT R87, R87, 0x7632, R87 ;  /* 0x0000763257577816 */ /* 0x000fe20000000057 */
[----:B------:R-:W-:Y:S01]  /*2550*/  IMAD.U32 R136, R135, 0x10000, RZ ;  /* 0x0001000087887824 */ /* 0x000fe200078e00ff */
[C---:B------:R-:W-:Y:S01]  /*2560*/  SHF.L.U32 R135, R86.reuse, 0x10, RZ ;  /* 0x0000001056877819 */ /* 0x040fe200000006ff */
[----:B---3--:R-:W-:Y:S01]  /*2570*/  @P1 FFMA.FTZ R140, R145, R142, R140 ;  /* 0x0000008e918c1223 */ /* 0x008fe2000001008c */
[----:B------:R-:W-:Y:S01]  /*2580*/  PRMT R86, R86, 0x7632, R86 ;  /* 0x0000763256567816 */ /* 0x000fe20000000056 */
[----:B------:R-:W-:Y:S01]  /*2590*/  @P1 FFMA.FTZ R136, R141, R146, R136 ;  /* 0x000000928d881223 */ /* 0x000fe20000010088 */
[----:B------:R-:W-:Y:S01]  /*25a0*/  @P1 PRMT R84, R82, 0x7632, R84 ;  /* 0x0000763252541816 */ /* 0x000fe20000000054 */
[----:B----4-:R-:W-:Y:S01]  /*25b0*/  @P1 FFMA.FTZ R135, R148, R147, R135 ;  /* 0x0000009394871223 */ /* 0x010fe20000010087 */
[----:B------:R-:W-:-:S02]  /*25c0*/  @P1 PRMT R85, R83, 0x7632, R85 ;  /* 0x0000763253551816 */ /* 0x000fc40000000055 */
[----:B------:R-:W-:Y:S01]  /*25d0*/  @P1 SHF.L.U32 R146, R80, 0x10, RZ ;  /* 0x0000001050921819 */ /* 0x000fe200000006ff */
[----:B------:R-:W-:Y:S01]  /*25e0*/  @P1 IMAD.U32 R84, R84, 0x10000, RZ ;  /* 0x0001000054541824 */ /* 0x000fe200078e00ff */
[----:B------:R-:W-:Y:S02]  /*25f0*/  SHF.L.U32 R141, R86, 0x10, RZ ;  /* 0x00000010568d7819 */ /* 0x000fe400000006ff */
[----:B------:R-:W-:Y:S01]  /*2600*/  @P1 SHF.L.U32 R85, R85, 0x10, RZ ;  /* 0x0000001055551819 */ /* 0x000fe200000006ff */
[----:B------:R-:W-:Y:S01]  /*2610*/  @P1 FFMA.FTZ R139, R146, R143, R139 ;  /* 0x0000008f928b1223 */ /* 0x000fe2000001008b */
[----:B------:R-:W-:Y:S01]  /*2620*/  SHF.L.U32 R138, R87, 0x10, RZ ;  /* 0x00000010578a7819 */ /* 0x000fe200000006ff */
[----:B--2---:R-:W-:Y:S01]  /*2630*/  @P1 FFMA.FTZ R141, R84, R117, R141 ;  /* 0x00000075548d1223 */ /* 0x004fe2000001008d */
        /* <DEDUP_REMOVED lines=14> */
.L_x_154:
[----:B-1----:R-:W0:Y:S01]  /*2720*/  @P0 LDC R87, c[0x0][0x40c] ;  /* 0x00010300ff570b82 */ /* 0x002e220000000800 */
[----:B-----5:R-:W-:Y:S01]  /*2730*/  @P0 PRMT R84, R80, 0x7632, R84 ;  /* 0x0000763250540816 */ /* 0x020fe20000000054 */
[----:B------:R-:W-:Y:S01]  /*2740*/  IMAD.MOV.U32 R134, RZ, RZ, RZ ;  /* 0x000000ffff867224 */ /* 0x000fe200078e00ff */
[----:B------:R-:W-:Y:S02]  /*2750*/  @P0 PRMT R85, R81, 0x7632, R85 ;  /* 0x0000763251550816 */ /* 0x000fe40000000055 */
[----:B------:R-:W-:Y:S02]  /*2760*/  CS2R R136, SRZ ;  /* 0x0000000000887805 */ /* 0x000fe4000001ff00 */
[----:B------:R-:W-:Y:S02]  /*2770*/  @P0 PRMT R86, R82, 0x7632, R86 ;  /* 0x0000763252560816 */ /* 0x000fe40000000056 */
[----:B------:R-:W-:Y:S02]  /*2780*/  CS2R R140, SRZ ;  /* 0x00000000008c7805 */ /* 0x000fe4000001ff00 */
[----:B------:R-:W-:Y:S01]  /*2790*/  @P0 SHF.L.U32 R84, R84, 0x10, RZ ;  /* 0x0000001054540819 */ /* 0x000fe200000006ff */
[----:B------:R-:W1:Y:S01]  /*27a0*/  @P0 LDC R138, c[0x0][0x40c] ;  /* 0x00010300ff8a0b82 */ /* 0x000e620000000800 */
[----:B------:R-:W-:Y:S01]  /*27b0*/  @P0 SHF.L.U32 R85, R85, 0x10, RZ ;  /* 0x0000001055550819 */ /* 0x000fe200000006ff */
[----:B------:R-:W-:-:S02]  /*27c0*/  @P0 IMAD.U32 R86, R86, 0x10000, RZ ;  /* 0x0001000056560824 */ /* 0x000fc400078e00ff */
[----:B------:R-:W-:-:S04]  /*27d0*/  @P0 IMAD.U32 R143, R83, 0x10000, RZ ;  /* 0x00010000538f0824 */ /* 0x000fc800078e00ff */
        /* <DEDUP_REMOVED lines=8> */
[----:B------:R-:W-:Y:S02]  /*2860*/  @P0 SHF.L.U32 R85, R80, 0x10, RZ ;  /* 0x0000001050550819 */ /* 0x000fe400000006ff */
[----:B------:R-:W-:-:S04]  /*2870*/  CS2R R138, SRZ ;  /* 0x00000000008a7805 */ /* 0x000fc8000001ff00 */
[----:B------:R-:W1:Y:S01]  /*2880*/  @P0 LDC R145, c[0x0][0x40c] ;  /* 0x00010300ff910b82 */ /* 0x000e620000000800 */
[----:B--2---:R-:W-:Y:S01]  /*2890*/  @P0 FMUL.FTZ R141, R86, R135 ;  /* 0x00000087568d0220 */ /* 0x004fe20000410000 */
[----:B------:R-:W-:Y:S02]  /*28a0*/  @P0 SHF.L.U32 R86, R81, 0x10, RZ ;  /* 0x0000001051560819 */ /* 0x000fe400000006ff */
[----:B------:R-:W-:-:S04]  /*28b0*/  MOV R135, RZ ;  /* 0x000000ff00877202 */ /* 0x000fc80000000f00 */
        /* <DEDUP_REMOVED lines=19> */
.L_x_155:
[----:B------:R-:W0:Y:S01]  /*29f0*/  @P0 LDC.64 R142, c[0x0][0x390] ;  /* 0x0000e400ff8e0b82 */ /* 0x000e220000000a00 */
[----:B------:R-:W-:Y:S02]  /*2a00*/  IADD3 R145, PT, PT, R115, 0x200, RZ ;  /* 0x0000020073917810 */ /* 0x000fe40007ffe0ff */
[----:B------:R-:W-:-:S03]  /*2a10*/  @P0 IADD3 R117, PT, PT, R116, 0x280, RZ ;  /* 0x0000028074750810 */ /* 0x000fc60007ffe0ff */
[----:B------:R-:W-:-:S05]  /*2a20*/  IMAD.WIDE.U32 R144, R145, 0x10, R88 ;  /* 0x0000001091907825 */ /* 0x000fca00078e0058 */
[----:B------:R1:W-:Y:S01]  /*2a30*/  STG.E.128 desc[UR12][R144.64], R84 ;  /* 0x0000005490007986 */ /* 0x0003e2000c101d0c */
[----:B0-----:R-:W-:-:S05]  /*2a40*/  @P0 IMAD.WIDE.U32 R142, R117, 0x10, R142 ;  /* 0x00000010758e0825 */ /* 0x001fca00078e008e */
[----:B------:R1:W5:Y:S01]  /*2a50*/  @P0 LDG.E.128 R80, desc[UR12][R142.64] ;  /* 0x0000000c8e500981 */ /* 0x000362000c1e1d00 */
[----:B------:R-:W-:Y:S05]  /*2a60*/  BRA.U !UP0, `(.L_x_156) ;  /* 0x0000000108e87547 */ /* 0x000fea000b800000 */
[----:B-1----:R-:W0:Y:S01]  /*2a70*/  LDC.64 R84, c[0x0][0x3a0] ;  /* 0x0000e800ff547b82 */ /* 0x002e220000000a00 */
[----:B------:R-:W-:-:S04]  /*2a80*/  VIADD R87, R115, 0x280 ;  /* 0x0000028073577836 */ /* 0x000fc80000000000 */
[----:B0-----:R-:W-:-:S06]  /*2a90*/  IMAD.WIDE.U32 R84, R87, 0x10, R84 ;  /* 0x0000001057547825 */ /* 0x001fcc00078e0054 */
[----:B------:R-:W2:Y:S01]  /*2aa0*/  LDG.E.128 R84, desc[UR12][R84.64] ;  /* 0x0000000c54547981 */ /* 0x000ea2000c1e1d00 */
[----:B------:R-:W-:-:S13]  /*2ab0*/  ISETP.LT.AND P1, PT, RZ, UR14, PT ;  /* 0x0000000eff007c0c */ /* 0x000fda000bf21270 */
[----:B------:R-:W0:Y:S01]  /*2ac0*/  @P1 LDC R144, c[0x0][0x40c] ;  /* 0x00010300ff901b82 */ /* 0x000e220000000800 */
[----:B-----5:R-:W-:Y:S01]  /*2ad0*/  @P1 PRMT R143, R80, 0x7632, R143 ;  /* 0x00007632508f1816 */ /* 0x020fe2000000008f */
[----:B------:R-:W-:-:S03]  /*2ae0*/  @P1 IMAD.U32 R146, R81, 0x10000, RZ ;  /* 0x0001000051921824 */ /* 0x000fc600078e00ff */
[----:B------:R-:W-:-:S03]  /*2af0*/  @P1 SHF.L.U32 R143, R143, 0x10, RZ ;  /* 0x000000108f8f1819 */ /* 0x000fc600000006ff */
[----:B------:R-:W1:Y:S08]  /*2b00*/  @P1 LDC R148, c[0x0][0x40c] ;  /* 0x00010300ff941b82 */ /* 0x000e700000000800 */
[----:B------:R-:W3:Y:S08]  /*2b10*/  @P1 LDC R147, c[0x0][0x40c] ;  /* 0x00010300ff931b82 */ /* 0x000ef00000000800 */
[----:B------:R-:W4:Y:S08]  /*2b20*/  @P1 LDC R149, c[0x0][0x40c] ;  /* 0x00010300ff951b82 */ /* 0x000f300000000800 */
[----:B------:R-:W4:Y:S08]  /*2b30*/  @P1 LDC R150, c[0x0][0x40c] ;  /* 0x00010300ff961b82 */ /* 0x000f300000000800 */
[----:B------:R-:W4:Y:S01]  /*2b40*/  @P1 LDC R151, c[0x0][0x40c] ;  /* 0x00010300ff971b82 */ /* 0x000f220000000800 */
[----:B--2---:R-:W-:-:S02]  /*2b50*/  PRMT R117, R84, 0x7632, R117 ;  /* 0x0000763254757816 */ /* 0x004fc40000000075 */
[----:B------:R-:W-:Y:S02]  /*2b60*/  SHF.L.U32 R145, R85, 0x10, RZ ;  /* 0x0000001055917819 */ /* 0x000fe400000006ff */
[----:B------:R-:W-:Y:S02]  /*2b70*/  SHF.L.U32 R142, R117, 0x10, RZ ;  /* 0x00000010758e7819 */ /* 0x000fe400000006ff */
[----:B------:R-:W-:Y:S01]  /*2b80*/  PRMT R117, R85, 0x7632, R117 ;  /* 0x0000763255757816 */ /* 0x000fe20000000075 */
[----:B---3--:R-:W-:Y:S01]  /*2b90*/  @P1 FFMA.FTZ R145, R146, R147, R145 ;  /* 0x0000009392911223 */ /* 0x008fe20000010091 */
[----:B------:R-:W-:Y:S01]  /*2ba0*/  @P1 PRMT R85, R81, 0x7632, R85 ;  /* 0x0000763251551816 */ /* 0x000fe20000000055 */
[----:B0-----:R-:W-:Y:S01]  /*2bb0*/  @P1 FFMA.FTZ R142, R143, R144, R142 ;  /* 0x000000908f8e1223 */ /* 0x001fe2000001008e */
[----:B------:R-:W-:Y:S02]  /*2bc0*/  SHF.L.U32 R144, R117, 0x10, RZ ;  /* 0x0000001075907819 */ /* 0x000fe400000006ff */
[----:B------:R-:W0:Y:S01]  /*2bd0*/  @P1 LDC R117, c[0x0][0x40c] ;  /* 0x00010300ff751b82 */ /* 0x000e220000000800 */
[----:B------:R-:W-:Y:S01]  /*2be0*/  @P1 IMAD.U32 R85, R85, 0x10000, RZ ;  /* 0x0001000055551824 */ /* 0x000fe200078e00ff */
[----:B------:R-:W-:-:S02]  /*2bf0*/  SHF.L.U32 R143, R86, 0x10, RZ ;  /* 0x00000010568f7819 */ /* 0x000fc400000006ff */
[----:B------:R-:W-:Y:S01]  /*2c00*/  @P1 SHF.L.U32 R146, R82, 0x10, RZ ;  /* 0x0000001052921819 */ /* 0x000fe200000006ff */
[----:B-1----:R-:W-:Y:S01]  /*2c10*/  @P1 FFMA.FTZ R144, R85, R148, R144 ;  /* 0x0000009455901223 */ /* 0x002fe20000010090 */
[----:B------:R-:W-:Y:S02]  /*2c20*/  PRMT R86, R86, 0x7632, R86 ;  /* 0x0000763256567816 */ /* 0x000fe40000000056 */
[----:B------:R-:W1:Y:S01]  /*2c30*/  @P1 LDC R148, c[0x0][0x40c] ;  /* 0x00010300ff941b82 */ /* 0x000e620000000800 */
[----:B------:R-:W-:Y:S01]  /*2c40*/  @P1 PRMT R85, R82, 0x7632, R85 ;  /* 0x0000763252551816 */ /* 0x000fe20000000055 */
[----:B----4-:R-:W-:Y:S01]  /*2c50*/  @P1 FFMA.FTZ R143, R146, R149, R143 ;  /* 0x00000095928f1223 */ /* 0x010fe2000001008f */
[----:B------:R-:W-:Y:S01]  /*2c60*/  IMAD.U32 R147, R86, 0x10000, RZ ;  /* 0x0001000056937824 */ /* 0x000fe200078e00ff */
[----:B------:R-:W-:Y:S02]  /*2c70*/  SHF.L.U32 R146, R87, 0x10, RZ ;  /* 0x0000001057927819 */ /* 0x000fe400000006ff */
[----:B------:R-:W-:Y:S01]  /*2c80*/  @P1 SHF.L.U32 R86, R85, 0x10, RZ ;  /* 0x0000001055561819 */ /* 0x000fe200000006ff */
[----:B------:R-:W-:Y:S01]  /*2c90*/  @P1 IMAD.U32 R85, R83, 0x10000, RZ ;  /* 0x0001000053551824 */ /* 0x000fe200078e00ff */
[----:B------:R-:W-:-:S03]  /*2ca0*/  PRMT R87, R87, 0x7632, R87 ;  /* 0x0000763257577816 */ /* 0x000fc60000000057 */
[----:B------:R-:W-:Y:S01]  /*2cb0*/  @P1 FFMA.FTZ R147, R86, R150, R147 ;  /* 0x0000009656931223 */ /* 0x000fe20000010093 */
[----:B------:R-:W-:Y:S01]  /*2cc0*/  SHF.L.U32 R149, R87, 0x10, RZ ;  /* 0x0000001057957819 */ /* 0x000fe200000006ff */
[----:B------:R-:W-:Y:S01]  /*2cd0*/  @P1 IMAD.U32 R87, R80, 0x10000, RZ ;  /* 0x0001000050571824 */ /* 0x000fe200078e00ff */
[----:B------:R-:W-:Y:S02]  /*2ce0*/  F2FP.BF16.F32.PACK_AB R86, RZ, R144 ;  /* 0x00000090ff56723e */ /* 0x000fe400000010ff */
[----:B------:R-:W-:Y:S01]  /*2cf0*/  F2FP.BF16.F32.PACK_AB R150, RZ, R143 ;  /* 0x0000008fff96723e */ /* 0x000fe200000010ff */
[----:B-1----:R-:W-:Y:S01]  /*2d00*/  @P1 FFMA.FTZ R146, R85, R148, R146 ;  /* 0x0000009455921223 */ /* 0x002fe20000010092 */
[----:B------:R-:W-:Y:S02]  /*2d10*/  @P1 PRMT R85, R83, 0x7632, R85 ;  /* 0x0000763253551816 */ /* 0x000fe40000000055 */
[----:B------:R-:W-:Y:S02]  /*2d20*/  SHF.L.U32 R148, R84, 0x10, RZ ;  /* 0x0000001054947819 */ /* 0x000fe400000006ff */
[----:B------:R-:W-:-:S02]  /*2d30*/  @P1 SHF.L.U32 R84, R85, 0x10, RZ ;  /* 0x0000001055541819 */ /* 0x000fc400000006ff */
[----:B------:R-:W-:Y:S01]  /*2d40*/  F2FP.BF16.F32.PACK_AB R85, RZ, R145 ;  /* 0x00000091ff55723e */ /* 0x000fe200000010ff */
[----:B0-----:R-:W-:Y:S01]  /*2d50*/  @P1 FFMA.FTZ R148, R87, R117, R148 ;  /* 0x0000007557941223 */ /* 0x001fe20000010094 */
[----:B------:R-:W-:Y:S01]  /*2d60*/  F2FP.BF16.F32.PACK_AB R117, RZ, R142 ;  /* 0x0000008eff75723e */ /* 0x000fe200000010ff */
[----:B------:R-:W-:Y:S01]  /*2d70*/  @P1 FFMA.FTZ R149, R84, R151, R149 ;  /* 0x0000009754951223 */ /* 0x000fe20000010095 */
        /* <DEDUP_REMOVED lines=9> */
.L_x_156:
[----:B------:R-:W0:Y:S01]  /*2e10*/  @P0 LDC R117, c[0x0][0x40c] ;  /* 0x00010300ff750b82 */ /* 0x000e220000000800 */
[----:B-1---5:R-:W-:Y:S01]  /*2e20*/  @P0 PRMT R84, R80, 0x7632, R84 ;  /* 0x0000763250540816 */ /* 0x022fe20000000054 */
[----:B------:R-:W-:Y:S01]  /*2e30*/  HFMA2 R142, -RZ, RZ, 0, 0 ;  /* 0x00000000ff8e7431 */ /* 0x000fe200000001ff */
[----:B------:R-:W-:Y:S02]  /*2e40*/  @P0 PRMT R85, R81, 0x7632, R85 ;  /* 0x0000763251550816 */ /* 0x000fe40000000055 */
[----:B------:R-:W-:Y:S02]  /*2e50*/  CS2R R144, SRZ ;  /* 0x0000000000907805 */ /* 0x000fe4000001ff00 */
[----:B------:R-:W-:Y:S01]  /*2e60*/  CS2R R148, SRZ ;  /* 0x0000000000947805 */ /* 0x000fe2000001ff00 */
[----:B------:R-:W-:Y:S01]  /*2e70*/  @P0 IMAD.U32 R84, R84, 0x10000, RZ ;  /* 0x0001000054540824 */ /* 0x000fe200078e00ff */
[----:B------:R-:W-:Y:S01]  /*2e80*/  @P0 SHF.L.U32 R85, R85, 0x10, RZ ;  /* 0x0000001055550819 */ /* 0x000fe200000006ff */
[----:B------:R-:W1:Y:S01]  /*2e90*/  @P0 LDC R86, c[0x0][0x40c] ;  /* 0x00010300ff560b82 */ /* 0x000e620000000800 */
[----:B------:R-:W-:-:S07]  /*2ea0*/  MOV R147, RZ ;  /* 0x000000ff00937202 */ /* 0x000fce0000000f00 */
[----:B------:R-:W2:Y:S08]  /*2eb0*/  @P0 LDC R143, c[0x0][0x40c] ;  /* 0x00010300ff8f0b82 */ /* 0x000eb00000000800 */
[----:B------:R-:W3:Y:S01]  /*2ec0*/  @P0 LDC R146, c[0x0][0x40c] ;  /* 0x00010300ff920b82 */ /* 0x000ee20000000800 */
[----:B0-----:R-:W-:Y:S01]  /*2ed0*/  @P0 FMUL.FTZ R142, R84, R117 ;  /* 0x00000075548e0220 */ /* 0x001fe20000410000 */
[----:B------:R-:W-:-:S05]  /*2ee0*/  @P0 PRMT R84, R82, 0x7632, R84 ;  /* 0x0000763252540816 */ /* 0x000fca0000000054 */
[----:B------:R-:W-:Y:S01]  /*2ef0*/  @P0 IMAD.U32 R84, R84, 0x10000, RZ ;  /* 0x0001000054540824 */ /* 0x000fe200078e00ff */
[----:B------:R-:W0:Y:S01]  /*2f00*/  @P0 LDC R87, c[0x0][0x40c] ;  /* 0x00010300ff570b82 */ /* 0x000e220000000800 */
[----:B-1----:R-:W-:Y:S01]  /*2f10*/  @P0 FMUL.FTZ R144, R85, R86 ;  /* 0x0000005655900220 */ /* 0x002fe20000410000 */
[----:B------:R-:W-:Y:S02]  /*2f20*/  @P0 PRMT R85, R83, 0x7632, R85 ;  /* 0x0000763253550816 */ /* 0x000fe40000000055 */
[----:B------:R-:W-:Y:S02]  /*2f30*/  @P0 SHF.L.U32 R86, R80, 0x10, RZ ;  /* 0x0000001050560819 */ /* 0x000fe400000006ff */
[----:B------:R-:W-:Y:S02]  /*2f40*/  @P0 SHF.L.U32 R85, R85, 0x10, RZ ;  /* 0x0000001055550819 */ /* 0x000fe400000006ff */
[----:B------:R-:W1:Y:S01]  /*2f50*/  @P0 LDC R117, c[0x0][0x40c] ;  /* 0x00010300ff750b82 */ /* 0x000e620000000800 */
[----:B--2---:R-:W-:Y:S01]  /*2f60*/  @P0 FMUL.FTZ R147, R84, R143 ;  /* 0x0000008f54930220 */ /* 0x004fe20000410000 */
[----:B------:R-:W-:-:S02]  /*2f70*/  @P0 IMAD.U32 R84, R81, 0x10000, RZ ;  /* 0x0001000051540824 */ /* 0x000fc400078e00ff */
[----:B------:R-:W-:-:S04]  /*2f80*/  HFMA2 R143, -RZ, RZ, 0, 0 ;  /* 0x00000000ff8f7431 */ /* 0x000fc800000001ff */
[----:B------:R-:W2:Y:S01]  /*2f90*/  @P0 LDC R150, c[0x0][0x40c] ;  /* 0x00010300ff960b82 */ /* 0x000ea20000000800 */
[----:B---3--:R-:W-:Y:S01]  /*2fa0*/  @P0 FMUL.FTZ R149, R85, R146 ;  /* 0x0000009255950220 */ /* 0x008fe20000410000 */
[----:B------:R-:W-:Y:S01]  /*2fb0*/  @P0 SHF.L.U32 R85, R82, 0x10, RZ ;  /* 0x0000001052550819 */ /* 0x000fe200000006ff */
[----:B------:R-:W-:-:S03]  /*2fc0*/  IMAD.MOV.U32 R146, RZ, RZ, RZ ;  /* 0x000000ffff927224 */ /* 0x000fc600078e00ff */
[----:B------:R-:W-:Y:S02]  /*2fd0*/  F2FP.BF16.F32.PACK_AB R152, RZ, R149 ;  /* 0x00000095ff98723e */ /* 0x000fe400000010ff */
[----:B------:R-:W3:Y:S01]  /*2fe0*/  @P0 LDC R151, c[0x0][0x40c] ;  /* 0x00010300ff970b82 */ /* 0x000ee20000000800 */
[----:B0-----:R-:W-:Y:S01]  /*2ff0*/  @P0 FMUL.FTZ R148, R86, R87 ;  /* 0x0000005756940220 */ /* 0x001fe20000410000 */
[----:B------:R-:W-:Y:S02]  /*3000*/  @P0 SHF.L.U32 R86, R83, 0x10, RZ ;  /* 0x0000001053560819 */ /* 0x000fe400000006ff */
[----:B------:R-:W-:Y:S01]  /*3010*/  F2FP.BF16.F32.PACK_AB R87, RZ, R144 ;  /* 0x00000090ff57723e */ /* 0x000fe200000010ff */
[----:B-1----:R-:W-:Y:S01]  /*3020*/  @P0 FMUL.FTZ R145, R84, R117 ;  /* 0x0000007554910220 */ /* 0x002fe20000410000 */
[----:B------:R-:W-:Y:S01]  /*3030*/  F2FP.BF16.F32.PACK_AB R84, RZ, R148 ;  /* 0x00000094ff54723e */ /* 0x000fe200000010ff */
[----:B--2---:R-:W-:Y:S01]  /*3040*/  @P0 FMUL.FTZ R143, R85, R150 ;  /* 0x00000096558f0220 */ /* 0x004fe20000410000 */
[----:B------:R-:W-:-:S02]  /*3050*/  F2FP.BF16.F32.PACK_AB R85, RZ, R142 ;  /* 0x0000008eff55723e */ /* 0x000fc400000010ff */
[----:B------:R-:W-:Y:S02]  /*3060*/  F2FP.BF16.F32.PACK_AB R150, RZ, R147 ;  /* 0x00000093ff96723e */ /* 0x000fe400000010ff */
[----:B------:R-:W-:Y:S02]  /*3070*/  F2FP.BF16.F32.PACK_AB R117, RZ, R143 ;  /* 0x0000008fff75723e */ /* 0x000fe400000010ff */
[----:B------:R-:W-:Y:S01]  /*3080*/  PRMT R84, R84, 0x5410, R85 ;  /* 0x0000541054547816 */ /* 0x000fe20000000055 */
[----:B---3--:R-:W-:Y:S01]  /*3090*/  @P0 FMUL.FTZ R146, R86, R151 ;  /* 0x0000009756920220 */ /* 0x008fe20000410000 */
[----:B------:R-:W-:-:S04]  /*30a0*/  F2FP.BF16.F32.PACK_AB R86, RZ, R145 ;  /* 0x00000091ff56723e */ /* 0x000fc800000010ff */
[----:B------:R-:W-:Y:S02]  /*30b0*/  F2FP.BF16.F32.PACK_AB R151, RZ, R146 ;  /* 0x00000092ff97723e */ /* 0x000fe400000010ff */
[----:B------:R-:W-:Y:S02]  /*30c0*/  PRMT R85, R86, 0x5410, R87 ;  /* 0x0000541056557816 */ /* 0x000fe40000000057 */
[----:B------:R-:W-:Y:S02]  /*30d0*/  PRMT R86, R117, 0x5410, R150 ;  /* 0x0000541075567816 */ /* 0x000fe40000000096 */
[----:B------:R-:W-:-:S07]  /*30e0*/  PRMT R87, R151, 0x5410, R152 ;  /* 0x0000541097577816 */ /* 0x000fce0000000098 */
.L_x_157:
[----:B------:R-:W0:Y:S01]  /*30f0*/  @P0 LDC.64 R150, c[0x0][0x390] ;  /* 0x0000e400ff960b82 */ /* 0x000e220000000a00 */
[----:B------:R-:W-:Y:S01]  /*3100*/  @P0 IADD3 R117, PT, PT, R116, 0x300, RZ ;  /* 0x0000030074750810 */ /* 0x000fe20007ffe0ff */
[----:B------:R-:W-:-:S04]  /*3110*/  VIADD R153, R115, 0x280 ;  /* 0x0000028073997836 */ /* 0x000fc80000000000 */
[----:B0-----:R-:W-:-:S04]  /*3120*/  @P0 IMAD.WIDE.U32 R150, R117, 0x10, R150 ;  /* 0x0000001075960825 */ /* 0x001fc800078e0096 */
[----:B------:R-:W-:-:S05]  /*3130*/  IMAD.WIDE.U32 R116, R153, 0x10, R88 ;  /* 0x0000001099747825 */ /* 0x000fca00078e0058 */
[----:B------:R0:W-:Y:S04]  /*3140*/  STG.E.128 desc[UR12][R116.64], R84 ;  /* 0x0000005474007986 */ /* 0x0001e8000c101d0c */
[----:B------:R0:W5:Y:S01]  /*3150*/  @P0 LDG.E.128 R80, desc[UR12][R150.64] ;  /* 0x0000000c96500981 */ /* 0x000162000c1e1d00 */
[----:B------:R-:W-:Y:S01]  /*3160*/  IADD3 R159, PT, PT, R115, 0x300, RZ ;  /* 0x00000300739f7810 */ /* 0x000fe20007ffe0ff */
[----:B------:R-:W-:Y:S06]  /*3170*/  BRA.U !UP0, `(.L_x_158) ;  /* 0x0000000108e87547 */ /* 0x000fec000b800000 */
[----:B0-----:R-:W0:Y:S02]  /*3180*/  LDC.64 R84, c[0x0][0x3a0] ;  /* 0x0000e800ff547b82 */ /* 0x001e240000000a00 */
[----:B0-----:R-:W-:-:S06]  /*3190*/  IMAD.WIDE.U32 R84, R159, 0x10, R84 ;  /* 0x000000109f547825 */ /* 0x001fcc00078e0054 */
[----:B------:R-:W2:Y:S01]  /*31a0*/  LDG.E.128 R84, desc[UR12][R84.64] ;  /* 0x0000000c54547981 */ /* 0x000ea2000c1e1d00 */
[----:B------:R-:W-:-:S06]  /*31b0*/  UISETP.GT.AND UP0, UPT, UR14, URZ, UPT ;  /* 0x000000ff0e00728c */ /* 0x000fcc000bf04270 */
[----:B------:R-:W-:-:S05]  /*31c0*/  PLOP3.LUT P0, PT, PT, PT, UP0, 0x80, 0x8 ;  /* 0x000000000008781c */ /* 0x000fca0003f0f008 */
[----:B------:R-:W0:Y:S01]  /*31d0*/  @UP0 LDCU UR4, c[0x0][0x40c] ;  /* 0x00008180ff0407ac */ /* 0x000e220008000800 */
[----:B------:R-:W1:Y:S07]  /*31e0*/  @UP0 LDCU UR5, c[0x0][0x40c] ;  /* 0x00008180ff0507ac */ /* 0x000e6e0008000800 */
[----:B-----5:R-:W-:Y:S01]  /*31f0*/  @P0 IMAD.U32 R116, R81, 0x10000, RZ ;  /* 0x0001000051740824 */ /* 0x020fe200078e00ff */
[----:B------:R-:W-:Y:S01]  /*3200*/  @P0 SHF.L.U32 R115, R82, 0x10, RZ ;  /* 0x0000001052730819 */ /* 0x000fe200000006ff */
[----:B------:R-:W3:Y:S01]  /*3210*/  @UP0 LDCU UR14, c[0x0][0x40c] ;  /* 0x00008180ff0e07ac */ /* 0x000ee20008000800 */
[----:B--2---:R-:W-:Y:S01]  /*3220*/  SHF.L.U32 R153, R85, 0x10, RZ ;  /* 0x0000001055997819 */ /* 0x004fe200000006ff */
[----:B------:R-:W-:Y:S01]  /*3230*/  IMAD.U32 R151, R87, 0x10000, RZ ;  /* 0x0001000057977824 */ /* 0x000fe200078e00ff */
[----:B------:R-:W-:-:S02]  /*3240*/  SHF.L.U32 R152, R86, 0x10, RZ ;  /* 0x0000001056987819 */ /* 0x000fc400000006ff */
[----:B------:R-:W-:Y:S01]  /*3250*/  SHF.L.U32 R150, R84, 0x10, RZ ;  /* 0x0000001054967819 */ /* 0x000fe200000006ff */
[----:B0-----:R-:W-:Y:S01]  /*3260*/  @P0 FFMA.FTZ R153, R116, UR4, R153 ;  /* 0x0000000474990c23 */ /* 0x001fe20008010099 */
[----:B------:R-:W0:Y:S01]  /*3270*/  @UP0 LDCU UR4, c[0x0][0x40c] ;  /* 0x00008180ff0407ac */ /* 0x000e220008000800 */
[----:B-1----:R-:W-:Y:S01]  /*3280*/  @P0 FFMA.FTZ R152, R115, UR5, R152 ;  /* 0x0000000573980c23 */ /* 0x002fe20008010098 */
[----:B------:R-:W-:Y:S01]  /*3290*/  @P0 IMAD.U32 R115, R80, 0x10000, RZ ;  /* 0x0001000050730824 */ /* 0x000fe200078e00ff */
[----:B------:R-:W-:Y:S02]  /*32a0*/  PRMT R84, R84, 0x7632, R84 ;  /* 0x0000763254547816 */ /* 0x000fe40000000054 */
[----:B------:R-:W-:Y:S02]  /*32b0*/  PRMT R85, R85, 0x7632, R85 ;  /* 0x0000763255557816 */ /* 0x000fe40000000055 */
[----:B------:R-:W-:Y:S02]  /*32c0*/  SHF.L.U32 R154, R84, 0x10, RZ ;  /* 0x00000010549a7819 */ /* 0x000fe400000006ff */
[----:B------:R-:W-:Y:S01]  /*32d0*/  @P0 PRMT R84, R80, 0x7632, R84 ;  /* 0x0000763250540816 */ /* 0x000fe20000000054 */
[----:B------:R-:W-:Y:S01]  /*32e0*/  IMAD.U32 R155, R85, 0x10000, RZ ;  /* 0x00010000559b7824 */ /* 0x000fe200078e00ff */
[----:B------:R-:W-:-:S02]  /*32f0*/  PRMT R86, R86, 0x7632, R86 ;  /* 0x0000763256567816 */ /* 0x000fc40000000056 */
[----:B------:R-:W-:Y:S02]  /*3300*/  PRMT R87, R87, 0x7632, R87 ;  /* 0x0000763257577816 */ /* 0x000fe40000000057 */
[----:B------:R-:W-:Y:S02]  /*3310*/  SHF.L.U32 R156, R86, 0x10, RZ ;  /* 0x00000010569c7819 */ /* 0x000fe400000006ff */
[----:B------:R-:W-:Y:S01]  /*3320*/  @P0 SHF.L.U32 R116, R83, 0x10, RZ ;  /* 0x0000001053740819 */ /* 0x000fe200000006ff */
[----:B0-----:R-:W-:Y:S01]  /*3330*/  @P0 FFMA.FTZ R150, R115, UR4, R150 ;  /* 0x0000000473960c23 */ /* 0x001fe20008010096 */
[----:B------:R-:W0:Y:S01]  /*3340*/  @UP0 LDCU UR4, c[0x0][0x40c] ;  /* 0x00008180ff0407ac */ /* 0x000e220008000800 */
[----:B------:R-:W-:Y:S02]  /*3350*/  @P0 SHF.L.U32 R115, R84, 0x10, RZ ;  /* 0x0000001054730819 */ /* 0x000fe400000006ff */
[----:B------:R-:W-:Y:S01]  /*3360*/  @P0 PRMT R84, R81, 0x7632, R84 ;  /* 0x0000763251540816 */ /* 0x000fe20000000054 */
[----:B---3--:R-:W-:Y:S01]  /*3370*/  @P0 FFMA.FTZ R151, R116, UR14, R151 ;  /* 0x0000000e74970c23 */ /* 0x008fe20008010097 */
[----:B------:R-:W-:-:S02]  /*3380*/  SHF.L.U32 R157, R87, 0x10, RZ ;  /* 0x00000010579d7819 */ /* 0x000fc400000006ff */
[----:B------:R-:W-:Y:S02]  /*3390*/  @P0 SHF.L.U32 R84, R84, 0x10, RZ ;  /* 0x0000001054540819 */ /* 0x000fe400000006ff */
[----:B------:R-:W-:Y:S02]  /*33a0*/  F2FP.BF16.F32.PACK_AB R86, RZ, R153 ;  /* 0x00000099ff56723e */ /* 0x000fe400000010ff */
[----:B------:R-:W-:Y:S02]  /*33b0*/  F2FP.BF16.F32.PACK_AB R158, RZ, R151 ;  /* 0x00000097ff9e723e */ /* 0x000fe400000010ff */
[----:B------:R-:W-:Y:S01]  /*33c0*/  F2FP.BF16.F32.PACK_AB R116, RZ, R152 ;  /* 0x00000098ff74723e */ /* 0x000fe200000010ff */
[----:B0-----:R-:W-:Y:S01]  /*33d0*/  @P0 FFMA.FTZ R154, R115, UR4, R154 ;  /* 0x00000004739a0c23 */ /* 0x001fe2000801009a */
[----:B------:R-:W0:Y:S02]  /*33e0*/  @UP0 LDCU UR4, c[0x0][0x40c] ;  /* 0x00008180ff0407ac */ /* 0x000e240008000800 */
[----:B0-----:R-:W-:Y:S01]  /*33f0*/  @P0 FFMA.FTZ R155, R84, UR4, R155 ;  /* 0x00000004549b0c23 */ /* 0x001fe2000801009b */
[----:B------:R-:W0:Y:S01]  /*3400*/  @UP0 LDCU UR4, c[0x0][0x40c] ;  /* 0x00008180ff0407ac */ /* 0x000e220008000800 */
[----:B------:R-:W-:-:S03]  /*3410*/  @P0 PRMT R84, R82, 0x7632, R84 ;  /* 0x0000763252540816 */ /* 0x000fc60000000054 */
[----:B------:R-:W-:Y:S02]  /*3420*/  F2FP.BF16.F32.PACK_AB R115, RZ, R155 ;  /* 0x0000009bff73723e */ /* 0x000fe400000010ff */
[----:B------:R-:W-:Y:S01]  /*3430*/  @P0 IMAD.U32 R85, R84, 0x10000, RZ ;  /* 0x0001000054550824 */ /* 0x000fe200078e00ff */
[----:B------:R-:W-:-:S04]  /*3440*/  @P0 PRMT R84, R83, 0x7632, R84 ;  /* 0x0000763253540816 */ /* 0x000fc80000000054 */
[----:B------:R-:W-:Y:S01]  /*3450*/  @P0 SHF.L.U32 R84, R84, 0x10, RZ ;  /* 0x0000001054540819 */ /* 0x000fe200000006ff */
[----:B0-----:R-:W-:Y:S01]  /*3460*/  @P0 FFMA.FTZ R156, R85, UR4, R156 ;  /* 0x00000004559c0c23 */ /* 0x001fe2000801009c */
[----:B------:R-:W0:Y:S01]  /*3470*/  @UP0 LDCU UR4, c[0x0][0x40c] ;  /* 0x00008180ff0407ac */ /* 0x000e220008000800 */
[----:B------:R-:W-:-:S03]  /*3480*/  F2FP.BF16.F32.PACK_AB R85, RZ, R154 ;  /* 0x0000009aff55723e */ /* 0x000fc600000010ff */
[----:B------:R-:W-:Y:S01]  /*3490*/  F2FP.BF16.F32.PACK_AB R117, RZ, R156 ;  /* 0x0000009cff75723e */ /* 0x000fe200000010ff */
[----:B0-----:R-:W-:Y:S01]  /*34a0*/  @P0 FFMA.FTZ R157, R84, UR4, R157 ;  /* 0x00000004549d0c23 */ /* 0x001fe2000801009d */
[----:B------:R-:W-:-:S04]  /*34b0*/  F2FP.BF16.F32.PACK_AB R84, RZ, R150 ;  /* 0x00000096ff54723e */ /* 0x000fc800000010ff */
[----:B------:R-:W-:Y:S02]  /*34c0*/  F2FP.BF16.F32.PACK_AB R87, RZ, R157 ;  /* 0x0000009dff57723e */ /* 0x000fe400000010ff */
[----:B------:R-:W-:Y:S02]  /*34d0*/  PRMT R84, R84, 0x5410, R85 ;  /* 0x0000541054547816 */ /* 0x000fe40000000055 */
[----:B------:R-:W-:Y:S02]  /*34e0*/  PRMT R85, R86, 0x5410, R115 ;  /* 0x0000541056557816 */ /* 0x000fe40000000073 */
[----:B------:R-:W-:Y:S02]  /*34f0*/  PRMT R87, R158, 0x5410, R87 ;  /* 0x000054109e577816 */ /* 0x000fe40000000057 */
[----:B------:R-:W-:Y:S01]  /*3500*/  PRMT R86, R116, 0x5410, R117 ;  /* 0x0000541074567816 */ /* 0x000fe20000000075 */
[----:B------:R-:W-:Y:S06]  /*3510*/  BRA `(.L_x_159) ;  /* 0x0000000000b07947 */ /* 0x000fec0003800000 */
.L_x_158:
[----:B0-----:R-:W0:Y:S01]  /*3520*/  @P0 LDC R87, c[0x0][0x40c] ;  /* 0x00010300ff570b82 */ /* 0x001e220000000800 */
[----:B-----5:R-:W-:Y:S02]  /*3530*/  @P0 PRMT R84, R80, 0x7632, R84 ;  /* 0x0000763250540816 */ /* 0x020fe40000000054 */
[----:B------:R-:W-:Y:S02]  /*3540*/  CS2R R154, SRZ ;  /* 0x00000000009a7805 */ /* 0x000fe4000001ff00 */
[----:B------:R-:W-:Y:S02]  /*3550*/  @P0 PRMT R85, R81, 0x7632, R85 ;  /* 0x0000763251550816 */ /* 0x000fe40000000055 */
[----:B------:R-:W-:Y:S02]  /*3560*/  CS2R R156, SRZ ;  /* 0x00000000009c7805 */ /* 0x000fe4000001ff00 */
[----:B------:R-:W-:Y:S01]  /*3570*/  CS2R R150, SRZ ;  /* 0x0000000000967805 */ /* 0x000fe2000001ff00 */
[----:B------:R-:W-:Y:S01]  /*3580*/  @P0 IMAD.U32 R84, R84, 0x10000, RZ ;  /* 0x0001000054540824 */ /* 0x000fe200078e00ff */
[----:B------:R-:W-:Y:S01]  /*3590*/  @P0 SHF.L.U32 R85, R85, 0x10, RZ ;  /* 0x0000001055550819 */ /* 0x000fe200000006ff */
[----:B------:R-:W1:Y:S01]  /*35a0*/  @P0 LDC R86, c[0x0][0x40c] ;  /* 0x00010300ff560b82 */ /* 0x000e620000000800 */
[----:B------:R-:W-:-:S07]  /*35b0*/  CS2R R152, SRZ ;  /* 0x0000000000987805 */ /* 0x000fce000001ff00 */
[----:B------:R-:W2:Y:S08]  /*35c0*/  @P0 LDC R115, c[0x0][0x40c] ;  /* 0x00010300ff730b82 */ /* 0x000eb00000000800 */
[----:B------:R-:W3:Y:S01]  /*35d0*/  @P0 LDC R117, c[0x0][0x40c] ;  /* 0x00010300ff750b82 */ /* 0x000ee20000000800 */
[----:B0-----:R-:W-:Y:S01]  /*35e0*/  @P0 FMUL.FTZ R154, R84, R87 ;  /* 0x00000057549a0220 */ /* 0x001fe20000410000 */
[----:B------:R-:W-:-:S04]  /*35f0*/  @P0 PRMT R84, R82, 0x7632, R84 ;  /* 0x0000763252540816 */ /* 0x000fc80000000054 */
[----:B------:R-:W-:Y:S01]  /*3600*/  @P0 SHF.L.U32 R84, R84, 0x10, RZ ;  /* 0x0000001054540819 */ /* 0x000fe200000006ff */
[----:B-1----:R-:W-:Y:S01]  /*3610*/  @P0 FMUL.FTZ R155, R85, R86 ;  /* 0x00000056559b0220 */ /* 0x002fe20000410000 */
[----:B------:R-:W0:Y:S03]  /*3620*/  @P0 LDC R87, c[0x0][0x40c] ;  /* 0x00010300ff570b82 */ /* 0x000e260000000800 */
[----:B--2---:R-:W-:-:S05]  /*3630*/  @P0 FMUL.FTZ R156, R84, R115 ;  /* 0x00000073549c0220 */ /* 0x004fca0000410000 */
[----:B------:R-:W1:Y:S01]  /*3640*/  @P0 LDC R85, c[0x0][0x40c] ;  /* 0x00010300ff550b82 */ /* 0x000e620000000800 */
[----:B------:R-:W-:Y:S02]  /*3650*/  @P0 PRMT R84, R83, 0x7632, R84 ;  /* 0x0000763253540816 */ /* 0x000fe40000000054 */
[----:B------:R-:W-:-:S03]  /*3660*/  F2FP.BF16.F32.PACK_AB R116, RZ, R156 ;  /* 0x0000009cff74723e */ /* 0x000fc600000010ff */
[----:B------:R-:W-:Y:S02]  /*3670*/  @P0 IMAD.U32 R84, R84, 0x10000, RZ ;  /* 0x0001000054540824 */ /* 0x000fe400078e00ff */
[----:B------:R-:W2:Y:S02]  /*3680*/  @P0 LDC R115, c[0x0][0x40c] ;  /* 0x00010300ff730b82 */ /* 0x000ea40000000800 */
[----:B---3--:R-:W-:Y:S01]  /*3690*/  @P0 FMUL.FTZ R157, R84, R117 ;  /* 0x00000075549d0220 */ /* 0x008fe20000410000 */
[----:B------:R-:W-:-:S04]  /*36a0*/  @P0 SHF.L.U32 R84, R80, 0x10, RZ ;  /* 0x0000001050540819 */ /* 0x000fc800000006ff */
[----:B------:R-:W-:Y:S01]  /*36b0*/  F2FP.BF16.F32.PACK_AB R158, RZ, R157 ;  /* 0x0000009dff9e723e */ /* 0x000fe200000010ff */
[----:B-1----:R-:W-:Y:S01]  /*36c0*/  @P0 FMUL.FTZ R150, R84, R85 ;  /* 0x0000005554960220 */ /* 0x002fe20000410000 */
[----:B------:R-:W-:Y:S01]  /*36d0*/  @P0 SHF.L.U32 R84, R81, 0x10, RZ ;  /* 0x0000001051540819 */ /* 0x000fe200000006ff */
[----:B------:R-:W1:Y:S04]  /*36e0*/  @P0 LDC R85, c[0x0][0x40c] ;  /* 0x00010300ff550b82 */ /* 0x000e680000000800 */
[----:B0-----:R-:W-:Y:S01]  /*36f0*/  @P0 FMUL.FTZ R153, R84, R87 ;  /* 0x0000005754990220 */ /* 0x001fe20000410000 */
[----:B------:R-:W-:Y:S01]  /*3700*/  @P0 IMAD.U32 R84, R82, 0x10000, RZ ;  /* 0x0001000052540824 */ /* 0x000fe200078e00ff */
[----:B------:R-:W-:-:S03]  /*3710*/  F2FP.BF16.F32.PACK_AB R87, RZ, R155 ;  /* 0x0000009bff57723e */ /* 0x000fc600000010ff */
[----:B--2---:R-:W-:Y:S01]  /*3720*/  @P0 FMUL.FTZ R152, R84, R115 ;  /* 0x0000007354980220 */ /* 0x004fe20000410000 */
[----:B------:R-:W-:Y:S02]  /*3730*/  @P0 SHF.L.U32 R84, R83, 0x10, RZ ;  /* 0x0000001053540819 */ /* 0x000fe400000006ff */
[----:B------:R-:W-:Y:S02]  /*3740*/  F2FP.BF16.F32.PACK_AB R86, RZ, R153 ;  /* 0x00000099ff56723e */ /* 0x000fe400000010ff */
[----:B------:R-:W-:Y:S01]  /*3750*/  F2FP.BF16.F32.PACK_AB R115, RZ, R152 ;  /* 0x00000098ff73723e */ /* 0x000fe200000010ff */
[----:B-1----:R-:W-:Y:S01]  /*3760*/  @P0 FMUL.FTZ R151, R84, R85 ;  /* 0x0000005554970220 */ /* 0x002fe20000410000 */
[----:B------:R-:W-:Y:S02]  /*3770*/  F2FP.BF16.F32.PACK_AB R85, RZ, R154 ;  /* 0x0000009aff55723e */ /* 0x000fe400000010ff */
[----:B------:R-:W-:Y:S02]  /*3780*/  F2FP.BF16.F32.PACK_AB R84, RZ, R150 ;  /* 0x00000096ff54723e */ /* 0x000fe400000010ff */
[----:B------:R-:W-:-:S02]  /*3790*/  F2FP.BF16.F32.PACK_AB R117, RZ, R151 ;  /* 0x00000097ff75723e */ /* 0x000fc400000010ff */
[----:B------:R-:W-:Y:S02]  /*37a0*/  PRMT R84, R84, 0x5410, R85 ;  /* 0x0000541054547816 */ /* 0x000fe40000000055 */
[----:B------:R-:W-:Y:S02]  /*37b0*/  PRMT R85, R86, 0x5410, R87 ;  /* 0x0000541056557816 */ /* 0x000fe40000000057 */
[----:B------:R-:W-:Y:S02]  /*37c0*/  PRMT R86, R115, 0x5410, R116 ;  /* 0x0000541073567816 */ /* 0x000fe40000000074 */
[----:B------:R-:W-:-:S07]  /*37d0*/  PRMT R87, R117, 0x5410, R158 ;  /* 0x0000541075577816 */ /* 0x000fce000000009e */
.L_x_159:
[----:B------:R-:W-:Y:S01]  /*37e0*/  FADD.FTZ R115, RZ, R94 ;  /* 0x0000005eff737221 */ /* 0x000fe20000010000 */
[----:B------:R-:W-:Y:S01]  /*37f0*/  IMAD.WIDE.U32 R88, R159, 0x10, R88 ;  /* 0x000000109f587825 */ /* 0x000fe200078e0058 */
[----:B------:R-:W-:Y:S03]  /*3800*/  BSSY.RECONVERGENT B0, `(.L_x_160) ;  /* 0x00000ca000007945 */ /* 0x000fe60003800200 */
[----:B------:R-:W-:Y:S01]  /*3810*/  FADD.FTZ R116, R115, R92 ;  /* 0x0000005c73747221 */ /* 0x000fe20000010000 */
[----:B------:R-:W-:Y:S03]  /*3820*/  STG.E.128 desc[UR12][R88.64], R84 ;  /* 0x0000005458007986 */ /* 0x000fe6000c101d0c */
        /* <DEDUP_REMOVED lines=67> */
[----:B------:R-:W-:Y:S02]  /*3c60*/  FADD.FTZ R158, -R116, R91 ;  /* 0x0000005b749e7221 */ /* 0x000fe40000010100 */
[----:B------:R-:W-:-:S04]  /*3c70*/  FFMA.FTZ R115, R115, R115, RZ ;  /* 0x0000007373737223 */ /* 0x000fc800000100ff */
[----:B------:R-:W-:-:S04]  /*3c80*/  FFMA.FTZ R115, R162, R162, R115 ;  /* 0x000000a2a2737223 */ /* 0x000fc80000010073 */
[----:B------:R-:W-:Y:S01]  /*3c90*/  FFMA.FTZ R115, R158, R158, R115 ;  /* 0x0000009e9e737223 */ /* 0x000fe20000010073 */
[----:B------:R-:W-:-:S04]  /*3ca0*/  FADD.FTZ R158, -R116, R90 ;  /* 0x0000005a749e7221 */ /* 0x000fc80000010100 */
        /* <DEDUP_REMOVED lines=104> */
[----:B------:R-:W-:-:S05]  /*4330*/  FFMA.FTZ R158, R158, R158, R115 ;  /* 0x0000009e9e9e7223 */ /* 0x000fca0000010073 */
[----:B------:R-:W0:Y:S02]  /*4340*/  SHFL.BFLY PT, R115, R158, 0x1, 0x1f ;  /* 0x0c201f009e737f89 */ /* 0x000e2400000e0000 */
[----:B0-----:R-:W-:-:S05]  /*4350*/  FADD.FTZ R117, R158, R115 ;  /* 0x000000739e757221 */ /* 0x001fca0000010000 */
[----:B------:R-:W0:Y:S02]  /*4360*/  SHFL.BFLY PT, R160, R117, 0x2, 0x1f ;  /* 0x0c401f0075a07f89 */ /* 0x000e2400000e0000 */
[----:B0-----:R-:W-:-:S05]  /*4370*/  FADD.FTZ R160, R117, R160 ;  /* 0x000000a075a07221 */ /* 0x001fca0000010000 */
[----:B------:R-:W0:Y:S02]  /*4380*/  SHFL.BFLY PT, R115, R160, 0x4, 0x1f ;  /* 0x0c801f00a0737f89 */ /* 0x000e2400000e0000 */
[----:B0-----:R-:W-:Y:S02]  /*4390*/  FADD.FTZ R161, R160, R115 ;  /* 0x00000073a0a17221 */ /* 0x001fe40000010000 */
[----:B------:R-:W0:Y:S03]  /*43a0*/  S2R R115, SR_TID.X ;  /* 0x0000000000737919 */ /* 0x000e260000002100 */
[----:B------:R-:W1:Y:S02]  /*43b0*/  SHFL.BFLY PT, R162, R161, 0x8, 0x1f ;  /* 0x0d001f00a1a27f89 */ /* 0x000e6400000e0000 */
[----:B-1----:R-:W-:Y:S01]  /*43c0*/  FADD.FTZ R162, R161, R162 ;  /* 0x000000a2a1a27221 */ /* 0x002fe20000010000 */
[----:B0-----:R-:W-:-:S04]  /*43d0*/  LOP3.LUT P0, RZ, R115, 0x1f, RZ, 0xc0, !PT ;  /* 0x0000001f73ff7812 */ /* 0x001fc8000780c0ff */
[----:B------:R-:W0:Y:S01]  /*43e0*/  SHFL.BFLY PT, R159, R162, 0x10, 0x1f ;  /* 0x0e001f00a29f7f89 */ /* 0x000e2200000e0000 */
[----:B------:R-:W-:-:S04]  /*43f0*/  LOP3.LUT R158, R115, 0x1f, RZ, 0xc0, !PT ;  /* 0x0000001f739e7812 */ /* 0x000fc800078ec0ff */
[----:B------:R-:W-:Y:S01]  /*4400*/  ISETP.GT.U32.AND P1, PT, R158, 0x3, PT ;  /* 0x000000039e00780c */ /* 0x000fe20003f24070 */
[----:B0-----:R-:W-:-:S03]  /*4410*/  FADD.FTZ R117, R162, R159 ;  /* 0x0000009fa2757221 */ /* 0x001fc60000010000 */
[----:B------:R-:W-:Y:S09]  /*4420*/  @P0 BRA `(.L_x_161) ;  /* 0x00000000001c0947 */ /* 0x000ff20003800000 */
[----:B------:R-:W0:Y:S01]  /*4430*/  S2UR UR5, SR_CgaCtaId ;  /* 0x00000000000579c3 */ /* 0x000e220000008800 */
[----:B------:R-:W-:Y:S01]  /*4440*/  UMOV UR4, 0x400 ;  /* 0x0000040000047882 */ /* 0x000fe20000000000 */
[----:B------:R-:W-:-:S04]  /*4450*/  SHF.R.U32.HI R84, RZ, 0x2, R115 ;  /* 0x00000002ff547819 */ /* 0x000fc80000011673 */
[----:B------:R-:W-:Y:S01]  /*4460*/  LOP3.LUT R84, R84, 0x18, RZ, 0xc0, !PT ;  /* 0x0000001854547812 */ /* 0x000fe200078ec0ff */
[----:B0-----:R-:W-:-:S04]  /*4470*/  ULEA UR4, UR5, UR4, 0x18 ;  /* 0x0000000405047291 */ /* 0x001fc8000f8ec0ff */
[----:B------:R-:W-:-:S09]  /*4480*/  @UP1 UIADD3 UR4, UPT, UPT, UR4, 0x20, URZ ;  /* 0x0000002004041890 */ /* 0x000fd2000fffe0ff */
[----:B------:R0:W-:Y:S03]  /*4490*/  STS.64 [R84+UR4], R116 ;  /* 0x0000007454007988 */ /* 0x0001e60008000a04 */
.L_x_161:
[----:B------:R-:W-:Y:S05]  /*44a0*/  BSYNC.RECONVERGENT B0 ;  /* 0x0000000000007941 */ /* 0x000fea0003800200 */
.L_x_160:
[----:B------:R-:W-:Y:S01]  /*44b0*/  BAR.SYNC.DEFER_BLOCKING 0x0 ;  /* 0x0000000000007b1d */ /* 0x000fe20000010000 */
[----:B0-----:R-:W-:Y:S02]  /*44c0*/  MOV R117, RZ ;  /* 0x000000ff00757202 */ /* 0x001fe40000000f00 */
[----:B------:R-:W-:-:S03]  /*44d0*/  CS2R R84, SRZ ;  /* 0x0000000000547805 */ /* 0x000fc6000001ff00 */
[----:B------:R-:W-:Y:S04]  /*44e0*/  BSSY.RECONVERGENT B0, `(.L_x_162) ;  /* 0x000000a000007945 */ /* 0x000fe80003800200 */
[----:B------:R-:W-:Y:S05]  /*44f0*/  @P1 BRA `(.L_x_163) ;  /* 0x0000000000201947 */ /* 0x000fea0003800000 */
[----:B------:R-:W0:Y:S01]  /*4500*/  S2UR UR5, SR_CgaCtaId ;  /* 0x00000000000579c3 */ /* 0x000e220000008800 */
[----:B------:R-:W-:Y:S01]  /*4510*/  UMOV UR4, 0x400 ;  /* 0x0000040000047882 */ /* 0x000fe20000000000 */
[----:B------:R-:W-:Y:S02]  /*4520*/  IMAD.SHL.U32 R84, R115, 0x8, RZ ;  /* 0x0000000873547824 */ /* 0x000fe400078e00ff */
[----:B------:R-:W-:-:S03]  /*4530*/  HFMA2 R117, -RZ, RZ, 0, 0.0001068115234375 ;  /* 0x00000700ff757431 */ /* 0x000fc600000001ff */
[----:B------:R-:W-:Y:S01]  /*4540*/  LOP3.LUT R84, R84, 0xf8, RZ, 0xc0, !PT ;  /* 0x000000f854547812 */ /* 0x000fe200078ec0ff */
[----:B0-----:R-:W-:-:S04]  /*4550*/  ULEA UR4, UR5, UR4, 0x18 ;  /* 0x0000000405047291 */ /* 0x001fc8000f8ec0ff */
[----:B------:R-:W-:-:S09]  /*4560*/  @UP1 UIADD3 UR4, UPT, UPT, UR4, 0x20, URZ ;  /* 0x0000002004041890 */ /* 0x000fd2000fffe0ff */
[----:B------:R-:W0:Y:S03]  /*4570*/  LDS.64 R84, [R84+UR4] ;  /* 0x0000000454547984 */ /* 0x000e260008000a00 */
.L_x_163:
[----:B------:R-:W-:Y:S05]  /*4580*/  BSYNC.RECONVERGENT B0 ;  /* 0x0000000000007941 */ /* 0x000fea0003800200 */
.L_x_162:
[----:B------:R-:W1:Y:S01]  /*4590*/  SHFL.DOWN PT, R88, R117, 0x2, 0x1f ;  /* 0x08401f0075587f89 */ /* 0x000e6200000e0000 */
[----:B------:R-:W-:Y:S01]  /*45a0*/  I2FP.F32.U32 R160, R117 ;  /* 0x0000007500a07245 */ /* 0x000fe20000201000 */
[----:B------:R-:W-:Y:S01]  /*45b0*/  UISETP.GE.AND UP0, UPT, UR6, 0x1, UPT ;  /* 0x000000010600788c */ /* 0x000fe2000bf06270 */
[----:B------:R-:W-:Y:S01]  /*45c0*/  ISETP.NE.AND P1, PT, RZ, UR18, PT ;  /* 0x00000012ff007c0c */ /* 0x000fe2000bf25270 */
[----:B0-----:R-:W0:Y:S01]  /*45d0*/  SHFL.DOWN PT, R158, R84, 0x2, 0x1f ;  /* 0x08401f00549e7f89 */ /* 0x001e2200000e0000 */
[----:B------:R-:W-:-:S03]  /*45e0*/  ISETP.NE.AND P0, PT, R115, RZ, PT ;  /* 0x000000ff7300720c */ /* 0x000fc60003f05270 */
[----:B------:R-:W2:Y:S01]  /*45f0*/  SHFL.DOWN PT, R116, R85, 0x2, 0x1f ;  /* 0x08401f0055747f89 */ /* 0x000ea200000e0000 */
[----:B-1----:R-:W-:Y:S02]  /*4600*/  IADD3 R87, PT, PT, R88, R117, RZ ;  /* 0x0000007558577210 */ /* 0x002fe40007ffe0ff */
[----:B------:R-:W-:Y:S02]  /*4610*/  I2FP.F32.S32 R89, R88 ;  /* 0x0000005800597245 */ /* 0x000fe40000201400 */
[----:B------:R-:W-:Y:S01]  /*4620*/  I2FP.F32.S32 R86, R87 ;  /* 0x0000005700567245 */ /* 0x000fe20000201400 */
[C---:B0-----:R-:W-:Y:S02]  /*4630*/  FADD.FTZ R159, -R158.reuse, R84 ;  /* 0x000000549e9f7221 */ /* 0x041fe40000010100 */
[----:B------:R-:W-:Y:S01]  /*4640*/  FMUL.FTZ R161, R158, R89 ;  /* 0x000000599ea17220 */ /* 0x000fe20000410000 */
[----:B------:R-:W0:Y:S01]  /*4650*/  MUFU.RCP R88, R86 ;  /* 0x0000005600587308 */ /* 0x000e220000001000 */
[----:B------:R-:W1:Y:S01]  /*4660*/  SHFL.DOWN PT, R158, R87, 0x1, 0x1f ;  /* 0x08201f00579e7f89 */ /* 0x000e6200000e0000 */
[----:B------:R-:W-:Y:S01]  /*4670*/  FMUL.FTZ R159, R159, R159 ;  /* 0x0000009f9f9f7220 */ /* 0x000fe20000410000 */
[----:B------:R-:W-:Y:S01]  /*4680*/  FFMA.FTZ R161, R160, R84, R161 ;  /* 0x00000054a0a17223 */ /* 0x000fe200000100a1 */
[----:B--2---:R-:W-:-:S02]  /*4690*/  FADD.FTZ R85, R116, R85 ;  /* 0x0000005574557221 */ /* 0x004fc40000010000 */
[----:B------:R-:W-:-:S04]  /*46a0*/  FMUL.FTZ R160, R159, R160 ;  /* 0x000000a09fa07220 */ /* 0x000fc80000410000 */
[----:B------:R-:W-:Y:S01]  /*46b0*/  FMUL.FTZ R160, R160, R89 ;  /* 0x00000059a0a07220 */ /* 0x000fe20000410000 */
[----:B0-----:R-:W-:-:S03]  /*46c0*/  FMUL.FTZ R117, R88, R161 ;  /* 0x000000a158757220 */ /* 0x001fc60000410000 */
[----:B------:R-:W-:Y:S02]  /*46d0*/  FFMA.FTZ R88, R88, R160, R85 ;  /* 0x000000a058587223 */ /* 0x000fe40000010055 */
[----:B------:R-:W0:Y:S01]  /*46e0*/  SHFL.DOWN PT, R84, R117, 0x1, 0x1f ;  /* 0x08201f0075547f89 */ /* 0x000e2200000e0000 */
[----:B-1----:R-:W-:Y:S01]  /*46f0*/  IMAD.IADD R89, R87, 0x1, R158 ;  /* 0x0000000157597824 */ /* 0x002fe200078e029e */
[----:B------:R-:W-:Y:S02]  /*4700*/  I2FP.F32.S32 R158, R158 ;  /* 0x0000009e009e7245 */ /* 0x000fe40000201400 */
[----:B------:R-:W1:Y:S02]  /*4710*/  SHFL.DOWN PT, R85, R88, 0x1, 0x1f ;  /* 0x08201f0058557f89 */ /* 0x000e6400000e0000 */
[----:B------:R-:W-:-:S06]  /*4720*/  I2FP.F32.S32 R89, R89 ;  /* 0x0000005900597245 */ /* 0x000fcc0000201400 */
[----:B------:R-:W2:Y:S01]  /*4730*/  MUFU.RCP R89, R89 ;  /* 0x0000005900597308 */ /* 0x000ea20000001000 */
[----:B0-----:R-:W-:Y:S01]  /*4740*/  FADD.FTZ R87, R117, -R84 ;  /* 0x8000005475577221 */ /* 0x001fe20000010000 */
[----:B------:R-:W-:-:S03]  /*4750*/  FMUL.FTZ R159, R84, R158 ;  /* 0x0000009e549f7220 */ /* 0x000fc60000410000 */
[----:B------:R-:W-:Y:S01]  /*4760*/  FMUL.FTZ R87, R87, R87 ;  /* 0x0000005757577220 */ /* 0x000fe20000410000 */
[----:B-1----:R-:W-:-:S03]  /*4770*/  FADD.FTZ R84, R88, R85 ;  /* 0x0000005558547221 */ /* 0x002fc60000010000 */
[C---:B------:R-:W-:Y:S01]  /*4780*/  FMUL.FTZ R87, R86.reuse, R87 ;  /* 0x0000005756577220 */ /* 0x040fe20000410000 */
[----:B------:R-:W-:Y:S01]  /*4790*/  FFMA.FTZ R86, R86, R117, R159 ;  /* 0x0000007556567223 */ /* 0x000fe2000001009f */
[----:B------:R-:W-:Y:S02]  /*47a0*/  MOV R117, UR7 ;  /* 0x0000000700757c02 */ /* 0x000fe40008000f00 */
[----:B------:R-:W-:Y:S01]  /*47b0*/  FMUL.FTZ R87, R87, R158 ;  /* 0x0000009e57577220 */ /* 0x000fe20000410000 */
[----:B--2---:R-:W-:-:S03]  /*47c0*/  FMUL.FTZ R85, R89, R86 ;  /* 0x0000005659557220 */ /* 0x004fc60000410000 */
[----:B------:R-:W-:Y:S02]  /*47d0*/  FFMA.FTZ R88, R89, R87, R84 ;  /* 0x0000005759587223 */ /* 0x000fe40000010054 */
[----:B------:R-:W0:Y:S01]  /*47e0*/  SHFL.IDX PT, R89, R85, RZ, 0x1f ;  /* 0x00001fff55597589 */ /* 0x000e2200000e0000 */
[----:B------:R-:W1:Y:S03]  /*47f0*/  LDC R84, c[0x0][0x448] ;  /* 0x00011200ff547b82 */ /* 0x000e660000000800 */
[----:B------:R-:W1:Y:S01]  /*4800*/  SHFL.IDX PT, R87, R88, RZ, 0x1f ;  /* 0x00001fff58577589 */ /* 0x000e6200000e0000 */
[----:B0-----:R-:W-:Y:S01]  /*4810*/  FMUL.FTZ R86, R89, R89 ;  /* 0x0000005959567220 */ /* 0x001fe20000410000 */
[----:B-1----:R-:W-:-:S04]  /*4820*/  FFMA.FTZ R84, R87, UR19, R84 ;  /* 0x0000001357547c23 */ /* 0x002fc80008010054 */
[----:B------:R-:W-:-:S05]  /*4830*/  FSEL R87, R86, RZ, P1 ;  /* 0x000000ff56577208 */ /* 0x000fca0000800000 */
[----:B------:R-:W-:Y:S02]  /*4840*/  FADD.FTZ R116, R84, R87 ;  /* 0x0000005754747221 */ /* 0x000fe40000010000 */
[----:B------:R-:W0:Y:S04]  /*4850*/  @!P0 LDC.64 R86, c[0x0][0x3c0] ;  /* 0x0000f000ff568b82 */ /* 0x000e280000000a00 */
[----:B------:R-:W1:Y:S04]  /*4860*/  MUFU.RSQ R116, R116 ;  /* 0x0000007400747308 */ /* 0x000e680000001400 */
[----:B------:R-:W2:Y:S01]  /*4870*/  @!P0 LDC.64 R84, c[0x0][0x3c8] ;  /* 0x0000f200ff548b82 */ /* 0x000ea20000000a00 */
[----:B-1----:R-:W-:Y:S01]  /*4880*/  R2UR UR22, R116 ;  /* 0x00000000741672ca */ /* 0x002fe200000e0000 */
[----:B0-----:R-:W-:-:S05]  /*4890*/  @!P0 IMAD.WIDE R86, R117, 0x4, R86 ;  /* 0x0000000475568825 */ /* 0x001fca00078e0256 */
[----:B------:R0:W-:Y:S01]  /*48a0*/  @!P0 STG.E desc[UR12][R86.64], R89 ;  /* 0x0000005956008986 */ /* 0x0001e2000c10190c */
[----:B--2---:R-:W-:-:S06]  /*48b0*/  @!P0 IMAD.WIDE R84, R117, 0x4, R84 ;  /* 0x0000000475548825 */ /* 0x004fcc00078e0254 */
[----:B------:R-:W-:-:S05]  /*48c0*/  MOV R117, UR22 ;  /* 0x0000001600757c02 */ /* 0x000fca0008000f00 */
[----:B------:R0:W-:Y:S01]  /*48d0*/  @!P0 STG.E desc[UR12][R84.64], R117 ;  /* 0x0000007554008986 */ /* 0x0001e2000c10190c */
[----:B------:R-:W-:Y:S05]  /*48e0*/  BRA.U !UP0, `(.L_x_164) ;  /* 0x0000001508a47547 */ /* 0x000fea000b800000 */
[----:B0-----:R-:W-:Y:S01]  /*48f0*/  FSEL R89, R89, RZ, !P1 ;  /* 0x000000ff59597208 */ /* 0x001fe20004800000 */
[----:B------:R-:W-:Y:S01]  /*4900*/  IMAD.U32 R85, R24, 0x10000, RZ ;  /* 0x0001000018557824 */ /* 0x000fe200078e00ff */
[----:B------:R-:W-:Y:S01]  /*4910*/  SHF.L.U32 R87, R52, 0x10, RZ ;  /* 0x0000001034577819 */ /* 0x000fe200000006ff */
[----:B------:R-:W-:Y:S01]  /*4920*/  UIADD3 UR4, UPT, UPT, UR6, -0x1, URZ ;  /* 0xffffffff06047890 */ /* 0x000fe2000fffe0ff */
[----:B------:R-:W-:Y:S02]  /*4930*/  R2UR UR14, R89 ;  /* 0x00000000590e72ca */ /* 0x000fe400000e0000 */
[----:B------:R-:W-:Y:S01]  /*4940*/  SHF.L.U32 R89, R21, 0x10, RZ ;  /* 0x0000001015597819 */ /* 0x000fe200000006ff */
[----:B------:R-:W-:Y:S01]  /*4950*/  UIMAD UR4, UR4, UR15, URZ ;  /* 0x0000000f040472a4 */ /* 0x000fe2000f8e02ff */
[----:B------:R-:W-:Y:S02]  /*4960*/  SHF.L.U32 R88, R53, 0x10, RZ ;  /* 0x0000001035587819 */ /* 0x000fe400000006ff */
[----:B------:R-:W-:Y:S01]  /*4970*/  SHF.L.U32 R117, R15, 0x10, RZ ;  /* 0x000000100f757819 */ /* 0x000fe200000006ff */
[----:B------:R-:W-:Y:S01]  /*4980*/  USHF.R.S32.HI UR5, URZ, 0x1f, UR4 ;  /* 0x0000001fff057899 */ /* 0x000fe20008011404 */
[----:B------:R-:W-:-:S02]  /*4990*/  SHF.L.U32 R116, R60, 0x10, RZ ;  /* 0x000000103c747819 */ /* 0x000fc400000006ff */
[----:B------:R-:W-:Y:S01]  /*49a0*/  PRMT R159, R70, 0x7632, R159 ;  /* 0x00007632469f7816 */ /* 0x000fe2000000009f */
[----:B------:R-:W-:Y:S02]  /*49b0*/  ULEA.HI UR5, UR5, UR4, URZ, 0x3 ;  /* 0x0000000405057291 */ /* 0x000fe4000f8f18ff */
[----:B------:R-:W-:Y:S01]  /*49c0*/  FADD.FTZ R94, R94, -UR14 ;  /* 0x8000000e5e5e7e21 */ /* 0x000fe20008010000 */
[----:B------:R-:W-:Y:S01]  /*49d0*/  FADD.FTZ R92, R92, -UR14 ;  /* 0x8000000e5c5c7e21 */ /* 0x000fe20008010000 */
[----:B------:R-:W-:Y:S01]  /*49e0*/  FADD.FTZ R86, R91, -UR14 ;  /* 0x8000000e5b567e21 */ /* 0x000fe20008010000 */
[----:B------:R-:W-:Y:S01]  /*49f0*/  FADD.FTZ R90, R90, -UR14 ;  /* 0x8000000e5a5a7e21 */ /* 0x000fe20008010000 */
[----:B------:R-:W-:Y:S01]  /*4a00*/  FMUL.FTZ R84, R94, UR22 ;  /* 0x000000165e547c20 */ /* 0x000fe20008410000 */
[----:B------:R-:W-:Y:S01]  /*4a10*/  FMUL.FTZ R92, R92, UR22 ;  /* 0x000000165c5c7c20 */ /* 0x000fe20008410000 */
[----:B------:R-:W-:Y:S01]  /*4a20*/  FADD.FTZ R97, R97, -UR14 ;  /* 0x8000000e61617e21 */ /* 0x000fe20008010000 */
[----:B------:R-:W-:Y:S01]  /*4a30*/  FMUL.FTZ R90, R90, UR22 ;  /* 0x000000165a5a7c20 */ /* 0x000fe20008410000 */
[----:B------:R-:W-:Y:S01]  /*4a40*/  FFMA.FTZ R84, R84, R85, R87 ;  /* 0x0000005554547223 */ /* 0x000fe20000010057 */
[----:B------:R-:W-:Y:S01]  /*4a50*/  SHF.L.U32 R85, R104, 0x10, RZ ;  /* 0x0000001068557819 */ /* 0x000fe200000006ff */
[----:B------:R-:W-:-:S02]  /*4a60*/  IMAD.U32 R87, R23, 0x10000, RZ ;  /* 0x0001000017577824 */ /* 0x000fc400078e00ff */
[----:B------:R-:W-:Y:S01]  /*4a70*/  FADD.FTZ R96, R96, -UR14 ;  /* 0x8000000e60607e21 */ /* 0x000fe20008010000 */
[----:B------:R-:W-:Y:S01]  /*4a80*/  FADD.FTZ R93, R93, -UR14 ;  /* 0x8000000e5d5d7e21 */ /* 0x000fe20008010000 */
[----:B------:R-:W-:Y:S01]  /*4a90*/  FADD.FTZ R100, R100, -UR14 ;  /* 0x8000000e64647e21 */ /* 0x000fe20008010000 */
[----:B------:R-:W-:Y:S01]  /*4aa0*/  FFMA.FTZ R91, R92, R85, R87 ;  /* 0x000000555c5b7223 */ /* 0x000fe20000010057 */
[----:B------:R-:W-:Y:S01]  /*4ab0*/  FMUL.FTZ R85, R86, UR22 ;  /* 0x0000001656557c20 */ /* 0x000fe20008410000 */
[----:B------:R-:W-:Y:S01]  /*4ac0*/  SHF.L.U32 R86, R25, 0x10, RZ ;  /* 0x0000001019567819 */ /* 0x000fe200000006ff */
[----:B------:R-:W-:Y:S02]  /*4ad0*/  IMAD.U32 R87, R22, 0x10000, RZ ;  /* 0x0001000016577824 */ /* 0x000fe400078e00ff */
[----:B------:R-:W-:Y:S01]  /*4ae0*/  FMUL.FTZ R96, R96, UR22 ;  /* 0x0000001660607c20 */ /* 0x000fe20008410000 */
[----:B------:R-:W-:Y:S01]  /*4af0*/  FMUL.FTZ R93, R93, UR22 ;  /* 0x000000165d5d7c20 */ /* 0x000fe20008410000 */
[----:B------:R-:W-:Y:S01]  /*4b00*/  F2FP.BF16.F32.PACK_AB R84, R91, R84 ;  /* 0x000000545b54723e */ /* 0x000fe200000010ff */
[----:B------:R-:W-:Y:S01]  /*4b10*/  FFMA.FTZ R92, R90, R87, R89 ;  /* 0x000000575a5c7223 */ /* 0x000fe20000010059 */
[----:B------:R-:W-:Y:S01]  /*4b20*/  FFMA.FTZ R85, R85, R86, R88 ;  /* 0x0000005655557223 */ /* 0x000fe20000010058 */
[----:B------:R-:W-:Y:S01]  /*4b30*/  SHF.L.U32 R87, R26, 0x10, RZ ;  /* 0x000000101a577819 */ /* 0x000fe200000006ff */
[----:B------:R-:W-:Y:S01]  /*4b40*/  FMUL.FTZ R86, R97, UR22 ;  /* 0x0000001661567c20 */ /* 0x000fe20008410000 */
[----:B------:R-:W-:-:S02]  /*4b50*/  IMAD.U32 R89, R54, 0x10000, RZ ;  /* 0x0001000036597824 */ /* 0x000fc400078e00ff */
[----:B------:R-:W-:Y:S01]  /*4b60*/  FADD.FTZ R88, R95, -UR14 ;  /* 0x8000000e5f587e21 */ /* 0x000fe20008010000 */
[----:B------:R-:W-:Y:S01]  /*4b70*/  IMAD.U32 R90, R17, 0x10000, RZ ;  /* 0x00010000115a7824 */ /* 0x000fe200078e00ff */
[----:B------:R-:W-:Y:S01]  /*4b80*/  F2FP.BF16.F32.PACK_AB R85, R92, R85 ;  /* 0x000000555c55723e */ /* 0x000fe200000010ff */
[----:B------:R-:W-:Y:S01]  /*4b90*/  FFMA.FTZ R86, R86, R87, R89 ;  /* 0x0000005756567223 */ /* 0x000fe20000010059 */
[----:B------:R-:W-:Y:S01]  /*4ba0*/  SHF.L.U32 R87, R20, 0x10, RZ ;  /* 0x0000001014577819 */ /* 0x000fe200000006ff */
[----:B------:R-:W-:Y:S01]  /*4bb0*/  FMUL.FTZ R88, R88, UR22 ;  /* 0x0000001658587c20 */ /* 0x000fe20008410000 */
[----:B------:R-:W-:Y:S01]  /*4bc0*/  SHF.L.U32 R89, R19, 0x10, RZ ;  /* 0x0000001013597819 */ /* 0x000fe200000006ff */
[----:B------:R-:W-:Y:S01]  /*4bd0*/  FADD.FTZ R99, R99, -UR14 ;  /* 0x8000000e63637e21 */ /* 0x000fe20008010000 */
[----:B------:R-:W-:Y:S01]  /*4be0*/  FADD.FTZ R102, R102, -UR14 ;  /* 0x8000000e66667e21 */ /* 0x000fe20008010000 */
[----:B------:R-:W-:Y:S01]  /*4bf0*/  SHF.L.U32 R97, R16, 0x10, RZ ;  /* 0x0000001010617819 */ /* 0x000fe200000006ff */
[----:B------:R-:W-:-:S02]  /*4c00*/  IMAD.U32 R94, R29, 0x10000, RZ ;  /* 0x000100001d5e7824 */ /* 0x000fc400078e00ff */
[----:B------:R-:W-:Y:S01]  /*4c10*/  FFMA.FTZ R95, R96, R87, R89 ;  /* 0x00000057605f7223 */ /* 0x000fe20000010059 */
[----:B------:R-:W-:Y:S01]  /*4c20*/  SHF.L.U32 R89, R55, 0x10, RZ ;  /* 0x0000001037597819 */ /* 0x000fe200000006ff */
[----:B------:R-:W-:Y:S02]  /*4c30*/  IMAD.U32 R87, R27, 0x10000, RZ ;  /* 0x000100001b577824 */ /* 0x000fe400078e00ff */
[----:B------:R-:W-:Y:S01]  /*4c40*/  FMUL.FTZ R96, R100, UR22 ;  /* 0x0000001664607c20 */ /* 0x000fe20008410000 */
[----:B------:R-:W-:Y:S01]  /*4c50*/  SHF.L.U32 R91, R28, 0x10, RZ ;  /* 0x000000101c5b7819 */ /* 0x000fe200000006ff */
[----:B------:R-:W-:Y:S01]  /*4c60*/  FMUL.FTZ R99, R99, UR22 ;  /* 0x0000001663637c20 */ /* 0x000fe20008410000 */
[----:B------:R-:W-:Y:S01]  /*4c70*/  FFMA.FTZ R87, R88, R87, R89 ;  /* 0x0000005758577223 */ /* 0x000fe20000010059 */
[----:B------:R-:W-:Y:S01]  /*4c80*/  SHF.L.U32 R88, R18, 0x10, RZ ;  /* 0x0000001012587819 */ /* 0x000fe200000006ff */
[----:B------:R-:W-:Y:S01]  /*4c90*/  FMUL.FTZ R102, R102, UR22 ;  /* 0x0000001666667c20 */ /* 0x000fe20008410000 */
[----:B------:R-:W-:Y:S01]  /*4ca0*/  F2FP.BF16.F32.PACK_AB R86, R95, R86 ;  /* 0x000000565f56723e */ /* 0x000fe200000010ff */
[----:B------:R-:W-:-:S02]  /*4cb0*/  IMAD.U32 R95, R56, 0x10000, RZ ;  /* 0x00010000385f7824 */ /* 0x000fc400078e00ff */
[----:B------:R-:W-:Y:S01]  /*4cc0*/  FADD.FTZ R98, R98, -UR14 ;  /* 0x8000000e62627e21 */ /* 0x000fe20008010000 */
[----:B------:R-:W-:Y:S01]  /*4cd0*/  FFMA.FTZ R90, R93, R88, R90 ;  /* 0x000000585d5a7223 */ /* 0x000fe2000001005a */
[----:B------:R-:W-:Y:S01]  /*4ce0*/  FFMA.FTZ R96, R96, R97, R117 ;  /* 0x0000006160607223 */ /* 0x000fe20000010075 */
[----:B------:R-:W0:Y:S01]  /*4cf0*/  LDC.64 R88, c[0x0][0x428] ;  /* 0x00010a00ff587b82 */ /* 0x000e220000000a00 */
[----:B------:R-:W-:Y:S01]  /*4d00*/  FADD.FTZ R114, R114, -UR14 ;  /* 0x8000000e72727e21 */ /* 0x000fe20008010000 */
[----:B------:R-:W-:Y:S01]  /*4d10*/  FADD.FTZ R113, R113, -UR14 ;  /* 0x8000000e71717e21 */ /* 0x000fe20008010000 */
[----:B------:R-:W-:Y:S01]  /*4d20*/  F2FP.BF16.F32.PACK_AB R87, R90, R87 ;  /* 0x000000575a57723e */ /* 0x000fe200000010ff */
[----:B------:R-:W-:Y:S01]  /*4d30*/  FADD.FTZ R103, R103, -UR14 ;  /* 0x8000000e67677e21 */ /* 0x000fe20008010000 */
[----:B------:R-:W-:Y:S01]  /*4d40*/  MOV R90, UR5 ;  /* 0x00000005005a7c02 */ /* 0x000fe20008000f00 */
[----:B------:R-:W-:Y:S01]  /*4d50*/  FMUL.FTZ R114, R114, UR22 ;  /* 0x0000001672727c20 */ /* 0x000fe20008410000 */
[----:B------:R-:W-:Y:S01]  /*4d60*/  FADD.FTZ R101, R101, -UR14 ;  /* 0x8000000e65657e21 */ /* 0x000fe20008010000 */
[----:B------:R-:W-:Y:S01]  /*4d70*/  FADD.FTZ R120, R120, -UR14 ;  /* 0x8000000e78787e21 */ /* 0x000fe20008010000 */
[----:B------:R-:W-:Y:S01]  /*4d80*/  LEA.HI.SX32 R90, R90, R115, 0x1d ;  /* 0x000000735a5a7211 */ /* 0x000fe200078feaff */
[----:B------:R-:W-:Y:S01]  /*4d90*/  FADD.FTZ R119, R119, -UR14 ;  /* 0x8000000e77777e21 */ /* 0x000fe20008010000 */
[----:B------:R-:W-:Y:S01]  /*4da0*/  FADD.FTZ R118, R118, -UR14 ;  /* 0x8000000e76767e21 */ /* 0x000fe20008010000 */
[----:B------:R-:W-:Y:S01]  /*4db0*/  SHF.L.U32 R100, R10, 0x10, RZ ;  /* 0x000000100a647819 */ /* 0x000fe200000006ff */
[----:B------:R-:W-:Y:S01]  /*4dc0*/  FADD.FTZ R122, R122, -UR14 ;  /* 0x8000000e7a7a7e21 */ /* 0x000fe20008010000 */
[----:B------:R-:W-:Y:S01]  /*4dd0*/  SHF.L.U32 R117, R5, 0x10, RZ ;  /* 0x0000001005757819 */ /* 0x000fe200000006ff */
[----:B------:R-:W-:Y:S01]  /*4de0*/  FMUL.FTZ R118, R118, UR22 ;  /* 0x0000001676767c20 */ /* 0x000fe20008410000 */
[----:B------:R-:W-:Y:S01]  /*4df0*/  FADD.FTZ R125, R125, -UR14 ;  /* 0x8000000e7d7d7e21 */ /* 0x000fe20008010000 */
[----:B------:R-:W-:Y:S01]  /*4e00*/  FADD.FTZ R124, R124, -UR14 ;  /* 0x8000000e7c7c7e21 */ /* 0x000fe20008010000 */
[----:B------:R-:W-:Y:S01]  /*4e10*/  FADD.FTZ R123, R123, -UR14 ;  /* 0x8000000e7b7b7e21 */ /* 0x000fe20008010000 */
[----:B------:R-:W-:Y:S01]  /*4e20*/  FADD.FTZ R121, R121, -UR14 ;  /* 0x8000000e79797e21 */ /* 0x000fe20008010000 */
[----:B------:R-:W-:Y:S01]  /*4e30*/  FADD.FTZ R130, R130, -UR14 ;  /* 0x8000000e82827e21 */ /* 0x000fe20008010000 */
[----:B------:R-:W-:Y:S01]  /*4e40*/  FMUL.FTZ R124, R124, UR22 ;  /* 0x000000167c7c7c20 */ /* 0x000fe20008410000 */
[----:B------:R-:W-:Y:S01]  /*4e50*/  FADD.FTZ R126, R126, -UR14 ;  /* 0x8000000e7e7e7e21 */ /* 0x000fe20008010000 */
[----:B------:R-:W-:Y:S01]  /*4e60*/  FMUL.FTZ R121, R121, UR22 ;  /* 0x0000001679797c20 */ /* 0x000fe20008410000 */
[----:B0-----:R-:W-:-:S04]  /*4e70*/  IMAD.WIDE.U32 R92, R90, 0x10, R88 ;  /* 0x000000105a5c7825 */ /* 0x001fc800078e0058 */
[----:B------:R-:W-:Y:S01]  /*4e80*/  FMUL.FTZ R130, R130, UR22 ;  /* 0x0000001682827c20 */ /* 0x000fe20008410000 */
[----:B------:R-:W-:Y:S01]  /*4e90*/  FADD.FTZ R128, R128, -UR14 ;  /* 0x8000000e80807e21 */ /* 0x000fe20008010000 */
[----:B------:R-:W-:Y:S01]  /*4ea0*/  FMUL.FTZ R126, R126, UR22 ;  /* 0x000000167e7e7c20 */ /* 0x000fe20008410000 */
[----:B------:R-:W-:Y:S01]  /*4eb0*/  FADD.FTZ R127, R127, -UR14 ;  /* 0x8000000e7f7f7e21 */ /* 0x000fe20008010000 */
[----:B------:R0:W-:Y:S01]  /*4ec0*/  STG.E.128 desc[UR12][R92.64], R84 ;  /* 0x000000545c007986 */ /* 0x0001e2000c101d0c */
        /* <DEDUP_REMOVED lines=11> */
[----:B------:R-:W-:Y:S01]  /*4f80*/  FADD.FTZ R137, R137, -UR14 ;  /* 0x8000000e89897e21 */ /* 0x000fe20008010000 */
[----:B------:R-:W-:Y:S01]  /*4f90*/  FADD.FTZ R138, R138, -UR14 ;  /* 0x8000000e8a8a7e21 */ /* 0x000fe20008010000 */
[----:B------:R-:W-:Y:S01]  /*4fa0*/  FADD.FTZ R142, R142, -UR14 ;  /* 0x8000000e8e8e7e21 */ /* 0x000fe20008010000 */
[----:B------:R-:W-:Y:S01]  /*4fb0*/  FADD.FTZ R140, R140, -UR14 ;  /* 0x8000000e8c8c7e21 */ /* 0x000fe20008010000 */
[----:B------:R-:W-:Y:S01]  /*4fc0*/  FADD.FTZ R144, R144, -UR14 ;  /* 0x8000000e90907e21 */ /* 0x000fe20008010000 */
[----:B------:R-:W-:Y:S01]  /*4fd0*/  FADD.FTZ R148, R148, -UR14 ;  /* 0x8000000e94947e21 */ /* 0x000fe20008010000 */
[----:B0-----:R-:W-:Y:S01]  /*4fe0*/  SHF.L.U32 R86, R57, 0x10, RZ ;  /* 0x0000001039567819 */ /* 0x001fe200000006ff */
[----:B------:R-:W-:Y:S01]  /*4ff0*/  FFMA.FTZ R84, R102, R91, R95 ;  /* 0x0000005b66547223 */ /* 0x000fe2000001005f */
[----:B------:R-:W-:Y:S01]  /*5000*/  IMAD.U32 R92, R13, 0x10000, RZ ;  /* 0x000100000d5c7824 */ /* 0x000fe200078e00ff */
[----:B------:R-:W-:Y:S01]  /*5010*/  SHF.L.U32 R87, R30, 0x10, RZ ;  /* 0x000000101e577819 */ /* 0x000fe200000006ff */
[----:B------:R-:W-:Y:S01]  /*5020*/  FMUL.FTZ R85, R98, UR22 ;  /* 0x0000001662557c20 */ /* 0x000fe20008410000 */
[----:B------:R-:W-:Y:S01]  /*5030*/  FFMA.FTZ R97, R99, R94, R86 ;  /* 0x0000005e63617223 */ /* 0x000fe20000010056 */
[----:B------:R-:W-:Y:S01]  /*5040*/  SHF.L.U32 R86, R14, 0x10, RZ ;  /* 0x000000100e567819 */ /* 0x000fe200000006ff */
[----:B------:R-:W-:Y:S01]  /*5050*/  IMAD.U32 R93, R12, 0x10000, RZ ;  /* 0x000100000c5d7824 */ /* 0x000fe200078e00ff */
[----:B------:R-:W-:Y:S01]  /*5060*/  SHF.L.U32 R91, R58, 0x10, RZ ;  /* 0x000000103a5b7819 */ /* 0x000fe200000006ff */
[----:B------:R-:W-:Y:S01]  /*5070*/  FMUL.FTZ R98, R113, UR22 ;  /* 0x0000001671627c20 */ /* 0x000fe20008410000 */
[----:B------:R-:W-:Y:S01]  /*5080*/  SHF.L.U32 R95, R11, 0x10, RZ ;  /* 0x000000100b5f7819 */ /* 0x000fe200000006ff */
[----:B------:R-:W-:Y:S01]  /*5090*/  FFMA.FTZ R85, R85, R86, R92 ;  /* 0x0000005655557223 */ /* 0x000fe2000001005c */
[----:B------:R-:W-:Y:S01]  /*50a0*/  SHF.L.U32 R92, R31, 0x10, RZ ;  /* 0x000000101f5c7819 */ /* 0x000fe200000006ff */
[----:B------:R-:W-:Y:S01]  /*50b0*/  FFMA.FTZ R86, R114, R87, R91 ;  /* 0x0000005772567223 */ /* 0x000fe2000001005b */
[----:B------:R-:W-:-:S02]  /*50c0*/  IMAD.U32 R94, R59, 0x10000, RZ ;  /* 0x000100003b5e7824 */ /* 0x000fc400078e00ff */
[----:B------:R-:W-:Y:S01]  /*50d0*/  FMUL.FTZ R87, R103, UR22 ;  /* 0x0000001667577c20 */ /* 0x000fe20008410000 */
[----:B------:R-:W-:Y:S01]  /*50e0*/  FFMA.FTZ R98, R98, R93, R95 ;  /* 0x0000005d62627223 */ /* 0x000fe2000001005f */
[----:B------:R-:W-:Y:S01]  /*50f0*/  FMUL.FTZ R99, R101, UR22 ;  /* 0x0000001665637c20 */ /* 0x000fe20008410000 */
[----:B------:R-:W-:Y:S01]  /*5100*/  SHF.L.U32 R93, R8, 0x10, RZ ;  /* 0x00000010085d7819 */ /* 0x000fe200000006ff */
[----:B------:R-:W-:Y:S01]  /*5110*/  FFMA.FTZ R87, R87, R92, R94 ;  /* 0x0000005c57577223 */ /* 0x000fe2000001005e */
[----:B------:R-:W-:Y:S01]  /*5120*/  SHF.L.U32 R102, R9, 0x10, RZ ;  /* 0x0000001009667819 */ /* 0x000fe200000006ff */
[----:B------:R-:W-:Y:S01]  /*5130*/  IMAD.U32 R95, R7, 0x10000, RZ ;  /* 0x00010000075f7824 */ /* 0x000fe200078e00ff */
[----:B------:R-:W-:Y:S01]  /*5140*/  SHF.L.U32 R101, R33, 0x10, RZ ;  /* 0x0000001021657819 */ /* 0x000fe200000006ff */
[----:B------:R-:W-:Y:S01]  /*5150*/  FMUL.FTZ R92, R120, UR22 ;  /* 0x00000016785c7c20 */ /* 0x000fe20008410000 */
[----:B------:R-:W-:Y:S01]  /*5160*/  SHF.L.U32 R103, R61, 0x10, RZ ;  /* 0x000000103d677819 */ /* 0x000fe200000006ff */
[----:B------:R-:W-:-:S02]  /*5170*/  IMAD.U32 R113, R6, 0x10000, RZ ;  /* 0x0001000006717824 */ /* 0x000fc400078e00ff */
[----:B------:R-:W-:Y:S01]  /*5180*/  FMUL.FTZ R94, R119, UR22 ;  /* 0x00000016775e7c20 */ /* 0x000fe20008410000 */
[----:B------:R-:W-:Y:S02]  /*5190*/  IMAD.U32 R114, R32, 0x10000, RZ ;  /* 0x0001000020727824 */ /* 0x000fe400078e00ff */
        /* <DEDUP_REMOVED lines=12> */
[----:B------:R-:W-:-:S02]  /*5260*/  IMAD.U32 R117, R35, 0x10000, RZ ;  /* 0x0001000023757824 */ /* 0x000fc400078e00ff */
[----:B------:R-:W-:Y:S01]  /*5270*/  FMUL.FTZ R114, R123, UR22 ;  /* 0x000000167b727c20 */ /* 0x000fe20008410000 */
[----:B------:R-:W-:Y:S01]  /*5280*/  FFMA.FTZ R102, R102, R95, R101 ;  /* 0x0000005f66667223 */ /* 0x000fe20000010065 */
[----:B------:R-:W-:Y:S01]  /*5290*/  FFMA.FTZ R101, R124, R103, R113 ;  /* 0x000000677c657223 */ /* 0x000fe20000010071 */
[----:B------:R-:W-:Y:S01]  /*52a0*/  SHF.L.U32 R100, R2, 0x10, RZ ;  /* 0x0000001002647819 */ /* 0x000fe200000006ff */
[----:B------:R-:W-:Y:S01]  /*52b0*/  IMAD.U32 R116, R0, 0x10000, RZ ;  /* 0x0001000000747824 */ /* 0x000fe200078e00ff */
[----:B------:R-:W-:Y:S01]  /*52c0*/  SHF.L.U32 R95, R36, 0x10, RZ ;  /* 0x00000010245f7819 */ /* 0x000fe200000006ff */
[----:B------:R-:W-:Y:S01]  /*52d0*/  FFMA.FTZ R114, R114, R117, R119 ;  /* 0x0000007572727223 */ /* 0x000fe20000010077 */
[----:B------:R-:W-:Y:S01]  /*52e0*/  SHF.L.U32 R103, R64, 0x10, RZ ;  /* 0x0000001040677819 */ /* 0x000fe200000006ff */
[----:B------:R-:W-:Y:S01]  /*52f0*/  IMAD.U32 R113, R105, 0x10000, RZ ;  /* 0x0001000069717824 */ /* 0x000fe200078e00ff */
[----:B------:R-:W-:Y:S01]  /*5300*/  SHF.L.U32 R117, R106, 0x10, RZ ;  /* 0x000000106a757819 */ /* 0x000fe200000006ff */
[----:B------:R-:W-:Y:S01]  /*5310*/  FFMA.FTZ R121, R121, R100, R116 ;  /* 0x0000006479797223 */ /* 0x000fe20000010074 */
[----:B------:R-:W-:Y:S01]  /*5320*/  SHF.L.U32 R120, R107, 0x10, RZ ;  /* 0x000000106b787819 */ /* 0x000fe200000006ff */
[----:B------:R-:W-:Y:S01]  /*5330*/  FFMA.FTZ R100, R130, R95, R103 ;  /* 0x0000005f82647223 */ /* 0x000fe20000010067 */
[----:B------:R-:W-:Y:S01]  /*5340*/  SHF.L.U32 R122, R108, 0x10, RZ ;  /* 0x000000106c7a7819 */ /* 0x000fe200000006ff */
[----:B------:R-:W-:Y:S01]  /*5350*/  FMUL.FTZ R103, R128, UR22 ;  /* 0x0000001680677c20 */ /* 0x000fe20008410000 */
[----:B------:R-:W-:Y:S01]  /*5360*/  FFMA.FTZ R95, R126, R113, R117 ;  /* 0x000000717e5f7223 */ /* 0x000fe20000010075 */
[----:B------:R-:W-:Y:S01]  /*5370*/  SHF.L.U32 R116, R37, 0x10, RZ ;  /* 0x0000001025747819 */ /* 0x000fe200000006ff */
[----:B------:R-:W-:-:S02]  /*5380*/  IMAD.U32 R118, R65, 0x10000, RZ ;  /* 0x0001000041767824 */ /* 0x000fc400078e00ff */
[----:B------:R-:W-:Y:S01]  /*5390*/  FMUL.FTZ R113, R127, UR22 ;  /* 0x000000167f717c20 */ /* 0x000fe20008410000 */
[----:B------:R-:W-:Y:S01]  /*53a0*/  FFMA.FTZ R103, R103, R120, R122 ;  /* 0x0000007867677223 */ /* 0x000fe2000001007a */
[----:B------:R-:W-:Y:S01]  /*53b0*/  SHF.L.U32 R117, R109, 0x10, RZ ;  /* 0x000000106d757819 */ /* 0x000fe200000006ff */
[----:B------:R-:W-:Y:S02]  /*53c0*/  IMAD.U32 R119, R110, 0x10000, RZ ;  /* 0x000100006e777824 */ /* 0x000fe400078e00ff */
[----:B------:R-:W-:Y:S01]  /*53d0*/  FMUL.FTZ R122, R132, UR22 ;  /* 0x00000016847a7c20 */ /* 0x000fe20008410000 */
[----:B------:R-:W-:Y:S01]  /*53e0*/  FFMA.FTZ R113, R113, R116, R118 ;  /* 0x0000007471717223 */ /* 0x000fe20000010076 */
[----:B------:R-:W-:Y:S01]  /*53f0*/  SHF.L.U32 R116, R39, 0x10, RZ ;  /* 0x0000001027747819 */ /* 0x000fe200000006ff */
[----:B------:R-:W-:Y:S01]  /*5400*/  FMUL.FTZ R125, R131, UR22 ;  /* 0x00000016837d7c20 */ /* 0x000fe20008410000 */
[----:B------:R-:W-:Y:S01]  /*5410*/  SHF.L.U32 R120, R67, 0x10, RZ ;  /* 0x0000001043787819 */ /* 0x000fe200000006ff */
[--C-:B------:R-:W-:Y:S01]  /*5420*/  FFMA.FTZ R122, R122, R117, R119.reuse ;  /* 0x000000757a7a7223 */ /* 0x100fe20000010077 */
[----:B------:R-:W-:Y:S01]  /*5430*/  FMUL.FTZ R123, R129, UR22 ;  /* 0x00000016817b7c20 */ /* 0x000fe20008410000 */
[----:B------:R-:W-:Y:S01]  /*5440*/  PRMT R119, R40, 0x7632, R119 ;  /* 0x0000763228777816 */ /* 0x000fe20000000077 */
[----:B------:R-:W-:Y:S01]  /*5450*/  FMUL.FTZ R117, R139, UR22 ;  /* 0x000000168b757c20 */ /* 0x000fe20008410000 */
[----:B------:R-:W-:Y:S01]  /*5460*/  PRMT R127, R68, 0x7632, R127 ;  /* 0x00007632447f7816 */ /* 0x000fe2000000007f */
[----:B------:R-:W-:Y:S01]  /*5470*/  FFMA.FTZ R125, R125, R116, R120 ;  /* 0x000000747d7d7223 */ /* 0x000fe20000010078 */
[----:B------:R-:W-:Y:S01]  /*5480*/  PRMT R129, R41, 0x7632, R129 ;  /* 0x0000763229817816 */ /* 0x000fe20000000081 */
[----:B------:R-:W-:Y:S01]  /*5490*/  IMAD.U32 R119, R119, 0x10000, RZ ;  /* 0x0001000077777824 */ /* 0x000fe200078e00ff */
[----:B------:R-:W-:Y:S01]  /*54a0*/  PRMT R131, R69, 0x7632, R131 ;  /* 0x0000763245837816 */ /* 0x000fe20000000083 */
[----:B------:R-:W-:Y:S01]  /*54b0*/  IMAD.U32 R124, R38, 0x10000, RZ ;  /* 0x00010000267c7824 */ /* 0x000fe200078e00ff */
[----:B------:R-:W-:Y:S01]  /*54c0*/  SHF.L.U32 R116, R40, 0x10, RZ ;  /* 0x0000001028747819 */ /* 0x000fe200000006ff */
[----:B------:R-:W-:Y:S01]  /*54d0*/  FMUL.FTZ R128, R135, UR22 ;  /* 0x0000001687807c20 */ /* 0x000fe20008410000 */
[----:B------:R-:W-:Y:S01]  /*54e0*/  SHF.L.U32 R120, R68, 0x10, RZ ;  /* 0x0000001044787819 */ /* 0x000fe200000006ff */
[----:B------:R-:W-:Y:S01]  /*54f0*/  IMAD.U32 R131, R131, 0x10000, RZ ;  /* 0x0001000083837824 */ /* 0x000fe200078e00ff */
[----:B------:R-:W-:Y:S01]  /*5500*/  SHF.L.U32 R127, R127, 0x10, RZ ;  /* 0x000000107f7f7819 */ /* 0x000fe200000006ff */
[----:B------:R-:W-:Y:S01]  /*5510*/  FMUL.FTZ R142, R142, UR22 ;  /* 0x000000168e8e7c20 */ /* 0x000fe20008410000 */
[----:B------:R-:W-:Y:S01]  /*5520*/  SHF.L.U32 R126, R66, 0x10, RZ ;  /* 0x00000010427e7819 */ /* 0x000fe200000006ff */
[--C-:B------:R-:W-:Y:S01]  /*5530*/  FFMA.FTZ R117, R117, R116, R120.reuse ;  /* 0x0000007475757223 */ /* 0x100fe20000010078 */
[----:B------:R-:W-:Y:S01]  /*5540*/  SHF.L.U32 R129, R129, 0x10, RZ ;  /* 0x0000001081817819 */ /* 0x000fe200000006ff */
[----:B------:R-:W-:Y:S01]  /*5550*/  FFMA.FTZ R116, R134, R119, R127 ;  /* 0x0000007786747223 */ /* 0x000fe2000001007f */
[----:B------:R-:W-:Y:S01]  /*5560*/  PRMT R120, R43, 0x7632, R120 ;  /* 0x000076322b787816 */ /* 0x000fe20000000078 */
[----:B------:R-:W-:Y:S01]  /*5570*/  FFMA.FTZ R118, R133, R124, R126 ;  /* 0x0000007c85767223 */ /* 0x000fe2000001007e */
[----:B------:R-:W-:Y:S01]  /*5580*/  SHF.L.U32 R133, R70, 0x10, RZ ;  /* 0x0000001046857819 */ /* 0x000fe200000006ff */
[----:B------:R-:W-:Y:S01]  /*5590*/  FFMA.FTZ R119, R136, R129, R131 ;  /* 0x0000008188777223 */ /* 0x000fe20000010083 */
[----:B------:R-:W-:Y:S01]  /*55a0*/  SHF.L.U32 R131, R42, 0x10, RZ ;  /* 0x000000102a837819 */ /* 0x000fe200000006ff */
[----:B------:R-:W-:Y:S01]  /*55b0*/  IMAD.U32 R124, R111, 0x10000, RZ ;  /* 0x000100006f7c7824 */ /* 0x000fe200078e00ff */
[----:B------:R-:W-:Y:S01]  /*55c0*/  SHF.L.U32 R126, R112, 0x10, RZ ;  /* 0x00000010707e7819 */ /* 0x000fe200000006ff */
[----:B------:R-:W-:Y:S01]  /*55d0*/  IMAD.U32 R129, R69, 0x10000, RZ ;  /* 0x0001000045817824 */ /* 0x000fe200078e00ff */
[----:B------:R-:W-:Y:S01]  /*55e0*/  PRMT R130, R71, 0x7632, R130 ;  /* 0x0000763247827816 */ /* 0x000fe20000000082 */
[----:B------:R-:W-:Y:S01]  /*55f0*/  FFMA.FTZ R128, R128, R131, R133 ;  /* 0x0000008380807223 */ /* 0x000fe20000010085 */
[----:B------:R-:W-:Y:S01]  /*5600*/  PRMT R131, R44, 0x7632, R131 ;  /* 0x000076322c837816 */ /* 0x000fe20000000083 */
[----:B------:R-:W-:Y:S01]  /*5610*/  FFMA.FTZ R123, R123, R124, R126 ;  /* 0x0000007c7b7b7223 */ /* 0x000fe2000001007e */
[----:B------:R-:W-:Y:S01]  /*5620*/  PRMT R135, R72, 0x7632, R135 ;  /* 0x0000763248877816 */ /* 0x000fe20000000087 */
[----:B------:R-:W-:Y:S01]  /*5630*/  FMUL.FTZ R124, R137, UR22 ;  /* 0x00000016897c7c20 */ /* 0x000fe20008410000 */
[----:B------:R-:W-:Y:S01]  /*5640*/  SHF.L.U32 R127, R41, 0x10, RZ ;  /* 0x00000010297f7819 */ /* 0x000fe200000006ff */
[----:B------:R-:W-:Y:S01]  /*5650*/  IMAD.U32 R120, R120, 0x10000, RZ ;  /* 0x0001000078787824 */ /* 0x000fe200078e00ff */
[----:B------:R-:W-:Y:S01]  /*5660*/  SHF.L.U32 R130, R130, 0x10, RZ ;  /* 0x0000001082827819 */ /* 0x000fe200000006ff */
[----:B------:R-:W-:Y:S01]  /*5670*/  FMUL.FTZ R133, R138, UR22 ;  /* 0x000000168a857c20 */ /* 0x000fe20008410000 */
[----:B------:R-:W-:Y:S01]  /*5680*/  SHF.L.U32 R131, R131, 0x10, RZ ;  /* 0x0000001083837819 */ /* 0x000fe200000006ff */
[----:B------:R-:W-:-:S02]  /*5690*/  IMAD.U32 R135, R135, 0x10000, RZ ;  /* 0x0001000087877824 */ /* 0x000fc400078e00ff */
[----:B------:R-:W-:Y:S01]  /*56a0*/  FFMA.FTZ R124, R124, R127, R129 ;  /* 0x0000007f7c7c7223 */ /* 0x000fe20000010081 */
[----:B------:R-:W-:Y:S01]  /*56b0*/  FFMA.FTZ R133, R133, R120, R130 ;  /* 0x0000007885857223 */ /* 0x000fe20000010082 */
[----:B------:R-:W-:Y:S01]  /*56c0*/  SHF.L.U32 R127, R43, 0x10, RZ ;  /* 0x000000102b7f7819 */ /* 0x000fe200000006ff */
[----:B------:R-:W-:Y:S01]  /*56d0*/  FMUL.FTZ R134, R140, UR22 ;  /* 0x000000168c867c20 */ /* 0x000fe20008410000 */
[----:B------:R-:W-:Y:S01]  /*56e0*/  SHF.L.U32 R129, R71, 0x10, RZ ;  /* 0x0000001047817819 */ /* 0x000fe200000006ff */
[----:B------:R-:W-:Y:S01]  /*56f0*/  FFMA.FTZ R120, R142, R131, R135 ;  /* 0x000000838e787223 */ /* 0x000fe20000010087 */
[----:B------:R-:W-:Y:S01]  /*5700*/  PRMT R140, R45, 0x7632, R140 ;  /* 0x000076322d8c7816 */ /* 0x000fe2000000008c */
[----:B------:R-:W-:Y:S01]  /*5710*/  FADD.FTZ R145, R145, -UR14 ;  /* 0x8000000e91917e21 */ /* 0x000fe20008010000 */
[----:B------:R-:W-:Y:S01]  /*5720*/  PRMT R142, R73, 0x7632, R142 ;  /* 0x00007632498e7816 */ /* 0x000fe2000000008e */
[----:B------:R-:W-:Y:S01]  /*5730*/  FFMA.FTZ R134, R134, R127, R129 ;  /* 0x0000007f86867223 */ /* 0x000fe20000010081 */
[----:B------:R-:W-:Y:S01]  /*5740*/  SHF.L.U32 R140, R140, 0x10, RZ ;  /* 0x000000108c8c7819 */ /* 0x000fe200000006ff */
[----:B------:R-:W-:Y:S01]  /*5750*/  FMUL.FTZ R129, R144, UR22 ;  /* 0x0000001690817c20 */ /* 0x000fe20008410000 */
[----:B------:R-:W-:Y:S01]  /*5760*/  SHF.L.U32 R130, R44, 0x10, RZ ;  /* 0x000000102c827819 */ /* 0x000fe200000006ff */
[----:B------:R-:W-:Y:S01]  /*5770*/  IMAD.U32 R142, R142, 0x10000, RZ ;  /* 0x000100008e8e7824 */ /* 0x000fe200078e00ff */
[----:B------:R-:W-:Y:S01]  /*5780*/  SHF.L.U32 R136, R45, 0x10, RZ ;  /* 0x000000102d887819 */ /* 0x000fe200000006ff */
[----:B------:R-:W-:-:S02]  /*5790*/  IMAD.U32 R132, R72, 0x10000, RZ ;  /* 0x0001000048847824 */ /* 0x000fc400078e00ff */
[----:B------:R-:W-:Y:S01]  /*57a0*/  FMUL.FTZ R127, R148, UR22 ;  /* 0x00000016947f7c20 */ /* 0x000fe20008410000 */
[----:B------:R-:W-:Y:S01]  /*57b0*/  SHF.L.U32 R138, R73, 0x10, RZ ;  /* 0x00000010498a7819 */ /* 0x000fe200000006ff */
[----:B------:R-:W-:Y:S01]  /*57c0*/  FMUL.FTZ R145, R145, UR22 ;  /* 0x0000001691917c20 */ /* 0x000fe20008410000 */
[----:B------:R-:W-:Y:S01]  /*57d0*/  PRMT R139, R42, 0x7632, R139 ;  /* 0x000076322a8b7816 */ /* 0x000fe2000000008b */
[----:B------:R-:W-:Y:S01]  /*57e0*/  FFMA.FTZ R129, R129, R140, R142 ;  /* 0x0000008c81817223 */ /* 0x000fe2000001008e */
[----:B------:R-:W-:Y:S01]  /*57f0*/  FADD.FTZ R141, R141, -UR14 ;  /* 0x8000000e8d8d7e21 */ /* 0x000fe20008010000 */
[----:B------:R-:W-:Y:S01]  /*5800*/  FFMA.FTZ R127, R127, R130, R132 ;  /* 0x000000827f7f7223 */ /* 0x000fe20000010084 */
[----:B------:R-:W-:Y:S01]  /*5810*/  PRMT R140, R47, 0x7632, R140 ;  /* 0x000076322f8c7816 */ /* 0x000fe2000000008c */
[----:B------:R-:W-:Y:S01]  /*5820*/  FFMA.FTZ R130, R145, R136, R138 ;  /* 0x0000008891827223 */ /* 0x000fe2000001008a */
[----:B------:R-:W-:Y:S01]  /*5830*/  PRMT R142, R75, 0x7632, R142 ;  /* 0x000076324b8e7816 */ /* 0x000fe2000000008e */
[----:B------:R-:W-:Y:S01]  /*5840*/  FADD.FTZ R149, R149, -UR14 ;  /* 0x8000000e95957e21 */ /* 0x000fe20008010000 */
[----:B------:R-:W-:Y:S01]  /*5850*/  PRMT R132, R46, 0x7632, R132 ;  /* 0x000076322e847816 */ /* 0x000fe20000000084 */
[----:B------:R-:W-:Y:S01]  /*5860*/  FADD.FTZ R143, R143, -UR14 ;  /* 0x8000000e8f8f7e21 */ /* 0x000fe20008010000 */
[----:B------:R-:W-:Y:S01]  /*5870*/  PRMT R138, R74, 0x7632, R138 ;  /* 0x000076324a8a7816 */ /* 0x000fe2000000008a */
[----:B------:R-:W-:Y:S01]  /*5880*/  FADD.FTZ R147, R147, -UR14 ;  /* 0x8000000e93937e21 */ /* 0x000fe20008010000 */
[----:B------:R-:W-:Y:S01]  /*5890*/  SHF.L.U32 R139, R139, 0x10, RZ ;  /* 0x000000108b8b7819 */ /* 0x000fe200000006ff */
[----:B------:R-:W-:-:S02]  /*58a0*/  IMAD.U32 R159, R159, 0x10000, RZ ;  /* 0x000100009f9f7824 */ /* 0x000fc400078e00ff */
        /* <DEDUP_REMOVED lines=8> */
[----:B------:R-:W-:Y:S02]  /*5930*/  IMAD.U32 R132, R132, 0x10000, RZ ;  /* 0x0001000084847824 */ /* 0x000fe400078e00ff */
[----:B------:R-:W-:Y:S01]  /*5940*/  FMUL.FTZ R147, R147, UR22 ;  /* 0x0000001693937c20 */ /* 0x000fe20008410000 */
[----:B------:R-:W-:Y:S01]  /*5950*/  FADD.FTZ R150, R150, -UR14 ;  /* 0x8000000e96967e21 */ /* 0x000fe20008010000 */
[----:B------:R-:W-:Y:S01]  /*5960*/  FFMA.FTZ R126, R126, R139, R159 ;  /* 0x0000008b7e7e7223 */ /* 0x000fe2000001009f */
[----:B------:R-:W-:Y:S01]  /*5970*/  FFMA.FTZ R137, R137, R140, R142 ;  /* 0x0000008c89897223 */ /* 0x000fe2000001008e */
[----:B------:R-:W-:Y:S01]  /*5980*/  PRMT R139, R48, 0x7632, R139 ;  /* 0x00007632308b7816 */ /* 0x000fe2000000008b */
[----:B------:R-:W-:Y:S01]  /*5990*/  FADD.FTZ R146, R146, -UR14 ;  /* 0x8000000e92927e21 */ /* 0x000fe20008010000 */
[----:B------:R-:W-:Y:S01]  /*59a0*/  PRMT R143, R76, 0x7632, R143 ;  /* 0x000076324c8f7816 */ /* 0x000fe2000000008f */
[----:B------:R-:W-:Y:S01]  /*59b0*/  FFMA.FTZ R136, R136, R131, R135 ;  /* 0x0000008388887223 */ /* 0x000fe20000010087 */
[----:B------:R-:W-:Y:S01]  /*59c0*/  SHF.L.U32 R140, R48, 0x10, RZ ;  /* 0x00000010308c7819 */ /* 0x000fe200000006ff */
[----:B------:R-:W-:Y:S01]  /*59d0*/  FADD.FTZ R154, R154, -UR14 ;  /* 0x8000000e9a9a7e21 */ /* 0x000fe20008010000 */
[----:B------:R-:W-:Y:S01]  /*59e0*/  SHF.L.U32 R142, R76, 0x10, RZ ;  /* 0x000000104c8e7819 */ /* 0x000fe200000006ff */
[----:B------:R-:W-:Y:S01]  /*59f0*/  FFMA.FTZ R135, R147, R132, R138 ;  /* 0x0000008493877223 */ /* 0x000fe2000001008a */
[----:B------:R-:W-:Y:S01]  /*5a00*/  FMUL.FTZ R131, R150, UR22 ;  /* 0x0000001696837c20 */ /* 0x000fe20008410000 */
[----:B------:R-:W-:Y:S01]  /*5a10*/  SHF.L.U32 R132, R47, 0x10, RZ ;  /* 0x000000102f847819 */ /* 0x000fe200000006ff */
[----:B------:R-:W-:Y:S01]  /*5a20*/  IMAD.U32 R138, R75, 0x10000, RZ ;  /* 0x000100004b8a7824 */ /* 0x000fe200078e00ff */
[----:B------:R-:W-:Y:S01]  /*5a30*/  SHF.L.U32 R139, R139, 0x10, RZ ;  /* 0x000000108b8b7819 */ /* 0x000fe200000006ff */
[----:B------:R-:W-:Y:S01]  /*5a40*/  FMUL.FTZ R141, R146, UR22 ;  /* 0x00000016928d7c20 */ /* 0x000fe20008410000 */
[----:B------:R-:W-:-:S02]  /*5a50*/  IMAD.U32 R143, R143, 0x10000, RZ ;  /* 0x000100008f8f7824 */ /* 0x000fc400078e00ff */
[----:B------:R-:W-:Y:S01]  /*5a60*/  FMUL.FTZ R154, R154, UR22 ;  /* 0x000000169a9a7c20 */ /* 0x000fe20008410000 */
[----:B------:R-:W-:Y:S01]  /*5a70*/  FFMA.FTZ R131, R131, R140, R142 ;  /* 0x0000008c83837223 */ /* 0x000fe2000001008e */
[----:B------:R-:W-:Y:S01]  /*5a80*/  PRMT R140, R49, 0x7632, R140 ;  /* 0x00007632318c7816 */ /* 0x000fe2000000008c */
[----:B------:R-:W-:Y:S01]  /*5a90*/  FADD.FTZ R153, R153, -UR14 ;  /* 0x8000000e99997e21 */ /* 0x000fe20008010000 */
[----:B------:R-:W-:Y:S01]  /*5aa0*/  PRMT R142, R77, 0x7632, R142 ;  /* 0x000076324d8e7816 */ /* 0x000fe2000000008e */
[----:B------:R-:W-:Y:S01]  /*5ab0*/  FFMA.FTZ R141, R141, R132, R138 ;  /* 0x000000848d8d7223 */ /* 0x000fe2000001008a */
[----:B------:R-:W-:Y:S01]  /*5ac0*/  PRMT R145, R50, 0x7632, R145 ;  /* 0x0000763232917816 */ /* 0x000fe20000000091 */
[----:B------:R-:W-:Y:S01]  /*5ad0*/  FADD.FTZ R155, R155, -UR14 ;  /* 0x8000000e9b9b7e21 */ /* 0x000fe20008010000 */
[----:B------:R-:W-:Y:S01]  /*5ae0*/  PRMT R147, R78, 0x7632, R147 ;  /* 0x000076324e937816 */ /* 0x000fe20000000093 */
[----:B------:R-:W-:Y:S01]  /*5af0*/  FFMA.FTZ R132, R154, R139, R143 ;  /* 0x0000008b9a847223 */ /* 0x000fe2000001008f */
[----:B------:R-:W-:Y:S01]  /*5b00*/  FADD.FTZ R156, R156, -UR14 ;  /* 0x8000000e9c9c7e21 */ /* 0x000fe20008010000 */
[----:B------:R-:W-:Y:S01]  /*5b10*/  SHF.L.U32 R139, R49, 0x10, RZ ;  /* 0x00000010318b7819 */ /* 0x000fe200000006ff */
[----:B------:R-:W-:Y:S01]  /*5b20*/  FMUL.FTZ R138, R153, UR22 ;  /* 0x00000016998a7c20 */ /* 0x000fe20008410000 */
[----:B------:R-:W-:Y:S01]  /*5b30*/  SHF.L.U32 R143, R77, 0x10, RZ ;  /* 0x000000104d8f7819 */ /* 0x000fe200000006ff */
[----:B------:R-:W-:Y:S01]  /*5b40*/  IMAD.U32 R140, R140, 0x10000, RZ ;  /* 0x000100008c8c7824 */ /* 0x000fe200078e00ff */
[----:B------:R-:W-:Y:S01]  /*5b50*/  SHF.L.U32 R142, R142, 0x10, RZ ;  /* 0x000000108e8e7819 */ /* 0x000fe200000006ff */
[----:B------:R-:W-:Y:S01]  /*5b60*/  FMUL.FTZ R155, R155, UR22 ;  /* 0x000000169b9b7c20 */ /* 0x000fe20008410000 */
[----:B------:R-:W-:Y:S01]  /*5b70*/  SHF.L.U32 R145, R145, 0x10, RZ ;  /* 0x0000001091917819 */ /* 0x000fe200000006ff */
[----:B------:R-:W-:-:S02]  /*5b80*/  IMAD.U32 R147, R147, 0x10000, RZ ;  /* 0x0001000093937824 */ /* 0x000fc400078e00ff */
[----:B------:R-:W-:Y:S01]  /*5b90*/  FMUL.FTZ R156, R156, UR22 ;  /* 0x000000169c9c7c20 */ /* 0x000fe20008410000 */
[----:B------:R-:W-:Y:S01]  /*5ba0*/  FFMA.FTZ R138, R138, R139, R143 ;  /* 0x0000008b8a8a7223 */ /* 0x000fe2000001008f */
[----:B------:R-:W-:Y:S01]  /*5bb0*/  FADD.FTZ R151, R151, -UR14 ;  /* 0x8000000e97977e21 */ /* 0x000fe20008010000 */
[----:B------:R-:W-:Y:S01]  /*5bc0*/  FFMA.FTZ R139, R155, R140, R142 ;  /* 0x0000008c9b8b7223 */ /* 0x000fe2000001008e */
[----:B------:R-:W-:Y:S01]  /*5bd0*/  FFMA.FTZ R140, R156, R145, R147 ;  /* 0x000000919c8c7223 */ /* 0x000fe20000010093 */
[----:B------:R-:W-:Y:S01]  /*5be0*/  F2FP.BF16.F32.PACK_AB R97, R85, R97 ;  /* 0x000000615561723e */ /* 0x000fe200000010ff */
[----:B------:R-:W-:Y:S01]  /*5bf0*/  FADD.FTZ R152, R152, -UR14 ;  /* 0x8000000e98987e21 */ /* 0x000fe20008010000 */
[----:B------:R-:W-:Y:S01]  /*5c00*/  SHF.L.U32 R147, R51, 0x10, RZ ;  /* 0x0000001033937819 */ /* 0x000fe200000006ff */
[----:B------:R-:W-:Y:S01]  /*5c10*/  FMUL.FTZ R144, R151, UR22 ;  /* 0x0000001697907c20 */ /* 0x000fe20008410000 */
[----:B------:R-:W-:Y:S01]  /*5c20*/  SHF.L.U32 R149, R79, 0x10, RZ ;  /* 0x000000104f957819 */ /* 0x000fe200000006ff */
[----:B------:R-:W-:Y:S01]  /*5c30*/  FADD.FTZ R157, R157, -UR14 ;  /* 0x8000000e9d9d7e21 */ /* 0x000fe20008010000 */
[----:B------:R-:W-:Y:S01]  /*5c40*/  IADD3 R85, PT, PT, R90, 0x80, RZ ;  /* 0x000000805a557810 */ /* 0x000fe20007ffe0ff */
[----:B------:R-:W-:Y:S01]  /*5c50*/  IMAD.U32 R145, R78, 0x10000, RZ ;  /* 0x000100004e917824 */ /* 0x000fe200078e00ff */
[----:B------:R-:W-:Y:S01]  /*5c60*/  PRMT R146, R51, 0x7632, R146 ;  /* 0x0000763233927816 */ /* 0x000fe20000000092 */
[----:B------:R-:W-:Y:S01]  /*5c70*/  FMUL.FTZ R142, R152, UR22 ;  /* 0x00000016988e7c20 */ /* 0x000fe20008410000 */
[----:B------:R-:W-:Y:S01]  /*5c80*/  PRMT R148, R79, 0x7632, R148 ;  /* 0x000076324f947816 */ /* 0x000fe20000000094 */
[----:B------:R-:W-:Y:S01]  /*5c90*/  FFMA.FTZ R144, R144, R147, R149 ;  /* 0x0000009390907223 */ /* 0x000fe20000010095 */
[----:B------:R-:W-:Y:S01]  /*5ca0*/  SHF.L.U32 R143, R50, 0x10, RZ ;  /* 0x00000010328f7819 */ /* 0x000fe200000006ff */
[----:B------:R-:W-:Y:S01]  /*5cb0*/  FMUL.FTZ R157, R157, UR22 ;  /* 0x000000169d9d7c20 */ /* 0x000fe20008410000 */
[----:B------:R-:W-:Y:S01]  /*5cc0*/  F2FP.BF16.F32.PACK_AB R96, R96, R84 ;  /* 0x000000546060723e */ /* 0x000fe200000010ff */
[----:B------:R-:W-:Y:S01]  /*5cd0*/  IMAD.WIDE.U32 R84, R85, 0x10, R88 ;  /* 0x0000001055547825 */ /* 0x000fe200078e0058 */
[----:B------:R-:W-:-:S03]  /*5ce0*/  SHF.L.U32 R146, R146, 0x10, RZ ;  /* 0x0000001092927819 */ /* 0x000fc600000006ff */
[----:B------:R-:W-:Y:S01]  /*5cf0*/  FFMA.FTZ R142, R142, R143, R145 ;  /* 0x0000008f8e8e7223 */ /* 0x000fe20000010091 */
[----:B------:R-:W-:Y:S01]  /*5d00*/  F2FP.BF16.F32.PACK_AB R99, R99, R87 ;  /* 0x000000576363723e */ /* 0x000fe200000010ff */
[----:B------:R-:W-:Y:S01]  /*5d10*/  IMAD.U32 R148, R148, 0x10000, RZ ;  /* 0x0001000094947824 */ /* 0x000fe200078e00ff */
[----:B------:R-:W-:Y:S01]  /*5d20*/  F2FP.BF16.F32.PACK_AB R98, R98, R86 ;  /* 0x000000566262723e */ /* 0x000fe200000010ff */
[C---:B------:R-:W-:Y:S01]  /*5d30*/  VIADD R151, R90.reuse, 0x180 ;  /* 0x000001805a977836 */ /* 0x040fe20000000000 */
[C---:B------:R-:W-:Y:S01]  /*5d40*/  IADD3 R153, PT, PT, R90.reuse, 0x100, RZ ;  /* 0x000001005a997810 */ /* 0x040fe20007ffe0ff */
[----:B------:R-:W-:Y:S01]  /*5d50*/  FFMA.FTZ R143, R157, R146, R148 ;  /* 0x000000929d8f7223 */ /* 0x000fe20000010094 */
[C---:B------:R-:W-:Y:S01]  /*5d60*/  IADD3 R149, PT, PT, R90.reuse, 0x200, RZ ;  /* 0x000002005a957810 */ /* 0x040fe20007ffe0ff */
[----:B------:R0:W-:Y:S01]  /*5d70*/  STG.E.128 desc[UR12][R84.64], R96 ;  /* 0x0000006054007986 */ /* 0x0001e2000c101d0c */
[C---:B------:R-:W-:Y:S01]  /*5d80*/  IADD3 R147, PT, PT, R90.reuse, 0x280, RZ ;  /* 0x000002805a937810 */ /* 0x040fe20007ffe0ff */
[----:B------:R-:W-:Y:S01]  /*5d90*/  IMAD.WIDE.U32 R152, R153, 0x10, R88 ;  /* 0x0000001099987825 */ /* 0x000fe200078e0058 */
[----:B------:R-:W-:-:S02]  /*5da0*/  IADD3 R155, PT, PT, R90, 0x300, RZ ;  /* 0x000003005a9b7810 */ /* 0x000fc40007ffe0ff */
[----:B------:R-:W-:Y:S01]  /*5db0*/  F2FP.BF16.F32.PACK_AB R87, R121, R114 ;  /* 0x000000727957723e */ /* 0x000fe200000010ff */
[--C-:B------:R-:W-:Y:S01]  /*5dc0*/  IMAD.WIDE.U32 R150, R151, 0x10, R88.reuse ;  /* 0x0000001097967825 */ /* 0x100fe200078e0058 */
[----:B------:R-:W-:Y:S02]  /*5dd0*/  F2FP.BF16.F32.PACK_AB R86, R101, R102 ;  /* 0x000000666556723e */ /* 0x000fe400000010ff */
[----:B------:R-:W-:Y:S01]  /*5de0*/  F2FP.BF16.F32.PACK_AB R90, R122, R118 ;  /* 0x000000767a5a723e */ /* 0x000fe200000010ff */
[--C-:B------:R-:W-:Y:S01]  /*5df0*/  IMAD.WIDE.U32 R148, R149, 0x10, R88.reuse ;  /* 0x0000001095947825 */ /* 0x100fe200078e0058 */
[----:B------:R-:W-:Y:S02]  /*5e00*/  F2FP.BF16.F32.PACK_AB R102, R140, R142 ;  /* 0x0000008e8c66723e */ /* 0x000fe400000010ff */
[----:B------:R-:W-:Y:S01]  /*5e10*/  F2FP.BF16.F32.PACK_AB R101, R139, R138 ;  /* 0x0000008a8b65723e */ /* 0x000fe200000010ff */
[----:B------:R-:W-:-:S04]  /*5e20*/  IMAD.WIDE.U32 R146, R147, 0x10, R88 ;  /* 0x0000001093927825 */ /* 0x000fc800078e0058 */
[----:B------:R-:W-:Y:S01]  /*5e30*/  IMAD.WIDE.U32 R154, R155, 0x10, R88 ;  /* 0x000000109b9a7825 */ /* 0x000fe200078e0058 */
[----:B0-----:R-:W-:Y:S02]  /*5e40*/  F2FP.BF16.F32.PACK_AB R85, R93, R94 ;  /* 0x0000005e5d55723e */ /* 0x001fe400000010ff */
[----:B------:R-:W-:Y:S02]  /*5e50*/  F2FP.BF16.F32.PACK_AB R84, R92, R91 ;  /* 0x0000005b5c54723e */ /* 0x000fe400000010ff */
[----:B------:R-:W-:Y:S02]  /*5e60*/  F2FP.BF16.F32.PACK_AB R91, R123, R125 ;  /* 0x0000007d7b5b723e */ /* 0x000fe400000010ff */
[----:B------:R-:W-:Y:S01]  /*5e70*/  F2FP.BF16.F32.PACK_AB R89, R103, R113 ;  /* 0x000000716759723e */ /* 0x000fe200000010ff */
[----:B------:R1:W-:Y:S01]  /*5e80*/  STG.E.128 desc[UR12][R152.64], R84 ;  /* 0x0000005498007986 */ /* 0x0003e2000c101d0c */
[----:B------:R-:W-:Y:S02]  /*5e90*/  F2FP.BF16.F32.PACK_AB R88, R95, R100 ;  /* 0x000000645f58723e */ /* 0x000fe400000010ff */
[----:B------:R-:W-:-:S02]  /*5ea0*/  F2FP.BF16.F32.PACK_AB R95, R133, R134 ;  /* 0x00000086855f723e */ /* 0x000fc400000010ff */
[----:B------:R-:W-:Y:S01]  /*5eb0*/  F2FP.BF16.F32.PACK_AB R94, R126, R128 ;  /* 0x000000807e5e723e */ /* 0x000fe200000010ff */
[----:B------:R1:W-:Y:S01]  /*5ec0*/  STG.E.128 desc[UR12][R150.64], R88 ;  /* 0x0000005896007986 */ /* 0x0003e2000c101d0c */
[----:B------:R-:W-:Y:S02]  /*5ed0*/  F2FP.BF16.F32.PACK_AB R93, R119, R124 ;  /* 0x0000007c775d723e */ /* 0x000fe400000010ff */
[----:B------:R-:W-:Y:S02]  /*5ee0*/  F2FP.BF16.F32.PACK_AB R92, R116, R117 ;  /* 0x00000075745c723e */ /* 0x000fe400000010ff */
[----:B------:R-:W-:Y:S02]  /*5ef0*/  F2FP.BF16.F32.PACK_AB R99, R137, R141 ;  /* 0x0000008d8963723e */ /* 0x000fe400000010ff */
[----:B------:R-:W-:Y:S01]  /*5f00*/  F2FP.BF16.F32.PACK_AB R98, R135, R136 ;  /* 0x000000888762723e */ /* 0x000fe200000010ff */
[----:B------:R1:W-:Y:S01]  /*5f10*/  STG.E.128 desc[UR12][R148.64], R92 ;  /* 0x0000005c94007986 */ /* 0x0003e2000c101d0c */
[----:B------:R-:W-:-:S02]  /*5f20*/  F2FP.BF16.F32.PACK_AB R97, R129, R130 ;  /* 0x000000828161723e */ /* 0x000fc400000010ff */
[----:B------:R-:W-:Y:S02]  /*5f30*/  F2FP.BF16.F32.PACK_AB R96, R120, R127 ;  /* 0x0000007f7860723e */ /* 0x000fe400000010ff */
[----:B------:R-:W-:Y:S02]  /*5f40*/  F2FP.BF16.F32.PACK_AB R103, R143, R144 ;  /* 0x000000908f67723e */ /* 0x000fe400000010ff */
[----:B------:R-:W-:Y:S01]  /*5f50*/  F2FP.BF16.F32.PACK_AB R100, R132, R131 ;  /* 0x000000838464723e */ /* 0x000fe200000010ff */
[----:B------:R1:W-:Y:S04]  /*5f60*/  STG.E.128 desc[UR12][R146.64], R96 ;  /* 0x0000006092007986 */ /* 0x0003e8000c101d0c */
[----:B------:R1:W-:Y:S02]  /*5f70*/  STG.E.128 desc[UR12][R154.64], R100 ;  /* 0x000000649a007986 */ /* 0x0003e4000c101d0c */
.L_x_164:
[----:B------:R-:W-:Y:S02]  /*5f80*/  UIADD3 UR7, UPT, UPT, UR7, UR20, URZ ;  /* 0x0000001407077290 */ /* 0x000fe4000fffe0ff */
[----:B------:R-:W-:Y:S02]  /*5f90*/  UPLOP3.LUT UP1, UPT, UPT, UPT, UP1, 0x40, 0x4 ;  /* 0x000000000004789c */ /* 0x000fe40003f2e810 */
[----:B------:R-:W-:-:S09]  /*5fa0*/  UISETP.GE.AND UP0, UPT, UR7, UR21, UPT ;  /* 0x000000150700728c */ /* 0x000fd2000bf06270 */
[----:B------:R-:W-:Y:S05]  /*5fb0*/  BRA.U !UP0, `(.L_x_165) ;  /* 0xffffffa508847547 */ /* 0x000fea000b83ffff */
[----:B------:R-:W-:Y:S05]  /*5fc0*/  EXIT ;  /* 0x000000000000794d */ /* 0x000fea0003800000 */
.L_x_166:
        /* <DEDUP_REMOVED lines=11> */
.L_x_42294:


//--------------------- .text._ZN10layer_norm13ln_fwd_kernelINS_13Kernel_traitsI13__nv_bfloat16S2_S2_S2_fjLj7168ELj1ELj1ELj4ELj16ENS_18Kernel_traits_baseILj7168ES2_S2_S2_S2_fjLj128EEEEELb0ELb1ELb0ELb0EEEvNS_9FwdParamsE --------------------------
	.section	.text._ZN10layer_norm13ln_fwd_kernelINS_13Kernel_traitsI13__nv_bfloat16S2_S2_S2_fjLj7168ELj1ELj1ELj4ELj16ENS_18Kernel_traits_baseILj7168ES2_S2_S2_S2_fjLj128EEEEELb0ELb1ELb0ELb0EEEvNS_9FwdParamsE,"ax",@progbits
	.align	128
        .global         _ZN10layer_norm13ln_fwd_kernelINS_13Kernel_traitsI13__nv_bfloat16S2_S2_S2_fjLj7168ELj1ELj1ELj4ELj16ENS_18Kernel_traits_baseILj7168ES2_S2_S2_S2_fjLj128EEEEELb0ELb1ELb0ELb0EEEvNS_9FwdParamsE
        .type           _ZN10layer_norm13ln_fwd_kernelINS_13Kernel_traitsI13__nv_bfloat16S2_S2_S2_fjLj7168ELj1ELj1ELj4ELj16ENS_18Kernel_traits_baseILj7168ES2_S2_S2_S2_fjLj128EEEEELb0ELb1ELb0ELb0EEEvNS_9FwdParamsE,@function
        .size           _ZN10layer_norm13ln_fwd_kernelINS_13Kernel_traitsI13__nv_bfloat16S2_S2_S2_fjLj7168ELj1ELj1ELj4ELj16ENS_18Kernel_traits_baseILj7168ES2_S2_S2_S2_fjLj128EEEEELb0ELb1ELb0ELb0EEEvNS_9FwdParamsE,(.L_x_42295 - _ZN10layer_norm13ln_fwd_kernelINS_13Kernel_traitsI13__nv_bfloat16S2_S2_S2_fjLj7168ELj1ELj1ELj4ELj16ENS_18Kernel_traits_baseILj7168ES2_S2_S2_S2_fjLj128EEEEELb0ELb1ELb0ELb0EEEvNS_9FwdParamsE)
        .other          _ZN10layer_norm13ln_fwd_kernelINS_13Kernel_traitsI13__nv_bfloat16S2_S2_S2_fjLj7168ELj1ELj1ELj4ELj16ENS_18Kernel_traits_baseILj7168ES2_S2_S2_S2_fjLj128EEEEELb0ELb1ELb0ELb0EEEvNS_9FwdParamsE,@"STO_CUDA_ENTRY STV_DEFAULT"
_ZN10layer_norm13ln_fwd_kernelINS_13Kernel_traitsI13__nv_bfloat16S2_S2_S2_fjLj7168ELj1ELj1ELj4ELj16ENS_18Kernel_traits_baseILj7168ES2_S2_S2_S2_fjLj128EEEEELb0ELb1ELb0ELb0EEEvNS_9FwdParamsE:
.text._ZN10layer_norm13ln_fwd_kernelINS_13Kernel_traitsI13__nv_bfloat16S2_S2_S2_fjLj7168ELj1ELj1ELj4ELj16ENS_18Kernel_traits_baseILj7168ES2_S2_S2_S2_fjLj128EEEEELb0ELb1ELb0ELb0EEEvNS_9FwdParamsE:
[----:B------:R-:W-:Y:S01]  /*0000*/  LDC R1, c[0x0][0x37c] ;  /* 0x0000df00ff017b82 */ /* 0x000fe20000000800 */
[----:B------:R-:W0:Y:S01]  /*0010*/  S2R R172, SR_TID.X ;  /* 0x0000000000ac7919 */ /* 0x000e220000002100 */
[----:B------:R-:W1:Y:S06]  /*0020*/  LDCU.64 UR10, c[0x0][0x438] ;  /* 0x00008700ff0a77ac */ /* 0x000e6c0008000a00 */
[----:B------:R-:W2:Y:S01]  /*0030*/  S2UR UR6, SR_CTAID.X ;  /* 0x00000000000679c3 */ /* 0x000ea20000002500 */
[----:B------:R-:W-:Y:S01]  /*0040*/  BSSY.RECONVERGENT B0, `(.L_x_167) ;  /* 0x00000b6000007945 */ /* 0x000fe20003800200 */
[----:B------:R-:W3:Y:S01]  /*0050*/  LDCU UR5, c[0x0][0x388] ;  /* 0x00007100ff0577ac */ /* 0x000ee20008000800 */
[----:B------:R-:W4:Y:S01]  /*0060*/  LDCU.64 UR8, c[0x0][0x358] ;  /* 0x00006b00ff0877ac */ /* 0x000f220008000a00 */
[----:B-1----:R-:W-:-:S02]  /*0070*/  UISETP.NE.U32.AND UP0, UPT, UR10, URZ, UPT ;  /* 0x000000ff0a00728c */ /* 0x002fc4000bf05070 */
[----:B---3--:R-:W-:Y:S02]  /*0080*/  USHF.R.S32.HI UR4, URZ, 0x1f, UR5 ;  /* 0x0000001fff047899 */ /* 0x008fe40008011405 */
[----:B------:R-:W-:Y:S02]  /*0090*/  UISETP.NE.AND.EX UP0, UPT, UR11, URZ, UPT, UP0 ;  /* 0x000000ff0b00728c */ /* 0x000fe4000bf05300 */
[----:B------:R-:W-:Y:S01]  /*00a0*/  ULEA.HI UR4, UR4, UR5, URZ, 0x3 ;  /* 0x0000000504047291 */ /* 0x000fe2000f8f18ff */
[----:B0-----:R-:W-:-:S05]  /*00b0*/  LOP3.LUT R39, R172, 0x60, RZ, 0xc0, !PT ;  /* 0x00000060ac277812 */ /* 0x001fca00078ec0ff */
[----:B------:R-:W-:Y:S02]  /*00c0*/  MOV R3, UR4 ;  /* 0x0000000400037c02 */ /* 0x000fe40008000f00 */
[----:B------:R-:W-:Y:S02]  /*00d0*/  LOP3.LUT R203, R39, 0x1f, R172, 0xf8, !PT ;  /* 0x0000001f27cb7812 */ /* 0x000fe400078ef8ac */
[----:B------:R-:W-:Y:S02]  /*00e0*/  LOP3.LUT R0, R172, 0x1f, RZ, 0xc0, !PT ;  /* 0x0000001fac007812 */ /* 0x000fe400078ec0ff */
[----:B------:R-:W-:-:S04]  /*00f0*/  LOP3.LUT R202, R203, 0x7f, RZ, 0x3c, !PT ;  /* 0x0000007fcbca7812 */ /* 0x000fc800078e3cff */
[----:B------:R-:W-:Y:S01]  /*0100*/  LEA.HI.SX32 R202, R3, R202, 0x1d ;  /* 0x000000ca03ca7211 */ /* 0x000fe200078feaff */
[----:B--2-4-:R-:W-:Y:S06]  /*0110*/  BRA.U !UP0, `(.L_x_168) ;  /* 0x00000005083c7547 */ /* 0x014fec000b800000 */
        /* <DEDUP_REMOVED lines=9> */
[----:B------:R-:W3:Y:S08]  /*01b0*/  @P2 LDC.64 R14, c[0x0][0x3d0] ;  /* 0x0000f400ff0e2b82 */ /* 0x000ef00000000a00 */
[----:B------:R-:W4:Y:S08]  /*01c0*/  @P2 LDC.64 R16, c[0x0][0x438] ;  /* 0x00010e00ff102b82 */ /* 0x000f300000000a00 */
[----:B------:R-:W4:Y:S01]  /*01d0*/  @P2 LDC.64 R18, c[0x0][0x3e8] ;  /* 0x0000fa00ff122b82 */ /* 0x000f220000000a00 */
[----:B------:R-:W-:-:S07]  /*01e0*/  MOV R41, R203 ;  /* 0x000000cb00297202 */ /* 0x000fce0000000f00 */
[----:B------:R-:W4:Y:S01]  /*01f0*/  @P3 LDC.64 R20, c[0x0][0x3d0] ;  /* 0x0000f400ff143b82 */ /* 0x000f220000000a00 */
[----:B------:R-:W-:-:S07]  /*0200*/  @P0 LOP3.LUT R41, R203, 0x80, RZ, 0xfc, !PT ;  /* 0x00000080cb290812 */ /* 0x000fce00078efcff */
[----:B------:R-:W4:Y:S08]  /*0210*/  @P3 LDC.64 R22, c[0x0][0x438] ;  /* 0x00010e00ff163b82 */ /* 0x000f300000000a00 */
[----:B------:R-:W4:Y:S01]  /*0220*/  @P3 LDC.64 R24, c[0x0][0x3e8] ;  /* 0x0000fa00ff183b82 */ /* 0x000f220000000a00 */
[----:B0-----:R-:W-:-:S07]  /*0230*/  @P1 IMAD.WIDE.U32 R6, R41, 0x10, R6 ;  /* 0x0000001029061825 */ /* 0x001fce00078e0006 */
[----:B------:R-:W0:Y:S01]  /*0240*/  @P4 LDC.64 R26, c[0x0][0x3d0] ;  /* 0x0000f400ff1a4b82 */ /* 0x000e220000000a00 */
[C---:B-1----:R-:W-:Y:S01]  /*0250*/  @P1 IMAD.WIDE.U32 R8, R41.reuse, 0x10, R8 ;  /* 0x0000001029081825 */ /* 0x042fe200078e0008 */
[----:B------:R-:W5:Y:S06]  /*0260*/  @P1 LDG.E.128 R112, desc[UR8][R6.64] ;  /* 0x0000000806701981 */ /* 0x000f6c000c1e1d00 */
[----:B------:R-:W1:Y:S01]  /*0270*/  @P4 LDC.64 R28, c[0x0][0x438] ;  /* 0x00010e00ff1c4b82 */ /* 0x000e620000000a00 */
[----:B--2---:R-:W-:-:S07]  /*0280*/  @P1 IMAD.WIDE.U32 R10, R41, 0x10, R10 ;  /* 0x00000010290a1825 */ /* 0x004fce00078e000a */
[----:B------:R-:W2:Y:S01]  /*0290*/  @P4 LDC.64 R30, c[0x0][0x3e8] ;  /* 0x0000fa00ff1e4b82 */ /* 0x000ea20000000a00 */
[----:B------:R-:W-:Y:S01]  /*02a0*/  @P1 IADD3 R41, PT, PT, R41, 0x80, RZ ;  /* 0x0000008029291810 */ /* 0x000fe20007ffe0ff */
[----:B------:R-:W5:Y:S06]  /*02b0*/  @P1 LD.E.128 R108, desc[UR8][R8.64] ;  /* 0x00000008086c1980 */ /* 0x000f6c000c101d00 */
[----:B------:R-:W2:Y:S01]  /*02c0*/  @P5 LDC.64 R32, c[0x0][0x3d0] ;  /* 0x0000f400ff205b82 */ /* 0x000ea20000000a00 */
[C---:B---3--:R-:W-:Y:S01]  /*02d0*/  @P2 IMAD.WIDE.U32 R14, R41.reuse, 0x10, R14 ;  /* 0x00000010290e2825 */ /* 0x048fe200078e000e */
[----:B------:R-:W5:Y:S06]  /*02e0*/  @P1 LDG.E.128 R104, desc[UR8][R10.64] ;  /* 0x000000080a681981 */ /* 0x000f6c000c1e1d00 */
[----:B------:R-:W3:Y:S01]  /*02f0*/  @P5 LDC.64 R34, c[0x0][0x438] ;  /* 0x00010e00ff225b82 */ /* 0x000ee20000000a00 */
[C---:B----4-:R-:W-:Y:S01]  /*0300*/  @P2 IMAD.WIDE.U32 R16, R41.reuse, 0x10, R16 ;  /* 0x0000001029102825 */ /* 0x050fe200078e0010 */
[----:B------:R-:W5:Y:S06]  /*0310*/  @P2 LDG.E.128 R100, desc[UR8][R14.64] ;  /* 0x000000080e642981 */ /* 0x000f6c000c1e1d00 */
[----:B------:R-:W4:Y:S01]  /*0320*/  @P5 LDC.64 R36, c[0x0][0x3e8] ;  /* 0x0000fa00ff245b82 */ /* 0x000f220000000a00 */
[C---:B------:R-:W-:Y:S01]  /*0330*/  @P2 IMAD.WIDE.U32 R18, R41.reuse, 0x10, R18 ;  /* 0x0000001029122825 */ /* 0x040fe200078e0012 */
[----:B------:R-:W-:Y:S01]  /*0340*/  @P2 IADD3 R41, PT, PT, R41, 0x80, RZ ;  /* 0x0000008029292810 */ /* 0x000fe20007ffe0ff */
[----:B------:R-:W5:Y:S04]  /*0350*/  @P2 LD.E.128 R96, desc[UR8][R16.64] ;  /* 0x0000000810602980 */ /* 0x000f68000c101d00 */
[C---:B------:R-:W-:Y:S01]  /*0360*/  @P3 IMAD.WIDE.U32 R20, R41.reuse, 0x10, R20 ;  /* 0x0000001029143825 */ /* 0x040fe200078e0014 */
[----:B------:R-:W5:Y:S01]  /*0370*/  @P2 LDG.E.128 R92, desc[UR8][R18.64] ;  /* 0x00000008125c2981 */ /* 0x000f62000c1e1d00 */
[----:B------:R-:W3:Y:S02]  /*0380*/  @P0 LDC.64 R2, c[0x0][0x3d0] ;  /* 0x0000f400ff020b82 */ /* 0x000ee40000000a00 */
[C---:B------:R-:W-:Y:S01]  /*0390*/  @P3 IMAD.WIDE.U32 R22, R41.reuse, 0x10, R22 ;  /* 0x0000001029163825 */ /* 0x040fe200078e0016 */
[----:B------:R-:W5:Y:S03]  /*03a0*/  @P3 LDG.E.128 R88, desc[UR8][R20.64] ;  /* 0x0000000814583981 */ /* 0x000f66000c1e1d00 */
[C---:B------:R-:W-:Y:S01]  /*03b0*/  @P3 IMAD.WIDE.U32 R24, R41.reuse, 0x10, R24 ;  /* 0x0000001029183825 */ /* 0x040fe200078e0018 */
[----:B------:R-:W-:Y:S01]  /*03c0*/  @P3 IADD3 R41, PT, PT, R41, 0x80, RZ ;  /* 0x0000008029293810 */ /* 0x000fe20007ffe0ff */
[----:B------:R-:W5:Y:S01]  /*03d0*/  @P3 LD.E.128 R84, desc[UR8][R22.64] ;  /* 0x0000000816543980 */ /* 0x000f62000c101d00 */
[----:B------:R-:W4:Y:S03]  /*03e0*/  @P0 LDC.64 R4, c[0x0][0x438] ;  /* 0x00010e00ff040b82 */ /* 0x000f260000000a00 */
[C---:B0-----:R-:W-:Y:S01]  /*03f0*/  @P4 IMAD.WIDE.U32 R26, R41.reuse, 0x10, R26 ;  /* 0x00000010291a4825 */ /* 0x041fe200078e001a */
[----:B------:R-:W5:Y:S03]  /*0400*/  @P3 LDG.E.128 R80, desc[UR8][R24.64] ;  /* 0x0000000818503981 */ /* 0x000f66000c1e1d00 */
[C---:B-1----:R-:W-:Y:S01]  /*0410*/  @P4 IMAD.WIDE.U32 R28, R41.reuse, 0x10, R28 ;  /* 0x00000010291c4825 */ /* 0x042fe200078e001c */
[----:B------:R-:W5:Y:S01]  /*0420*/  @P4 LDG.E.128 R76, desc[UR8][R26.64] ;  /* 0x000000081a4c4981 */ /* 0x000f62000c1e1d00 */
[----:B------:R-:W0:Y:S02]  /*0430*/  @P0 LDC.64 R12, c[0x0][0x3e8] ;  /* 0x0000fa00ff0c0b82 */ /* 0x000e240000000a00 */
[C---:B--2---:R-:W-:Y:S01]  /*0440*/  @P4 IMAD.WIDE.U32 R30, R41.reuse, 0x10, R30 ;  /* 0x00000010291e4825 */ /* 0x044fe200078e001e */
[----:B------:R-:W5:Y:S03]  /*0450*/  @P4 LD.E.128 R72, desc[UR8][R28.64] ;  /* 0x000000081c484980 */ /* 0x000f66000c101d00 */
[----:B------:R-:W-:Y:S01]  /*0460*/  @P4 VIADD R41, R41, 0x80 ;  /* 0x0000008029294836 */ /* 0x000fe20000000000 */
[----:B------:R-:W5:Y:S01]  /*0470*/  @P4 LDG.E.128 R68, desc[UR8][R30.64] ;  /* 0x000000081e444981 */ /* 0x000f62000c1e1d00 */
[----:B---3--:R-:W-:-:S04]  /*0480*/  @P0 IMAD.WIDE.U32 R2, R203, 0x10, R2 ;  /* 0x00000010cb020825 */ /* 0x008fc800078e0002 */
[C---:B------:R-:W-:Y:S01]  /*0490*/  @P5 IMAD.WIDE.U32 R32, R41.reuse, 0x10, R32 ;  /* 0x0000001029205825 */ /* 0x040fe200078e0020 */
[----:B------:R1:W5:Y:S03]  /*04a0*/  @P0 LDG.E.128 R124, desc[UR8][R2.64] ;  /* 0x00000008027c0981 */ /* 0x000366000c1e1d00 */
[C---:B------:R-:W-:Y:S01]  /*04b0*/  @P5 IMAD.WIDE.U32 R34, R41.reuse, 0x10, R34 ;  /* 0x0000001029225825 */ /* 0x040fe200078e0022 */
[----:B------:R2:W5:Y:S03]  /*04c0*/  @P5 LDG.E.128 R64, desc[UR8][R32.64] ;  /* 0x0000000820405981 */ /* 0x000566000c1e1d00 */
[----:B----4-:R-:W-:Y:S01]  /*04d0*/  @P5 IMAD.WIDE.U32 R36, R41, 0x10, R36 ;  /* 0x0000001029245825 */ /* 0x010fe200078e0024 */
[----:B------:R2:W5:Y:S03]  /*04e0*/  @P5 LD.E.128 R60, desc[UR8][R34.64] ;  /* 0x00000008223c5980 */ /* 0x000566000c101d00 */
[C---:B-1----:R-:W-:Y:S01]  /*04f0*/  @P0 IMAD.WIDE.U32 R2, R203.reuse, 0x10, R4 ;  /* 0x00000010cb020825 */ /* 0x042fe200078e0004 */
[----:B------:R2:W5:Y:S03]  /*0500*/  @P5 LDG.E.128 R56, desc[UR8][R36.64] ;  /* 0x0000000824385981 */ /* 0x000566000c1e1d00 */
[----:B0-----:R-:W-:Y:S01]  /*0510*/  @P0 IMAD.WIDE.U32 R4, R203, 0x10, R12 ;  /* 0x00000010cb040825 */ /* 0x001fe200078e000c */
[----:B------:R2:W5:Y:S04]  /*0520*/  @P0 LD.E.128 R120, desc[UR8][R2.64] ;  /* 0x0000000802780980 */ /* 0x000568000c101d00 */
[----:B------:R2:W5:Y:S01]  /*0530*/  @P0 LDG.E.128 R116, desc[UR8][R4.64] ;  /* 0x0000000804740981 */ /* 0x000562000c1e1d00 */
[----:B------:R-:W-:-:S02]  /*0540*/  ISETP.GE.U32.AND P0, PT, R202, 0x380, PT ;  /* 0x00000380ca00780c */ /* 0x000fc40003f06070 */
[----:B------:R-:W-:-:S11]  /*0550*/  @P5 IADD3 R41, PT, PT, R41, 0x80, RZ ;  /* 0x0000008029295810 */ /* 0x000fd60007ffe0ff */
[----:B--2---:R-:W-:Y:S05]  /*0560*/  @!P0 BRA `(.L_x_169) ;  /* 0x00000004008c8947 */ /* 0x004fea0003800000 */
[----:B------:R-:W0:Y:S08]  /*0570*/  LDC.64 R52, c[0x0][0x3d0] ;  /* 0x0000f400ff347b82 */ /* 0x000e300000000a00 */
[----:B------:R-:W1:Y:S08]  /*0580*/  LDC.64 R48, c[0x0][0x438] ;  /* 0x00010e00ff307b82 */ /* 0x000e700000000a00 */
[----:B------:R-:W2:Y:S01]  /*0590*/  LDC.64 R44, c[0x0][0x3e8] ;  /* 0x0000fa00ff2c7b82 */ /* 0x000ea20000000a00 */
[----:B0-----:R-:W-:-:S06]  /*05a0*/  IMAD.WIDE.U32 R52, R41, 0x10, R52 ;  /* 0x0000001029347825 */ /* 0x001fcc00078e0034 */
[----:B------:R-:W5:Y:S01]  /*05b0*/  LDG.E.128 R52, desc[UR8][R52.64] ;  /* 0x0000000834347981 */ /* 0x000f62000c1e1d00 */
[----:B-1----:R-:W-:-:S06]  /*05c0*/  IMAD.WIDE.U32 R48, R41, 0x10, R48 ;  /* 0x0000001029307825 */ /* 0x002fcc00078e0030 */
[----:B------:R-:W5:Y:S01]  /*05d0*/  LD.E.128 R48, desc[UR8][R48.64] ;  /* 0x0000000830307980 */ /* 0x000f62000c101d00 */
[----:B--2---:R-:W-:-:S06]  /*05e0*/  IMAD.WIDE.U32 R44, R41, 0x10, R44 ;  /* 0x00000010292c7825 */ /* 0x004fcc00078e002c */
[----:B------:R-:W5:Y:S01]  /*05f0*/  LDG.E.128 R44, desc[UR8][R44.64] ;  /* 0x000000082c2c7981 */ /* 0x000f62000c1e1d00 */
[----:B------:R-:W-:Y:S05]  /*0600*/  BRA `(.L_x_169) ;  /* 0x0000000400647947 */ /* 0x000fea0003800000 */
.L_x_168:
[C---:B------:R-:W-:Y:S02]  /*0610*/  ISETP.GE.U32.AND P1, PT, R202.reuse, 0x100, PT ;  /* 0x00000100ca00780c */ /* 0x040fe40003f26070 */
[C---:B------:R-:W-:Y:S02]  /*0620*/  ISETP.GE.U32.AND P2, PT, R202.reuse, 0x180, PT ;  /* 0x00000180ca00780c */ /* 0x040fe40003f46070 */
[C---:B------:R-:W-:Y:S02]  /*0630*/  ISETP.GE.U32.AND P3, PT, R202.reuse, 0x200, PT ;  /* 0x00000200ca00780c */ /* 0x040fe40003f66070 */
[C---:B------:R-:W-:Y:S02]  /*0640*/  ISETP.GE.U32.AND P4, PT, R202.reuse, 0x280, PT ;  /* 0x00000280ca00780c */ /* 0x040fe40003f86070 */
[C---:B------:R-:W-:Y:S02]  /*0650*/  ISETP.GE.U32.AND P0, PT, R202.reuse, 0x80, PT ;  /* 0x00000080ca00780c */ /* 0x040fe40003f06070 */
[----:B------:R-:W-:-:S02]  /*0660*/  ISETP.GE.U32.AND P5, PT, R202, 0x300, PT ;  /* 0x00000300ca00780c */ /* 0x000fc40003fa6070 */
[----:B------:R-:W-:Y:S01]  /*0670*/  MOV R27, R203 ;  /* 0x000000cb001b7202 */ /* 0x000fe20000000f00 */
[----:B------:R-:W0:Y:S08]  /*0680*/  @P1 LDC.64 R2, c[0x0][0x3d0] ;  /* 0x0000f400ff021b82 */ /* 0x000e300000000a00 */
[----:B------:R-:W1:Y:S01]  /*0690*/  @P1 LDC.64 R4, c[0x0][0x3e8] ;  /* 0x0000fa00ff041b82 */ /* 0x000e620000000a00 */
[----:B------:R-:W-:-:S07]  /*06a0*/  @P0 LOP3.LUT R27, R203, 0x80, RZ, 0xfc, !PT ;  /* 0x00000080cb1b0812 */ /* 0x000fce00078efcff */
[----:B------:R-:W2:Y:S08]  /*06b0*/  @P2 LDC.64 R10, c[0x0][0x3d0] ;  /* 0x0000f400ff0a2b82 */ /* 0x000eb00000000a00 */
[----:B------:R-:W3:Y:S01]  /*06c0*/  @P2 LDC.64 R12, c[0x0][0x3e8] ;  /* 0x0000fa00ff0c2b82 */ /* 0x000ee20000000a00 */
[----:B0-----:R-:W-:-:S05]  /*06d0*/  @P1 IMAD.WIDE.U32 R2, R27, 0x10, R2 ;  /* 0x000000101b021825 */ /* 0x001fca00078e0002 */
[----:B------:R0:W5:Y:S02]  /*06e0*/  @P1 LDG.E.128 R112, desc[UR8][R2.64] ;  /* 0x0000000802701981 */ /* 0x000164000c1e1d00 */
[----:B------:R-:W4:Y:S01]  /*06f0*/  @P3 LDC.64 R14, c[0x0][0x3d0] ;  /* 0x0000f400ff0e3b82 */ /* 0x000f220000000a00 */
[C---:B-1----:R-:W-:Y:S01]  /*0700*/  @P1 IMAD.WIDE.U32 R4, R27.reuse, 0x10, R4 ;  /* 0x000000101b041825 */ /* 0x042fe200078e0004 */
[----:B------:R-:W-:-:S04]  /*0710*/  @P1 IADD3 R27, PT, PT, R27, 0x80, RZ ;  /* 0x000000801b1b1810 */ /* 0x000fc80007ffe0ff */
[----:B------:R0:W5:Y:S02]  /*0720*/  @P1 LDG.E.128 R104, desc[UR8][R4.64] ;  /* 0x0000000804681981 */ /* 0x000164000c1e1d00 */
[----:B------:R-:W1:Y:S01]  /*0730*/  @P3 LDC.64 R16, c[0x0][0x3e8] ;  /* 0x0000fa00ff103b82 */ /* 0x000e620000000a00 */
[----:B--2---:R-:W-:-:S05]  /*0740*/  @P2 IMAD.WIDE.U32 R10, R27, 0x10, R10 ;  /* 0x000000101b0a2825 */ /* 0x004fca00078e000a */
[----:B------:R0:W5:Y:S02]  /*0750*/  @P2 LDG.E.128 R100, desc[UR8][R10.64] ;  /* 0x000000080a642981 */ /* 0x000164000c1e1d00 */
[----:B------:R-:W2:Y:S01]  /*0760*/  @P4 LDC.64 R18, c[0x0][0x3d0] ;  /* 0x0000f400ff124b82 */ /* 0x000ea20000000a00 */
[C---:B---3--:R-:W-:Y:S01]  /*0770*/  @P2 IMAD.WIDE.U32 R12, R27.reuse, 0x10, R12 ;  /* 0x000000101b0c2825 */ /* 0x048fe200078e000c */
[----:B------:R-:W-:-:S04]  /*0780*/  @P2 IADD3 R27, PT, PT, R27, 0x80, RZ ;  /* 0x000000801b1b2810 */ /* 0x000fc80007ffe0ff */
[----:B------:R0:W5:Y:S02]  /*0790*/  @P2 LDG.E.128 R92, desc[UR8][R12.64] ;  /* 0x000000080c5c2981 */ /* 0x000164000c1e1d00 */
[----:B------:R-:W3:Y:S01]  /*07a0*/  @P4 LDC.64 R20, c[0x0][0x3e8] ;  /* 0x0000fa00ff144b82 */ /* 0x000ee20000000a00 */
[----:B----4-:R-:W-:-:S05]  /*07b0*/  @P3 IMAD.WIDE.U32 R14, R27, 0x10, R14 ;  /* 0x000000101b0e3825 */ /* 0x010fca00078e000e */
[----:B------:R0:W5:Y:S02]  /*07c0*/  @P3 LDG.E.128 R88, desc[UR8][R14.64] ;  /* 0x000000080e583981 */ /* 0x000164000c1e1d00 */
[----:B------:R-:W4:Y:S01]  /*07d0*/  @P0 LDC.64 R6, c[0x0][0x3d0] ;  /* 0x0000f400ff060b82 */ /* 0x000f220000000a00 */
[C---:B-1----:R-:W-:Y:S01]  /*07e0*/  @P3 IMAD.WIDE.U32 R16, R27.reuse, 0x10, R16 ;  /* 0x000000101b103825 */ /* 0x042fe200078e0010 */
[----:B------:R-:W-:-:S04]  /*07f0*/  @P3 IADD3 R27, PT, PT, R27, 0x80, RZ ;  /* 0x000000801b1b3810 */ /* 0x000fc80007ffe0ff */
[----:B------:R0:W5:Y:S02]  /*0800*/  @P3 LDG.E.128 R80, desc[UR8][R16.64] ;  /* 0x0000000810503981 */ /* 0x000164000c1e1d00 */
[----:B------:R-:W1:Y:S08]  /*0810*/  @P0 LDC.64 R8, c[0x0][0x3e8] ;  /* 0x0000fa00ff080b82 */ /* 0x000e700000000a00 */
[----:B------:R-:W0:Y:S08]  /*0820*/  @P5 LDC.64 R22, c[0x0][0x3d0] ;  /* 0x0000f400ff165b82 */ /* 0x000e300000000a00 */
[----:B------:R-:W0:Y:S01]  /*0830*/  @P5 LDC.64 R24, c[0x0][0x3e8] ;  /* 0x0000fa00ff185b82 */ /* 0x000e220000000a00 */
[----:B--2---:R-:W-:-:S04]  /*0840*/  @P4 IMAD.WIDE.U32 R18, R27, 0x10, R18 ;  /* 0x000000101b124825 */ /* 0x004fc800078e0012 */
[C---:B---3--:R-:W-:Y:S01]  /*0850*/  @P4 IMAD.WIDE.U32 R20, R27.reuse, 0x10, R20 ;  /* 0x000000101b144825 */ /* 0x048fe200078e0014 */
[----:B------:R2:W5:Y:S03]  /*0860*/  @P4 LDG.E.128 R76, desc[UR8][R18.64] ;  /* 0x00000008124c4981 */ /* 0x000566000c1e1d00 */
[----:B------:R-:W-:Y:S01]  /*0870*/  @P4 VIADD R27, R27, 0x80 ;  /* 0x000000801b1b4836 */ /* 0x000fe20000000000 */
[----:B------:R2:W5:Y:S01]  /*0880*/  @P4 LDG.E.128 R68, desc[UR8][R20.64] ;  /* 0x0000000814444981 */ /* 0x000562000c1e1d00 */
[----:B----4-:R-:W-:-:S04]  /*0890*/  @P0 IMAD.WIDE.U32 R6, R203, 0x10, R6 ;  /* 0x00000010cb060825 */ /* 0x010fc800078e0006 */
[----:B-1----:R-:W-:Y:S01]  /*08a0*/  @P0 IMAD.WIDE.U32 R8, R203, 0x10, R8 ;  /* 0x00000010cb080825 */ /* 0x002fe200078e0008 */
[----:B------:R2:W5:Y:S03]  /*08b0*/  @P0 LDG.E.128 R124, desc[UR8][R6.64] ;  /* 0x00000008067c0981 */ /* 0x000566000c1e1d00 */
[C---:B0-----:R-:W-:Y:S01]  /*08c0*/  @P5 IMAD.WIDE.U32 R22, R27.reuse, 0x10, R22 ;  /* 0x000000101b165825 */ /* 0x041fe200078e0016 */
[----:B------:R2:W5:Y:S03]  /*08d0*/  @P0 LDG.E.128 R116, desc[UR8][R8.64] ;  /* 0x0000000808740981 */ /* 0x000566000c1e1d00 */
[----:B------:R-:W-:Y:S01]  /*08e0*/  @P5 IMAD.WIDE.U32 R24, R27, 0x10, R24 ;  /* 0x000000101b185825 */ /* 0x000fe200078e0018 */
[----:B------:R2:W5:Y:S04]  /*08f0*/  @P5 LDG.E.128 R64, desc[UR8][R22.64] ;  /* 0x0000000816405981 */ /* 0x000568000c1e1d00 */
[----:B------:R2:W5:Y:S01]  /*0900*/  @P5 LDG.E.128 R56, desc[UR8][R24.64] ;  /* 0x0000000818385981 */ /* 0x000562000c1e1d00 */
[----:B------:R-:W-:Y:S01]  /*0910*/  ISETP.GE.U32.AND P6, PT, R202, 0x380, PT ;  /* 0x00000380ca00780c */ /* 0x000fe20003fc6070 */
[----:B------:R-:W-:-:S02]  /*0920*/  HFMA2 R62, -RZ, RZ, 0, 0 ;  /* 0x00000000ff3e7431 */ /* 0x000fc400000001ff */
[----:B------:R-:W-:Y:S02]  /*0930*/  HFMA2 R86, -RZ, RZ, 0, 0 ;  /* 0x00000000ff567431 */ /* 0x000fe400000001ff */
[----:B------:R-:W-:Y:S01]  /*0940*/  HFMA2 R110, -RZ, RZ, 0, 0 ;  /* 0x00000000ff6e7431 */ /* 0x000fe200000001ff */
[----:B------:R-:W-:Y:S02]  /*0950*/  CS2R R60, SRZ ;  /* 0x00000000003c7805 */ /* 0x000fe4000001ff00 */
[----:B------:R-:W-:Y:S02]  /*0960*/  MOV R74, RZ ;  /* 0x000000ff004a7202 */ /* 0x000fe40000000f00 */
[----:B------:R-:W-:Y:S02]  /*0970*/  CS2R R72, SRZ ;  /* 0x0000000000487805 */ /* 0x000fe4000001ff00 */
[----:B------:R-:W-:Y:S02]  /*0980*/  CS2R R84, SRZ ;  /* 0x0000000000547805 */ /* 0x000fe4000001ff00 */
[----:B------:R-:W-:-:S02]  /*0990*/  MOV R98, RZ ;  /* 0x000000ff00627202 */ /* 0x000fc40000000f00 */
[----:B------:R-:W-:Y:S02]  /*09a0*/  CS2R R96, SRZ ;  /* 0x0000000000607805 */ /* 0x000fe4000001ff00 */
[----:B------:R-:W-:Y:S01]  /*09b0*/  CS2R R108, SRZ ;  /* 0x00000000006c7805 */ /* 0x000fe2000001ff00 */
[----:B------:R-:W-:Y:S01]  /*09c0*/  IMAD.MOV.U32 R122, RZ, RZ, RZ ;  /* 0x000000ffff7a7224 */ /* 0x000fe200078e00ff */
[----:B------:R-:W-:Y:S02]  /*09d0*/  CS2R R120, SRZ ;  /* 0x0000000000787805 */ /* 0x000fe4000001ff00 */
[----:B------:R-:W-:Y:S01]  /*09e0*/  @P0 MOV R123, RZ ;  /* 0x000000ff007b0202 */ /* 0x000fe20000000f00 */
[----:B------:R-:W-:Y:S01]  /*09f0*/  @P5 IMAD.MOV.U32 R63, RZ, RZ, RZ ;  /* 0x000000ffff3f5224 */ /* 0x000fe200078e00ff */
[----:B------:R-:W-:Y:S02]  /*0a00*/  @P1 MOV R111, RZ ;  /* 0x000000ff006f1202 */ /* 0x000fe40000000f00 */
[----:B------:R-:W-:-:S02]  /*0a10*/  @P2 MOV R99, RZ ;  /* 0x000000ff00632202 */ /* 0x000fc40000000f00 */
[----:B------:R-:W-:Y:S02]  /*0a20*/  @P3 MOV R87, RZ ;  /* 0x000000ff00573202 */ /* 0x000fe40000000f00 */
[----:B------:R-:W-:Y:S02]  /*0a30*/  @P4 MOV R75, RZ ;  /* 0x000000ff004b4202 */ /* 0x000fe40000000f00 */
[----:B------:R-:W-:Y:S01]  /*0a40*/  @P5 IADD3 R27, PT, PT, R27, 0x80, RZ ;  /* 0x000000801b1b5810 */ /* 0x000fe20007ffe0ff */
[----:B--2---:R-:W-:Y:S06]  /*0a50*/  @!P6 BRA `(.L_x_169) ;  /* 0x000000000050e947 */ /* 0x004fec0003800000 */
[----:B------:R-:W0:Y:S08]  /*0a60*/  LDC.64 R52, c[0x0][0x3d0] ;  /* 0x0000f400ff347b82 */ /* 0x000e300000000a00 */
[----:B------:R-:W1:Y:S01]  /*0a70*/  LDC.64 R44, c[0x0][0x3e8] ;  /* 0x0000fa00ff2c7b82 */ /* 0x000e620000000a00 */
[----:B0-----:R-:W-:-:S06]  /*0a80*/  IMAD.WIDE.U32 R52, R27, 0x10, R52 ;  /* 0x000000101b347825 */ /* 0x001fcc00078e0034 */
[----:B------:R-:W5:Y:S01]  /*0a90*/  LDG.E.128 R52, desc[UR8][R52.64] ;  /* 0x0000000834347981 */ /* 0x000f62000c1e1d00 */
[----:B-1----:R-:W-:-:S06]  /*0aa0*/  IMAD.WIDE.U32 R44, R27, 0x10, R44 ;  /* 0x000000101b2c7825 */ /* 0x002fcc00078e002c */
[----:B------:R-:W5:Y:S01]  /*0ab0*/  LDG.E.128 R44, desc[UR8][R44.64] ;  /* 0x000000082c2c7981 */ /* 0x000f62000c1e1d00 */
[----:B------:R-:W-:Y:S02]  /*0ac0*/  CS2R R50, SRZ ;  /* 0x0000000000327805 */ /* 0x000fe4000001ff00 */
[----:B------:R-:W-:Y:S02]  /*0ad0*/  CS2R R48, SRZ ;  /* 0x0000000000307805 */ /* 0x000fe4000001ff00 */
[----:B------:R-:W-:Y:S02]  /*0ae0*/  MOV R62, RZ ;  /* 0x000000ff003e7202 */ /* 0x000fe40000000f00 */
[----:B------:R-:W-:Y:S02]  /*0af0*/  CS2R R60, SRZ ;  /* 0x00000000003c7805 */ /* 0x000fe4000001ff00 */
[----:B------:R-:W-:Y:S02]  /*0b00*/  MOV R74, RZ ;  /* 0x000000ff004a7202 */ /* 0x000fe40000000f00 */
[----:B------:R-:W-:-:S02]  /*0b10*/  CS2R R72, SRZ ;  /* 0x0000000000487805 */ /* 0x000fc4000001ff00 */
[----:B------:R-:W-:Y:S02]  /*0b20*/  MOV R86, RZ ;  /* 0x000000ff00567202 */ /* 0x000fe40000000f00 */
[----:B------:R-:W-:Y:S02]  /*0b30*/  CS2R R84, SRZ ;  /* 0x0000000000547805 */ /* 0x000fe4000001ff00 */
[----:B------:R-:W-:Y:S02]  /*0b40*/  MOV R98, RZ ;  /* 0x000000ff00627202 */ /* 0x000fe40000000f00 */
[----:B------:R-:W-:Y:S01]  /*0b50*/  CS2R R96, SRZ ;  /* 0x0000000000607805 */ /* 0x000fe2000001ff00 */
[----:B------:R-:W-:Y:S01]  /*0b60*/  IMAD.MOV.U32 R110, RZ, RZ, RZ ;  /* 0x000000ffff6e7224 */ /* 0x000fe200078e00ff */
[----:B------:R-:W-:Y:S02]  /*0b70*/  CS2R R108, SRZ ;  /* 0x00000000006c7805 */ /* 0x000fe4000001ff00 */
[----:B------:R-:W-:-:S02]  /*0b80*/  MOV R122, RZ ;  /* 0x000000ff007a7202 */ /* 0x000fc40000000f00 */
[----:B------:R-:W-:-:S07]  /*0b90*/  CS2R R120, SRZ ;  /* 0x0000000000787805 */ /* 0x000fce000001ff00 */
.L_x_169:
[----:B------:R-:W-:Y:S05]  /*0ba0*/  BSYNC.RECONVERGENT B0 ;  /* 0x0000000000007941 */ /* 0x000fea0003800200 */
.L_x_167:
[----:B------:R-:W0:Y:S02]  /*0bb0*/  LDCU UR5, c[0x0][0x384] ;  /* 0x00007080ff0577ac */ /* 0x000e240008000800 */
[----:B0-----:R-:W-:-:S06]  /*0bc0*/  UISETP.GE.AND UP0, UPT, UR6, UR5, UPT ;  /* 0x000000050600728c */ /* 0x001fcc000bf06270 */
[----:B------:R-:W-:-:S13]  /*0bd0*/  PLOP3.LUT P0, PT, PT, PT, UP0, 0x80, 0x8 ;  /* 0x000000000008781c */ /* 0x000fda0003f0f008 */
[----:B------:R-:W-:Y:S05]  /*0be0*/  @P0 EXIT ;  /* 0x000000000000094d */ /* 0x000fea0003800000 */
[----:B------:R-:W-:Y:S01]  /*0bf0*/  USHF.R.S32.HI UR5, URZ, 0x3, UR4 ;  /* 0x00000003ff057899 */ /* 0x000fe20008011404 */
[----:B------:R-:W-:Y:S01]  /*0c00*/  MOV R3, 0xffffffe0 ;  /* 0xffffffe000037802 */ /* 0x000fe20000000f00 */
[----:B------:R-:W0:Y:S01]  /*0c10*/  LDCU.64 UR10, c[0x0][0x3e0] ;  /* 0x00007c00ff0a77ac */ /* 0x000e220008000a00 */
[----:B-----5:R-:W-:Y:S02]  /*0c20*/  PRMT R201, R49, 0x7632, R201 ;  /* 0x0000763231c97816 */ /* 0x020fe400000000c9 */
[----:B------:R-:W-:Y:S01]  /*0c30*/  PRMT R200, R53, 0x7632, R200 ;  /* 0x0000763235c87816 */ /* 0x000fe200000000c8 */
[----:B------:R-:W-:Y:S01]  /*0c40*/  ULOP3.LUT UR7, UR5, 0x7f, URZ, 0xc0, !UPT ;  /* 0x0000007f05077892 */ /* 0x000fe2000f8ec0ff */
[----:B------:R-:W-:Y:S01]  /*0c50*/  PRMT R199, R48, 0x7632, R199 ;  /* 0x0000763230c77816 */ /* 0x000fe200000000c7 */
[----:B------:R-:W-:Y:S01]  /*0c60*/  USHF.L.U32 UR5, UR5, 0x1, URZ ;  /* 0x0000000105057899 */ /* 0x000fe200080006ff */
[----:B------:R-:W-:Y:S01]  /*0c70*/  PRMT R198, R52, 0x7632, R198 ;  /* 0x0000763234c67816 */ /* 0x000fe200000000c6 */
[----:B------:R-:W-:Y:S01]  /*0c80*/  UPLOP3.LUT UP2, UPT, UPT, UPT, UPT, 0x40, 0x4 ;  /* 0x000000000004789c */ /* 0x000fe20003f4e870 */
[----:B------:R-:W-:Y:S01]  /*0c90*/  PRMT R197, R63, 0x7632, R197 ;  /* 0x000076323fc57816 */ /* 0x000fe200000000c5 */
[----:B------:R-:W-:Y:S01]  /*0ca0*/  IMAD R2, R0, R3, UR7 ;  /* 0x0000000700027e24 */ /* 0x000fe2000f8e0203 */
[----:B------:R-:W-:Y:S01]  /*0cb0*/  IADD3 R0, PT, PT, RZ, -R39, RZ ;  /* 0x80000027ff007210 */ /* 0x000fe20007ffe0ff */
[----:B------:R-:W-:Y:S01]  /*0cc0*/  ULOP3.LUT UR5, UR5, 0xffffff00, URZ, 0xc0, !UPT ;  /* 0xffffff0005057892 */ /* 0x000fe2000f8ec0ff */
[----:B------:R-:W-:Y:S01]  /*0cd0*/  PRMT R196, R67, 0x7632, R196 ;  /* 0x0000763243c47816 */ /* 0x000fe200000000c4 */
[----:B------:R-:W1:Y:S01]  /*0ce0*/  LDCU UR16, c[0x0][0x388] ;  /* 0x00007100ff1077ac */ /* 0x000e620008000800 */
[----:B------:R-:W-:-:S02]  /*0cf0*/  VIADDMNMX R0, R0, UR7, RZ, !PT ;  /* 0x0000000700007c46 */ /* 0x000fc4000f8001ff */
[----:B------:R-:W-:Y:S01]  /*0d00*/  VIMNMX R2, PT, PT, RZ, R2, !PT ;  /* 0x00000002ff027248 */ /* 0x000fe20007fe0100 */
[----:B0-----:R-:W-:Y:S01]  /*0d10*/  UISETP.NE.U32.AND UP0, UPT, UR10, URZ, UPT ;  /* 0x000000ff0a00728c */ /* 0x001fe2000bf05070 */
[----:B------:R-:W-:Y:S01]  /*0d20*/  VIMNMX R0, PT, PT, R0, 0x20, PT ;  /* 0x0000002000007848 */ /* 0x000fe20003fe0100 */
[----:B------:R-:W0:Y:S01]  /*0d30*/  LDCU.U8 UR12, c[0x0][0x410] ;  /* 0x00008200ff0c77ac */ /* 0x000e220008000000 */
[----:B------:R-:W-:Y:S02]  /*0d40*/  VIMNMX R2, PT, PT, R2, 0x20, PT ;  /* 0x0000002002027848 */ /* 0x000fe40003fe0100 */
[----:B------:R-:W-:Y:S01]  /*0d50*/  LEA R0, R0, UR5, 0x3 ;  /* 0x0000000500007c11 */ /* 0x000fe2000f8e18ff */
[----:B------:R-:W-:Y:S01]  /*0d60*/  UISETP.NE.AND.EX UP0, UPT, UR11, URZ, UPT, UP0 ;  /* 0x000000ff0b00728c */ /* 0x000fe2000bf05300 */
[----:B------:R-:W-:Y:S01]  /*0d70*/  PRMT R195, R62, 0x7632, R195 ;  /* 0x000076323ec37816 */ /* 0x000fe200000000c3 */
[----:B------:R-:W2:Y:S01]  /*0d80*/  LDCU UR13, c[0x0][0x400] ;  /* 0x00008000ff0d77ac */ /* 0x000ea20008000800 */
[----:B------:R-:W-:-:S02]  /*0d90*/  I2FP.F32.U32 R0, R0 ;  /* 0x0000000000007245 */ /* 0x000fc40000201000 */
[----:B------:R-:W-:Y:S01]  /*0da0*/  PRMT R194, R66, 0x7632, R194 ;  /* 0x0000763242c27816 */ /* 0x000fe200000000c2 */
[----:B------:R-:W3:Y:S01]  /*0db0*/  LDCU.64 UR10, c[0x0][0x3a0] ;  /* 0x00007400ff0a77ac */ /* 0x000ee20008000a00 */
[----:B------:R4:W0:Y:S01]  /*0dc0*/  MUFU.RCP R32, R0 ;  /* 0x0000000000207308 */ /* 0x0008220000001000 */
[----:B------:R-:W-:Y:S02]  /*0dd0*/  PRMT R193, R61, 0x7632, R193 ;  /* 0x000076323dc17816 */ /* 0x000fe400000000c1 */
[----:B------:R-:W-:Y:S01]  /*0de0*/  PRMT R192, R65, 0x7632, R192 ;  /* 0x0000763241c07816 */ /* 0x000fe200000000c0 */
[----:B------:R-:W0:Y:S01]  /*0df0*/  LDCU.64 UR14, c[0x0][0x380] ;  /* 0x00007000ff0e77ac */ /* 0x000e220008000a00 */
        /* <DEDUP_REMOVED lines=70> */
[----:B01234-:R-:W-:-:S07]  /*1260*/  LEA R14, R2, UR5, 0x3 ;  /* 0x00000005020e7c11 */ /* 0x01ffce000f8e18ff */
.L_x_216:
[----:B0-----:R-:W0:Y:S01]  /*1270*/  @UP0 LDCU.64 UR4, c[0x0][0x3e0] ;  /* 0x00007c00ff0407ac */ /* 0x001e220008000a00 */
[----:B------:R-:W-:Y:S01]  /*1280*/  PLOP3.LUT P0, PT, PT, PT, UP0, 0x80, 0x8 ;  /* 0x000000000008781c */ /* 0x000fe20003f0f008 */
[----:B0-----:R-:W-:-:S06]  /*1290*/  @UP0 UIMAD.WIDE UR4, UR6, 0x2, UR4 ;  /* 0x00000002060408a5 */ /* 0x001fcc000f8e0204 */
[----:B-1234-:R-:W-:Y:S02]  /*12a0*/  MOV R128, UR4 ;  /* 0x0000000400807c02 */ /* 0x01efe40008000f00 */
[----:B------:R-:W-:-:S05]  /*12b0*/  MOV R129, UR5 ;  /* 0x0000000500817c02 */ /* 0x000fca0008000f00 */
[----:B------:R-:W2:Y:S01]  /*12c0*/  @P0 LDG.E.U16 R128, desc[UR8][R128.64] ;  /* 0x0000000880800981 */ /* 0x000ea2000c1e1500 */
[----:B------:R-:W-:Y:S01]  /*12d0*/  PLOP3.LUT P0, PT, PT, PT, UP0, 0x80, 0x8 ;  /* 0x000000000008781c */ /* 0x000fe20003f0f008 */
[----:B------:R-:W-:Y:S01]  /*12e0*/  UIMAD UR4, UR6, UR16, URZ ;  /* 0x00000010060472a4 */ /* 0x000fe2000f8e02ff */
[----:B------:R-:W-:Y:S03]  /*12f0*/  BSSY.RECONVERGENT B0, `(.L_x_170) ;  /* 0x0000075000007945 */ /* 0x000fe60003800200 */
[----:B------:R-:W-:-:S04]  /*1300*/  USHF.R.S32.HI UR5, URZ, 0x1f, UR4 ;  /* 0x0000001fff057899 */ /* 0x000fc80008011404 */
[----:B------:R-:W-:-:S03]  /*1310*/  ULEA.HI UR5, UR5, UR4, URZ, 0x3 ;  /* 0x0000000405057291 */ /* 0x000fc6000f8f18ff */
[----:B------:R-:W-:-:S03]  /*1320*/  UMOV UR4, 0x3f800000 ;  /* 0x3f80000000047882 */ /* 0x000fc60000000000 */
[----:B------:R-:W-:-:S05]  /*1330*/  IMAD.U32 R12, RZ, RZ, UR5 ;  /* 0x00000005ff0c7e24 */ /* 0x000fca000f8e00ff */
[----:B------:R-:W-:-:S04]  /*1340*/  LEA.HI.SX32 R12, R12, R203, 0x1d ;  /* 0x000000cb0c0c7211 */ /* 0x000fc800078feaff */
[----:B------:R-:W-:Y:S02]  /*1350*/  MOV R223, R12 ;  /* 0x0000000c00df7202 */ /* 0x000fe40000000f00 */
[----:B--2---:R-:W-:Y:S02]  /*1360*/  @P0 R2UR UR7, R128 ;  /* 0x00000000800702ca */ /* 0x004fe400000e0000 */
[----:B------:R-:W-:-:S11]  /*1370*/  ISETP.GE.U32.AND P0, PT, R202, 0x80, PT ;  /* 0x00000080ca00780c */ /* 0x000fd60003f06070 */
[----:B------:R-:W-:Y:S02]  /*1380*/  @UP0 USHF.L.U32 UR4, UR7, 0x10, URZ ;  /* 0x0000001007040899 */ /* 0x000fe400080006ff */
[----:B------:R-:W-:Y:S10]  /*1390*/  @!P0 BRA `(.L_x_171) ;  /* 0x0000000400a88947 */ /* 0x000ff40003800000 */
        /* <DEDUP_REMOVED lines=9> */
[----:B-----5:R-:W-:Y:S01]  /*1430*/  SHF.L.U32 R39, R128, 0x10, RZ ;  /* 0x0000001080277819 */ /* 0x020fe200000006ff */
[----:B------:R-:W-:Y:S01]  /*1440*/  IMAD.U32 R220, R118, 0x10000, RZ ;  /* 0x0001000076dc7824 */ /* 0x000fe200078e00ff */
[----:B------:R-:W-:Y:S02]  /*1450*/  SHF.L.U32 R204, R116, 0x10, RZ ;  /* 0x0000001074cc7819 */ /* 0x000fe400000006ff */
[----:B------:R-:W-:Y:S01]  /*1460*/  SHF.L.U32 R205, R130, 0x10, RZ ;  /* 0x0000001082cd7819 */ /* 0x000fe200000006ff */
[----:B------:R-:W-:Y:S01]  /*1470*/  FMUL.FTZ R39, R39, UR4 ;  /* 0x0000000427277c20 */ /* 0x000fe20008410000 */
[----:B------:R-:W-:Y:S02]  /*1480*/  PRMT R128, R129, 0x7632, R128 ;  /* 0x0000763281807816 */ /* 0x000fe40000000080 */
[----:B------:R-:W-:Y:S01]  /*1490*/  SHF.L.U32 R223, R20, 0x10, RZ ;  /* 0x0000001014df7819 */ /* 0x000fe200000006ff */
[----:B------:R-:W-:Y:S01]  /*14a0*/  FMUL.FTZ R205, R205, UR4 ;  /* 0x00000004cdcd7c20 */ /* 0x000fe20008410000 */
[----:B--2---:R-:W-:-:S02]  /*14b0*/  SHF.L.U32 R218, R40, 0x10, RZ ;  /* 0x0000001028da7819 */ /* 0x004fc400000006ff */
[----:B------:R-:W-:-:S03]  /*14c0*/  SHF.L.U32 R222, R42, 0x10, RZ ;  /* 0x000000102ade7819 */ /* 0x000fc600000006ff */
[----:B------:R-:W-:Y:S01]  /*14d0*/  FFMA.FTZ R39, R39, R204, R218 ;  /* 0x000000cc27277223 */ /* 0x000fe200000100da */
[----:B------:R-:W-:Y:S01]  /*14e0*/  PRMT R204, R130, 0x7632, R204 ;  /* 0x0000763282cc7816 */ /* 0x000fe200000000cc */
[----:B------:R-:W-:Y:S01]  /*14f0*/  FFMA.FTZ R207, R205, R220, R222 ;  /* 0x000000dccdcf7223 */ /* 0x000fe200000100de */
[----:B------:R-:W-:Y:S02]  /*1500*/  SHF.L.U32 R130, R128, 0x10, RZ ;  /* 0x0000001080827819 */ /* 0x000fe400000006ff */
[----:B------:R-:W-:Y:S02]  /*1510*/  SHF.L.U32 R218, R204, 0x10, RZ ;  /* 0x00000010ccda7819 */ /* 0x000fe400000006ff */
[----:B------:R-:W-:Y:S01]  /*1520*/  PRMT R128, R41, 0x7632, R128 ;  /* 0x0000763229807816 */ /* 0x000fe20000000080 */
[----:B------:R-:W-:Y:S01]  /*1530*/  FMUL.FTZ R130, R130, UR4 ;  /* 0x0000000482827c20 */ /* 0x000fe20008410000 */
[----:B------:R-:W-:Y:S01]  /*1540*/  PRMT R204, R42, 0x7632, R204 ;  /* 0x000076322acc7816 */ /* 0x000fe200000000cc */
[----:B------:R-:W-:Y:S01]  /*1550*/  FMUL.FTZ R218, R218, UR4 ;  /* 0x00000004dada7c20 */ /* 0x000fe20008410000 */
[----:B------:R-:W-:Y:S01]  /*1560*/  SHF.L.U32 R205, R18, 0x10, RZ ;  /* 0x0000001012cd7819 */ /* 0x000fe200000006ff */
[----:B------:R-:W-:Y:S01]  /*1570*/  IMAD.U32 R209, R128, 0x10000, RZ ;  /* 0x0001000080d17824 */ /* 0x000fe200078e00ff */
[----:B------:R-:W-:-:S02]  /*1580*/  SHF.L.U32 R225, R204, 0x10, RZ ;  /* 0x00000010cce17819 */ /* 0x000fc400000006ff */
[C---:B------:R-:W-:Y:S01]  /*1590*/  PRMT R128, R131.reuse, 0x7632, R128 ;  /* 0x0000763283807816 */ /* 0x040fe20000000080 */
[----:B------:R-:W-:Y:S01]  /*15a0*/  FFMA.FTZ R205, R130, R205, R209 ;  /* 0x000000cd82cd7223 */ /* 0x000fe200000100d1 */
[----:B------:R-:W-:Y:S01]  /*15b0*/  SHF.L.U32 R131, R131, 0x10, RZ ;  /* 0x0000001083837819 */ /* 0x000fe200000006ff */
[----:B------:R-:W-:Y:S01]  /*15c0*/  FFMA.FTZ R204, R218, R223, R225 ;  /* 0x000000dfdacc7223 */ /* 0x000fe200000100e1 */
[----:B------:R-:W-:Y:S02]  /*15d0*/  PRMT R209, R43, 0x7632, R209 ;  /* 0x000076322bd17816 */ /* 0x000fe400000000d1 */
[----:B------:R-:W-:Y:S01]  /*15e0*/  SHF.L.U32 R130, R119, 0x10, RZ ;  /* 0x0000001077827819 */ /* 0x000fe200000006ff */
[----:B------:R-:W-:Y:S01]  /*15f0*/  FMUL.FTZ R131, R131, UR4 ;  /* 0x0000000483837c20 */ /* 0x000fe20008410000 */
[----:B------:R-:W-:Y:S01]  /*1600*/  SHF.L.U32 R218, R43, 0x10, RZ ;  /* 0x000000102bda7819 */ /* 0x000fe200000006ff */
[----:B------:R-:W-:Y:S01]  /*1610*/  IMAD.U32 R225, R209, 0x10000, RZ ;  /* 0x00010000d1e17824 */ /* 0x000fe200078e00ff */
[----:B------:R-:W-:-:S02]  /*1620*/  SHF.L.U32 R220, R128, 0x10, RZ ;  /* 0x0000001080dc7819 */ /* 0x000fc400000006ff */
[----:B------:R-:W-:Y:S01]  /*1630*/  PRMT R128, R128, 0x7632, R128 ;  /* 0x0000763280807816 */ /* 0x000fe20000000080 */
[----:B------:R-:W-:Y:S01]  /*1640*/  FFMA.FTZ R209, R131, R130, R218 ;  /* 0x0000008283d17223 */ /* 0x000fe200000100da */
[----:B------:R-:W-:Y:S01]  /*1650*/  SHF.L.U32 R130, R129, 0x10, RZ ;  /* 0x0000001081827819 */ /* 0x000fe200000006ff */
[----:B------:R-:W-:Y:S01]  /*1660*/  FMUL.FTZ R220, R220, UR4 ;  /* 0x00000004dcdc7c20 */ /* 0x000fe20008410000 */
[----:B------:R-:W-:Y:S02]  /*1670*/  SHF.L.U32 R223, R22, 0x10, RZ ;  /* 0x0000001016df7819 */ /* 0x000fe400000006ff */
[----:B------:R-:W-:Y:S01]  /*1680*/  PRMT R129, R40, 0x7632, R129 ;  /* 0x0000763228817816 */ /* 0x000fe20000000081 */
[----:B------:R-:W-:Y:S01]  /*1690*/  FMUL.FTZ R130, R130, UR4 ;  /* 0x0000000482827c20 */ /* 0x000fe20008410000 */
[----:B------:R-:W-:Y:S01]  /*16a0*/  SHF.L.U32 R128, R128, 0x10, RZ ;  /* 0x0000001080807819 */ /* 0x000fe200000006ff */
[----:B------:R-:W-:Y:S01]  /*16b0*/  FFMA.FTZ R222, R220, R223, R225 ;  /* 0x000000dfdcde7223 */ /* 0x000fe200000100e1 */
[----:B------:R-:W-:Y:S01]  /*16c0*/  SHF.L.U32 R223, R117, 0x10, RZ ;  /* 0x0000001075df7819 */ /* 0x000fe200000006ff */
[----:B------:R-:W-:Y:S01]  /*16d0*/  IMAD.U32 R131, R129, 0x10000, RZ ;  /* 0x0001000081837824 */ /* 0x000fe200078e00ff */
[----:B------:R-:W-:Y:S01]  /*16e0*/  SHF.L.U32 R225, R41, 0x10, RZ ;  /* 0x0000001029e17819 */ /* 0x000fe200000006ff */
[----:B------:R-:W-:Y:S01]  /*16f0*/  FMUL.FTZ R128, R128, UR4 ;  /* 0x0000000480807c20 */ /* 0x000fe20008410000 */
[----:B------:R-:W-:-:S03]  /*1700*/  SHF.L.U32 R129, R16, 0x10, RZ ;  /* 0x0000001010817819 */ /* 0x000fc600000006ff */
[----:B------:R-:W-:Y:S01]  /*1710*/  FFMA.FTZ R220, R130, R223, R225 ;  /* 0x000000df82dc7223 */ /* 0x000fe200000100e1 */
[----:B------:R-:W-:Y:S01]  /*1720*/  F2FP.BF16.F32.PACK_AB R130, R204, R207 ;  /* 0x000000cfcc82723e */ /* 0x000fe200000010ff */
[----:B------:R-:W-:Y:S01]  /*1730*/  FFMA.FTZ R218, R128, R129, R131 ;  /* 0x0000008180da7223 */ /* 0x000fe20000010083 */
[----:B------:R-:W-:Y:S02]  /*1740*/  F2FP.BF16.F32.PACK_AB R131, R222, R209 ;  /* 0x000000d1de83723e */ /* 0x000fe400000010ff */
[----:B------:R-:W-:Y:S02]  /*1750*/  F2FP.BF16.F32.PACK_AB R129, R205, R220 ;  /* 0x000000dccd81723e */ /* 0x000fe400000010ff */
[----:B------:R-:W-:Y:S01]  /*1760*/  F2FP.BF16.F32.PACK_AB R128, R218, R39 ;  /* 0x00000027da80723e */ /* 0x000fe200000010ff */
[----:B------:R-:W-:Y:S06]  /*1770*/  BRA `(.L_x_173) ;  /* 0x0000000000a07947 */ /* 0x000fec0003800000 */
.L_x_172:
[----:B-----5:R-:W-:Y:S01]  /*1780*/  SHF.L.U32 R39, R128, 0x10, RZ ;  /* 0x0000001080277819 */ /* 0x020fe200000006ff */
[----:B------:R-:W-:Y:S01]  /*1790*/  IMAD.U32 R220, R117, 0x10000, RZ ;  /* 0x0001000075dc7824 */ /* 0x000fe200078e00ff */
[----:B------:R-:W-:Y:S02]  /*17a0*/  SHF.L.U32 R204, R116, 0x10, RZ ;  /* 0x0000001074cc7819 */ /* 0x000fe400000006ff */
[----:B------:R-:W-:Y:S01]  /*17b0*/  PRMT R205, R129, 0x7632, R205 ;  /* 0x0000763281cd7816 */ /* 0x000fe200000000cd */
[----:B------:R-:W-:Y:S01]  /*17c0*/  FMUL.FTZ R39, R39, UR4 ;  /* 0x0000000427277c20 */ /* 0x000fe20008410000 */
[----:B------:R-:W-:Y:S02]  /*17d0*/  SHF.L.U32 R129, R129, 0x10, RZ ;  /* 0x0000001081817819 */ /* 0x000fe400000006ff */
[----:B------:R-:W-:Y:S01]  /*17e0*/  PRMT R218, R131, 0x7632, R218 ;  /* 0x0000763283da7816 */ /* 0x000fe200000000da */
[----:B------:R-:W-:Y:S01]  /*17f0*/  FMUL.FTZ R39, R39, R204 ;  /* 0x000000cc27277220 */ /* 0x000fe20000410000 */
[C---:B------:R-:W-:Y:S01]  /*1800*/  PRMT R204, R130.reuse, 0x7632, R204 ;  /* 0x0000763282cc7816 */ /* 0x040fe200000000cc */
[----:B------:R-:W-:Y:S01]  /*1810*/  FMUL.FTZ R129, R129, UR4 ;  /* 0x0000000481817c20 */ /* 0x000fe20008410000 */
[----:B------:R-:W-:Y:S01]  /*1820*/  SHF.L.U32 R130, R130, 0x10, RZ ;  /* 0x0000001082827819 */ /* 0x000fe200000006ff */
[----:B------:R-:W-:Y:S01]  /*1830*/  IMAD.U32 R205, R205, 0x10000, RZ ;  /* 0x00010000cdcd7824 */ /* 0x000fe200078e00ff */
[----:B------:R-:W-:Y:S01]  /*1840*/  PRMT R128, R128, 0x7632, R128 ;  /* 0x0000763280807816 */ /* 0x000fe20000000080 */
[----:B------:R-:W-:Y:S01]  /*1850*/  FMUL.FTZ R220, R129, R220 ;  /* 0x000000dc81dc7220 */ /* 0x000fe20000410000 */
[----:B------:R-:W-:Y:S01]  /*1860*/  SHF.L.U32 R209, R131, 0x10, RZ ;  /* 0x0000001083d17819 */ /* 0x000fe200000006ff */
[----:B------:R-:W-:Y:S01]  /*1870*/  FMUL.FTZ R130, R130, UR4 ;  /* 0x0000000482827c20 */ /* 0x000fe20008410000 */
[----:B------:R-:W-:Y:S01]  /*1880*/  SHF.L.U32 R207, R118, 0x10, RZ ;  /* 0x0000001076cf7819 */ /* 0x000fe200000006ff */
[----:B------:R-:W-:Y:S01]  /*1890*/  FMUL.FTZ R205, R205, UR4 ;  /* 0x00000004cdcd7c20 */ /* 0x000fe20008410000 */
[----:B------:R-:W-:Y:S01]  /*18a0*/  SHF.L.U32 R218, R218, 0x10, RZ ;  /* 0x00000010dada7819 */ /* 0x000fe200000006ff */
[----:B------:R-:W-:Y:S01]  /*18b0*/  FMUL.FTZ R209, R209, UR4 ;  /* 0x00000004d1d17c20 */ /* 0x000fe20008410000 */
[----:B------:R-:W-:Y:S01]  /*18c0*/  SHF.L.U32 R204, R204, 0x10, RZ ;  /* 0x00000010cccc7819 */ /* 0x000fe200000006ff */
        /* <DEDUP_REMOVED lines=10> */
[----:B------:R-:W-:Y:S01]  /*1970*/  FMUL.FTZ R222, R218, R223 ;  /* 0x000000dfdade7220 */ /* 0x000fe20000410000 */
[----:B------:R-:W-:Y:S01]  /*1980*/  SHF.L.U32 R129, R16, 0x10, RZ ;  /* 0x0000001010817819 */ /* 0x000fe200000006ff */
[----:B------:R-:W-:-:S02]  /*1990*/  FMUL.FTZ R205, R205, R130 ;  /* 0x00000082cdcd7220 */ /* 0x000fc40000410000 */
[----:B------:R-:W-:Y:S01]  /*19a0*/  FMUL.FTZ R204, R204, R131 ;  /* 0x00000083cccc7220 */ /* 0x000fe20000410000 */
[----:B------:R-:W-:Y:S01]  /*19b0*/  F2FP.BF16.F32.PACK_AB R131, R222, R209 ;  /* 0x000000d1de83723e */ /* 0x000fe200000010ff */
[----:B------:R-:W-:Y:S01]  /*19c0*/  FMUL.FTZ R218, R128, R129 ;  /* 0x0000008180da7220 */ /* 0x000fe20000410000 */
[----:B------:R-:W-:Y:S02]  /*19d0*/  F2FP.BF16.F32.PACK_AB R129, R205, R220 ;  /* 0x000000dccd81723e */ /* 0x000fe400000010ff */
[----:B------:R-:W-:Y:S02]  /*19e0*/  F2FP.BF16.F32.PACK_AB R130, R204, R207 ;  /* 0x000000cfcc82723e */ /* 0x000fe400000010ff */
[----:B------:R-:W-:-:S07]  /*19f0*/  F2FP.BF16.F32.PACK_AB R128, R218, R39 ;  /* 0x00000027da80723e */ /* 0x000fce00000010ff */
.L_x_173:
[----:B------:R-:W0:Y:S01]  /*1a00*/  LDC.64 R248, c[0x0][0x3a8] ;  /* 0x0000ea00fff87b82 */ /* 0x000e220000000a00 */
[C---:B------:R-:W-:Y:S02]  /*1a10*/  VIADD R223, R12.reuse, 0x80 ;  /* 0x000000800cdf7836 */ /* 0x040fe40000000000 */
[----:B0-----:R-:W-:-:S05]  /*1a20*/  IMAD.WIDE.U32 R248, R12, 0x10, R248 ;  /* 0x000000100cf87825 */ /* 0x001fca00078e00f8 */
[----:B------:R0:W-:Y:S02]  /*1a30*/  STG.E.128 desc[UR8][R248.64], R128 ;  /* 0x00000080f8007986 */ /* 0x0001e4000c101d08 */
.L_x_171:
[----:B------:R-:W-:Y:S05]  /*1a40*/  BSYNC.RECONVERGENT B0 ;  /* 0x0000000000007941 */ /* 0x000fea0003800200 */
.L_x_170:
[----:B------:R-:W-:Y:S01]  /*1a50*/  ISETP.GE.U32.AND P1, PT, R202, 0x100, PT ;  /* 0x00000100ca00780c */ /* 0x000fe20003f26070 */
[----:B------:R-:W-:Y:S01]  /*1a60*/  BSSY.RECONVERGENT B0, `(.L_x_174) ;  /* 0x000006e000007945 */ /* 0x000fe20003800200 */
[----:B0-----:R-:W-:-:S11]  /*1a70*/  LOP3.LUT R128, R128, 0xffffffdf, RZ, 0xc0, !PT ;  /* 0xffffffdf80807812 */ /* 0x001fd600078ec0ff */
[----:B------:R-:W-:Y:S01]  /*1a80*/  @P1 LOP3.LUT R128, R128, 0x20, RZ, 0xfc, !PT ;  /* 0x0000002080801812 */ /* 0x000fe200078efcff */
[----:B------:R-:W-:Y:S06]  /*1a90*/  @!P1 BRA `(.L_x_175) ;  /* 0x0000000400a89947 */ /* 0x000fec0003800000 */
[----:B------:R-:W-:Y:S01]  /*1aa0*/  ISETP.NE.U32.AND P1, PT, RZ, UR10, PT ;  /* 0x0000000aff007c0c */ /* 0x000fe2000bf25070 */
[----:B------:R-:W0:Y:S03]  /*1ab0*/  LDC.64 R128, c[0x0][0x390] ;  /* 0x0000e400ff807b82 */ /* 0x000e260000000a00 */
[----:B------:R-:W-:-:S13]  /*1ac0*/  ISETP.NE.AND.EX P1, PT, RZ, UR11, PT, P1 ;  /* 0x0000000bff007c0c */ /* 0x000fda000bf25310 */
[----:B------:R-:W1:Y:S01]  /*1ad0*/  @P1 LDC.64 R224, c[0x0][0x3a0] ;  /* 0x0000e800ffe01b82 */ /* 0x000e620000000a00 */
[----:B0-----:R-:W-:-:S06]  /*1ae0*/  IMAD.WIDE.U32 R128, R223, 0x10, R128 ;  /* 0x00000010df807825 */ /* 0x001fcc00078e0080 */
[----:B------:R-:W5:Y:S01]  /*1af0*/  LDG.E.128 R128, desc[UR8][R128.64] ;  /* 0x0000000880807981 */ /* 0x000f62000c1e1d00 */
[----:B-1----:R-:W-:-:S05]  /*1b00*/  @P1 IMAD.WIDE.U32 R224, R223, 0x10, R224 ;  /* 0x00000010dfe01825 */ /* 0x002fca00078e00e0 */
[----:B------:R0:W5:Y:S01]  /*1b10*/  @P1 LDG.E.128 R40, desc[UR8][R224.64] ;  /* 0x00000008e0281981 */ /* 0x000162000c1e1d00 */
[----:B------:R-:W-:Y:S05]  /*1b20*/  @!P1 BRA `(.L_x_176) ;  /* 0x0000000000d49947 */ /* 0x000fea0003800000 */
[----:B-----5:R-:W-:Y:S02]  /*1b30*/  PRMT R10, R129, 0x7632, R10 ;  /* 0x00007632810a7816 */ /* 0x020fe4000000000a */
[----:B------:R-:W-:Y:S02]  /*1b40*/  PRMT R33, R41, 0x7632, R33 ;  /* 0x0000763229217816 */ /* 0x000fe40000000021 */
[----:B------:R-:W-:Y:S02]  /*1b50*/  SHF.L.U32 R10, R10, 0x10, RZ ;  /* 0x000000100a0a7819 */ /* 0x000fe400000006ff */
[----:B------:R-:W-:Y:S02]  /*1b60*/  SHF.L.U32 R35, R26, 0x10, RZ ;  /* 0x000000101a237819 */ /* 0x000fe400000006ff */
[----:B------:R-:W-:Y:S01]  /*1b70*/  SHF.L.U32 R37, R33, 0x10, RZ ;  /* 0x0000001021257819 */ /* 0x000fe200000006ff */
[----:B------:R-:W-:Y:S01]  /*1b80*/  FMUL.FTZ R10, R10, UR4 ;  /* 0x000000040a0a7c20 */ /* 0x000fe20008410000 */
[----:B------:R-:W-:-:S02]  /*1b90*/  SHF.L.U32 R33, R128, 0x10, RZ ;  /* 0x0000001080217819 */ /* 0x000fc400000006ff */
[----:B------:R-:W-:Y:S01]  /*1ba0*/  PRMT R128, R130, 0x7632, R128 ;  /* 0x0000763282807816 */ /* 0x000fe20000000080 */
[----:B------:R-:W-:Y:S01]  /*1bb0*/  FFMA.FTZ R10, R10, R35, R37 ;  /* 0x000000230a0a7223 */ /* 0x000fe20000010025 */
[----:B------:R-:W-:Y:S01]  /*1bc0*/  PRMT R35, R42, 0x7632, R35 ;  /* 0x000076322a237816 */ /* 0x000fe20000000023 */
[----:B------:R-:W-:Y:S01]  /*1bd0*/  FMUL.FTZ R33, R33, UR4 ;  /* 0x0000000421217c20 */ /* 0x000fe20008410000 */
[----:B------:R-:W-:Y:S01]  /*1be0*/  SHF.L.U32 R206, R104, 0x10, RZ ;  /* 0x0000001068ce7819 */ /* 0x000fe200000006ff */
[----:B------:R-:W-:Y:S01]  /*1bf0*/  IMAD.U32 R37, R128, 0x10000, RZ ;  /* 0x0001000080257824 */ /* 0x000fe200078e00ff */
[----:B0-----:R-:W-:Y:S02]  /*1c00*/  SHF.L.U32 R224, R40, 0x10, RZ ;  /* 0x0000001028e07819 */ /* 0x001fe400000006ff */
[----:B------:R-:W-:Y:S01]  /*1c10*/  SHF.L.U32 R248, R35, 0x10, RZ ;  /* 0x0000001023f87819 */ /* 0x000fe200000006ff */
[----:B------:R-:W-:Y:S01]  /*1c20*/  FMUL.FTZ R35, R37, UR4 ;  /* 0x0000000425237c20 */ /* 0x000fe20008410000 */
[----:B------:R-:W-:Y:S01]  /*1c30*/  SHF.L.U32 R226, R28, 0x10, RZ ;  /* 0x000000101ce27819 */ /* 0x000fe200000006ff */
[----:B------:R-:W-:Y:S01]  /*1c40*/  FFMA.FTZ R37, R33, R206, R224 ;  /* 0x000000ce21257223 */ /* 0x000fe200000100e0 */
[----:B------:R-:W-:Y:S01]  /*1c50*/  SHF.L.U32 R130, R130, 0x10, RZ ;  /* 0x0000001082827819 */ /* 0x000fe200000006ff */
[----:B------:R-:W-:Y:S01]  /*1c60*/  IMAD.U32 R33, R42, 0x10000, RZ ;  /* 0x000100002a217824 */ /* 0x000fe200078e00ff */
[----:B------:R-:W-:Y:S01]  /*1c70*/  PRMT R128, R131, 0x7632, R128 ;  /* 0x0000763283807816 */ /* 0x000fe20000000080 */
[----:B------:R-:W-:Y:S01]  /*1c80*/  FFMA.FTZ R206, R35, R226, R248 ;  /* 0x000000e223ce7223 */ /* 0x000fe200000100f8 */
[----:B------:R-:W-:Y:S01]  /*1c90*/  SHF.L.U32 R35, R106, 0x10, RZ ;  /* 0x000000106a237819 */ /* 0x000fe200000006ff */
[----:B------:R-:W-:Y:S01]  /*1ca0*/  FMUL.FTZ R130, R130, UR4 ;  /* 0x0000000482827c20 */ /* 0x000fe20008410000 */
[----:B------:R-:W-:-:S02]  /*1cb0*/  SHF.L.U32 R211, R128, 0x10, RZ ;  /* 0x0000001080d37819 */ /* 0x000fc400000006ff */
[----:B------:R-:W-:Y:S01]  /*1cc0*/  PRMT R128, R43, 0x7632, R128 ;  /* 0x000076322b807816 */ /* 0x000fe20000000080 */
[----:B------:R-:W-:Y:S01]  /*1cd0*/  FFMA.FTZ R35, R130, R35, R33 ;  /* 0x0000002382237223 */ /* 0x000fe20000010021 */
[----:B------:R-:W-:Y:S01]  /*1ce0*/  SHF.L.U32 R130, R30, 0x10, RZ ;  /* 0x000000101e827819 */ /* 0x000fe200000006ff */
[----:B------:R-:W-:Y:S01]  /*1cf0*/  FMUL.FTZ R211, R211, UR4 ;  /* 0x00000004d3d37c20 */ /* 0x000fe20008410000 */
[C---:B------:R-:W-:Y:S02]  /*1d00*/  SHF.L.U32 R224, R128.reuse, 0x10, RZ ;  /* 0x0000001080e07819 */ /* 0x040fe400000006ff */
[----:B------:R-:W-:Y:S02]  /*1d10*/  SHF.L.U32 R131, R131, 0x10, RZ ;  /* 0x0000001083837819 */ /* 0x000fe400000006ff */
[----:B------:R-:W-:Y:S01]  /*1d20*/  PRMT R128, R128, 0x7632, R128 ;  /* 0x0000763280807816 */ /* 0x000fe20000000080 */
[----:B------:R-:W-:Y:S01]  /*1d30*/  FFMA.FTZ R211, R211, R130, R224 ;  /* 0x00000082d3d37223 */ /* 0x000fe200000100e0 */
[----:B------:R-:W-:Y:S01]  /*1d40*/  SHF.L.U32 R226, R107, 0x10, RZ ;  /* 0x000000106be27819 */ /* 0x000fe200000006ff */
[----:B------:R-:W-:-:S02]  /*1d50*/  IMAD.U32 R130, R43, 0x10000, RZ ;  /* 0x000100002b827824 */ /* 0x000fc400078e00ff */
[----:B------:R-:W-:Y:S01]  /*1d60*/  FMUL.FTZ R131, R131, UR4 ;  /* 0x0000000483837c20 */ /* 0x000fe20008410000 */
[----:B------:R-:W-:Y:S02]  /*1d70*/  SHF.L.U32 R129, R129, 0x10, RZ ;  /* 0x0000001081817819 */ /* 0x000fe400000006ff */
[----:B------:R-:W-:Y:S01]  /*1d80*/  PRMT R33, R40, 0x7632, R33 ;  /* 0x0000763228217816 */ /* 0x000fe20000000021 */
[----:B------:R-:W-:Y:S01]  /*1d90*/  FFMA.FTZ R226, R131, R226, R130 ;  /* 0x000000e283e27223 */ /* 0x000fe20000010082 */
[----:B------:R-:W-:Y:S02]  /*1da0*/  SHF.L.U32 R128, R128, 0x10, RZ ;  /* 0x0000001080807819 */ /* 0x000fe400000006ff */
[----:B------:R-:W-:Y:S02]  /*1db0*/  SHF.L.U32 R130, R105, 0x10, RZ ;  /* 0x0000001069827819 */ /* 0x000fe400000006ff */
[----:B------:R-:W-:Y:S01]  /*1dc0*/  SHF.L.U32 R131, R33, 0x10, RZ ;  /* 0x0000001021837819 */ /* 0x000fe200000006ff */
[----:B------:R-:W-:Y:S01]  /*1dd0*/  FMUL.FTZ R33, R129, UR4 ;  /* 0x0000000481217c20 */ /* 0x000fe20008410000 */
[----:B------:R-:W-:Y:S01]  /*1de0*/  SHF.L.U32 R224, R41, 0x10, RZ ;  /* 0x0000001029e07819 */ /* 0x000fe200000006ff */
[----:B------:R-:W-:Y:S01]  /*1df0*/  FMUL.FTZ R128, R128, UR4 ;  /* 0x0000000480807c20 */ /* 0x000fe20008410000 */
[----:B------:R-:W-:-:S03]  /*1e00*/  IMAD.U32 R129, R24, 0x10000, RZ ;  /* 0x0001000018817824 */ /* 0x000fc600078e00ff */
[----:B------:R-:W-:Y:S01]  /*1e10*/  FFMA.FTZ R33, R33, R130, R224 ;  /* 0x0000008221217223 */ /* 0x000fe200000100e0 */
[----:B------:R-:W-:Y:S01]  /*1e20*/  FFMA.FTZ R224, R128, R129, R131 ;  /* 0x0000008180e07223 */ /* 0x000fe20000010083 */
[----:B------:R-:W-:Y:S02]  /*1e30*/  F2FP.BF16.F32.PACK_AB R131, R211, R226 ;  /* 0x000000e2d383723e */ /* 0x000fe400000010ff */
[----:B------:R-:W-:Y:S02]  /*1e40*/  F2FP.BF16.F32.PACK_AB R130, R206, R35 ;  /* 0x00000023ce82723e */ /* 0x000fe400000010ff */
[----:B------:R-:W-:Y:S02]  /*1e50*/  F2FP.BF16.F32.PACK_AB R129, R10, R33 ;  /* 0x000000210a81723e */ /* 0x000fe400000010ff */
[----:B------:R-:W-:Y:S01]  /*1e60*/  F2FP.BF16.F32.PACK_AB R128, R224, R37 ;  /* 0x00000025e080723e */ /* 0x000fe200000010ff */
[----:B------:R-:W-:Y:S06]  /*1e70*/  BRA `(.L_x_177) ;  /* 0x0000000000a07947 */ /* 0x000fec0003800000 */
.L_x_176:
[----:B-----5:R-:W-:Y:S01]  /*1e80*/  SHF.L.U32 R10, R128, 0x10, RZ ;  /* 0x00000010800a7819 */ /* 0x020fe200000006ff */
[----:B0-----:R-:W-:Y:S01]  /*1e90*/  IMAD.U32 R224, R106, 0x10000, RZ ;  /* 0x000100006ae07824 */ /* 0x001fe200078e00ff */
[----:B------:R-:W-:Y:S02]  /*1ea0*/  SHF.L.U32 R37, R104, 0x10, RZ ;  /* 0x0000001068257819 */ /* 0x000fe400000006ff */
[C---:B------:R-:W-:Y:S01]  /*1eb0*/  SHF.L.U32 R33, R129.reuse, 0x10, RZ ;  /* 0x0000001081217819 */ /* 0x040fe200000006ff */
[----:B------:R-:W-:Y:S01]  /*1ec0*/  FMUL.FTZ R10, R10, UR4 ;  /* 0x000000040a0a7c20 */ /* 0x000fe20008410000 */
[----:B------:R-:W-:Y:S02]  /*1ed0*/  PRMT R129, R129, 0x7632, R129 ;  /* 0x0000763281817816 */ /* 0x000fe40000000081 */
[----:B------:R-:W-:Y:S01]  /*1ee0*/  SHF.L.U32 R35, R130, 0x10, RZ ;  /* 0x0000001082237819 */ /* 0x000fe200000006ff */
[----:B------:R-:W-:Y:S01]  /*1ef0*/  FMUL.FTZ R37, R10, R37 ;  /* 0x000000250a257220 */ /* 0x000fe20000410000 */
[----:B------:R-:W-:Y:S01]  /*1f00*/  PRMT R10, R131, 0x7632, R10 ;  /* 0x00007632830a7816 */ /* 0x000fe2000000000a */
[----:B------:R-:W-:Y:S01]  /*1f10*/  FMUL.FTZ R33, R33, UR4 ;  /* 0x0000000421217c20 */ /* 0x000fe20008410000 */
[----:B------:R-:W-:Y:S01]  /*1f20*/  SHF.L.U32 R131, R131, 0x10, RZ ;  /* 0x0000001083837819 */ /* 0x000fe200000006ff */
[----:B------:R-:W-:Y:S01]  /*1f30*/  FMUL.FTZ R35, R35, UR4 ;  /* 0x0000000423237c20 */ /* 0x000fe20008410000 */
[----:B------:R-:W-:-:S02]  /*1f40*/  SHF.L.U32 R10, R10, 0x10, RZ ;  /* 0x000000100a0a7819 */ /* 0x000fc400000006ff */
[----:B------:R-:W-:Y:S01]  /*1f50*/  PRMT R128, R128, 0x7632, R128 ;  /* 0x0000763280807816 */ /* 0x000fe20000000080 */
[----:B------:R-:W-:Y:S01]  /*1f60*/  FMUL.FTZ R131, R131, UR4 ;  /* 0x0000000483837c20 */ /* 0x000fe20008410000 */
[----:B------:R-:W-:Y:S01]  /*1f70*/  PRMT R130, R130, 0x7632, R130 ;  /* 0x0000763282827816 */ /* 0x000fe20000000082 */
[----:B------:R-:W-:Y:S01]  /*1f80*/  FMUL.FTZ R10, R10, UR4 ;  /* 0x000000040a0a7c20 */ /* 0x000fe20008410000 */
[----:B------:R-:W-:Y:S01]  /*1f90*/  SHF.L.U32 R211, R30, 0x10, RZ ;  /* 0x000000101ed37819 */ /* 0x000fe200000006ff */
[----:B------:R-:W-:Y:S01]  /*1fa0*/  FMUL.FTZ R35, R35, R224 ;  /* 0x000000e023237220 */ /* 0x000fe20000410000 */
[----:B------:R-:W-:Y:S01]  /*1fb0*/  SHF.L.U32 R226, R107, 0x10, RZ ;  /* 0x000000106be27819 */ /* 0x000fe200000006ff */
[----:B------:R-:W-:Y:S01]  /*1fc0*/  IMAD.U32 R130, R130, 0x10000, RZ ;  /* 0x0001000082827824 */ /* 0x000fe200078e00ff */
[----:B------:R-:W-:Y:S01]  /*1fd0*/  SHF.L.U32 R129, R129, 0x10, RZ ;  /* 0x0000001081817819 */ /* 0x000fe200000006ff */
[----:B------:R-:W-:Y:S01]  /*1fe0*/  FMUL.FTZ R211, R10, R211 ;  /* 0x000000d30ad37220 */ /* 0x000fe20000410000 */
        /* <DEDUP_REMOVED lines=10> */
[----:B------:R-:W-:Y:S01]  /*2090*/  FMUL.FTZ R10, R10, R131 ;  /* 0x000000830a0a7220 */ /* 0x000fe20000410000 */
[----:B------:R-:W-:Y:S01]  /*20a0*/  FMUL.FTZ R206, R130, R225 ;  /* 0x000000e182ce7220 */ /* 0x000fe20000410000 */
[----:B------:R-:W-:Y:S01]  /*20b0*/  F2FP.BF16.F32.PACK_AB R131, R211, R226 ;  /* 0x000000e2d383723e */ /* 0x000fe200000010ff */
[----:B------:R-:W-:-:S02]  /*20c0*/  FMUL.FTZ R224, R128, R129 ;  /* 0x0000008180e07220 */ /* 0x000fc40000410000 */
[----:B------:R-:W-:Y:S02]  /*20d0*/  F2FP.BF16.F32.PACK_AB R129, R10, R33 ;  /* 0x000000210a81723e */ /* 0x000fe400000010ff */
[----:B------:R-:W-:Y:S02]  /*20e0*/  F2FP.BF16.F32.PACK_AB R130, R206, R35 ;  /* 0x00000023ce82723e */ /* 0x000fe400000010ff */
[----:B------:R-:W-:-:S07]  /*20f0*/  F2FP.BF16.F32.PACK_AB R128, R224, R37 ;  /* 0x00000025e080723e */ /* 0x000fce00000010ff */
.L_x_177:
[----:B------:R-:W0:Y:S02]  /*2100*/  LDC.64 R248, c[0x0][0x3a8] ;  /* 0x0000ea00fff87b82 */ /* 0x000e240000000a00 */
[C---:B0-----:R-:W-:Y:S01]  /*2110*/  IMAD.WIDE.U32 R248, R223.reuse, 0x10, R248 ;  /* 0x00000010dff87825 */ /* 0x041fe200078e00f8 */
[----:B------:R-:W-:-:S04]  /*2120*/  IADD3 R223, PT, PT, R223, 0x80, RZ ;  /* 0x00000080dfdf7810 */ /* 0x000fc80007ffe0ff */
[----:B------:R0:W-:Y:S03]  /*2130*/  STG.E.128 desc[UR8][R248.64], R128 ;  /* 0x00000080f8007986 */ /* 0x0001e6000c101d08 */
.L_x_175:
[----:B------:R-:W-:Y:S05]  /*2140*/  BSYNC.RECONVERGENT B0 ;  /* 0x0000000000007941 */ /* 0x000fea0003800200 */
.L_x_174:
[----:B------:R-:W-:Y:S01]  /*2150*/  ISETP.GE.U32.AND P1, PT, R202, 0x180, PT ;  /* 0x00000180ca00780c */ /* 0x000fe20003f26070 */
[----:B------:R-:W-:-:S12]  /*2160*/  BSSY.RECONVERGENT B0, `(.L_x_178) ;  /* 0x000006c000007945 */ /* 0x000fd80003800200 */
[----:B------:R-:W-:Y:S05]  /*2170*/  @!P1 BRA `(.L_x_179) ;  /* 0x0000000400a89947 */ /* 0x000fea0003800000 */
[----:B------:R-:W-:Y:S01]  /*2180*/  ISETP.NE.U32.AND P2, PT, RZ, UR10, PT ;  /* 0x0000000aff007c0c */ /* 0x000fe2000bf45070 */
[----:B0-----:R-:W0:Y:S03]  /*2190*/  LDC.64 R128, c[0x0][0x390] ;  /* 0x0000e400ff807b82 */ /* 0x001e260000000a00 */
[----:B------:R-:W-:-:S13]  /*21a0*/  ISETP.NE.AND.EX P2, PT, RZ, UR11, PT, P2 ;  /* 0x0000000bff007c0c */ /* 0x000fda000bf45320 */
[----:B------:R-:W1:Y:S01]  /*21b0*/  @P2 LDC.64 R228, c[0x0][0x3a0] ;  /* 0x0000e800ffe42b82 */ /* 0x000e620000000a00 */
[----:B0-----:R-:W-:-:S06]  /*21c0*/  IMAD.WIDE.U32 R128, R223, 0x10, R128 ;  /* 0x00000010df807825 */ /* 0x001fcc00078e0080 */
[----:B------:R-:W5:Y:S01]  /*21d0*/  LDG.E.128 R128, desc[UR8][R128.64] ;  /* 0x0000000880807981 */ /* 0x000f62000c1e1d00 */
[----:B-1----:R-:W-:-:S05]  /*21e0*/  @P2 IMAD.WIDE.U32 R228, R223, 0x10, R228 ;  /* 0x00000010dfe42825 */ /* 0x002fca00078e00e4 */
[----:B------:R0:W5:Y:S01]  /*21f0*/  @P2 LDG.E.128 R40, desc[UR8][R228.64] ;  /* 0x00000008e4282981 */ /* 0x000162000c1e1d00 */
[----:B------:R-:W-:Y:S05]  /*2200*/  @!P2 BRA `(.L_x_180) ;  /* 0x0000000000d4a947 */ /* 0x000fea0003800000 */
[----:B-----5:R-:W-:Y:S01]  /*2210*/  PRMT R8, R129, 0x7632, R8 ;  /* 0x0000763281087816 */ /* 0x020fe20000000008 */
[----:B------:R-:W-:Y:S01]  /*2220*/  IMAD.U32 R248, R40, 0x10000, RZ ;  /* 0x0001000028f87824 */ /* 0x000fe200078e00ff */
[----:B------:R-:W-:Y:S01]  /*2230*/  PRMT R27, R41, 0x7632, R27 ;  /* 0x00007632291b7816 */ /* 0x000fe2000000001b */
[----:B------:R-:W-:Y:S01]  /*2240*/  IMAD.U32 R129, R129, 0x10000, RZ ;  /* 0x0001000081817824 */ /* 0x000fe200078e00ff */
[----:B------:R-:W-:Y:S01]  /*2250*/  SHF.L.U32 R29, R36, 0x10, RZ ;  /* 0x00000010241d7819 */ /* 0x000fe200000006ff */
[----:B------:R-:W-:Y:S01]  /*2260*/  IMAD.U32 R8, R8, 0x10000, RZ ;  /* 0x0001000008087824 */ /* 0x000fe200078e00ff */
[----:B------:R-:W-:Y:S02]  /*2270*/  SHF.L.U32 R31, R27, 0x10, RZ ;  /* 0x000000101b1f7819 */ /* 0x000fe400000006ff */
[----:B------:R-:W-:Y:S01]  /*2280*/  SHF.L.U32 R27, R128, 0x10, RZ ;  /* 0x00000010801b7819 */ /* 0x000fe200000006ff */
[----:B------:R-:W-:Y:S01]  /*2290*/  FMUL.FTZ R8, R8, UR4 ;  /* 0x0000000408087c20 */ /* 0x000fe20008410000 */
[----:B------:R-:W-:-:S02]  /*22a0*/  PRMT R128, R130, 0x7632, R128 ;  /* 0x0000763282807816 */ /* 0x000fc40000000080 */
[----:B------:R-:W-:Y:S01]  /*22b0*/  SHF.L.U32 R208, R92, 0x10, RZ ;  /* 0x000000105cd07819 */ /* 0x000fe200000006ff */
[----:B------:R-:W-:Y:S01]  /*22c0*/  FFMA.FTZ R8, R8, R29, R31 ;  /* 0x0000001d08087223 */ /* 0x000fe2000001001f */
[----:B------:R-:W-:Y:S01]  /*22d0*/  PRMT R29, R42, 0x7632, R29 ;  /* 0x000076322a1d7816 */ /* 0x000fe2000000001d */
[----:B------:R-:W-:Y:S01]  /*22e0*/  FMUL.FTZ R27, R27, UR4 ;  /* 0x000000041b1b7c20 */ /* 0x000fe20008410000 */
[----:B------:R-:W-:Y:S02]  /*22f0*/  SHF.L.U32 R31, R128, 0x10, RZ ;  /* 0x00000010801f7819 */ /* 0x000fe400000006ff */
[----:B------:R-:W-:Y:S02]  /*2300*/  SHF.L.U32 R230, R29, 0x10, RZ ;  /* 0x000000101de67819 */ /* 0x000fe400000006ff */
[----:B0-----:R-:W-:Y:S01]  /*2310*/  SHF.L.U32 R228, R38, 0x10, RZ ;  /* 0x0000001026e47819 */ /* 0x001fe200000006ff */
[----:B------:R-:W-:Y:S01]  /*2320*/  FMUL.FTZ R29, R31, UR4 ;  /* 0x000000041f1d7c20 */ /* 0x000fe20008410000 */
[----:B------:R-:W-:Y:S01]  /*2330*/  FFMA.FTZ R31, R27, R208, R248 ;  /* 0x000000d01b1f7223 */ /* 0x000fe200000100f8 */
[----:B------:R-:W-:-:S02]  /*2340*/  SHF.L.U32 R130, R130, 0x10, RZ ;  /* 0x0000001082827819 */ /* 0x000fc400000006ff */
[----:B------:R-:W-:Y:S01]  /*2350*/  PRMT R27, R131, 0x7632, R27 ;  /* 0x00007632831b7816 */ /* 0x000fe2000000001b */
[----:B------:R-:W-:Y:S01]  /*2360*/  FFMA.FTZ R208, R29, R228, R230 ;  /* 0x000000e41dd07223 */ /* 0x000fe200000100e6 */
[----:B------:R-:W-:Y:S01]  /*2370*/  SHF.L.U32 R29, R94, 0x10, RZ ;  /* 0x000000105e1d7819 */ /* 0x000fe200000006ff */
[----:B------:R-:W-:Y:S01]  /*2380*/  FMUL.FTZ R130, R130, UR4 ;  /* 0x0000000482827c20 */ /* 0x000fe20008410000 */
[----:B------:R-:W-:Y:S01]  /*2390*/  SHF.L.U32 R225, R42, 0x10, RZ ;  /* 0x000000102ae17819 */ /* 0x000fe200000006ff */
[----:B------:R-:W-:Y:S01]  /*23a0*/  IMAD.U32 R213, R27, 0x10000, RZ ;  /* 0x000100001bd57824 */ /* 0x000fe200078e00ff */
[----:B------:R-:W-:Y:S02]  /*23b0*/  PRMT R27, R43, 0x7632, R27 ;  /* 0x000076322b1b7816 */ /* 0x000fe4000000001b */
[----:B------:R-:W-:Y:S01]  /*23c0*/  SHF.L.U32 R131, R131, 0x10, RZ ;  /* 0x0000001083837819 */ /* 0x000fe200000006ff */
[----:B------:R-:W-:Y:S01]  /*23d0*/  FFMA.FTZ R29, R130, R29, R225 ;  /* 0x0000001d821d7223 */ /* 0x000fe200000100e1 */
[----:B------:R-:W-:Y:S01]  /*23e0*/  SHF.L.U32 R130, R132, 0x10, RZ ;  /* 0x0000001084827819 */ /* 0x000fe200000006ff */
[----:B------:R-:W-:Y:S01]  /*23f0*/  FMUL.FTZ R213, R213, UR4 ;  /* 0x00000004d5d57c20 */ /* 0x000fe20008410000 */
[----:B------:R-:W-:Y:S01]  /*2400*/  SHF.L.U32 R228, R27, 0x10, RZ ;  /* 0x000000101be47819 */ /* 0x000fe200000006ff */
[----:B------:R-:W-:Y:S01]  /*2410*/  FMUL.FTZ R131, R131, UR4 ;  /* 0x0000000483837c20 */ /* 0x000fe20008410000 */
[----:B------:R-:W-:-:S02]  /*2420*/  PRMT R128, R128, 0x7632, R128 ;  /* 0x0000763280807816 */ /* 0x000fc40000000080 */
[----:B------:R-:W-:Y:S01]  /*2430*/  SHF.L.U32 R230, R95, 0x10, RZ ;  /* 0x000000105fe67819 */ /* 0x000fe200000006ff */
[----:B------:R-:W-:Y:S01]  /*2440*/  FFMA.FTZ R213, R213, R130, R228 ;  /* 0x00000082d5d57223 */ /* 0x000fe200000100e4 */
[----:B------:R-:W-:Y:S02]  /*2450*/  SHF.L.U32 R130, R43, 0x10, RZ ;  /* 0x000000102b827819 */ /* 0x000fe400000006ff */
[----:B------:R-:W-:Y:S02]  /*2460*/  PRMT R27, R40, 0x7632, R27 ;  /* 0x00007632281b7816 */ /* 0x000fe4000000001b */
[----:B------:R-:W-:Y:S01]  /*2470*/  SHF.L.U32 R128, R128, 0x10, RZ ;  /* 0x0000001080807819 */ /* 0x000fe200000006ff */
[----:B------:R-:W-:Y:S01]  /*2480*/  FFMA.FTZ R230, R131, R230, R130 ;  /* 0x000000e683e67223 */ /* 0x000fe20000010082 */
[----:B------:R-:W-:Y:S01]  /*2490*/  SHF.L.U32 R131, R27, 0x10, RZ ;  /* 0x000000101b837819 */ /* 0x000fe200000006ff */
[----:B------:R-:W-:Y:S01]  /*24a0*/  FMUL.FTZ R27, R129, UR4 ;  /* 0x00000004811b7c20 */ /* 0x000fe20008410000 */
[----:B------:R-:W-:Y:S01]  /*24b0*/  SHF.L.U32 R130, R93, 0x10, RZ ;  /* 0x000000105d827819 */ /* 0x000fe200000006ff */
[----:B------:R-:W-:Y:S01]  /*24c0*/  FMUL.FTZ R128, R128, UR4 ;  /* 0x0000000480807c20 */ /* 0x000fe20008410000 */
[----:B------:R-:W-:-:S02]  /*24d0*/  SHF.L.U32 R228, R41, 0x10, RZ ;  /* 0x0000001029e47819 */ /* 0x000fc400000006ff */
        /* <DEDUP_REMOVED lines=8> */
.L_x_180:
[----:B-----5:R-:W-:Y:S01]  /*2560*/  IMAD.U32 R8, R128, 0x10000, RZ ;  /* 0x0001000080087824 */ /* 0x020fe200078e00ff */
[----:B------:R-:W-:Y:S02]  /*2570*/  SHF.L.U32 R31, R92, 0x10, RZ ;  /* 0x000000105c1f7819 */ /* 0x000fe400000006ff */
[C---:B------:R-:W-:Y:S01]  /*2580*/  SHF.L.U32 R27, R129.reuse, 0x10, RZ ;  /* 0x00000010811b7819 */ /* 0x040fe200000006ff */
[----:B------:R-:W-:Y:S01]  /*2590*/  FMUL.FTZ R8, R8, UR4 ;  /* 0x0000000408087c20 */ /* 0x000fe20008410000 */
[----:B------:R-:W-:Y:S02]  /*25a0*/  PRMT R129, R129, 0x7632, R129 ;  /* 0x0000763281817816 */ /* 0x000fe40000000081 */
[----:B------:R-:W-:Y:S01]  /*25b0*/  SHF.L.U32 R29, R130, 0x10, RZ ;  /* 0x00000010821d7819 */ /* 0x000fe200000006ff */
[----:B------:R-:W-:Y:S01]  /*25c0*/  FMUL.FTZ R31, R8, R31 ;  /* 0x0000001f081f7220 */ /* 0x000fe20000410000 */
[C---:B------:R-:W-:Y:S01]  /*25d0*/  PRMT R8, R131.reuse, 0x7632, R8 ;  /* 0x0000763283087816 */ /* 0x040fe20000000008 */
[----:B------:R-:W-:Y:S01]  /*25e0*/  IMAD.U32 R131, R131, 0x10000, RZ ;  /* 0x0001000083837824 */ /* 0x000fe200078e00ff */
[----:B------:R-:W-:Y:S01]  /*25f0*/  PRMT R128, R128, 0x7632, R128 ;  /* 0x0000763280807816 */ /* 0x000fe20000000080 */
[----:B------:R-:W-:Y:S01]  /*2600*/  FMUL.FTZ R27, R27, UR4 ;  /* 0x000000041b1b7c20 */ /* 0x000fe20008410000 */
[----:B------:R-:W-:Y:S01]  /*2610*/  SHF.L.U32 R8, R8, 0x10, RZ ;  /* 0x0000001008087819 */ /* 0x000fe200000006ff */
[----:B------:R-:W-:Y:S01]  /*2620*/  FMUL.FTZ R131, R131, UR4 ;  /* 0x0000000483837c20 */ /* 0x000fe20008410000 */
[----:B------:R-:W-:Y:S01]  /*2630*/  PRMT R130, R130, 0x7632, R130 ;  /* 0x0000763282827816 */ /* 0x000fe20000000082 */
[----:B------:R-:W-:Y:S01]  /*2640*/  FMUL.FTZ R29, R29, UR4 ;  /* 0x000000041d1d7c20 */ /* 0x000fe20008410000 */
[----:B------:R-:W-:Y:S01]  /*2650*/  SHF.L.U32 R213, R132, 0x10, RZ ;  /* 0x0000001084d57819 */ /* 0x000fe200000006ff */
[----:B------:R-:W-:Y:S01]  /*2660*/  FMUL.FTZ R8, R8, UR4 ;  /* 0x0000000408087c20 */ /* 0x000fe20008410000 */
[----:B------:R-:W-:-:S02]  /*2670*/  SHF.L.U32 R129, R129, 0x10, RZ ;  /* 0x0000001081817819 */ /* 0x000fc400000006ff */
[----:B------:R-:W-:Y:S01]  /*2680*/  SHF.L.U32 R230, R95, 0x10, RZ ;  /* 0x000000105fe67819 */ /* 0x000fe200000006ff */
[----:B------:R-:W-:Y:S01]  /*2690*/  FMUL.FTZ R213, R8, R213 ;  /* 0x000000d508d57220 */ /* 0x000fe20000410000 */
[----:B------:R-:W-:Y:S01]  /*26a0*/  SHF.L.U32 R130, R130, 0x10, RZ ;  /* 0x0000001082827819 */ /* 0x000fe200000006ff */
[----:B------:R-:W-:Y:S01]  /*26b0*/  FMUL.FTZ R8, R129, UR4 ;  /* 0x0000000481087c20 */ /* 0x000fe20008410000 */
[----:B------:R-:W-:Y:S01]  /*26c0*/  SHF.L.U32 R128, R128, 0x10, RZ ;  /* 0x0000001080807819 */ /* 0x000fe200000006ff */
[----:B------:R-:W-:Y:S01]  /*26d0*/  FMUL.FTZ R230, R131, R230 ;  /* 0x000000e683e67220 */ /* 0x000fe20000410000 */
[----:B------:R-:W-:Y:S01]  /*26e0*/  SHF.L.U32 R208, R93, 0x10, RZ ;  /* 0x000000105dd07819 */ /* 0x000fe200000006ff */
[----:B------:R-:W-:Y:S01]  /*26f0*/  IMAD.U32 R131, R36, 0x10000, RZ ;  /* 0x0001000024837824 */ /* 0x000fe200078e00ff */
[----:B0-----:R-:W-:Y:S01]  /*2700*/  SHF.L.U32 R228, R94, 0x10, RZ ;  /* 0x000000105ee47819 */ /* 0x001fe200000006ff */
[----:B------:R-:W-:Y:S01]  /*2710*/  FMUL.FTZ R130, R130, UR4 ;  /* 0x0000000482827c20 */ /* 0x000fe20008410000 */
[----:B------:R-:W-:Y:S01]  /*2720*/  SHF.L.U32 R225, R38, 0x10, RZ ;  /* 0x0000001026e17819 */ /* 0x000fe200000006ff */
[----:B------:R-:W-:Y:S01]  /*2730*/  FMUL.FTZ R128, R128, UR4 ;  /* 0x0000000480807c20 */ /* 0x000fe20008410000 */
[----:B------:R-:W-:Y:S01]  /*2740*/  SHF.L.U32 R129, R34, 0x10, RZ ;  /* 0x0000001022817819 */ /* 0x000fe200000006ff */
[----:B------:R-:W-:Y:S01]  /*2750*/  FMUL.FTZ R27, R27, R208 ;  /* 0x000000d01b1b7220 */ /* 0x000fe20000410000 */
[----:B------:R-:W-:Y:S01]  /*2760*/  FMUL.FTZ R29, R29, R228 ;  /* 0x000000e41d1d7220 */ /* 0x000fe20000410000 */
[----:B------:R-:W-:Y:S01]  /*2770*/  FMUL.FTZ R208, R130, R225 ;  /* 0x000000e182d07220 */ /* 0x000fe20000410000 */
[----:B------:R-:W-:Y:S01]  /*2780*/  FMUL.FTZ R8, R8, R131 ;  /* 0x0000008308087220 */ /* 0x000fe20000410000 */
[----:B------:R-:W-:Y:S01]  /*2790*/  FMUL.FTZ R228, R128, R129 ;  /* 0x0000008180e47220 */ /* 0x000fe20000410000 */
[----:B------:R-:W-:-:S02]  /*27a0*/  F2FP.BF16.F32.PACK_AB R131, R213, R230 ;  /* 0x000000e6d583723e */ /* 0x000fc400000010ff */
[----:B------:R-:W-:Y:S02]  /*27b0*/  F2FP.BF16.F32.PACK_AB R130, R208, R29 ;  /* 0x0000001dd082723e */ /* 0x000fe400000010ff */
[----:B------:R-:W-:Y:S02]  /*27c0*/  F2FP.BF16.F32.PACK_AB R129, R8, R27 ;  /* 0x0000001b0881723e */ /* 0x000fe400000010ff */
[----:B------:R-:W-:-:S07]  /*27d0*/  F2FP.BF16.F32.PACK_AB R128, R228, R31 ;  /* 0x0000001fe480723e */ /* 0x000fce00000010ff */
.L_x_181:
[----:B------:R-:W0:Y:S02]  /*27e0*/  LDC.64 R248, c[0x0][0x3a8] ;  /* 0x0000ea00fff87b82 */ /* 0x000e240000000a00 */
[C---:B0-----:R-:W-:Y:S01]  /*27f0*/  IMAD.WIDE.U32 R248, R223.reuse, 0x10, R248 ;  /* 0x00000010dff87825 */ /* 0x041fe200078e00f8 */
[----:B------:R-:W-:-:S04]  /*2800*/  IADD3 R223, PT, PT, R223, 0x80, RZ ;  /* 0x00000080dfdf7810 */ /* 0x000fc80007ffe0ff */
[----:B------:R1:W-:Y:S03]  /*2810*/  STG.E.128 desc[UR8][R248.64], R128 ;  /* 0x00000080f8007986 */ /* 0x0003e6000c101d08 */
.L_x_179:
[----:B------:R-:W-:Y:S05]  /*2820*/  BSYNC.RECONVERGENT B0 ;  /* 0x0000000000007941 */ /* 0x000fea0003800200 */
.L_x_178:
[----:B------:R-:W-:Y:S01]  /*2830*/  ISETP.GE.U32.AND P2, PT, R202, 0x200, PT ;  /* 0x00000200ca00780c */ /* 0x000fe20003f46070 */
[----:B------:R-:W-:-:S12]  /*2840*/  BSSY.RECONVERGENT B0, `(.L_x_182) ;  /* 0x000006c000007945 */ /* 0x000fd80003800200 */
[----:B------:R-:W-:Y:S05]  /*2850*/  @!P2 BRA `(.L_x_183) ;  /* 0x0000000400a8a947 */ /* 0x000fea0003800000 */
[----:B------:R-:W-:Y:S01]  /*2860*/  ISETP.NE.U32.AND P3, PT, RZ, UR10, PT ;  /* 0x0000000aff007c0c */ /* 0x000fe2000bf65070 */
[----:B01----:R-:W0:Y:S03]  /*2870*/  LDC.64 R128, c[0x0][0x390] ;  /* 0x0000e400ff807b82 */ /* 0x003e260000000a00 */
        /* <DEDUP_REMOVED lines=9> */
[----:B------:R-:W-:Y:S02]  /*2910*/  PRMT R21, R41, 0x7632, R21 ;  /* 0x0000763229157816 */ /* 0x000fe40000000015 */
[----:B------:R-:W-:Y:S02]  /*2920*/  SHF.L.U32 R6, R6, 0x10, RZ ;  /* 0x0000001006067819 */ /* 0x000fe400000006ff */
        /* <DEDUP_REMOVED lines=9> */
[----:B------:R-:W-:Y:S01]  /*29c0*/  SHF.L.U32 R248, R40, 0x10, RZ ;  /* 0x0000001028f87819 */ /* 0x000fe200000006ff */
[----:B------:R-:W-:Y:S01]  /*29d0*/  IMAD.U32 R234, R23, 0x10000, RZ ;  /* 0x0001000017ea7824 */ /* 0x000fe200078e00ff */
[----:B0-----:R-:W-:Y:S01]  /*29e0*/  SHF.L.U32 R232, R135, 0x10, RZ ;  /* 0x0000001087e87819 */ /* 0x001fe200000006ff */
[----:B------:R-:W-:Y:S01]  /*29f0*/  FMUL.FTZ R23, R25, UR4 ;  /* 0x0000000419177c20 */ /* 0x000fe20008410000 */
[----:B------:R-:W-:Y:S01]  /*2a00*/  SHF.L.U32 R130, R130, 0x10, RZ ;  /* 0x0000001082827819 */ /* 0x000fe200000006ff */
[----:B------:R-:W-:Y:S01]  /*2a10*/  FFMA.FTZ R25, R21, R210, R248 ;  /* 0x000000d215197223 */ /* 0x000fe200000100f8 */
[----:B------:R-:W-:Y:S01]  /*2a20*/  PRMT R21, R131, 0x7632, R21 ;  /* 0x0000763283157816 */ /* 0x000fe20000000015 */
[----:B------:R-:W-:Y:S01]  /*2a30*/  FFMA.FTZ R210, R23, R232, R234 ;  /* 0x000000e817d27223 */ /* 0x000fe200000100ea */
[----:B------:R-:W-:Y:S01]  /*2a40*/  SHF.L.U32 R23, R82, 0x10, RZ ;  /* 0x0000001052177819 */ /* 0x000fe200000006ff */
[----:B------:R-:W-:Y:S01]  /*2a50*/  FMUL.FTZ R130, R130, UR4 ;  /* 0x0000000482827c20 */ /* 0x000fe20008410000 */
[----:B------:R-:W-:-:S02]  /*2a60*/  SHF.L.U32 R225, R42, 0x10, RZ ;  /* 0x000000102ae17819 */ /* 0x000fc400000006ff */
[----:B------:R-:W-:Y:S02]  /*2a70*/  SHF.L.U32 R215, R21, 0x10, RZ ;  /* 0x0000001015d77819 */ /* 0x000fe400000006ff */
[----:B------:R-:W-:Y:S01]  /*2a80*/  PRMT R21, R43, 0x7632, R21 ;  /* 0x000076322b157816 */ /* 0x000fe20000000015 */
[----:B------:R-:W-:Y:S01]  /*2a90*/  FFMA.FTZ R23, R130, R23, R225 ;  /* 0x0000001782177223 */ /* 0x000fe200000100e1 */
[----:B------:R-:W-:Y:S02]  /*2aa0*/  IMAD.U32 R130, R136, 0x10000, RZ ;  /* 0x0001000088827824 */ /* 0x000fe400078e00ff */
[----:B------:R-:W-:Y:S01]  /*2ab0*/  FMUL.FTZ R215, R215, UR4 ;  /* 0x00000004d7d77c20 */ /* 0x000fe20008410000 */
[----:B------:R-:W-:Y:S02]  /*2ac0*/  SHF.L.U32 R232, R21, 0x10, RZ ;  /* 0x0000001015e87819 */ /* 0x000fe400000006ff */
[----:B------:R-:W-:Y:S02]  /*2ad0*/  SHF.L.U32 R131, R131, 0x10, RZ ;  /* 0x0000001083837819 */ /* 0x000fe400000006ff */
[----:B------:R-:W-:Y:S01]  /*2ae0*/  PRMT R128, R128, 0x7632, R128 ;  /* 0x0000763280807816 */ /* 0x000fe20000000080 */
[----:B------:R-:W-:Y:S01]  /*2af0*/  FFMA.FTZ R215, R215, R130, R232 ;  /* 0x00000082d7d77223 */ /* 0x000fe200000100e8 */
        /* <DEDUP_REMOVED lines=9> */
[----:B------:R-:W-:Y:S01]  /*2b90*/  SHF.L.U32 R131, R21, 0x10, RZ ;  /* 0x0000001015837819 */ /* 0x000fe200000006ff */
[----:B------:R-:W-:Y:S01]  /*2ba0*/  FMUL.FTZ R21, R129, UR4 ;  /* 0x0000000481157c20 */ /* 0x000fe20008410000 */
[----:B------:R-:W-:Y:S02]  /*2bb0*/  SHF.L.U32 R232, R41, 0x10, RZ ;  /* 0x0000001029e87819 */ /* 0x000fe400000006ff */
        /* <DEDUP_REMOVED lines=8> */
.L_x_184:
[----:B-----5:R-:W-:Y:S01]  /*2c40*/  SHF.L.U32 R6, R128, 0x10, RZ ;  /* 0x0000001080067819 */ /* 0x020fe200000006ff */
[----:B------:R-:W-:Y:S01]  /*2c50*/  IMAD.U32 R25, R80, 0x10000, RZ ;  /* 0x0001000050197824 */ /* 0x000fe200078e00ff */
[C---:B------:R-:W-:Y:S02]  /*2c60*/  SHF.L.U32 R21, R129.reuse, 0x10, RZ ;  /* 0x0000001081157819 */ /* 0x040fe400000006ff */
[----:B------:R-:W-:Y:S01]  /*2c70*/  PRMT R129, R129, 0x7632, R129 ;  /* 0x0000763281817816 */ /* 0x000fe20000000081 */
[----:B------:R-:W-:Y:S01]  /*2c80*/  FMUL.FTZ R6, R6, UR4 ;  /* 0x0000000406067c20 */ /* 0x000fe20008410000 */
[----:B------:R-:W-:Y:S01]  /*2c90*/  SHF.L.U32 R23, R130, 0x10, RZ ;  /* 0x0000001082177819 */ /* 0x000fe200000006ff */
[----:B------:R-:W-:Y:S01]  /*2ca0*/  FMUL.FTZ R21, R21, UR4 ;  /* 0x0000000415157c20 */ /* 0x000fe20008410000 */
[----:B------:R-:W-:Y:S01]  /*2cb0*/  PRMT R128, R128, 0x7632, R128 ;  /* 0x0000763280807816 */ /* 0x000fe20000000080 */
[----:B------:R-:W-:Y:S01]  /*2cc0*/  FMUL.FTZ R25, R6, R25 ;  /* 0x0000001906197220 */ /* 0x000fe20000410000 */
[----:B------:R-:W-:Y:S01]  /*2cd0*/  PRMT R6, R131, 0x7632, R6 ;  /* 0x0000763283067816 */ /* 0x000fe20000000006 */
[----:B------:R-:W-:Y:S01]  /*2ce0*/  FMUL.FTZ R23, R23, UR4 ;  /* 0x0000000417177c20 */ /* 0x000fe20008410000 */
[----:B------:R-:W-:Y:S01]  /*2cf0*/  SHF.L.U32 R131, R131, 0x10, RZ ;  /* 0x0000001083837819 */ /* 0x000fe200000006ff */
[----:B------:R-:W-:Y:S01]  /*2d00*/  IMAD.U32 R128, R128, 0x10000, RZ ;  /* 0x0001000080807824 */ /* 0x000fe200078e00ff */
[----:B------:R-:W-:Y:S01]  /*2d10*/  PRMT R130, R130, 0x7632, R130 ;  /* 0x0000763282827816 */ /* 0x000fe20000000082 */
        /* <DEDUP_REMOVED lines=11> */
[----:B0-----:R-:W-:Y:S01]  /*2dd0*/  SHF.L.U32 R232, R82, 0x10, RZ ;  /* 0x0000001052e87819 */ /* 0x001fe200000006ff */
[----:B------:R-:W-:Y:S01]  /*2de0*/  FMUL.FTZ R6, R129, UR4 ;  /* 0x0000000481067c20 */ /* 0x000fe20008410000 */
[----:B------:R-:W-:Y:S01]  /*2df0*/  SHF.L.U32 R131, R134, 0x10, RZ ;  /* 0x0000001086837819 */ /* 0x000fe200000006ff */
[----:B------:R-:W-:Y:S01]  /*2e00*/  FMUL.FTZ R130, R130, UR4 ;  /* 0x0000000482827c20 */ /* 0x000fe20008410000 */
[----:B------:R-:W-:Y:S01]  /*2e10*/  SHF.L.U32 R225, R135, 0x10, RZ ;  /* 0x0000001087e17819 */ /* 0x000fe200000006ff */
[----:B------:R-:W-:Y:S01]  /*2e20*/  FMUL.FTZ R21, R21, R210 ;  /* 0x000000d215157220 */ /* 0x000fe20000410000 */
        /* <DEDUP_REMOVED lines=9> */
.L_x_185:
[----:B------:R-:W0:Y:S02]  /*2ec0*/  LDC.64 R248, c[0x0][0x3a8] ;  /* 0x0000ea00fff87b82 */ /* 0x000e240000000a00 */
[C---:B0-----:R-:W-:Y:S01]  /*2ed0*/  IMAD.WIDE.U32 R248, R223.reuse, 0x10, R248 ;  /* 0x00000010dff87825 */ /* 0x041fe200078e00f8 */
[----:B------:R-:W-:-:S04]  /*2ee0*/  IADD3 R223, PT, PT, R223, 0x80, RZ ;  /* 0x00000080dfdf7810 */ /* 0x000fc80007ffe0ff */
[----:B------:R2:W-:Y:S03]  /*2ef0*/  STG.E.128 desc[UR8][R248.64], R128 ;  /* 0x00000080f8007986 */ /* 0x0005e6000c101d08 */
.L_x_183:
[----:B------:R-:W-:Y:S05]  /*2f00*/  BSYNC.RECONVERGENT B0 ;  /* 0x0000000000007941 */ /* 0x000fea0003800200 */
.L_x_182:
[----:B------:R-:W-:Y:S01]  /*2f10*/  ISETP.GE.U32.AND P3, PT, R202, 0x280, PT ;  /* 0x00000280ca00780c */ /* 0x000fe20003f66070 */
[----:B------:R-:W-:-:S12]  /*2f20*/  BSSY.RECONVERGENT B0, `(.L_x_186) ;  /* 0x000006c000007945 */ /* 0x000fd80003800200 */
[----:B------:R-:W-:Y:S05]  /*2f30*/  @!P3 BRA `(.L_x_187) ;  /* 0x0000000400a8b947 */ /* 0x000fea0003800000 */
[----:B------:R-:W-:Y:S01]  /*2f40*/  ISETP.NE.U32.AND P4, PT, RZ, UR10, PT ;  /* 0x0000000aff007c0c */ /* 0x000fe2000bf85070 */
[----:B012---:R-:W0:Y:S03]  /*2f50*/  LDC.64 R128, c[0x0][0x390] ;  /* 0x0000e400ff807b82 */ /* 0x007e260000000a00 */
        /* <DEDUP_REMOVED lines=8> */
[----:B0-----:R-:W-:Y:S01]  /*2fe0*/  IMAD.U32 R236, R139, 0x10000, RZ ;  /* 0x000100008bec7824 */ /* 0x001fe200078e00ff */
[----:B------:R-:W-:Y:S02]  /*2ff0*/  PRMT R15, R41, 0x7632, R15 ;  /* 0x00007632290f7816 */ /* 0x000fe4000000000f */
[----:B------:R-:W-:Y:S02]  /*3000*/  SHF.L.U32 R4, R4, 0x10, RZ ;  /* 0x0000001004047819 */ /* 0x000fe400000006ff */
[----:B------:R-:W-:Y:S01]  /*3010*/  SHF.L.U32 R17, R138, 0x10, RZ ;  /* 0x000000108a117819 */ /* 0x000fe200000006ff */
[----:B------:R-:W-:Y:S01]  /*3020*/  IMAD.U32 R19, R15, 0x10000, RZ ;  /* 0x000100000f137824 */ /* 0x000fe200078e00ff */
        /* <DEDUP_REMOVED lines=9> */
[----:B------:R-:W-:Y:S01]  /*30c0*/  SHF.L.U32 R238, R17, 0x10, RZ ;  /* 0x0000001011ee7819 */ /* 0x000fe200000006ff */
        /* <DEDUP_REMOVED lines=20> */
[----:B------:R-:W-:-:S02]  /*3210*/  SHF.L.U32 R129, R129, 0x10, RZ ;  /* 0x0000001081817819 */ /* 0x000fc400000006ff */
[----:B------:R-:W-:Y:S01]  /*3220*/  PRMT R15, R40, 0x7632, R15 ;  /* 0x00007632280f7816 */ /* 0x000fe2000000000f */
[----:B------:R-:W-:Y:S01]  /*3230*/  FFMA.FTZ R238, R131, R238, R130 ;  /* 0x000000ee83ee7223 */ /* 0x000fe20000010082 */
[----:B------:R-:W-:Y:S01]  /*3240*/  SHF.L.U32 R128, R128, 0x10, RZ ;  /* 0x0000001080807819 */ /* 0x000fe200000006ff */
[----:B------:R-:W-:Y:S01]  /*3250*/  IMAD.U32 R130, R69, 0x10000, RZ ;  /* 0x0001000045827824 */ /* 0x000fe200078e00ff */
[----:B------:R-:W-:Y:S01]  /*3260*/  SHF.L.U32 R131, R15, 0x10, RZ ;  /* 0x000000100f837819 */ /* 0x000fe200000006ff */
[----:B------:R-:W-:Y:S01]  /*3270*/  FMUL.FTZ R15, R129, UR4 ;  /* 0x00000004810f7c20 */ /* 0x000fe20008410000 */
        /* <DEDUP_REMOVED lines=10> */
.L_x_188:
[----:B-----5:R-:W-:Y:S01]  /*3320*/  SHF.L.U32 R4, R128, 0x10, RZ ;  /* 0x0000001080047819 */ /* 0x020fe200000006ff */
[----:B------:R-:W-:Y:S01]  /*3330*/  IMAD.U32 R15, R129, 0x10000, RZ ;  /* 0x00010000810f7824 */ /* 0x000fe200078e00ff */
[----:B------:R-:W-:Y:S01]  /*3340*/  SHF.L.U32 R19, R68, 0x10, RZ ;  /* 0x0000001044137819 */ /* 0x000fe200000006ff */
[----:B------:R-:W-:Y:S01]  /*3350*/  IMAD.U32 R238, R71, 0x10000, RZ ;  /* 0x0001000047ee7824 */ /* 0x000fe200078e00ff */
        /* <DEDUP_REMOVED lines=10> */
[----:B------:R-:W-:-:S02]  /*3400*/  SHF.L.U32 R4, R4, 0x10, RZ ;  /* 0x0000001004047819 */ /* 0x000fc400000006ff */
[----:B------:R-:W-:Y:S01]  /*3410*/  PRMT R130, R130, 0x7632, R130 ;  /* 0x0000763282827816 */ /* 0x000fe20000000082 */
        /* <DEDUP_REMOVED lines=11> */
[----:B0-----:R-:W-:Y:S01]  /*34d0*/  SHF.L.U32 R236, R70, 0x10, RZ ;  /* 0x0000001046ec7819 */ /* 0x001fe200000006ff */
        /* <DEDUP_REMOVED lines=12> */
.L_x_189:
[----:B------:R-:W0:Y:S02]  /*35a0*/  LDC.64 R248, c[0x0][0x3a8] ;  /* 0x0000ea00fff87b82 */ /* 0x000e240000000a00 */
[C---:B0-----:R-:W-:Y:S01]  /*35b0*/  IMAD.WIDE.U32 R248, R223.reuse, 0x10, R248 ;  /* 0x00000010dff87825 */ /* 0x041fe200078e00f8 */
[----:B------:R-:W-:-:S04]  /*35c0*/  IADD3 R223, PT, PT, R223, 0x80, RZ ;  /* 0x00000080dfdf7810 */ /* 0x000fc80007ffe0ff */
[----:B------:R3:W-:Y:S03]  /*35d0*/  STG.E.128 desc[UR8][R248.64], R128 ;  /* 0x00000080f8007986 */ /* 0x0007e6000c101d08 */
.L_x_187:
[----:B------:R-:W-:Y:S05]  /*35e0*/  BSYNC.RECONVERGENT B0 ;  /* 0x0000000000007941 */ /* 0x000fea0003800200 */
.L_x_186:
[----:B------:R-:W-:Y:S01]  /*35f0*/  ISETP.GE.U32.AND P4, PT, R202, 0x300, PT ;  /* 0x00000300ca00780c */ /* 0x000fe20003f86070 */
[----:B------:R-:W-:-:S12]  /*3600*/  BSSY.RECONVERGENT B0, `(.L_x_190) ;  /* 0x000006c000007945 */ /* 0x000fd80003800200 */
[----:B------:R-:W-:Y:S05]  /*3610*/  @!P4 BRA `(.L_x_191) ;  /* 0x0000000400a8c947 */ /* 0x000fea0003800000 */
[----:B------:R-:W-:Y:S01]  /*3620*/  ISETP.NE.U32.AND P5, PT, RZ, UR10, PT ;  /* 0x0000000aff007c0c */ /* 0x000fe2000bfa5070 */
[----:B0123--:R-:W0:Y:S03]  /*3630*/  LDC.64 R128, c[0x0][0x390] ;  /* 0x0000e400ff807b82 */ /* 0x00fe260000000a00 */
        /* <DEDUP_REMOVED lines=13> */
[----:B------:R-:W-:Y:S01]  /*3710*/  IMAD.U32 R9, R128, 0x10000, RZ ;  /* 0x0001000080097824 */ /* 0x000fe200078e00ff */
[C---:B------:R-:W-:Y:S01]  /*3720*/  PRMT R128, R130.reuse, 0x7632, R128 ;  /* 0x0000763282807816 */ /* 0x040fe20000000080 */
[----:B------:R-:W-:-:S02]  /*3730*/  IMAD.U32 R130, R130, 0x10000, RZ ;  /* 0x0001000082827824 */ /* 0x000fc400078e00ff */
[----:B------:R-:W-:Y:S01]  /*3740*/  FFMA.FTZ R2, R2, R11, R13 ;  /* 0x0000000b02027223 */ /* 0x000fe2000001000d */
[----:B------:R-:W-:Y:S01]  /*3750*/  PRMT R11, R42, 0x7632, R11 ;  /* 0x000076322a0b7816 */ /* 0x000fe2000000000b */
[----:B------:R-:W-:Y:S01]  /*3760*/  FMUL.FTZ R9, R9, UR4 ;  /* 0x0000000409097c20 */ /* 0x000fe20008410000 */
[----:B------:R-:W-:Y:S01]  /*3770*/  SHF.L.U32 R13, R128, 0x10, RZ ;  /* 0x00000010800d7819 */ /* 0x000fe200000006ff */
[----:B------:R-:W-:Y:S01]  /*3780*/  FMUL.FTZ R130, R130, UR4 ;  /* 0x0000000482827c20 */ /* 0x000fe20008410000 */
[----:B------:R-:W-:Y:S02]  /*3790*/  SHF.L.U32 R214, R56, 0x10, RZ ;  /* 0x0000001038d67819 */ /* 0x000fe400000006ff */
[----:B------:R-:W-:Y:S02]  /*37a0*/  SHF.L.U32 R248, R40, 0x10, RZ ;  /* 0x0000001028f87819 */ /* 0x000fe400000006ff */
[----:B------:R-:W-:Y:S01]  /*37b0*/  SHF.L.U32 R242, R11, 0x10, RZ ;  /* 0x000000100bf27819 */ /* 0x000fe200000006ff */
[----:B------:R-:W-:Y:S01]  /*37c0*/  FMUL.FTZ R11, R13, UR4 ;  /* 0x000000040d0b7c20 */ /* 0x000fe20008410000 */
[----:B0-----:R-:W-:Y:S01]  /*37d0*/  SHF.L.U32 R240, R143, 0x10, RZ ;  /* 0x000000108ff07819 */ /* 0x001fe200000006ff */
[----:B------:R-:W-:Y:S01]  /*37e0*/  FFMA.FTZ R13, R9, R214, R248 ;  /* 0x000000d6090d7223 */ /* 0x000fe200000100f8 */
[C---:B------:R-:W-:Y:S01]  /*37f0*/  PRMT R9, R131.reuse, 0x7632, R9 ;  /* 0x0000763283097816 */ /* 0x040fe20000000009 */
[----:B------:R-:W-:Y:S01]  /*3800*/  IMAD.U32 R131, R131, 0x10000, RZ ;  /* 0x0001000083837824 */ /* 0x000fe200078e00ff */
        /* <DEDUP_REMOVED lines=9> */
[----:B------:R-:W-:Y:S02]  /*38a0*/  SHF.L.U32 R240, R9, 0x10, RZ ;  /* 0x0000001009f07819 */ /* 0x000fe400000006ff */
[----:B------:R-:W-:Y:S02]  /*38b0*/  PRMT R128, R128, 0x7632, R128 ;  /* 0x0000763280807816 */ /* 0x000fe40000000080 */
[----:B------:R-:W-:Y:S01]  /*38c0*/  SHF.L.U32 R242, R59, 0x10, RZ ;  /* 0x000000103bf27819 */ /* 0x000fe200000006ff */
[----:B------:R-:W-:Y:S01]  /*38d0*/  FFMA.FTZ R219, R219, R130, R240 ;  /* 0x00000082dbdb7223 */ /* 0x000fe200000100f0 */
[----:B------:R-:W-:-:S02]  /*38e0*/  SHF.L.U32 R130, R43, 0x10, RZ ;  /* 0x000000102b827819 */ /* 0x000fc400000006ff */
[----:B------:R-:W-:Y:S02]  /*38f0*/  PRMT R9, R40, 0x7632, R9 ;  /* 0x0000763228097816 */ /* 0x000fe40000000009 */
        /* <DEDUP_REMOVED lines=16> */
.L_x_192:
[----:B-----5:R-:W-:Y:S01]  /*3a00*/  SHF.L.U32 R2, R128, 0x10, RZ ;  /* 0x0000001080027819 */ /* 0x020fe200000006ff */
[----:B------:R-:W-:Y:S01]  /*3a10*/  IMAD.U32 R11, R130, 0x10000, RZ ;  /* 0x00010000820b7824 */ /* 0x000fe200078e00ff */
[----:B------:R-:W-:Y:S01]  /*3a20*/  SHF.L.U32 R13, R56, 0x10, RZ ;  /* 0x00000010380d7819 */ /* 0x000fe200000006ff */
[----:B------:R-:W-:Y:S01]  /*3a30*/  IMAD.U32 R219, R144, 0x10000, RZ ;  /* 0x0001000090db7824 */ /* 0x000fe200078e00ff */
[C---:B------:R-:W-:Y:S01]  /*3a40*/  SHF.L.U32 R9, R129.reuse, 0x10, RZ ;  /* 0x0000001081097819 */ /* 0x040fe200000006ff */
[----:B------:R-:W-:Y:S01]  /*3a50*/  FMUL.FTZ R2, R2, UR4 ;  /* 0x0000000402027c20 */ /* 0x000fe20008410000 */
[----:B------:R-:W-:Y:S01]  /*3a60*/  PRMT R129, R129, 0x7632, R129 ;  /* 0x0000763281817816 */ /* 0x000fe20000000081 */
[----:B------:R-:W-:Y:S01]  /*3a70*/  FMUL.FTZ R11, R11, UR4 ;  /* 0x000000040b0b7c20 */ /* 0x000fe20008410000 */
[----:B------:R-:W-:Y:S01]  /*3a80*/  PRMT R128, R128, 0x7632, R128 ;  /* 0x0000763280807816 */ /* 0x000fe20000000080 */
[----:B------:R-:W-:Y:S01]  /*3a90*/  FMUL.FTZ R13, R2, R13 ;  /* 0x0000000d020d7220 */ /* 0x000fe20000410000 */
[----:B------:R-:W-:Y:S01]  /*3aa0*/  PRMT R2, R131, 0x7632, R2 ;  /* 0x0000763283027816 */ /* 0x000fe20000000002 */
[----:B------:R-:W-:Y:S01]  /*3ab0*/  FMUL.FTZ R9, R9, UR4 ;  /* 0x0000000409097c20 */ /* 0x000fe20008410000 */
[----:B------:R-:W-:-:S02]  /*3ac0*/  SHF.L.U32 R131, R131, 0x10, RZ ;  /* 0x0000001083837819 */ /* 0x000fc400000006ff */
[----:B------:R-:W-:Y:S02]  /*3ad0*/  SHF.L.U32 R2, R2, 0x10, RZ ;  /* 0x0000001002027819 */ /* 0x000fe400000006ff */
[----:B------:R-:W-:Y:S01]  /*3ae0*/  PRMT R130, R130, 0x7632, R130 ;  /* 0x0000763282827816 */ /* 0x000fe20000000082 */
[----:B------:R-:W-:Y:S01]  /*3af0*/  FMUL.FTZ R131, R131, UR4 ;  /* 0x0000000483837c20 */ /* 0x000fe20008410000 */
[----:B------:R-:W-:Y:S01]  /*3b00*/  SHF.L.U32 R242, R59, 0x10, RZ ;  /* 0x000000103bf27819 */ /* 0x000fe200000006ff */
[----:B------:R-:W-:Y:S01]  /*3b10*/  FMUL.FTZ R2, R2, UR4 ;  /* 0x0000000402027c20 */ /* 0x000fe20008410000 */
[----:B------:R-:W-:Y:S02]  /*3b20*/  SHF.L.U32 R129, R129, 0x10, RZ ;  /* 0x0000001081817819 */ /* 0x000fe400000006ff */
[----:B------:R-:W-:Y:S01]  /*3b30*/  SHF.L.U32 R130, R130, 0x10, RZ ;  /* 0x0000001082827819 */ /* 0x000fe200000006ff */
[----:B------:R-:W-:Y:S01]  /*3b40*/  FMUL.FTZ R242, R131, R242 ;  /* 0x000000f283f27220 */ /* 0x000fe20000410000 */
[----:B------:R-:W-:Y:S01]  /*3b50*/  SHF.L.U32 R128, R128, 0x10, RZ ;  /* 0x0000001080807819 */ /* 0x000fe200000006ff */
[----:B------:R-:W-:Y:S01]  /*3b60*/  FMUL.FTZ R219, R2, R219 ;  /* 0x000000db02db7220 */ /* 0x000fe20000410000 */
[----:B------:R-:W-:Y:S01]  /*3b70*/  SHF.L.U32 R214, R57, 0x10, RZ ;  /* 0x0000001039d67819 */ /* 0x000fe200000006ff */
[----:B------:R-:W-:Y:S01]  /*3b80*/  FMUL.FTZ R2, R129, UR4 ;  /* 0x0000000481027c20 */ /* 0x000fe20008410000 */
[----:B0-----:R-:W-:Y:S01]  /*3b90*/  SHF.L.U32 R240, R58, 0x10, RZ ;  /* 0x000000103af07819 */ /* 0x001fe200000006ff */
[----:B------:R-:W-:Y:S01]  /*3ba0*/  FMUL.FTZ R130, R130, UR4 ;  /* 0x0000000482827c20 */ /* 0x000fe20008410000 */
[----:B------:R-:W-:Y:S01]  /*3bb0*/  SHF.L.U32 R131, R142, 0x10, RZ ;  /* 0x000000108e837819 */ /* 0x000fe200000006ff */
[----:B------:R-:W-:Y:S01]  /*3bc0*/  IMAD.U32 R129, R141, 0x10000, RZ ;  /* 0x000100008d817824 */ /* 0x000fe200078e00ff */
[----:B------:R-:W-:Y:S01]  /*3bd0*/  SHF.L.U32 R225, R143, 0x10, RZ ;  /* 0x000000108fe17819 */ /* 0x000fe200000006ff */
[----:B------:R-:W-:Y:S01]  /*3be0*/  FMUL.FTZ R128, R128, UR4 ;  /* 0x0000000480807c20 */ /* 0x000fe20008410000 */
        /* <DEDUP_REMOVED lines=9> */
.L_x_193:
[----:B------:R-:W0:Y:S02]  /*3c80*/  LDC.64 R248, c[0x0][0x3a8] ;  /* 0x0000ea00fff87b82 */ /* 0x000e240000000a00 */
[C---:B0-----:R-:W-:Y:S01]  /*3c90*/  IMAD.WIDE.U32 R248, R223.reuse, 0x10, R248 ;  /* 0x00000010dff87825 */ /* 0x041fe200078e00f8 */
[----:B------:R-:W-:-:S04]  /*3ca0*/  IADD3 R223, PT, PT, R223, 0x80, RZ ;  /* 0x00000080dfdf7810 */ /* 0x000fc80007ffe0ff */
[----:B------:R4:W-:Y:S03]  /*3cb0*/  STG.E.128 desc[UR8][R248.64], R128 ;  /* 0x00000080f8007986 */ /* 0x0009e6000c101d08 */
.L_x_191:
[----:B------:R-:W-:Y:S05]  /*3cc0*/  BSYNC.RECONVERGENT B0 ;  /* 0x0000000000007941 */ /* 0x000fea0003800200 */
.L_x_190:
[----:B------:R-:W-:Y:S01]  /*3cd0*/  ISETP.GE.U32.AND P5, PT, R202, 0x380, PT ;  /* 0x00000380ca00780c */ /* 0x000fe20003fa6070 */
[----:B------:R-:W-:-:S12]  /*3ce0*/  BSSY.RECONVERGENT B0, `(.L_x_194) ;  /* 0x000006b000007945 */ /* 0x000fd80003800200 */
[----:B------:R-:W-:Y:S05]  /*3cf0*/  @!P5 BRA `(.L_x_195) ;  /* 0x0000000400a4d947 */ /* 0x000fea0003800000 */
[----:B------:R-:W-:Y:S01]  /*3d00*/  ISETP.NE.U32.AND P6, PT, RZ, UR10, PT ;  /* 0x0000000aff007c0c */ /* 0x000fe2000bfc5070 */
[----:B01234-:R-:W0:Y:S03]  /*3d10*/  LDC.64 R128, c[0x0][0x390] ;  /* 0x0000e400ff807b82 */ /* 0x01fe260000000a00 */
        /* <DEDUP_REMOVED lines=19> */
[----:B------:R-:W-:Y:S02]  /*3e50*/  SHF.L.U32 R7, R128, 0x10, RZ ;  /* 0x0000001080077819 */ /* 0x000fe400000006ff */
[----:B------:R-:W-:Y:S02]  /*3e60*/  SHF.L.U32 R248, R40, 0x10, RZ ;  /* 0x0000001028f87819 */ /* 0x000fe400000006ff */
[----:B------:R-:W-:Y:S01]  /*3e70*/  SHF.L.U32 R246, R5, 0x10, RZ ;  /* 0x0000001005f67819 */ /* 0x000fe200000006ff */
[----:B------:R-:W-:Y:S01]  /*3e80*/  FMUL.FTZ R5, R7, UR4 ;  /* 0x0000000407057c20 */ /* 0x000fe20008410000 */
[----:B0-----:R-:W-:Y:S01]  /*3e90*/  SHF.L.U32 R244, R147, 0x10, RZ ;  /* 0x0000001093f47819 */ /* 0x001fe200000006ff */
[----:B------:R-:W-:Y:S01]  /*3ea0*/  FFMA.FTZ R7, R3, R216, R248 ;  /* 0x000000d803077223 */ /* 0x000fe200000100f8 */
[----:B------:R-:W-:-:S02]  /*3eb0*/  SHF.L.U32 R130, R130, 0x10, RZ ;  /* 0x0000001082827819 */ /* 0x000fc400000006ff */
[----:B------:R-:W-:Y:S01]  /*3ec0*/  PRMT R3, R131, 0x7632, R3 ;  /* 0x0000763283037816 */ /* 0x000fe20000000003 */
[----:B------:R-:W-:Y:S01]  /*3ed0*/  FFMA.FTZ R216, R5, R244, R246 ;  /* 0x000000f405d87223 */ /* 0x000fe200000100f6 */
[----:B------:R-:W-:Y:S01]  /*3ee0*/  SHF.L.U32 R225, R42, 0x10, RZ ;  /* 0x000000102ae17819 */ /* 0x000fe200000006ff */
[----:B------:R-:W-:Y:S02]  /*3ef0*/  IMAD.U32 R5, R46, 0x10000, RZ ;  /* 0x000100002e057824 */ /* 0x000fe400078e00ff */
[----:B------:R-:W-:Y:S01]  /*3f00*/  FMUL.FTZ R130, R130, UR4 ;  /* 0x0000000482827c20 */ /* 0x000fe20008410000 */
[----:B------:R-:W-:Y:S01]  /*3f10*/  SHF.L.U32 R221, R3, 0x10, RZ ;  /* 0x0000001003dd7819 */ /* 0x000fe200000006ff */
[----:B------:R-:W-:Y:S01]  /*3f20*/  IMAD.U32 R246, R47, 0x10000, RZ ;  /* 0x000100002ff67824 */ /* 0x000fe200078e00ff */
        /* <DEDUP_REMOVED lines=12> */
[----:B------:R-:W-:Y:S01]  /*3ff0*/  PRMT R3, R40, 0x7632, R3 ;  /* 0x0000763228037816 */ /* 0x000fe20000000003 */
[----:B------:R-:W-:Y:S01]  /*4000*/  FFMA.FTZ R246, R131, R246, R130 ;  /* 0x000000f683f67223 */ /* 0x000fe20000010082 */
[----:B------:R-:W-:-:S02]  /*4010*/  SHF.L.U32 R128, R128, 0x10, RZ ;  /* 0x0000001080807819 */ /* 0x000fc400000006ff */
        /* <DEDUP_REMOVED lines=12> */
.L_x_196:
[----:B-----5:R-:W-:Y:S01]  /*40e0*/  SHF.L.U32 R0, R128, 0x10, RZ ;  /* 0x0000001080007819 */ /* 0x020fe200000006ff */
[----:B------:R-:W-:Y:S01]  /*40f0*/  IMAD.U32 R216, R45, 0x10000, RZ ;  /* 0x000100002dd87824 */ /* 0x000fe200078e00ff */
[----:B------:R-:W-:Y:S02]  /*4100*/  SHF.L.U32 R7, R44, 0x10, RZ ;  /* 0x000000102c077819 */ /* 0x000fe400000006ff */
[C---:B------:R-:W-:Y:S01]  /*4110*/  SHF.L.U32 R3, R129.reuse, 0x10, RZ ;  /* 0x0000001081037819 */ /* 0x040fe200000006ff */
[----:B------:R-:W-:Y:S01]  /*4120*/  FMUL.FTZ R0, R0, UR4 ;  /* 0x0000000400007c20 */ /* 0x000fe20008410000 */
[----:B------:R-:W-:Y:S02]  /*4130*/  PRMT R129, R129, 0x7632, R129 ;  /* 0x0000763281817816 */ /* 0x000fe40000000081 */
[----:B------:R-:W-:Y:S01]  /*4140*/  SHF.L.U32 R5, R130, 0x10, RZ ;  /* 0x0000001082057819 */ /* 0x000fe200000006ff */
[----:B------:R-:W-:Y:S01]  /*4150*/  FMUL.FTZ R7, R0, R7 ;  /* 0x0000000700077220 */ /* 0x000fe20000410000 */
[----:B------:R-:W-:Y:S01]  /*4160*/  PRMT R0, R131, 0x7632, R0 ;  /* 0x0000763283007816 */ /* 0x000fe20000000000 */
[----:B------:R-:W-:Y:S01]  /*4170*/  IMAD.U32 R129, R129, 0x10000, RZ ;  /* 0x0001000081817824 */ /* 0x000fe200078e00ff */
[----:B------:R-:W-:Y:S01]  /*4180*/  SHF.L.U32 R131, R131, 0x10, RZ ;  /* 0x0000001083837819 */ /* 0x000fe200000006ff */
[----:B------:R-:W-:Y:S01]  /*4190*/  FMUL.FTZ R3, R3, UR4 ;  /* 0x0000000403037c20 */ /* 0x000fe20008410000 */
[----:B------:R-:W-:Y:S01]  /*41a0*/  SHF.L.U32 R0, R0, 0x10, RZ ;  /* 0x0000001000007819 */ /* 0x000fe200000006ff */
[----:B------:R-:W-:Y:S01]  /*41b0*/  FMUL.FTZ R5, R5, UR4 ;  /* 0x0000000405057c20 */ /* 0x000fe20008410000 */
[----:B------:R-:W-:Y:S01]  /*41c0*/  PRMT R128, R128, 0x7632, R128 ;  /* 0x0000763280807816 */ /* 0x000fe20000000080 */
[----:B------:R-:W-:Y:S01]  /*41d0*/  FMUL.FTZ R131, R131, UR4 ;  /* 0x0000000483837c20 */ /* 0x000fe20008410000 */
[----:B------:R-:W-:Y:S01]  /*41e0*/  PRMT R130, R130, 0x7632, R130 ;  /* 0x0000763282827816 */ /* 0x000fe20000000082 */
[----:B------:R-:W-:Y:S01]  /*41f0*/  FMUL.FTZ R0, R0, UR4 ;  /* 0x0000000400007c20 */ /* 0x000fe20008410000 */
[----:B------:R-:W-:Y:S01]  /*4200*/  SHF.L.U32 R221, R148, 0x10, RZ ;  /* 0x0000001094dd7819 */ /* 0x000fe200000006ff */
[----:B------:R-:W-:Y:S01]  /*4210*/  FMUL.FTZ R3, R3, R216 ;  /* 0x000000d803037220 */ /* 0x000fe20000410000 */
[----:B------:R-:W-:-:S02]  /*4220*/  SHF.L.U32 R246, R47, 0x10, RZ ;  /* 0x000000102ff67819 */ /* 0x000fc400000006ff */
        /* <DEDUP_REMOVED lines=19> */
.L_x_197:
[----:B------:R-:W0:Y:S02]  /*4360*/  LDC.64 R248, c[0x0][0x3a8] ;  /* 0x0000ea00fff87b82 */ /* 0x000e240000000a00 */
[----:B0-----:R-:W-:-:S05]  /*4370*/  IMAD.WIDE.U32 R248, R223, 0x10, R248 ;  /* 0x00000010dff87825 */ /* 0x001fca00078e00f8 */
[----:B------:R0:W-:Y:S02]  /*4380*/  STG.E.128 desc[UR8][R248.64], R128 ;  /* 0x00000080f8007986 */ /* 0x0001e4000c101d08 */
.L_x_195:
[----:B------:R-:W-:Y:S05]  /*4390*/  BSYNC.RECONVERGENT B0 ;  /* 0x0000000000007941 */ /* 0x000fea0003800200 */
.L_x_194:
[----:B01234-:R-:W-:Y:S01]  /*43a0*/  FADD.FTZ R129, RZ, R39 ;  /* 0x00000027ff817221 */ /* 0x01ffe20000010000 */
[----:B------:R-:W-:Y:S01]  /*43b0*/  ISETP.GT.U32.AND P6, PT, R202, 0xff, PT ;  /* 0x000000ffca00780c */ /* 0x000fe20003fc4070 */
[----:B------:R-:W-:Y:S01]  /*43c0*/  BSSY.RECONVERGENT B0, `(.L_x_198) ;  /* 0x00000d4000007945 */ /* 0x000fe20003800200 */
[----:B------:R-:W-:Y:S01]  /*43d0*/  P2R R131, PR, RZ, 0x2 ;  /* 0x00000002ff837803 */ /* 0x000fe20000000000 */
[----:B------:R-:W-:Y:S01]  /*43e0*/  FADD.FTZ R129, R218, R129 ;  /* 0x00000081da817221 */ /* 0x000fe20000010000 */
[----:B------:R-:W-:-:S03]  /*43f0*/  ISETP.GT.U32.AND P1, PT, R202, 0x17f, PT ;  /* 0x0000017fca00780c */ /* 0x000fc60003f24070 */
        /* <DEDUP_REMOVED lines=73> */
[----:B------:R-:W-:Y:S02]  /*4890*/  FADD.FTZ R248, R224, -R128 ;  /* 0x80000080e0f87221 */ /* 0x000fe40000010000 */
[----:B------:R-:W-:-:S04]  /*48a0*/  FFMA.FTZ R129, R129, R129, RZ ;  /* 0x0000008181817223 */ /* 0x000fc800000100ff */
[----:B------:R-:W-:Y:S01]  /*48b0*/  FFMA.FTZ R129, R130, R130, R129 ;  /* 0x0000008282817223 */ /* 0x000fe20000010081 */
[----:B------:R-:W-:-:S04]  /*48c0*/  FADD.FTZ R130, R220, -R128 ;  /* 0x80000080dc827221 */ /* 0x000fc80000010000 */
        /* <DEDUP_REMOVED lines=10> */
[----:B------:R-:W-:-:S05]  /*4970*/  FFMA.FTZ R129, R130, R130, R129 ;  /* 0x0000008282817223 */ /* 0x000fca0000010081 */
[----:B------:R-:W-:Y:S01]  /*4980*/  FSEL R130, R129, RZ, P0 ;  /* 0x000000ff81827208 */ /* 0x000fe20000000000 */
[----:B------:R-:W-:-:S04]  /*4990*/  FADD.FTZ R129, R37, -R128 ;  /* 0x8000008025817221 */ /* 0x000fc80000010000 */
[----:B------:R-:W-:-:S04]  /*49a0*/  FFMA.FTZ R129, R129, R129, R130 ;  /* 0x0000008181817223 */ /* 0x000fc80000010082 */
        /* <DEDUP_REMOVED lines=12> */
[----:B------:R-:W-:Y:S01]  /*4a70*/  @P6 FFMA.FTZ R130, R248, R248, R129 ;  /* 0x000000f8f8826223 */ /* 0x000fe20000010081 */
[--C-:B------:R-:W-:Y:S01]  /*4a80*/  FADD.FTZ R129, R31, -R128.reuse ;  /* 0x800000801f817221 */ /* 0x100fe20000010000 */
[----:B------:R-:W-:Y:S01]  /*4a90*/  FADD.FTZ R248, R228, -R128 ;  /* 0x80000080e4f87221 */ /* 0x000fe20000010000 */
[----:B------:R-:W-:Y:S02]  /*4aa0*/  ISETP.GT.U32.AND P6, PT, R202, 0x17f, PT ;  /* 0x0000017fca00780c */ /* 0x000fe40003fc4070 */
        /* <DEDUP_REMOVED lines=82> */
[----:B------:R-:W-:-:S04]  /*4fd0*/  LOP3.LUT P6, R131, R172, 0x1f, RZ, 0xc0, !PT ;  /* 0x0000001fac837812 */ /* 0x000fc800078cc0ff */
        /* <DEDUP_REMOVED lines=18> */
.L_x_199:
[----:B------:R-:W-:Y:S05]  /*5100*/  BSYNC.RECONVERGENT B0 ;  /* 0x0000000000007941 */ /* 0x000fea0003800200 */
.L_x_198:
[----:B------:R-:W-:Y:S01]  /*5110*/  BAR.SYNC.DEFER_BLOCKING 0x0 ;  /* 0x0000000000007b1d */ /* 0x000fe20000010000 */
[----:B------:R-:W-:Y:S01]  /*5120*/  ISETP.GT.U32.AND P6, PT, R131, 0x3, PT ;  /* 0x000000038300780c */ /* 0x000fe20003fc4070 */
[----:B------:R-:W-:Y:S01]  /*5130*/  IMAD.MOV.U32 R223, RZ, RZ, RZ ;  /* 0x000000ffffdf7224 */ /* 0x000fe200078e00ff */
        /* <DEDUP_REMOVED lines=11> */
.L_x_201:
[----:B------:R-:W-:Y:S05]  /*51f0*/  BSYNC.RECONVERGENT B0 ;  /* 0x0000000000007941 */ /* 0x000fea0003800200 */
.L_x_200:
        /* <DEDUP_REMOVED lines=16> */
[----:B------:R-:W-:Y:S01]  /*5300*/  MOV R227, UR6 ;  /* 0x0000000600e37c02 */ /* 0x000fe20008000f00 */
[----:B0-----:R-:W-:Y:S01]  /*5310*/  FMUL.FTZ R229, R131, R248 ;  /* 0x000000f883e57220 */ /* 0x001fe20000410000 */
[----:B-1----:R-:W-:-:S04]  /*5320*/  IADD3 R223, PT, PT, R225, R250, RZ ;  /* 0x000000fae1df7210 */ /* 0x002fc80007ffe0ff */
[----:B------:R-:W0:Y:S01]  /*5330*/  SHFL.DOWN PT, R248, R229, 0x1, 0x1f ;  /* 0x08201f00e5f87f89 */ /* 0x000e2200000e0000 */
[----:B------:R-:W-:Y:S02]  /*5340*/  I2FP.F32.S32 R239, R250 ;  /* 0x000000fa00ef7245 */ /* 0x000fe40000201400 */
[----:B------:R-:W-:-:S06]  /*5350*/  I2FP.F32.S32 R231, R223 ;  /* 0x000000df00e77245 */ /* 0x000fcc0000201400 */
[----:B------:R-:W1:Y:S01]  /*5360*/  MUFU.RCP R231, R231 ;  /* 0x000000e700e77308 */ /* 0x000e620000001000 */
[----:B0-----:R-:W-:-:S04]  /*5370*/  FMUL.FTZ R223, R248, R239 ;  /* 0x000000eff8df7220 */ /* 0x001fc80000410000 */
[----:B------:R-:W-:Y:S01]  /*5380*/  FFMA.FTZ R250, R130, R229, R223 ;  /* 0x000000e582fa7223 */ /* 0x000fe200000100df */
[----:B------:R-:W-:-:S03]  /*5390*/  FADD.FTZ R229, R229, -R248 ;  /* 0x800000f8e5e57221 */ /* 0x000fc60000010000 */
[----:B-1----:R-:W-:Y:S01]  /*53a0*/  FMUL.FTZ R225, R231, R250 ;  /* 0x000000fae7e17220 */ /* 0x002fe20000410000 */
[----:B------:R-:W-:Y:S01]  /*53b0*/  FMUL.FTZ R229, R229, R229 ;  /* 0x000000e5e5e57220 */ /* 0x000fe20000410000 */
[----:B------:R-:W0:Y:S03]  /*53c0*/  SHFL.DOWN PT, R250, R129, 0x2, 0x1f ;  /* 0x08401f0081fa7f89 */ /* 0x000e2600000e0000 */
[----:B------:R-:W-:Y:S01]  /*53d0*/  FMUL.FTZ R130, R130, R229 ;  /* 0x000000e582827220 */ /* 0x000fe20000410000 */
[----:B------:R-:W1:Y:S03]  /*53e0*/  SHFL.IDX PT, R225, R225, RZ, 0x1f ;  /* 0x00001fffe1e17589 */ /* 0x000e6600000e0000 */
[----:B------:R-:W-:Y:S01]  /*53f0*/  FMUL.FTZ R239, R130, R239 ;  /* 0x000000ef82ef7220 */ /* 0x000fe20000410000 */
[----:B0-----:R-:W-:-:S04]  /*5400*/  FADD.FTZ R250, R250, R129 ;  /* 0x00000081fafa7221 */ /* 0x001fc80000010000 */
[----:B------:R-:W-:Y:S01]  /*5410*/  FFMA.FTZ R128, R131, R128, R250 ;  /* 0x0000008083807223 */ /* 0x000fe200000100fa */
[C---:B-1----:R-:W-:Y:S01]  /*5420*/  FMUL.FTZ R237, R225.reuse, R225 ;  /* 0x000000e1e1ed7220 */ /* 0x042fe20000410000 */
[----:B------:R-:W-:-:S03]  /*5430*/  FSEL R223, R225, RZ, !P6 ;  /* 0x000000ffe1df7208 */ /* 0x000fc60007000000 */
[----:B------:R-:W0:Y:S01]  /*5440*/  SHFL.DOWN PT, R131, R128, 0x1, 0x1f ;  /* 0x08201f0080837f89 */ /* 0x000e2200000e0000 */
[----:B------:R-:W-:Y:S02]  /*5450*/  FSEL R237, R237, RZ, P6 ;  /* 0x000000ffeded7208 */ /* 0x000fe40003000000 */
[----:B------:R-:W-:Y:S02]  /*5460*/  ISETP.NE.AND P6, PT, R172, RZ, PT ;  /* 0x000000ffac00720c */ /* 0x000fe40003fc5270 */
[----:B------:R-:W-:Y:S01]  /*5470*/  R2UR UR5, R223 ;  /* 0x00000000df0572ca */ /* 0x000fe200000e0000 */
[----:B0-----:R-:W-:-:S10]  /*5480*/  FADD.FTZ R130, R128, R131 ;  /* 0x0000008380827221 */ /* 0x001fd40000010000 */
[----:B------:R-:W0:Y:S01]  /*5490*/  @!P6 LDC.64 R128, c[0x0][0x3c8] ;  /* 0x0000f200ff80eb82 */ /* 0x000e220000000a00 */
[----:B------:R-:W-:-:S06]  /*54a0*/  FFMA.FTZ R239, R231, R239, R130 ;  /* 0x000000efe7ef7223 */ /* 0x000fcc0000010082 */
[----:B------:R-:W1:Y:S01]  /*54b0*/  SHFL.IDX PT, R239, R239, RZ, 0x1f ;  /* 0x00001fffefef7589 */ /* 0x000e6200000e0000 */
[----:B------:R-:W1:Y:S01]  /*54c0*/  LDC R130, c[0x0][0x448] ;  /* 0x00011200ff827b82 */ /* 0x000e620000000800 */
[----:B0-----:R-:W-:-:S04]  /*54d0*/  @!P6 IMAD.WIDE R128, R227, 0x4, R128 ;  /* 0x00000004e380e825 */ /* 0x001fc800078e0280 */
[----:B-1----:R-:W-:-:S04]  /*54e0*/  FFMA.FTZ R130, R239, UR13, R130 ;  /* 0x0000000def827c23 */ /* 0x002fc80008010082 */
[----:B------:R-:W-:Y:S02]  /*54f0*/  FADD.FTZ R237, R130, R237 ;  /* 0x000000ed82ed7221 */ /* 0x000fe40000010000 */
[----:B------:R-:W0:Y:S04]  /*5500*/  @!P6 LDC.64 R130, c[0x0][0x3c0] ;  /* 0x0000f000ff82eb82 */ /* 0x000e280000000a00 */
[----:B------:R-:W1:Y:S02]  /*5510*/  MUFU.RSQ R237, R237 ;  /* 0x000000ed00ed7308 */ /* 0x000e640000001400 */
[----:B-1----:R-:W-:Y:S01]  /*5520*/  R2UR UR4, R237 ;  /* 0x00000000ed0472ca */ /* 0x002fe200000e0000 */
[----:B0-----:R-:W-:-:S05]  /*5530*/  @!P6 IMAD.WIDE R130, R227, 0x4, R130 ;  /* 0x00000004e382e825 */ /* 0x001fca00078e0282 */
[----:B------:R0:W-:Y:S07]  /*5540*/  @!P6 STG.E desc[UR8][R130.64], R225 ;  /* 0x000000e18200e986 */ /* 0x0001ee000c101908 */
[----:B------:R-:W-:-:S05]  /*5550*/  IMAD.U32 R227, RZ, RZ, UR4 ;  /* 0x00000004ffe37e24 */ /* 0x000fca000f8e00ff */
[----:B------:R0:W-:Y:S01]  /*5560*/  @!P6 STG.E desc[UR8][R128.64], R227 ;  /* 0x000000e38000e986 */ /* 0x0001e2000c101908 */
[----:B------:R-:W-:Y:S05]  /*5570*/  @!P0 BRA `(.L_x_203) ;  /* 0x0000000000c08947 */ /* 0x000fea0003800000 */
[----:B0-----:R-:W-:Y:S01]  /*5580*/  FADD.FTZ R128, R39, -UR5 ;  /* 0x8000000527807e21 */ /* 0x001fe20008010000 */
[----:B------:R-:W-:Y:S01]  /*5590*/  SHF.L.U32 R129, R124, 0x10, RZ ;  /* 0x000000107c817819 */ /* 0x000fe200000006ff */
[----:B------:R-:W-:Y:S01]  /*55a0*/  FADD.FTZ R130, R220, -UR5 ;  /* 0x80000005dc827e21 */ /* 0x000fe20008010000 */
[----:B------:R-:W-:Y:S01]  /*55b0*/  SHF.L.U32 R131, R120, 0x10, RZ ;  /* 0x0000001078837819 */ /* 0x000fe200000006ff */
[----:B------:R-:W-:Y:S01]  /*55c0*/  FMUL.FTZ R128, R128, UR4 ;  /* 0x0000000480807c20 */ /* 0x000fe20008410000 */
[----:B------:R-:W-:Y:S02]  /*55d0*/  SHF.L.U32 R248, R125, 0x10, RZ ;  /* 0x000000107df87819 */ /* 0x000fe400000006ff */
[----:B------:R-:W-:Y:S01]  /*55e0*/  SHF.L.U32 R250, R121, 0x10, RZ ;  /* 0x0000001079fa7819 */ /* 0x000fe200000006ff */
[----:B------:R-:W-:Y:S01]  /*55f0*/  FFMA.FTZ R128, R128, R129, R131 ;  /* 0x0000008180807223 */ /* 0x000fe20000010083 */
[----:B------:R-:W-:Y:S01]  /*5600*/  FMUL.FTZ R129, R130, UR4 ;  /* 0x0000000482817c20 */ /* 0x000fe20008410000 */
[----:B------:R-:W-:Y:S01]  /*5610*/  FADD.FTZ R130, R205, -UR5 ;  /* 0x80000005cd827e21 */ /* 0x000fe20008010000 */
[----:B------:R-:W-:-:S02]  /*5620*/  SHF.L.U32 R131, R151, 0x10, RZ ;  /* 0x0000001097837819 */ /* 0x000fc400000006ff */
[----:B------:R-:W-:Y:S01]  /*5630*/  SHF.L.U32 R223, R152, 0x10, RZ ;  /* 0x0000001098df7819 */ /* 0x000fe200000006ff */
[----:B------:R-:W-:Y:S01]  /*5640*/  FMUL.FTZ R130, R130, UR4 ;  /* 0x0000000482827c20 */ /* 0x000fe20008410000 */
[----:B------:R-:W-:Y:S01]  /*5650*/  FFMA.FTZ R129, R129, R248, R250 ;  /* 0x000000f881817223 */ /* 0x000fe200000100fa */
[----:B------:R-:W-:Y:S02]  /*5660*/  SHF.L.U32 R248, R153, 0x10, RZ ;  /* 0x0000001099f87819 */ /* 0x000fe400000006ff */
[----:B------:R-:W-:Y:S01]  /*5670*/  FFMA.FTZ R250, R130, R131, R223 ;  /* 0x0000008382fa7223 */ /* 0x000fe200000100df */
[----:B------:R-:W-:Y:S01]  /*5680*/  FADD.FTZ R130, R207, -UR5 ;  /* 0x80000005cf827e21 */ /* 0x000fe20008010000 */
[----:B------:R-:W-:Y:S01]  /*5690*/  SHF.L.U32 R223, R122, 0x10, RZ ;  /* 0x000000107adf7819 */ /* 0x000fe200000006ff */
[----:B------:R-:W-:Y:S01]  /*56a0*/  IMAD.U32 R131, R126, 0x10000, RZ ;  /* 0x000100007e837824 */ /* 0x000fe200078e00ff */
[----:B------:R-:W-:Y:S01]  /*56b0*/  SHF.L.U32 R252, R154, 0x10, RZ ;  /* 0x000000109afc7819 */ /* 0x000fe200000006ff */
[----:B------:R-:W-:Y:S01]  /*56c0*/  FMUL.FTZ R130, R130, UR4 ;  /* 0x0000000482827c20 */ /* 0x000fe20008410000 */
[----:B------:R-:W-:-:S02]  /*56d0*/  SHF.L.U32 R225, R150, 0x10, RZ ;  /* 0x0000001096e17819 */ /* 0x000fc400000006ff */
[----:B------:R-:W-:Y:S01]  /*56e0*/  F2FP.BF16.F32.PACK_AB R129, R250, R129 ;  /* 0x00000081fa81723e */ /* 0x000fe200000010ff */
[----:B------:R-:W-:Y:S01]  /*56f0*/  FFMA.FTZ R130, R130, R131, R223 ;  /* 0x0000008382827223 */ /* 0x000fe200000100df */
[----:B------:R-:W-:-:S04]  /*5700*/  FADD.FTZ R131, R204, -UR5 ;  /* 0x80000005cc837e21 */ /* 0x000fc80008010000 */
[----:B------:R-:W-:-:S04]  /*5710*/  FMUL.FTZ R131, R131, UR4 ;  /* 0x0000000483837c20 */ /* 0x000fc80008410000 */
[----:B------:R-:W-:Y:S01]  /*5720*/  FFMA.FTZ R223, R131, R248, R252 ;  /* 0x000000f883df7223 */ /* 0x000fe200000100fc */
[----:B------:R-:W-:Y:S01]  /*5730*/  FADD.FTZ R131, R209, -UR5 ;  /* 0x80000005d1837e21 */ /* 0x000fe20008010000 */
[----:B------:R-:W-:Y:S02]  /*5740*/  SHF.L.U32 R248, R127, 0x10, RZ ;  /* 0x000000107ff87819 */ /* 0x000fe400000006ff */
[----:B------:R-:W-:Y:S01]  /*5750*/  SHF.L.U32 R252, R123, 0x10, RZ ;  /* 0x000000107bfc7819 */ /* 0x000fe200000006ff */
[----:B------:R-:W-:Y:S01]  /*5760*/  FMUL.FTZ R131, R131, UR4 ;  /* 0x0000000483837c20 */ /* 0x000fe20008410000 */
[----:B------:R-:W-:-:S03]  /*5770*/  F2FP.BF16.F32.PACK_AB R130, R223, R130 ;  /* 0x00000082df82723e */ /* 0x000fc600000010ff */
[----:B------:R-:W-:Y:S01]  /*5780*/  FFMA.FTZ R227, R131, R248, R252 ;  /* 0x000000f883e37223 */ /* 0x000fe200000100fc */
[----:B------:R-:W-:Y:S01]  /*5790*/  FADD.FTZ R131, R222, -UR5 ;  /* 0x80000005de837e21 */ /* 0x000fe20008010000 */
[----:B------:R-:W-:Y:S01]  /*57a0*/  SHF.L.U32 R248, R155, 0x10, RZ ;  /* 0x000000109bf87819 */ /* 0x000fe200000006ff */
[----:B------:R-:W-:Y:S02]  /*57b0*/  IMAD.U32 R252, R156, 0x10000, RZ ;  /* 0x000100009cfc7824 */ /* 0x000fe400078e00ff */
[----:B------:R-:W-:-:S04]  /*57c0*/  FMUL.FTZ R131, R131, UR4 ;  /* 0x0000000483837c20 */ /* 0x000fc80008410000 */
[----:B------:R-:W-:Y:S01]  /*57d0*/  FFMA.FTZ R229, R131, R248, R252 ;  /* 0x000000f883e57223 */ /* 0x000fe200000100fc */
[----:B------:R-:W-:Y:S01]  /*57e0*/  FADD.FTZ R131, R218, -UR5 ;  /* 0x80000005da837e21 */ /* 0x000fe20008010000 */
[----:B------:R-:W0:Y:S01]  /*57f0*/  LDC.64 R248, c[0x0][0x428] ;  /* 0x00010a00fff87b82 */ /* 0x000e220000000a00 */
[----:B------:R-:W-:Y:S02]  /*5800*/  SHF.L.U32 R252, R149, 0x10, RZ ;  /* 0x0000001095fc7819 */ /* 0x000fe400000006ff */
[----:B------:R-:W-:-:S04]  /*5810*/  FMUL.FTZ R131, R131, UR4 ;  /* 0x0000000483837c20 */ /* 0x000fc80008410000 */
[----:B------:R-:W-:Y:S01]  /*5820*/  FFMA.FTZ R225, R131, R252, R225 ;  /* 0x000000fc83e17223 */ /* 0x000fe200000100e1 */
[----:B------:R-:W-:-:S04]  /*5830*/  F2FP.BF16.F32.PACK_AB R131, R229, R227 ;  /* 0x000000e3e583723e */ /* 0x000fc800000010ff */
[----:B------:R-:W-:Y:S01]  /*5840*/  F2FP.BF16.F32.PACK_AB R128, R225, R128 ;  /* 0x00000080e180723e */ /* 0x000fe200000010ff */
[C---:B0-----:R-:W-:Y:S01]  /*5850*/  IMAD.WIDE.U32 R248, R12.reuse, 0x10, R248 ;  /* 0x000000100cf87825 */ /* 0x041fe200078e00f8 */
[----:B------:R-:W-:-:S04]  /*5860*/  IADD3 R12, PT, PT, R12, 0x80, RZ ;  /* 0x000000800c0c7810 */ /* 0x000fc80007ffe0ff */
[----:B------:R1:W-:Y:S03]  /*5870*/  STG.E.128 desc[UR8][R248.64], R128 ;  /* 0x00000080f8007986 */ /* 0x0003e6000c101d08 */
.L_x_203:
[----:B------:R-:W-:Y:S05]  /*5880*/  BSYNC.RECONVERGENT B0 ;  /* 0x0000000000007941 */ /* 0x000fea0003800200 */
.L_x_202:
[----:B------:R-:W-:Y:S01]  /*5890*/  ISETP.GE.U32.AND P0, PT, R202, 0x100, PT ;  /* 0x00000100ca00780c */ /* 0x000fe20003f06070 */
[----:B------:R-:W-:-:S12]  /*58a0*/  BSSY.RECONVERGENT B0, `(.L_x_204) ;  /* 0x0000032000007945 */ /* 0x000fd80003800200 */
[----:B------:R-:W-:Y:S05]  /*58b0*/  @!P0 BRA `(.L_x_205) ;  /* 0x0000000000c08947 */ /* 0x000fea0003800000 */
[----:B01----:R-:W-:Y:S01]  /*58c0*/  FADD.FTZ R128, R37, -UR5 ;  /* 0x8000000525807e21 */ /* 0x003fe20008010000 */
[----:B------:R-:W-:Y:S01]  /*58d0*/  SHF.L.U32 R129, R112, 0x10, RZ ;  /* 0x0000001070817819 */ /* 0x000fe200000006ff */
[----:B------:R-:W-:Y:S01]  /*58e0*/  FADD.FTZ R130, R33, -UR5 ;  /* 0x8000000521827e21 */ /* 0x000fe20008010000 */
[----:B------:R-:W-:Y:S01]  /*58f0*/  SHF.L.U32 R131, R108, 0x10, RZ ;  /* 0x000000106c837819 */ /* 0x000fe200000006ff */
[----:B------:R-:W-:Y:S01]  /*5900*/  FMUL.FTZ R128, R128, UR4 ;  /* 0x0000000480807c20 */ /* 0x000fe20008410000 */
[----:B------:R-:W-:Y:S01]  /*5910*/  SHF.L.U32 R248, R113, 0x10, RZ ;  /* 0x0000001071f87819 */ /* 0x000fe200000006ff */
[----:B------:R-:W-:Y:S01]  /*5920*/  IMAD.U32 R250, R109, 0x10000, RZ ;  /* 0x000100006dfa7824 */ /* 0x000fe200078e00ff */
[----:B------:R-:W-:Y:S01]  /*5930*/  SHF.L.U32 R223, R160, 0x10, RZ ;  /* 0x00000010a0df7819 */ /* 0x000fe200000006ff */
[----:B------:R-:W-:Y:S01]  /*5940*/  FFMA.FTZ R128, R128, R129, R131 ;  /* 0x0000008180807223 */ /* 0x000fe20000010083 */
[----:B------:R-:W-:Y:S01]  /*5950*/  FMUL.FTZ R129, R130, UR4 ;  /* 0x0000000482817c20 */ /* 0x000fe20008410000 */
[----:B------:R-:W-:Y:S01]  /*5960*/  FADD.FTZ R130, R10, -UR5 ;  /* 0x800000050a827e21 */ /* 0x000fe20008010000 */
[----:B------:R-:W-:-:S02]  /*5970*/  SHF.L.U32 R131, R159, 0x10, RZ ;  /* 0x000000109f837819 */ /* 0x000fc400000006ff */
[----:B------:R-:W-:Y:S01]  /*5980*/  FFMA.FTZ R129, R129, R248, R250 ;  /* 0x000000f881817223 */ /* 0x000fe200000100fa */
[----:B------:R-:W-:Y:S01]  /*5990*/  FMUL.FTZ R130, R130, UR4 ;  /* 0x0000000482827c20 */ /* 0x000fe20008410000 */
[----:B------:R-:W-:Y:S02]  /*59a0*/  SHF.L.U32 R248, R161, 0x10, RZ ;  /* 0x00000010a1f87819 */ /* 0x000fe400000006ff */
[----:B------:R-:W-:Y:S01]  /*59b0*/  SHF.L.U32 R252, R162, 0x10, RZ ;  /* 0x00000010a2fc7819 */ /* 0x000fe200000006ff */
[----:B------:R-:W-:Y:S01]  /*59c0*/  FFMA.FTZ R250, R130, R131, R223 ;  /* 0x0000008382fa7223 */ /* 0x000fe200000100df */
[----:B------:R-:W-:Y:S01]  /*59d0*/  FADD.FTZ R130, R35, -UR5 ;  /* 0x8000000523827e21 */ /* 0x000fe20008010000 */
[----:B------:R-:W-:Y:S02]  /*59e0*/  SHF.L.U32 R131, R114, 0x10, RZ ;  /* 0x0000001072837819 */ /* 0x000fe400000006ff */
        /* <DEDUP_REMOVED lines=9> */
[----:B------:R-:W-:Y:S01]  /*5a80*/  SHF.L.U32 R252, R111, 0x10, RZ ;  /* 0x000000106ffc7819 */ /* 0x000fe200000006ff */
[----:B------:R-:W-:Y:S02]  /*5a90*/  IMAD.U32 R248, R115, 0x10000, RZ ;  /* 0x0001000073f87824 */ /* 0x000fe400078e00ff */
[----:B------:R-:W-:Y:S01]  /*5aa0*/  FMUL.FTZ R131, R131, UR4 ;  /* 0x0000000483837c20 */ /* 0x000fe20008410000 */
[----:B------:R-:W-:-:S03]  /*5ab0*/  F2FP.BF16.F32.PACK_AB R130, R223, R130 ;  /* 0x00000082df82723e */ /* 0x000fc600000010ff */
[----:B------:R-:W-:Y:S01]  /*5ac0*/  FFMA.FTZ R227, R131, R248, R252 ;  /* 0x000000f883e37223 */ /* 0x000fe200000100fc */
[----:B------:R-:W-:Y:S01]  /*5ad0*/  FADD.FTZ R131, R211, -UR5 ;  /* 0x80000005d3837e21 */ /* 0x000fe20008010000 */
[----:B------:R-:W-:Y:S02]  /*5ae0*/  SHF.L.U32 R248, R163, 0x10, RZ ;  /* 0x00000010a3f87819 */ /* 0x000fe400000006ff */
[----:B------:R-:W-:Y:S01]  /*5af0*/  SHF.L.U32 R252, R164, 0x10, RZ ;  /* 0x00000010a4fc7819 */ /* 0x000fe200000006ff */
        /* <DEDUP_REMOVED lines=12> */
.L_x_205:
[----:B------:R-:W-:Y:S05]  /*5bc0*/  BSYNC.RECONVERGENT B0 ;  /* 0x0000000000007941 */ /* 0x000fea0003800200 */
.L_x_204:
[----:B------:R-:W-:Y:S04]  /*5bd0*/  BSSY.RECONVERGENT B0, `(.L_x_206) ;  /* 0x0000032000007945 */ /* 0x000fe80003800200 */
[----:B------:R-:W-:Y:S05]  /*5be0*/  @!P1 BRA `(.L_x_207) ;  /* 0x0000000000c09947 */ /* 0x000fea0003800000 */
[----:B012---:R-:W-:Y:S01]  /*5bf0*/  FADD.FTZ R128, R31, -UR5 ;  /* 0x800000051f807e21 */ /* 0x007fe20008010000 */
[----:B------:R-:W-:Y:S01]  /*5c00*/  SHF.L.U32 R131, R96, 0x10, RZ ;  /* 0x0000001060837819 */ /* 0x000fe200000006ff */
[----:B------:R-:W-:Y:S02]  /*5c10*/  IMAD.U32 R129, R100, 0x10000, RZ ;  /* 0x0001000064817824 */ /* 0x000fe400078e00ff */
[----:B------:R-:W-:Y:S01]  /*5c20*/  FADD.FTZ R130, R27, -UR5 ;  /* 0x800000051b827e21 */ /* 0x000fe20008010000 */
        /* <DEDUP_REMOVED lines=36> */
[----:B------:R-:W-:Y:S02]  /*5e70*/  IMAD.U32 R252, R165, 0x10000, RZ ;  /* 0x00010000a5fc7824 */ /* 0x000fe400078e00ff */
[----:B------:R-:W-:-:S04]  /*5e80*/  FMUL.FTZ R131, R131, UR4 ;  /* 0x0000000483837c20 */ /* 0x000fc80008410000 */
[----:B------:R-:W-:Y:S01]  /*5e90*/  FFMA.FTZ R225, R131, R252, R225 ;  /* 0x000000fc83e17223 */ /* 0x000fe200000100e1 */
[----:B------:R-:W-:-:S04]  /*5ea0*/  F2FP.BF16.F32.PACK_AB R131, R229, R227 ;  /* 0x000000e3e583723e */ /* 0x000fc800000010ff */
[----:B------:R-:W-:Y:S01]  /*5eb0*/  F2FP.BF16.F32.PACK_AB R128, R225, R128 ;  /* 0x00000080e180723e */ /* 0x000fe200000010ff */
[C---:B0-----:R-:W-:Y:S01]  /*5ec0*/  IMAD.WIDE.U32 R248, R12.reuse, 0x10, R248 ;  /* 0x000000100cf87825 */ /* 0x041fe200078e00f8 */
[----:B------:R-:W-:-:S04]  /*5ed0*/  IADD3 R12, PT, PT, R12, 0x80, RZ ;  /* 0x000000800c0c7810 */ /* 0x000fc80007ffe0ff */
[----:B------:R3:W-:Y:S03]  /*5ee0*/  STG.E.128 desc[UR8][R248.64], R128 ;  /* 0x00000080f8007986 */ /* 0x0007e6000c101d08 */
.L_x_207:
[----:B------:R-:W-:Y:S05]  /*5ef0*/  BSYNC.RECONVERGENT B0 ;  /* 0x0000000000007941 */ /* 0x000fea0003800200 */
.L_x_206:
[----:B------:R-:W-:Y:S04]  /*5f00*/  BSSY.RECONVERGENT B0, `(.L_x_208) ;  /* 0x0000032000007945 */ /* 0x000fe80003800200 */
[----:B------:R-:W-:Y:S05]  /*5f10*/  @!P2 BRA `(.L_x_209) ;  /* 0x0000000000c0a947 */ /* 0x000fea0003800000 */
[----:B0123--:R-:W-:Y:S01]  /*5f20*/  FADD.FTZ R128, R25, -UR5 ;  /* 0x8000000519807e21 */ /* 0x00ffe20008010000 */
        /* <DEDUP_REMOVED lines=9> */
[----:B------:R-:W-:Y:S01]  /*5fc0*/  SHF.L.U32 R223, R177, 0x10, RZ ;  /* 0x00000010b1df7819 */ /* 0x000fe200000006ff */
[----:B------:R-:W-:-:S02]  /*5fd0*/  IMAD.U32 R131, R176, 0x10000, RZ ;  /* 0x00010000b0837824 */ /* 0x000fc400078e00ff */
        /* <DEDUP_REMOVED lines=36> */
.L_x_209:
[----:B------:R-:W-:Y:S05]  /*6220*/  BSYNC.RECONVERGENT B0 ;  /* 0x0000000000007941 */ /* 0x000fea0003800200 */
.L_x_208:
[----:B------:R-:W-:Y:S04]  /*6230*/  BSSY.RECONVERGENT B0, `(.L_x_210) ;  /* 0x0000032000007945 */ /* 0x000fe80003800200 */
[----:B------:R-:W-:Y:S05]  /*6240*/  @!P3 BRA `(.L_x_211) ;  /* 0x0000000000c0b947 */ /* 0x000fea0003800000 */
[----:B01234-:R-:W-:Y:S01]  /*6250*/  FADD.FTZ R128, R19, -UR5 ;  /* 0x8000000513807e21 */ /* 0x01ffe20008010000 */
[----:B------:R-:W-:Y:S01]  /*6260*/  SHF.L.U32 R129, R76, 0x10, RZ ;  /* 0x000000104c817819 */ /* 0x000fe200000006ff */
[----:B------:R-:W-:Y:S02]  /*6270*/  IMAD.U32 R131, R72, 0x10000, RZ ;  /* 0x0001000048837824 */ /* 0x000fe400078e00ff */
[----:B------:R-:W-:Y:S01]  /*6280*/  FADD.FTZ R130, R15, -UR5 ;  /* 0x800000050f827e21 */ /* 0x000fe20008010000 */
        /* <DEDUP_REMOVED lines=11> */
[----:B------:R-:W-:Y:S01]  /*6340*/  SHF.L.U32 R252, R187, 0x10, RZ ;  /* 0x00000010bbfc7819 */ /* 0x000fe200000006ff */
[----:B------:R-:W-:Y:S02]  /*6350*/  IMAD.U32 R248, R186, 0x10000, RZ ;  /* 0x00010000baf87824 */ /* 0x000fe400078e00ff */
[----:B------:R-:W-:Y:S01]  /*6360*/  FFMA.FTZ R250, R130, R131, R223 ;  /* 0x0000008382fa7223 */ /* 0x000fe200000100df */
[----:B------:R-:W-:Y:S01]  /*6370*/  FADD.FTZ R130, R17, -UR5 ;  /* 0x8000000511827e21 */ /* 0x000fe20008010000 */
[----:B------:R-:W-:Y:S02]  /*6380*/  SHF.L.U32 R131, R78, 0x10, RZ ;  /* 0x000000104e837819 */ /* 0x000fe400000006ff */
[----:B------:R-:W-:Y:S01]  /*6390*/  SHF.L.U32 R223, R74, 0x10, RZ ;  /* 0x000000104adf7819 */ /* 0x000fe200000006ff */
[----:B------:R-:W-:Y:S01]  /*63a0*/  FMUL.FTZ R130, R130, UR4 ;  /* 0x0000000482827c20 */ /* 0x000fe20008410000 */
[----:B------:R-:W-:-:S03]  /*63b0*/  F2FP.BF16.F32.PACK_AB R129, R250, R129 ;  /* 0x00000081fa81723e */ /* 0x000fc600000010ff */
        /* <DEDUP_REMOVED lines=25> */
.L_x_211:
[----:B------:R-:W-:Y:S05]  /*6550*/  BSYNC.RECONVERGENT B0 ;  /* 0x0000000000007941 */ /* 0x000fea0003800200 */
.L_x_210:
[----:B------:R-:W-:Y:S04]  /*6560*/  BSSY.RECONVERGENT B0, `(.L_x_212) ;  /* 0x0000032000007945 */ /* 0x000fe80003800200 */
[----:B------:R-:W-:Y:S05]  /*6570*/  @!P4 BRA `(.L_x_213) ;  /* 0x0000000000c0c947 */ /* 0x000fea0003800000 */
[----:B01234-:R-:W-:Y:S01]  /*6580*/  FADD.FTZ R128, R13, -UR5 ;  /* 0x800000050d807e21 */ /* 0x01ffe20008010000 */
        /* <DEDUP_REMOVED lines=33> */
[----:B------:R-:W-:Y:S01]  /*67a0*/  IMAD.U32 R248, R196, 0x10000, RZ ;  /* 0x00010000c4f87824 */ /* 0x000fe200078e00ff */
[----:B------:R-:W-:Y:S02]  /*67b0*/  SHF.L.U32 R252, R197, 0x10, RZ ;  /* 0x00000010c5fc7819 */ /* 0x000fe400000006ff */
        /* <DEDUP_REMOVED lines=12> */
.L_x_213:
[----:B------:R-:W-:Y:S05]  /*6880*/  BSYNC.RECONVERGENT B0 ;  /* 0x0000000000007941 */ /* 0x000fea0003800200 */
.L_x_212:
[----:B------:R-:W-:Y:S04]  /*6890*/  BSSY.RECONVERGENT B0, `(.L_x_214) ;  /* 0x0000035000007945 */ /* 0x000fe80003800200 */
[----:B------:R-:W-:Y:S05]  /*68a0*/  @!P5 BRA `(.L_x_215) ;  /* 0x0000000000ccd947 */ /* 0x000fea0003800000 */
[----:B01234-:R-:W-:Y:S01]  /*68b0*/  PRMT R129, R54, 0x7632, R129 ;  /* 0x0000763236817816 */ /* 0x01ffe20000000081 */
[----:B------:R-:W-:Y:S01]  /*68c0*/  FADD.FTZ R128, R216, -UR5 ;  /* 0x80000005d8807e21 */ /* 0x000fe20008010000 */
[----:B------:R-:W-:Y:S02]  /*68d0*/  PRMT R131, R50, 0x7632, R131 ;  /* 0x0000763232837816 */ /* 0x000fe40000000083 */
[----:B------:R-:W-:Y:S01]  /*68e0*/  SHF.L.U32 R129, R129, 0x10, RZ ;  /* 0x0000001081817819 */ /* 0x000fe200000006ff */
[----:B------:R-:W-:Y:S01]  /*68f0*/  FMUL.FTZ R128, R128, UR4 ;  /* 0x0000000480807c20 */ /* 0x000fe20008410000 */
[----:B------:R-:W-:Y:S02]  /*6900*/  SHF.L.U32 R131, R131, 0x10, RZ ;  /* 0x0000001083837819 */ /* 0x000fe400000006ff */
[----:B------:R-:W-:Y:S02]  /*6910*/  SHF.L.U32 R223, R48, 0x10, RZ ;  /* 0x0000001030df7819 */ /* 0x000fe400000006ff */
[----:B------:R-:W-:Y:S01]  /*6920*/  SHF.L.U32 R248, R53, 0x10, RZ ;  /* 0x0000001035f87819 */ /* 0x000fe200000006ff */
[--C-:B------:R-:W-:Y:S01]  /*6930*/  FFMA.FTZ R130, R128, R129, R131.reuse ;  /* 0x0000008180827223 */ /* 0x100fe20000010083 */
[----:B------:R-:W-:Y:S01]  /*6940*/  PRMT R131, R55, 0x7632, R131 ;  /* 0x0000763237837816 */ /* 0x000fe20000000083 */
[----:B------:R-:W-:Y:S01]  /*6950*/  FADD.FTZ R128, R221, -UR5 ;  /* 0x80000005dd807e21 */ /* 0x000fe20008010000 */
[----:B------:R-:W-:-:S02]  /*6960*/  PRMT R129, R51, 0x7632, R129 ;  /* 0x0000763233817816 */ /* 0x000fc40000000081 */
[----:B------:R-:W-:Y:S01]  /*6970*/  SHF.L.U32 R250, R49, 0x10, RZ ;  /* 0x0000001031fa7819 */ /* 0x000fe200000006ff */
[----:B------:R-:W-:Y:S01]  /*6980*/  IMAD.U32 R131, R131, 0x10000, RZ ;  /* 0x0001000083837824 */ /* 0x000fe200078e00ff */
[----:B------:R-:W-:Y:S01]  /*6990*/  SHF.L.U32 R129, R129, 0x10, RZ ;  /* 0x0000001081817819 */ /* 0x000fe200000006ff */
[----:B------:R-:W-:Y:S01]  /*69a0*/  FMUL.FTZ R128, R128, UR4 ;  /* 0x0000000480807c20 */ /* 0x000fe20008410000 */
[----:B------:R-:W-:Y:S02]  /*69b0*/  SHF.L.U32 R252, R50, 0x10, RZ ;  /* 0x0000001032fc7819 */ /* 0x000fe400000006ff */
[----:B------:R-:W-:Y:S01]  /*69c0*/  SHF.L.U32 R225, R199, 0x10, RZ ;  /* 0x00000010c7e17819 */ /* 0x000fe200000006ff */
[----:B------:R-:W-:Y:S01]  /*69d0*/  FFMA.FTZ R131, R128, R131, R129 ;  /* 0x0000008380837223 */ /* 0x000fe20000010081 */
[----:B------:R-:W-:Y:S01]  /*69e0*/  FADD.FTZ R128, R7, -UR5 ;  /* 0x8000000507807e21 */ /* 0x000fe20008010000 */
[----:B------:R-:W-:-:S03]  /*69f0*/  SHF.L.U32 R129, R52, 0x10, RZ ;  /* 0x0000001034817819 */ /* 0x000fc600000006ff */
[----:B------:R-:W-:-:S04]  /*6a00*/  FMUL.FTZ R128, R128, UR4 ;  /* 0x0000000480807c20 */ /* 0x000fc80008410000 */
[----:B------:R-:W-:Y:S01]  /*6a10*/  FFMA.FTZ R128, R128, R129, R223 ;  /* 0x0000008180807223 */ /* 0x000fe200000100df */
[----:B------:R-:W-:Y:S01]  /*6a20*/  FADD.FTZ R129, R3, -UR5 ;  /* 0x8000000503817e21 */ /* 0x000fe20008010000 */
[----:B------:R-:W-:-:S03]  /*6a30*/  FADD.FTZ R223, R0, -UR5 ;  /* 0x8000000500df7e21 */ /* 0x000fc60008010000 */
[----:B------:R-:W-:Y:S01]  /*6a40*/  FMUL.FTZ R129, R129, UR4 ;  /* 0x0000000481817c20 */ /* 0x000fe20008410000 */
[----:B------:R-:W-:-:S03]  /*6a50*/  FMUL.FTZ R223, R223, UR4 ;  /* 0x00000004dfdf7c20 */ /* 0x000fc60008410000 */
[----:B------:R-:W-:Y:S01]  /*6a60*/  FFMA.FTZ R129, R129, R248, R250 ;  /* 0x000000f881817223 */ /* 0x000fe200000100fa */
[----:B------:R-:W-:Y:S01]  /*6a70*/  SHF.L.U32 R250, R200, 0x10, RZ ;  /* 0x00000010c8fa7819 */ /* 0x000fe200000006ff */
[----:B------:R-:W-:-:S04]  /*6a80*/  IMAD.U32 R248, R201, 0x10000, RZ ;  /* 0x00010000c9f87824 */ /* 0x000fc800078e00ff */
[----:B------:R-:W-:Y:S01]  /*6a90*/  FFMA.FTZ R250, R223, R250, R248 ;  /* 0x000000fadffa7223 */ /* 0x000fe200000100f8 */
[----:B------:R-:W-:Y:S01]  /*6aa0*/  FADD.FTZ R223, R5, -UR5 ;  /* 0x8000000505df7e21 */ /* 0x000fe20008010000 */
[----:B------:R-:W-:-:S03]  /*6ab0*/  SHF.L.U32 R248, R54, 0x10, RZ ;  /* 0x0000001036f87819 */ /* 0x000fc600000006ff */
[----:B------:R-:W-:Y:S01]  /*6ac0*/  FMUL.FTZ R223, R223, UR4 ;  /* 0x00000004dfdf7c20 */ /* 0x000fe20008410000 */
[----:B------:R-:W-:-:S03]  /*6ad0*/  F2FP.BF16.F32.PACK_AB R129, R250, R129 ;  /* 0x00000081fa81723e */ /* 0x000fc600000010ff */
        /* <DEDUP_REMOVED lines=8> */
[----:B------:R-:W0:Y:S01]  /*6b60*/  LDC.64 R248, c[0x0][0x428] ;  /* 0x00010a00fff87b82 */ /* 0x000e220000000a00 */
[----:B------:R-:W-:Y:S02]  /*6b70*/  SHF.L.U32 R252, R198, 0x10, RZ ;  /* 0x00000010c6fc7819 */ /* 0x000fe400000006ff */
[----:B------:R-:W-:Y:S01]  /*6b80*/  FMUL.FTZ R223, R223, UR4 ;  /* 0x00000004dfdf7c20 */ /* 0x000fe20008410000 */
[----:B------:R-:W-:-:S03]  /*6b90*/  F2FP.BF16.F32.PACK_AB R131, R131, R229 ;  /* 0x000000e58383723e */ /* 0x000fc600000010ff */
[----:B------:R-:W-:-:S05]  /*6ba0*/  FFMA.FTZ R223, R223, R252, R225 ;  /* 0x000000fcdfdf7223 */ /* 0x000fca00000100e1 */
[----:B------:R-:W-:Y:S01]  /*6bb0*/  F2FP.BF16.F32.PACK_AB R128, R223, R128 ;  /* 0x00000080df80723e */ /* 0x000fe200000010ff */
[----:B0-----:R-:W-:-:S05]  /*6bc0*/  IMAD.WIDE.U32 R248, R12, 0x10, R248 ;  /* 0x000000100cf87825 */ /* 0x001fca00078e00f8 */
[----:B------:R0:W-:Y:S02]  /*6bd0*/  STG.E.128 desc[UR8][R248.64], R128 ;  /* 0x00000080f8007986 */ /* 0x0001e4000c101d08 */
.L_x_215:
[----:B------:R-:W-:Y:S05]  /*6be0*/  BSYNC.RECONVERGENT B0 ;  /* 0x0000000000007941 */ /* 0x000fea0003800200 */
.L_x_214:
[----:B------:R-:W-:Y:S02]  /*6bf0*/  UIADD3 UR6, UPT, UPT, UR6, UR14, URZ ;  /* 0x0000000e06067290 */ /* 0x000fe4000fffe0ff */
[----:B------:R-:W-:Y:S02]  /*6c00*/  UPLOP3.LUT UP2, UPT, UPT, UPT, UP2, 0x40, 0x4 ;  /* 0x000000000004789c */ /* 0x000fe40003f4e820 */
[----:B------:R-:W-:-:S09]  /*6c10*/  UISETP.GE.AND UP1, UPT, UR6, UR15, UPT ;  /* 0x0000000f0600728c */ /* 0x000fd2000bf26270 */
[----:B------:R-:W-:Y:S05]  /*6c20*/  BRA.U !UP1, `(.L_x_216) ;  /* 0xffffffa509907547 */ /* 0x000fea000b83ffff */
[----:B------:R-:W-:Y:S05]  /*6c30*/  EXIT ;  /* 0x000000000000794d */ /* 0x000fea0003800000 */
.L_x_217:
        /* <DEDUP_REMOVED lines=12> */
.L_x_42295:


//--------------------- .text._ZN10layer_norm13ln_fwd_kernelINS_13Kernel_traitsI13__nv_bfloat16S2_S2_S2_fjLj7168ELj1ELj1ELj4ELj16ENS_18Kernel_traits_baseILj7168ES2_S2_S2_S2_fjLj128EEEEELb0ELb1ELb0ELb1EEEvNS_9FwdParamsE --------------------------
	.section	.text._ZN10layer_norm13ln_fwd_kernelINS_13Kernel_traitsI13__nv_bfloat16S2_S2_S2_fjLj7168ELj1ELj1ELj4ELj16ENS_18Kernel_traits_baseILj7168ES2_S2_S2_S2_fjLj128EEEEELb0ELb1ELb0ELb1EEEvNS_9FwdParamsE,"ax",@progbits
	.align	128
        .global         _ZN10layer_norm13ln_fwd_kernelINS_13Kernel_traitsI13__nv_bfloat16S2_S2_S2_fjLj7168ELj1ELj1ELj4ELj16ENS_18Kernel_traits_baseILj7168ES2_S2_S2_S2_fjLj128EEEEELb0ELb1ELb0ELb1EEEvNS_9FwdParamsE
        .type           _ZN10layer_norm13ln_fwd_kernelINS_13Kernel_traitsI13__nv_bfloat16S2_S2_S2_fjLj7168ELj1ELj1ELj4ELj16ENS_18Kernel_traits_baseILj7168ES2_S2_S2_S2_fjLj128EEEEELb0ELb1ELb0ELb1EEEvNS_9FwdParamsE,@function
        .size           _ZN10layer_norm13ln_fwd_kernelINS_13Kernel_traitsI13__nv_bfloat16S2_S2_S2_fjLj7168ELj1ELj1ELj4ELj16ENS_18Kernel_traits_baseILj7168ES2_S2_S2_S2_fjLj128EEEEELb0ELb1ELb0ELb1EEEvNS_9FwdParamsE,(.L_x_42296 - _ZN10layer_norm13ln_fwd_kernelINS_13Kernel_traitsI13__nv_bfloat16S2_S2_S2_fjLj7168ELj1ELj1ELj4ELj16ENS_18Kernel_traits_baseILj7168ES2_S2_S2_S2_fjLj128EEEEELb0ELb1ELb0ELb1EEEvNS_9FwdParamsE)
        .other          _ZN10layer_norm13ln_fwd_kernelINS_13Kernel_traitsI13__nv_bfloat16S2_S2_S2_fjLj7168ELj1ELj1ELj4ELj16ENS_18Kernel_traits_baseILj7168ES2_S2_S2_S2_fjLj128EEEEELb0ELb1ELb0ELb1EEEvNS_9FwdParamsE,@"STO_CUDA_ENTRY STV_DEFAULT"
_ZN10layer_norm13ln_fwd_kernelINS_13Kernel_traitsI13__nv_bfloat16S2_S2_S2_fjLj7168ELj1ELj1ELj4ELj16ENS_18Kernel_traits_baseILj7168ES2_S2_S2_S2_fjLj128EEEEELb0ELb1ELb0ELb1EEEvNS_9FwdParamsE:
.text._ZN10layer_norm13ln_fwd_kernelINS_13Kernel_traitsI13__nv_bfloat16S2_S2_S2_fjLj7168ELj1ELj1ELj4ELj16ENS_18Kernel_traits_baseILj7168ES2_S2_S2_S2_fjLj128EEEEELb0ELb1ELb0ELb1EEEvNS_9FwdParamsE:
[----:B------:R-:W-:Y:S01]  /*0000*/  LDC R1, c[0x0][0x37c] ;  /* 0x0000df00ff017b82 */ /* 0x000fe20000000800 */
[----:B------:R-:W0:Y:S07]  /*0010*/  LDCU.64 UR8, c[0x0][0x438] ;  /* 0x00008700ff0877ac */ /* 0x000e2e0008000a00 */
[----:B------:R-:W1:Y:S01]  /*0020*/  S2UR UR4, SR_CTAID.X ;  /* 0x00000000000479c3 */ /* 0x000e620000002500 */
[----:B------:R-:W2:Y:S01]  /*0030*/  S2R R188, SR_TID.X ;  /* 0x0000000000bc7919 */ /* 0x000ea20000002100 */
[----:B------:R-:W3:Y:S01]  /*0040*/  LDCU.64 UR6, c[0x0][0x358] ;  /* 0x00006b00ff0677ac */ /* 0x000ee20008000a00 */
[----:B0-----:R-:W-:-:S04]  /*0050*/  UISETP.NE.U32.AND UP0, UPT, UR8, URZ, UPT ;  /* 0x000000ff0800728c */ /* 0x001fc8000bf05070 */
[----:B------:R-:W-:Y:S01]  /*0060*/  UISETP.NE.AND.EX UP0, UPT, UR9, URZ, UPT, UP0 ;  /* 0x000000ff0900728c */ /* 0x000fe2000bf05300 */
[----:B-1----:R-:W-:-:S08]  /*0070*/  MOV R196, UR4 ;  /* 0x0000000400c47c02 */ /* 0x002fd00008000f00 */
[----:B---3--:R-:W-:Y:S05]  /*0080*/  BRA.U !UP0, `(.L_x_218) ;  /* 0x0000000108707547 */ /* 0x008fea000b800000 */
[----:B------:R-:W2:Y:S08]  /*0090*/  LDC.64 R2, c[0x0][0x3d0] ;  /* 0x0000f400ff027b82 */ /* 0x000eb00000000a00 */
[----:B------:R-:W0:Y:S08]  /*00a0*/  LDC.64 R4, c[0x0][0x438] ;  /* 0x00010e00ff047b82 */ /* 0x000e300000000a00 */
[----:B------:R-:W1:Y:S01]  /*00b0*/  LDC.64 R6, c[0x0][0x3e8] ;  /* 0x0000fa00ff067b82 */ /* 0x000e620000000a00 */
[----:B--2---:R-:W-:-:S05]  /*00c0*/  IMAD.WIDE.U32 R2, R188, 0x10, R2 ;  /* 0x00000010bc027825 */ /* 0x004fca00078e0002 */
[----:B------:R2:W5:Y:S01]  /*00d0*/  LDG.E.128 R36, desc[UR6][R2.64] ;  /* 0x0000000602247981 */ /* 0x000562000c1e1d00 */
[----:B0-----:R-:W-:-:S03]  /*00e0*/  IMAD.WIDE.U32 R4, R188, 0x10, R4 ;  /* 0x00000010bc047825 */ /* 0x001fc600078e0004 */
[----:B------:R2:W5:Y:S04]  /*00f0*/  LDG.E.128 R40, desc[UR6][R2.64+0x800] ;  /* 0x0008000602287981 */ /* 0x000568000c1e1d00 */
[----:B------:R2:W5:Y:S01]  /*0100*/  LDG.E.128 R44, desc[UR6][R2.64+0x1000] ;  /* 0x00100006022c7981 */ /* 0x000562000c1e1d00 */
[----:B-1----:R-:W-:-:S03]  /*0110*/  IMAD.WIDE.U32 R6, R188, 0x10, R6 ;  /* 0x00000010bc067825 */ /* 0x002fc600078e0006 */
        /* <DEDUP_REMOVED lines=19> */
.L_x_218:
[----:B------:R-:W2:Y:S08]  /*0250*/  LDC.64 R2, c[0x0][0x3d0] ;  /* 0x0000f400ff027b82 */ /* 0x000eb00000000a00 */
[----:B------:R-:W0:Y:S01]  /*0260*/  LDC.64 R4, c[0x0][0x3e8] ;  /* 0x0000fa00ff047b82 */ /* 0x000e220000000a00 */
[----:B--2---:R-:W-:-:S05]  /*0270*/  IMAD.WIDE.U32 R2, R188, 0x10, R2 ;  /* 0x00000010bc027825 */ /* 0x004fca00078e0002 */
        /* <DEDUP_REMOVED lines=28> */
[----:B-1----:R-:W-:-:S07]  /*0440*/  CS2R R64, SRZ ;  /* 0x0000000000407805 */ /* 0x002fce000001ff00 */
.L_x_219:
[----:B------:R-:W0:Y:S02]  /*0450*/  LDCU UR4, c[0x0][0x384] ;  /* 0x00007080ff0477ac */ /* 0x000e240008000800 */
[----:B0-----:R-:W-:-:S13]  /*0460*/  ISETP.GE.AND P0, PT, R196, UR4, PT ;  /* 0x00000004c4007c0c */ /* 0x001fda000bf06270 */
[----:B------:R-:W-:Y:S05]  /*0470*/  @P0 EXIT ;  /* 0x000000000000094d */ /* 0x000fea0003800000 */
[----:B--2---:R-:W0:Y:S01]  /*0480*/  LDC.64 R2, c[0x0][0x3e0] ;  /* 0x0000f800ff027b82 */ /* 0x004e220000000a00 */
[----:B-----5:R-:W-:Y:S01]  /*0490*/  PRMT R195, R91, 0x7632, R195 ;  /* 0x000076325bc37816 */ /* 0x020fe200000000c3 */
[----:B------:R-:W-:Y:S01]  /*04a0*/  UPLOP3.LUT UP0, UPT, UPT, UPT, UPT, 0x40, 0x4 ;  /* 0x000000000004789c */ /* 0x000fe20003f0e870 */
[----:B------:R-:W-:Y:S01]  /*04b0*/  PRMT R194, R63, 0x7632, R194 ;  /* 0x000076323fc27816 */ /* 0x000fe200000000c2 */
[----:B------:R-:W1:Y:S01]  /*04c0*/  LDCU UR10, c[0x0][0x388] ;  /* 0x00007100ff0a77ac */ /* 0x000e620008000800 */
        /* <DEDUP_REMOVED lines=8> */
[----:B------:R-:W4:Y:S01]  /*0550*/  LDCU.64 UR8, c[0x0][0x3a0] ;  /* 0x00007400ff0877ac */ /* 0x000f220008000a00 */
[----:B------:R-:W-:Y:S02]  /*0560*/  PRMT R186, R87, 0x7632, R186 ;  /* 0x0000763257ba7816 */ /* 0x000fe400000000ba */
[----:B------:R-:W-:Y:S02]  /*0570*/  PRMT R185, R59, 0x7632, R185 ;  /* 0x000076323bb97816 */ /* 0x000fe400000000b9 */
[----:B------:R-:W-:Y:S02]  /*0580*/  PRMT R184, R86, 0x7632, R184 ;  /* 0x0000763256b87816 */ /* 0x000fe400000000b8 */
[----:B------:R-:W-:Y:S02]  /*0590*/  PRMT R183, R58, 0x7632, R183 ;  /* 0x000076323ab77816 */ /* 0x000fe400000000b7 */
[----:B0-----:R-:W-:-:S02]  /*05a0*/  ISETP.NE.U32.AND P0, PT, R2, RZ, PT ;  /* 0x000000ff0200720c */ /* 0x001fc40003f05070 */
[----:B------:R-:W-:Y:S02]  /*05b0*/  PRMT R182, R85, 0x7632, R182 ;  /* 0x0000763255b67816 */ /* 0x000fe400000000b6 */
[----:B------:R-:W-:Y:S02]  /*05c0*/  ISETP.NE.AND.EX P0, PT, R3, RZ, PT, P0 ;  /* 0x000000ff0300720c */ /* 0x000fe40003f05300 */
        /* <DEDUP_REMOVED lines=70> */
[----:B-1234-:R-:W-:-:S07]  /*0a30*/  PRMT R0, R92, 0x7632, R0 ;  /* 0x000076325c007816 */ /* 0x01efce0000000000 */
.L_x_238:
[----:B--2---:R-:W0:Y:S01]  /*0a40*/  @P0 LDC.64 R128, c[0x0][0x3e0] ;  /* 0x0000f800ff800b82 */ /* 0x004e220000000a00 */
[----:B------:R-:W-:-:S05]  /*0a50*/  IMAD R124, R196, UR10, RZ ;  /* 0x0000000ac47c7c24 */ /* 0x000fca000f8e02ff */
[----:B------:R-:W-:Y:S02]  /*0a60*/  SHF.R.S32.HI R125, RZ, 0x1f, R124 ;  /* 0x0000001fff7d7819 */ /* 0x000fe4000001147c */
[----:B------:R-:W1:Y:S02]  /*0a70*/  LDC.64 R240, c[0x0][0x390] ;  /* 0x0000e400fff07b82 */ /* 0x000e640000000a00 */
[----:B------:R-:W-:-:S04]  /*0a80*/  LEA.HI R125, R125, R124, RZ, 0x3 ;  /* 0x0000007c7d7d7211 */ /* 0x000fc800078f18ff */
[----:B------:R-:W-:Y:S01]  /*0a90*/  LEA.HI.SX32 R133, R125, R188, 0x1d ;  /* 0x000000bc7d857211 */ /* 0x000fe200078feaff */
[----:B0-----:R-:W-:-:S06]  /*0aa0*/  @P0 IMAD.WIDE R128, R196, 0x2, R128 ;  /* 0x00000002c4800825 */ /* 0x001fcc00078e0280 */
[----:B------:R-:W2:Y:S01]  /*0ab0*/  @P0 LDG.E.U16 R128, desc[UR6][R128.64] ;  /* 0x0000000680800981 */ /* 0x000ea2000c1e1500 */
[----:B-1----:R-:W-:-:S06]  /*0ac0*/  IMAD.WIDE.U32 R124, R133, 0x10, R240 ;  /* 0x00000010857c7825 */ /* 0x002fcc00078e00f0 */
[----:B------:R-:W5:Y:S01]  /*0ad0*/  LDG.E.128 R124, desc[UR6][R124.64] ;  /* 0x000000067c7c7981 */ /* 0x000f62000c1e1d00 */
[----:B------:R-:W-:Y:S01]  /*0ae0*/  ISETP.NE.U32.AND P1, PT, RZ, UR8, PT ;  /* 0x00000008ff007c0c */ /* 0x000fe2000bf25070 */
[----:B------:R-:W-:-:S03]  /*0af0*/  HFMA2 R201, -RZ, RZ, 1.875, 0 ;  /* 0x3f800000ffc97431 */ /* 0x000fc600000001ff */
[----:B------:R-:W-:Y:S02]  /*0b00*/  ISETP.NE.AND.EX P1, PT, RZ, UR9, PT, P1 ;  /* 0x00000009ff007c0c */ /* 0x000fe4000bf25310 */
[----:B--2---:R-:W-:-:S11]  /*0b10*/  @P0 SHF.L.U32 R201, R128, 0x10, RZ ;  /* 0x0000001080c90819 */ /* 0x004fd600000006ff */
[----:B------:R-:W-:Y:S05]  /*0b20*/  @!P1 BRA `(.L_x_220) ;  /* 0x0000000000e09947 */ /* 0x000fea0003800000 */
[----:B------:R-:W0:Y:S02]  /*0b30*/  LDC.64 R120, c[0x0][0x3a0] ;  /* 0x0000e800ff787b82 */ /* 0x000e240000000a00 */
[----:B0-----:R-:W-:-:S06]  /*0b40*/  IMAD.WIDE.U32 R120, R133, 0x10, R120 ;  /* 0x0000001085787825 */ /* 0x001fcc00078e0078 */
[----:B------:R-:W2:Y:S01]  /*0b50*/  LDG.E.128 R120, desc[UR6][R120.64] ;  /* 0x0000000678787981 */ /* 0x000ea2000c1e1d00 */
[C---:B-----5:R-:W-:Y:S01]  /*0b60*/  PRMT R128, R124.reuse, 0x7632, R128 ;  /* 0x000076327c807816 */ /* 0x060fe20000000080 */
[----:B------:R-:W-:Y:S01]  /*0b70*/  IMAD.U32 R141, R95, 0x10000, RZ ;  /* 0x000100005f8d7824 */ /* 0x000fe200078e00ff */
        /* <DEDUP_REMOVED lines=11> */
[----:B------:R-:W-:Y:S02]  /*0c30*/  SHF.L.U32 R137, R94, 0x10, RZ ;  /* 0x000000105e897819 */ /* 0x000fe400000006ff */
[----:B------:R-:W-:Y:S01]  /*0c40*/  SHF.L.U32 R131, R93, 0x10, RZ ;  /* 0x000000105d837819 */ /* 0x000fe200000006ff */
[----:B------:R-:W-:Y:S01]  /*0c50*/  FMUL.FTZ R126, R126, R201 ;  /* 0x000000c97e7e7220 */ /* 0x000fe20000410000 */
[----:B------:R-:W-:Y:S02]  /*0c60*/  SHF.L.U32 R132, R132, 0x10, RZ ;  /* 0x0000001084847819 */ /* 0x000fe400000006ff */
[----:B------:R-:W-:-:S02]  /*0c70*/  SHF.L.U32 R134, R134, 0x10, RZ ;  /* 0x0000001086867819 */ /* 0x000fc400000006ff */
[----:B------:R-:W-:Y:S01]  /*0c80*/  SHF.L.U32 R128, R128, 0x10, RZ ;  /* 0x0000001080807819 */ /* 0x000fe200000006ff */
[-C--:B------:R-:W-:Y:S02]  /*0c90*/  FMUL.FTZ R132, R132, R201.reuse ;  /* 0x000000c984847220 */ /* 0x080fe40000410000 */
[-C--:B------:R-:W-:Y:S02]  /*0ca0*/  FMUL.FTZ R134, R134, R201.reuse ;  /* 0x000000c986867220 */ /* 0x080fe40000410000 */
[----:B------:R-:W-:Y:S01]  /*0cb0*/  FMUL.FTZ R128, R128, R201 ;  /* 0x000000c980807220 */ /* 0x000fe20000410000 */
[----:B--2---:R-:W-:Y:S02]  /*0cc0*/  SHF.L.U32 R127, R120, 0x10, RZ ;  /* 0x00000010787f7819 */ /* 0x004fe400000006ff */
[----:B------:R-:W-:Y:S02]  /*0cd0*/  SHF.L.U32 R139, R122, 0x10, RZ ;  /* 0x000000107a8b7819 */ /* 0x000fe400000006ff */
[----:B------:R-:W-:Y:S01]  /*0ce0*/  SHF.L.U32 R135, R121, 0x10, RZ ;  /* 0x0000001079877819 */ /* 0x000fe200000006ff */
[----:B------:R-:W-:Y:S01]  /*0cf0*/  FFMA.FTZ R142, R124, R125, R127 ;  /* 0x0000007d7c8e7223 */ /* 0x000fe2000001007f */
[----:B------:R-:W-:Y:S01]  /*0d00*/  SHF.L.U32 R124, R129, 0x10, RZ ;  /* 0x00000010817c7819 */ /* 0x000fe200000006ff */
[----:B------:R-:W-:Y:S01]  /*0d10*/  FFMA.FTZ R138, R126, R137, R139 ;  /* 0x000000897e8a7223 */ /* 0x000fe2000001008b */
[----:B------:R-:W-:Y:S01]  /*0d20*/  SHF.L.U32 R143, R123, 0x10, RZ ;  /* 0x000000107b8f7819 */ /* 0x000fe200000006ff */
[----:B------:R-:W-:Y:S01]  /*0d30*/  FFMA.FTZ R140, R130, R131, R135 ;  /* 0x00000083828c7223 */ /* 0x000fe20000010087 */
[----:B------:R-:W-:Y:S01]  /*0d40*/  PRMT R125, R121, 0x7632, R125 ;  /* 0x00007632797d7816 */ /* 0x000fe2000000007d */
[----:B------:R-:W-:Y:S01]  /*0d50*/  FMUL.FTZ R137, R124, R201 ;  /* 0x000000c97c897220 */ /* 0x000fe20000410000 */
[----:B------:R-:W-:Y:S01]  /*0d60*/  PRMT R129, R123, 0x7632, R129 ;  /* 0x000076327b817816 */ /* 0x000fe20000000081 */
[----:B------:R-:W-:Y:S01]  /*0d70*/  FFMA.FTZ R136, R136, R141, R143 ;  /* 0x0000008d88887223 */ /* 0x000fe2000001008f */
[----:B------:R-:W-:Y:S01]  /*0d80*/  PRMT R127, R122, 0x7632, R127 ;  /* 0x000076327a7f7816 */ /* 0x000fe2000000007f */
[----:B------:R-:W-:Y:S01]  /*0d90*/  IMAD.U32 R141, R4, 0x10000, RZ ;  /* 0x00010000048d7824 */ /* 0x000fe200078e00ff */
[----:B------:R-:W-:-:S02]  /*0da0*/  PRMT R124, R120, 0x7632, R124 ;  /* 0x00007632787c7816 */ /* 0x000fc4000000007c */
[----:B------:R-:W-:Y:S02]  /*0db0*/  SHF.L.U32 R130, R125, 0x10, RZ ;  /* 0x000000107d827819 */ /* 0x000fe400000006ff */
[----:B------:R-:W-:Y:S02]  /*0dc0*/  SHF.L.U32 R135, R0, 0x10, RZ ;  /* 0x0000001000877819 */ /* 0x000fe400000006ff */
[----:B------:R-:W-:Y:S02]  /*0dd0*/  SHF.L.U32 R126, R2, 0x10, RZ ;  /* 0x00000010027e7819 */ /* 0x000fe400000006ff */
[----:B------:R-:W-:Y:S02]  /*0de0*/  SHF.L.U32 R139, R3, 0x10, RZ ;  /* 0x00000010038b7819 */ /* 0x000fe400000006ff */
[----:B------:R-:W-:Y:S01]  /*0df0*/  SHF.L.U32 R129, R129, 0x10, RZ ;  /* 0x0000001081817819 */ /* 0x000fe200000006ff */
[----:B------:R-:W-:Y:S01]  /*0e00*/  FFMA.FTZ R137, R137, R126, R130 ;  /* 0x0000007e89897223 */ /* 0x000fe20000010082 */
[----:B------:R-:W-:-:S02]  /*0e10*/  SHF.L.U32 R127, R127, 0x10, RZ ;  /* 0x000000107f7f7819 */ /* 0x000fc400000006ff */
[----:B------:R-:W-:Y:S01]  /*0e20*/  SHF.L.U32 R125, R124, 0x10, RZ ;  /* 0x000000107c7d7819 */ /* 0x000fe200000006ff */
[----:B------:R-:W-:Y:S02]  /*0e30*/  FFMA.FTZ R141, R134, R141, R129 ;  /* 0x0000008d868d7223 */ /* 0x000fe40000010081 */
[----:B------:R-:W-:Y:S02]  /*0e40*/  FFMA.FTZ R139, R132, R139, R127 ;  /* 0x0000008b848b7223 */ /* 0x000fe4000001007f */
[----:B------:R-:W-:Y:S01]  /*0e50*/  FFMA.FTZ R135, R128, R135, R125 ;  /* 0x0000008780877223 */ /* 0x000fe2000001007d */
[----:B------:R-:W-:Y:S02]  /*0e60*/  F2FP.BF16.F32.PACK_AB R127, R141, R136 ;  /* 0x000000888d7f723e */ /* 0x000fe400000010ff */
[----:B------:R-:W-:Y:S02]  /*0e70*/  F2FP.BF16.F32.PACK_AB R126, R139, R138 ;  /* 0x0000008a8b7e723e */ /* 0x000fe400000010ff */
[----:B------:R-:W-:-:S02]  /*0e80*/  F2FP.BF16.F32.PACK_AB R125, R137, R140 ;  /* 0x0000008c897d723e */ /* 0x000fc400000010ff */
[----:B------:R-:W-:Y:S01]  /*0e90*/  F2FP.BF16.F32.PACK_AB R124, R135, R142 ;  /* 0x0000008e877c723e */ /* 0x000fe200000010ff */
[----:B------:R-:W-:Y:S06]  /*0ea0*/  BRA `(.L_x_221) ;  /* 0x0000000000a07947 */ /* 0x000fec0003800000 */
.L_x_220:
[----:B-----5:R-:W-:Y:S02]  /*0eb0*/  PRMT R128, R124, 0x7632, R128 ;  /* 0x000076327c807816 */ /* 0x020fe40000000080 */
[----:B------:R-:W-:Y:S02]  /*0ec0*/  PRMT R131, R126, 0x7632, R131 ;  /* 0x000076327e837816 */ /* 0x000fe40000000083 */
[----:B------:R-:W-:Y:S02]  /*0ed0*/  SHF.L.U32 R124, R124, 0x10, RZ ;  /* 0x000000107c7c7819 */ /* 0x000fe400000006ff */
[----:B------:R-:W-:Y:S02]  /*0ee0*/  SHF.L.U32 R126, R126, 0x10, RZ ;  /* 0x000000107e7e7819 */ /* 0x000fe400000006ff */
[C---:B------:R-:W-:Y:S01]  /*0ef0*/  PRMT R129, R125.reuse, 0x7632, R129 ;  /* 0x000076327d817816 */ /* 0x040fe20000000081 */
[-C--:B------:R-:W-:Y:S01]  /*0f00*/  FMUL.FTZ R124, R124, R201.reuse ;  /* 0x000000c97c7c7220 */ /* 0x080fe20000410000 */
[----:B------:R-:W-:Y:S01]  /*0f10*/  SHF.L.U32 R130, R125, 0x10, RZ ;  /* 0x000000107d827819 */ /* 0x000fe200000006ff */
[----:B------:R-:W-:Y:S01]  /*0f20*/  FMUL.FTZ R126, R126, R201 ;  /* 0x000000c97e7e7220 */ /* 0x000fe20000410000 */
[----:B------:R-:W-:-:S02]  /*0f30*/  SHF.L.U32 R134, R127, 0x10, RZ ;  /* 0x000000107f867819 */ /* 0x000fc400000006ff */
[----:B------:R-:W-:Y:S01]  /*0f40*/  SHF.L.U32 R125, R92, 0x10, RZ ;  /* 0x000000105c7d7819 */ /* 0x000fe200000006ff */
[-C--:B------:R-:W-:Y:S01]  /*0f50*/  FMUL.FTZ R130, R130, R201.reuse ;  /* 0x000000c982827220 */ /* 0x080fe20000410000 */
[----:B------:R-:W-:Y:S01]  /*0f60*/  SHF.L.U32 R135, R94, 0x10, RZ ;  /* 0x000000105e877819 */ /* 0x000fe200000006ff */
[----:B------:R-:W-:Y:S01]  /*0f70*/  FMUL.FTZ R134, R134, R201 ;  /* 0x000000c986867220 */ /* 0x000fe20000410000 */
[----:B------:R-:W-:Y:S01]  /*0f80*/  PRMT R132, R127, 0x7632, R132 ;  /* 0x000076327f847816 */ /* 0x000fe20000000084 */
[----:B------:R-:W-:Y:S01]  /*0f90*/  FMUL.FTZ R142, R124, R125 ;  /* 0x0000007d7c8e7220 */ /* 0x000fe20000410000 */
[----:B------:R-:W-:Y:S01]  /*0fa0*/  SHF.L.U32 R137, R95, 0x10, RZ ;  /* 0x000000105f897819 */ /* 0x000fe200000006ff */
[----:B------:R-:W-:Y:S01]  /*0fb0*/  FMUL.FTZ R138, R126, R135 ;  /* 0x000000877e8a7220 */ /* 0x000fe20000410000 */
[----:B------:R-:W-:Y:S01]  /*0fc0*/  SHF.L.U32 R132, R132, 0x10, RZ ;  /* 0x0000001084847819 */ /* 0x000fe200000006ff */
[----:B------:R-:W-:Y:S01]  /*0fd0*/  IMAD.U32 R127, R93, 0x10000, RZ ;  /* 0x000100005d7f7824 */ /* 0x000fe200078e00ff */
[----:B------:R-:W-:Y:S01]  /*0fe0*/  SHF.L.U32 R126, R131, 0x10, RZ ;  /* 0x00000010837e7819 */ /* 0x000fe200000006ff */
[----:B------:R-:W-:Y:S01]  /*0ff0*/  FMUL.FTZ R136, R134, R137 ;  /* 0x0000008986887220 */ /* 0x000fe20000410000 */
[----:B------:R-:W-:Y:S01]  /*1000*/  SHF.L.U32 R124, R129, 0x10, RZ ;  /* 0x00000010817c7819 */ /* 0x000fe200000006ff */
[-C--:B------:R-:W-:Y:S01]  /*1010*/  FMUL.FTZ R132, R132, R201.reuse ;  /* 0x000000c984847220 */ /* 0x080fe20000410000 */
[----:B------:R-:W-:Y:S01]  /*1020*/  SHF.L.U32 R128, R128, 0x10, RZ ;  /* 0x0000001080807819 */ /* 0x000fe200000006ff */
[-C--:B------:R-:W-:Y:S01]  /*1030*/  FMUL.FTZ R126, R126, R201.reuse ;  /* 0x000000c97e7e7220 */ /* 0x080fe20000410000 */
[----:B------:R-:W-:Y:S01]  /*1040*/  SHF.L.U32 R135, R0, 0x10, RZ ;  /* 0x0000001000877819 */ /* 0x000fe200000006ff */
[-C--:B------:R-:W-:Y:S01]  /*1050*/  FMUL.FTZ R124, R124, R201.reuse ;  /* 0x000000c97c7c7220 */ /* 0x080fe20000410000 */
[----:B------:R-:W-:Y:S01]  /*1060*/  SHF.L.U32 R137, R2, 0x10, RZ ;  /* 0x0000001002897819 */ /* 0x000fe200000006ff */
[----:B------:R-:W-:Y:S01]  /*1070*/  FMUL.FTZ R128, R128, R201 ;  /* 0x000000c980807220 */ /* 0x000fe20000410000 */
[----:B------:R-:W-:Y:S01]  /*1080*/  SHF.L.U32 R139, R3, 0x10, RZ ;  /* 0x00000010038b7819 */ /* 0x000fe200000006ff */
[----:B------:R-:W-:Y:S01]  /*1090*/  FMUL.FTZ R140, R130, R127 ;  /* 0x0000007f828c7220 */ /* 0x000fe20000410000 */
[----:B------:R-:W-:Y:S01]  /*10a0*/  SHF.L.U32 R141, R4, 0x10, RZ ;  /* 0x00000010048d7819 */ /* 0x000fe200000006ff */
[----:B------:R-:W-:Y:S01]  /*10b0*/  FMUL.FTZ R137, R124, R137 ;  /* 0x000000897c897220 */ /* 0x000fe20000410000 */
[----:B------:R-:W-:Y:S01]  /*10c0*/  FMUL.FTZ R135, R128, R135 ;  /* 0x0000008780877220 */ /* 0x000fe20000410000 */
[----:B------:R-:W-:-:S02]  /*10d0*/  FMUL.FTZ R139, R126, R139 ;  /* 0x0000008b7e8b7220 */ /* 0x000fc40000410000 */
[----:B------:R-:W-:Y:S01]  /*10e0*/  FMUL.FTZ R141, R132, R141 ;  /* 0x0000008d848d7220 */ /* 0x000fe20000410000 */
[----:B------:R-:W-:Y:S02]  /*10f0*/  F2FP.BF16.F32.PACK_AB R125, R137, R140 ;  /* 0x0000008c897d723e */ /* 0x000fe400000010ff */
[----:B------:R-:W-:Y:S02]  /*1100*/  F2FP.BF16.F32.PACK_AB R126, R139, R138 ;  /* 0x0000008a8b7e723e */ /* 0x000fe400000010ff */
[----:B------:R-:W-:Y:S02]  /*1110*/  F2FP.BF16.F32.PACK_AB R127, R141, R136 ;  /* 0x000000888d7f723e */ /* 0x000fe400000010ff */
[----:B------:R-:W-:-:S07]  /*1120*/  F2FP.BF16.F32.PACK_AB R124, R135, R142 ;  /* 0x0000008e877c723e */ /* 0x000fce00000010ff */
.L_x_221:
[----:B------:R-:W0:Y:S01]  /*1130*/  LDC.64 R246, c[0x0][0x3a8] ;  /* 0x0000ea00fff67b82 */ /* 0x000e220000000a00 */
[----:B------:R-:W-:-:S04]  /*1140*/  VIADD R132, R133, 0x80 ;  /* 0x0000008085847836 */ /* 0x000fc80000000000 */
[----:B------:R-:W-:-:S03]  /*1150*/  IMAD.WIDE.U32 R128, R132, 0x10, R240 ;  /* 0x0000001084807825 */ /* 0x000fc600078e00f0 */
[----:B------:R-:W1:Y:S01]  /*1160*/  @P1 LDC.64 R180, c[0x0][0x3a0] ;  /* 0x0000e800ffb41b82 */ /* 0x000e620000000a00 */
[----:B0-----:R-:W-:-:S05]  /*1170*/  IMAD.WIDE.U32 R198, R133, 0x10, R246 ;  /* 0x0000001085c67825 */ /* 0x001fca00078e00f6 */
[----:B------:R0:W-:Y:S01]  /*1180*/  STG.E.128 desc[UR6][R198.64], R124 ;  /* 0x0000007cc6007986 */ /* 0x0001e2000c101d06 */
[----:B-1----:R-:W-:-:S03]  /*1190*/  @P1 IMAD.WIDE.U32 R180, R132, 0x10, R180 ;  /* 0x0000001084b41825 */ /* 0x002fc600078e00b4 */
[----:B------:R-:W5:Y:S04]  /*11a0*/  LDG.E.128 R128, desc[UR6][R128.64] ;  /* 0x0000000680807981 */ /* 0x000f68000c1e1d00 */
[----:B------:R0:W5:Y:S01]  /*11b0*/  @P1 LDG.E.128 R120, desc[UR6][R180.64] ;  /* 0x00000006b4781981 */ /* 0x000162000c1e1d00 */
[----:B------:R-:W-:Y:S05]  /*11c0*/  @!P1 BRA `(.L_x_222) ;  /* 0x0000000000d49947 */ /* 0x000fea0003800000 */
[----:B0----5:R-:W-:Y:S01]  /*11d0*/  PRMT R124, R128, 0x7632, R124 ;  /* 0x00007632807c7816 */ /* 0x021fe2000000007c */
[----:B------:R-:W-:Y:S01]  /*11e0*/  IMAD.U32 R203, R99, 0x10000, RZ ;  /* 0x0001000063cb7824 */ /* 0x000fe200078e00ff */
[----:B------:R-:W-:Y:S02]  /*11f0*/  PRMT R197, R130, 0x7632, R197 ;  /* 0x0000763282c57816 */ /* 0x000fe400000000c5 */
[----:B------:R-:W-:Y:S02]  /*1200*/  SHF.L.U32 R128, R128, 0x10, RZ ;  /* 0x0000001080807819 */ /* 0x000fe400000006ff */
[C---:B------:R-:W-:Y:S02]  /*1210*/  SHF.L.U32 R134, R129.reuse, 0x10, RZ ;  /* 0x0000001081867819 */ /* 0x040fe400000006ff */
[----:B------:R-:W-:Y:S01]  /*1220*/  SHF.L.U32 R130, R130, 0x10, RZ ;  /* 0x0000001082827819 */ /* 0x000fe200000006ff */
[-C--:B------:R-:W-:Y:S01]  /*1230*/  FMUL.FTZ R128, R128, R201.reuse ;  /* 0x000000c980807220 */ /* 0x080fe20000410000 */
[----:B------:R-:W-:Y:S01]  /*1240*/  PRMT R126, R129, 0x7632, R126 ;  /* 0x00007632817e7816 */ /* 0x000fe2000000007e */
[-C--:B------:R-:W-:Y:S01]  /*1250*/  FMUL.FTZ R134, R134, R201.reuse ;  /* 0x000000c986867220 */ /* 0x080fe20000410000 */
[C---:B------:R-:W-:Y:S01]  /*1260*/  PRMT R199, R131.reuse, 0x7632, R199 ;  /* 0x0000763283c77816 */ /* 0x040fe200000000c7 */
[----:B------:R-:W-:Y:S01]  /*1270*/  FMUL.FTZ R130, R130, R201 ;  /* 0x000000c982827220 */ /* 0x000fe20000410000 */
[----:B------:R-:W-:-:S02]  /*1280*/  SHF.L.U32 R180, R131, 0x10, RZ ;  /* 0x0000001083b47819 */ /* 0x000fc400000006ff */
[----:B------:R-:W-:Y:S02]  /*1290*/  SHF.L.U32 R125, R96, 0x10, RZ ;  /* 0x00000010607d7819 */ /* 0x000fe400000006ff */
[----:B------:R-:W-:Y:S01]  /*12a0*/  SHF.L.U32 R127, R120, 0x10, RZ ;  /* 0x00000010787f7819 */ /* 0x000fe200000006ff */
[----:B------:R-:W-:Y:S01]  /*12b0*/  FMUL.FTZ R180, R180, R201 ;  /* 0x000000c9b4b47220 */ /* 0x000fe20000410000 */
[----:B------:R-:W-:Y:S02]  /*12c0*/  SHF.L.U32 R129, R97, 0x10, RZ ;  /* 0x0000001061817819 */ /* 0x000fe400000006ff */
[----:B------:R-:W-:Y:S01]  /*12d0*/  SHF.L.U32 R131, R121, 0x10, RZ ;  /* 0x0000001079837819 */ /* 0x000fe200000006ff */
[----:B------:R-:W-:Y:S01]  /*12e0*/  FFMA.FTZ R202, R128, R125, R127 ;  /* 0x0000007d80ca7223 */ /* 0x000fe2000001007f */
[----:B------:R-:W-:Y:S02]  /*12f0*/  SHF.L.U32 R143, R98, 0x10, RZ ;  /* 0x00000010628f7819 */ /* 0x000fe400000006ff */
[----:B------:R-:W-:Y:S01]  /*1300*/  SHF.L.U32 R181, R122, 0x10, RZ ;  /* 0x000000107ab57819 */ /* 0x000fe200000006ff */
[----:B------:R-:W-:Y:S01]  /*1310*/  FFMA.FTZ R200, R134, R129, R131 ;  /* 0x0000008186c87223 */ /* 0x000fe20000010083 */
[----:B------:R-:W-:-:S02]  /*1320*/  SHF.L.U32 R205, R123, 0x10, RZ ;  /* 0x000000107bcd7819 */ /* 0x000fc400000006ff */
[----:B------:R-:W-:Y:S01]  /*1330*/  PRMT R125, R120, 0x7632, R125 ;  /* 0x00007632787d7816 */ /* 0x000fe2000000007d */
[----:B------:R-:W-:Y:S01]  /*1340*/  FFMA.FTZ R198, R130, R143, R181 ;  /* 0x0000008f82c67223 */ /* 0x000fe200000100b5 */
[----:B------:R-:W-:Y:S01]  /*1350*/  PRMT R127, R121, 0x7632, R127 ;  /* 0x00007632797f7816 */ /* 0x000fe2000000007f */
[----:B------:R-:W-:Y:S01]  /*1360*/  FFMA.FTZ R180, R180, R203, R205 ;  /* 0x000000cbb4b47223 */ /* 0x000fe200000100cd */
[----:B------:R-:W-:Y:S02]  /*1370*/  PRMT R128, R122, 0x7632, R128 ;  /* 0x000076327a807816 */ /* 0x000fe40000000080 */
[----:B------:R-:W-:Y:S01]  /*1380*/  PRMT R131, R123, 0x7632, R131 ;  /* 0x000076327b837816 */ /* 0x000fe20000000083 */
[----:B------:R-:W-:Y:S01]  /*1390*/  IMAD.U32 R127, R127, 0x10000, RZ ;  /* 0x000100007f7f7824 */ /* 0x000fe200078e00ff */
        /* <DEDUP_REMOVED lines=10> */
[----:B------:R-:W-:Y:S02]  /*1440*/  SHF.L.U32 R129, R7, 0x10, RZ ;  /* 0x0000001007817819 */ /* 0x000fe400000006ff */
[----:B------:R-:W-:Y:S01]  /*1450*/  SHF.L.U32 R203, R8, 0x10, RZ ;  /* 0x0000001008cb7819 */ /* 0x000fe200000006ff */
[----:B------:R-:W-:Y:S01]  /*1460*/  FFMA.FTZ R181, R126, R181, R127 ;  /* 0x000000b57eb57223 */ /* 0x000fe2000001007f */
[----:B------:R-:W-:-:S02]  /*1470*/  SHF.L.U32 R125, R125, 0x10, RZ ;  /* 0x000000107d7d7819 */ /* 0x000fc400000006ff */
[----:B------:R-:W-:Y:S02]  /*1480*/  SHF.L.U32 R197, R128, 0x10, RZ ;  /* 0x0000001080c57819 */ /* 0x000fe400000006ff */
[----:B------:R-:W-:Y:S01]  /*1490*/  SHF.L.U32 R131, R131, 0x10, RZ ;  /* 0x0000001083837819 */ /* 0x000fe200000006ff */
[----:B------:R-:W-:Y:S01]  /*14a0*/  FFMA.FTZ R143, R124, R143, R125 ;  /* 0x0000008f7c8f7223 */ /* 0x000fe2000001007d */
[----:B------:R-:W-:Y:S01]  /*14b0*/  F2FP.BF16.F32.PACK_AB R125, R181, R200 ;  /* 0x000000c8b57d723e */ /* 0x000fe200000010ff */
[----:B------:R-:W-:Y:S02]  /*14c0*/  FFMA.FTZ R197, R130, R129, R197 ;  /* 0x0000008182c57223 */ /* 0x000fe400000100c5 */
[----:B------:R-:W-:Y:S01]  /*14d0*/  FFMA.FTZ R199, R134, R203, R131 ;  /* 0x000000cb86c77223 */ /* 0x000fe20000010083 */
[----:B------:R-:W-:Y:S02]  /*14e0*/  F2FP.BF16.F32.PACK_AB R124, R143, R202 ;  /* 0x000000ca8f7c723e */ /* 0x000fe400000010ff */
[----:B------:R-:W-:-:S02]  /*14f0*/  F2FP.BF16.F32.PACK_AB R126, R197, R198 ;  /* 0x000000c6c57e723e */ /* 0x000fc400000010ff */
[----:B------:R-:W-:Y:S01]  /*1500*/  F2FP.BF16.F32.PACK_AB R127, R199, R180 ;  /* 0x000000b4c77f723e */ /* 0x000fe200000010ff */
[----:B------:R-:W-:Y:S06]  /*1510*/  BRA `(.L_x_223) ;  /* 0x0000000000a07947 */ /* 0x000fec0003800000 */
.L_x_222:
[C---:B0----5:R-:W-:Y:S02]  /*1520*/  PRMT R126, R129.reuse, 0x7632, R126 ;  /* 0x00007632817e7816 */ /* 0x061fe4000000007e */
[----:B------:R-:W-:Y:S02]  /*1530*/  SHF.L.U32 R134, R129, 0x10, RZ ;  /* 0x0000001081867819 */ /* 0x000fe400000006ff */
[----:B------:R-:W-:Y:S02]  /*1540*/  PRMT R124, R128, 0x7632, R124 ;  /* 0x00007632807c7816 */ /* 0x000fe4000000007c */
[----:B------:R-:W-:Y:S01]  /*1550*/  PRMT R129, R130, 0x7632, R129 ;  /* 0x0000763282817816 */ /* 0x000fe20000000081 */
[----:B------:R-:W-:Y:S01]  /*1560*/  FMUL.FTZ R134, R134, R201 ;  /* 0x000000c986867220 */ /* 0x000fe20000410000 */
[----:B------:R-:W-:Y:S02]  /*1570*/  SHF.L.U32 R128, R128, 0x10, RZ ;  /* 0x0000001080807819 */ /* 0x000fe400000006ff */
[----:B------:R-:W-:-:S02]  /*1580*/  SHF.L.U32 R130, R130, 0x10, RZ ;  /* 0x0000001082827819 */ /* 0x000fc400000006ff */
[C---:B------:R-:W-:Y:S01]  /*1590*/  PRMT R199, R131.reuse, 0x7632, R199 ;  /* 0x0000763283c77816 */ /* 0x040fe200000000c7 */
[-C--:B------:R-:W-:Y:S01]  /*15a0*/  FMUL.FTZ R128, R128, R201.reuse ;  /* 0x000000c980807220 */ /* 0x080fe20000410000 */
[----:B------:R-:W-:Y:S01]  /*15b0*/  SHF.L.U32 R180, R131, 0x10, RZ ;  /* 0x0000001083b47819 */ /* 0x000fe200000006ff */
[-C--:B------:R-:W-:Y:S01]  /*15c0*/  FMUL.FTZ R130, R130, R201.reuse ;  /* 0x000000c982827220 */ /* 0x080fe20000410000 */
[----:B------:R-:W-:Y:S02]  /*15d0*/  SHF.L.U32 R125, R96, 0x10, RZ ;  /* 0x00000010607d7819 */ /* 0x000fe400000006ff */
[----:B------:R-:W-:Y:S01]  /*15e0*/  SHF.L.U32 R131, R98, 0x10, RZ ;  /* 0x0000001062837819 */ /* 0x000fe200000006ff */
[----:B------:R-:W-:Y:S01]  /*15f0*/  FMUL.FTZ R180, R180, R201 ;  /* 0x000000c9b4b47220 */ /* 0x000fe20000410000 */
[----:B------:R-:W-:Y:S01]  /*1600*/  SHF.L.U32 R143, R99, 0x10, RZ ;  /* 0x00000010638f7819 */ /* 0x000fe200000006ff */
[----:B------:R-:W-:Y:S01]  /*1610*/  FMUL.FTZ R202, R128, R125 ;  /* 0x0000007d80ca7220 */ /* 0x000fe20000410000 */
[----:B------:R-:W-:Y:S01]  /*1620*/  SHF.L.U32 R128, R129, 0x10, RZ ;  /* 0x0000001081807819 */ /* 0x000fe200000006ff */
[----:B------:R-:W-:Y:S01]  /*1630*/  FMUL.FTZ R198, R130, R131 ;  /* 0x0000008382c67220 */ /* 0x000fe20000410000 */
[----:B------:R-:W-:Y:S01]  /*1640*/  SHF.L.U32 R130, R199, 0x10, RZ ;  /* 0x00000010c7827819 */ /* 0x000fe200000006ff */
[----:B------:R-:W-:Y:S01]  /*1650*/  FMUL.FTZ R180, R180, R143 ;  /* 0x0000008fb4b47220 */ /* 0x000fe20000410000 */
        /* <DEDUP_REMOVED lines=12> */
[----:B------:R-:W-:Y:S01]  /*1720*/  FMUL.FTZ R181, R126, R181 ;  /* 0x000000b57eb57220 */ /* 0x000fe20000410000 */
[----:B------:R-:W-:Y:S01]  /*1730*/  FMUL.FTZ R197, R128, R197 ;  /* 0x000000c580c57220 */ /* 0x000fe20000410000 */
[----:B------:R-:W-:Y:S01]  /*1740*/  FMUL.FTZ R143, R124, R143 ;  /* 0x0000008f7c8f7220 */ /* 0x000fe20000410000 */
[----:B------:R-:W-:-:S02]  /*1750*/  FMUL.FTZ R199, R130, R199 ;  /* 0x000000c782c77220 */ /* 0x000fc40000410000 */
[----:B------:R-:W-:Y:S02]  /*1760*/  F2FP.BF16.F32.PACK_AB R125, R181, R200 ;  /* 0x000000c8b57d723e */ /* 0x000fe400000010ff */
[----:B------:R-:W-:Y:S02]  /*1770*/  F2FP.BF16.F32.PACK_AB R126, R197, R198 ;  /* 0x000000c6c57e723e */ /* 0x000fe400000010ff */
[----:B------:R-:W-:Y:S02]  /*1780*/  F2FP.BF16.F32.PACK_AB R127, R199, R180 ;  /* 0x000000b4c77f723e */ /* 0x000fe400000010ff */
[----:B------:R-:W-:-:S07]  /*1790*/  F2FP.BF16.F32.PACK_AB R124, R143, R202 ;  /* 0x000000ca8f7c723e */ /* 0x000fce00000010ff */
.L_x_223:
[----:B------:R-:W0:Y:S01]  /*17a0*/  @P1 LDC.64 R204, c[0x0][0x3a0] ;  /* 0x0000e800ffcc1b82 */ /* 0x000e220000000a00 */
[----:B------:R-:W-:Y:S01]  /*17b0*/  IADD3 R134, PT, PT, R133, 0x100, RZ ;  /* 0x0000010085867810 */ /* 0x000fe20007ffe0ff */
[----:B------:R-:W-:-:S04]  /*17c0*/  IMAD.WIDE.U32 R206, R132, 0x10, R246 ;  /* 0x0000001084ce7825 */ /* 0x000fc800078e00f6 */
[C---:B------:R-:W-:Y:S01]  /*17d0*/  IMAD.WIDE.U32 R128, R134.reuse, 0x10, R240 ;  /* 0x0000001086807825 */ /* 0x040fe200078e00f0 */
[----:B------:R1:W-:Y:S05]  /*17e0*/  STG.E.128 desc[UR6][R206.64], R124 ;  /* 0x0000007cce007986 */ /* 0x0003ea000c101d06 */
[----:B------:R-:W5:Y:S01]  /*17f0*/  LDG.E.128 R128, desc[UR6][R128.64] ;  /* 0x0000000680807981 */ /* 0x000f62000c1e1d00 */
[----:B0-----:R-:W-:-:S05]  /*1800*/  @P1 IMAD.WIDE.U32 R204, R134, 0x10, R204 ;  /* 0x0000001086cc1825 */ /* 0x001fca00078e00cc */
[----:B------:R1:W5:Y:S01]  /*1810*/  @P1 LDG.E.128 R120, desc[UR6][R204.64] ;  /* 0x00000006cc781981 */ /* 0x000362000c1e1d00 */
[----:B------:R-:W-:Y:S05]  /*1820*/  @!P1 BRA `(.L_x_224) ;  /* 0x0000000000d49947 */ /* 0x000fea0003800000 */
[C---:B-1---5:R-:W-:Y:S02]  /*1830*/  PRMT R124, R128.reuse, 0x7632, R124 ;  /* 0x00007632807c7816 */ /* 0x062fe4000000007c */
[C---:B------:R-:W-:Y:S02]  /*1840*/  PRMT R126, R129.reuse, 0x7632, R126 ;  /* 0x00007632817e7816 */ /* 0x040fe4000000007e */
[----:B------:R-:W-:Y:S02]  /*1850*/  SHF.L.U32 R204, R129, 0x10, RZ ;  /* 0x0000001081cc7819 */ /* 0x000fe400000006ff */
[----:B------:R-:W-:Y:S02]  /*1860*/  SHF.L.U32 R128, R128, 0x10, RZ ;  /* 0x0000001080807819 */ /* 0x000fe400000006ff */
[C---:B------:R-:W-:Y:S01]  /*1870*/  PRMT R129, R130.reuse, 0x7632, R129 ;  /* 0x0000763282817816 */ /* 0x040fe20000000081 */
[----:B------:R-:W-:Y:S01]  /*1880*/  IMAD.U32 R130, R130, 0x10000, RZ ;  /* 0x0001000082827824 */ /* 0x000fe200078e00ff */
[C---:B------:R-:W-:Y:S01]  /*1890*/  SHF.L.U32 R206, R131.reuse, 0x10, RZ ;  /* 0x0000001083ce7819 */ /* 0x040fe200000006ff */
[-C--:B------:R-:W-:Y:S01]  /*18a0*/  FMUL.FTZ R204, R204, R201.reuse ;  /* 0x000000c9cccc7220 */ /* 0x080fe20000410000 */
[----:B------:R-:W-:Y:S01]  /*18b0*/  PRMT R203, R131, 0x7632, R203 ;  /* 0x0000763283cb7816 */ /* 0x000fe200000000cb */
[-C--:B------:R-:W-:Y:S01]  /*18c0*/  FMUL.FTZ R128, R128, R201.reuse ;  /* 0x000000c980807220 */ /* 0x080fe20000410000 */
[----:B------:R-:W-:Y:S01]  /*18d0*/  SHF.L.U32 R127, R101, 0x10, RZ ;  /* 0x00000010657f7819 */ /* 0x000fe200000006ff */
[-C--:B------:R-:W-:Y:S01]  /*18e0*/  FMUL.FTZ R130, R130, R201.reuse ;  /* 0x000000c982827220 */ /* 0x080fe20000410000 */
[----:B------:R-:W-:Y:S01]  /*18f0*/  SHF.L.U32 R209, R121, 0x10, RZ ;  /* 0x0000001079d17819 */ /* 0x000fe200000006ff */
[----:B------:R-:W-:Y:S01]  /*1900*/  FMUL.FTZ R205, R206, R201 ;  /* 0x000000c9cecd7220 */ /* 0x000fe20000410000 */
[----:B------:R-:W-:-:S02]  /*1910*/  SHF.L.U32 R125, R100, 0x10, RZ ;  /* 0x00000010647d7819 */ /* 0x000fc400000006ff */
[----:B------:R-:W-:Y:S01]  /*1920*/  SHF.L.U32 R207, R120, 0x10, RZ ;  /* 0x0000001078cf7819 */ /* 0x000fe200000006ff */
[----:B------:R-:W-:Y:S01]  /*1930*/  FFMA.FTZ R208, R204, R127, R209 ;  /* 0x0000007fccd07223 */ /* 0x000fe200000100d1 */
[----:B------:R-:W-:Y:S02]  /*1940*/  SHF.L.U32 R131, R102, 0x10, RZ ;  /* 0x0000001066837819 */ /* 0x000fe400000006ff */
[----:B------:R-:W-:Y:S01]  /*1950*/  SHF.L.U32 R211, R122, 0x10, RZ ;  /* 0x000000107ad37819 */ /* 0x000fe200000006ff */
[----:B------:R-:W-:Y:S01]  /*1960*/  FFMA.FTZ R210, R128, R125, R207 ;  /* 0x0000007d80d27223 */ /* 0x000fe200000100cf */
[----:B------:R-:W-:Y:S01]  /*1970*/  SHF.L.U32 R212, R103, 0x10, RZ ;  /* 0x0000001067d47819 */ /* 0x000fe200000006ff */
[----:B------:R-:W-:Y:S01]  /*1980*/  IMAD.U32 R207, R10, 0x10000, RZ ;  /* 0x000100000acf7824 */ /* 0x000fe200078e00ff */
[----:B------:R-:W-:Y:S01]  /*1990*/  SHF.L.U32 R214, R123, 0x10, RZ ;  /* 0x000000107bd67819 */ /* 0x000fe200000006ff */
[----:B------:R-:W-:Y:S01]  /*19a0*/  FFMA.FTZ R206, R130, R131, R211 ;  /* 0x0000008382ce7223 */ /* 0x000fe200000100d3 */
[----:B------:R-:W-:-:S02]  /*19b0*/  PRMT R125, R120, 0x7632, R125 ;  /* 0x00007632787d7816 */ /* 0x000fc4000000007d */
[----:B------:R-:W-:Y:S01]  /*19c0*/  PRMT R127, R121, 0x7632, R127 ;  /* 0x00007632797f7816 */ /* 0x000fe2000000007f */
[----:B------:R-:W-:Y:S01]  /*19d0*/  FFMA.FTZ R204, R205, R212, R214 ;  /* 0x000000d4cdcc7223 */ /* 0x000fe200000100d6 */
[----:B------:R-:W-:Y:S02]  /*19e0*/  PRMT R128, R122, 0x7632, R128 ;  /* 0x000076327a807816 */ /* 0x000fe40000000080 */
[----:B------:R-:W-:Y:S02]  /*19f0*/  PRMT R131, R123, 0x7632, R131 ;  /* 0x000076327b837816 */ /* 0x000fe40000000083 */
[----:B------:R-:W-:Y:S02]  /*1a00*/  SHF.L.U32 R124, R124, 0x10, RZ ;  /* 0x000000107c7c7819 */ /* 0x000fe400000006ff */
        /* <DEDUP_REMOVED lines=9> */
[----:B------:R-:W-:-:S02]  /*1aa0*/  SHF.L.U32 R211, R12, 0x10, RZ ;  /* 0x000000100cd37819 */ /* 0x000fc400000006ff */
[----:B------:R-:W-:Y:S02]  /*1ab0*/  SHF.L.U32 R125, R125, 0x10, RZ ;  /* 0x000000107d7d7819 */ /* 0x000fe400000006ff */
[----:B------:R-:W-:Y:S02]  /*1ac0*/  SHF.L.U32 R127, R127, 0x10, RZ ;  /* 0x000000107f7f7819 */ /* 0x000fe400000006ff */
[----:B------:R-:W-:Y:S01]  /*1ad0*/  SHF.L.U32 R129, R128, 0x10, RZ ;  /* 0x0000001080817819 */ /* 0x000fe200000006ff */
[----:B------:R-:W-:Y:S01]  /*1ae0*/  FFMA.FTZ R205, R124, R205, R125 ;  /* 0x000000cd7ccd7223 */ /* 0x000fe2000001007d */
[----:B------:R-:W-:Y:S01]  /*1af0*/  SHF.L.U32 R131, R131, 0x10, RZ ;  /* 0x0000001083837819 */ /* 0x000fe200000006ff */
[----:B------:R-:W-:Y:S02]  /*1b00*/  FFMA.FTZ R207, R126, R207, R127 ;  /* 0x000000cf7ecf7223 */ /* 0x000fe4000001007f */
[----:B------:R-:W-:Y:S01]  /*1b10*/  FFMA.FTZ R209, R130, R209, R129 ;  /* 0x000000d182d17223 */ /* 0x000fe20000010081 */
[----:B------:R-:W-:Y:S01]  /*1b20*/  F2FP.BF16.F32.PACK_AB R124, R205, R210 ;  /* 0x000000d2cd7c723e */ /* 0x000fe200000010ff */
[----:B------:R-:W-:Y:S01]  /*1b30*/  FFMA.FTZ R211, R212, R211, R131 ;  /* 0x000000d3d4d37223 */ /* 0x000fe20000010083 */
[----:B------:R-:W-:-:S02]  /*1b40*/  F2FP.BF16.F32.PACK_AB R125, R207, R208 ;  /* 0x000000d0cf7d723e */ /* 0x000fc400000010ff */
[----:B------:R-:W-:Y:S02]  /*1b50*/  F2FP.BF16.F32.PACK_AB R126, R209, R206 ;  /* 0x000000ced17e723e */ /* 0x000fe400000010ff */
[----:B------:R-:W-:Y:S01]  /*1b60*/  F2FP.BF16.F32.PACK_AB R127, R211, R204 ;  /* 0x000000ccd37f723e */ /* 0x000fe200000010ff */
[----:B------:R-:W-:Y:S06]  /*1b70*/  BRA `(.L_x_225) ;  /* 0x0000000000a07947 */ /* 0x000fec0003800000 */
.L_x_224:
[C---:B-1---5:R-:W-:Y:S02]  /*1b80*/  PRMT R126, R129.reuse, 0x7632, R126 ;  /* 0x00007632817e7816 */ /* 0x062fe4000000007e */
[----:B------:R-:W-:Y:S02]  /*1b90*/  SHF.L.U32 R204, R129, 0x10, RZ ;  /* 0x0000001081cc7819 */ /* 0x000fe400000006ff */
[C---:B------:R-:W-:Y:S01]  /*1ba0*/  PRMT R124, R128.reuse, 0x7632, R124 ;  /* 0x00007632807c7816 */ /* 0x040fe2000000007c */
[----:B------:R-:W-:Y:S01]  /*1bb0*/  IMAD.U32 R128, R128, 0x10000, RZ ;  /* 0x0001000080807824 */ /* 0x000fe200078e00ff */
[----:B------:R-:W-:Y:S01]  /*1bc0*/  PRMT R129, R130, 0x7632, R129 ;  /* 0x0000763282817816 */ /* 0x000fe20000000081 */
        /* <DEDUP_REMOVED lines=27> */
[----:B------:R-:W-:Y:S01]  /*1d80*/  FMUL.FTZ R209, R128, R209 ;  /* 0x000000d180d17220 */ /* 0x000fe20000410000 */
[----:B------:R-:W-:Y:S01]  /*1d90*/  FMUL.FTZ R207, R126, R207 ;  /* 0x000000cf7ecf7220 */ /* 0x000fe20000410000 */
[----:B------:R-:W-:Y:S01]  /*1da0*/  FMUL.FTZ R211, R130, R211 ;  /* 0x000000d382d37220 */ /* 0x000fe20000410000 */
[----:B------:R-:W-:Y:S02]  /*1db0*/  FMUL.FTZ R205, R124, R205 ;  /* 0x000000cd7ccd7220 */ /* 0x000fe40000410000 */
[----:B------:R-:W-:Y:S02]  /*1dc0*/  F2FP.BF16.F32.PACK_AB R126, R209, R206 ;  /* 0x000000ced17e723e */ /* 0x000fe400000010ff */
[----:B------:R-:W-:Y:S02]  /*1dd0*/  F2FP.BF16.F32.PACK_AB R127, R211, R204 ;  /* 0x000000ccd37f723e */ /* 0x000fe400000010ff */
[----:B------:R-:W-:Y:S02]  /*1de0*/  F2FP.BF16.F32.PACK_AB R125, R207, R208 ;  /* 0x000000d0cf7d723e */ /* 0x000fe400000010ff */
[----:B------:R-:W-:-:S07]  /*1df0*/  F2FP.BF16.F32.PACK_AB R124, R205, R210 ;  /* 0x000000d2cd7c723e */ /* 0x000fce00000010ff */
.L_x_225:
        /* <DEDUP_REMOVED lines=9> */
[C---:B-1---5:R-:W-:Y:S01]  /*1e90*/  PRMT R126, R129.reuse, 0x7632, R126 ;  /* 0x00007632817e7816 */ /* 0x062fe2000000007e */
[----:B------:R-:W-:Y:S01]  /*1ea0*/  IMAD.U32 R215, R120, 0x10000, RZ ;  /* 0x0001000078d77824 */ /* 0x000fe200078e00ff */
        /* <DEDUP_REMOVED lines=14> */
[----:B------:R-:W-:Y:S01]  /*1f90*/  FFMA.FTZ R220, R128, R125, R215 ;  /* 0x0000007d80dc7223 */ /* 0x000fe200000100d7 */
[----:B------:R-:W-:-:S02]  /*1fa0*/  SHF.L.U32 R131, R106, 0x10, RZ ;  /* 0x000000106a837819 */ /* 0x000fc400000006ff */
[----:B------:R-:W-:Y:S01]  /*1fb0*/  SHF.L.U32 R221, R122, 0x10, RZ ;  /* 0x000000107add7819 */ /* 0x000fe200000006ff */
[----:B------:R-:W-:Y:S01]  /*1fc0*/  FFMA.FTZ R218, R212, R127, R217 ;  /* 0x0000007fd4da7223 */ /* 0x000fe200000100d9 */
[----:B------:R-:W-:Y:S02]  /*1fd0*/  SHF.L.U32 R213, R107, 0x10, RZ ;  /* 0x000000106bd57819 */ /* 0x000fe400000006ff */
[----:B------:R-:W-:Y:S01]  /*1fe0*/  SHF.L.U32 R223, R123, 0x10, RZ ;  /* 0x000000107bdf7819 */ /* 0x000fe200000006ff */
[----:B------:R-:W-:Y:S01]  /*1ff0*/  FFMA.FTZ R216, R130, R131, R221 ;  /* 0x0000008382d87223 */ /* 0x000fe200000100dd */
[----:B------:R-:W-:Y:S02]  /*2000*/  PRMT R125, R120, 0x7632, R125 ;  /* 0x00007632787d7816 */ /* 0x000fe4000000007d */
[----:B------:R-:W-:Y:S01]  /*2010*/  PRMT R127, R121, 0x7632, R127 ;  /* 0x00007632797f7816 */ /* 0x000fe2000000007f */
[----:B------:R-:W-:Y:S01]  /*2020*/  FFMA.FTZ R214, R214, R213, R223 ;  /* 0x000000d5d6d67223 */ /* 0x000fe200000100df */
[----:B------:R-:W-:Y:S01]  /*2030*/  PRMT R128, R122, 0x7632, R128 ;  /* 0x000076327a807816 */ /* 0x000fe20000000080 */
[----:B------:R-:W-:Y:S01]  /*2040*/  IMAD.U32 R125, R125, 0x10000, RZ ;  /* 0x000100007d7d7824 */ /* 0x000fe200078e00ff */
[----:B------:R-:W-:-:S02]  /*2050*/  PRMT R131, R123, 0x7632, R131 ;  /* 0x000076327b837816 */ /* 0x000fc40000000083 */
        /* <DEDUP_REMOVED lines=11> */
[----:B------:R-:W-:Y:S01]  /*2110*/  FFMA.FTZ R213, R124, R213, R125 ;  /* 0x000000d57cd57223 */ /* 0x000fe2000001007d */
[----:B------:R-:W-:-:S02]  /*2120*/  SHF.L.U32 R221, R16, 0x10, RZ ;  /* 0x0000001010dd7819 */ /* 0x000fc400000006ff */
[----:B------:R-:W-:Y:S02]  /*2130*/  SHF.L.U32 R127, R127, 0x10, RZ ;  /* 0x000000107f7f7819 */ /* 0x000fe400000006ff */
[----:B------:R-:W-:Y:S02]  /*2140*/  SHF.L.U32 R129, R128, 0x10, RZ ;  /* 0x0000001080817819 */ /* 0x000fe400000006ff */
[----:B------:R-:W-:Y:S01]  /*2150*/  SHF.L.U32 R131, R131, 0x10, RZ ;  /* 0x0000001083837819 */ /* 0x000fe200000006ff */
[----:B------:R-:W-:Y:S01]  /*2160*/  FFMA.FTZ R215, R126, R215, R127 ;  /* 0x000000d77ed77223 */ /* 0x000fe2000001007f */
[----:B------:R-:W-:Y:S01]  /*2170*/  F2FP.BF16.F32.PACK_AB R124, R213, R220 ;  /* 0x000000dcd57c723e */ /* 0x000fe200000010ff */
[----:B------:R-:W-:Y:S02]  /*2180*/  FFMA.FTZ R217, R130, R217, R129 ;  /* 0x000000d982d97223 */ /* 0x000fe40000010081 */
[----:B------:R-:W-:Y:S01]  /*2190*/  FFMA.FTZ R219, R212, R221, R131 ;  /* 0x000000ddd4db7223 */ /* 0x000fe20000010083 */
[----:B------:R-:W-:-:S02]  /*21a0*/  F2FP.BF16.F32.PACK_AB R125, R215, R218 ;  /* 0x000000dad77d723e */ /* 0x000fc400000010ff */
[----:B------:R-:W-:Y:S02]  /*21b0*/  F2FP.BF16.F32.PACK_AB R126, R217, R216 ;  /* 0x000000d8d97e723e */ /* 0x000fe400000010ff */
[----:B------:R-:W-:Y:S01]  /*21c0*/  F2FP.BF16.F32.PACK_AB R127, R219, R214 ;  /* 0x000000d6db7f723e */ /* 0x000fe200000010ff */
[----:B------:R-:W-:Y:S06]  /*21d0*/  BRA `(.L_x_227) ;  /* 0x0000000000a07947 */ /* 0x000fec0003800000 */
.L_x_226:
[----:B-1---5:R-:W-:Y:S01]  /*21e0*/  PRMT R126, R129, 0x7632, R126 ;  /* 0x00007632817e7816 */ /* 0x022fe2000000007e */
[----:B------:R-:W-:Y:S01]  /*21f0*/  IMAD.U32 R127, R105, 0x10000, RZ ;  /* 0x00010000697f7824 */ /* 0x000fe200078e00ff */
[----:B------:R-:W-:Y:S02]  /*2200*/  SHF.L.U32 R212, R129, 0x10, RZ ;  /* 0x0000001081d47819 */ /* 0x000fe400000006ff */
[----:B------:R-:W-:Y:S02]  /*2210*/  PRMT R124, R128, 0x7632, R124 ;  /* 0x00007632807c7816 */ /* 0x000fe4000000007c */
[----:B------:R-:W-:Y:S01]  /*2220*/  PRMT R129, R130, 0x7632, R129 ;  /* 0x0000763282817816 */ /* 0x000fe20000000081 */
[----:B------:R-:W-:Y:S01]  /*2230*/  FMUL.FTZ R212, R212, R201 ;  /* 0x000000c9d4d47220 */ /* 0x000fe20000410000 */
[----:B------:R-:W-:Y:S02]  /*2240*/  SHF.L.U32 R128, R128, 0x10, RZ ;  /* 0x0000001080807819 */ /* 0x000fe400000006ff */
[----:B------:R-:W-:Y:S01]  /*2250*/  SHF.L.U32 R130, R130, 0x10, RZ ;  /* 0x0000001082827819 */ /* 0x000fe200000006ff */
[----:B------:R-:W-:Y:S01]  /*2260*/  FMUL.FTZ R218, R212, R127 ;  /* 0x0000007fd4da7220 */ /* 0x000fe20000410000 */
[C---:B------:R-:W-:Y:S01]  /*2270*/  PRMT R219, R131.reuse, 0x7632, R219 ;  /* 0x0000763283db7816 */ /* 0x040fe200000000db */
[-C--:B------:R-:W-:Y:S01]  /*2280*/  FMUL.FTZ R128, R128, R201.reuse ;  /* 0x000000c980807220 */ /* 0x080fe20000410000 */
[----:B------:R-:W-:Y:S01]  /*2290*/  SHF.L.U32 R214, R131, 0x10, RZ ;  /* 0x0000001083d67819 */ /* 0x000fe200000006ff */
[----:B------:R-:W-:Y:S01]  /*22a0*/  FMUL.FTZ R130, R130, R201 ;  /* 0x000000c982827220 */ /* 0x000fe20000410000 */
[----:B------:R-:W-:-:S02]  /*22b0*/  SHF.L.U32 R125, R104, 0x10, RZ ;  /* 0x00000010687d7819 */ /* 0x000fc400000006ff */
        /* <DEDUP_REMOVED lines=17> */
[----:B------:R-:W-:Y:S01]  /*23d0*/  SHF.L.U32 R219, R16, 0x10, RZ ;  /* 0x0000001010db7819 */ /* 0x000fe200000006ff */
[----:B------:R-:W-:Y:S01]  /*23e0*/  FMUL.FTZ R215, R126, R215 ;  /* 0x000000d77ed77220 */ /* 0x000fe20000410000 */
[----:B------:R-:W-:Y:S01]  /*23f0*/  FMUL.FTZ R213, R124, R213 ;  /* 0x000000d57cd57220 */ /* 0x000fe20000410000 */
[----:B------:R-:W-:Y:S02]  /*2400*/  FMUL.FTZ R217, R128, R217 ;  /* 0x000000d980d97220 */ /* 0x000fe40000410000 */
[----:B------:R-:W-:Y:S01]  /*2410*/  FMUL.FTZ R219, R130, R219 ;  /* 0x000000db82db7220 */ /* 0x000fe20000410000 */
[----:B------:R-:W-:Y:S02]  /*2420*/  F2FP.BF16.F32.PACK_AB R125, R215, R218 ;  /* 0x000000dad77d723e */ /* 0x000fe400000010ff */
[----:B------:R-:W-:Y:S02]  /*2430*/  F2FP.BF16.F32.PACK_AB R126, R217, R216 ;  /* 0x000000d8d97e723e */ /* 0x000fe400000010ff */
[----:B------:R-:W-:-:S02]  /*2440*/  F2FP.BF16.F32.PACK_AB R127, R219, R214 ;  /* 0x000000d6db7f723e */ /* 0x000fc400000010ff */
[----:B------:R-:W-:-:S07]  /*2450*/  F2FP.BF16.F32.PACK_AB R124, R213, R220 ;  /* 0x000000dcd57c723e */ /* 0x000fce00000010ff */
.L_x_227:
        /* <DEDUP_REMOVED lines=9> */
[----:B-1---5:R-:W-:Y:S02]  /*24f0*/  SHF.L.U32 R222, R129, 0x10, RZ ;  /* 0x0000001081de7819 */ /* 0x022fe400000006ff */
[----:B------:R-:W-:Y:S02]  /*2500*/  PRMT R124, R130, 0x7632, R124 ;  /* 0x00007632827c7816 */ /* 0x000fe4000000007c */
[C---:B------:R-:W-:Y:S01]  /*2510*/  PRMT R126, R128.reuse, 0x7632, R126 ;  /* 0x00007632807e7816 */ /* 0x040fe2000000007e */
[----:B------:R-:W-:Y:S01]  /*2520*/  IMAD.U32 R128, R128, 0x10000, RZ ;  /* 0x0001000080807824 */ /* 0x000fe200078e00ff */
[----:B------:R-:W-:Y:S01]  /*2530*/  SHF.L.U32 R130, R130, 0x10, RZ ;  /* 0x0000001082827819 */ /* 0x000fe200000006ff */
[-C--:B------:R-:W-:Y:S01]  /*2540*/  FMUL.FTZ R222, R222, R201.reuse ;  /* 0x000000c9dede7220 */ /* 0x080fe20000410000 */
[----:B------:R-:W-:Y:S01]  /*2550*/  SHF.L.U32 R224, R131, 0x10, RZ ;  /* 0x0000001083e07819 */ /* 0x000fe200000006ff */
[-C--:B------:R-:W-:Y:S01]  /*2560*/  FMUL.FTZ R128, R128, R201.reuse ;  /* 0x000000c980807220 */ /* 0x080fe20000410000 */
[----:B------:R-:W-:Y:S01]  /*2570*/  PRMT R125, R129, 0x7632, R125 ;  /* 0x00007632817d7816 */ /* 0x000fe2000000007d */
[-C--:B------:R-:W-:Y:S01]  /*2580*/  FMUL.FTZ R130, R130, R201.reuse ;  /* 0x000000c982827220 */ /* 0x080fe20000410000 */
[----:B------:R-:W-:Y:S01]  /*2590*/  PRMT R221, R131, 0x7632, R221 ;  /* 0x0000763283dd7816 */ /* 0x000fe200000000dd */
[----:B------:R-:W-:Y:S01]  /*25a0*/  FMUL.FTZ R223, R224, R201 ;  /* 0x000000c9e0df7220 */ /* 0x000fe20000410000 */
[----:B------:R-:W-:-:S02]  /*25b0*/  SHF.L.U32 R129, R109, 0x10, RZ ;  /* 0x000000106d817819 */ /* 0x000fc400000006ff */
[----:B------:R-:W-:Y:S02]  /*25c0*/  SHF.L.U32 R227, R121, 0x10, RZ ;  /* 0x0000001079e37819 */ /* 0x000fe400000006ff */
[----:B------:R-:W-:Y:S02]  /*25d0*/  SHF.L.U32 R127, R108, 0x10, RZ ;  /* 0x000000106c7f7819 */ /* 0x000fe400000006ff */
[----:B------:R-:W-:Y:S01]  /*25e0*/  SHF.L.U32 R225, R120, 0x10, RZ ;  /* 0x0000001078e17819 */ /* 0x000fe200000006ff */
[----:B------:R-:W-:Y:S01]  /*25f0*/  FFMA.FTZ R226, R222, R129, R227 ;  /* 0x00000081dee27223 */ /* 0x000fe200000100e3 */
[----:B------:R-:W-:Y:S02]  /*2600*/  SHF.L.U32 R131, R110, 0x10, RZ ;  /* 0x000000106e837819 */ /* 0x000fe400000006ff */
[----:B------:R-:W-:Y:S01]  /*2610*/  SHF.L.U32 R229, R122, 0x10, RZ ;  /* 0x000000107ae57819 */ /* 0x000fe200000006ff */
[----:B------:R-:W-:Y:S01]  /*2620*/  FFMA.FTZ R228, R128, R127, R225 ;  /* 0x0000007f80e47223 */ /* 0x000fe200000100e1 */
[----:B------:R-:W-:-:S02]  /*2630*/  SHF.L.U32 R230, R111, 0x10, RZ ;  /* 0x000000106fe67819 */ /* 0x000fc400000006ff */
[----:B------:R-:W-:Y:S01]  /*2640*/  SHF.L.U32 R232, R123, 0x10, RZ ;  /* 0x000000107be87819 */ /* 0x000fe200000006ff */
[----:B------:R-:W-:Y:S01]  /*2650*/  FFMA.FTZ R224, R130, R131, R229 ;  /* 0x0000008382e07223 */ /* 0x000fe200000100e5 */
[----:B------:R-:W-:Y:S02]  /*2660*/  PRMT R127, R120, 0x7632, R127 ;  /* 0x00007632787f7816 */ /* 0x000fe4000000007f */
[----:B------:R-:W-:Y:S01]  /*2670*/  PRMT R128, R121, 0x7632, R128 ;  /* 0x0000763279807816 */ /* 0x000fe20000000080 */
[----:B------:R-:W-:Y:S01]  /*2680*/  FFMA.FTZ R222, R223, R230, R232 ;  /* 0x000000e6dfde7223 */ /* 0x000fe200000100e8 */
[----:B------:R-:W-:Y:S01]  /*2690*/  PRMT R129, R122, 0x7632, R129 ;  /* 0x000076327a817816 */ /* 0x000fe20000000081 */
[----:B------:R-:W-:Y:S01]  /*26a0*/  IMAD.U32 R223, R17, 0x10000, RZ ;  /* 0x0001000011df7824 */ /* 0x000fe200078e00ff */
        /* <DEDUP_REMOVED lines=25> */
.L_x_228:
[C---:B-1---5:R-:W-:Y:S02]  /*2840*/  PRMT R126, R129.reuse, 0x7632, R126 ;  /* 0x00007632817e7816 */ /* 0x062fe4000000007e */
[----:B------:R-:W-:Y:S02]  /*2850*/  SHF.L.U32 R222, R129, 0x10, RZ ;  /* 0x0000001081de7819 */ /* 0x000fe400000006ff */
[C---:B------:R-:W-:Y:S02]  /*2860*/  PRMT R129, R130.reuse, 0x7632, R129 ;  /* 0x0000763282817816 */ /* 0x040fe40000000081 */
[----:B------:R-:W-:Y:S01]  /*2870*/  SHF.L.U32 R130, R130, 0x10, RZ ;  /* 0x0000001082827819 */ /* 0x000fe200000006ff */
[-C--:B------:R-:W-:Y:S01]  /*2880*/  FMUL.FTZ R222, R222, R201.reuse ;  /* 0x000000c9dede7220 */ /* 0x080fe20000410000 */
[C---:B------:R-:W-:Y:S01]  /*2890*/  PRMT R124, R128.reuse, 0x7632, R124 ;  /* 0x00007632807c7816 */ /* 0x040fe2000000007c */
[----:B------:R-:W-:Y:S01]  /*28a0*/  IMAD.U32 R128, R128, 0x10000, RZ ;  /* 0x0001000080807824 */ /* 0x000fe200078e00ff */
        /* <DEDUP_REMOVED lines=33> */
.L_x_229:
[----:B------:R-:W0:Y:S01]  /*2ac0*/  @P1 LDC.64 R128, c[0x0][0x3a0] ;  /* 0x0000e800ff801b82 */ /* 0x000e220000000a00 */
[----:B------:R-:W-:Y:S01]  /*2ad0*/  IADD3 R221, PT, PT, R133, 0x280, RZ ;  /* 0x0000028085dd7810 */ /* 0x000fe20007ffe0ff */
[----:B------:R-:W-:-:S05]  /*2ae0*/  IMAD.WIDE.U32 R230, R212, 0x10, R246 ;  /* 0x00000010d4e67825 */ /* 0x000fca00078e00f6 */
[----:B------:R1:W-:Y:S01]  /*2af0*/  STG.E.128 desc[UR6][R230.64], R124 ;  /* 0x0000007ce6007986 */ /* 0x0003e2000c101d06 */
[----:B0-----:R-:W-:-:S04]  /*2b00*/  @P1 IMAD.WIDE.U32 R232, R221, 0x10, R128 ;  /* 0x00000010dde81825 */ /* 0x001fc800078e0080 */
[----:B------:R-:W-:Y:S01]  /*2b10*/  IMAD.WIDE.U32 R128, R221, 0x10, R240 ;  /* 0x00000010dd807825 */ /* 0x000fe200078e00f0 */
[----:B------:R1:W5:Y:S05]  /*2b20*/  @P1 LDG.E.128 R120, desc[UR6][R232.64] ;  /* 0x00000006e8781981 */ /* 0x00036a000c1e1d00 */
[----:B------:R-:W5:Y:S01]  /*2b30*/  LDG.E.128 R128, desc[UR6][R128.64] ;  /* 0x0000000680807981 */ /* 0x000f62000c1e1d00 */
[----:B------:R-:W-:Y:S05]  /*2b40*/  @!P1 BRA `(.L_x_230) ;  /* 0x0000000000d49947 */ /* 0x000fea0003800000 */
[C---:B-1---5:R-:W-:Y:S01]  /*2b50*/  PRMT R124, R128.reuse, 0x7632, R124 ;  /* 0x00007632807c7816 */ /* 0x062fe2000000007c */
[----:B------:R-:W-:Y:S01]  /*2b60*/  IMAD.U32 R128, R128, 0x10000, RZ ;  /* 0x0001000080807824 */ /* 0x000fe200078e00ff */
[----:B------:R-:W-:Y:S02]  /*2b70*/  PRMT R125, R120, 0x7632, R125 ;  /* 0x00007632787d7816 */ /* 0x000fe4000000007d */
[----:B------:R-:W-:Y:S01]  /*2b80*/  SHF.L.U32 R124, R124, 0x10, RZ ;  /* 0x000000107c7c7819 */ /* 0x000fe200000006ff */
[-C--:B------:R-:W-:Y:S01]  /*2b90*/  FMUL.FTZ R128, R128, R201.reuse ;  /* 0x000000c980807220 */ /* 0x080fe20000410000 */
[----:B------:R-:W-:Y:S02]  /*2ba0*/  PRMT R126, R129, 0x7632, R126 ;  /* 0x00007632817e7816 */ /* 0x000fe4000000007e */
[----:B------:R-:W-:Y:S01]  /*2bb0*/  SHF.L.U32 R237, R21, 0x10, RZ ;  /* 0x0000001015ed7819 */ /* 0x000fe200000006ff */
[----:B------:R-:W-:Y:S01]  /*2bc0*/  FMUL.FTZ R124, R124, R201 ;  /* 0x000000c97c7c7220 */ /* 0x000fe20000410000 */
[----:B------:R-:W-:-:S02]  /*2bd0*/  SHF.L.U32 R125, R125, 0x10, RZ ;  /* 0x000000107d7d7819 */ /* 0x000fc400000006ff */
[----:B------:R-:W-:Y:S02]  /*2be0*/  SHF.L.U32 R230, R126, 0x10, RZ ;  /* 0x000000107ee67819 */ /* 0x000fe400000006ff */
[----:B------:R-:W-:Y:S01]  /*2bf0*/  PRMT R126, R121, 0x7632, R126 ;  /* 0x00007632797e7816 */ /* 0x000fe2000000007e */
[----:B------:R-:W-:Y:S01]  /*2c00*/  FFMA.FTZ R237, R124, R237, R125 ;  /* 0x000000ed7ced7223 */ /* 0x000fe2000001007d */
[----:B------:R-:W-:Y:S01]  /*2c10*/  SHF.L.U32 R125, R22, 0x10, RZ ;  /* 0x00000010167d7819 */ /* 0x000fe200000006ff */
[----:B------:R-:W-:Y:S01]  /*2c20*/  FMUL.FTZ R230, R230, R201 ;  /* 0x000000c9e6e67220 */ /* 0x000fe20000410000 */
[----:B------:R-:W-:Y:S02]  /*2c30*/  SHF.L.U32 R127, R126, 0x10, RZ ;  /* 0x000000107e7f7819 */ /* 0x000fe400000006ff */
[----:B------:R-:W-:Y:S02]  /*2c40*/  PRMT R124, R130, 0x7632, R124 ;  /* 0x00007632827c7816 */ /* 0x000fe4000000007c */
[----:B------:R-:W-:Y:S01]  /*2c50*/  SHF.L.U32 R235, R24, 0x10, RZ ;  /* 0x0000001018eb7819 */ /* 0x000fe200000006ff */
[----:B------:R-:W-:Y:S01]  /*2c60*/  FFMA.FTZ R232, R230, R125, R127 ;  /* 0x0000007de6e87223 */ /* 0x000fe2000001007f */
[----:B------:R-:W-:-:S02]  /*2c70*/  PRMT R125, R122, 0x7632, R125 ;  /* 0x000076327a7d7816 */ /* 0x000fc4000000007d */
[----:B------:R-:W-:Y:S02]  /*2c80*/  SHF.L.U32 R124, R124, 0x10, RZ ;  /* 0x000000107c7c7819 */ /* 0x000fe400000006ff */
[----:B------:R-:W-:Y:S01]  /*2c90*/  SHF.L.U32 R233, R113, 0x10, RZ ;  /* 0x0000001071e97819 */ /* 0x000fe200000006ff */
[----:B------:R-:W-:Y:S01]  /*2ca0*/  IMAD.U32 R127, R125, 0x10000, RZ ;  /* 0x000100007d7f7824 */ /* 0x000fe200078e00ff */
[----:B------:R-:W-:Y:S01]  /*2cb0*/  SHF.L.U32 R125, R23, 0x10, RZ ;  /* 0x00000010177d7819 */ /* 0x000fe200000006ff */
[----:B------:R-:W-:Y:S01]  /*2cc0*/  FMUL.FTZ R124, R124, R201 ;  /* 0x000000c97c7c7220 */ /* 0x000fe20000410000 */
[----:B------:R-:W-:Y:S02]  /*2cd0*/  SHF.L.U32 R130, R130, 0x10, RZ ;  /* 0x0000001082827819 */ /* 0x000fe400000006ff */
[----:B------:R-:W-:Y:S01]  /*2ce0*/  SHF.L.U32 R231, R114, 0x10, RZ ;  /* 0x0000001072e77819 */ /* 0x000fe200000006ff */
[----:B------:R-:W-:Y:S01]  /*2cf0*/  FFMA.FTZ R230, R124, R125, R127 ;  /* 0x0000007d7ce67223 */ /* 0x000fe2000001007f */
[----:B------:R-:W-:Y:S01]  /*2d00*/  PRMT R124, R131, 0x7632, R124 ;  /* 0x00007632837c7816 */ /* 0x000fe2000000007c */
[----:B------:R-:W-:Y:S01]  /*2d10*/  FMUL.FTZ R130, R130, R201 ;  /* 0x000000c982827220 */ /* 0x000fe20000410000 */
[----:B------:R-:W-:-:S02]  /*2d20*/  SHF.L.U32 R127, R123, 0x10, RZ ;  /* 0x000000107b7f7819 */ /* 0x000fc400000006ff */
[----:B------:R-:W-:Y:S02]  /*2d30*/  SHF.L.U32 R126, R124, 0x10, RZ ;  /* 0x000000107c7e7819 */ /* 0x000fe400000006ff */
[----:B------:R-:W-:-:S03]  /*2d40*/  PRMT R124, R123, 0x7632, R124 ;  /* 0x000076327b7c7816 */ /* 0x000fc6000000007c */
[----:B------:R-:W-:Y:S01]  /*2d50*/  FMUL.FTZ R126, R126, R201 ;  /* 0x000000c97e7e7220 */ /* 0x000fe20000410000 */
[----:B------:R-:W-:Y:S02]  /*2d60*/  SHF.L.U32 R125, R124, 0x10, RZ ;  /* 0x000000107c7d7819 */ /* 0x000fe400000006ff */
[----:B------:R-:W-:-:S03]  /*2d70*/  SHF.L.U32 R124, R129, 0x10, RZ ;  /* 0x00000010817c7819 */ /* 0x000fc600000006ff */
[----:B------:R-:W-:Y:S01]  /*2d80*/  FFMA.FTZ R235, R126, R235, R125 ;  /* 0x000000eb7eeb7223 */ /* 0x000fe2000001007d */
[----:B------:R-:W-:Y:S01]  /*2d90*/  SHF.L.U32 R125, R121, 0x10, RZ ;  /* 0x00000010797d7819 */ /* 0x000fe200000006ff */
[----:B------:R-:W-:-:S04]  /*2da0*/  FMUL.FTZ R124, R124, R201 ;  /* 0x000000c97c7c7220 */ /* 0x000fc80000410000 */
[----:B------:R-:W-:Y:S01]  /*2db0*/  FFMA.FTZ R233, R124, R233, R125 ;  /* 0x000000e97ce97223 */ /* 0x000fe2000001007d */
[----:B------:R-:W-:Y:S02]  /*2dc0*/  SHF.L.U32 R125, R122, 0x10, RZ ;  /* 0x000000107a7d7819 */ /* 0x000fe400000006ff */
[----:B------:R-:W-:-:S03]  /*2dd0*/  SHF.L.U32 R124, R131, 0x10, RZ ;  /* 0x00000010837c7819 */ /* 0x000fc600000006ff */
[----:B------:R-:W-:Y:S01]  /*2de0*/  FFMA.FTZ R231, R130, R231, R125 ;  /* 0x000000e782e77223 */ /* 0x000fe2000001007d */
[----:B------:R-:W-:Y:S01]  /*2df0*/  SHF.L.U32 R125, R115, 0x10, RZ ;  /* 0x00000010737d7819 */ /* 0x000fe200000006ff */
[----:B------:R-:W-:-:S03]  /*2e00*/  FMUL.FTZ R124, R124, R201 ;  /* 0x000000c97c7c7220 */ /* 0x000fc60000410000 */
[----:B------:R-:W-:Y:S01]  /*2e10*/  F2FP.BF16.F32.PACK_AB R126, R230, R231 ;  /* 0x000000e7e67e723e */ /* 0x000fe200000010ff */
[----:B------:R-:W-:Y:S01]  /*2e20*/  FFMA.FTZ R236, R124, R125, R127 ;  /* 0x0000007d7cec7223 */ /* 0x000fe2000001007f */
[----:B------:R-:W-:Y:S02]  /*2e30*/  SHF.L.U32 R125, R112, 0x10, RZ ;  /* 0x00000010707d7819 */ /* 0x000fe400000006ff */
[----:B------:R-:W-:-:S05]  /*2e40*/  SHF.L.U32 R127, R120, 0x10, RZ ;  /* 0x00000010787f7819 */ /* 0x000fca00000006ff */
[----:B------:R-:W-:Y:S01]  /*2e50*/  FFMA.FTZ R234, R128, R125, R127 ;  /* 0x0000007d80ea7223 */ /* 0x000fe2000001007f */
[----:B------:R-:W-:Y:S02]  /*2e60*/  F2FP.BF16.F32.PACK_AB R127, R235, R236 ;  /* 0x000000eceb7f723e */ /* 0x000fe400000010ff */
[----:B------:R-:W-:Y:S02]  /*2e70*/  F2FP.BF16.F32.PACK_AB R125, R232, R233 ;  /* 0x000000e9e87d723e */ /* 0x000fe400000010ff */
[----:B------:R-:W-:Y:S01]  /*2e80*/  F2FP.BF16.F32.PACK_AB R124, R237, R234 ;  /* 0x000000eaed7c723e */ /* 0x000fe200000010ff */
[----:B------:R-:W-:Y:S06]  /*2e90*/  BRA `(.L_x_231) ;  /* 0x0000000000a07947 */ /* 0x000fec0003800000 */
.L_x_230:
[----:B-1---5:R-:W-:Y:S02]  /*2ea0*/  SHF.L.U32 R124, R128, 0x10, RZ ;  /* 0x00000010807c7819 */ /* 0x022fe400000006ff */
[----:B------:R-:W-:Y:S02]  /*2eb0*/  SHF.L.U32 R125, R112, 0x10, RZ ;  /* 0x00000010707d7819 */ /* 0x000fe400000006ff */
[----:B------:R-:W-:Y:S01]  /*2ec0*/  SHF.L.U32 R230, R130, 0x10, RZ ;  /* 0x0000001082e67819 */ /* 0x000fe200000006ff */
[----:B------:R-:W-:Y:S01]  /*2ed0*/  FMUL.FTZ R124, R124, R201 ;  /* 0x000000c97c7c7220 */ /* 0x000fe20000410000 */
[----:B------:R-:W-:Y:S02]  /*2ee0*/  SHF.L.U32 R126, R129, 0x10, RZ ;  /* 0x00000010817e7819 */ /* 0x000fe400000006ff */
[----:B------:R-:W-:Y:S01]  /*2ef0*/  PRMT R130, R130, 0x7632, R130 ;  /* 0x0000763282827816 */ /* 0x000fe20000000082 */
[----:B------:R-:W-:Y:S01]  /*2f00*/  FMUL.FTZ R234, R124, R125 ;  /* 0x0000007d7cea7220 */ /* 0x000fe20000410000 */
[----:B------:R-:W-:Y:S01]  /*2f10*/  SHF.L.U32 R124, R131, 0x10, RZ ;  /* 0x00000010837c7819 */ /* 0x000fe200000006ff */
[----:B------:R-:W-:Y:S01]  /*2f20*/  IMAD.U32 R125, R115, 0x10000, RZ ;  /* 0x00010000737d7824 */ /* 0x000fe200078e00ff */
[----:B------:R-:W-:Y:S01]  /*2f30*/  SHF.L.U32 R233, R113, 0x10, RZ ;  /* 0x0000001071e97819 */ /* 0x000fe200000006ff */
[-C--:B------:R-:W-:Y:S01]  /*2f40*/  FMUL.FTZ R126, R126, R201.reuse ;  /* 0x000000c97e7e7220 */ /* 0x080fe20000410000 */
[----:B------:R-:W-:Y:S01]  /*2f50*/  SHF.L.U32 R130, R130, 0x10, RZ ;  /* 0x0000001082827819 */ /* 0x000fe200000006ff */
[-C--:B------:R-:W-:Y:S01]  /*2f60*/  FMUL.FTZ R124, R124, R201.reuse ;  /* 0x000000c97c7c7220 */ /* 0x080fe20000410000 */
[----:B------:R-:W-:Y:S01]  /*2f70*/  PRMT R131, R131, 0x7632, R131 ;  /* 0x0000763283837816 */ /* 0x000fe20000000083 */
[----:B------:R-:W-:Y:S01]  /*2f80*/  FMUL.FTZ R230, R230, R201 ;  /* 0x000000c9e6e67220 */ /* 0x000fe20000410000 */
[----:B------:R-:W-:Y:S01]  /*2f90*/  PRMT R128, R128, 0x7632, R128 ;  /* 0x0000763280807816 */ /* 0x000fe20000000080 */
[----:B------:R-:W-:Y:S01]  /*2fa0*/  FMUL.FTZ R236, R124, R125 ;  /* 0x0000007d7cec7220 */ /* 0x000fe20000410000 */
[----:B------:R-:W-:Y:S01]  /*2fb0*/  PRMT R129, R129, 0x7632, R129 ;  /* 0x0000763281817816 */ /* 0x000fe20000000081 */
[----:B------:R-:W-:Y:S01]  /*2fc0*/  FMUL.FTZ R233, R126, R233 ;  /* 0x000000e97ee97220 */ /* 0x000fe20000410000 */
        /* <DEDUP_REMOVED lines=15> */
[----:B------:R-:W-:Y:S01]  /*30c0*/  F2FP.BF16.F32.PACK_AB R126, R230, R231 ;  /* 0x000000e7e67e723e */ /* 0x000fe200000010ff */
[----:B------:R-:W-:-:S02]  /*30d0*/  FMUL.FTZ R232, R124, R125 ;  /* 0x0000007d7ce87220 */ /* 0x000fc40000410000 */
[----:B------:R-:W-:Y:S01]  /*30e0*/  FMUL.FTZ R237, R128, R237 ;  /* 0x000000ed80ed7220 */ /* 0x000fe20000410000 */
[----:B------:R-:W-:Y:S02]  /*30f0*/  F2FP.BF16.F32.PACK_AB R127, R235, R236 ;  /* 0x000000eceb7f723e */ /* 0x000fe400000010ff */
[----:B------:R-:W-:Y:S02]  /*3100*/  F2FP.BF16.F32.PACK_AB R125, R232, R233 ;  /* 0x000000e9e87d723e */ /* 0x000fe400000010ff */
[----:B------:R-:W-:-:S07]  /*3110*/  F2FP.BF16.F32.PACK_AB R124, R237, R234 ;  /* 0x000000eaed7c723e */ /* 0x000fce00000010ff */
.L_x_231:
        /* <DEDUP_REMOVED lines=9> */
[----:B-1---5:R-:W-:Y:S01]  /*31b0*/  PRMT R124, R128, 0x7632, R124 ;  /* 0x00007632807c7816 */ /* 0x022fe2000000007c */
[----:B------:R-:W-:Y:S01]  /*31c0*/  IMAD.U32 R245, R25, 0x10000, RZ ;  /* 0x0001000019f57824 */ /* 0x000fe200078e00ff */
[----:B------:R-:W-:Y:S02]  /*31d0*/  SHF.L.U32 R243, R26, 0x10, RZ ;  /* 0x000000101af37819 */ /* 0x000fe400000006ff */
[----:B------:R-:W-:Y:S02]  /*31e0*/  SHF.L.U32 R126, R124, 0x10, RZ ;  /* 0x000000107c7e7819 */ /* 0x000fe400000006ff */
[----:B------:R-:W-:Y:S02]  /*31f0*/  PRMT R124, R120, 0x7632, R124 ;  /* 0x00007632787c7816 */ /* 0x000fe4000000007c */
[----:B------:R-:W-:Y:S01]  /*3200*/  SHF.L.U32 R241, R27, 0x10, RZ ;  /* 0x000000101bf17819 */ /* 0x000fe200000006ff */
[----:B------:R-:W-:Y:S01]  /*3210*/  FMUL.FTZ R126, R126, R201 ;  /* 0x000000c97e7e7220 */ /* 0x000fe20000410000 */
[----:B------:R-:W-:-:S02]  /*3220*/  SHF.L.U32 R125, R124, 0x10, RZ ;  /* 0x000000107c7d7819 */ /* 0x000fc400000006ff */
[----:B------:R-:W-:Y:S02]  /*3230*/  PRMT R124, R129, 0x7632, R124 ;  /* 0x00007632817c7816 */ /* 0x000fe4000000007c */
[----:B------:R-:W-:Y:S01]  /*3240*/  SHF.L.U32 R239, R28, 0x10, RZ ;  /* 0x000000101cef7819 */ /* 0x000fe200000006ff */
[----:B------:R-:W-:Y:S01]  /*3250*/  FFMA.FTZ R245, R126, R245, R125 ;  /* 0x000000f57ef57223 */ /* 0x000fe2000001007d */
[----:B------:R-:W-:Y:S02]  /*3260*/  SHF.L.U32 R126, R124, 0x10, RZ ;  /* 0x000000107c7e7819 */ /* 0x000fe400000006ff */
[C---:B------:R-:W-:Y:S02]  /*3270*/  PRMT R124, R121.reuse, 0x7632, R124 ;  /* 0x00007632797c7816 */ /* 0x040fe4000000007c */
[----:B------:R-:W-:Y:S01]  /*3280*/  SHF.L.U32 R127, R121, 0x10, RZ ;  /* 0x00000010797f7819 */ /* 0x000fe200000006ff */
[----:B------:R-:W-:Y:S01]  /*3290*/  FMUL.FTZ R126, R126, R201 ;  /* 0x000000c97e7e7220 */ /* 0x000fe20000410000 */
[----:B------:R-:W-:-:S02]  /*32a0*/  SHF.L.U32 R125, R124, 0x10, RZ ;  /* 0x000000107c7d7819 */ /* 0x000fc400000006ff */
[----:B------:R-:W-:Y:S02]  /*32b0*/  PRMT R124, R130, 0x7632, R124 ;  /* 0x00007632827c7816 */ /* 0x000fe4000000007c */
[----:B------:R-:W-:Y:S01]  /*32c0*/  SHF.L.U32 R128, R128, 0x10, RZ ;  /* 0x0000001080807819 */ /* 0x000fe200000006ff */
[----:B------:R-:W-:Y:S01]  /*32d0*/  FFMA.FTZ R243, R126, R243, R125 ;  /* 0x000000f37ef37223 */ /* 0x000fe2000001007d */
[----:B------:R-:W-:Y:S02]  /*32e0*/  SHF.L.U32 R126, R124, 0x10, RZ ;  /* 0x000000107c7e7819 */ /* 0x000fe400000006ff */
[----:B------:R-:W-:Y:S01]  /*32f0*/  PRMT R124, R122, 0x7632, R124 ;  /* 0x000076327a7c7816 */ /* 0x000fe2000000007c */
[-C--:B------:R-:W-:Y:S02]  /*3300*/  FMUL.FTZ R128, R128, R201.reuse ;  /* 0x000000c980807220 */ /* 0x080fe40000410000 */
[----:B------:R-:W-:Y:S01]  /*3310*/  FMUL.FTZ R126, R126, R201 ;  /* 0x000000c97e7e7220 */ /* 0x000fe20000410000 */
[----:B------:R-:W-:-:S02]  /*3320*/  SHF.L.U32 R125, R124, 0x10, RZ ;  /* 0x000000107c7d7819 */ /* 0x000fc400000006ff */
[----:B------:R-:W-:-:S03]  /*3330*/  PRMT R124, R131, 0x7632, R124 ;  /* 0x00007632837c7816 */ /* 0x000fc6000000007c */
[----:B------:R-:W-:Y:S01]  /*3340*/  FFMA.FTZ R241, R126, R241, R125 ;  /* 0x000000f17ef17223 */ /* 0x000fe2000001007d */
[----:B------:R-:W-:Y:S02]  /*3350*/  SHF.L.U32 R126, R124, 0x10, RZ ;  /* 0x000000107c7e7819 */ /* 0x000fe400000006ff */
[----:B------:R-:W-:-:S03]  /*3360*/  PRMT R124, R123, 0x7632, R124 ;  /* 0x000076327b7c7816 */ /* 0x000fc6000000007c */
[----:B------:R-:W-:Y:S01]  /*3370*/  FMUL.FTZ R126, R126, R201 ;  /* 0x000000c97e7e7220 */ /* 0x000fe20000410000 */
[----:B------:R-:W-:Y:S02]  /*3380*/  SHF.L.U32 R125, R124, 0x10, RZ ;  /* 0x000000107c7d7819 */ /* 0x000fe400000006ff */
[----:B------:R-:W-:-:S03]  /*3390*/  SHF.L.U32 R124, R129, 0x10, RZ ;  /* 0x00000010817c7819 */ /* 0x000fc600000006ff */
[----:B------:R-:W-:Y:S01]  /*33a0*/  FFMA.FTZ R239, R126, R239, R125 ;  /* 0x000000ef7eef7223 */ /* 0x000fe2000001007d */
[----:B------:R-:W-:Y:S02]  /*33b0*/  IMAD.U32 R125, R117, 0x10000, RZ ;  /* 0x00010000757d7824 */ /* 0x000fe400078e00ff */
[----:B------:R-:W-:Y:S01]  /*33c0*/  FMUL.FTZ R124, R124, R201 ;  /* 0x000000c97c7c7220 */ /* 0x000fe20000410000 */
[----:B------:R-:W-:-:S03]  /*33d0*/  SHF.L.U32 R126, R130, 0x10, RZ ;  /* 0x00000010827e7819 */ /* 0x000fc600000006ff */
[----:B------:R-:W-:Y:S01]  /*33e0*/  FFMA.FTZ R130, R124, R125, R127 ;  /* 0x0000007d7c827223 */ /* 0x000fe2000001007f */
[----:B------:R-:W-:Y:S01]  /*33f0*/  SHF.L.U32 R125, R118, 0x10, RZ ;  /* 0x00000010767d7819 */ /* 0x000fe200000006ff */
[----:B------:R-:W-:Y:S01]  /*3400*/  FMUL.FTZ R126, R126, R201 ;  /* 0x000000c97e7e7220 */ /* 0x000fe20000410000 */
[----:B------:R-:W-:Y:S02]  /*3410*/  SHF.L.U32 R127, R122, 0x10, RZ ;  /* 0x000000107a7f7819 */ /* 0x000fe400000006ff */
[----:B------:R-:W-:-:S03]  /*3420*/  SHF.L.U32 R124, R131, 0x10, RZ ;  /* 0x00000010837c7819 */ /* 0x000fc600000006ff */
[----:B------:R-:W-:Y:S01]  /*3430*/  FFMA.FTZ R240, R126, R125, R127 ;  /* 0x0000007d7ef07223 */ /* 0x000fe2000001007f */
[----:B------:R-:W-:Y:S01]  /*3440*/  SHF.L.U32 R125, R119, 0x10, RZ ;  /* 0x00000010777d7819 */ /* 0x000fe200000006ff */
[----:B------:R-:W-:Y:S01]  /*3450*/  FMUL.FTZ R124, R124, R201 ;  /* 0x000000c97c7c7220 */ /* 0x000fe20000410000 */
[----:B------:R-:W-:Y:S02]  /*3460*/  SHF.L.U32 R127, R123, 0x10, RZ ;  /* 0x000000107b7f7819 */ /* 0x000fe400000006ff */
[----:B------:R-:W-:-:S03]  /*3470*/  F2FP.BF16.F32.PACK_AB R126, R241, R240 ;  /* 0x000000f0f17e723e */ /* 0x000fc600000010ff */
        /* <DEDUP_REMOVED lines=8> */
.L_x_232:
[----:B-1---5:R-:W-:Y:S01]  /*3500*/  PRMT R124, R128, 0x7632, R124 ;  /* 0x00007632807c7816 */ /* 0x022fe2000000007c */
[C---:B------:R-:W-:Y:S01]  /*3510*/  IMAD.U32 R240, R130.reuse, 0x10000, RZ ;  /* 0x0001000082f07824 */ /* 0x040fe200078e00ff */
[----:B------:R-:W-:Y:S02]  /*3520*/  PRMT R127, R130, 0x7632, R127 ;  /* 0x00007632827f7816 */ /* 0x000fe4000000007f */
[----:B------:R-:W-:Y:S01]  /*3530*/  SHF.L.U32 R124, R124, 0x10, RZ ;  /* 0x000000107c7c7819 */ /* 0x000fe200000006ff */
[-C--:B------:R-:W-:Y:S01]  /*3540*/  FMUL.FTZ R240, R240, R201.reuse ;  /* 0x000000c9f0f07220 */ /* 0x080fe20000410000 */
[C---:B------:R-:W-:Y:S02]  /*3550*/  PRMT R125, R129.reuse, 0x7632, R125 ;  /* 0x00007632817d7816 */ /* 0x040fe4000000007d */
[----:B------:R-:W-:Y:S01]  /*3560*/  SHF.L.U32 R244, R128, 0x10, RZ ;  /* 0x0000001080f47819 */ /* 0x000fe200000006ff */
[----:B------:R-:W-:Y:S01]  /*3570*/  FMUL.FTZ R245, R124, R201 ;  /* 0x000000c97cf57220 */ /* 0x000fe20000410000 */
[----:B------:R-:W-:-:S02]  /*3580*/  SHF.L.U32 R126, R129, 0x10, RZ ;  /* 0x00000010817e7819 */ /* 0x000fc400000006ff */
[----:B------:R-:W-:Y:S01]  /*3590*/  SHF.L.U32 R130, R127, 0x10, RZ ;  /* 0x000000107f827819 */ /* 0x000fe200000006ff */
[-C--:B------:R-:W-:Y:S01]  /*35a0*/  FMUL.FTZ R244, R244, R201.reuse ;  /* 0x000000c9f4f47220 */ /* 0x080fe20000410000 */
[----:B------:R-:W-:Y:S01]  /*35b0*/  PRMT R129, R131, 0x7632, R129 ;  /* 0x0000763283817816 */ /* 0x000fe20000000081 */
        /* <DEDUP_REMOVED lines=15> */
[----:B------:R-:W-:Y:S01]  /*36b0*/  FMUL.FTZ R248, R248, R201 ;  /* 0x000000c9f8f87220 */ /* 0x000fe20000410000 */
[----:B------:R-:W-:Y:S01]  /*36c0*/  SHF.L.U32 R239, R28, 0x10, RZ ;  /* 0x000000101cef7819 */ /* 0x000fe200000006ff */
[----:B------:R-:W-:Y:S01]  /*36d0*/  IMAD.U32 R126, R26, 0x10000, RZ ;  /* 0x000100001a7e7824 */ /* 0x000fe200078e00ff */
        /* <DEDUP_REMOVED lines=10> */
.L_x_233:
[----:B------:R-:W-:Y:S01]  /*3780*/  FADD.FTZ R128, RZ, R142 ;  /* 0x0000008eff807221 */ /* 0x000fe20000010000 */
[----:B------:R-:W-:Y:S01]  /*3790*/  IMAD.WIDE.U32 R246, R238, 0x10, R246 ;  /* 0x00000010eef67825 */ /* 0x000fe200078e00f6 */
[----:B------:R-:W-:Y:S01]  /*37a0*/  LOP3.LUT P1, RZ, R188, 0x1f, RZ, 0xc0, !PT ;  /* 0x0000001fbcff7812 */ /* 0x000fe2000782c0ff */
[----:B------:R-:W-:Y:S02]  /*37b0*/  BSSY.RECONVERGENT B0, `(.L_x_234) ;  /* 0x00000c6000007945 */ /* 0x000fe40003800200 */
        /* <DEDUP_REMOVED lines=71> */
[----:B------:R-:W-:Y:S01]  /*3c30*/  FFMA.FTZ R129, R250, R250, R129 ;  /* 0x000000fafa817223 */ /* 0x000fe20000010081 */
[----:B------:R-:W-:-:S04]  /*3c40*/  FADD.FTZ R250, -R128, R140 ;  /* 0x0000008c80fa7221 */ /* 0x000fc80000010100 */
        /* <DEDUP_REMOVED lines=124> */
.L_x_235:
[----:B------:R-:W-:Y:S05]  /*4410*/  BSYNC.RECONVERGENT B0 ;  /* 0x0000000000007941 */ /* 0x000fea0003800200 */
.L_x_234:
[----:B0-----:R-:W-:Y:S01]  /*4420*/  LOP3.LUT R124, R188, 0x1f, RZ, 0xc0, !PT ;  /* 0x0000001fbc7c7812 */ /* 0x001fe200078ec0ff */
[----:B------:R-:W-:Y:S01]  /*4430*/  BAR.SYNC.DEFER_BLOCKING 0x0 ;  /* 0x0000000000007b1d */ /* 0x000fe20000010000 */
[----:B------:R-:W-:Y:S02]  /*4440*/  MOV R131, RZ ;  /* 0x000000ff00837202 */ /* 0x000fe40000000f00 */
[----:B------:R-:W-:Y:S02]  /*4450*/  ISETP.GT.U32.AND P1, PT, R124, 0x3, PT ;  /* 0x000000037c00780c */ /* 0x000fe40003f24070 */
[----:B------:R-:W-:Y:S01]  /*4460*/  CS2R R124, SRZ ;  /* 0x00000000007c7805 */ /* 0x000fe2000001ff00 */
[----:B------:R-:W-:Y:S10]  /*4470*/  BSSY.RECONVERGENT B0, `(.L_x_236) ;  /* 0x000000a000007945 */ /* 0x000ff40003800200 */
[----:B------:R-:W-:Y:S05]  /*4480*/  @P1 BRA `(.L_x_237) ;  /* 0x0000000000201947 */ /* 0x000fea0003800000 */
[----:B------:R-:W0:Y:S01]  /*4490*/  S2UR UR5, SR_CgaCtaId ;  /* 0x00000000000579c3 */ /* 0x000e220000008800 */
[----:B------:R-:W-:Y:S01]  /*44a0*/  UMOV UR4, 0x400 ;  /* 0x0000040000047882 */ /* 0x000fe20000000000 */
[----:B------:R-:W-:Y:S01]  /*44b0*/  SHF.L.U32 R124, R188, 0x3, RZ ;  /* 0x00000003bc7c7819 */ /* 0x000fe200000006ff */
[----:B------:R-:W-:-:S03]  /*44c0*/  HFMA2 R131, -RZ, RZ, 0, 0.0001068115234375 ;  /* 0x00000700ff837431 */ /* 0x000fc600000001ff */
[----:B------:R-:W-:Y:S01]  /*44d0*/  LOP3.LUT R124, R124, 0xf8, RZ, 0xc0, !PT ;  /* 0x000000f87c7c7812 */ /* 0x000fe200078ec0ff */
[----:B0-----:R-:W-:-:S04]  /*44e0*/  ULEA UR4, UR5, UR4, 0x18 ;  /* 0x0000000405047291 */ /* 0x001fc8000f8ec0ff */
[----:B------:R-:W-:-:S09]  /*44f0*/  @UP0 UIADD3 UR4, UPT, UPT, UR4, 0x20, URZ ;  /* 0x0000002004040890 */ /* 0x000fd2000fffe0ff */
[----:B------:R-:W0:Y:S03]  /*4500*/  LDS.64 R124, [R124+UR4] ;  /* 0x000000047c7c7984 */ /* 0x000e260008000a00 */
.L_x_237:
[----:B------:R-:W-:Y:S05]  /*4510*/  BSYNC.RECONVERGENT B0 ;  /* 0x0000000000007941 */ /* 0x000fea0003800200 */
.L_x_236:
[----:B------:R-:W1:Y:S01]  /*4520*/  SHFL.DOWN PT, R128, R131, 0x2, 0x1f ;  /* 0x08401f0083807f89 */ /* 0x000e6200000e0000 */
[----:B------:R-:W-:Y:S01]  /*4530*/  I2FP.F32.U32 R247, R131 ;  /* 0x0000008300f77245 */ /* 0x000fe20000201000 */
[----:B------:R-:W-:Y:S01]  /*4540*/  UPLOP3.LUT UP0, UPT, UPT, UPT, UP0, 0x40, 0x4 ;  /* 0x000000000004789c */ /* 0x000fe20003f0e800 */
[----:B------:R-:W-:Y:S01]  /*4550*/  ISETP.NE.AND P2, PT, R188, RZ, PT ;  /* 0x000000ffbc00720c */ /* 0x000fe20003f45270 */
[----:B0-----:R-:W0:Y:S01]  /*4560*/  SHFL.DOWN PT, R201, R124, 0x2, 0x1f ;  /* 0x08401f007cc97f89 */ /* 0x001e2200000e0000 */
[----:B------:R-:W-:-:S03]  /*4570*/  ISETP.NE.AND P1, PT, RZ, UR11, PT ;  /* 0x0000000bff007c0c */ /* 0x000fc6000bf25270 */
[----:B------:R-:W2:Y:S01]  /*4580*/  SHFL.DOWN PT, R248, R125, 0x2, 0x1f ;  /* 0x08401f007df87f89 */ /* 0x000ea200000e0000 */
[----:B-1----:R-:W-:Y:S02]  /*4590*/  IADD3 R127, PT, PT, R128, R131, RZ ;  /* 0x00000083807f7210 */ /* 0x002fe40007ffe0ff */
[----:B------:R-:W-:Y:S02]  /*45a0*/  I2FP.F32.S32 R129, R128 ;  /* 0x0000008000817245 */ /* 0x000fe40000201400 */
[----:B------:R-:W-:-:S03]  /*45b0*/  I2FP.F32.S32 R126, R127 ;  /* 0x0000007f007e7245 */ /* 0x000fc60000201400 */
[C---:B0-----:R-:W-:Y:S01]  /*45c0*/  FMUL.FTZ R246, R201.reuse, R129 ;  /* 0x00000081c9f67220 */ /* 0x041fe20000410000 */
[----:B------:R-:W0:Y:S01]  /*45d0*/  MUFU.RCP R128, R126 ;  /* 0x0000007e00807308 */ /* 0x000e220000001000 */
[----:B------:R-:W-:Y:S01]  /*45e0*/  FADD.FTZ R201, -R201, R124 ;  /* 0x0000007cc9c97221 */ /* 0x000fe20000010100 */
[----:B--2---:R-:W-:Y:S01]  /*45f0*/  FADD.FTZ R125, R248, R125 ;  /* 0x0000007df87d7221 */ /* 0x004fe20000010000 */
[----:B------:R-:W-:Y:S02]  /*4600*/  FFMA.FTZ R249, R247, R124, R246 ;  /* 0x0000007cf7f97223 */ /* 0x000fe400000100f6 */
[----:B------:R-:W1:Y:S01]  /*4610*/  SHFL.DOWN PT, R246, R127, 0x1, 0x1f ;  /* 0x08201f007ff67f89 */ /* 0x000e6200000e0000 */
[----:B------:R-:W-:-:S04]  /*4620*/  FMUL.FTZ R201, R201, R201 ;  /* 0x000000c9c9c97220 */ /* 0x000fc80000410000 */
[----:B------:R-:W-:-:S04]  /*4630*/  FMUL.FTZ R124, R201, R247 ;  /* 0x000000f7c97c7220 */ /* 0x000fc80000410000 */
[----:B------:R-:W-:Y:S01]  /*4640*/  FMUL.FTZ R129, R124, R129 ;  /* 0x000000817c817220 */ /* 0x000fe20000410000 */
[----:B0-----:R-:W-:-:S03]  /*4650*/  FMUL.FTZ R131, R128, R249 ;  /* 0x000000f980837220 */ /* 0x001fc60000410000 */
[----:B------:R-:W-:Y:S02]  /*4660*/  FFMA.FTZ R128, R128, R129, R125 ;  /* 0x0000008180807223 */ /* 0x000fe4000001007d */
[----:B------:R-:W0:Y:S04]  /*4670*/  SHFL.DOWN PT, R124, R131, 0x1, 0x1f ;  /* 0x08201f00837c7f89 */ /* 0x000e2800000e0000 */
[----:B------:R-:W2:Y:S01]  /*4680*/  SHFL.DOWN PT, R125, R128, 0x1, 0x1f ;  /* 0x08201f00807d7f89 */ /* 0x000ea200000e0000 */
[-C--:B-1----:R-:W-:Y:S02]  /*4690*/  IADD3 R129, PT, PT, R127, R246.reuse, RZ ;  /* 0x000000f67f817210 */ /* 0x082fe40007ffe0ff */
[----:B------:R-:W-:Y:S02]  /*46a0*/  I2FP.F32.S32 R246, R246 ;  /* 0x000000f600f67245 */ /* 0x000fe40000201400 */
[----:B------:R-:W-:-:S04]  /*46b0*/  I2FP.F32.S32 R129, R129 ;  /* 0x0000008100817245 */ /* 0x000fc80000201400 */
[----:B------:R-:W1:Y:S01]  /*46c0*/  MUFU.RCP R127, R129 ;  /* 0x00000081007f7308 */ /* 0x000e620000001000 */
[----:B0-----:R-:W-:Y:S01]  /*46d0*/  FADD.FTZ R201, R131, -R124 ;  /* 0x8000007c83c97221 */ /* 0x001fe20000010000 */
[----:B------:R-:W-:-:S03]  /*46e0*/  FMUL.FTZ R247, R124, R246 ;  /* 0x000000f67cf77220 */ /* 0x000fc60000410000 */
[----:B------:R-:W-:Y:S01]  /*46f0*/  FMUL.FTZ R201, R201, R201 ;  /* 0x000000c9c9c97220 */ /* 0x000fe20000410000 */
[----:B--2---:R-:W-:-:S03]  /*4700*/  FADD.FTZ R124, R128, R125 ;  /* 0x0000007d807c7221 */ /* 0x004fc60000010000 */
[C---:B------:R-:W-:Y:S01]  /*4710*/  FMUL.FTZ R201, R126.reuse, R201 ;  /* 0x000000c97ec97220 */ /* 0x040fe20000410000 */
[----:B------:R-:W-:-:S03]  /*4720*/  FFMA.FTZ R126, R126, R131, R247 ;  /* 0x000000837e7e7223 */ /* 0x000fc600000100f7 */
[----:B------:R-:W-:Y:S01]  /*4730*/  FMUL.FTZ R201, R201, R246 ;  /* 0x000000f6c9c97220 */ /* 0x000fe20000410000 */
[----:B-1----:R-:W-:-:S03]  /*4740*/  FMUL.FTZ R126, R127, R126 ;  /* 0x0000007e7f7e7220 */ /* 0x002fc60000410000 */
[----:B------:R-:W-:Y:S02]  /*4750*/  FFMA.FTZ R201, R127, R201, R124 ;  /* 0x000000c97fc97223 */ /* 0x000fe4000001007c */
[----:B------:R0:W1:Y:S01]  /*4760*/  SHFL.IDX PT, R247, R126, RZ, 0x1f ;  /* 0x00001fff7ef77589 */ /* 0x00006200000e0000 */
[----:B------:R-:W2:Y:S03]  /*4770*/  LDC R127, c[0x0][0x448] ;  /* 0x00011200ff7f7b82 */ /* 0x000ea60000000800 */
[----:B------:R3:W2:Y:S01]  /*4780*/  SHFL.IDX PT, R246, R201, RZ, 0x1f ;  /* 0x00001fffc9f67589 */ /* 0x0006a200000e0000 */
[----:B0-----:R-:W-:-:S04]  /*4790*/  SHF.L.U32 R126, R36, 0x10, RZ ;  /* 0x00000010247e7819 */ /* 0x001fc800000006ff */
[----:B------:R-:W0:Y:S01]  /*47a0*/  @!P2 LDC.64 R124, c[0x0][0x3c0] ;  /* 0x0000f000ff7cab82 */ /* 0x000e220000000a00 */
[----:B---3--:R-:W-:Y:S01]  /*47b0*/  SHF.L.U32 R201, R65, 0x10, RZ ;  /* 0x0000001041c97819 */ /* 0x008fe200000006ff */
[----:B-1----:R-:W-:Y:S01]  /*47c0*/  FMUL.FTZ R128, R247, R247 ;  /* 0x000000f7f7807220 */ /* 0x002fe20000410000 */
[----:B--2---:R-:W-:-:S04]  /*47d0*/  FFMA.FTZ R127, R246, UR12, R127 ;  /* 0x0000000cf67f7c23 */ /* 0x004fc8000801007f */
[----:B------:R-:W-:Y:S01]  /*47e0*/  FSEL R128, R128, RZ, P1 ;  /* 0x000000ff80807208 */ /* 0x000fe20000800000 */
[----:B0-----:R-:W-:-:S04]  /*47f0*/  @!P2 IMAD.WIDE R124, R196, 0x4, R124 ;  /* 0x00000004c47ca825 */ /* 0x001fc800078e027c */
[----:B------:R-:W-:Y:S01]  /*4800*/  FADD.FTZ R127, R127, R128 ;  /* 0x000000807f7f7221 */ /* 0x000fe20000010000 */
[----:B------:R-:W-:-:S03]  /*4810*/  FSEL R128, R247, RZ, !P1 ;  /* 0x000000fff7807208 */ /* 0x000fc60004800000 */
[----:B------:R0:W1:Y:S01]  /*4820*/  MUFU.RSQ R129, R127 ;  /* 0x0000007f00817308 */ /* 0x0000620000001400 */
[----:B------:R2:W-:Y:S01]  /*4830*/  @!P2 STG.E desc[UR6][R124.64], R247 ;  /* 0x000000f77c00a986 */ /* 0x0005e2000c101906 */
[C---:B------:R-:W-:Y:S01]  /*4840*/  FADD.FTZ R140, -R128.reuse, R140 ;  /* 0x0000008c808c7221 */ /* 0x040fe20000010100 */
[C---:B------:R-:W-:Y:S01]  /*4850*/  FADD.FTZ R142, -R128.reuse, R142 ;  /* 0x0000008e808e7221 */ /* 0x040fe20000010100 */
[C---:B------:R-:W-:Y:S01]  /*4860*/  FADD.FTZ R138, -R128.reuse, R138 ;  /* 0x0000008a808a7221 */ /* 0x040fe20000010100 */
[C---:B------:R-:W-:Y:S01]  /*4870*/  FADD.FTZ R136, -R128.reuse, R136 ;  /* 0x0000008880887221 */ /* 0x040fe20000010100 */
[C---:B------:R-:W-:Y:S01]  /*4880*/  FADD.FTZ R202, -R128.reuse, R202 ;  /* 0x000000ca80ca7221 */ /* 0x040fe20000010100 */
[C---:B------:R-:W-:Y:S01]  /*4890*/  FADD.FTZ R200, -R128.reuse, R200 ;  /* 0x000000c880c87221 */ /* 0x040fe20000010100 */
[C---:B------:R-:W-:Y:S01]  /*48a0*/  FADD.FTZ R198, -R128.reuse, R198 ;  /* 0x000000c680c67221 */ /* 0x040fe20000010100 */
[----:B0-----:R-:W-:Y:S01]  /*48b0*/  SHF.L.U32 R127, R37, 0x10, RZ ;  /* 0x00000010257f7819 */ /* 0x001fe200000006ff */
[C---:B------:R-:W-:Y:S01]  /*48c0*/  FADD.FTZ R180, -R128.reuse, R180 ;  /* 0x000000b480b47221 */ /* 0x040fe20000010100 */
[C---:B------:R-:W-:Y:S01]  /*48d0*/  FADD.FTZ R210, -R128.reuse, R210 ;  /* 0x000000d280d27221 */ /* 0x040fe20000010100 */
[C---:B------:R-:W-:Y:S01]  /*48e0*/  FADD.FTZ R208, -R128.reuse, R208 ;  /* 0x000000d080d07221 */ /* 0x040fe20000010100 */
[----:B--2---:R-:W-:Y:S01]  /*48f0*/  FADD.FTZ R124, -R128, R137 ;  /* 0x00000089807c7221 */ /* 0x004fe20000010100 */
[----:B------:R-:W-:Y:S01]  /*4900*/  IMAD.U32 R125, R32, 0x10000, RZ ;  /* 0x00010000207d7824 */ /* 0x000fe200078e00ff */
[----:B------:R-:W0:Y:S01]  /*4910*/  LDC.64 R246, c[0x0][0x428] ;  /* 0x00010a00fff67b82 */ /* 0x000e220000000a00 */
[----:B------:R-:W-:Y:S01]  /*4920*/  SHF.L.U32 R137, R35, 0x10, RZ ;  /* 0x0000001023897819 */ /* 0x000fe200000006ff */
[----:B------:R-:W-:Y:S01]  /*4930*/  FADD.FTZ R206, -R128, R206 ;  /* 0x000000ce80ce7221 */ /* 0x000fe20000010100 */
[C---:B-1----:R-:W-:Y:S01]  /*4940*/  FMUL.FTZ R140, R129.reuse, R140 ;  /* 0x0000008c818c7220 */ /* 0x042fe20000410000 */
[C---:B------:R-:W-:Y:S01]  /*4950*/  FMUL.FTZ R131, R129.reuse, R142 ;  /* 0x0000008e81837220 */ /* 0x040fe20000410000 */
[----:B------:R-:W-:Y:S01]  /*4960*/  SHF.L.U32 R142, R64, 0x10, RZ ;  /* 0x00000010408e7819 */ /* 0x000fe200000006ff */
[----:B------:R-:W-:Y:S01]  /*4970*/  FMUL.FTZ R124, R129, R124 ;  /* 0x0000007c817c7220 */ /* 0x000fe20000410000 */
[----:B------:R-:W-:Y:S01]  /*4980*/  FFMA.FTZ R140, R140, R127, R201 ;  /* 0x0000007f8c8c7223 */ /* 0x000fe200000100c9 */
[----:B------:R-:W-:Y:S01]  /*4990*/  SHF.L.U32 R201, R31, 0x10, RZ ;  /* 0x000000101fc97819 */ /* 0x000fe200000006ff */
[----:B------:R-:W-:Y:S01]  /*49a0*/  FMUL.FTZ R202, R129, R202 ;  /* 0x000000ca81ca7220 */ /* 0x000fe20000410000 */
[----:B------:R-:W-:Y:S01]  /*49b0*/  FFMA.FTZ R131, R131, R126, R142 ;  /* 0x0000007e83837223 */ /* 0x000fe2000001008e */
[----:B------:R-:W-:Y:S01]  /*49c0*/  SHF.L.U32 R127, R66, 0x10, RZ ;  /* 0x00000010427f7819 */ /* 0x000fe200000006ff */
[----:B------:R-:W-:Y:S01]  /*49d0*/  FMUL.FTZ R126, R129, R138 ;  /* 0x0000008a817e7220 */ /* 0x000fe20000410000 */
[----:B------:R-:W-:Y:S01]  /*49e0*/  FFMA.FTZ R201, R124, R201, R125 ;  /* 0x000000c97cc97223 */ /* 0x000fe2000001007d */
[----:B------:R-:W-:Y:S01]  /*49f0*/  SHF.L.U32 R125, R38, 0x10, RZ ;  /* 0x00000010267d7819 */ /* 0x000fe200000006ff */
[C---:B------:R-:W-:Y:S01]  /*4a00*/  FADD.FTZ R124, -R128.reuse, R139 ;  /* 0x0000008b807c7221 */ /* 0x040fe20000010100 */
[----:B------:R-:W-:Y:S01]  /*4a10*/  SHF.L.U32 R139, R33, 0x10, RZ ;  /* 0x00000010218b7819 */ /* 0x000fe200000006ff */
[----:B------:R-:W-:Y:S01]  /*4a20*/  FADD.FTZ R138, -R128, R135 ;  /* 0x00000087808a7221 */ /* 0x000fe20000010100 */
[----:B------:R-:W-:Y:S01]  /*4a30*/  SHF.L.U32 R135, R30, 0x10, RZ ;  /* 0x000000101e877819 */ /* 0x000fe200000006ff */
[----:B------:R-:W-:Y:S01]  /*4a40*/  FFMA.FTZ R126, R126, R125, R127 ;  /* 0x0000007d7e7e7223 */ /* 0x000fe2000001007f */
[----:B------:R-:W-:Y:S01]  /*4a50*/  SHF.L.U32 R125, R34, 0x10, RZ ;  /* 0x00000010227d7819 */ /* 0x000fe200000006ff */
[C---:B------:R-:W-:Y:S01]  /*4a60*/  FMUL.FTZ R124, R129.reuse, R124 ;  /* 0x0000007c817c7220 */ /* 0x040fe20000410000 */
[----:B------:R-:W-:Y:S01]  /*4a70*/  FMUL.FTZ R127, R129, R136 ;  /* 0x00000088817f7220 */ /* 0x000fe20000410000 */
[----:B------:R-:W-:Y:S01]  /*4a80*/  SHF.L.U32 R136, R67, 0x10, RZ ;  /* 0x0000001043887819 */ /* 0x000fe200000006ff */
[----:B------:R-:W-:Y:S01]  /*4a90*/  FMUL.FTZ R138, R129, R138 ;  /* 0x0000008a818a7220 */ /* 0x000fe20000410000 */
[----:B------:R-:W-:Y:S01]  /*4aa0*/  FFMA.FTZ R139, R124, R139, R125 ;  /* 0x0000008b7c8b7223 */ /* 0x000fe2000001007d */
[----:B------:R-:W-:Y:S01]  /*4ab0*/  SHF.L.U32 R124, R39, 0x10, RZ ;  /* 0x00000010277c7819 */ /* 0x000fe200000006ff */
[C---:B------:R-:W-:Y:S01]  /*4ac0*/  FADD.FTZ R204, -R128.reuse, R204 ;  /* 0x000000cc80cc7221 */ /* 0x040fe20000010100 */
[C---:B------:R-:W-:Y:S01]  /*4ad0*/  FADD.FTZ R220, -R128.reuse, R220 ;  /* 0x000000dc80dc7221 */ /* 0x040fe20000010100 */
[C---:B------:R-:W-:Y:S01]  /*4ae0*/  FADD.FTZ R218, -R128.reuse, R218 ;  /* 0x000000da80da7221 */ /* 0x040fe20000010100 */
[----:B------:R-:W-:Y:S01]  /*4af0*/  F2FP.BF16.F32.PACK_AB R126, R139, R126 ;  /* 0x0000007e8b7e723e */ /* 0x000fe200000010ff */
[----:B------:R-:W-:Y:S01]  /*4b00*/  FFMA.FTZ R127, R127, R124, R136 ;  /* 0x0000007c7f7f7223 */ /* 0x000fe20000010088 */
[----:B------:R-:W-:Y:S01]  /*4b10*/  FADD.FTZ R136, -R128, R141 ;  /* 0x0000008d80887221 */ /* 0x000fe20000010100 */
[----:B------:R-:W1:Y:S01]  /*4b20*/  @!P2 LDC.64 R124, c[0x0][0x3c8] ;  /* 0x0000f200ff7cab82 */ /* 0x000e620000000a00 */
[----:B------:R-:W-:Y:S01]  /*4b30*/  SHF.L.U32 R141, R144, 0x10, RZ ;  /* 0x00000010908d7819 */ /* 0x000fe200000006ff */
[C---:B------:R-:W-:Y:S01]  /*4b40*/  FADD.FTZ R216, -R128.reuse, R216 ;  /* 0x000000d880d87221 */ /* 0x040fe20000010100 */
[C---:B------:R-:W-:Y:S01]  /*4b50*/  FMUL.FTZ R136, R129.reuse, R136 ;  /* 0x0000008881887220 */ /* 0x040fe20000410000 */
[C---:B------:R-:W-:Y:S01]  /*4b60*/  FADD.FTZ R214, -R128.reuse, R214 ;  /* 0x000000d680d67221 */ /* 0x040fe20000010100 */
[C---:B------:R-:W-:Y:S01]  /*4b70*/  FADD.FTZ R228, -R128.reuse, R228 ;  /* 0x000000e480e47221 */ /* 0x040fe20000010100 */
[----:B------:R-:W-:Y:S01]  /*4b80*/  FADD.FTZ R226, -R128, R226 ;  /* 0x000000e280e27221 */ /* 0x000fe20000010100 */
[----:B------:R-:W-:Y:S01]  /*4b90*/  FFMA.FTZ R142, R136, R137, R141 ;  /* 0x00000089888e7223 */ /* 0x000fe2000001008d */
[----:B------:R-:W-:Y:S01]  /*4ba0*/  SHF.L.U32 R141, R156, 0x10, RZ ;  /* 0x000000109c8d7819 */ /* 0x000fe200000006ff */
[C---:B------:R-:W-:Y:S01]  /*4bb0*/  FADD.FTZ R224, -R128.reuse, R224 ;  /* 0x000000e080e07221 */ /* 0x040fe20000010100 */
[C---:B------:R-:W-:Y:S01]  /*4bc0*/  FADD.FTZ R222, -R128.reuse, R222 ;  /* 0x000000de80de7221 */ /* 0x040fe20000010100 */
[----:B------:R-:W-:Y:S01]  /*4bd0*/  FADD.FTZ R234, -R128, R234 ;  /* 0x000000ea80ea7221 */ /* 0x000fe20000010100 */
[----:B------:R-:W-:Y:S01]  /*4be0*/  F2FP.BF16.F32.PACK_AB R127, R142, R127 ;  /* 0x0000007f8e7f723e */ /* 0x000fe200000010ff */
[C---:B------:R-:W-:Y:S01]  /*4bf0*/  FADD.FTZ R142, -R128.reuse, R199 ;  /* 0x000000c7808e7221 */ /* 0x040fe20000010100 */
[C---:B------:R-:W-:Y:S01]  /*4c00*/  FMUL.FTZ R199, R129.reuse, R204 ;  /* 0x000000cc81c77220 */ /* 0x040fe20000410000 */
[C---:B------:R-:W-:Y:S01]  /*4c10*/  FADD.FTZ R204, -R128.reuse, R215 ;  /* 0x000000d780cc7221 */ /* 0x040fe20000010100 */
[C---:B------:R-:W-:Y:S01]  /*4c20*/  FMUL.FTZ R215, R129.reuse, R222 ;  /* 0x000000de81d77220 */ /* 0x040fe20000410000 */
[----:B------:R-:W-:Y:S01]  /*4c30*/  FMUL.FTZ R142, R129, R142 ;  /* 0x0000008e818e7220 */ /* 0x000fe20000410000 */
[C---:B------:R-:W-:Y:S01]  /*4c40*/  FADD.FTZ R232, -R128.reuse, R232 ;  /* 0x000000e880e87221 */ /* 0x040fe20000010100 */
[C---:B------:R-:W-:Y:S01]  /*4c50*/  FADD.FTZ R230, -R128.reuse, R230 ;  /* 0x000000e680e67221 */ /* 0x040fe20000010100 */
[C---:B------:R-:W-:Y:S01]  /*4c60*/  FADD.FTZ R236, -R128.reuse, R236 ;  /* 0x000000ec80ec7221 */ /* 0x040fe20000010100 */
[C---:B------:R-:W-:Y:S01]  /*4c70*/  FADD.FTZ R244, -R128.reuse, R244 ;  /* 0x000000f480f47221 */ /* 0x040fe20000010100 */
[C---:B------:R-:W-:Y:S01]  /*4c80*/  FADD.FTZ R130, -R128.reuse, R130 ;  /* 0x0000008280827221 */ /* 0x040fe20000010100 */
[----:B------:R-:W-:Y:S01]  /*4c90*/  FADD.FTZ R240, -R128, R240 ;  /* 0x000000f080f07221 */ /* 0x000fe20000010100 */
[----:B-1----:R-:W-:Y:S01]  /*4ca0*/  @!P2 IMAD.WIDE R136, R196, 0x4, R124 ;  /* 0x00000004c488a825 */ /* 0x002fe200078e027c */
[----:B------:R-:W-:-:S03]  /*4cb0*/  SHF.L.U32 R125, R29, 0x10, RZ ;  /* 0x000000101d7d7819 */ /* 0x000fc600000006ff */
[----:B------:R-:W-:Y:S01]  /*4cc0*/  FMUL.FTZ R130, R129, R130 ;  /* 0x0000008281827220 */ /* 0x000fe20000410000 */
[----:B------:R-:W-:Y:S01]  /*4cd0*/  FADD.FTZ R242, -R128, R242 ;  /* 0x000000f280f27221 */ /* 0x000fe20000010100 */
[----:B------:R1:W-:Y:S01]  /*4ce0*/  @!P2 STG.E desc[UR6][R136.64], R129 ;  /* 0x000000818800a986 */ /* 0x0003e2000c101906 */
[----:B------:R-:W-:Y:S01]  /*4cf0*/  FFMA.FTZ R124, R138, R125, R135 ;  /* 0x0000007d8a7c7223 */ /* 0x000fe20000010087 */
[----:B0-----:R-:W-:Y:S01]  /*4d00*/  IMAD.WIDE.U32 R138, R133, 0x10, R246 ;  /* 0x00000010858a7825 */ /* 0x001fe200078e00f6 */
[----:B------:R-:W-:-:S03]  /*4d10*/  F2FP.BF16.F32.PACK_AB R125, R201, R140 ;  /* 0x0000008cc97d723e */ /* 0x000fc600000010ff */
[----:B------:R-:W-:Y:S01]  /*4d20*/  FADD.FTZ R140, -R128, R143 ;  /* 0x0000008f808c7221 */ /* 0x000fe20000010100 */
[----:B------:R-:W-:Y:S01]  /*4d30*/  SHF.L.U32 R135, R155, 0x10, RZ ;  /* 0x000000109b877819 */ /* 0x000fe200000006ff */
[----:B------:R-:W-:Y:S01]  /*4d40*/  IMAD.U32 R133, R68, 0x10000, RZ ;  /* 0x0001000044857824 */ /* 0x000fe200078e00ff */
[----:B------:R-:W-:Y:S01]  /*4d50*/  F2FP.BF16.F32.PACK_AB R124, R124, R131 ;  /* 0x000000837c7c723e */ /* 0x000fe200000010ff */
[C---:B------:R-:W-:Y:S01]  /*4d60*/  FMUL.FTZ R140, R129.reuse, R140 ;  /* 0x0000008c818c7220 */ /* 0x040fe20000410000 */
[----:B------:R-:W-:Y:S01]  /*4d70*/  SHF.L.U32 R131, R40, 0x10, RZ ;  /* 0x0000001028837819 */ /* 0x000fe200000006ff */
[C---:B------:R-:W-:Y:S01]  /*4d80*/  FMUL.FTZ R201, R129.reuse, R216 ;  /* 0x000000d881c97220 */ /* 0x040fe20000410000 */
[----:B------:R-:W-:Y:S01]  /*4d90*/  SHF.L.U32 R143, R158, 0x10, RZ ;  /* 0x000000109e8f7819 */ /* 0x000fe200000006ff */
[----:B------:R0:W-:Y:S01]  /*4da0*/  STG.E.128 desc[UR6][R138.64], R124 ;  /* 0x0000007c8a007986 */ /* 0x0001e2000c101d06 */
[----:B-1----:R-:W-:Y:S01]  /*4db0*/  FMUL.FTZ R137, R129, R200 ;  /* 0x000000c881897220 */ /* 0x002fe20000410000 */
[----:B------:R-:W-:Y:S01]  /*4dc0*/  FFMA.FTZ R136, R202, R131, R133 ;  /* 0x00000083ca887223 */ /* 0x000fe20000010085 */
[----:B------:R-:W-:Y:S01]  /*4dd0*/  SHF.L.U32 R131, R145, 0x10, RZ ;  /* 0x0000001091837819 */ /* 0x000fe200000006ff */
[----:B------:R-:W-:Y:S01]  /*4de0*/  FADD.FTZ R200, -R128, R209 ;  /* 0x000000d180c87221 */ /* 0x000fe20000010100 */
[----:B------:R-:W-:Y:S01]  /*4df0*/  SHF.L.U32 R133, R146, 0x10, RZ ;  /* 0x0000001092857819 */ /* 0x000fe200000006ff */
[C---:B------:R-:W-:Y:S01]  /*4e00*/  FADD.FTZ R202, -R128.reuse, R211 ;  /* 0x000000d380ca7221 */ /* 0x040fe20000010100 */
[C---:B------:R-:W-:Y:S01]  /*4e10*/  FMUL.FTZ R211, R129.reuse, R214 ;  /* 0x000000d681d37220 */ /* 0x040fe20000410000 */
[C---:B------:R-:W-:Y:S01]  /*4e20*/  FMUL.FTZ R200, R129.reuse, R200 ;  /* 0x000000c881c87220 */ /* 0x040fe20000410000 */
[C---:B------:R-:W-:Y:S01]  /*4e30*/  FADD.FTZ R214, -R128.reuse, R225 ;  /* 0x000000e180d67221 */ /* 0x040fe20000010100 */
[----:B------:R-:W-:Y:S01]  /*4e40*/  FMUL.FTZ R202, R129, R202 ;  /* 0x000000ca81ca7220 */ /* 0x000fe20000410000 */
[----:B------:R-:W-:Y:S01]  /*4e50*/  FADD.FTZ R216, -R128, R227 ;  /* 0x000000e380d87221 */ /* 0x000fe20000010100 */
[----:B------:R-:W-:-:S02]  /*4e60*/  SHF.L.U32 R209, R174, 0x10, RZ ;  /* 0x00000010aed17819 */ /* 0x000fc400000006ff */
[----:B------:R-:W-:Y:S02]  /*4e70*/  SHF.L.U32 R225, R189, 0x10, RZ ;  /* 0x00000010bde17819 */ /* 0x000fe400000006ff */
[----:B------:R-:W-:Y:S02]  /*4e80*/  SHF.L.U32 R227, R191, 0x10, RZ ;  /* 0x00000010bfe37819 */ /* 0x000fe400000006ff */
[----:B0-----:R-:W-:Y:S01]  /*4e90*/  SHF.L.U32 R124, R41, 0x10, RZ ;  /* 0x00000010297c7819 */ /* 0x001fe200000006ff */
[----:B------:R-:W-:Y:S01]  /*4ea0*/  FADD.FTZ R138, -R128, R181 ;  /* 0x000000b5808a7221 */ /* 0x000fe20000010100 */
[----:B------:R-:W-:Y:S01]  /*4eb0*/  SHF.L.U32 R126, R69, 0x10, RZ ;  /* 0x00000010457e7819 */ /* 0x000fe200000006ff */
[----:B------:R-:W-:Y:S01]  /*4ec0*/  FFMA.FTZ R125, R140, R131, R133 ;  /* 0x000000838c7d7223 */ /* 0x000fe20000010085 */
[----:B------:R-:W-:Y:S01]  /*4ed0*/  SHF.L.U32 R127, R147, 0x10, RZ ;  /* 0x00000010937f7819 */ /* 0x000fe200000006ff */
[----:B------:R-:W-:Y:S01]  /*4ee0*/  IMAD.U32 R140, R71, 0x10000, RZ ;  /* 0x00010000478c7824 */ /* 0x000fe200078e00ff */
[----:B------:R-:W-:Y:S01]  /*4ef0*/  SHF.L.U32 R131, R148, 0x10, RZ ;  /* 0x0000001094837819 */ /* 0x000fe200000006ff */
[----:B------:R-:W-:Y:S01]  /*4f00*/  FFMA.FTZ R137, R137, R124, R126 ;  /* 0x0000007c89897223 */ /* 0x000fe2000001007e */
[C---:B------:R-:W-:Y:S01]  /*4f10*/  FMUL.FTZ R126, R129.reuse, R138 ;  /* 0x0000008a817e7220 */ /* 0x040fe20000410000 */
[C---:B------:R-:W-:Y:S01]  /*4f20*/  FMUL.FTZ R138, R129.reuse, R198 ;  /* 0x000000c6818a7220 */ /* 0x040fe20000410000 */
[----:B------:R-:W-:Y:S01]  /*4f30*/  FADD.FTZ R124, -R128, R197 ;  /* 0x000000c5807c7221 */ /* 0x000fe20000010100 */
[----:B------:R-:W-:Y:S01]  /*4f40*/  SHF.L.U32 R133, R152, 0x10, RZ ;  /* 0x0000001098857819 */ /* 0x000fe200000006ff */
[----:B------:R-:W-:Y:S01]  /*4f50*/  FFMA.FTZ R126, R126, R127, R131 ;  /* 0x0000007f7e7e7223 */ /* 0x000fe20000010083 */
[----:B------:R-:W-:Y:S01]  /*4f60*/  SHF.L.U32 R127, R42, 0x10, RZ ;  /* 0x000000102a7f7819 */ /* 0x000fe200000006ff */
[C---:B------:R-:W-:Y:S01]  /*4f70*/  FMUL.FTZ R124, R129.reuse, R124 ;  /* 0x0000007c817c7220 */ /* 0x040fe20000410000 */
[----:B------:R-:W-:Y:S01]  /*4f80*/  SHF.L.U32 R131, R70, 0x10, RZ ;  /* 0x0000001046837819 */ /* 0x000fe200000006ff */
[----:B------:R-:W-:Y:S01]  /*4f90*/  FMUL.FTZ R139, R129, R180 ;  /* 0x000000b4818b7220 */ /* 0x000fe20000410000 */
[----:B------:R-:W-:-:S02]  /*4fa0*/  SHF.L.U32 R198, R154, 0x10, RZ ;  /* 0x000000109ac67819 */ /* 0x000fc400000006ff */
[----:B------:R-:W-:Y:S01]  /*4fb0*/  SHF.L.U32 R181, R162, 0x10, RZ ;  /* 0x00000010a2b57819 */ /* 0x000fe200000006ff */
[----:B------:R-:W-:Y:S01]  /*4fc0*/  FFMA.FTZ R138, R138, R127, R131 ;  /* 0x0000007f8a8a7223 */ /* 0x000fe20000010083 */
[----:B------:R-:W-:Y:S02]  /*4fd0*/  SHF.L.U32 R127, R149, 0x10, RZ ;  /* 0x00000010957f7819 */ /* 0x000fe400000006ff */
[----:B------:R-:W-:Y:S02]  /*4fe0*/  SHF.L.U32 R131, R150, 0x10, RZ ;  /* 0x0000001096837819 */ /* 0x000fe400000006ff */
[----:B------:R-:W-:Y:S02]  /*4ff0*/  SHF.L.U32 R197, R164, 0x10, RZ ;  /* 0x00000010a4c57819 */ /* 0x000fe400000006ff */
[----:B------:R-:W-:Y:S01]  /*5000*/  F2FP.BF16.F32.PACK_AB R137, R126, R137 ;  /* 0x000000897e89723e */ /* 0x000fe200000010ff */
[----:B------:R-:W-:Y:S01]  /*5010*/  FFMA.FTZ R127, R124, R127, R131 ;  /* 0x0000007f7c7f7223 */ /* 0x000fe20000010083 */
[----:B------:R-:W-:-:S02]  /*5020*/  SHF.L.U32 R131, R151, 0x10, RZ ;  /* 0x0000001097837819 */ /* 0x000fc400000006ff */
[----:B------:R-:W-:Y:S02]  /*5030*/  SHF.L.U32 R124, R43, 0x10, RZ ;  /* 0x000000102b7c7819 */ /* 0x000fe400000006ff */
[----:B------:R-:W-:Y:S01]  /*5040*/  F2FP.BF16.F32.PACK_AB R138, R127, R138 ;  /* 0x0000008a7f8a723e */ /* 0x000fe200000010ff */
[----:B------:R-:W-:Y:S01]  /*5050*/  FFMA.FTZ R180, R142, R131, R133 ;  /* 0x000000838eb47223 */ /* 0x000fe20000010085 */
[----:B------:R-:W-:Y:S01]  /*5060*/  SHF.L.U32 R131, R44, 0x10, RZ ;  /* 0x000000102c837819 */ /* 0x000fe200000006ff */
[----:B------:R-:W-:Y:S01]  /*5070*/  FFMA.FTZ R139, R139, R124, R140 ;  /* 0x0000007c8b8b7223 */ /* 0x000fe2000001008c */
[----:B------:R-:W-:Y:S01]  /*5080*/  SHF.L.U32 R133, R72, 0x10, RZ ;  /* 0x0000001048857819 */ /* 0x000fe200000006ff */
[----:B------:R-:W-:Y:S01]  /*5090*/  FMUL.FTZ R124, R129, R210 ;  /* 0x000000d2817c7220 */ /* 0x000fe20000410000 */
[----:B------:R-:W-:Y:S01]  /*50a0*/  FADD.FTZ R140, -R128, R205 ;  /* 0x000000cd808c7221 */ /* 0x000fe20000010100 */
[----:B------:R-:W-:Y:S02]  /*50b0*/  SHF.L.U32 R142, R153, 0x10, RZ ;  /* 0x00000010998e7819 */ /* 0x000fe400000006ff */
[----:B------:R-:W-:Y:S01]  /*50c0*/  FFMA.FTZ R124, R124, R131, R133 ;  /* 0x000000837c7c7223 */ /* 0x000fe20000010085 */
[----:B------:R-:W-:Y:S01]  /*50d0*/  FMUL.FTZ R131, R129, R140 ;  /* 0x0000008c81837220 */ /* 0x000fe20000410000 */
[----:B------:R-:W-:Y:S01]  /*50e0*/  SHF.L.U32 R140, R45, 0x10, RZ ;  /* 0x000000102d8c7819 */ /* 0x000fe200000006ff */
[----:B------:R-:W-:Y:S01]  /*50f0*/  FMUL.FTZ R133, R129, R208 ;  /* 0x000000d081857220 */ /* 0x000fe20000410000 */
[C---:B------:R-:W-:Y:S01]  /*5100*/  FADD.FTZ R208, -R128.reuse, R217 ;  /* 0x000000d980d07221 */ /* 0x040fe20000010100 */
[----:B------:R-:W-:Y:S01]  /*5110*/  FFMA.FTZ R131, R131, R142, R198 ;  /* 0x0000008e83837223 */ /* 0x000fe200000100c6 */
[----:B------:R-:W-:Y:S01]  /*5120*/  SHF.L.U32 R142, R73, 0x10, RZ ;  /* 0x00000010498e7819 */ /* 0x000fe200000006ff */
[----:B------:R-:W-:Y:S01]  /*5130*/  FADD.FTZ R198, -R128, R207 ;  /* 0x000000cf80c67221 */ /* 0x000fe20000010100 */
[----:B------:R-:W-:Y:S01]  /*5140*/  FMUL.FTZ R208, R129, R208 ;  /* 0x000000d081d07220 */ /* 0x000fe20000410000 */
[----:B------:R-:W-:-:S02]  /*5150*/  SHF.L.U32 R205, R170, 0x10, RZ ;  /* 0x00000010aacd7819 */ /* 0x000fc400000006ff */
[----:B------:R-:W-:Y:S01]  /*5160*/  FFMA.FTZ R133, R133, R140, R142 ;  /* 0x0000008c85857223 */ /* 0x000fe2000001008e */
[C---:B------:R-:W-:Y:S01]  /*5170*/  FMUL.FTZ R140, R129.reuse, R198 ;  /* 0x000000c6818c7220 */ /* 0x040fe20000410000 */
[----:B------:R-:W-:Y:S01]  /*5180*/  SHF.L.U32 R142, R46, 0x10, RZ ;  /* 0x000000102e8e7819 */ /* 0x000fe200000006ff */
[----:B------:R-:W-:Y:S01]  /*5190*/  IMAD.U32 R198, R74, 0x10000, RZ ;  /* 0x000100004ac67824 */ /* 0x000fe200078e00ff */
[----:B------:R-:W-:Y:S01]  /*51a0*/  SHF.L.U32 R207, R172, 0x10, RZ ;  /* 0x00000010accf7819 */ /* 0x000fe200000006ff */
[----:B------:R-:W-:Y:S01]  /*51b0*/  FFMA.FTZ R140, R140, R135, R141 ;  /* 0x000000878c8c7223 */ /* 0x000fe2000001008d */
[----:B------:R-:W-:Y:S01]  /*51c0*/  FMUL.FTZ R141, R129, R206 ;  /* 0x000000ce818d7220 */ /* 0x000fe20000410000 */
[----:B------:R-:W-:Y:S02]  /*51d0*/  SHF.L.U32 R135, R157, 0x10, RZ ;  /* 0x000000109d877819 */ /* 0x000fe400000006ff */
[----:B------:R-:W-:Y:S01]  /*51e0*/  SHF.L.U32 R217, R182, 0x10, RZ ;  /* 0x00000010b6d97819 */ /* 0x000fe200000006ff */
[----:B------:R-:W-:Y:S01]  /*51f0*/  FFMA.FTZ R141, R141, R142, R198 ;  /* 0x0000008e8d8d7223 */ /* 0x000fe200000100c6 */
[----:B------:R-:W-:Y:S01]  /*5200*/  SHF.L.U32 R142, R47, 0x10, RZ ;  /* 0x000000102f8e7819 */ /* 0x000fe200000006ff */
[----:B------:R-:W-:Y:S01]  /*5210*/  FFMA.FTZ R200, R200, R135, R143 ;  /* 0x00000087c8c87223 */ /* 0x000fe2000001008f */
[----:B------:R-:W-:-:S02]  /*5220*/  SHF.L.U32 R198, R75, 0x10, RZ ;  /* 0x000000104bc67819 */ /* 0x000fc400000006ff */
[----:B------:R-:W-:Y:S02]  /*5230*/  SHF.L.U32 R135, R159, 0x10, RZ ;  /* 0x000000109f877819 */ /* 0x000fe400000006ff */
[----:B------:R-:W-:Y:S01]  /*5240*/  SHF.L.U32 R143, R160, 0x10, RZ ;  /* 0x00000010a08f7819 */ /* 0x000fe200000006ff */
[----:B------:R-:W-:Y:S01]  /*5250*/  FFMA.FTZ R199, R199, R142, R198 ;  /* 0x0000008ec7c77223 */ /* 0x000fe200000100c6 */
[----:B------:R-:W-:Y:S02]  /*5260*/  SHF.L.U32 R142, R48, 0x10, RZ ;  /* 0x00000010308e7819 */ /* 0x000fe400000006ff */
[----:B------:R-:W-:Y:S01]  /*5270*/  SHF.L.U32 R198, R76, 0x10, RZ ;  /* 0x000000104cc67819 */ /* 0x000fe200000006ff */
[----:B------:R-:W-:Y:S01]  /*5280*/  FFMA.FTZ R206, R202, R135, R143 ;  /* 0x00000087cace7223 */ /* 0x000fe2000001008f */
[----:B------:R-:W-:Y:S01]  /*5290*/  FMUL.FTZ R135, R129, R220 ;  /* 0x000000dc81877220 */ /* 0x000fe20000410000 */
[C---:B------:R-:W-:Y:S01]  /*52a0*/  FADD.FTZ R202, -R128.reuse, R213 ;  /* 0x000000d580ca7221 */ /* 0x040fe20000010100 */
[----:B------:R-:W-:Y:S01]  /*52b0*/  SHF.L.U32 R143, R161, 0x10, RZ ;  /* 0x00000010a18f7819 */ /* 0x000fe200000006ff */
[----:B------:R-:W-:Y:S01]  /*52c0*/  FADD.FTZ R220, -R128, R229 ;  /* 0x000000e580dc7221 */ /* 0x000fe20000010100 */
[----:B------:R-:W-:Y:S01]  /*52d0*/  FFMA.FTZ R135, R135, R142, R198 ;  /* 0x0000008e87877223 */ /* 0x000fe200000100c6 */
[----:B------:R-:W-:Y:S01]  /*52e0*/  FMUL.FTZ R142, R129, R202 ;  /* 0x000000ca818e7220 */ /* 0x000fe20000410000 */
[----:B------:R-:W-:Y:S01]  /*52f0*/  SHF.L.U32 R198, R49, 0x10, RZ ;  /* 0x0000001031c67819 */ /* 0x000fe200000006ff */
[----:B------:R-:W-:-:S02]  /*5300*/  IMAD.U32 R202, R77, 0x10000, RZ ;  /* 0x000100004dca7824 */ /* 0x000fc400078e00ff */
[C---:B------:R-:W-:Y:S01]  /*5310*/  FMUL.FTZ R220, R129.reuse, R220 ;  /* 0x000000dc81dc7220 */ /* 0x040fe20000410000 */
[----:B------:R-:W-:Y:S01]  /*5320*/  FFMA.FTZ R142, R142, R143, R181 ;  /* 0x0000008f8e8e7223 */ /* 0x000fe200000100b5 */
[----:B------:R-:W-:Y:S01]  /*5330*/  FMUL.FTZ R181, R129, R218 ;  /* 0x000000da81b57220 */ /* 0x000fe20000410000 */
[----:B------:R-:W-:Y:S02]  /*5340*/  SHF.L.U32 R143, R163, 0x10, RZ ;  /* 0x00000010a38f7819 */ /* 0x000fe400000006ff */
[----:B------:R-:W-:Y:S01]  /*5350*/  SHF.L.U32 R213, R178, 0x10, RZ ;  /* 0x00000010b2d57819 */ /* 0x000fe200000006ff */
[----:B------:R-:W-:Y:S01]  /*5360*/  FFMA.FTZ R181, R181, R198, R202 ;  /* 0x000000c6b5b57223 */ /* 0x000fe200000100ca */
[----:B------:R-:W-:Y:S01]  /*5370*/  FMUL.FTZ R202, R129, R204 ;  /* 0x000000cc81ca7220 */ /* 0x000fe20000410000 */
[----:B------:R-:W-:Y:S02]  /*5380*/  SHF.L.U32 R198, R50, 0x10, RZ ;  /* 0x0000001032c67819 */ /* 0x000fe400000006ff */
        /* <DEDUP_REMOVED lines=8> */
[----:B------:R-:W-:Y:S01]  /*5410*/  FADD.FTZ R208, -R128, R219 ;  /* 0x000000db80d07221 */ /* 0x000fe20000010100 */
[----:B------:R-:W-:Y:S02]  /*5420*/  SHF.L.U32 R143, R167, 0x10, RZ ;  /* 0x00000010a78f7819 */ /* 0x000fe400000006ff */
[----:B------:R-:W-:Y:S01]  /*5430*/  SHF.L.U32 R197, R168, 0x10, RZ ;  /* 0x00000010a8c57819 */ /* 0x000fe200000006ff */
[----:B------:R-:W-:Y:S01]  /*5440*/  FMUL.FTZ R208, R129, R208 ;  /* 0x000000d081d07220 */ /* 0x000fe20000410000 */
[----:B------:R-:W-:Y:S01]  /*5450*/  FFMA.FTZ R211, R211, R198, R204 ;  /* 0x000000c6d3d37223 */ /* 0x000fe200000100cc */
[----:B------:R-:W-:Y:S01]  /*5460*/  SHF.L.U32 R198, R52, 0x10, RZ ;  /* 0x0000001034c67819 */ /* 0x000fe200000006ff */
[----:B------:R-:W-:-:S02]  /*5470*/  IMAD.U32 R204, R80, 0x10000, RZ ;  /* 0x0001000050cc7824 */ /* 0x000fc400078e00ff */
        /* <DEDUP_REMOVED lines=8> */
[----:B------:R-:W-:Y:S01]  /*5500*/  FMUL.FTZ R223, R129, R236 ;  /* 0x000000ec81df7220 */ /* 0x000fe20000410000 */
[----:B------:R-:W-:Y:S01]  /*5510*/  SHF.L.U32 R208, R81, 0x10, RZ ;  /* 0x0000001051d07819 */ /* 0x000fe200000006ff */
[----:B------:R-:W-:Y:S01]  /*5520*/  FFMA.FTZ R198, R198, R197, R205 ;  /* 0x000000c5c6c67223 */ /* 0x000fe200000100cd */
[----:B------:R-:W-:Y:S01]  /*5530*/  FMUL.FTZ R197, R129, R226 ;  /* 0x000000e281c57220 */ /* 0x000fe20000410000 */
[----:B------:R-:W-:Y:S01]  /*5540*/  SHF.L.U32 R205, R171, 0x10, RZ ;  /* 0x00000010abcd7819 */ /* 0x000fe200000006ff */
[----:B------:R-:W-:Y:S01]  /*5550*/  IMAD.U32 R226, R86, 0x10000, RZ ;  /* 0x0001000056e27824 */ /* 0x000fe200078e00ff */
[----:B------:R-:W-:Y:S01]  /*5560*/  SHF.L.U32 R219, R184, 0x10, RZ ;  /* 0x00000010b8db7819 */ /* 0x000fe200000006ff */
[----:B------:R-:W-:Y:S01]  /*5570*/  FFMA.FTZ R197, R197, R204, R208 ;  /* 0x000000ccc5c57223 */ /* 0x000fe200000100d0 */
[C---:B------:R-:W-:Y:S01]  /*5580*/  FMUL.FTZ R204, R129.reuse, R214 ;  /* 0x000000d681cc7220 */ /* 0x040fe20000410000 */
[----:B------:R-:W-:Y:S01]  /*5590*/  SHF.L.U32 R208, R54, 0x10, RZ ;  /* 0x0000001036d07819 */ /* 0x000fe200000006ff */
[C---:B------:R-:W-:Y:S01]  /*55a0*/  FMUL.FTZ R228, R129.reuse, R228 ;  /* 0x000000e481e47220 */ /* 0x040fe20000410000 */
[----:B------:R-:W-:Y:S01]  /*55b0*/  SHF.L.U32 R214, R82, 0x10, RZ ;  /* 0x0000001052d67819 */ /* 0x000fe200000006ff */
[----:B------:R-:W-:Y:S01]  /*55c0*/  FFMA.FTZ R204, R204, R205, R207 ;  /* 0x000000cdcccc7223 */ /* 0x000fe200000100cf */
[----:B------:R-:W-:Y:S01]  /*55d0*/  FMUL.FTZ R207, R129, R224 ;  /* 0x000000e081cf7220 */ /* 0x000fe20000410000 */
[----:B------:R-:W-:-:S02]  /*55e0*/  SHF.L.U32 R205, R173, 0x10, RZ ;  /* 0x00000010adcd7819 */ /* 0x000fc400000006ff */
[----:B------:R-:W-:Y:S01]  /*55f0*/  SHF.L.U32 R224, R85, 0x10, RZ ;  /* 0x0000001055e07819 */ /* 0x000fe200000006ff */
[----:B------:R-:W-:Y:S01]  /*5600*/  FFMA.FTZ R207, R207, R208, R214 ;  /* 0x000000d0cfcf7223 */ /* 0x000fe200000100d6 */
[----:B------:R-:W-:Y:S01]  /*5610*/  FMUL.FTZ R214, R129, R216 ;  /* 0x000000d881d67220 */ /* 0x000fe20000410000 */
[----:B------:R-:W-:Y:S01]  /*5620*/  SHF.L.U32 R208, R55, 0x10, RZ ;  /* 0x0000001037d07819 */ /* 0x000fe200000006ff */
[----:B------:R-:W-:Y:S01]  /*5630*/  IMAD.U32 R216, R83, 0x10000, RZ ;  /* 0x0001000053d87824 */ /* 0x000fe200078e00ff */
[----:B------:R-:W-:Y:S01]  /*5640*/  SHF.L.U32 R229, R193, 0x10, RZ ;  /* 0x00000010c1e57819 */ /* 0x000fe200000006ff */
[----:B------:R-:W-:Y:S01]  /*5650*/  FFMA.FTZ R214, R214, R205, R209 ;  /* 0x000000cdd6d67223 */ /* 0x000fe200000100d1 */
[----:B------:R-:W-:Y:S01]  /*5660*/  SHF.L.U32 R205, R175, 0x10, RZ ;  /* 0x00000010afcd7819 */ /* 0x000fe200000006ff */
[----:B------:R-:W-:Y:S01]  /*5670*/  FFMA.FTZ R215, R215, R208, R216 ;  /* 0x000000d0d7d77223 */ /* 0x000fe200000100d8 */
[----:B------:R-:W-:Y:S02]  /*5680*/  SHF.L.U32 R209, R176, 0x10, RZ ;  /* 0x00000010b0d17819 */ /* 0x000fe400000006ff */
[----:B------:R-:W-:-:S02]  /*5690*/  SHF.L.U32 R208, R56, 0x10, RZ ;  /* 0x0000001038d07819 */ /* 0x000fc400000006ff */
[----:B------:R-:W-:Y:S01]  /*56a0*/  SHF.L.U32 R216, R84, 0x10, RZ ;  /* 0x0000001054d87819 */ /* 0x000fe200000006ff */
[----:B------:R-:W-:Y:S01]  /*56b0*/  FFMA.FTZ R222, R220, R205, R209 ;  /* 0x000000cddcde7223 */ /* 0x000fe200000100d1 */
[----:B------:R-:W-:Y:S01]  /*56c0*/  FMUL.FTZ R205, R129, R234 ;  /* 0x000000ea81cd7220 */ /* 0x000fe20000410000 */
[----:B------:R-:W-:Y:S01]  /*56d0*/  FADD.FTZ R220, -R128, R237 ;  /* 0x000000ed80dc7221 */ /* 0x000fe20000010100 */
[----:B------:R-:W-:Y:S01]  /*56e0*/  SHF.L.U32 R209, R177, 0x10, RZ ;  /* 0x00000010b1d17819 */ /* 0x000fe200000006ff */
[----:B------:R-:W-:-:S04]  /*56f0*/  IMAD.WIDE.U32 R234, R134, 0x10, R246 ;  /* 0x0000001086ea7825 */ /* 0x000fc800078e00f6 */
[----:B------:R-:W-:Y:S01]  /*5700*/  FFMA.FTZ R205, R205, R208, R216 ;  /* 0x000000d0cdcd7223 */ /* 0x000fe200000100d8 */
[----:B------:R-:W-:Y:S01]  /*5710*/  FMUL.FTZ R208, R129, R220 ;  /* 0x000000dc81d07220 */ /* 0x000fe20000410000 */
[----:B------:R-:W-:Y:S01]  /*5720*/  FADD.FTZ R216, -R128, R233 ;  /* 0x000000e980d87221 */ /* 0x000fe20000010100 */
[----:B------:R-:W-:Y:S01]  /*5730*/  SHF.L.U32 R220, R57, 0x10, RZ ;  /* 0x0000001039dc7819 */ /* 0x000fe200000006ff */
[----:B------:R-:W-:-:S04]  /*5740*/  IMAD.WIDE.U32 R236, R203, 0x10, R246 ;  /* 0x00000010cbec7825 */ /* 0x000fc800078e00f6 */
[----:B------:R-:W-:Y:S01]  /*5750*/  FFMA.FTZ R208, R208, R209, R213 ;  /* 0x000000d1d0d07223 */ /* 0x000fe200000100d5 */
[----:B------:R-:W-:Y:S01]  /*5760*/  FMUL.FTZ R209, R129, R216 ;  /* 0x000000d881d17220 */ /* 0x000fe20000410000 */
[----:B------:R-:W-:Y:S01]  /*5770*/  SHF.L.U32 R213, R179, 0x10, RZ ;  /* 0x00000010b3d57819 */ /* 0x000fe200000006ff */
[----:B------:R-:W-:Y:S01]  /*5780*/  FMUL.FTZ R216, R129, R232 ;  /* 0x000000e881d87220 */ /* 0x000fe20000410000 */
[C---:B------:R-:W-:Y:S01]  /*5790*/  FADD.FTZ R232, -R128.reuse, R241 ;  /* 0x000000f180e87221 */ /* 0x040fe20000010100 */
[----:B------:R-:W-:Y:S01]  /*57a0*/  FFMA.FTZ R209, R209, R220, R224 ;  /* 0x000000dcd1d17223 */ /* 0x000fe200000100e0 */
[----:B------:R-:W-:Y:S01]  /*57b0*/  FADD.FTZ R220, -R128, R231 ;  /* 0x000000e780dc7221 */ /* 0x000fe20000010100 */
[----:B------:R-:W-:Y:S01]  /*57c0*/  FFMA.FTZ R216, R216, R213, R217 ;  /* 0x000000d5d8d87223 */ /* 0x000fe200000100d9 */
[----:B------:R-:W-:Y:S02]  /*57d0*/  SHF.L.U32 R224, R58, 0x10, RZ ;  /* 0x000000103ae07819 */ /* 0x000fe400000006ff */
[----:B------:R-:W-:Y:S01]  /*57e0*/  FMUL.FTZ R217, R129, R220 ;  /* 0x000000dc81d97220 */ /* 0x000fe20000410000 */
[----:B------:R-:W-:-:S02]  /*57f0*/  SHF.L.U32 R213, R183, 0x10, RZ ;  /* 0x00000010b7d57819 */ /* 0x000fc400000006ff */
[----:B------:R-:W-:Y:S01]  /*5800*/  SHF.L.U32 R220, R59, 0x10, RZ ;  /* 0x000000103bdc7819 */ /* 0x000fe200000006ff */
[----:B------:R-:W-:Y:S01]  /*5810*/  FFMA.FTZ R217, R217, R224, R226 ;  /* 0x000000e0d9d97223 */ /* 0x000fe200000100e2 */
[----:B------:R-:W-:Y:S01]  /*5820*/  FMUL.FTZ R224, R129, R230 ;  /* 0x000000e681e07220 */ /* 0x000fe20000410000 */
[----:B------:R-:W-:Y:S01]  /*5830*/  SHF.L.U32 R226, R87, 0x10, RZ ;  /* 0x0000001057e27819 */ /* 0x000fe200000006ff */
[----:B------:R-:W-:Y:S01]  /*5840*/  FADD.FTZ R230, -R128, R245 ;  /* 0x000000f580e67221 */ /* 0x000fe20000010100 */
[----:B------:R-:W-:Y:S01]  /*5850*/  F2FP.BF16.F32.PACK_AB R139, R180, R139 ;  /* 0x0000008bb48b723e */ /* 0x000fe200000010ff */
        /* <DEDUP_REMOVED lines=8> */
[----:B------:R-:W-:Y:S01]  /*58e0*/  SHF.L.U32 R219, R187, 0x10, RZ ;  /* 0x00000010bbdb7819 */ /* 0x000fe200000006ff */
[----:B------:R-:W-:Y:S01]  /*58f0*/  IMAD.WIDE.U32 R244, R132, 0x10, R246 ;  /* 0x0000001084f47825 */ /* 0x000fe200078e00f6 */
[----:B------:R-:W-:-:S03]  /*5900*/  SHF.L.U32 R231, R195, 0x10, RZ ;  /* 0x00000010c3e77819 */ /* 0x000fc600000006ff */
[----:B------:R-:W-:Y:S01]  /*5910*/  FFMA.FTZ R213, R213, R220, R226 ;  /* 0x000000dcd5d57223 */ /* 0x000fe200000100e2 */
[----:B------:R-:W-:Y:S01]  /*5920*/  FMUL.FTZ R220, R129, R230 ;  /* 0x000000e681dc7220 */ /* 0x000fe20000410000 */
[----:B------:R-:W-:Y:S01]  /*5930*/  FADD.FTZ R226, -R128, R243 ;  /* 0x000000f380e27221 */ /* 0x000fe20000010100 */
[----:B------:R-:W-:Y:S01]  /*5940*/  SHF.L.U32 R230, R90, 0x10, RZ ;  /* 0x000000105ae67819 */ /* 0x000fe200000006ff */
[----:B------:R-:W-:Y:S01]  /*5950*/  FADD.FTZ R128, -R128, R239 ;  /* 0x000000ef80807221 */ /* 0x000fe20000010100 */
[----:B------:R-:W-:Y:S01]  /*5960*/  FFMA.FTZ R220, R220, R219, R225 ;  /* 0x000000dbdcdc7223 */ /* 0x000fe200000100e1 */
[----:B------:R-:W-:Y:S01]  /*5970*/  SHF.L.U32 R219, R61, 0x10, RZ ;  /* 0x000000103ddb7819 */ /* 0x000fe200000006ff */
[----:B------:R-:W-:Y:S02]  /*5980*/  IMAD.U32 R225, R89, 0x10000, RZ ;  /* 0x0001000059e17824 */ /* 0x000fe400078e00ff */
[C---:B------:R-:W-:Y:S01]  /*5990*/  FMUL.FTZ R226, R129.reuse, R226 ;  /* 0x000000e281e27220 */ /* 0x040fe20000410000 */
[----:B------:R-:W-:Y:S01]  /*59a0*/  FMUL.FTZ R128, R129, R128 ;  /* 0x0000008081807220 */ /* 0x000fe20000410000 */
[----:B------:R-:W-:Y:S01]  /*59b0*/  F2FP.BF16.F32.PACK_AB R136, R125, R136 ;  /* 0x000000887d88723e */ /* 0x000fe200000010ff */
[----:B------:R-:W-:Y:S01]  /*59c0*/  FFMA.FTZ R219, R130, R219, R225 ;  /* 0x000000db82db7223 */ /* 0x000fe200000100e1 */
[----:B------:R-:W-:Y:S01]  /*59d0*/  SHF.L.U32 R225, R190, 0x10, RZ ;  /* 0x00000010bee17819 */ /* 0x000fe200000006ff */
[----:B------:R-:W-:Y:S01]  /*59e0*/  IMAD.WIDE.U32 R238, R238, 0x10, R246 ;  /* 0x00000010eeee7825 */ /* 0x000fe200078e00f6 */
[----:B------:R-:W-:Y:S01]  /*59f0*/  SHF.L.U32 R130, R62, 0x10, RZ ;  /* 0x000000103e827819 */ /* 0x000fe200000006ff */
[----:B------:R0:W-:Y:S01]  /*5a00*/  STG.E.128 desc[UR6][R244.64], R136 ;  /* 0x00000088f4007986 */ /* 0x0001e2000c101d06 */
[----:B------:R-:W-:Y:S01]  /*5a10*/  F2FP.BF16.F32.PACK_AB R127, R206, R199 ;  /* 0x000000c7ce7f723e */ /* 0x000fe200000010ff */
[----:B------:R-:W-:Y:S01]  /*5a20*/  FFMA.FTZ R226, R226, R225, R227 ;  /* 0x000000e1e2e27223 */ /* 0x000fe200000100e3 */
[----:B------:R-:W-:Y:S01]  /*5a30*/  FMUL.FTZ R225, R129, R240 ;  /* 0x000000f081e17220 */ /* 0x000fe20000410000 */
[----:B------:R-:W-:Y:S01]  /*5a40*/  SHF.L.U32 R227, R192, 0x10, RZ ;  /* 0x00000010c0e37819 */ /* 0x000fe200000006ff */
[----:B------:R-:W-:Y:S01]  /*5a50*/  IMAD.WIDE.U32 R240, R212, 0x10, R246 ;  /* 0x00000010d4f07825 */ /* 0x000fe200078e00f6 */
[----:B------:R-:W-:-:S03]  /*5a60*/  F2FP.BF16.F32.PACK_AB R126, R200, R141 ;  /* 0x0000008dc87e723e */ /* 0x000fc600000010ff */
[----:B------:R-:W-:Y:S01]  /*5a70*/  FFMA.FTZ R225, R225, R130, R230 ;  /* 0x00000082e1e17223 */ /* 0x000fe200000100e6 */
[C---:B------:R-:W-:Y:S01]  /*5a80*/  FMUL.FTZ R230, R129.reuse, R232 ;  /* 0x000000e881e67220 */ /* 0x040fe20000410000 */
[----:B------:R-:W-:Y:S01]  /*5a90*/  FMUL.FTZ R232, R129, R242 ;  /* 0x000000f281e87220 */ /* 0x000fe20000410000 */
[----:B------:R-:W-:Y:S01]  /*5aa0*/  SHF.L.U32 R129, R63, 0x10, RZ ;  /* 0x000000103f817819 */ /* 0x000fe200000006ff */
[----:B------:R-:W-:-:S04]  /*5ab0*/  IMAD.WIDE.U32 R242, R221, 0x10, R246 ;  /* 0x00000010ddf27825 */ /* 0x000fc800078e00f6 */
[----:B------:R-:W-:Y:S01]  /*5ac0*/  FFMA.FTZ R230, R230, R227, R229 ;  /* 0x000000e3e6e67223 */ /* 0x000fe200000100e5 */
[----:B------:R-:W-:Y:S02]  /*5ad0*/  SHF.L.U32 R227, R91, 0x10, RZ ;  /* 0x000000105be37819 */ /* 0x000fe400000006ff */
[----:B------:R-:W-:Y:S02]  /*5ae0*/  SHF.L.U32 R229, R194, 0x10, RZ ;  /* 0x00000010c2e57819 */ /* 0x000fe400000006ff */
[----:B------:R-:W-:Y:S01]  /*5af0*/  F2FP.BF16.F32.PACK_AB R125, R140, R133 ;  /* 0x000000858c7d723e */ /* 0x000fe200000010ff */
[----:B------:R-:W-:Y:S01]  /*5b00*/  FFMA.FTZ R232, R232, R129, R227 ;  /* 0x00000081e8e87223 */ /* 0x000fe200000100e3 */
[----:B------:R-:W-:Y:S01]  /*5b10*/  F2FP.BF16.F32.PACK_AB R129, R202, R181 ;  /* 0x000000b5ca81723e */ /* 0x000fe200000010ff */
[----:B------:R-:W-:Y:S01]  /*5b20*/  FFMA.FTZ R227, R128, R229, R231 ;  /* 0x000000e580e37223 */ /* 0x000fe200000100e7 */
[----:B------:R-:W1:Y:S01]  /*5b30*/  LDC.64 R180, c[0x0][0x380] ;  /* 0x0000e000ffb47b82 */ /* 0x000e620000000a00 */
[----:B------:R-:W-:-:S02]  /*5b40*/  F2FP.BF16.F32.PACK_AB R124, R131, R124 ;  /* 0x0000007c837c723e */ /* 0x000fc400000010ff */
[----:B------:R-:W-:Y:S02]  /*5b50*/  F2FP.BF16.F32.PACK_AB R131, R218, R211 ;  /* 0x000000d3da83723e */ /* 0x000fe400000010ff */
[----:B------:R-:W-:Y:S01]  /*5b60*/  F2FP.BF16.F32.PACK_AB R130, R210, R201 ;  /* 0x000000c9d282723e */ /* 0x000fe200000010ff */
[----:B------:R2:W-:Y:S01]  /*5b70*/  STG.E.128 desc[UR6][R234.64], R124 ;  /* 0x0000007cea007986 */ /* 0x0005e2000c101d06 */
[----:B------:R-:W-:Y:S02]  /*5b80*/  F2FP.BF16.F32.PACK_AB R128, R142, R135 ;  /* 0x000000878e80723e */ /* 0x000fe400000010ff */
[----:B------:R-:W-:Y:S02]  /*5b90*/  F2FP.BF16.F32.PACK_AB R135, R222, R215 ;  /* 0x000000d7de87723e */ /* 0x000fe400000010ff */
[----:B------:R-:W-:Y:S01]  /*5ba0*/  F2FP.BF16.F32.PACK_AB R134, R214, R207 ;  /* 0x000000cfd686723e */ /* 0x000fe200000010ff */
[----:B------:R2:W-:Y:S01]  /*5bb0*/  STG.E.128 desc[UR6][R236.64], R128 ;  /* 0x00000080ec007986 */ /* 0x0005e2000c101d06 */
[----:B------:R-:W-:-:S02]  /*5bc0*/  F2FP.BF16.F32.PACK_AB R133, R204, R197 ;  /* 0x000000c5cc85723e */ /* 0x000fc400000010ff */
[----:B------:R-:W-:Y:S02]  /*5bd0*/  F2FP.BF16.F32.PACK_AB R132, R198, R143 ;  /* 0x0000008fc684723e */ /* 0x000fe400000010ff */
[----:B0-----:R-:W-:Y:S02]  /*5be0*/  F2FP.BF16.F32.PACK_AB R139, R228, R223 ;  /* 0x000000dfe48b723e */ /* 0x001fe400000010ff */
[----:B------:R-:W-:Y:S01]  /*5bf0*/  F2FP.BF16.F32.PACK_AB R138, R224, R217 ;  /* 0x000000d9e08a723e */ /* 0x000fe200000010ff */
[----:B------:R2:W-:Y:S01]  /*5c00*/  STG.E.128 desc[UR6][R240.64], R132 ;  /* 0x00000084f0007986 */ /* 0x0005e2000c101d06 */
[----:B------:R-:W-:Y:S02]  /*5c10*/  F2FP.BF16.F32.PACK_AB R137, R216, R209 ;  /* 0x000000d1d889723e */ /* 0x000fe400000010ff */
[----:B------:R-:W-:Y:S02]  /*5c20*/  F2FP.BF16.F32.PACK_AB R136, R208, R205 ;  /* 0x000000cdd088723e */ /* 0x000fe400000010ff */
[----:B------:R-:W-:-:S02]  /*5c30*/  F2FP.BF16.F32.PACK_AB R143, R227, R232 ;  /* 0x000000e8e38f723e */ /* 0x000fc400000010ff */
[----:B------:R-:W-:Y:S01]  /*5c40*/  F2FP.BF16.F32.PACK_AB R142, R230, R225 ;  /* 0x000000e1e68e723e */ /* 0x000fe200000010ff */
[----:B------:R2:W-:Y:S01]  /*5c50*/  STG.E.128 desc[UR6][R242.64], R136 ;  /* 0x00000088f2007986 */ /* 0x0005e2000c101d06 */
[----:B------:R-:W-:Y:S02]  /*5c60*/  F2FP.BF16.F32.PACK_AB R141, R226, R219 ;  /* 0x000000dbe28d723e */ /* 0x000fe400000010ff */
[----:B------:R-:W-:Y:S02]  /*5c70*/  F2FP.BF16.F32.PACK_AB R140, R220, R213 ;  /* 0x000000d5dc8c723e */ /* 0x000fe400000010ff */
[----:B-1----:R-:W-:-:S03]  /*5c80*/  IADD3 R196, PT, PT, R196, R180, RZ ;  /* 0x000000b4c4c47210 */ /* 0x002fc60007ffe0ff */
[----:B------:R2:W-:Y:S01]  /*5c90*/  STG.E.128 desc[UR6][R238.64], R140 ;  /* 0x0000008cee007986 */ /* 0x0005e2000c101d06 */
[----:B------:R-:W-:-:S13]  /*5ca0*/  ISETP.GE.AND P1, PT, R196, R181, PT ;  /* 0x000000b5c400720c */ /* 0x000fda0003f26270 */
[----:B------:R-:W-:Y:S05]  /*5cb0*/  @!P1 BRA `(.L_x_238) ;  /* 0xffffffac00609947 */ /* 0x000fea000383ffff */
[----:B------:R-:W-:Y:S05]  /*5cc0*/  EXIT ;  /* 0x000000000000794d */ /* 0x000fea0003800000 */
.L_x_239:
        /* <DEDUP_REMOVED lines=11> */
.L_x_42296:


//--------------------- .text._ZN10layer_norm13ln_fwd_kernelINS_13Kernel_traitsI13__nv_bfloat16S2_S2_S2_fjLj7168ELj1ELj1ELj4ELj16ENS_18Kernel_traits_baseILj7168ES2_S2_S2_S2_fjLj128EEEEELb0ELb1ELb1ELb0EEEvNS_9FwdParamsE --------------------------
	.section	.text._ZN10layer_norm13ln_fwd_kernelINS_13Kernel_traitsI13__nv_bfloat16S2_S2_S2_fjLj7168ELj1ELj1ELj4ELj16ENS_18Kernel_traits_baseILj7168ES2_S2_S2_S2_fjLj128EEEEELb0ELb1ELb1ELb0EEEvNS_9FwdParamsE,"ax",@progbits
	.align	128
        .global         _ZN10layer_norm13ln_fwd_kernelINS_13Kernel_traitsI13__nv_bfloat16S2_S2_S2_fjLj7168ELj1ELj1ELj4ELj16ENS_18Kernel_traits_baseILj7168ES2_S2_S2_S2_fjLj128EEEEELb0ELb1ELb1ELb0EEEvNS_9FwdParamsE
        .type           _ZN10layer_norm13ln_fwd_kernelINS_13Kernel_traitsI13__nv_bfloat16S2_S2_S2_fjLj7168ELj1ELj1ELj4ELj16ENS_18Kernel_traits_baseILj7168ES2_S2_S2_S2_fjLj128EEEEELb0ELb1ELb1ELb0EEEvNS_9FwdParamsE,@function
        .size           _ZN10layer_norm13ln_fwd_kernelINS_13Kernel_traitsI13__nv_bfloat16S2_S2_S2_fjLj7168ELj1ELj1ELj4ELj16ENS_18Kernel_traits_baseILj7168ES2_S2_S2_S2_fjLj128EEEEELb0ELb1ELb1ELb0EEEvNS_9FwdParamsE,(.L_x_42297 - _ZN10layer_norm13ln_fwd_kernelINS_13Kernel_traitsI13__nv_bfloat16S2_S2_S2_fjLj7168ELj1ELj1ELj4ELj16ENS_18Kernel_traits_baseILj7168ES2_S2_S2_S2_fjLj128EEEEELb0ELb1ELb1ELb0EEEvNS_9FwdParamsE)
        .other          _ZN10layer_norm13ln_fwd_kernelINS_13Kernel_traitsI13__nv_bfloat16S2_S2_S2_fjLj7168ELj1ELj1ELj4ELj16ENS_18Kernel_traits_baseILj7168ES2_S2_S2_S2_fjLj128EEEEELb0ELb1ELb1ELb0EEEvNS_9FwdParamsE,@"STO_CUDA_ENTRY STV_DEFAULT"
_ZN10layer_norm13ln_fwd_kernelINS_13Kernel_traitsI13__nv_bfloat16S2_S2_S2_fjLj7168ELj1ELj1ELj4ELj16ENS_18Kernel_traits_baseILj7168ES2_S2_S2_S2_fjLj128EEEEELb0ELb1ELb1ELb0EEEvNS_9FwdParamsE:
.text._ZN10layer_norm13ln_fwd_kernelINS_13Kernel_traitsI13__nv_bfloat16S2_S2_S2_fjLj7168ELj1ELj1ELj4ELj16ENS_18Kernel_traits_baseILj7168ES2_S2_S2_S2_fjLj128EEEEELb0ELb1ELb1ELb0EEEvNS_9FwdParamsE:
        /* <DEDUP_REMOVED lines=31> */
[----:B-1----:R-:W-:-:S05]  /*01f0*/  @P0 IMAD.WIDE.U32 R4, R41, 0x10, R4 ;  /* 0x0000001029040825 */ /* 0x002fca00078e0004 */
[----:B------:R0:W5:Y:S02]  /*0200*/  @P0 LD.E.128 R124, desc[UR6][R4.64] ;  /* 0x00000006047c0980 */ /* 0x000164000c101d00 */
[----:B------:R-:W1:Y:S01]  /*0210*/  @P1 LDC.64 R12, c[0x0][0x3e8] ;  /* 0x0000fa00ff0c1b82 */ /* 0x000e620000000a00 */
[C---:B--2---:R-:W-:Y:S01]  /*0220*/  @P0 IMAD.WIDE.U32 R6, R41.reuse, 0x10, R6 ;  /* 0x0000001029060825 */ /* 0x044fe200078e0006 */
[----:B------:R-:W-:-:S04]  /*0230*/  @P0 LOP3.LUT R41, R41, 0x80, RZ, 0xfc, !PT ;  /* 0x0000008029290812 */ /* 0x000fc800078efcff */
[----:B------:R0:W5:Y:S02]  /*0240*/  @P0 LDG.E.128 R120, desc[UR6][R6.64] ;  /* 0x0000000606780981 */ /* 0x000164000c1e1d00 */
[----:B------:R-:W2:Y:S01]  /*0250*/  @P2 LDC.64 R14, c[0x0][0x3d0] ;  /* 0x0000f400ff0e2b82 */ /* 0x000ea20000000a00 */
[----:B---3--:R-:W-:-:S05]  /*0260*/  @P1 IMAD.WIDE.U32 R8, R41, 0x10, R8 ;  /* 0x0000001029081825 */ /* 0x008fca00078e0008 */
[----:B------:R0:W5:Y:S02]  /*0270*/  @P1 LDG.E.128 R116, desc[UR6][R8.64] ;  /* 0x0000000608741981 */ /* 0x000164000c1e1d00 */
[----:B------:R-:W3:Y:S01]  /*0280*/  @P2 LDC.64 R16, c[0x0][0x438] ;  /* 0x00010e00ff102b82 */ /* 0x000ee20000000a00 */
[----:B----4-:R-:W-:-:S05]  /*0290*/  @P1 IMAD.WIDE.U32 R10, R41, 0x10, R10 ;  /* 0x00000010290a1825 */ /* 0x010fca00078e000a */
[----:B------:R0:W5:Y:S02]  /*02a0*/  @P1 LD.E.128 R112, desc[UR6][R10.64] ;  /* 0x000000060a701980 */ /* 0x000164000c101d00 */
[----:B------:R-:W4:Y:S01]  /*02b0*/  @P2 LDC.64 R18, c[0x0][0x3e8] ;  /* 0x0000fa00ff122b82 */ /* 0x000f220000000a00 */
[C---:B-1----:R-:W-:Y:S01]  /*02c0*/  @P1 IMAD.WIDE.U32 R12, R41.reuse, 0x10, R12 ;  /* 0x00000010290c1825 */ /* 0x042fe200078e000c */
[----:B------:R-:W-:-:S04]  /*02d0*/  @P1 IADD3 R41, PT, PT, R41, 0x80, RZ ;  /* 0x0000008029291810 */ /* 0x000fc80007ffe0ff */
[----:B------:R0:W5:Y:S02]  /*02e0*/  @P1 LDG.E.128 R108, desc[UR6][R12.64] ;  /* 0x000000060c6c1981 */ /* 0x000164000c1e1d00 */
[----:B------:R-:W1:Y:S08]  /*02f0*/  @P3 LDC.64 R20, c[0x0][0x3d0] ;  /* 0x0000f400ff143b82 */ /* 0x000e700000000a00 */
[----:B------:R-:W0:Y:S08]  /*0300*/  @P3 LDC.64 R22, c[0x0][0x438] ;  /* 0x00010e00ff163b82 */ /* 0x000e300000000a00 */
[----:B------:R-:W0:Y:S08]  /*0310*/  @P3 LDC.64 R24, c[0x0][0x3e8] ;  /* 0x0000fa00ff183b82 */ /* 0x000e300000000a00 */
[----:B------:R-:W0:Y:S08]  /*0320*/  @P4 LDC.64 R26, c[0x0][0x3d0] ;  /* 0x0000f400ff1a4b82 */ /* 0x000e300000000a00 */
[----:B------:R-:W0:Y:S08]  /*0330*/  @P4 LDC.64 R28, c[0x0][0x438] ;  /* 0x00010e00ff1c4b82 */ /* 0x000e300000000a00 */
[----:B------:R-:W0:Y:S01]  /*0340*/  @P4 LDC.64 R30, c[0x0][0x3e8] ;  /* 0x0000fa00ff1e4b82 */ /* 0x000e220000000a00 */
[----:B--2---:R-:W-:-:S07]  /*0350*/  @P2 IMAD.WIDE.U32 R14, R41, 0x10, R14 ;  /* 0x00000010290e2825 */ /* 0x004fce00078e000e */
[----:B------:R-:W2:Y:S01]  /*0360*/  @P5 LDC.64 R32, c[0x0][0x3d0] ;  /* 0x0000f400ff205b82 */ /* 0x000ea20000000a00 */
[C---:B---3--:R-:W-:Y:S01]  /*0370*/  @P2 IMAD.WIDE.U32 R16, R41.reuse, 0x10, R16 ;  /* 0x0000001029102825 */ /* 0x048fe200078e0010 */
[----:B------:R3:W5:Y:S06]  /*0380*/  @P2 LDG.E.128 R104, desc[UR6][R14.64] ;  /* 0x000000060e682981 */ /* 0x00076c000c1e1d00 */
[----:B------:R-:W3:Y:S01]  /*0390*/  @P5 LDC.64 R34, c[0x0][0x438] ;  /* 0x00010e00ff225b82 */ /* 0x000ee20000000a00 */
[C---:B----4-:R-:W-:Y:S01]  /*03a0*/  @P2 IMAD.WIDE.U32 R18, R41.reuse, 0x10, R18 ;  /* 0x0000001029122825 */ /* 0x050fe200078e0012 */
[----:B------:R4:W5:Y:S06]  /*03b0*/  @P2 LD.E.128 R100, desc[UR6][R16.64] ;  /* 0x0000000610642980 */ /* 0x00096c000c101d00 */
[----:B------:R-:W4:Y:S01]  /*03c0*/  @P5 LDC.64 R36, c[0x0][0x3e8] ;  /* 0x0000fa00ff245b82 */ /* 0x000f220000000a00 */
[----:B------:R-:W-:Y:S01]  /*03d0*/  @P2 VIADD R41, R41, 0x80 ;  /* 0x0000008029292836 */ /* 0x000fe20000000000 */
[----:B------:R2:W5:Y:S03]  /*03e0*/  @P2 LDG.E.128 R96, desc[UR6][R18.64] ;  /* 0x0000000612602981 */ /* 0x000566000c1e1d00 */
[----:B-1----:R-:W-:-:S04]  /*03f0*/  @P3 IMAD.WIDE.U32 R20, R41, 0x10, R20 ;  /* 0x0000001029143825 */ /* 0x002fc800078e0014 */
[C---:B0-----:R-:W-:Y:S01]  /*0400*/  @P3 IMAD.WIDE.U32 R22, R41.reuse, 0x10, R22 ;  /* 0x0000001029163825 */ /* 0x041fe200078e0016 */
[----:B------:R0:W5:Y:S03]  /*0410*/  @P3 LDG.E.128 R92, desc[UR6][R20.64] ;  /* 0x00000006145c3981 */ /* 0x000166000c1e1d00 */
[C---:B------:R-:W-:Y:S01]  /*0420*/  @P3 IMAD.WIDE.U32 R24, R41.reuse, 0x10, R24 ;  /* 0x0000001029183825 */ /* 0x040fe200078e0018 */
[----:B------:R-:W-:Y:S01]  /*0430*/  @P3 IADD3 R41, PT, PT, R41, 0x80, RZ ;  /* 0x0000008029293810 */ /* 0x000fe20007ffe0ff */
[----:B------:R0:W5:Y:S04]  /*0440*/  @P3 LD.E.128 R88, desc[UR6][R22.64] ;  /* 0x0000000616583980 */ /* 0x000168000c101d00 */
[C---:B------:R-:W-:Y:S01]  /*0450*/  @P4 IMAD.WIDE.U32 R26, R41.reuse, 0x10, R26 ;  /* 0x00000010291a4825 */ /* 0x040fe200078e001a */
[----:B------:R0:W5:Y:S03]  /*0460*/  @P3 LDG.E.128 R84, desc[UR6][R24.64] ;  /* 0x0000000618543981 */ /* 0x000166000c1e1d00 */
[C---:B------:R-:W-:Y:S01]  /*0470*/  @P4 IMAD.WIDE.U32 R28, R41.reuse, 0x10, R28 ;  /* 0x00000010291c4825 */ /* 0x040fe200078e001c */
[----:B------:R0:W5:Y:S03]  /*0480*/  @P4 LDG.E.128 R80, desc[UR6][R26.64] ;  /* 0x000000061a504981 */ /* 0x000166000c1e1d00 */
[C---:B------:R-:W-:Y:S01]  /*0490*/  @P4 IMAD.WIDE.U32 R30, R41.reuse, 0x10, R30 ;  /* 0x00000010291e4825 */ /* 0x040fe200078e001e */
[----:B------:R-:W-:Y:S01]  /*04a0*/  @P4 IADD3 R41, PT, PT, R41, 0x80, RZ ;  /* 0x0000008029294810 */ /* 0x000fe20007ffe0ff */
[----:B------:R0:W5:Y:S04]  /*04b0*/  @P4 LD.E.128 R76, desc[UR6][R28.64] ;  /* 0x000000061c4c4980 */ /* 0x000168000c101d00 */
[C---:B--2---:R-:W-:Y:S01]  /*04c0*/  @P5 IMAD.WIDE.U32 R32, R41.reuse, 0x10, R32 ;  /* 0x0000001029205825 */ /* 0x044fe200078e0020 */
[----:B------:R0:W5:Y:S03]  /*04d0*/  @P4 LDG.E.128 R72, desc[UR6][R30.64] ;  /* 0x000000061e484981 */ /* 0x000166000c1e1d00 */
[C---:B---3--:R-:W-:Y:S01]  /*04e0*/  @P5 IMAD.WIDE.U32 R34, R41.reuse, 0x10, R34 ;  /* 0x0000001029225825 */ /* 0x048fe200078e0022 */
[----:B------:R0:W5:Y:S03]  /*04f0*/  @P5 LDG.E.128 R68, desc[UR6][R32.64] ;  /* 0x0000000620445981 */ /* 0x000166000c1e1d00 */
[----:B----4-:R-:W-:Y:S01]  /*0500*/  @P5 IMAD.WIDE.U32 R36, R41, 0x10, R36 ;  /* 0x0000001029245825 */ /* 0x010fe200078e0024 */
[----:B------:R0:W5:Y:S04]  /*0510*/  @P5 LD.E.128 R64, desc[UR6][R34.64] ;  /* 0x0000000622405980 */ /* 0x000168000c101d00 */
[----:B------:R0:W5:Y:S01]  /*0520*/  @P5 LDG.E.128 R60, desc[UR6][R36.64] ;  /* 0x00000006243c5981 */ /* 0x000162000c1e1d00 */
[----:B------:R-:W-:Y:S01]  /*0530*/  ISETP.GE.U32.AND P0, PT, R231, 0x380, PT ;  /* 0x00000380e700780c */ /* 0x000fe20003f06070 */
[----:B------:R-:W-:-:S12]  /*0540*/  @P5 VIADD R41, R41, 0x80 ;  /* 0x0000008029295836 */ /* 0x000fd80000000000 */
[----:B0-----:R-:W-:Y:S05]  /*0550*/  @!P0 BRA `(.L_x_242) ;  /* 0x0000000400888947 */ /* 0x001fea0003800000 */
        /* <DEDUP_REMOVED lines=10> */
.L_x_241:
        /* <DEDUP_REMOVED lines=34> */
[----:B---3--:R-:W-:-:S04]  /*0820*/  @P3 IMAD.WIDE.U32 R16, R41, 0x10, R16 ;  /* 0x0000001029103825 */ /* 0x008fc800078e0010 */
[----:B------:R-:W-:Y:S01]  /*0830*/  @P3 VIADD R41, R41, 0x80 ;  /* 0x0000008029293836 */ /* 0x000fe20000000000 */
[----:B------:R0:W5:Y:S02]  /*0840*/  @P3 LDG.E.128 R84, desc[UR6][R16.64] ;  /* 0x0000000610543981 */ /* 0x000164000c1e1d00 */
[----:B------:R-:W3:Y:S01]  /*0850*/  @P5 LDC.64 R24, c[0x0][0x3e8] ;  /* 0x0000fa00ff185b82 */ /* 0x000ee20000000a00 */
[----:B----4-:R-:W-:-:S05]  /*0860*/  @P4 IMAD.WIDE.U32 R18, R41, 0x10, R18 ;  /* 0x0000001029124825 */ /* 0x010fca00078e0012 */
[----:B------:R0:W5:Y:S01]  /*0870*/  @P4 LDG.E.128 R80, desc[UR6][R18.64] ;  /* 0x0000000612504981 */ /* 0x000162000c1e1d00 */
[C---:B-1----:R-:W-:Y:S01]  /*0880*/  @P4 IMAD.WIDE.U32 R20, R41.reuse, 0x10, R20 ;  /* 0x0000001029144825 */ /* 0x042fe200078e0014 */
[----:B------:R-:W-:-:S04]  /*0890*/  @P4 IADD3 R41, PT, PT, R41, 0x80, RZ ;  /* 0x0000008029294810 */ /* 0x000fc80007ffe0ff */
[----:B------:R0:W5:Y:S01]  /*08a0*/  @P4 LDG.E.128 R72, desc[UR6][R20.64] ;  /* 0x0000000614484981 */ /* 0x000162000c1e1d00 */
[----:B--2---:R-:W-:-:S05]  /*08b0*/  @P5 IMAD.WIDE.U32 R22, R41, 0x10, R22 ;  /* 0x0000001029165825 */ /* 0x004fca00078e0016 */
[----:B------:R0:W5:Y:S01]  /*08c0*/  @P5 LDG.E.128 R68, desc[UR6][R22.64] ;  /* 0x0000000616445981 */ /* 0x000162000c1e1d00 */
[----:B---3--:R-:W-:-:S05]  /*08d0*/  @P5 IMAD.WIDE.U32 R24, R41, 0x10, R24 ;  /* 0x0000001029185825 */ /* 0x008fca00078e0018 */
        /* <DEDUP_REMOVED lines=9> */
[----:B------:R-:W-:Y:S01]  /*0970*/  CS2R R100, SRZ ;  /* 0x0000000000647805 */ /* 0x000fe2000001ff00 */
[----:B------:R-:W-:Y:S01]  /*0980*/  IMAD.MOV.U32 R114, RZ, RZ, RZ ;  /* 0x000000ffff727224 */ /* 0x000fe200078e00ff */
[----:B------:R-:W-:Y:S02]  /*0990*/  CS2R R112, SRZ ;  /* 0x0000000000707805 */ /* 0x000fe4000001ff00 */
[----:B------:R-:W-:Y:S02]  /*09a0*/  MOV R126, RZ ;  /* 0x000000ff007e7202 */ /* 0x000fe40000000f00 */
[----:B------:R-:W-:Y:S02]  /*09b0*/  CS2R R124, SRZ ;  /* 0x00000000007c7805 */ /* 0x000fe4000001ff00 */
[----:B------:R-:W-:Y:S01]  /*09c0*/  @P0 MOV R127, RZ ;  /* 0x000000ff007f0202 */ /* 0x000fe20000000f00 */
[----:B------:R-:W-:Y:S01]  /*09d0*/  @P1 IMAD.MOV.U32 R115, RZ, RZ, RZ ;  /* 0x000000ffff731224 */ /* 0x000fe200078e00ff */
[----:B------:R-:W-:Y:S01]  /*09e0*/  @P2 MOV R103, RZ ;  /* 0x000000ff00672202 */ /* 0x000fe20000000f00 */
[----:B------:R-:W-:Y:S01]  /*09f0*/  @P4 IMAD.MOV.U32 R79, RZ, RZ, RZ ;  /* 0x000000ffff4f4224 */ /* 0x000fe200078e00ff */
[----:B------:R-:W-:-:S02]  /*0a00*/  @P3 MOV R91, RZ ;  /* 0x000000ff005b3202 */ /* 0x000fc40000000f00 */
[----:B------:R-:W-:Y:S02]  /*0a10*/  @P5 MOV R67, RZ ;  /* 0x000000ff00435202 */ /* 0x000fe40000000f00 */
[----:B------:R-:W-:Y:S01]  /*0a20*/  @P5 IADD3 R41, PT, PT, R41, 0x80, RZ ;  /* 0x0000008029295810 */ /* 0x000fe20007ffe0ff */
[----:B0-----:R-:W-:Y:S06]  /*0a30*/  @!P6 BRA `(.L_x_242) ;  /* 0x000000000050e947 */ /* 0x001fec0003800000 */
[----:B------:R-:W0:Y:S08]  /*0a40*/  LDC.64 R56, c[0x0][0x3d0] ;  /* 0x0000f400ff387b82 */ /* 0x000e300000000a00 */
[----:B------:R-:W1:Y:S01]  /*0a50*/  LDC.64 R48, c[0x0][0x3e8] ;  /* 0x0000fa00ff307b82 */ /* 0x000e620000000a00 */
[----:B0-----:R-:W-:-:S06]  /*0a60*/  IMAD.WIDE.U32 R56, R41, 0x10, R56 ;  /* 0x0000001029387825 */ /* 0x001fcc00078e0038 */
[----:B------:R-:W5:Y:S01]  /*0a70*/  LDG.E.128 R56, desc[UR6][R56.64] ;  /* 0x0000000638387981 */ /* 0x000f62000c1e1d00 */
[----:B-1----:R-:W-:-:S06]  /*0a80*/  IMAD.WIDE.U32 R48, R41, 0x10, R48 ;  /* 0x0000001029307825 */ /* 0x002fcc00078e0030 */
        /* <DEDUP_REMOVED lines=8> */
[----:B------:R-:W-:Y:S01]  /*0b10*/  CS2R R88, SRZ ;  /* 0x0000000000587805 */ /* 0x000fe2000001ff00 */
[----:B------:R-:W-:Y:S01]  /*0b20*/  IMAD.MOV.U32 R102, RZ, RZ, RZ ;  /* 0x000000ffff667224 */ /* 0x000fe200078e00ff */
[----:B------:R-:W-:Y:S02]  /*0b30*/  CS2R R100, SRZ ;  /* 0x0000000000647805 */ /* 0x000fe4000001ff00 */
[----:B------:R-:W-:Y:S02]  /*0b40*/  MOV R114, RZ ;  /* 0x000000ff00727202 */ /* 0x000fe40000000f00 */
[----:B------:R-:W-:Y:S02]  /*0b50*/  CS2R R112, SRZ ;  /* 0x0000000000707805 */ /* 0x000fe4000001ff00 */
[----:B------:R-:W-:Y:S02]  /*0b60*/  MOV R126, RZ ;  /* 0x000000ff007e7202 */ /* 0x000fe40000000f00 */
[----:B------:R-:W-:-:S07]  /*0b70*/  CS2R R124, SRZ ;  /* 0x00000000007c7805 */ /* 0x000fce000001ff00 */
.L_x_242:
[----:B------:R-:W-:Y:S05]  /*0b80*/  BSYNC.RECONVERGENT B0 ;  /* 0x0000000000007941 */ /* 0x000fea0003800200 */
.L_x_240:
        /* <DEDUP_REMOVED lines=15> */
[----:B------:R-:W-:-:S02]  /*0c80*/  PRMT R226, R65, 0x7632, R226 ;  /* 0x0000763241e27816 */ /* 0x000fc400000000e2 */
[----:B------:R-:W-:Y:S02]  /*0c90*/  VIMNMX R2, PT, PT, RZ, R0, !PT ;  /* 0x00000000ff027248 */ /* 0x000fe40007fe0100 */
[----:B------:R-:W-:Y:S02]  /*0ca0*/  LOP3.LUT R0, R39, 0xffffff00, RZ, 0xc0, !PT ;  /* 0xffffff0027007812 */ /* 0x000fe400078ec0ff */
[----:B------:R-:W-:Y:S02]  /*0cb0*/  VIMNMX R3, PT, PT, R3, 0x20, PT ;  /* 0x0000002003037848 */ /* 0x000fe40003fe0100 */
[----:B------:R-:W-:Y:S02]  /*0cc0*/  VIMNMX R5, PT, PT, R2, 0x20, PT ;  /* 0x0000002002057848 */ /* 0x000fe40003fe0100 */
[-C--:B------:R-:W-:Y:S02]  /*0cd0*/  LEA R29, R3, R0.reuse, 0x3 ;  /* 0x00000000031d7211 */ /* 0x080fe400078e18ff */
[----:B------:R-:W-:-:S02]  /*0ce0*/  LEA R0, R5, R0, 0x3 ;  /* 0x0000000005007211 */ /* 0x000fc400078e18ff */
[----:B------:R-:W-:Y:S02]  /*0cf0*/  I2FP.F32.U32 R31, R29 ;  /* 0x0000001d001f7245 */ /* 0x000fe40000201000 */
[----:B------:R-:W-:Y:S02]  /*0d00*/  PRMT R225, R69, 0x7632, R225 ;  /* 0x0000763245e17816 */ /* 0x000fe400000000e1 */
[----:B------:R-:W-:Y:S02]  /*0d10*/  PRMT R224, R64, 0x7632, R224 ;  /* 0x0000763240e07816 */ /* 0x000fe400000000e0 */
[----:B------:R-:W3:Y:S01]  /*0d20*/  MUFU.RCP R31, R31 ;  /* 0x0000001f001f7308 */ /* 0x000ee20000001000 */
        /* <DEDUP_REMOVED lines=68> */
[----:B0123--:R-:W-:-:S07]  /*1170*/  PRMT R138, R120, 0x7632, R138 ;  /* 0x00007632788a7816 */ /* 0x00ffce000000008a */
.L_x_290:
[----:B------:R-:W0:Y:S08]  /*1180*/  LDC.64 R132, c[0x0][0x3f0] ;  /* 0x0000fc00ff847b82 */ /* 0x000e300000000a00 */
[----:B------:R-:W1:Y:S01]  /*1190*/  LDC R234, c[0x0][0x388] ;  /* 0x0000e200ffea7b82 */ /* 0x000e620000000800 */
[----:B0-----:R-:W-:-:S05]  /*11a0*/  IMAD.WIDE R132, R230, 0x4, R132 ;  /* 0x00000004e6847825 */ /* 0x001fca00078e0284 */
[----:B------:R0:W2:Y:S02]  /*11b0*/  LDG.E R237, desc[UR6][R132.64] ;  /* 0x0000000684ed7981 */ /* 0x0000a4000c1e1900 */
[----:B0-----:R-:W0:Y:S02]  /*11c0*/  LDC.64 R132, c[0x0][0x3f8] ;  /* 0x0000fe00ff847b82 */ /* 0x001e240000000a00 */
[----:B0-----:R-:W-:-:S05]  /*11d0*/  IMAD.WIDE R132, R230, 0x4, R132 ;  /* 0x00000004e6847825 */ /* 0x001fca00078e0284 */
[----:B------:R0:W5:Y:S01]  /*11e0*/  LDG.E R235, desc[UR6][R132.64] ;  /* 0x0000000684eb7981 */ /* 0x000162000c1e1900 */
[----:B------:R-:W-:Y:S01]  /*11f0*/  ISETP.GE.U32.AND P0, PT, R231, 0x80, PT ;  /* 0x00000080e700780c */ /* 0x000fe20003f06070 */
[----:B-1----:R-:W-:Y:S01]  /*1200*/  IMAD R134, R230, R234, RZ ;  /* 0x000000eae6867224 */ /* 0x002fe200078e02ff */
[----:B------:R-:W-:Y:S01]  /*1210*/  BSSY.RECONVERGENT B0, `(.L_x_243) ;  /* 0x00000ad000007945 */ /* 0x000fe20003800200 */
[----:B------:R-:W1:Y:S01]  /*1220*/  S2R R233, SR_TID.X ;  /* 0x0000000000e97919 */ /* 0x000e620000002100 */
[----:B------:R-:W-:Y:S01]  /*1230*/  HFMA2 R238, -RZ, RZ, 0, 0 ;  /* 0x00000000ffee7431 */ /* 0x000fe200000001ff */
[----:B--2---:R-:W-:-:S13]  /*1240*/  ISETP.GE.AND P5, PT, R237, 0x1, PT ;  /* 0x00000001ed00780c */ /* 0x004fda0003fa6270 */
[----:B------:R-:W-:-:S04]  /*1250*/  @P5 VIADD R135, R237, 0xffffffff ;  /* 0xffffffffed875836 */ /* 0x000fc80000000000 */
[----:B------:R-:W-:Y:S01]  /*1260*/  @P5 IMAD R236, R135, R234, RZ ;  /* 0x000000ea87ec5224 */ /* 0x000fe200078e02ff */
[----:B------:R-:W-:-:S04]  /*1270*/  SHF.R.S32.HI R135, RZ, 0x1f, R134 ;  /* 0x0000001fff877819 */ /* 0x000fc80000011486 */
[----:B------:R-:W-:Y:S02]  /*1280*/  @P5 SHF.R.S32.HI R239, RZ, 0x1f, R236 ;  /* 0x0000001fffef5819 */ /* 0x000fe400000114ec */
[----:B------:R-:W-:Y:S02]  /*1290*/  LEA.HI R134, R135, R134, RZ, 0x3 ;  /* 0x0000008687867211 */ /* 0x000fe400078f18ff */
[----:B------:R-:W-:-:S04]  /*12a0*/  @P5 LEA.HI R236, R239, R236, RZ, 0x3 ;  /* 0x000000ecefec5211 */ /* 0x000fc800078f18ff */
[-C--:B-1----:R-:W-:Y:S02]  /*12b0*/  @P5 LEA.HI.SX32 R238, R236, R233.reuse, 0x1d ;  /* 0x000000e9ecee5211 */ /* 0x082fe400078feaff */
        /* <DEDUP_REMOVED lines=8> */
.L_x_245:
[----:B------:R-:W-:Y:S05]  /*1340*/  BRA.U !UP0, `(.L_x_246) ;  /* 0x0000000508547547 */ /* 0x000fea000b800000 */
[----:B------:R-:W0:Y:S02]  /*1350*/  LDC.64 R40, c[0x0][0x3a0] ;  /* 0x0000e800ff287b82 */ /* 0x000e240000000a00 */
[----:B0-----:R-:W-:-:S06]  /*1360*/  IMAD.WIDE.U32 R40, R236, 0x10, R40 ;  /* 0x00000010ec287825 */ /* 0x001fcc00078e0028 */
[----:B------:R-:W2:Y:S01]  /*1370*/  LDG.E.128 R40, desc[UR6][R40.64] ;  /* 0x0000000628287981 */ /* 0x000ea2000c1e1d00 */
[----:B------:R-:W-:-:S13]  /*1380*/  ISETP.GT.AND P1, PT, R237, RZ, PT ;  /* 0x000000ffed00720c */ /* 0x000fda0003f24270 */
[----:B------:R-:W0:Y:S01]  /*1390*/  @P1 LDC R135, c[0x0][0x40c] ;  /* 0x00010300ff871b82 */ /* 0x000e220000000800 */
[----:B-----5:R-:W-:Y:S01]  /*13a0*/  @P1 SHF.L.U32 R132, R44, 0x10, RZ ;  /* 0x000000102c841819 */ /* 0x020fe200000006ff */
[----:B------:R-:W-:Y:S01]  /*13b0*/  @P1 IMAD.U32 R133, R120, 0x10000, RZ ;  /* 0x0001000078851824 */ /* 0x000fe200078e00ff */
[----:B------:R-:W-:-:S05]  /*13c0*/  @P1 PRMT R134, R44, 0x7632, R134 ;  /* 0x000076322c861816 */ /* 0x000fca0000000086 */
[----:B------:R-:W1:Y:S01]  /*13d0*/  @P1 LDC R143, c[0x0][0x40c] ;  /* 0x00010300ff8f1b82 */ /* 0x000e620000000800 */
[----:B------:R-:W-:-:S07]  /*13e0*/  @P1 IMAD.U32 R134, R134, 0x10000, RZ ;  /* 0x0001000086861824 */ /* 0x000fce00078e00ff */
[----:B------:R-:W3:Y:S01]  /*13f0*/  @P1 LDC R145, c[0x0][0x40c] ;  /* 0x00010300ff911b82 */ /* 0x000ee20000000800 */
[----:B0-----:R-:W-:-:S07]  /*1400*/  @P1 FMUL.FTZ R132, R132, R135 ;  /* 0x0000008784841220 */ /* 0x001fce0000410000 */
[----:B------:R-:W0:Y:S01]  /*1410*/  @P1 LDC R239, c[0x0][0x40c] ;  /* 0x00010300ffef1b82 */ /* 0x000e220000000800 */
[----:B-1----:R-:W-:-:S07]  /*1420*/  @P1 FMUL.FTZ R134, R134, R143 ;  /* 0x0000008f86861220 */ /* 0x002fce0000410000 */
[----:B------:R-:W1:Y:S08]  /*1430*/  @P1 LDC R241, c[0x0][0x40c] ;  /* 0x00010300fff11b82 */ /* 0x000e700000000800 */
[----:B------:R-:W4:Y:S01]  /*1440*/  @P1 LDC R143, c[0x0][0x40c] ;  /* 0x00010300ff8f1b82 */ /* 0x000f220000000800 */
[C---:B--2---:R-:W-:Y:S02]  /*1450*/  @P1 SHF.L.U32 R141, R40.reuse, 0x10, RZ ;  /* 0x00000010288d1819 */ /* 0x044fe400000006ff */
[----:B------:R-:W-:-:S02]  /*1460*/  @!P1 SHF.L.U32 R139, R40, 0x10, RZ ;  /* 0x00000010288b9819 */ /* 0x000fc400000006ff */
[----:B------:R-:W-:Y:S01]  /*1470*/  @!P1 PRMT R140, R40, 0x7632, R140 ;  /* 0x00007632288c9816 */ /* 0x000fe2000000008c */
[----:B------:R-:W-:Y:S01]  /*1480*/  @P1 FFMA.FTZ R139, R132, R133, R141 ;  /* 0x00000085848b1223 */ /* 0x000fe2000001008d */
[----:B------:R-:W-:Y:S01]  /*1490*/  @P1 PRMT R132, R40, 0x7632, R132 ;  /* 0x0000763228841816 */ /* 0x000fe20000000084 */
[----:B------:R-:W-:Y:S01]  /*14a0*/  @!P1 IMAD.U32 R141, R41, 0x10000, RZ ;  /* 0x00010000298d9824 */ /* 0x000fe200078e00ff */
[----:B------:R-:W-:Y:S02]  /*14b0*/  @P1 SHF.L.U32 R133, R138, 0x10, RZ ;  /* 0x000000108a851819 */ /* 0x000fe400000006ff */
[----:B------:R-:W-:Y:S01]  /*14c0*/  @!P1 SHF.L.U32 R140, R140, 0x10, RZ ;  /* 0x000000108c8c9819 */ /* 0x000fe200000006ff */
[----:B------:R-:W-:Y:S01]  /*14d0*/  @P1 IMAD.U32 R135, R132, 0x10000, RZ ;  /* 0x0001000084871824 */ /* 0x000fe200078e00ff */
[----:B------:R-:W-:Y:S02]  /*14e0*/  @P1 SHF.L.U32 R132, R45, 0x10, RZ ;  /* 0x000000102d841819 */ /* 0x000fe400000006ff */
[----:B------:R-:W-:Y:S01]  /*14f0*/  @!P1 PRMT R142, R41, 0x7632, R142 ;  /* 0x00007632298e9816 */ /* 0x000fe2000000008e */
[----:B------:R-:W-:Y:S01]  /*1500*/  @P1 FFMA.FTZ R140, R134, R133, R135 ;  /* 0x00000085868c1223 */ /* 0x000fe20000010087 */
[----:B------:R-:W-:Y:S01]  /*1510*/  @P1 SHF.L.U32 R133, R121, 0x10, RZ ;  /* 0x0000001079851819 */ /* 0x000fe200000006ff */
[----:B---3--:R-:W-:Y:S01]  /*1520*/  @P1 FMUL.FTZ R132, R132, R145 ;  /* 0x0000009184841220 */ /* 0x008fe20000410000 */
[----:B------:R-:W-:Y:S01]  /*1530*/  @P1 SHF.L.U32 R135, R41, 0x10, RZ ;  /* 0x0000001029871819 */ /* 0x000fe200000006ff */
[----:B------:R-:W2:Y:S01]  /*1540*/  @P1 LDC R145, c[0x0][0x40c] ;  /* 0x00010300ff911b82 */ /* 0x000ea20000000800 */
[----:B------:R-:W-:-:S02]  /*1550*/  @P1 PRMT R134, R45, 0x7632, R134 ;  /* 0x000076322d861816 */ /* 0x000fc40000000086 */
[----:B------:R-:W-:Y:S01]  /*1560*/  @!P1 SHF.L.U32 R142, R142, 0x10, RZ ;  /* 0x000000108e8e9819 */ /* 0x000fe200000006ff */
[----:B------:R-:W-:Y:S01]  /*1570*/  @P1 FFMA.FTZ R141, R132, R133, R135 ;  /* 0x00000085848d1223 */ /* 0x000fe20000010087 */
[----:B------:R-:W-:Y:S01]  /*1580*/  @P1 SHF.L.U32 R134, R134, 0x10, RZ ;  /* 0x0000001086861819 */ /* 0x000fe200000006ff */
[----:B------:R-:W-:Y:S01]  /*1590*/  @P1 IMAD.U32 R133, R137, 0x10000, RZ ;  /* 0x0001000089851824 */ /* 0x000fe200078e00ff */
[----:B------:R-:W-:Y:S02]  /*15a0*/  @P1 PRMT R132, R41, 0x7632, R132 ;  /* 0x0000763229841816 */ /* 0x000fe40000000084 */
[----:B------:R-:W-:Y:S01]  /*15b0*/  @!P1 PRMT R144, R42, 0x7632, R144 ;  /* 0x000076322a909816 */ /* 0x000fe20000000090 */
[----:B0-----:R-:W-:Y:S01]  /*15c0*/  @P1 FMUL.FTZ R134, R134, R239 ;  /* 0x000000ef86861220 */ /* 0x001fe20000410000 */
[----:B------:R-:W-:Y:S01]  /*15d0*/  @P1 SHF.L.U32 R135, R132, 0x10, RZ ;  /* 0x0000001084871819 */ /* 0x000fe200000006ff */
[----:B------:R-:W-:Y:S01]  /*15e0*/  @P1 IMAD.U32 R132, R46, 0x10000, RZ ;  /* 0x000100002e841824 */ /* 0x000fe200078e00ff */
[----:B------:R-:W0:Y:S01]  /*15f0*/  @P1 LDC R239, c[0x0][0x40c] ;  /* 0x00010300ffef1b82 */ /* 0x000e220000000800 */
[----:B------:R-:W-:-:S02]  /*1600*/  @!P1 SHF.L.U32 R144, R144, 0x10, RZ ;  /* 0x0000001090909819 */ /* 0x000fc400000006ff */
[----:B------:R-:W-:Y:S01]  /*1610*/  @P1 FFMA.FTZ R142, R134, R133, R135 ;  /* 0x00000085868e1223 */ /* 0x000fe20000010087 */
[----:B------:R-:W-:Y:S01]  /*1620*/  @P1 SHF.L.U32 R133, R122, 0x10, RZ ;  /* 0x000000107a851819 */ /* 0x000fe200000006ff */
[----:B----4-:R-:W-:Y:S01]  /*1630*/  @P1 FMUL.FTZ R132, R132, R143 ;  /* 0x0000008f84841220 */ /* 0x010fe20000410000 */
[C---:B------:R-:W-:Y:S01]  /*1640*/  @P1 IMAD.U32 R135, R42.reuse, 0x10000, RZ ;  /* 0x000100002a871824 */ /* 0x040fe200078e00ff */
[----:B------:R-:W-:Y:S02]  /*1650*/  @!P1 SHF.L.U32 R143, R42, 0x10, RZ ;  /* 0x000000102a8f9819 */ /* 0x000fe400000006ff */
[----:B------:R-:W-:Y:S01]  /*1660*/  @!P1 PRMT R146, R43, 0x7632, R146 ;  /* 0x000076322b929816 */ /* 0x000fe20000000092 */
[----:B------:R-:W-:Y:S01]  /*1670*/  @P1 FFMA.FTZ R143, R132, R133, R135 ;  /* 0x00000085848f1223 */ /* 0x000fe20000010087 */
[----:B------:R-:W-:Y:S02]  /*1680*/  @P1 PRMT R132, R46, 0x7632, R132 ;  /* 0x000076322e841816 */ /* 0x000fe40000000084 */
[----:B------:R-:W-:-:S02]  /*1690*/  @P1 PRMT R133, R42, 0x7632, R133 ;  /* 0x000076322a851816 */ /* 0x000fc40000000085 */
[----:B------:R-:W-:Y:S02]  /*16a0*/  @P1 SHF.L.U32 R132, R132, 0x10, RZ ;  /* 0x0000001084841819 */ /* 0x000fe400000006ff */
[----:B------:R-:W-:Y:S01]  /*16b0*/  @!P1 SHF.L.U32 R146, R146, 0x10, RZ ;  /* 0x0000001092929819 */ /* 0x000fe200000006ff */
[----:B------:R-:W-:Y:S01]  /*16c0*/  @P1 IMAD.U32 R135, R133, 0x10000, RZ ;  /* 0x0001000085871824 */ /* 0x000fe200078e00ff */
[----:B------:R-:W-:Y:S01]  /*16d0*/  @P1 SHF.L.U32 R133, R136, 0x10, RZ ;  /* 0x0000001088851819 */ /* 0x000fe200000006ff */
[----:B--2---:R-:W-:Y:S01]  /*16e0*/  @P1 FMUL.FTZ R132, R132, R145 ;  /* 0x0000009184841220 */ /* 0x004fe20000410000 */
[----:B------:R-:W-:Y:S02]  /*16f0*/  @!P1 SHF.L.U32 R145, R43, 0x10, RZ ;  /* 0x000000102b919819 */ /* 0x000fe400000006ff */
[----:B------:R-:W-:Y:S01]  /*1700*/  F2FP.BF16.F32.PACK_AB R134, RZ, R141 ;  /* 0x0000008dff86723e */ /* 0x000fe200000010ff */
[----:B------:R-:W-:Y:S01]  /*1710*/  @P1 FFMA.FTZ R144, R132, R133, R135 ;  /* 0x0000008584901223 */ /* 0x000fe20000010087 */
[----:B------:R-:W-:Y:S01]  /*1720*/  @P1 SHF.L.U32 R132, R47, 0x10, RZ ;  /* 0x000000102f841819 */ /* 0x000fe200000006ff */
[----:B------:R-:W-:Y:S01]  /*1730*/  @P1 IMAD.U32 R133, R123, 0x10000, RZ ;  /* 0x000100007b851824 */ /* 0x000fe200078e00ff */
[----:B------:R-:W-:-:S02]  /*1740*/  @P1 SHF.L.U32 R135, R43, 0x10, RZ ;  /* 0x000000102b871819 */ /* 0x000fc400000006ff */
[----:B------:R-:W-:Y:S01]  /*1750*/  F2FP.BF16.F32.PACK_AB R240, RZ, R143 ;  /* 0x0000008ffff0723e */ /* 0x000fe200000010ff */
[----:B0-----:R-:W-:Y:S01]  /*1760*/  @P1 FMUL.FTZ R132, R132, R239 ;  /* 0x000000ef84841220 */ /* 0x001fe20000410000 */
[----:B------:R-:W-:-:S03]  /*1770*/  F2FP.BF16.F32.PACK_AB R239, RZ, R142 ;  /* 0x0000008effef723e */ /* 0x000fc600000010ff */
[----:B------:R-:W-:Y:S01]  /*1780*/  @P1 FFMA.FTZ R145, R132, R133, R135 ;  /* 0x0000008584911223 */ /* 0x000fe20000010087 */
[----:B------:R-:W-:Y:S02]  /*1790*/  @P1 PRMT R132, R47, 0x7632, R132 ;  /* 0x000076322f841816 */ /* 0x000fe40000000084 */
[----:B------:R-:W-:Y:S02]  /*17a0*/  @P1 PRMT R133, R43, 0x7632, R133 ;  /* 0x000076322b851816 */ /* 0x000fe40000000085 */
[----:B------:R-:W-:Y:S01]  /*17b0*/  F2FP.BF16.F32.PACK_AB R242, RZ, R145 ;  /* 0x00000091fff2723e */ /* 0x000fe200000010ff */
[----:B------:R-:W-:Y:S01]  /*17c0*/  @P1 IMAD.U32 R132, R132, 0x10000, RZ ;  /* 0x0001000084841824 */ /* 0x000fe200078e00ff */
[----:B------:R-:W-:Y:S01]  /*17d0*/  @P1 SHF.L.U32 R135, R133, 0x10, RZ ;  /* 0x0000001085871819 */ /* 0x000fe200000006ff */
[----:B------:R-:W-:Y:S02]  /*17e0*/  @P1 IMAD.U32 R133, R39, 0x10000, RZ ;  /* 0x0001000027851824 */ /* 0x000fe400078e00ff */
[----:B-1----:R-:W-:Y:S01]  /*17f0*/  @P1 FMUL.FTZ R132, R132, R241 ;  /* 0x000000f184841220 */ /* 0x002fe20000410000 */
[----:B------:R-:W-:-:S03]  /*1800*/  F2FP.BF16.F32.PACK_AB R241, RZ, R144 ;  /* 0x00000090fff1723e */ /* 0x000fc600000010ff */
[----:B------:R-:W-:Y:S01]  /*1810*/  @P1 FFMA.FTZ R146, R132, R133, R135 ;  /* 0x0000008584921223 */ /* 0x000fe20000010087 */
        /* <DEDUP_REMOVED lines=8> */
.L_x_246:
[----:B------:R-:W0:Y:S01]  /*18a0*/  @P5 LDC R135, c[0x0][0x40c] ;  /* 0x00010300ff875b82 */ /* 0x000e220000000800 */
[C---:B-----5:R-:W-:Y:S01]  /*18b0*/  @P5 PRMT R132, R44.reuse, 0x7632, R132 ;  /* 0x000076322c845816 */ /* 0x060fe20000000084 */
[----:B------:R-:W-:Y:S01]  /*18c0*/  HFMA2 R140, -RZ, RZ, 0, 0 ;  /* 0x00000000ff8c7431 */ /* 0x000fe200000001ff */
[----:B------:R-:W-:Y:S01]  /*18d0*/  @P5 SHF.L.U32 R133, R44, 0x10, RZ ;  /* 0x000000102c855819 */ /* 0x000fe200000006ff */
[----:B------:R-:W-:Y:S01]  /*18e0*/  HFMA2 R142, -RZ, RZ, 0, 0 ;  /* 0x00000000ff8e7431 */ /* 0x000fe200000001ff */
[----:B------:R-:W-:Y:S01]  /*18f0*/  @P5 SHF.L.U32 R132, R132, 0x10, RZ ;  /* 0x0000001084845819 */ /* 0x000fe200000006ff */
[----:B------:R-:W-:Y:S01]  /*1900*/  IMAD.MOV.U32 R146, RZ, RZ, RZ ;  /* 0x000000ffff927224 */ /* 0x000fe200078e00ff */
[----:B------:R-:W-:Y:S01]  /*1910*/  MOV R139, RZ ;  /* 0x000000ff008b7202 */ /* 0x000fe20000000f00 */
[----:B------:R-:W1:Y:S08]  /*1920*/  @P5 LDC R134, c[0x0][0x40c] ;  /* 0x00010300ff865b82 */ /* 0x000e700000000800 */
[----:B------:R-:W2:Y:S01]  /*1930*/  @P5 LDC R141, c[0x0][0x40c] ;  /* 0x00010300ff8d5b82 */ /* 0x000ea20000000800 */
[----:B0-----:R-:W-:-:S07]  /*1940*/  @P5 FMUL.FTZ R132, R132, R135 ;  /* 0x0000008784845220 */ /* 0x001fce0000410000 */
[----:B------:R-:W0:Y:S01]  /*1950*/  @P5 LDC R143, c[0x0][0x40c] ;  /* 0x00010300ff8f5b82 */ /* 0x000e220000000800 */
[----:B-1----:R-:W-:-:S07]  /*1960*/  @P5 FMUL.FTZ R133, R133, R134 ;  /* 0x0000008685855220 */ /* 0x002fce0000410000 */
[----:B------:R-:W1:Y:S01]  /*1970*/  @P5 LDC R135, c[0x0][0x40c] ;  /* 0x00010300ff875b82 */ /* 0x000e620000000800 */
[----:B------:R-:W-:-:S04]  /*1980*/  @P5 IMAD.U32 R134, R120, 0x10000, RZ ;  /* 0x0001000078865824 */ /* 0x000fc800078e00ff */
[----:B------:R-:W-:Y:S01]  /*1990*/  @P5 FMUL.FTZ R139, R133, R134 ;  /* 0x00000086858b5220 */ /* 0x000fe20000410000 */
[----:B------:R-:W-:Y:S01]  /*19a0*/  @P5 IMAD.U32 R133, R138, 0x10000, RZ ;  /* 0x000100008a855824 */ /* 0x000fe200078e00ff */
[----:B------:R-:W-:Y:S01]  /*19b0*/  @P5 SHF.L.U32 R134, R45, 0x10, RZ ;  /* 0x000000102d865819 */ /* 0x000fe200000006ff */
[----:B------:R-:W3:Y:S02]  /*19c0*/  @P5 LDC R145, c[0x0][0x40c] ;  /* 0x00010300ff915b82 */ /* 0x000ee40000000800 */
[----:B------:R-:W-:Y:S01]  /*19d0*/  @P5 FMUL.FTZ R140, R132, R133 ;  /* 0x00000085848c5220 */ /* 0x000fe20000410000 */
[----:B------:R-:W-:Y:S02]  /*19e0*/  @P5 IMAD.U32 R133, R121, 0x10000, RZ ;  /* 0x0001000079855824 */ /* 0x000fe400078e00ff */
[----:B--2---:R-:W-:Y:S01]  /*19f0*/  @P5 FMUL.FTZ R134, R134, R141 ;  /* 0x0000008d86865220 */ /* 0x004fe20000410000 */
[----:B------:R-:W-:Y:S02]  /*1a00*/  MOV R141, RZ ;  /* 0x000000ff008d7202 */ /* 0x000fe40000000f00 */
[----:B------:R-:W-:Y:S01]  /*1a10*/  @P5 PRMT R132, R45, 0x7632, R132 ;  /* 0x000076322d845816 */ /* 0x000fe20000000084 */
[----:B------:R-:W-:Y:S01]  /*1a20*/  @P5 FMUL.FTZ R141, R134, R133 ;  /* 0x00000085868d5220 */ /* 0x000fe20000410000 */
[----:B------:R-:W-:Y:S01]  /*1a30*/  @P5 SHF.L.U32 R134, R46, 0x10, RZ ;  /* 0x000000102e865819 */ /* 0x000fe200000006ff */
[----:B------:R-:W-:Y:S01]  /*1a40*/  @P5 IMAD.U32 R133, R137, 0x10000, RZ ;  /* 0x0001000089855824 */ /* 0x000fe200078e00ff */
[----:B------:R-:W-:Y:S01]  /*1a50*/  @P5 SHF.L.U32 R132, R132, 0x10, RZ ;  /* 0x0000001084845819 */ /* 0x000fe200000006ff */
[----:B------:R-:W2:Y:S02]  /*1a60*/  @P5 LDC R239, c[0x0][0x40c] ;  /* 0x00010300ffef5b82 */ /* 0x000ea40000000800 */
[----:B-1----:R-:W-:-:S02]  /*1a70*/  @P5 FMUL.FTZ R134, R134, R135 ;  /* 0x0000008786865220 */ /* 0x002fc40000410000 */
[----:B0-----:R-:W-:Y:S01]  /*1a80*/  @P5 FMUL.FTZ R132, R132, R143 ;  /* 0x0000008f84845220 */ /* 0x001fe20000410000 */
[----:B------:R-:W-:-:S03]  /*1a90*/  IMAD.MOV.U32 R143, RZ, RZ, RZ ;  /* 0x000000ffff8f7224 */ /* 0x000fc600078e00ff */
[----:B------:R-:W0:Y:S01]  /*1aa0*/  @P5 LDC R135, c[0x0][0x40c] ;  /* 0x00010300ff875b82 */ /* 0x000e220000000800 */
[----:B------:R-:W-:Y:S01]  /*1ab0*/  @P5 FMUL.FTZ R142, R132, R133 ;  /* 0x00000085848e5220 */ /* 0x000fe20000410000 */
[----:B------:R-:W-:Y:S02]  /*1ac0*/  @P5 PRMT R132, R46, 0x7632, R132 ;  /* 0x000076322e845816 */ /* 0x000fe40000000084 */
[----:B------:R-:W-:Y:S02]  /*1ad0*/  @P5 SHF.L.U32 R133, R122, 0x10, RZ ;  /* 0x000000107a855819 */ /* 0x000fe400000006ff */
[----:B------:R-:W-:-:S03]  /*1ae0*/  @P5 SHF.L.U32 R132, R132, 0x10, RZ ;  /* 0x0000001084845819 */ /* 0x000fc600000006ff */
[----:B------:R-:W-:Y:S01]  /*1af0*/  @P5 FMUL.FTZ R143, R134, R133 ;  /* 0x00000085868f5220 */ /* 0x000fe20000410000 */
[----:B------:R-:W-:Y:S01]  /*1b00*/  @P5 SHF.L.U32 R133, R136, 0x10, RZ ;  /* 0x0000001088855819 */ /* 0x000fe200000006ff */
[----:B---3--:R-:W-:Y:S01]  /*1b10*/  @P5 FMUL.FTZ R132, R132, R145 ;  /* 0x0000009184845220 */ /* 0x008fe20000410000 */
[----:B------:R-:W-:Y:S02]  /*1b20*/  CS2R R144, SRZ ;  /* 0x0000000000907805 */ /* 0x000fe4000001ff00 */
[----:B------:R-:W-:Y:S01]  /*1b30*/  F2FP.BF16.F32.PACK_AB R134, RZ, R141 ;  /* 0x0000008dff86723e */ /* 0x000fe200000010ff */
[----:B------:R-:W-:Y:S01]  /*1b40*/  @P5 FMUL.FTZ R144, R132, R133 ;  /* 0x0000008584905220 */ /* 0x000fe20000410000 */
[----:B------:R-:W-:Y:S01]  /*1b50*/  @P5 IMAD.U32 R132, R47, 0x10000, RZ ;  /* 0x000100002f845824 */ /* 0x000fe200078e00ff */
[----:B------:R-:W-:-:S03]  /*1b60*/  @P5 SHF.L.U32 R133, R123, 0x10, RZ ;  /* 0x000000107b855819 */ /* 0x000fc600000006ff */
[----:B------:R-:W-:Y:S01]  /*1b70*/  F2FP.BF16.F32.PACK_AB R240, RZ, R144 ;  /* 0x00000090fff0723e */ /* 0x000fe200000010ff */
[----:B0-----:R-:W-:Y:S01]  /*1b80*/  @P5 FMUL.FTZ R132, R132, R135 ;  /* 0x0000008784845220 */ /* 0x001fe20000410000 */
[----:B------:R-:W-:-:S03]  /*1b90*/  F2FP.BF16.F32.PACK_AB R135, RZ, R142 ;  /* 0x0000008eff87723e */ /* 0x000fc600000010ff */
[----:B------:R-:W-:Y:S01]  /*1ba0*/  @P5 FMUL.FTZ R145, R132, R133 ;  /* 0x0000008584915220 */ /* 0x000fe20000410000 */
[----:B------:R-:W-:Y:S02]  /*1bb0*/  @P5 PRMT R132, R47, 0x7632, R132 ;  /* 0x000076322f845816 */ /* 0x000fe40000000084 */
[----:B------:R-:W-:Y:S02]  /*1bc0*/  @P5 SHF.L.U32 R133, R39, 0x10, RZ ;  /* 0x0000001027855819 */ /* 0x000fe400000006ff */
[----:B------:R-:W-:Y:S02]  /*1bd0*/  @P5 SHF.L.U32 R132, R132, 0x10, RZ ;  /* 0x0000001084845819 */ /* 0x000fe400000006ff */
[----:B------:R-:W-:-:S03]  /*1be0*/  F2FP.BF16.F32.PACK_AB R241, RZ, R145 ;  /* 0x00000091fff1723e */ /* 0x000fc600000010ff */
[----:B--2---:R-:W-:Y:S01]  /*1bf0*/  @P5 FMUL.FTZ R132, R132, R239 ;  /* 0x000000ef84845220 */ /* 0x004fe20000410000 */
[----:B------:R-:W-:-:S03]  /*1c00*/  F2FP.BF16.F32.PACK_AB R239, RZ, R143 ;  /* 0x0000008fffef723e */ /* 0x000fc600000010ff */
[----:B------:R-:W-:Y:S01]  /*1c10*/  @P5 FMUL.FTZ R146, R132, R133 ;  /* 0x0000008584925220 */ /* 0x000fe20000410000 */
[----:B------:R-:W-:Y:S02]  /*1c20*/  F2FP.BF16.F32.PACK_AB R132, RZ, R139 ;  /* 0x0000008bff84723e */ /* 0x000fe400000010ff */
[----:B------:R-:W-:Y:S02]  /*1c30*/  F2FP.BF16.F32.PACK_AB R133, RZ, R140 ;  /* 0x0000008cff85723e */ /* 0x000fe400000010ff */
[----:B------:R-:W-:Y:S02]  /*1c40*/  F2FP.BF16.F32.PACK_AB R242, RZ, R146 ;  /* 0x00000092fff2723e */ /* 0x000fe400000010ff */
[----:B------:R-:W-:Y:S02]  /*1c50*/  PRMT R132, R132, 0x5410, R133 ;  /* 0x0000541084847816 */ /* 0x000fe40000000085 */
[----:B------:R-:W-:Y:S02]  /*1c60*/  PRMT R133, R134, 0x5410, R135 ;  /* 0x0000541086857816 */ /* 0x000fe40000000087 */
[----:B------:R-:W-:-:S02]  /*1c70*/  PRMT R134, R239, 0x5410, R240 ;  /* 0x00005410ef867816 */ /* 0x000fc400000000f0 */
[----:B------:R-:W-:-:S07]  /*1c80*/  PRMT R135, R241, 0x5410, R242 ;  /* 0x00005410f1877816 */ /* 0x000fce00000000f2 */
.L_x_247:
[----:B------:R-:W0:Y:S01]  /*1c90*/  LDC.64 R240, c[0x0][0x3a8] ;  /* 0x0000ea00fff07b82 */ /* 0x000e220000000a00 */
[----:B------:R-:W-:Y:S01]  /*1ca0*/  IADD3 R238, PT, PT, R238, 0x80, RZ ;  /* 0x00000080eeee7810 */ /* 0x000fe20007ffe0ff */
[----:B0-----:R-:W-:-:S04]  /*1cb0*/  IMAD.WIDE.U32 R240, R236, 0x10, R240 ;  /* 0x00000010ecf07825 */ /* 0x001fc800078e00f0 */
[----:B------:R-:W-:Y:S01]  /*1cc0*/  VIADD R236, R236, 0x80 ;  /* 0x00000080ecec7836 */ /* 0x000fe20000000000 */
[----:B------:R0:W-:Y:S06]  /*1cd0*/  STG.E.128 desc[UR6][R240.64], R132 ;  /* 0x00000084f0007986 */ /* 0x0001ec000c101d06 */
.L_x_244:
[----:B------:R-:W-:Y:S05]  /*1ce0*/  BSYNC.RECONVERGENT B0 ;  /* 0x0000000000007941 */ /* 0x000fea0003800200 */
.L_x_243:
[----:B------:R-:W-:Y:S01]  /*1cf0*/  ISETP.GE.U32.AND P1, PT, R231, 0x100, PT ;  /* 0x00000100e700780c */ /* 0x000fe20003f26070 */
[----:B------:R-:W-:Y:S01]  /*1d00*/  BSSY.RECONVERGENT B0, `(.L_x_248) ;  /* 0x0000097000007945 */ /* 0x000fe20003800200 */
[----:B------:R-:W-:-:S11]  /*1d10*/  LOP3.LUT R232, R232, 0xffffffdf, RZ, 0xc0, !PT ;  /* 0xffffffdfe8e87812 */ /* 0x000fd600078ec0ff */
[----:B------:R-:W-:Y:S01]  /*1d20*/  @P1 LOP3.LUT R232, R232, 0x20, RZ, 0xfc, !PT ;  /* 0x00000020e8e81812 */ /* 0x000fe200078efcff */
[----:B------:R-:W-:Y:S06]  /*1d30*/  @!P1 BRA `(.L_x_249) ;  /* 0x00000008004c9947 */ /* 0x000fec0003800000 */
[----:B------:R-:W-:Y:S01]  /*1d40*/  ISETP.NE.U32.AND P1, PT, RZ, UR8, PT ;  /* 0x00000008ff007c0c */ /* 0x000fe2000bf25070 */
[----:B0-----:R-:W0:Y:S03]  /*1d50*/  @P5 LDC.64 R134, c[0x0][0x390] ;  /* 0x0000e400ff865b82 */ /* 0x001e260000000a00 */
[----:B------:R-:W-:-:S13]  /*1d60*/  ISETP.NE.AND.EX P1, PT, RZ, UR9, PT, P1 ;  /* 0x00000009ff007c0c */ /* 0x000fda000bf25310 */
[----:B------:R-:W1:Y:S01]  /*1d70*/  @P1 LDC.64 R132, c[0x0][0x3a0] ;  /* 0x0000e800ff841b82 */ /* 0x000e620000000a00 */
[----:B0-----:R-:W-:-:S05]  /*1d80*/  @P5 IMAD.WIDE.U32 R134, R238, 0x10, R134 ;  /* 0x00000010ee865825 */ /* 0x001fca00078e0086 */
[----:B------:R0:W5:Y:S01]  /*1d90*/  @P5 LDG.E.128 R44, desc[UR6][R134.64] ;  /* 0x00000006862c5981 */ /* 0x000162000c1e1d00 */
[----:B-1----:R-:W-:-:S05]  /*1da0*/  @P1 IMAD.WIDE.U32 R132, R236, 0x10, R132 ;  /* 0x00000010ec841825 */ /* 0x002fca00078e0084 */
[----:B------:R0:W5:Y:S01]  /*1db0*/  @P1 LDG.E.128 R40, desc[UR6][R132.64] ;  /* 0x0000000684281981 */ /* 0x000162000c1e1d00 */
[----:B------:R-:W-:Y:S05]  /*1dc0*/  @!P1 BRA `(.L_x_250) ;  /* 0x0000000400189947 */ /* 0x000fea0003800000 */
[----:B------:R-:W-:Y:S02]  /*1dd0*/  ISETP.GT.AND P1, PT, R237, RZ, PT ;  /* 0x000000ffed00720c */ /* 0x000fe40003f24270 */
[C---:B-----5:R-:W-:Y:S02]  /*1de0*/  SHF.L.U32 R147, R40.reuse, 0x10, RZ ;  /* 0x0000001028937819 */ /* 0x060fe400000006ff */
[----:B0-----:R-:W-:Y:S02]  /*1df0*/  PRMT R133, R40, 0x7632, R133 ;  /* 0x0000763228857816 */ /* 0x001fe40000000085 */
[----:B------:R-:W-:-:S07]  /*1e00*/  SHF.L.U32 R153, R43, 0x10, RZ ;  /* 0x000000102b997819 */ /* 0x000fce00000006ff */
[----:B------:R-:W0:Y:S01]  /*1e10*/  @P1 LDC R148, c[0x0][0x40c] ;  /* 0x00010300ff941b82 */ /* 0x000e220000000800 */
[----:B------:R-:W-:Y:S01]  /*1e20*/  @P1 SHF.L.U32 R135, R44, 0x10, RZ ;  /* 0x000000102c871819 */ /* 0x000fe200000006ff */
[----:B------:R-:W-:Y:S01]  /*1e30*/  @P1 IMAD.U32 R132, R108, 0x10000, RZ ;  /* 0x000100006c841824 */ /* 0x000fe200078e00ff */
[----:B------:R-:W-:-:S04]  /*1e40*/  @P1 PRMT R134, R44, 0x7632, R134 ;  /* 0x000076322c861816 */ /* 0x000fc80000000086 */
[----:B------:R-:W-:Y:S01]  /*1e50*/  @P1 SHF.L.U32 R134, R134, 0x10, RZ ;  /* 0x0000001086861819 */ /* 0x000fe200000006ff */
[----:B------:R-:W1:Y:S08]  /*1e60*/  @P1 LDC R149, c[0x0][0x40c] ;  /* 0x00010300ff951b82 */ /* 0x000e700000000800 */
[----:B------:R-:W2:Y:S08]  /*1e70*/  @P1 LDC R151, c[0x0][0x40c] ;  /* 0x00010300ff971b82 */ /* 0x000eb00000000800 */
[----:B------:R-:W3:Y:S01]  /*1e80*/  @P1 LDC R152, c[0x0][0x40c] ;  /* 0x00010300ff981b82 */ /* 0x000ee20000000800 */
[----:B0-----:R-:W-:Y:S01]  /*1e90*/  @P1 FMUL.FTZ R150, R135, R148 ;  /* 0x0000009487961220 */ /* 0x001fe20000410000 */
[----:B------:R-:W-:-:S03]  /*1ea0*/  SHF.L.U32 R148, R133, 0x10, RZ ;  /* 0x0000001085947819 */ /* 0x000fc600000006ff */
[----:B------:R-:W-:Y:S01]  /*1eb0*/  @P1 FFMA.FTZ R147, R150, R132, R147 ;  /* 0x0000008496931223 */ /* 0x000fe20000010093 */
[----:B------:R-:W-:Y:S02]  /*1ec0*/  @P1 IMAD.U32 R132, R38, 0x10000, RZ ;  /* 0x0001000026841824 */ /* 0x000fe400078e00ff */
[----:B-1----:R-:W-:Y:S01]  /*1ed0*/  @P1 FMUL.FTZ R133, R134, R149 ;  /* 0x0000009586851220 */ /* 0x002fe20000410000 */
[----:B------:R-:W-:Y:S01]  /*1ee0*/  @P1 SHF.L.U32 R134, R45, 0x10, RZ ;  /* 0x000000102d861819 */ /* 0x000fe200000006ff */
[----:B------:R-:W0:Y:S01]  /*1ef0*/  @P1 LDC R135, c[0x0][0x40c] ;  /* 0x00010300ff871b82 */ /* 0x000e220000000800 */
[----:B------:R-:W-:Y:S01]  /*1f00*/  SHF.L.U32 R149, R41, 0x10, RZ ;  /* 0x0000001029957819 */ /* 0x000fe200000006ff */
[----:B------:R-:W-:Y:S01]  /*1f10*/  @P1 FFMA.FTZ R148, R133, R132, R148 ;  /* 0x0000008485941223 */ /* 0x000fe20000010094 */
[----:B------:R-:W-:Y:S01]  /*1f20*/  @P1 IMAD.U32 R132, R109, 0x10000, RZ ;  /* 0x000100006d841824 */ /* 0x000fe200078e00ff */
[----:B------:R-:W-:Y:S01]  /*1f30*/  @P1 PRMT R133, R45, 0x7632, R133 ;  /* 0x000076322d851816 */ /* 0x000fe20000000085 */
[----:B--2---:R-:W-:Y:S01]  /*1f40*/  @P1 FMUL.FTZ R134, R134, R151 ;  /* 0x0000009786861220 */ /* 0x004fe20000410000 */
[----:B------:R-:W-:-:S02]  /*1f50*/  SHF.L.U32 R151, R42, 0x10, RZ ;  /* 0x000000102a977819 */ /* 0x000fc400000006ff */
[----:B------:R-:W1:Y:S01]  /*1f60*/  @P1 LDC R154, c[0x0][0x40c] ;  /* 0x00010300ff9a1b82 */ /* 0x000e620000000800 */
[----:B------:R-:W-:Y:S01]  /*1f70*/  @P1 SHF.L.U32 R133, R133, 0x10, RZ ;  /* 0x0000001085851819 */ /* 0x000fe200000006ff */
[----:B------:R-:W-:Y:S01]  /*1f80*/  @P1 FFMA.FTZ R149, R134, R132, R149 ;  /* 0x0000008486951223 */ /* 0x000fe20000010095 */
[----:B------:R-:W-:-:S03]  /*1f90*/  PRMT R132, R41, 0x7632, R132 ;  /* 0x0000763229847816 */ /* 0x000fc60000000084 */
[----:B---3--:R-:W-:Y:S01]  /*1fa0*/  @P1 FMUL.FTZ R133, R133, R152 ;  /* 0x0000009885851220 */ /* 0x008fe20000410000 */
[----:B------:R-:W-:Y:S01]  /*1fb0*/  SHF.L.U32 R150, R132, 0x10, RZ ;  /* 0x0000001084967819 */ /* 0x000fe200000006ff */
[----:B------:R-:W-:Y:S01]  /*1fc0*/  @P1 IMAD.U32 R132, R37, 0x10000, RZ ;  /* 0x0001000025841824 */ /* 0x000fe200078e00ff */
[----:B------:R-:W2:Y:S03]  /*1fd0*/  @P1 LDC R240, c[0x0][0x40c] ;  /* 0x00010300fff01b82 */ /* 0x000ea60000000800 */
[----:B------:R-:W-:Y:S01]  /*1fe0*/  @P1 FFMA.FTZ R150, R133, R132, R150 ;  /* 0x0000008485961223 */ /* 0x000fe20000010096 */
[C---:B------:R-:W-:Y:S02]  /*1ff0*/  @P1 SHF.L.U32 R132, R46.reuse, 0x10, RZ ;  /* 0x000000102e841819 */ /* 0x040fe400000006ff */
[----:B------:R-:W-:Y:S02]  /*2000*/  @P1 PRMT R133, R46, 0x7632, R133 ;  /* 0x000076322e851816 */ /* 0x000fe40000000085 */
[----:B------:R-:W-:Y:S01]  /*2010*/  F2FP.BF16.F32.PACK_AB R239, RZ, R150 ;  /* 0x00000096ffef723e */ /* 0x000fe200000010ff */
[----:B0-----:R-:W-:Y:S01]  /*2020*/  @P1 FMUL.FTZ R134, R132, R135 ;  /* 0x0000008784861220 */ /* 0x001fe20000410000 */
[----:B------:R-:W-:Y:S01]  /*2030*/  @P1 IMAD.U32 R132, R110, 0x10000, RZ ;  /* 0x000100006e841824 */ /* 0x000fe200078e00ff */
[----:B------:R-:W0:Y:S01]  /*2040*/  @P1 LDC R135, c[0x0][0x40c] ;  /* 0x00010300ff871b82 */ /* 0x000e220000000800 */
[----:B------:R-:W-:-:S02]  /*2050*/  @P1 SHF.L.U32 R133, R133, 0x10, RZ ;  /* 0x0000001085851819 */ /* 0x000fc400000006ff */
[----:B------:R-:W-:Y:S01]  /*2060*/  @P1 FFMA.FTZ R151, R134, R132, R151 ;  /* 0x0000008486971223 */ /* 0x000fe20000010097 */
[----:B------:R-:W-:Y:S02]  /*2070*/  PRMT R132, R42, 0x7632, R132 ;  /* 0x000076322a847816 */ /* 0x000fe40000000084 */
[----:B-1----:R-:W-:Y:S02]  /*2080*/  @P1 FMUL.FTZ R133, R133, R154 ;  /* 0x0000009a85851220 */ /* 0x002fe40000410000 */
[----:B------:R-:W-:Y:S01]  /*2090*/  SHF.L.U32 R152, R132, 0x10, RZ ;  /* 0x0000001084987819 */ /* 0x000fe200000006ff */
[----:B------:R-:W-:-:S04]  /*20a0*/  @P1 IMAD.U32 R132, R36, 0x10000, RZ ;  /* 0x0001000024841824 */ /* 0x000fc800078e00ff */
[----:B------:R-:W-:Y:S01]  /*20b0*/  @P1 FFMA.FTZ R152, R133, R132, R152 ;  /* 0x0000008485981223 */ /* 0x000fe20000010098 */
[----:B------:R-:W-:-:S04]  /*20c0*/  @P1 SHF.L.U32 R132, R47, 0x10, RZ ;  /* 0x000000102f841819 */ /* 0x000fc800000006ff */
[----:B------:R-:W-:Y:S01]  /*20d0*/  F2FP.BF16.F32.PACK_AB R241, RZ, R152 ;  /* 0x00000098fff1723e */ /* 0x000fe200000010ff */
[----:B0-----:R-:W-:Y:S01]  /*20e0*/  @P1 FMUL.FTZ R134, R132, R135 ;  /* 0x0000008784861220 */ /* 0x001fe20000410000 */
[----:B------:R-:W-:-:S04]  /*20f0*/  @P1 IMAD.U32 R132, R111, 0x10000, RZ ;  /* 0x000100006f841824 */ /* 0x000fc800078e00ff */
[----:B------:R-:W-:Y:S01]  /*2100*/  @P1 FFMA.FTZ R153, R134, R132, R153 ;  /* 0x0000008486991223 */ /* 0x000fe20000010099 */
[----:B------:R-:W-:Y:S02]  /*2110*/  @P1 PRMT R132, R47, 0x7632, R132 ;  /* 0x000076322f841816 */ /* 0x000fe40000000084 */
[----:B------:R-:W-:Y:S02]  /*2120*/  F2FP.BF16.F32.PACK_AB R134, RZ, R149 ;  /* 0x00000095ff86723e */ /* 0x000fe400000010ff */
[----:B------:R-:W-:Y:S02]  /*2130*/  @P1 SHF.L.U32 R133, R132, 0x10, RZ ;  /* 0x0000001084851819 */ /* 0x000fe400000006ff */
[----:B------:R-:W-:Y:S02]  /*2140*/  PRMT R132, R43, 0x7632, R132 ;  /* 0x000076322b847816 */ /* 0x000fe40000000084 */
[----:B------:R-:W-:Y:S01]  /*2150*/  F2FP.BF16.F32.PACK_AB R242, RZ, R153 ;  /* 0x00000099fff2723e */ /* 0x000fe200000010ff */
[----:B--2---:R-:W-:Y:S01]  /*2160*/  @P1 FMUL.FTZ R133, R133, R240 ;  /* 0x000000f085851220 */ /* 0x004fe20000410000 */
[----:B------:R-:W-:Y:S01]  /*2170*/  SHF.L.U32 R154, R132, 0x10, RZ ;  /* 0x00000010849a7819 */ /* 0x000fe200000006ff */
[----:B------:R-:W-:Y:S01]  /*2180*/  @P1 IMAD.U32 R132, R35, 0x10000, RZ ;  /* 0x0001000023841824 */ /* 0x000fe200078e00ff */
        /* <DEDUP_REMOVED lines=10> */
.L_x_250:
[----:B0-----:R-:W0:Y:S01]  /*2230*/  @P5 LDC R135, c[0x0][0x40c] ;  /* 0x00010300ff875b82 */ /* 0x001e220000000800 */
        /* <DEDUP_REMOVED lines=62> */
.L_x_251:
[----:B------:R-:W0:Y:S01]  /*2620*/  LDC.64 R240, c[0x0][0x3a8] ;  /* 0x0000ea00fff07b82 */ /* 0x000e220000000a00 */
[----:B------:R-:W-:Y:S01]  /*2630*/  IADD3 R238, PT, PT, R238, 0x80, RZ ;  /* 0x00000080eeee7810 */ /* 0x000fe20007ffe0ff */
[----:B0-----:R-:W-:-:S04]  /*2640*/  IMAD.WIDE.U32 R240, R236, 0x10, R240 ;  /* 0x00000010ecf07825 */ /* 0x001fc800078e00f0 */
[----:B------:R-:W-:Y:S01]  /*2650*/  VIADD R236, R236, 0x80 ;  /* 0x00000080ecec7836 */ /* 0x000fe20000000000 */
[----:B------:R1:W-:Y:S06]  /*2660*/  STG.E.128 desc[UR6][R240.64], R132 ;  /* 0x00000084f0007986 */ /* 0x0003ec000c101d06 */
.L_x_249:
[----:B------:R-:W-:Y:S05]  /*2670*/  BSYNC.RECONVERGENT B0 ;  /* 0x0000000000007941 */ /* 0x000fea0003800200 */
.L_x_248:
[----:B------:R-:W-:Y:S01]  /*2680*/  ISETP.GE.U32.AND P1, PT, R231, 0x180, PT ;  /* 0x00000180e700780c */ /* 0x000fe20003f26070 */
[----:B------:R-:W-:Y:S01]  /*2690*/  BSSY.RECONVERGENT B0, `(.L_x_252) ;  /* 0x0000097000007945 */ /* 0x000fe20003800200 */
[----:B------:R-:W-:-:S11]  /*26a0*/  LOP3.LUT R232, R232, 0xffffffef, RZ, 0xc0, !PT ;  /* 0xffffffefe8e87812 */ /* 0x000fd600078ec0ff */
[----:B------:R-:W-:Y:S01]  /*26b0*/  @P1 LOP3.LUT R232, R232, 0x10, RZ, 0xfc, !PT ;  /* 0x00000010e8e81812 */ /* 0x000fe200078efcff */
[----:B------:R-:W-:Y:S06]  /*26c0*/  @!P1 BRA `(.L_x_253) ;  /* 0x00000008004c9947 */ /* 0x000fec0003800000 */
[----:B------:R-:W-:Y:S01]  /*26d0*/  ISETP.NE.U32.AND P1, PT, RZ, UR8, PT ;  /* 0x00000008ff007c0c */ /* 0x000fe2000bf25070 */
[----:B01----:R-:W0:Y:S03]  /*26e0*/  @P5 LDC.64 R134, c[0x0][0x390] ;  /* 0x0000e400ff865b82 */ /* 0x003e260000000a00 */
        /* <DEDUP_REMOVED lines=77> */
.L_x_254:
        /* <DEDUP_REMOVED lines=63> */
.L_x_255:
[----:B------:R-:W0:Y:S01]  /*2fb0*/  LDC.64 R240, c[0x0][0x3a8] ;  /* 0x0000ea00fff07b82 */ /* 0x000e220000000a00 */
[----:B------:R-:W-:Y:S01]  /*2fc0*/  IADD3 R238, PT, PT, R238, 0x80, RZ ;  /* 0x00000080eeee7810 */ /* 0x000fe20007ffe0ff */
[----:B0-----:R-:W-:-:S04]  /*2fd0*/  IMAD.WIDE.U32 R240, R236, 0x10, R240 ;  /* 0x00000010ecf07825 */ /* 0x001fc800078e00f0 */
[----:B------:R-:W-:Y:S01]  /*2fe0*/  VIADD R236, R236, 0x80 ;  /* 0x00000080ecec7836 */ /* 0x000fe20000000000 */
[----:B------:R2:W-:Y:S06]  /*2ff0*/  STG.E.128 desc[UR6][R240.64], R132 ;  /* 0x00000084f0007986 */ /* 0x0005ec000c101d06 */
.L_x_253:
[----:B------:R-:W-:Y:S05]  /*3000*/  BSYNC.RECONVERGENT B0 ;  /* 0x0000000000007941 */ /* 0x000fea0003800200 */
.L_x_252:
[----:B------:R-:W-:Y:S01]  /*3010*/  ISETP.GE.U32.AND P1, PT, R231, 0x200, PT ;  /* 0x00000200e700780c */ /* 0x000fe20003f26070 */
[----:B------:R-:W-:-:S12]  /*3020*/  BSSY.RECONVERGENT B0, `(.L_x_256) ;  /* 0x0000095000007945 */ /* 0x000fd80003800200 */
[----:B------:R-:W-:Y:S05]  /*3030*/  @!P1 BRA `(.L_x_257) ;  /* 0x00000008004c9947 */ /* 0x000fea0003800000 */
[----:B------:R-:W-:Y:S01]  /*3040*/  ISETP.NE.U32.AND P2, PT, RZ, UR8, PT ;  /* 0x00000008ff007c0c */ /* 0x000fe2000bf45070 */
[----:B012---:R-:W0:Y:S03]  /*3050*/  @P5 LDC.64 R134, c[0x0][0x390] ;  /* 0x0000e400ff865b82 */ /* 0x007e260000000a00 */
        /* <DEDUP_REMOVED lines=77> */
.L_x_258:
        /* <DEDUP_REMOVED lines=63> */
.L_x_259:
[----:B------:R-:W0:Y:S01]  /*3920*/  LDC.64 R240, c[0x0][0x3a8] ;  /* 0x0000ea00fff07b82 */ /* 0x000e220000000a00 */
[----:B------:R-:W-:Y:S01]  /*3930*/  IADD3 R238, PT, PT, R238, 0x80, RZ ;  /* 0x00000080eeee7810 */ /* 0x000fe20007ffe0ff */
[----:B0-----:R-:W-:-:S04]  /*3940*/  IMAD.WIDE.U32 R240, R236, 0x10, R240 ;  /* 0x00000010ecf07825 */ /* 0x001fc800078e00f0 */
[----:B------:R-:W-:Y:S01]  /*3950*/  VIADD R236, R236, 0x80 ;  /* 0x00000080ecec7836 */ /* 0x000fe20000000000 */
[----:B------:R3:W-:Y:S06]  /*3960*/  STG.E.128 desc[UR6][R240.64], R132 ;  /* 0x00000084f0007986 */ /* 0x0007ec000c101d06 */
.L_x_257:
[----:B------:R-:W-:Y:S05]  /*3970*/  BSYNC.RECONVERGENT B0 ;  /* 0x0000000000007941 */ /* 0x000fea0003800200 */
.L_x_256:
[----:B------:R-:W-:Y:S01]  /*3980*/  ISETP.GE.U32.AND P2, PT, R231, 0x280, PT ;  /* 0x00000280e700780c */ /* 0x000fe20003f46070 */
[----:B------:R-:W-:-:S12]  /*3990*/  BSSY.RECONVERGENT B0, `(.L_x_260) ;  /* 0x0000095000007945 */ /* 0x000fd80003800200 */
[----:B------:R-:W-:Y:S05]  /*39a0*/  @!P2 BRA `(.L_x_261) ;  /* 0x00000008004ca947 */ /* 0x000fea0003800000 */
[----:B------:R-:W-:Y:S01]  /*39b0*/  ISETP.NE.U32.AND P3, PT, RZ, UR8, PT ;  /* 0x00000008ff007c0c */ /* 0x000fe2000bf65070 */
[----:B0123--:R-:W0:Y:S03]  /*39c0*/  @P5 LDC.64 R134, c[0x0][0x390] ;  /* 0x0000e400ff865b82 */ /* 0x00fe260000000a00 */
        /* <DEDUP_REMOVED lines=77> */
.L_x_262:
        /* <DEDUP_REMOVED lines=63> */
.L_x_263:
[----:B------:R-:W0:Y:S01]  /*4290*/  LDC.64 R240, c[0x0][0x3a8] ;  /* 0x0000ea00fff07b82 */ /* 0x000e220000000a00 */
[----:B------:R-:W-:Y:S01]  /*42a0*/  IADD3 R238, PT, PT, R238, 0x80, RZ ;  /* 0x00000080eeee7810 */ /* 0x000fe20007ffe0ff */
[----:B0-----:R-:W-:-:S04]  /*42b0*/  IMAD.WIDE.U32 R240, R236, 0x10, R240 ;  /* 0x00000010ecf07825 */ /* 0x001fc800078e00f0 */
[----:B------:R-:W-:Y:S01]  /*42c0*/  VIADD R236, R236, 0x80 ;  /* 0x00000080ecec7836 */ /* 0x000fe20000000000 */
[----:B------:R4:W-:Y:S06]  /*42d0*/  STG.E.128 desc[UR6][R240.64], R132 ;  /* 0x00000084f0007986 */ /* 0x0009ec000c101d06 */
.L_x_261:
[----:B------:R-:W-:Y:S05]  /*42e0*/  BSYNC.RECONVERGENT B0 ;  /* 0x0000000000007941 */ /* 0x000fea0003800200 */
.L_x_260:
[----:B------:R-:W-:Y:S01]  /*42f0*/  ISETP.GE.U32.AND P3, PT, R231, 0x300, PT ;  /* 0x00000300e700780c */ /* 0x000fe20003f66070 */
[----:B------:R-:W-:-:S12]  /*4300*/  BSSY.RECONVERGENT B0, `(.L_x_264) ;  /* 0x0000095000007945 */ /* 0x000fd80003800200 */
[----:B------:R-:W-:Y:S05]  /*4310*/  @!P3 BRA `(.L_x_265) ;  /* 0x00000008004cb947 */ /* 0x000fea0003800000 */
[----:B------:R-:W-:Y:S01]  /*4320*/  ISETP.NE.U32.AND P4, PT, RZ, UR8, PT ;  /* 0x00000008ff007c0c */ /* 0x000fe2000bf85070 */
[----:B01234-:R-:W0:Y:S03]  /*4330*/  @P5 LDC.64 R134, c[0x0][0x390] ;  /* 0x0000e400ff865b82 */ /* 0x01fe260000000a00 */
        /* <DEDUP_REMOVED lines=77> */
.L_x_266:
        /* <DEDUP_REMOVED lines=63> */
.L_x_267:
[----:B------:R-:W0:Y:S01]  /*4c00*/  LDC.64 R240, c[0x0][0x3a8] ;  /* 0x0000ea00fff07b82 */ /* 0x000e220000000a00 */
[----:B------:R-:W-:Y:S01]  /*4c10*/  IADD3 R238, PT, PT, R238, 0x80, RZ ;  /* 0x00000080eeee7810 */ /* 0x000fe20007ffe0ff */
[----:B0-----:R-:W-:-:S04]  /*4c20*/  IMAD.WIDE.U32 R240, R236, 0x10, R240 ;  /* 0x00000010ecf07825 */ /* 0x001fc800078e00f0 */
[----:B------:R-:W-:Y:S01]  /*4c30*/  VIADD R236, R236, 0x80 ;  /* 0x00000080ecec7836 */ /* 0x000fe20000000000 */
[----:B------:R0:W-:Y:S06]  /*4c40*/  STG.E.128 desc[UR6][R240.64], R132 ;  /* 0x00000084f0007986 */ /* 0x0001ec000c101d06 */
.L_x_265:
[----:B------:R-:W-:Y:S05]  /*4c50*/  BSYNC.RECONVERGENT B0 ;  /* 0x0000000000007941 */ /* 0x000fea0003800200 */
.L_x_264:
        /* <DEDUP_REMOVED lines=13> */
[----:B-----5:R-:W-:Y:S02]  /*4d30*/  SHF.L.U32 R187, R40, 0x10, RZ ;  /* 0x0000001028bb7819 */ /* 0x020fe400000006ff */
[----:B------:R-:W-:-:S09]  /*4d40*/  SHF.L.U32 R189, R41, 0x10, RZ ;  /* 0x0000001029bd7819 */ /* 0x000fd200000006ff */
[----:B0-----:R-:W0:Y:S01]  /*4d50*/  @P5 LDC R133, c[0x0][0x40c] ;  /* 0x00010300ff855b82 */ /* 0x001e220000000800 */
[C---:B------:R-:W-:Y:S02]  /*4d60*/  @P5 SHF.L.U32 R132, R44.reuse, 0x10, RZ ;  /* 0x000000102c845819 */ /* 0x040fe400000006ff */
[----:B------:R-:W-:-:S04]  /*4d70*/  @P5 PRMT R134, R44, 0x7632, R134 ;  /* 0x000076322c865816 */ /* 0x000fc80000000086 */
[----:B------:R-:W-:Y:S01]  /*4d80*/  @P5 SHF.L.U32 R134, R134, 0x10, RZ ;  /* 0x0000001086865819 */ /* 0x000fe200000006ff */
[----:B------:R-:W1:Y:S08]  /*4d90*/  @P5 LDC R135, c[0x0][0x40c] ;  /* 0x00010300ff875b82 */ /* 0x000e700000000800 */
[----:B------:R-:W2:Y:S08]  /*4da0*/  @P5 LDC R192, c[0x0][0x40c] ;  /* 0x00010300ffc05b82 */ /* 0x000eb00000000800 */
[----:B------:R-:W3:Y:S01]  /*4db0*/  @P5 LDC R191, c[0x0][0x40c] ;  /* 0x00010300ffbf5b82 */ /* 0x000ee20000000800 */
[----:B0-----:R-:W-:Y:S01]  /*4dc0*/  @P5 FMUL.FTZ R190, R132, R133 ;  /* 0x0000008584be5220 */ /* 0x001fe20000410000 */
[----:B------:R-:W-:Y:S01]  /*4dd0*/  PRMT R133, R40, 0x7632, R133 ;  /* 0x0000763228857816 */ /* 0x000fe20000000085 */
[----:B------:R-:W-:-:S03]  /*4de0*/  @P5 IMAD.U32 R132, R48, 0x10000, RZ ;  /* 0x0001000030845824 */ /* 0x000fc600078e00ff */
[----:B------:R-:W-:Y:S01]  /*4df0*/  SHF.L.U32 R188, R133, 0x10, RZ ;  /* 0x0000001085bc7819 */ /* 0x000fe200000006ff */
[----:B------:R-:W-:Y:S01]  /*4e00*/  @P5 FFMA.FTZ R187, R190, R132, R187 ;  /* 0x00000084bebb5223 */ /* 0x000fe200000100bb */
[----:B------:R-:W0:Y:S01]  /*4e10*/  @P5 LDC R193, c[0x0][0x40c] ;  /* 0x00010300ffc15b82 */ /* 0x000e220000000800 */
[----:B------:R-:W-:Y:S02]  /*4e20*/  @P5 IMAD.U32 R132, R17, 0x10000, RZ ;  /* 0x0001000011845824 */ /* 0x000fe400078e00ff */
[----:B-1----:R-:W-:Y:S01]  /*4e30*/  @P5 FMUL.FTZ R133, R134, R135 ;  /* 0x0000008786855220 */ /* 0x002fe20000410000 */
[C---:B------:R-:W-:Y:S02]  /*4e40*/  @P5 SHF.L.U32 R135, R45.reuse, 0x10, RZ ;  /* 0x000000102d875819 */ /* 0x040fe400000006ff */
[----:B------:R-:W-:Y:S01]  /*4e50*/  @P5 PRMT R134, R45, 0x7632, R134 ;  /* 0x000076322d865816 */ /* 0x000fe20000000086 */
[----:B------:R-:W-:Y:S01]  /*4e60*/  @P5 FFMA.FTZ R188, R133, R132, R188 ;  /* 0x0000008485bc5223 */ /* 0x000fe200000100bc */
[----:B------:R-:W-:Y:S01]  /*4e70*/  PRMT R133, R41, 0x7632, R133 ;  /* 0x0000763229857816 */ /* 0x000fe20000000085 */
[----:B------:R-:W1:Y:S01]  /*4e80*/  @P5 LDC R194, c[0x0][0x40c] ;  /* 0x00010300ffc25b82 */ /* 0x000e620000000800 */
[----:B------:R-:W-:Y:S01]  /*4e90*/  @P5 SHF.L.U32 R134, R134, 0x10, RZ ;  /* 0x0000001086865819 */ /* 0x000fe200000006ff */
[----:B------:R-:W-:-:S02]  /*4ea0*/  @P5 IMAD.U32 R132, R49, 0x10000, RZ ;  /* 0x0001000031845824 */ /* 0x000fc400078e00ff */
[----:B--2---:R-:W-:Y:S01]  /*4eb0*/  @P5 FMUL.FTZ R192, R135, R192 ;  /* 0x000000c087c05220 */ /* 0x004fe20000410000 */
[----:B------:R-:W-:-:S03]  /*4ec0*/  SHF.L.U32 R190, R133, 0x10, RZ ;  /* 0x0000001085be7819 */ /* 0x000fc600000006ff */
[----:B------:R-:W-:Y:S01]  /*4ed0*/  @P5 FFMA.FTZ R189, R192, R132, R189 ;  /* 0x00000084c0bd5223 */ /* 0x000fe200000100bd */
[----:B---3--:R-:W-:Y:S01]  /*4ee0*/  @P5 FMUL.FTZ R133, R134, R191 ;  /* 0x000000bf86855220 */ /* 0x008fe20000410000 */
[----:B------:R-:W-:Y:S01]  /*4ef0*/  @P5 IMAD.U32 R132, R16, 0x10000, RZ ;  /* 0x0001000010845824 */ /* 0x000fe200078e00ff */
[----:B------:R-:W-:Y:S01]  /*4f00*/  @P5 SHF.L.U32 R134, R46, 0x10, RZ ;  /* 0x000000102e865819 */ /* 0x000fe200000006ff */
[----:B------:R-:W2:Y:S01]  /*4f10*/  @P5 LDC R135, c[0x0][0x40c] ;  /* 0x00010300ff875b82 */ /* 0x000ea20000000800 */
[----:B------:R-:W-:Y:S01]  /*4f20*/  SHF.L.U32 R191, R42, 0x10, RZ ;  /* 0x000000102abf7819 */ /* 0x000fe200000006ff */
[----:B------:R-:W-:Y:S01]  /*4f30*/  @P5 FFMA.FTZ R190, R133, R132, R190 ;  /* 0x0000008485be5223 */ /* 0x000fe200000100be */
[----:B------:R-:W-:Y:S01]  /*4f40*/  @P5 IMAD.U32 R132, R50, 0x10000, RZ ;  /* 0x0001000032845824 */ /* 0x000fe200078e00ff */
[----:B------:R-:W-:Y:S01]  /*4f50*/  @P5 PRMT R133, R46, 0x7632, R133 ;  /* 0x000076322e855816 */ /* 0x000fe20000000085 */
[----:B0-----:R-:W-:Y:S01]  /*4f60*/  @P5 FMUL.FTZ R134, R134, R193 ;  /* 0x000000c186865220 */ /* 0x001fe20000410000 */
[----:B------:R-:W-:-:S02]  /*4f70*/  SHF.L.U32 R193, R43, 0x10, RZ ;  /* 0x000000102bc17819 */ /* 0x000fc400000006ff */
[----:B------:R-:W-:Y:S01]  /*4f80*/  @P5 SHF.L.U32 R133, R133, 0x10, RZ ;  /* 0x0000001085855819 */ /* 0x000fe200000006ff */
[----:B------:R-:W-:Y:S01]  /*4f90*/  @P5 FFMA.FTZ R191, R134, R132, R191 ;  /* 0x0000008486bf5223 */ /* 0x000fe200000100bf */
[----:B------:R-:W-:Y:S01]  /*4fa0*/  PRMT R132, R42, 0x7632, R132 ;  /* 0x000076322a847816 */ /* 0x000fe20000000084 */
[----:B------:R-:W0:Y:S01]  /*4fb0*/  @P5 LDC R238, c[0x0][0x40c] ;  /* 0x00010300ffee5b82 */ /* 0x000e220000000800 */
[----:B------:R-:W-:Y:S01]  /*4fc0*/  F2FP.BF16.F32.PACK_AB R237, RZ, R190 ;  /* 0x000000beffed723e */ /* 0x000fe200000010ff */
[----:B-1----:R-:W-:Y:S01]  /*4fd0*/  @P5 FMUL.FTZ R133, R133, R194 ;  /* 0x000000c285855220 */ /* 0x002fe20000410000 */
[----:B------:R-:W-:Y:S01]  /*4fe0*/  SHF.L.U32 R192, R132, 0x10, RZ ;  /* 0x0000001084c07819 */ /* 0x000fe200000006ff */
[----:B------:R-:W-:-:S04]  /*4ff0*/  @P5 IMAD.U32 R132, R15, 0x10000, RZ ;  /* 0x000100000f845824 */ /* 0x000fc800078e00ff */
[----:B------:R-:W-:Y:S01]  /*5000*/  @P5 FFMA.FTZ R192, R133, R132, R192 ;  /* 0x0000008485c05223 */ /* 0x000fe200000100c0 */
[C---:B------:R-:W-:Y:S02]  /*5010*/  @P5 SHF.L.U32 R132, R47.reuse, 0x10, RZ ;  /* 0x000000102f845819 */ /* 0x040fe400000006ff */
[----:B------:R-:W-:Y:S02]  /*5020*/  @P5 PRMT R133, R47, 0x7632, R133 ;  /* 0x000076322f855816 */ /* 0x000fe40000000085 */
[----:B------:R-:W-:Y:S01]  /*5030*/  F2FP.BF16.F32.PACK_AB R239, RZ, R192 ;  /* 0x000000c0ffef723e */ /* 0x000fe200000010ff */
[----:B--2---:R-:W-:Y:S01]  /*5040*/  @P5 FMUL.FTZ R134, R132, R135 ;  /* 0x0000008784865220 */ /* 0x004fe20000410000 */
[----:B------:R-:W-:Y:S01]  /*5050*/  @P5 IMAD.U32 R132, R51, 0x10000, RZ ;  /* 0x0001000033845824 */ /* 0x000fe200078e00ff */
[----:B------:R-:W-:-:S03]  /*5060*/  @P5 SHF.L.U32 R133, R133, 0x10, RZ ;  /* 0x0000001085855819 */ /* 0x000fc600000006ff */
[----:B------:R-:W-:Y:S01]  /*5070*/  @P5 FFMA.FTZ R193, R134, R132, R193 ;  /* 0x0000008486c15223 */ /* 0x000fe200000100c1 */
[----:B------:R-:W-:Y:S02]  /*5080*/  PRMT R132, R43, 0x7632, R132 ;  /* 0x000076322b847816 */ /* 0x000fe40000000084 */
[----:B------:R-:W-:Y:S02]  /*5090*/  F2FP.BF16.F32.PACK_AB R134, RZ, R189 ;  /* 0x000000bdff86723e */ /* 0x000fe400000010ff */
[----:B------:R-:W-:Y:S01]  /*50a0*/  SHF.L.U32 R194, R132, 0x10, RZ ;  /* 0x0000001084c27819 */ /* 0x000fe200000006ff */
[----:B0-----:R-:W-:Y:S01]  /*50b0*/  @P5 FMUL.FTZ R133, R133, R238 ;  /* 0x000000ee85855220 */ /* 0x001fe20000410000 */
[----:B------:R-:W-:Y:S01]  /*50c0*/  @P5 IMAD.U32 R132, R14, 0x10000, RZ ;  /* 0x000100000e845824 */ /* 0x000fe200078e00ff */
[----:B------:R-:W-:Y:S02]  /*50d0*/  F2FP.BF16.F32.PACK_AB R238, RZ, R191 ;  /* 0x000000bfffee723e */ /* 0x000fe400000010ff */
[----:B------:R-:W-:Y:S01]  /*50e0*/  F2FP.BF16.F32.PACK_AB R240, RZ, R193 ;  /* 0x000000c1fff0723e */ /* 0x000fe200000010ff */
[----:B------:R-:W-:Y:S01]  /*50f0*/  @P5 FFMA.FTZ R194, R133, R132, R194 ;  /* 0x0000008485c25223 */ /* 0x000fe200000100c2 */
[----:B------:R-:W-:-:S02]  /*5100*/  F2FP.BF16.F32.PACK_AB R132, RZ, R187 ;  /* 0x000000bbff84723e */ /* 0x000fc400000010ff */
[----:B------:R-:W-:Y:S02]  /*5110*/  F2FP.BF16.F32.PACK_AB R133, RZ, R188 ;  /* 0x000000bcff85723e */ /* 0x000fe400000010ff */
[----:B------:R-:W-:Y:S02]  /*5120*/  F2FP.BF16.F32.PACK_AB R135, RZ, R194 ;  /* 0x000000c2ff87723e */ /* 0x000fe400000010ff */
[----:B------:R-:W-:Y:S02]  /*5130*/  PRMT R132, R132, 0x5410, R133 ;  /* 0x0000541084847816 */ /* 0x000fe40000000085 */
[----:B------:R-:W-:Y:S02]  /*5140*/  PRMT R133, R134, 0x5410, R237 ;  /* 0x0000541086857816 */ /* 0x000fe400000000ed */
[----:B------:R-:W-:Y:S02]  /*5150*/  PRMT R134, R238, 0x5410, R239 ;  /* 0x00005410ee867816 */ /* 0x000fe400000000ef */
[----:B------:R-:W-:Y:S01]  /*5160*/  PRMT R135, R240, 0x5410, R135 ;  /* 0x00005410f0877816 */ /* 0x000fe20000000087 */
[----:B------:R-:W-:Y:S06]  /*5170*/  BRA `(.L_x_271) ;  /* 0x0000000400007947 */ /* 0x000fec0003800000 */
.L_x_270:
[----:B0-----:R-:W0:Y:S01]  /*5180*/  @P5 LDC R134, c[0x0][0x40c] ;  /* 0x00010300ff865b82 */ /* 0x001e220000000800 */
[C---:B-----5:R-:W-:Y:S01]  /*5190*/  @P5 PRMT R132, R44.reuse, 0x7632, R132 ;  /* 0x000076322c845816 */ /* 0x060fe20000000084 */
[----:B------:R-:W-:Y:S01]  /*51a0*/  IMAD.MOV.U32 R187, RZ, RZ, RZ ;  /* 0x000000ffffbb7224 */ /* 0x000fe200078e00ff */
[----:B------:R-:W-:Y:S02]  /*51b0*/  @P5 SHF.L.U32 R133, R44, 0x10, RZ ;  /* 0x000000102c855819 */ /* 0x000fe400000006ff */
[----:B------:R-:W-:Y:S02]  /*51c0*/  @P5 SHF.L.U32 R132, R132, 0x10, RZ ;  /* 0x0000001084845819 */ /* 0x000fe400000006ff */
[----:B------:R-:W-:Y:S01]  /*51d0*/  @P5 SHF.L.U32 R189, R45, 0x10, RZ ;  /* 0x000000102dbd5819 */ /* 0x000fe200000006ff */
[----:B------:R-:W1:Y:S01]  /*51e0*/  @P5 LDC R135, c[0x0][0x40c] ;  /* 0x00010300ff875b82 */ /* 0x000e620000000800 */
[----:B------:R-:W-:-:S07]  /*51f0*/  MOV R188, RZ ;  /* 0x000000ff00bc7202 */ /* 0x000fce0000000f00 */
[----:B------:R-:W2:Y:S08]  /*5200*/  @P5 LDC R190, c[0x0][0x40c] ;  /* 0x00010300ffbe5b82 */ /* 0x000eb00000000800 */
[----:B------:R-:W3:Y:S01]  /*5210*/  @P5 LDC R192, c[0x0][0x40c] ;  /* 0x00010300ffc05b82 */ /* 0x000ee20000000800 */
[----:B0-----:R-:W-:Y:S01]  /*5220*/  @P5 FMUL.FTZ R133, R133, R134 ;  /* 0x0000008685855220 */ /* 0x001fe20000410000 */
[----:B------:R-:W-:-:S05]  /*5230*/  @P5 SHF.L.U32 R134, R48, 0x10, RZ ;  /* 0x0000001030865819 */ /* 0x000fca00000006ff */
[----:B------:R-:W-:Y:S01]  /*5240*/  @P5 FMUL.FTZ R187, R133, R134 ;  /* 0x0000008685bb5220 */ /* 0x000fe20000410000 */
[----:B------:R-:W0:Y:S01]  /*5250*/  @P5 LDC R191, c[0x0][0x40c] ;  /* 0x00010300ffbf5b82 */ /* 0x000e220000000800 */
[----:B-1----:R-:W-:Y:S01]  /*5260*/  @P5 FMUL.FTZ R132, R132, R135 ;  /* 0x0000008784845220 */ /* 0x002fe20000410000 */
[----:B------:R-:W-:Y:S01]  /*5270*/  @P5 IMAD.U32 R135, R17, 0x10000, RZ ;  /* 0x0001000011875824 */ /* 0x000fe200078e00ff */
[----:B------:R-:W-:Y:S01]  /*5280*/  @P5 PRMT R133, R45, 0x7632, R133 ;  /* 0x000076322d855816 */ /* 0x000fe20000000085 */
[----:B------:R-:W-:Y:S02]  /*5290*/  @P5 IMAD.U32 R134, R16, 0x10000, RZ ;  /* 0x0001000010865824 */ /* 0x000fe400078e00ff */
[----:B------:R-:W-:Y:S01]  /*52a0*/  @P5 FMUL.FTZ R188, R135, R132 ;  /* 0x0000008487bc5220 */ /* 0x000fe20000410000 */
[----:B------:R-:W-:Y:S01]  /*52b0*/  @P5 SHF.L.U32 R135, R49, 0x10, RZ ;  /* 0x0000001031875819 */ /* 0x000fe200000006ff */
[----:B------:R-:W1:Y:S01]  /*52c0*/  @P5 LDC R193, c[0x0][0x40c] ;  /* 0x00010300ffc15b82 */ /* 0x000e620000000800 */
[----:B--2---:R-:W-:Y:S01]  /*52d0*/  @P5 FMUL.FTZ R132, R189, R190 ;  /* 0x000000bebd845220 */ /* 0x004fe20000410000 */
[----:B------:R-:W-:Y:S01]  /*52e0*/  @P5 SHF.L.U32 R133, R133, 0x10, RZ ;  /* 0x0000001085855819 */ /* 0x000fe200000006ff */
[----:B------:R-:W-:-:S02]  /*52f0*/  IMAD.MOV.U32 R189, RZ, RZ, RZ ;  /* 0x000000ffffbd7224 */ /* 0x000fc400078e00ff */
[----:B------:R-:W-:Y:S02]  /*5300*/  HFMA2 R190, -RZ, RZ, 0, 0 ;  /* 0x00000000ffbe7431 */ /* 0x000fe400000001ff */
[----:B------:R-:W-:Y:S01]  /*5310*/  @P5 FMUL.FTZ R189, R132, R135 ;  /* 0x0000008784bd5220 */ /* 0x000fe20000410000 */
[----:B------:R-:W-:Y:S01]  /*5320*/  @P5 SHF.L.U32 R132, R46, 0x10, RZ ;  /* 0x000000102e845819 */ /* 0x000fe200000006ff */
[----:B------:R-:W-:Y:S02]  /*5330*/  @P5 IMAD.U32 R135, R15, 0x10000, RZ ;  /* 0x000100000f875824 */ /* 0x000fe400078e00ff */
[----:B---3--:R-:W-:Y:S01]  /*5340*/  @P5 FMUL.FTZ R133, R133, R192 ;  /* 0x000000c085855220 */ /* 0x008fe20000410000 */
[----:B------:R-:W2:Y:S01]  /*5350*/  @P5 LDC R237, c[0x0][0x40c] ;  /* 0x00010300ffed5b82 */ /* 0x000ea20000000800 */
[----:B------:R-:W-:Y:S02]  /*5360*/  HFMA2 R192, -RZ, RZ, 0, 0 ;  /* 0x00000000ffc07431 */ /* 0x000fe400000001ff */
[----:B------:R-:W-:Y:S01]  /*5370*/  @P5 FMUL.FTZ R190, R134, R133 ;  /* 0x0000008586be5220 */ /* 0x000fe20000410000 */
[----:B------:R-:W-:-:S02]  /*5380*/  @P5 IMAD.U32 R134, R50, 0x10000, RZ ;  /* 0x0001000032865824 */ /* 0x000fc400078e00ff */
[----:B0-----:R-:W-:Y:S02]  /*5390*/  @P5 FMUL.FTZ R133, R132, R191 ;  /* 0x000000bf84855220 */ /* 0x001fe40000410000 */
[----:B------:R-:W0:Y:S01]  /*53a0*/  @P5 LDC R194, c[0x0][0x40c] ;  /* 0x00010300ffc25b82 */ /* 0x000e220000000800 */
[----:B------:R-:W-:Y:S02]  /*53b0*/  @P5 PRMT R132, R46, 0x7632, R132 ;  /* 0x000076322e845816 */ /* 0x000fe40000000084 */
[----:B------:R-:W-:Y:S01]  /*53c0*/  MOV R191, RZ ;  /* 0x000000ff00bf7202 */ /* 0x000fe20000000f00 */
[----:B------:R-:W-:Y:S01]  /*53d0*/  @P5 FMUL.FTZ R191, R133, R134 ;  /* 0x0000008685bf5220 */ /* 0x000fe20000410000 */
[----:B------:R-:W-:Y:S01]  /*53e0*/  @P5 SHF.L.U32 R132, R132, 0x10, RZ ;  /* 0x0000001084845819 */ /* 0x000fe200000006ff */
[----:B------:R-:W-:Y:S01]  /*53f0*/  @P5 IMAD.U32 R134, R14, 0x10000, RZ ;  /* 0x000100000e865824 */ /* 0x000fe200078e00ff */
[----:B------:R-:W-:-:S03]  /*5400*/  @P5 PRMT R133, R47, 0x7632, R133 ;  /* 0x000076322f855816 */ /* 0x000fc60000000085 */
[----:B-1----:R-:W-:Y:S01]  /*5410*/  @P5 FMUL.FTZ R132, R132, R193 ;  /* 0x000000c184845220 */ /* 0x002fe20000410000 */
[----:B------:R-:W-:Y:S01]  /*5420*/  @P5 SHF.L.U32 R133, R133, 0x10, RZ ;  /* 0x0000001085855819 */ /* 0x000fe200000006ff */
[----:B------:R-:W-:Y:S02]  /*5430*/  IMAD.MOV.U32 R193, RZ, RZ, RZ ;  /* 0x000000ffffc17224 */ /* 0x000fe400078e00ff */
[----:B------:R-:W-:Y:S01]  /*5440*/  @P5 FMUL.FTZ R192, R135, R132 ;  /* 0x0000008487c05220 */ /* 0x000fe20000410000 */
[----:B------:R-:W-:Y:S02]  /*5450*/  @P5 SHF.L.U32 R132, R47, 0x10, RZ ;  /* 0x000000102f845819 */ /* 0x000fe400000006ff */
[----:B------:R-:W-:Y:S02]  /*5460*/  @P5 SHF.L.U32 R135, R51, 0x10, RZ ;  /* 0x0000001033875819 */ /* 0x000fe400000006ff */
[----:B------:R-:W-:Y:S01]  /*5470*/  F2FP.BF16.F32.PACK_AB R238, RZ, R192 ;  /* 0x000000c0ffee723e */ /* 0x000fe200000010ff */
[----:B--2---:R-:W-:Y:S01]  /*5480*/  @P5 FMUL.FTZ R132, R132, R237 ;  /* 0x000000ed84845220 */ /* 0x004fe20000410000 */
[----:B------:R-:W-:Y:S01]  /*5490*/  F2FP.BF16.F32.PACK_AB R237, RZ, R191 ;  /* 0x000000bfffed723e */ /* 0x000fe200000010ff */
[----:B0-----:R-:W-:Y:S01]  /*54a0*/  @P5 FMUL.FTZ R133, R133, R194 ;  /* 0x000000c285855220 */ /* 0x001fe20000410000 */
[----:B------:R-:W-:Y:S01]  /*54b0*/  MOV R194, RZ ;  /* 0x000000ff00c27202 */ /* 0x000fe20000000f00 */
[----:B------:R-:W-:Y:S01]  /*54c0*/  @P5 FMUL.FTZ R193, R132, R135 ;  /* 0x0000008784c15220 */ /* 0x000fe20000410000 */
[----:B------:R-:W-:Y:S01]  /*54d0*/  F2FP.BF16.F32.PACK_AB R132, RZ, R187 ;  /* 0x000000bbff84723e */ /* 0x000fe200000010ff */
[----:B------:R-:W-:Y:S01]  /*54e0*/  @P5 FMUL.FTZ R194, R134, R133 ;  /* 0x0000008586c25220 */ /* 0x000fe20000410000 */
        /* <DEDUP_REMOVED lines=8> */
[----:B------:R-:W-:-:S07]  /*5570*/  PRMT R135, R239, 0x5410, R240 ;  /* 0x00005410ef877816 */ /* 0x000fce00000000f0 */
.L_x_271:
[----:B------:R-:W0:Y:S02]  /*5580*/  LDC.64 R238, c[0x0][0x3a8] ;  /* 0x0000ea00ffee7b82 */ /* 0x000e240000000a00 */
[----:B0-----:R-:W-:-:S05]  /*5590*/  IMAD.WIDE.U32 R238, R236, 0x10, R238 ;  /* 0x00000010ecee7825 */ /* 0x001fca00078e00ee */
[----:B------:R0:W-:Y:S02]  /*55a0*/  STG.E.128 desc[UR6][R238.64], R132 ;  /* 0x00000084ee007986 */ /* 0x0001e4000c101d06 */
.L_x_269:
[----:B------:R-:W-:Y:S05]  /*55b0*/  BSYNC.RECONVERGENT B0 ;  /* 0x0000000000007941 */ /* 0x000fea0003800200 */
.L_x_268:
[----:B01234-:R-:W-:Y:S01]  /*55c0*/  FADD.FTZ R133, RZ, R139 ;  /* 0x0000008bff857221 */ /* 0x01ffe20000010000 */
[C---:B------:R-:W-:Y:S01]  /*55d0*/  ISETP.GT.U32.AND P5, PT, R231.reuse, 0xff, PT ;  /* 0x000000ffe700780c */ /* 0x040fe20003fa4070 */
[----:B------:R-:W-:Y:S01]  /*55e0*/  BSSY.RECONVERGENT B0, `(.L_x_272) ;  /* 0x00000d3000007945 */ /* 0x000fe20003800200 */
[C---:B------:R-:W-:Y:S01]  /*55f0*/  ISETP.GT.U32.AND P6, PT, R231.reuse, 0x17f, PT ;  /* 0x0000017fe700780c */ /* 0x040fe20003fc4070 */
        /* <DEDUP_REMOVED lines=124> */
[----:B------:R-:W-:-:S03]  /*5dc0*/  FADD.FTZ R236, R164, -R132 ;  /* 0x80000084a4ec7221 */ /* 0x000fc60000010000 */
        /* <DEDUP_REMOVED lines=84> */
.L_x_273:
[----:B------:R-:W-:Y:S05]  /*6310*/  BSYNC.RECONVERGENT B0 ;  /* 0x0000000000007941 */ /* 0x000fea0003800200 */
.L_x_272:
[----:B------:R-:W-:Y:S01]  /*6320*/  BAR.SYNC.DEFER_BLOCKING 0x0 ;  /* 0x0000000000007b1d */ /* 0x000fe20000010000 */
[----:B------:R-:W-:Y:S01]  /*6330*/  ISETP.GT.U32.AND P5, PT, R135, 0x3, PT ;  /* 0x000000038700780c */ /* 0x000fe20003fa4070 */
[----:B------:R-:W-:Y:S01]  /*6340*/  HFMA2 R236, -RZ, RZ, 0, 0 ;  /* 0x00000000ffec7431 */ /* 0x000fe200000001ff */
        /* <DEDUP_REMOVED lines=11> */
.L_x_275:
[----:B------:R-:W-:Y:S05]  /*6400*/  BSYNC.RECONVERGENT B0 ;  /* 0x0000000000007941 */ /* 0x000fea0003800200 */
.L_x_274:
[----:B------:R-:W1:Y:S01]  /*6410*/  SHFL.DOWN PT, R237, R236, 0x2, 0x1f ;  /* 0x08401f00eced7f89 */ /* 0x000e6200000e0000 */
[----:B------:R-:W-:Y:S02]  /*6420*/  I2FP.F32.S32 R241, R236 ;  /* 0x000000ec00f17245 */ /* 0x000fe40000201400 */
[----:B------:R-:W-:Y:S01]  /*6430*/  ISETP.NE.AND P6, PT, R233, RZ, PT ;  /* 0x000000ffe900720c */ /* 0x000fe20003fc5270 */
[----:B0-----:R-:W0:Y:S01]  /*6440*/  SHFL.DOWN PT, R239, R132, 0x2, 0x1f ;  /* 0x08401f0084ef7f89 */ /* 0x001e2200000e0000 */
[----:B------:R-:W-:-:S03]  /*6450*/  ISETP.NE.AND P5, PT, RZ, UR10, PT ;  /* 0x0000000aff007c0c */ /* 0x000fc6000bfa5270 */
[----:B------:R-:W2:Y:S01]  /*6460*/  SHFL.DOWN PT, R238, R133, 0x2, 0x1f ;  /* 0x08401f0085ee7f89 */ /* 0x000ea200000e0000 */
[----:B-1----:R-:W-:Y:S02]  /*6470*/  IADD3 R134, PT, PT, R237, R236, RZ ;  /* 0x000000eced867210 */ /* 0x002fe40007ffe0ff */
[----:B------:R-:W-:Y:S02]  /*6480*/  I2FP.F32.S32 R242, R237 ;  /* 0x000000ed00f27245 */ /* 0x000fe40000201400 */
[----:B------:R-:W-:Y:S01]  /*6490*/  I2FP.F32.S32 R135, R134 ;  /* 0x0000008600877245 */ /* 0x000fe20000201400 */
[C---:B0-----:R-:W-:Y:S02]  /*64a0*/  FADD.FTZ R237, -R239.reuse, R132 ;  /* 0x00000084efed7221 */ /* 0x041fe40000010100 */
[----:B------:R-:W-:Y:S01]  /*64b0*/  FMUL.FTZ R244, R239, R242 ;  /* 0x000000f2eff47220 */ /* 0x000fe20000410000 */
[----:B------:R-:W0:Y:S01]  /*64c0*/  MUFU.RCP R240, R135 ;  /* 0x0000008700f07308 */ /* 0x000e220000001000 */
[----:B------:R-:W-:Y:S01]  /*64d0*/  FMUL.FTZ R237, R237, R237 ;  /* 0x000000ededed7220 */ /* 0x000fe20000410000 */
[----:B--2---:R-:W-:Y:S01]  /*64e0*/  FADD.FTZ R133, R238, R133 ;  /* 0x00000085ee857221 */ /* 0x004fe20000010000 */
[----:B------:R-:W-:-:S02]  /*64f0*/  FFMA.FTZ R239, R241, R132, R244 ;  /* 0x00000084f1ef7223 */ /* 0x000fc400000100f4 */
[----:B------:R-:W-:Y:S02]  /*6500*/  FMUL.FTZ R237, R237, R241 ;  /* 0x000000f1eded7220 */ /* 0x000fe40000410000 */
[----:B------:R-:W1:Y:S02]  /*6510*/  SHFL.DOWN PT, R241, R134, 0x1, 0x1f ;  /* 0x08201f0086f17f89 */ /* 0x000e6400000e0000 */
[----:B------:R-:W-:Y:S01]  /*6520*/  FMUL.FTZ R237, R237, R242 ;  /* 0x000000f2eded7220 */ /* 0x000fe20000410000 */
[----:B0-----:R-:W-:-:S03]  /*6530*/  FMUL.FTZ R132, R240, R239 ;  /* 0x000000eff0847220 */ /* 0x001fc60000410000 */
[----:B------:R-:W-:Y:S02]  /*6540*/  FFMA.FTZ R133, R240, R237, R133 ;  /* 0x000000edf0857223 */ /* 0x000fe40000010085 */
[----:B------:R-:W0:Y:S04]  /*6550*/  SHFL.DOWN PT, R239, R132, 0x1, 0x1f ;  /* 0x08201f0084ef7f89 */ /* 0x000e2800000e0000 */
[----:B------:R-:W2:Y:S01]  /*6560*/  SHFL.DOWN PT, R236, R133, 0x1, 0x1f ;  /* 0x08201f0085ec7f89 */ /* 0x000ea200000e0000 */
[-C--:B-1----:R-:W-:Y:S02]  /*6570*/  IADD3 R237, PT, PT, R134, R241.reuse, RZ ;  /* 0x000000f186ed7210 */ /* 0x082fe40007ffe0ff */
[----:B------:R-:W-:Y:S02]  /*6580*/  I2FP.F32.S32 R241, R241 ;  /* 0x000000f100f17245 */ /* 0x000fe40000201400 */
[----:B------:R-:W-:-:S06]  /*6590*/  I2FP.F32.S32 R237, R237 ;  /* 0x000000ed00ed7245 */ /* 0x000fcc0000201400 */
[----:B------:R-:W1:Y:S01]  /*65a0*/  MUFU.RCP R237, R237 ;  /* 0x000000ed00ed7308 */ /* 0x000e620000001000 */
[----:B0-----:R-:W-:Y:S01]  /*65b0*/  FADD.FTZ R238, R132, -R239 ;  /* 0x800000ef84ee7221 */ /* 0x001fe20000010000 */
[----:B------:R-:W-:-:S03]  /*65c0*/  FMUL.FTZ R134, R239, R241 ;  /* 0x000000f1ef867220 */ /* 0x000fc60000410000 */
[----:B------:R-:W-:Y:S01]  /*65d0*/  FMUL.FTZ R238, R238, R238 ;  /* 0x000000eeeeee7220 */ /* 0x000fe20000410000 */
[----:B--2---:R-:W-:Y:S01]  /*65e0*/  FADD.FTZ R236, R133, R236 ;  /* 0x000000ec85ec7221 */ /* 0x004fe20000010000 */
[C---:B------:R-:W-:Y:S02]  /*65f0*/  FFMA.FTZ R134, R135.reuse, R132, R134 ;  /* 0x0000008487867223 */ /* 0x040fe40000010086 */
[----:B------:R-:W-:-:S04]  /*6600*/  FMUL.FTZ R238, R135, R238 ;  /* 0x000000ee87ee7220 */ /* 0x000fc80000410000 */
[----:B------:R-:W-:-:S04]  /*6610*/  FMUL.FTZ R238, R238, R241 ;  /* 0x000000f1eeee7220 */ /* 0x000fc80000410000 */
[C---:B-1----:R-:W-:Y:S01]  /*6620*/  FFMA.FTZ R236, R237.reuse, R238, R236 ;  /* 0x000000eeedec7223 */ /* 0x042fe200000100ec */
[----:B------:R-:W-:Y:S02]  /*6630*/  FMUL.FTZ R238, R237, R134 ;  /* 0x00000086edee7220 */ /* 0x000fe40000410000 */
[----:B------:R-:W0:Y:S03]  /*6640*/  LDC R237, c[0x0][0x448] ;  /* 0x00011200ffed7b82 */ /* 0x000e260000000800 */
[----:B------:R-:W1:Y:S04]  /*6650*/  SHFL.IDX PT, R239, R238, RZ, 0x1f ;  /* 0x00001fffeeef7589 */ /* 0x000e6800000e0000 */
[----:B------:R-:W0:Y:S01]  /*6660*/  SHFL.IDX PT, R236, R236, RZ, 0x1f ;  /* 0x00001fffecec7589 */ /* 0x000e2200000e0000 */
[----:B------:R-:W2:Y:S01]  /*6670*/  @!P6 LDC.64 R134, c[0x0][0x3c0] ;  /* 0x0000f000ff86eb82 */ /* 0x000ea20000000a00 */
[----:B-1----:R-:W-:Y:S01]  /*6680*/  FMUL.FTZ R132, R239, R239 ;  /* 0x000000efef847220 */ /* 0x002fe20000410000 */
[----:B0-----:R-:W-:-:S04]  /*6690*/  FFMA.FTZ R237, R236, UR11, R237 ;  /* 0x0000000beced7c23 */ /* 0x001fc800080100ed */
[----:B------:R-:W-:Y:S01]  /*66a0*/  FSEL R240, R132, RZ, P5 ;  /* 0x000000ff84f07208 */ /* 0x000fe20002800000 */
[C---:B--2---:R-:W-:Y:S01]  /*66b0*/  @!P6 IMAD.WIDE R134, R230.reuse, 0x4, R134 ;  /* 0x00000004e686e825 */ /* 0x044fe200078e0286 */
[----:B------:R-:W0:Y:S03]  /*66c0*/  @!P6 LDC.64 R132, c[0x0][0x3c8] ;  /* 0x0000f200ff84eb82 */ /* 0x000e260000000a00 */
[----:B------:R-:W-:Y:S01]  /*66d0*/  FADD.FTZ R237, R237, R240 ;  /* 0x000000f0eded7221 */ /* 0x000fe20000010000 */
[----:B------:R1:W-:Y:S05]  /*66e0*/  @!P6 STG.E desc[UR6][R134.64], R239 ;  /* 0x000000ef8600e986 */ /* 0x0003ea000c101906 */
[----:B------:R-:W2:Y:S01]  /*66f0*/  MUFU.RSQ R237, R237 ;  /* 0x000000ed00ed7308 */ /* 0x000ea20000001400 */
[----:B0-----:R-:W-:-:S05]  /*6700*/  @!P6 IMAD.WIDE R132, R230, 0x4, R132 ;  /* 0x00000004e684e825 */ /* 0x001fca00078e0284 */
[----:B--2---:R1:W-:Y:S01]  /*6710*/  @!P6 STG.E desc[UR6][R132.64], R237 ;  /* 0x000000ed8400e986 */ /* 0x0043e2000c101906 */
[----:B-----5:R-:W-:-:S13]  /*6720*/  ISETP.GE.AND P6, PT, R235, 0x1, PT ;  /* 0x00000001eb00780c */ /* 0x020fda0003fc6270 */
[----:B-1----:R-:W-:Y:S05]  /*6730*/  @!P6 BRA `(.L_x_276) ;  /* 0x0000001400d4e947 */ /* 0x002fea0003800000 */
        /* <DEDUP_REMOVED lines=9> */
[----:B------:R-:W-:Y:S01]  /*67d0*/  SHF.L.U32 R133, R128, 0x10, RZ ;  /* 0x0000001080857819 */ /* 0x000fe200000006ff */
[--C-:B------:R-:W-:Y:S01]  /*67e0*/  FADD.FTZ R134, R141, -R236.reuse ;  /* 0x800000ec8d867221 */ /* 0x100fe20000010000 */
[----:B------:R-:W-:Y:S01]  /*67f0*/  SHF.L.U32 R135, R124, 0x10, RZ ;  /* 0x000000107c877819 */ /* 0x000fe200000006ff */
[----:B------:R-:W-:Y:S01]  /*6800*/  FMUL.FTZ R132, R237, R132 ;  /* 0x00000084ed847220 */ /* 0x000fe20000410000 */
[----:B------:R-:W-:Y:S01]  /*6810*/  SHF.L.U32 R238, R125, 0x10, RZ ;  /* 0x000000107dee7819 */ /* 0x000fe200000006ff */
[----:B------:R-:W-:Y:S02]  /*6820*/  IMAD.U32 R234, R129, 0x10000, RZ ;  /* 0x0001000081ea7824 */ /* 0x000fe400078e00ff */
[--C-:B------:R-:W-:Y:S01]  /*6830*/  FADD.FTZ R240, R140, -R236.reuse ;  /* 0x800000ec8cf07221 */ /* 0x100fe20000010000 */
[----:B------:R-:W-:Y:S01]  /*6840*/  FFMA.FTZ R132, R132, R133, R135 ;  /* 0x0000008584847223 */ /* 0x000fe20000010087 */
[----:B------:R-:W-:Y:S01]  /*6850*/  FMUL.FTZ R133, R237, R134 ;  /* 0x00000086ed857220 */ /* 0x000fe20000410000 */
[----:B------:R-:W-:Y:S01]  /*6860*/  FADD.FTZ R134, R142, -R236 ;  /* 0x800000ec8e867221 */ /* 0x000fe20000010000 */
[----:B------:R-:W-:Y:S01]  /*6870*/  SHF.L.U32 R135, R11, 0x10, RZ ;  /* 0x000000100b877819 */ /* 0x000fe200000006ff */
[----:B------:R-:W-:-:S02]  /*6880*/  IMAD.U32 R235, R10, 0x10000, RZ ;  /* 0x000100000aeb7824 */ /* 0x000fc400078e00ff */
[----:B------:R-:W-:Y:S01]  /*6890*/  FFMA.FTZ R133, R133, R234, R238 ;  /* 0x000000ea85857223 */ /* 0x000fe200000100ee */
[----:B------:R-:W-:Y:S01]  /*68a0*/  FMUL.FTZ R134, R237, R134 ;  /* 0x00000086ed867220 */ /* 0x000fe20000410000 */
[--C-:B------:R-:W-:Y:S01]  /*68b0*/  FADD.FTZ R234, R144, -R236.reuse ;  /* 0x800000ec90ea7221 */ /* 0x100fe20000010000 */
[----:B------:R-:W-:Y:S01]  /*68c0*/  IMAD.U32 R239, R9, 0x10000, RZ ;  /* 0x0001000009ef7824 */ /* 0x000fe200078e00ff */
[----:B------:R-:W-:Y:S01]  /*68d0*/  SHF.L.U32 R241, R12, 0x10, RZ ;  /* 0x000000100cf17819 */ /* 0x000fe200000006ff */
[----:B------:R-:W-:Y:S01]  /*68e0*/  FFMA.FTZ R238, R134, R135, R235 ;  /* 0x0000008786ee7223 */ /* 0x000fe200000100eb */
[----:B------:R-:W-:Y:S01]  /*68f0*/  FADD.FTZ R134, R143, -R236 ;  /* 0x800000ec8f867221 */ /* 0x000fe20000010000 */
[----:B------:R-:W-:Y:S01]  /*6900*/  SHF.L.U32 R135, R130, 0x10, RZ ;  /* 0x0000001082877819 */ /* 0x000fe200000006ff */
[C---:B------:R-:W-:Y:S01]  /*6910*/  FMUL.FTZ R234, R237.reuse, R234 ;  /* 0x000000eaedea7220 */ /* 0x040fe20000410000 */
[----:B------:R-:W-:Y:S01]  /*6920*/  SHF.L.U32 R235, R126, 0x10, RZ ;  /* 0x000000107eeb7819 */ /* 0x000fe200000006ff */
[C---:B------:R-:W-:Y:S01]  /*6930*/  FMUL.FTZ R134, R237.reuse, R134 ;  /* 0x00000086ed867220 */ /* 0x040fe20000410000 */
[----:B------:R-:W-:Y:S01]  /*6940*/  FMUL.FTZ R240, R237, R240 ;  /* 0x000000f0edf07220 */ /* 0x000fe20000410000 */
[----:B------:R-:W-:-:S02]  /*6950*/  F2FP.BF16.F32.PACK_AB R133, R238, R133 ;  /* 0x00000085ee85723e */ /* 0x000fc400000010ff */
[----:B------:R-:W-:Y:S01]  /*6960*/  FFMA.FTZ R134, R134, R135, R235 ;  /* 0x0000008786867223 */ /* 0x000fe200000100eb */
[----:B------:R-:W-:Y:S01]  /*6970*/  SHF.L.U32 R135, R8, 0x10, RZ ;  /* 0x0000001008877819 */ /* 0x000fe200000006ff */
[----:B------:R-:W-:-:S04]  /*6980*/  IMAD.U32 R235, R127, 0x10000, RZ ;  /* 0x000100007feb7824 */ /* 0x000fc800078e00ff */
[----:B------:R-:W-:Y:S01]  /*6990*/  FFMA.FTZ R239, R234, R239, R135 ;  /* 0x000000efeaef7223 */ /* 0x000fe20000010087 */
[----:B------:R-:W-:Y:S01]  /*69a0*/  FADD.FTZ R234, R145, -R236 ;  /* 0x800000ec91ea7221 */ /* 0x000fe20000010000 */
[----:B------:R-:W-:-:S03]  /*69b0*/  SHF.L.U32 R135, R131, 0x10, RZ ;  /* 0x0000001083877819 */ /* 0x000fc600000006ff */
[----:B------:R-:W-:Y:S01]  /*69c0*/  FMUL.FTZ R234, R237, R234 ;  /* 0x000000eaedea7220 */ /* 0x000fe20000410000 */
[----:B------:R-:W-:-:S03]  /*69d0*/  F2FP.BF16.F32.PACK_AB R134, R239, R134 ;  /* 0x00000086ef86723e */ /* 0x000fc600000010ff */
[----:B------:R-:W-:Y:S01]  /*69e0*/  FFMA.FTZ R242, R234, R135, R235 ;  /* 0x00000087eaf27223 */ /* 0x000fe200000100eb */
[----:B------:R-:W-:Y:S01]  /*69f0*/  FADD.FTZ R234, R146, -R236 ;  /* 0x800000ec92ea7221 */ /* 0x000fe20000010000 */
[----:B------:R-:W-:Y:S02]  /*6a00*/  SHF.L.U32 R135, R7, 0x10, RZ ;  /* 0x0000001007877819 */ /* 0x000fe400000006ff */
[----:B------:R-:W-:Y:S01]  /*6a10*/  SHF.L.U32 R235, R6, 0x10, RZ ;  /* 0x0000001006eb7819 */ /* 0x000fe200000006ff */
[----:B------:R-:W-:-:S04]  /*6a20*/  FMUL.FTZ R234, R237, R234 ;  /* 0x000000eaedea7220 */ /* 0x000fc80000410000 */
[----:B------:R-:W-:Y:S01]  /*6a30*/  FFMA.FTZ R243, R234, R135, R235 ;  /* 0x00000087eaf37223 */ /* 0x000fe200000100eb */
[----:B------:R-:W-:Y:S01]  /*6a40*/  IMAD.U32 R135, R13, 0x10000, RZ ;  /* 0x000100000d877824 */ /* 0x000fe200078e00ff */
[----:B------:R-:W0:Y:S03]  /*6a50*/  LDC.64 R234, c[0x0][0x428] ;  /* 0x00010a00ffea7b82 */ /* 0x000e260000000a00 */
[----:B------:R-:W-:Y:S01]  /*6a60*/  FFMA.FTZ R241, R240, R135, R241 ;  /* 0x00000087f0f17223 */ /* 0x000fe200000100f1 */
[----:B------:R-:W-:-:S04]  /*6a70*/  F2FP.BF16.F32.PACK_AB R135, R243, R242 ;  /* 0x000000f2f387723e */ /* 0x000fc800000010ff */
[----:B------:R-:W-:Y:S01]  /*6a80*/  F2FP.BF16.F32.PACK_AB R132, R241, R132 ;  /* 0x00000084f184723e */ /* 0x000fe200000010ff */
[C---:B0-----:R-:W-:Y:S01]  /*6a90*/  IMAD.WIDE.U32 R234, R233.reuse, 0x10, R234 ;  /* 0x00000010e9ea7825 */ /* 0x041fe200078e00ea */
[----:B------:R-:W-:-:S04]  /*6aa0*/  IADD3 R233, PT, PT, R233, 0x80, RZ ;  /* 0x00000080e9e97810 */ /* 0x000fc80007ffe0ff */
[----:B------:R0:W-:Y:S03]  /*6ab0*/  STG.E.128 desc[UR6][R234.64], R132 ;  /* 0x00000084ea007986 */ /* 0x0001e6000c101d06 */
.L_x_278:
[----:B------:R-:W-:Y:S05]  /*6ac0*/  BSYNC.RECONVERGENT B0 ;  /* 0x0000000000007941 */ /* 0x000fea0003800200 */
.L_x_277:
[----:B------:R-:W-:Y:S01]  /*6ad0*/  LOP3.LUT P0, RZ, R232, 0x20, RZ, 0xc0, !PT ;  /* 0x00000020e8ff7812 */ /* 0x000fe2000780c0ff */
[----:B------:R-:W-:-:S12]  /*6ae0*/  BSSY.RECONVERGENT B0, `(.L_x_279) ;  /* 0x0000032000007945 */ /* 0x000fd80003800200 */
[----:B------:R-:W-:Y:S05]  /*6af0*/  @!P0 BRA `(.L_x_280) ;  /* 0x0000000000c08947 */ /* 0x000fea0003800000 */
[--C-:B0-----:R-:W-:Y:S01]  /*6b00*/  FADD.FTZ R132, R147, -R236.reuse ;  /* 0x800000ec93847221 */ /* 0x101fe20000010000 */
[----:B------:R-:W-:Y:S01]  /*6b10*/  SHF.L.U32 R135, R112, 0x10, RZ ;  /* 0x0000001070877819 */ /* 0x000fe200000006ff */
[----:B------:R-:W-:Y:S02]  /*6b20*/  IMAD.U32 R133, R116, 0x10000, RZ ;  /* 0x0001000074857824 */ /* 0x000fe400078e00ff */
[--C-:B------:R-:W-:Y:S01]  /*6b30*/  FADD.FTZ R134, R149, -R236.reuse ;  /* 0x800000ec95867221 */ /* 0x100fe20000010000 */
[----:B------:R-:W-:Y:S01]  /*6b40*/  FMUL.FTZ R132, R237, R132 ;  /* 0x00000084ed847220 */ /* 0x000fe20000410000 */
[----:B------:R-:W-:Y:S01]  /*6b50*/  SHF.L.U32 R234, R117, 0x10, RZ ;  /* 0x0000001075ea7819 */ /* 0x000fe200000006ff */
[----:B------:R-:W-:Y:S01]  /*6b60*/  IMAD.U32 R238, R113, 0x10000, RZ ;  /* 0x0001000071ee7824 */ /* 0x000fe200078e00ff */
[----:B------:R-:W-:Y:S01]  /*6b70*/  SHF.L.U32 R235, R2, 0x10, RZ ;  /* 0x0000001002eb7819 */ /* 0x000fe200000006ff */
[----:B------:R-:W-:Y:S01]  /*6b80*/  FFMA.FTZ R132, R132, R133, R135 ;  /* 0x0000008584847223 */ /* 0x000fe20000010087 */
[----:B------:R-:W-:Y:S01]  /*6b90*/  FMUL.FTZ R133, R237, R134 ;  /* 0x00000086ed857220 */ /* 0x000fe20000410000 */
[--C-:B------:R-:W-:Y:S01]  /*6ba0*/  FADD.FTZ R134, R150, -R236.reuse ;  /* 0x800000ec96867221 */ /* 0x100fe20000010000 */
[----:B------:R-:W-:Y:S01]  /*6bb0*/  SHF.L.U32 R135, R3, 0x10, RZ ;  /* 0x0000001003877819 */ /* 0x000fe200000006ff */
[----:B------:R-:W-:Y:S01]  /*6bc0*/  FADD.FTZ R240, R148, -R236 ;  /* 0x800000ec94f07221 */ /* 0x000fe20000010000 */
[----:B------:R-:W-:Y:S01]  /*6bd0*/  FFMA.FTZ R133, R133, R234, R238 ;  /* 0x000000ea85857223 */ /* 0x000fe200000100ee */
[----:B------:R-:W-:Y:S01]  /*6be0*/  FMUL.FTZ R134, R237, R134 ;  /* 0x00000086ed867220 */ /* 0x000fe20000410000 */
[--C-:B------:R-:W-:Y:S01]  /*6bf0*/  FADD.FTZ R234, R152, -R236.reuse ;  /* 0x800000ec98ea7221 */ /* 0x100fe20000010000 */
[----:B------:R-:W-:Y:S01]  /*6c00*/  SHF.L.U32 R239, R195, 0x10, RZ ;  /* 0x00000010c3ef7819 */ /* 0x000fe200000006ff */
[----:B------:R-:W-:Y:S01]  /*6c10*/  FMUL.FTZ R240, R237, R240 ;  /* 0x000000f0edf07220 */ /* 0x000fe20000410000 */
[----:B------:R-:W-:Y:S01]  /*6c20*/  FFMA.FTZ R238, R134, R135, R235 ;  /* 0x0000008786ee7223 */ /* 0x000fe200000100eb */
[----:B------:R-:W-:Y:S01]  /*6c30*/  FADD.FTZ R134, R151, -R236 ;  /* 0x800000ec97867221 */ /* 0x000fe20000010000 */
[----:B------:R-:W-:Y:S01]  /*6c40*/  SHF.L.U32 R235, R114, 0x10, RZ ;  /* 0x0000001072eb7819 */ /* 0x000fe200000006ff */
[----:B------:R-:W-:-:S02]  /*6c50*/  IMAD.U32 R135, R118, 0x10000, RZ ;  /* 0x0001000076877824 */ /* 0x000fc400078e00ff */
[C---:B------:R-:W-:Y:S01]  /*6c60*/  FMUL.FTZ R234, R237.reuse, R234 ;  /* 0x000000eaedea7220 */ /* 0x040fe20000410000 */
[----:B------:R-:W-:Y:S01]  /*6c70*/  FMUL.FTZ R134, R237, R134 ;  /* 0x00000086ed867220 */ /* 0x000fe20000410000 */
[----:B------:R-:W-:Y:S01]  /*6c80*/  IMAD.U32 R241, R4, 0x10000, RZ ;  /* 0x0001000004f17824 */ /* 0x000fe200078e00ff */
[----:B------:R-:W-:Y:S02]  /*6c90*/  F2FP.BF16.F32.PACK_AB R133, R238, R133 ;  /* 0x00000085ee85723e */ /* 0x000fe400000010ff */
[----:B------:R-:W-:Y:S01]  /*6ca0*/  FFMA.FTZ R134, R134, R135, R235 ;  /* 0x0000008786867223 */ /* 0x000fe200000100eb */
[----:B------:R-:W-:Y:S01]  /*6cb0*/  IMAD.U32 R135, R196, 0x10000, RZ ;  /* 0x00010000c4877824 */ /* 0x000fe200078e00ff */
[----:B------:R-:W-:-:S03]  /*6cc0*/  SHF.L.U32 R235, R115, 0x10, RZ ;  /* 0x0000001073eb7819 */ /* 0x000fc600000006ff */
[----:B------:R-:W-:Y:S01]  /*6cd0*/  FFMA.FTZ R239, R234, R239, R135 ;  /* 0x000000efeaef7223 */ /* 0x000fe20000010087 */
[----:B------:R-:W-:Y:S01]  /*6ce0*/  FADD.FTZ R234, R153, -R236 ;  /* 0x800000ec99ea7221 */ /* 0x000fe20000010000 */
[----:B------:R-:W-:-:S03]  /*6cf0*/  SHF.L.U32 R135, R119, 0x10, RZ ;  /* 0x0000001077877819 */ /* 0x000fc600000006ff */
[----:B------:R-:W-:Y:S01]  /*6d00*/  FMUL.FTZ R234, R237, R234 ;  /* 0x000000eaedea7220 */ /* 0x000fe20000410000 */
[----:B------:R-:W-:-:S03]  /*6d10*/  F2FP.BF16.F32.PACK_AB R134, R239, R134 ;  /* 0x00000086ef86723e */ /* 0x000fc600000010ff */
[----:B------:R-:W-:Y:S01]  /*6d20*/  FFMA.FTZ R242, R234, R135, R235 ;  /* 0x00000087eaf27223 */ /* 0x000fe200000100eb */
[----:B------:R-:W-:Y:S01]  /*6d30*/  FADD.FTZ R234, R154, -R236 ;  /* 0x800000ec9aea7221 */ /* 0x000fe20000010000 */
[----:B------:R-:W-:Y:S01]  /*6d40*/  SHF.L.U32 R235, R198, 0x10, RZ ;  /* 0x00000010c6eb7819 */ /* 0x000fe200000006ff */
[----:B------:R-:W-:Y:S02]  /*6d50*/  IMAD.U32 R135, R197, 0x10000, RZ ;  /* 0x00010000c5877824 */ /* 0x000fe400078e00ff */
[----:B------:R-:W-:-:S04]  /*6d60*/  FMUL.FTZ R234, R237, R234 ;  /* 0x000000eaedea7220 */ /* 0x000fc80000410000 */
[----:B------:R-:W-:Y:S01]  /*6d70*/  FFMA.FTZ R243, R234, R135, R235 ;  /* 0x00000087eaf37223 */ /* 0x000fe200000100eb */
[----:B------:R-:W-:Y:S01]  /*6d80*/  SHF.L.U32 R135, R5, 0x10, RZ ;  /* 0x0000001005877819 */ /* 0x000fe200000006ff */
[----:B------:R-:W0:Y:S04]  /*6d90*/  LDC.64 R234, c[0x0][0x428] ;  /* 0x00010a00ffea7b82 */ /* 0x000e280000000a00 */
[----:B------:R-:W-:Y:S01]  /*6da0*/  FFMA.FTZ R241, R240, R135, R241 ;  /* 0x00000087f0f17223 */ /* 0x000fe200000100f1 */
[----:B------:R-:W-:-:S04]  /*6db0*/  F2FP.BF16.F32.PACK_AB R135, R243, R242 ;  /* 0x000000f2f387723e */ /* 0x000fc800000010ff */
[----:B------:R-:W-:Y:S01]  /*6dc0*/  F2FP.BF16.F32.PACK_AB R132, R241, R132 ;  /* 0x00000084f184723e */ /* 0x000fe200000010ff */
[C---:B0-----:R-:W-:Y:S01]  /*6dd0*/  IMAD.WIDE.U32 R234, R233.reuse, 0x10, R234 ;  /* 0x00000010e9ea7825 */ /* 0x041fe200078e00ea */
[----:B------:R-:W-:-:S04]  /*6de0*/  IADD3 R233, PT, PT, R233, 0x80, RZ ;  /* 0x00000080e9e97810 */ /* 0x000fc80007ffe0ff */
[----:B------:R1:W-:Y:S03]  /*6df0*/  STG.E.128 desc[UR6][R234.64], R132 ;  /* 0x00000084ea007986 */ /* 0x0003e6000c101d06 */
.L_x_280:
[----:B------:R-:W-:Y:S05]  /*6e00*/  BSYNC.RECONVERGENT B0 ;  /* 0x0000000000007941 */ /* 0x000fea0003800200 */
.L_x_279:
[----:B------:R-:W-:Y:S01]  /*6e10*/  LOP3.LUT P0, RZ, R232, 0x10, RZ, 0xc0, !PT ;  /* 0x00000010e8ff7812 */ /* 0x000fe2000780c0ff */
[----:B------:R-:W-:-:S12]  /*6e20*/  BSSY.RECONVERGENT B0, `(.L_x_281) ;  /* 0x0000032000007945 */ /* 0x000fd80003800200 */
[----:B------:R-:W-:Y:S05]  /*6e30*/  @!P0 BRA `(.L_x_282) ;  /* 0x0000000000c08947 */ /* 0x000fea0003800000 */
[--C-:B01----:R-:W-:Y:S01]  /*6e40*/  FADD.FTZ R132, R155, -R236.reuse ;  /* 0x800000ec9b847221 */ /* 0x103fe20000010000 */
[----:B------:R-:W-:Y:S01]  /*6e50*/  SHF.L.U32 R133, R104, 0x10, RZ ;  /* 0x0000001068857819 */ /* 0x000fe200000006ff */
[----:B------:R-:W-:Y:S02]  /*6e60*/  IMAD.U32 R135, R100, 0x10000, RZ ;  /* 0x0001000064877824 */ /* 0x000fe400078e00ff */
[--C-:B------:R-:W-:Y:S01]  /*6e70*/  FADD.FTZ R134, R157, -R236.reuse ;  /* 0x800000ec9d867221 */ /* 0x100fe20000010000 */
[----:B------:R-:W-:Y:S01]  /*6e80*/  FMUL.FTZ R132, R237, R132 ;  /* 0x00000084ed847220 */ /* 0x000fe20000410000 */
[----:B------:R-:W-:Y:S01]  /*6e90*/  SHF.L.U32 R234, R105, 0x10, RZ ;  /* 0x0000001069ea7819 */ /* 0x000fe200000006ff */
[--C-:B------:R-:W-:Y:S01]  /*6ea0*/  FADD.FTZ R240, R156, -R236.reuse ;  /* 0x800000ec9cf07221 */ /* 0x100fe20000010000 */
[----:B------:R-:W-:Y:S01]  /*6eb0*/  SHF.L.U32 R238, R101, 0x10, RZ ;  /* 0x0000001065ee7819 */ /* 0x000fe200000006ff */
        /* <DEDUP_REMOVED lines=13> */
[----:B------:R-:W-:Y:S02]  /*6f90*/  IMAD.U32 R235, R102, 0x10000, RZ ;  /* 0x0001000066eb7824 */ /* 0x000fe400078e00ff */
[C---:B------:R-:W-:Y:S01]  /*6fa0*/  FMUL.FTZ R234, R237.reuse, R234 ;  /* 0x000000eaedea7220 */ /* 0x040fe20000410000 */
[----:B------:R-:W-:Y:S01]  /*6fb0*/  FMUL.FTZ R134, R237, R134 ;  /* 0x00000086ed867220 */ /* 0x000fe20000410000 */
[----:B------:R-:W-:-:S02]  /*6fc0*/  SHF.L.U32 R241, R200, 0x10, RZ ;  /* 0x00000010c8f17819 */ /* 0x000fc400000006ff */
[----:B------:R-:W-:Y:S01]  /*6fd0*/  F2FP.BF16.F32.PACK_AB R133, R238, R133 ;  /* 0x00000085ee85723e */ /* 0x000fe200000010ff */
[----:B------:R-:W-:Y:S01]  /*6fe0*/  FFMA.FTZ R134, R134, R135, R235 ;  /* 0x0000008786867223 */ /* 0x000fe200000100eb */
[----:B------:R-:W-:Y:S02]  /*6ff0*/  SHF.L.U32 R135, R204, 0x10, RZ ;  /* 0x00000010cc877819 */ /* 0x000fe400000006ff */
[----:B------:R-:W-:-:S03]  /*7000*/  SHF.L.U32 R235, R103, 0x10, RZ ;  /* 0x0000001067eb7819 */ /* 0x000fc600000006ff */
[----:B------:R-:W-:Y:S01]  /*7010*/  FFMA.FTZ R239, R234, R239, R135 ;  /* 0x000000efeaef7223 */ /* 0x000fe20000010087 */
[----:B------:R-:W-:Y:S01]  /*7020*/  FADD.FTZ R234, R161, -R236 ;  /* 0x800000eca1ea7221 */ /* 0x000fe20000010000 */
[----:B------:R-:W-:-:S03]  /*7030*/  IMAD.U32 R135, R107, 0x10000, RZ ;  /* 0x000100006b877824 */ /* 0x000fc600078e00ff */
        /* <DEDUP_REMOVED lines=13> */
[----:B0-----:R-:W-:-:S04]  /*7110*/  IMAD.WIDE.U32 R234, R233, 0x10, R234 ;  /* 0x00000010e9ea7825 */ /* 0x001fc800078e00ea */
[----:B------:R-:W-:Y:S01]  /*7120*/  VIADD R233, R233, 0x80 ;  /* 0x00000080e9e97836 */ /* 0x000fe20000000000 */
[----:B------:R2:W-:Y:S06]  /*7130*/  STG.E.128 desc[UR6][R234.64], R132 ;  /* 0x00000084ea007986 */ /* 0x0005ec000c101d06 */
.L_x_282:
[----:B------:R-:W-:Y:S05]  /*7140*/  BSYNC.RECONVERGENT B0 ;  /* 0x0000000000007941 */ /* 0x000fea0003800200 */
.L_x_281:
[----:B------:R-:W-:Y:S04]  /*7150*/  BSSY.RECONVERGENT B0, `(.L_x_283) ;  /* 0x0000032000007945 */ /* 0x000fe80003800200 */
[----:B------:R-:W-:Y:S05]  /*7160*/  @!P1 BRA `(.L_x_284) ;  /* 0x0000000000c09947 */ /* 0x000fea0003800000 */
[--C-:B012---:R-:W-:Y:S01]  /*7170*/  FADD.FTZ R132, R163, -R236.reuse ;  /* 0x800000eca3847221 */ /* 0x107fe20000010000 */
        /* <DEDUP_REMOVED lines=47> */
.L_x_284:
[----:B------:R-:W-:Y:S05]  /*7470*/  BSYNC.RECONVERGENT B0 ;  /* 0x0000000000007941 */ /* 0x000fea0003800200 */
.L_x_283:
[----:B------:R-:W-:Y:S04]  /*7480*/  BSSY.RECONVERGENT B0, `(.L_x_285) ;  /* 0x0000032000007945 */ /* 0x000fe80003800200 */
[----:B------:R-:W-:Y:S05]  /*7490*/  @!P2 BRA `(.L_x_286) ;  /* 0x0000000000c0a947 */ /* 0x000fea0003800000 */
[--C-:B0123--:R-:W-:Y:S01]  /*74a0*/  FADD.FTZ R132, R171, -R236.reuse ;  /* 0x800000ecab847221 */ /* 0x10ffe20000010000 */
        /* <DEDUP_REMOVED lines=47> */
.L_x_286:
[----:B------:R-:W-:Y:S05]  /*77a0*/  BSYNC.RECONVERGENT B0 ;  /* 0x0000000000007941 */ /* 0x000fea0003800200 */
.L_x_285:
[----:B------:R-:W-:Y:S04]  /*77b0*/  BSSY.RECONVERGENT B0, `(.L_x_287) ;  /* 0x0000033000007945 */ /* 0x000fe80003800200 */
[----:B------:R-:W-:Y:S05]  /*77c0*/  @!P3 BRA `(.L_x_288) ;  /* 0x0000000000c4b947 */ /* 0x000fea0003800000 */
[----:B01234-:R-:W-:Y:S01]  /*77d0*/  PRMT R133, R67, 0x7632, R133 ;  /* 0x0000763243857816 */ /* 0x01ffe20000000085 */
[--C-:B------:R-:W-:Y:S01]  /*77e0*/  FADD.FTZ R132, R186, -R236.reuse ;  /* 0x800000ecba847221 */ /* 0x100fe20000010000 */
[----:B------:R-:W-:Y:S01]  /*77f0*/  SHF.L.U32 R135, R229, 0x10, RZ ;  /* 0x00000010e5877819 */ /* 0x000fe200000006ff */
[--C-:B------:R-:W-:Y:S01]  /*7800*/  FADD.FTZ R134, R181, -R236.reuse ;  /* 0x800000ecb5867221 */ /* 0x100fe20000010000 */
[----:B------:R-:W-:Y:S01]  /*7810*/  SHF.L.U32 R235, R64, 0x10, RZ ;  /* 0x0000001040eb7819 */ /* 0x000fe200000006ff */
[----:B------:R-:W-:Y:S02]  /*7820*/  IMAD.U32 R133, R133, 0x10000, RZ ;  /* 0x0001000085857824 */ /* 0x000fe400078e00ff */
[----:B------:R-:W-:Y:S01]  /*7830*/  FMUL.FTZ R132, R237, R132 ;  /* 0x00000084ed847220 */ /* 0x000fe20000410000 */
[----:B------:R-:W-:Y:S01]  /*7840*/  SHF.L.U32 R234, R65, 0x10, RZ ;  /* 0x0000001041ea7819 */ /* 0x000fe200000006ff */
[----:B------:R-:W-:Y:S02]  /*7850*/  IMAD.U32 R239, R226, 0x10000, RZ ;  /* 0x00010000e2ef7824 */ /* 0x000fe400078e00ff */
[--C-:B------:R-:W-:Y:S01]  /*7860*/  FADD.FTZ R240, R180, -R236.reuse ;  /* 0x800000ecb4f07221 */ /* 0x100fe20000010000 */
[----:B------:R-:W-:Y:S01]  /*7870*/  FFMA.FTZ R135, R132, R135, R133 ;  /* 0x0000008784877223 */ /* 0x000fe20000010085 */
[----:B------:R-:W-:Y:S01]  /*7880*/  FADD.FTZ R132, R179, -R236 ;  /* 0x800000ecb3847221 */ /* 0x000fe20000010000 */
[----:B------:R-:W-:Y:S01]  /*7890*/  SHF.L.U32 R133, R68, 0x10, RZ ;  /* 0x0000001044857819 */ /* 0x000fe200000006ff */
[C---:B------:R-:W-:Y:S01]  /*78a0*/  FMUL.FTZ R240, R237.reuse, R240 ;  /* 0x000000f0edf07220 */ /* 0x040fe20000410000 */
[----:B------:R-:W-:Y:S01]  /*78b0*/  SHF.L.U32 R241, R224, 0x10, RZ ;  /* 0x00000010e0f17819 */ /* 0x000fe200000006ff */
[----:B------:R-:W-:-:S04]  /*78c0*/  FMUL.FTZ R132, R237, R132 ;  /* 0x00000084ed847220 */ /* 0x000fc80000410000 */
[----:B------:R-:W-:Y:S01]  /*78d0*/  FFMA.FTZ R132, R132, R133, R235 ;  /* 0x0000008584847223 */ /* 0x000fe200000100eb */
[----:B------:R-:W-:Y:S01]  /*78e0*/  FMUL.FTZ R133, R237, R134 ;  /* 0x00000086ed857220 */ /* 0x000fe20000410000 */
[----:B------:R-:W-:Y:S01]  /*78f0*/  IMAD.U32 R134, R69, 0x10000, RZ ;  /* 0x0001000045867824 */ /* 0x000fe200078e00ff */
[----:B------:R-:W-:-:S03]  /*7900*/  SHF.L.U32 R235, R225, 0x10, RZ ;  /* 0x00000010e1eb7819 */ /* 0x000fc600000006ff */
[----:B------:R-:W-:Y:S01]  /*7910*/  FFMA.FTZ R133, R133, R134, R234 ;  /* 0x0000008685857223 */ /* 0x000fe200000100ea */
[--C-:B------:R-:W-:Y:S01]  /*7920*/  FADD.FTZ R134, R182, -R236.reuse ;  /* 0x800000ecb6867221 */ /* 0x100fe20000010000 */
[----:B------:R-:W-:-:S03]  /*7930*/  FADD.FTZ R234, R184, -R236 ;  /* 0x800000ecb8ea7221 */ /* 0x000fc60000010000 */
[C---:B------:R-:W-:Y:S01]  /*7940*/  FMUL.FTZ R134, R237.reuse, R134 ;  /* 0x00000086ed867220 */ /* 0x040fe20000410000 */
[----:B------:R-:W-:-:S03]  /*7950*/  FMUL.FTZ R234, R237, R234 ;  /* 0x000000eaedea7220 */ /* 0x000fc60000410000 */
[----:B------:R-:W-:Y:S01]  /*7960*/  FFMA.FTZ R238, R134, R235, R239 ;  /* 0x000000eb86ee7223 */ /* 0x000fe200000100ef */
[----:B------:R-:W-:Y:S01]  /*7970*/  FADD.FTZ R134, R183, -R236 ;  /* 0x800000ecb7867221 */ /* 0x000fe20000010000 */
[----:B------:R-:W-:Y:S02]  /*7980*/  SHF.L.U32 R235, R70, 0x10, RZ ;  /* 0x0000001046eb7819 */ /* 0x000fe400000006ff */
[----:B------:R-:W-:Y:S01]  /*7990*/  SHF.L.U32 R239, R66, 0x10, RZ ;  /* 0x0000001042ef7819 */ /* 0x000fe200000006ff */
[----:B------:R-:W-:Y:S01]  /*79a0*/  FMUL.FTZ R134, R237, R134 ;  /* 0x00000086ed867220 */ /* 0x000fe20000410000 */
[----:B------:R-:W-:-:S03]  /*79b0*/  F2FP.BF16.F32.PACK_AB R133, R238, R133 ;  /* 0x00000085ee85723e */ /* 0x000fc600000010ff */
[----:B------:R-:W-:Y:S01]  /*79c0*/  FFMA.FTZ R134, R134, R235, R239 ;  /* 0x000000eb86867223 */ /* 0x000fe200000100ef */
[----:B------:R-:W-:Y:S01]  /*79d0*/  SHF.L.U32 R239, R228, 0x10, RZ ;  /* 0x00000010e4ef7819 */ /* 0x000fe200000006ff */
[----:B------:R-:W-:-:S04]  /*79e0*/  IMAD.U32 R235, R227, 0x10000, RZ ;  /* 0x00010000e3eb7824 */ /* 0x000fc800078e00ff */
[----:B------:R-:W-:Y:S01]  /*79f0*/  FFMA.FTZ R243, R234, R235, R239 ;  /* 0x000000ebeaf37223 */ /* 0x000fe200000100ef */
[----:B------:R-:W-:Y:S01]  /*7a00*/  FADD.FTZ R234, R185, -R236 ;  /* 0x800000ecb9ea7221 */ /* 0x000fe20000010000 */
[----:B------:R-:W-:Y:S01]  /*7a10*/  SHF.L.U32 R235, R71, 0x10, RZ ;  /* 0x0000001047eb7819 */ /* 0x000fe200000006ff */
[----:B------:R-:W-:Y:S02]  /*7a20*/  IMAD.U32 R239, R67, 0x10000, RZ ;  /* 0x0001000043ef7824 */ /* 0x000fe400078e00ff */
[----:B------:R-:W-:Y:S01]  /*7a30*/  FMUL.FTZ R234, R237, R234 ;  /* 0x000000eaedea7220 */ /* 0x000fe20000410000 */
[----:B------:R-:W-:-:S03]  /*7a40*/  F2FP.BF16.F32.PACK_AB R134, R243, R134 ;  /* 0x00000086f386723e */ /* 0x000fc600000010ff */
[----:B------:R-:W-:Y:S01]  /*7a50*/  FFMA.FTZ R242, R234, R235, R239 ;  /* 0x000000ebeaf27223 */ /* 0x000fe200000100ef */
[----:B------:R-:W-:Y:S01]  /*7a60*/  SHF.L.U32 R239, R223, 0x10, RZ ;  /* 0x00000010dfef7819 */ /* 0x000fe200000006ff */
[----:B------:R-:W0:Y:S03]  /*7a70*/  LDC.64 R234, c[0x0][0x428] ;  /* 0x00010a00ffea7b82 */ /* 0x000e260000000a00 */
[----:B------:R-:W-:Y:S01]  /*7a80*/  F2FP.BF16.F32.PACK_AB R135, R135, R242 ;  /* 0x000000f28787723e */ /* 0x000fe200000010ff */
[----:B------:R-:W-:-:S05]  /*7a90*/  FFMA.FTZ R239, R240, R239, R241 ;  /* 0x000000eff0ef7223 */ /* 0x000fca00000100f1 */
[----:B------:R-:W-:Y:S01]  /*7aa0*/  F2FP.BF16.F32.PACK_AB R132, R239, R132 ;  /* 0x00000084ef84723e */ /* 0x000fe200000010ff */
[----:B0-----:R-:W-:-:S04]  /*7ab0*/  IMAD.WIDE.U32 R234, R233, 0x10, R234 ;  /* 0x00000010e9ea7825 */ /* 0x001fc800078e00ea */
[----:B------:R-:W-:Y:S01]  /*7ac0*/  VIADD R233, R233, 0x80 ;  /* 0x00000080e9e97836 */ /* 0x000fe20000000000 */
[----:B------:R0:W-:Y:S06]  /*7ad0*/  STG.E.128 desc[UR6][R234.64], R132 ;  /* 0x00000084ea007986 */ /* 0x0001ec000c101d06 */
.L_x_288:
[----:B------:R-:W-:Y:S05]  /*7ae0*/  BSYNC.RECONVERGENT B0 ;  /* 0x0000000000007941 */ /* 0x000fea0003800200 */
.L_x_287:
[----:B------:R-:W-:Y:S04]  /*7af0*/  BSSY.RECONVERGENT B0, `(.L_x_276) ;  /* 0x0000039000007945 */ /* 0x000fe80003800200 */
[----:B------:R-:W-:Y:S05]  /*7b00*/  @!P4 BRA `(.L_x_289) ;  /* 0x0000000000dcc947 */ /* 0x000fea0003800000 */
[----:B01234-:R-:W-:Y:S01]  /*7b10*/  PRMT R133, R56, 0x7632, R133 ;  /* 0x0000763238857816 */ /* 0x01ffe20000000085 */
[--C-:B------:R-:W-:Y:S01]  /*7b20*/  FADD.FTZ R132, R188, -R236.reuse ;  /* 0x800000ecbc847221 */ /* 0x100fe20000010000 */
[----:B------:R-:W-:Y:S01]  /*7b30*/  PRMT R135, R52, 0x7632, R135 ;  /* 0x0000763234877816 */ /* 0x000fe20000000087 */
[----:B------:R-:W-:Y:S01]  /*7b40*/  FADD.FTZ R134, R190, -R236 ;  /* 0x800000ecbe867221 */ /* 0x000fe20000010000 */
[----:B------:R-:W-:Y:S01]  /*7b50*/  SHF.L.U32 R133, R133, 0x10, RZ ;  /* 0x0000001085857819 */ /* 0x000fe200000006ff */
[----:B------:R-:W-:Y:S01]  /*7b60*/  FMUL.FTZ R132, R237, R132 ;  /* 0x00000084ed847220 */ /* 0x000fe20000410000 */
[----:B------:R-:W-:Y:S01]  /*7b70*/  SHF.L.U32 R135, R135, 0x10, RZ ;  /* 0x0000001087877819 */ /* 0x000fe200000006ff */
[----:B------:R-:W-:Y:S01]  /*7b80*/  IMAD.U32 R239, R53, 0x10000, RZ ;  /* 0x0001000035ef7824 */ /* 0x000fe200078e00ff */
[----:B------:R-:W-:Y:S02]  /*7b90*/  PRMT R234, R57, 0x7632, R234 ;  /* 0x0000763239ea7816 */ /* 0x000fe400000000ea */
[----:B------:R-:W-:Y:S01]  /*7ba0*/  PRMT R238, R53, 0x7632, R238 ;  /* 0x0000763235ee7816 */ /* 0x000fe200000000ee */
[--C-:B------:R-:W-:Y:S01]  /*7bb0*/  FFMA.FTZ R132, R132, R133, R135.reuse ;  /* 0x0000008584847223 */ /* 0x100fe20000010087 */
[----:B------:R-:W-:Y:S01]  /*7bc0*/  FMUL.FTZ R133, R237, R134 ;  /* 0x00000086ed857220 */ /* 0x000fe20000410000 */
[----:B------:R-:W-:Y:S01]  /*7bd0*/  PRMT R135, R58, 0x7632, R135 ;  /* 0x000076323a877816 */ /* 0x000fe20000000087 */
[----:B------:R-:W-:Y:S01]  /*7be0*/  IMAD.U32 R234, R234, 0x10000, RZ ;  /* 0x00010000eaea7824 */ /* 0x000fe200078e00ff */
[----:B------:R-:W-:Y:S01]  /*7bf0*/  SHF.L.U32 R238, R238, 0x10, RZ ;  /* 0x00000010eeee7819 */ /* 0x000fe200000006ff */
[----:B------:R-:W-:Y:S01]  /*7c00*/  FADD.FTZ R134, R192, -R236 ;  /* 0x800000ecc0867221 */ /* 0x000fe20000010000 */
[----:B------:R-:W-:-:S02]  /*7c10*/  PRMT R235, R54, 0x7632, R235 ;  /* 0x0000763236eb7816 */ /* 0x000fc400000000eb */
[----:B------:R-:W-:Y:S01]  /*7c20*/  SHF.L.U32 R135, R135, 0x10, RZ ;  /* 0x0000001087877819 */ /* 0x000fe200000006ff */
[----:B------:R-:W-:Y:S01]  /*7c30*/  FFMA.FTZ R133, R133, R234, R238 ;  /* 0x000000ea85857223 */ /* 0x000fe200000100ee */
[----:B------:R-:W-:Y:S01]  /*7c40*/  FMUL.FTZ R134, R237, R134 ;  /* 0x00000086ed867220 */ /* 0x000fe20000410000 */
[----:B------:R-:W-:Y:S02]  /*7c50*/  IMAD.U32 R235, R235, 0x10000, RZ ;  /* 0x00010000ebeb7824 */ /* 0x000fe400078e00ff */
[----:B------:R-:W-:Y:S01]  /*7c60*/  FADD.FTZ R234, R194, -R236 ;  /* 0x800000ecc2ea7221 */ /* 0x000fe20000010000 */
[----:B------:R-:W-:Y:S01]  /*7c70*/  PRMT R238, R59, 0x7632, R238 ;  /* 0x000076323bee7816 */ /* 0x000fe200000000ee */
[----:B------:R-:W-:Y:S01]  /*7c80*/  FFMA.FTZ R134, R134, R135, R235 ;  /* 0x0000008786867223 */ /* 0x000fe200000100eb */
[----:B------:R-:W-:Y:S01]  /*7c90*/  PRMT R240, R55, 0x7632, R240 ;  /* 0x0000763237f07816 */ /* 0x000fe200000000f0 */
[----:B------:R-:W-:Y:S01]  /*7ca0*/  FMUL.FTZ R135, R237, R234 ;  /* 0x000000eaed877220 */ /* 0x000fe20000410000 */
[----:B------:R-:W-:Y:S01]  /*7cb0*/  FADD.FTZ R234, R189, -R236 ;  /* 0x800000ecbdea7221 */ /* 0x000fe20000010000 */
[----:B------:R-:W-:-:S02]  /*7cc0*/  SHF.L.U32 R238, R238, 0x10, RZ ;  /* 0x00000010eeee7819 */ /* 0x000fc400000006ff */
[----:B------:R-:W-:Y:S01]  /*7cd0*/  SHF.L.U32 R240, R240, 0x10, RZ ;  /* 0x00000010f0f07819 */ /* 0x000fe200000006ff */
[----:B------:R-:W-:Y:S01]  /*7ce0*/  FMUL.FTZ R234, R237, R234 ;  /* 0x000000eaedea7220 */ /* 0x000fe20000410000 */
[----:B------:R-:W-:-:S03]  /*7cf0*/  SHF.L.U32 R235, R57, 0x10, RZ ;  /* 0x0000001039eb7819 */ /* 0x000fc600000006ff */
[----:B------:R-:W-:Y:S02]  /*7d00*/  FFMA.FTZ R135, R135, R238, R240 ;  /* 0x000000ee87877223 */ /* 0x000fe400000100f0 */
[----:B------:R-:W-:Y:S01]  /*7d10*/  FFMA.FTZ R238, R234, R235, R239 ;  /* 0x000000ebeaee7223 */ /* 0x000fe200000100ef */
[----:B------:R-:W-:Y:S01]  /*7d20*/  FADD.FTZ R234, R191, -R236 ;  /* 0x800000ecbfea7221 */ /* 0x000fe20000010000 */
[----:B------:R-:W-:Y:S02]  /*7d30*/  SHF.L.U32 R235, R58, 0x10, RZ ;  /* 0x000000103aeb7819 */ /* 0x000fe400000006ff */
[----:B------:R-:W-:Y:S01]  /*7d40*/  SHF.L.U32 R239, R54, 0x10, RZ ;  /* 0x0000001036ef7819 */ /* 0x000fe200000006ff */
[----:B------:R-:W-:Y:S01]  /*7d50*/  FMUL.FTZ R234, R237, R234 ;  /* 0x000000eaedea7220 */ /* 0x000fe20000410000 */
[----:B------:R-:W-:-:S03]  /*7d60*/  F2FP.BF16.F32.PACK_AB R133, R133, R238 ;  /* 0x000000ee8585723e */ /* 0x000fc600000010ff */
[----:B------:R-:W-:Y:S01]  /*7d70*/  FFMA.FTZ R241, R234, R235, R239 ;  /* 0x000000ebeaf17223 */ /* 0x000fe200000100ef */
[--C-:B------:R-:W-:Y:S01]  /*7d80*/  FADD.FTZ R234, R193, -R236.reuse ;  /* 0x800000ecc1ea7221 */ /* 0x100fe20000010000 */
[----:B------:R-:W-:Y:S01]  /*7d90*/  SHF.L.U32 R235, R59, 0x10, RZ ;  /* 0x000000103beb7819 */ /* 0x000fe200000006ff */
[----:B------:R-:W-:Y:S02]  /*7da0*/  IMAD.U32 R239, R55, 0x10000, RZ ;  /* 0x0001000037ef7824 */ /* 0x000fe400078e00ff */
[----:B------:R-:W-:Y:S01]  /*7db0*/  FADD.FTZ R236, R187, -R236 ;  /* 0x800000ecbbec7221 */ /* 0x000fe20000010000 */
[C---:B------:R-:W-:Y:S01]  /*7dc0*/  FMUL.FTZ R234, R237.reuse, R234 ;  /* 0x000000eaedea7220 */ /* 0x040fe20000410000 */
[----:B------:R-:W-:Y:S02]  /*7dd0*/  F2FP.BF16.F32.PACK_AB R134, R134, R241 ;  /* 0x000000f18686723e */ /* 0x000fe400000010ff */
[----:B------:R-:W-:Y:S01]  /*7de0*/  FMUL.FTZ R236, R237, R236 ;  /* 0x000000ecedec7220 */ /* 0x000fe20000410000 */
[----:B------:R-:W-:Y:S01]  /*7df0*/  FFMA.FTZ R240, R234, R235, R239 ;  /* 0x000000ebeaf07223 */ /* 0x000fe200000100ef */
[----:B------:R-:W-:Y:S01]  /*7e00*/  SHF.L.U32 R237, R56, 0x10, RZ ;  /* 0x0000001038ed7819 */ /* 0x000fe200000006ff */
[----:B------:R-:W0:Y:S01]  /*7e10*/  LDC.64 R234, c[0x0][0x428] ;  /* 0x00010a00ffea7b82 */ /* 0x000e220000000a00 */
[----:B------:R-:W-:-:S02]  /*7e20*/  SHF.L.U32 R239, R52, 0x10, RZ ;  /* 0x0000001034ef7819 */ /* 0x000fc400000006ff */
[----:B------:R-:W-:-:S03]  /*7e30*/  F2FP.BF16.F32.PACK_AB R135, R135, R240 ;  /* 0x000000f08787723e */ /* 0x000fc600000010ff */
[----:B------:R-:W-:-:S05]  /*7e40*/  FFMA.FTZ R237, R236, R237, R239 ;  /* 0x000000edeced7223 */ /* 0x000fca00000100ef */
[----:B------:R-:W-:Y:S01]  /*7e50*/  F2FP.BF16.F32.PACK_AB R132, R132, R237 ;  /* 0x000000ed8484723e */ /* 0x000fe200000010ff */
[----:B0-----:R-:W-:-:S05]  /*7e60*/  IMAD.WIDE.U32 R234, R233, 0x10, R234 ;  /* 0x00000010e9ea7825 */ /* 0x001fca00078e00ea */
[----:B------:R0:W-:Y:S02]  /*7e70*/  STG.E.128 desc[UR6][R234.64], R132 ;  /* 0x00000084ea007986 */ /* 0x0001e4000c101d06 */
.L_x_289:
[----:B------:R-:W-:Y:S05]  /*7e80*/  BSYNC.RECONVERGENT B0 ;  /* 0x0000000000007941 */ /* 0x000fea0003800200 */
.L_x_276:
[----:B01234-:R-:W0:Y:S01]  /*7e90*/  LDC.64 R132, c[0x0][0x380] ;  /* 0x0000e000ff847b82 */ /* 0x01fe220000000a00 */
[----:B------:R-:W-:Y:S01]  /*7ea0*/  UPLOP3.LUT UP1, UPT, UPT, UPT, UP1, 0x40, 0x4 ;  /* 0x000000000004789c */ /* 0x000fe20003f2e810 */
[----:B0-----:R-:W-:-:S04]  /*7eb0*/  IADD3 R230, PT, PT, R230, R132, RZ ;  /* 0x00000084e6e67210 */ /* 0x001fc80007ffe0ff */
[----:B------:R-:W-:-:S13]  /*7ec0*/  ISETP.GE.AND P0, PT, R230, R133, PT ;  /* 0x00000085e600720c */ /* 0x000fda0003f06270 */
[----:B------:R-:W-:Y:S05]  /*7ed0*/  @!P0 BRA `(.L_x_290) ;  /* 0xffffff9000a88947 */ /* 0x000fea000383ffff */
[----:B------:R-:W-:Y:S05]  /*7ee0*/  EXIT ;  /* 0x000000000000794d */ /* 0x000fea0003800000 */
.L_x_291:
        /* <DEDUP_REMOVED lines=9> */
.L_x_42297:


//--------------------- .text._ZN10layer_norm13ln_fwd_kernelINS_13Kernel_traitsI13__nv_bfloat16S2_S2_S2_fjLj7168ELj1ELj1ELj4ELj16ENS_18Kernel_traits_baseILj7168ES2_S2_S2_S2_fjLj128EEEEELb0ELb1ELb1ELb1EEEvNS_9FwdParamsE --------------------------
	.section	.text._ZN10layer_norm13ln_fwd_kernelINS_13Kernel_traitsI13__nv_bfloat16S2_S2_S2_fjLj7168ELj1ELj1ELj4ELj16ENS_18Kernel_traits_baseILj7168ES2_S2_S2_S2_fjLj128EEEEELb0ELb1ELb1ELb1EEEvNS_9FwdParamsE,"ax",@progbits
	.align	128
        .global         _ZN10layer_norm13ln_fwd_kernelINS_13Kernel_traitsI13__nv_bfloat16S2_S2_S2_fjLj7168ELj1ELj1ELj4ELj16ENS_18Kernel_traits_baseILj7168ES2_S2_S2_S2_fjLj128EEEEELb0ELb1ELb1ELb1EEEvNS_9FwdParamsE
        .type           _ZN10layer_norm13ln_fwd_kernelINS_13Kernel_traitsI13__nv_bfloat16S2_S2_S2_fjLj7168ELj1ELj1ELj4ELj16ENS_18Kernel_traits_baseILj7168ES2_S2_S2_S2_fjLj128EEEEELb0ELb1ELb1ELb1EEEvNS_9FwdParamsE,@function
        .size           _ZN10layer_norm13ln_fwd_kernelINS_13Kernel_traitsI13__nv_bfloat16S2_S2_S2_fjLj7168ELj1ELj1ELj4ELj16ENS_18Kernel_traits_baseILj7168ES2_S2_S2_S2_fjLj128EEEEELb0ELb1ELb1ELb1EEEvNS_9FwdParamsE,(.L_x_42298 - _ZN10layer_norm13ln_fwd_kernelINS_13Kernel_traitsI13__nv_bfloat16S2_S2_S2_fjLj7168ELj1ELj1ELj4ELj16ENS_18Kernel_traits_baseILj7168ES2_S2_S2_S2_fjLj128EEEEELb0ELb1ELb1ELb1EEEvNS_9FwdParamsE)
        .other          _ZN10layer_norm13ln_fwd_kernelINS_13Kernel_traitsI13__nv_bfloat16S2_S2_S2_fjLj7168ELj1ELj1ELj4ELj16ENS_18Kernel_traits_baseILj7168ES2_S2_S2_S2_fjLj128EEEEELb0ELb1ELb1ELb1EEEvNS_9FwdParamsE,@"STO_CUDA_ENTRY STV_DEFAULT"
_ZN10layer_norm13ln_fwd_kernelINS_13Kernel_traitsI13__nv_bfloat16S2_S2_S2_fjLj7168ELj1ELj1ELj4ELj16ENS_18Kernel_traits_baseILj7168ES2_S2_S2_S2_fjLj128EEEEELb0ELb1ELb1ELb1EEEvNS_9FwdParamsE:
.text._ZN10layer_norm13ln_fwd_kernelINS_13Kernel_traitsI13__nv_bfloat16S2_S2_S2_fjLj7168ELj1ELj1ELj4ELj16ENS_18Kernel_traits_baseILj7168ES2_S2_S2_S2_fjLj128EEEEELb0ELb1ELb1ELb1EEEvNS_9FwdParamsE:
        /* <DEDUP_REMOVED lines=9> */
[----:B------:R-:W0:Y:S08]  /*0090*/  LDC.64 R4, c[0x0][0x438] ;  /* 0x00010e00ff047b82 */ /* 0x000e300000000a00 */
[----:B------:R-:W2:Y:S01]  /*00a0*/  LDC.64 R6, c[0x0][0x3e8] ;  /* 0x0000fa00ff067b82 */ /* 0x000ea20000000a00 */
[----:B-1----:R-:W-:-:S05]  /*00b0*/  IMAD.WIDE.U32 R2, R197, 0x10, R2 ;  /* 0x00000010c5027825 */ /* 0x002fca00078e0002 */
[----:B------:R1:W5:Y:S01]  /*00c0*/  LDG.E.128 R36, desc[UR12][R2.64] ;  /* 0x0000000c02247981 */ /* 0x000362000c1e1d00 */
[----:B0-----:R-:W-:-:S03]  /*00d0*/  IMAD.WIDE.U32 R4, R197, 0x10, R4 ;  /* 0x00000010c5047825 */ /* 0x001fc600078e0004 */
[----:B------:R1:W5:Y:S04]  /*00e0*/  LDG.E.128 R40, desc[UR12][R2.64+0x800] ;  /* 0x0008000c02287981 */ /* 0x000368000c1e1d00 */
[----:B------:R1:W5:Y:S01]  /*00f0*/  LDG.E.128 R44, desc[UR12][R2.64+0x1000] ;  /* 0x0010000c022c7981 */ /* 0x000362000c1e1d00 */
[----:B--2---:R-:W-:-:S03]  /*0100*/  IMAD.WIDE.U32 R6, R197, 0x10, R6 ;  /* 0x00000010c5067825 */ /* 0x004fc600078e0006 */
        /* <DEDUP_REMOVED lines=19> */
.L_x_292:
        /* <DEDUP_REMOVED lines=32> */
.L_x_293:
        /* <DEDUP_REMOVED lines=18> */
[----:B------:R-:W-:Y:S01]  /*0560*/  PRMT R187, R59, 0x7632, R187 ;  /* 0x000076323bbb7816 */ /* 0x000fe200000000bb */
[----:B------:R-:W0:Y:S01]  /*0570*/  LDCU.64 UR16, c[0x0][0x3a0] ;  /* 0x00007400ff1077ac */ /* 0x000e220008000a00 */
        /* <DEDUP_REMOVED lines=68> */
[----:B-1----:R-:W-:Y:S02]  /*09c0*/  PRMT R7, R98, 0x7632, R7 ;  /* 0x0000763262077816 */ /* 0x002fe40000000007 */
[----:B------:R-:W-:-:S02]  /*09d0*/  PRMT R6, R97, 0x7632, R6 ;  /* 0x0000763261067816 */ /* 0x000fc40000000006 */
[----:B------:R-:W-:Y:S02]  /*09e0*/  PRMT R5, R96, 0x7632, R5 ;  /* 0x0000763260057816 */ /* 0x000fe40000000005 */
[----:B------:R-:W-:Y:S02]  /*09f0*/  PRMT R4, R95, 0x7632, R4 ;  /* 0x000076325f047816 */ /* 0x000fe40000000004 */
[----:B------:R-:W-:Y:S02]  /*0a00*/  PRMT R3, R94, 0x7632, R3 ;  /* 0x000076325e037816 */ /* 0x000fe40000000003 */
[----:B------:R-:W-:Y:S02]  /*0a10*/  PRMT R2, R93, 0x7632, R2 ;  /* 0x000076325d027816 */ /* 0x000fe40000000002 */
[----:B0-234-:R-:W-:-:S07]  /*0a20*/  PRMT R0, R92, 0x7632, R0 ;  /* 0x000076325c007816 */ /* 0x01dfce0000000000 */
.L_x_313:
        /* <DEDUP_REMOVED lines=21> */
[----:B------:R-:W-:Y:S01]  /*0b80*/  ISETP.NE.U32.AND P0, PT, RZ, UR16, PT ;  /* 0x00000010ff007c0c */ /* 0x000fe2000bf05070 */
[----:B------:R-:W-:-:S03]  /*0b90*/  UIMAD UR4, UR7, UR15, URZ ;  /* 0x0000000f070472a4 */ /* 0x000fc6000f8e02ff */
[----:B------:R-:W-:Y:S01]  /*0ba0*/  ISETP.NE.AND.EX P0, PT, RZ, UR17, PT, P0 ;  /* 0x00000011ff007c0c */ /* 0x000fe2000bf05300 */
[----:B------:R-:W-:-:S04]  /*0bb0*/  USHF.R.S32.HI UR5, URZ, 0x1f, UR4 ;  /* 0x0000001fff057899 */ /* 0x000fc80008011404 */
        /* <DEDUP_REMOVED lines=8> */
[----:B-----5:R-:W-:Y:S06]  /*0c40*/  @!P0 BRA `(.L_x_294) ;  /* 0x0000000400448947 */ /* 0x020fec0003800000 */
[----:B------:R-:W0:Y:S02]  /*0c50*/  LDC.64 R124, c[0x0][0x3a0] ;  /* 0x0000e800ff7c7b82 */ /* 0x000e240000000a00 */
[----:B0-----:R-:W-:-:S06]  /*0c60*/  IMAD.WIDE.U32 R124, R134, 0x10, R124 ;  /* 0x00000010867c7825 */ /* 0x001fcc00078e007c */
[----:B------:R-:W2:Y:S01]  /*0c70*/  LDG.E.128 R124, desc[UR12][R124.64] ;  /* 0x0000000c7c7c7981 */ /* 0x000ea2000c1e1d00 */
[----:B------:R-:W-:-:S13]  /*0c80*/  ISETP.LT.AND P2, PT, RZ, UR14, PT ;  /* 0x0000000eff007c0c */ /* 0x000fda000bf41270 */
[----:B------:R-:W0:Y:S01]  /*0c90*/  @P2 LDC R133, c[0x0][0x40c] ;  /* 0x00010300ff852b82 */ /* 0x000e220000000800 */
[----:B------:R-:W-:Y:S01]  /*0ca0*/  @P2 SHF.L.U32 R132, R120, 0x10, RZ ;  /* 0x0000001078842819 */ /* 0x000fe200000006ff */
[----:B------:R-:W-:Y:S01]  /*0cb0*/  @P2 IMAD.U32 R131, R131, 0x10000, RZ ;  /* 0x0001000083832824 */ /* 0x000fe200078e00ff */
[----:B------:R-:W-:-:S05]  /*0cc0*/  @P2 SHF.L.U32 R130, R130, 0x10, RZ ;  /* 0x0000001082822819 */ /* 0x000fca00000006ff */
[----:B------:R-:W1:Y:S08]  /*0cd0*/  @P2 LDC R136, c[0x0][0x40c] ;  /* 0x00010300ff882b82 */ /* 0x000e700000000800 */
[----:B------:R-:W3:Y:S08]  /*0ce0*/  @P2 LDC R140, c[0x0][0x40c] ;  /* 0x00010300ff8c2b82 */ /* 0x000ef00000000800 */
[----:B------:R-:W4:Y:S01]  /*0cf0*/  @P2 LDC R141, c[0x0][0x40c] ;  /* 0x00010300ff8d2b82 */ /* 0x000f220000000800 */
[----:B0-----:R-:W-:-:S07]  /*0d00*/  @P2 FMUL.FTZ R132, R132, R133 ;  /* 0x0000008584842220 */ /* 0x001fce0000410000 */
[----:B------:R-:W0:Y:S01]  /*0d10*/  @P2 LDC R144, c[0x0][0x40c] ;  /* 0x00010300ff902b82 */ /* 0x000e220000000800 */
[----:B-1----:R-:W-:Y:S01]  /*0d20*/  @P2 FMUL.FTZ R133, R131, R136 ;  /* 0x0000008883852220 */ /* 0x002fe20000410000 */
[----:B------:R-:W-:Y:S02]  /*0d30*/  @P2 SHF.L.U32 R136, R0, 0x10, RZ ;  /* 0x0000001000882819 */ /* 0x000fe400000006ff */
[----:B------:R-:W-:-:S04]  /*0d40*/  @P2 SHF.L.U32 R131, R92, 0x10, RZ ;  /* 0x000000105c832819 */ /* 0x000fc800000006ff */
[----:B------:R-:W1:Y:S08]  /*0d50*/  @P2 LDC R142, c[0x0][0x40c] ;  /* 0x00010300ff8e2b82 */ /* 0x000e700000000800 */
[----:B------:R-:W5:Y:S08]  /*0d60*/  @P2 LDC R143, c[0x0][0x40c] ;  /* 0x00010300ff8f2b82 */ /* 0x000f700000000800 */
[----:B------:R-:W5:Y:S01]  /*0d70*/  @P2 LDC R203, c[0x0][0x40c] ;  /* 0x00010300ffcb2b82 */ /* 0x000f620000000800 */
[C---:B--2---:R-:W-:Y:S01]  /*0d80*/  @P2 PRMT R137, R124.reuse, 0x7632, R137 ;  /* 0x000076327c892816 */ /* 0x044fe20000000089 */
[C---:B------:R-:W-:Y:S01]  /*0d90*/  @!P2 IMAD.U32 R201, R124.reuse, 0x10000, RZ ;  /* 0x000100007cc9a824 */ /* 0x040fe200078e00ff */
[C---:B------:R-:W-:Y:S01]  /*0da0*/  @!P2 PRMT R200, R124.reuse, 0x7632, R200 ;  /* 0x000076327cc8a816 */ /* 0x040fe200000000c8 */
[----:B------:R-:W-:Y:S01]  /*0db0*/  @!P2 IMAD.U32 R199, R125, 0x10000, RZ ;  /* 0x000100007dc7a824 */ /* 0x000fe200078e00ff */
[----:B------:R-:W-:Y:S01]  /*0dc0*/  @P2 SHF.L.U32 R139, R124, 0x10, RZ ;  /* 0x000000107c8b2819 */ /* 0x000fe200000006ff */
[----:B------:R-:W-:Y:S01]  /*0dd0*/  @P2 IMAD.U32 R138, R137, 0x10000, RZ ;  /* 0x00010000898a2824 */ /* 0x000fe200078e00ff */
[----:B------:R-:W-:-:S02]  /*0de0*/  @!P2 SHF.L.U32 R200, R200, 0x10, RZ ;  /* 0x00000010c8c8a819 */ /* 0x000fc400000006ff */
[----:B------:R-:W-:Y:S01]  /*0df0*/  @P2 SHF.L.U32 R137, R121, 0x10, RZ ;  /* 0x0000001079892819 */ /* 0x000fe200000006ff */
[----:B------:R-:W-:Y:S01]  /*0e00*/  @P2 FFMA.FTZ R200, R133, R136, R138 ;  /* 0x0000008885c82223 */ /* 0x000fe2000001008a */
[----:B------:R-:W-:Y:S01]  /*0e10*/  @P2 IMAD.U32 R133, R129, 0x10000, RZ ;  /* 0x0001000081852824 */ /* 0x000fe200078e00ff */
[----:B------:R-:W-:Y:S01]  /*0e20*/  @P2 PRMT R129, R125, 0x7632, R129 ;  /* 0x000076327d812816 */ /* 0x000fe20000000081 */
[----:B------:R-:W-:Y:S01]  /*0e30*/  @P2 FFMA.FTZ R201, R132, R131, R139 ;  /* 0x0000008384c92223 */ /* 0x000fe2000001008b */
[----:B---3--:R-:W-:Y:S01]  /*0e40*/  @P2 FMUL.FTZ R137, R137, R140 ;  /* 0x0000008c89892220 */ /* 0x008fe20000410000 */
[----:B----4-:R-:W-:Y:S01]  /*0e50*/  @P2 FMUL.FTZ R131, R130, R141 ;  /* 0x0000008d82832220 */ /* 0x010fe20000410000 */
[----:B------:R-:W-:Y:S01]  /*0e60*/  @P2 SHF.L.U32 R130, R93, 0x10, RZ ;  /* 0x000000105d822819 */ /* 0x000fe200000006ff */
[----:B------:R-:W-:Y:S01]  /*0e70*/  @P2 IMAD.U32 R136, R129, 0x10000, RZ ;  /* 0x0001000081882824 */ /* 0x000fe200078e00ff */
[----:B------:R-:W-:Y:S01]  /*0e80*/  @P2 SHF.L.U32 R132, R2, 0x10, RZ ;  /* 0x0000001002842819 */ /* 0x000fe200000006ff */
[----:B0-----:R-:W-:Y:S01]  /*0e90*/  @P2 FMUL.FTZ R133, R133, R144 ;  /* 0x0000009085852220 */ /* 0x001fe20000410000 */
[----:B------:R-:W-:-:S02]  /*0ea0*/  @!P2 PRMT R198, R125, 0x7632, R198 ;  /* 0x000076327dc6a816 */ /* 0x000fc400000000c6 */
[----:B------:R-:W-:Y:S02]  /*0eb0*/  @P2 SHF.L.U32 R140, R125, 0x10, RZ ;  /* 0x000000107d8c2819 */ /* 0x000fe400000006ff */
[----:B------:R-:W-:Y:S01]  /*0ec0*/  @!P2 SHF.L.U32 R198, R198, 0x10, RZ ;  /* 0x00000010c6c6a819 */ /* 0x000fe200000006ff */
[----:B------:R-:W-:Y:S01]  /*0ed0*/  @P2 FFMA.FTZ R198, R131, R132, R136 ;  /* 0x0000008483c62223 */ /* 0x000fe20000010088 */
[----:B------:R-:W-:Y:S01]  /*0ee0*/  @P2 SHF.L.U32 R129, R122, 0x10, RZ ;  /* 0x000000107a812819 */ /* 0x000fe200000006ff */
[--C-:B------:R-:W-:Y:S01]  /*0ef0*/  @P2 FFMA.FTZ R199, R137, R130, R140.reuse ;  /* 0x0000008289c72223 */ /* 0x100fe2000001008c */
[----:B------:R-:W-:Y:S01]  /*0f00*/  @P2 SHF.L.U32 R138, R123, 0x10, RZ ;  /* 0x000000107b8a2819 */ /* 0x000fe200000006ff */
[----:B------:R-:W-:Y:S01]  /*0f10*/  @P2 IMAD.U32 R136, R128, 0x10000, RZ ;  /* 0x0001000080882824 */ /* 0x000fe200078e00ff */
[----:B------:R-:W-:Y:S01]  /*0f20*/  @P2 PRMT R131, R126, 0x7632, R131 ;  /* 0x000076327e832816 */ /* 0x000fe20000000083 */
[----:B-1----:R-:W-:Y:S01]  /*0f30*/  @P2 FMUL.FTZ R129, R129, R142 ;  /* 0x0000008e81812220 */ /* 0x002fe20000410000 */
[----:B------:R-:W-:Y:S01]  /*0f40*/  @P2 PRMT R140, R127, 0x7632, R140 ;  /* 0x000076327f8c2816 */ /* 0x000fe2000000008c */
[----:B-----5:R-:W-:Y:S01]  /*0f50*/  @P2 FMUL.FTZ R138, R138, R143 ;  /* 0x0000008f8a8a2220 */ /* 0x020fe20000410000 */
[----:B------:R-:W-:Y:S01]  /*0f60*/  @!P2 PRMT R145, R126, 0x7632, R145 ;  /* 0x000076327e91a816 */ /* 0x000fe20000000091 */
[----:B------:R-:W-:Y:S01]  /*0f70*/  @P2 IMAD.U32 R137, R95, 0x10000, RZ ;  /* 0x000100005f892824 */ /* 0x000fe200078e00ff */
[----:B------:R-:W-:Y:S01]  /*0f80*/  @P2 SHF.L.U32 R128, R94, 0x10, RZ ;  /* 0x000000105e802819 */ /* 0x000fe200000006ff */
[----:B------:R-:W-:Y:S01]  /*0f90*/  @P2 IMAD.U32 R142, R126, 0x10000, RZ ;  /* 0x000100007e8e2824 */ /* 0x000fe200078e00ff */
[----:B------:R-:W-:Y:S01]  /*0fa0*/  @P2 SHF.L.U32 R130, R3, 0x10, RZ ;  /* 0x0000001003822819 */ /* 0x000fe200000006ff */
[----:B------:R-:W-:Y:S01]  /*0fb0*/  @P2 FMUL.FTZ R136, R136, R203 ;  /* 0x000000cb88882220 */ /* 0x000fe20000410000 */
[----:B------:R-:W-:Y:S01]  /*0fc0*/  @P2 SHF.L.U32 R139, R4, 0x10, RZ ;  /* 0x00000010048b2819 */ /* 0x000fe200000006ff */
[----:B------:R-:W-:Y:S01]  /*0fd0*/  @!P2 IMAD.U32 R145, R145, 0x10000, RZ ;  /* 0x000100009191a824 */ /* 0x000fe200078e00ff */
[----:B------:R-:W-:-:S02]  /*0fe0*/  @P2 SHF.L.U32 R141, R127, 0x10, RZ ;  /* 0x000000107f8d2819 */ /* 0x000fc400000006ff */
[----:B------:R-:W-:Y:S02]  /*0ff0*/  @!P2 PRMT R144, R127, 0x7632, R144 ;  /* 0x000076327f90a816 */ /* 0x000fe40000000090 */
[----:B------:R-:W-:Y:S01]  /*1000*/  @P2 SHF.L.U32 R132, R131, 0x10, RZ ;  /* 0x0000001083842819 */ /* 0x000fe200000006ff */
[----:B------:R-:W-:Y:S01]  /*1010*/  @P2 IMAD.U32 R131, R140, 0x10000, RZ ;  /* 0x000100008c832824 */ /* 0x000fe200078e00ff */
[----:B------:R-:W-:Y:S01]  /*1020*/  @!P2 SHF.L.U32 R147, R126, 0x10, RZ ;  /* 0x000000107e93a819 */ /* 0x000fe200000006ff */
[----:B------:R-:W-:Y:S01]  /*1030*/  @P2 FFMA.FTZ R147, R129, R128, R142 ;  /* 0x0000008081932223 */ /* 0x000fe2000001008e */
[----:B------:R-:W-:Y:S01]  /*1040*/  @!P2 SHF.L.U32 R146, R127, 0x10, RZ ;  /* 0x000000107f92a819 */ /* 0x000fe200000006ff */
[----:B------:R-:W-:Y:S01]  /*1050*/  @P2 FFMA.FTZ R145, R133, R130, R132 ;  /* 0x0000008285912223 */ /* 0x000fe20000010084 */
[----:B------:R-:W-:Y:S01]  /*1060*/  @!P2 SHF.L.U32 R144, R144, 0x10, RZ ;  /* 0x000000109090a819 */ /* 0x000fe200000006ff */
        /* <DEDUP_REMOVED lines=15> */
.L_x_294:
[----:B------:R-:W0:Y:S01]  /*1160*/  @P1 LDC R133, c[0x0][0x40c] ;  /* 0x00010300ff851b82 */ /* 0x000e220000000800 */
[----:B------:R-:W-:Y:S02]  /*1170*/  @P1 SHF.L.U32 R132, R120, 0x10, RZ ;  /* 0x0000001078841819 */ /* 0x000fe400000006ff */
[----:B------:R-:W-:Y:S02]  /*1180*/  CS2R R200, SRZ ;  /* 0x0000000000c87805 */ /* 0x000fe4000001ff00 */
[----:B------:R-:W-:Y:S01]  /*1190*/  @P1 SHF.L.U32 R138, R0, 0x10, RZ ;  /* 0x00000010008a1819 */ /* 0x000fe200000006ff */
[----:B------:R-:W-:Y:S01]  /*11a0*/  @P1 IMAD.U32 R130, R130, 0x10000, RZ ;  /* 0x0001000082821824 */ /* 0x000fe200078e00ff */
[----:B------:R-:W-:Y:S02]  /*11b0*/  CS2R R198, SRZ ;  /* 0x0000000000c67805 */ /* 0x000fe4000001ff00 */
[----:B------:R-:W-:Y:S02]  /*11c0*/  @P1 SHF.L.U32 R129, R129, 0x10, RZ ;  /* 0x0000001081811819 */ /* 0x000fe400000006ff */
[----:B------:R-:W-:Y:S01]  /*11d0*/  CS2R R146, SRZ ;  /* 0x0000000000927805 */ /* 0x000fe2000001ff00 */
[----:B------:R-:W1:Y:S01]  /*11e0*/  @P1 LDC R136, c[0x0][0x40c] ;  /* 0x00010300ff881b82 */ /* 0x000e620000000800 */
[----:B------:R-:W-:-:S07]  /*11f0*/  CS2R R144, SRZ ;  /* 0x0000000000907805 */ /* 0x000fce000001ff00 */
[----:B------:R-:W2:Y:S08]  /*1200*/  @P1 LDC R139, c[0x0][0x40c] ;  /* 0x00010300ff8b1b82 */ /* 0x000eb00000000800 */
[----:B------:R-:W3:Y:S01]  /*1210*/  @P1 LDC R137, c[0x0][0x40c] ;  /* 0x00010300ff891b82 */ /* 0x000ee20000000800 */
[----:B0-----:R-:W-:Y:S01]  /*1220*/  @P1 FMUL.FTZ R132, R132, R133 ;  /* 0x0000008584841220 */ /* 0x001fe20000410000 */
[----:B------:R-:W-:Y:S01]  /*1230*/  @P1 SHF.L.U32 R133, R131, 0x10, RZ ;  /* 0x0000001083851819 */ /* 0x000fe200000006ff */
[----:B------:R-:W-:-:S04]  /*1240*/  @P1 IMAD.U32 R131, R92, 0x10000, RZ ;  /* 0x000100005c831824 */ /* 0x000fc800078e00ff */
[----:B------:R-:W-:Y:S01]  /*1250*/  @P1 FMUL.FTZ R201, R132, R131 ;  /* 0x0000008384c91220 */ /* 0x000fe20000410000 */
[----:B------:R-:W0:Y:S01]  /*1260*/  @P1 LDC R140, c[0x0][0x40c] ;  /* 0x00010300ff8c1b82 */ /* 0x000e220000000800 */
[----:B-1----:R-:W-:Y:S01]  /*1270*/  @P1 FMUL.FTZ R133, R133, R136 ;  /* 0x0000008885851220 */ /* 0x002fe20000410000 */
[----:B------:R-:W-:Y:S01]  /*1280*/  @P1 SHF.L.U32 R136, R121, 0x10, RZ ;  /* 0x0000001079881819 */ /* 0x000fe200000006ff */
[----:B------:R-:W-:Y:S01]  /*1290*/  @P1 IMAD.U32 R132, R122, 0x10000, RZ ;  /* 0x000100007a841824 */ /* 0x000fe200078e00ff */
[----:B------:R-:W-:Y:S01]  /*12a0*/  @P1 SHF.L.U32 R131, R93, 0x10, RZ ;  /* 0x000000105d831819 */ /* 0x000fe200000006ff */
[----:B------:R-:W-:Y:S01]  /*12b0*/  @P1 FMUL.FTZ R200, R133, R138 ;  /* 0x0000008a85c81220 */ /* 0x000fe20000410000 */
[----:B------:R-:W-:Y:S02]  /*12c0*/  @P1 SHF.L.U32 R133, R2, 0x10, RZ ;  /* 0x0000001002851819 */ /* 0x000fe400000006ff */
[----:B------:R-:W1:Y:S01]  /*12d0*/  @P1 LDC R141, c[0x0][0x40c] ;  /* 0x00010300ff8d1b82 */ /* 0x000e620000000800 */
[----:B--2---:R-:W-:-:S04]  /*12e0*/  @P1 FMUL.FTZ R130, R130, R139 ;  /* 0x0000008b82821220 */ /* 0x004fc80000410000 */
[----:B------:R-:W-:Y:S01]  /*12f0*/  @P1 FMUL.FTZ R198, R130, R133 ;  /* 0x0000008582c61220 */ /* 0x000fe20000410000 */
[----:B------:R-:W-:Y:S01]  /*1300*/  @P1 IMAD.U32 R130, R128, 0x10000, RZ ;  /* 0x0001000080821824 */ /* 0x000fe200078e00ff */
[----:B------:R-:W-:Y:S01]  /*1310*/  @P1 SHF.L.U32 R133, R4, 0x10, RZ ;  /* 0x0000001004851819 */ /* 0x000fe200000006ff */
[----:B------:R-:W2:Y:S01]  /*1320*/  @P1 LDC R142, c[0x0][0x40c] ;  /* 0x00010300ff8e1b82 */ /* 0x000ea20000000800 */
[----:B---3--:R-:W-:Y:S01]  /*1330*/  @P1 FMUL.FTZ R136, R136, R137 ;  /* 0x0000008988881220 */ /* 0x008fe20000410000 */
[----:B------:R-:W-:Y:S01]  /*1340*/  @P1 SHF.L.U32 R137, R123, 0x10, RZ ;  /* 0x000000107b891819 */ /* 0x000fe200000006ff */
[----:B------:R-:W-:Y:S02]  /*1350*/  @P1 IMAD.U32 R128, R95, 0x10000, RZ ;  /* 0x000100005f801824 */ /* 0x000fe400078e00ff */
[----:B------:R-:W-:Y:S01]  /*1360*/  @P1 FMUL.FTZ R199, R136, R131 ;  /* 0x0000008388c71220 */ /* 0x000fe20000410000 */
[----:B------:R-:W-:Y:S02]  /*1370*/  @P1 SHF.L.U32 R131, R3, 0x10, RZ ;  /* 0x0000001003831819 */ /* 0x000fe400000006ff */
[----:B------:R-:W3:Y:S01]  /*1380*/  @P1 LDC R143, c[0x0][0x40c] ;  /* 0x00010300ff8f1b82 */ /* 0x000ee20000000800 */
[----:B0-----:R-:W-:Y:S01]  /*1390*/  @P1 FMUL.FTZ R140, R129, R140 ;  /* 0x0000008c818c1220 */ /* 0x001fe20000410000 */
[----:B------:R-:W-:-:S03]  /*13a0*/  @P1 SHF.L.U32 R129, R94, 0x10, RZ ;  /* 0x000000105e811819 */ /* 0x000fc600000006ff */
[----:B------:R-:W-:Y:S01]  /*13b0*/  @P1 FMUL.FTZ R145, R140, R131 ;  /* 0x000000838c911220 */ /* 0x000fe20000410000 */
[----:B------:R-:W-:Y:S01]  /*13c0*/  F2FP.BF16.F32.PACK_AB R131, RZ, R198 ;  /* 0x000000c6ff83723e */ /* 0x000fe200000010ff */
[----:B-1----:R-:W-:-:S04]  /*13d0*/  @P1 FMUL.FTZ R132, R132, R141 ;  /* 0x0000008d84841220 */ /* 0x002fc80000410000 */
[----:B------:R-:W-:Y:S01]  /*13e0*/  @P1 FMUL.FTZ R147, R132, R129 ;  /* 0x0000008184931220 */ /* 0x000fe20000410000 */
[----:B------:R-:W-:Y:S01]  /*13f0*/  F2FP.BF16.F32.PACK_AB R129, RZ, R200 ;  /* 0x000000c8ff81723e */ /* 0x000fe200000010ff */
[----:B--2---:R-:W-:-:S03]  /*1400*/  @P1 FMUL.FTZ R137, R137, R142 ;  /* 0x0000008e89891220 */ /* 0x004fc60000410000 */
[----:B------:R-:W-:Y:S01]  /*1410*/  F2FP.BF16.F32.PACK_AB R132, RZ, R147 ;  /* 0x00000093ff84723e */ /* 0x000fe200000010ff */
[----:B------:R-:W-:Y:S01]  /*1420*/  @P1 FMUL.FTZ R146, R137, R128 ;  /* 0x0000008089921220 */ /* 0x000fe20000410000 */
[----:B------:R-:W-:Y:S01]  /*1430*/  F2FP.BF16.F32.PACK_AB R128, RZ, R201 ;  /* 0x000000c9ff80723e */ /* 0x000fe200000010ff */
[----:B---3--:R-:W-:-:S03]  /*1440*/  @P1 FMUL.FTZ R130, R130, R143 ;  /* 0x0000008f82821220 */ /* 0x008fc60000410000 */
[----:B------:R-:W-:Y:S02]  /*1450*/  F2FP.BF16.F32.PACK_AB R136, RZ, R146 ;  /* 0x00000092ff88723e */ /* 0x000fe400000010ff */
[----:B------:R-:W-:Y:S01]  /*1460*/  PRMT R128, R128, 0x5410, R129 ;  /* 0x0000541080807816 */ /* 0x000fe20000000081 */
[----:B------:R-:W-:Y:S01]  /*1470*/  @P1 FMUL.FTZ R144, R130, R133 ;  /* 0x0000008582901220 */ /* 0x000fe20000410000 */
[----:B------:R-:W-:Y:S02]  /*1480*/  F2FP.BF16.F32.PACK_AB R130, RZ, R199 ;  /* 0x000000c7ff82723e */ /* 0x000fe400000010ff */
[----:B------:R-:W-:Y:S02]  /*1490*/  F2FP.BF16.F32.PACK_AB R133, RZ, R145 ;  /* 0x00000091ff85723e */ /* 0x000fe400000010ff */
[----:B------:R-:W-:Y:S02]  /*14a0*/  F2FP.BF16.F32.PACK_AB R137, RZ, R144 ;  /* 0x00000090ff89723e */ /* 0x000fe400000010ff */
[----:B------:R-:W-:-:S02]  /*14b0*/  PRMT R129, R130, 0x5410, R131 ;  /* 0x0000541082817816 */ /* 0x000fc40000000083 */
[----:B------:R-:W-:Y:S02]  /*14c0*/  PRMT R130, R132, 0x5410, R133 ;  /* 0x0000541084827816 */ /* 0x000fe40000000085 */
[----:B------:R-:W-:-:S07]  /*14d0*/  PRMT R131, R136, 0x5410, R137 ;  /* 0x0000541088837816 */ /* 0x000fce0000000089 */
.L_x_295:
[----:B------:R-:W0:Y:S01]  /*14e0*/  LDC.64 R132, c[0x0][0x3a8] ;  /* 0x0000ea00ff847b82 */ /* 0x000e220000000a00 */
[----:B------:R-:W-:Y:S01]  /*14f0*/  @P1 IADD3 R143, PT, PT, R135, 0x80, RZ ;  /* 0x00000080878f1810 */ /* 0x000fe20007ffe0ff */
[----:B------:R-:W-:-:S06]  /*1500*/  VIADD R207, R134, 0x80 ;  /* 0x0000008086cf7836 */ /* 0x000fcc0000000000 */
[----:B------:R-:W1:Y:S08]  /*1510*/  @P1 LDC.64 R138, c[0x0][0x390] ;  /* 0x0000e400ff8a1b82 */ /* 0x000e700000000a00 */
[----:B------:R-:W2:Y:S01]  /*1520*/  @P0 LDC.64 R136, c[0x0][0x3a0] ;  /* 0x0000e800ff880b82 */ /* 0x000ea20000000a00 */
[----:B0-----:R-:W-:-:S05]  /*1530*/  IMAD.WIDE.U32 R140, R134, 0x10, R132 ;  /* 0x00000010868c7825 */ /* 0x001fca00078e0084 */
[----:B------:R0:W-:Y:S01]  /*1540*/  STG.E.128 desc[UR12][R140.64], R128 ;  /* 0x000000808c007986 */ /* 0x0001e2000c101d0c */
[----:B-1----:R-:W-:-:S05]  /*1550*/  @P1 IMAD.WIDE.U32 R138, R143, 0x10, R138 ;  /* 0x000000108f8a1825 */ /* 0x002fca00078e008a */
[----:B------:R-:W3:Y:S01]  /*1560*/  @P1 LDG.E.128 R120, desc[UR12][R138.64] ;  /* 0x0000000c8a781981 */ /* 0x000ee2000c1e1d00 */
[----:B--2---:R-:W-:-:S05]  /*1570*/  @P0 IMAD.WIDE.U32 R136, R207, 0x10, R136 ;  /* 0x00000010cf880825 */ /* 0x004fca00078e0088 */
[----:B------:R0:W5:Y:S01]  /*1580*/  @P0 LDG.E.128 R124, desc[UR12][R136.64] ;  /* 0x0000000c887c0981 */ /* 0x000162000c1e1d00 */
[----:B---3--:R-:W-:Y:S02]  /*1590*/  PRMT R202, R123, 0x7632, R202 ;  /* 0x000076327bca7816 */ /* 0x008fe400000000ca */
[----:B------:R-:W-:Y:S02]  /*15a0*/  PRMT R203, R122, 0x7632, R203 ;  /* 0x000076327acb7816 */ /* 0x000fe400000000cb */
[----:B------:R-:W-:Y:S02]  /*15b0*/  PRMT R204, R121, 0x7632, R204 ;  /* 0x0000763279cc7816 */ /* 0x000fe400000000cc */
[----:B------:R-:W-:Y:S01]  /*15c0*/  PRMT R142, R120, 0x7632, R142 ;  /* 0x00007632788e7816 */ /* 0x000fe2000000008e */
[----:B0-----:R-:W-:Y:S06]  /*15d0*/  @!P0 BRA `(.L_x_296) ;  /* 0x0000000400088947 */ /* 0x001fec0003800000 */
[----:B------:R-:W-:Y:S01]  /*15e0*/  ISETP.LT.AND P2, PT, RZ, UR14, PT ;  /* 0x0000000eff007c0c */ /* 0x000fe2000bf41270 */
[----:B-----5:R-:W-:Y:S01]  /*15f0*/  IMAD.U32 R141, R125, 0x10000, RZ ;  /* 0x000100007d8d7824 */ /* 0x020fe200078e00ff */
[C---:B------:R-:W-:Y:S02]  /*1600*/  PRMT R128, R124.reuse, 0x7632, R128 ;  /* 0x000076327c807816 */ /* 0x040fe40000000080 */
[----:B------:R-:W-:Y:S02]  /*1610*/  SHF.L.U32 R143, R124, 0x10, RZ ;  /* 0x000000107c8f7819 */ /* 0x000fe400000006ff */
[----:B------:R-:W-:-:S07]  /*1620*/  SHF.L.U32 R139, R126, 0x10, RZ ;  /* 0x000000107e8b7819 */ /* 0x000fce00000006ff */
[----:B------:R-:W0:Y:S01]  /*1630*/  @P2 LDC R130, c[0x0][0x40c] ;  /* 0x00010300ff822b82 */ /* 0x000e220000000800 */
[----:B------:R-:W-:Y:S02]  /*1640*/  @P2 SHF.L.U32 R129, R120, 0x10, RZ ;  /* 0x0000001078812819 */ /* 0x000fe400000006ff */
[----:B------:R-:W-:Y:S02]  /*1650*/  @P2 SHF.L.U32 R131, R121, 0x10, RZ ;  /* 0x0000001079832819 */ /* 0x000fe400000006ff */
[----:B------:R-:W-:Y:S02]  /*1660*/  @P2 SHF.L.U32 R204, R204, 0x10, RZ ;  /* 0x00000010cccc2819 */ /* 0x000fe400000006ff */
[----:B------:R-:W-:Y:S01]  /*1670*/  @P2 SHF.L.U32 R203, R203, 0x10, RZ ;  /* 0x00000010cbcb2819 */ /* 0x000fe200000006ff */
[----:B------:R-:W1:Y:S01]  /*1680*/  @P2 LDC R138, c[0x0][0x40c] ;  /* 0x00010300ff8a2b82 */ /* 0x000e620000000800 */
[----:B------:R-:W-:-:S07]  /*1690*/  @P2 SHF.L.U32 R202, R202, 0x10, RZ ;  /* 0x00000010caca2819 */ /* 0x000fce00000006ff */
[----:B------:R-:W2:Y:S08]  /*16a0*/  @P2 LDC R140, c[0x0][0x40c] ;  /* 0x00010300ff8c2b82 */ /* 0x000eb00000000800 */
[----:B------:R-:W3:Y:S01]  /*16b0*/  @P2 LDC R137, c[0x0][0x40c] ;  /* 0x00010300ff892b82 */ /* 0x000ee20000000800 */
[----:B0-----:R-:W-:Y:S01]  /*16c0*/  @P2 FMUL.FTZ R136, R129, R130 ;  /* 0x0000008281882220 */ /* 0x001fe20000410000 */
[----:B------:R-:W-:Y:S01]  /*16d0*/  @P2 IMAD.U32 R129, R142, 0x10000, RZ ;  /* 0x000100008e812824 */ /* 0x000fe200078e00ff */
[----:B------:R-:W-:Y:S01]  /*16e0*/  SHF.L.U32 R142, R128, 0x10, RZ ;  /* 0x00000010808e7819 */ /* 0x000fe200000006ff */
[----:B------:R-:W-:Y:S01]  /*16f0*/  @P2 IMAD.U32 R130, R5, 0x10000, RZ ;  /* 0x0001000005822824 */ /* 0x000fe200078e00ff */
[----:B------:R-:W-:-:S03]  /*1700*/  @P2 SHF.L.U32 R128, R96, 0x10, RZ ;  /* 0x0000001060802819 */ /* 0x000fc600000006ff */
[----:B------:R-:W0:Y:S01]  /*1710*/  @P2 LDC R206, c[0x0][0x40c] ;  /* 0x00010300ffce2b82 */ /* 0x000e220000000800 */
[----:B-1----:R-:W-:Y:S01]  /*1720*/  @P2 FMUL.FTZ R129, R129, R138 ;  /* 0x0000008a81812220 */ /* 0x002fe20000410000 */
[----:B------:R-:W-:Y:S01]  /*1730*/  @P2 FFMA.FTZ R143, R136, R128, R143 ;  /* 0x00000080888f2223 */ /* 0x000fe2000001008f */
[----:B------:R-:W-:Y:S02]  /*1740*/  PRMT R128, R125, 0x7632, R128 ;  /* 0x000076327d807816 */ /* 0x000fe40000000080 */
[----:B------:R-:W-:Y:S01]  /*1750*/  @P2 FFMA.FTZ R142, R129, R130, R142 ;  /* 0x00000082818e2223 */ /* 0x000fe2000001008e */
[----:B------:R-:W-:Y:S01]  /*1760*/  @P2 IMAD.U32 R130, R6, 0x10000, RZ ;  /* 0x0001000006822824 */ /* 0x000fe200078e00ff */
[----:B------:R-:W-:Y:S01]  /*1770*/  SHF.L.U32 R138, R127, 0x10, RZ ;  /* 0x000000107f8a7819 */ /* 0x000fe200000006ff */
[----:B------:R-:W1:Y:S01]  /*1780*/  @P2 LDC R210, c[0x0][0x40c] ;  /* 0x00010300ffd22b82 */ /* 0x000e620000000800 */
[----:B--2---:R-:W-:Y:S01]  /*1790*/  @P2 FMUL.FTZ R136, R131, R140 ;  /* 0x0000008c83882220 */ /* 0x004fe20000410000 */
[----:B------:R-:W-:-:S02]  /*17a0*/  SHF.L.U32 R140, R128, 0x10, RZ ;  /* 0x00000010808c7819 */ /* 0x000fc400000006ff */
[----:B------:R-:W-:Y:S02]  /*17b0*/  @P2 SHF.L.U32 R128, R97, 0x10, RZ ;  /* 0x0000001061802819 */ /* 0x000fe400000006ff */
[----:B------:R-:W-:Y:S02]  /*17c0*/  @P2 SHF.L.U32 R131, R122, 0x10, RZ ;  /* 0x000000107a832819 */ /* 0x000fe400000006ff */
[----:B------:R-:W2:Y:S01]  /*17d0*/  @P2 LDC R208, c[0x0][0x40c] ;  /* 0x00010300ffd02b82 */ /* 0x000ea20000000800 */
[----:B---3--:R-:W-:Y:S01]  /*17e0*/  @P2 FMUL.FTZ R129, R204, R137 ;  /* 0x00000089cc812220 */ /* 0x008fe20000410000 */
[----:B------:R-:W-:Y:S01]  /*17f0*/  @P2 FFMA.FTZ R141, R136, R128, R141 ;  /* 0x00000080888d2223 */ /* 0x000fe2000001008d */
[----:B------:R-:W-:Y:S01]  /*1800*/  @P2 IMAD.U32 R137, R123, 0x10000, RZ ;  /* 0x000100007b892824 */ /* 0x000fe200078e00ff */
[----:B------:R-:W-:Y:S01]  /*1810*/  PRMT R128, R126, 0x7632, R128 ;  /* 0x000076327e807816 */ /* 0x000fe20000000080 */
[----:B------:R-:W-:Y:S01]  /*1820*/  @P2 FFMA.FTZ R140, R129, R130, R140 ;  /* 0x00000082818c2223 */ /* 0x000fe2000001008c */
[----:B------:R-:W-:Y:S01]  /*1830*/  PRMT R129, R127, 0x7632, R129 ;  /* 0x000076327f817816 */ /* 0x000fe20000000081 */
[----:B------:R-:W-:Y:S01]  /*1840*/  @P2 IMAD.U32 R204, R8, 0x10000, RZ ;  /* 0x0001000008cc2824 */ /* 0x000fe200078e00ff */
[----:B------:R-:W3:Y:S01]  /*1850*/  @P2 LDC R209, c[0x0][0x40c] ;  /* 0x00010300ffd12b82 */ /* 0x000ee20000000800 */
[----:B0-----:R-:W-:Y:S01]  /*1860*/  @P2 FMUL.FTZ R206, R131, R206 ;  /* 0x000000ce83ce2220 */ /* 0x001fe20000410000 */
[----:B------:R-:W-:-:S02]  /*1870*/  SHF.L.U32 R136, R129, 0x10, RZ ;  /* 0x0000001081887819 */ /* 0x000fc400000006ff */
[----:B------:R-:W-:Y:S02]  /*1880*/  @P2 SHF.L.U32 R129, R7, 0x10, RZ ;  /* 0x0000001007812819 */ /* 0x000fe400000006ff */
[----:B------:R-:W-:Y:S01]  /*1890*/  @P2 SHF.L.U32 R131, R99, 0x10, RZ ;  /* 0x0000001063832819 */ /* 0x000fe200000006ff */
[----:B-1----:R-:W-:Y:S01]  /*18a0*/  @P2 FMUL.FTZ R205, R137, R210 ;  /* 0x000000d289cd2220 */ /* 0x002fe20000410000 */
[----:B------:R-:W-:Y:S02]  /*18b0*/  IMAD.U32 R137, R128, 0x10000, RZ ;  /* 0x0001000080897824 */ /* 0x000fe400078e00ff */
[----:B------:R-:W-:Y:S02]  /*18c0*/  @P2 IMAD.U32 R128, R98, 0x10000, RZ ;  /* 0x0001000062802824 */ /* 0x000fe400078e00ff */
[----:B------:R-:W-:Y:S02]  /*18d0*/  @P2 FFMA.FTZ R138, R205, R131, R138 ;  /* 0x00000083cd8a2223 */ /* 0x000fe4000001008a */
[----:B------:R-:W-:Y:S01]  /*18e0*/  @P2 FFMA.FTZ R139, R206, R128, R139 ;  /* 0x00000080ce8b2223 */ /* 0x000fe2000001008b */
[----:B--2---:R-:W-:Y:S01]  /*18f0*/  @P2 FMUL.FTZ R130, R203, R208 ;  /* 0x000000d0cb822220 */ /* 0x004fe20000410000 */
[----:B------:R-:W-:-:S02]  /*1900*/  F2FP.BF16.F32.PACK_AB R128, RZ, R143 ;  /* 0x0000008fff80723e */ /* 0x000fc400000010ff */
[----:B------:R-:W-:Y:S01]  /*1910*/  F2FP.BF16.F32.PACK_AB R205, RZ, R138 ;  /* 0x0000008affcd723e */ /* 0x000fe200000010ff */
[----:B------:R-:W-:Y:S01]  /*1920*/  @P2 FFMA.FTZ R137, R130, R129, R137 ;  /* 0x0000008182892223 */ /* 0x000fe20000010089 */
[----:B------:R-:W-:Y:S02]  /*1930*/  F2FP.BF16.F32.PACK_AB R129, RZ, R142 ;  /* 0x0000008eff81723e */ /* 0x000fe400000010ff */
[----:B------:R-:W-:Y:S01]  /*1940*/  F2FP.BF16.F32.PACK_AB R130, RZ, R141 ;  /* 0x0000008dff82723e */ /* 0x000fe200000010ff */
[----:B---3--:R-:W-:Y:S01]  /*1950*/  @P2 FMUL.FTZ R203, R202, R209 ;  /* 0x000000d1cacb2220 */ /* 0x008fe20000410000 */
[----:B------:R-:W-:Y:S02]  /*1960*/  F2FP.BF16.F32.PACK_AB R202, RZ, R140 ;  /* 0x0000008cffca723e */ /* 0x000fe400000010ff */
[----:B------:R-:W-:Y:S01]  /*1970*/  PRMT R128, R128, 0x5410, R129 ;  /* 0x0000541080807816 */ /* 0x000fe20000000081 */
[----:B------:R-:W-:Y:S01]  /*1980*/  @P2 FFMA.FTZ R136, R203, R204, R136 ;  /* 0x000000cccb882223 */ /* 0x000fe20000010088 */
[----:B------:R-:W-:-:S02]  /*1990*/  F2FP.BF16.F32.PACK_AB R203, RZ, R139 ;  /* 0x0000008bffcb723e */ /* 0x000fc400000010ff */
[----:B------:R-:W-:Y:S02]  /*19a0*/  F2FP.BF16.F32.PACK_AB R204, RZ, R137 ;  /* 0x00000089ffcc723e */ /* 0x000fe400000010ff */
[----:B------:R-:W-:Y:S02]  /*19b0*/  F2FP.BF16.F32.PACK_AB R131, RZ, R136 ;  /* 0x00000088ff83723e */ /* 0x000fe400000010ff */
[----:B------:R-:W-:Y:S02]  /*19c0*/  PRMT R129, R130, 0x5410, R202 ;  /* 0x0000541082817816 */ /* 0x000fe400000000ca */
[----:B------:R-:W-:Y:S02]  /*19d0*/  PRMT R130, R203, 0x5410, R204 ;  /* 0x00005410cb827816 */ /* 0x000fe400000000cc */
[----:B------:R-:W-:Y:S01]  /*19e0*/  PRMT R131, R205, 0x5410, R131 ;  /* 0x00005410cd837816 */ /* 0x000fe20000000083 */
[----:B------:R-:W-:Y:S06]  /*19f0*/  BRA `(.L_x_297) ;  /* 0x0000000000e07947 */ /* 0x000fec0003800000 */
.L_x_296:
[----:B------:R-:W0:Y:S01]  /*1a00*/  @P1 LDC R129, c[0x0][0x40c] ;  /* 0x00010300ff811b82 */ /* 0x000e220000000800 */
[----:B------:R-:W-:Y:S01]  /*1a10*/  @P1 SHF.L.U32 R128, R120, 0x10, RZ ;  /* 0x0000001078801819 */ /* 0x000fe200000006ff */
[----:B------:R-:W-:Y:S01]  /*1a20*/  @P1 IMAD.U32 R204, R204, 0x10000, RZ ;  /* 0x00010000cccc1824 */ /* 0x000fe200078e00ff */
[----:B------:R-:W-:Y:S02]  /*1a30*/  @P1 SHF.L.U32 R130, R142, 0x10, RZ ;  /* 0x000000108e821819 */ /* 0x000fe400000006ff */
[----:B------:R-:W-:Y:S02]  /*1a40*/  CS2R R142, SRZ ;  /* 0x00000000008e7805 */ /* 0x000fe4000001ff00 */
[----:B------:R-:W-:Y:S02]  /*1a50*/  @P1 SHF.L.U32 R137, R5, 0x10, RZ ;  /* 0x0000001005891819 */ /* 0x000fe400000006ff */
[----:B------:R-:W-:Y:S02]  /*1a60*/  CS2R R140, SRZ ;  /* 0x00000000008c7805 */ /* 0x000fe4000001ff00 */
[----:B------:R-:W-:Y:S01]  /*1a70*/  @P1 SHF.L.U32 R203, R203, 0x10, RZ ;  /* 0x00000010cbcb1819 */ /* 0x000fe200000006ff */
[----:B------:R-:W1:Y:S08]  /*1a80*/  @P1 LDC R131, c[0x0][0x40c] ;  /* 0x00010300ff831b82 */ /* 0x000e700000000800 */
[----:B------:R-:W2:Y:S08]  /*1a90*/  @P1 LDC R136, c[0x0][0x40c] ;  /* 0x00010300ff881b82 */ /* 0x000eb00000000800 */
[----:B------:R-:W3:Y:S01]  /*1aa0*/  @P1 LDC R139, c[0x0][0x40c] ;  /* 0x00010300ff8b1b82 */ /* 0x000ee20000000800 */
[----:B0-----:R-:W-:Y:S01]  /*1ab0*/  @P1 FMUL.FTZ R128, R128, R129 ;  /* 0x0000008180801220 */ /* 0x001fe20000410000 */
[----:B------:R-:W-:-:S04]  /*1ac0*/  @P1 IMAD.U32 R129, R96, 0x10000, RZ ;  /* 0x0001000060811824 */ /* 0x000fc800078e00ff */
[----:B------:R-:W-:Y:S01]  /*1ad0*/  @P1 FMUL.FTZ R143, R128, R129 ;  /* 0x00000081808f1220 */ /* 0x000fe20000410000 */
[----:B------:R-:W-:Y:S01]  /*1ae0*/  @P1 SHF.L.U32 R128, R97, 0x10, RZ ;  /* 0x0000001061801819 */ /* 0x000fe200000006ff */
[----:B------:R-:W0:Y:S01]  /*1af0*/  @P1 LDC R138, c[0x0][0x40c] ;  /* 0x00010300ff8a1b82 */ /* 0x000e220000000800 */
[----:B-1----:R-:W-:Y:S01]  /*1b00*/  @P1 FMUL.FTZ R130, R130, R131 ;  /* 0x0000008382821220 */ /* 0x002fe20000410000 */
[----:B------:R-:W-:Y:S01]  /*1b10*/  @P1 SHF.L.U32 R131, R121, 0x10, RZ ;  /* 0x0000001079831819 */ /* 0x000fe200000006ff */
[----:B------:R-:W-:Y:S02]  /*1b20*/  @P1 IMAD.U32 R129, R122, 0x10000, RZ ;  /* 0x000100007a811824 */ /* 0x000fe400078e00ff */
[----:B------:R-:W-:Y:S01]  /*1b30*/  @P1 FMUL.FTZ R142, R130, R137 ;  /* 0x00000089828e1220 */ /* 0x000fe20000410000 */
[----:B------:R-:W-:Y:S02]  /*1b40*/  @P1 SHF.L.U32 R130, R6, 0x10, RZ ;  /* 0x0000001006821819 */ /* 0x000fe400000006ff */
[----:B------:R-:W1:Y:S01]  /*1b50*/  @P1 LDC R206, c[0x0][0x40c] ;  /* 0x00010300ffce1b82 */ /* 0x000e620000000800 */
[----:B--2---:R-:W-:Y:S01]  /*1b60*/  @P1 FMUL.FTZ R131, R131, R136 ;  /* 0x0000008883831220 */ /* 0x004fe20000410000 */
[----:B------:R-:W-:-:S03]  /*1b70*/  @P1 SHF.L.U32 R136, R123, 0x10, RZ ;  /* 0x000000107b881819 */ /* 0x000fc600000006ff */
        /* <DEDUP_REMOVED lines=11> */
[----:B------:R-:W-:-:S03]  /*1c30*/  CS2R R138, SRZ ;  /* 0x00000000008a7805 */ /* 0x000fc6000001ff00 */
[----:B------:R-:W-:Y:S01]  /*1c40*/  @P1 FMUL.FTZ R139, R129, R128 ;  /* 0x00000080818b1220 */ /* 0x000fe20000410000 */
[----:B------:R-:W-:Y:S01]  /*1c50*/  F2FP.BF16.F32.PACK_AB R128, RZ, R143 ;  /* 0x0000008fff80723e */ /* 0x000fe200000010ff */
[----:B-1----:R-:W-:Y:S01]  /*1c60*/  @P1 FMUL.FTZ R203, R203, R206 ;  /* 0x000000cecbcb1220 */ /* 0x002fe20000410000 */
[----:B------:R-:W-:-:S04]  /*1c70*/  F2FP.BF16.F32.PACK_AB R129, RZ, R142 ;  /* 0x0000008eff81723e */ /* 0x000fc800000010ff */
[----:B------:R-:W-:Y:S01]  /*1c80*/  PRMT R128, R128, 0x5410, R129 ;  /* 0x0000541080807816 */ /* 0x000fe20000000081 */
[----:B--2---:R-:W-:Y:S01]  /*1c90*/  @P1 FMUL.FTZ R205, R136, R205 ;  /* 0x000000cd88cd1220 */ /* 0x004fe20000410000 */
[----:B------:R-:W-:Y:S02]  /*1ca0*/  CS2R R136, SRZ ;  /* 0x0000000000887805 */ /* 0x000fe4000001ff00 */
[----:B------:R-:W-:Y:S01]  /*1cb0*/  @P1 FMUL.FTZ R137, R203, R130 ;  /* 0x00000082cb891220 */ /* 0x000fe20000410000 */
[----:B------:R-:W-:Y:S01]  /*1cc0*/  @P1 FMUL.FTZ R138, R205, R202 ;  /* 0x000000cacd8a1220 */ /* 0x000fe20000410000 */
[----:B------:R-:W-:Y:S02]  /*1cd0*/  F2FP.BF16.F32.PACK_AB R130, RZ, R141 ;  /* 0x0000008dff82723e */ /* 0x000fe400000010ff */
[----:B------:R-:W-:Y:S01]  /*1ce0*/  F2FP.BF16.F32.PACK_AB R202, RZ, R139 ;  /* 0x0000008bffca723e */ /* 0x000fe200000010ff */
[----:B---3--:R-:W-:Y:S01]  /*1cf0*/  @P1 FMUL.FTZ R131, R131, R208 ;  /* 0x000000d083831220 */ /* 0x008fe20000410000 */
[----:B------:R-:W-:-:S03]  /*1d00*/  F2FP.BF16.F32.PACK_AB R203, RZ, R137 ;  /* 0x00000089ffcb723e */ /* 0x000fc600000010ff */
[----:B------:R-:W-:Y:S01]  /*1d10*/  @P1 FMUL.FTZ R136, R131, R204 ;  /* 0x000000cc83881220 */ /* 0x000fe20000410000 */
[----:B------:R-:W-:Y:S02]  /*1d20*/  F2FP.BF16.F32.PACK_AB R131, RZ, R140 ;  /* 0x0000008cff83723e */ /* 0x000fe400000010ff */
[----:B------:R-:W-:Y:S02]  /*1d30*/  F2FP.BF16.F32.PACK_AB R204, RZ, R138 ;  /* 0x0000008affcc723e */ /* 0x000fe400000010ff */
[----:B------:R-:W-:Y:S02]  /*1d40*/  F2FP.BF16.F32.PACK_AB R205, RZ, R136 ;  /* 0x00000088ffcd723e */ /* 0x000fe400000010ff */
[----:B------:R-:W-:Y:S02]  /*1d50*/  PRMT R129, R130, 0x5410, R131 ;  /* 0x0000541082817816 */ /* 0x000fe40000000083 */
[----:B------:R-:W-:Y:S02]  /*1d60*/  PRMT R130, R202, 0x5410, R203 ;  /* 0x00005410ca827816 */ /* 0x000fe400000000cb */
[----:B------:R-:W-:-:S07]  /*1d70*/  PRMT R131, R204, 0x5410, R205 ;  /* 0x00005410cc837816 */ /* 0x000fce00000000cd */
.L_x_297:
[----:B------:R-:W0:Y:S01]  /*1d80*/  @P1 LDC.64 R204, c[0x0][0x390] ;  /* 0x0000e400ffcc1b82 */ /* 0x000e220000000a00 */
[----:B------:R-:W-:Y:S01]  /*1d90*/  @P1 IADD3 R209, PT, PT, R135, 0x100, RZ ;  /* 0x0000010087d11810 */ /* 0x000fe20007ffe0ff */
[----:B------:R-:W-:-:S04]  /*1da0*/  IMAD.WIDE.U32 R206, R207, 0x10, R132 ;  /* 0x00000010cfce7825 */ /* 0x000fc800078e0084 */
[----:B------:R-:W-:Y:S01]  /*1db0*/  VIADD R215, R134, 0x100 ;  /* 0x0000010086d77836 */ /* 0x000fe20000000000 */
[----:B------:R1:W-:Y:S01]  /*1dc0*/  STG.E.128 desc[UR12][R206.64], R128 ;  /* 0x00000080ce007986 */ /* 0x0003e2000c101d0c */
[----:B------:R-:W2:Y:S01]  /*1dd0*/  @P0 LDC.64 R202, c[0x0][0x3a0] ;  /* 0x0000e800ffca0b82 */ /* 0x000ea20000000a00 */
[----:B0-----:R-:W-:-:S05]  /*1de0*/  @P1 IMAD.WIDE.U32 R204, R209, 0x10, R204 ;  /* 0x00000010d1cc1825 */ /* 0x001fca00078e00cc */
[----:B------:R-:W3:Y:S01]  /*1df0*/  @P1 LDG.E.128 R120, desc[UR12][R204.64] ;  /* 0x0000000ccc781981 */ /* 0x000ee2000c1e1d00 */
[----:B--2---:R-:W-:-:S05]  /*1e00*/  @P0 IMAD.WIDE.U32 R202, R215, 0x10, R202 ;  /* 0x00000010d7ca0825 */ /* 0x004fca00078e00ca */
[----:B-----5:R1:W5:Y:S01]  /*1e10*/  @P0 LDG.E.128 R124, desc[UR12][R202.64] ;  /* 0x0000000cca7c0981 */ /* 0x020362000c1e1d00 */
[----:B---3--:R-:W-:Y:S02]  /*1e20*/  PRMT R208, R123, 0x7632, R208 ;  /* 0x000076327bd07816 */ /* 0x008fe400000000d0 */
[----:B------:R-:W-:Y:S02]  /*1e30*/  PRMT R209, R122, 0x7632, R209 ;  /* 0x000076327ad17816 */ /* 0x000fe400000000d1 */
[----:B------:R-:W-:Y:S02]  /*1e40*/  PRMT R210, R121, 0x7632, R210 ;  /* 0x0000763279d27816 */ /* 0x000fe400000000d2 */
[----:B------:R-:W-:Y:S01]  /*1e50*/  PRMT R211, R120, 0x7632, R211 ;  /* 0x0000763278d37816 */ /* 0x000fe200000000d3 */
[----:B-1----:R-:W-:Y:S06]  /*1e60*/  @!P0 BRA `(.L_x_298) ;  /* 0x00000004000c8947 */ /* 0x002fec0003800000 */
[----:B------:R-:W-:Y:S02]  /*1e70*/  ISETP.LT.AND P2, PT, RZ, UR14, PT ;  /* 0x0000000eff007c0c */ /* 0x000fe4000bf41270 */
[C---:B-----5:R-:W-:Y:S02]  /*1e80*/  PRMT R128, R124.reuse, 0x7632, R128 ;  /* 0x000076327c807816 */ /* 0x060fe40000000080 */
[----:B------:R-:W-:Y:S02]  /*1e90*/  SHF.L.U32 R202, R124, 0x10, RZ ;  /* 0x000000107cca7819 */ /* 0x000fe400000006ff */
[----:B------:R-:W-:-:S07]  /*1ea0*/  SHF.L.U32 R203, R128, 0x10, RZ ;  /* 0x0000001080cb7819 */ /* 0x000fce00000006ff */
[----:B------:R-:W0:Y:S01]  /*1eb0*/  @P2 LDC R130, c[0x0][0x40c] ;  /* 0x00010300ff822b82 */ /* 0x000e220000000800 */
[----:B------:R-:W-:Y:S01]  /*1ec0*/  @P2 SHF.L.U32 R129, R120, 0x10, RZ ;  /* 0x0000001078812819 */ /* 0x000fe200000006ff */
[----:B------:R-:W-:Y:S01]  /*1ed0*/  @P2 IMAD.U32 R211, R211, 0x10000, RZ ;  /* 0x00010000d3d32824 */ /* 0x000fe200078e00ff */
[----:B------:R-:W-:Y:S02]  /*1ee0*/  @P2 SHF.L.U32 R128, R100, 0x10, RZ ;  /* 0x0000001064802819 */ /* 0x000fe400000006ff */
[----:B------:R-:W-:Y:S02]  /*1ef0*/  @P2 SHF.L.U32 R210, R210, 0x10, RZ ;  /* 0x00000010d2d22819 */ /* 0x000fe400000006ff */
[----:B------:R-:W-:Y:S01]  /*1f00*/  @P2 SHF.L.U32 R209, R209, 0x10, RZ ;  /* 0x00000010d1d12819 */ /* 0x000fe200000006ff */
[----:B------:R-:W1:Y:S08]  /*1f10*/  @P2 LDC R204, c[0x0][0x40c] ;  /* 0x00010300ffcc2b82 */ /* 0x000e700000000800 */
[----:B------:R-:W2:Y:S08]  /*1f20*/  @P2 LDC R205, c[0x0][0x40c] ;  /* 0x00010300ffcd2b82 */ /* 0x000eb00000000800 */
[----:B------:R-:W3:Y:S01]  /*1f30*/  @P2 LDC R206, c[0x0][0x40c] ;  /* 0x00010300ffce2b82 */ /* 0x000ee20000000800 */
[----:B0-----:R-:W-:Y:S01]  /*1f40*/  @P2 FMUL.FTZ R131, R129, R130 ;  /* 0x0000008281832220 */ /* 0x001fe20000410000 */
[----:B------:R-:W-:-:S03]  /*1f50*/  @P2 IMAD.U32 R129, R9, 0x10000, RZ ;  /* 0x0001000009812824 */ /* 0x000fc600078e00ff */
[----:B------:R-:W-:Y:S01]  /*1f60*/  @P2 FFMA.FTZ R202, R131, R128, R202 ;  /* 0x0000008083ca2223 */ /* 0x000fe200000100ca */
[----:B------:R-:W-:Y:S02]  /*1f70*/  PRMT R128, R125, 0x7632, R128 ;  /* 0x000076327d807816 */ /* 0x000fe40000000080 */
[----:B------:R-:W0:Y:S01]  /*1f80*/  @P2 LDC R207, c[0x0][0x40c] ;  /* 0x00010300ffcf2b82 */ /* 0x000e220000000800 */
[----:B------:R-:W-:Y:S01]  /*1f90*/  @P2 SHF.L.U32 R131, R121, 0x10, RZ ;  /* 0x0000001079832819 */ /* 0x000fe200000006ff */
[----:B-1----:R-:W-:Y:S01]  /*1fa0*/  @P2 FMUL.FTZ R130, R211, R204 ;  /* 0x000000ccd3822220 */ /* 0x002fe20000410000 */
[----:B------:R-:W-:Y:S01]  /*1fb0*/  IMAD.U32 R204, R125, 0x10000, RZ ;  /* 0x000100007dcc7824 */ /* 0x000fe200078e00ff */
[----:B------:R-:W-:Y:S02]  /*1fc0*/  @P2 SHF.L.U32 R211, R208, 0x10, RZ ;  /* 0x00000010d0d32819 */ /* 0x000fe400000006ff */
[----:B------:R-:W-:Y:S01]  /*1fd0*/  @P2 FFMA.FTZ R203, R130, R129, R203 ;  /* 0x0000008182cb2223 */ /* 0x000fe200000100cb */
[----:B------:R-:W-:Y:S01]  /*1fe0*/  @P2 SHF.L.U32 R130, R122, 0x10, RZ ;  /* 0x000000107a822819 */ /* 0x000fe200000006ff */
[----:B------:R-:W1:Y:S01]  /*1ff0*/  @P2 LDC R212, c[0x0][0x40c] ;  /* 0x00010300ffd42b82 */ /* 0x000e620000000800 */
[----:B--2---:R-:W-:Y:S01]  /*2000*/  @P2 FMUL.FTZ R210, R210, R205 ;  /* 0x000000cdd2d22220 */ /* 0x004fe20000410000 */
[----:B------:R-:W-:Y:S01]  /*2010*/  SHF.L.U32 R205, R128, 0x10, RZ ;  /* 0x0000001080cd7819 */ /* 0x000fe200000006ff */
[----:B------:R-:W-:Y:S01]  /*2020*/  @P2 IMAD.U32 R129, R10, 0x10000, RZ ;  /* 0x000100000a812824 */ /* 0x000fe200078e00ff */
[----:B------:R-:W-:-:S03]  /*2030*/  @P2 SHF.L.U32 R128, R101, 0x10, RZ ;  /* 0x0000001065802819 */ /* 0x000fc600000006ff */
[----:B------:R-:W-:Y:S01]  /*2040*/  @P2 FFMA.FTZ R205, R210, R129, R205 ;  /* 0x00000081d2cd2223 */ /* 0x000fe200000100cd */
[----:B------:R-:W2:Y:S01]  /*2050*/  @P2 LDC R213, c[0x0][0x40c] ;  /* 0x00010300ffd52b82 */ /* 0x000ea20000000800 */
[----:B---3--:R-:W-:Y:S01]  /*2060*/  @P2 FMUL.FTZ R131, R131, R206 ;  /* 0x000000ce83832220 */ /* 0x008fe20000410000 */
[----:B------:R-:W-:Y:S01]  /*2070*/  @P2 IMAD.U32 R206, R123, 0x10000, RZ ;  /* 0x000100007bce2824 */ /* 0x000fe200078e00ff */
[----:B------:R-:W-:Y:S02]  /*2080*/  @P2 SHF.L.U32 R210, R103, 0x10, RZ ;  /* 0x0000001067d22819 */ /* 0x000fe400000006ff */
[----:B------:R-:W-:Y:S01]  /*2090*/  @P2 FFMA.FTZ R204, R131, R128, R204 ;  /* 0x0000008083cc2223 */ /* 0x000fe200000100cc */
[----:B------:R-:W-:Y:S02]  /*20a0*/  PRMT R128, R126, 0x7632, R128 ;  /* 0x000076327e807816 */ /* 0x000fe40000000080 */
[----:B------:R-:W3:Y:S01]  /*20b0*/  @P2 LDC R216, c[0x0][0x40c] ;  /* 0x00010300ffd82b82 */ /* 0x000ee20000000800 */
[C---:B------:R-:W-:Y:S01]  /*20c0*/  PRMT R131, R127.reuse, 0x7632, R131 ;  /* 0x000076327f837816 */ /* 0x040fe20000000083 */
[----:B0-----:R-:W-:Y:S01]  /*20d0*/  @P2 FMUL.FTZ R217, R130, R207 ;  /* 0x000000cf82d92220 */ /* 0x001fe20000410000 */
[----:B------:R-:W-:Y:S01]  /*20e0*/  SHF.L.U32 R207, R127, 0x10, RZ ;  /* 0x000000107fcf7819 */ /* 0x000fe200000006ff */
[----:B------:R-:W-:-:S02]  /*20f0*/  IMAD.U32 R129, R128, 0x10000, RZ ;  /* 0x0001000080817824 */ /* 0x000fc400078e00ff */
[----:B------:R-:W-:Y:S02]  /*2100*/  @P2 IMAD.U32 R128, R102, 0x10000, RZ ;  /* 0x0001000066802824 */ /* 0x000fe400078e00ff */
[----:B-1----:R-:W-:Y:S01]  /*2110*/  @P2 FMUL.FTZ R130, R209, R212 ;  /* 0x000000d4d1822220 */ /* 0x002fe20000410000 */
[----:B------:R-:W-:Y:S01]  /*2120*/  SHF.L.U32 R209, R131, 0x10, RZ ;  /* 0x0000001083d17819 */ /* 0x000fe200000006ff */
[----:B------:R-:W-:Y:S01]  /*2130*/  @!P2 IMAD.MOV.U32 R208, RZ, RZ, R129 ;  /* 0x000000ffffd0a224 */ /* 0x000fe200078e0081 */
[----:B------:R-:W-:Y:S01]  /*2140*/  @P2 SHF.L.U32 R131, R11, 0x10, RZ ;  /* 0x000000100b832819 */ /* 0x000fe200000006ff */
[----:B--2---:R-:W-:Y:S01]  /*2150*/  @P2 FMUL.FTZ R214, R206, R213 ;  /* 0x000000d5ced62220 */ /* 0x004fe20000410000 */
[----:B------:R-:W-:-:S03]  /*2160*/  SHF.L.U32 R206, R126, 0x10, RZ ;  /* 0x000000107ece7819 */ /* 0x000fc600000006ff */
[----:B------:R-:W-:Y:S01]  /*2170*/  @P2 FFMA.FTZ R208, R130, R131, R129 ;  /* 0x0000008382d02223 */ /* 0x000fe20000010081 */
[----:B------:R-:W-:Y:S01]  /*2180*/  @P2 SHF.L.U32 R213, R12, 0x10, RZ ;  /* 0x000000100cd52819 */ /* 0x000fe200000006ff */
[----:B------:R-:W-:Y:S01]  /*2190*/  @P2 FFMA.FTZ R207, R214, R210, R207 ;  /* 0x000000d2d6cf2223 */ /* 0x000fe200000100cf */
[----:B------:R-:W-:Y:S01]  /*21a0*/  F2FP.BF16.F32.PACK_AB R129, RZ, R203 ;  /* 0x000000cbff81723e */ /* 0x000fe200000010ff */
[----:B------:R-:W-:Y:S01]  /*21b0*/  @P2 FFMA.FTZ R206, R217, R128, R206 ;  /* 0x00000080d9ce2223 */ /* 0x000fe200000100ce */
[----:B------:R-:W-:Y:S01]  /*21c0*/  F2FP.BF16.F32.PACK_AB R128, RZ, R202 ;  /* 0x000000caff80723e */ /* 0x000fe200000010ff */
[----:B---3--:R-:W-:Y:S01]  /*21d0*/  @P2 FMUL.FTZ R212, R211, R216 ;  /* 0x000000d8d3d42220 */ /* 0x008fe20000410000 */
[----:B------:R-:W-:Y:S02]  /*21e0*/  F2FP.BF16.F32.PACK_AB R130, RZ, R204 ;  /* 0x000000ccff82723e */ /* 0x000fe400000010ff */
[----:B------:R-:W-:Y:S01]  /*21f0*/  F2FP.BF16.F32.PACK_AB R210, RZ, R205 ;  /* 0x000000cdffd2723e */ /* 0x000fe200000010ff */
[----:B------:R-:W-:Y:S01]  /*2200*/  @P2 FFMA.FTZ R209, R212, R213, R209 ;  /* 0x000000d5d4d12223 */ /* 0x000fe200000100d1 */
        /* <DEDUP_REMOVED lines=9> */
.L_x_298:
[----:B------:R-:W0:Y:S01]  /*22a0*/  @P1 LDC R130, c[0x0][0x40c] ;  /* 0x00010300ff821b82 */ /* 0x000e220000000800 */
[----:B------:R-:W-:Y:S02]  /*22b0*/  @P1 SHF.L.U32 R211, R211, 0x10, RZ ;  /* 0x00000010d3d31819 */ /* 0x000fe400000006ff */
[----:B------:R-:W-:Y:S02]  /*22c0*/  CS2R R202, SRZ ;  /* 0x0000000000ca7805 */ /* 0x000fe4000001ff00 */
[----:B------:R-:W-:Y:S02]  /*22d0*/  @P1 SHF.L.U32 R128, R120, 0x10, RZ ;  /* 0x0000001078801819 */ /* 0x000fe400000006ff */
[----:B------:R-:W-:Y:S02]  /*22e0*/  @P1 SHF.L.U32 R131, R9, 0x10, RZ ;  /* 0x0000001009831819 */ /* 0x000fe400000006ff */
[----:B------:R-:W-:Y:S01]  /*22f0*/  @P1 SHF.L.U32 R210, R210, 0x10, RZ ;  /* 0x00000010d2d21819 */ /* 0x000fe200000006ff */
[----:B------:R-:W1:Y:S01]  /*2300*/  @P1 LDC R129, c[0x0][0x40c] ;  /* 0x00010300ff811b82 */ /* 0x000e620000000800 */
[----:B------:R-:W-:-:S02]  /*2310*/  @P1 SHF.L.U32 R204, R121, 0x10, RZ ;  /* 0x0000001079cc1819 */ /* 0x000fc400000006ff */
[----:B------:R-:W-:-:S05]  /*2320*/  @P1 SHF.L.U32 R209, R209, 0x10, RZ ;  /* 0x00000010d1d11819 */ /* 0x000fca00000006ff */
[----:B------:R-:W2:Y:S08]  /*2330*/  @P1 LDC R207, c[0x0][0x40c] ;  /* 0x00010300ffcf1b82 */ /* 0x000eb00000000800 */
[----:B------:R-:W3:Y:S01]  /*2340*/  @P1 LDC R205, c[0x0][0x40c] ;  /* 0x00010300ffcd1b82 */ /* 0x000ee20000000800 */
[----:B0-----:R-:W-:Y:S01]  /*2350*/  @P1 FMUL.FTZ R130, R211, R130 ;  /* 0x00000082d3821220 */ /* 0x001fe20000410000 */
[----:B------:R-:W-:-:S03]  /*2360*/  @P1 IMAD.U32 R211, R103, 0x10000, RZ ;  /* 0x0001000067d31824 */ /* 0x000fc600078e00ff */
[----:B------:R-:W-:Y:S01]  /*2370*/  @P1 FMUL.FTZ R203, R130, R131 ;  /* 0x0000008382cb1220 */ /* 0x000fe20000410000 */
[----:B------:R-:W-:Y:S02]  /*2380*/  @P1 SHF.L.U32 R130, R10, 0x10, RZ ;  /* 0x000000100a821819 */ /* 0x000fe400000006ff */
[----:B------:R-:W0:Y:S01]  /*2390*/  @P1 LDC R213, c[0x0][0x40c] ;  /* 0x00010300ffd51b82 */ /* 0x000e220000000800 */
[----:B-1----:R-:W-:Y:S01]  /*23a0*/  @P1 FMUL.FTZ R128, R128, R129 ;  /* 0x0000008180801220 */ /* 0x002fe20000410000 */
[----:B------:R-:W-:Y:S01]  /*23b0*/  @P1 IMAD.U32 R129, R100, 0x10000, RZ ;  /* 0x0001000064811824 */ /* 0x000fe200078e00ff */
[----:B------:R-:W-:-:S03]  /*23c0*/  @P1 SHF.L.U32 R131, R122, 0x10, RZ ;  /* 0x000000107a831819 */ /* 0x000fc600000006ff */
[----:B------:R-:W-:Y:S01]  /*23d0*/  @P1 FMUL.FTZ R202, R128, R129 ;  /* 0x0000008180ca1220 */ /* 0x000fe20000410000 */
[----:B------:R-:W-:Y:S01]  /*23e0*/  @P1 IMAD.U32 R129, R101, 0x10000, RZ ;  /* 0x0001000065811824 */ /* 0x000fe200078e00ff */
[----:B------:R-:W1:Y:S01]  /*23f0*/  @P1 LDC R206, c[0x0][0x40c] ;  /* 0x00010300ffce1b82 */ /* 0x000e620000000800 */
[----:B--2---:R-:W-:Y:S01]  /*2400*/  @P1 FMUL.FTZ R207, R210, R207 ;  /* 0x000000cfd2cf1220 */ /* 0x004fe20000410000 */
[----:B------:R-:W-:-:S06]  /*2410*/  @P1 IMAD.U32 R210, R123, 0x10000, RZ ;  /* 0x000100007bd21824 */ /* 0x000fcc00078e00ff */
[----:B------:R-:W2:Y:S01]  /*2420*/  @P1 LDC R212, c[0x0][0x40c] ;  /* 0x00010300ffd41b82 */ /* 0x000ea20000000800 */
[----:B---3--:R-:W-:Y:S01]  /*2430*/  @P1 FMUL.FTZ R128, R204, R205 ;  /* 0x000000cdcc801220 */ /* 0x008fe20000410000 */
[----:B------:R-:W-:Y:S02]  /*2440*/  CS2R R204, SRZ ;  /* 0x0000000000cc7805 */ /* 0x000fe4000001ff00 */
[----:B------:R-:W-:Y:S01]  /*2450*/  @P1 FMUL.FTZ R205, R207, R130 ;  /* 0x00000082cfcd1220 */ /* 0x000fe20000410000 */
[----:B------:R-:W-:Y:S01]  /*2460*/  @P1 SHF.L.U32 R130, R208, 0x10, RZ ;  /* 0x00000010d0821819 */ /* 0x000fe200000006ff */
[----:B------:R-:W-:Y:S01]  /*2470*/  @P1 FMUL.FTZ R204, R128, R129 ;  /* 0x0000008180cc1220 */ /* 0x000fe20000410000 */
[----:B------:R-:W-:Y:S01]  /*2480*/  @P1 SHF.L.U32 R128, R102, 0x10, RZ ;  /* 0x0000001066801819 */ /* 0x000fe200000006ff */
[----:B------:R-:W3:Y:S01]  /*2490*/  @P1 LDC R217, c[0x0][0x40c] ;  /* 0x00010300ffd91b82 */ /* 0x000ee20000000800 */
[----:B0-----:R-:W-:Y:S01]  /*24a0*/  @P1 FMUL.FTZ R210, R210, R213 ;  /* 0x000000d5d2d21220 */ /* 0x001fe20000410000 */
[----:B------:R-:W-:-:S02]  /*24b0*/  @P1 SHF.L.U32 R129, R11, 0x10, RZ ;  /* 0x000000100b811819 */ /* 0x000fc400000006ff */
[----:B------:R-:W-:Y:S01]  /*24c0*/  @P1 SHF.L.U32 R213, R12, 0x10, RZ ;  /* 0x000000100cd51819 */ /* 0x000fe200000006ff */
[----:B-1----:R-:W-:Y:S01]  /*24d0*/  @P1 FMUL.FTZ R131, R131, R206 ;  /* 0x000000ce83831220 */ /* 0x002fe20000410000 */
[----:B------:R-:W-:Y:S02]  /*24e0*/  CS2R R206, SRZ ;  /* 0x0000000000ce7805 */ /* 0x000fe4000001ff00 */
[----:B------:R-:W-:Y:S01]  /*24f0*/  @P1 FMUL.FTZ R207, R210, R211 ;  /* 0x000000d3d2cf1220 */ /* 0x000fe20000410000 */
[----:B------:R-:W-:Y:S01]  /*2500*/  @P1 FMUL.FTZ R206, R131, R128 ;  /* 0x0000008083ce1220 */ /* 0x000fe20000410000 */
[----:B------:R-:W-:Y:S02]  /*2510*/  F2FP.BF16.F32.PACK_AB R128, RZ, R202 ;  /* 0x000000caff80723e */ /* 0x000fe400000010ff */
[----:B------:R-:W-:Y:S01]  /*2520*/  F2FP.BF16.F32.PACK_AB R131, RZ, R205 ;  /* 0x000000cdff83723e */ /* 0x000fe200000010ff */
[----:B--2---:R-:W-:Y:S01]  /*2530*/  @P1 FMUL.FTZ R212, R209, R212 ;  /* 0x000000d4d1d41220 */ /* 0x004fe20000410000 */
[----:B------:R-:W-:-:S02]  /*2540*/  CS2R R208, SRZ ;  /* 0x0000000000d07805 */ /* 0x000fc4000001ff00 */
[----:B------:R-:W-:Y:S01]  /*2550*/  F2FP.BF16.F32.PACK_AB R210, RZ, R206 ;  /* 0x000000ceffd2723e */ /* 0x000fe200000010ff */
[----:B------:R-:W-:Y:S01]  /*2560*/  @P1 FMUL.FTZ R208, R212, R129 ;  /* 0x00000081d4d01220 */ /* 0x000fe20000410000 */
[----:B------:R-:W-:Y:S02]  /*2570*/  F2FP.BF16.F32.PACK_AB R129, RZ, R203 ;  /* 0x000000cbff81723e */ /* 0x000fe400000010ff */
[----:B------:R-:W-:Y:S01]  /*2580*/  F2FP.BF16.F32.PACK_AB R212, RZ, R207 ;  /* 0x000000cfffd4723e */ /* 0x000fe200000010ff */
[----:B---3--:R-:W-:Y:S01]  /*2590*/  @P1 FMUL.FTZ R130, R130, R217 ;  /* 0x000000d982821220 */ /* 0x008fe20000410000 */
[----:B------:R-:W-:Y:S02]  /*25a0*/  F2FP.BF16.F32.PACK_AB R211, RZ, R208 ;  /* 0x000000d0ffd3723e */ /* 0x000fe400000010ff */
[----:B------:R-:W-:Y:S01]  /*25b0*/  PRMT R128, R128, 0x5410, R129 ;  /* 0x0000541080807816 */ /* 0x000fe20000000081 */
[----:B------:R-:W-:Y:S01]  /*25c0*/  @P1 FMUL.FTZ R209, R130, R213 ;  /* 0x000000d582d11220 */ /* 0x000fe20000410000 */
[----:B------:R-:W-:-:S04]  /*25d0*/  F2FP.BF16.F32.PACK_AB R130, RZ, R204 ;  /* 0x000000ccff82723e */ /* 0x000fc800000010ff */
[----:B------:R-:W-:Y:S02]  /*25e0*/  F2FP.BF16.F32.PACK_AB R213, RZ, R209 ;  /* 0x000000d1ffd5723e */ /* 0x000fe400000010ff */
[----:B------:R-:W-:Y:S02]  /*25f0*/  PRMT R129, R130, 0x5410, R131 ;  /* 0x0000541082817816 */ /* 0x000fe40000000083 */
[----:B------:R-:W-:Y:S02]  /*2600*/  PRMT R130, R210, 0x5410, R211 ;  /* 0x00005410d2827816 */ /* 0x000fe400000000d3 */
[----:B------:R-:W-:-:S07]  /*2610*/  PRMT R131, R212, 0x5410, R213 ;  /* 0x00005410d4837816 */ /* 0x000fce00000000d5 */
.L_x_299:
[----:B------:R-:W0:Y:S01]  /*2620*/  @P1 LDC.64 R212, c[0x0][0x390] ;  /* 0x0000e400ffd41b82 */ /* 0x000e220000000a00 */
[----:B------:R-:W-:Y:S01]  /*2630*/  @P1 IADD3 R217, PT, PT, R135, 0x180, RZ ;  /* 0x0000018087d91810 */ /* 0x000fe20007ffe0ff */
[----:B------:R-:W-:Y:S01]  /*2640*/  IMAD.WIDE.U32 R214, R215, 0x10, R132 ;  /* 0x00000010d7d67825 */ /* 0x000fe200078e0084 */
[----:B------:R-:W-:-:S04]  /*2650*/  IADD3 R223, PT, PT, R134, 0x180, RZ ;  /* 0x0000018086df7810 */ /* 0x000fc80007ffe0ff */
        /* <DEDUP_REMOVED lines=11> */
[----:B------:R-:W-:Y:S01]  /*2710*/  ISETP.LT.AND P2, PT, RZ, UR14, PT ;  /* 0x0000000eff007c0c */ /* 0x000fe2000bf41270 */
[----:B-----5:R-:W-:Y:S01]  /*2720*/  IMAD.U32 R215, R125, 0x10000, RZ ;  /* 0x000100007dd77824 */ /* 0x020fe200078e00ff */
[C---:B------:R-:W-:Y:S02]  /*2730*/  PRMT R128, R124.reuse, 0x7632, R128 ;  /* 0x000076327c807816 */ /* 0x040fe40000000080 */
[----:B------:R-:W-:Y:S02]  /*2740*/  SHF.L.U32 R217, R124, 0x10, RZ ;  /* 0x000000107cd97819 */ /* 0x000fe400000006ff */
[----:B------:R-:W-:-:S07]  /*2750*/  SHF.L.U32 R213, R126, 0x10, RZ ;  /* 0x000000107ed57819 */ /* 0x000fce00000006ff */
[----:B------:R-:W0:Y:S01]  /*2760*/  @P2 LDC R130, c[0x0][0x40c] ;  /* 0x00010300ff822b82 */ /* 0x000e220000000800 */
[----:B------:R-:W-:Y:S01]  /*2770*/  @P2 IMAD.U32 R129, R120, 0x10000, RZ ;  /* 0x0001000078812824 */ /* 0x000fe200078e00ff */
[----:B------:R-:W-:Y:S02]  /*2780*/  @P2 SHF.L.U32 R131, R121, 0x10, RZ ;  /* 0x0000001079832819 */ /* 0x000fe400000006ff */
[----:B------:R-:W-:Y:S02]  /*2790*/  @P2 SHF.L.U32 R220, R220, 0x10, RZ ;  /* 0x00000010dcdc2819 */ /* 0x000fe400000006ff */
[----:B------:R-:W-:Y:S02]  /*27a0*/  @P2 SHF.L.U32 R219, R219, 0x10, RZ ;  /* 0x00000010dbdb2819 */ /* 0x000fe400000006ff */
[----:B------:R-:W1:Y:S01]  /*27b0*/  @P2 LDC R212, c[0x0][0x40c] ;  /* 0x00010300ffd42b82 */ /* 0x000e620000000800 */
[----:B------:R-:W-:-:S07]  /*27c0*/  @P2 SHF.L.U32 R218, R218, 0x10, RZ ;  /* 0x00000010dada2819 */ /* 0x000fce00000006ff */
[----:B------:R-:W2:Y:S08]  /*27d0*/  @P2 LDC R214, c[0x0][0x40c] ;  /* 0x00010300ffd62b82 */ /* 0x000eb00000000800 */
[----:B------:R-:W3:Y:S01]  /*27e0*/  @P2 LDC R211, c[0x0][0x40c] ;  /* 0x00010300ffd32b82 */ /* 0x000ee20000000800 */
[----:B0-----:R-:W-:Y:S01]  /*27f0*/  @P2 FMUL.FTZ R210, R129, R130 ;  /* 0x0000008281d22220 */ /* 0x001fe20000410000 */
[----:B------:R-:W-:-:S02]  /*2800*/  @P2 SHF.L.U32 R129, R216, 0x10, RZ ;  /* 0x00000010d8812819 */ /* 0x000fc400000006ff */
[----:B------:R-:W-:Y:S01]  /*2810*/  SHF.L.U32 R216, R128, 0x10, RZ ;  /* 0x0000001080d87819 */ /* 0x000fe200000006ff */
[----:B------:R-:W-:Y:S01]  /*2820*/  @P2 IMAD.U32 R128, R104, 0x10000, RZ ;  /* 0x0001000068802824 */ /* 0x000fe200078e00ff */
[----:B------:R-:W-:Y:S02]  /*2830*/  @P2 SHF.L.U32 R130, R13, 0x10, RZ ;  /* 0x000000100d822819 */ /* 0x000fe400000006ff */
[----:B------:R-:W0:Y:S01]  /*2840*/  @P2 LDC R222, c[0x0][0x40c] ;  /* 0x00010300ffde2b82 */ /* 0x000e220000000800 */
[----:B-1----:R-:W-:Y:S01]  /*2850*/  @P2 FMUL.FTZ R129, R129, R212 ;  /* 0x000000d481812220 */ /* 0x002fe20000410000 */
[----:B------:R-:W-:Y:S01]  /*2860*/  @P2 FFMA.FTZ R217, R210, R128, R217 ;  /* 0x00000080d2d92223 */ /* 0x000fe200000100d9 */
[----:B------:R-:W-:Y:S01]  /*2870*/  PRMT R128, R125, 0x7632, R128 ;  /* 0x000076327d807816 */ /* 0x000fe20000000080 */
[----:B------:R-:W-:Y:S02]  /*2880*/  IMAD.U32 R212, R127, 0x10000, RZ ;  /* 0x000100007fd47824 */ /* 0x000fe400078e00ff */
[----:B------:R-:W-:Y:S01]  /*2890*/  @P2 FFMA.FTZ R216, R129, R130, R216 ;  /* 0x0000008281d82223 */ /* 0x000fe200000100d8 */
[----:B------:R-:W-:Y:S01]  /*28a0*/  @P2 SHF.L.U32 R130, R14, 0x10, RZ ;  /* 0x000000100e822819 */ /* 0x000fe200000006ff */
[----:B------:R-:W1:Y:S01]  /*28b0*/  @P2 LDC R226, c[0x0][0x40c] ;  /* 0x00010300ffe22b82 */ /* 0x000e620000000800 */
[----:B--2---:R-:W-:Y:S01]  /*28c0*/  @P2 FMUL.FTZ R210, R131, R214 ;  /* 0x000000d683d22220 */ /* 0x004fe20000410000 */
[----:B------:R-:W-:Y:S01]  /*28d0*/  SHF.L.U32 R214, R128, 0x10, RZ ;  /* 0x0000001080d67819 */ /* 0x000fe200000006ff */
[----:B------:R-:W-:Y:S01]  /*28e0*/  @P2 IMAD.U32 R131, R122, 0x10000, RZ ;  /* 0x000100007a832824 */ /* 0x000fe200078e00ff */
[----:B------:R-:W-:-:S04]  /*28f0*/  @P2 SHF.L.U32 R128, R105, 0x10, RZ ;  /* 0x0000001069802819 */ /* 0x000fc800000006ff */
[----:B------:R-:W2:Y:S01]  /*2900*/  @P2 LDC R224, c[0x0][0x40c] ;  /* 0x00010300ffe02b82 */ /* 0x000ea20000000800 */
[----:B---3--:R-:W-:Y:S01]  /*2910*/  @P2 FMUL.FTZ R129, R220, R211 ;  /* 0x000000d3dc812220 */ /* 0x008fe20000410000 */
[----:B------:R-:W-:Y:S01]  /*2920*/  @P2 SHF.L.U32 R211, R123, 0x10, RZ ;  /* 0x000000107bd32819 */ /* 0x000fe200000006ff */
[----:B------:R-:W-:Y:S01]  /*2930*/  @P2 FFMA.FTZ R215, R210, R128, R215 ;  /* 0x00000080d2d72223 */ /* 0x000fe200000100d7 */
[----:B------:R-:W-:Y:S01]  /*2940*/  PRMT R128, R126, 0x7632, R128 ;  /* 0x000076327e807816 */ /* 0x000fe20000000080 */
[----:B------:R-:W-:Y:S01]  /*2950*/  @P2 FFMA.FTZ R214, R129, R130, R214 ;  /* 0x0000008281d62223 */ /* 0x000fe200000100d6 */
[----:B------:R-:W-:Y:S02]  /*2960*/  PRMT R129, R127, 0x7632, R129 ;  /* 0x000076327f817816 */ /* 0x000fe40000000081 */
[----:B------:R-:W3:Y:S01]  /*2970*/  @P2 LDC R225, c[0x0][0x40c] ;  /* 0x00010300ffe12b82 */ /* 0x000ee20000000800 */
[----:B0-----:R-:W-:Y:S01]  /*2980*/  @P2 FMUL.FTZ R222, R131, R222 ;  /* 0x000000de83de2220 */ /* 0x001fe20000410000 */
[----:B------:R-:W-:-:S02]  /*2990*/  SHF.L.U32 R210, R129, 0x10, RZ ;  /* 0x0000001081d27819 */ /* 0x000fc400000006ff */
[----:B------:R-:W-:Y:S02]  /*29a0*/  @P2 SHF.L.U32 R129, R15, 0x10, RZ ;  /* 0x000000100f812819 */ /* 0x000fe400000006ff */
[----:B------:R-:W-:Y:S01]  /*29b0*/  @P2 SHF.L.U32 R131, R107, 0x10, RZ ;  /* 0x000000106b832819 */ /* 0x000fe200000006ff */
[----:B-1----:R-:W-:Y:S01]  /*29c0*/  @P2 FMUL.FTZ R221, R211, R226 ;  /* 0x000000e2d3dd2220 */ /* 0x002fe20000410000 */
[----:B------:R-:W-:Y:S01]  /*29d0*/  SHF.L.U32 R211, R128, 0x10, RZ ;  /* 0x0000001080d37819 */ /* 0x000fe200000006ff */
[----:B------:R-:W-:Y:S01]  /*29e0*/  @P2 IMAD.U32 R128, R106, 0x10000, RZ ;  /* 0x000100006a802824 */ /* 0x000fe200078e00ff */
[----:B------:R-:W-:Y:S01]  /*29f0*/  @P2 SHF.L.U32 R220, R16, 0x10, RZ ;  /* 0x0000001010dc2819 */ /* 0x000fe200000006ff */
[----:B------:R-:W-:Y:S02]  /*2a00*/  @P2 FFMA.FTZ R212, R221, R131, R212 ;  /* 0x00000083ddd42223 */ /* 0x000fe400000100d4 */
[----:B------:R-:W-:Y:S01]  /*2a10*/  @P2 FFMA.FTZ R213, R222, R128, R213 ;  /* 0x00000080ded52223 */ /* 0x000fe200000100d5 */
[----:B------:R-:W-:Y:S01]  /*2a20*/  F2FP.BF16.F32.PACK_AB R128, RZ, R217 ;  /* 0x000000d9ff80723e */ /* 0x000fe200000010ff */
[----:B--2---:R-:W-:Y:S01]  /*2a30*/  @P2 FMUL.FTZ R130, R219, R224 ;  /* 0x000000e0db822220 */ /* 0x004fe20000410000 */
[----:B------:R-:W-:-:S03]  /*2a40*/  F2FP.BF16.F32.PACK_AB R221, RZ, R212 ;  /* 0x000000d4ffdd723e */ /* 0x000fc600000010ff */
[----:B------:R-:W-:Y:S01]  /*2a50*/  @P2 FFMA.FTZ R211, R130, R129, R211 ;  /* 0x0000008182d32223 */ /* 0x000fe200000100d3 */
[----:B------:R-:W-:Y:S02]  /*2a60*/  F2FP.BF16.F32.PACK_AB R129, RZ, R216 ;  /* 0x000000d8ff81723e */ /* 0x000fe400000010ff */
[----:B------:R-:W-:Y:S01]  /*2a70*/  F2FP.BF16.F32.PACK_AB R130, RZ, R215 ;  /* 0x000000d7ff82723e */ /* 0x000fe200000010ff */
[----:B---3--:R-:W-:Y:S01]  /*2a80*/  @P2 FMUL.FTZ R219, R218, R225 ;  /* 0x000000e1dadb2220 */ /* 0x008fe20000410000 */
[----:B------:R-:W-:Y:S02]  /*2a90*/  F2FP.BF16.F32.PACK_AB R218, RZ, R214 ;  /* 0x000000d6ffda723e */ /* 0x000fe400000010ff */
[----:B------:R-:W-:Y:S01]  /*2aa0*/  PRMT R128, R128, 0x5410, R129 ;  /* 0x0000541080807816 */ /* 0x000fe20000000081 */
[----:B------:R-:W-:Y:S01]  /*2ab0*/  @P2 FFMA.FTZ R210, R219, R220, R210 ;  /* 0x000000dcdbd22223 */ /* 0x000fe200000100d2 */
[----:B------:R-:W-:Y:S02]  /*2ac0*/  F2FP.BF16.F32.PACK_AB R219, RZ, R213 ;  /* 0x000000d5ffdb723e */ /* 0x000fe400000010ff */
[----:B------:R-:W-:-:S02]  /*2ad0*/  F2FP.BF16.F32.PACK_AB R220, RZ, R211 ;  /* 0x000000d3ffdc723e */ /* 0x000fc400000010ff */
[----:B------:R-:W-:Y:S02]  /*2ae0*/  F2FP.BF16.F32.PACK_AB R131, RZ, R210 ;  /* 0x000000d2ff83723e */ /* 0x000fe400000010ff */
[----:B------:R-:W-:Y:S02]  /*2af0*/  PRMT R129, R130, 0x5410, R218 ;  /* 0x0000541082817816 */ /* 0x000fe400000000da */
[----:B------:R-:W-:Y:S02]  /*2b00*/  PRMT R130, R219, 0x5410, R220 ;  /* 0x00005410db827816 */ /* 0x000fe400000000dc */
[----:B------:R-:W-:Y:S01]  /*2b10*/  PRMT R131, R221, 0x5410, R131 ;  /* 0x00005410dd837816 */ /* 0x000fe20000000083 */
[----:B------:R-:W-:Y:S06]  /*2b20*/  BRA `(.L_x_301) ;  /* 0x0000000000e07947 */ /* 0x000fec0003800000 */
.L_x_300:
[----:B------:R-:W0:Y:S01]  /*2b30*/  @P1 LDC R129, c[0x0][0x40c] ;  /* 0x00010300ff811b82 */ /* 0x000e220000000800 */
[----:B------:R-:W-:Y:S01]  /*2b40*/  @P1 IMAD.U32 R128, R120, 0x10000, RZ ;  /* 0x0001000078801824 */ /* 0x000fe200078e00ff */
[----:B------:R-:W-:Y:S02]  /*2b50*/  @P1 SHF.L.U32 R130, R216, 0x10, RZ ;  /* 0x00000010d8821819 */ /* 0x000fe400000006ff */
[----:B------:R-:W-:Y:S02]  /*2b60*/  CS2R R216, SRZ ;  /* 0x0000000000d87805 */ /* 0x000fe4000001ff00 */
[----:B------:R-:W-:Y:S02]  /*2b70*/  @P1 SHF.L.U32 R211, R13, 0x10, RZ ;  /* 0x000000100dd31819 */ /* 0x000fe400000006ff */
[----:B------:R-:W-:Y:S02]  /*2b80*/  CS2R R214, SRZ ;  /* 0x0000000000d67805 */ /* 0x000fe4000001ff00 */
[----:B------:R-:W-:Y:S01]  /*2b90*/  @P1 SHF.L.U32 R220, R220, 0x10, RZ ;  /* 0x00000010dcdc1819 */ /* 0x000fe200000006ff */
[----:B------:R-:W1:Y:S01]  /*2ba0*/  @P1 LDC R131, c[0x0][0x40c] ;  /* 0x00010300ff831b82 */ /* 0x000e620000000800 */
[----:B------:R-:W-:-:S07]  /*2bb0*/  @P1 SHF.L.U32 R219, R219, 0x10, RZ ;  /* 0x00000010dbdb1819 */ /* 0x000fce00000006ff */
        /* <DEDUP_REMOVED lines=8> */
[----:B------:R-:W-:Y:S01]  /*2c40*/  @P1 SHF.L.U32 R128, R105, 0x10, RZ ;  /* 0x0000001069801819 */ /* 0x000fe200000006ff */
[----:B------:R-:W-:Y:S02]  /*2c50*/  @P1 IMAD.U32 R129, R122, 0x10000, RZ ;  /* 0x000100007a811824 */ /* 0x000fe400078e00ff */
[----:B------:R-:W-:Y:S01]  /*2c60*/  @P1 FMUL.FTZ R216, R130, R211 ;  /* 0x000000d382d81220 */ /* 0x000fe20000410000 */
[----:B------:R-:W-:Y:S01]  /*2c70*/  @P1 SHF.L.U32 R130, R14, 0x10, RZ ;  /* 0x000000100e821819 */ /* 0x000fe200000006ff */
[----:B------:R-:W1:Y:S01]  /*2c80*/  @P1 LDC R222, c[0x0][0x40c] ;  /* 0x00010300ffde1b82 */ /* 0x000e620000000800 */
[----:B--2---:R-:W-:Y:S01]  /*2c90*/  @P1 FMUL.FTZ R131, R131, R210 ;  /* 0x000000d283831220 */ /* 0x004fe20000410000 */
[----:B------:R-:W-:-:S03]  /*2ca0*/  @P1 SHF.L.U32 R210, R123, 0x10, RZ ;  /* 0x000000107bd21819 */ /* 0x000fc600000006ff */
[----:B------:R-:W-:Y:S01]  /*2cb0*/  @P1 FMUL.FTZ R215, R131, R128 ;  /* 0x0000008083d71220 */ /* 0x000fe20000410000 */
[----:B------:R-:W-:Y:S01]  /*2cc0*/  @P1 SHF.L.U32 R131, R218, 0x10, RZ ;  /* 0x00000010da831819 */ /* 0x000fe200000006ff */
[----:B------:R-:W-:Y:S01]  /*2cd0*/  @P1 IMAD.U32 R128, R106, 0x10000, RZ ;  /* 0x000100006a801824 */ /* 0x000fe200078e00ff */
[----:B------:R-:W2:Y:S01]  /*2ce0*/  @P1 LDC R221, c[0x0][0x40c] ;  /* 0x00010300ffdd1b82 */ /* 0x000ea20000000800 */
[----:B---3--:R-:W-:Y:S01]  /*2cf0*/  @P1 FMUL.FTZ R213, R220, R213 ;  /* 0x000000d5dcd51220 */ /* 0x008fe20000410000 */
[----:B------:R-:W-:Y:S02]  /*2d00*/  @P1 SHF.L.U32 R218, R107, 0x10, RZ ;  /* 0x000000106bda1819 */ /* 0x000fe400000006ff */
[----:B------:R-:W-:Y:S01]  /*2d10*/  @P1 SHF.L.U32 R220, R16, 0x10, RZ ;  /* 0x0000001010dc1819 */ /* 0x000fe200000006ff */
        /* <DEDUP_REMOVED lines=25> */
.L_x_301:
[----:B------:R-:W0:Y:S01]  /*2eb0*/  @P1 LDC.64 R220, c[0x0][0x390] ;  /* 0x0000e400ffdc1b82 */ /* 0x000e220000000a00 */
[----:B------:R-:W-:Y:S01]  /*2ec0*/  @P0 IADD3 R227, PT, PT, R134, 0x200, RZ ;  /* 0x0000020086e30810 */ /* 0x000fe20007ffe0ff */
[----:B------:R-:W-:Y:S02]  /*2ed0*/  @P1 VIADD R225, R135, 0x200 ;  /* 0x0000020087e11836 */ /* 0x000fe40000000000 */
[----:B------:R-:W-:-:S04]  /*2ee0*/  IMAD.WIDE.U32 R222, R223, 0x10, R132 ;  /* 0x00000010dfde7825 */ /* 0x000fc800078e0084 */
[----:B------:R-:W1:Y:S01]  /*2ef0*/  @P0 LDC.64 R218, c[0x0][0x3a0] ;  /* 0x0000e800ffda0b82 */ /* 0x000e620000000a00 */
[----:B------:R2:W-:Y:S01]  /*2f00*/  STG.E.128 desc[UR12][R222.64], R128 ;  /* 0x00000080de007986 */ /* 0x0005e2000c101d0c */
[----:B0-----:R-:W-:-:S05]  /*2f10*/  @P1 IMAD.WIDE.U32 R220, R225, 0x10, R220 ;  /* 0x00000010e1dc1825 */ /* 0x001fca00078e00dc */
[----:B------:R2:W5:Y:S01]  /*2f20*/  @P1 LDG.E.128 R120, desc[UR12][R220.64] ;  /* 0x0000000cdc781981 */ /* 0x000562000c1e1d00 */
[----:B-1----:R-:W-:-:S05]  /*2f30*/  @P0 IMAD.WIDE.U32 R218, R227, 0x10, R218 ;  /* 0x00000010e3da0825 */ /* 0x002fca00078e00da */
[----:B-----5:R2:W5:Y:S01]  /*2f40*/  @P0 LDG.E.128 R124, desc[UR12][R218.64] ;  /* 0x0000000cda7c0981 */ /* 0x020562000c1e1d00 */
[----:B------:R-:W-:Y:S05]  /*2f50*/  @!P0 BRA `(.L_x_302) ;  /* 0x0000000400188947 */ /* 0x000fea0003800000 */
[----:B------:R-:W-:Y:S02]  /*2f60*/  ISETP.LT.AND P2, PT, RZ, UR14, PT ;  /* 0x0000000eff007c0c */ /* 0x000fe4000bf41270 */
[C---:B--2--5:R-:W-:Y:S02]  /*2f70*/  PRMT R128, R124.reuse, 0x7632, R128 ;  /* 0x000076327c807816 */ /* 0x064fe40000000080 */
[----:B------:R-:W-:Y:S02]  /*2f80*/  SHF.L.U32 R225, R124, 0x10, RZ ;  /* 0x000000107ce17819 */ /* 0x000fe400000006ff */
[----:B------:R-:W-:Y:S01]  /*2f90*/  SHF.L.U32 R223, R125, 0x10, RZ ;  /* 0x000000107ddf7819 */ /* 0x000fe200000006ff */
[----:B------:R-:W-:-:S06]  /*2fa0*/  IMAD.U32 R224, R128, 0x10000, RZ ;  /* 0x0001000080e07824 */ /* 0x000fcc00078e00ff */
[----:B------:R-:W0:Y:S01]  /*2fb0*/  @P2 LDC R130, c[0x0][0x40c] ;  /* 0x00010300ff822b82 */ /* 0x000e220000000800 */
[----:B------:R-:W-:Y:S02]  /*2fc0*/  @P2 SHF.L.U32 R129, R120, 0x10, RZ ;  /* 0x0000001078812819 */ /* 0x000fe400000006ff */
[----:B------:R-:W-:Y:S02]  /*2fd0*/  @P2 SHF.L.U32 R128, R108, 0x10, RZ ;  /* 0x000000106c802819 */ /* 0x000fe400000006ff */
[----:B------:R-:W-:Y:S02]  /*2fe0*/  @P2 PRMT R131, R121, 0x7632, R131 ;  /* 0x0000763279832816 */ /* 0x000fe40000000083 */
[----:B------:R-:W-:Y:S01]  /*2ff0*/  @P2 SHF.L.U32 R228, R20, 0x10, RZ ;  /* 0x0000001014e42819 */ /* 0x000fe200000006ff */
[----:B------:R-:W1:Y:S01]  /*3000*/  @P2 LDC R220, c[0x0][0x40c] ;  /* 0x00010300ffdc2b82 */ /* 0x000e620000000800 */
[----:B------:R-:W-:-:S07]  /*3010*/  @P2 SHF.L.U32 R131, R131, 0x10, RZ ;  /* 0x0000001083832819 */ /* 0x000fce00000006ff */
[----:B------:R-:W2:Y:S08]  /*3020*/  @P2 LDC R222, c[0x0][0x40c] ;  /* 0x00010300ffde2b82 */ /* 0x000eb00000000800 */
[----:B------:R-:W3:Y:S01]  /*3030*/  @P2 LDC R219, c[0x0][0x40c] ;  /* 0x00010300ffdb2b82 */ /* 0x000ee20000000800 */
[----:B0-----:R-:W-:Y:S01]  /*3040*/  @P2 FMUL.FTZ R218, R129, R130 ;  /* 0x0000008281da2220 */ /* 0x001fe20000410000 */
[----:B------:R-:W-:-:S02]  /*3050*/  @P2 PRMT R129, R120, 0x7632, R129 ;  /* 0x0000763278812816 */ /* 0x000fc40000000081 */
[----:B------:R-:W-:Y:S01]  /*3060*/  @P2 SHF.L.U32 R130, R17, 0x10, RZ ;  /* 0x0000001011822819 */ /* 0x000fe200000006ff */
[----:B------:R-:W-:Y:S01]  /*3070*/  @P2 FFMA.FTZ R225, R218, R128, R225 ;  /* 0x00000080dae12223 */ /* 0x000fe200000100e1 */
[----:B------:R-:W-:Y:S01]  /*3080*/  @P2 SHF.L.U32 R129, R129, 0x10, RZ ;  /* 0x0000001081812819 */ /* 0x000fe200000006ff */
[----:B------:R-:W-:Y:S01]  /*3090*/  @P2 IMAD.U32 R218, R121, 0x10000, RZ ;  /* 0x0001000079da2824 */ /* 0x000fe200078e00ff */
[----:B------:R-:W0:Y:S01]  /*30a0*/  @P2 LDC R226, c[0x0][0x40c] ;  /* 0x00010300ffe22b82 */ /* 0x000e220000000800 */
[----:B------:R-:W-:Y:S02]  /*30b0*/  PRMT R128, R125, 0x7632, R128 ;  /* 0x000076327d807816 */ /* 0x000fe40000000080 */
[----:B-1----:R-:W-:Y:S01]  /*30c0*/  @P2 FMUL.FTZ R129, R129, R220 ;  /* 0x000000dc81812220 */ /* 0x002fe20000410000 */
[----:B------:R-:W-:-:S03]  /*30d0*/  @P2 IMAD.U32 R220, R123, 0x10000, RZ ;  /* 0x000100007bdc2824 */ /* 0x000fc600078e00ff */
[----:B------:R-:W-:Y:S01]  /*30e0*/  @P2 FFMA.FTZ R224, R129, R130, R224 ;  /* 0x0000008281e02223 */ /* 0x000fe200000100e0 */
[----:B------:R-:W1:Y:S01]  /*30f0*/  @P2 LDC R221, c[0x0][0x40c] ;  /* 0x00010300ffdd2b82 */ /* 0x000e620000000800 */
[----:B--2---:R-:W-:Y:S01]  /*3100*/  @P2 FMUL.FTZ R131, R131, R222 ;  /* 0x000000de83832220 */ /* 0x004fe20000410000 */
[----:B------:R-:W-:Y:S01]  /*3110*/  SHF.L.U32 R222, R128, 0x10, RZ ;  /* 0x0000001080de7819 */ /* 0x000fe200000006ff */
[----:B------:R-:W-:Y:S01]  /*3120*/  @P2 IMAD.U32 R128, R109, 0x10000, RZ ;  /* 0x000100006d802824 */ /* 0x000fe200078e00ff */
[----:B------:R-:W-:Y:S02]  /*3130*/  @P2 SHF.L.U32 R129, R18, 0x10, RZ ;  /* 0x0000001012812819 */ /* 0x000fe400000006ff */
[----:B------:R-:W-:Y:S02]  /*3140*/  @P2 PRMT R130, R122, 0x7632, R130 ;  /* 0x000076327a822816 */ /* 0x000fe40000000082 */
[----:B------:R-:W2:Y:S01]  /*3150*/  @P2 LDC R227, c[0x0][0x40c] ;  /* 0x00010300ffe32b82 */ /* 0x000ea20000000800 */
[----:B---3--:R-:W-:Y:S01]  /*3160*/  @P2 FMUL.FTZ R218, R218, R219 ;  /* 0x000000dbdada2220 */ /* 0x008fe20000410000 */
[----:B------:R-:W-:Y:S01]  /*3170*/  @P2 SHF.L.U32 R219, R122, 0x10, RZ ;  /* 0x000000107adb2819 */ /* 0x000fe200000006ff */
[----:B------:R-:W-:Y:S01]  /*3180*/  @P2 FFMA.FTZ R222, R131, R129, R222 ;  /* 0x0000008183de2223 */ /* 0x000fe200000100de */
[----:B------:R-:W-:Y:S01]  /*3190*/  @P2 PRMT R131, R123, 0x7632, R131 ;  /* 0x000076327b832816 */ /* 0x000fe20000000083 */
[----:B------:R-:W-:Y:S01]  /*31a0*/  @P2 FFMA.FTZ R223, R218, R128, R223 ;  /* 0x00000080dadf2223 */ /* 0x000fe200000100df */
[----:B------:R-:W-:-:S02]  /*31b0*/  @P2 SHF.L.U32 R130, R130, 0x10, RZ ;  /* 0x0000001082822819 */ /* 0x000fc400000006ff */
[----:B------:R-:W3:Y:S01]  /*31c0*/  @P2 LDC R231, c[0x0][0x40c] ;  /* 0x00010300ffe72b82 */ /* 0x000ee20000000800 */
[----:B------:R-:W-:Y:S01]  /*31d0*/  PRMT R129, R127, 0x7632, R129 ;  /* 0x000076327f817816 */ /* 0x000fe20000000081 */
[----:B0-----:R-:W-:Y:S01]  /*31e0*/  @P2 FMUL.FTZ R230, R219, R226 ;  /* 0x000000e2dbe62220 */ /* 0x001fe20000410000 */
[----:B------:R-:W-:Y:S02]  /*31f0*/  PRMT R128, R126, 0x7632, R128 ;  /* 0x000076327e807816 */ /* 0x000fe40000000080 */
[----:B------:R-:W-:Y:S01]  /*3200*/  @P2 SHF.L.U32 R226, R131, 0x10, RZ ;  /* 0x0000001083e22819 */ /* 0x000fe200000006ff */
[----:B------:R-:W-:Y:S01]  /*3210*/  IMAD.U32 R218, R129, 0x10000, RZ ;  /* 0x0001000081da7824 */ /* 0x000fe200078e00ff */
[----:B------:R-:W-:Y:S01]  /*3220*/  SHF.L.U32 R219, R128, 0x10, RZ ;  /* 0x0000001080db7819 */ /* 0x000fe200000006ff */
[----:B-1----:R-:W-:Y:S01]  /*3230*/  @P2 FMUL.FTZ R130, R130, R221 ;  /* 0x000000dd82822220 */ /* 0x002fe20000410000 */
[----:B------:R-:W-:Y:S01]  /*3240*/  SHF.L.U32 R221, R126, 0x10, RZ ;  /* 0x000000107edd7819 */ /* 0x000fe200000006ff */
[----:B------:R-:W-:Y:S01]  /*3250*/  @P2 IMAD.U32 R131, R111, 0x10000, RZ ;  /* 0x000100006f832824 */ /* 0x000fe200078e00ff */
[----:B------:R-:W-:-:S02]  /*3260*/  @P2 SHF.L.U32 R128, R110, 0x10, RZ ;  /* 0x000000106e802819 */ /* 0x000fc400000006ff */
[----:B------:R-:W-:Y:S01]  /*3270*/  @P2 SHF.L.U32 R129, R19, 0x10, RZ ;  /* 0x0000001013812819 */ /* 0x000fe200000006ff */
[----:B--2---:R-:W-:Y:S01]  /*3280*/  @P2 FMUL.FTZ R229, R220, R227 ;  /* 0x000000e3dce52220 */ /* 0x004fe20000410000 */
[----:B------:R-:W-:Y:S01]  /*3290*/  SHF.L.U32 R220, R127, 0x10, RZ ;  /* 0x000000107fdc7819 */ /* 0x000fe200000006ff */
[----:B------:R-:W-:Y:S02]  /*32a0*/  @P2 FFMA.FTZ R221, R230, R128, R221 ;  /* 0x00000080e6dd2223 */ /* 0x000fe400000100dd */
[----:B------:R-:W-:Y:S01]  /*32b0*/  @P2 FFMA.FTZ R219, R130, R129, R219 ;  /* 0x0000008182db2223 */ /* 0x000fe200000100db */
[----:B------:R-:W-:Y:S01]  /*32c0*/  F2FP.BF16.F32.PACK_AB R128, RZ, R225 ;  /* 0x000000e1ff80723e */ /* 0x000fe200000010ff */
[----:B------:R-:W-:Y:S01]  /*32d0*/  @P2 FFMA.FTZ R220, R229, R131, R220 ;  /* 0x00000083e5dc2223 */ /* 0x000fe200000100dc */
[----:B------:R-:W-:Y:S01]  /*32e0*/  F2FP.BF16.F32.PACK_AB R129, RZ, R224 ;  /* 0x000000e0ff81723e */ /* 0x000fe200000010ff */
[----:B---3--:R-:W-:Y:S01]  /*32f0*/  @P2 FMUL.FTZ R227, R226, R231 ;  /* 0x000000e7e2e32220 */ /* 0x008fe20000410000 */
[----:B------:R-:W-:-:S02]  /*3300*/  F2FP.BF16.F32.PACK_AB R130, RZ, R223 ;  /* 0x000000dfff82723e */ /* 0x000fc400000010ff */
[----:B------:R-:W-:Y:S01]  /*3310*/  F2FP.BF16.F32.PACK_AB R226, RZ, R222 ;  /* 0x000000deffe2723e */ /* 0x000fe200000010ff */
[----:B------:R-:W-:Y:S01]  /*3320*/  @P2 FFMA.FTZ R218, R227, R228, R218 ;  /* 0x000000e4e3da2223 */ /* 0x000fe200000100da */
        /* <DEDUP_REMOVED lines=9> */
.L_x_302:
[----:B--2---:R-:W0:Y:S01]  /*33c0*/  @P1 LDC R130, c[0x0][0x40c] ;  /* 0x00010300ff821b82 */ /* 0x004e220000000800 */
[C---:B------:R-:W-:Y:S02]  /*33d0*/  @P1 PRMT R128, R120.reuse, 0x7632, R128 ;  /* 0x0000763278801816 */ /* 0x040fe40000000080 */
[----:B------:R-:W-:Y:S02]  /*33e0*/  CS2R R224, SRZ ;  /* 0x0000000000e07805 */ /* 0x000fe4000001ff00 */
[----:B------:R-:W-:Y:S02]  /*33f0*/  @P1 SHF.L.U32 R129, R120, 0x10, RZ ;  /* 0x0000001078811819 */ /* 0x000fe400000006ff */
[----:B------:R-:W-:Y:S02]  /*3400*/  CS2R R222, SRZ ;  /* 0x0000000000de7805 */ /* 0x000fe4000001ff00 */
        /* <DEDUP_REMOVED lines=8> */
[----:B------:R-:W-:-:S04]  /*3490*/  @P1 PRMT R129, R121, 0x7632, R129 ;  /* 0x0000763279811816 */ /* 0x000fc80000000081 */
[----:B------:R-:W-:Y:S02]  /*34a0*/  @P1 SHF.L.U32 R129, R129, 0x10, RZ ;  /* 0x0000001081811819 */ /* 0x000fe400000006ff */
[----:B------:R-:W0:Y:S01]  /*34b0*/  @P1 LDC R227, c[0x0][0x40c] ;  /* 0x00010300ffe31b82 */ /* 0x000e220000000800 */
[----:B-1----:R-:W-:Y:S01]  /*34c0*/  @P1 FMUL.FTZ R128, R128, R131 ;  /* 0x0000008380801220 */ /* 0x002fe20000410000 */
[----:B------:R-:W-:-:S03]  /*34d0*/  @P1 IMAD.U32 R131, R108, 0x10000, RZ ;  /* 0x000100006c831824 */ /* 0x000fc600078e00ff */
[----:B------:R-:W-:Y:S01]  /*34e0*/  @P1 FMUL.FTZ R224, R219, R128 ;  /* 0x00000080dbe01220 */ /* 0x000fe20000410000 */
[----:B------:R-:W-:Y:S01]  /*34f0*/  @P1 FMUL.FTZ R225, R130, R131 ;  /* 0x0000008382e11220 */ /* 0x000fe20000410000 */
[----:B------:R-:W-:Y:S01]  /*3500*/  @P1 SHF.L.U32 R130, R18, 0x10, RZ ;  /* 0x0000001012821819 */ /* 0x000fe200000006ff */
[----:B------:R-:W1:Y:S01]  /*3510*/  @P1 LDC R226, c[0x0][0x40c] ;  /* 0x00010300ffe21b82 */ /* 0x000e620000000800 */
[----:B--2---:R-:W-:Y:S01]  /*3520*/  @P1 FMUL.FTZ R129, R129, R220 ;  /* 0x000000dc81811220 */ /* 0x004fe20000410000 */
[C---:B------:R-:W-:Y:S01]  /*3530*/  @P1 PRMT R128, R122.reuse, 0x7632, R128 ;  /* 0x000076327a801816 */ /* 0x040fe20000000080 */
[----:B------:R-:W-:Y:S01]  /*3540*/  @P1 IMAD.U32 R131, R109, 0x10000, RZ ;  /* 0x000100006d831824 */ /* 0x000fe200078e00ff */
[----:B------:R-:W-:Y:S01]  /*3550*/  @P1 SHF.L.U32 R219, R122, 0x10, RZ ;  /* 0x000000107adb1819 */ /* 0x000fe200000006ff */
[----:B------:R-:W-:Y:S01]  /*3560*/  @P1 FMUL.FTZ R222, R130, R129 ;  /* 0x0000008182de1220 */ /* 0x000fe20000410000 */
[C---:B------:R-:W-:Y:S01]  /*3570*/  @P1 PRMT R129, R123.reuse, 0x7632, R129 ;  /* 0x000076327b811816 */ /* 0x040fe20000000081 */
[----:B------:R-:W-:Y:S01]  /*3580*/  @P1 IMAD.U32 R220, R123, 0x10000, RZ ;  /* 0x000100007bdc1824 */ /* 0x000fe200078e00ff */
[----:B------:R-:W2:Y:S01]  /*3590*/  @P1 LDC R229, c[0x0][0x40c] ;  /* 0x00010300ffe51b82 */ /* 0x000ea20000000800 */
[----:B------:R-:W-:Y:S01]  /*35a0*/  @P1 SHF.L.U32 R128, R128, 0x10, RZ ;  /* 0x0000001080801819 */ /* 0x000fe200000006ff */
[----:B---3--:R-:W-:Y:S01]  /*35b0*/  @P1 FMUL.FTZ R218, R218, R221 ;  /* 0x000000dddada1220 */ /* 0x008fe20000410000 */
[----:B------:R-:W-:Y:S01]  /*35c0*/  @P1 SHF.L.U32 R129, R129, 0x10, RZ ;  /* 0x0000001081811819 */ /* 0x000fe200000006ff */
[----:B------:R-:W-:-:S02]  /*35d0*/  @P1 IMAD.U32 R130, R111, 0x10000, RZ ;  /* 0x000100006f821824 */ /* 0x000fc400078e00ff */
[----:B------:R-:W-:Y:S01]  /*35e0*/  @P1 FMUL.FTZ R223, R218, R131 ;  /* 0x00000083dadf1220 */ /* 0x000fe20000410000 */
[----:B------:R-:W-:Y:S01]  /*35f0*/  @P1 SHF.L.U32 R131, R110, 0x10, RZ ;  /* 0x000000106e831819 */ /* 0x000fe200000006ff */
[----:B------:R-:W3:Y:S01]  /*3600*/  @P1 LDC R228, c[0x0][0x40c] ;  /* 0x00010300ffe41b82 */ /* 0x000ee20000000800 */
[----:B0-----:R-:W-:Y:S01]  /*3610*/  @P1 FMUL.FTZ R128, R128, R227 ;  /* 0x000000e380801220 */ /* 0x001fe20000410000 */
[----:B------:R-:W-:Y:S01]  /*3620*/  @P1 SHF.L.U32 R227, R19, 0x10, RZ ;  /* 0x0000001013e31819 */ /* 0x000fe200000006ff */
[----:B-1----:R-:W-:Y:S01]  /*3630*/  @P1 FMUL.FTZ R226, R219, R226 ;  /* 0x000000e2dbe21220 */ /* 0x002fe20000410000 */
[----:B------:R-:W-:-:S03]  /*3640*/  CS2R R218, SRZ ;  /* 0x0000000000da7805 */ /* 0x000fc6000001ff00 */
[----:B------:R-:W-:Y:S01]  /*3650*/  @P1 FMUL.FTZ R219, R227, R128 ;  /* 0x00000080e3db1220 */ /* 0x000fe20000410000 */
[----:B------:R-:W-:Y:S01]  /*3660*/  F2FP.BF16.F32.PACK_AB R128, RZ, R225 ;  /* 0x000000e1ff80723e */ /* 0x000fe200000010ff */
[----:B--2---:R-:W-:Y:S01]  /*3670*/  @P1 FMUL.FTZ R229, R220, R229 ;  /* 0x000000e5dce51220 */ /* 0x004fe20000410000 */
[----:B------:R-:W-:Y:S02]  /*3680*/  CS2R R220, SRZ ;  /* 0x0000000000dc7805 */ /* 0x000fe4000001ff00 */
[----:B------:R-:W-:Y:S01]  /*3690*/  F2FP.BF16.F32.PACK_AB R227, RZ, R219 ;  /* 0x000000dbffe3723e */ /* 0x000fe200000010ff */
[----:B------:R-:W-:Y:S01]  /*36a0*/  @P1 FMUL.FTZ R221, R226, R131 ;  /* 0x00000083e2dd1220 */ /* 0x000fe20000410000 */
[----:B------:R-:W-:Y:S01]  /*36b0*/  @P1 FMUL.FTZ R220, R229, R130 ;  /* 0x00000082e5dc1220 */ /* 0x000fe20000410000 */
[----:B------:R-:W-:Y:S02]  /*36c0*/  F2FP.BF16.F32.PACK_AB R130, RZ, R223 ;  /* 0x000000dfff82723e */ /* 0x000fe400000010ff */
[----:B------:R-:W-:Y:S01]  /*36d0*/  F2FP.BF16.F32.PACK_AB R131, RZ, R222 ;  /* 0x000000deff83723e */ /* 0x000fe200000010ff */
[----:B---3--:R-:W-:Y:S01]  /*36e0*/  @P1 FMUL.FTZ R129, R129, R228 ;  /* 0x000000e481811220 */ /* 0x008fe20000410000 */
[----:B------:R-:W-:-:S02]  /*36f0*/  F2FP.BF16.F32.PACK_AB R226, RZ, R221 ;  /* 0x000000ddffe2723e */ /* 0x000fc400000010ff */
[----:B------:R-:W-:Y:S01]  /*3700*/  F2FP.BF16.F32.PACK_AB R228, RZ, R220 ;  /* 0x000000dcffe4723e */ /* 0x000fe200000010ff */
[----:B------:R-:W-:Y:S01]  /*3710*/  @P1 FMUL.FTZ R218, R230, R129 ;  /* 0x00000081e6da1220 */ /* 0x000fe20000410000 */
[----:B------:R-:W-:-:S04]  /*3720*/  F2FP.BF16.F32.PACK_AB R129, RZ, R224 ;  /* 0x000000e0ff81723e */ /* 0x000fc800000010ff */
[----:B------:R-:W-:Y:S02]  /*3730*/  F2FP.BF16.F32.PACK_AB R229, RZ, R218 ;  /* 0x000000daffe5723e */ /* 0x000fe400000010ff */
[----:B------:R-:W-:Y:S02]  /*3740*/  PRMT R128, R128, 0x5410, R129 ;  /* 0x0000541080807816 */ /* 0x000fe40000000081 */
[----:B------:R-:W-:Y:S02]  /*3750*/  PRMT R129, R130, 0x5410, R131 ;  /* 0x0000541082817816 */ /* 0x000fe40000000083 */
[----:B------:R-:W-:Y:S02]  /*3760*/  PRMT R130, R226, 0x5410, R227 ;  /* 0x00005410e2827816 */ /* 0x000fe400000000e3 */
[----:B------:R-:W-:-:S07]  /*3770*/  PRMT R131, R228, 0x5410, R229 ;  /* 0x00005410e4837816 */ /* 0x000fce00000000e5 */
.L_x_303:
[----:B------:R-:W0:Y:S01]  /*3780*/  @P1 LDC.64 R228, c[0x0][0x390] ;  /* 0x0000e400ffe41b82 */ /* 0x000e220000000a00 */
[C---:B------:R-:W-:Y:S01]  /*3790*/  IADD3 R231, PT, PT, R134.reuse, 0x200, RZ ;  /* 0x0000020086e77810 */ /* 0x040fe20007ffe0ff */
[----:B------:R-:W-:Y:S01]  /*37a0*/  @P0 VIADD R235, R134, 0x280 ;  /* 0x0000028086eb0836 */ /* 0x000fe20000000000 */
[----:B------:R-:W-:-:S03]  /*37b0*/  @P1 IADD3 R233, PT, PT, R135, 0x280, RZ ;  /* 0x0000028087e91810 */ /* 0x000fc60007ffe0ff */
[----:B------:R-:W-:Y:S02]  /*37c0*/  IMAD.WIDE.U32 R230, R231, 0x10, R132 ;  /* 0x00000010e7e67825 */ /* 0x000fe400078e0084 */
[----:B------:R-:W1:Y:S03]  /*37d0*/  @P0 LDC.64 R226, c[0x0][0x3a0] ;  /* 0x0000e800ffe20b82 */ /* 0x000e660000000a00 */
[----:B------:R2:W-:Y:S01]  /*37e0*/  STG.E.128 desc[UR12][R230.64], R128 ;  /* 0x00000080e6007986 */ /* 0x0005e2000c101d0c */
[----:B0-----:R-:W-:-:S05]  /*37f0*/  @P1 IMAD.WIDE.U32 R228, R233, 0x10, R228 ;  /* 0x00000010e9e41825 */ /* 0x001fca00078e00e4 */
[----:B------:R2:W5:Y:S01]  /*3800*/  @P1 LDG.E.128 R120, desc[UR12][R228.64] ;  /* 0x0000000ce4781981 */ /* 0x000562000c1e1d00 */
[----:B-1----:R-:W-:-:S05]  /*3810*/  @P0 IMAD.WIDE.U32 R226, R235, 0x10, R226 ;  /* 0x00000010ebe20825 */ /* 0x002fca00078e00e2 */
[----:B-----5:R2:W5:Y:S01]  /*3820*/  @P0 LDG.E.128 R124, desc[UR12][R226.64] ;  /* 0x0000000ce27c0981 */ /* 0x020562000c1e1d00 */
[----:B------:R-:W-:Y:S05]  /*3830*/  @!P0 BRA `(.L_x_304) ;  /* 0x0000000400188947 */ /* 0x000fea0003800000 */
[----:B------:R-:W-:Y:S01]  /*3840*/  ISETP.LT.AND P2, PT, RZ, UR14, PT ;  /* 0x0000000eff007c0c */ /* 0x000fe2000bf41270 */
[----:B--2--5:R-:W-:Y:S01]  /*3850*/  IMAD.U32 R231, R125, 0x10000, RZ ;  /* 0x000100007de77824 */ /* 0x024fe200078e00ff */
[----:B------:R-:W-:Y:S02]  /*3860*/  SHF.L.U32 R233, R124, 0x10, RZ ;  /* 0x000000107ce97819 */ /* 0x000fe400000006ff */
[----:B------:R-:W-:-:S09]  /*3870*/  SHF.L.U32 R229, R126, 0x10, RZ ;  /* 0x000000107ee57819 */ /* 0x000fd200000006ff */
[----:B------:R-:W0:Y:S01]  /*3880*/  @P2 LDC R131, c[0x0][0x40c] ;  /* 0x00010300ff832b82 */ /* 0x000e220000000800 */
[C---:B------:R-:W-:Y:S02]  /*3890*/  @P2 PRMT R128, R120.reuse, 0x7632, R128 ;  /* 0x0000763278802816 */ /* 0x040fe40000000080 */
[----:B------:R-:W-:Y:S02]  /*38a0*/  @P2 SHF.L.U32 R130, R120, 0x10, RZ ;  /* 0x0000001078822819 */ /* 0x000fe400000006ff */
[----:B------:R-:W-:Y:S02]  /*38b0*/  @P2 SHF.L.U32 R129, R128, 0x10, RZ ;  /* 0x0000001080812819 */ /* 0x000fe400000006ff */
[----:B------:R-:W-:Y:S01]  /*38c0*/  PRMT R128, R124, 0x7632, R128 ;  /* 0x000076327c807816 */ /* 0x000fe20000000080 */
[----:B------:R-:W1:Y:S04]  /*38d0*/  @P2 LDC R228, c[0x0][0x40c] ;  /* 0x00010300ffe42b82 */ /* 0x000e680000000800 */
[----:B------:R-:W-:Y:S01]  /*38e0*/  IMAD.U32 R232, R128, 0x10000, RZ ;  /* 0x0001000080e87824 */ /* 0x000fe200078e00ff */
[----:B------:R-:W-:-:S03]  /*38f0*/  @P2 SHF.L.U32 R128, R112, 0x10, RZ ;  /* 0x0000001070802819 */ /* 0x000fc600000006ff */
[----:B------:R-:W2:Y:S08]  /*3900*/  @P2 LDC R230, c[0x0][0x40c] ;  /* 0x00010300ffe62b82 */ /* 0x000eb00000000800 */
[----:B------:R-:W3:Y:S01]  /*3910*/  @P2 LDC R227, c[0x0][0x40c] ;  /* 0x00010300ffe32b82 */ /* 0x000ee20000000800 */
[----:B0-----:R-:W-:Y:S01]  /*3920*/  @P2 FMUL.FTZ R226, R130, R131 ;  /* 0x0000008382e22220 */ /* 0x001fe20000410000 */
[----:B------:R-:W-:-:S02]  /*3930*/  @P2 SHF.L.U32 R130, R21, 0x10, RZ ;  /* 0x0000001015822819 */ /* 0x000fc400000006ff */
[----:B------:R-:W-:Y:S01]  /*3940*/  @P2 SHF.L.U32 R131, R121, 0x10, RZ ;  /* 0x0000001079832819 */ /* 0x000fe200000006ff */
[----:B------:R-:W-:Y:S01]  /*3950*/  @P2 FFMA.FTZ R233, R226, R128, R233 ;  /* 0x00000080e2e92223 */ /* 0x000fe200000100e9 */
[----:B------:R-:W-:Y:S02]  /*3960*/  @P2 SHF.L.U32 R128, R113, 0x10, RZ ;  /* 0x0000001071802819 */ /* 0x000fe400000006ff */
[----:B------:R-:W0:Y:S01]  /*3970*/  @P2 LDC R235, c[0x0][0x40c] ;  /* 0x00010300ffeb2b82 */ /* 0x000e220000000800 */
[----:B-1----:R-:W-:-:S04]  /*3980*/  @P2 FMUL.FTZ R129, R129, R228 ;  /* 0x000000e481812220 */ /* 0x002fc80000410000 */
[----:B------:R-:W-:Y:S01]  /*3990*/  @P2 FFMA.FTZ R232, R129, R130, R232 ;  /* 0x0000008281e82223 */ /* 0x000fe200000100e8 */
[----:B------:R-:W-:Y:S01]  /*39a0*/  @P2 PRMT R130, R121, 0x7632, R130 ;  /* 0x0000763279822816 */ /* 0x000fe20000000082 */
[----:B--2---:R-:W-:Y:S01]  /*39b0*/  @P2 FMUL.FTZ R226, R131, R230 ;  /* 0x000000e683e22220 */ /* 0x004fe20000410000 */
[----:B------:R-:W-:Y:S01]  /*39c0*/  PRMT R129, R125, 0x7632, R129 ;  /* 0x000076327d817816 */ /* 0x000fe20000000081 */
[----:B------:R-:W1:Y:S01]  /*39d0*/  @P2 LDC R131, c[0x0][0x40c] ;  /* 0x00010300ff832b82 */ /* 0x000e620000000800 */
[----:B------:R-:W-:Y:S01]  /*39e0*/  @P2 SHF.L.U32 R130, R130, 0x10, RZ ;  /* 0x0000001082822819 */ /* 0x000fe200000006ff */
[----:B------:R-:W-:Y:S01]  /*39f0*/  @P2 FFMA.FTZ R231, R226, R128, R231 ;  /* 0x00000080e2e72223 */ /* 0x000fe200000100e7 */
[----:B------:R-:W-:Y:S01]  /*3a00*/  SHF.L.U32 R230, R129, 0x10, RZ ;  /* 0x0000001081e67819 */ /* 0x000fe200000006ff */
[----:B------:R-:W-:Y:S02]  /*3a10*/  @P2 IMAD.U32 R128, R22, 0x10000, RZ ;  /* 0x0001000016802824 */ /* 0x000fe400078e00ff */
[----:B---3--:R-:W-:Y:S01]  /*3a20*/  @P2 FMUL.FTZ R129, R130, R227 ;  /* 0x000000e382812220 */ /* 0x008fe20000410000 */
[----:B------:R-:W-:Y:S01]  /*3a30*/  @P2 SHF.L.U32 R130, R122, 0x10, RZ ;  /* 0x000000107a822819 */ /* 0x000fe200000006ff */
[----:B------:R-:W2:Y:S01]  /*3a40*/  @P2 LDC R237, c[0x0][0x40c] ;  /* 0x00010300ffed2b82 */ /* 0x000ea20000000800 */
[----:B------:R-:W-:-:S02]  /*3a50*/  IMAD.U32 R227, R127, 0x10000, RZ ;  /* 0x000100007fe37824 */ /* 0x000fc400078e00ff */
[----:B------:R-:W-:Y:S01]  /*3a60*/  @P2 FFMA.FTZ R230, R129, R128, R230 ;  /* 0x0000008081e62223 */ /* 0x000fe200000100e6 */
[----:B------:R-:W-:Y:S02]  /*3a70*/  PRMT R129, R126, 0x7632, R129 ;  /* 0x000076327e817816 */ /* 0x000fe40000000081 */
[----:B------:R-:W-:Y:S01]  /*3a80*/  @P2 SHF.L.U32 R128, R114, 0x10, RZ ;  /* 0x0000001072802819 */ /* 0x000fe200000006ff */
[----:B0-----:R-:W-:Y:S01]  /*3a90*/  @P2 FMUL.FTZ R226, R130, R235 ;  /* 0x000000eb82e22220 */ /* 0x001fe20000410000 */
[----:B------:R-:W-:Y:S01]  /*3aa0*/  @P2 PRMT R130, R122, 0x7632, R130 ;  /* 0x000076327a822816 */ /* 0x000fe20000000082 */
[----:B------:R-:W0:Y:S01]  /*3ab0*/  @P2 LDC R235, c[0x0][0x40c] ;  /* 0x00010300ffeb2b82 */ /* 0x000e220000000800 */
[----:B------:R-:W-:Y:S02]  /*3ac0*/  IMAD.U32 R228, R129, 0x10000, RZ ;  /* 0x0001000081e47824 */ /* 0x000fe400078e00ff */
[----:B------:R-:W-:Y:S01]  /*3ad0*/  @P2 FFMA.FTZ R229, R226, R128, R229 ;  /* 0x00000080e2e52223 */ /* 0x000fe200000100e5 */
[----:B------:R-:W-:-:S02]  /*3ae0*/  @P2 SHF.L.U32 R130, R130, 0x10, RZ ;  /* 0x0000001082822819 */ /* 0x000fc400000006ff */
[----:B------:R-:W-:-:S03]  /*3af0*/  @P2 SHF.L.U32 R128, R23, 0x10, RZ ;  /* 0x0000001017802819 */ /* 0x000fc600000006ff */
[----:B-1----:R-:W-:Y:S01]  /*3b00*/  @P2 FMUL.FTZ R129, R130, R131 ;  /* 0x0000008382812220 */ /* 0x002fe20000410000 */
[----:B------:R-:W-:-:S03]  /*3b10*/  @P2 SHF.L.U32 R130, R123, 0x10, RZ ;  /* 0x000000107b822819 */ /* 0x000fc600000006ff */
[----:B------:R-:W-:Y:S01]  /*3b20*/  @P2 FFMA.FTZ R228, R129, R128, R228 ;  /* 0x0000008081e42223 */ /* 0x000fe200000100e4 */
[----:B------:R-:W-:Y:S02]  /*3b30*/  @P2 SHF.L.U32 R128, R115, 0x10, RZ ;  /* 0x0000001073802819 */ /* 0x000fe400000006ff */
[----:B------:R-:W-:Y:S01]  /*3b40*/  PRMT R129, R127, 0x7632, R129 ;  /* 0x000076327f817816 */ /* 0x000fe20000000081 */
[----:B--2---:R-:W-:Y:S01]  /*3b50*/  @P2 FMUL.FTZ R234, R130, R237 ;  /* 0x000000ed82ea2220 */ /* 0x004fe20000410000 */
[----:B------:R-:W-:Y:S02]  /*3b60*/  @P2 PRMT R130, R123, 0x7632, R130 ;  /* 0x000076327b822816 */ /* 0x000fe40000000082 */
[----:B------:R-:W-:Y:S01]  /*3b70*/  SHF.L.U32 R226, R129, 0x10, RZ ;  /* 0x0000001081e27819 */ /* 0x000fe200000006ff */
[----:B------:R-:W-:Y:S01]  /*3b80*/  @P2 FFMA.FTZ R227, R234, R128, R227 ;  /* 0x00000080eae32223 */ /* 0x000fe200000100e3 */
[----:B------:R-:W-:Y:S01]  /*3b90*/  @P2 SHF.L.U32 R130, R130, 0x10, RZ ;  /* 0x0000001082822819 */ /* 0x000fe200000006ff */
[----:B------:R-:W-:Y:S01]  /*3ba0*/  @P2 IMAD.U32 R128, R24, 0x10000, RZ ;  /* 0x0001000018802824 */ /* 0x000fe200078e00ff */
[----:B------:R-:W-:-:S02]  /*3bb0*/  F2FP.BF16.F32.PACK_AB R234, RZ, R230 ;  /* 0x000000e6ffea723e */ /* 0x000fc400000010ff */
[----:B------:R-:W-:Y:S01]  /*3bc0*/  F2FP.BF16.F32.PACK_AB R236, RZ, R228 ;  /* 0x000000e4ffec723e */ /* 0x000fe200000010ff */
[----:B0-----:R-:W-:Y:S01]  /*3bd0*/  @P2 FMUL.FTZ R129, R130, R235 ;  /* 0x000000eb82812220 */ /* 0x001fe20000410000 */
[----:B------:R-:W-:Y:S02]  /*3be0*/  F2FP.BF16.F32.PACK_AB R130, RZ, R231 ;  /* 0x000000e7ff82723e */ /* 0x000fe400000010ff */
[----:B------:R-:W-:Y:S01]  /*3bf0*/  F2FP.BF16.F32.PACK_AB R235, RZ, R229 ;  /* 0x000000e5ffeb723e */ /* 0x000fe200000010ff */
[----:B------:R-:W-:Y:S01]  /*3c00*/  @P2 FFMA.FTZ R226, R129, R128, R226 ;  /* 0x0000008081e22223 */ /* 0x000fe200000100e2 */
        /* <DEDUP_REMOVED lines=9> */
.L_x_304:
[----:B--2---:R-:W0:Y:S01]  /*3ca0*/  @P1 LDC R131, c[0x0][0x40c] ;  /* 0x00010300ff831b82 */ /* 0x004e220000000800 */
[C---:B------:R-:W-:Y:S01]  /*3cb0*/  @P1 PRMT R128, R120.reuse, 0x7632, R128 ;  /* 0x0000763278801816 */ /* 0x040fe20000000080 */
[----:B------:R-:W-:Y:S01]  /*3cc0*/  @P1 IMAD.U32 R227, R21, 0x10000, RZ ;  /* 0x0001000015e31824 */ /* 0x000fe200078e00ff */
[----:B------:R-:W-:Y:S02]  /*3cd0*/  @P1 SHF.L.U32 R129, R120, 0x10, RZ ;  /* 0x0000001078811819 */ /* 0x000fe400000006ff */
[----:B------:R-:W-:Y:S02]  /*3ce0*/  CS2R R232, SRZ ;  /* 0x0000000000e87805 */ /* 0x000fe4000001ff00 */
[----:B------:R-:W-:Y:S02]  /*3cf0*/  @P1 SHF.L.U32 R128, R128, 0x10, RZ ;  /* 0x0000001080801819 */ /* 0x000fe400000006ff */
[----:B------:R-:W-:Y:S01]  /*3d00*/  CS2R R230, SRZ ;  /* 0x0000000000e67805 */ /* 0x000fe2000001ff00 */
[----:B------:R-:W1:Y:S08]  /*3d10*/  @P1 LDC R130, c[0x0][0x40c] ;  /* 0x00010300ff821b82 */ /* 0x000e700000000800 */
[----:B------:R-:W2:Y:S08]  /*3d20*/  @P1 LDC R226, c[0x0][0x40c] ;  /* 0x00010300ffe21b82 */ /* 0x000eb00000000800 */
[----:B------:R-:W3:Y:S01]  /*3d30*/  @P1 LDC R228, c[0x0][0x40c] ;  /* 0x00010300ffe41b82 */ /* 0x000ee20000000800 */
[----:B0-----:R-:W-:Y:S01]  /*3d40*/  @P1 FMUL.FTZ R128, R128, R131 ;  /* 0x0000008380801220 */ /* 0x001fe20000410000 */
[----:B------:R-:W-:-:S03]  /*3d50*/  @P1 SHF.L.U32 R131, R121, 0x10, RZ ;  /* 0x0000001079831819 */ /* 0x000fc600000006ff */
[----:B------:R-:W-:Y:S01]  /*3d60*/  @P1 FMUL.FTZ R232, R227, R128 ;  /* 0x00000080e3e81220 */ /* 0x000fe20000410000 */
[----:B------:R-:W-:Y:S02]  /*3d70*/  @P1 PRMT R128, R121, 0x7632, R128 ;  /* 0x0000763279801816 */ /* 0x000fe40000000080 */
[----:B------:R-:W0:Y:S01]  /*3d80*/  @P1 LDC R229, c[0x0][0x40c] ;  /* 0x00010300ffe51b82 */ /* 0x000e220000000800 */
[----:B-1----:R-:W-:Y:S01]  /*3d90*/  @P1 FMUL.FTZ R129, R129, R130 ;  /* 0x0000008281811220 */ /* 0x002fe20000410000 */
[----:B------:R-:W-:Y:S02]  /*3da0*/  @P1 SHF.L.U32 R130, R112, 0x10, RZ ;  /* 0x0000001070821819 */ /* 0x000fe400000006ff */
[----:B------:R-:W-:Y:S02]  /*3db0*/  @P1 SHF.L.U32 R128, R128, 0x10, RZ ;  /* 0x0000001080801819 */ /* 0x000fe400000006ff */
[----:B------:R-:W-:Y:S01]  /*3dc0*/  @P1 SHF.L.U32 R227, R114, 0x10, RZ ;  /* 0x0000001072e31819 */ /* 0x000fe200000006ff */
[----:B------:R-:W-:Y:S01]  /*3dd0*/  @P1 FMUL.FTZ R233, R129, R130 ;  /* 0x0000008281e91220 */ /* 0x000fe20000410000 */
[----:B------:R-:W1:Y:S01]  /*3de0*/  @P1 LDC R234, c[0x0][0x40c] ;  /* 0x00010300ffea1b82 */ /* 0x000e620000000800 */
[----:B--2---:R-:W-:Y:S01]  /*3df0*/  @P1 FMUL.FTZ R131, R131, R226 ;  /* 0x000000e283831220 */ /* 0x004fe20000410000 */
[----:B------:R-:W-:Y:S01]  /*3e00*/  @P1 SHF.L.U32 R130, R113, 0x10, RZ ;  /* 0x0000001071821819 */ /* 0x000fe200000006ff */
[----:B------:R-:W-:-:S04]  /*3e10*/  @P1 IMAD.U32 R129, R122, 0x10000, RZ ;  /* 0x000100007a811824 */ /* 0x000fc800078e00ff */
[----:B------:R-:W-:Y:S01]  /*3e20*/  @P1 FMUL.FTZ R231, R131, R130 ;  /* 0x0000008283e71220 */ /* 0x000fe20000410000 */
[----:B------:R-:W2:Y:S01]  /*3e30*/  @P1 LDC R226, c[0x0][0x40c] ;  /* 0x00010300ffe21b82 */ /* 0x000ea20000000800 */
[----:B---3--:R-:W-:Y:S01]  /*3e40*/  @P1 FMUL.FTZ R228, R129, R228 ;  /* 0x000000e481e41220 */ /* 0x008fe20000410000 */
[----:B------:R-:W-:Y:S02]  /*3e50*/  @P1 PRMT R129, R122, 0x7632, R129 ;  /* 0x000076327a811816 */ /* 0x000fe40000000081 */
[----:B------:R-:W-:Y:S02]  /*3e60*/  @P1 SHF.L.U32 R131, R22, 0x10, RZ ;  /* 0x0000001016831819 */ /* 0x000fe400000006ff */
[----:B------:R-:W-:Y:S01]  /*3e70*/  @P1 SHF.L.U32 R130, R23, 0x10, RZ ;  /* 0x0000001017821819 */ /* 0x000fe200000006ff */
[----:B------:R-:W-:Y:S01]  /*3e80*/  @P1 IMAD.U32 R129, R129, 0x10000, RZ ;  /* 0x0001000081811824 */ /* 0x000fe200078e00ff */
[----:B------:R-:W3:Y:S01]  /*3e90*/  @P1 LDC R235, c[0x0][0x40c] ;  /* 0x00010300ffeb1b82 */ /* 0x000ee20000000800 */
[----:B0-----:R-:W-:Y:S01]  /*3ea0*/  @P1 FMUL.FTZ R128, R128, R229 ;  /* 0x000000e580801220 */ /* 0x001fe20000410000 */
[----:B------:R-:W-:Y:S01]  /*3eb0*/  MOV R229, RZ ;  /* 0x000000ff00e57202 */ /* 0x000fe20000000f00 */
[----:B------:R-:W-:Y:S01]  /*3ec0*/  @P1 FMUL.FTZ R229, R228, R227 ;  /* 0x000000e3e4e51220 */ /* 0x000fe20000410000 */
[----:B------:R-:W-:-:S02]  /*3ed0*/  HFMA2 R228, -RZ, RZ, 0, 0 ;  /* 0x00000000ffe47431 */ /* 0x000fc400000001ff */
[----:B------:R-:W-:Y:S01]  /*3ee0*/  @P1 FMUL.FTZ R230, R131, R128 ;  /* 0x0000008083e61220 */ /* 0x000fe20000410000 */
[----:B------:R-:W-:Y:S01]  /*3ef0*/  @P1 PRMT R128, R123, 0x7632, R128 ;  /* 0x000076327b801816 */ /* 0x000fe20000000080 */
[----:B-1----:R-:W-:Y:S01]  /*3f00*/  @P1 FMUL.FTZ R129, R129, R234 ;  /* 0x000000ea81811220 */ /* 0x002fe20000410000 */
[----:B------:R-:W-:-:S03]  /*3f10*/  @P1 SHF.L.U32 R131, R123, 0x10, RZ ;  /* 0x000000107b831819 */ /* 0x000fc600000006ff */
[----:B------:R-:W-:Y:S02]  /*3f20*/  @P1 IMAD.U32 R128, R128, 0x10000, RZ ;  /* 0x0001000080801824 */ /* 0x000fe400078e00ff */
[----:B------:R-:W-:Y:S01]  /*3f30*/  @P1 FMUL.FTZ R228, R130, R129 ;  /* 0x0000008182e41220 */ /* 0x000fe20000410000 */
[----:B------:R-:W-:Y:S02]  /*3f40*/  @P1 SHF.L.U32 R130, R115, 0x10, RZ ;  /* 0x0000001073821819 */ /* 0x000fe400000006ff */
[----:B------:R-:W-:Y:S01]  /*3f50*/  @P1 SHF.L.U32 R129, R24, 0x10, RZ ;  /* 0x0000001018811819 */ /* 0x000fe200000006ff */
[----:B--2---:R-:W-:Y:S01]  /*3f60*/  @P1 FMUL.FTZ R131, R131, R226 ;  /* 0x000000e283831220 */ /* 0x004fe20000410000 */
[----:B------:R-:W-:Y:S02]  /*3f70*/  CS2R R226, SRZ ;  /* 0x0000000000e27805 */ /* 0x000fe4000001ff00 */
[----:B------:R-:W-:Y:S01]  /*3f80*/  F2FP.BF16.F32.PACK_AB R234, RZ, R229 ;  /* 0x000000e5ffea723e */ /* 0x000fe200000010ff */
[----:B------:R-:W-:Y:S01]  /*3f90*/  @P1 FMUL.FTZ R227, R131, R130 ;  /* 0x0000008283e31220 */ /* 0x000fe20000410000 */
[----:B------:R-:W-:-:S02]  /*3fa0*/  F2FP.BF16.F32.PACK_AB R130, RZ, R231 ;  /* 0x000000e7ff82723e */ /* 0x000fc400000010ff */
[----:B------:R-:W-:Y:S01]  /*3fb0*/  F2FP.BF16.F32.PACK_AB R131, RZ, R230 ;  /* 0x000000e6ff83723e */ /* 0x000fe200000010ff */
[----:B---3--:R-:W-:Y:S01]  /*3fc0*/  @P1 FMUL.FTZ R128, R128, R235 ;  /* 0x000000eb80801220 */ /* 0x008fe20000410000 */
[----:B------:R-:W-:Y:S02]  /*3fd0*/  F2FP.BF16.F32.PACK_AB R235, RZ, R228 ;  /* 0x000000e4ffeb723e */ /* 0x000fe400000010ff */
[----:B------:R-:W-:Y:S01]  /*3fe0*/  F2FP.BF16.F32.PACK_AB R236, RZ, R227 ;  /* 0x000000e3ffec723e */ /* 0x000fe200000010ff */
[----:B------:R-:W-:Y:S01]  /*3ff0*/  @P1 FMUL.FTZ R226, R129, R128 ;  /* 0x0000008081e21220 */ /* 0x000fe20000410000 */
[----:B------:R-:W-:Y:S02]  /*4000*/  F2FP.BF16.F32.PACK_AB R128, RZ, R233 ;  /* 0x000000e9ff80723e */ /* 0x000fe400000010ff */
[----:B------:R-:W-:Y:S02]  /*4010*/  F2FP.BF16.F32.PACK_AB R129, RZ, R232 ;  /* 0x000000e8ff81723e */ /* 0x000fe400000010ff */
[----:B------:R-:W-:-:S02]  /*4020*/  F2FP.BF16.F32.PACK_AB R237, RZ, R226 ;  /* 0x000000e2ffed723e */ /* 0x000fc400000010ff */
[----:B------:R-:W-:Y:S02]  /*4030*/  PRMT R128, R128, 0x5410, R129 ;  /* 0x0000541080807816 */ /* 0x000fe40000000081 */
[----:B------:R-:W-:Y:S02]  /*4040*/  PRMT R129, R130, 0x5410, R131 ;  /* 0x0000541082817816 */ /* 0x000fe40000000083 */
[----:B------:R-:W-:Y:S02]  /*4050*/  PRMT R130, R234, 0x5410, R235 ;  /* 0x00005410ea827816 */ /* 0x000fe400000000eb */
[----:B------:R-:W-:-:S07]  /*4060*/  PRMT R131, R236, 0x5410, R237 ;  /* 0x00005410ec837816 */ /* 0x000fce00000000ed */
.L_x_305:
[----:B------:R-:W0:Y:S01]  /*4070*/  @P1 LDC.64 R236, c[0x0][0x390] ;  /* 0x0000e400ffec1b82 */ /* 0x000e220000000a00 */
[C---:B------:R-:W-:Y:S01]  /*4080*/  IADD3 R239, PT, PT, R134.reuse, 0x280, RZ ;  /* 0x0000028086ef7810 */ /* 0x040fe20007ffe0ff */
[----:B------:R-:W-:Y:S01]  /*4090*/  @P1 VIADD R135, R135, 0x300 ;  /* 0x0000030087871836 */ /* 0x000fe20000000000 */
[----:B------:R-:W-:-:S03]  /*40a0*/  IADD3 R243, PT, PT, R134, 0x300, RZ ;  /* 0x0000030086f37810 */ /* 0x000fc60007ffe0ff */
        /* <DEDUP_REMOVED lines=8> */
[----:B------:R-:W-:Y:S01]  /*4130*/  UISETP.GT.AND UP1, UPT, UR14, URZ, UPT ;  /* 0x000000ff0e00728c */ /* 0x000fe2000bf24270 */
[----:B--2--5:R-:W-:Y:S01]  /*4140*/  SHF.L.U32 R234, R124, 0x10, RZ ;  /* 0x000000107cea7819 */ /* 0x024fe200000006ff */
[----:B------:R-:W-:Y:S01]  /*4150*/  IMAD.U32 R236, R126, 0x10000, RZ ;  /* 0x000100007eec7824 */ /* 0x000fe200078e00ff */
[----:B------:R-:W-:Y:S01]  /*4160*/  SHF.L.U32 R235, R125, 0x10, RZ ;  /* 0x000000107deb7819 */ /* 0x000fe200000006ff */
[----:B------:R-:W-:Y:S02]  /*4170*/  IMAD.U32 R237, R127, 0x10000, RZ ;  /* 0x000100007fed7824 */ /* 0x000fe400078e00ff */
[----:B------:R-:W-:-:S05]  /*4180*/  PLOP3.LUT P0, PT, PT, PT, UP1, 0x80, 0x8 ;  /* 0x000000000008781c */ /* 0x000fca0003f0f018 */
[----:B------:R-:W0:Y:S01]  /*4190*/  @UP1 LDCU UR4, c[0x0][0x40c] ;  /* 0x00008180ff0417ac */ /* 0x000e220008000800 */
[----:B------:R-:W1:Y:S01]  /*41a0*/  @UP1 LDCU UR5, c[0x0][0x40c] ;  /* 0x00008180ff0517ac */ /* 0x000e620008000800 */
[----:B------:R-:W2:Y:S06]  /*41b0*/  @UP1 LDCU UR14, c[0x0][0x40c] ;  /* 0x00008180ff0e17ac */ /* 0x000eac0008000800 */
[----:B------:R-:W-:Y:S01]  /*41c0*/  @P0 SHF.L.U32 R129, R120, 0x10, RZ ;  /* 0x0000001078810819 */ /* 0x000fe200000006ff */
[----:B------:R-:W-:Y:S01]  /*41d0*/  @P0 IMAD.U32 R128, R116, 0x10000, RZ ;  /* 0x0001000074800824 */ /* 0x000fe200078e00ff */
[----:B------:R-:W-:-:S03]  /*41e0*/  @P0 SHF.L.U32 R130, R121, 0x10, RZ ;  /* 0x0000001079820819 */ /* 0x000fc600000006ff */
[----:B0-----:R-:W-:Y:S01]  /*41f0*/  @P0 FMUL.FTZ R129, R129, UR4 ;  /* 0x0000000481810c20 */ /* 0x001fe20008410000 */
[----:B------:R-:W0:Y:S01]  /*4200*/  @UP1 LDCU UR4, c[0x0][0x40c] ;  /* 0x00008180ff0417ac */ /* 0x000e220008000800 */
[----:B-1----:R-:W-:Y:S02]  /*4210*/  @P0 FMUL.FTZ R130, R130, UR5 ;  /* 0x0000000582820c20 */ /* 0x002fe40008410000 */
[----:B------:R-:W-:Y:S01]  /*4220*/  @P0 FFMA.FTZ R234, R129, R128, R234 ;  /* 0x0000008081ea0223 */ /* 0x000fe200000100ea */
[----:B------:R-:W1:Y:S01]  /*4230*/  @UP1 LDCU UR5, c[0x0][0x40c] ;  /* 0x00008180ff0517ac */ /* 0x000e620008000800 */
[----:B------:R-:W-:Y:S02]  /*4240*/  @P0 SHF.L.U32 R128, R117, 0x10, RZ ;  /* 0x0000001075800819 */ /* 0x000fe400000006ff */
[----:B------:R-:W-:-:S03]  /*4250*/  @P0 SHF.L.U32 R129, R122, 0x10, RZ ;  /* 0x000000107a810819 */ /* 0x000fc600000006ff */
[----:B------:R-:W-:Y:S01]  /*4260*/  @P0 FFMA.FTZ R235, R130, R128, R235 ;  /* 0x0000008082eb0223 */ /* 0x000fe200000100eb */
[----:B------:R-:W-:Y:S01]  /*4270*/  @P0 SHF.L.U32 R128, R118, 0x10, RZ ;  /* 0x0000001076800819 */ /* 0x000fe200000006ff */
[----:B--2---:R-:W-:-:S04]  /*4280*/  @P0 FMUL.FTZ R129, R129, UR14 ;  /* 0x0000000e81810c20 */ /* 0x004fc80008410000 */
[----:B------:R-:W-:Y:S01]  /*4290*/  @P0 FFMA.FTZ R236, R129, R128, R236 ;  /* 0x0000008081ec0223 */ /* 0x000fe200000100ec */
[----:B------:R-:W-:Y:S02]  /*42a0*/  @P0 SHF.L.U32 R128, R123, 0x10, RZ ;  /* 0x000000107b800819 */ /* 0x000fe400000006ff */
[----:B------:R-:W-:Y:S02]  /*42b0*/  @P0 PRMT R129, R120, 0x7632, R129 ;  /* 0x0000763278810816 */ /* 0x000fe40000000081 */
[----:B------:R-:W-:Y:S01]  /*42c0*/  F2FP.BF16.F32.PACK_AB R135, RZ, R236 ;  /* 0x000000ecff87723e */ /* 0x000fe200000010ff */
[----:B-1----:R-:W-:Y:S01]  /*42d0*/  @P0 FMUL.FTZ R130, R128, UR5 ;  /* 0x0000000580820c20 */ /* 0x002fe20008410000 */
[----:B------:R-:W-:Y:S01]  /*42e0*/  @P0 SHF.L.U32 R128, R119, 0x10, RZ ;  /* 0x0000001077800819 */ /* 0x000fe200000006ff */
[----:B------:R-:W1:Y:S01]  /*42f0*/  @UP1 LDCU UR5, c[0x0][0x40c] ;  /* 0x00008180ff0517ac */ /* 0x000e620008000800 */
[----:B------:R-:W-:-:S03]  /*4300*/  @P0 SHF.L.U32 R129, R129, 0x10, RZ ;  /* 0x0000001081810819 */ /* 0x000fc600000006ff */
[----:B------:R-:W-:Y:S01]  /*4310*/  @P0 FFMA.FTZ R237, R130, R128, R237 ;  /* 0x0000008082ed0223 */ /* 0x000fe200000100ed */
[----:B------:R-:W-:Y:S01]  /*4320*/  PRMT R128, R124, 0x7632, R128 ;  /* 0x000076327c807816 */ /* 0x000fe20000000080 */
[----:B0-----:R-:W-:Y:S01]  /*4330*/  @P0 FMUL.FTZ R129, R129, UR4 ;  /* 0x0000000481810c20 */ /* 0x001fe20008410000 */
[----:B------:R-:W0:Y:S01]  /*4340*/  @UP1 LDCU UR4, c[0x0][0x40c] ;  /* 0x00008180ff0417ac */ /* 0x000e220008000800 */
[----:B------:R-:W-:Y:S02]  /*4350*/  F2FP.BF16.F32.PACK_AB R130, RZ, R235 ;  /* 0x000000ebff82723e */ /* 0x000fe400000010ff */
[----:B------:R-:W-:Y:S01]  /*4360*/  SHF.L.U32 R238, R128, 0x10, RZ ;  /* 0x0000001080ee7819 */ /* 0x000fe200000006ff */
[----:B------:R-:W-:Y:S01]  /*4370*/  @P0 IMAD.U32 R128, R25, 0x10000, RZ ;  /* 0x0001000019800824 */ /* 0x000fe200078e00ff */
[----:B------:R-:W-:-:S03]  /*4380*/  F2FP.BF16.F32.PACK_AB R244, RZ, R237 ;  /* 0x000000edfff4723e */ /* 0x000fc600000010ff */
[----:B------:R-:W-:Y:S01]  /*4390*/  @P0 FFMA.FTZ R238, R129, R128, R238 ;  /* 0x0000008081ee0223 */ /* 0x000fe200000100ee */
[----:B------:R-:W-:Y:S02]  /*43a0*/  @P0 PRMT R129, R121, 0x7632, R129 ;  /* 0x0000763279810816 */ /* 0x000fe40000000081 */
[----:B------:R-:W-:Y:S02]  /*43b0*/  PRMT R128, R125, 0x7632, R128 ;  /* 0x000076327d807816 */ /* 0x000fe40000000080 */
[----:B------:R-:W-:Y:S02]  /*43c0*/  @P0 SHF.L.U32 R129, R129, 0x10, RZ ;  /* 0x0000001081810819 */ /* 0x000fe400000006ff */
[----:B------:R-:W-:-:S03]  /*43d0*/  SHF.L.U32 R239, R128, 0x10, RZ ;  /* 0x0000001080ef7819 */ /* 0x000fc600000006ff */
[----:B-1----:R-:W-:Y:S01]  /*43e0*/  @P0 FMUL.FTZ R128, R129, UR5 ;  /* 0x0000000581800c20 */ /* 0x002fe20008410000 */
[----:B------:R-:W-:Y:S01]  /*43f0*/  @P0 SHF.L.U32 R129, R26, 0x10, RZ ;  /* 0x000000101a810819 */ /* 0x000fe200000006ff */
[----:B------:R-:W1:Y:S04]  /*4400*/  @UP1 LDCU UR5, c[0x0][0x40c] ;  /* 0x00008180ff0517ac */ /* 0x000e680008000800 */
[----:B------:R-:W-:Y:S01]  /*4410*/  @P0 FFMA.FTZ R239, R128, R129, R239 ;  /* 0x0000008180ef0223 */ /* 0x000fe200000100ef */
[----:B------:R-:W-:Y:S02]  /*4420*/  @P0 PRMT R129, R122, 0x7632, R129 ;  /* 0x000076327a810816 */ /* 0x000fe40000000081 */
[----:B------:R-:W-:Y:S02]  /*4430*/  PRMT R128, R126, 0x7632, R128 ;  /* 0x000076327e807816 */ /* 0x000fe40000000080 */
[----:B------:R-:W-:Y:S01]  /*4440*/  F2FP.BF16.F32.PACK_AB R134, RZ, R239 ;  /* 0x000000efff86723e */ /* 0x000fe200000010ff */
[----:B------:R-:W-:Y:S01]  /*4450*/  @P0 IMAD.U32 R129, R129, 0x10000, RZ ;  /* 0x0001000081810824 */ /* 0x000fe200078e00ff */
[----:B------:R-:W-:-:S02]  /*4460*/  SHF.L.U32 R240, R128, 0x10, RZ ;  /* 0x0000001080f07819 */ /* 0x000fc400000006ff */
[----:B------:R-:W-:Y:S01]  /*4470*/  @P0 SHF.L.U32 R128, R27, 0x10, RZ ;  /* 0x000000101b800819 */ /* 0x000fe200000006ff */
[----:B0-----:R-:W-:-:S04]  /*4480*/  @P0 FMUL.FTZ R129, R129, UR4 ;  /* 0x0000000481810c20 */ /* 0x001fc80008410000 */
[----:B------:R-:W-:Y:S01]  /*4490*/  @P0 FFMA.FTZ R240, R129, R128, R240 ;  /* 0x0000008081f00223 */ /* 0x000fe200000100f0 */
[----:B------:R-:W-:Y:S02]  /*44a0*/  @P0 PRMT R129, R123, 0x7632, R129 ;  /* 0x000076327b810816 */ /* 0x000fe40000000081 */
[----:B------:R-:W-:Y:S02]  /*44b0*/  PRMT R128, R127, 0x7632, R128 ;  /* 0x000076327f807816 */ /* 0x000fe40000000080 */
[----:B------:R-:W-:Y:S02]  /*44c0*/  @P0 SHF.L.U32 R129, R129, 0x10, RZ ;  /* 0x0000001081810819 */ /* 0x000fe400000006ff */
[----:B------:R-:W-:Y:S01]  /*44d0*/  F2FP.BF16.F32.PACK_AB R242, RZ, R240 ;  /* 0x000000f0fff2723e */ /* 0x000fe200000010ff */
[----:B------:R-:W-:Y:S02]  /*44e0*/  IMAD.U32 R241, R128, 0x10000, RZ ;  /* 0x0001000080f17824 */ /* 0x000fe400078e00ff */
[----:B-1----:R-:W-:Y:S01]  /*44f0*/  @P0 FMUL.FTZ R128, R129, UR5 ;  /* 0x0000000581800c20 */ /* 0x002fe20008410000 */
[----:B------:R-:W-:-:S05]  /*4500*/  @P0 SHF.L.U32 R129, R28, 0x10, RZ ;  /* 0x000000101c810819 */ /* 0x000fca00000006ff */
        /* <DEDUP_REMOVED lines=9> */
.L_x_306:
[----:B--2---:R-:W0:Y:S01]  /*45a0*/  @P1 LDC R130, c[0x0][0x40c] ;  /* 0x00010300ff821b82 */ /* 0x004e220000000800 */
[C---:B------:R-:W-:Y:S02]  /*45b0*/  @P1 PRMT R128, R120.reuse, 0x7632, R128 ;  /* 0x0000763278801816 */ /* 0x040fe40000000080 */
[----:B------:R-:W-:Y:S02]  /*45c0*/  CS2R R234, SRZ ;  /* 0x0000000000ea7805 */ /* 0x000fe4000001ff00 */
[----:B------:R-:W-:Y:S02]  /*45d0*/  @P1 SHF.L.U32 R129, R120, 0x10, RZ ;  /* 0x0000001078811819 */ /* 0x000fe400000006ff */
[----:B------:R-:W-:Y:S02]  /*45e0*/  CS2R R238, SRZ ;  /* 0x0000000000ee7805 */ /* 0x000fe4000001ff00 */
[----:B------:R-:W-:Y:S01]  /*45f0*/  CS2R R236, SRZ ;  /* 0x0000000000ec7805 */ /* 0x000fe2000001ff00 */
[----:B------:R-:W-:Y:S01]  /*4600*/  @P1 IMAD.U32 R128, R128, 0x10000, RZ ;  /* 0x0001000080801824 */ /* 0x000fe200078e00ff */
[----:B------:R-:W-:Y:S01]  /*4610*/  CS2R R240, SRZ ;  /* 0x0000000000f07805 */ /* 0x000fe2000001ff00 */
[----:B------:R-:W1:Y:S08]  /*4620*/  @P1 LDC R131, c[0x0][0x40c] ;  /* 0x00010300ff831b82 */ /* 0x000e700000000800 */
[----:B------:R-:W2:Y:S01]  /*4630*/  @P1 LDC R135, c[0x0][0x40c] ;  /* 0x00010300ff871b82 */ /* 0x000ea20000000800 */
[----:B0-----:R-:W-:Y:S01]  /*4640*/  @P1 FMUL.FTZ R129, R129, R130 ;  /* 0x0000008281811220 */ /* 0x001fe20000410000 */
[----:B------:R-:W-:-:S05]  /*4650*/  @P1 SHF.L.U32 R130, R116, 0x10, RZ ;  /* 0x0000001074821819 */ /* 0x000fca00000006ff */
[----:B------:R-:W-:Y:S01]  /*4660*/  @P1 FMUL.FTZ R234, R129, R130 ;  /* 0x0000008281ea1220 */ /* 0x000fe20000410000 */
[----:B------:R-:W-:Y:S01]  /*4670*/  @P1 SHF.L.U32 R130, R121, 0x10, RZ ;  /* 0x0000001079821819 */ /* 0x000fe200000006ff */
[----:B-1----:R-:W-:Y:S01]  /*4680*/  @P1 FMUL.FTZ R128, R128, R131 ;  /* 0x0000008380801220 */ /* 0x002fe20000410000 */
[----:B------:R-:W-:Y:S01]  /*4690*/  @P1 SHF.L.U32 R129, R25, 0x10, RZ ;  /* 0x0000001019811819 */ /* 0x000fe200000006ff */
[----:B------:R-:W0:Y:S04]  /*46a0*/  @P1 LDC R131, c[0x0][0x40c] ;  /* 0x00010300ff831b82 */ /* 0x000e280000000800 */
[----:B------:R-:W-:Y:S01]  /*46b0*/  @P1 FMUL.FTZ R238, R129, R128 ;  /* 0x0000008081ee1220 */ /* 0x000fe20000410000 */
[----:B------:R-:W-:Y:S01]  /*46c0*/  @P1 PRMT R128, R121, 0x7632, R128 ;  /* 0x0000763279801816 */ /* 0x000fe20000000080 */
[----:B--2---:R-:W-:Y:S01]  /*46d0*/  @P1 FMUL.FTZ R130, R130, R135 ;  /* 0x0000008782821220 */ /* 0x004fe20000410000 */
[----:B------:R-:W-:Y:S01]  /*46e0*/  @P1 SHF.L.U32 R129, R117, 0x10, RZ ;  /* 0x0000001075811819 */ /* 0x000fe200000006ff */
[----:B------:R-:W1:Y:S02]  /*46f0*/  @P1 LDC R135, c[0x0][0x40c] ;  /* 0x00010300ff871b82 */ /* 0x000e640000000800 */
[----:B------:R-:W-:-:S02]  /*4700*/  @P1 IMAD.U32 R128, R128, 0x10000, RZ ;  /* 0x0001000080801824 */ /* 0x000fc400078e00ff */
[----:B------:R-:W-:Y:S01]  /*4710*/  @P1 FMUL.FTZ R235, R130, R129 ;  /* 0x0000008182eb1220 */ /* 0x000fe20000410000 */
[----:B------:R-:W-:-:S04]  /*4720*/  @P1 SHF.L.U32 R129, R26, 0x10, RZ ;  /* 0x000000101a811819 */ /* 0x000fc800000006ff */
[----:B------:R-:W-:Y:S01]  /*4730*/  F2FP.BF16.F32.PACK_AB R130, RZ, R235 ;  /* 0x000000ebff82723e */ /* 0x000fe200000010ff */
[----:B0-----:R-:W-:Y:S02]  /*4740*/  @P1 FMUL.FTZ R128, R128, R131 ;  /* 0x0000008380801220 */ /* 0x001fe40000410000 */
[----:B------:R-:W0:Y:S02]  /*4750*/  @P1 LDC R131, c[0x0][0x40c] ;  /* 0x00010300ff831b82 */ /* 0x000e240000000800 */
[----:B------:R-:W-:Y:S01]  /*4760*/  @P1 FMUL.FTZ R239, R129, R128 ;  /* 0x0000008081ef1220 */ /* 0x000fe20000410000 */
[----:B------:R-:W-:Y:S02]  /*4770*/  @P1 SHF.L.U32 R128, R122, 0x10, RZ ;  /* 0x000000107a801819 */ /* 0x000fe400000006ff */
[----:B------:R-:W-:-:S03]  /*4780*/  @P1 SHF.L.U32 R129, R118, 0x10, RZ ;  /* 0x0000001076811819 */ /* 0x000fc600000006ff */
[----:B-1----:R-:W-:Y:S02]  /*4790*/  @P1 FMUL.FTZ R128, R128, R135 ;  /* 0x0000008780801220 */ /* 0x002fe40000410000 */
[----:B------:R-:W1:Y:S02]  /*47a0*/  @P1 LDC R135, c[0x0][0x40c] ;  /* 0x00010300ff871b82 */ /* 0x000e640000000800 */
[----:B------:R-:W-:Y:S01]  /*47b0*/  @P1 FMUL.FTZ R236, R128, R129 ;  /* 0x0000008180ec1220 */ /* 0x000fe20000410000 */
[----:B------:R-:W-:Y:S02]  /*47c0*/  @P1 PRMT R128, R122, 0x7632, R128 ;  /* 0x000076327a801816 */ /* 0x000fe40000000080 */
[----:B------:R-:W-:Y:S02]  /*47d0*/  @P1 SHF.L.U32 R129, R27, 0x10, RZ ;  /* 0x000000101b811819 */ /* 0x000fe400000006ff */
[----:B------:R-:W-:Y:S01]  /*47e0*/  F2FP.BF16.F32.PACK_AB R134, RZ, R236 ;  /* 0x000000ecff86723e */ /* 0x000fe200000010ff */
[----:B------:R-:W-:-:S04]  /*47f0*/  @P1 IMAD.U32 R128, R128, 0x10000, RZ ;  /* 0x0001000080801824 */ /* 0x000fc800078e00ff */
[----:B0-----:R-:W-:Y:S02]  /*4800*/  @P1 FMUL.FTZ R128, R128, R131 ;  /* 0x0000008380801220 */ /* 0x001fe40000410000 */
[----:B------:R-:W0:Y:S02]  /*4810*/  @P1 LDC R131, c[0x0][0x40c] ;  /* 0x00010300ff831b82 */ /* 0x000e240000000800 */
[----:B------:R-:W-:Y:S01]  /*4820*/  @P1 FMUL.FTZ R240, R129, R128 ;  /* 0x0000008081f01220 */ /* 0x000fe20000410000 */
[----:B------:R-:W-:Y:S02]  /*4830*/  @P1 SHF.L.U32 R128, R123, 0x10, RZ ;  /* 0x000000107b801819 */ /* 0x000fe400000006ff */
[----:B------:R-:W-:-:S03]  /*4840*/  @P1 SHF.L.U32 R129, R119, 0x10, RZ ;  /* 0x0000001077811819 */ /* 0x000fc600000006ff */
[----:B-1----:R-:W-:Y:S01]  /*4850*/  @P1 FMUL.FTZ R128, R128, R135 ;  /* 0x0000008780801220 */ /* 0x002fe20000410000 */
[----:B------:R-:W-:-:S03]  /*4860*/  F2FP.BF16.F32.PACK_AB R135, RZ, R240 ;  /* 0x000000f0ff87723e */ /* 0x000fc600000010ff */
[----:B------:R-:W-:Y:S01]  /*4870*/  @P1 FMUL.FTZ R237, R128, R129 ;  /* 0x0000008180ed1220 */ /* 0x000fe20000410000 */
[----:B------:R-:W-:Y:S02]  /*4880*/  @P1 PRMT R128, R123, 0x7632, R128 ;  /* 0x000076327b801816 */ /* 0x000fe40000000080 */
[----:B------:R-:W-:Y:S02]  /*4890*/  @P1 SHF.L.U32 R129, R28, 0x10, RZ ;  /* 0x000000101c811819 */ /* 0x000fe400000006ff */
[----:B------:R-:W-:Y:S01]  /*48a0*/  F2FP.BF16.F32.PACK_AB R242, RZ, R237 ;  /* 0x000000edfff2723e */ /* 0x000fe200000010ff */
[----:B------:R-:W-:-:S04]  /*48b0*/  @P1 IMAD.U32 R128, R128, 0x10000, RZ ;  /* 0x0001000080801824 */ /* 0x000fc800078e00ff */
[----:B0-----:R-:W-:Y:S01]  /*48c0*/  @P1 FMUL.FTZ R128, R128, R131 ;  /* 0x0000008380801220 */ /* 0x001fe20000410000 */
        /* <DEDUP_REMOVED lines=9> */
.L_x_307:
        /* <DEDUP_REMOVED lines=71> */
[----:B------:R-:W-:-:S03]  /*4dd0*/  FADD.FTZ R242, -R134, R200 ;  /* 0x000000c886f27221 */ /* 0x000fc60000010100 */
[----:B------:R-:W-:-:S04]  /*4de0*/  FFMA.FTZ R135, R135, R135, RZ ;  /* 0x0000008787877223 */ /* 0x000fc800000100ff */
        /* <DEDUP_REMOVED lines=110> */
[----:B0-----:R-:W-:Y:S01]  /*54d0*/  FADD.FTZ R242, R135, R242 ;  /* 0x000000f287f27221 */ /* 0x001fe20000010000 */
[----:B------:R-:W-:-:S04]  /*54e0*/  LOP3.LUT P0, R135, R197, 0x1f, RZ, 0xc0, !PT ;  /* 0x0000001fc5877812 */ /* 0x000fc8000780c0ff */
[----:B------:R-:W0:Y:S01]  /*54f0*/  SHFL.BFLY PT, R245, R242, 0x2, 0x1f ;  /* 0x0c401f00f2f57f89 */ /* 0x000e2200000e0000 */
[----:B------:R-:W-:Y:S01]  /*5500*/  ISETP.GT.U32.AND P1, PT, R135, 0x3, PT ;  /* 0x000000038700780c */ /* 0x000fe20003f24070 */
        /* <DEDUP_REMOVED lines=15> */
.L_x_309:
[----:B------:R-:W-:Y:S05]  /*5600*/  BSYNC.RECONVERGENT B0 ;  /* 0x0000000000007941 */ /* 0x000fea0003800200 */
.L_x_308:
[----:B------:R-:W-:Y:S01]  /*5610*/  BAR.SYNC.DEFER_BLOCKING 0x0 ;  /* 0x0000000000007b1d */ /* 0x000fe20000010000 */
[----:B------:R-:W-:Y:S02]  /*5620*/  MOV R133, RZ ;  /* 0x000000ff00857202 */ /* 0x000fe40000000f00 */
[----:B0-----:R-:W-:-:S03]  /*5630*/  CS2R R128, SRZ ;  /* 0x0000000000807805 */ /* 0x001fc6000001ff00 */
[----:B------:R-:W-:Y:S04]  /*5640*/  BSSY.RECONVERGENT B0, `(.L_x_310) ;  /* 0x000000a000007945 */ /* 0x000fe80003800200 */
[----:B------:R-:W-:Y:S05]  /*5650*/  @P1 BRA `(.L_x_311) ;  /* 0x0000000000201947 */ /* 0x000fea0003800000 */
[----:B------:R-:W0:Y:S01]  /*5660*/  S2UR UR5, SR_CgaCtaId ;  /* 0x00000000000579c3 */ /* 0x000e220000008800 */
[----:B------:R-:W-:Y:S01]  /*5670*/  UMOV UR4, 0x400 ;  /* 0x0000040000047882 */ /* 0x000fe20000000000 */
[----:B------:R-:W-:Y:S01]  /*5680*/  SHF.L.U32 R128, R197, 0x3, RZ ;  /* 0x00000003c5807819 */ /* 0x000fe200000006ff */
[----:B------:R-:W-:-:S03]  /*5690*/  IMAD.MOV.U32 R133, RZ, RZ, 0x700 ;  /* 0x00000700ff857424 */ /* 0x000fc600078e00ff */
[----:B------:R-:W-:Y:S01]  /*56a0*/  LOP3.LUT R128, R128, 0xf8, RZ, 0xc0, !PT ;  /* 0x000000f880807812 */ /* 0x000fe200078ec0ff */
[----:B0-----:R-:W-:-:S04]  /*56b0*/  ULEA UR4, UR5, UR4, 0x18 ;  /* 0x0000000405047291 */ /* 0x001fc8000f8ec0ff */
[----:B------:R-:W-:-:S09]  /*56c0*/  @UP0 UIADD3 UR4, UPT, UPT, UR4, 0x20, URZ ;  /* 0x0000002004040890 */ /* 0x000fd2000fffe0ff */
[----:B------:R-:W0:Y:S03]  /*56d0*/  LDS.64 R128, [R128+UR4] ;  /* 0x0000000480807984 */ /* 0x000e260008000a00 */
.L_x_311:
[----:B------:R-:W-:Y:S05]  /*56e0*/  BSYNC.RECONVERGENT B0 ;  /* 0x0000000000007941 */ /* 0x000fea0003800200 */
.L_x_310:
        /* <DEDUP_REMOVED lines=28> */
[----:B------:R-:W-:Y:S02]  /*58b0*/  FMUL.FTZ R243, R128, R134 ;  /* 0x0000008680f37220 */ /* 0x000fe40000410000 */
[----:B------:R-:W0:Y:S01]  /*58c0*/  LDC R128, c[0x0][0x448] ;  /* 0x00011200ff807b82 */ /* 0x000e220000000800 */
[----:B------:R-:W-:Y:S01]  /*58d0*/  FMUL.FTZ R131, R131, R131 ;  /* 0x0000008383837220 */ /* 0x000fe20000410000 */
[----:B--2---:R-:W-:-:S03]  /*58e0*/  FADD.FTZ R132, R129, R132 ;  /* 0x0000008481847221 */ /* 0x004fc60000010000 */
[C---:B------:R-:W-:Y:S01]  /*58f0*/  FMUL.FTZ R131, R130.reuse, R131 ;  /* 0x0000008382837220 */ /* 0x040fe20000410000 */
[----:B------:R-:W-:-:S03]  /*5900*/  FFMA.FTZ R130, R130, R133, R243 ;  /* 0x0000008582827223 */ /* 0x000fc600000100f3 */
[----:B------:R-:W-:Y:S01]  /*5910*/  FMUL.FTZ R131, R131, R134 ;  /* 0x0000008683837220 */ /* 0x000fe20000410000 */
[----:B-1----:R-:W-:-:S03]  /*5920*/  FMUL.FTZ R133, R135, R130 ;  /* 0x0000008287857220 */ /* 0x002fc60000410000 */
[----:B------:R-:W-:Y:S01]  /*5930*/  FFMA.FTZ R132, R135, R131, R132 ;  /* 0x0000008387847223 */ /* 0x000fe20000010084 */
[----:B------:R-:W-:Y:S02]  /*5940*/  MOV R135, UR7 ;  /* 0x0000000700877c02 */ /* 0x000fe40008000f00 */
[----:B------:R-:W1:Y:S04]  /*5950*/  SHFL.IDX PT, R133, R133, RZ, 0x1f ;  /* 0x00001fff85857589 */ /* 0x000e6800000e0000 */
[----:B------:R-:W0:Y:S01]  /*5960*/  SHFL.IDX PT, R131, R132, RZ, 0x1f ;  /* 0x00001fff84837589 */ /* 0x000e2200000e0000 */
[----:B-1----:R-:W-:Y:S01]  /*5970*/  FMUL.FTZ R129, R133, R133 ;  /* 0x0000008585817220 */ /* 0x002fe20000410000 */
[----:B0-----:R-:W-:-:S04]  /*5980*/  FFMA.FTZ R128, R131, UR19, R128 ;  /* 0x0000001383807c23 */ /* 0x001fc80008010080 */
[----:B------:R-:W-:Y:S01]  /*5990*/  FSEL R129, R129, RZ, P0 ;  /* 0x000000ff81817208 */ /* 0x000fe20000000000 */
[----:B------:R-:W0:Y:S04]  /*59a0*/  @!P1 LDC.64 R130, c[0x0][0x3c0] ;  /* 0x0000f000ff829b82 */ /* 0x000e280000000a00 */
[----:B------:R-:W-:-:S04]  /*59b0*/  FADD.FTZ R134, R128, R129 ;  /* 0x0000008180867221 */ /* 0x000fc80000010000 */
[----:B------:R-:W1:Y:S02]  /*59c0*/  @!P1 LDC.64 R128, c[0x0][0x3c8] ;  /* 0x0000f200ff809b82 */ /* 0x000e640000000a00 */
[----:B------:R-:W2:Y:S01]  /*59d0*/  MUFU.RSQ R134, R134 ;  /* 0x0000008600867308 */ /* 0x000ea20000001400 */
[----:B0-----:R-:W-:Y:S01]  /*59e0*/  @!P1 IMAD.WIDE R130, R135, 0x4, R130 ;  /* 0x0000000487829825 */ /* 0x001fe200078e0282 */
[----:B--2---:R-:W-:-:S04]  /*59f0*/  R2UR UR22, R134 ;  /* 0x00000000861672ca */ /* 0x004fc800000e0000 */
[----:B------:R0:W-:Y:S01]  /*5a00*/  @!P1 STG.E desc[UR12][R130.64], R133 ;  /* 0x0000008582009986 */ /* 0x0001e2000c10190c */
[----:B-1----:R-:W-:-:S08]  /*5a10*/  @!P1 IMAD.WIDE R128, R135, 0x4, R128 ;  /* 0x0000000487809825 */ /* 0x002fd000078e0280 */
[----:B------:R-:W-:-:S05]  /*5a20*/  IMAD.U32 R135, RZ, RZ, UR22 ;  /* 0x00000016ff877e24 */ /* 0x000fca000f8e00ff */
[----:B------:R0:W-:Y:S01]  /*5a30*/  @!P1 STG.E desc[UR12][R128.64], R135 ;  /* 0x0000008780009986 */ /* 0x0001e2000c10190c */
[----:B------:R-:W-:Y:S05]  /*5a40*/  BRA.U !UP1, `(.L_x_312) ;  /* 0x0000001509447547 */ /* 0x000fea000b800000 */
[----:B0-----:R-:W-:Y:S01]  /*5a50*/  FSEL R133, R133, RZ, !P0 ;  /* 0x000000ff85857208 */ /* 0x001fe20004000000 */
[----:B------:R-:W-:Y:S01]  /*5a60*/  IMAD.U32 R132, R30, 0x10000, RZ ;  /* 0x000100001e847824 */ /* 0x000fe200078e00ff */
[----:B------:R-:W-:Y:S01]  /*5a70*/  SHF.L.U32 R129, R36, 0x10, RZ ;  /* 0x0000001024817819 */ /* 0x000fe200000006ff */
[----:B------:R-:W-:Y:S01]  /*5a80*/  IMAD.U32 R134, R34, 0x10000, RZ ;  /* 0x0001000022867824 */ /* 0x000fe200078e00ff */
[----:B------:R-:W-:Y:S01]  /*5a90*/  R2UR UR14, R133 ;  /* 0x00000000850e72ca */ /* 0x000fe200000e0000 */
[----:B------:R-:W-:Y:S01]  /*5aa0*/  IMAD.U32 R133, R32, 0x10000, RZ ;  /* 0x0001000020857824 */ /* 0x000fe200078e00ff */
[----:B------:R-:W-:Y:S01]  /*5ab0*/  SHF.L.U32 R131, R64, 0x10, RZ ;  /* 0x0000001040837819 */ /* 0x000fe200000006ff */
[----:B------:R-:W-:Y:S01]  /*5ac0*/  UIADD3 UR4, UPT, UPT, UR6, -0x1, URZ ;  /* 0xffffffff06047890 */ /* 0x000fe2000fffe0ff */
[----:B------:R-:W-:-:S03]  /*5ad0*/  SHF.L.U32 R130, R29, 0x10, RZ ;  /* 0x000000101d827819 */ /* 0x000fc600000006ff */
[----:B------:R-:W-:-:S04]  /*5ae0*/  UIMAD UR4, UR4, UR15, URZ ;  /* 0x0000000f040472a4 */ /* 0x000fc8000f8e02ff */
[----:B------:R-:W-:Y:S02]  /*5af0*/  USHF.R.S32.HI UR5, URZ, 0x1f, UR4 ;  /* 0x0000001fff057899 */ /* 0x000fe40008011404 */
        /* <DEDUP_REMOVED lines=9> */
[----:B------:R-:W-:Y:S01]  /*5b90*/  FFMA.FTZ R135, R135, R130, R132 ;  /* 0x0000008287877223 */ /* 0x000fe20000010084 */
[----:B------:R-:W-:Y:S01]  /*5ba0*/  SHF.L.U32 R130, R37, 0x10, RZ ;  /* 0x0000001025827819 */ /* 0x000fe200000006ff */
[----:B------:R-:W-:Y:S01]  /*5bb0*/  FMUL.FTZ R129, R199, UR22 ;  /* 0x00000016c7817c20 */ /* 0x000fe20008410000 */
[----:B------:R-:W-:Y:S01]  /*5bc0*/  SHF.L.U32 R132, R65, 0x10, RZ ;  /* 0x0000001041847819 */ /* 0x000fe200000006ff */
[----:B------:R-:W-:Y:S01]  /*5bd0*/  FADD.FTZ R146, R146, -UR14 ;  /* 0x8000000e92927e21 */ /* 0x000fe20008010000 */
[----:B------:R-:W-:Y:S01]  /*5be0*/  SHF.L.U32 R131, R31, 0x10, RZ ;  /* 0x000000101f837819 */ /* 0x000fe200000006ff */
[----:B------:R-:W-:Y:S01]  /*5bf0*/  FMUL.FTZ R147, R147, UR22 ;  /* 0x0000001693937c20 */ /* 0x000fe20008410000 */
[----:B------:R-:W-:Y:S01]  /*5c00*/  FADD.FTZ R145, R145, -UR14 ;  /* 0x8000000e91917e21 */ /* 0x000fe20008010000 */
[----:B------:R-:W-:Y:S01]  /*5c10*/  FFMA.FTZ R129, R129, R130, R132 ;  /* 0x0000008281817223 */ /* 0x000fe20000010084 */
[----:B------:R-:W-:Y:S01]  /*5c20*/  SHF.L.U32 R130, R38, 0x10, RZ ;  /* 0x0000001026827819 */ /* 0x000fe200000006ff */
[----:B------:R-:W-:Y:S01]  /*5c30*/  FFMA.FTZ R198, R198, R131, R133 ;  /* 0x00000083c6c67223 */ /* 0x000fe20000010085 */
[----:B------:R-:W-:Y:S01]  /*5c40*/  SHF.L.U32 R132, R66, 0x10, RZ ;  /* 0x0000001042847819 */ /* 0x000fe200000006ff */
[----:B------:R-:W-:Y:S01]  /*5c50*/  FMUL.FTZ R146, R146, UR22 ;  /* 0x0000001692927c20 */ /* 0x000fe20008410000 */
[----:B------:R-:W-:Y:S01]  /*5c60*/  SHF.L.U32 R131, R39, 0x10, RZ ;  /* 0x0000001027837819 */ /* 0x000fe200000006ff */
[----:B------:R-:W-:Y:S01]  /*5c70*/  FADD.FTZ R144, R144, -UR14 ;  /* 0x8000000e90907e21 */ /* 0x000fe20008010000 */
[----:B------:R-:W-:Y:S01]  /*5c80*/  SHF.L.U32 R133, R67, 0x10, RZ ;  /* 0x0000001043857819 */ /* 0x000fe200000006ff */
[----:B------:R-:W-:Y:S01]  /*5c90*/  FFMA.FTZ R130, R147, R130, R132 ;  /* 0x0000008293827223 */ /* 0x000fe20000010084 */
[----:B------:R-:W-:Y:S01]  /*5ca0*/  SHF.L.U32 R132, R33, 0x10, RZ ;  /* 0x0000001021847819 */ /* 0x000fe200000006ff */
[----:B------:R-:W-:Y:S01]  /*5cb0*/  FMUL.FTZ R145, R145, UR22 ;  /* 0x0000001691917c20 */ /* 0x000fe20008410000 */
[----:B------:R-:W-:Y:S01]  /*5cc0*/  FMUL.FTZ R144, R144, UR22 ;  /* 0x0000001690907c20 */ /* 0x000fe20008410000 */
[----:B------:R-:W-:Y:S01]  /*5cd0*/  FFMA.FTZ R131, R146, R131, R133 ;  /* 0x0000008392837223 */ /* 0x000fe20000010085 */
[----:B------:R-:W-:Y:S01]  /*5ce0*/  SHF.L.U32 R133, R35, 0x10, RZ ;  /* 0x0000001023857819 */ /* 0x000fe200000006ff */
[----:B------:R-:W-:-:S02]  /*5cf0*/  IMAD.U32 R147, R148, 0x10000, RZ ;  /* 0x0001000094937824 */ /* 0x000fc400078e00ff */
[----:B------:R-:W-:Y:S01]  /*5d00*/  FFMA.FTZ R145, R145, R132, R134 ;  /* 0x0000008491917223 */ /* 0x000fe20000010086 */
[----:B------:R-:W-:Y:S01]  /*5d10*/  ULEA.HI UR5, UR5, UR4, URZ, 0x3 ;  /* 0x0000000405057291 */ /* 0x000fe2000f8f18ff */
[----:B------:R-:W-:Y:S01]  /*5d20*/  F2FP.BF16.F32.PACK_AB R129, R198, R129 ;  /* 0x00000081c681723e */ /* 0x000fe200000010ff */
[----:B------:R-:W-:Y:S01]  /*5d30*/  FFMA.FTZ R144, R144, R133, R147 ;  /* 0x0000008590907223 */ /* 0x000fe20000010093 */
[----:B------:R-:W-:Y:S01]  /*5d40*/  F2FP.BF16.F32.PACK_AB R128, R135, R128 ;  /* 0x000000808780723e */ /* 0x000fe200000010ff */
[----:B------:R-:W0:Y:S01]  /*5d50*/  LDC.64 R132, c[0x0][0x428] ;  /* 0x00010a00ff847b82 */ /* 0x000e220000000a00 */
[----:B------:R-:W-:Y:S01]  /*5d60*/  F2FP.BF16.F32.PACK_AB R130, R145, R130 ;  /* 0x000000829182723e */ /* 0x000fe200000010ff */
[----:B------:R-:W-:Y:S01]  /*5d70*/  FADD.FTZ R142, R142, -UR14 ;  /* 0x8000000e8e8e7e21 */ /* 0x000fe20008010000 */
[----:B------:R-:W-:Y:S01]  /*5d80*/  MOV R134, UR5 ;  /* 0x0000000500867c02 */ /* 0x000fe20008000f00 */
[----:B------:R-:W-:Y:S01]  /*5d90*/  FADD.FTZ R141, R141, -UR14 ;  /* 0x8000000e8d8d7e21 */ /* 0x000fe20008010000 */
[----:B------:R-:W-:Y:S01]  /*5da0*/  F2FP.BF16.F32.PACK_AB R131, R144, R131 ;  /* 0x000000839083723e */ /* 0x000fe200000010ff */
[----:B------:R-:W-:Y:S01]  /*5db0*/  FADD.FTZ R143, R143, -UR14 ;  /* 0x8000000e8f8f7e21 */ /* 0x000fe20008010000 */
[----:B------:R-:W-:Y:S01]  /*5dc0*/  LEA.HI.SX32 R134, R134, R197, 0x1d ;  /* 0x000000c586867211 */ /* 0x000fe200078feaff */
        /* <DEDUP_REMOVED lines=16> */
[----:B0-----:R-:W-:-:S04]  /*5ed0*/  IMAD.WIDE.U32 R144, R134, 0x10, R132 ;  /* 0x0000001086907825 */ /* 0x001fc800078e0084 */
[----:B------:R-:W-:Y:S01]  /*5ee0*/  FMUL.FTZ R136, R136, UR22 ;  /* 0x0000001688887c20 */ /* 0x000fe20008410000 */
[----:B------:R-:W-:Y:S01]  /*5ef0*/  FADD.FTZ R203, R203, -UR14 ;  /* 0x8000000ecbcb7e21 */ /* 0x000fe20008010000 */
[----:B------:R-:W-:Y:S01]  /*5f00*/  FADD.FTZ R204, R204, -UR14 ;  /* 0x8000000ecccc7e21 */ /* 0x000fe20008010000 */
[----:B------:R-:W-:Y:S01]  /*5f10*/  FADD.FTZ R202, R202, -UR14 ;  /* 0x8000000ecaca7e21 */ /* 0x000fe20008010000 */
[----:B------:R0:W-:Y:S01]  /*5f20*/  STG.E.128 desc[UR12][R144.64], R128 ;  /* 0x0000008090007986 */ /* 0x0001e2000c101d0c */
[----:B------:R-:W-:Y:S01]  /*5f30*/  FADD.FTZ R205, R205, -UR14 ;  /* 0x8000000ecdcd7e21 */ /* 0x000fe20008010000 */
[----:B------:R-:W-:Y:S01]  /*5f40*/  FADD.FTZ R206, R206, -UR14 ;  /* 0x8000000ecece7e21 */ /* 0x000fe20008010000 */
[----:B------:R-:W-:Y:S01]  /*5f50*/  FADD.FTZ R208, R208, -UR14 ;  /* 0x8000000ed0d07e21 */ /* 0x000fe20008010000 */
[----:B------:R-:W-:Y:S01]  /*5f60*/  FADD.FTZ R207, R207, -UR14 ;  /* 0x8000000ecfcf7e21 */ /* 0x000fe20008010000 */
        /* <DEDUP_REMOVED lines=13> */
[----:B0-----:R-:W-:Y:S01]  /*6040*/  SHF.L.U32 R128, R69, 0x10, RZ ;  /* 0x0000001045807819 */ /* 0x001fe200000006ff */
[----:B------:R-:W-:Y:S01]  /*6050*/  FFMA.FTZ R129, R142, R135, R147 ;  /* 0x000000878e817223 */ /* 0x000fe20000010093 */
[----:B------:R-:W-:Y:S01]  /*6060*/  SHF.L.U32 R142, R152, 0x10, RZ ;  /* 0x00000010988e7819 */ /* 0x000fe200000006ff */
[----:B------:R-:W-:Y:S01]  /*6070*/  FFMA.FTZ R130, R143, R146, R198 ;  /* 0x000000928f827223 */ /* 0x000fe200000100c6 */
[----:B------:R-:W-:Y:S01]  /*6080*/  FMUL.FTZ R131, R140, UR22 ;  /* 0x000000168c837c20 */ /* 0x000fe20008410000 */
[----:B------:R-:W-:Y:S01]  /*6090*/  FFMA.FTZ R141, R141, R200, R128 ;  /* 0x000000c88d8d7223 */ /* 0x000fe20000010080 */
        /* <DEDUP_REMOVED lines=24> */
[----:B------:R-:W-:-:S02]  /*6220*/  IMAD.U32 R200, R159, 0x10000, RZ ;  /* 0x000100009fc87824 */ /* 0x000fc400078e00ff */
[----:B------:R-:W-:Y:S01]  /*6230*/  FFMA.FTZ R135, R135, R136, R138 ;  /* 0x0000008887877223 */ /* 0x000fe2000001008a */
[----:B------:R-:W-:Y:S01]  /*6240*/  FFMA.FTZ R137, R137, R144, R146 ;  /* 0x0000009089897223 */ /* 0x000fe20000010092 */
[----:B------:R-:W-:Y:S01]  /*6250*/  FFMA.FTZ R128, R128, R145, R147 ;  /* 0x0000009180807223 */ /* 0x000fe20000010093 */
[----:B------:R-:W-:Y:S01]  /*6260*/  SHF.L.U32 R138, R46, 0x10, RZ ;  /* 0x000000102e8a7819 */ /* 0x000fe200000006ff */
[----:B------:R-:W-:Y:S01]  /*6270*/  FMUL.FTZ R145, R206, UR22 ;  /* 0x00000016ce917c20 */ /* 0x000fe20008410000 */
[----:B------:R-:W-:Y:S01]  /*6280*/  SHF.L.U32 R144, R74, 0x10, RZ ;  /* 0x000000104a907819 */ /* 0x000fe200000006ff */
[----:B------:R-:W-:Y:S01]  /*6290*/  IMAD.U32 R139, R161, 0x10000, RZ ;  /* 0x00010000a18b7824 */ /* 0x000fe200078e00ff */
        /* <DEDUP_REMOVED lines=8> */
[----:B------:R-:W-:Y:S01]  /*6320*/  IMAD.U32 R139, R163, 0x10000, RZ ;  /* 0x00010000a38b7824 */ /* 0x000fe200078e00ff */
[----:B------:R-:W-:Y:S01]  /*6330*/  SHF.L.U32 R146, R76, 0x10, RZ ;  /* 0x000000104c927819 */ /* 0x000fe200000006ff */
[----:B------:R-:W-:Y:S01]  /*6340*/  FMUL.FTZ R208, R209, UR22 ;  /* 0x00000016d1d07c20 */ /* 0x000fe20008410000 */
[----:B------:R-:W-:Y:S01]  /*6350*/  SHF.L.U32 R201, R166, 0x10, RZ ;  /* 0x00000010a6c97819 */ /* 0x000fe200000006ff */
[----:B------:R-:W-:Y:S01]  /*6360*/  IMAD.U32 R199, R165, 0x10000, RZ ;  /* 0x00010000a5c77824 */ /* 0x000fe200078e00ff */
[----:B------:R-:W-:Y:S01]  /*6370*/  SHF.L.U32 R200, R77, 0x10, RZ ;  /* 0x000000104dc87819 */ /* 0x000fe200000006ff */
        /* <DEDUP_REMOVED lines=10> */
[----:B------:R-:W-:Y:S01]  /*6420*/  FADD.FTZ R211, R211, -UR14 ;  /* 0x8000000ed3d37e21 */ /* 0x000fe20008010000 */
[----:B------:R-:W-:Y:S01]  /*6430*/  FADD.FTZ R212, R212, -UR14 ;  /* 0x8000000ed4d47e21 */ /* 0x000fe20008010000 */
[----:B------:R-:W-:Y:S01]  /*6440*/  FFMA.FTZ R147, R147, R146, R200 ;  /* 0x0000009293937223 */ /* 0x000fe200000100c8 */
[----:B------:R-:W-:Y:S01]  /*6450*/  FADD.FTZ R210, R210, -UR14 ;  /* 0x8000000ed2d27e21 */ /* 0x000fe20008010000 */
[----:B------:R-:W-:Y:S01]  /*6460*/  FFMA.FTZ R146, R214, R199, R201 ;  /* 0x000000c7d6927223 */ /* 0x000fe200000100c9 */
        /* <DEDUP_REMOVED lines=8> */
[----:B------:R-:W-:-:S02]  /*64f0*/  IMAD.U32 R203, R171, 0x10000, RZ ;  /* 0x00010000abcb7824 */ /* 0x000fc400078e00ff */
[----:B------:R-:W-:Y:S01]  /*6500*/  FMUL.FTZ R210, R210, UR22 ;  /* 0x00000016d2d27c20 */ /* 0x000fe20008410000 */
[----:B------:R-:W-:Y:S01]  /*6510*/  FADD.FTZ R225, R225, -UR14 ;  /* 0x8000000ee1e17e21 */ /* 0x000fe20008010000 */
[----:B------:R-:W-:Y:S01]  /*6520*/  FADD.FTZ R224, R224, -UR14 ;  /* 0x8000000ee0e07e21 */ /* 0x000fe20008010000 */
[----:B------:R-:W-:Y:S01]  /*6530*/  FADD.FTZ R223, R223, -UR14 ;  /* 0x8000000edfdf7e21 */ /* 0x000fe20008010000 */
        /* <DEDUP_REMOVED lines=14> */
[----:B------:R-:W-:Y:S01]  /*6620*/  FFMA.FTZ R204, R204, R199, R201 ;  /* 0x000000c7cccc7223 */ /* 0x000fe200000100c9 */
[----:B------:R-:W-:Y:S01]  /*6630*/  FFMA.FTZ R203, R203, R200, R206 ;  /* 0x000000c8cbcb7223 */ /* 0x000fe200000100ce */
[----:B------:R-:W-:Y:S01]  /*6640*/  FADD.FTZ R219, R219, -UR14 ;  /* 0x8000000edbdb7e21 */ /* 0x000fe20008010000 */
        /* <DEDUP_REMOVED lines=9> */
[----:B------:R-:W-:Y:S01]  /*66e0*/  FMUL.FTZ R219, R219, UR22 ;  /* 0x00000016dbdb7c20 */ /* 0x000fe20008410000 */
[----:B------:R-:W-:Y:S01]  /*66f0*/  FADD.FTZ R220, R220, -UR14 ;  /* 0x8000000edcdc7e21 */ /* 0x000fe20008010000 */
[----:B------:R-:W-:Y:S01]  /*6700*/  FADD.FTZ R218, R218, -UR14 ;  /* 0x8000000edada7e21 */ /* 0x000fe20008010000 */
[----:B------:R-:W-:Y:S01]  /*6710*/  FFMA.FTZ R210, R210, R199, R201 ;  /* 0x000000c7d2d27223 */ /* 0x000fe200000100c9 */
[----:B------:R-:W-:Y:S01]  /*6720*/  FADD.FTZ R233, R233, -UR14 ;  /* 0x8000000ee9e97e21 */ /* 0x000fe20008010000 */
[----:B------:R-:W-:Y:S01]  /*6730*/  FFMA.FTZ R214, R214, R207, R213 ;  /* 0x000000cfd6d67223 */ /* 0x000fe200000100d5 */
[----:B------:R-:W-:Y:S01]  /*6740*/  SHF.L.U32 R221, R55, 0x10, RZ ;  /* 0x0000001037dd7819 */ /* 0x000fe200000006ff */
        /* <DEDUP_REMOVED lines=9> */
[----:B------:R-:W-:Y:S01]  /*67e0*/  FFMA.FTZ R221, R220, R221, R199 ;  /* 0x000000dddcdd7223 */ /* 0x000fe200000100c7 */
[----:B------:R-:W-:Y:S01]  /*67f0*/  FADD.FTZ R232, R232, -UR14 ;  /* 0x8000000ee8e87e21 */ /* 0x000fe20008010000 */
[----:B------:R-:W-:Y:S01]  /*6800*/  FFMA.FTZ R220, R218, R201, R207 ;  /* 0x000000c9dadc7223 */ /* 0x000fe200000100cf */
[----:B------:R-:W-:Y:S01]  /*6810*/  FADD.FTZ R231, R231, -UR14 ;  /* 0x8000000ee7e77e21 */ /* 0x000fe20008010000 */
[----:B------:R-:W-:Y:S01]  /*6820*/  FADD.FTZ R230, R230, -UR14 ;  /* 0x8000000ee6e67e21 */ /* 0x000fe20008010000 */
[----:B------:R-:W-:Y:S01]  /*6830*/  FFMA.FTZ R207, R233, R200, R216 ;  /* 0x000000c8e9cf7223 */ /* 0x000fe200000100d8 */
[----:B------:R-:W-:Y:S01]  /*6840*/  SHF.L.U32 R216, R182, 0x10, RZ ;  /* 0x00000010b6d87819 */ /* 0x000fe200000006ff */
[----:B------:R-:W-:Y:S01]  /*6850*/  IMAD.U32 R200, R181, 0x10000, RZ ;  /* 0x00010000b5c87824 */ /* 0x000fe200078e00ff */
[----:B------:R-:W-:Y:S01]  /*6860*/  SHF.L.U32 R218, R57, 0x10, RZ ;  /* 0x0000001039da7819 */ /* 0x000fe200000006ff */
[----:B------:R-:W-:Y:S01]  /*6870*/  FMUL.FTZ R215, R232, UR22 ;  /* 0x00000016e8d77c20 */ /* 0x000fe20008410000 */
[----:B------:R-:W-:Y:S01]  /*6880*/  SHF.L.U32 R222, R85, 0x10, RZ ;  /* 0x0000001055de7819 */ /* 0x000fe200000006ff */
[----:B------:R-:W-:Y:S01]  /*6890*/  IMAD.U32 R199, R183, 0x10000, RZ ;  /* 0x00010000b7c77824 */ /* 0x000fe200078e00ff */
[----:B------:R-:W-:Y:S01]  /*68a0*/  SHF.L.U32 R201, R184, 0x10, RZ ;  /* 0x00000010b8c97819 */ /* 0x000fe200000006ff */
[----:B------:R-:W-:Y:S01]  /*68b0*/  FMUL.FTZ R217, R231, UR22 ;  /* 0x00000016e7d97c20 */ /* 0x000fe20008410000 */
[----:B------:R-:W-:Y:S01]  /*68c0*/  FMUL.FTZ R230, R230, UR22 ;  /* 0x00000016e6e67c20 */ /* 0x000fe20008410000 */
        /* <DEDUP_REMOVED lines=8> */
[----:B------:R-:W-:Y:S01]  /*6950*/  FADD.FTZ R227, R227, -UR14 ;  /* 0x8000000ee3e37e21 */ /* 0x000fe20008010000 */
[----:B------:R-:W-:Y:S01]  /*6960*/  SHF.L.U32 R201, R186, 0x10, RZ ;  /* 0x00000010bac97819 */ /* 0x000fe200000006ff */
[----:B------:R-:W-:Y:S01]  /*6970*/  FMUL.FTZ R223, R229, UR22 ;  /* 0x00000016e5df7c20 */ /* 0x000fe20008410000 */
[----:B------:R-:W-:Y:S01]  /*6980*/  FMUL.FTZ R222, R228, UR22 ;  /* 0x00000016e4de7c20 */ /* 0x000fe20008410000 */
[----:B------:R-:W-:Y:S01]  /*6990*/  FADD.FTZ R234, R234, -UR14 ;  /* 0x8000000eeaea7e21 */ /* 0x000fe20008010000 */
[----:B------:R-:W-:Y:S01]  /*69a0*/  FADD.FTZ R226, R226, -UR14 ;  /* 0x8000000ee2e27e21 */ /* 0x000fe20008010000 */
[----:B------:R-:W-:Y:S01]  /*69b0*/  SHF.L.U32 R224, R59, 0x10, RZ ;  /* 0x000000103be07819 */ /* 0x000fe200000006ff */
[----:B------:R-:W-:Y:S01]  /*69c0*/  FMUL.FTZ R227, R227, UR22 ;  /* 0x00000016e3e37c20 */ /* 0x000fe20008410000 */
[----:B------:R-:W-:Y:S01]  /*69d0*/  SHF.L.U32 R228, R87, 0x10, RZ ;  /* 0x0000001057e47819 */ /* 0x000fe200000006ff */
        /* <DEDUP_REMOVED lines=8> */
[----:B------:R-:W-:Y:S01]  /*6a60*/  FADD.FTZ R235, R235, -UR14 ;  /* 0x8000000eebeb7e21 */ /* 0x000fe20008010000 */
[----:B------:R-:W-:Y:S01]  /*6a70*/  FADD.FTZ R239, R239, -UR14 ;  /* 0x8000000eefef7e21 */ /* 0x000fe20008010000 */
[----:B------:R-:W-:Y:S01]  /*6a80*/  FFMA.FTZ R227, R227, R224, R228 ;  /* 0x000000e0e3e37223 */ /* 0x000fe200000100e4 */
[----:B------:R-:W-:Y:S01]  /*6a90*/  FADD.FTZ R238, R238, -UR14 ;  /* 0x8000000eeeee7e21 */ /* 0x000fe20008010000 */
[----:B------:R-:W-:Y:S01]  /*6aa0*/  FFMA.FTZ R218, R218, R219, R225 ;  /* 0x000000dbdada7223 */ /* 0x000fe200000100e1 */
[----:B------:R-:W-:Y:S01]  /*6ab0*/  SHF.L.U32 R200, R61, 0x10, RZ ;  /* 0x000000103dc87819 */ /* 0x000fe200000006ff */
[----:B------:R-:W-:Y:S01]  /*6ac0*/  FADD.FTZ R236, R236, -UR14 ;  /* 0x8000000eecec7e21 */ /* 0x000fe20008010000 */
[----:B------:R-:W-:Y:S01]  /*6ad0*/  SHF.L.U32 R224, R89, 0x10, RZ ;  /* 0x0000001059e07819 */ /* 0x000fe200000006ff */
[----:B------:R-:W-:Y:S01]  /*6ae0*/  FFMA.FTZ R228, R226, R199, R201 ;  /* 0x000000c7e2e47223 */ /* 0x000fe200000100c9 */
[----:B------:R-:W-:Y:S01]  /*6af0*/  SHF.L.U32 R230, R192, 0x10, RZ ;  /* 0x00000010c0e67819 */ /* 0x000fe200000006ff */
[----:B------:R-:W-:Y:S01]  /*6b00*/  FMUL.FTZ R225, R235, UR22 ;  /* 0x00000016ebe17c20 */ /* 0x000fe20008410000 */
[----:B------:R-:W-:Y:S01]  /*6b10*/  SHF.L.U32 R231, R190, 0x10, RZ ;  /* 0x00000010bee77819 */ /* 0x000fe200000006ff */
[----:B------:R-:W-:-:S02]  /*6b20*/  IMAD.U32 R226, R191, 0x10000, RZ ;  /* 0x00010000bfe27824 */ /* 0x000fc400078e00ff */
[----:B------:R-:W-:Y:S01]  /*6b30*/  FMUL.FTZ R239, R239, UR22 ;  /* 0x00000016efef7c20 */ /* 0x000fe20008410000 */
[----:B------:R-:W-:Y:S01]  /*6b40*/  F2FP.BF16.F32.PACK_AB R141, R131, R141 ;  /* 0x0000008d838d723e */ /* 0x000fe200000010ff */
[----:B------:R-:W-:Y:S02]  /*6b50*/  IMAD.U32 R229, R189, 0x10000, RZ ;  /* 0x00010000bde57824 */ /* 0x000fe400078e00ff */
[----:B------:R-:W-:Y:S01]  /*6b60*/  FMUL.FTZ R238, R238, UR22 ;  /* 0x00000016eeee7c20 */ /* 0x000fe20008410000 */
[----:B------:R-:W-:Y:S01]  /*6b70*/  SHF.L.U32 R199, R62, 0x10, RZ ;  /* 0x000000103ec77819 */ /* 0x000fe200000006ff */
[----:B------:R-:W-:Y:S01]  /*6b80*/  FMUL.FTZ R236, R236, UR22 ;  /* 0x00000016ecec7c20 */ /* 0x000fe20008410000 */
[----:B------:R-:W-:Y:S01]  /*6b90*/  SHF.L.U32 R201, R90, 0x10, RZ ;  /* 0x000000105ac97819 */ /* 0x000fe200000006ff */
[----:B------:R-:W-:Y:S01]  /*6ba0*/  FADD.FTZ R240, R240, -UR14 ;  /* 0x8000000ef0f07e21 */ /* 0x000fe20008010000 */
[----:B------:R-:W-:Y:S01]  /*6bb0*/  IADD3 R131, PT, PT, R134, 0x80, RZ ;  /* 0x0000008086837810 */ /* 0x000fe20007ffe0ff */
[----:B------:R-:W-:Y:S01]  /*6bc0*/  FADD.FTZ R237, R237, -UR14 ;  /* 0x8000000eeded7e21 */ /* 0x000fe20008010000 */
[----:B------:R-:W-:Y:S01]  /*6bd0*/  FFMA.FTZ R225, R225, R200, R224 ;  /* 0x000000c8e1e17223 */ /* 0x000fe200000100e0 */
[----:B------:R-:W-:Y:S01]  /*6be0*/  FADD.FTZ R241, R241, -UR14 ;  /* 0x8000000ef1f17e21 */ /* 0x000fe20008010000 */
[----:B------:R-:W-:Y:S01]  /*6bf0*/  FFMA.FTZ R224, R239, R226, R230 ;  /* 0x000000e2efe07223 */ /* 0x000fe200000100e6 */
[----:B------:R-:W-:Y:S01]  /*6c00*/  F2FP.BF16.F32.PACK_AB R142, R142, R140 ;  /* 0x0000008c8e8e723e */ /* 0x000fe200000010ff */
[----:B------:R-:W-:Y:S01]  /*6c10*/  FFMA.FTZ R219, R238, R229, R231 ;  /* 0x000000e5eedb7223 */ /* 0x000fe200000100e7 */
[----:B------:R-:W-:Y:S01]  /*6c20*/  SHF.L.U32 R230, R194, 0x10, RZ ;  /* 0x00000010c2e67819 */ /* 0x000fe200000006ff */
[----:B------:R-:W-:Y:S01]  /*6c30*/  FFMA.FTZ R226, R236, R199, R201 ;  /* 0x000000c7ece27223 */ /* 0x000fe200000100c9 */
[----:B------:R-:W-:Y:S01]  /*6c40*/  F2FP.BF16.F32.PACK_AB R140, R129, R130 ;  /* 0x00000082818c723e */ /* 0x000fe200000010ff */
[----:B------:R-:W-:Y:S01]  /*6c50*/  IMAD.U32 R200, R193, 0x10000, RZ ;  /* 0x00010000c1c87824 */ /* 0x000fe200078e00ff */
[----:B------:R-:W-:Y:S01]  /*6c60*/  SHF.L.U32 R232, R63, 0x10, RZ ;  /* 0x000000103fe87819 */ /* 0x000fe200000006ff */
[----:B------:R-:W-:Y:S01]  /*6c70*/  FMUL.FTZ R229, R240, UR22 ;  /* 0x00000016f0e57c20 */ /* 0x000fe20008410000 */
[----:B------:R-:W-:Y:S01]  /*6c80*/  SHF.L.U32 R234, R91, 0x10, RZ ;  /* 0x000000105bea7819 */ /* 0x000fe200000006ff */
[----:B------:R-:W-:Y:S01]  /*6c90*/  FMUL.FTZ R231, R237, UR22 ;  /* 0x00000016ede77c20 */ /* 0x000fe20008410000 */
[----:B------:R-:W-:Y:S01]  /*6ca0*/  SHF.L.U32 R238, R196, 0x10, RZ ;  /* 0x00000010c4ee7819 */ /* 0x000fe200000006ff */
[----:B------:R-:W-:Y:S01]  /*6cb0*/  IMAD.WIDE.U32 R130, R131, 0x10, R132 ;  /* 0x0000001083827825 */ /* 0x000fe200078e0084 */
[----:B------:R-:W-:-:S03]  /*6cc0*/  F2FP.BF16.F32.PACK_AB R143, R143, R198 ;  /* 0x000000c68f8f723e */ /* 0x000fc600000010ff */
[----:B------:R-:W-:Y:S01]  /*6cd0*/  FMUL.FTZ R241, R241, UR22 ;  /* 0x00000016f1f17c20 */ /* 0x000fe20008410000 */
[C---:B------:R-:W-:Y:S01]  /*6ce0*/  IADD3 R235, PT, PT, R134.reuse, 0x100, RZ ;  /* 0x0000010086eb7810 */ /* 0x040fe20007ffe0ff */
[----:B------:R-:W-:Y:S01]  /*6cf0*/  IMAD.U32 R236, R195, 0x10000, RZ ;  /* 0x00010000c3ec7824 */ /* 0x000fe200078e00ff */
[C---:B------:R-:W-:Y:S01]  /*6d00*/  IADD3 R201, PT, PT, R134.reuse, 0x200, RZ ;  /* 0x0000020086c97810 */ /* 0x040fe20007ffe0ff */
[C---:B------:R-:W-:Y:S01]  /*6d10*/  VIADD R233, R134.reuse, 0x180 ;  /* 0x0000018086e97836 */ /* 0x040fe20000000000 */
[C---:B------:R-:W-:Y:S01]  /*6d20*/  IADD3 R199, PT, PT, R134.reuse, 0x280, RZ ;  /* 0x0000028086c77810 */ /* 0x040fe20007ffe0ff */
[----:B------:R-:W-:Y:S01]  /*6d30*/  FFMA.FTZ R229, R229, R200, R230 ;  /* 0x000000c8e5e57223 */ /* 0x000fe200000100e6 */
[----:B------:R-:W-:Y:S01]  /*6d40*/  IADD3 R237, PT, PT, R134, 0x300, RZ ;  /* 0x0000030086ed7810 */ /* 0x000fe20007ffe0ff */
[----:B------:R-:W-:Y:S01]  /*6d50*/  FFMA.FTZ R231, R231, R232, R234 ;  /* 0x000000e8e7e77223 */ /* 0x000fe200000100ea */
[----:B------:R-:W-:Y:S01]  /*6d60*/  FFMA.FTZ R230, R241, R236, R238 ;  /* 0x000000ecf1e67223 */ /* 0x000fe200000100ee */
[----:B------:R0:W-:Y:S01]  /*6d70*/  STG.E.128 desc[UR12][R130.64], R140 ;  /* 0x0000008c82007986 */ /* 0x0001e2000c101d0c */
[----:B------:R-:W-:Y:S01]  /*6d80*/  IMAD.WIDE.U32 R234, R235, 0x10, R132 ;  /* 0x00000010ebea7825 */ /* 0x000fe200078e0084 */
[----:B------:R-:W-:-:S02]  /*6d90*/  F2FP.BF16.F32.PACK_AB R129, R136, R137 ;  /* 0x000000898881723e */ /* 0x000fc400000010ff */
        /* <DEDUP_REMOVED lines=15> */
[----:B------:R-:W-:Y:S01]  /*6e90*/  F2FP.BF16.F32.PACK_AB R138, R213, R214 ;  /* 0x000000d6d58a723e */ /* 0x000fe200000010ff */
[----:B------:R1:W-:Y:S01]  /*6ea0*/  STG.E.128 desc[UR12][R232.64], R132 ;  /* 0x00000084e8007986 */ /* 0x0003e2000c101d0c */
        /* <DEDUP_REMOVED lines=9> */
[----:B------:R-:W-:-:S05]  /*6f40*/  F2FP.BF16.F32.PACK_AB R144, R219, R218 ;  /* 0x000000dadb90723e */ /* 0x000fca00000010ff */
[----:B------:R1:W-:Y:S02]  /*6f50*/  STG.E.128 desc[UR12][R236.64], R144 ;  /* 0x00000090ec007986 */ /* 0x0003e4000c101d0c */
.L_x_312:
[----:B------:R-:W-:Y:S02]  /*6f60*/  UIADD3 UR7, UPT, UPT, UR7, UR20, URZ ;  /* 0x0000001407077290 */ /* 0x000fe4000fffe0ff */
[----:B------:R-:W-:Y:S02]  /*6f70*/  UPLOP3.LUT UP0, UPT, UPT, UPT, UP0, 0x40, 0x4 ;  /* 0x000000000004789c */ /* 0x000fe40003f0e800 */
[----:B------:R-:W-:-:S09]  /*6f80*/  UISETP.GE.AND UP1, UPT, UR7, UR21, UPT ;  /* 0x000000150700728c */ /* 0x000fd2000bf26270 */
[----:B------:R-:W-:Y:S05]  /*6f90*/  BRA.U !UP1, `(.L_x_313) ;  /* 0xffffff9909a47547 */ /* 0x000fea000b83ffff */
[----:B------:R-:W-:Y:S05]  /*6fa0*/  EXIT ;  /* 0x000000000000794d */ /* 0x000fea0003800000 */
.L_x_314:
        /* <DEDUP_REMOVED lines=13> */
.L_x_42298:


//--------------------- .text._ZN10layer_norm13ln_fwd_kernelINS_13Kernel_traitsI13__nv_bfloat16S2_S2_S2_fjLj7168ELj1ELj1ELj4ELj16ENS_18Kernel_traits_baseILj7168ES2_S2_S2_S2_fjLj128EEEEELb1ELb0ELb0ELb0EEEvNS_9FwdParamsE --------------------------
	.section	.text._ZN10layer_norm13ln_fwd_kernelINS_13Kernel_traitsI13__nv_bfloat16S2_S2_S2_fjLj7168ELj1ELj1ELj4ELj16ENS_18Kernel_traits_baseILj7168ES2_S2_S2_S2_fjLj128EEEEELb1ELb0ELb0ELb0EEEvNS_9FwdParamsE,"ax",@progbits
	.align	128
        .global         _ZN10layer_norm13ln_fwd_kernelINS_13Kernel_traitsI13__nv_bfloat16S2_S2_S2_fjLj7168ELj1ELj1ELj4ELj16ENS_18Kernel_traits_baseILj7168ES2_S2_S2_S2_fjLj128EEEEELb1ELb0ELb0ELb0EEEvNS_9FwdParamsE
        .type           _ZN10layer_norm13ln_fwd_kernelINS_13Kernel_traitsI13__nv_bfloat16S2_S2_S2_fjLj7168ELj1ELj1ELj4ELj16ENS_18Kernel_traits_baseILj7168ES2_S2_S2_S2_fjLj128EEEEELb1ELb0ELb0ELb0EEEvNS_9FwdParamsE,@function
        .size           _ZN10layer_norm13ln_fwd_kernelINS_13Kernel_traitsI13__nv_bfloat16S2_S2_S2_fjLj7168ELj1ELj1ELj4ELj16ENS_18Kernel_traits_baseILj7168ES2_S2_S2_S2_fjLj128EEEEELb1ELb0ELb0ELb0EEEvNS_9FwdParamsE,(.L_x_42299 - _ZN10layer_norm13ln_fwd_kernelINS_13Kernel_traitsI13__nv_bfloat16S2_S2_S2_fjLj7168ELj1ELj1ELj4ELj16ENS_18Kernel_traits_baseILj7168ES2_S2_S2_S2_fjLj128EEEEELb1ELb0ELb0ELb0EEEvNS_9FwdParamsE)
        .other          _ZN10layer_norm13ln_fwd_kernelINS_13Kernel_traitsI13__nv_bfloat16S2_S2_S2_fjLj7168ELj1ELj1ELj4ELj16ENS_18Kernel_traits_baseILj7168ES2_S2_S2_S2_fjLj128EEEEELb1ELb0ELb0ELb0EEEvNS_9FwdParamsE,@"STO_CUDA_ENTRY STV_DEFAULT"
_ZN10layer_norm13ln_fwd_kernelINS_13Kernel_traitsI13__nv_bfloat16S2_S2_S2_fjLj7168ELj1ELj1ELj4ELj16ENS_18Kernel_traits_baseILj7168ES2_S2_S2_S2_fjLj128EEEEELb1ELb0ELb0ELb0EEEvNS_9FwdParamsE:
.text._ZN10layer_norm13ln_fwd_kernelINS_13Kernel_traitsI13__nv_bfloat16S2_S2_S2_fjLj7168ELj1ELj1ELj4ELj16ENS_18Kernel_traits_baseILj7168ES2_S2_S2_S2_fjLj128EEEEELb1ELb0ELb0ELb0EEEvNS_9FwdParamsE:
[----:B------:R-:W-:Y:S01]  /*0000*/  LDC R1, c[0x0][0x37c] ;  /* 0x0000df00ff017b82 */ /* 0x000fe20000000800 */
[----:B------:R-:W0:Y:S07]  /*0010*/  LDCU.U8 UR4, c[0x0][0x464] ;  /* 0x00008c80ff0477ac */ /* 0x000e2e0008000000 */
[----:B------:R-:W1:Y:S01]  /*0020*/  LDC R126, c[0x0][0x458] ;  /* 0x00011600ff7e7b82 */ /* 0x000e620000000800 */
[----:B------:R-:W2:Y:S07]  /*0030*/  LDCU.64 UR8, c[0x0][0x358] ;  /* 0x00006b00ff0877ac */ /* 0x000eae0008000a00 */
[----:B------:R-:W3:Y:S01]  /*0040*/  LDC R127, c[0x0][0x45c] ;  /* 0x00011700ff7f7b82 */ /* 0x000ee20000000800 */
[----:B------:R-:W4:Y:S01]  /*0050*/  S2R R26, SR_TID.X ;  /* 0x00000000001a7919 */ /* 0x000f220000002100 */
[----:B------:R-:W5:Y:S01]  /*0060*/  LDCU.64 UR10, c[0x0][0x438] ;  /* 0x00008700ff0a77ac */ /* 0x000f620008000a00 */
[----:B0-----:R-:W-:Y:S01]  /*0070*/  ISETP.NE.AND P0, PT, RZ, UR4, PT ;  /* 0x00000004ff007c0c */ /* 0x001fe2000bf05270 */
[----:B------:R-:W0:-:S12]  /*0080*/  LDCU.64 UR4, c[0x0][0x450] ;  /* 0x00008a00ff0477ac */ /* 0x000e180008000a00 */
[----:B-1----:R-:W-:Y:S01]  /*0090*/  @P0 IMAD.MOV.U32 R2, RZ, RZ, R126 ;  /* 0x000000ffff020224 */ /* 0x002fe200078e007e */
[----:B------:R-:W1:Y:S01]  /*00a0*/  @P0 LDC R5, c[0x0][0x460] ;  /* 0x00011800ff050b82 */ /* 0x000e620000000800 */
[----:B---3--:R-:W-:-:S06]  /*00b0*/  @P0 IMAD.MOV.U32 R3, RZ, RZ, R127 ;  /* 0x000000ffff030224 */ /* 0x008fcc00078e007f */
[----:B--2---:R-:W1:Y:S01]  /*00c0*/  @P0 LDG.E.64 R2, desc[UR8][R2.64] ;  /* 0x0000000802020981 */ /* 0x004e62000c1e1b00 */
[----:B0-----:R-:W-:Y:S01]  /*00d0*/  MOV R246, UR4 ;  /* 0x0000000400f67c02 */ /* 0x001fe20008000f00 */
[----:B------:R-:W-:Y:S01]  /*00e0*/  IMAD.U32 R247, RZ, RZ, UR5 ;  /* 0x00000005fff77e24 */ /* 0x000fe2000f8e00ff */
[----:B------:R-:W0:Y:S05]  /*00f0*/  LDCU UR5, c[0x0][0x388] ;  /* 0x00007100ff0577ac */ /* 0x000e2a0008000800 */
[----:B------:R-:W2:Y:S01]  /*0100*/  @P0 LDG.E.64 R246, desc[UR8][R246.64] ;  /* 0x00000008f6f60981 */ /* 0x000ea2000c1e1b00 */
[----:B------:R-:W3:Y:S01]  /*0110*/  S2UR UR6, SR_CTAID.X ;  /* 0x00000000000679c3 */ /* 0x000ee20000002500 */
[----:B-----5:R-:W-:Y:S01]  /*0120*/  UISETP.NE.U32.AND UP0, UPT, UR10, URZ, UPT ;  /* 0x000000ff0a00728c */ /* 0x020fe2000bf05070 */
[----:B----4-:R-:W-:Y:S01]  /*0130*/  MOV R27, R26 ;  /* 0x0000001a001b7202 */ /* 0x010fe20000000f00 */
[----:B------:R-:W-:Y:S01]  /*0140*/  BSSY.RECONVERGENT B0, `(.L_x_315) ;  /* 0x000008e000007945 */ /* 0x000fe20003800200 */
[----:B------:R-:W-:Y:S01]  /*0150*/  LOP3.LUT R0, R26, 0x60, RZ, 0xc0, !PT ;  /* 0x000000601a007812 */ /* 0x000fe200078ec0ff */
[----:B------:R-:W-:Y:S01]  /*0160*/  UISETP.NE.AND.EX UP0, UPT, UR11, URZ, UPT, UP0 ;  /* 0x000000ff0b00728c */ /* 0x000fe2000bf05300 */
[----:B------:R-:W-:Y:S01]  /*0170*/  LOP3.LUT R132, R27, 0x7f, RZ, 0x3c, !PT ;  /* 0x0000007f1b847812 */ /* 0x000fe200078e3cff */
[----:B0-----:R-:W-:-:S04]  /*0180*/  USHF.R.S32.HI UR4, URZ, 0x1f, UR5 ;  /* 0x0000001fff047899 */ /* 0x001fc80008011405 */
[----:B------:R-:W-:-:S04]  /*0190*/  ULEA.HI UR4, UR4, UR5, URZ, 0x3 ;  /* 0x0000000504047291 */ /* 0x000fc8000f8f18ff */
[----:B------:R-:W-:Y:S01]  /*01a0*/  USHF.R.S32.HI UR4, URZ, 0x3, UR4 ;  /* 0x00000003ff047899 */ /* 0x000fe20008011404 */
[----:B---3--:R-:W-:-:S05]  /*01b0*/  IMAD.U32 R133, RZ, RZ, UR6 ;  /* 0x00000006ff857e24 */ /* 0x008fca000f8e00ff */
[----:B------:R-:W-:Y:S02]  /*01c0*/  IADD3 R132, PT, PT, R132, UR4, RZ ;  /* 0x0000000484847c10 */ /* 0x000fe4000fffe0ff */
[----:B-1----:R-:W-:-:S05]  /*01d0*/  @P0 IADD3 R126, P1, PT, R2, R5, RZ ;  /* 0x00000005027e0210 */ /* 0x002fca0007f3e0ff */
[----:B------:R-:W-:Y:S02]  /*01e0*/  @P0 IMAD.X R127, RZ, RZ, R3, P1 ;  /* 0x000000ffff7f0224 */ /* 0x000fe400008e0603 */
[C---:B--2---:R-:W-:Y:S01]  /*01f0*/  VIADD R28, R246.reuse, 0x1715609d ;  /* 0x1715609df61c7836 */ /* 0x044fe20000000000 */
[C---:B------:R-:W-:Y:S01]  /*0200*/  IADD3 R104, PT, PT, R247.reuse, -0x24c28bd8, RZ ;  /* 0xdb3d7428f7687810 */ /* 0x040fe20007ffe0ff */
[----:B------:R-:W-:Y:S01]  /*0210*/  VIADD R29, R246, 0x8ff34781 ;  /* 0x8ff34781f61d7836 */ /* 0x000fe20000000000 */
[--C-:B------:R-:W-:Y:S01]  /*0220*/  SHF.R.U64 R131, R126, 0x2, R127.reuse ;  /* 0x000000027e837819 */ /* 0x100fe2000000127f */
[----:B------:R-:W-:Y:S01]  /*0230*/  VIADD R30, R247, 0x96a522ad ;  /* 0x96a522adf71e7836 */ /* 0x000fe20000000000 */
[----:B------:R-:W-:Y:S01]  /*0240*/  SHF.R.U32.HI R130, RZ, 0x2, R127 ;  /* 0x00000002ff827819 */ /* 0x000fe2000001167f */
[----:B------:R-:W-:Y:S06]  /*0250*/  BRA.U !UP0, `(.L_x_316) ;  /* 0x0000000108e47547 */ /* 0x000fec000b800000 */
        /* <DEDUP_REMOVED lines=27> */
[----:B-1----:R-:W-:-:S04]  /*0410*/  @P2 IMAD.WIDE.U32 R12, R27, 0x10, R12 ;  /* 0x000000101b0c2825 */ /* 0x002fc800078e000c */
[----:B------:R-:W-:Y:S01]  /*0420*/  @P2 VIADD R27, R27, 0x80 ;  /* 0x000000801b1b2836 */ /* 0x000fe20000000000 */
        /* <DEDUP_REMOVED lines=10> */
[----:B------:R0:W5:Y:S01]  /*04d0*/  @P4 LDG.E.128 R68, desc[UR8][R18.64] ;  /* 0x0000000812444981 */ /* 0x000162000c1e1d00 */
[----:B-1----:R-:W-:-:S04]  /*04e0*/  @P4 IMAD.WIDE.U32 R20, R27, 0x10, R20 ;  /* 0x000000101b144825 */ /* 0x002fc800078e0014 */
[----:B------:R-:W-:Y:S01]  /*04f0*/  @P4 VIADD R27, R27, 0x80 ;  /* 0x000000801b1b4836 */ /* 0x000fe20000000000 */
[----:B------:R0:W5:Y:S03]  /*0500*/  @P4 LD.E.128 R64, desc[UR8][R20.64] ;  /* 0x0000000814404980 */ /* 0x000166000c101d00 */
        /* <DEDUP_REMOVED lines=14> */
.L_x_316:
        /* <DEDUP_REMOVED lines=21> */
[----:B---3--:R-:W-:-:S04]  /*0740*/  @P3 IMAD.WIDE.U32 R8, R27, 0x10, R8 ;  /* 0x000000101b083825 */ /* 0x008fc800078e0008 */
[----:B------:R-:W-:Y:S01]  /*0750*/  @P3 VIADD R27, R27, 0x80 ;  /* 0x000000801b1b3836 */ /* 0x000fe20000000000 */
[----:B------:R0:W5:Y:S03]  /*0760*/  @P3 LDG.E.128 R76, desc[UR8][R8.64] ;  /* 0x00000008084c3981 */ /* 0x000166000c1e1d00 */
[C---:B----4-:R-:W-:Y:S01]  /*0770*/  @P4 IMAD.WIDE.U32 R10, R27.reuse, 0x10, R10 ;  /* 0x000000101b0a4825 */ /* 0x050fe200078e000a */
[----:B------:R-:W-:-:S04]  /*0780*/  @P4 IADD3 R27, PT, PT, R27, 0x80, RZ ;  /* 0x000000801b1b4810 */ /* 0x000fc80007ffe0ff */
[----:B------:R0:W5:Y:S01]  /*0790*/  @P4 LDG.E.128 R68, desc[UR8][R10.64] ;  /* 0x000000080a444981 */ /* 0x000162000c1e1d00 */
[----:B-1----:R-:W-:-:S05]  /*07a0*/  @P5 IMAD.WIDE.U32 R12, R27, 0x10, R12 ;  /* 0x000000101b0c5825 */ /* 0x002fca00078e000c */
[----:B------:R0:W5:Y:S01]  /*07b0*/  @P5 LDG.E.128 R60, desc[UR8][R12.64] ;  /* 0x000000080c3c5981 */ /* 0x000162000c1e1d00 */
[----:B------:R-:W-:Y:S01]  /*07c0*/  ISETP.GE.U32.AND P6, PT, R132, 0x380, PT ;  /* 0x000003808400780c */ /* 0x000fe20003fc6070 */
[----:B------:R-:W-:Y:S02]  /*07d0*/  HFMA2 R74, -RZ, RZ, 0, 0 ;  /* 0x00000000ff4a7431 */ /* 0x000fe400000001ff */
[----:B------:R-:W-:Y:S01]  /*07e0*/  IMAD.MOV.U32 R58, RZ, RZ, RZ ;  /* 0x000000ffff3a7224 */ /* 0x000fe200078e00ff */
[----:B------:R-:W-:Y:S01]  /*07f0*/  CS2R R56, SRZ ;  /* 0x0000000000387805 */ /* 0x000fe2000001ff00 */
[----:B------:R-:W-:Y:S01]  /*0800*/  IMAD.MOV.U32 R66, RZ, RZ, RZ ;  /* 0x000000ffff427224 */ /* 0x000fe200078e00ff */
[----:B------:R-:W-:Y:S02]  /*0810*/  CS2R R64, SRZ ;  /* 0x0000000000407805 */ /* 0x000fe4000001ff00 */
[----:B------:R-:W-:Y:S01]  /*0820*/  CS2R R72, SRZ ;  /* 0x0000000000487805 */ /* 0x000fe2000001ff00 */
[----:B------:R-:W-:Y:S01]  /*0830*/  IMAD.MOV.U32 R82, RZ, RZ, RZ ;  /* 0x000000ffff527224 */ /* 0x000fe200078e00ff */
[----:B------:R-:W-:Y:S01]  /*0840*/  CS2R R80, SRZ ;  /* 0x0000000000507805 */ /* 0x000fe2000001ff00 */
[----:B------:R-:W-:Y:S01]  /*0850*/  IMAD.MOV.U32 R90, RZ, RZ, RZ ;  /* 0x000000ffff5a7224 */ /* 0x000fe200078e00ff */
[----:B------:R-:W-:-:S02]  /*0860*/  CS2R R88, SRZ ;  /* 0x0000000000587805 */ /* 0x000fc4000001ff00 */
[----:B------:R-:W-:Y:S02]  /*0870*/  MOV R98, RZ ;  /* 0x000000ff00627202 */ /* 0x000fe40000000f00 */
[----:B------:R-:W-:Y:S01]  /*0880*/  CS2R R96, SRZ ;  /* 0x0000000000607805 */ /* 0x000fe2000001ff00 */
[----:B------:R-:W-:Y:S01]  /*0890*/  @P0 IMAD.MOV.U32 R99, RZ, RZ, RZ ;  /* 0x000000ffff630224 */ /* 0x000fe200078e00ff */
[----:B------:R-:W-:Y:S01]  /*08a0*/  @P2 MOV R83, RZ ;  /* 0x000000ff00532202 */ /* 0x000fe20000000f00 */
[----:B------:R-:W-:Y:S01]  /*08b0*/  @P1 IMAD.MOV.U32 R91, RZ, RZ, RZ ;  /* 0x000000ffff5b1224 */ /* 0x000fe200078e00ff */
[----:B------:R-:W-:Y:S01]  /*08c0*/  @P5 MOV R59, RZ ;  /* 0x000000ff003b5202 */ /* 0x000fe20000000f00 */
[----:B------:R-:W-:Y:S02]  /*08d0*/  @P3 IMAD.MOV.U32 R75, RZ, RZ, RZ ;  /* 0x000000ffff4b3224 */ /* 0x000fe400078e00ff */
[----:B------:R-:W-:Y:S02]  /*08e0*/  @P4 IMAD.MOV.U32 R67, RZ, RZ, RZ ;  /* 0x000000ffff434224 */ /* 0x000fe400078e00ff */
[----:B------:R-:W-:Y:S01]  /*08f0*/  @P5 VIADD R27, R27, 0x80 ;  /* 0x000000801b1b5836 */ /* 0x000fe20000000000 */
        /* <DEDUP_REMOVED lines=11> */
[----:B------:R-:W-:Y:S01]  /*09b0*/  CS2R R72, SRZ ;  /* 0x0000000000487805 */ /* 0x000fe2000001ff00 */
[----:B------:R-:W-:Y:S01]  /*09c0*/  IMAD.MOV.U32 R82, RZ, RZ, RZ ;  /* 0x000000ffff527224 */ /* 0x000fe200078e00ff */
[----:B------:R-:W-:-:S02]  /*09d0*/  CS2R R80, SRZ ;  /* 0x0000000000507805 */ /* 0x000fc4000001ff00 */
[----:B------:R-:W-:Y:S02]  /*09e0*/  MOV R90, RZ ;  /* 0x000000ff005a7202 */ /* 0x000fe40000000f00 */
[----:B------:R-:W-:Y:S01]  /*09f0*/  CS2R R88, SRZ ;  /* 0x0000000000587805 */ /* 0x000fe2000001ff00 */
[----:B------:R-:W-:Y:S01]  /*0a00*/  IMAD.MOV.U32 R98, RZ, RZ, RZ ;  /* 0x000000ffff627224 */ /* 0x000fe200078e00ff */
[----:B------:R-:W-:-:S07]  /*0a10*/  CS2R R96, SRZ ;  /* 0x0000000000607805 */ /* 0x000fce000001ff00 */
.L_x_317:
[----:B------:R-:W-:Y:S05]  /*0a20*/  BSYNC.RECONVERGENT B0 ;  /* 0x0000000000007941 */ /* 0x000fea0003800200 */
.L_x_315:
[----:B------:R-:W0:Y:S02]  /*0a30*/  LDCU UR5, c[0x0][0x384] ;  /* 0x00007080ff0577ac */ /* 0x000e240008000800 */
[----:B0-----:R-:W-:-:S13]  /*0a40*/  ISETP.GE.AND P0, PT, R133, UR5, PT ;  /* 0x0000000585007c0c */ /* 0x001fda000bf06270 */
[----:B------:R-:W-:Y:S05]  /*0a50*/  @P0 EXIT ;  /* 0x000000000000094d */ /* 0x000fea0003800000 */
[----:B------:R-:W0:Y:S01]  /*0a60*/  LDCU UR5, c[0x0][0x360] ;  /* 0x00006c00ff0577ac */ /* 0x000e220008000800 */
[----:B------:R-:W-:Y:S01]  /*0a70*/  IMAD.HI.U32 R5, R131, -0x2daee0ad, RZ ;  /* 0xd2511f5383057827 */ /* 0x000fe200078e00ff */
[----:B------:R-:W-:Y:S01]  /*0a80*/  IADD3 R8, PT, PT, R247, -0x4498517b, RZ ;  /* 0xbb67ae85f7087810 */ /* 0x000fe20007ffe0ff */
[----:B------:R-:W-:Y:S02]  /*0a90*/  ULOP3.LUT UR6, UR4, 0x7f, URZ, 0xc0, !UPT ;  /* 0x0000007f04067892 */ /* 0x000fe4000f8ec0ff */
[----:B------:R-:W-:Y:S01]  /*0aa0*/  VIADD R4, R246, 0x9e3779b9 ;  /* 0x9e3779b9f6047836 */ /* 0x000fe20000000000 */
[----:B------:R-:W-:Y:S01]  /*0ab0*/  LOP3.LUT R5, R5, R247, RZ, 0x3c, !PT ;  /* 0x000000f705057212 */ /* 0x000fe200078e3cff */
[----:B------:R-:W-:Y:S01]  /*0ac0*/  IMAD R9, R131, -0x2daee0ad, RZ ;  /* 0xd2511f5383097824 */ /* 0x000fe200078e02ff */
[----:B------:R-:W-:Y:S01]  /*0ad0*/  LOP3.LUT R126, R126, 0x3, RZ, 0xc0, !PT ;  /* 0x000000037e7e7812 */ /* 0x000fe200078ec0ff */
[----:B------:R-:W-:Y:S01]  /*0ae0*/  VIADD R10, R247, 0xed9eba14 ;  /* 0xed9eba14f70a7836 */ /* 0x000fe20000000000 */
[----:B-----5:R-:W-:Y:S01]  /*0af0*/  PRMT R125, R51, 0x7632, R125 ;  /* 0x00007632337d7816 */ /* 0x020fe2000000007d */
[----:B------:R-:W-:Y:S01]  /*0b00*/  IMAD.HI.U32 R2, R5, -0x326172a9, RZ ;  /* 0xcd9e8d5705027827 */ /* 0x000fe200078e00ff */
[----:B------:R-:W-:Y:S01]  /*0b10*/  PRMT R124, R55, 0x7632, R124 ;  /* 0x00007632377c7816 */ /* 0x000fe2000000007c */
[----:B------:R-:W-:Y:S01]  /*0b20*/  UPLOP3.LUT UP1, UPT, UPT, UPT, UPT, 0x40, 0x4 ;  /* 0x000000000004789c */ /* 0x000fe20003f2e870 */
[----:B------:R-:W-:Y:S01]  /*0b30*/  PRMT R123, R50, 0x7632, R123 ;  /* 0x00007632327b7816 */ /* 0x000fe2000000007b */
[----:B------:R-:W1:Y:S01]  /*0b40*/  LDCU UR13, c[0x0][0x388] ;  /* 0x00007100ff0d77ac */ /* 0x000e620008000800 */
[----:B------:R-:W-:Y:S01]  /*0b50*/  PRMT R122, R54, 0x7632, R122 ;  /* 0x00007632367a7816 */ /* 0x000fe2000000007a */
[----:B0-----:R-:W-:Y:S01]  /*0b60*/  IMAD R129, R133, UR5, R26 ;  /* 0x0000000585817c24 */ /* 0x001fe2000f8e021a */
[----:B------:R-:W-:Y:S01]  /*0b70*/  USHF.L.U32 UR5, UR4, 0x1, URZ ;  /* 0x0000000104057899 */ /* 0x000fe200080006ff */
[----:B------:R-:W-:Y:S01]  /*0b80*/  PRMT R121, R49, 0x7632, R121 ;  /* 0x0000763231797816 */ /* 0x000fe20000000079 */
[----:B------:R-:W0:Y:S01]  /*0b90*/  LDCU.U8 UR7, c[0x0][0x410] ;  /* 0x00008200ff0777ac */ /* 0x000e220008000000 */
[----:B------:R-:W-:Y:S01]  /*0ba0*/  IMAD.HI.U32 R3, R129, -0x326172a9, RZ ;  /* 0xcd9e8d5781037827 */ /* 0x000fe200078e00ff */
[----:B------:R-:W-:Y:S01]  /*0bb0*/  PRMT R120, R53, 0x7632, R120 ;  /* 0x0000763235787816 */ /* 0x000fe20000000078 */
[----:B------:R-:W-:-:S02]  /*0bc0*/  ULOP3.LUT UR5, UR5, 0xffffff00, URZ, 0xc0, !UPT ;  /* 0xffffff0005057892 */ /* 0x000fc4000f8ec0ff */
[----:B------:R-:W-:Y:S01]  /*0bd0*/  IMAD R7, R129, -0x326172a9, RZ ;  /* 0xcd9e8d5781077824 */ /* 0x000fe200078e02ff */
[----:B------:R-:W-:Y:S01]  /*0be0*/  LOP3.LUT R3, R130, R3, R246, 0x96, !PT ;  /* 0x0000000382037212 */ /* 0x000fe200078e96f6 */
[----:B------:R-:W2:Y:S01]  /*0bf0*/  LDCU UR12, c[0x0][0x400] ;  /* 0x00008000ff0c77ac */ /* 0x000ea20008000800 */
[----:B------:R-:W-:Y:S02]  /*0c00*/  PRMT R119, R48, 0x7632, R119 ;  /* 0x0000763230777816 */ /* 0x000fe40000000077 */
[----:B------:R-:W-:Y:S01]  /*0c10*/  LOP3.LUT R2, R4, R7, R2, 0x96, !PT ;  /* 0x0000000704027212 */ /* 0x000fe200078e9602 */
[----:B------:R-:W-:Y:S01]  /*0c20*/  IMAD.HI.U32 R6, R3, -0x2daee0ad, RZ ;  /* 0xd2511f5303067827 */ /* 0x000fe200078e00ff */
[----:B------:R-:W-:Y:S01]  /*0c30*/  PRMT R118, R52, 0x7632, R118 ;  /* 0x0000763234767816 */ /* 0x000fe20000000076 */
[----:B------:R-:W3:Y:S01]  /*0c40*/  LDCU.64 UR10, c[0x0][0x3a0] ;  /* 0x00007400ff0a77ac */ /* 0x000ee20008000a00 */
[----:B------:R-:W-:Y:S01]  /*0c50*/  PRMT R117, R59, 0x7632, R117 ;  /* 0x000076323b757816 */ /* 0x000fe20000000075 */
[----:B------:R-:W-:Y:S01]  /*0c60*/  IMAD.HI.U32 R7, R2, -0x2daee0ad, RZ ;  /* 0xd2511f5302077827 */ /* 0x000fe200078e00ff */
[----:B------:R-:W-:-:S02]  /*0c70*/  LOP3.LUT R6, R8, R9, R6, 0x96, !PT ;  /* 0x0000000908067212 */ /* 0x000fc400078e9606 */
[----:B------:R-:W-:Y:S01]  /*0c80*/  PRMT R116, R63, 0x7632, R116 ;  /* 0x000076323f747816 */ /* 0x000fe20000000074 */
[----:B------:R-:W-:Y:S01]  /*0c90*/  VIADD R9, R247, 0x76cf5d0a ;  /* 0x76cf5d0af7097836 */ /* 0x000fe20000000000 */
[----:B------:R-:W-:Y:S01]  /*0ca0*/  PRMT R115, R58, 0x7632, R115 ;  /* 0x000076323a737816 */ /* 0x000fe20000000073 */
[----:B------:R-:W-:Y:S01]  /*0cb0*/  IMAD R8, R3, -0x2daee0ad, RZ ;  /* 0xd2511f5303087824 */ /* 0x000fe200078e02ff */
[----:B------:R-:W-:Y:S01]  /*0cc0*/  PRMT R114, R62, 0x7632, R114 ;  /* 0x000076323e727816 */ /* 0x000fe20000000072 */
[----:B------:R-:W-:Y:S01]  /*0cd0*/  IMAD R4, R5, -0x326172a9, RZ ;  /* 0xcd9e8d5705047824 */ /* 0x000fe200078e02ff */
[----:B------:R-:W-:Y:S01]  /*0ce0*/  PRMT R113, R57, 0x7632, R113 ;  /* 0x0000763239717816 */ /* 0x000fe20000000071 */
[----:B------:R-:W-:Y:S01]  /*0cf0*/  IMAD.HI.U32 R3, R6, -0x326172a9, RZ ;  /* 0xcd9e8d5706037827 */ /* 0x000fe200078e00ff */
[----:B------:R-:W-:Y:S02]  /*0d00*/  LOP3.LUT R7, R9, R8, R7, 0x96, !PT ;  /* 0x0000000809077212 */ /* 0x000fe400078e9607 */
[C---:B------:R-:W-:Y:S01]  /*0d10*/  IADD3 R8, PT, PT, R246.reuse, -0x255992d5, RZ ;  /* 0xdaa66d2bf6087810 */ /* 0x040fe20007ffe0ff */
[----:B------:R-:W-:Y:S01]  /*0d20*/  VIADD R5, R246, 0x3c6ef372 ;  /* 0x3c6ef372f6057836 */ /* 0x000fe20000000000 */
[----:B------:R-:W-:Y:S01]  /*0d30*/  PRMT R112, R61, 0x7632, R112 ;  /* 0x000076323d707816 */ /* 0x000fe20000000070 */
[----:B------:R-:W-:Y:S01]  /*0d40*/  IMAD R9, R2, -0x2daee0ad, RZ ;  /* 0xd2511f5302097824 */ /* 0x000fe200078e02ff */
[----:B------:R-:W-:-:S02]  /*0d50*/  PRMT R47, R56, 0x7632, R47 ;  /* 0x00007632382f7816 */ /* 0x000fc4000000002f */
[----:B------:R-:W-:Y:S01]  /*0d60*/  LOP3.LUT R3, R5, R4, R3, 0x96, !PT ;  /* 0x0000000405037212 */ /* 0x000fe200078e9603 */
[----:B------:R-:W-:Y:S01]  /*0d70*/  IMAD R5, R6, -0x326172a9, RZ ;  /* 0xcd9e8d5706057824 */ /* 0x000fe200078e02ff */
[----:B------:R-:W-:Y:S01]  /*0d80*/  PRMT R46, R60, 0x7632, R46 ;  /* 0x000076323c2e7816 */ /* 0x000fe2000000002e */
[----:B------:R-:W-:Y:S01]  /*0d90*/  IMAD.HI.U32 R4, R7, -0x326172a9, RZ ;  /* 0xcd9e8d5707047827 */ /* 0x000fe200078e00ff */
[----:B------:R-:W-:Y:S02]  /*0da0*/  PRMT R45, R67, 0x7632, R45 ;  /* 0x00007632432d7816 */ /* 0x000fe4000000002d */
[----:B------:R-:W-:Y:S01]  /*0db0*/  PRMT R44, R71, 0x7632, R44 ;  /* 0x00007632472c7816 */ /* 0x000fe2000000002c */
[----:B------:R-:W-:Y:S01]  /*0dc0*/  IMAD.HI.U32 R2, R3, -0x2daee0ad, RZ ;  /* 0xd2511f5303027827 */ /* 0x000fe200078e00ff */
[----:B------:R-:W-:Y:S02]  /*0dd0*/  LOP3.LUT R4, R8, R5, R4, 0x96, !PT ;  /* 0x0000000508047212 */ /* 0x000fe400078e9604 */
[----:B------:R-:W-:Y:S01]  /*0de0*/  IADD3 R5, PT, PT, R246, 0x78dde6e4, RZ ;  /* 0x78dde6e4f6057810 */ /* 0x000fe20007ffe0ff */
[----:B------:R-:W-:Y:S01]  /*0df0*/  VIADD R6, R247, 0x32370b8f ;  /* 0x32370b8ff7067836 */ /* 0x000fe20000000000 */
[----:B------:R-:W-:Y:S01]  /*0e00*/  PRMT R43, R66, 0x7632, R43 ;  /* 0x00007632422b7816 */ /* 0x000fe2000000002b */
[----:B------:R-:W-:Y:S01]  /*0e10*/  IMAD.HI.U32 R8, R4, -0x2daee0ad, RZ ;  /* 0xd2511f5304087827 */ /* 0x000fe200078e00ff */
[----:B------:R-:W-:-:S02]  /*0e20*/  PRMT R42, R70, 0x7632, R42 ;  /* 0x00007632462a7816 */ /* 0x000fc4000000002a */
[----:B------:R-:W-:Y:S01]  /*0e30*/  LOP3.LUT R2, R6, R9, R2, 0x96, !PT ;  /* 0x0000000906027212 */ /* 0x000fe200078e9602 */
[----:B------:R-:W-:Y:S01]  /*0e40*/  IMAD R9, R3, -0x2daee0ad, RZ ;  /* 0xd2511f5303097824 */ /* 0x000fe200078e02ff */
[----:B------:R-:W-:Y:S01]  /*0e50*/  PRMT R41, R65, 0x7632, R41 ;  /* 0x0000763241297816 */ /* 0x000fe20000000029 */
[----:B------:R-:W-:Y:S01]  /*0e60*/  IMAD R6, R7, -0x326172a9, RZ ;  /* 0xcd9e8d5707067824 */ /* 0x000fe200078e02ff */
[----:B------:R-:W-:Y:S01]  /*0e70*/  PRMT R40, R69, 0x7632, R40 ;  /* 0x0000763245287816 */ /* 0x000fe20000000028 */
[----:B------:R-:W-:Y:S01]  /*0e80*/  IMAD.HI.U32 R3, R2, -0x326172a9, RZ ;  /* 0xcd9e8d5702037827 */ /* 0x000fe200078e00ff */
[----:B------:R-:W-:Y:S02]  /*0e90*/  LOP3.LUT R8, R10, R9, R8, 0x96, !PT ;  /* 0x000000090a087212 */ /* 0x000fe400078e9608 */
[----:B------:R-:W4:Y:S01]  /*0ea0*/  LDC.64 R10, c[0x0][0x3e0] ;  /* 0x0000f800ff0a7b82 */ /* 0x000f220000000a00 */
[----:B------:R-:W-:Y:S01]  /*0eb0*/  IMAD R7, R4, -0x2daee0ad, RZ ;  /* 0xd2511f5304077824 */ /* 0x000fe200078e02ff */
[----:B------:R-:W-:Y:S01]  /*0ec0*/  LOP3.LUT R3, R5, R6, R3, 0x96, !PT ;  /* 0x0000000605037212 */ /* 0x000fe200078e9603 */
[----:B------:R-:W-:Y:S01]  /*0ed0*/  IMAD R5, R2, -0x326172a9, RZ ;  /* 0xcd9e8d5702057824 */ /* 0x000fe200078e02ff */
[----:B------:R-:W-:Y:S01]  /*0ee0*/  PRMT R39, R64, 0x7632, R39 ;  /* 0x0000763240277816 */ /* 0x000fe20000000027 */
[----:B------:R-:W-:Y:S01]  /*0ef0*/  IMAD.HI.U32 R2, R8, -0x326172a9, RZ ;  /* 0xcd9e8d5708027827 */ /* 0x000fe200078e00ff */
[----:B------:R-:W-:-:S02]  /*0f00*/  PRMT R38, R68, 0x7632, R38 ;  /* 0x0000763244267816 */ /* 0x000fc40000000026 */
[----:B------:R-:W-:Y:S01]  /*0f10*/  PRMT R37, R75, 0x7632, R37 ;  /* 0x000076324b257816 */ /* 0x000fe20000000025 */
[----:B------:R-:W-:Y:S01]  /*0f20*/  IMAD.HI.U32 R4, R3, -0x2daee0ad, RZ ;  /* 0xd2511f5303047827 */ /* 0x000fe200078e00ff */
[----:B------:R-:W-:Y:S02]  /*0f30*/  LOP3.LUT R2, R28, R5, R2, 0x96, !PT ;  /* 0x000000051c027212 */ /* 0x000fe400078e9602 */
[----:B------:R-:W-:Y:S01]  /*0f40*/  IADD3 R5, PT, PT, R246, -0x4ab325aa, RZ ;  /* 0xb54cda56f6057810 */ /* 0x000fe20007ffe0ff */
[----:B------:R-:W-:Y:S01]  /*0f50*/  VIADD R6, R247, 0xa9066899 ;  /* 0xa9066899f7067836 */ /* 0x000fe20000000000 */
[----:B------:R-:W-:Y:S01]  /*0f60*/  PRMT R36, R79, 0x7632, R36 ;  /* 0x000076324f247816 */ /* 0x000fe20000000024 */
[----:B------:R-:W-:Y:S01]  /*0f70*/  VIADD R9, R247, 0x646e171e ;  /* 0x646e171ef7097836 */ /* 0x000fe20000000000 */
[----:B------:R-:W-:Y:S01]  /*0f80*/  PRMT R35, R74, 0x7632, R35 ;  /* 0x000076324a237816 */ /* 0x000fe20000000023 */
[----:B------:R-:W-:Y:S01]  /*0f90*/  IMAD R8, R8, -0x326172a9, RZ ;  /* 0xcd9e8d5708087824 */ /* 0x000fe200078e02ff */
[----:B------:R-:W-:Y:S01]  /*0fa0*/  LOP3.LUT R4, R6, R7, R4, 0x96, !PT ;  /* 0x0000000706047212 */ /* 0x000fe200078e9604 */
[----:B------:R-:W-:Y:S01]  /*0fb0*/  IMAD R7, R3, -0x2daee0ad, RZ ;  /* 0xd2511f5303077824 */ /* 0x000fe200078e02ff */
[----:B------:R-:W-:Y:S01]  /*0fc0*/  PRMT R34, R78, 0x7632, R34 ;  /* 0x000076324e227816 */ /* 0x000fe20000000022 */
[----:B------:R-:W-:Y:S01]  /*0fd0*/  IMAD.HI.U32 R6, R2, -0x2daee0ad, RZ ;  /* 0xd2511f5302067827 */ /* 0x000fe200078e00ff */
[----:B------:R-:W-:-:S02]  /*0fe0*/  PRMT R33, R73, 0x7632, R33 ;  /* 0x0000763249217816 */ /* 0x000fc40000000021 */
[----:B----4-:R-:W-:Y:S01]  /*0ff0*/  ISETP.NE.U32.AND P0, PT, R10, RZ, PT ;  /* 0x000000ff0a00720c */ /* 0x010fe20003f05070 */
[----:B------:R-:W-:Y:S01]  /*1000*/  IMAD.HI.U32 R3, R4, -0x326172a9, RZ ;  /* 0xcd9e8d5704037827 */ /* 0x000fe200078e00ff */
[----:B------:R-:W-:Y:S02]  /*1010*/  LOP3.LUT R6, R9, R7, R6, 0x96, !PT ;  /* 0x0000000709067212 */ /* 0x000fe400078e9606 */
[----:B------:R-:W-:Y:S01]  /*1020*/  ISETP.NE.AND.EX P0, PT, R11, RZ, PT, P0 ;  /* 0x000000ff0b00720c */ /* 0x000fe20003f05300 */
[----:B------:R-:W-:Y:S01]  /*1030*/  VIADD R7, R246, 0x5384540f ;  /* 0x5384540ff6077836 */ /* 0x000fe20000000000 */
[----:B------:R-:W-:Y:S01]  /*1040*/  LOP3.LUT R3, R5, R8, R3, 0x96, !PT ;  /* 0x0000000805037212 */ /* 0x000fe200078e9603 */
[----:B------:R-:W-:Y:S01]  /*1050*/  IMAD R5, R4, -0x326172a9, RZ ;  /* 0xcd9e8d5704057824 */ /* 0x000fe200078e02ff */
[----:B------:R-:W-:Y:S01]  /*1060*/  PRMT R32, R77, 0x7632, R32 ;  /* 0x000076324d207816 */ /* 0x000fe20000000020 */
[----:B------:R-:W-:Y:S01]  /*1070*/  IMAD.HI.U32 R4, R6, -0x326172a9, RZ ;  /* 0xcd9e8d5706047827 */ /* 0x000fe200078e00ff */
[----:B------:R-:W-:-:S02]  /*1080*/  PRMT R31, R72, 0x7632, R31 ;  /* 0x00007632481f7816 */ /* 0x000fc4000000001f */
[----:B------:R-:W-:Y:S01]  /*1090*/  PRMT R28, R87, 0x7632, R28 ;  /* 0x00007632571c7816 */ /* 0x000fe2000000001c */
[----:B------:R-:W-:Y:S01]  /*10a0*/  IMAD R9, R2, -0x2daee0ad, RZ ;  /* 0xd2511f5302097824 */ /* 0x000fe200078e02ff */
[----:B------:R-:W-:Y:S01]  /*10b0*/  LOP3.LUT R4, R7, R5, R4, 0x96, !PT ;  /* 0x0000000507047212 */ /* 0x000fe200078e9604 */
[----:B------:R-:W-:Y:S01]  /*10c0*/  IMAD.HI.U32 R2, R3, -0x2daee0ad, RZ ;  /* 0xd2511f5303027827 */ /* 0x000fe200078e00ff */
[----:B------:R-:W-:Y:S02]  /*10d0*/  IADD3 R5, PT, PT, R246, -0xe443238, RZ ;  /* 0xf1bbcdc8f6057810 */ /* 0x000fe40007ffe0ff */
[----:B------:R-:W-:Y:S01]  /*10e0*/  PRMT R27, R82, 0x7632, R27 ;  /* 0x00007632521b7816 */ /* 0x000fe2000000001b */
        /* <DEDUP_REMOVED lines=11> */
[----:B------:R-:W-:Y:S01]  /*11a0*/  PRMT R21, R91, 0x7632, R21 ;  /* 0x000076325b157816 */ /* 0x000fe20000000015 */
[----:B------:R-:W-:Y:S01]  /*11b0*/  IMAD R4, R4, -0x2daee0ad, RZ ;  /* 0xd2511f5304047824 */ /* 0x000fe200078e02ff */
[----:B------:R-:W-:Y:S01]  /*11c0*/  LOP3.LUT R136, R5, R6, R3, 0x96, !PT ;  /* 0x0000000605887212 */ /* 0x000fe200078e9603 */
[----:B------:R-:W-:Y:S01]  /*11d0*/  IMAD R3, R2, -0x326172a9, RZ ;  /* 0xcd9e8d5702037824 */ /* 0x000fe200078e02ff */
[----:B------:R-:W-:Y:S01]  /*11e0*/  PRMT R20, R95, 0x7632, R20 ;  /* 0x000076325f147816 */ /* 0x000fe20000000014 */
[----:B------:R-:W-:Y:S01]  /*11f0*/  IMAD.MOV R2, RZ, RZ, -R0 ;  /* 0x000000ffff027224 */ /* 0x000fe200078e0a00 */
[----:B------:R-:W-:Y:S01]  /*1200*/  LOP3.LUT R0, R0, 0xffffff7f, RZ, 0xc0, !PT ;  /* 0xffffff7f00007812 */ /* 0x000fe200078ec0ff */
[----:B------:R-:W-:Y:S01]  /*1210*/  IMAD.HI.U32 R128, R104, -0x326172a9, RZ ;  /* 0xcd9e8d5768807827 */ /* 0x000fe200078e00ff */
[----:B------:R-:W-:-:S02]  /*1220*/  PRMT R19, R90, 0x7632, R19 ;  /* 0x000076325a137816 */ /* 0x000fc40000000013 */
[----:B------:R-:W-:Y:S01]  /*1230*/  VIADDMNMX R2, R2, UR6, RZ, !PT ;  /* 0x0000000602027c46 */ /* 0x000fe2000f8001ff */
[----:B------:R-:W-:Y:S01]  /*1240*/  IMAD.HI.U32 R127, R136, -0x2daee0ad, RZ ;  /* 0xd2511f53887f7827 */ /* 0x000fe200078e00ff */
[----:B------:R-:W-:Y:S02]  /*1250*/  LOP3.LUT R128, R29, R3, R128, 0x96, !PT ;  /* 0x000000031d807212 */ /* 0x000fe400078e9680 */
[----:B------:R-:W-:Y:S01]  /*1260*/  VIMNMX R2, PT, PT, R2, 0x20, PT ;  /* 0x0000002002027848 */ /* 0x000fe20003fe0100 */
[----:B------:R-:W-:Y:S01]  /*1270*/  IMAD.SHL.U32 R3, R26, 0x20, RZ ;  /* 0x000000201a037824 */ /* 0x000fe200078e00ff */
[----:B------:R-:W-:Y:S01]  /*1280*/  LOP3.LUT R127, R30, R4, R127, 0x96, !PT ;  /* 0x000000041e7f7212 */ /* 0x000fe200078e967f */
[----:B------:R-:W-:Y:S01]  /*1290*/  IMAD.MOV.U32 R4, RZ, RZ, RZ ;  /* 0x000000ffff047224 */ /* 0x000fe200078e00ff */
[----:B------:R-:W-:Y:S01]  /*12a0*/  LEA R2, R2, UR5, 0x3 ;  /* 0x0000000502027c11 */ /* 0x000fe2000f8e18ff */
[----:B------:R-:W-:Y:S01]  /*12b0*/  IMAD R136, R136, -0x2daee0ad, RZ ;  /* 0xd2511f5388887824 */ /* 0x000fe200078e02ff */
[----:B------:R-:W-:-:S02]  /*12c0*/  LOP3.LUT R3, R3, 0x3e0, RZ, 0xc0, !PT ;  /* 0x000003e003037812 */ /* 0x000fc400078ec0ff */
[----:B------:R-:W-:Y:S02]  /*12d0*/  I2FP.F32.U32 R10, R2 ;  /* 0x00000002000a7245 */ /* 0x000fe40000201000 */
[----:B------:R-:W-:Y:S02]  /*12e0*/  IADD3 R3, PT, PT, RZ, -R3, RZ ;  /* 0x80000003ff037210 */ /* 0x000fe40007ffe0ff */
[----:B------:R-:W-:Y:S02]  /*12f0*/  @P0 LOP3.LUT R0, R0, 0x80, RZ, 0xfc, !PT ;  /* 0x0000008000000812 */ /* 0x000fe400078efcff */
[----:B------:R-:W4:Y:S01]  /*1300*/  MUFU.RCP R10, R10 ;  /* 0x0000000a000a7308 */ /* 0x000f220000001000 */
[----:B------:R-:W-:Y:S01]  /*1310*/  IMAD.MOV.U32 R2, RZ, RZ, R3 ;  /* 0x000000ffff027224 */ /* 0x000fe200078e0003 */
[----:B------:R-:W-:Y:S02]  /*1320*/  PRMT R30, R76, 0x7632, R30 ;  /* 0x000076324c1e7816 */ /* 0x000fe4000000001e */
[----:B------:R-:W-:-:S02]  /*1330*/  PRMT R29, R83, 0x7632, R29 ;  /* 0x00007632531d7816 */ /* 0x000fc4000000001d */
[----:B------:R-:W-:Y:S02]  /*1340*/  VIADDMNMX R2, R2, UR6, RZ, !PT ;  /* 0x0000000602027c46 */ /* 0x000fe4000f8001ff */
[----:B------:R-:W-:Y:S02]  /*1350*/  PRMT R26, R86, 0x7632, R26 ;  /* 0x00007632561a7816 */ /* 0x000fe4000000001a */
[----:B------:R-:W-:Y:S02]  /*1360*/  VIMNMX R2, PT, PT, R2, 0x20, PT ;  /* 0x0000002002027848 */ /* 0x000fe40003fe0100 */
[----:B------:R-:W-:Y:S02]  /*1370*/  PRMT R18, R94, 0x7632, R18 ;  /* 0x000076325e127816 */ /* 0x000fe40000000012 */
[----:B------:R-:W-:Y:S01]  /*1380*/  LEA R3, R2, UR5, 0x3 ;  /* 0x0000000502037c11 */ /* 0x000fe2000f8e18ff */
[----:B------:R-:W-:Y:S01]  /*1390*/  IMAD R2, R104, -0x326172a9, RZ ;  /* 0xcd9e8d5768027824 */ /* 0x000fe200078e02ff */
        /* <DEDUP_REMOVED lines=11> */
[----:B01234-:R-:W-:-:S07]  /*1450*/  PRMT R5, R100, 0x7632, R5 ;  /* 0x0000763264057816 */ /* 0x01ffce0000000005 */
.L_x_923:
[----:B------:R-:W-:-:S13]  /*1460*/  LOP3.LUT P1, RZ, R0, 0x80, RZ, 0xc0, !PT ;  /* 0x0000008000ff7812 */ /* 0x000fda000782c0ff */
[----:B------:R-:W0:Y:S02]  /*1470*/  @P1 LDC.64 R104, c[0x0][0x3e0] ;  /* 0x0000f800ff681b82 */ /* 0x000e240000000a00 */
[----:B0-----:R-:W-:-:S06]  /*1480*/  @P1 IMAD.WIDE R104, R133, 0x2, R104 ;  /* 0x0000000285681825 */ /* 0x001fcc00078e0268 */
[----:B------:R-:W2:Y:S01]  /*1490*/  @P1 LDG.E.U16 R104, desc[UR8][R104.64] ;  /* 0x0000000868681981 */ /* 0x000ea2000c1e1500 */
[----:B------:R-:W-:Y:S01]  /*14a0*/  IMAD R106, R133, UR13, RZ ;  /* 0x0000000d856a7c24 */ /* 0x000fe2000f8e02ff */
[----:B------:R-:W-:Y:S01]  /*14b0*/  ISETP.GE.U32.AND P0, PT, R132, 0x80, PT ;  /* 0x000000808400780c */ /* 0x000fe20003f06070 */
[----:B------:R-:W-:Y:S01]  /*14c0*/  BSSY.RECONVERGENT B0, `(.L_x_318) ;  /* 0x0000676000007945 */ /* 0x000fe20003800200 */
[----:B------:R-:W0:Y:S01]  /*14d0*/  S2R R138, SR_TID.X ;  /* 0x00000000008a7919 */ /* 0x000e220000002100 */
[----:B------:R-:W-:Y:S01]  /*14e0*/  LOP3.LUT R0, R0, 0xffffffdf, RZ, 0xc0, !PT ;  /* 0xffffffdf00007812 */ /* 0x000fe200078ec0ff */
[----:B------:R-:W-:Y:S01]  /*14f0*/  HFMA2 R140, -RZ, RZ, 1.875, 0 ;  /* 0x3f800000ff8c7431 */ /* 0x000fe200000001ff */
[----:B------:R-:W-:-:S04]  /*1500*/  SHF.R.S32.HI R107, RZ, 0x1f, R106 ;  /* 0x0000001fff6b7819 */ /* 0x000fc8000001146a */
[----:B------:R-:W-:-:S04]  /*1510*/  LEA.HI R107, R107, R106, RZ, 0x3 ;  /* 0x0000006a6b6b7211 */ /* 0x000fc800078f18ff */
[----:B------:R-:W-:Y:S02]  /*1520*/  @P0 LOP3.LUT R0, R0, 0x20, RZ, 0xfc, !PT ;  /* 0x0000002000000812 */ /* 0x000fe400078efcff */
[----:B0-----:R-:W-:-:S05]  /*1530*/  LEA.HI.SX32 R134, R107, R138, 0x1d ;  /* 0x0000008a6b867211 */ /* 0x001fca00078feaff */
[----:B------:R-:W-:Y:S02]  /*1540*/  IMAD.MOV.U32 R142, RZ, RZ, R134 ;  /* 0x000000ffff8e7224 */ /* 0x000fe400078e0086 */
[----:B--2---:R-:W-:Y:S01]  /*1550*/  @P1 IMAD.U32 R140, R104, 0x10000, RZ ;  /* 0x00010000688c1824 */ /* 0x004fe200078e00ff */
        /* <DEDUP_REMOVED lines=9> */
[----:B------:R-:W5:Y:S01]  /*15f0*/  LDG.E.128 R108, desc[UR8][R108.64] ;  /* 0x000000086c6c7981 */ /* 0x000f62000c1e1d00 */
[----:B------:R-:W-:Y:S01]  /*1600*/  ISETP.NE.AND P0, PT, R126, 0x1, PT ;  /* 0x000000017e00780c */ /* 0x000fe20003f05270 */
[----:B------:R-:W-:Y:S01]  /*1610*/  BSSY.RECONVERGENT B1, `(.L_x_321) ;  /* 0x000005e000017945 */ /* 0x000fe20003800200 */
[----:B------:R-:W-:Y:S01]  /*1620*/  MOV R135, 0x2 ;  /* 0x0000000200877802 */ /* 0x000fe20000000f00 */
[----:B------:R-:W-:Y:S02]  /*1630*/  IMAD.MOV.U32 R137, RZ, RZ, R2 ;  /* 0x000000ffff897224 */ /* 0x000fe400078e0002 */
[----:B------:R-:W-:-:S08]  /*1640*/  IMAD.MOV.U32 R142, RZ, RZ, R136 ;  /* 0x000000ffff8e7224 */ /* 0x000fd000078e0088 */
[----:B------:R-:W-:Y:S05]  /*1650*/  @!P0 BRA `(.L_x_322) ;  /* 0x0000000400648947 */ /* 0x000fea0003800000 */
[----:B------:R-:W-:-:S05]  /*1660*/  HFMA2 R135, -RZ, RZ, 0, 1.1920928955078125e-07 ;  /* 0x00000002ff877431 */ /* 0x000fca00000001ff */
[----:B------:R-:W-:-:S05]  /*1670*/  VIADDMNMX.U32 R135, R126, 0xfffffffe, R135, PT ;  /* 0xfffffffe7e877846 */ /* 0x000fca0003800087 */
[----:B------:R-:W-:-:S04]  /*1680*/  IMAD.SHL.U32 R135, R135, 0x4, RZ ;  /* 0x0000000487877824 */ /* 0x000fc800078e00ff */
[----:B------:R-:W0:Y:S02]  /*1690*/  LDC R168, c[0x2][R135] ;  /* 0x0080000087a87b82 */ /* 0x000e240000000800 */
[----:B0-----:R-:W-:-:S04]  /*16a0*/  SHF.R.S32.HI R169, RZ, 0x1f, R168 ;  /* 0x0000001fffa97819 */ /* 0x001fc800000114a8 */
.L_x_42131:
[----:B------:R-:W-:Y:S05]  /*16b0*/  BRX R168 -0x16c0                                       (*"BRANCH_TARGETS .L_x_42132,.L_x_42133,.L_x_42134"*) ;  /* 0xffffffe8a8507949 */ /* 0x000fea000383ffff */
.L_x_42134:
[----:B------:R-:W-:Y:S01]  /*16c0*/  VIADD R135, R126, 0x1 ;  /* 0x000000017e877836 */ /* 0x000fe20000000000 */
[----:B------:R-:W-:Y:S01]  /*16d0*/  MOV R142, R136 ;  /* 0x00000088008e7202 */ /* 0x000fe20000000f00 */
[----:B------:R-:W-:Y:S01]  /*16e0*/  IMAD.MOV.U32 R137, RZ, RZ, R128 ;  /* 0x000000ffff897224 */ /* 0x000fe200078e0080 */
[----:B------:R-:W-:Y:S06]  /*16f0*/  BRA `(.L_x_322) ;  /* 0x00000004003c7947 */ /* 0x000fec0003800000 */
.L_x_42132:
[----:B------:R-:W-:Y:S01]  /*1700*/  IMAD.MOV.U32 R142, RZ, RZ, R136 ;  /* 0x000000ffff8e7224 */ /* 0x000fe200078e0088 */
[----:B------:R-:W-:Y:S01]  /*1710*/  MOV R135, 0x3 ;  /* 0x0000000300877802 */ /* 0x000fe20000000f00 */
[----:B------:R-:W-:Y:S01]  /*1720*/  IMAD.MOV.U32 R137, RZ, RZ, R127 ;  /* 0x000000ffff897224 */ /* 0x000fe200078e007f */
[----:B------:R-:W-:Y:S06]  /*1730*/  BRA `(.L_x_322) ;  /* 0x00000004002c7947 */ /* 0x000fec0003800000 */
.L_x_42133:
[----:B------:R-:W-:Y:S01]  /*1740*/  VIADD R131, R131, 0x1 ;  /* 0x0000000183837836 */ /* 0x000fe20000000000 */
[----:B------:R-:W-:Y:S03]  /*1750*/  BSSY.RECONVERGENT B2, `(.L_x_323) ;  /* 0x000000c000027945 */ /* 0x000fe60003800200 */
[C---:B------:R-:W-:Y:S01]  /*1760*/  IMAD.WIDE.U32 R190, R131.reuse, -0x2daee0ad, RZ ;  /* 0xd2511f5383be7825 */ /* 0x040fe200078e00ff */
[----:B------:R-:W-:-:S13]  /*1770*/  ISETP.NE.AND P0, PT, R131, RZ, PT ;  /* 0x000000ff8300720c */ /* 0x000fda0003f05270 */
[----:B------:R-:W-:Y:S05]  /*1780*/  @P0 BRA `(.L_x_324) ;  /* 0x0000000000200947 */ /* 0x000fea0003800000 */
[----:B------:R-:W-:-:S04]  /*1790*/  IADD3 R130, PT, PT, R130, 0x1, RZ ;  /* 0x0000000182827810 */ /* 0x000fc80007ffe0ff */
[----:B------:R-:W-:-:S13]  /*17a0*/  ISETP.NE.AND P0, PT, R130, RZ, PT ;  /* 0x000000ff8200720c */ /* 0x000fda0003f05270 */
[----:B------:R-:W-:Y:S02]  /*17b0*/  @!P0 VIADD R129, R129, 0x1 ;  /* 0x0000000181818836 */ /* 0x000fe40000000000 */
[----:B------:R-:W-:Y:S02]  /*17c0*/  @!P0 VIADD R2, R4, 0x1 ;  /* 0x0000000104028836 */ /* 0x000fe40000000000 */
[----:B------:R-:W-:Y:S01]  /*17d0*/  @!P0 IMAD.MOV.U32 R130, RZ, RZ, RZ ;  /* 0x000000ffff828224 */ /* 0x000fe200078e00ff */
[----:B------:R-:W-:-:S13]  /*17e0*/  ISETP.NE.AND P1, PT, R129, RZ, !P0 ;  /* 0x000000ff8100720c */ /* 0x000fda0004725270 */
[----:B------:R-:W-:-:S05]  /*17f0*/  @P1 IADD3 R2, PT, PT, R4, RZ, RZ ;  /* 0x000000ff04021210 */ /* 0x000fca0007ffe0ff */
[----:B------:R-:W-:-:S07]  /*1800*/  @!P0 IMAD.MOV.U32 R4, RZ, RZ, R2 ;  /* 0x000000ffff048224 */ /* 0x000fce00078e0002 */
.L_x_324:
[----:B------:R-:W-:Y:S05]  /*1810*/  BSYNC.RECONVERGENT B2 ;  /* 0x0000000000027941 */ /* 0x000fea0003800200 */
.L_x_323:
[----:B------:R-:W-:Y:S01]  /*1820*/  IMAD.WIDE.U32 R168, R129, -0x326172a9, RZ ;  /* 0xcd9e8d5781a87825 */ /* 0x000fe200078e00ff */
[----:B------:R-:W-:Y:S02]  /*1830*/  LOP3.LUT R126, R4, R191, R247, 0x96, !PT ;  /* 0x000000bf047e7212 */ /* 0x000fe400078e96f7 */
[----:B------:R-:W-:Y:S01]  /*1840*/  IADD3 R191, PT, PT, R246, -0x61c88647, RZ ;  /* 0x9e3779b9f6bf7810 */ /* 0x000fe20007ffe0ff */
[----:B------:R-:W-:Y:S01]  /*1850*/  VIADD R135, R247, 0xbb67ae85 ;  /* 0xbb67ae85f7877836 */ /* 0x000fe20000000000 */
[----:B------:R-:W-:Y:S01]  /*1860*/  LOP3.LUT R170, R130, R169, R246, 0x96, !PT ;  /* 0x000000a982aa7212 */ /* 0x000fe200078e96f6 */
[----:B------:R-:W-:-:S04]  /*1870*/  IMAD.WIDE.U32 R126, R126, -0x326172a9, RZ ;  /* 0xcd9e8d577e7e7825 */ /* 0x000fc800078e00ff */
[----:B------:R-:W-:Y:S01]  /*1880*/  IMAD.WIDE.U32 R170, R170, -0x2daee0ad, RZ ;  /* 0xd2511f53aaaa7825 */ /* 0x000fe200078e00ff */
[----:B------:R-:W-:-:S03]  /*1890*/  LOP3.LUT R191, R191, R168, R127, 0x96, !PT ;  /* 0x000000a8bfbf7212 */ /* 0x000fc600078e967f */
[----:B------:R-:W-:Y:S01]  /*18a0*/  VIADD R127, R247, 0x76cf5d0a ;  /* 0x76cf5d0af77f7836 */ /* 0x000fe20000000000 */
[----:B------:R-:W-:Y:S01]  /*18b0*/  LOP3.LUT R168, R135, R190, R171, 0x96, !PT ;  /* 0x000000be87a87212 */ /* 0x000fe200078e96ab */
[----:B------:R-:W-:Y:S01]  /*18c0*/  IMAD.WIDE.U32 R190, R191, -0x2daee0ad, RZ ;  /* 0xd2511f53bfbe7825 */ /* 0x000fe200078e00ff */
[----:B------:R-:W-:-:S03]  /*18d0*/  IADD3 R135, PT, PT, R246, 0x3c6ef372, RZ ;  /* 0x3c6ef372f6877810 */ /* 0x000fc60007ffe0ff */
[----:B------:R-:W-:Y:S01]  /*18e0*/  IMAD.WIDE.U32 R168, R168, -0x326172a9, RZ ;  /* 0xcd9e8d57a8a87825 */ /* 0x000fe200078e00ff */
[----:B------:R-:W-:-:S03]  /*18f0*/  LOP3.LUT R127, R127, R170, R191, 0x96, !PT ;  /* 0x000000aa7f7f7212 */ /* 0x000fc600078e96bf */
[----:B------:R-:W-:Y:S01]  /*1900*/  VIADD R191, R246, 0xdaa66d2b ;  /* 0xdaa66d2bf6bf7836 */ /* 0x000fe20000000000 */
[----:B------:R-:W-:Y:S01]  /*1910*/  LOP3.LUT R170, R135, R126, R169, 0x96, !PT ;  /* 0x0000007e87aa7212 */ /* 0x000fe200078e96a9 */
[----:B------:R-:W-:-:S04]  /*1920*/  IMAD.WIDE.U32 R126, R127, -0x326172a9, RZ ;  /* 0xcd9e8d577f7e7825 */ /* 0x000fc800078e00ff */
[----:B------:R-:W-:Y:S01]  /*1930*/  IMAD.WIDE.U32 R170, R170, -0x2daee0ad, RZ ;  /* 0xd2511f53aaaa7825 */ /* 0x000fe200078e00ff */
[----:B------:R-:W-:Y:S02]  /*1940*/  LOP3.LUT R191, R191, R168, R127, 0x96, !PT ;  /* 0x000000a8bfbf7212 */ /* 0x000fe400078e967f */
[C---:B------:R-:W-:Y:S01]  /*1950*/  IADD3 R127, PT, PT, R247.reuse, -0x126145ec, RZ ;  /* 0xed9eba14f77f7810 */ /* 0x040fe20007ffe0ff */
[C---:B------:R-:W-:Y:S02]  /*1960*/  VIADD R135, R247.reuse, 0x32370b8f ;  /* 0x32370b8ff7877836 */ /* 0x040fe40000000000 */
[----:B------:R-:W-:-:S03]  /*1970*/  VIADD R137, R247, 0x1fd5c5a3 ;  /* 0x1fd5c5a3f7897836 */ /* 0x000fc60000000000 */
[----:B------:R-:W-:Y:S01]  /*1980*/  LOP3.LUT R168, R135, R190, R171, 0x96, !PT ;  /* 0x000000be87a87212 */ /* 0x000fe200078e96ab */
[----:B------:R-:W-:-:S04]  /*1990*/  IMAD.WIDE.U32 R190, R191, -0x2daee0ad, RZ ;  /* 0xd2511f53bfbe7825 */ /* 0x000fc800078e00ff */
[----:B------:R-:W-:Y:S01]  /*19a0*/  IMAD.WIDE.U32 R168, R168, -0x326172a9, RZ ;  /* 0xcd9e8d57a8a87825 */ /* 0x000fe200078e00ff */
[----:B------:R-:W-:-:S03]  /*19b0*/  LOP3.LUT R127, R127, R170, R191, 0x96, !PT ;  /* 0x000000aa7f7f7212 */ /* 0x000fc600078e96bf */
[C---:B------:R-:W-:Y:S02]  /*19c0*/  VIADD R135, R246.reuse, 0x78dde6e4 ;  /* 0x78dde6e4f6877836 */ /* 0x040fe40000000000 */
[----:B------:R-:W-:-:S03]  /*19d0*/  VIADD R191, R246, 0x1715609d ;  /* 0x1715609df6bf7836 */ /* 0x000fc60000000000 */
[----:B------:R-:W-:Y:S01]  /*19e0*/  LOP3.LUT R170, R135, R126, R169, 0x96, !PT ;  /* 0x0000007e87aa7212 */ /* 0x000fe200078e96a9 */
[----:B------:R-:W-:Y:S01]  /*19f0*/  IMAD.WIDE.U32 R126, R127, -0x326172a9, RZ ;  /* 0xcd9e8d577f7e7825 */ /* 0x000fe200078e00ff */
[----:B------:R-:W-:-:S03]  /*1a00*/  IADD3 R135, PT, PT, R247, -0x56f99767, RZ ;  /* 0xa9066899f7877810 */ /* 0x000fc60007ffe0ff */
[----:B------:R-:W-:Y:S01]  /*1a10*/  IMAD.WIDE.U32 R170, R170, -0x2daee0ad, RZ ;  /* 0xd2511f53aaaa7825 */ /* 0x000fe200078e00ff */
[----:B------:R-:W-:-:S03]  /*1a20*/  LOP3.LUT R191, R191, R168, R127, 0x96, !PT ;  /* 0x000000a8bfbf7212 */ /* 0x000fc600078e967f */
[----:B------:R-:W-:Y:S01]  /*1a30*/  VIADD R127, R247, 0x646e171e ;  /* 0x646e171ef77f7836 */ /* 0x000fe20000000000 */
[----:B------:R-:W-:Y:S01]  /*1a40*/  LOP3.LUT R168, R135, R190, R171, 0x96, !PT ;  /* 0x000000be87a87212 */ /* 0x000fe200078e96ab */
[----:B------:R-:W-:-:S04]  /*1a50*/  IMAD.WIDE.U32 R190, R191, -0x2daee0ad, RZ ;  /* 0xd2511f53bfbe7825 */ /* 0x000fc800078e00ff */
[----:B------:R-:W-:Y:S01]  /*1a60*/  IMAD.WIDE.U32 R168, R168, -0x326172a9, RZ ;  /* 0xcd9e8d57a8a87825 */ /* 0x000fe200078e00ff */
[----:B------:R-:W-:-:S03]  /*1a70*/  LOP3.LUT R127, R127, R170, R191, 0x96, !PT ;  /* 0x000000aa7f7f7212 */ /* 0x000fc600078e96bf */
[----:B------:R-:W-:-:S05]  /*1a80*/  VIADD R135, R246, 0xb54cda56 ;  /* 0xb54cda56f6877836 */ /* 0x000fca0000000000 */
[----:B------:R-:W-:Y:S01]  /*1a90*/  LOP3.LUT R170, R135, R126, R169, 0x96, !PT ;  /* 0x0000007e87aa7212 */ /* 0x000fe200078e96a9 */
[----:B------:R-:W-:Y:S01]  /*1aa0*/  IMAD.WIDE.U32 R126, R127, -0x326172a9, RZ ;  /* 0xcd9e8d577f7e7825 */ /* 0x000fe200078e00ff */
[----:B------:R-:W-:-:S03]  /*1ab0*/  IADD3 R135, PT, PT, R246, 0x5384540f, RZ ;  /* 0x5384540ff6877810 */ /* 0x000fc60007ffe0ff */
        /* <DEDUP_REMOVED lines=10> */
[----:B------:R-:W-:-:S04]  /*1b60*/  IMAD.WIDE.U32 R170, R170, -0x326172a9, RZ ;  /* 0xcd9e8d57aaaa7825 */ /* 0x000fc800078e00ff */
[----:B------:R-:W-:Y:S01]  /*1b70*/  IMAD.WIDE.U32 R126, R126, -0x2daee0ad, RZ ;  /* 0xd2511f537e7e7825 */ /* 0x000fe200078e00ff */
[----:B------:R-:W-:-:S03]  /*1b80*/  LOP3.LUT R128, R135, R190, R171, 0x96, !PT ;  /* 0x000000be87807212 */ /* 0x000fc600078e96ab */
[----:B------:R-:W-:Y:S01]  /*1b90*/  HFMA2 R135, -RZ, RZ, 0, 0 ;  /* 0x00000000ff877431 */ /* 0x000fe200000001ff */
[----:B------:R-:W-:Y:S01]  /*1ba0*/  MOV R2, R170 ;  /* 0x000000aa00027202 */ /* 0x000fe20000000f00 */
[----:B------:R-:W-:Y:S02]  /*1bb0*/  VIADD R137, R247, 0x96a522ad ;  /* 0x96a522adf7897836 */ /* 0x000fe40000000000 */
[----:B------:R-:W-:-:S03]  /*1bc0*/  IMAD.MOV.U32 R142, RZ, RZ, R126 ;  /* 0x000000ffff8e7224 */ /* 0x000fc600078e007e */
[----:B------:R-:W-:Y:S01]  /*1bd0*/  LOP3.LUT R127, R137, R168, R127, 0x96, !PT ;  /* 0x000000a8897f7212 */ /* 0x000fe200078e967f */
[----:B------:R-:W-:-:S07]  /*1be0*/  IMAD.MOV.U32 R137, RZ, RZ, R136 ;  /* 0x000000ffff897224 */ /* 0x000fce00078e0088 */
.L_x_322:
[----:B------:R-:W-:Y:S05]  /*1bf0*/  BSYNC.RECONVERGENT B1 ;  /* 0x0000000000017941 */ /* 0x000fea0003800200 */
.L_x_321:
[----:B------:R-:W0:Y:S01]  /*1c00*/  LDC R136, c[0x0][0x408] ;  /* 0x00010200ff887b82 */ /* 0x000e220000000800 */
[----:B------:R-:W-:Y:S01]  /*1c10*/  I2FP.F32.U32 R137, R137 ;  /* 0x0000008900897245 */ /* 0x000fe20000201000 */
[----:B------:R-:W-:Y:S01]  /*1c20*/  IMAD.MOV.U32 R146, RZ, RZ, 0x2f800000 ;  /* 0x2f800000ff927424 */ /* 0x000fe200078e00ff */
[----:B------:R-:W-:Y:S01]  /*1c30*/  ISETP.NE.AND P1, PT, R135, 0x1, PT ;  /* 0x000000018700780c */ /* 0x000fe20003f25270 */
[----:B-----5:R-:W-:Y:S01]  /*1c40*/  IMAD.U32 R169, R104, 0x10000, RZ ;  /* 0x0001000068a97824 */ /* 0x020fe200078e00ff */
[----:B------:R-:W-:Y:S01]  /*1c50*/  SHF.L.U32 R126, R108, 0x10, RZ ;  /* 0x000000106c7e7819 */ /* 0x000fe200000006ff */
[----:B------:R-:W-:Y:S01]  /*1c60*/  FFMA.FTZ R137, R137, R146, 1.1641532182693481445e-10 ;  /* 0x2f00000089897423 */ /* 0x000fe20000010092 */
[----:B------:R-:W-:Y:S01]  /*1c70*/  LOP3.LUT R0, R0, 0xfffffffd, RZ, 0xc0, !PT ;  /* 0xfffffffd00007812 */ /* 0x000fe200078ec0ff */
[----:B------:R-:W1:Y:S01]  /*1c80*/  LDC R144, c[0x0][0x404] ;  /* 0x00010100ff907b82 */ /* 0x000e620000000800 */
[----:B------:R-:W-:Y:S01]  /*1c90*/  FMUL.FTZ R169, R169, R140 ;  /* 0x0000008ca9a97220 */ /* 0x000fe20000410000 */
[----:B------:R-:W-:Y:S01]  /*1ca0*/  BSSY.RECONVERGENT B1, `(.L_x_325) ;  /* 0x000005f000017945 */ /* 0x000fe20003800200 */
[----:B------:R-:W-:Y:S01]  /*1cb0*/  PRMT R104, R104, 0x7632, R104 ;  /* 0x0000763268687816 */ /* 0x000fe20000000068 */
[----:B------:R-:W-:Y:S01]  /*1cc0*/  IMAD.MOV.U32 R148, RZ, RZ, R2 ;  /* 0x000000ffff947224 */ /* 0x000fe200078e0002 */
[----:B------:R-:W-:Y:S01]  /*1cd0*/  PRMT R108, R108, 0x7632, R108 ;  /* 0x000076326c6c7816 */ /* 0x000fe2000000006c */
[----:B0-----:R-:W-:Y:S01]  /*1ce0*/  FMUL.FTZ R169, R169, R136 ;  /* 0x00000088a9a97220 */ /* 0x001fe20000410000 */
[----:B-1----:R-:W-:-:S04]  /*1cf0*/  FSETP.GTU.FTZ.AND P0, PT, R137, R144, PT ;  /* 0x000000908900720b */ /* 0x002fc80003f1c000 */
[----:B------:R-:W-:Y:S02]  /*1d00*/  FSEL R137, R169, RZ, !P0 ;  /* 0x000000ffa9897208 */ /* 0x000fe40004000000 */
[----:B------:R-:W-:-:S03]  /*1d10*/  PLOP3.LUT P0, PT, P0, PT, PT, 0x8, 0x80 ;  /* 0x000000000080781c */ /* 0x000fc6000070e170 */
[----:B------:R-:W-:Y:S01]  /*1d20*/  FADD.FTZ R137, R137, R126 ;  /* 0x0000007e89897221 */ /* 0x000fe20000010000 */
[----:B------:R-:W-:-:S09]  /*1d30*/  IMAD.MOV.U32 R126, RZ, RZ, 0x2 ;  /* 0x00000002ff7e7424 */ /* 0x000fd200078e00ff */
[----:B------:R-:W-:Y:S01]  /*1d40*/  @P0 LOP3.LUT R0, R0, 0x2, RZ, 0xfc, !PT ;  /* 0x0000000200000812 */ /* 0x000fe200078efcff */
[----:B------:R-:W-:Y:S06]  /*1d50*/  @!P1 BRA `(.L_x_326) ;  /* 0x00000004004c9947 */ /* 0x000fec0003800000 */
[----:B------:R-:W-:-:S13]  /*1d60*/  ISETP.NE.AND P0, PT, R135, 0x3, PT ;  /* 0x000000038700780c */ /* 0x000fda0003f05270 */
[----:B------:R-:W-:Y:S05]  /*1d70*/  @!P0 BRA `(.L_x_327) ;  /* 0x0000000000188947 */ /* 0x000fea0003800000 */
[----:B------:R-:W-:-:S13]  /*1d80*/  ISETP.NE.AND P0, PT, R135, 0x2, PT ;  /* 0x000000028700780c */ /* 0x000fda0003f05270 */
[----:B------:R-:W-:Y:S01]  /*1d90*/  @!P0 MOV R126, 0x3 ;  /* 0x00000003007e8802 */ /* 0x000fe20000000f00 */
[----:B------:R-:W-:Y:S01]  /*1da0*/  @!P0 IMAD.MOV.U32 R148, RZ, RZ, R127 ;  /* 0x000000ffff948224 */ /* 0x000fe200078e007f */
[----:B------:R-:W-:Y:S01]  /*1db0*/  @P0 MOV R148, R128 ;  /* 0x0000008000940202 */ /* 0x000fe20000000f00 */
[----:B------:R-:W-:Y:S01]  /*1dc0*/  @P0 VIADD R126, R135, 0x1 ;  /* 0x00000001877e0836 */ /* 0x000fe20000000000 */
[----:B------:R-:W-:Y:S06]  /*1dd0*/  BRA `(.L_x_326) ;  /* 0x00000004002c7947 */ /* 0x000fec0003800000 */
.L_x_327:
[----:B------:R-:W-:Y:S01]  /*1de0*/  VIADD R131, R131, 0x1 ;  /* 0x0000000183837836 */ /* 0x000fe20000000000 */
[----:B------:R-:W-:Y:S03]  /*1df0*/  BSSY.RECONVERGENT B2, `(.L_x_328) ;  /* 0x000000c000027945 */ /* 0x000fe60003800200 */
[C---:B------:R-:W-:Y:S01]  /*1e00*/  IMAD.WIDE.U32 R190, R131.reuse, -0x2daee0ad, RZ ;  /* 0xd2511f5383be7825 */ /* 0x040fe200078e00ff */
[----:B------:R-:W-:-:S13]  /*1e10*/  ISETP.NE.AND P0, PT, R131, RZ, PT ;  /* 0x000000ff8300720c */ /* 0x000fda0003f05270 */
[----:B------:R-:W-:Y:S05]  /*1e20*/  @P0 BRA `(.L_x_329) ;  /* 0x0000000000200947 */ /* 0x000fea0003800000 */
[----:B------:R-:W-:-:S05]  /*1e30*/  VIADD R130, R130, 0x1 ;  /* 0x0000000182827836 */ /* 0x000fca0000000000 */
[----:B------:R-:W-:-:S13]  /*1e40*/  ISETP.NE.AND P0, PT, R130, RZ, PT ;  /* 0x000000ff8200720c */ /* 0x000fda0003f05270 */
[----:B------:R-:W-:Y:S01]  /*1e50*/  @!P0 IADD3 R129, PT, PT, R129, 0x1, RZ ;  /* 0x0000000181818810 */ /* 0x000fe20007ffe0ff */
[----:B------:R-:W-:Y:S01]  /*1e60*/  @!P0 VIADD R2, R4, 0x1 ;  /* 0x0000000104028836 */ /* 0x000fe20000000000 */
[----:B------:R-:W-:Y:S02]  /*1e70*/  @!P0 MOV R130, RZ ;  /* 0x000000ff00828202 */ /* 0x000fe40000000f00 */
[----:B------:R-:W-:-:S13]  /*1e80*/  ISETP.NE.AND P1, PT, R129, RZ, !P0 ;  /* 0x000000ff8100720c */ /* 0x000fda0004725270 */
[----:B------:R-:W-:-:S04]  /*1e90*/  @P1 IMAD.MOV R2, RZ, RZ, R4 ;  /* 0x000000ffff021224 */ /* 0x000fc800078e0204 */
[----:B------:R-:W-:-:S07]  /*1ea0*/  @!P0 IMAD.MOV.U32 R4, RZ, RZ, R2 ;  /* 0x000000ffff048224 */ /* 0x000fce00078e0002 */
.L_x_329:
[----:B------:R-:W-:Y:S05]  /*1eb0*/  BSYNC.RECONVERGENT B2 ;  /* 0x0000000000027941 */ /* 0x000fea0003800200 */
.L_x_328:
[----:B------:R-:W-:Y:S01]  /*1ec0*/  IMAD.WIDE.U32 R168, R129, -0x326172a9, RZ ;  /* 0xcd9e8d5781a87825 */ /* 0x000fe200078e00ff */
[----:B------:R-:W-:Y:S02]  /*1ed0*/  LOP3.LUT R126, R4, R191, R247, 0x96, !PT ;  /* 0x000000bf047e7212 */ /* 0x000fe400078e96f7 */
[----:B------:R-:W-:Y:S01]  /*1ee0*/  MOV R148, R142 ;  /* 0x0000008e00947202 */ /* 0x000fe20000000f00 */
[----:B------:R-:W-:Y:S01]  /*1ef0*/  VIADD R135, R246, 0x9e3779b9 ;  /* 0x9e3779b9f6877836 */ /* 0x000fe20000000000 */
        /* <DEDUP_REMOVED lines=8> */
[----:B------:R-:W-:Y:S02]  /*1f80*/  VIADD R135, R247, 0x76cf5d0a ;  /* 0x76cf5d0af7877836 */ /* 0x000fe40000000000 */
[----:B------:R-:W-:-:S03]  /*1f90*/  IMAD.WIDE.U32 R168, R169, -0x326172a9, RZ ;  /* 0xcd9e8d57a9a87825 */ /* 0x000fc600078e00ff */
[----:B------:R-:W-:Y:S02]  /*1fa0*/  LOP3.LUT R135, R135, R170, R191, 0x96, !PT ;  /* 0x000000aa87877212 */ /* 0x000fe400078e96bf */
[----:B------:R-:W-:Y:S01]  /*1fb0*/  LOP3.LUT R170, R127, R126, R169, 0x96, !PT ;  /* 0x0000007e7faa7212 */ /* 0x000fe200078e96a9 */
[----:B------:R-:W-:Y:S02]  /*1fc0*/  VIADD R169, R247, 0x32370b8f ;  /* 0x32370b8ff7a97836 */ /* 0x000fe40000000000 */
[----:B------:R-:W-:Y:S01]  /*1fd0*/  IMAD.WIDE.U32 R126, R135, -0x326172a9, RZ ;  /* 0xcd9e8d57877e7825 */ /* 0x000fe200078e00ff */
[----:B------:R-:W-:-:S03]  /*1fe0*/  IADD3 R135, PT, PT, R246, -0x255992d5, RZ ;  /* 0xdaa66d2bf6877810 */ /* 0x000fc60007ffe0ff */
[----:B------:R-:W-:Y:S01]  /*1ff0*/  IMAD.WIDE.U32 R170, R170, -0x2daee0ad, RZ ;  /* 0xd2511f53aaaa7825 */ /* 0x000fe200078e00ff */
[----:B------:R-:W-:Y:S02]  /*2000*/  LOP3.LUT R135, R135, R168, R127, 0x96, !PT ;  /* 0x000000a887877212 */ /* 0x000fe400078e967f */
[----:B------:R-:W-:Y:S02]  /*2010*/  IADD3 R127, PT, PT, R246, 0x78dde6e4, RZ ;  /* 0x78dde6e4f67f7810 */ /* 0x000fe40007ffe0ff */
[----:B------:R-:W-:Y:S01]  /*2020*/  LOP3.LUT R169, R169, R190, R171, 0x96, !PT ;  /* 0x000000bea9a97212 */ /* 0x000fe200078e96ab */
[----:B------:R-:W-:-:S04]  /*2030*/  IMAD.WIDE.U32 R190, R135, -0x2daee0ad, RZ ;  /* 0xd2511f5387be7825 */ /* 0x000fc800078e00ff */
[----:B------:R-:W-:Y:S02]  /*2040*/  VIADD R135, R247, 0xed9eba14 ;  /* 0xed9eba14f7877836 */ /* 0x000fe40000000000 */
[----:B------:R-:W-:-:S03]  /*2050*/  IMAD.WIDE.U32 R168, R169, -0x326172a9, RZ ;  /* 0xcd9e8d57a9a87825 */ /* 0x000fc600078e00ff */
[----:B------:R-:W-:Y:S02]  /*2060*/  LOP3.LUT R135, R135, R170, R191, 0x96, !PT ;  /* 0x000000aa87877212 */ /* 0x000fe400078e96bf */
[----:B------:R-:W-:Y:S01]  /*2070*/  LOP3.LUT R170, R127, R126, R169, 0x96, !PT ;  /* 0x0000007e7faa7212 */ /* 0x000fe200078e96a9 */
[----:B------:R-:W-:Y:S02]  /*2080*/  VIADD R169, R247, 0xa9066899 ;  /* 0xa9066899f7a97836 */ /* 0x000fe40000000000 */
[----:B------:R-:W-:-:S04]  /*2090*/  IMAD.WIDE.U32 R126, R135, -0x326172a9, RZ ;  /* 0xcd9e8d57877e7825 */ /* 0x000fc800078e00ff */
[----:B------:R-:W-:Y:S02]  /*20a0*/  VIADD R135, R246, 0x1715609d ;  /* 0x1715609df6877836 */ /* 0x000fe40000000000 */
[----:B------:R-:W-:-:S03]  /*20b0*/  IMAD.WIDE.U32 R170, R170, -0x2daee0ad, RZ ;  /* 0xd2511f53aaaa7825 */ /* 0x000fc600078e00ff */
[----:B------:R-:W-:Y:S01]  /*20c0*/  LOP3.LUT R135, R135, R168, R127, 0x96, !PT ;  /* 0x000000a887877212 */ /* 0x000fe200078e967f */
[----:B------:R-:W-:Y:S01]  /*20d0*/  VIADD R127, R246, 0xb54cda56 ;  /* 0xb54cda56f67f7836 */ /* 0x000fe20000000000 */
[----:B------:R-:W-:-:S03]  /*20e0*/  LOP3.LUT R169, R169, R190, R171, 0x96, !PT ;  /* 0x000000bea9a97212 */ /* 0x000fc600078e96ab */
[----:B------:R-:W-:Y:S01]  /*20f0*/  IMAD.WIDE.U32 R190, R135, -0x2daee0ad, RZ ;  /* 0xd2511f5387be7825 */ /* 0x000fe200078e00ff */
[----:B------:R-:W-:-:S03]  /*2100*/  IADD3 R135, PT, PT, R247, 0x646e171e, RZ ;  /* 0x646e171ef7877810 */ /* 0x000fc60007ffe0ff */
[----:B------:R-:W-:Y:S01]  /*2110*/  IMAD.WIDE.U32 R168, R169, -0x326172a9, RZ ;  /* 0xcd9e8d57a9a87825 */ /* 0x000fe200078e00ff */
[----:B------:R-:W-:-:S04]  /*2120*/  LOP3.LUT R135, R135, R170, R191, 0x96, !PT ;  /* 0x000000aa87877212 */ /* 0x000fc800078e96bf */
[----:B------:R-:W-:Y:S01]  /*2130*/  LOP3.LUT R170, R127, R126, R169, 0x96, !PT ;  /* 0x0000007e7faa7212 */ /* 0x000fe200078e96a9 */
[----:B------:R-:W-:Y:S01]  /*2140*/  IMAD.WIDE.U32 R126, R135, -0x326172a9, RZ ;  /* 0xcd9e8d57877e7825 */ /* 0x000fe200078e00ff */
[----:B------:R-:W-:-:S03]  /*2150*/  IADD3 R169, PT, PT, R247, 0x1fd5c5a3, RZ ;  /* 0x1fd5c5a3f7a97810 */ /* 0x000fc60007ffe0ff */
[----:B------:R-:W-:Y:S02]  /*2160*/  VIADD R135, R246, 0x5384540f ;  /* 0x5384540ff6877836 */ /* 0x000fe40000000000 */
[----:B------:R-:W-:-:S03]  /*2170*/  IMAD.WIDE.U32 R170, R170, -0x2daee0ad, RZ ;  /* 0xd2511f53aaaa7825 */ /* 0x000fc600078e00ff */
[----:B------:R-:W-:Y:S01]  /*2180*/  LOP3.LUT R168, R135, R168, R127, 0x96, !PT ;  /* 0x000000a887a87212 */ /* 0x000fe200078e967f */
[----:B------:R-:W-:Y:S01]  /*2190*/  VIADD R135, R247, 0xdb3d7428 ;  /* 0xdb3d7428f7877836 */ /* 0x000fe20000000000 */
[----:B------:R-:W-:Y:S01]  /*21a0*/  LOP3.LUT R190, R169, R190, R171, 0x96, !PT ;  /* 0x000000bea9be7212 */ /* 0x000fe200078e96ab */
[----:B------:R-:W-:Y:S02]  /*21b0*/  VIADD R127, R246, 0xf1bbcdc8 ;  /* 0xf1bbcdc8f67f7836 */ /* 0x000fe40000000000 */
[----:B------:R-:W-:-:S04]  /*21c0*/  IMAD.WIDE.U32 R168, R168, -0x2daee0ad, RZ ;  /* 0xd2511f53a8a87825 */ /* 0x000fc800078e00ff */
        /* <DEDUP_REMOVED lines=8> */
[----:B------:R-:W-:Y:S01]  /*2250*/  IMAD.MOV.U32 R142, RZ, RZ, R126 ;  /* 0x000000ffff8e7224 */ /* 0x000fe200078e007e */
[----:B------:R-:W-:Y:S01]  /*2260*/  LOP3.LUT R127, R169, R168, R127, 0x96, !PT ;  /* 0x000000a8a97f7212 */ /* 0x000fe200078e967f */
[----:B------:R-:W-:Y:S02]  /*2270*/  IMAD.MOV.U32 R2, RZ, RZ, R170 ;  /* 0x000000ffff027224 */ /* 0x000fe400078e00aa */
[----:B------:R-:W-:-:S07]  /*2280*/  IMAD.MOV.U32 R126, RZ, RZ, RZ ;  /* 0x000000ffff7e7224 */ /* 0x000fce00078e00ff */
.L_x_326:
[----:B------:R-:W-:Y:S05]  /*2290*/  BSYNC.RECONVERGENT B1 ;  /* 0x0000000000017941 */ /* 0x000fea0003800200 */
.L_x_325:
[----:B------:R-:W-:Y:S01]  /*22a0*/  I2FP.F32.U32 R135, R148 ;  /* 0x0000009400877245 */ /* 0x000fe20000201000 */
[----:B------:R-:W-:Y:S01]  /*22b0*/  IMAD.U32 R108, R108, 0x10000, RZ ;  /* 0x000100006c6c7824 */ /* 0x000fe200078e00ff */
[----:B------:R-:W-:Y:S01]  /*22c0*/  SHF.L.U32 R169, R104, 0x10, RZ ;  /* 0x0000001068a97819 */ /* 0x000fe200000006ff */
[----:B------:R-:W-:Y:S01]  /*22d0*/  BSSY.RECONVERGENT B1, `(.L_x_330) ;  /* 0x000005f000017945 */ /* 0x000fe20003800200 */
[----:B------:R-:W-:Y:S01]  /*22e0*/  ISETP.NE.AND P1, PT, R126, 0x1, PT ;  /* 0x000000017e00780c */ /* 0x000fe20003f25270 */
[----:B------:R-:W-:Y:S01]  /*22f0*/  FFMA.FTZ R135, R135, R146, 1.1641532182693481445e-10 ;  /* 0x2f00000087877423 */ /* 0x000fe20000010092 */
[----:B------:R-:W-:Y:S01]  /*2300*/  MOV R104, R2 ;  /* 0x0000000200687202 */ /* 0x000fe20000000f00 */
[----:B------:R-:W-:-:S03]  /*2310*/  FMUL.FTZ R169, R169, R140 ;  /* 0x0000008ca9a97220 */ /* 0x000fc60000410000 */
[----:B------:R-:W-:Y:S01]  /*2320*/  FSETP.GTU.FTZ.AND P0, PT, R135, R144, PT ;  /* 0x000000908700720b */ /* 0x000fe20003f1c000 */
[----:B------:R-:W-:-:S05]  /*2330*/  FMUL.FTZ R169, R169, R136 ;  /* 0x00000088a9a97220 */ /* 0x000fca0000410000 */
[----:B------:R-:W-:Y:S02]  /*2340*/  FSEL R135, R169, RZ, !P0 ;  /* 0x000000ffa9877208 */ /* 0x000fe40004000000 */
[----:B------:R-:W-:-:S03]  /*2350*/  PLOP3.LUT P0, PT, P0, PT, PT, 0x8, 0x80 ;  /* 0x000000000080781c */ /* 0x000fc6000070e170 */
[----:B------:R-:W-:Y:S01]  /*2360*/  FADD.FTZ R135, R135, R108 ;  /* 0x0000006c87877221 */ /* 0x000fe20000010000 */
[----:B------:R-:W-:Y:S01]  /*2370*/  IMAD.MOV.U32 R108, RZ, RZ, 0x2 ;  /* 0x00000002ff6c7424 */ /* 0x000fe200078e00ff */
[----:B------:R-:W-:Y:S08]  /*2380*/  @!P1 BRA `(.L_x_331) ;  /* 0x00000004004c9947 */ /* 0x000ff00003800000 */
[----:B------:R-:W-:-:S13]  /*2390*/  ISETP.NE.AND P1, PT, R126, 0x3, PT ;  /* 0x000000037e00780c */ /* 0x000fda0003f25270 */
[----:B------:R-:W-:Y:S05]  /*23a0*/  @!P1 BRA `(.L_x_332) ;  /* 0x0000000000189947 */ /* 0x000fea0003800000 */
[----:B------:R-:W-:-:S13]  /*23b0*/  ISETP.NE.AND P1, PT, R126, 0x2, PT ;  /* 0x000000027e00780c */ /* 0x000fda0003f25270 */
[----:B------:R-:W-:Y:S01]  /*23c0*/  @!P1 IMAD.MOV.U32 R108, RZ, RZ, 0x3 ;  /* 0x00000003ff6c9424 */ /* 0x000fe200078e00ff */
[----:B------:R-:W-:Y:S01]  /*23d0*/  @P1 IADD3 R108, PT, PT, R126, 0x1, RZ ;  /* 0x000000017e6c1810 */ /* 0x000fe20007ffe0ff */
[----:B------:R-:W-:Y:S02]  /*23e0*/  @!P1 IMAD.MOV.U32 R104, RZ, RZ, R127 ;  /* 0x000000ffff689224 */ /* 0x000fe400078e007f */
[----:B------:R-:W-:Y:S01]  /*23f0*/  @P1 IMAD.MOV.U32 R104, RZ, RZ, R128 ;  /* 0x000000ffff681224 */ /* 0x000fe200078e0080 */
[----:B------:R-:W-:Y:S06]  /*2400*/  BRA `(.L_x_331) ;  /* 0x00000004002c7947 */ /* 0x000fec0003800000 */
.L_x_332:
        /* <DEDUP_REMOVED lines=13> */
.L_x_334:
[----:B------:R-:W-:Y:S05]  /*24e0*/  BSYNC.RECONVERGENT B2 ;  /* 0x0000000000027941 */ /* 0x000fea0003800200 */
.L_x_333:
[----:B------:R-:W-:Y:S01]  /*24f0*/  IMAD.WIDE.U32 R168, R129, -0x326172a9, RZ ;  /* 0xcd9e8d5781a87825 */ /* 0x000fe200078e00ff */
[----:B------:R-:W-:-:S03]  /*2500*/  LOP3.LUT R126, R4, R191, R247, 0x96, !PT ;  /* 0x000000bf047e7212 */ /* 0x000fc600078e96f7 */
[----:B------:R-:W-:Y:S02]  /*2510*/  HFMA2 R108, -RZ, RZ, 0, 0 ;  /* 0x00000000ff6c7431 */ /* 0x000fe400000001ff */
[----:B------:R-:W-:Y:S01]  /*2520*/  VIADD R191, R247, 0xbb67ae85 ;  /* 0xbb67ae85f7bf7836 */ /* 0x000fe20000000000 */
[----:B------:R-:W-:Y:S01]  /*2530*/  LOP3.LUT R170, R130, R169, R246, 0x96, !PT ;  /* 0x000000a982aa7212 */ /* 0x000fe200078e96f6 */
[----:B------:R-:W-:Y:S01]  /*2540*/  IMAD.WIDE.U32 R126, R126, -0x326172a9, RZ ;  /* 0xcd9e8d577e7e7825 */ /* 0x000fe200078e00ff */
[----:B------:R-:W-:-:S03]  /*2550*/  IADD3 R169, PT, PT, R246, -0x61c88647, RZ ;  /* 0x9e3779b9f6a97810 */ /* 0x000fc60007ffe0ff */
[----:B------:R-:W-:Y:S01]  /*2560*/  IMAD.WIDE.U32 R170, R170, -0x2daee0ad, RZ ;  /* 0xd2511f53aaaa7825 */ /* 0x000fe200078e00ff */
[----:B------:R-:W-:Y:S02]  /*2570*/  LOP3.LUT R169, R169, R168, R127, 0x96, !PT ;  /* 0x000000a8a9a97212 */ /* 0x000fe400078e967f */
[----:B------:R-:W-:Y:S01]  /*2580*/  IADD3 R127, PT, PT, R246, 0x3c6ef372, RZ ;  /* 0x3c6ef372f67f7810 */ /* 0x000fe20007ffe0ff */
[----:B------:R-:W-:Y:S01]  /*2590*/  IMAD.MOV.U32 R104, RZ, RZ, R142 ;  /* 0x000000ffff687224 */ /* 0x000fe200078e008e */
[----:B------:R-:W-:Y:S01]  /*25a0*/  LOP3.LUT R168, R191, R190, R171, 0x96, !PT ;  /* 0x000000bebfa87212 */ /* 0x000fe200078e96ab */
[----:B------:R-:W-:-:S04]  /*25b0*/  IMAD.WIDE.U32 R190, R169, -0x2daee0ad, RZ ;  /* 0xd2511f53a9be7825 */ /* 0x000fc800078e00ff */
        /* <DEDUP_REMOVED lines=8> */
[----:B------:R-:W-:-:S03]  /*2640*/  LOP3.LUT R169, R169, R168, R127, 0x96, !PT ;  /* 0x000000a8a9a97212 */ /* 0x000fc600078e967f */
[----:B------:R-:W-:Y:S01]  /*2650*/  VIADD R127, R246, 0x78dde6e4 ;  /* 0x78dde6e4f67f7836 */ /* 0x000fe20000000000 */
[----:B------:R-:W-:Y:S01]  /*2660*/  LOP3.LUT R168, R191, R190, R171, 0x96, !PT ;  /* 0x000000bebfa87212 */ /* 0x000fe200078e96ab */
[----:B------:R-:W-:Y:S01]  /*2670*/  IMAD.WIDE.U32 R190, R169, -0x2daee0ad, RZ ;  /* 0xd2511f53a9be7825 */ /* 0x000fe200078e00ff */
[----:B------:R-:W-:-:S03]  /*2680*/  IADD3 R171, PT, PT, R247, -0x126145ec, RZ ;  /* 0xed9eba14f7ab7810 */ /* 0x000fc60007ffe0ff */
[----:B------:R-:W-:Y:S01]  /*2690*/  IMAD.WIDE.U32 R168, R168, -0x326172a9, RZ ;  /* 0xcd9e8d57a8a87825 */ /* 0x000fe200078e00ff */
[----:B------:R-:W-:Y:S02]  /*26a0*/  LOP3.LUT R171, R171, R170, R191, 0x96, !PT ;  /* 0x000000aaabab7212 */ /* 0x000fe400078e96bf */
[----:B------:R-:W-:Y:S02]  /*26b0*/  IADD3 R191, PT, PT, R247, -0x56f99767, RZ ;  /* 0xa9066899f7bf7810 */ /* 0x000fe40007ffe0ff */
        /* <DEDUP_REMOVED lines=29> */
[----:B------:R-:W-:Y:S01]  /*2890*/  MOV R2, R170 ;  /* 0x000000aa00027202 */ /* 0x000fe20000000f00 */
[----:B------:R-:W-:Y:S01]  /*28a0*/  IMAD.MOV.U32 R142, RZ, RZ, R126 ;  /* 0x000000ffff8e7224 */ /* 0x000fe200078e007e */
[----:B------:R-:W-:-:S07]  /*28b0*/  LOP3.LUT R127, R191, R168, R127, 0x96, !PT ;  /* 0x000000a8bf7f7212 */ /* 0x000fce00078e967f */
.L_x_331:
[----:B------:R-:W-:Y:S05]  /*28c0*/  BSYNC.RECONVERGENT B1 ;  /* 0x0000000000017941 */ /* 0x000fea0003800200 */
.L_x_330:
[----:B------:R-:W-:Y:S01]  /*28d0*/  I2FP.F32.U32 R169, R104 ;  /* 0x0000006800a97245 */ /* 0x000fe20000201000 */
[----:B------:R-:W-:Y:S01]  /*28e0*/  IMAD.U32 R171, R105, 0x10000, RZ ;  /* 0x0001000069ab7824 */ /* 0x000fe200078e00ff */
[----:B------:R-:W-:Y:S01]  /*28f0*/  ISETP.NE.AND P2, PT, R108, 0x1, PT ;  /* 0x000000016c00780c */ /* 0x000fe20003f45270 */
[----:B------:R-:W-:Y:S01]  /*2900*/  IMAD.U32 R104, R109, 0x10000, RZ ;  /* 0x000100006d687824 */ /* 0x000fe200078e00ff */
[----:B------:R-:W-:Y:S01]  /*2910*/  BSSY.RECONVERGENT B1, `(.L_x_335) ;  /* 0x0000060000017945 */ /* 0x000fe20003800200 */
[----:B------:R-:W-:Y:S01]  /*2920*/  FFMA.FTZ R169, R169, R146, 1.1641532182693481445e-10 ;  /* 0x2f000000a9a97423 */ /* 0x000fe20000010092 */
[----:B------:R-:W-:Y:S01]  /*2930*/  FMUL.FTZ R171, R171, R140 ;  /* 0x0000008cabab7220 */ /* 0x000fe20000410000 */
[----:B------:R-:W-:Y:S01]  /*2940*/  PRMT R150, R105, 0x7632, R150 ;  /* 0x0000763269967816 */ /* 0x000fe20000000096 */
[----:B------:R-:W-:Y:S01]  /*2950*/  IMAD.MOV.U32 R105, RZ, RZ, R2 ;  /* 0x000000ffff697224 */ /* 0x000fe200078e0002 */
[----:B------:R-:W-:Y:S01]  /*2960*/  PRMT R148, R109, 0x7632, R148 ;  /* 0x000076326d947816 */ /* 0x000fe20000000094 */
[----:B------:R-:W-:Y:S01]  /*2970*/  FMUL.FTZ R171, R171, R136 ;  /* 0x00000088abab7220 */ /* 0x000fe20000410000 */
[----:B------:R-:W-:-:S04]  /*2980*/  FSETP.GTU.FTZ.AND P1, PT, R169, R144, PT ;  /* 0x00000090a900720b */ /* 0x000fc80003f3c000 */
[----:B------:R-:W-:Y:S02]  /*2990*/  FSEL R171, R171, RZ, !P1 ;  /* 0x000000ffabab7208 */ /* 0x000fe40004800000 */
[----:B------:R-:W-:-:S03]  /*29a0*/  PLOP3.LUT P1, PT, P1, PT, PT, 0x8, 0x80 ;  /* 0x000000000080781c */ /* 0x000fc60000f2e170 */
[----:B------:R-:W-:Y:S01]  /*29b0*/  FADD.FTZ R171, R171, R104 ;  /* 0x00000068abab7221 */ /* 0x000fe20000010000 */
[----:B------:R-:W-:Y:S01]  /*29c0*/  HFMA2 R104, -RZ, RZ, 0, 1.1920928955078125e-07 ;  /* 0x00000002ff687431 */ /* 0x000fe200000001ff */
[----:B------:R-:W-:Y:S08]  /*29d0*/  @!P2 BRA `(.L_x_336) ;  /* 0x00000004004ca947 */ /* 0x000ff00003800000 */
[----:B------:R-:W-:-:S13]  /*29e0*/  ISETP.NE.AND P2, PT, R108, 0x3, PT ;  /* 0x000000036c00780c */ /* 0x000fda0003f45270 */
[----:B------:R-:W-:Y:S05]  /*29f0*/  @!P2 BRA `(.L_x_337) ;  /* 0x000000000018a947 */ /* 0x000fea0003800000 */
[----:B------:R-:W-:-:S13]  /*2a00*/  ISETP.NE.AND P2, PT, R108, 0x2, PT ;  /* 0x000000026c00780c */ /* 0x000fda0003f45270 */
[----:B------:R-:W-:Y:S01]  /*2a10*/  @!P2 IMAD.MOV.U32 R104, RZ, RZ, 0x3 ;  /* 0x00000003ff68a424 */ /* 0x000fe200078e00ff */
[----:B------:R-:W-:Y:S01]  /*2a20*/  @!P2 MOV R105, R127 ;  /* 0x0000007f0069a202 */ /* 0x000fe20000000f00 */
[----:B------:R-:W-:Y:S02]  /*2a30*/  @P2 VIADD R104, R108, 0x1 ;  /* 0x000000016c682836 */ /* 0x000fe40000000000 */
[----:B------:R-:W-:Y:S01]  /*2a40*/  @P2 IMAD.MOV.U32 R105, RZ, RZ, R128 ;  /* 0x000000ffff692224 */ /* 0x000fe200078e0080 */
[----:B------:R-:W-:Y:S06]  /*2a50*/  BRA `(.L_x_336) ;  /* 0x00000004002c7947 */ /* 0x000fec0003800000 */
.L_x_337:
[----:B------:R-:W-:Y:S01]  /*2a60*/  IADD3 R131, PT, PT, R131, 0x1, RZ ;  /* 0x0000000183837810 */ /* 0x000fe20007ffe0ff */
[----:B------:R-:W-:Y:S03]  /*2a70*/  BSSY.RECONVERGENT B2, `(.L_x_338) ;  /* 0x000000c000027945 */ /* 0x000fe60003800200 */
[C---:B------:R-:W-:Y:S01]  /*2a80*/  ISETP.NE.AND P2, PT, R131.reuse, RZ, PT ;  /* 0x000000ff8300720c */ /* 0x040fe20003f45270 */
[----:B------:R-:W-:-:S12]  /*2a90*/  IMAD.WIDE.U32 R168, R131, -0x2daee0ad, RZ ;  /* 0xd2511f5383a87825 */ /* 0x000fd800078e00ff */
[----:B------:R-:W-:Y:S05]  /*2aa0*/  @P2 BRA `(.L_x_339) ;  /* 0x0000000000202947 */ /* 0x000fea0003800000 */
[----:B------:R-:W-:-:S05]  /*2ab0*/  VIADD R130, R130, 0x1 ;  /* 0x0000000182827836 */ /* 0x000fca0000000000 */
[----:B------:R-:W-:-:S13]  /*2ac0*/  ISETP.NE.AND P2, PT, R130, RZ, PT ;  /* 0x000000ff8200720c */ /* 0x000fda0003f45270 */
[----:B------:R-:W-:Y:S01]  /*2ad0*/  @!P2 VIADD R129, R129, 0x1 ;  /* 0x000000018181a836 */ /* 0x000fe20000000000 */
[----:B------:R-:W-:Y:S01]  /*2ae0*/  @!P2 IADD3 R2, PT, PT, R4, 0x1, RZ ;  /* 0x000000010402a810 */ /* 0x000fe20007ffe0ff */
[----:B------:R-:W-:-:S03]  /*2af0*/  @!P2 IMAD.MOV.U32 R130, RZ, RZ, RZ ;  /* 0x000000ffff82a224 */ /* 0x000fc600078e00ff */
[----:B------:R-:W-:-:S13]  /*2b00*/  ISETP.NE.AND P3, PT, R129, RZ, !P2 ;  /* 0x000000ff8100720c */ /* 0x000fda0005765270 */
[----:B------:R-:W-:-:S05]  /*2b10*/  @P3 IMAD.MOV R2, RZ, RZ, R4 ;  /* 0x000000ffff023224 */ /* 0x000fca00078e0204 */
[----:B------:R-:W-:-:S07]  /*2b20*/  @!P2 MOV R4, R2 ;  /* 0x000000020004a202 */ /* 0x000fce0000000f00 */
.L_x_339:
[----:B------:R-:W-:Y:S05]  /*2b30*/  BSYNC.RECONVERGENT B2 ;  /* 0x0000000000027941 */ /* 0x000fea0003800200 */
.L_x_338:
[----:B------:R-:W-:Y:S01]  /*2b40*/  IMAD.WIDE.U32 R108, R129, -0x326172a9, RZ ;  /* 0xcd9e8d57816c7825 */ /* 0x000fe200078e00ff */
[----:B------:R-:W-:-:S03]  /*2b50*/  LOP3.LUT R104, R4, R169, R247, 0x96, !PT ;  /* 0x000000a904687212 */ /* 0x000fc600078e96f7 */
[----:B------:R-:W-:Y:S01]  /*2b60*/  VIADD R169, R247, 0xbb67ae85 ;  /* 0xbb67ae85f7a97836 */ /* 0x000fe20000000000 */
[----:B------:R-:W-:Y:S01]  /*2b70*/  LOP3.LUT R126, R130, R109, R246, 0x96, !PT ;  /* 0x0000006d827e7212 */ /* 0x000fe200078e96f6 */
[----:B------:R-:W-:-:S04]  /*2b80*/  IMAD.WIDE.U32 R104, R104, -0x326172a9, RZ ;  /* 0xcd9e8d5768687825 */ /* 0x000fc800078e00ff */
[----:B------:R-:W-:Y:S02]  /*2b90*/  VIADD R109, R246, 0x9e3779b9 ;  /* 0x9e3779b9f66d7836 */ /* 0x000fe40000000000 */
[----:B------:R-:W-:-:S03]  /*2ba0*/  IMAD.WIDE.U32 R126, R126, -0x2daee0ad, RZ ;  /* 0xd2511f537e7e7825 */ /* 0x000fc600078e00ff */
[----:B------:R-:W-:Y:S01]  /*2bb0*/  LOP3.LUT R109, R109, R108, R105, 0x96, !PT ;  /* 0x0000006c6d6d7212 */ /* 0x000fe200078e9669 */
[----:B------:R-:W-:Y:S01]  /*2bc0*/  VIADD R105, R246, 0x3c6ef372 ;  /* 0x3c6ef372f6697836 */ /* 0x000fe20000000000 */
[----:B------:R-:W-:Y:S02]  /*2bd0*/  LOP3.LUT R108, R169, R168, R127, 0x96, !PT ;  /* 0x000000a8a96c7212 */ /* 0x000fe400078e967f */
[----:B------:R-:W-:Y:S01]  /*2be0*/  IADD3 R127, PT, PT, R247, 0x76cf5d0a, RZ ;  /* 0x76cf5d0af77f7810 */ /* 0x000fe20007ffe0ff */
[----:B------:R-:W-:-:S04]  /*2bf0*/  IMAD.WIDE.U32 R168, R109, -0x2daee0ad, RZ ;  /* 0xd2511f536da87825 */ /* 0x000fc800078e00ff */
[----:B------:R-:W-:Y:S01]  /*2c00*/  IMAD.WIDE.U32 R108, R108, -0x326172a9, RZ ;  /* 0xcd9e8d576c6c7825 */ /* 0x000fe200078e00ff */
[----:B------:R-:W-:Y:S02]  /*2c10*/  LOP3.LUT R127, R127, R126, R169, 0x96, !PT ;  /* 0x0000007e7f7f7212 */ /* 0x000fe400078e96a9 */
[----:B------:R-:W-:Y:S02]  /*2c20*/  IADD3 R169, PT, PT, R247, 0x32370b8f, RZ ;  /* 0x32370b8ff7a97810 */ /* 0x000fe40007ffe0ff */
        /* <DEDUP_REMOVED lines=41> */
[----:B------:R-:W-:Y:S01]  /*2ec0*/  IMAD.MOV.U32 R2, RZ, RZ, R126 ;  /* 0x000000ffff027224 */ /* 0x000fe200078e007e */
[----:B------:R-:W-:Y:S01]  /*2ed0*/  LOP3.LUT R127, R169, R108, R105, 0x96, !PT ;  /* 0x0000006ca97f7212 */ /* 0x000fe200078e9669 */
[----:B------:R-:W-:Y:S01]  /*2ee0*/  IMAD.MOV.U32 R105, RZ, RZ, R142 ;  /* 0x000000ffff697224 */ /* 0x000fe200078e008e */
[----:B------:R-:W-:Y:S01]  /*2ef0*/  MOV R142, R104 ;  /* 0x00000068008e7202 */ /* 0x000fe20000000f00 */
[----:B------:R-:W-:-:S07]  /*2f00*/  IMAD.MOV.U32 R104, RZ, RZ, RZ ;  /* 0x000000ffff687224 */ /* 0x000fce00078e00ff */
.L_x_336:
[----:B------:R-:W-:Y:S05]  /*2f10*/  BSYNC.RECONVERGENT B1 ;  /* 0x0000000000017941 */ /* 0x000fea0003800200 */
.L_x_335:
[----:B------:R-:W-:Y:S01]  /*2f20*/  I2FP.F32.U32 R105, R105 ;  /* 0x0000006900697245 */ /* 0x000fe20000201000 */
[----:B------:R-:W-:Y:S01]  /*2f30*/  IMAD.U32 R109, R150, 0x10000, RZ ;  /* 0x00010000966d7824 */ /* 0x000fe200078e00ff */
[----:B------:R-:W-:Y:S01]  /*2f40*/  ISETP.NE.AND P3, PT, R104, 0x1, PT ;  /* 0x000000016800780c */ /* 0x000fe20003f65270 */
[----:B------:R-:W-:Y:S01]  /*2f50*/  BSSY.RECONVERGENT B1, `(.L_x_340) ;  /* 0x000005f000017945 */ /* 0x000fe20003800200 */
[----:B------:R-:W-:Y:S01]  /*2f60*/  SHF.L.U32 R148, R148, 0x10, RZ ;  /* 0x0000001094947819 */ /* 0x000fe200000006ff */
[----:B------:R-:W-:Y:S01]  /*2f70*/  FFMA.FTZ R105, R105, R146, 1.1641532182693481445e-10 ;  /* 0x2f00000069697423 */ /* 0x000fe20000010092 */
[----:B------:R-:W-:Y:S01]  /*2f80*/  FMUL.FTZ R109, R109, R140 ;  /* 0x0000008c6d6d7220 */ /* 0x000fe20000410000 */
[----:B------:R-:W-:-:S03]  /*2f90*/  IMAD.MOV.U32 R108, RZ, RZ, 0x2 ;  /* 0x00000002ff6c7424 */ /* 0x000fc600078e00ff */
[----:B------:R-:W-:Y:S01]  /*2fa0*/  FMUL.FTZ R109, R109, R136 ;  /* 0x000000886d6d7220 */ /* 0x000fe20000410000 */
[----:B------:R-:W-:Y:S01]  /*2fb0*/  FSETP.GTU.FTZ.AND P2, PT, R105, R144, PT ;  /* 0x000000906900720b */ /* 0x000fe20003f5c000 */
[----:B------:R-:W-:-:S03]  /*2fc0*/  IMAD.MOV.U32 R105, RZ, RZ, R2 ;  /* 0x000000ffff697224 */ /* 0x000fc600078e0002 */
[----:B------:R-:W-:Y:S02]  /*2fd0*/  FSEL R109, R109, RZ, !P2 ;  /* 0x000000ff6d6d7208 */ /* 0x000fe40005000000 */
[----:B------:R-:W-:-:S03]  /*2fe0*/  PLOP3.LUT P2, PT, P2, PT, PT, 0x8, 0x80 ;  /* 0x000000000080781c */ /* 0x000fc6000174e170 */
[----:B------:R-:W-:Y:S01]  /*2ff0*/  FADD.FTZ R169, R109, R148 ;  /* 0x000000946da97221 */ /* 0x000fe20000010000 */
[----:B------:R-:W-:Y:S09]  /*3000*/  @!P3 BRA `(.L_x_341) ;  /* 0x00000004004cb947 */ /* 0x000ff20003800000 */
        /* <DEDUP_REMOVED lines=8> */
.L_x_342:
        /* <DEDUP_REMOVED lines=8> */
[----:B------:R-:W-:Y:S02]  /*3110*/  @!P3 VIADD R2, R4, 0x1 ;  /* 0x000000010402b836 */ /* 0x000fe40000000000 */
[----:B------:R-:W-:Y:S01]  /*3120*/  @!P3 IMAD.MOV.U32 R130, RZ, RZ, RZ ;  /* 0x000000ffff82b224 */ /* 0x000fe200078e00ff */
[----:B------:R-:W-:-:S13]  /*3130*/  ISETP.NE.AND P4, PT, R129, RZ, !P3 ;  /* 0x000000ff8100720c */ /* 0x000fda0005f85270 */
[----:B------:R-:W-:-:S05]  /*3140*/  @P4 IMAD.MOV R2, RZ, RZ, R4 ;  /* 0x000000ffff024224 */ /* 0x000fca00078e0204 */
[----:B------:R-:W-:-:S07]  /*3150*/  @!P3 MOV R4, R2 ;  /* 0x000000020004b202 */ /* 0x000fce0000000f00 */
.L_x_344:
[----:B------:R-:W-:Y:S05]  /*3160*/  BSYNC.RECONVERGENT B2 ;  /* 0x0000000000027941 */ /* 0x000fea0003800200 */
.L_x_343:
        /* <DEDUP_REMOVED lines=50> */
[----:B------:R-:W-:Y:S02]  /*3490*/  IADD3 R109, PT, PT, R246, -0x700cb87f, RZ ;  /* 0x8ff34781f66d7810 */ /* 0x000fe40007ffe0ff */
[----:B------:R-:W-:Y:S01]  /*34a0*/  LOP3.LUT R105, R105, R104, R191, 0x96, !PT ;  /* 0x0000006869697212 */ /* 0x000fe200078e96bf */
[----:B------:R-:W-:-:S04]  /*34b0*/  IMAD.WIDE.U32 R126, R127, -0x326172a9, RZ ;  /* 0xcd9e8d577f7e7825 */ /* 0x000fc800078e00ff */
[----:B------:R-:W-:Y:S01]  /*34c0*/  IMAD.WIDE.U32 R104, R105, -0x2daee0ad, RZ ;  /* 0xd2511f5369687825 */ /* 0x000fe200078e00ff */
[----:B------:R-:W-:-:S03]  /*34d0*/  LOP3.LUT R128, R109, R190, R127, 0x96, !PT ;  /* 0x000000be6d807212 */ /* 0x000fc600078e967f */
[----:B------:R-:W-:Y:S02]  /*34e0*/  VIADD R191, R247, 0x96a522ad ;  /* 0x96a522adf7bf7836 */ /* 0x000fe40000000000 */
[----:B------:R-:W-:-:S03]  /*34f0*/  IMAD.MOV.U32 R2, RZ, RZ, R126 ;  /* 0x000000ffff027224 */ /* 0x000fc600078e007e */
[----:B------:R-:W-:Y:S01]  /*3500*/  LOP3.LUT R127, R191, R108, R105, 0x96, !PT ;  /* 0x0000006cbf7f7212 */ /* 0x000fe200078e9669 */
[----:B------:R-:W-:Y:S01]  /*3510*/  IMAD.MOV.U32 R108, RZ, RZ, RZ ;  /* 0x000000ffff6c7224 */ /* 0x000fe200078e00ff */
[----:B------:R-:W-:Y:S01]  /*3520*/  MOV R105, R142 ;  /* 0x0000008e00697202 */ /* 0x000fe20000000f00 */
[----:B------:R-:W-:-:S07]  /*3530*/  IMAD.MOV.U32 R142, RZ, RZ, R104 ;  /* 0x000000ffff8e7224 */ /* 0x000fce00078e0068 */
.L_x_341:
[----:B------:R-:W-:Y:S05]  /*3540*/  BSYNC.RECONVERGENT B1 ;  /* 0x0000000000017941 */ /* 0x000fea0003800200 */
.L_x_340:
[----:B------:R-:W-:Y:S01]  /*3550*/  I2FP.F32.U32 R105, R105 ;  /* 0x0000006900697245 */ /* 0x000fe20000201000 */
[----:B------:R-:W-:Y:S01]  /*3560*/  IMAD.U32 R104, R110, 0x10000, RZ ;  /* 0x000100006e687824 */ /* 0x000fe200078e00ff */
[----:B------:R-:W-:Y:S01]  /*3570*/  SHF.L.U32 R109, R106, 0x10, RZ ;  /* 0x000000106a6d7819 */ /* 0x000fe200000006ff */
[----:B------:R-:W-:Y:S01]  /*3580*/  BSSY.RECONVERGENT B1, `(.L_x_345) ;  /* 0x0000061000017945 */ /* 0x000fe20003800200 */
[----:B------:R-:W-:Y:S01]  /*3590*/  ISETP.NE.AND P4, PT, R108, 0x1, PT ;  /* 0x000000016c00780c */ /* 0x000fe20003f85270 */
[----:B------:R-:W-:Y:S01]  /*35a0*/  FFMA.FTZ R105, R105, R146, 1.1641532182693481445e-10 ;  /* 0x2f00000069697423 */ /* 0x000fe20000010092 */
[----:B------:R-:W-:Y:S01]  /*35b0*/  PRMT R106, R106, 0x7632, R106 ;  /* 0x000076326a6a7816 */ /* 0x000fe2000000006a */
[----:B------:R-:W-:Y:S01]  /*35c0*/  FMUL.FTZ R109, R109, R140 ;  /* 0x0000008c6d6d7220 */ /* 0x000fe20000410000 */
[----:B------:R-:W-:Y:S02]  /*35d0*/  PRMT R110, R110, 0x7632, R110 ;  /* 0x000076326e6e7816 */ /* 0x000fe4000000006e */
[----:B------:R-:W-:Y:S01]  /*35e0*/  FSETP.GTU.FTZ.AND P3, PT, R105, R144, PT ;  /* 0x000000906900720b */ /* 0x000fe20003f7c000 */
[----:B------:R-:W-:Y:S01]  /*35f0*/  FMUL.FTZ R109, R109, R136 ;  /* 0x000000886d6d7220 */ /* 0x000fe20000410000 */
[----:B------:R-:W-:-:S04]  /*3600*/  MOV R105, R2 ;  /* 0x0000000200697202 */ /* 0x000fc80000000f00 */
        /* <DEDUP_REMOVED lines=13> */
.L_x_347:
        /* <DEDUP_REMOVED lines=13> */
.L_x_349:
[----:B------:R-:W-:Y:S05]  /*37b0*/  BSYNC.RECONVERGENT B2 ;  /* 0x0000000000027941 */ /* 0x000fea0003800200 */
.L_x_348:
        /* <DEDUP_REMOVED lines=56> */
[----:B------:R-:W-:Y:S02]  /*3b40*/  MOV R2, R126 ;  /* 0x0000007e00027202 */ /* 0x000fe40000000f00 */
[----:B------:R-:W-:Y:S01]  /*3b50*/  LOP3.LUT R127, R193, R108, R105, 0x96, !PT ;  /* 0x0000006cc17f7212 */ /* 0x000fe200078e9669 */
[----:B------:R-:W-:Y:S02]  /*3b60*/  IMAD.MOV.U32 R105, RZ, RZ, R142 ;  /* 0x000000ffff697224 */ /* 0x000fe400078e008e */
[----:B------:R-:W-:Y:S02]  /*3b70*/  IMAD.MOV.U32 R142, RZ, RZ, R104 ;  /* 0x000000ffff8e7224 */ /* 0x000fe400078e0068 */
[----:B------:R-:W-:-:S07]  /*3b80*/  HFMA2 R104, -RZ, RZ, 0, 0 ;  /* 0x00000000ff687431 */ /* 0x000fce00000001ff */
.L_x_346:
[----:B------:R-:W-:Y:S05]  /*3b90*/  BSYNC.RECONVERGENT B1 ;  /* 0x0000000000017941 */ /* 0x000fea0003800200 */
.L_x_345:
[----:B------:R-:W-:Y:S01]  /*3ba0*/  I2FP.F32.U32 R105, R105 ;  /* 0x0000006900697245 */ /* 0x000fe20000201000 */
[----:B------:R-:W-:Y:S01]  /*3bb0*/  IMAD.U32 R109, R106, 0x10000, RZ ;  /* 0x000100006a6d7824 */ /* 0x000fe200078e00ff */
[----:B------:R-:W-:Y:S01]  /*3bc0*/  ISETP.NE.AND P5, PT, R104, 0x1, PT ;  /* 0x000000016800780c */ /* 0x000fe20003fa5270 */
[----:B------:R-:W-:Y:S01]  /*3bd0*/  IMAD.U32 R110, R110, 0x10000, RZ ;  /* 0x000100006e6e7824 */ /* 0x000fe200078e00ff */
[----:B------:R-:W-:Y:S01]  /*3be0*/  BSSY.RECONVERGENT B1, `(.L_x_350) ;  /* 0x000005e000017945 */ /* 0x000fe20003800200 */
[----:B------:R-:W-:Y:S01]  /*3bf0*/  FFMA.FTZ R105, R105, R146, 1.1641532182693481445e-10 ;  /* 0x2f00000069697423 */ /* 0x000fe20000010092 */
[----:B------:R-:W-:Y:S01]  /*3c00*/  FMUL.FTZ R109, R109, R140 ;  /* 0x0000008c6d6d7220 */ /* 0x000fe20000410000 */
[----:B------:R-:W-:-:S03]  /*3c10*/  MOV R106, 0x2 ;  /* 0x00000002006a7802 */ /* 0x000fc60000000f00 */
        /* <DEDUP_REMOVED lines=15> */
.L_x_352:
        /* <DEDUP_REMOVED lines=13> */
.L_x_354:
[----:B------:R-:W-:Y:S05]  /*3de0*/  BSYNC.RECONVERGENT B2 ;  /* 0x0000000000027941 */ /* 0x000fea0003800200 */
.L_x_353:
        /* <DEDUP_REMOVED lines=9> */
[----:B------:R-:W-:Y:S01]  /*3e80*/  LOP3.LUT R108, R219, R218, R127, 0x96, !PT ;  /* 0x000000dadb6c7212 */ /* 0x000fe200078e967f */
[----:B------:R-:W-:Y:S01]  /*3e90*/  IMAD.MOV.U32 R106, RZ, RZ, RZ ;  /* 0x000000ffff6a7224 */ /* 0x000fe200078e00ff */
        /* <DEDUP_REMOVED lines=49> */
[----:B------:R-:W-:-:S07]  /*41b0*/  MOV R142, R104 ;  /* 0x00000068008e7202 */ /* 0x000fce0000000f00 */
.L_x_351:
[----:B------:R-:W-:Y:S05]  /*41c0*/  BSYNC.RECONVERGENT B1 ;  /* 0x0000000000017941 */ /* 0x000fea0003800200 */
.L_x_350:
[----:B------:R-:W-:Y:S01]  /*41d0*/  I2FP.F32.U32 R105, R105 ;  /* 0x0000006900697245 */ /* 0x000fe20000201000 */
[----:B------:R-:W-:Y:S01]  /*41e0*/  IMAD.U32 R109, R107, 0x10000, RZ ;  /* 0x000100006b6d7824 */ /* 0x000fe200078e00ff */
[----:B------:R-:W-:Y:S01]  /*41f0*/  ISETP.NE.AND P6, PT, R106, 0x1, PT ;  /* 0x000000016a00780c */ /* 0x000fe20003fc5270 */
[----:B------:R-:W-:Y:S01]  /*4200*/  BSSY.RECONVERGENT B1, `(.L_x_355) ;  /* 0x0000063000017945 */ /* 0x000fe20003800200 */
[----:B------:R-:W-:Y:S01]  /*4210*/  SHF.L.U32 R104, R111, 0x10, RZ ;  /* 0x000000106f687819 */ /* 0x000fe200000006ff */
[----:B------:R-:W-:Y:S01]  /*4220*/  FFMA.FTZ R105, R105, R146, 1.1641532182693481445e-10 ;  /* 0x2f00000069697423 */ /* 0x000fe20000010092 */
[----:B------:R-:W-:Y:S01]  /*4230*/  FMUL.FTZ R109, R109, R140 ;  /* 0x0000008c6d6d7220 */ /* 0x000fe20000410000 */
[----:B------:R-:W-:Y:S01]  /*4240*/  PRMT R150, R107, 0x7632, R150 ;  /* 0x000076326b967816 */ /* 0x000fe20000000096 */
[----:B------:R-:W-:Y:S01]  /*4250*/  IMAD.MOV.U32 R126, RZ, RZ, 0x2 ;  /* 0x00000002ff7e7424 */ /* 0x000fe200078e00ff */
[----:B------:R-:W-:Y:S01]  /*4260*/  PRMT R148, R111, 0x7632, R148 ;  /* 0x000076326f947816 */ /* 0x000fe20000000094 */
        /* <DEDUP_REMOVED lines=15> */
.L_x_357:
[----:B------:R-:W-:Y:S01]  /*4360*/  VIADD R131, R131, 0x1 ;  /* 0x0000000183837836 */ /* 0x000fe20000000000 */
[----:B------:R-:W-:Y:S03]  /*4370*/  BSSY.RECONVERGENT B2, `(.L_x_358) ;  /* 0x000000e000027945 */ /* 0x000fe60003800200 */
[C---:B------:R-:W-:Y:S01]  /*4380*/  IMAD.WIDE.U32 R110, R131.reuse, -0x2daee0ad, RZ ;  /* 0xd2511f53836e7825 */ /* 0x040fe200078e00ff */
[----:B------:R-:W-:-:S13]  /*4390*/  ISETP.NE.AND P6, PT, R131, RZ, PT ;  /* 0x000000ff8300720c */ /* 0x000fda0003fc5270 */
[----:B------:R-:W-:Y:S05]  /*43a0*/  @P6 BRA `(.L_x_359) ;  /* 0x0000000000286947 */ /* 0x000fea0003800000 */
[----:B------:R-:W-:Y:S01]  /*43b0*/  VIADD R130, R130, 0x1 ;  /* 0x0000000182827836 */ /* 0x000fe20000000000 */
[----:B------:R-:W-:-:S04]  /*43c0*/  P2R R2, PR, RZ, 0x1 ;  /* 0x00000001ff027803 */ /* 0x000fc80000000000 */
[----:B------:R-:W-:-:S13]  /*43d0*/  ISETP.NE.AND P6, PT, R130, RZ, PT ;  /* 0x000000ff8200720c */ /* 0x000fda0003fc5270 */
[----:B------:R-:W-:Y:S01]  /*43e0*/  @!P6 IADD3 R129, PT, PT, R129, 0x1, RZ ;  /* 0x000000018181e810 */ /* 0x000fe20007ffe0ff */
[----:B------:R-:W-:Y:S01]  /*43f0*/  @!P6 VIADD R104, R4, 0x1 ;  /* 0x000000010468e836 */ /* 0x000fe20000000000 */
[----:B------:R-:W-:Y:S02]  /*4400*/  @!P6 MOV R130, RZ ;  /* 0x000000ff0082e202 */ /* 0x000fe40000000f00 */
[----:B------:R-:W-:-:S13]  /*4410*/  ISETP.NE.AND P0, PT, R129, RZ, !P6 ;  /* 0x000000ff8100720c */ /* 0x000fda0007705270 */
[----:B------:R-:W-:Y:S01]  /*4420*/  @P0 IMAD.MOV R104, RZ, RZ, R4 ;  /* 0x000000ffff680224 */ /* 0x000fe200078e0204 */
[----:B------:R-:W-:-:S03]  /*4430*/  ISETP.NE.AND P0, PT, R2, RZ, PT ;  /* 0x000000ff0200720c */ /* 0x000fc60003f05270 */
[----:B------:R-:W-:-:S10]  /*4440*/  @!P6 IMAD.MOV.U32 R4, RZ, RZ, R104 ;  /* 0x000000ffff04e224 */ /* 0x000fd400078e0068 */
.L_x_359:
[----:B------:R-:W-:Y:S05]  /*4450*/  BSYNC.RECONVERGENT B2 ;  /* 0x0000000000027941 */ /* 0x000fea0003800200 */
.L_x_358:
[----:B------:R-:W-:Y:S01]  /*4460*/  IMAD.WIDE.U32 R106, R129, -0x326172a9, RZ ;  /* 0xcd9e8d57816a7825 */ /* 0x000fe200078e00ff */
[----:B------:R-:W-:Y:S02]  /*4470*/  LOP3.LUT R104, R4, R111, R247, 0x96, !PT ;  /* 0x0000006f04687212 */ /* 0x000fe400078e96f7 */
[C---:B------:R-:W-:Y:S01]  /*4480*/  IADD3 R111, PT, PT, R247.reuse, -0x4498517b, RZ ;  /* 0xbb67ae85f76f7810 */ /* 0x040fe20007ffe0ff */
        /* <DEDUP_REMOVED lines=18> */
[----:B------:R-:W-:Y:S01]  /*45b0*/  IADD3 R105, PT, PT, R246, 0x78dde6e4, RZ ;  /* 0x78dde6e4f6697810 */ /* 0x000fe20007ffe0ff */
[----:B------:R-:W-:Y:S01]  /*45c0*/  IMAD.MOV.U32 R126, RZ, RZ, RZ ;  /* 0x000000ffff7e7224 */ /* 0x000fe200078e00ff */
        /* <DEDUP_REMOVED lines=20> */
[----:B------:R-:W-:-:S04]  /*4710*/  IMAD.WIDE.U32 R108, R108, -0x2daee0ad, RZ ;  /* 0xd2511f536c6c7825 */ /* 0x000fc800078e00ff */
[----:B------:R-:W-:Y:S01]  /*4720*/  VIADD R107, R246, 0x5384540f ;  /* 0x5384540ff66b7836 */ /* 0x000fe20000000000 */
[----:B------:R-:W-:Y:S01]  /*4730*/  LOP3.LUT R111, R111, R110, R109, 0x96, !PT ;  /* 0x0000006e6f6f7212 */ /* 0x000fe200078e966d */
[----:B------:R-:W-:-:S03]  /*4740*/  VIADD R109, R247, 0xdb3d7428 ;  /* 0xdb3d7428f76d7836 */ /* 0x000fc60000000000 */
[----:B------:R-:W-:Y:S01]  /*4750*/  LOP3.LUT R107, R107, R106, R105, 0x96, !PT ;  /* 0x0000006a6b6b7212 */ /* 0x000fe200078e9669 */
[----:B------:R-:W-:-:S04]  /*4760*/  IMAD.WIDE.U32 R110, R111, -0x326172a9, RZ ;  /* 0xcd9e8d576f6e7825 */ /* 0x000fc800078e00ff */
[----:B------:R-:W-:Y:S02]  /*4770*/  VIADD R105, R246, 0xf1bbcdc8 ;  /* 0xf1bbcdc8f6697836 */ /* 0x000fe40000000000 */
[----:B------:R-:W-:-:S03]  /*4780*/  IMAD.WIDE.U32 R106, R107, -0x2daee0ad, RZ ;  /* 0xd2511f536b6a7825 */ /* 0x000fc600078e00ff */
[----:B------:R-:W-:Y:S02]  /*4790*/  LOP3.LUT R105, R105, R104, R111, 0x96, !PT ;  /* 0x0000006869697212 */ /* 0x000fe400078e966f */
[----:B------:R-:W-:Y:S02]  /*47a0*/  LOP3.LUT R109, R109, R108, R107, 0x96, !PT ;  /* 0x0000006c6d6d7212 */ /* 0x000fe400078e966b */
[----:B------:R-:W-:Y:S01]  /*47b0*/  IADD3 R107, PT, PT, R246, -0x700cb87f, RZ ;  /* 0x8ff34781f66b7810 */ /* 0x000fe20007ffe0ff */
[----:B------:R-:W-:-:S04]  /*47c0*/  IMAD.WIDE.U32 R104, R105, -0x2daee0ad, RZ ;  /* 0xd2511f5369687825 */ /* 0x000fc800078e00ff */
[----:B------:R-:W-:Y:S01]  /*47d0*/  IMAD.WIDE.U32 R108, R109, -0x326172a9, RZ ;  /* 0xcd9e8d576d6c7825 */ /* 0x000fe200078e00ff */
[----:B------:R-:W-:Y:S02]  /*47e0*/  LOP3.LUT R127, R127, R106, R105, 0x96, !PT ;  /* 0x0000006a7f7f7212 */ /* 0x000fe400078e9669 */
[----:B------:R-:W-:Y:S01]  /*47f0*/  MOV R105, R142 ;  /* 0x0000008e00697202 */ /* 0x000fe20000000f00 */
[----:B------:R-:W-:Y:S01]  /*4800*/  IMAD.MOV.U32 R2, RZ, RZ, R108 ;  /* 0x000000ffff027224 */ /* 0x000fe200078e006c */
[----:B------:R-:W-:Y:S01]  /*4810*/  LOP3.LUT R128, R107, R110, R109, 0x96, !PT ;  /* 0x0000006e6b807212 */ /* 0x000fe200078e966d */
[----:B------:R-:W-:-:S07]  /*4820*/  IMAD.MOV.U32 R142, RZ, RZ, R104 ;  /* 0x000000ffff8e7224 */ /* 0x000fce00078e0068 */
.L_x_356:
[----:B------:R-:W-:Y:S05]  /*4830*/  BSYNC.RECONVERGENT B1 ;  /* 0x0000000000017941 */ /* 0x000fea0003800200 */
.L_x_355:
[----:B------:R-:W-:Y:S01]  /*4840*/  I2FP.F32.U32 R105, R105 ;  /* 0x0000006900697245 */ /* 0x000fe20000201000 */
[----:B------:R-:W-:Y:S01]  /*4850*/  IMAD.U32 R148, R148, 0x10000, RZ ;  /* 0x0001000094947824 */ /* 0x000fe200078e00ff */
[----:B------:R-:W-:Y:S02]  /*4860*/  SHF.L.U32 R107, R150, 0x10, RZ ;  /* 0x00000010966b7819 */ /* 0x000fe400000006ff */
[----:B------:R-:W-:Y:S01]  /*4870*/  F2FP.BF16.F32.PACK_AB R106, R193, R191 ;  /* 0x000000bfc16a723e */ /* 0x000fe200000010ff */
[----:B------:R-:W-:Y:S01]  /*4880*/  FFMA.FTZ R105, R105, R146, 1.1641532182693481445e-10 ;  /* 0x2f00000069697423 */ /* 0x000fe20000010092 */
[----:B------:R-:W-:Y:S01]  /*4890*/  F2FP.BF16.F32.PACK_AB R104, R135, R137 ;  /* 0x000000898768723e */ /* 0x000fe200000010ff */
[----:B------:R-:W-:-:S03]  /*48a0*/  FMUL.FTZ R107, R107, R140 ;  /* 0x0000008c6b6b7220 */ /* 0x000fc60000410000 */
[----:B------:R-:W-:Y:S01]  /*48b0*/  FSETP.GTU.FTZ.AND P6, PT, R105, R144, PT ;  /* 0x000000906900720b */ /* 0x000fe20003fdc000 */
[----:B------:R-:W-:Y:S01]  /*48c0*/  FMUL.FTZ R107, R107, R136 ;  /* 0x000000886b6b7220 */ /* 0x000fe20000410000 */
[----:B------:R-:W-:-:S04]  /*48d0*/  F2FP.BF16.F32.PACK_AB R105, R169, R171 ;  /* 0x000000aba969723e */ /* 0x000fc800000010ff */
[----:B------:R-:W-:Y:S02]  /*48e0*/  FSEL R107, R107, RZ, !P6 ;  /* 0x000000ff6b6b7208 */ /* 0x000fe40007000000 */
[----:B------:R-:W-:-:S03]  /*48f0*/  PLOP3.LUT P6, PT, P6, PT, PT, 0x8, 0x80 ;  /* 0x000000000080781c */ /* 0x000fc600037ce170 */
[----:B------:R-:W-:-:S05]  /*4900*/  FADD.FTZ R221, R107, R148 ;  /* 0x000000946bdd7221 */ /* 0x000fca0000010000 */
[----:B------:R-:W-:Y:S01]  /*4910*/  F2FP.BF16.F32.PACK_AB R107, R221, R219 ;  /* 0x000000dbdd6b723e */ /* 0x000fe200000010ff */
[----:B------:R-:W-:Y:S06]  /*4920*/  BRA `(.L_x_360) ;  /* 0x0000003000687947 */ /* 0x000fec0003800000 */
.L_x_320:
[----:B------:R-:W-:Y:S01]  /*4930*/  ISETP.NE.AND P0, PT, R126, 0x1, PT ;  /* 0x000000017e00780c */ /* 0x000fe20003f05270 */
[----:B------:R-:W-:Y:S01]  /*4940*/  BSSY.RECONVERGENT B1, `(.L_x_361) ;  /* 0x000005a000017945 */ /* 0x000fe20003800200 */
[----:B------:R-:W-:Y:S01]  /*4950*/  IMAD.MOV.U32 R110, RZ, RZ, 0x2 ;  /* 0x00000002ff6e7424 */ /* 0x000fe200078e00ff */
[----:B------:R-:W-:Y:S01]  /*4960*/  MOV R108, R2 ;  /* 0x00000002006c7202 */ /* 0x000fe20000000f00 */
[----:B------:R-:W-:-:S09]  /*4970*/  IMAD.MOV.U32 R142, RZ, RZ, R136 ;  /* 0x000000ffff8e7224 */ /* 0x000fd200078e0088 */
[----:B------:R-:W-:Y:S05]  /*4980*/  @!P0 BRA `(.L_x_362) ;  /* 0x0000000400548947 */ /* 0x000fea0003800000 */
[----:B------:R-:W-:-:S13]  /*4990*/  ISETP.NE.AND P0, PT, R126, 0x3, PT ;  /* 0x000000037e00780c */ /* 0x000fda0003f05270 */
[----:B------:R-:W-:Y:S05]  /*49a0*/  @!P0 BRA `(.L_x_363) ;  /* 0x0000000000208947 */ /* 0x000fea0003800000 */
[----:B------:R-:W-:-:S13]  /*49b0*/  ISETP.NE.AND P0, PT, R126, 0x2, PT ;  /* 0x000000027e00780c */ /* 0x000fda0003f05270 */
[----:B------:R-:W-:Y:S01]  /*49c0*/  @!P0 IMAD.MOV.U32 R110, RZ, RZ, 0x3 ;  /* 0x00000003ff6e8424 */ /* 0x000fe200078e00ff */
[-C--:B------:R-:W-:Y:S01]  /*49d0*/  @!P0 MOV R142, R136.reuse ;  /* 0x00000088008e8202 */ /* 0x080fe20000000f00 */
[----:B------:R-:W-:Y:S01]  /*49e0*/  @!P0 IMAD.MOV.U32 R108, RZ, RZ, R127 ;  /* 0x000000ffff6c8224 */ /* 0x000fe200078e007f */
[----:B------:R-:W-:Y:S01]  /*49f0*/  @P0 MOV R142, R136 ;  /* 0x00000088008e0202 */ /* 0x000fe20000000f00 */
[----:B------:R-:W-:Y:S02]  /*4a00*/  @P0 VIADD R110, R126, 0x1 ;  /* 0x000000017e6e0836 */ /* 0x000fe40000000000 */
[----:B------:R-:W-:Y:S01]  /*4a10*/  @P0 IMAD.MOV.U32 R108, RZ, RZ, R128 ;  /* 0x000000ffff6c0224 */ /* 0x000fe200078e0080 */
[----:B------:R-:W-:Y:S06]  /*4a20*/  BRA `(.L_x_362) ;  /* 0x00000004002c7947 */ /* 0x000fec0003800000 */
.L_x_363:
        /* <DEDUP_REMOVED lines=13> */
.L_x_365:
[----:B------:R-:W-:Y:S05]  /*4b00*/  BSYNC.RECONVERGENT B2 ;  /* 0x0000000000027941 */ /* 0x000fea0003800200 */
.L_x_364:
        /* <DEDUP_REMOVED lines=23> */
[C---:B------:R-:W-:Y:S02]  /*4c80*/  IADD3 R127, PT, PT, R247.reuse, -0x126145ec, RZ ;  /* 0xed9eba14f77f7810 */ /* 0x040fe40007ffe0ff */
[----:B------:R-:W-:Y:S01]  /*4c90*/  IADD3 R135, PT, PT, R247, -0x56f99767, RZ ;  /* 0xa9066899f7877810 */ /* 0x000fe20007ffe0ff */
[----:B------:R-:W-:Y:S01]  /*4ca0*/  IMAD.WIDE.U32 R110, R110, -0x326172a9, RZ ;  /* 0xcd9e8d576e6e7825 */ /* 0x000fe200078e00ff */
[----:B------:R-:W-:-:S04]  /*4cb0*/  LOP3.LUT R127, R127, R126, R169, 0x96, !PT ;  /* 0x0000007e7f7f7212 */ /* 0x000fc800078e96a9 */
        /* <DEDUP_REMOVED lines=31> */
[----:B------:R-:W-:Y:S01]  /*4eb0*/  LOP3.LUT R127, R135, R110, R109, 0x96, !PT ;  /* 0x0000006e877f7212 */ /* 0x000fe200078e966d */
[----:B------:R-:W-:Y:S02]  /*4ec0*/  HFMA2 R110, -RZ, RZ, 0, 0 ;  /* 0x00000000ff6e7431 */ /* 0x000fe400000001ff */
[----:B------:R-:W-:-:S07]  /*4ed0*/  IMAD.MOV.U32 R108, RZ, RZ, R136 ;  /* 0x000000ffff6c7224 */ /* 0x000fce00078e0088 */
.L_x_362:
[----:B------:R-:W-:Y:S05]  /*4ee0*/  BSYNC.RECONVERGENT B1 ;  /* 0x0000000000017941 */ /* 0x000fea0003800200 */
.L_x_361:
[----:B------:R-:W0:Y:S01]  /*4ef0*/  LDC R146, c[0x0][0x404] ;  /* 0x00010100ff927b82 */ /* 0x000e220000000800 */
[----:B------:R-:W-:Y:S01]  /*4f00*/  I2FP.F32.U32 R109, R108 ;  /* 0x0000006c006d7245 */ /* 0x000fe20000201000 */
[----:B------:R-:W-:Y:S01]  /*4f10*/  IMAD.MOV.U32 R136, RZ, RZ, 0x2f800000 ;  /* 0x2f800000ff887424 */ /* 0x000fe200078e00ff */
[----:B------:R-:W-:Y:S01]  /*4f20*/  ISETP.NE.AND P1, PT, R110, 0x1, PT ;  /* 0x000000016e00780c */ /* 0x000fe20003f25270 */
[----:B-----5:R-:W-:Y:S01]  /*4f30*/  IMAD.U32 R111, R104, 0x10000, RZ ;  /* 0x00010000686f7824 */ /* 0x020fe200078e00ff */
[----:B------:R-:W-:Y:S01]  /*4f40*/  LOP3.LUT R0, R0, 0xfffffffd, RZ, 0xc0, !PT ;  /* 0xfffffffd00007812 */ /* 0x000fe200078ec0ff */
[----:B------:R-:W-:Y:S01]  /*4f50*/  FFMA.FTZ R109, R109, R136, 1.1641532182693481445e-10 ;  /* 0x2f0000006d6d7423 */ /* 0x000fe20000010088 */
[----:B------:R-:W-:Y:S01]  /*4f60*/  BSSY.RECONVERGENT B1, `(.L_x_366) ;  /* 0x000005f000017945 */ /* 0x000fe20003800200 */
[----:B------:R-:W1:Y:S01]  /*4f70*/  LDC R144, c[0x0][0x408] ;  /* 0x00010200ff907b82 */ /* 0x000e620000000800 */
[----:B------:R-:W-:Y:S01]  /*4f80*/  FMUL.FTZ R111, R111, R140 ;  /* 0x0000008c6f6f7220 */ /* 0x000fe20000410000 */
[----:B------:R-:W-:Y:S01]  /*4f90*/  HFMA2 R108, -RZ, RZ, 0, 1.1920928955078125e-07 ;  /* 0x00000002ff6c7431 */ /* 0x000fe200000001ff */
[----:B------:R-:W-:-:S02]  /*4fa0*/  PRMT R104, R104, 0x7632, R104 ;  /* 0x0000763268687816 */ /* 0x000fc40000000068 */
[----:B0-----:R-:W-:Y:S01]  /*4fb0*/  FSETP.GTU.FTZ.AND P0, PT, R109, R146, PT ;  /* 0x000000926d00720b */ /* 0x001fe20003f1c000 */
[----:B------:R-:W-:-:S03]  /*4fc0*/  IMAD.MOV.U32 R109, RZ, RZ, R2 ;  /* 0x000000ffff6d7224 */ /* 0x000fc600078e0002 */
[----:B------:R-:W-:Y:S01]  /*4fd0*/  PLOP3.LUT P2, PT, P0, PT, PT, 0x8, 0x80 ;  /* 0x000000000080781c */ /* 0x000fe2000074e170 */
[----:B-1----:R-:W-:-:S05]  /*4fe0*/  FMUL.FTZ R111, R111, R144 ;  /* 0x000000906f6f7220 */ /* 0x002fca0000410000 */
[----:B------:R-:W-:-:S07]  /*4ff0*/  FSEL R137, R111, RZ, !P0 ;  /* 0x000000ff6f897208 */ /* 0x000fce0004000000 */
[----:B------:R-:W-:Y:S01]  /*5000*/  @P2 LOP3.LUT R0, R0, 0x2, RZ, 0xfc, !PT ;  /* 0x0000000200002812 */ /* 0x000fe200078efcff */
[----:B------:R-:W-:Y:S06]  /*5010*/  @!P1 BRA `(.L_x_367) ;  /* 0x00000004004c9947 */ /* 0x000fec0003800000 */
        /* <DEDUP_REMOVED lines=8> */
.L_x_368:
        /* <DEDUP_REMOVED lines=13> */
.L_x_370:
[----:B------:R-:W-:Y:S05]  /*5170*/  BSYNC.RECONVERGENT B2 ;  /* 0x0000000000027941 */ /* 0x000fea0003800200 */
.L_x_369:
        /* <DEDUP_REMOVED lines=11> */
[----:B------:R-:W-:Y:S01]  /*5230*/  IMAD.WIDE.U32 R168, R111, -0x2daee0ad, RZ ;  /* 0xd2511f536fa87825 */ /* 0x000fe200078e00ff */
[----:B------:R-:W-:-:S03]  /*5240*/  IADD3 R135, PT, PT, R247, 0x32370b8f, RZ ;  /* 0x32370b8ff7877810 */ /* 0x000fc60007ffe0ff */
        /* <DEDUP_REMOVED lines=37> */
[----:B------:R-:W-:-:S03]  /*54a0*/  LOP3.LUT R127, R127, R126, R111, 0x96, !PT ;  /* 0x0000007e7f7f7212 */ /* 0x000fc600078e966f */
[----:B------:R-:W-:Y:S01]  /*54b0*/  VIADD R111, R246, 0x8ff34781 ;  /* 0x8ff34781f66f7836 */ /* 0x000fe20000000000 */
[----:B------:R-:W-:Y:S01]  /*54c0*/  LOP3.LUT R109, R109, R108, R169, 0x96, !PT ;  /* 0x0000006c6d6d7212 */ /* 0x000fe200078e96a9 */
[----:B------:R-:W-:-:S04]  /*54d0*/  IMAD.WIDE.U32 R126, R127, -0x326172a9, RZ ;  /* 0xcd9e8d577f7e7825 */ /* 0x000fc800078e00ff */
[----:B------:R-:W-:Y:S01]  /*54e0*/  IMAD.WIDE.U32 R108, R109, -0x2daee0ad, RZ ;  /* 0xd2511f536d6c7825 */ /* 0x000fe200078e00ff */
[----:B------:R-:W-:-:S03]  /*54f0*/  LOP3.LUT R128, R111, R168, R127, 0x96, !PT ;  /* 0x000000a86f807212 */ /* 0x000fc600078e967f */
[----:B------:R-:W-:Y:S01]  /*5500*/  IMAD.MOV.U32 R2, RZ, RZ, R126 ;  /* 0x000000ffff027224 */ /* 0x000fe200078e007e */
[----:B------:R-:W-:Y:S01]  /*5510*/  LOP3.LUT R127, R135, R110, R109, 0x96, !PT ;  /* 0x0000006e877f7212 */ /* 0x000fe200078e966d */
[----:B------:R-:W-:Y:S01]  /*5520*/  IMAD.MOV.U32 R109, RZ, RZ, R142 ;  /* 0x000000ffff6d7224 */ /* 0x000fe200078e008e */
[----:B------:R-:W-:Y:S01]  /*5530*/  MOV R142, R108 ;  /* 0x0000006c008e7202 */ /* 0x000fe20000000f00 */
[----:B------:R-:W-:-:S07]  /*5540*/  IMAD.MOV.U32 R108, RZ, RZ, RZ ;  /* 0x000000ffff6c7224 */ /* 0x000fce00078e00ff */
.L_x_367:
[----:B------:R-:W-:Y:S05]  /*5550*/  BSYNC.RECONVERGENT B1 ;  /* 0x0000000000017941 */ /* 0x000fea0003800200 */
.L_x_366:
[----:B------:R-:W-:Y:S01]  /*5560*/  ISETP.NE.AND P2, PT, R108, 0x1, PT ;  /* 0x000000016c00780c */ /* 0x000fe20003f45270 */
[----:B------:R-:W-:Y:S01]  /*5570*/  IMAD.U32 R111, R104, 0x10000, RZ ;  /* 0x00010000686f7824 */ /* 0x000fe200078e00ff */
[----:B------:R-:W-:Y:S01]  /*5580*/  I2FP.F32.U32 R109, R109 ;  /* 0x0000006d006d7245 */ /* 0x000fe20000201000 */
[----:B------:R-:W-:Y:S01]  /*5590*/  BSSY.RECONVERGENT B1, `(.L_x_371) ;  /* 0x000005d000017945 */ /* 0x000fe20003800200 */
[----:B------:R-:W-:Y:S02]  /*55a0*/  HFMA2 R110, -RZ, RZ, 0, 1.1920928955078125e-07 ;  /* 0x00000002ff6e7431 */ /* 0x000fe400000001ff */
[----:B------:R-:W-:Y:S01]  /*55b0*/  FMUL.FTZ R111, R111, R140 ;  /* 0x0000008c6f6f7220 */ /* 0x000fe20000410000 */
[----:B------:R-:W-:Y:S02]  /*55c0*/  IMAD.MOV.U32 R104, RZ, RZ, R2 ;  /* 0x000000ffff687224 */ /* 0x000fe400078e0002 */
[----:B------:R-:W-:Y:S01]  /*55d0*/  FFMA.FTZ R109, R109, R136, 1.1641532182693481445e-10 ;  /* 0x2f0000006d6d7423 */ /* 0x000fe20000010088 */
[----:B------:R-:W-:-:S04]  /*55e0*/  FMUL.FTZ R111, R111, R144 ;  /* 0x000000906f6f7220 */ /* 0x000fc80000410000 */
[----:B------:R-:W-:-:S04]  /*55f0*/  FSETP.GTU.FTZ.AND P1, PT, R109, R146, PT ;  /* 0x000000926d00720b */ /* 0x000fc80003f3c000 */
[----:B------:R-:W-:Y:S02]  /*5600*/  PLOP3.LUT P0, PT, P1, PT, PT, 0x8, 0x80 ;  /* 0x000000000080781c */ /* 0x000fe40000f0e170 */
[----:B------:R-:W-:Y:S01]  /*5610*/  FSEL R135, R111, RZ, !P1 ;  /* 0x000000ff6f877208 */ /* 0x000fe20004800000 */
[----:B------:R-:W-:Y:S10]  /*5620*/  @!P2 BRA `(.L_x_372) ;  /* 0x00000004004ca947 */ /* 0x000ff40003800000 */
        /* <DEDUP_REMOVED lines=8> */
.L_x_373:
        /* <DEDUP_REMOVED lines=13> */
.L_x_375:
[----:B------:R-:W-:Y:S05]  /*5780*/  BSYNC.RECONVERGENT B2 ;  /* 0x0000000000027941 */ /* 0x000fea0003800200 */
.L_x_374:
        /* <DEDUP_REMOVED lines=10> */
[----:B------:R-:W-:Y:S01]  /*5830*/  IMAD.MOV.U32 R104, RZ, RZ, R142 ;  /* 0x000000ffff687224 */ /* 0x000fe200078e008e */
        /* <DEDUP_REMOVED lines=48> */
[----:B------:R-:W-:Y:S01]  /*5b40*/  IMAD.MOV.U32 R110, RZ, RZ, RZ ;  /* 0x000000ffff6e7224 */ /* 0x000fe200078e00ff */
[----:B------:R-:W-:-:S07]  /*5b50*/  MOV R142, R108 ;  /* 0x0000006c008e7202 */ /* 0x000fce0000000f00 */
.L_x_372:
[----:B------:R-:W-:Y:S05]  /*5b60*/  BSYNC.RECONVERGENT B1 ;  /* 0x0000000000017941 */ /* 0x000fea0003800200 */
.L_x_371:
[----:B------:R-:W-:Y:S01]  /*5b70*/  ISETP.NE.AND P3, PT, R110, 0x1, PT ;  /* 0x000000016e00780c */ /* 0x000fe20003f65270 */
[----:B------:R-:W-:Y:S01]  /*5b80*/  IMAD.U32 R111, R105, 0x10000, RZ ;  /* 0x00010000696f7824 */ /* 0x000fe200078e00ff */
[----:B------:R-:W-:Y:S01]  /*5b90*/  I2FP.F32.U32 R109, R104 ;  /* 0x00000068006d7245 */ /* 0x000fe20000201000 */
[----:B------:R-:W-:Y:S01]  /*5ba0*/  BSSY.RECONVERGENT B1, `(.L_x_376) ;  /* 0x000005e000017945 */ /* 0x000fe20003800200 */
[----:B------:R-:W-:Y:S02]  /*5bb0*/  HFMA2 R104, -RZ, RZ, 0, 1.1920928955078125e-07 ;  /* 0x00000002ff687431 */ /* 0x000fe400000001ff */
[----:B------:R-:W-:Y:S01]  /*5bc0*/  FMUL.FTZ R111, R111, R140 ;  /* 0x0000008c6f6f7220 */ /* 0x000fe20000410000 */
[----:B------:R-:W-:Y:S01]  /*5bd0*/  PRMT R148, R105, 0x7632, R148 ;  /* 0x0000763269947816 */ /* 0x000fe20000000094 */
[----:B------:R-:W-:Y:S01]  /*5be0*/  FFMA.FTZ R109, R109, R136, 1.1641532182693481445e-10 ;  /* 0x2f0000006d6d7423 */ /* 0x000fe20000010088 */
[----:B------:R-:W-:Y:S02]  /*5bf0*/  IMAD.MOV.U32 R105, RZ, RZ, R2 ;  /* 0x000000ffff697224 */ /* 0x000fe400078e0002 */
[----:B------:R-:W-:-:S02]  /*5c00*/  FMUL.FTZ R111, R111, R144 ;  /* 0x000000906f6f7220 */ /* 0x000fc40000410000 */
        /* <DEDUP_REMOVED lines=12> */
.L_x_378:
        /* <DEDUP_REMOVED lines=13> */
.L_x_380:
[----:B------:R-:W-:Y:S05]  /*5da0*/  BSYNC.RECONVERGENT B2 ;  /* 0x0000000000027941 */ /* 0x000fea0003800200 */
.L_x_379:
        /* <DEDUP_REMOVED lines=61> */
.L_x_377:
[----:B------:R-:W-:Y:S05]  /*6180*/  BSYNC.RECONVERGENT B1 ;  /* 0x0000000000017941 */ /* 0x000fea0003800200 */
.L_x_376:
[----:B------:R-:W-:Y:S01]  /*6190*/  I2FP.F32.U32 R105, R105 ;  /* 0x0000006900697245 */ /* 0x000fe20000201000 */
[----:B------:R-:W-:Y:S01]  /*61a0*/  IMAD.U32 R109, R148, 0x10000, RZ ;  /* 0x00010000946d7824 */ /* 0x000fe200078e00ff */
[----:B------:R-:W-:Y:S01]  /*61b0*/  ISETP.NE.AND P3, PT, R104, 0x1, PT ;  /* 0x000000016800780c */ /* 0x000fe20003f65270 */
[----:B------:R-:W-:Y:S01]  /*61c0*/  BSSY.RECONVERGENT B1, `(.L_x_381) ;  /* 0x000005d000017945 */ /* 0x000fe20003800200 */
[----:B------:R-:W-:Y:S02]  /*61d0*/  HFMA2 R108, -RZ, RZ, 0, 1.1920928955078125e-07 ;  /* 0x00000002ff6c7431 */ /* 0x000fe400000001ff */
[----:B------:R-:W-:Y:S01]  /*61e0*/  FFMA.FTZ R105, R105, R136, 1.1641532182693481445e-10 ;  /* 0x2f00000069697423 */ /* 0x000fe20000010088 */
[----:B------:R-:W-:-:S04]  /*61f0*/  FMUL.FTZ R109, R109, R140 ;  /* 0x0000008c6d6d7220 */ /* 0x000fc80000410000 */
[----:B------:R-:W-:Y:S01]  /*6200*/  FMUL.FTZ R109, R109, R144 ;  /* 0x000000906d6d7220 */ /* 0x000fe20000410000 */
[----:B------:R-:W-:Y:S01]  /*6210*/  FSETP.GTU.FTZ.AND P2, PT, R105, R146, PT ;  /* 0x000000926900720b */ /* 0x000fe20003f5c000 */
[----:B------:R-:W-:-:S03]  /*6220*/  IMAD.MOV.U32 R105, RZ, RZ, R2 ;  /* 0x000000ffff697224 */ /* 0x000fc600078e0002 */
[----:B------:R-:W-:Y:S02]  /*6230*/  FSEL R169, R109, RZ, !P2 ;  /* 0x000000ff6da97208 */ /* 0x000fe40005000000 */
[----:B------:R-:W-:Y:S01]  /*6240*/  PLOP3.LUT P2, PT, P2, PT, PT, 0x8, 0x80 ;  /* 0x000000000080781c */ /* 0x000fe2000174e170 */
[----:B------:R-:W-:-:S12]  /*6250*/  @!P3 BRA `(.L_x_382) ;  /* 0x00000004004cb947 */ /* 0x000fd80003800000 */
        /* <DEDUP_REMOVED lines=8> */
.L_x_383:
        /* <DEDUP_REMOVED lines=8> */
[----:B------:R-:W-:Y:S02]  /*6360*/  @!P3 IADD3 R2, PT, PT, R4, 0x1, RZ ;  /* 0x000000010402b810 */ /* 0x000fe40007ffe0ff */
[----:B------:R-:W-:Y:S02]  /*6370*/  @!P3 MOV R130, RZ ;  /* 0x000000ff0082b202 */ /* 0x000fe40000000f00 */
[----:B------:R-:W-:-:S13]  /*6380*/  ISETP.NE.AND P4, PT, R129, RZ, !P3 ;  /* 0x000000ff8100720c */ /* 0x000fda0005f85270 */
[----:B------:R-:W-:-:S04]  /*6390*/  @P4 IMAD.MOV R2, RZ, RZ, R4 ;  /* 0x000000ffff024224 */ /* 0x000fc800078e0204 */
[----:B------:R-:W-:-:S07]  /*63a0*/  @!P3 IMAD.MOV.U32 R4, RZ, RZ, R2 ;  /* 0x000000ffff04b224 */ /* 0x000fce00078e0002 */
.L_x_385:
[----:B------:R-:W-:Y:S05]  /*63b0*/  BSYNC.RECONVERGENT B2 ;  /* 0x0000000000027941 */ /* 0x000fea0003800200 */
.L_x_384:
        /* <DEDUP_REMOVED lines=61> */
.L_x_382:
[----:B------:R-:W-:Y:S05]  /*6790*/  BSYNC.RECONVERGENT B1 ;  /* 0x0000000000017941 */ /* 0x000fea0003800200 */
.L_x_381:
[----:B------:R-:W-:Y:S01]  /*67a0*/  I2FP.F32.U32 R105, R105 ;  /* 0x0000006900697245 */ /* 0x000fe20000201000 */
[----:B------:R-:W-:Y:S01]  /*67b0*/  IMAD.U32 R109, R106, 0x10000, RZ ;  /* 0x000100006a6d7824 */ /* 0x000fe200078e00ff */
[----:B------:R-:W-:Y:S01]  /*67c0*/  ISETP.NE.AND P4, PT, R108, 0x1, PT ;  /* 0x000000016c00780c */ /* 0x000fe20003f85270 */
[----:B------:R-:W-:Y:S01]  /*67d0*/  BSSY.RECONVERGENT B1, `(.L_x_386) ;  /* 0x000005e000017945 */ /* 0x000fe20003800200 */
[----:B------:R-:W-:Y:S02]  /*67e0*/  HFMA2 R104, -RZ, RZ, 0, 1.1920928955078125e-07 ;  /* 0x00000002ff687431 */ /* 0x000fe400000001ff */
[----:B------:R-:W-:Y:S01]  /*67f0*/  FFMA.FTZ R105, R105, R136, 1.1641532182693481445e-10 ;  /* 0x2f00000069697423 */ /* 0x000fe20000010088 */
[----:B------:R-:W-:Y:S01]  /*6800*/  FMUL.FTZ R109, R109, R140 ;  /* 0x0000008c6d6d7220 */ /* 0x000fe20000410000 */
[----:B------:R-:W-:-:S03]  /*6810*/  PRMT R106, R106, 0x7632, R106 ;  /* 0x000076326a6a7816 */ /* 0x000fc6000000006a */
        /* <DEDUP_REMOVED lines=14> */
.L_x_388:
        /* <DEDUP_REMOVED lines=13> */
.L_x_390:
[----:B------:R-:W-:Y:S05]  /*69d0*/  BSYNC.RECONVERGENT B2 ;  /* 0x0000000000027941 */ /* 0x000fea0003800200 */
.L_x_389:
        /* <DEDUP_REMOVED lines=61> */
.L_x_387:
[----:B------:R-:W-:Y:S05]  /*6db0*/  BSYNC.RECONVERGENT B1 ;  /* 0x0000000000017941 */ /* 0x000fea0003800200 */
.L_x_386:
        /* <DEDUP_REMOVED lines=21> */
.L_x_393:
        /* <DEDUP_REMOVED lines=13> */
.L_x_395:
[----:B------:R-:W-:Y:S05]  /*6fe0*/  BSYNC.RECONVERGENT B2 ;  /* 0x0000000000027941 */ /* 0x000fea0003800200 */
.L_x_394:
        /* <DEDUP_REMOVED lines=61> */
.L_x_392:
[----:B------:R-:W-:Y:S05]  /*73c0*/  BSYNC.RECONVERGENT B1 ;  /* 0x0000000000017941 */ /* 0x000fea0003800200 */
.L_x_391:
        /* <DEDUP_REMOVED lines=22> */
.L_x_398:
[----:B------:R-:W-:Y:S01]  /*7530*/  IADD3 R131, PT, PT, R131, 0x1, RZ ;  /* 0x0000000183837810 */ /* 0x000fe20007ffe0ff */
[----:B------:R-:W-:Y:S03]  /*7540*/  BSSY.RECONVERGENT B2, `(.L_x_399) ;  /* 0x000000e000027945 */ /* 0x000fe60003800200 */
[C---:B------:R-:W-:Y:S01]  /*7550*/  ISETP.NE.AND P6, PT, R131.reuse, RZ, PT ;  /* 0x000000ff8300720c */ /* 0x040fe20003fc5270 */
[----:B------:R-:W-:-:S12]  /*7560*/  IMAD.WIDE.U32 R110, R131, -0x2daee0ad, RZ ;  /* 0xd2511f53836e7825 */ /* 0x000fd800078e00ff */
[----:B------:R-:W-:Y:S05]  /*7570*/  @P6 BRA `(.L_x_400) ;  /* 0x0000000000286947 */ /* 0x000fea0003800000 */
[----:B------:R-:W-:Y:S01]  /*7580*/  VIADD R130, R130, 0x1 ;  /* 0x0000000182827836 */ /* 0x000fe20000000000 */
[----:B------:R-:W-:-:S04]  /*7590*/  P2R R2, PR, RZ, 0x1 ;  /* 0x00000001ff027803 */ /* 0x000fc80000000000 */
[----:B------:R-:W-:-:S13]  /*75a0*/  ISETP.NE.AND P6, PT, R130, RZ, PT ;  /* 0x000000ff8200720c */ /* 0x000fda0003fc5270 */
[----:B------:R-:W-:Y:S01]  /*75b0*/  @!P6 VIADD R129, R129, 0x1 ;  /* 0x000000018181e836 */ /* 0x000fe20000000000 */
[----:B------:R-:W-:Y:S01]  /*75c0*/  @!P6 IADD3 R104, PT, PT, R4, 0x1, RZ ;  /* 0x000000010468e810 */ /* 0x000fe20007ffe0ff */
[----:B------:R-:W-:-:S03]  /*75d0*/  @!P6 IMAD.MOV.U32 R130, RZ, RZ, RZ ;  /* 0x000000ffff82e224 */ /* 0x000fc600078e00ff */
[----:B------:R-:W-:-:S13]  /*75e0*/  ISETP.NE.AND P0, PT, R129, RZ, !P6 ;  /* 0x000000ff8100720c */ /* 0x000fda0007705270 */
[----:B------:R-:W-:Y:S01]  /*75f0*/  @P0 IMAD.MOV R104, RZ, RZ, R4 ;  /* 0x000000ffff680224 */ /* 0x000fe200078e0204 */
[----:B------:R-:W-:-:S04]  /*7600*/  ISETP.NE.AND P0, PT, R2, RZ, PT ;  /* 0x000000ff0200720c */ /* 0x000fc80003f05270 */
[----:B------:R-:W-:-:S09]  /*7610*/  @!P6 MOV R4, R104 ;  /* 0x000000680004e202 */ /* 0x000fd20000000f00 */
.L_x_400:
[----:B------:R-:W-:Y:S05]  /*7620*/  BSYNC.RECONVERGENT B2 ;  /* 0x0000000000027941 */ /* 0x000fea0003800200 */
.L_x_399:
        /* <DEDUP_REMOVED lines=60> */
[----:B------:R-:W-:-:S07]  /*79f0*/  MOV R142, R104 ;  /* 0x00000068008e7202 */ /* 0x000fce0000000f00 */
.L_x_397:
[----:B------:R-:W-:Y:S05]  /*7a00*/  BSYNC.RECONVERGENT B1 ;  /* 0x0000000000017941 */ /* 0x000fea0003800200 */
.L_x_396:
[----:B------:R-:W-:Y:S01]  /*7a10*/  I2FP.F32.U32 R105, R105 ;  /* 0x0000006900697245 */ /* 0x000fe20000201000 */
[----:B------:R-:W-:Y:S01]  /*7a20*/  IMAD.U32 R107, R148, 0x10000, RZ ;  /* 0x00010000946b7824 */ /* 0x000fe200078e00ff */
[----:B------:R-:W-:Y:S02]  /*7a30*/  F2FP.BF16.F32.PACK_AB R106, R193, R191 ;  /* 0x000000bfc16a723e */ /* 0x000fe400000010ff */
[----:B------:R-:W-:Y:S01]  /*7a40*/  F2FP.BF16.F32.PACK_AB R104, R135, R137 ;  /* 0x000000898768723e */ /* 0x000fe200000010ff */
[----:B------:R-:W-:Y:S01]  /*7a50*/  FFMA.FTZ R105, R105, R136, 1.1641532182693481445e-10 ;  /* 0x2f00000069697423 */ /* 0x000fe20000010088 */
[----:B------:R-:W-:-:S04]  /*7a60*/  FMUL.FTZ R107, R107, R140 ;  /* 0x0000008c6b6b7220 */ /* 0x000fc80000410000 */
[----:B------:R-:W-:Y:S01]  /*7a70*/  FMUL.FTZ R107, R107, R144 ;  /* 0x000000906b6b7220 */ /* 0x000fe20000410000 */
[----:B------:R-:W-:Y:S02]  /*7a80*/  FSETP.GTU.FTZ.AND P6, PT, R105, R146, PT ;  /* 0x000000926900720b */ /* 0x000fe40003fdc000 */
[----:B------:R-:W-:Y:S02]  /*7a90*/  F2FP.BF16.F32.PACK_AB R105, R169, R171 ;  /* 0x000000aba969723e */ /* 0x000fe400000010ff */
[----:B------:R-:W-:Y:S02]  /*7aa0*/  FSEL R221, R107, RZ, !P6 ;  /* 0x000000ff6bdd7208 */ /* 0x000fe40007000000 */
[----:B------:R-:W-:Y:S02]  /*7ab0*/  PLOP3.LUT P6, PT, P6, PT, PT, 0x8, 0x80 ;  /* 0x000000000080781c */ /* 0x000fe400037ce170 */
[----:B------:R-:W-:-:S11]  /*7ac0*/  F2FP.BF16.F32.PACK_AB R107, R221, R219 ;  /* 0x000000dbdd6b723e */ /* 0x000fd600000010ff */
.L_x_360:
[----:B------:R-:W0:Y:S01]  /*7ad0*/  LDC.64 R110, c[0x0][0x3a8] ;  /* 0x0000ea00ff6e7b82 */ /* 0x000e220000000a00 */
[----:B------:R-:W-:Y:S02]  /*7ae0*/  SEL R148, RZ, 0x1000000, !P6 ;  /* 0x01000000ff947807 */ /* 0x000fe40007000000 */
[----:B------:R-:W-:Y:S02]  /*7af0*/  SEL R251, RZ, 0x10000, !P5 ;  /* 0x00010000fffb7807 */ /* 0x000fe40006800000 */
[----:B------:R-:W-:Y:S02]  /*7b00*/  SEL R146, RZ, 0x100, !P4 ;  /* 0x00000100ff927807 */ /* 0x000fe40006000000 */
[----:B------:R-:W-:Y:S01]  /*7b10*/  LOP3.LUT P6, RZ, R0, 0x2, RZ, 0xc0, !PT ;  /* 0x0000000200ff7812 */ /* 0x000fe200078cc0ff */
[----:B------:R-:W1:Y:S01]  /*7b20*/  LDC.64 R108, c[0x0][0x3b0] ;  /* 0x0000ec00ff6c7b82 */ /* 0x000e620000000a00 */
[----:B------:R-:W-:Y:S02]  /*7b30*/  SEL R144, RZ, 0x1000000, !P2 ;  /* 0x01000000ff907807 */ /* 0x000fe40005000000 */
[----:B------:R-:W-:-:S02]  /*7b40*/  SEL R249, RZ, 0x10000, !P1 ;  /* 0x00010000fff97807 */ /* 0x000fc40004800000 */
[----:B------:R-:W-:Y:S02]  /*7b50*/  SEL R136, RZ, 0x100, !P0 ;  /* 0x00000100ff887807 */ /* 0x000fe40004000000 */
[----:B------:R-:W-:Y:S02]  /*7b60*/  LOP3.LUT R146, R146, R148, R251, 0xfe, !PT ;  /* 0x0000009492927212 */ /* 0x000fe400078efefb */
[----:B------:R-:W-:Y:S02]  /*7b70*/  SEL R248, RZ, 0x1, !P3 ;  /* 0x00000001fff87807 */ /* 0x000fe40005800000 */
[----:B------:R-:W-:Y:S02]  /*7b80*/  LOP3.LUT R136, R136, R144, R249, 0xfe, !PT ;  /* 0x0000009088887212 */ /* 0x000fe400078efef9 */
[----:B------:R-:W-:Y:S02]  /*7b90*/  SEL R251, RZ, 0x1, !P6 ;  /* 0x00000001fffb7807 */ /* 0x000fe40007000000 */
[----:B------:R-:W-:Y:S01]  /*7ba0*/  LOP3.LUT R249, R146, R248, RZ, 0xfc, !PT ;  /* 0x000000f892f97212 */ /* 0x000fe200078efcff */
[----:B0-----:R-:W-:Y:S01]  /*7bb0*/  IMAD.WIDE.U32 R110, R134, 0x10, R110 ;  /* 0x00000010866e7825 */ /* 0x001fe200078e006e */
[----:B------:R-:W-:-:S02]  /*7bc0*/  LOP3.LUT R248, R136, R251, RZ, 0xfc, !PT ;  /* 0x000000fb88f87212 */ /* 0x000fc400078efcff */
[----:B------:R-:W-:Y:S01]  /*7bd0*/  MOV R136, R142 ;  /* 0x0000008e00887202 */ /* 0x000fe20000000f00 */
[C---:B------:R-:W-:Y:S01]  /*7be0*/  VIADD R142, R134.reuse, 0x80 ;  /* 0x00000080868e7836 */ /* 0x040fe20000000000 */
[----:B------:R0:W-:Y:S01]  /*7bf0*/  STG.E.128 desc[UR8][R110.64], R104 ;  /* 0x000000686e007986 */ /* 0x0001e2000c101d08 */
[----:B-1----:R-:W-:-:S05]  /*7c00*/  IMAD.WIDE.U32 R108, R134, 0x8, R108 ;  /* 0x00000008866c7825 */ /* 0x002fca00078e006c */
[----:B------:R0:W-:Y:S02]  /*7c10*/  STG.E.64 desc[UR8][R108.64], R248 ;  /* 0x000000f86c007986 */ /* 0x0001e4000c101b08 */
.L_x_319:
[----:B------:R-:W-:Y:S05]  /*7c20*/  BSYNC.RECONVERGENT B0 ;  /* 0x0000000000007941 */ /* 0x000fea0003800200 */
.L_x_318:
[----:B------:R-:W-:Y:S01]  /*7c30*/  ISETP.GE.U32.AND P0, PT, R132, 0x100, PT ;  /* 0x000001008400780c */ /* 0x000fe20003f06070 */
[----:B------:R-:W-:Y:S01]  /*7c40*/  BSSY.RECONVERGENT B0, `(.L_x_401) ;  /* 0x000066b000007945 */ /* 0x000fe20003800200 */
[----:B------:R-:W-:-:S11]  /*7c50*/  LOP3.LUT R0, R0, 0xfffffdff, RZ, 0xc0, !PT ;  /* 0xfffffdff00007812 */ /* 0x000fd600078ec0ff */
[----:B------:R-:W-:Y:S01]  /*7c60*/  @P0 LOP3.LUT R0, R0, 0x200, RZ, 0xfc, !PT ;  /* 0x0000020000000812 */ /* 0x000fe200078efcff */
[----:B------:R-:W-:Y:S06]  /*7c70*/  @!P0 BRA `(.L_x_402) ;  /* 0x00000064009c8947 */ /* 0x000fec0003800000 */
        /* <DEDUP_REMOVED lines=25> */
.L_x_406:
        /* <DEDUP_REMOVED lines=13> */
.L_x_408:
[----:B------:R-:W-:Y:S05]  /*7ee0*/  BSYNC.RECONVERGENT B2 ;  /* 0x0000000000027941 */ /* 0x000fea0003800200 */
.L_x_407:
[----:B------:R-:W-:Y:S01]  /*7ef0*/  IMAD.WIDE.U32 R164, R129, -0x326172a9, RZ ;  /* 0xcd9e8d5781a47825 */ /* 0x000fe200078e00ff */
[----:B------:R-:W-:Y:S02]  /*7f00*/  LOP3.LUT R126, R4, R195, R247, 0x96, !PT ;  /* 0x000000c3047e7212 */ /* 0x000fe400078e96f7 */
[----:B------:R-:W-:Y:S01]  /*7f10*/  IADD3 R139, PT, PT, R246, -0x61c88647, RZ ;  /* 0x9e3779b9f68b7810 */ /* 0x000fe20007ffe0ff */
[----:B------:R-:W-:Y:S01]  /*7f20*/  VIADD R141, R247, 0xbb67ae85 ;  /* 0xbb67ae85f78d7836 */ /* 0x000fe20000000000 */
[----:B------:R-:W-:Y:S01]  /*7f30*/  LOP3.LUT R166, R130, R165, R246, 0x96, !PT ;  /* 0x000000a582a67212 */ /* 0x000fe200078e96f6 */
        /* <DEDUP_REMOVED lines=10> */
[----:B------:R-:W-:-:S03]  /*7fe0*/  LOP3.LUT R166, R127, R126, R165, 0x96, !PT ;  /* 0x0000007e7fa67212 */ /* 0x000fc600078e96a5 */
[----:B------:R-:W-:-:S04]  /*7ff0*/  IMAD.WIDE.U32 R126, R139, -0x326172a9, RZ ;  /* 0xcd9e8d578b7e7825 */ /* 0x000fc800078e00ff */
[----:B------:R-:W-:Y:S02]  /*8000*/  VIADD R139, R246, 0xdaa66d2b ;  /* 0xdaa66d2bf68b7836 */ /* 0x000fe40000000000 */
[----:B------:R-:W-:-:S03]  /*8010*/  IMAD.WIDE.U32 R166, R166, -0x2daee0ad, RZ ;  /* 0xd2511f53a6a67825 */ /* 0x000fc600078e00ff */
[----:B------:R-:W-:Y:S01]  /*8020*/  LOP3.LUT R139, R139, R164, R127, 0x96, !PT ;  /* 0x000000a48b8b7212 */ /* 0x000fe200078e967f */
[----:B------:R-:W-:Y:S01]  /*8030*/  VIADD R127, R246, 0x78dde6e4 ;  /* 0x78dde6e4f67f7836 */ /* 0x000fe20000000000 */
[----:B------:R-:W-:-:S03]  /*8040*/  LOP3.LUT R141, R141, R194, R167, 0x96, !PT ;  /* 0x000000c28d8d7212 */ /* 0x000fc600078e96a7 */
        /* <DEDUP_REMOVED lines=32> */
[----:B------:R-:W-:-:S03]  /*8250*/  MOV R2, R166 ;  /* 0x000000a600027202 */ /* 0x000fc60000000f00 */
[----:B------:R-:W-:Y:S01]  /*8260*/  VIADD R139, R246, 0x8ff34781 ;  /* 0x8ff34781f68b7836 */ /* 0x000fe20000000000 */
[----:B------:R-:W-:Y:S01]  /*8270*/  LOP3.LUT R127, R141, R164, R127, 0x96, !PT ;  /* 0x000000a48d7f7212 */ /* 0x000fe200078e967f */
[----:B------:R-:W-:Y:S02]  /*8280*/  HFMA2 R141, -RZ, RZ, 0, 0 ;  /* 0x00000000ff8d7431 */ /* 0x000fe400000001ff */
[----:B------:R-:W-:Y:S01]  /*8290*/  IMAD.MOV.U32 R144, RZ, RZ, R126 ;  /* 0x000000ffff907224 */ /* 0x000fe200078e007e */
[----:B------:R-:W-:Y:S01]  /*82a0*/  LOP3.LUT R128, R139, R194, R167, 0x96, !PT ;  /* 0x000000c28b807212 */ /* 0x000fe200078e96a7 */
[----:B------:R-:W-:-:S07]  /*82b0*/  IMAD.MOV.U32 R139, RZ, RZ, R136 ;  /* 0x000000ffff8b7224 */ /* 0x000fce00078e0088 */
.L_x_405:
[----:B------:R-:W-:Y:S05]  /*82c0*/  BSYNC.RECONVERGENT B1 ;  /* 0x0000000000017941 */ /* 0x000fea0003800200 */
.L_x_404:
        /* <DEDUP_REMOVED lines=30> */
.L_x_411:
        /* <DEDUP_REMOVED lines=13> */
.L_x_413:
[----:B------:R-:W-:Y:S05]  /*8580*/  BSYNC.RECONVERGENT B2 ;  /* 0x0000000000027941 */ /* 0x000fea0003800200 */
.L_x_412:
        /* <DEDUP_REMOVED lines=61> */
.L_x_410:
[----:B------:R-:W-:Y:S05]  /*8960*/  BSYNC.RECONVERGENT B1 ;  /* 0x0000000000017941 */ /* 0x000fea0003800200 */
.L_x_409:
        /* <DEDUP_REMOVED lines=23> */
.L_x_416:
        /* <DEDUP_REMOVED lines=13> */
.L_x_418:
[----:B------:R-:W-:Y:S05]  /*8bb0*/  BSYNC.RECONVERGENT B2 ;  /* 0x0000000000027941 */ /* 0x000fea0003800200 */
.L_x_417:
        /* <DEDUP_REMOVED lines=61> */
.L_x_415:
[----:B------:R-:W-:Y:S05]  /*8f90*/  BSYNC.RECONVERGENT B1 ;  /* 0x0000000000017941 */ /* 0x000fea0003800200 */
.L_x_414:
        /* <DEDUP_REMOVED lines=25> */
.L_x_421:
        /* <DEDUP_REMOVED lines=13> */
.L_x_423:
[----:B------:R-:W-:Y:S05]  /*9200*/  BSYNC.RECONVERGENT B2 ;  /* 0x0000000000027941 */ /* 0x000fea0003800200 */
.L_x_422:
        /* <DEDUP_REMOVED lines=61> */
.L_x_420:
[----:B------:R-:W-:Y:S05]  /*95e0*/  BSYNC.RECONVERGENT B1 ;  /* 0x0000000000017941 */ /* 0x000fea0003800200 */
.L_x_419:
        /* <DEDUP_REMOVED lines=23> */
.L_x_426:
        /* <DEDUP_REMOVED lines=13> */
.L_x_428:
[----:B------:R-:W-:Y:S05]  /*9830*/  BSYNC.RECONVERGENT B2 ;  /* 0x0000000000027941 */ /* 0x000fea0003800200 */
.L_x_427:
        /* <DEDUP_REMOVED lines=61> */
.L_x_425:
[----:B------:R-:W-:Y:S05]  /*9c10*/  BSYNC.RECONVERGENT B1 ;  /* 0x0000000000017941 */ /* 0x000fea0003800200 */
.L_x_424:
        /* <DEDUP_REMOVED lines=25> */
.L_x_431:
        /* <DEDUP_REMOVED lines=13> */
.L_x_433:
[----:B------:R-:W-:Y:S05]  /*9e80*/  BSYNC.RECONVERGENT B2 ;  /* 0x0000000000027941 */ /* 0x000fea0003800200 */
.L_x_432:
        /* <DEDUP_REMOVED lines=61> */
.L_x_430:
[----:B------:R-:W-:Y:S05]  /*a260*/  BSYNC.RECONVERGENT B1 ;  /* 0x0000000000017941 */ /* 0x000fea0003800200 */
.L_x_429:
        /* <DEDUP_REMOVED lines=23> */
.L_x_436:
        /* <DEDUP_REMOVED lines=13> */
.L_x_438:
[----:B------:R-:W-:Y:S05]  /*a4b0*/  BSYNC.RECONVERGENT B2 ;  /* 0x0000000000027941 */ /* 0x000fea0003800200 */
.L_x_437:
        /* <DEDUP_REMOVED lines=61> */
.L_x_435:
[----:B------:R-:W-:Y:S05]  /*a890*/  BSYNC.RECONVERGENT B1 ;  /* 0x0000000000017941 */ /* 0x000fea0003800200 */
.L_x_434:
        /* <DEDUP_REMOVED lines=25> */
.L_x_441:
        /* <DEDUP_REMOVED lines=15> */
.L_x_443:
[----:B------:R-:W-:Y:S05]  /*ab20*/  BSYNC.RECONVERGENT B2 ;  /* 0x0000000000027941 */ /* 0x000fea0003800200 */
.L_x_442:
        /* <DEDUP_REMOVED lines=61> */
.L_x_440:
[----:B------:R-:W-:Y:S05]  /*af00*/  BSYNC.RECONVERGENT B1 ;  /* 0x0000000000017941 */ /* 0x000fea0003800200 */
.L_x_439:
        /* <DEDUP_REMOVED lines=15> */
.L_x_403:
        /* <DEDUP_REMOVED lines=16> */
.L_x_447:
        /* <DEDUP_REMOVED lines=13> */
.L_x_449:
[----:B------:R-:W-:Y:S05]  /*b1d0*/  BSYNC.RECONVERGENT B2 ;  /* 0x0000000000027941 */ /* 0x000fea0003800200 */
.L_x_448:
        /* <DEDUP_REMOVED lines=61> */
.L_x_446:
[----:B------:R-:W-:Y:S05]  /*b5b0*/  BSYNC.RECONVERGENT B1 ;  /* 0x0000000000017941 */ /* 0x000fea0003800200 */
.L_x_445:
        /* <DEDUP_REMOVED lines=27> */
.L_x_452:
        /* <DEDUP_REMOVED lines=13> */
.L_x_454:
[----:B------:R-:W-:Y:S05]  /*b840*/  BSYNC.RECONVERGENT B2 ;  /* 0x0000000000027941 */ /* 0x000fea0003800200 */
.L_x_453:
        /* <DEDUP_REMOVED lines=61> */
.L_x_451:
[----:B------:R-:W-:Y:S05]  /*bc20*/  BSYNC.RECONVERGENT B1 ;  /* 0x0000000000017941 */ /* 0x000fea0003800200 */
.L_x_450:
        /* <DEDUP_REMOVED lines=21> */
.L_x_457:
        /* <DEDUP_REMOVED lines=13> */
.L_x_459:
[----:B------:R-:W-:Y:S05]  /*be50*/  BSYNC.RECONVERGENT B2 ;  /* 0x0000000000027941 */ /* 0x000fea0003800200 */
.L_x_458:
        /* <DEDUP_REMOVED lines=61> */
.L_x_456:
[----:B------:R-:W-:Y:S05]  /*c230*/  BSYNC.RECONVERGENT B1 ;  /* 0x0000000000017941 */ /* 0x000fea0003800200 */
.L_x_455:
[----:B------:R-:W-:Y:S01]  /*c240*/  I2FP.F32.U32 R109, R104 ;  /* 0x00000068006d7245 */ /* 0x000fe20000201000 */
[----:B------:R-:W-:Y:S01]  /*c250*/  IMAD.U32 R111, R105, 0x10000, RZ ;  /* 0x00010000696f7824 */ /* 0x000fe200078e00ff */
[----:B------:R-:W-:Y:S01]  /*c260*/  ISETP.NE.AND P2, PT, R110, 0x1, PT ;  /* 0x000000016e00780c */ /* 0x000fe20003f45270 */
[----:B------:R-:W-:Y:S01]  /*c270*/  BSSY.RECONVERGENT B1, `(.L_x_460) ;  /* 0x000005e000017945 */ /* 0x000fe20003800200 */
[----:B------:R-:W-:Y:S02]  /*c280*/  HFMA2 R104, -RZ, RZ, 0, 1.1920928955078125e-07 ;  /* 0x00000002ff687431 */ /* 0x000fe400000001ff */
[----:B------:R-:W-:Y:S01]  /*c290*/  FFMA.FTZ R109, R109, R136, 1.1641532182693481445e-10 ;  /* 0x2f0000006d6d7423 */ /* 0x000fe20000010088 */
[----:B------:R-:W-:Y:S01]  /*c2a0*/  FMUL.FTZ R111, R111, R140 ;  /* 0x0000008c6f6f7220 */ /* 0x000fe20000410000 */
[----:B------:R-:W-:Y:S01]  /*c2b0*/  PRMT R150, R105, 0x7632, R150 ;  /* 0x0000763269967816 */ /* 0x000fe20000000096 */
[----:B------:R-:W-:Y:S02]  /*c2c0*/  IMAD.MOV.U32 R105, RZ, RZ, R2 ;  /* 0x000000ffff697224 */ /* 0x000fe400078e0002 */
[----:B------:R-:W-:Y:S01]  /*c2d0*/  FMUL.FTZ R111, R111, R146 ;  /* 0x000000926f6f7220 */ /* 0x000fe20000410000 */
[----:B------:R-:W-:-:S04]  /*c2e0*/  FSETP.GTU.FTZ.AND P1, PT, R109, R148, PT ;  /* 0x000000946d00720b */ /* 0x000fc80003f3c000 */
        /* <DEDUP_REMOVED lines=11> */
.L_x_462:
        /* <DEDUP_REMOVED lines=13> */
.L_x_464:
[----:B------:R-:W-:Y:S05]  /*c470*/  BSYNC.RECONVERGENT B2 ;  /* 0x0000000000027941 */ /* 0x000fea0003800200 */
.L_x_463:
        /* <DEDUP_REMOVED lines=61> */
.L_x_461:
[----:B------:R-:W-:Y:S05]  /*c850*/  BSYNC.RECONVERGENT B1 ;  /* 0x0000000000017941 */ /* 0x000fea0003800200 */
.L_x_460:
        /* <DEDUP_REMOVED lines=21> */
.L_x_467:
        /* <DEDUP_REMOVED lines=13> */
.L_x_469:
[----:B------:R-:W-:Y:S05]  /*ca80*/  BSYNC.RECONVERGENT B2 ;  /* 0x0000000000027941 */ /* 0x000fea0003800200 */
.L_x_468:
        /* <DEDUP_REMOVED lines=61> */
.L_x_466:
[----:B------:R-:W-:Y:S05]  /*ce60*/  BSYNC.RECONVERGENT B1 ;  /* 0x0000000000017941 */ /* 0x000fea0003800200 */
.L_x_465:
        /* <DEDUP_REMOVED lines=22> */
.L_x_472:
        /* <DEDUP_REMOVED lines=13> */
.L_x_474:
[----:B------:R-:W-:Y:S05]  /*d0a0*/  BSYNC.RECONVERGENT B2 ;  /* 0x0000000000027941 */ /* 0x000fea0003800200 */
.L_x_473:
        /* <DEDUP_REMOVED lines=61> */
.L_x_471:
[----:B------:R-:W-:Y:S05]  /*d480*/  BSYNC.RECONVERGENT B1 ;  /* 0x0000000000017941 */ /* 0x000fea0003800200 */
.L_x_470:
        /* <DEDUP_REMOVED lines=21> */
.L_x_477:
        /* <DEDUP_REMOVED lines=13> */
.L_x_479:
[----:B------:R-:W-:Y:S05]  /*d6b0*/  BSYNC.RECONVERGENT B2 ;  /* 0x0000000000027941 */ /* 0x000fea0003800200 */
.L_x_478:
        /* <DEDUP_REMOVED lines=61> */
.L_x_476:
[----:B------:R-:W-:Y:S05]  /*da90*/  BSYNC.RECONVERGENT B1 ;  /* 0x0000000000017941 */ /* 0x000fea0003800200 */
.L_x_475:
        /* <DEDUP_REMOVED lines=22> */
.L_x_482:
        /* <DEDUP_REMOVED lines=15> */
.L_x_484:
[----:B------:R-:W-:Y:S05]  /*dcf0*/  BSYNC.RECONVERGENT B2 ;  /* 0x0000000000027941 */ /* 0x000fea0003800200 */
.L_x_483:
        /* <DEDUP_REMOVED lines=61> */
.L_x_481:
[----:B------:R-:W-:Y:S05]  /*e0d0*/  BSYNC.RECONVERGENT B1 ;  /* 0x0000000000017941 */ /* 0x000fea0003800200 */
.L_x_480:
        /* <DEDUP_REMOVED lines=12> */
.L_x_444:
        /* <DEDUP_REMOVED lines=16> */
[----:B------:R-:W-:Y:S02]  /*e2a0*/  MOV R136, R144 ;  /* 0x0000009000887202 */ /* 0x000fe40000000f00 */
[----:B------:R2:W-:Y:S01]  /*e2b0*/  STG.E.128 desc[UR8][R110.64], R104 ;  /* 0x000000686e007986 */ /* 0x0005e2000c101d08 */
[----:B-1----:R-:W-:-:S04]  /*e2c0*/  IMAD.WIDE.U32 R108, R142, 0x8, R108 ;  /* 0x000000088e6c7825 */ /* 0x002fc800078e006c */
[----:B------:R-:W-:Y:S01]  /*e2d0*/  VIADD R142, R142, 0x80 ;  /* 0x000000808e8e7836 */ /* 0x000fe20000000000 */
[----:B------:R2:W-:Y:S06]  /*e2e0*/  STG.E.64 desc[UR8][R108.64], R248 ;  /* 0x000000f86c007986 */ /* 0x0005ec000c101b08 */
.L_x_402:
[----:B------:R-:W-:Y:S05]  /*e2f0*/  BSYNC.RECONVERGENT B0 ;  /* 0x0000000000007941 */ /* 0x000fea0003800200 */
.L_x_401:
[----:B------:R-:W-:Y:S01]  /*e300*/  ISETP.GE.U32.AND P0, PT, R132, 0x180, PT ;  /* 0x000001808400780c */ /* 0x000fe20003f06070 */
[----:B------:R-:W-:Y:S01]  /*e310*/  BSSY.RECONVERGENT B0, `(.L_x_485) ;  /* 0x0000669000007945 */ /* 0x000fe20003800200 */
[----:B------:R-:W-:-:S11]  /*e320*/  LOP3.LUT R0, R0, 0xfffffeff, RZ, 0xc0, !PT ;  /* 0xfffffeff00007812 */ /* 0x000fd600078ec0ff */
[----:B------:R-:W-:Y:S01]  /*e330*/  @P0 LOP3.LUT R0, R0, 0x100, RZ, 0xfc, !PT ;  /* 0x0000010000000812 */ /* 0x000fe200078efcff */
[----:B------:R-:W-:Y:S06]  /*e340*/  @!P0 BRA `(.L_x_486) ;  /* 0x0000006400948947 */ /* 0x000fec0003800000 */
[----:B0-2---:R-:W0:Y:S02]  /*e350*/  LDC.64 R104, c[0x0][0x390] ;  /* 0x0000e400ff687b82 */ /* 0x005e240000000a00 */
        /* <DEDUP_REMOVED lines=24> */
.L_x_490:
        /* <DEDUP_REMOVED lines=13> */
.L_x_492:
[----:B------:R-:W-:Y:S05]  /*e5b0*/  BSYNC.RECONVERGENT B2 ;  /* 0x0000000000027941 */ /* 0x000fea0003800200 */
.L_x_491:
        /* <DEDUP_REMOVED lines=19> */
[C---:B------:R-:W-:Y:S01]  /*e6f0*/  VIADD R143, R247.reuse, 0x32370b8f ;  /* 0x32370b8ff78f7836 */ /* 0x040fe20000000000 */
[----:B------:R-:W-:-:S04]  /*e700*/  IADD3 R145, PT, PT, R247, -0x126145ec, RZ ;  /* 0xed9eba14f7917810 */ /* 0x000fc80007ffe0ff */
[----:B------:R-:W-:Y:S01]  /*e710*/  LOP3.LUT R126, R143, R172, R163, 0x96, !PT ;  /* 0x000000ac8f7e7212 */ /* 0x000fe200078e96a3 */
[----:B------:R-:W-:-:S04]  /*e720*/  IMAD.WIDE.U32 R172, R127, -0x2daee0ad, RZ ;  /* 0xd2511f537fac7825 */ /* 0x000fc800078e00ff */
[----:B------:R-:W-:Y:S01]  /*e730*/  IMAD.WIDE.U32 R126, R126, -0x326172a9, RZ ;  /* 0xcd9e8d577e7e7825 */ /* 0x000fe200078e00ff */
[----:B------:R-:W-:-:S03]  /*e740*/  LOP3.LUT R145, R145, R162, R173, 0x96, !PT ;  /* 0x000000a291917212 */ /* 0x000fc600078e96ad */
[----:B------:R-:W-:-:S05]  /*e750*/  VIADD R143, R246, 0x78dde6e4 ;  /* 0x78dde6e4f68f7836 */ /* 0x000fca0000000000 */
[----:B------:R-:W-:Y:S01]  /*e760*/  LOP3.LUT R143, R143, R144, R127, 0x96, !PT ;  /* 0x000000908f8f7212 */ /* 0x000fe200078e967f */
[----:B------:R-:W-:-:S04]  /*e770*/  IMAD.WIDE.U32 R144, R145, -0x326172a9, RZ ;  /* 0xcd9e8d5791907825 */ /* 0x000fc800078e00ff */
[C---:B------:R-:W-:Y:S02]  /*e780*/  VIADD R127, R246.reuse, 0x1715609d ;  /* 0x1715609df67f7836 */ /* 0x040fe40000000000 */
[----:B------:R-:W-:Y:S01]  /*e790*/  IMAD.WIDE.U32 R162, R143, -0x2daee0ad, RZ ;  /* 0xd2511f538fa27825 */ /* 0x000fe200078e00ff */
[----:B------:R-:W-:Y:S02]  /*e7a0*/  IADD3 R143, PT, PT, R247, -0x56f99767, RZ ;  /* 0xa9066899f78f7810 */ /* 0x000fe40007ffe0ff */
[----:B------:R-:W-:Y:S01]  /*e7b0*/  LOP3.LUT R127, R127, R126, R145, 0x96, !PT ;  /* 0x0000007e7f7f7212 */ /* 0x000fe200078e9691 */
[----:B------:R-:W-:Y:S01]  /*e7c0*/  VIADD R145, R247, 0x646e171e ;  /* 0x646e171ef7917836 */ /* 0x000fe20000000000 */
[----:B------:R-:W-:Y:S01]  /*e7d0*/  LOP3.LUT R126, R143, R172, R163, 0x96, !PT ;  /* 0x000000ac8f7e7212 */ /* 0x000fe200078e96a3 */
[----:B------:R-:W-:Y:S02]  /*e7e0*/  VIADD R143, R246, 0xb54cda56 ;  /* 0xb54cda56f68f7836 */ /* 0x000fe40000000000 */
[----:B------:R-:W-:-:S04]  /*e7f0*/  IMAD.WIDE.U32 R172, R127, -0x2daee0ad, RZ ;  /* 0xd2511f537fac7825 */ /* 0x000fc800078e00ff */
[----:B------:R-:W-:Y:S01]  /*e800*/  IMAD.WIDE.U32 R126, R126, -0x326172a9, RZ ;  /* 0xcd9e8d577e7e7825 */ /* 0x000fe200078e00ff */
[----:B------:R-:W-:-:S04]  /*e810*/  LOP3.LUT R145, R145, R162, R173, 0x96, !PT ;  /* 0x000000a291917212 */ /* 0x000fc800078e96ad */
[----:B------:R-:W-:Y:S01]  /*e820*/  LOP3.LUT R143, R143, R144, R127, 0x96, !PT ;  /* 0x000000908f8f7212 */ /* 0x000fe200078e967f */
[----:B------:R-:W-:Y:S01]  /*e830*/  IMAD.WIDE.U32 R144, R145, -0x326172a9, RZ ;  /* 0xcd9e8d5791907825 */ /* 0x000fe200078e00ff */
[----:B------:R-:W-:-:S03]  /*e840*/  IADD3 R127, PT, PT, R246, 0x5384540f, RZ ;  /* 0x5384540ff67f7810 */ /* 0x000fc60007ffe0ff */
[----:B------:R-:W-:Y:S01]  /*e850*/  IMAD.WIDE.U32 R162, R143, -0x2daee0ad, RZ ;  /* 0xd2511f538fa27825 */ /* 0x000fe200078e00ff */
[----:B------:R-:W-:-:S03]  /*e860*/  LOP3.LUT R127, R127, R126, R145, 0x96, !PT ;  /* 0x0000007e7f7f7212 */ /* 0x000fc600078e9691 */
[----:B------:R-:W-:Y:S02]  /*e870*/  VIADD R143, R247, 0x1fd5c5a3 ;  /* 0x1fd5c5a3f78f7836 */ /* 0x000fe40000000000 */
[----:B------:R-:W-:-:S03]  /*e880*/  IMAD.WIDE.U32 R126, R127, -0x2daee0ad, RZ ;  /* 0xd2511f537f7e7825 */ /* 0x000fc600078e00ff */
[----:B------:R-:W-:Y:S01]  /*e890*/  LOP3.LUT R172, R143, R172, R163, 0x96, !PT ;  /* 0x000000ac8fac7212 */ /* 0x000fe200078e96a3 */
[----:B------:R-:W-:Y:S01]  /*e8a0*/  VIADD R145, R247, 0xdb3d7428 ;  /* 0xdb3d7428f7917836 */ /* 0x000fe20000000000 */
[----:B------:R-:W-:-:S03]  /*e8b0*/  IADD3 R143, PT, PT, R246, -0xe443238, RZ ;  /* 0xf1bbcdc8f68f7810 */ /* 0x000fc60007ffe0ff */
[----:B------:R-:W-:Y:S01]  /*e8c0*/  IMAD.WIDE.U32 R172, R172, -0x326172a9, RZ ;  /* 0xcd9e8d57acac7825 */ /* 0x000fe200078e00ff */
[----:B------:R-:W-:-:S03]  /*e8d0*/  LOP3.LUT R162, R145, R162, R127, 0x96, !PT ;  /* 0x000000a291a27212 */ /* 0x000fc600078e967f */
[----:B------:R-:W-:Y:S01]  /*e8e0*/  VIADD R127, R246, 0x8ff34781 ;  /* 0x8ff34781f67f7836 */ /* 0x000fe20000000000 */
[----:B------:R-:W-:Y:S01]  /*e8f0*/  LOP3.LUT R144, R143, R144, R173, 0x96, !PT ;  /* 0x000000908f907212 */ /* 0x000fe200078e96ad */
[----:B------:R-:W-:-:S04]  /*e900*/  IMAD.WIDE.U32 R162, R162, -0x326172a9, RZ ;  /* 0xcd9e8d57a2a27825 */ /* 0x000fc800078e00ff */
[----:B------:R-:W-:Y:S01]  /*e910*/  IMAD.WIDE.U32 R144, R144, -0x2daee0ad, RZ ;  /* 0xd2511f5390907825 */ /* 0x000fe200078e00ff */
[----:B------:R-:W-:Y:S02]  /*e920*/  LOP3.LUT R128, R127, R172, R163, 0x96, !PT ;  /* 0x000000ac7f807212 */ /* 0x000fe400078e96a3 */
[----:B------:R-:W-:Y:S01]  /*e930*/  MOV R2, R162 ;  /* 0x000000a200027202 */ /* 0x000fe20000000f00 */
[----:B------:R-:W-:-:S05]  /*e940*/  VIADD R143, R247, 0x96a522ad ;  /* 0x96a522adf78f7836 */ /* 0x000fca0000000000 */
[----:B------:R-:W-:Y:S01]  /*e950*/  LOP3.LUT R127, R143, R126, R145, 0x96, !PT ;  /* 0x0000007e8f7f7212 */ /* 0x000fe200078e9691 */
[----:B------:R-:W-:Y:S02]  /*e960*/  IMAD.MOV.U32 R143, RZ, RZ, R136 ;  /* 0x000000ffff8f7224 */ /* 0x000fe400078e0088 */
[----:B------:R-:W-:-:S07]  /*e970*/  IMAD.MOV.U32 R145, RZ, RZ, RZ ;  /* 0x000000ffff917224 */ /* 0x000fce00078e00ff */
.L_x_489:
[----:B------:R-:W-:Y:S05]  /*e980*/  BSYNC.RECONVERGENT B1 ;  /* 0x0000000000017941 */ /* 0x000fea0003800200 */
.L_x_488:
[----:B------:R-:W0:Y:S01]  /*e990*/  LDC R148, c[0x0][0x408] ;  /* 0x00010200ff947b82 */ /* 0x000e220000000800 */
[----:B------:R-:W-:Y:S01]  /*e9a0*/  I2FP.F32.U32 R143, R143 ;  /* 0x0000008f008f7245 */ /* 0x000fe20000201000 */
[----:B------:R-:W-:Y:S02]  /*e9b0*/  HFMA2 R136, -RZ, RZ, 0.1171875, 0 ;  /* 0x2f800000ff887431 */ /* 0x000fe400000001ff */
[----:B-----5:R-:W-:Y:S01]  /*e9c0*/  IMAD.U32 R163, R104, 0x10000, RZ ;  /* 0x0001000068a37824 */ /* 0x020fe200078e00ff */
[----:B------:R-:W-:Y:S01]  /*e9d0*/  ISETP.NE.AND P1, PT, R145, 0x1, PT ;  /* 0x000000019100780c */ /* 0x000fe20003f25270 */
[----:B------:R-:W-:Y:S01]  /*e9e0*/  IMAD.U32 R126, R108, 0x10000, RZ ;  /* 0x000100006c7e7824 */ /* 0x000fe200078e00ff */
[----:B------:R-:W-:Y:S01]  /*e9f0*/  LOP3.LUT R0, R0, 0xfffffffd, RZ, 0xc0, !PT ;  /* 0xfffffffd00007812 */ /* 0x000fe200078ec0ff */
[----:B------:R-:W-:Y:S01]  /*ea00*/  FFMA.FTZ R143, R143, R136, 1.1641532182693481445e-10 ;  /* 0x2f0000008f8f7423 */ /* 0x000fe20000010088 */
        /* <DEDUP_REMOVED lines=11> */
[----:B------:R-:W-:-:S09]  /*eac0*/  HFMA2 R126, -RZ, RZ, 0, 1.1920928955078125e-07 ;  /* 0x00000002ff7e7431 */ /* 0x000fd200000001ff */
        /* <DEDUP_REMOVED lines=10> */
.L_x_495:
        /* <DEDUP_REMOVED lines=13> */
.L_x_497:
[----:B------:R-:W-:Y:S05]  /*ec40*/  BSYNC.RECONVERGENT B2 ;  /* 0x0000000000027941 */ /* 0x000fea0003800200 */
.L_x_496:
[----:B------:R-:W-:Y:S01]  /*ec50*/  IMAD.WIDE.U32 R162, R129, -0x326172a9, RZ ;  /* 0xcd9e8d5781a27825 */ /* 0x000fe200078e00ff */
[----:B------:R-:W-:-:S03]  /*ec60*/  LOP3.LUT R126, R4, R199, R247, 0x96, !PT ;  /* 0x000000c7047e7212 */ /* 0x000fc600078e96f7 */
[----:B------:R-:W-:Y:S01]  /*ec70*/  VIADD R145, R246, 0x9e3779b9 ;  /* 0x9e3779b9f6917836 */ /* 0x000fe20000000000 */
[----:B------:R-:W-:Y:S01]  /*ec80*/  LOP3.LUT R172, R130, R163, R246, 0x96, !PT ;  /* 0x000000a382ac7212 */ /* 0x000fe200078e96f6 */
[----:B------:R-:W-:-:S04]  /*ec90*/  IMAD.WIDE.U32 R126, R126, -0x326172a9, RZ ;  /* 0xcd9e8d577e7e7825 */ /* 0x000fc800078e00ff */
[----:B------:R-:W-:Y:S01]  /*eca0*/  IMAD.WIDE.U32 R172, R172, -0x2daee0ad, RZ ;  /* 0xd2511f53acac7825 */ /* 0x000fe200078e00ff */
[----:B------:R-:W-:-:S03]  /*ecb0*/  LOP3.LUT R145, R145, R162, R127, 0x96, !PT ;  /* 0x000000a291917212 */ /* 0x000fc600078e967f */
[----:B------:R-:W-:Y:S02]  /*ecc0*/  VIADD R163, R247, 0xbb67ae85 ;  /* 0xbb67ae85f7a37836 */ /* 0x000fe40000000000 */
[----:B------:R-:W-:Y:S02]  /*ecd0*/  VIADD R127, R246, 0x3c6ef372 ;  /* 0x3c6ef372f67f7836 */ /* 0x000fe40000000000 */
[----:B------:R-:W-:Y:S01]  /*ece0*/  IMAD.MOV.U32 R150, RZ, RZ, R144 ;  /* 0x000000ffff967224 */ /* 0x000fe200078e0090 */
[----:B------:R-:W-:Y:S01]  /*ecf0*/  LOP3.LUT R163, R163, R198, R173, 0x96, !PT ;  /* 0x000000c6a3a37212 */ /* 0x000fe200078e96ad */
        /* <DEDUP_REMOVED lines=15> */
[----:B------:R-:W-:Y:S02]  /*edf0*/  LOP3.LUT R145, R145, R172, R199, 0x96, !PT ;  /* 0x000000ac91917212 */ /* 0x000fe400078e96c7 */
[----:B------:R-:W-:Y:S01]  /*ee00*/  LOP3.LUT R172, R127, R126, R163, 0x96, !PT ;  /* 0x0000007e7fac7212 */ /* 0x000fe200078e96a3 */
[----:B------:R-:W-:Y:S02]  /*ee10*/  VIADD R163, R247, 0xa9066899 ;  /* 0xa9066899f7a37836 */ /* 0x000fe40000000000 */
        /* <DEDUP_REMOVED lines=13> */
[----:B------:R-:W-:-:S04]  /*eef0*/  IMAD.WIDE.U32 R172, R172, -0x2daee0ad, RZ ;  /* 0xd2511f53acac7825 */ /* 0x000fc800078e00ff */
[----:B------:R-:W-:Y:S01]  /*ef00*/  VIADD R145, R246, 0x5384540f ;  /* 0x5384540ff6917836 */ /* 0x000fe20000000000 */
[----:B------:R-:W-:-:S04]  /*ef10*/  LOP3.LUT R198, R163, R198, R173, 0x96, !PT ;  /* 0x000000c6a3c67212 */ /* 0x000fc800078e96ad */
[----:B------:R-:W-:Y:S01]  /*ef20*/  LOP3.LUT R162, R145, R162, R127, 0x96, !PT ;  /* 0x000000a291a27212 */ /* 0x000fe200078e967f */
[----:B------:R-:W-:Y:S01]  /*ef30*/  IMAD.WIDE.U32 R198, R198, -0x326172a9, RZ ;  /* 0xcd9e8d57c6c67825 */ /* 0x000fe200078e00ff */
[----:B------:R-:W-:-:S03]  /*ef40*/  IADD3 R145, PT, PT, R247, -0x24c28bd8, RZ ;  /* 0xdb3d7428f7917810 */ /* 0x000fc60007ffe0ff */
[----:B------:R-:W-:Y:S02]  /*ef50*/  VIADD R127, R246, 0xf1bbcdc8 ;  /* 0xf1bbcdc8f67f7836 */ /* 0x000fe40000000000 */
[----:B------:R-:W-:-:S03]  /*ef60*/  IMAD.WIDE.U32 R162, R162, -0x2daee0ad, RZ ;  /* 0xd2511f53a2a27825 */ /* 0x000fc600078e00ff */
[----:B------:R-:W-:Y:S02]  /*ef70*/  LOP3.LUT R127, R127, R126, R199, 0x96, !PT ;  /* 0x0000007e7f7f7212 */ /* 0x000fe400078e96c7 */
[----:B------:R-:W-:Y:S01]  /*ef80*/  LOP3.LUT R172, R145, R172, R163, 0x96, !PT ;  /* 0x000000ac91ac7212 */ /* 0x000fe200078e96a3 */
[----:B------:R-:W-:Y:S01]  /*ef90*/  VIADD R145, R246, 0x8ff34781 ;  /* 0x8ff34781f6917836 */ /* 0x000fe20000000000 */
[----:B------:R-:W-:Y:S01]  /*efa0*/  IADD3 R163, PT, PT, R247, -0x695add53, RZ ;  /* 0x96a522adf7a37810 */ /* 0x000fe20007ffe0ff */
[----:B------:R-:W-:-:S04]  /*efb0*/  IMAD.WIDE.U32 R126, R127, -0x2daee0ad, RZ ;  /* 0xd2511f537f7e7825 */ /* 0x000fc800078e00ff */
[----:B------:R-:W-:Y:S01]  /*efc0*/  IMAD.WIDE.U32 R172, R172, -0x326172a9, RZ ;  /* 0xcd9e8d57acac7825 */ /* 0x000fe200078e00ff */
[----:B------:R-:W-:Y:S02]  /*efd0*/  MOV R144, R126 ;  /* 0x0000007e00907202 */ /* 0x000fe40000000f00 */
[----:B------:R-:W-:Y:S01]  /*efe0*/  LOP3.LUT R127, R163, R162, R127, 0x96, !PT ;  /* 0x000000a2a37f7212 */ /* 0x000fe200078e967f */
[----:B------:R-:W-:Y:S01]  /*eff0*/  IMAD.MOV.U32 R2, RZ, RZ, R172 ;  /* 0x000000ffff027224 */ /* 0x000fe200078e00ac */
[----:B------:R-:W-:Y:S01]  /*f000*/  LOP3.LUT R128, R145, R198, R173, 0x96, !PT ;  /* 0x000000c691807212 */ /* 0x000fe200078e96ad */
[----:B------:R-:W-:-:S07]  /*f010*/  IMAD.MOV.U32 R126, RZ, RZ, RZ ;  /* 0x000000ffff7e7224 */ /* 0x000fce00078e00ff */
.L_x_494:
[----:B------:R-:W-:Y:S05]  /*f020*/  BSYNC.RECONVERGENT B1 ;  /* 0x0000000000017941 */ /* 0x000fea0003800200 */
.L_x_493:
[----:B------:R-:W-:Y:S01]  /*f030*/  I2FP.F32.U32 R145, R150 ;  /* 0x0000009600917245 */ /* 0x000fe20000201000 */
[----:B------:R-:W-:Y:S01]  /*f040*/  IMAD.U32 R163, R104, 0x10000, RZ ;  /* 0x0001000068a37824 */ /* 0x000fe200078e00ff */
[----:B------:R-:W-:Y:S01]  /*f050*/  ISETP.NE.AND P1, PT, R126, 0x1, PT ;  /* 0x000000017e00780c */ /* 0x000fe20003f25270 */
[----:B------:R-:W-:Y:S01]  /*f060*/  BSSY.RECONVERGENT B1, `(.L_x_498) ;  /* 0x000005f000017945 */ /* 0x000fe20003800200 */
[----:B------:R-:W-:Y:S01]  /*f070*/  SHF.L.U32 R108, R108, 0x10, RZ ;  /* 0x000000106c6c7819 */ /* 0x000fe200000006ff */
[----:B------:R-:W-:Y:S01]  /*f080*/  FFMA.FTZ R145, R145, R136, 1.1641532182693481445e-10 ;  /* 0x2f00000091917423 */ /* 0x000fe20000010088 */
[----:B------:R-:W-:Y:S01]  /*f090*/  FMUL.FTZ R163, R163, R140 ;  /* 0x0000008ca3a37220 */ /* 0x000fe20000410000 */
[----:B------:R-:W-:-:S03]  /*f0a0*/  IMAD.MOV.U32 R104, RZ, RZ, R2 ;  /* 0x000000ffff687224 */ /* 0x000fc600078e0002 */
[----:B------:R-:W-:Y:S01]  /*f0b0*/  FMUL.FTZ R163, R163, R148 ;  /* 0x00000094a3a37220 */ /* 0x000fe20000410000 */
[----:B------:R-:W-:-:S04]  /*f0c0*/  FSETP.GTU.FTZ.AND P0, PT, R145, R146, PT ;  /* 0x000000929100720b */ /* 0x000fc80003f1c000 */
        /* <DEDUP_REMOVED lines=13> */
.L_x_500:
        /* <DEDUP_REMOVED lines=13> */
.L_x_502:
[----:B------:R-:W-:Y:S05]  /*f270*/  BSYNC.RECONVERGENT B2 ;  /* 0x0000000000027941 */ /* 0x000fea0003800200 */
.L_x_501:
[----:B------:R-:W-:Y:S01]  /*f280*/  IMAD.WIDE.U32 R162, R129, -0x326172a9, RZ ;  /* 0xcd9e8d5781a27825 */ /* 0x000fe200078e00ff */
[----:B------:R-:W-:Y:S02]  /*f290*/  LOP3.LUT R126, R4, R199, R247, 0x96, !PT ;  /* 0x000000c7047e7212 */ /* 0x000fe400078e96f7 */
[----:B------:R-:W-:Y:S01]  /*f2a0*/  IADD3 R199, PT, PT, R247, -0x4498517b, RZ ;  /* 0xbb67ae85f7c77810 */ /* 0x000fe20007ffe0ff */
[----:B------:R-:W-:Y:S01]  /*f2b0*/  IMAD.MOV.U32 R108, RZ, RZ, RZ ;  /* 0x000000ffff6c7224 */ /* 0x000fe200078e00ff */
[----:B------:R-:W-:Y:S01]  /*f2c0*/  LOP3.LUT R172, R130, R163, R246, 0x96, !PT ;  /* 0x000000a382ac7212 */ /* 0x000fe200078e96f6 */
[----:B------:R-:W-:Y:S01]  /*f2d0*/  IMAD.WIDE.U32 R126, R126, -0x326172a9, RZ ;  /* 0xcd9e8d577e7e7825 */ /* 0x000fe200078e00ff */
[----:B------:R-:W-:-:S03]  /*f2e0*/  MOV R104, R144 ;  /* 0x0000009000687202 */ /* 0x000fc60000000f00 */
        /* <DEDUP_REMOVED lines=51> */
[----:B------:R-:W-:Y:S02]  /*f620*/  IMAD.MOV.U32 R2, RZ, RZ, R172 ;  /* 0x000000ffff027224 */ /* 0x000fe400078e00ac */
[----:B------:R-:W-:Y:S01]  /*f630*/  IMAD.MOV.U32 R144, RZ, RZ, R126 ;  /* 0x000000ffff907224 */ /* 0x000fe200078e007e */
[----:B------:R-:W-:-:S07]  /*f640*/  LOP3.LUT R127, R199, R162, R127, 0x96, !PT ;  /* 0x000000a2c77f7212 */ /* 0x000fce00078e967f */
.L_x_499:
[----:B------:R-:W-:Y:S05]  /*f650*/  BSYNC.RECONVERGENT B1 ;  /* 0x0000000000017941 */ /* 0x000fea0003800200 */
.L_x_498:
        /* <DEDUP_REMOVED lines=25> */
.L_x_505:
        /* <DEDUP_REMOVED lines=13> */
.L_x_507:
[----:B------:R-:W-:Y:S05]  /*f8c0*/  BSYNC.RECONVERGENT B2 ;  /* 0x0000000000027941 */ /* 0x000fea0003800200 */
.L_x_506:
        /* <DEDUP_REMOVED lines=61> */
.L_x_504:
[----:B------:R-:W-:Y:S05]  /*fca0*/  BSYNC.RECONVERGENT B1 ;  /* 0x0000000000017941 */ /* 0x000fea0003800200 */
.L_x_503:
        /* <DEDUP_REMOVED lines=23> */
.L_x_510:
        /* <DEDUP_REMOVED lines=13> */
.L_x_512:
[----:B------:R-:W-:Y:S05]  /*fef0*/  BSYNC.RECONVERGENT B2 ;  /* 0x0000000000027941 */ /* 0x000fea0003800200 */
.L_x_511:
        /* <DEDUP_REMOVED lines=61> */
.L_x_509:
[----:B------:R-:W-:Y:S05]  /*102d0*/  BSYNC.RECONVERGENT B1 ;  /* 0x0000000000017941 */ /* 0x000fea0003800200 */
.L_x_508:
[----:B------:R-:W-:Y:S01]  /*102e0*/  I2FP.F32.U32 R105, R105 ;  /* 0x0000006900697245 */ /* 0x000fe20000201000 */
[----:B------:R-:W-:Y:S01]  /*102f0*/  IMAD.U32 R109, R106, 0x10000, RZ ;  /* 0x000100006a6d7824 */ /* 0x000fe200078e00ff */
[----:B------:R-:W-:Y:S01]  /*10300*/  ISETP.NE.AND P4, PT, R108, 0x1, PT ;  /* 0x000000016c00780c */ /* 0x000fe20003f85270 */
[----:B------:R-:W-:Y:S01]  /*10310*/  BSSY.RECONVERGENT B1, `(.L_x_513) ;  /* 0x0000061000017945 */ /* 0x000fe20003800200 */
[----:B------:R-:W-:Y:S01]  /*10320*/  SHF.L.U32 R104, R110, 0x10, RZ ;  /* 0x000000106e687819 */ /* 0x000fe200000006ff */
[----:B------:R-:W-:Y:S01]  /*10330*/  FFMA.FTZ R105, R105, R136, 1.1641532182693481445e-10 ;  /* 0x2f00000069697423 */ /* 0x000fe20000010088 */
[----:B------:R-:W-:Y:S01]  /*10340*/  FMUL.FTZ R109, R109, R140 ;  /* 0x0000008c6d6d7220 */ /* 0x000fe20000410000 */
[----:B------:R-:W-:Y:S02]  /*10350*/  PRMT R106, R106, 0x7632, R106 ;  /* 0x000076326a6a7816 */ /* 0x000fe4000000006a */
[----:B------:R-:W-:Y:S01]  /*10360*/  PRMT R110, R110, 0x7632, R110 ;  /* 0x000076326e6e7816 */ /* 0x000fe2000000006e */
[----:B------:R-:W-:Y:S01]  /*10370*/  FMUL.FTZ R109, R109, R148 ;  /* 0x000000946d6d7220 */ /* 0x000fe20000410000 */
[----:B------:R-:W-:Y:S01]  /*10380*/  FSETP.GTU.FTZ.AND P3, PT, R105, R146, PT ;  /* 0x000000926900720b */ /* 0x000fe20003f7c000 */
[----:B------:R-:W-:-:S03]  /*10390*/  IMAD.MOV.U32 R105, RZ, RZ, R2 ;  /* 0x000000ffff697224 */ /* 0x000fc600078e0002 */
        /* <DEDUP_REMOVED lines=13> */
.L_x_515:
        /* <DEDUP_REMOVED lines=13> */
.L_x_517:
[----:B------:R-:W-:Y:S05]  /*10540*/  BSYNC.RECONVERGENT B2 ;  /* 0x0000000000027941 */ /* 0x000fea0003800200 */
.L_x_516:
        /* <DEDUP_REMOVED lines=57> */
[----:B------:R-:W-:Y:S02]  /*108e0*/  LOP3.LUT R127, R201, R108, R105, 0x96, !PT ;  /* 0x0000006cc97f7212 */ /* 0x000fe400078e9669 */
[----:B------:R-:W-:Y:S01]  /*108f0*/  MOV R105, R144 ;  /* 0x0000009000697202 */ /* 0x000fe20000000f00 */
[----:B------:R-:W-:Y:S02]  /*10900*/  IMAD.MOV.U32 R144, RZ, RZ, R104 ;  /* 0x000000ffff907224 */ /* 0x000fe400078e0068 */
[----:B------:R-:W-:-:S07]  /*10910*/  IMAD.MOV.U32 R104, RZ, RZ, RZ ;  /* 0x000000ffff687224 */ /* 0x000fce00078e00ff */
.L_x_514:
[----:B------:R-:W-:Y:S05]  /*10920*/  BSYNC.RECONVERGENT B1 ;  /* 0x0000000000017941 */ /* 0x000fea0003800200 */
.L_x_513:
[----:B------:R-:W-:Y:S01]  /*10930*/  I2FP.F32.U32 R105, R105 ;  /* 0x0000006900697245 */ /* 0x000fe20000201000 */
[----:B------:R-:W-:Y:S01]  /*10940*/  IMAD.U32 R110, R110, 0x10000, RZ ;  /* 0x000100006e6e7824 */ /* 0x000fe200078e00ff */
[----:B------:R-:W-:Y:S01]  /*10950*/  SHF.L.U32 R109, R106, 0x10, RZ ;  /* 0x000000106a6d7819 */ /* 0x000fe200000006ff */
[----:B------:R-:W-:Y:S01]  /*10960*/  BSSY.RECONVERGENT B1, `(.L_x_518) ;  /* 0x000005f000017945 */ /* 0x000fe20003800200 */
[----:B------:R-:W-:Y:S01]  /*10970*/  ISETP.NE.AND P5, PT, R104, 0x1, PT ;  /* 0x000000016800780c */ /* 0x000fe20003fa5270 */
[----:B------:R-:W-:Y:S01]  /*10980*/  FFMA.FTZ R105, R105, R136, 1.1641532182693481445e-10 ;  /* 0x2f00000069697423 */ /* 0x000fe20000010088 */
[----:B------:R-:W-:Y:S02]  /*10990*/  IMAD.MOV.U32 R106, RZ, RZ, 0x2 ;  /* 0x00000002ff6a7424 */ /* 0x000fe400078e00ff */
[----:B------:R-:W-:Y:S02]  /*109a0*/  FMUL.FTZ R109, R109, R140 ;  /* 0x0000008c6d6d7220 */ /* 0x000fe40000410000 */
[----:B------:R-:W-:-:S02]  /*109b0*/  FSETP.GTU.FTZ.AND P4, PT, R105, R146, PT ;  /* 0x000000926900720b */ /* 0x000fc40003f9c000 */
[----:B------:R-:W-:Y:S01]  /*109c0*/  FMUL.FTZ R109, R109, R148 ;  /* 0x000000946d6d7220 */ /* 0x000fe20000410000 */
[----:B------:R-:W-:-:S04]  /*109d0*/  MOV R105, R2 ;  /* 0x0000000200697202 */ /* 0x000fc80000000f00 */
        /* <DEDUP_REMOVED lines=12> */
.L_x_520:
        /* <DEDUP_REMOVED lines=13> */
.L_x_522:
[----:B------:R-:W-:Y:S05]  /*10b70*/  BSYNC.RECONVERGENT B2 ;  /* 0x0000000000027941 */ /* 0x000fea0003800200 */
.L_x_521:
        /* <DEDUP_REMOVED lines=60> */
[----:B------:R-:W-:-:S07]  /*10f40*/  IMAD.MOV.U32 R144, RZ, RZ, R104 ;  /* 0x000000ffff907224 */ /* 0x000fce00078e0068 */
.L_x_519:
[----:B------:R-:W-:Y:S05]  /*10f50*/  BSYNC.RECONVERGENT B1 ;  /* 0x0000000000017941 */ /* 0x000fea0003800200 */
.L_x_518:
[----:B------:R-:W-:Y:S01]  /*10f60*/  I2FP.F32.U32 R105, R105 ;  /* 0x0000006900697245 */ /* 0x000fe20000201000 */
[----:B------:R-:W-:Y:S01]  /*10f70*/  IMAD.U32 R109, R107, 0x10000, RZ ;  /* 0x000100006b6d7824 */ /* 0x000fe200078e00ff */
[----:B------:R-:W-:Y:S01]  /*10f80*/  ISETP.NE.AND P6, PT, R106, 0x1, PT ;  /* 0x000000016a00780c */ /* 0x000fe20003fc5270 */
[----:B------:R-:W-:Y:S01]  /*10f90*/  IMAD.U32 R104, R111, 0x10000, RZ ;  /* 0x000100006f687824 */ /* 0x000fe200078e00ff */
[----:B------:R-:W-:Y:S01]  /*10fa0*/  BSSY.RECONVERGENT B1, `(.L_x_523) ;  /* 0x0000062000017945 */ /* 0x000fe20003800200 */
[----:B------:R-:W-:Y:S01]  /*10fb0*/  FFMA.FTZ R105, R105, R136, 1.1641532182693481445e-10 ;  /* 0x2f00000069697423 */ /* 0x000fe20000010088 */
[----:B------:R-:W-:Y:S01]  /*10fc0*/  FMUL.FTZ R109, R109, R140 ;  /* 0x0000008c6d6d7220 */ /* 0x000fe20000410000 */
[----:B------:R-:W-:Y:S02]  /*10fd0*/  PRMT R152, R107, 0x7632, R152 ;  /* 0x000076326b987816 */ /* 0x000fe40000000098 */
[----:B------:R-:W-:Y:S01]  /*10fe0*/  PRMT R150, R111, 0x7632, R150 ;  /* 0x000076326f967816 */ /* 0x000fe20000000096 */
[----:B------:R-:W-:Y:S01]  /*10ff0*/  FMUL.FTZ R109, R109, R148 ;  /* 0x000000946d6d7220 */ /* 0x000fe20000410000 */
[----:B------:R-:W-:Y:S01]  /*11000*/  FSETP.GTU.FTZ.AND P5, PT, R105, R146, PT ;  /* 0x000000926900720b */ /* 0x000fe20003fbc000 */
[----:B------:R-:W-:Y:S01]  /*11010*/  IMAD.MOV.U32 R105, RZ, RZ, R2 ;  /* 0x000000ffff697224 */ /* 0x000fe200078e0002 */
[----:B------:R-:W-:-:S02]  /*11020*/  MOV R126, 0x2 ;  /* 0x00000002007e7802 */ /* 0x000fc40000000f00 */
        /* <DEDUP_REMOVED lines=12> */
.L_x_525:
        /* <DEDUP_REMOVED lines=15> */
.L_x_527:
[----:B------:R-:W-:Y:S05]  /*111e0*/  BSYNC.RECONVERGENT B2 ;  /* 0x0000000000027941 */ /* 0x000fea0003800200 */
.L_x_526:
        /* <DEDUP_REMOVED lines=61> */
.L_x_524:
[----:B------:R-:W-:Y:S05]  /*115c0*/  BSYNC.RECONVERGENT B1 ;  /* 0x0000000000017941 */ /* 0x000fea0003800200 */
.L_x_523:
[----:B------:R-:W-:Y:S01]  /*115d0*/  I2FP.F32.U32 R105, R105 ;  /* 0x0000006900697245 */ /* 0x000fe20000201000 */
[----:B------:R-:W-:Y:S01]  /*115e0*/  IMAD.U32 R107, R152, 0x10000, RZ ;  /* 0x00010000986b7824 */ /* 0x000fe200078e00ff */
[----:B------:R-:W-:Y:S02]  /*115f0*/  SHF.L.U32 R150, R150, 0x10, RZ ;  /* 0x0000001096967819 */ /* 0x000fe400000006ff */
[----:B------:R-:W-:Y:S01]  /*11600*/  F2FP.BF16.F32.PACK_AB R106, R201, R199 ;  /* 0x000000c7c96a723e */ /* 0x000fe200000010ff */
[----:B------:R-:W-:Y:S01]  /*11610*/  FFMA.FTZ R105, R105, R136, 1.1641532182693481445e-10 ;  /* 0x2f00000069697423 */ /* 0x000fe20000010088 */
[----:B------:R-:W-:Y:S01]  /*11620*/  FMUL.FTZ R107, R107, R140 ;  /* 0x0000008c6b6b7220 */ /* 0x000fe20000410000 */
[----:B------:R-:W-:-:S03]  /*11630*/  F2FP.BF16.F32.PACK_AB R104, R145, R143 ;  /* 0x0000008f9168723e */ /* 0x000fc600000010ff */
[----:B------:R-:W-:Y:S01]  /*11640*/  FMUL.FTZ R107, R107, R148 ;  /* 0x000000946b6b7220 */ /* 0x000fe20000410000 */
[----:B------:R-:W-:Y:S02]  /*11650*/  FSETP.GTU.FTZ.AND P6, PT, R105, R146, PT ;  /* 0x000000926900720b */ /* 0x000fe40003fdc000 */
[----:B------:R-:W-:Y:S02]  /*11660*/  F2FP.BF16.F32.PACK_AB R105, R173, R163 ;  /* 0x000000a3ad69723e */ /* 0x000fe400000010ff */
[----:B------:R-:W-:Y:S02]  /*11670*/  FSEL R107, R107, RZ, !P6 ;  /* 0x000000ff6b6b7208 */ /* 0x000fe40007000000 */
[----:B------:R-:W-:-:S03]  /*11680*/  PLOP3.LUT P6, PT, P6, PT, PT, 0x8, 0x80 ;  /* 0x000000000080781c */ /* 0x000fc600037ce170 */
[----:B------:R-:W-:-:S05]  /*11690*/  FADD.FTZ R229, R107, R150 ;  /* 0x000000966be57221 */ /* 0x000fca0000010000 */
[----:B------:R-:W-:Y:S01]  /*116a0*/  F2FP.BF16.F32.PACK_AB R107, R229, R227 ;  /* 0x000000e3e56b723e */ /* 0x000fe200000010ff */
[----:B------:R-:W-:Y:S06]  /*116b0*/  BRA `(.L_x_528) ;  /* 0x0000003000647947 */ /* 0x000fec0003800000 */
.L_x_487:
        /* <DEDUP_REMOVED lines=10> */
[----:B------:R-:W-:Y:S01]  /*11760*/  @!P0 MOV R108, R127 ;  /* 0x0000007f006c8202 */ /* 0x000fe20000000f00 */
[--C-:B------:R-:W-:Y:S01]  /*11770*/  @!P0 IMAD.MOV.U32 R144, RZ, RZ, R136.reuse ;  /* 0x000000ffff908224 */ /* 0x100fe200078e0088 */
[----:B------:R-:W-:Y:S01]  /*11780*/  @P0 MOV R108, R128 ;  /* 0x00000080006c0202 */ /* 0x000fe20000000f00 */
[----:B------:R-:W-:Y:S02]  /*11790*/  @P0 VIADD R110, R126, 0x1 ;  /* 0x000000017e6e0836 */ /* 0x000fe40000000000 */
[----:B------:R-:W-:Y:S01]  /*117a0*/  @P0 IMAD.MOV.U32 R144, RZ, RZ, R136 ;  /* 0x000000ffff900224 */ /* 0x000fe200078e0088 */
[----:B------:R-:W-:Y:S06]  /*117b0*/  BRA `(.L_x_530) ;  /* 0x0000000400287947 */ /* 0x000fec0003800000 */
.L_x_531:
        /* <DEDUP_REMOVED lines=13> */
.L_x_533:
[----:B------:R-:W-:Y:S05]  /*11890*/  BSYNC.RECONVERGENT B2 ;  /* 0x0000000000027941 */ /* 0x000fea0003800200 */
.L_x_532:
        /* <DEDUP_REMOVED lines=52> */
[----:B------:R-:W-:Y:S02]  /*11be0*/  VIADD R127, R247, 0x96a522ad ;  /* 0x96a522adf77f7836 */ /* 0x000fe40000000000 */
[----:B------:R-:W-:-:S04]  /*11bf0*/  IMAD.WIDE.U32 R110, R143, -0x326172a9, RZ ;  /* 0xcd9e8d578f6e7825 */ /* 0x000fc800078e00ff */
[----:B------:R-:W-:Y:S01]  /*11c00*/  IMAD.WIDE.U32 R144, R144, -0x2daee0ad, RZ ;  /* 0xd2511f5390907825 */ /* 0x000fe200078e00ff */
[----:B------:R-:W-:-:S03]  /*11c10*/  LOP3.LUT R128, R109, R126, R111, 0x96, !PT ;  /* 0x0000007e6d807212 */ /* 0x000fc600078e966f */
[----:B------:R-:W-:Y:S01]  /*11c20*/  IMAD.MOV.U32 R2, RZ, RZ, R110 ;  /* 0x000000ffff027224 */ /* 0x000fe200078e006e */
[----:B------:R-:W-:Y:S01]  /*11c30*/  LOP3.LUT R127, R127, R108, R145, 0x96, !PT ;  /* 0x0000006c7f7f7212 */ /* 0x000fe200078e9691 */
[----:B------:R-:W-:Y:S01]  /*11c40*/  IMAD.MOV.U32 R110, RZ, RZ, RZ ;  /* 0x000000ffff6e7224 */ /* 0x000fe200078e00ff */
[----:B------:R-:W-:-:S07]  /*11c50*/  MOV R108, R136 ;  /* 0x00000088006c7202 */ /* 0x000fce0000000f00 */
.L_x_530:
[----:B------:R-:W-:Y:S05]  /*11c60*/  BSYNC.RECONVERGENT B1 ;  /* 0x0000000000017941 */ /* 0x000fea0003800200 */
.L_x_529:
[----:B------:R-:W0:Y:S01]  /*11c70*/  LDC R148, c[0x0][0x404] ;  /* 0x00010100ff947b82 */ /* 0x000e220000000800 */
[----:B------:R-:W-:Y:S01]  /*11c80*/  I2FP.F32.U32 R109, R108 ;  /* 0x0000006c006d7245 */ /* 0x000fe20000201000 */
[----:B------:R-:W-:Y:S01]  /*11c90*/  IMAD.MOV.U32 R136, RZ, RZ, 0x2f800000 ;  /* 0x2f800000ff887424 */ /* 0x000fe200078e00ff */
[----:B------:R-:W-:Y:S01]  /*11ca0*/  ISETP.NE.AND P1, PT, R110, 0x1, PT ;  /* 0x000000016e00780c */ /* 0x000fe20003f25270 */
[----:B------:R-:W-:Y:S01]  /*11cb0*/  BSSY.RECONVERGENT B1, `(.L_x_534) ;  /* 0x0000062000017945 */ /* 0x000fe20003800200 */
[----:B-----5:R-:W-:Y:S01]  /*11cc0*/  SHF.L.U32 R111, R104, 0x10, RZ ;  /* 0x00000010686f7819 */ /* 0x020fe200000006ff */
[----:B------:R-:W-:Y:S01]  /*11cd0*/  FFMA.FTZ R109, R109, R136, 1.1641532182693481445e-10 ;  /* 0x2f0000006d6d7423 */ /* 0x000fe20000010088 */
[----:B------:R-:W-:Y:S01]  /*11ce0*/  LOP3.LUT R0, R0, 0xfffffffd, RZ, 0xc0, !PT ;  /* 0xfffffffd00007812 */ /* 0x000fe200078ec0ff */
[----:B------:R-:W1:Y:S01]  /*11cf0*/  LDC R146, c[0x0][0x408] ;  /* 0x00010200ff927b82 */ /* 0x000e620000000800 */
[----:B------:R-:W-:Y:S01]  /*11d00*/  PRMT R104, R104, 0x7632, R104 ;  /* 0x0000763268687816 */ /* 0x000fe20000000068 */
[----:B------:R-:W-:Y:S01]  /*11d10*/  FMUL.FTZ R111, R111, R140 ;  /* 0x0000008c6f6f7220 */ /* 0x000fe20000410000 */
[----:B------:R-:W-:Y:S01]  /*11d20*/  IMAD.MOV.U32 R108, RZ, RZ, 0x2 ;  /* 0x00000002ff6c7424 */ /* 0x000fe200078e00ff */
        /* <DEDUP_REMOVED lines=15> */
.L_x_536:
        /* <DEDUP_REMOVED lines=13> */
.L_x_538:
[----:B------:R-:W-:Y:S05]  /*11ef0*/  BSYNC.RECONVERGENT B2 ;  /* 0x0000000000027941 */ /* 0x000fea0003800200 */
.L_x_537:
        /* <DEDUP_REMOVED lines=35> */
[C---:B------:R-:W-:Y:S02]  /*12130*/  IADD3 R127, PT, PT, R247.reuse, 0x646e171e, RZ ;  /* 0x646e171ef77f7810 */ /* 0x040fe40007ffe0ff */
[----:B------:R-:W-:Y:S01]  /*12140*/  IADD3 R145, PT, PT, R247, 0x1fd5c5a3, RZ ;  /* 0x1fd5c5a3f7917810 */ /* 0x000fe20007ffe0ff */
        /* <DEDUP_REMOVED lines=20> */
[----:B------:R-:W-:Y:S02]  /*12290*/  LOP3.LUT R127, R145, R110, R109, 0x96, !PT ;  /* 0x0000006e917f7212 */ /* 0x000fe400078e966d */
[----:B------:R-:W-:Y:S01]  /*122a0*/  MOV R109, R144 ;  /* 0x00000090006d7202 */ /* 0x000fe20000000f00 */
[----:B------:R-:W-:Y:S02]  /*122b0*/  IMAD.MOV.U32 R144, RZ, RZ, R108 ;  /* 0x000000ffff907224 */ /* 0x000fe400078e006c */
[----:B------:R-:W-:-:S07]  /*122c0*/  IMAD.MOV.U32 R108, RZ, RZ, RZ ;  /* 0x000000ffff6c7224 */ /* 0x000fce00078e00ff */
.L_x_535:
[----:B------:R-:W-:Y:S05]  /*122d0*/  BSYNC.RECONVERGENT B1 ;  /* 0x0000000000017941 */ /* 0x000fea0003800200 */
.L_x_534:
[----:B------:R-:W-:Y:S01]  /*122e0*/  I2FP.F32.U32 R109, R109 ;  /* 0x0000006d006d7245 */ /* 0x000fe20000201000 */
[----:B------:R-:W-:Y:S01]  /*122f0*/  BSSY.RECONVERGENT B1, `(.L_x_539) ;  /* 0x000005f000017945 */ /* 0x000fe20003800200 */
[----:B------:R-:W-:Y:S01]  /*12300*/  SHF.L.U32 R111, R104, 0x10, RZ ;  /* 0x00000010686f7819 */ /* 0x000fe200000006ff */
[----:B------:R-:W-:Y:S01]  /*12310*/  IMAD.MOV.U32 R110, RZ, RZ, 0x2 ;  /* 0x00000002ff6e7424 */ /* 0x000fe200078e00ff */
[----:B------:R-:W-:Y:S01]  /*12320*/  ISETP.NE.AND P1, PT, R108, 0x1, PT ;  /* 0x000000016c00780c */ /* 0x000fe20003f25270 */
[----:B------:R-:W-:Y:S01]  /*12330*/  FFMA.FTZ R109, R109, R136, 1.1641532182693481445e-10 ;  /* 0x2f0000006d6d7423 */ /* 0x000fe20000010088 */
[----:B------:R-:W-:Y:S02]  /*12340*/  IMAD.MOV.U32 R104, RZ, RZ, R2 ;  /* 0x000000ffff687224 */ /* 0x000fe400078e0002 */
[----:B------:R-:W-:Y:S02]  /*12350*/  FMUL.FTZ R111, R111, R140 ;  /* 0x0000008c6f6f7220 */ /* 0x000fe40000410000 */
[----:B------:R-:W-:-:S02]  /*12360*/  FSETP.GTU.FTZ.AND P0, PT, R109, R148, PT ;  /* 0x000000946d00720b */ /* 0x000fc40003f1c000 */
[----:B------:R-:W-:-:S05]  /*12370*/  FMUL.FTZ R111, R111, R146 ;  /* 0x000000926f6f7220 */ /* 0x000fca0000410000 */
[----:B------:R-:W-:Y:S02]  /*12380*/  FSEL R145, R111, RZ, !P0 ;  /* 0x000000ff6f917208 */ /* 0x000fe40004000000 */
[----:B------:R-:W-:Y:S01]  /*12390*/  PLOP3.LUT P0, PT, P0, PT, PT, 0x8, 0x80 ;  /* 0x000000000080781c */ /* 0x000fe2000070e170 */
[----:B------:R-:W-:-:S12]  /*123a0*/  @!P1 BRA `(.L_x_540) ;  /* 0x00000004004c9947 */ /* 0x000fd80003800000 */
        /* <DEDUP_REMOVED lines=8> */
.L_x_541:
        /* <DEDUP_REMOVED lines=13> */
.L_x_543:
[----:B------:R-:W-:Y:S05]  /*12500*/  BSYNC.RECONVERGENT B2 ;  /* 0x0000000000027941 */ /* 0x000fea0003800200 */
.L_x_542:
[----:B------:R-:W-:Y:S01]  /*12510*/  IMAD.WIDE.U32 R110, R129, -0x326172a9, RZ ;  /* 0xcd9e8d57816e7825 */ /* 0x000fe200078e00ff */
[----:B------:R-:W-:Y:S02]  /*12520*/  LOP3.LUT R108, R4, R163, R247, 0x96, !PT ;  /* 0x000000a3046c7212 */ /* 0x000fe400078e96f7 */
[----:B------:R-:W-:Y:S02]  /*12530*/  IADD3 R163, PT, PT, R247, -0x4498517b, RZ ;  /* 0xbb67ae85f7a37810 */ /* 0x000fe40007ffe0ff */
        /* <DEDUP_REMOVED lines=56> */
[----:B------:R-:W-:Y:S01]  /*128c0*/  LOP3.LUT R127, R163, R110, R109, 0x96, !PT ;  /* 0x0000006ea37f7212 */ /* 0x000fe200078e966d */
[----:B------:R-:W-:-:S07]  /*128d0*/  IMAD.MOV.U32 R110, RZ, RZ, RZ ;  /* 0x000000ffff6e7224 */ /* 0x000fce00078e00ff */
.L_x_540:
[----:B------:R-:W-:Y:S05]  /*128e0*/  BSYNC.RECONVERGENT B1 ;  /* 0x0000000000017941 */ /* 0x000fea0003800200 */
.L_x_539:
[----:B------:R-:W-:Y:S01]  /*128f0*/  I2FP.F32.U32 R109, R104 ;  /* 0x00000068006d7245 */ /* 0x000fe20000201000 */
[----:B------:R-:W-:Y:S01]  /*12900*/  BSSY.RECONVERGENT B1, `(.L_x_544) ;  /* 0x0000060000017945 */ /* 0x000fe20003800200 */
[----:B------:R-:W-:Y:S01]  /*12910*/  SHF.L.U32 R111, R105, 0x10, RZ ;  /* 0x00000010696f7819 */ /* 0x000fe200000006ff */
[----:B------:R-:W-:Y:S01]  /*12920*/  IMAD.MOV.U32 R104, RZ, RZ, 0x2 ;  /* 0x00000002ff687424 */ /* 0x000fe200078e00ff */
[----:B------:R-:W-:Y:S01]  /*12930*/  ISETP.NE.AND P2, PT, R110, 0x1, PT ;  /* 0x000000016e00780c */ /* 0x000fe20003f45270 */
[----:B------:R-:W-:Y:S01]  /*12940*/  FFMA.FTZ R109, R109, R136, 1.1641532182693481445e-10 ;  /* 0x2f0000006d6d7423 */ /* 0x000fe20000010088 */
[----:B------:R-:W-:Y:S01]  /*12950*/  PRMT R150, R105, 0x7632, R150 ;  /* 0x0000763269967816 */ /* 0x000fe20000000096 */
[----:B------:R-:W-:Y:S01]  /*12960*/  FMUL.FTZ R111, R111, R140 ;  /* 0x0000008c6f6f7220 */ /* 0x000fe20000410000 */
[----:B------:R-:W-:Y:S02]  /*12970*/  IMAD.MOV.U32 R105, RZ, RZ, R2 ;  /* 0x000000ffff697224 */ /* 0x000fe400078e0002 */
[----:B------:R-:W-:Y:S01]  /*12980*/  FSETP.GTU.FTZ.AND P1, PT, R109, R148, PT ;  /* 0x000000946d00720b */ /* 0x000fe20003f3c000 */
        /* <DEDUP_REMOVED lines=12> */
.L_x_546:
        /* <DEDUP_REMOVED lines=13> */
.L_x_548:
[----:B------:R-:W-:Y:S05]  /*12b20*/  BSYNC.RECONVERGENT B2 ;  /* 0x0000000000027941 */ /* 0x000fea0003800200 */
.L_x_547:
        /* <DEDUP_REMOVED lines=49> */
[----:B------:R-:W-:Y:S01]  /*12e40*/  LOP3.LUT R105, R105, R104, R127, 0x96, !PT ;  /* 0x0000006869697212 */ /* 0x000fe200078e967f */
[----:B------:R-:W-:Y:S01]  /*12e50*/  VIADD R127, R247, 0x96a522ad ;  /* 0x96a522adf77f7836 */ /* 0x000fe20000000000 */
        /* <DEDUP_REMOVED lines=8> */
[----:B------:R-:W-:Y:S02]  /*12ee0*/  IMAD.MOV.U32 R2, RZ, RZ, R110 ;  /* 0x000000ffff027224 */ /* 0x000fe400078e006e */
[----:B------:R-:W-:-:S07]  /*12ef0*/  IMAD.MOV.U32 R104, RZ, RZ, RZ ;  /* 0x000000ffff687224 */ /* 0x000fce00078e00ff */
.L_x_545:
[----:B------:R-:W-:Y:S05]  /*12f00*/  BSYNC.RECONVERGENT B1 ;  /* 0x0000000000017941 */ /* 0x000fea0003800200 */
.L_x_544:
[----:B------:R-:W-:Y:S01]  /*12f10*/  I2FP.F32.U32 R105, R105 ;  /* 0x0000006900697245 */ /* 0x000fe20000201000 */
[----:B------:R-:W-:Y:S01]  /*12f20*/  BSSY.RECONVERGENT B1, `(.L_x_549) ;  /* 0x000005f000017945 */ /* 0x000fe20003800200 */
[----:B------:R-:W-:Y:S01]  /*12f30*/  SHF.L.U32 R109, R150, 0x10, RZ ;  /* 0x00000010966d7819 */ /* 0x000fe200000006ff */
[----:B------:R-:W-:Y:S01]  /*12f40*/  IMAD.MOV.U32 R108, RZ, RZ, 0x2 ;  /* 0x00000002ff6c7424 */ /* 0x000fe200078e00ff */
[----:B------:R-:W-:Y:S01]  /*12f50*/  ISETP.NE.AND P3, PT, R104, 0x1, PT ;  /* 0x000000016800780c */ /* 0x000fe20003f65270 */
[----:B------:R-:W-:Y:S02]  /*12f60*/  FFMA.FTZ R105, R105, R136, 1.1641532182693481445e-10 ;  /* 0x2f00000069697423 */ /* 0x000fe40000010088 */
[----:B------:R-:W-:-:S03]  /*12f70*/  FMUL.FTZ R109, R109, R140 ;  /* 0x0000008c6d6d7220 */ /* 0x000fc60000410000 */
[----:B------:R-:W-:Y:S01]  /*12f80*/  FSETP.GTU.FTZ.AND P2, PT, R105, R148, PT ;  /* 0x000000946900720b */ /* 0x000fe20003f5c000 */
[----:B------:R-:W-:Y:S01]  /*12f90*/  FMUL.FTZ R109, R109, R146 ;  /* 0x000000926d6d7220 */ /* 0x000fe20000410000 */
[----:B------:R-:W-:-:S04]  /*12fa0*/  IMAD.MOV.U32 R105, RZ, RZ, R2 ;  /* 0x000000ffff697224 */ /* 0x000fc800078e0002 */
        /* <DEDUP_REMOVED lines=11> */
.L_x_551:
        /* <DEDUP_REMOVED lines=13> */
.L_x_553:
[----:B------:R-:W-:Y:S05]  /*13130*/  BSYNC.RECONVERGENT B2 ;  /* 0x0000000000027941 */ /* 0x000fea0003800200 */
.L_x_552:
        /* <DEDUP_REMOVED lines=61> */
.L_x_550:
[----:B------:R-:W-:Y:S05]  /*13510*/  BSYNC.RECONVERGENT B1 ;  /* 0x0000000000017941 */ /* 0x000fea0003800200 */
.L_x_549:
[----:B------:R-:W-:Y:S01]  /*13520*/  I2FP.F32.U32 R105, R105 ;  /* 0x0000006900697245 */ /* 0x000fe20000201000 */
[----:B------:R-:W-:Y:S01]  /*13530*/  BSSY.RECONVERGENT B1, `(.L_x_554) ;  /* 0x0000060000017945 */ /* 0x000fe20003800200 */
[----:B------:R-:W-:Y:S01]  /*13540*/  SHF.L.U32 R109, R106, 0x10, RZ ;  /* 0x000000106a6d7819 */ /* 0x000fe200000006ff */
[----:B------:R-:W-:Y:S01]  /*13550*/  IMAD.MOV.U32 R104, RZ, RZ, 0x2 ;  /* 0x00000002ff687424 */ /* 0x000fe200078e00ff */
[----:B------:R-:W-:Y:S01]  /*13560*/  ISETP.NE.AND P4, PT, R108, 0x1, PT ;  /* 0x000000016c00780c */ /* 0x000fe20003f85270 */
[----:B------:R-:W-:Y:S01]  /*13570*/  FFMA.FTZ R105, R105, R136, 1.1641532182693481445e-10 ;  /* 0x2f00000069697423 */ /* 0x000fe20000010088 */
[----:B------:R-:W-:Y:S01]  /*13580*/  PRMT R106, R106, 0x7632, R106 ;  /* 0x000076326a6a7816 */ /* 0x000fe2000000006a */
        /* <DEDUP_REMOVED lines=15> */
.L_x_556:
        /* <DEDUP_REMOVED lines=13> */
.L_x_558:
[----:B------:R-:W-:Y:S05]  /*13750*/  BSYNC.RECONVERGENT B2 ;  /* 0x0000000000027941 */ /* 0x000fea0003800200 */
.L_x_557:
        /* <DEDUP_REMOVED lines=61> */
.L_x_555:
[----:B------:R-:W-:Y:S05]  /*13b30*/  BSYNC.RECONVERGENT B1 ;  /* 0x0000000000017941 */ /* 0x000fea0003800200 */
.L_x_554:
        /* <DEDUP_REMOVED lines=21> */
.L_x_561:
        /* <DEDUP_REMOVED lines=13> */
.L_x_563:
[----:B------:R-:W-:Y:S05]  /*13d60*/  BSYNC.RECONVERGENT B2 ;  /* 0x0000000000027941 */ /* 0x000fea0003800200 */
.L_x_562:
[----:B------:R-:W-:Y:S01]  /*13d70*/  IMAD.WIDE.U32 R108, R129, -0x326172a9, RZ ;  /* 0xcd9e8d57816c7825 */ /* 0x000fe200078e00ff */
[----:B------:R-:W-:Y:S02]  /*13d80*/  LOP3.LUT R104, R4, R127, R247, 0x96, !PT ;  /* 0x0000007f04687212 */ /* 0x000fe400078e96f7 */
[----:B------:R-:W-:Y:S01]  /*13d90*/  IADD3 R127, PT, PT, R247, -0x4498517b, RZ ;  /* 0xbb67ae85f77f7810 */ /* 0x000fe20007ffe0ff */
        /* <DEDUP_REMOVED lines=58> */
.L_x_560:
[----:B------:R-:W-:Y:S05]  /*14140*/  BSYNC.RECONVERGENT B1 ;  /* 0x0000000000017941 */ /* 0x000fea0003800200 */
.L_x_559:
        /* <DEDUP_REMOVED lines=22> */
.L_x_566:
        /* <DEDUP_REMOVED lines=15> */
.L_x_568:
[----:B------:R-:W-:Y:S05]  /*143a0*/  BSYNC.RECONVERGENT B2 ;  /* 0x0000000000027941 */ /* 0x000fea0003800200 */
.L_x_567:
        /* <DEDUP_REMOVED lines=61> */
.L_x_565:
[----:B------:R-:W-:Y:S05]  /*14780*/  BSYNC.RECONVERGENT B1 ;  /* 0x0000000000017941 */ /* 0x000fea0003800200 */
.L_x_564:
[----:B------:R-:W-:Y:S02]  /*14790*/  I2FP.F32.U32 R105, R105 ;  /* 0x0000006900697245 */ /* 0x000fe40000201000 */
        /* <DEDUP_REMOVED lines=9> */
[----:B------:R-:W-:Y:S02]  /*14830*/  PLOP3.LUT P6, PT, P6, PT, PT, 0x8, 0x80 ;  /* 0x000000000080781c */ /* 0x000fe400037ce170 */
[----:B------:R-:W-:-:S11]  /*14840*/  F2FP.BF16.F32.PACK_AB R107, R229, R227 ;  /* 0x000000e3e56b723e */ /* 0x000fd600000010ff */
.L_x_528:
        /* <DEDUP_REMOVED lines=15> */
[----:B------:R-:W-:-:S03]  /*14940*/  LOP3.LUT R248, R136, R251, RZ, 0xfc, !PT ;  /* 0x000000fb88f87212 */ /* 0x000fc600078efcff */
[----:B------:R-:W-:Y:S01]  /*14950*/  IMAD.MOV.U32 R136, RZ, RZ, R144 ;  /* 0x000000ffff887224 */ /* 0x000fe200078e0090 */
[----:B------:R3:W-:Y:S01]  /*14960*/  STG.E.128 desc[UR8][R110.64], R104 ;  /* 0x000000686e007986 */ /* 0x0007e2000c101d08 */
[----:B-1----:R-:W-:-:S04]  /*14970*/  IMAD.WIDE.U32 R108, R142, 0x8, R108 ;  /* 0x000000088e6c7825 */ /* 0x002fc800078e006c */
[----:B------:R-:W-:Y:S01]  /*14980*/  VIADD R142, R142, 0x80 ;  /* 0x000000808e8e7836 */ /* 0x000fe20000000000 */
[----:B------:R3:W-:Y:S06]  /*14990*/  STG.E.64 desc[UR8][R108.64], R248 ;  /* 0x000000f86c007986 */ /* 0x0007ec000c101b08 */
.L_x_486:
[----:B------:R-:W-:Y:S05]  /*149a0*/  BSYNC.RECONVERGENT B0 ;  /* 0x0000000000007941 */ /* 0x000fea0003800200 */
.L_x_485:
[----:B------:R-:W-:Y:S01]  /*149b0*/  ISETP.GE.U32.AND P0, PT, R132, 0x200, PT ;  /* 0x000002008400780c */ /* 0x000fe20003f06070 */
[----:B------:R-:W-:Y:S01]  /*149c0*/  BSSY.RECONVERGENT B0, `(.L_x_569) ;  /* 0x000066b000007945 */ /* 0x000fe20003800200 */
[----:B------:R-:W-:-:S11]  /*149d0*/  LOP3.LUT R0, R0, 0xffffffbf, RZ, 0xc0, !PT ;  /* 0xffffffbf00007812 */ /* 0x000fd600078ec0ff */
[----:B------:R-:W-:Y:S01]  /*149e0*/  @P0 LOP3.LUT R0, R0, 0x40, RZ, 0xfc, !PT ;  /* 0x0000004000000812 */ /* 0x000fe200078efcff */
[----:B------:R-:W-:Y:S06]  /*149f0*/  @!P0 BRA `(.L_x_570) ;  /* 0x00000064009c8947 */ /* 0x000fec0003800000 */
[----:B0-23--:R-:W0:Y:S02]  /*14a00*/  LDC.64 R104, c[0x0][0x390] ;  /* 0x0000e400ff687b82 */ /* 0x00de240000000a00 */
        /* <DEDUP_REMOVED lines=10> */
[----:B------:R-:W-:Y:S02]  /*14ab0*/  HFMA2 R149, -RZ, RZ, 0, 1.1920928955078125e-07 ;  /* 0x00000002ff957431 */ /* 0x000fe400000001ff */
[----:B------:R-:W-:Y:S02]  /*14ac0*/  IMAD.MOV.U32 R147, RZ, RZ, R2 ;  /* 0x000000ffff937224 */ /* 0x000fe400078e0002 */
[----:B------:R-:W-:-:S07]  /*14ad0*/  IMAD.MOV.U32 R144, RZ, RZ, R136 ;  /* 0x000000ffff907224 */ /* 0x000fce00078e0088 */
[----:B------:R-:W-:Y:S05]  /*14ae0*/  @!P0 BRA `(.L_x_573) ;  /* 0x0000000400548947 */ /* 0x000fea0003800000 */
[----:B------:R-:W-:-:S13]  /*14af0*/  ISETP.NE.AND P0, PT, R126, 0x3, PT ;  /* 0x000000037e00780c */ /* 0x000fda0003f05270 */
[----:B------:R-:W-:Y:S05]  /*14b00*/  @!P0 BRA `(.L_x_574) ;  /* 0x0000000000208947 */ /* 0x000fea0003800000 */
[----:B------:R-:W-:-:S13]  /*14b10*/  ISETP.NE.AND P0, PT, R126, 0x2, PT ;  /* 0x000000027e00780c */ /* 0x000fda0003f05270 */
[----:B------:R-:W-:Y:S01]  /*14b20*/  @!P0 MOV R149, 0x3 ;  /* 0x0000000300958802 */ /* 0x000fe20000000f00 */
[--C-:B------:R-:W-:Y:S01]  /*14b30*/  @!P0 IMAD.MOV.U32 R144, RZ, RZ, R136.reuse ;  /* 0x000000ffff908224 */ /* 0x100fe200078e0088 */
[----:B------:R-:W-:Y:S01]  /*14b40*/  @P0 IADD3 R149, PT, PT, R126, 0x1, RZ ;  /* 0x000000017e950810 */ /* 0x000fe20007ffe0ff */
[----:B------:R-:W-:Y:S02]  /*14b50*/  @!P0 IMAD.MOV.U32 R147, RZ, RZ, R127 ;  /* 0x000000ffff938224 */ /* 0x000fe400078e007f */
[----:B------:R-:W-:Y:S02]  /*14b60*/  @P0 IMAD.MOV.U32 R144, RZ, RZ, R136 ;  /* 0x000000ffff900224 */ /* 0x000fe400078e0088 */
[----:B------:R-:W-:Y:S01]  /*14b70*/  @P0 IMAD.MOV.U32 R147, RZ, RZ, R128 ;  /* 0x000000ffff930224 */ /* 0x000fe200078e0080 */
[----:B------:R-:W-:Y:S06]  /*14b80*/  BRA `(.L_x_573) ;  /* 0x00000004002c7947 */ /* 0x000fec0003800000 */
.L_x_574:
        /* <DEDUP_REMOVED lines=13> */
.L_x_576:
[----:B------:R-:W-:Y:S05]  /*14c60*/  BSYNC.RECONVERGENT B2 ;  /* 0x0000000000027941 */ /* 0x000fea0003800200 */
.L_x_575:
        /* <DEDUP_REMOVED lines=56> */
[----:B------:R-:W-:Y:S01]  /*14ff0*/  MOV R147, R136 ;  /* 0x0000008800937202 */ /* 0x000fe20000000f00 */
[----:B------:R-:W-:Y:S01]  /*15000*/  IMAD.MOV.U32 R2, RZ, RZ, R148 ;  /* 0x000000ffff027224 */ /* 0x000fe200078e0094 */
[----:B------:R-:W-:Y:S01]  /*15010*/  LOP3.LUT R127, R175, R146, R127, 0x96, !PT ;  /* 0x00000092af7f7212 */ /* 0x000fe200078e967f */
[----:B------:R-:W-:Y:S02]  /*15020*/  IMAD.MOV.U32 R144, RZ, RZ, R126 ;  /* 0x000000ffff907224 */ /* 0x000fe400078e007e */
[----:B------:R-:W-:-:S07]  /*15030*/  IMAD.MOV.U32 R149, RZ, RZ, RZ ;  /* 0x000000ffff957224 */ /* 0x000fce00078e00ff */
.L_x_573:
[----:B------:R-:W-:Y:S05]  /*15040*/  BSYNC.RECONVERGENT B1 ;  /* 0x0000000000017941 */ /* 0x000fea0003800200 */
.L_x_572:
[----:B------:R-:W0:Y:S01]  /*15050*/  LDC R148, c[0x0][0x408] ;  /* 0x00010200ff947b82 */ /* 0x000e220000000800 */
[----:B------:R-:W-:Y:S01]  /*15060*/  I2FP.F32.U32 R147, R147 ;  /* 0x0000009300937245 */ /* 0x000fe20000201000 */
[----:B------:R-:W-:Y:S01]  /*15070*/  IMAD.MOV.U32 R136, RZ, RZ, 0x2f800000 ;  /* 0x2f800000ff887424 */ /* 0x000fe200078e00ff */
[----:B-----5:R-:W-:Y:S01]  /*15080*/  SHF.L.U32 R175, R104, 0x10, RZ ;  /* 0x0000001068af7819 */ /* 0x020fe200000006ff */
[----:B------:R-:W-:Y:S01]  /*15090*/  IMAD.U32 R126, R108, 0x10000, RZ ;  /* 0x000100006c7e7824 */ /* 0x000fe200078e00ff */
[----:B------:R-:W-:Y:S01]  /*150a0*/  ISETP.NE.AND P0, PT, R149, 0x1, PT ;  /* 0x000000019500780c */ /* 0x000fe20003f05270 */
[----:B------:R-:W-:Y:S01]  /*150b0*/  FFMA.FTZ R147, R147, R136, 1.1641532182693481445e-10 ;  /* 0x2f00000093937423 */ /* 0x000fe20000010088 */
[----:B------:R-:W-:Y:S01]  /*150c0*/  LOP3.LUT R0, R0, 0xfffffffd, RZ, 0xc0, !PT ;  /* 0xfffffffd00007812 */ /* 0x000fe200078ec0ff */
[----:B------:R-:W1:Y:S01]  /*150d0*/  LDC R146, c[0x0][0x404] ;  /* 0x00010100ff927b82 */ /* 0x000e620000000800 */
[----:B------:R-:W-:Y:S01]  /*150e0*/  FMUL.FTZ R175, R175, R140 ;  /* 0x0000008cafaf7220 */ /* 0x000fe20000410000 */
[----:B------:R-:W-:Y:S01]  /*150f0*/  BSSY.RECONVERGENT B1, `(.L_x_577) ;  /* 0x000005f000017945 */ /* 0x000fe20003800200 */
[----:B------:R-:W-:-:S02]  /*15100*/  PRMT R104, R104, 0x7632, R104 ;  /* 0x0000763268687816 */ /* 0x000fc40000000068 */
[----:B------:R-:W-:Y:S02]  /*15110*/  PRMT R108, R108, 0x7632, R108 ;  /* 0x000076326c6c7816 */ /* 0x000fe4000000006c */
[----:B------:R-:W-:Y:S01]  /*15120*/  MOV R150, R2 ;  /* 0x0000000200967202 */ /* 0x000fe20000000f00 */
        /* <DEDUP_REMOVED lines=16> */
.L_x_579:
        /* <DEDUP_REMOVED lines=13> */
.L_x_581:
[----:B------:R-:W-:Y:S05]  /*15300*/  BSYNC.RECONVERGENT B2 ;  /* 0x0000000000027941 */ /* 0x000fea0003800200 */
.L_x_580:
[----:B------:R-:W-:Y:S01]  /*15310*/  IMAD.WIDE.U32 R174, R129, -0x326172a9, RZ ;  /* 0xcd9e8d5781ae7825 */ /* 0x000fe200078e00ff */
[----:B------:R-:W-:Y:S02]  /*15320*/  LOP3.LUT R126, R4, R203, R247, 0x96, !PT ;  /* 0x000000cb047e7212 */ /* 0x000fe400078e96f7 */
[----:B------:R-:W-:Y:S01]  /*15330*/  IADD3 R149, PT, PT, R246, -0x61c88647, RZ ;  /* 0x9e3779b9f6957810 */ /* 0x000fe20007ffe0ff */
[----:B------:R-:W-:Y:S01]  /*15340*/  IMAD.MOV.U32 R150, RZ, RZ, R144 ;  /* 0x000000ffff967224 */ /* 0x000fe200078e0090 */
[----:B------:R-:W-:Y:S01]  /*15350*/  LOP3.LUT R176, R130, R175, R246, 0x96, !PT ;  /* 0x000000af82b07212 */ /* 0x000fe200078e96f6 */
[----:B------:R-:W-:-:S04]  /*15360*/  IMAD.WIDE.U32 R126, R126, -0x326172a9, RZ ;  /* 0xcd9e8d577e7e7825 */ /* 0x000fc800078e00ff */
[----:B------:R-:W-:Y:S01]  /*15370*/  IMAD.WIDE.U32 R176, R176, -0x2daee0ad, RZ ;  /* 0xd2511f53b0b07825 */ /* 0x000fe200078e00ff */
[----:B------:R-:W-:Y:S02]  /*15380*/  LOP3.LUT R149, R149, R174, R127, 0x96, !PT ;  /* 0x000000ae95957212 */ /* 0x000fe400078e967f */
[----:B------:R-:W-:Y:S01]  /*15390*/  IADD3 R127, PT, PT, R246, 0x3c6ef372, RZ ;  /* 0x3c6ef372f67f7810 */ /* 0x000fe20007ffe0ff */
[----:B------:R-:W-:-:S05]  /*153a0*/  VIADD R175, R247, 0xbb67ae85 ;  /* 0xbb67ae85f7af7836 */ /* 0x000fca0000000000 */
        /* <DEDUP_REMOVED lines=16> */
[----:B------:R-:W-:-:S04]  /*154b0*/  LOP3.LUT R149, R149, R176, R203, 0x96, !PT ;  /* 0x000000b095957212 */ /* 0x000fc800078e96cb */
[----:B------:R-:W-:Y:S01]  /*154c0*/  LOP3.LUT R176, R127, R126, R175, 0x96, !PT ;  /* 0x0000007e7fb07212 */ /* 0x000fe200078e96af */
[----:B------:R-:W-:Y:S01]  /*154d0*/  IMAD.WIDE.U32 R126, R149, -0x326172a9, RZ ;  /* 0xcd9e8d57957e7825 */ /* 0x000fe200078e00ff */
[----:B------:R-:W-:-:S03]  /*154e0*/  IADD3 R175, PT, PT, R247, -0x56f99767, RZ ;  /* 0xa9066899f7af7810 */ /* 0x000fc60007ffe0ff */
        /* <DEDUP_REMOVED lines=27> */
[----:B------:R-:W-:Y:S02]  /*156a0*/  VIADD R175, R247, 0x96a522ad ;  /* 0x96a522adf7af7836 */ /* 0x000fe40000000000 */
[----:B------:R-:W-:Y:S02]  /*156b0*/  IMAD.MOV.U32 R144, RZ, RZ, R126 ;  /* 0x000000ffff907224 */ /* 0x000fe400078e007e */
[----:B------:R-:W-:Y:S01]  /*156c0*/  HFMA2 R126, -RZ, RZ, 0, 0 ;  /* 0x00000000ff7e7431 */ /* 0x000fe200000001ff */
[----:B------:R-:W-:-:S07]  /*156d0*/  LOP3.LUT R127, R175, R174, R127, 0x96, !PT ;  /* 0x000000aeaf7f7212 */ /* 0x000fce00078e967f */
.L_x_578:
[----:B------:R-:W-:Y:S05]  /*156e0*/  BSYNC.RECONVERGENT B1 ;  /* 0x0000000000017941 */ /* 0x000fea0003800200 */
.L_x_577:
[----:B------:R-:W-:Y:S01]  /*156f0*/  I2FP.F32.U32 R149, R150 ;  /* 0x0000009600957245 */ /* 0x000fe20000201000 */
[----:B------:R-:W-:Y:S01]  /*15700*/  IMAD.U32 R175, R104, 0x10000, RZ ;  /* 0x0001000068af7824 */ /* 0x000fe200078e00ff */
[----:B------:R-:W-:Y:S01]  /*15710*/  ISETP.NE.AND P1, PT, R126, 0x1, PT ;  /* 0x000000017e00780c */ /* 0x000fe20003f25270 */
[----:B------:R-:W-:Y:S01]  /*15720*/  IMAD.U32 R108, R108, 0x10000, RZ ;  /* 0x000100006c6c7824 */ /* 0x000fe200078e00ff */
[----:B------:R-:W-:Y:S01]  /*15730*/  BSSY.RECONVERGENT B1, `(.L_x_582) ;  /* 0x000005e000017945 */ /* 0x000fe20003800200 */
        /* <DEDUP_REMOVED lines=8> */
[----:B------:R-:W-:Y:S01]  /*157c0*/  MOV R108, 0x2 ;  /* 0x00000002006c7802 */ /* 0x000fe20000000f00 */
        /* <DEDUP_REMOVED lines=9> */
.L_x_584:
        /* <DEDUP_REMOVED lines=13> */
.L_x_586:
[----:B------:R-:W-:Y:S05]  /*15930*/  BSYNC.RECONVERGENT B2 ;  /* 0x0000000000027941 */ /* 0x000fea0003800200 */
.L_x_585:
        /* <DEDUP_REMOVED lines=59> */
[----:B------:R-:W-:Y:S02]  /*15cf0*/  LOP3.LUT R127, R203, R174, R127, 0x96, !PT ;  /* 0x000000aecb7f7212 */ /* 0x000fe400078e967f */
[----:B------:R-:W-:-:S07]  /*15d00*/  MOV R144, R126 ;  /* 0x0000007e00907202 */ /* 0x000fce0000000f00 */
.L_x_583:
[----:B------:R-:W-:Y:S05]  /*15d10*/  BSYNC.RECONVERGENT B1 ;  /* 0x0000000000017941 */ /* 0x000fea0003800200 */
.L_x_582:
        /* <DEDUP_REMOVED lines=25> */
.L_x_589:
        /* <DEDUP_REMOVED lines=13> */
.L_x_591:
[----:B------:R-:W-:Y:S05]  /*15f80*/  BSYNC.RECONVERGENT B2 ;  /* 0x0000000000027941 */ /* 0x000fea0003800200 */
.L_x_590:
        /* <DEDUP_REMOVED lines=61> */
.L_x_588:
[----:B------:R-:W-:Y:S05]  /*16360*/  BSYNC.RECONVERGENT B1 ;  /* 0x0000000000017941 */ /* 0x000fea0003800200 */
.L_x_587:
        /* <DEDUP_REMOVED lines=23> */
.L_x_594:
        /* <DEDUP_REMOVED lines=13> */
.L_x_596:
[----:B------:R-:W-:Y:S05]  /*165b0*/  BSYNC.RECONVERGENT B2 ;  /* 0x0000000000027941 */ /* 0x000fea0003800200 */
.L_x_595:
        /* <DEDUP_REMOVED lines=58> */
[----:B------:R-:W-:Y:S02]  /*16960*/  HFMA2 R108, -RZ, RZ, 0, 0 ;  /* 0x00000000ff6c7431 */ /* 0x000fe400000001ff */
[----:B------:R-:W-:Y:S02]  /*16970*/  IMAD.MOV.U32 R105, RZ, RZ, R144 ;  /* 0x000000ffff697224 */ /* 0x000fe400078e0090 */
[----:B------:R-:W-:-:S07]  /*16980*/  IMAD.MOV.U32 R144, RZ, RZ, R104 ;  /* 0x000000ffff907224 */ /* 0x000fce00078e0068 */
.L_x_593:
[----:B------:R-:W-:Y:S05]  /*16990*/  BSYNC.RECONVERGENT B1 ;  /* 0x0000000000017941 */ /* 0x000fea0003800200 */
.L_x_592:
        /* <DEDUP_REMOVED lines=25> */
.L_x_599:
        /* <DEDUP_REMOVED lines=13> */
.L_x_601:
[----:B------:R-:W-:Y:S05]  /*16c00*/  BSYNC.RECONVERGENT B2 ;  /* 0x0000000000027941 */ /* 0x000fea0003800200 */
.L_x_600:
        /* <DEDUP_REMOVED lines=61> */
.L_x_598:
[----:B------:R-:W-:Y:S05]  /*16fe0*/  BSYNC.RECONVERGENT B1 ;  /* 0x0000000000017941 */ /* 0x000fea0003800200 */
.L_x_597:
        /* <DEDUP_REMOVED lines=23> */
.L_x_604:
        /* <DEDUP_REMOVED lines=13> */
.L_x_606:
[----:B------:R-:W-:Y:S05]  /*17230*/  BSYNC.RECONVERGENT B2 ;  /* 0x0000000000027941 */ /* 0x000fea0003800200 */
.L_x_605:
        /* <DEDUP_REMOVED lines=60> */
[----:B------:R-:W-:-:S07]  /*17600*/  IMAD.MOV.U32 R144, RZ, RZ, R104 ;  /* 0x000000ffff907224 */ /* 0x000fce00078e0068 */
.L_x_603:
[----:B------:R-:W-:Y:S05]  /*17610*/  BSYNC.RECONVERGENT B1 ;  /* 0x0000000000017941 */ /* 0x000fea0003800200 */
.L_x_602:
        /* <DEDUP_REMOVED lines=8> */
[----:B------:R-:W-:Y:S01]  /*176a0*/  PRMT R150, R111, 0x7632, R150 ;  /* 0x000076326f967816 */ /* 0x000fe20000000096 */
[----:B------:R-:W-:Y:S01]  /*176b0*/  IMAD.MOV.U32 R126, RZ, RZ, 0x2 ;  /* 0x00000002ff7e7424 */ /* 0x000fe200078e00ff */
[----:B------:R-:W-:Y:S01]  /*176c0*/  FSETP.GTU.FTZ.AND P5, PT, R105, R146, PT ;  /* 0x000000926900720b */ /* 0x000fe20003fbc000 */
        /* <DEDUP_REMOVED lines=14> */
.L_x_609:
[----:B------:R-:W-:Y:S01]  /*177b0*/  VIADD R131, R131, 0x1 ;  /* 0x0000000183837836 */ /* 0x000fe20000000000 */
[----:B------:R-:W-:Y:S03]  /*177c0*/  BSSY.RECONVERGENT B2, `(.L_x_610) ;  /* 0x000000e000027945 */ /* 0x000fe60003800200 */
[C---:B------:R-:W-:Y:S01]  /*177d0*/  IMAD.WIDE.U32 R110, R131.reuse, -0x2daee0ad, RZ ;  /* 0xd2511f53836e7825 */ /* 0x040fe200078e00ff */
[----:B------:R-:W-:-:S13]  /*177e0*/  ISETP.NE.AND P6, PT, R131, RZ, PT ;  /* 0x000000ff8300720c */ /* 0x000fda0003fc5270 */
[----:B------:R-:W-:Y:S05]  /*177f0*/  @P6 BRA `(.L_x_611) ;  /* 0x0000000000286947 */ /* 0x000fea0003800000 */
[----:B------:R-:W-:Y:S02]  /*17800*/  IADD3 R130, PT, PT, R130, 0x1, RZ ;  /* 0x0000000182827810 */ /* 0x000fe40007ffe0ff */
[----:B------:R-:W-:Y:S02]  /*17810*/  P2R R2, PR, RZ, 0x1 ;  /* 0x00000001ff027803 */ /* 0x000fe40000000000 */
[----:B------:R-:W-:-:S13]  /*17820*/  ISETP.NE.AND P6, PT, R130, RZ, PT ;  /* 0x000000ff8200720c */ /* 0x000fda0003fc5270 */
[----:B------:R-:W-:Y:S02]  /*17830*/  @!P6 VIADD R129, R129, 0x1 ;  /* 0x000000018181e836 */ /* 0x000fe40000000000 */
[----:B------:R-:W-:Y:S02]  /*17840*/  @!P6 VIADD R104, R4, 0x1 ;  /* 0x000000010468e836 */ /* 0x000fe40000000000 */
[----:B------:R-:W-:Y:S01]  /*17850*/  @!P6 IMAD.MOV.U32 R130, RZ, RZ, RZ ;  /* 0x000000ffff82e224 */ /* 0x000fe200078e00ff */
[----:B------:R-:W-:-:S13]  /*17860*/  ISETP.NE.AND P0, PT, R129, RZ, !P6 ;  /* 0x000000ff8100720c */ /* 0x000fda0007705270 */
[----:B------:R-:W-:Y:S02]  /*17870*/  @P0 IADD3 R104, PT, PT, R4, RZ, RZ ;  /* 0x000000ff04680210 */ /* 0x000fe40007ffe0ff */
[----:B------:R-:W-:-:S03]  /*17880*/  ISETP.NE.AND P0, PT, R2, RZ, PT ;  /* 0x000000ff0200720c */ /* 0x000fc60003f05270 */
[----:B------:R-:W-:-:S10]  /*17890*/  @!P6 IMAD.MOV.U32 R4, RZ, RZ, R104 ;  /* 0x000000ffff04e224 */ /* 0x000fd400078e0068 */
.L_x_611:
[----:B------:R-:W-:Y:S05]  /*178a0*/  BSYNC.RECONVERGENT B2 ;  /* 0x0000000000027941 */ /* 0x000fea0003800200 */
.L_x_610:
        /* <DEDUP_REMOVED lines=49> */
[----:B------:R-:W-:-:S04]  /*17bc0*/  IMAD.WIDE.U32 R110, R111, -0x326172a9, RZ ;  /* 0xcd9e8d576f6e7825 */ /* 0x000fc800078e00ff */
[----:B------:R-:W-:Y:S01]  /*17bd0*/  VIADD R109, R247, 0xdb3d7428 ;  /* 0xdb3d7428f76d7836 */ /* 0x000fe20000000000 */
[----:B------:R-:W-:-:S04]  /*17be0*/  LOP3.LUT R105, R105, R104, R111, 0x96, !PT ;  /* 0x0000006869697212 */ /* 0x000fc800078e966f */
[----:B------:R-:W-:Y:S01]  /*17bf0*/  LOP3.LUT R109, R109, R108, R107, 0x96, !PT ;  /* 0x0000006c6d6d7212 */ /* 0x000fe200078e966b */
[----:B------:R-:W-:-:S04]  /*17c00*/  IMAD.WIDE.U32 R104, R105, -0x2daee0ad, RZ ;  /* 0xd2511f5369687825 */ /* 0x000fc800078e00ff */
[----:B------:R-:W-:Y:S01]  /*17c10*/  IMAD.WIDE.U32 R108, R109, -0x326172a9, RZ ;  /* 0xcd9e8d576d6c7825 */ /* 0x000fe200078e00ff */
[----:B------:R-:W-:-:S03]  /*17c20*/  LOP3.LUT R127, R127, R106, R105, 0x96, !PT ;  /* 0x0000006a7f7f7212 */ /* 0x000fc600078e9669 */
[----:B------:R-:W-:Y:S01]  /*17c30*/  VIADD R107, R246, 0x8ff34781 ;  /* 0x8ff34781f66b7836 */ /* 0x000fe20000000000 */
[----:B------:R-:W-:Y:S01]  /*17c40*/  MOV R2, R108 ;  /* 0x0000006c00027202 */ /* 0x000fe20000000f00 */
[----:B------:R-:W-:Y:S02]  /*17c50*/  IMAD.MOV.U32 R105, RZ, RZ, R144 ;  /* 0x000000ffff697224 */ /* 0x000fe400078e0090 */
[----:B------:R-:W-:Y:S01]  /*17c60*/  IMAD.MOV.U32 R144, RZ, RZ, R104 ;  /* 0x000000ffff907224 */ /* 0x000fe200078e0068 */
[----:B------:R-:W-:-:S07]  /*17c70*/  LOP3.LUT R128, R107, R110, R109, 0x96, !PT ;  /* 0x0000006e6b807212 */ /* 0x000fce00078e966d */
.L_x_608:
[----:B------:R-:W-:Y:S05]  /*17c80*/  BSYNC.RECONVERGENT B1 ;  /* 0x0000000000017941 */ /* 0x000fea0003800200 */
.L_x_607:
[----:B------:R-:W-:Y:S01]  /*17c90*/  I2FP.F32.U32 R105, R105 ;  /* 0x0000006900697245 */ /* 0x000fe20000201000 */
[----:B------:R-:W-:Y:S01]  /*17ca0*/  IMAD.U32 R107, R152, 0x10000, RZ ;  /* 0x00010000986b7824 */ /* 0x000fe200078e00ff */
[----:B------:R-:W-:Y:S01]  /*17cb0*/  F2FP.BF16.F32.PACK_AB R106, R205, R203 ;  /* 0x000000cbcd6a723e */ /* 0x000fe200000010ff */
[----:B------:R-:W-:Y:S01]  /*17cc0*/  IMAD.U32 R150, R150, 0x10000, RZ ;  /* 0x0001000096967824 */ /* 0x000fe200078e00ff */
[----:B------:R-:W-:Y:S01]  /*17cd0*/  F2FP.BF16.F32.PACK_AB R104, R149, R147 ;  /* 0x000000939568723e */ /* 0x000fe200000010ff */
[----:B------:R-:W-:Y:S01]  /*17ce0*/  FFMA.FTZ R105, R105, R136, 1.1641532182693481445e-10 ;  /* 0x2f00000069697423 */ /* 0x000fe20000010088 */
[----:B------:R-:W-:-:S04]  /*17cf0*/  FMUL.FTZ R107, R107, R140 ;  /* 0x0000008c6b6b7220 */ /* 0x000fc80000410000 */
        /* <DEDUP_REMOVED lines=8> */
.L_x_571:
        /* <DEDUP_REMOVED lines=16> */
.L_x_615:
        /* <DEDUP_REMOVED lines=13> */
.L_x_617:
[----:B------:R-:W-:Y:S05]  /*17f50*/  BSYNC.RECONVERGENT B2 ;  /* 0x0000000000027941 */ /* 0x000fea0003800200 */
.L_x_616:
        /* <DEDUP_REMOVED lines=61> */
.L_x_614:
[----:B------:R-:W-:Y:S05]  /*18330*/  BSYNC.RECONVERGENT B1 ;  /* 0x0000000000017941 */ /* 0x000fea0003800200 */
.L_x_613:
[----:B------:R-:W0:Y:S01]  /*18340*/  LDC R148, c[0x0][0x408] ;  /* 0x00010200ff947b82 */ /* 0x000e220000000800 */
[----:B------:R-:W-:Y:S01]  /*18350*/  I2FP.F32.U32 R109, R108 ;  /* 0x0000006c006d7245 */ /* 0x000fe20000201000 */
[----:B------:R-:W-:Y:S01]  /*18360*/  IMAD.MOV.U32 R136, RZ, RZ, 0x2f800000 ;  /* 0x2f800000ff887424 */ /* 0x000fe200078e00ff */
[----:B-----5:R-:W-:Y:S01]  /*18370*/  SHF.L.U32 R111, R104, 0x10, RZ ;  /* 0x00000010686f7819 */ /* 0x020fe200000006ff */
[----:B------:R-:W-:Y:S01]  /*18380*/  BSSY.RECONVERGENT B1, `(.L_x_618) ;  /* 0x0000062000017945 */ /* 0x000fe20003800200 */
[----:B------:R-:W-:Y:S01]  /*18390*/  ISETP.NE.AND P0, PT, R110, 0x1, PT ;  /* 0x000000016e00780c */ /* 0x000fe20003f05270 */
[----:B------:R-:W-:Y:S01]  /*183a0*/  FFMA.FTZ R109, R109, R136, 1.1641532182693481445e-10 ;  /* 0x2f0000006d6d7423 */ /* 0x000fe20000010088 */
[----:B------:R-:W-:Y:S01]  /*183b0*/  LOP3.LUT R0, R0, 0xfffffffd, RZ, 0xc0, !PT ;  /* 0xfffffffd00007812 */ /* 0x000fe200078ec0ff */
[----:B------:R-:W1:Y:S01]  /*183c0*/  LDC R146, c[0x0][0x404] ;  /* 0x00010100ff927b82 */ /* 0x000e620000000800 */
[----:B------:R-:W-:Y:S01]  /*183d0*/  FMUL.FTZ R111, R111, R140 ;  /* 0x0000008c6f6f7220 */ /* 0x000fe20000410000 */
[----:B------:R-:W-:Y:S01]  /*183e0*/  PRMT R104, R104, 0x7632, R104 ;  /* 0x0000763268687816 */ /* 0x000fe20000000068 */
[----:B------:R-:W-:-:S02]  /*183f0*/  IMAD.MOV.U32 R108, RZ, RZ, 0x2 ;  /* 0x00000002ff6c7424 */ /* 0x000fc400078e00ff */
[----:B0-----:R-:W-:Y:S01]  /*18400*/  FMUL.FTZ R111, R111, R148 ;  /* 0x000000946f6f7220 */ /* 0x001fe20000410000 */
[----:B-1----:R-:W-:Y:S01]  /*18410*/  FSETP.GTU.FTZ.AND P1, PT, R109, R146, PT ;  /* 0x000000926d00720b */ /* 0x002fe20003f3c000 */
[----:B------:R-:W-:-:S03]  /*18420*/  IMAD.MOV.U32 R109, RZ, RZ, R2 ;  /* 0x000000ffff6d7224 */ /* 0x000fc600078e0002 */
[----:B------:R-:W-:Y:S02]  /*18430*/  FSEL R147, R111, RZ, !P1 ;  /* 0x000000ff6f937208 */ /* 0x000fe40004800000 */
[----:B------:R-:W-:-:S13]  /*18440*/  PLOP3.LUT P1, PT, P1, PT, PT, 0x8, 0x80 ;  /* 0x000000000080781c */ /* 0x000fda0000f2e170 */
        /* <DEDUP_REMOVED lines=10> */
.L_x_620:
        /* <DEDUP_REMOVED lines=13> */
.L_x_622:
[----:B------:R-:W-:Y:S05]  /*185c0*/  BSYNC.RECONVERGENT B2 ;  /* 0x0000000000027941 */ /* 0x000fea0003800200 */
.L_x_621:
        /* <DEDUP_REMOVED lines=61> */
.L_x_619:
[----:B------:R-:W-:Y:S05]  /*189a0*/  BSYNC.RECONVERGENT B1 ;  /* 0x0000000000017941 */ /* 0x000fea0003800200 */
.L_x_618:
        /* <DEDUP_REMOVED lines=21> */
.L_x_625:
        /* <DEDUP_REMOVED lines=13> */
.L_x_627:
[----:B------:R-:W-:Y:S05]  /*18bd0*/  BSYNC.RECONVERGENT B2 ;  /* 0x0000000000027941 */ /* 0x000fea0003800200 */
.L_x_626:
        /* <DEDUP_REMOVED lines=61> */
.L_x_624:
[----:B------:R-:W-:Y:S05]  /*18fb0*/  BSYNC.RECONVERGENT B1 ;  /* 0x0000000000017941 */ /* 0x000fea0003800200 */
.L_x_623:
        /* <DEDUP_REMOVED lines=22> */
.L_x_630:
        /* <DEDUP_REMOVED lines=13> */
.L_x_632:
[----:B------:R-:W-:Y:S05]  /*191f0*/  BSYNC.RECONVERGENT B2 ;  /* 0x0000000000027941 */ /* 0x000fea0003800200 */
.L_x_631:
        /* <DEDUP_REMOVED lines=39> */
[----:B------:R-:W-:Y:S01]  /*19470*/  VIADD R109, R246, 0x5384540f ;  /* 0x5384540ff66d7836 */ /* 0x000fe20000000000 */
[----:B------:R-:W-:Y:S01]  /*19480*/  IADD3 R127, PT, PT, R247, 0x1fd5c5a3, RZ ;  /* 0x1fd5c5a3f77f7810 */ /* 0x000fe20007ffe0ff */
[----:B------:R-:W-:-:S04]  /*19490*/  IMAD.WIDE.U32 R104, R111, -0x326172a9, RZ ;  /* 0xcd9e8d576f687825 */ /* 0x000fc800078e00ff */
[----:B------:R-:W-:Y:S01]  /*194a0*/  IMAD.WIDE.U32 R110, R110, -0x2daee0ad, RZ ;  /* 0xd2511f536e6e7825 */ /* 0x000fe200078e00ff */
[----:B------:R-:W-:Y:S02]  /*194b0*/  LOP3.LUT R109, R109, R108, R105, 0x96, !PT ;  /* 0x0000006c6d6d7212 */ /* 0x000fe400078e9669 */
[----:B------:R-:W-:Y:S02]  /*194c0*/  IADD3 R105, PT, PT, R246, -0xe443238, RZ ;  /* 0xf1bbcdc8f6697810 */ /* 0x000fe40007ffe0ff */
[----:B------:R-:W-:Y:S01]  /*194d0*/  LOP3.LUT R127, R127, R126, R111, 0x96, !PT ;  /* 0x0000007e7f7f7212 */ /* 0x000fe200078e966f */
[----:B------:R-:W-:-:S04]  /*194e0*/  IMAD.WIDE.U32 R108, R109, -0x2daee0ad, RZ ;  /* 0xd2511f536d6c7825 */ /* 0x000fc800078e00ff */
[----:B------:R-:W-:-:S04]  /*194f0*/  IMAD.WIDE.U32 R126, R127, -0x326172a9, RZ ;  /* 0xcd9e8d577f7e7825 */ /* 0x000fc800078e00ff */
[----:B------:R-:W-:Y:S01]  /*19500*/  VIADD R111, R247, 0xdb3d7428 ;  /* 0xdb3d7428f76f7836 */ /* 0x000fe20000000000 */
[----:B------:R-:W-:Y:S02]  /*19510*/  LOP3.LUT R105, R105, R104, R127, 0x96, !PT ;  /* 0x0000006869697212 */ /* 0x000fe400078e967f */
[----:B------:R-:W-:Y:S02]  /*19520*/  IADD3 R127, PT, PT, R247, -0x695add53, RZ ;  /* 0x96a522adf77f7810 */ /* 0x000fe40007ffe0ff */
[----:B------:R-:W-:Y:S01]  /*19530*/  LOP3.LUT R111, R111, R110, R109, 0x96, !PT ;  /* 0x0000006e6f6f7212 */ /* 0x000fe200078e966d */
[----:B------:R-:W-:-:S04]  /*19540*/  IMAD.WIDE.U32 R104, R105, -0x2daee0ad, RZ ;  /* 0xd2511f5369687825 */ /* 0x000fc800078e00ff */
[----:B------:R-:W-:Y:S01]  /*19550*/  IMAD.WIDE.U32 R110, R111, -0x326172a9, RZ ;  /* 0xcd9e8d576f6e7825 */ /* 0x000fe200078e00ff */
[----:B------:R-:W-:Y:S02]  /*19560*/  LOP3.LUT R127, R127, R108, R105, 0x96, !PT ;  /* 0x0000006c7f7f7212 */ /* 0x000fe400078e9669 */
[----:B------:R-:W-:Y:S01]  /*19570*/  MOV R105, R144 ;  /* 0x0000009000697202 */ /* 0x000fe20000000f00 */
[----:B------:R-:W-:Y:S02]  /*19580*/  VIADD R109, R246, 0x8ff34781 ;  /* 0x8ff34781f66d7836 */ /* 0x000fe40000000000 */
[----:B------:R-:W-:Y:S02]  /*19590*/  IMAD.MOV.U32 R144, RZ, RZ, R104 ;  /* 0x000000ffff907224 */ /* 0x000fe400078e0068 */
[----:B------:R-:W-:Y:S02]  /*195a0*/  HFMA2 R104, -RZ, RZ, 0, 0 ;  /* 0x00000000ff687431 */ /* 0x000fe400000001ff */
[----:B------:R-:W-:Y:S01]  /*195b0*/  IMAD.MOV.U32 R2, RZ, RZ, R110 ;  /* 0x000000ffff027224 */ /* 0x000fe200078e006e */
[----:B------:R-:W-:-:S07]  /*195c0*/  LOP3.LUT R128, R109, R126, R111, 0x96, !PT ;  /* 0x0000007e6d807212 */ /* 0x000fce00078e966f */
.L_x_629:
[----:B------:R-:W-:Y:S05]  /*195d0*/  BSYNC.RECONVERGENT B1 ;  /* 0x0000000000017941 */ /* 0x000fea0003800200 */
.L_x_628:
[----:B------:R-:W-:Y:S01]  /*195e0*/  I2FP.F32.U32 R105, R105 ;  /* 0x0000006900697245 */ /* 0x000fe20000201000 */
[----:B------:R-:W-:Y:S01]  /*195f0*/  IMAD.U32 R109, R150, 0x10000, RZ ;  /* 0x00010000966d7824 */ /* 0x000fe200078e00ff */
[----:B------:R-:W-:Y:S01]  /*19600*/  ISETP.NE.AND P3, PT, R104, 0x1, PT ;  /* 0x000000016800780c */ /* 0x000fe20003f65270 */
[----:B------:R-:W-:Y:S01]  /*19610*/  BSSY.RECONVERGENT B1, `(.L_x_633) ;  /* 0x000005d000017945 */ /* 0x000fe20003800200 */
[----:B------:R-:W-:Y:S01]  /*19620*/  MOV R108, 0x2 ;  /* 0x00000002006c7802 */ /* 0x000fe20000000f00 */
        /* <DEDUP_REMOVED lines=13> */
[----:B------:R-:W-:Y:S01]  /*19700*/  @P3 IADD3 R108, PT, PT, R104, 0x1, RZ ;  /* 0x00000001686c3810 */ /* 0x000fe20007ffe0ff */
[----:B------:R-:W-:Y:S01]  /*19710*/  @P3 IMAD.MOV.U32 R105, RZ, RZ, R128 ;  /* 0x000000ffff693224 */ /* 0x000fe200078e0080 */
[----:B------:R-:W-:Y:S06]  /*19720*/  BRA `(.L_x_634) ;  /* 0x00000004002c7947 */ /* 0x000fec0003800000 */
.L_x_635:
[----:B------:R-:W-:Y:S01]  /*19730*/  IADD3 R131, PT, PT, R131, 0x1, RZ ;  /* 0x0000000183837810 */ /* 0x000fe20007ffe0ff */
[----:B------:R-:W-:Y:S03]  /*19740*/  BSSY.RECONVERGENT B2, `(.L_x_636) ;  /* 0x000000c000027945 */ /* 0x000fe60003800200 */
[C---:B------:R-:W-:Y:S01]  /*19750*/  ISETP.NE.AND P3, PT, R131.reuse, RZ, PT ;  /* 0x000000ff8300720c */ /* 0x040fe20003f65270 */
[----:B------:R-:W-:-:S12]  /*19760*/  IMAD.WIDE.U32 R126, R131, -0x2daee0ad, RZ ;  /* 0xd2511f53837e7825 */ /* 0x000fd800078e00ff */
[----:B------:R-:W-:Y:S05]  /*19770*/  @P3 BRA `(.L_x_637) ;  /* 0x0000000000203947 */ /* 0x000fea0003800000 */
[----:B------:R-:W-:-:S05]  /*19780*/  VIADD R130, R130, 0x1 ;  /* 0x0000000182827836 */ /* 0x000fca0000000000 */
[----:B------:R-:W-:-:S13]  /*19790*/  ISETP.NE.AND P3, PT, R130, RZ, PT ;  /* 0x000000ff8200720c */ /* 0x000fda0003f65270 */
[----:B------:R-:W-:Y:S01]  /*197a0*/  @!P3 IADD3 R129, PT, PT, R129, 0x1, RZ ;  /* 0x000000018181b810 */ /* 0x000fe20007ffe0ff */
[----:B------:R-:W-:Y:S02]  /*197b0*/  @!P3 VIADD R2, R4, 0x1 ;  /* 0x000000010402b836 */ /* 0x000fe40000000000 */
[----:B------:R-:W-:Y:S01]  /*197c0*/  @!P3 IMAD.MOV.U32 R130, RZ, RZ, RZ ;  /* 0x000000ffff82b224 */ /* 0x000fe200078e00ff */
[----:B------:R-:W-:-:S13]  /*197d0*/  ISETP.NE.AND P4, PT, R129, RZ, !P3 ;  /* 0x000000ff8100720c */ /* 0x000fda0005f85270 */
[----:B------:R-:W-:-:S04]  /*197e0*/  @P4 IADD3 R2, PT, PT, R4, RZ, RZ ;  /* 0x000000ff04024210 */ /* 0x000fc80007ffe0ff */
[----:B------:R-:W-:-:S07]  /*197f0*/  @!P3 MOV R4, R2 ;  /* 0x000000020004b202 */ /* 0x000fce0000000f00 */
.L_x_637:
[----:B------:R-:W-:Y:S05]  /*19800*/  BSYNC.RECONVERGENT B2 ;  /* 0x0000000000027941 */ /* 0x000fea0003800200 */
.L_x_636:
        /* <DEDUP_REMOVED lines=53> */
[----:B------:R-:W-:Y:S01]  /*19b60*/  IMAD.WIDE.U32 R110, R111, -0x326172a9, RZ ;  /* 0xcd9e8d576f6e7825 */ /* 0x000fe200078e00ff */
[----:B------:R-:W-:-:S03]  /*19b70*/  LOP3.LUT R127, R127, R108, R105, 0x96, !PT ;  /* 0x0000006c7f7f7212 */ /* 0x000fc600078e9669 */
[----:B------:R-:W-:Y:S01]  /*19b80*/  HFMA2 R108, -RZ, RZ, 0, 0 ;  /* 0x00000000ff6c7431 */ /* 0x000fe200000001ff */
[----:B------:R-:W-:Y:S01]  /*19b90*/  MOV R105, R144 ;  /* 0x0000009000697202 */ /* 0x000fe20000000f00 */
[----:B------:R-:W-:Y:S02]  /*19ba0*/  VIADD R109, R246, 0x8ff34781 ;  /* 0x8ff34781f66d7836 */ /* 0x000fe40000000000 */
[----:B------:R-:W-:Y:S02]  /*19bb0*/  IMAD.MOV.U32 R2, RZ, RZ, R110 ;  /* 0x000000ffff027224 */ /* 0x000fe400078e006e */
[----:B------:R-:W-:Y:S01]  /*19bc0*/  IMAD.MOV.U32 R144, RZ, RZ, R104 ;  /* 0x000000ffff907224 */ /* 0x000fe200078e0068 */
[----:B------:R-:W-:-:S07]  /*19bd0*/  LOP3.LUT R128, R109, R126, R111, 0x96, !PT ;  /* 0x0000007e6d807212 */ /* 0x000fce00078e966f */
.L_x_634:
[----:B------:R-:W-:Y:S05]  /*19be0*/  BSYNC.RECONVERGENT B1 ;  /* 0x0000000000017941 */ /* 0x000fea0003800200 */
.L_x_633:
[----:B------:R-:W-:Y:S01]  /*19bf0*/  I2FP.F32.U32 R105, R105 ;  /* 0x0000006900697245 */ /* 0x000fe20000201000 */
[----:B------:R-:W-:Y:S01]  /*19c00*/  IMAD.U32 R109, R106, 0x10000, RZ ;  /* 0x000100006a6d7824 */ /* 0x000fe200078e00ff */
[----:B------:R-:W-:Y:S01]  /*19c10*/  ISETP.NE.AND P4, PT, R108, 0x1, PT ;  /* 0x000000016c00780c */ /* 0x000fe20003f85270 */
[----:B------:R-:W-:Y:S01]  /*19c20*/  BSSY.RECONVERGENT B1, `(.L_x_638) ;  /* 0x000005e000017945 */ /* 0x000fe20003800200 */
[----:B------:R-:W-:Y:S01]  /*19c30*/  PRMT R106, R106, 0x7632, R106 ;  /* 0x000076326a6a7816 */ /* 0x000fe2000000006a */
[----:B------:R-:W-:Y:S01]  /*19c40*/  FFMA.FTZ R105, R105, R136, 1.1641532182693481445e-10 ;  /* 0x2f00000069697423 */ /* 0x000fe20000010088 */
[----:B------:R-:W-:Y:S01]  /*19c50*/  FMUL.FTZ R109, R109, R140 ;  /* 0x0000008c6d6d7220 */ /* 0x000fe20000410000 */
[----:B------:R-:W-:-:S03]  /*19c60*/  MOV R104, 0x2 ;  /* 0x0000000200687802 */ /* 0x000fc60000000f00 */
        /* <DEDUP_REMOVED lines=14> */
.L_x_640:
        /* <DEDUP_REMOVED lines=13> */
.L_x_642:
[----:B------:R-:W-:Y:S05]  /*19e20*/  BSYNC.RECONVERGENT B2 ;  /* 0x0000000000027941 */ /* 0x000fea0003800200 */
.L_x_641:
        /* <DEDUP_REMOVED lines=61> */
.L_x_639:
[----:B------:R-:W-:Y:S05]  /*1a200*/  BSYNC.RECONVERGENT B1 ;  /* 0x0000000000017941 */ /* 0x000fea0003800200 */
.L_x_638:
        /* <DEDUP_REMOVED lines=21> */
.L_x_645:
        /* <DEDUP_REMOVED lines=13> */
.L_x_647:
[----:B------:R-:W-:Y:S05]  /*1a430*/  BSYNC.RECONVERGENT B2 ;  /* 0x0000000000027941 */ /* 0x000fea0003800200 */
.L_x_646:
[----:B------:R-:W-:Y:S01]  /*1a440*/  IMAD.WIDE.U32 R108, R129, -0x326172a9, RZ ;  /* 0xcd9e8d57816c7825 */ /* 0x000fe200078e00ff */
[----:B------:R-:W-:-:S03]  /*1a450*/  LOP3.LUT R104, R4, R127, R247, 0x96, !PT ;  /* 0x0000007f04687212 */ /* 0x000fc600078e96f7 */
[----:B------:R-:W-:Y:S01]  /*1a460*/  HFMA2 R106, -RZ, RZ, 0, 0 ;  /* 0x00000000ff6a7431 */ /* 0x000fe200000001ff */
        /* <DEDUP_REMOVED lines=56> */
[----:B------:R-:W-:Y:S01]  /*1a7f0*/  IMAD.MOV.U32 R144, RZ, RZ, R104 ;  /* 0x000000ffff907224 */ /* 0x000fe200078e0068 */
[----:B------:R-:W-:-:S07]  /*1a800*/  LOP3.LUT R128, R109, R126, R111, 0x96, !PT ;  /* 0x0000007e6d807212 */ /* 0x000fce00078e966f */
.L_x_644:
[----:B------:R-:W-:Y:S05]  /*1a810*/  BSYNC.RECONVERGENT B1 ;  /* 0x0000000000017941 */ /* 0x000fea0003800200 */
.L_x_643:
[----:B------:R-:W-:Y:S01]  /*1a820*/  I2FP.F32.U32 R105, R105 ;  /* 0x0000006900697245 */ /* 0x000fe20000201000 */
[C---:B------:R-:W-:Y:S01]  /*1a830*/  IMAD.U32 R109, R107.reuse, 0x10000, RZ ;  /* 0x000100006b6d7824 */ /* 0x040fe200078e00ff */
        /* <DEDUP_REMOVED lines=20> */
.L_x_650:
        /* <DEDUP_REMOVED lines=8> */
[----:B------:R-:W-:Y:S01]  /*1aa00*/  @!P6 IADD3 R129, PT, PT, R129, 0x1, RZ ;  /* 0x000000018181e810 */ /* 0x000fe20007ffe0ff */
[----:B------:R-:W-:Y:S02]  /*1aa10*/  @!P6 VIADD R104, R4, 0x1 ;  /* 0x000000010468e836 */ /* 0x000fe40000000000 */
[----:B------:R-:W-:Y:S01]  /*1aa20*/  @!P6 IMAD.MOV.U32 R130, RZ, RZ, RZ ;  /* 0x000000ffff82e224 */ /* 0x000fe200078e00ff */
[----:B------:R-:W-:-:S13]  /*1aa30*/  ISETP.NE.AND P0, PT, R129, RZ, !P6 ;  /* 0x000000ff8100720c */ /* 0x000fda0007705270 */
[----:B------:R-:W-:Y:S02]  /*1aa40*/  @P0 IADD3 R104, PT, PT, R4, RZ, RZ ;  /* 0x000000ff04680210 */ /* 0x000fe40007ffe0ff */
[----:B------:R-:W-:Y:S02]  /*1aa50*/  ISETP.NE.AND P0, PT, R2, RZ, PT ;  /* 0x000000ff0200720c */ /* 0x000fe40003f05270 */
[----:B------:R-:W-:-:S11]  /*1aa60*/  @!P6 MOV R4, R104 ;  /* 0x000000680004e202 */ /* 0x000fd60000000f00 */
.L_x_652:
[----:B------:R-:W-:Y:S05]  /*1aa70*/  BSYNC.RECONVERGENT B2 ;  /* 0x0000000000027941 */ /* 0x000fea0003800200 */
.L_x_651:
[----:B------:R-:W-:Y:S01]  /*1aa80*/  IMAD.WIDE.U32 R106, R129, -0x326172a9, RZ ;  /* 0xcd9e8d57816a7825 */ /* 0x000fe200078e00ff */
[----:B------:R-:W-:-:S03]  /*1aa90*/  LOP3.LUT R104, R4, R111, R247, 0x96, !PT ;  /* 0x0000006f04687212 */ /* 0x000fc600078e96f7 */
[----:B------:R-:W-:Y:S01]  /*1aaa0*/  HFMA2 R126, -RZ, RZ, 0, 0 ;  /* 0x00000000ff7e7431 */ /* 0x000fe200000001ff */
[C---:B------:R-:W-:Y:S02]  /*1aab0*/  IADD3 R111, PT, PT, R247.reuse, -0x4498517b, RZ ;  /* 0xbb67ae85f76f7810 */ /* 0x040fe40007ffe0ff */
        /* <DEDUP_REMOVED lines=47> */
[----:B------:R-:W-:-:S04]  /*1adb0*/  LOP3.LUT R105, R105, R104, R111, 0x96, !PT ;  /* 0x0000006869697212 */ /* 0x000fc800078e966f */
        /* <DEDUP_REMOVED lines=9> */
.L_x_649:
[----:B------:R-:W-:Y:S05]  /*1ae50*/  BSYNC.RECONVERGENT B1 ;  /* 0x0000000000017941 */ /* 0x000fea0003800200 */
.L_x_648:
        /* <DEDUP_REMOVED lines=12> */
.L_x_612:
        /* <DEDUP_REMOVED lines=9> */
[----:B------:R-:W-:Y:S02]  /*1afb0*/  SEL R248, RZ, 0x1, !P3 ;  /* 0x00000001fff87807 */ /* 0x000fe40005800000 */
[----:B------:R-:W-:Y:S02]  /*1afc0*/  LOP3.LUT R148, R148, R150, R251, 0xfe, !PT ;  /* 0x0000009694947212 */ /* 0x000fe400078efefb */
        /* <DEDUP_REMOVED lines=10> */
.L_x_570:
[----:B------:R-:W-:Y:S05]  /*1b070*/  BSYNC.RECONVERGENT B0 ;  /* 0x0000000000007941 */ /* 0x000fea0003800200 */
.L_x_569:
[----:B------:R-:W-:Y:S01]  /*1b080*/  ISETP.GE.U32.AND P0, PT, R132, 0x280, PT ;  /* 0x000002808400780c */ /* 0x000fe20003f06070 */
[----:B------:R-:W-:Y:S01]  /*1b090*/  BSSY.RECONVERGENT B0, `(.L_x_653) ;  /* 0x000066b000007945 */ /* 0x000fe20003800200 */
[----:B------:R-:W-:-:S11]  /*1b0a0*/  LOP3.LUT R0, R0, 0xffffffef, RZ, 0xc0, !PT ;  /* 0xffffffef00007812 */ /* 0x000fd600078ec0ff */
[----:B------:R-:W-:Y:S01]  /*1b0b0*/  @P0 LOP3.LUT R0, R0, 0x10, RZ, 0xfc, !PT ;  /* 0x0000001000000812 */ /* 0x000fe200078efcff */
[----:B------:R-:W-:Y:S06]  /*1b0c0*/  @!P0 BRA `(.L_x_654) ;  /* 0x00000064009c8947 */ /* 0x000fec0003800000 */
[----:B0-234-:R-:W0:Y:S02]  /*1b0d0*/  LDC.64 R104, c[0x0][0x390] ;  /* 0x0000e400ff687b82 */ /* 0x01de240000000a00 */
        /* <DEDUP_REMOVED lines=11> */
[----:B------:R-:W-:Y:S01]  /*1b190*/  IMAD.MOV.U32 R151, RZ, RZ, R2 ;  /* 0x000000ffff977224 */ /* 0x000fe200078e0002 */
[----:B------:R-:W-:-:S08]  /*1b1a0*/  MOV R144, R136 ;  /* 0x0000008800907202 */ /* 0x000fd00000000f00 */
[----:B------:R-:W-:Y:S05]  /*1b1b0*/  @!P0 BRA `(.L_x_657) ;  /* 0x0000000400548947 */ /* 0x000fea0003800000 */
[----:B------:R-:W-:-:S13]  /*1b1c0*/  ISETP.NE.AND P0, PT, R126, 0x3, PT ;  /* 0x000000037e00780c */ /* 0x000fda0003f05270 */
[----:B------:R-:W-:Y:S05]  /*1b1d0*/  @!P0 BRA `(.L_x_658) ;  /* 0x0000000000208947 */ /* 0x000fea0003800000 */
[----:B------:R-:W-:-:S13]  /*1b1e0*/  ISETP.NE.AND P0, PT, R126, 0x2, PT ;  /* 0x000000027e00780c */ /* 0x000fda0003f05270 */
[----:B------:R-:W-:Y:S01]  /*1b1f0*/  @!P0 IMAD.MOV.U32 R150, RZ, RZ, 0x3 ;  /* 0x00000003ff968424 */ /* 0x000fe200078e00ff */
[----:B------:R-:W-:Y:S01]  /*1b200*/  @!P0 MOV R151, R127 ;  /* 0x0000007f00978202 */ /* 0x000fe20000000f00 */
[----:B------:R-:W-:Y:S01]  /*1b210*/  @!P0 IMAD.MOV.U32 R144, RZ, RZ, R136 ;  /* 0x000000ffff908224 */ /* 0x000fe200078e0088 */
[----:B------:R-:W-:Y:S01]  /*1b220*/  @P0 IADD3 R150, PT, PT, R126, 0x1, RZ ;  /* 0x000000017e960810 */ /* 0x000fe20007ffe0ff */
[----:B------:R-:W-:Y:S01]  /*1b230*/  @P0 IMAD.MOV.U32 R151, RZ, RZ, R128 ;  /* 0x000000ffff970224 */ /* 0x000fe200078e0080 */
[----:B------:R-:W-:Y:S01]  /*1b240*/  @P0 MOV R144, R136 ;  /* 0x0000008800900202 */ /* 0x000fe20000000f00 */
[----:B------:R-:W-:Y:S06]  /*1b250*/  BRA `(.L_x_657) ;  /* 0x00000004002c7947 */ /* 0x000fec0003800000 */
.L_x_658:
[----:B------:R-:W-:Y:S01]  /*1b260*/  VIADD R131, R131, 0x1 ;  /* 0x0000000183837836 */ /* 0x000fe20000000000 */
[----:B------:R-:W-:Y:S03]  /*1b270*/  BSSY.RECONVERGENT B2, `(.L_x_659) ;  /* 0x000000c000027945 */ /* 0x000fe60003800200 */
[C---:B------:R-:W-:Y:S01]  /*1b280*/  IMAD.WIDE.U32 R178, R131.reuse, -0x2daee0ad, RZ ;  /* 0xd2511f5383b27825 */ /* 0x040fe200078e00ff */
[----:B------:R-:W-:-:S13]  /*1b290*/  ISETP.NE.AND P0, PT, R131, RZ, PT ;  /* 0x000000ff8300720c */ /* 0x000fda0003f05270 */
[----:B------:R-:W-:Y:S05]  /*1b2a0*/  @P0 BRA `(.L_x_660) ;  /* 0x0000000000200947 */ /* 0x000fea0003800000 */
[----:B------:R-:W-:-:S04]  /*1b2b0*/  IADD3 R130, PT, PT, R130, 0x1, RZ ;  /* 0x0000000182827810 */ /* 0x000fc80007ffe0ff */
[----:B------:R-:W-:-:S13]  /*1b2c0*/  ISETP.NE.AND P0, PT, R130, RZ, PT ;  /* 0x000000ff8200720c */ /* 0x000fda0003f05270 */
[----:B------:R-:W-:Y:S01]  /*1b2d0*/  @!P0 VIADD R129, R129, 0x1 ;  /* 0x0000000181818836 */ /* 0x000fe20000000000 */
[----:B------:R-:W-:Y:S01]  /*1b2e0*/  @!P0 IADD3 R2, PT, PT, R4, 0x1, RZ ;  /* 0x0000000104028810 */ /* 0x000fe20007ffe0ff */
[----:B------:R-:W-:-:S03]  /*1b2f0*/  @!P0 IMAD.MOV.U32 R130, RZ, RZ, RZ ;  /* 0x000000ffff828224 */ /* 0x000fc600078e00ff */
[----:B------:R-:W-:-:S13]  /*1b300*/  ISETP.NE.AND P1, PT, R129, RZ, !P0 ;  /* 0x000000ff8100720c */ /* 0x000fda0004725270 */
[----:B------:R-:W-:-:S05]  /*1b310*/  @P1 IMAD.MOV R2, RZ, RZ, R4 ;  /* 0x000000ffff021224 */ /* 0x000fca00078e0204 */
[----:B------:R-:W-:-:S07]  /*1b320*/  @!P0 MOV R4, R2 ;  /* 0x0000000200048202 */ /* 0x000fce0000000f00 */
.L_x_660:
[----:B------:R-:W-:Y:S05]  /*1b330*/  BSYNC.RECONVERGENT B2 ;  /* 0x0000000000027941 */ /* 0x000fea0003800200 */
.L_x_659:
        /* <DEDUP_REMOVED lines=56> */
[----:B------:R-:W-:Y:S01]  /*1b6c0*/  VIADD R179, R247, 0x96a522ad ;  /* 0x96a522adf7b37836 */ /* 0x000fe20000000000 */
[----:B------:R-:W-:Y:S01]  /*1b6d0*/  MOV R151, R136 ;  /* 0x0000008800977202 */ /* 0x000fe20000000f00 */
[----:B------:R-:W-:-:S03]  /*1b6e0*/  IMAD.MOV.U32 R144, RZ, RZ, R126 ;  /* 0x000000ffff907224 */ /* 0x000fc600078e007e */
[----:B------:R-:W-:Y:S01]  /*1b6f0*/  LOP3.LUT R127, R179, R150, R127, 0x96, !PT ;  /* 0x00000096b37f7212 */ /* 0x000fe200078e967f */
[----:B------:R-:W-:-:S07]  /*1b700*/  IMAD.MOV.U32 R150, RZ, RZ, RZ ;  /* 0x000000ffff967224 */ /* 0x000fce00078e00ff */
.L_x_657:
[----:B------:R-:W-:Y:S05]  /*1b710*/  BSYNC.RECONVERGENT B1 ;  /* 0x0000000000017941 */ /* 0x000fea0003800200 */
.L_x_656:
[----:B------:R-:W0:Y:S01]  /*1b720*/  LDC R148, c[0x0][0x408] ;  /* 0x00010200ff947b82 */ /* 0x000e220000000800 */
[----:B------:R-:W-:Y:S01]  /*1b730*/  I2FP.F32.U32 R151, R151 ;  /* 0x0000009700977245 */ /* 0x000fe20000201000 */
[----:B------:R-:W-:Y:S02]  /*1b740*/  HFMA2 R136, -RZ, RZ, 0.1171875, 0 ;  /* 0x2f800000ff887431 */ /* 0x000fe400000001ff */
[----:B-----5:R-:W-:Y:S01]  /*1b750*/  IMAD.U32 R153, R104, 0x10000, RZ ;  /* 0x0001000068997824 */ /* 0x020fe200078e00ff */
[----:B------:R-:W-:Y:S01]  /*1b760*/  SHF.L.U32 R126, R108, 0x10, RZ ;  /* 0x000000106c7e7819 */ /* 0x000fe200000006ff */
[----:B------:R-:W-:Y:S01]  /*1b770*/  BSSY.RECONVERGENT B1, `(.L_x_661) ;  /* 0x0000064000017945 */ /* 0x000fe20003800200 */
[----:B------:R-:W-:Y:S01]  /*1b780*/  LOP3.LUT R0, R0, 0xfffffffd, RZ, 0xc0, !PT ;  /* 0xfffffffd00007812 */ /* 0x000fe200078ec0ff */
[----:B------:R-:W-:Y:S01]  /*1b790*/  FFMA.FTZ R151, R151, R136, 1.1641532182693481445e-10 ;  /* 0x2f00000097977423 */ /* 0x000fe20000010088 */
[----:B------:R-:W1:Y:S01]  /*1b7a0*/  LDC R146, c[0x0][0x404] ;  /* 0x00010100ff927b82 */ /* 0x000e620000000800 */
[----:B------:R-:W-:Y:S01]  /*1b7b0*/  FMUL.FTZ R153, R153, R140 ;  /* 0x0000008c99997220 */ /* 0x000fe20000410000 */
[----:B------:R-:W-:-:S02]  /*1b7c0*/  PRMT R104, R104, 0x7632, R104 ;  /* 0x0000763268687816 */ /* 0x000fc40000000068 */
[----:B------:R-:W-:Y:S02]  /*1b7d0*/  PRMT R108, R108, 0x7632, R108 ;  /* 0x000076326c6c7816 */ /* 0x000fe4000000006c */
[----:B------:R-:W-:Y:S01]  /*1b7e0*/  MOV R152, R2 ;  /* 0x0000000200987202 */ /* 0x000fe20000000f00 */
[----:B0-----:R-:W-:Y:S01]  /*1b7f0*/  FMUL.FTZ R153, R153, R148 ;  /* 0x0000009499997220 */ /* 0x001fe20000410000 */
[----:B-1----:R-:W-:-:S04]  /*1b800*/  FSETP.GTU.FTZ.AND P0, PT, R151, R146, PT ;  /* 0x000000929700720b */ /* 0x002fc80003f1c000 */
[----:B------:R-:W-:Y:S02]  /*1b810*/  FSEL R151, R153, RZ, !P0 ;  /* 0x000000ff99977208 */ /* 0x000fe40004000000 */
[----:B------:R-:W-:Y:S02]  /*1b820*/  PLOP3.LUT P1, PT, P0, PT, PT, 0x8, 0x80 ;  /* 0x000000000080781c */ /* 0x000fe4000072e170 */
[----:B------:R-:W-:Y:S01]  /*1b830*/  ISETP.NE.AND P0, PT, R150, 0x1, PT ;  /* 0x000000019600780c */ /* 0x000fe20003f05270 */
[----:B------:R-:W-:Y:S01]  /*1b840*/  FADD.FTZ R151, R151, R126 ;  /* 0x0000007e97977221 */ /* 0x000fe20000010000 */
[----:B------:R-:W-:-:S09]  /*1b850*/  IMAD.MOV.U32 R126, RZ, RZ, 0x2 ;  /* 0x00000002ff7e7424 */ /* 0x000fd200078e00ff */
[----:B------:R-:W-:Y:S02]  /*1b860*/  @P1 LOP3.LUT R0, R0, 0x2, RZ, 0xfc, !PT ;  /* 0x0000000200001812 */ /* 0x000fe400078efcff */
[----:B------:R-:W-:Y:S05]  /*1b870*/  @!P0 BRA `(.L_x_662) ;  /* 0x00000004004c8947 */ /* 0x000fea0003800000 */
[----:B------:R-:W-:-:S13]  /*1b880*/  ISETP.NE.AND P0, PT, R150, 0x3, PT ;  /* 0x000000039600780c */ /* 0x000fda0003f05270 */
[----:B------:R-:W-:Y:S05]  /*1b890*/  @!P0 BRA `(.L_x_663) ;  /* 0x0000000000188947 */ /* 0x000fea0003800000 */
[----:B------:R-:W-:-:S13]  /*1b8a0*/  ISETP.NE.AND P0, PT, R150, 0x2, PT ;  /* 0x000000029600780c */ /* 0x000fda0003f05270 */
[----:B------:R-:W-:Y:S01]  /*1b8b0*/  @!P0 IMAD.MOV.U32 R126, RZ, RZ, 0x3 ;  /* 0x00000003ff7e8424 */ /* 0x000fe200078e00ff */
[----:B------:R-:W-:Y:S01]  /*1b8c0*/  @!P0 MOV R152, R127 ;  /* 0x0000007f00988202 */ /* 0x000fe20000000f00 */
[----:B------:R-:W-:Y:S01]  /*1b8d0*/  @P0 VIADD R126, R150, 0x1 ;  /* 0x00000001967e0836 */ /* 0x000fe20000000000 */
[----:B------:R-:W-:Y:S01]  /*1b8e0*/  @P0 MOV R152, R128 ;  /* 0x0000008000980202 */ /* 0x000fe20000000f00 */
[----:B------:R-:W-:Y:S06]  /*1b8f0*/  BRA `(.L_x_662) ;  /* 0x00000004002c7947 */ /* 0x000fec0003800000 */
.L_x_663:
        /* <DEDUP_REMOVED lines=8> */
[----:B------:R-:W-:Y:S02]  /*1b980*/  @!P0 IADD3 R2, PT, PT, R4, 0x1, RZ ;  /* 0x0000000104028810 */ /* 0x000fe40007ffe0ff */
[----:B------:R-:W-:Y:S02]  /*1b990*/  @!P0 MOV R130, RZ ;  /* 0x000000ff00828202 */ /* 0x000fe40000000f00 */
[----:B------:R-:W-:-:S13]  /*1b9a0*/  ISETP.NE.AND P1, PT, R129, RZ, !P0 ;  /* 0x000000ff8100720c */ /* 0x000fda0004725270 */
[----:B------:R-:W-:-:S04]  /*1b9b0*/  @P1 IMAD.MOV R2, RZ, RZ, R4 ;  /* 0x000000ffff021224 */ /* 0x000fc800078e0204 */
[----:B------:R-:W-:-:S07]  /*1b9c0*/  @!P0 IMAD.MOV.U32 R4, RZ, RZ, R2 ;  /* 0x000000ffff048224 */ /* 0x000fce00078e0002 */
.L_x_665:
[----:B------:R-:W-:Y:S05]  /*1b9d0*/  BSYNC.RECONVERGENT B2 ;  /* 0x0000000000027941 */ /* 0x000fea0003800200 */
.L_x_664:
        /* <DEDUP_REMOVED lines=52> */
[----:B------:R-:W-:Y:S02]  /*1bd20*/  VIADD R181, R247, 0x96a522ad ;  /* 0x96a522adf7b57836 */ /* 0x000fe40000000000 */
[----:B------:R-:W-:-:S04]  /*1bd30*/  IMAD.WIDE.U32 R178, R179, -0x326172a9, RZ ;  /* 0xcd9e8d57b3b27825 */ /* 0x000fc800078e00ff */
[----:B------:R-:W-:Y:S01]  /*1bd40*/  IMAD.WIDE.U32 R126, R127, -0x2daee0ad, RZ ;  /* 0xd2511f537f7e7825 */ /* 0x000fe200078e00ff */
[----:B------:R-:W-:Y:S02]  /*1bd50*/  LOP3.LUT R128, R153, R180, R179, 0x96, !PT ;  /* 0x000000b499807212 */ /* 0x000fe400078e96b3 */
[----:B------:R-:W-:Y:S02]  /*1bd60*/  MOV R2, R178 ;  /* 0x000000b200027202 */ /* 0x000fe40000000f00 */
[----:B------:R-:W-:Y:S01]  /*1bd70*/  LOP3.LUT R127, R181, R152, R127, 0x96, !PT ;  /* 0x00000098b57f7212 */ /* 0x000fe200078e967f */
[----:B------:R-:W-:Y:S01]  /*1bd80*/  IMAD.MOV.U32 R152, RZ, RZ, R144 ;  /* 0x000000ffff987224 */ /* 0x000fe200078e0090 */
[----:B------:R-:W-:Y:S01]  /*1bd90*/  MOV R144, R126 ;  /* 0x0000007e00907202 */ /* 0x000fe20000000f00 */
[----:B------:R-:W-:-:S07]  /*1bda0*/  IMAD.MOV.U32 R126, RZ, RZ, RZ ;  /* 0x000000ffff7e7224 */ /* 0x000fce00078e00ff */
.L_x_662:
[----:B------:R-:W-:Y:S05]  /*1bdb0*/  BSYNC.RECONVERGENT B1 ;  /* 0x0000000000017941 */ /* 0x000fea0003800200 */
.L_x_661:
[----:B------:R-:W-:Y:S01]  /*1bdc0*/  I2FP.F32.U32 R153, R152 ;  /* 0x0000009800997245 */ /* 0x000fe20000201000 */
[----:B------:R-:W-:Y:S01]  /*1bdd0*/  IMAD.U32 R108, R108, 0x10000, RZ ;  /* 0x000100006c6c7824 */ /* 0x000fe200078e00ff */
[----:B------:R-:W-:Y:S01]  /*1bde0*/  SHF.L.U32 R179, R104, 0x10, RZ ;  /* 0x0000001068b37819 */ /* 0x000fe200000006ff */
[----:B------:R-:W-:Y:S01]  /*1bdf0*/  BSSY.RECONVERGENT B1, `(.L_x_666) ;  /* 0x000005f000017945 */ /* 0x000fe20003800200 */
[----:B------:R-:W-:Y:S01]  /*1be00*/  ISETP.NE.AND P1, PT, R126, 0x1, PT ;  /* 0x000000017e00780c */ /* 0x000fe20003f25270 */
[----:B------:R-:W-:Y:S01]  /*1be10*/  FFMA.FTZ R153, R153, R136, 1.1641532182693481445e-10 ;  /* 0x2f00000099997423 */ /* 0x000fe20000010088 */
[----:B------:R-:W-:Y:S02]  /*1be20*/  IMAD.MOV.U32 R104, RZ, RZ, R2 ;  /* 0x000000ffff687224 */ /* 0x000fe400078e0002 */
[----:B------:R-:W-:Y:S02]  /*1be30*/  FMUL.FTZ R179, R179, R140 ;  /* 0x0000008cb3b37220 */ /* 0x000fe40000410000 */
[----:B------:R-:W-:-:S02]  /*1be40*/  FSETP.GTU.FTZ.AND P0, PT, R153, R146, PT ;  /* 0x000000929900720b */ /* 0x000fc40003f1c000 */
[----:B------:R-:W-:-:S05]  /*1be50*/  FMUL.FTZ R179, R179, R148 ;  /* 0x00000094b3b37220 */ /* 0x000fca0000410000 */
        /* <DEDUP_REMOVED lines=13> */
.L_x_668:
        /* <DEDUP_REMOVED lines=13> */
.L_x_670:
[----:B------:R-:W-:Y:S05]  /*1c000*/  BSYNC.RECONVERGENT B2 ;  /* 0x0000000000027941 */ /* 0x000fea0003800200 */
.L_x_669:
[----:B------:R-:W-:Y:S01]  /*1c010*/  IMAD.WIDE.U32 R178, R129, -0x326172a9, RZ ;  /* 0xcd9e8d5781b27825 */ /* 0x000fe200078e00ff */
[----:B------:R-:W-:-:S03]  /*1c020*/  LOP3.LUT R126, R4, R207, R247, 0x96, !PT ;  /* 0x000000cf047e7212 */ /* 0x000fc600078e96f7 */
[----:B------:R-:W-:Y:S01]  /*1c030*/  HFMA2 R108, -RZ, RZ, 0, 0 ;  /* 0x00000000ff6c7431 */ /* 0x000fe200000001ff */
[----:B------:R-:W-:Y:S02]  /*1c040*/  IADD3 R207, PT, PT, R247, -0x4498517b, RZ ;  /* 0xbb67ae85f7cf7810 */ /* 0x000fe40007ffe0ff */
[----:B------:R-:W-:Y:S01]  /*1c050*/  LOP3.LUT R180, R130, R179, R246, 0x96, !PT ;  /* 0x000000b382b47212 */ /* 0x000fe200078e96f6 */
[----:B------:R-:W-:Y:S01]  /*1c060*/  IMAD.WIDE.U32 R126, R126, -0x326172a9, RZ ;  /* 0xcd9e8d577e7e7825 */ /* 0x000fe200078e00ff */
[----:B------:R-:W-:-:S03]  /*1c070*/  MOV R104, R144 ;  /* 0x0000009000687202 */ /* 0x000fc60000000f00 */
        /* <DEDUP_REMOVED lines=53> */
[----:B------:R-:W-:-:S07]  /*1c3d0*/  IMAD.MOV.U32 R144, RZ, RZ, R126 ;  /* 0x000000ffff907224 */ /* 0x000fce00078e007e */
.L_x_667:
[----:B------:R-:W-:Y:S05]  /*1c3e0*/  BSYNC.RECONVERGENT B1 ;  /* 0x0000000000017941 */ /* 0x000fea0003800200 */
.L_x_666:
        /* <DEDUP_REMOVED lines=10> */
[----:B------:R-:W-:-:S02]  /*1c490*/  FSETP.GTU.FTZ.AND P1, PT, R179, R146, PT ;  /* 0x00000092b300720b */ /* 0x000fc40003f3c000 */
[----:B------:R-:W-:Y:S02]  /*1c4a0*/  MOV R105, R2 ;  /* 0x0000000200697202 */ /* 0x000fe40000000f00 */
        /* <DEDUP_REMOVED lines=13> */
.L_x_673:
        /* <DEDUP_REMOVED lines=13> */
.L_x_675:
[----:B------:R-:W-:Y:S05]  /*1c650*/  BSYNC.RECONVERGENT B2 ;  /* 0x0000000000027941 */ /* 0x000fea0003800200 */
.L_x_674:
        /* <DEDUP_REMOVED lines=56> */
[----:B------:R-:W-:-:S05]  /*1c9e0*/  VIADD R181, R247, 0x96a522ad ;  /* 0x96a522adf7b57836 */ /* 0x000fca0000000000 */
[----:B------:R-:W-:Y:S01]  /*1c9f0*/  LOP3.LUT R127, R181, R108, R105, 0x96, !PT ;  /* 0x0000006cb57f7212 */ /* 0x000fe200078e9669 */
[----:B------:R-:W-:Y:S01]  /*1ca00*/  IMAD.MOV.U32 R105, RZ, RZ, R144 ;  /* 0x000000ffff697224 */ /* 0x000fe200078e0090 */
[----:B------:R-:W-:Y:S01]  /*1ca10*/  MOV R144, R104 ;  /* 0x0000006800907202 */ /* 0x000fe20000000f00 */
[----:B------:R-:W-:-:S07]  /*1ca20*/  IMAD.MOV.U32 R104, RZ, RZ, RZ ;  /* 0x000000ffff687224 */ /* 0x000fce00078e00ff */
.L_x_672:
[----:B------:R-:W-:Y:S05]  /*1ca30*/  BSYNC.RECONVERGENT B1 ;  /* 0x0000000000017941 */ /* 0x000fea0003800200 */
.L_x_671:
[----:B------:R-:W-:Y:S01]  /*1ca40*/  I2FP.F32.U32 R105, R105 ;  /* 0x0000006900697245 */ /* 0x000fe20000201000 */
[----:B------:R-:W-:Y:S01]  /*1ca50*/  IMAD.U32 R150, R150, 0x10000, RZ ;  /* 0x0001000096967824 */ /* 0x000fe200078e00ff */
[----:B------:R-:W-:Y:S01]  /*1ca60*/  SHF.L.U32 R109, R152, 0x10, RZ ;  /* 0x00000010986d7819 */ /* 0x000fe200000006ff */
[----:B------:R-:W-:Y:S01]  /*1ca70*/  BSSY.RECONVERGENT B1, `(.L_x_676) ;  /* 0x000005f000017945 */ /* 0x000fe20003800200 */
[----:B------:R-:W-:Y:S01]  /*1ca80*/  ISETP.NE.AND P3, PT, R104, 0x1, PT ;  /* 0x000000016800780c */ /* 0x000fe20003f65270 */
[----:B------:R-:W-:Y:S01]  /*1ca90*/  FFMA.FTZ R105, R105, R136, 1.1641532182693481445e-10 ;  /* 0x2f00000069697423 */ /* 0x000fe20000010088 */
[----:B------:R-:W-:Y:S02]  /*1caa0*/  HFMA2 R108, -RZ, RZ, 0, 1.1920928955078125e-07 ;  /* 0x00000002ff6c7431 */ /* 0x000fe400000001ff */
[----:B------:R-:W-:Y:S02]  /*1cab0*/  FMUL.FTZ R109, R109, R140 ;  /* 0x0000008c6d6d7220 */ /* 0x000fe40000410000 */
[----:B------:R-:W-:-:S02]  /*1cac0*/  FSETP.GTU.FTZ.AND P2, PT, R105, R146, PT ;  /* 0x000000926900720b */ /* 0x000fc40003f5c000 */
[----:B------:R-:W-:Y:S01]  /*1cad0*/  FMUL.FTZ R109, R109, R148 ;  /* 0x000000946d6d7220 */ /* 0x000fe20000410000 */
[----:B------:R-:W-:-:S04]  /*1cae0*/  IMAD.MOV.U32 R105, RZ, RZ, R2 ;  /* 0x000000ffff697224 */ /* 0x000fc800078e0002 */
        /* <DEDUP_REMOVED lines=12> */
.L_x_678:
        /* <DEDUP_REMOVED lines=13> */
.L_x_680:
[----:B------:R-:W-:Y:S05]  /*1cc80*/  BSYNC.RECONVERGENT B2 ;  /* 0x0000000000027941 */ /* 0x000fea0003800200 */
.L_x_679:
        /* <DEDUP_REMOVED lines=58> */
[----:B------:R-:W-:Y:S01]  /*1d030*/  HFMA2 R108, -RZ, RZ, 0, 0 ;  /* 0x00000000ff6c7431 */ /* 0x000fe200000001ff */
[----:B------:R-:W-:Y:S01]  /*1d040*/  MOV R105, R144 ;  /* 0x0000009000697202 */ /* 0x000fe20000000f00 */
[----:B------:R-:W-:-:S07]  /*1d050*/  IMAD.MOV.U32 R144, RZ, RZ, R104 ;  /* 0x000000ffff907224 */ /* 0x000fce00078e0068 */
.L_x_677:
[----:B------:R-:W-:Y:S05]  /*1d060*/  BSYNC.RECONVERGENT B1 ;  /* 0x0000000000017941 */ /* 0x000fea0003800200 */
.L_x_676:
        /* <DEDUP_REMOVED lines=25> */
.L_x_683:
        /* <DEDUP_REMOVED lines=13> */
.L_x_685:
[----:B------:R-:W-:Y:S05]  /*1d2d0*/  BSYNC.RECONVERGENT B2 ;  /* 0x0000000000027941 */ /* 0x000fea0003800200 */
.L_x_684:
        /* <DEDUP_REMOVED lines=61> */
.L_x_682:
[----:B------:R-:W-:Y:S05]  /*1d6b0*/  BSYNC.RECONVERGENT B1 ;  /* 0x0000000000017941 */ /* 0x000fea0003800200 */
.L_x_681:
        /* <DEDUP_REMOVED lines=23> */
.L_x_688:
        /* <DEDUP_REMOVED lines=13> */
.L_x_690:
[----:B------:R-:W-:Y:S05]  /*1d900*/  BSYNC.RECONVERGENT B2 ;  /* 0x0000000000027941 */ /* 0x000fea0003800200 */
.L_x_689:
        /* <DEDUP_REMOVED lines=59> */
[----:B------:R-:W-:Y:S01]  /*1dcc0*/  MOV R105, R144 ;  /* 0x0000009000697202 */ /* 0x000fe20000000f00 */
[----:B------:R-:W-:-:S07]  /*1dcd0*/  IMAD.MOV.U32 R144, RZ, RZ, R104 ;  /* 0x000000ffff907224 */ /* 0x000fce00078e0068 */
.L_x_687:
[----:B------:R-:W-:Y:S05]  /*1dce0*/  BSYNC.RECONVERGENT B1 ;  /* 0x0000000000017941 */ /* 0x000fea0003800200 */
.L_x_686:
        /* <DEDUP_REMOVED lines=11> */
[----:B------:R-:W-:-:S02]  /*1dda0*/  FSETP.GTU.FTZ.AND P5, PT, R105, R146, PT ;  /* 0x000000926900720b */ /* 0x000fc40003fbc000 */
[----:B------:R-:W-:Y:S02]  /*1ddb0*/  MOV R105, R2 ;  /* 0x0000000200697202 */ /* 0x000fe40000000f00 */
        /* <DEDUP_REMOVED lines=12> */
.L_x_693:
        /* <DEDUP_REMOVED lines=8> */
[----:B------:R-:W-:Y:S01]  /*1df00*/  @!P6 VIADD R129, R129, 0x1 ;  /* 0x000000018181e836 */ /* 0x000fe20000000000 */
[----:B------:R-:W-:Y:S02]  /*1df10*/  @!P6 IADD3 R104, PT, PT, R4, 0x1, RZ ;  /* 0x000000010468e810 */ /* 0x000fe40007ffe0ff */
[----:B------:R-:W-:Y:S02]  /*1df20*/  @!P6 MOV R130, RZ ;  /* 0x000000ff0082e202 */ /* 0x000fe40000000f00 */
[----:B------:R-:W-:-:S13]  /*1df30*/  ISETP.NE.AND P0, PT, R129, RZ, !P6 ;  /* 0x000000ff8100720c */ /* 0x000fda0007705270 */
[----:B------:R-:W-:Y:S01]  /*1df40*/  @P0 IMAD.MOV R104, RZ, RZ, R4 ;  /* 0x000000ffff680224 */ /* 0x000fe200078e0204 */
[----:B------:R-:W-:-:S03]  /*1df50*/  ISETP.NE.AND P0, PT, R2, RZ, PT ;  /* 0x000000ff0200720c */ /* 0x000fc60003f05270 */
[----:B------:R-:W-:-:S10]  /*1df60*/  @!P6 IMAD.MOV.U32 R4, RZ, RZ, R104 ;  /* 0x000000ffff04e224 */ /* 0x000fd400078e0068 */
.L_x_695:
[----:B------:R-:W-:Y:S05]  /*1df70*/  BSYNC.RECONVERGENT B2 ;  /* 0x0000000000027941 */ /* 0x000fea0003800200 */
.L_x_694:
        /* <DEDUP_REMOVED lines=56> */
[----:B------:R-:W-:Y:S01]  /*1e300*/  MOV R2, R108 ;  /* 0x0000006c00027202 */ /* 0x000fe20000000f00 */
[----:B------:R-:W-:Y:S01]  /*1e310*/  IMAD.MOV.U32 R126, RZ, RZ, RZ ;  /* 0x000000ffff7e7224 */ /* 0x000fe200078e00ff */
[----:B------:R-:W-:Y:S01]  /*1e320*/  LOP3.LUT R127, R127, R106, R105, 0x96, !PT ;  /* 0x0000006a7f7f7212 */ /* 0x000fe200078e9669 */
[----:B------:R-:W-:Y:S01]  /*1e330*/  IMAD.MOV.U32 R105, RZ, RZ, R144 ;  /* 0x000000ffff697224 */ /* 0x000fe200078e0090 */
[----:B------:R-:W-:-:S07]  /*1e340*/  MOV R144, R104 ;  /* 0x0000006800907202 */ /* 0x000fce0000000f00 */
.L_x_692:
[----:B------:R-:W-:Y:S05]  /*1e350*/  BSYNC.RECONVERGENT B1 ;  /* 0x0000000000017941 */ /* 0x000fea0003800200 */
.L_x_691:
        /* <DEDUP_REMOVED lines=15> */
.L_x_655:
        /* <DEDUP_REMOVED lines=16> */
.L_x_699:
        /* <DEDUP_REMOVED lines=13> */
.L_x_701:
[----:B------:R-:W-:Y:S05]  /*1e620*/  BSYNC.RECONVERGENT B2 ;  /* 0x0000000000027941 */ /* 0x000fea0003800200 */
.L_x_700:
        /* <DEDUP_REMOVED lines=57> */
[----:B------:R-:W-:Y:S01]  /*1e9c0*/  IMAD.MOV.U32 R144, RZ, RZ, R108 ;  /* 0x000000ffff907224 */ /* 0x000fe200078e006c */
[----:B------:R-:W-:Y:S02]  /*1e9d0*/  MOV R108, R136 ;  /* 0x00000088006c7202 */ /* 0x000fe40000000f00 */
[----:B------:R-:W-:Y:S01]  /*1e9e0*/  LOP3.LUT R127, R151, R110, R109, 0x96, !PT ;  /* 0x0000006e977f7212 */ /* 0x000fe200078e966d */
[----:B------:R-:W-:-:S07]  /*1e9f0*/  IMAD.MOV.U32 R110, RZ, RZ, RZ ;  /* 0x000000ffff6e7224 */ /* 0x000fce00078e00ff */
.L_x_698:
[----:B------:R-:W-:Y:S05]  /*1ea00*/  BSYNC.RECONVERGENT B1 ;  /* 0x0000000000017941 */ /* 0x000fea0003800200 */
.L_x_697:
[----:B------:R-:W0:Y:S01]  /*1ea10*/  LDC R148, c[0x0][0x408] ;  /* 0x00010200ff947b82 */ /* 0x000e220000000800 */
[----:B------:R-:W-:Y:S01]  /*1ea20*/  I2FP.F32.U32 R109, R108 ;  /* 0x0000006c006d7245 */ /* 0x000fe20000201000 */
[----:B------:R-:W-:Y:S02]  /*1ea30*/  HFMA2 R136, -RZ, RZ, 0.1171875, 0 ;  /* 0x2f800000ff887431 */ /* 0x000fe400000001ff */
[----:B-----5:R-:W-:Y:S01]  /*1ea40*/  IMAD.U32 R111, R104, 0x10000, RZ ;  /* 0x00010000686f7824 */ /* 0x020fe200078e00ff */
[----:B------:R-:W-:Y:S01]  /*1ea50*/  LOP3.LUT R0, R0, 0xfffffffd, RZ, 0xc0, !PT ;  /* 0xfffffffd00007812 */ /* 0x000fe200078ec0ff */
[----:B------:R-:W-:Y:S01]  /*1ea60*/  BSSY.RECONVERGENT B1, `(.L_x_702) ;  /* 0x0000061000017945 */ /* 0x000fe20003800200 */
[----:B------:R-:W-:Y:S01]  /*1ea70*/  PRMT R104, R104, 0x7632, R104 ;  /* 0x0000763268687816 */ /* 0x000fe20000000068 */
[----:B------:R-:W-:Y:S01]  /*1ea80*/  FFMA.FTZ R109, R109, R136, 1.1641532182693481445e-10 ;  /* 0x2f0000006d6d7423 */ /* 0x000fe20000010088 */
[----:B------:R-:W1:Y:S01]  /*1ea90*/  LDC R146, c[0x0][0x404] ;  /* 0x00010100ff927b82 */ /* 0x000e620000000800 */
[----:B------:R-:W-:Y:S01]  /*1eaa0*/  FMUL.FTZ R111, R111, R140 ;  /* 0x0000008c6f6f7220 */ /* 0x000fe20000410000 */
[----:B------:R-:W-:-:S03]  /*1eab0*/  MOV R108, 0x2 ;  /* 0x00000002006c7802 */ /* 0x000fc60000000f00 */
[----:B0-----:R-:W-:Y:S01]  /*1eac0*/  FMUL.FTZ R111, R111, R148 ;  /* 0x000000946f6f7220 */ /* 0x001fe20000410000 */
[----:B-1----:R-:W-:Y:S01]  /*1ead0*/  FSETP.GTU.FTZ.AND P0, PT, R109, R146, PT ;  /* 0x000000926d00720b */ /* 0x002fe20003f1c000 */
[----:B------:R-:W-:-:S03]  /*1eae0*/  IMAD.MOV.U32 R109, RZ, RZ, R2 ;  /* 0x000000ffff6d7224 */ /* 0x000fc600078e0002 */
[----:B------:R-:W-:Y:S02]  /*1eaf0*/  FSEL R151, R111, RZ, !P0 ;  /* 0x000000ff6f977208 */ /* 0x000fe40004000000 */
[----:B------:R-:W-:Y:S02]  /*1eb00*/  PLOP3.LUT P1, PT, P0, PT, PT, 0x8, 0x80 ;  /* 0x000000000080781c */ /* 0x000fe4000072e170 */
[----:B------:R-:W-:-:S11]  /*1eb10*/  ISETP.NE.AND P0, PT, R110, 0x1, PT ;  /* 0x000000016e00780c */ /* 0x000fd60003f05270 */
[----:B------:R-:W-:Y:S02]  /*1eb20*/  @P1 LOP3.LUT R0, R0, 0x2, RZ, 0xfc, !PT ;  /* 0x0000000200001812 */ /* 0x000fe400078efcff */
[----:B------:R-:W-:Y:S05]  /*1eb30*/  @!P0 BRA `(.L_x_703) ;  /* 0x00000004004c8947 */ /* 0x000fea0003800000 */
        /* <DEDUP_REMOVED lines=8> */
.L_x_704:
        /* <DEDUP_REMOVED lines=13> */
.L_x_706:
[----:B------:R-:W-:Y:S05]  /*1ec90*/  BSYNC.RECONVERGENT B2 ;  /* 0x0000000000027941 */ /* 0x000fea0003800200 */
.L_x_705:
        /* <DEDUP_REMOVED lines=59> */
[----:B------:R-:W-:Y:S02]  /*1f050*/  IMAD.MOV.U32 R144, RZ, RZ, R108 ;  /* 0x000000ffff907224 */ /* 0x000fe400078e006c */
[----:B------:R-:W-:-:S07]  /*1f060*/  HFMA2 R108, -RZ, RZ, 0, 0 ;  /* 0x00000000ff6c7431 */ /* 0x000fce00000001ff */
.L_x_703:
[----:B------:R-:W-:Y:S05]  /*1f070*/  BSYNC.RECONVERGENT B1 ;  /* 0x0000000000017941 */ /* 0x000fea0003800200 */
.L_x_702:
[----:B------:R-:W-:Y:S01]  /*1f080*/  I2FP.F32.U32 R109, R109 ;  /* 0x0000006d006d7245 */ /* 0x000fe20000201000 */
[----:B------:R-:W-:Y:S01]  /*1f090*/  IMAD.U32 R111, R104, 0x10000, RZ ;  /* 0x00010000686f7824 */ /* 0x000fe200078e00ff */
[----:B------:R-:W-:Y:S01]  /*1f0a0*/  ISETP.NE.AND P1, PT, R108, 0x1, PT ;  /* 0x000000016c00780c */ /* 0x000fe20003f25270 */
[----:B------:R-:W-:Y:S01]  /*1f0b0*/  BSSY.RECONVERGENT B1, `(.L_x_707) ;  /* 0x000005d000017945 */ /* 0x000fe20003800200 */
[----:B------:R-:W-:Y:S01]  /*1f0c0*/  MOV R110, 0x2 ;  /* 0x00000002006e7802 */ /* 0x000fe20000000f00 */
[----:B------:R-:W-:Y:S01]  /*1f0d0*/  FFMA.FTZ R109, R109, R136, 1.1641532182693481445e-10 ;  /* 0x2f0000006d6d7423 */ /* 0x000fe20000010088 */
[----:B------:R-:W-:Y:S01]  /*1f0e0*/  FMUL.FTZ R111, R111, R140 ;  /* 0x0000008c6f6f7220 */ /* 0x000fe20000410000 */
[----:B------:R-:W-:-:S03]  /*1f0f0*/  IMAD.MOV.U32 R104, RZ, RZ, R2 ;  /* 0x000000ffff687224 */ /* 0x000fc600078e0002 */
        /* <DEDUP_REMOVED lines=13> */
.L_x_709:
        /* <DEDUP_REMOVED lines=13> */
.L_x_711:
[----:B------:R-:W-:Y:S05]  /*1f2a0*/  BSYNC.RECONVERGENT B2 ;  /* 0x0000000000027941 */ /* 0x000fea0003800200 */
.L_x_710:
        /* <DEDUP_REMOVED lines=59> */
[----:B------:R-:W-:Y:S02]  /*1f660*/  HFMA2 R110, -RZ, RZ, 0, 0 ;  /* 0x00000000ff6e7431 */ /* 0x000fe400000001ff */
[----:B------:R-:W-:-:S07]  /*1f670*/  IMAD.MOV.U32 R144, RZ, RZ, R108 ;  /* 0x000000ffff907224 */ /* 0x000fce00078e006c */
.L_x_708:
[----:B------:R-:W-:Y:S05]  /*1f680*/  BSYNC.RECONVERGENT B1 ;  /* 0x0000000000017941 */ /* 0x000fea0003800200 */
.L_x_707:
[----:B------:R-:W-:Y:S01]  /*1f690*/  I2FP.F32.U32 R109, R104 ;  /* 0x00000068006d7245 */ /* 0x000fe20000201000 */
[C---:B------:R-:W-:Y:S01]  /*1f6a0*/  IMAD.U32 R111, R105.reuse, 0x10000, RZ ;  /* 0x00010000696f7824 */ /* 0x040fe200078e00ff */
[----:B------:R-:W-:Y:S01]  /*1f6b0*/  ISETP.NE.AND P2, PT, R110, 0x1, PT ;  /* 0x000000016e00780c */ /* 0x000fe20003f45270 */
[----:B------:R-:W-:Y:S01]  /*1f6c0*/  BSSY.RECONVERGENT B1, `(.L_x_712) ;  /* 0x000005e000017945 */ /* 0x000fe20003800200 */
[----:B------:R-:W-:Y:S01]  /*1f6d0*/  PRMT R150, R105, 0x7632, R150 ;  /* 0x0000763269967816 */ /* 0x000fe20000000096 */
[----:B------:R-:W-:Y:S01]  /*1f6e0*/  FFMA.FTZ R109, R109, R136, 1.1641532182693481445e-10 ;  /* 0x2f0000006d6d7423 */ /* 0x000fe20000010088 */
[----:B------:R-:W-:Y:S01]  /*1f6f0*/  FMUL.FTZ R111, R111, R140 ;  /* 0x0000008c6f6f7220 */ /* 0x000fe20000410000 */
[----:B------:R-:W-:Y:S01]  /*1f700*/  MOV R104, 0x2 ;  /* 0x0000000200687802 */ /* 0x000fe20000000f00 */
        /* <DEDUP_REMOVED lines=14> */
.L_x_714:
        /* <DEDUP_REMOVED lines=13> */
.L_x_716:
[----:B------:R-:W-:Y:S05]  /*1f8c0*/  BSYNC.RECONVERGENT B2 ;  /* 0x0000000000027941 */ /* 0x000fea0003800200 */
.L_x_715:
        /* <DEDUP_REMOVED lines=61> */
.L_x_713:
[----:B------:R-:W-:Y:S05]  /*1fca0*/  BSYNC.RECONVERGENT B1 ;  /* 0x0000000000017941 */ /* 0x000fea0003800200 */
.L_x_712:
        /* <DEDUP_REMOVED lines=21> */
.L_x_719:
        /* <DEDUP_REMOVED lines=13> */
.L_x_721:
[----:B------:R-:W-:Y:S05]  /*1fed0*/  BSYNC.RECONVERGENT B2 ;  /* 0x0000000000027941 */ /* 0x000fea0003800200 */
.L_x_720:
        /* <DEDUP_REMOVED lines=61> */
.L_x_718:
[----:B------:R-:W-:Y:S05]  /*202b0*/  BSYNC.RECONVERGENT B1 ;  /* 0x0000000000017941 */ /* 0x000fea0003800200 */
.L_x_717:
        /* <DEDUP_REMOVED lines=22> */
.L_x_724:
        /* <DEDUP_REMOVED lines=13> */
.L_x_726:
[----:B------:R-:W-:Y:S05]  /*204f0*/  BSYNC.RECONVERGENT B2 ;  /* 0x0000000000027941 */ /* 0x000fea0003800200 */
.L_x_725:
        /* <DEDUP_REMOVED lines=61> */
.L_x_723:
[----:B------:R-:W-:Y:S05]  /*208d0*/  BSYNC.RECONVERGENT B1 ;  /* 0x0000000000017941 */ /* 0x000fea0003800200 */
.L_x_722:
        /* <DEDUP_REMOVED lines=21> */
.L_x_729:
        /* <DEDUP_REMOVED lines=13> */
.L_x_731:
[----:B------:R-:W-:Y:S05]  /*20b00*/  BSYNC.RECONVERGENT B2 ;  /* 0x0000000000027941 */ /* 0x000fea0003800200 */
.L_x_730:
        /* <DEDUP_REMOVED lines=61> */
.L_x_728:
[----:B------:R-:W-:Y:S05]  /*20ee0*/  BSYNC.RECONVERGENT B1 ;  /* 0x0000000000017941 */ /* 0x000fea0003800200 */
.L_x_727:
        /* <DEDUP_REMOVED lines=22> */
.L_x_734:
        /* <DEDUP_REMOVED lines=15> */
.L_x_736:
[----:B------:R-:W-:Y:S05]  /*21140*/  BSYNC.RECONVERGENT B2 ;  /* 0x0000000000027941 */ /* 0x000fea0003800200 */
.L_x_735:
        /* <DEDUP_REMOVED lines=61> */
.L_x_733:
[----:B------:R-:W-:Y:S05]  /*21520*/  BSYNC.RECONVERGENT B1 ;  /* 0x0000000000017941 */ /* 0x000fea0003800200 */
.L_x_732:
        /* <DEDUP_REMOVED lines=12> */
.L_x_696:
        /* <DEDUP_REMOVED lines=21> */
.L_x_654:
[----:B------:R-:W-:Y:S05]  /*21740*/  BSYNC.RECONVERGENT B0 ;  /* 0x0000000000007941 */ /* 0x000fea0003800200 */
.L_x_653:
        /* <DEDUP_REMOVED lines=30> */
.L_x_742:
        /* <DEDUP_REMOVED lines=13> */
.L_x_744:
[----:B------:R-:W-:Y:S05]  /*21a00*/  BSYNC.RECONVERGENT B2 ;  /* 0x0000000000027941 */ /* 0x000fea0003800200 */
.L_x_743:
        /* <DEDUP_REMOVED lines=52> */
[----:B------:R-:W-:Y:S01]  /*21d50*/  IMAD.MOV.U32 R150, RZ, RZ, RZ ;  /* 0x000000ffff967224 */ /* 0x000fe200078e00ff */
[----:B------:R-:W-:Y:S01]  /*21d60*/  LOP3.LUT R127, R127, R126, R183, 0x96, !PT ;  /* 0x0000007e7f7f7212 */ /* 0x000fe200078e96b7 */
[----:B------:R-:W-:-:S04]  /*21d70*/  IMAD.WIDE.U32 R156, R157, -0x326172a9, RZ ;  /* 0xcd9e8d579d9c7825 */ /* 0x000fc800078e00ff */
[----:B------:R-:W-:Y:S01]  /*21d80*/  IMAD.WIDE.U32 R126, R127, -0x2daee0ad, RZ ;  /* 0xd2511f537f7e7825 */ /* 0x000fe200078e00ff */
[----:B------:R-:W-:Y:S02]  /*21d90*/  LOP3.LUT R128, R155, R182, R157, 0x96, !PT ;  /* 0x000000b69b807212 */ /* 0x000fe400078e969d */
[----:B------:R-:W-:Y:S01]  /*21da0*/  MOV R2, R156 ;  /* 0x0000009c00027202 */ /* 0x000fe20000000f00 */
[----:B------:R-:W-:Y:S02]  /*21db0*/  VIADD R183, R247, 0x96a522ad ;  /* 0x96a522adf7b77836 */ /* 0x000fe40000000000 */
[----:B------:R-:W-:-:S03]  /*21dc0*/  IMAD.MOV.U32 R144, RZ, RZ, R126 ;  /* 0x000000ffff907224 */ /* 0x000fc600078e007e */
[----:B------:R-:W-:-:S07]  /*21dd0*/  LOP3.LUT R127, R183, R154, R127, 0x96, !PT ;  /* 0x0000009ab77f7212 */ /* 0x000fce00078e967f */
.L_x_741:
[----:B------:R-:W-:Y:S05]  /*21de0*/  BSYNC.RECONVERGENT B1 ;  /* 0x0000000000017941 */ /* 0x000fea0003800200 */
.L_x_740:
        /* <DEDUP_REMOVED lines=30> */
.L_x_747:
        /* <DEDUP_REMOVED lines=13> */
.L_x_749:
[----:B------:R-:W-:Y:S05]  /*220a0*/  BSYNC.RECONVERGENT B2 ;  /* 0x0000000000027941 */ /* 0x000fea0003800200 */
.L_x_748:
        /* <DEDUP_REMOVED lines=56> */
[----:B------:R-:W-:Y:S01]  /*22430*/  MOV R2, R182 ;  /* 0x000000b600027202 */ /* 0x000fe20000000f00 */
[----:B------:R-:W-:Y:S01]  /*22440*/  VIADD R185, R247, 0x96a522ad ;  /* 0x96a522adf7b97836 */ /* 0x000fe20000000000 */
[----:B------:R-:W-:Y:S01]  /*22450*/  MOV R144, R126 ;  /* 0x0000007e00907202 */ /* 0x000fe20000000f00 */
[----:B------:R-:W-:-:S03]  /*22460*/  IMAD.MOV.U32 R126, RZ, RZ, RZ ;  /* 0x000000ffff7e7224 */ /* 0x000fc600078e00ff */
[----:B------:R-:W-:-:S07]  /*22470*/  LOP3.LUT R127, R185, R156, R127, 0x96, !PT ;  /* 0x0000009cb97f7212 */ /* 0x000fce00078e967f */
.L_x_746:
[----:B------:R-:W-:Y:S05]  /*22480*/  BSYNC.RECONVERGENT B1 ;  /* 0x0000000000017941 */ /* 0x000fea0003800200 */
.L_x_745:
        /* <DEDUP_REMOVED lines=23> */
.L_x_752:
        /* <DEDUP_REMOVED lines=13> */
.L_x_754:
[----:B------:R-:W-:Y:S05]  /*226d0*/  BSYNC.RECONVERGENT B2 ;  /* 0x0000000000027941 */ /* 0x000fea0003800200 */
.L_x_753:
        /* <DEDUP_REMOVED lines=61> */
.L_x_751:
[----:B------:R-:W-:Y:S05]  /*22ab0*/  BSYNC.RECONVERGENT B1 ;  /* 0x0000000000017941 */ /* 0x000fea0003800200 */
.L_x_750:
        /* <DEDUP_REMOVED lines=25> */
.L_x_757:
        /* <DEDUP_REMOVED lines=13> */
.L_x_759:
[----:B------:R-:W-:Y:S05]  /*22d20*/  BSYNC.RECONVERGENT B2 ;  /* 0x0000000000027941 */ /* 0x000fea0003800200 */
.L_x_758:
        /* <DEDUP_REMOVED lines=61> */
.L_x_756:
[----:B------:R-:W-:Y:S05]  /*23100*/  BSYNC.RECONVERGENT B1 ;  /* 0x0000000000017941 */ /* 0x000fea0003800200 */
.L_x_755:
        /* <DEDUP_REMOVED lines=23> */
.L_x_762:
        /* <DEDUP_REMOVED lines=13> */
.L_x_764:
[----:B------:R-:W-:Y:S05]  /*23350*/  BSYNC.RECONVERGENT B2 ;  /* 0x0000000000027941 */ /* 0x000fea0003800200 */
.L_x_763:
        /* <DEDUP_REMOVED lines=61> */
.L_x_761:
[----:B------:R-:W-:Y:S05]  /*23730*/  BSYNC.RECONVERGENT B1 ;  /* 0x0000000000017941 */ /* 0x000fea0003800200 */
.L_x_760:
        /* <DEDUP_REMOVED lines=25> */
.L_x_767:
        /* <DEDUP_REMOVED lines=13> */
.L_x_769:
[----:B------:R-:W-:Y:S05]  /*239a0*/  BSYNC.RECONVERGENT B2 ;  /* 0x0000000000027941 */ /* 0x000fea0003800200 */
.L_x_768:
        /* <DEDUP_REMOVED lines=61> */
.L_x_766:
[----:B------:R-:W-:Y:S05]  /*23d80*/  BSYNC.RECONVERGENT B1 ;  /* 0x0000000000017941 */ /* 0x000fea0003800200 */
.L_x_765:
        /* <DEDUP_REMOVED lines=23> */
.L_x_772:
        /* <DEDUP_REMOVED lines=13> */
.L_x_774:
[----:B------:R-:W-:Y:S05]  /*23fd0*/  BSYNC.RECONVERGENT B2 ;  /* 0x0000000000027941 */ /* 0x000fea0003800200 */
.L_x_773:
        /* <DEDUP_REMOVED lines=61> */
.L_x_771:
[----:B------:R-:W-:Y:S05]  /*243b0*/  BSYNC.RECONVERGENT B1 ;  /* 0x0000000000017941 */ /* 0x000fea0003800200 */
.L_x_770:
        /* <DEDUP_REMOVED lines=25> */
.L_x_777:
        /* <DEDUP_REMOVED lines=15> */
.L_x_779:
[----:B------:R-:W-:Y:S05]  /*24640*/  BSYNC.RECONVERGENT B2 ;  /* 0x0000000000027941 */ /* 0x000fea0003800200 */
.L_x_778:
        /* <DEDUP_REMOVED lines=61> */
.L_x_776:
[----:B------:R-:W-:Y:S05]  /*24a20*/  BSYNC.RECONVERGENT B1 ;  /* 0x0000000000017941 */ /* 0x000fea0003800200 */
.L_x_775:
        /* <DEDUP_REMOVED lines=15> */
.L_x_739:
        /* <DEDUP_REMOVED lines=16> */
.L_x_783:
        /* <DEDUP_REMOVED lines=13> */
.L_x_785:
[----:B------:R-:W-:Y:S05]  /*24cf0*/  BSYNC.RECONVERGENT B2 ;  /* 0x0000000000027941 */ /* 0x000fea0003800200 */
.L_x_784:
        /* <DEDUP_REMOVED lines=61> */
.L_x_782:
[----:B------:R-:W-:Y:S05]  /*250d0*/  BSYNC.RECONVERGENT B1 ;  /* 0x0000000000017941 */ /* 0x000fea0003800200 */
.L_x_781:
        /* <DEDUP_REMOVED lines=27> */
.L_x_788:
        /* <DEDUP_REMOVED lines=13> */
.L_x_790:
[----:B------:R-:W-:Y:S05]  /*25360*/  BSYNC.RECONVERGENT B2 ;  /* 0x0000000000027941 */ /* 0x000fea0003800200 */
.L_x_789:
        /* <DEDUP_REMOVED lines=61> */
.L_x_787:
[----:B------:R-:W-:Y:S05]  /*25740*/  BSYNC.RECONVERGENT B1 ;  /* 0x0000000000017941 */ /* 0x000fea0003800200 */
.L_x_786:
        /* <DEDUP_REMOVED lines=21> */
.L_x_793:
        /* <DEDUP_REMOVED lines=13> */
.L_x_795:
[----:B------:R-:W-:Y:S05]  /*25970*/  BSYNC.RECONVERGENT B2 ;  /* 0x0000000000027941 */ /* 0x000fea0003800200 */
.L_x_794:
        /* <DEDUP_REMOVED lines=61> */
.L_x_792:
[----:B------:R-:W-:Y:S05]  /*25d50*/  BSYNC.RECONVERGENT B1 ;  /* 0x0000000000017941 */ /* 0x000fea0003800200 */
.L_x_791:
        /* <DEDUP_REMOVED lines=22> */
.L_x_798:
        /* <DEDUP_REMOVED lines=13> */
.L_x_800:
[----:B------:R-:W-:Y:S05]  /*25f90*/  BSYNC.RECONVERGENT B2 ;  /* 0x0000000000027941 */ /* 0x000fea0003800200 */
.L_x_799:
        /* <DEDUP_REMOVED lines=61> */
.L_x_797:
[----:B------:R-:W-:Y:S05]  /*26370*/  BSYNC.RECONVERGENT B1 ;  /* 0x0000000000017941 */ /* 0x000fea0003800200 */
.L_x_796:
        /* <DEDUP_REMOVED lines=21> */
.L_x_803:
        /* <DEDUP_REMOVED lines=13> */
.L_x_805:
[----:B------:R-:W-:Y:S05]  /*265a0*/  BSYNC.RECONVERGENT B2 ;  /* 0x0000000000027941 */ /* 0x000fea0003800200 */
.L_x_804:
        /* <DEDUP_REMOVED lines=61> */
.L_x_802:
[----:B------:R-:W-:Y:S05]  /*26980*/  BSYNC.RECONVERGENT B1 ;  /* 0x0000000000017941 */ /* 0x000fea0003800200 */
.L_x_801:
        /* <DEDUP_REMOVED lines=22> */
.L_x_808:
        /* <DEDUP_REMOVED lines=13> */
.L_x_810:
[----:B------:R-:W-:Y:S05]  /*26bc0*/  BSYNC.RECONVERGENT B2 ;  /* 0x0000000000027941 */ /* 0x000fea0003800200 */
.L_x_809:
        /* <DEDUP_REMOVED lines=61> */
.L_x_807:
[----:B------:R-:W-:Y:S05]  /*26fa0*/  BSYNC.RECONVERGENT B1 ;  /* 0x0000000000017941 */ /* 0x000fea0003800200 */
.L_x_806:
        /* <DEDUP_REMOVED lines=21> */
.L_x_813:
        /* <DEDUP_REMOVED lines=13> */
.L_x_815:
[----:B------:R-:W-:Y:S05]  /*271d0*/  BSYNC.RECONVERGENT B2 ;  /* 0x0000000000027941 */ /* 0x000fea0003800200 */
.L_x_814:
        /* <DEDUP_REMOVED lines=61> */
.L_x_812:
[----:B------:R-:W-:Y:S05]  /*275b0*/  BSYNC.RECONVERGENT B1 ;  /* 0x0000000000017941 */ /* 0x000fea0003800200 */
.L_x_811:
        /* <DEDUP_REMOVED lines=22> */
.L_x_818:
        /* <DEDUP_REMOVED lines=15> */
.L_x_820:
[----:B------:R-:W-:Y:S05]  /*27810*/  BSYNC.RECONVERGENT B2 ;  /* 0x0000000000027941 */ /* 0x000fea0003800200 */
.L_x_819:
        /* <DEDUP_REMOVED lines=61> */
.L_x_817:
[----:B------:R-:W-:Y:S05]  /*27bf0*/  BSYNC.RECONVERGENT B1 ;  /* 0x0000000000017941 */ /* 0x000fea0003800200 */
.L_x_816:
        /* <DEDUP_REMOVED lines=12> */
.L_x_780:
        /* <DEDUP_REMOVED lines=11> */
[----:B------:R-:W-:Y:S02]  /*27d70*/  SEL R251, RZ, 0x1, !P6 ;  /* 0x00000001fffb7807 */ /* 0x000fe40007000000 */
[----:B------:R-:W-:Y:S02]  /*27d80*/  LOP3.LUT R136, R136, R146, R249, 0xfe, !PT ;  /* 0x0000009288887212 */ /* 0x000fe400078efef9 */
        /* <DEDUP_REMOVED lines=8> */
.L_x_738:
[----:B------:R-:W-:Y:S05]  /*27e10*/  BSYNC.RECONVERGENT B0 ;  /* 0x0000000000007941 */ /* 0x000fea0003800200 */
.L_x_737:
[----:B------:R-:W-:Y:S01]  /*27e20*/  ISETP.GE.U32.AND P0, PT, R132, 0x380, PT ;  /* 0x000003808400780c */ /* 0x000fe20003f06070 */
[----:B------:R-:W-:-:S12]  /*27e30*/  BSSY.RECONVERGENT B0, `(.L_x_821) ;  /* 0x000066d000007945 */ /* 0x000fd80003800200 */
[----:B------:R-:W-:Y:S05]  /*27e40*/  @!P0 BRA `(.L_x_822) ;  /* 0x0000006400ac8947 */ /* 0x000fea0003800000 */
        /* <DEDUP_REMOVED lines=25> */
.L_x_826:
        /* <DEDUP_REMOVED lines=13> */
.L_x_828:
[----:B------:R-:W-:Y:S05]  /*280b0*/  BSYNC.RECONVERGENT B2 ;  /* 0x0000000000027941 */ /* 0x000fea0003800200 */
.L_x_827:
        /* <DEDUP_REMOVED lines=61> */
.L_x_825:
[----:B------:R-:W-:Y:S05]  /*28490*/  BSYNC.RECONVERGENT B1 ;  /* 0x0000000000017941 */ /* 0x000fea0003800200 */
.L_x_824:
        /* <DEDUP_REMOVED lines=30> */
.L_x_831:
        /* <DEDUP_REMOVED lines=13> */
.L_x_833:
[----:B------:R-:W-:Y:S05]  /*28750*/  BSYNC.RECONVERGENT B2 ;  /* 0x0000000000027941 */ /* 0x000fea0003800200 */
.L_x_832:
        /* <DEDUP_REMOVED lines=61> */
.L_x_830:
[----:B------:R-:W-:Y:S05]  /*28b30*/  BSYNC.RECONVERGENT B1 ;  /* 0x0000000000017941 */ /* 0x000fea0003800200 */
.L_x_829:
[----:B------:R-:W-:Y:S01]  /*28b40*/  I2FP.F32.U32 R161, R152 ;  /* 0x0000009800a17245 */ /* 0x000fe20000201000 */
[----:B------:R-:W-:Y:S01]  /*28b50*/  IMAD.U32 R108, R108, 0x10000, RZ ;  /* 0x000100006c6c7824 */ /* 0x000fe200078e00ff */
[----:B------:R-:W-:Y:S01]  /*28b60*/  SHF.L.U32 R187, R104, 0x10, RZ ;  /* 0x0000001068bb7819 */ /* 0x000fe200000006ff */
[----:B------:R-:W-:Y:S01]  /*28b70*/  BSSY.RECONVERGENT B1, `(.L_x_834) ;  /* 0x0000061000017945 */ /* 0x000fe20003800200 */
[----:B------:R-:W-:Y:S01]  /*28b80*/  LOP3.LUT R0, R0, 0xfffffffd, RZ, 0xc0, !PT ;  /* 0xfffffffd00007812 */ /* 0x000fe200078ec0ff */
[----:B------:R-:W-:Y:S01]  /*28b90*/  FFMA.FTZ R161, R161, R136, 1.1641532182693481445e-10 ;  /* 0x2f000000a1a17423 */ /* 0x000fe20000010088 */
[----:B------:R-:W-:Y:S02]  /*28ba0*/  IMAD.MOV.U32 R104, RZ, RZ, R2 ;  /* 0x000000ffff687224 */ /* 0x000fe400078e0002 */
[----:B------:R-:W-:Y:S02]  /*28bb0*/  FMUL.FTZ R187, R187, R140 ;  /* 0x0000008cbbbb7220 */ /* 0x000fe40000410000 */
[----:B------:R-:W-:-:S02]  /*28bc0*/  FSETP.GTU.FTZ.AND P1, PT, R161, R146, PT ;  /* 0x00000092a100720b */ /* 0x000fc40003f3c000 */
[----:B------:R-:W-:Y:S02]  /*28bd0*/  FMUL.FTZ R187, R187, R148 ;  /* 0x00000094bbbb7220 */ /* 0x000fe40000410000 */
[----:B------:R-:W-:-:S03]  /*28be0*/  PLOP3.LUT P2, PT, P1, PT, PT, 0x8, 0x80 ;  /* 0x000000000080781c */ /* 0x000fc60000f4e170 */
[----:B------:R-:W-:Y:S02]  /*28bf0*/  FSEL R161, R187, RZ, !P1 ;  /* 0x000000ffbba17208 */ /* 0x000fe40004800000 */
[----:B------:R-:W-:-:S03]  /*28c00*/  ISETP.NE.AND P1, PT, R126, 0x1, PT ;  /* 0x000000017e00780c */ /* 0x000fc60003f25270 */
[----:B------:R-:W-:Y:S01]  /*28c10*/  FADD.FTZ R161, R161, R108 ;  /* 0x0000006ca1a17221 */ /* 0x000fe20000010000 */
[----:B------:R-:W-:-:S04]  /*28c20*/  HFMA2 R108, -RZ, RZ, 0, 1.1920928955078125e-07 ;  /* 0x00000002ff6c7431 */ /* 0x000fc800000001ff */
[----:B------:R-:W-:-:S05]  /*28c30*/  @P2 LOP3.LUT R0, R0, 0x2, RZ, 0xfc, !PT ;  /* 0x0000000200002812 */ /* 0x000fca00078efcff */
        /* <DEDUP_REMOVED lines=9> */
.L_x_836:
        /* <DEDUP_REMOVED lines=13> */
.L_x_838:
[----:B------:R-:W-:Y:S05]  /*28da0*/  BSYNC.RECONVERGENT B2 ;  /* 0x0000000000027941 */ /* 0x000fea0003800200 */
.L_x_837:
        /* <DEDUP_REMOVED lines=61> */
.L_x_835:
[----:B------:R-:W-:Y:S05]  /*29180*/  BSYNC.RECONVERGENT B1 ;  /* 0x0000000000017941 */ /* 0x000fea0003800200 */
.L_x_834:
        /* <DEDUP_REMOVED lines=25> */
.L_x_841:
        /* <DEDUP_REMOVED lines=13> */
.L_x_843:
[----:B------:R-:W-:Y:S05]  /*293f0*/  BSYNC.RECONVERGENT B2 ;  /* 0x0000000000027941 */ /* 0x000fea0003800200 */
.L_x_842:
        /* <DEDUP_REMOVED lines=61> */
.L_x_840:
[----:B------:R-:W-:Y:S05]  /*297d0*/  BSYNC.RECONVERGENT B1 ;  /* 0x0000000000017941 */ /* 0x000fea0003800200 */
.L_x_839:
        /* <DEDUP_REMOVED lines=23> */
.L_x_846:
        /* <DEDUP_REMOVED lines=13> */
.L_x_848:
[----:B------:R-:W-:Y:S05]  /*29a20*/  BSYNC.RECONVERGENT B2 ;  /* 0x0000000000027941 */ /* 0x000fea0003800200 */
.L_x_847:
        /* <DEDUP_REMOVED lines=61> */
.L_x_845:
[----:B------:R-:W-:Y:S05]  /*29e00*/  BSYNC.RECONVERGENT B1 ;  /* 0x0000000000017941 */ /* 0x000fea0003800200 */
.L_x_844:
        /* <DEDUP_REMOVED lines=25> */
.L_x_851:
        /* <DEDUP_REMOVED lines=13> */
.L_x_853:
[----:B------:R-:W-:Y:S05]  /*2a070*/  BSYNC.RECONVERGENT B2 ;  /* 0x0000000000027941 */ /* 0x000fea0003800200 */
.L_x_852:
        /* <DEDUP_REMOVED lines=61> */
.L_x_850:
[----:B------:R-:W-:Y:S05]  /*2a450*/  BSYNC.RECONVERGENT B1 ;  /* 0x0000000000017941 */ /* 0x000fea0003800200 */
.L_x_849:
        /* <DEDUP_REMOVED lines=23> */
.L_x_856:
        /* <DEDUP_REMOVED lines=13> */
.L_x_858:
[----:B------:R-:W-:Y:S05]  /*2a6a0*/  BSYNC.RECONVERGENT B2 ;  /* 0x0000000000027941 */ /* 0x000fea0003800200 */
.L_x_857:
        /* <DEDUP_REMOVED lines=61> */
.L_x_855:
[----:B------:R-:W-:Y:S05]  /*2aa80*/  BSYNC.RECONVERGENT B1 ;  /* 0x0000000000017941 */ /* 0x000fea0003800200 */
.L_x_854:
        /* <DEDUP_REMOVED lines=25> */
.L_x_861:
        /* <DEDUP_REMOVED lines=15> */
.L_x_863:
[----:B------:R-:W-:Y:S05]  /*2ad10*/  BSYNC.RECONVERGENT B2 ;  /* 0x0000000000027941 */ /* 0x000fea0003800200 */
.L_x_862:
        /* <DEDUP_REMOVED lines=61> */
.L_x_860:
[----:B------:R-:W-:Y:S05]  /*2b0f0*/  BSYNC.RECONVERGENT B1 ;  /* 0x0000000000017941 */ /* 0x000fea0003800200 */
.L_x_859:
        /* <DEDUP_REMOVED lines=15> */
.L_x_823:
        /* <DEDUP_REMOVED lines=16> */
.L_x_867:
        /* <DEDUP_REMOVED lines=13> */
.L_x_869:
[----:B------:R-:W-:Y:S05]  /*2b3c0*/  BSYNC.RECONVERGENT B2 ;  /* 0x0000000000027941 */ /* 0x000fea0003800200 */
.L_x_868:
        /* <DEDUP_REMOVED lines=61> */
.L_x_866:
[----:B------:R-:W-:Y:S05]  /*2b7a0*/  BSYNC.RECONVERGENT B1 ;  /* 0x0000000000017941 */ /* 0x000fea0003800200 */
.L_x_865:
        /* <DEDUP_REMOVED lines=27> */
.L_x_872:
        /* <DEDUP_REMOVED lines=13> */
.L_x_874:
[----:B------:R-:W-:Y:S05]  /*2ba30*/  BSYNC.RECONVERGENT B2 ;  /* 0x0000000000027941 */ /* 0x000fea0003800200 */
.L_x_873:
        /* <DEDUP_REMOVED lines=61> */
.L_x_871:
[----:B------:R-:W-:Y:S05]  /*2be10*/  BSYNC.RECONVERGENT B1 ;  /* 0x0000000000017941 */ /* 0x000fea0003800200 */
.L_x_870:
[----:B------:R-:W-:Y:S01]  /*2be20*/  I2FP.F32.U32 R109, R109 ;  /* 0x0000006d006d7245 */ /* 0x000fe20000201000 */
[----:B------:R-:W-:Y:S01]  /*2be30*/  IMAD.U32 R111, R104, 0x10000, RZ ;  /* 0x00010000686f7824 */ /* 0x000fe200078e00ff */
[----:B------:R-:W-:Y:S01]  /*2be40*/  LOP3.LUT R0, R0, 0xfffffffd, RZ, 0xc0, !PT ;  /* 0xfffffffd00007812 */ /* 0x000fe200078ec0ff */
        /* <DEDUP_REMOVED lines=20> */
.L_x_877:
        /* <DEDUP_REMOVED lines=13> */
.L_x_879:
[----:B------:R-:W-:Y:S05]  /*2c060*/  BSYNC.RECONVERGENT B2 ;  /* 0x0000000000027941 */ /* 0x000fea0003800200 */
.L_x_878:
        /* <DEDUP_REMOVED lines=61> */
.L_x_876:
[----:B------:R-:W-:Y:S05]  /*2c440*/  BSYNC.RECONVERGENT B1 ;  /* 0x0000000000017941 */ /* 0x000fea0003800200 */
.L_x_875:
        /* <DEDUP_REMOVED lines=22> */
.L_x_882:
        /* <DEDUP_REMOVED lines=13> */
.L_x_884:
[----:B------:R-:W-:Y:S05]  /*2c680*/  BSYNC.RECONVERGENT B2 ;  /* 0x0000000000027941 */ /* 0x000fea0003800200 */
.L_x_883:
        /* <DEDUP_REMOVED lines=61> */
.L_x_881:
[----:B------:R-:W-:Y:S05]  /*2ca60*/  BSYNC.RECONVERGENT B1 ;  /* 0x0000000000017941 */ /* 0x000fea0003800200 */
.L_x_880:
        /* <DEDUP_REMOVED lines=21> */
.L_x_887:
        /* <DEDUP_REMOVED lines=13> */
.L_x_889:
[----:B------:R-:W-:Y:S05]  /*2cc90*/  BSYNC.RECONVERGENT B2 ;  /* 0x0000000000027941 */ /* 0x000fea0003800200 */
.L_x_888:
        /* <DEDUP_REMOVED lines=61> */
.L_x_886:
[----:B------:R-:W-:Y:S05]  /*2d070*/  BSYNC.RECONVERGENT B1 ;  /* 0x0000000000017941 */ /* 0x000fea0003800200 */
.L_x_885:
        /* <DEDUP_REMOVED lines=22> */
.L_x_892:
        /* <DEDUP_REMOVED lines=13> */
.L_x_894:
[----:B------:R-:W-:Y:S05]  /*2d2b0*/  BSYNC.RECONVERGENT B2 ;  /* 0x0000000000027941 */ /* 0x000fea0003800200 */
.L_x_893:
        /* <DEDUP_REMOVED lines=61> */
.L_x_891:
[----:B------:R-:W-:Y:S05]  /*2d690*/  BSYNC.RECONVERGENT B1 ;  /* 0x0000000000017941 */ /* 0x000fea0003800200 */
.L_x_890:
        /* <DEDUP_REMOVED lines=21> */
.L_x_897:
        /* <DEDUP_REMOVED lines=13> */
.L_x_899:
[----:B------:R-:W-:Y:S05]  /*2d8c0*/  BSYNC.RECONVERGENT B2 ;  /* 0x0000000000027941 */ /* 0x000fea0003800200 */
.L_x_898:
        /* <DEDUP_REMOVED lines=61> */
.L_x_896:
[----:B------:R-:W-:Y:S05]  /*2dca0*/  BSYNC.RECONVERGENT B1 ;  /* 0x0000000000017941 */ /* 0x000fea0003800200 */
.L_x_895:
        /* <DEDUP_REMOVED lines=22> */
.L_x_902:
        /* <DEDUP_REMOVED lines=15> */
.L_x_904:
[----:B------:R-:W-:Y:S05]  /*2df00*/  BSYNC.RECONVERGENT B2 ;  /* 0x0000000000027941 */ /* 0x000fea0003800200 */
.L_x_903:
        /* <DEDUP_REMOVED lines=61> */
.L_x_901:
[----:B------:R-:W-:Y:S05]  /*2e2e0*/  BSYNC.RECONVERGENT B1 ;  /* 0x0000000000017941 */ /* 0x000fea0003800200 */
.L_x_900:
        /* <DEDUP_REMOVED lines=12> */
.L_x_864:
[----:B------:R-:W0:Y:S01]  /*2e3b0*/  LDC.64 R110, c[0x0][0x3a8] ;  /* 0x0000ea00ff6e7b82 */ /* 0x000e220000000a00 */
[----:B------:R-:W-:Y:S02]  /*2e3c0*/  SEL R148, RZ, 0x10000, !P5 ;  /* 0x00010000ff947807 */ /* 0x000fe40006800000 */
[C---:B------:R-:W-:Y:S02]  /*2e3d0*/  LOP3.LUT P5, RZ, R0.reuse, 0x2, RZ, 0xc0, !PT ;  /* 0x0000000200ff7812 */ /* 0x040fe400078ac0ff */
[----:B------:R-:W-:Y:S02]  /*2e3e0*/  SEL R150, RZ, 0x1000000, !P6 ;  /* 0x01000000ff967807 */ /* 0x000fe40007000000 */
[----:B------:R-:W-:Y:S01]  /*2e3f0*/  SEL R146, RZ, 0x100, !P4 ;  /* 0x00000100ff927807 */ /* 0x000fe20006000000 */
[----:B------:R-:W1:Y:S01]  /*2e400*/  LDC.64 R108, c[0x0][0x3b0] ;  /* 0x0000ec00ff6c7b82 */ /* 0x000e620000000a00 */
[----:B------:R-:W-:Y:S02]  /*2e410*/  LOP3.LUT P6, RZ, R0, 0x4, RZ, 0xc0, !PT ;  /* 0x0000000400ff7812 */ /* 0x000fe400078cc0ff */
[----:B------:R-:W-:-:S02]  /*2e420*/  SEL R140, RZ, 0x1000000, !P2 ;  /* 0x01000000ff8c7807 */ /* 0x000fc40005000000 */
[----:B------:R-:W-:Y:S02]  /*2e430*/  SEL R249, RZ, 0x10000, !P1 ;  /* 0x00010000fff97807 */ /* 0x000fe40004800000 */
[----:B------:R-:W-:Y:S02]  /*2e440*/  SEL R136, RZ, 0x100, !P5 ;  /* 0x00000100ff887807 */ /* 0x000fe40006800000 */
[----:B------:R-:W-:Y:S02]  /*2e450*/  SEL R248, RZ, 0x1, !P3 ;  /* 0x00000001fff87807 */ /* 0x000fe40005800000 */
[----:B------:R-:W-:Y:S02]  /*2e460*/  LOP3.LUT R146, R146, R150, R148, 0xfe, !PT ;  /* 0x0000009692927212 */ /* 0x000fe400078efe94 */
[----:B------:R-:W-:Y:S02]  /*2e470*/  SEL R251, RZ, 0x1, !P6 ;  /* 0x00000001fffb7807 */ /* 0x000fe40007000000 */
[----:B------:R-:W-:Y:S01]  /*2e480*/  LOP3.LUT R136, R136, R140, R249, 0xfe, !PT ;  /* 0x0000008c88887212 */ /* 0x000fe200078efef9 */
[----:B0-----:R-:W-:Y:S01]  /*2e490*/  IMAD.WIDE.U32 R110, R142, 0x10, R110 ;  /* 0x000000108e6e7825 */ /* 0x001fe200078e006e */
[----:B------:R-:W-:-:S02]  /*2e4a0*/  LOP3.LUT R249, R146, R248, RZ, 0xfc, !PT ;  /* 0x000000f892f97212 */ /* 0x000fc400078efcff */
[----:B------:R-:W-:Y:S02]  /*2e4b0*/  LOP3.LUT R248, R136, R251, RZ, 0xfc, !PT ;  /* 0x000000fb88f87212 */ /* 0x000fe400078efcff */
[----:B------:R0:W-:Y:S01]  /*2e4c0*/  STG.E.128 desc[UR8][R110.64], R104 ;  /* 0x000000686e007986 */ /* 0x0001e2000c101d08 */
[----:B------:R-:W-:Y:S01]  /*2e4d0*/  MOV R136, R144 ;  /* 0x0000009000887202 */ /* 0x000fe20000000f00 */
[----:B-1----:R-:W-:-:S05]  /*2e4e0*/  IMAD.WIDE.U32 R108, R142, 0x8, R108 ;  /* 0x000000088e6c7825 */ /* 0x002fca00078e006c */
[----:B------:R0:W-:Y:S02]  /*2e4f0*/  STG.E.64 desc[UR8][R108.64], R248 ;  /* 0x000000f86c007986 */ /* 0x0001e4000c101b08 */
.L_x_822:
[----:B------:R-:W-:Y:S05]  /*2e500*/  BSYNC.RECONVERGENT B0 ;  /* 0x0000000000007941 */ /* 0x000fea0003800200 */
.L_x_821:
[----:B0-234-:R-:W-:Y:S01]  /*2e510*/  FADD.FTZ R104, RZ, R137 ;  /* 0x00000089ff687221 */ /* 0x01dfe20000010000 */
[----:B------:R-:W-:Y:S01]  /*2e520*/  P2R R111, PR, RZ, 0x1 ;  /* 0x00000001ff6f7803 */ /* 0x000fe20000000000 */
[----:B------:R-:W-:Y:S01]  /*2e530*/  BSSY.RECONVERGENT B0, `(.L_x_905) ;  /* 0x00000d2000007945 */ /* 0x000fe20003800200 */
[----:B------:R-:W-:Y:S01]  /*2e540*/  LOP3.LUT P0, RZ, R0, 0x20, RZ, 0xc0, !PT ;  /* 0x0000002000ff7812 */ /* 0x000fe2000780c0ff */
[----:B------:R-:W-:Y:S01]  /*2e550*/  FADD.FTZ R104, R135, R104 ;  /* 0x0000006887687221 */ /* 0x000fe20000010000 */
[C---:B------:R-:W-:Y:S02]  /*2e560*/  ISETP.GT.U32.AND P1, PT, R132.reuse, 0xff, PT ;  /* 0x000000ff8400780c */ /* 0x040fe40003f24070 */
[C---:B------:R-:W-:Y:S01]  /*2e570*/  ISETP.GT.U32.AND P2, PT, R132.reuse, 0x17f, PT ;  /* 0x0000017f8400780c */ /* 0x040fe20003f44070 */
[----:B------:R-:W-:Y:S01]  /*2e580*/  FADD.FTZ R104, R171, R104 ;  /* 0x00000068ab687221 */ /* 0x000fe20000010000 */
[C---:B------:R-:W-:Y:S02]  /*2e590*/  ISETP.GT.U32.AND P3, PT, R132.reuse, 0x1ff, PT ;  /* 0x000001ff8400780c */ /* 0x040fe40003f64070 */
[C---:B------:R-:W-:Y:S01]  /*2e5a0*/  ISETP.GT.U32.AND P4, PT, R132.reuse, 0x27f, PT ;  /* 0x0000027f8400780c */ /* 0x040fe20003f84070 */
[----:B------:R-:W-:Y:S01]  /*2e5b0*/  FADD.FTZ R104, R169, R104 ;  /* 0x00000068a9687221 */ /* 0x000fe20000010000 */
[----:B------:R-:W-:-:S02]  /*2e5c0*/  ISETP.GT.U32.AND P5, PT, R132, 0x2ff, PT ;  /* 0x000002ff8400780c */ /* 0x000fc40003fa4070 */
[----:B------:R-:W-:Y:S01]  /*2e5d0*/  ISETP.GT.U32.AND P6, PT, R132, 0x37f, PT ;  /* 0x0000037f8400780c */ /* 0x000fe20003fc4070 */
        /* <DEDUP_REMOVED lines=52> */
[----:B------:R-:W-:-:S05]  /*2e920*/  @P6 FADD.FTZ R106, R245, R104 ;  /* 0x00000068f56a6221 */ /* 0x000fca0000010000 */
        /* <DEDUP_REMOVED lines=21> */
[----:B------:R-:W-:-:S03]  /*2ea80*/  IMAD.MOV.U32 R140, RZ, RZ, RZ ;  /* 0x000000ffff8c7224 */ /* 0x000fc600078e00ff */
        /* <DEDUP_REMOVED lines=9> */
[----:B------:R-:W-:Y:S02]  /*2eb20*/  FSEL R105, R105, RZ, P0 ;  /* 0x000000ff69697208 */ /* 0x000fe40000000000 */
[----:B------:R-:W-:Y:S02]  /*2eb30*/  ISETP.NE.AND P0, PT, R111, RZ, PT ;  /* 0x000000ff6f00720c */ /* 0x000fe40003f05270 */
[----:B------:R-:W-:Y:S01]  /*2eb40*/  LOP3.LUT R111, R138, 0x1f, RZ, 0xc0, !PT ;  /* 0x0000001f8a6f7812 */ /* 0x000fe200078ec0ff */
        /* <DEDUP_REMOVED lines=16> */
[----:B------:R-:W-:Y:S02]  /*2ec50*/  LOP3.LUT P1, RZ, R138, 0x1f, RZ, 0xc0, !PT ;  /* 0x0000001f8aff7812 */ /* 0x000fe4000782c0ff */
        /* <DEDUP_REMOVED lines=76> */
[----:B------:R-:W-:-:S05]  /*2f120*/  @P6 FFMA.FTZ R105, R107, R107, R106 ;  /* 0x0000006b6b696223 */ /* 0x000fca000001006a */
        /* <DEDUP_REMOVED lines=18> */
.L_x_906:
[----:B------:R-:W-:Y:S05]  /*2f250*/  BSYNC.RECONVERGENT B0 ;  /* 0x0000000000007941 */ /* 0x000fea0003800200 */
.L_x_905:
        /* <DEDUP_REMOVED lines=13> */
.L_x_908:
[----:B------:R-:W-:Y:S05]  /*2f330*/  BSYNC.RECONVERGENT B0 ;  /* 0x0000000000007941 */ /* 0x000fea0003800200 */
.L_x_907:
[----:B------:R-:W1:Y:S01]  /*2f340*/  SHFL.DOWN PT, R107, R140, 0x2, 0x1f ;  /* 0x08401f008c6b7f89 */ /* 0x000e6200000e0000 */
[----:B------:R-:W-:Y:S01]  /*2f350*/  ISETP.NE.AND P1, PT, RZ, UR7, PT ;  /* 0x00000007ff007c0c */ /* 0x000fe2000bf25270 */
[----:B------:R-:W-:Y:S01]  /*2f360*/  BSSY.RECONVERGENT B0, `(.L_x_909) ;  /* 0x0000063000007945 */ /* 0x000fe20003800200 */
[----:B------:R-:W-:Y:S01]  /*2f370*/  LOP3.LUT P2, RZ, R0, 0x20, RZ, 0xc0, !PT ;  /* 0x0000002000ff7812 */ /* 0x000fe2000784c0ff */
[----:B0-----:R-:W0:Y:S01]  /*2f380*/  SHFL.DOWN PT, R109, R104, 0x2, 0x1f ;  /* 0x08401f00686d7f89 */ /* 0x001e2200000e0000 */
[----:B-1----:R-:W-:Y:S02]  /*2f390*/  IADD3 R106, PT, PT, R107, R140, RZ ;  /* 0x0000008c6b6a7210 */ /* 0x002fe40007ffe0ff */
[----:B------:R-:W-:Y:S02]  /*2f3a0*/  I2FP.F32.S32 R142, R107 ;  /* 0x0000006b008e7245 */ /* 0x000fe40000201400 */
[----:B------:R-:W-:Y:S01]  /*2f3b0*/  I2FP.F32.S32 R108, R106 ;  /* 0x0000006a006c7245 */ /* 0x000fe20000201400 */
[----:B------:R-:W1:Y:S01]  /*2f3c0*/  SHFL.DOWN PT, R251, R106, 0x1, 0x1f ;  /* 0x08201f006afb7f89 */ /* 0x000e6200000e0000 */
[----:B------:R-:W-:Y:S01]  /*2f3d0*/  I2FP.F32.S32 R107, R140 ;  /* 0x0000008c006b7245 */ /* 0x000fe20000201400 */
        /* <DEDUP_REMOVED lines=13> */
[----:B0-----:R-:W-:Y:S01]  /*2f4b0*/  FMUL.FTZ R110, R140, R251 ;  /* 0x000000fb8c6e7220 */ /* 0x001fe20000410000 */
[----:B------:R-:W-:-:S03]  /*2f4c0*/  FADD.FTZ R140, R249, -R140 ;  /* 0x8000008cf98c7221 */ /* 0x000fc60000010000 */
[----:B------:R-:W-:Y:S01]  /*2f4d0*/  FFMA.FTZ R110, R108, R249, R110 ;  /* 0x000000f96c6e7223 */ /* 0x000fe2000001006e */
[----:B------:R-:W-:-:S03]  /*2f4e0*/  FMUL.FTZ R109, R140, R140 ;  /* 0x0000008c8c6d7220 */ /* 0x000fc60000410000 */
[----:B-1----:R-:W-:Y:S01]  /*2f4f0*/  FMUL.FTZ R146, R144, R110 ;  /* 0x0000006e90927220 */ /* 0x002fe20000410000 */
[----:B------:R-:W-:Y:S02]  /*2f500*/  FMUL.FTZ R109, R108, R109 ;  /* 0x0000006d6c6d7220 */ /* 0x000fe40000410000 */
[----:B------:R-:W0:Y:S02]  /*2f510*/  LDC R108, c[0x0][0x448] ;  /* 0x00011200ff6c7b82 */ /* 0x000e240000000800 */
[----:B------:R-:W-:Y:S01]  /*2f520*/  FMUL.FTZ R109, R109, R251 ;  /* 0x000000fb6d6d7220 */ /* 0x000fe20000410000 */
[----:B------:R-:W1:Y:S02]  /*2f530*/  SHFL.IDX PT, R146, R146, RZ, 0x1f ;  /* 0x00001fff92927589 */ /* 0x000e6400000e0000 */
        /* <DEDUP_REMOVED lines=10> */
[----:B------:R-:W-:-:S06]  /*2f5e0*/  FFMA.FTZ R109, R144, R109, R107 ;  /* 0x0000006d906d7223 */ /* 0x000fcc000001006b */
        /* <DEDUP_REMOVED lines=13> */
[--C-:B------:R-:W-:Y:S01]  /*2f6c0*/  FADD.FTZ R138, R219, -R110.reuse ;  /* 0x8000006edb8a7221 */ /* 0x100fe20000010000 */
[----:B------:R-:W-:Y:S01]  /*2f6d0*/  SHF.L.U32 R251, R102, 0x10, RZ ;  /* 0x0000001066fb7819 */ /* 0x000fe200000006ff */
[----:B------:R-:W-:Y:S01]  /*2f6e0*/  FMUL.FTZ R108, R111, R108 ;  /* 0x0000006c6f6c7220 */ /* 0x000fe20000410000 */
[----:B------:R-:W-:Y:S02]  /*2f6f0*/  IMAD.U32 R249, R97, 0x10000, RZ ;  /* 0x0001000061f97824 */ /* 0x000fe400078e00ff */
[C---:B------:R-:W-:Y:S01]  /*2f700*/  FMUL.FTZ R106, R111.reuse, R106 ;  /* 0x0000006a6f6a7220 */ /* 0x040fe20000410000 */
[----:B------:R-:W-:Y:S02]  /*2f710*/  IMAD.U32 R140, R98, 0x10000, RZ ;  /* 0x00010000628c7824 */ /* 0x000fe400078e00ff */
[----:B------:R-:W-:Y:S01]  /*2f720*/  FMUL.FTZ R144, R111, R138 ;  /* 0x0000008a6f907220 */ /* 0x000fe20000410000 */
[----:B------:R-:W-:Y:S01]  /*2f730*/  FADD.FTZ R104, R137, -R110 ;  /* 0x8000006e89687221 */ /* 0x000fe20000010000 */
[----:B------:R-:W-:Y:S01]  /*2f740*/  FFMA.FTZ R138, R106, R109, R249 ;  /* 0x0000006d6a8a7223 */ /* 0x000fe200000100f9 */
[----:B------:R-:W-:Y:S01]  /*2f750*/  FFMA.FTZ R142, R108, R251, R140 ;  /* 0x000000fb6c8e7223 */ /* 0x000fe2000001008c */
[----:B------:R-:W-:Y:S01]  /*2f760*/  SHF.L.U32 R146, R103, 0x10, RZ ;  /* 0x0000001067927819 */ /* 0x000fe200000006ff */
[----:B------:R-:W0:Y:S01]  /*2f770*/  LDC.64 R108, c[0x0][0x428] ;  /* 0x00010a00ff6c7b82 */ /* 0x000e220000000a00 */
[----:B------:R-:W-:Y:S01]  /*2f780*/  IMAD.U32 R148, R99, 0x10000, RZ ;  /* 0x0001000063947824 */ /* 0x000fe200078e00ff */
        /* <DEDUP_REMOVED lines=16> */
[----:B------:R-:W-:-:S02]  /*2f890*/  IMAD.U32 R148, R11, 0x10000, RZ ;  /* 0x000100000b947824 */ /* 0x000fc400078e00ff */
[----:B------:R-:W-:Y:S01]  /*2f8a0*/  FMUL.FTZ R152, R111, R152 ;  /* 0x000000986f987220 */ /* 0x000fe20000410000 */
[----:B------:R-:W-:Y:S02]  /*2f8b0*/  IMAD.U32 R156, R13, 0x10000, RZ ;  /* 0x000100000d9c7824 */ /* 0x000fe400078e00ff */
        /* <DEDUP_REMOVED lines=13> */
.L_x_910:
[----:B------:R-:W-:Y:S05]  /*2f990*/  BSYNC.RECONVERGENT B0 ;  /* 0x0000000000007941 */ /* 0x000fea0003800200 */
.L_x_909:
[----:B------:R-:W-:Y:S01]  /*2f9a0*/  LOP3.LUT P1, RZ, R0, 0x200, RZ, 0xc0, !PT ;  /* 0x0000020000ff7812 */ /* 0x000fe2000782c0ff */
        /* <DEDUP_REMOVED lines=9> */
[----:B------:R-:W-:Y:S02]  /*2fa40*/  IMAD.U32 R251, R94, 0x10000, RZ ;  /* 0x000100005efb7824 */ /* 0x000fe400078e00ff */
[C---:B------:R-:W-:Y:S01]  /*2fa50*/  FMUL.FTZ R106, R111.reuse, R106 ;  /* 0x0000006a6f6a7220 */ /* 0x040fe20000410000 */
        /* <DEDUP_REMOVED lines=24> */
[C---:B------:R-:W-:Y:S01]  /*2fbe0*/  FMUL.FTZ R152, R111.reuse, R152 ;  /* 0x000000986f987220 */ /* 0x040fe20000410000 */
        /* <DEDUP_REMOVED lines=9> */
[----:B------:R-:W-:Y:S01]  /*2fc80*/  F2FP.BF16.F32.PACK_AB R107, R152, R150 ;  /* 0x00000096986b723e */ /* 0x000fe200000010ff */
[----:B------:R-:W-:Y:S01]  /*2fc90*/  VIADD R134, R134, 0x80 ;  /* 0x0000008086867836 */ /* 0x000fe20000000000 */
[----:B------:R-:W-:Y:S02]  /*2fca0*/  F2FP.BF16.F32.PACK_AB R106, R144, R142 ;  /* 0x0000008e906a723e */ /* 0x000fe400000010ff */
[----:B------:R-:W-:-:S05]  /*2fcb0*/  F2FP.BF16.F32.PACK_AB R104, R249, R104 ;  /* 0x00000068f968723e */ /* 0x000fca00000010ff */
[----:B------:R2:W-:Y:S02]  /*2fcc0*/  STG.E.128 desc[UR8][R108.64], R104 ;  /* 0x000000686c007986 */ /* 0x0005e4000c101d08 */
.L_x_912:
[----:B------:R-:W-:Y:S05]  /*2fcd0*/  BSYNC.RECONVERGENT B0 ;  /* 0x0000000000007941 */ /* 0x000fea0003800200 */
.L_x_911:
[----:B------:R-:W-:Y:S01]  /*2fce0*/  LOP3.LUT P1, RZ, R0, 0x100, RZ, 0xc0, !PT ;  /* 0x0000010000ff7812 */ /* 0x000fe2000782c0ff */
[----:B------:R-:W-:-:S12]  /*2fcf0*/  BSSY.RECONVERGENT B0, `(.L_x_913) ;  /* 0x0000032000007945 */ /* 0x000fd80003800200 */
[----:B------:R-:W-:Y:S05]  /*2fd00*/  @!P1 BRA `(.L_x_914) ;  /* 0x0000000000c09947 */ /* 0x000fea0003800000 */
[--C-:B-12---:R-:W-:Y:S01]  /*2fd10*/  FADD.FTZ R108, R199, -R110.reuse ;  /* 0x8000006ec76c7221 */ /* 0x106fe20000010000 */
        /* <DEDUP_REMOVED lines=47> */
.L_x_914:
[----:B------:R-:W-:Y:S05]  /*30010*/  BSYNC.RECONVERGENT B0 ;  /* 0x0000000000007941 */ /* 0x000fea0003800200 */
.L_x_913:
[----:B------:R-:W-:Y:S01]  /*30020*/  LOP3.LUT P1, RZ, R0, 0x40, RZ, 0xc0, !PT ;  /* 0x0000004000ff7812 */ /* 0x000fe2000782c0ff */
[----:B------:R-:W-:-:S12]  /*30030*/  BSSY.RECONVERGENT B0, `(.L_x_915) ;  /* 0x0000032000007945 */ /* 0x000fd80003800200 */
[----:B------:R-:W-:Y:S05]  /*30040*/  @!P1 BRA `(.L_x_916) ;  /* 0x0000000000c09947 */ /* 0x000fea0003800000 */
[--C-:B-123--:R-:W-:Y:S01]  /*30050*/  FADD.FTZ R108, R203, -R110.reuse ;  /* 0x8000006ecb6c7221 */ /* 0x10efe20000010000 */
        /* <DEDUP_REMOVED lines=47> */
.L_x_916:
[----:B------:R-:W-:Y:S05]  /*30350*/  BSYNC.RECONVERGENT B0 ;  /* 0x0000000000007941 */ /* 0x000fea0003800200 */
.L_x_915:
[----:B------:R-:W-:Y:S01]  /*30360*/  LOP3.LUT P1, RZ, R0, 0x10, RZ, 0xc0, !PT ;  /* 0x0000001000ff7812 */ /* 0x000fe2000782c0ff */
[----:B------:R-:W-:-:S12]  /*30370*/  BSSY.RECONVERGENT B0, `(.L_x_917) ;  /* 0x0000032000007945 */ /* 0x000fd80003800200 */
[----:B------:R-:W-:Y:S05]  /*30380*/  @!P1 BRA `(.L_x_918) ;  /* 0x0000000000c09947 */ /* 0x000fea0003800000 */
[--C-:B-1234-:R-:W-:Y:S01]  /*30390*/  FADD.FTZ R108, R207, -R110.reuse ;  /* 0x8000006ecf6c7221 */ /* 0x11efe20000010000 */
        /* <DEDUP_REMOVED lines=47> */
.L_x_918:
[----:B------:R-:W-:Y:S05]  /*30690*/  BSYNC.RECONVERGENT B0 ;  /* 0x0000000000007941 */ /* 0x000fea0003800200 */
.L_x_917:
[----:B------:R-:W-:Y:S01]  /*306a0*/  LOP3.LUT P1, RZ, R0, 0x8, RZ, 0xc0, !PT ;  /* 0x0000000800ff7812 */ /* 0x000fe2000782c0ff */
[----:B------:R-:W-:-:S12]  /*306b0*/  BSSY.RECONVERGENT B0, `(.L_x_919) ;  /* 0x0000032000007945 */ /* 0x000fd80003800200 */
[----:B------:R-:W-:Y:S05]  /*306c0*/  @!P1 BRA `(.L_x_920) ;  /* 0x0000000000c09947 */ /* 0x000fea0003800000 */
[--C-:B01234-:R-:W-:Y:S01]  /*306d0*/  FADD.FTZ R108, R211, -R110.reuse ;  /* 0x8000006ed36c7221 */ /* 0x11ffe20000010000 */
[--C-:B------:R-:W-:Y:S01]  /*306e0*/  FADD.FTZ R106, R183, -R110.reuse ;  /* 0x8000006eb76a7221 */ /* 0x100fe20000010000 */
        /* <DEDUP_REMOVED lines=46> */
.L_x_920:
[----:B------:R-:W-:Y:S05]  /*309d0*/  BSYNC.RECONVERGENT B0 ;  /* 0x0000000000007941 */ /* 0x000fea0003800200 */
.L_x_919:
[----:B------:R-:W-:Y:S04]  /*309e0*/  BSSY.RECONVERGENT B0, `(.L_x_921) ;  /* 0x0000031000007945 */ /* 0x000fe80003800200 */
[----:B------:R-:W-:Y:S05]  /*309f0*/  @!P0 BRA `(.L_x_922) ;  /* 0x0000000000bc8947 */ /* 0x000fea0003800000 */
[----:B01234-:R-:W0:Y:S01]  /*30a00*/  LDC.64 R108, c[0x0][0x428] ;  /* 0x00010a00ff6c7b82 */ /* 0x01fe220000000a00 */
[--C-:B------:R-:W-:Y:S01]  /*30a10*/  FADD.FTZ R138, R187, -R110.reuse ;  /* 0x8000006ebb8a7221 */ /* 0x100fe20000010000 */
[--C-:B------:R-:W-:Y:S01]  /*30a20*/  FADD.FTZ R104, R159, -R110.reuse ;  /* 0x8000006e9f687221 */ /* 0x100fe20000010000 */
[--C-:B------:R-:W-:Y:S01]  /*30a30*/  FADD.FTZ R142, R215, -R110.reuse ;  /* 0x8000006ed78e7221 */ /* 0x100fe20000010000 */
[----:B------:R-:W-:Y:S01]  /*30a40*/  SHF.L.U32 R249, R53, 0x10, RZ ;  /* 0x0000001035f97819 */ /* 0x000fe200000006ff */
[--C-:B------:R-:W-:Y:S01]  /*30a50*/  FADD.FTZ R106, R161, -R110.reuse ;  /* 0x8000006ea16a7221 */ /* 0x100fe20000010000 */
[--C-:B------:R-:W-:Y:S01]  /*30a60*/  FADD.FTZ R140, R189, -R110.reuse ;  /* 0x8000006ebd8c7221 */ /* 0x100fe20000010000 */
[--C-:B------:R-:W-:Y:S01]  /*30a70*/  FADD.FTZ R146, R217, -R110.reuse ;  /* 0x8000006ed9927221 */ /* 0x100fe20000010000 */
[--C-:B------:R-:W-:Y:S01]  /*30a80*/  FADD.FTZ R148, R243, -R110.reuse ;  /* 0x8000006ef3947221 */ /* 0x100fe20000010000 */
[----:B------:R-:W-:Y:S01]  /*30a90*/  FADD.FTZ R150, R245, -R110 ;  /* 0x8000006ef5967221 */ /* 0x000fe20000010000 */
[----:B------:R-:W-:Y:S01]  /*30aa0*/  SHF.L.U32 R105, R52, 0x10, RZ ;  /* 0x0000001034697819 */ /* 0x000fe200000006ff */
[----:B------:R-:W-:-:S02]  /*30ab0*/  IMAD.U32 R251, R49, 0x10000, RZ ;  /* 0x0001000031fb7824 */ /* 0x000fc400078e00ff */
[C---:B------:R-:W-:Y:S01]  /*30ac0*/  FMUL.FTZ R138, R111.reuse, R138 ;  /* 0x0000008a6f8a7220 */ /* 0x040fe20000410000 */
[----:B------:R-:W-:Y:S01]  /*30ad0*/  IMAD.U32 R107, R48, 0x10000, RZ ;  /* 0x00010000306b7824 */ /* 0x000fe200078e00ff */
[----:B------:R-:W-:Y:S01]  /*30ae0*/  SHF.L.U32 R110, R54, 0x10, RZ ;  /* 0x00000010366e7819 */ /* 0x000fe200000006ff */
[C---:B------:R-:W-:Y:S01]  /*30af0*/  FMUL.FTZ R104, R111.reuse, R104 ;  /* 0x000000686f687220 */ /* 0x040fe20000410000 */
[----:B------:R-:W-:Y:S02]  /*30b00*/  IMAD.U32 R144, R50, 0x10000, RZ ;  /* 0x0001000032907824 */ /* 0x000fe400078e00ff */
[C---:B------:R-:W-:Y:S01]  /*30b10*/  FMUL.FTZ R142, R111.reuse, R142 ;  /* 0x0000008e6f8e7220 */ /* 0x040fe20000410000 */
[----:B------:R-:W-:Y:S01]  /*30b20*/  FFMA.FTZ R138, R138, R249, R251 ;  /* 0x000000f98a8a7223 */ /* 0x000fe200000100fb */
[C---:B------:R-:W-:Y:S01]  /*30b30*/  FMUL.FTZ R106, R111.reuse, R106 ;  /* 0x0000006a6f6a7220 */ /* 0x040fe20000410000 */
[C---:B------:R-:W-:Y:S01]  /*30b40*/  FMUL.FTZ R140, R111.reuse, R140 ;  /* 0x0000008c6f8c7220 */ /* 0x040fe20000410000 */
[C---:B------:R-:W-:Y:S01]  /*30b50*/  FMUL.FTZ R146, R111.reuse, R146 ;  /* 0x000000926f927220 */ /* 0x040fe20000410000 */
[C---:B------:R-:W-:Y:S01]  /*30b60*/  FMUL.FTZ R148, R111.reuse, R148 ;  /* 0x000000946f947220 */ /* 0x040fe20000410000 */
[----:B------:R-:W-:Y:S01]  /*30b70*/  FMUL.FTZ R152, R111, R150 ;  /* 0x000000966f987220 */ /* 0x000fe20000410000 */
[----:B------:R-:W-:Y:S01]  /*30b80*/  FFMA.FTZ R104, R104, R105, R107 ;  /* 0x0000006968687223 */ /* 0x000fe2000001006b */
[----:B------:R-:W-:Y:S01]  /*30b90*/  SHF.L.U32 R249, R121, 0x10, RZ ;  /* 0x0000001079f97819 */ /* 0x000fe200000006ff */
        /* <DEDUP_REMOVED lines=8> */
[----:B------:R-:W-:-:S02]  /*30c20*/  IMAD.U32 R142, R123, 0x10000, RZ ;  /* 0x000100007b8e7824 */ /* 0x000fc400078e00ff */
[----:B------:R-:W-:Y:S01]  /*30c30*/  FFMA.FTZ R249, R140, R111, R249 ;  /* 0x0000006f8cf97223 */ /* 0x000fe200000100f9 */
[----:B------:R-:W-:Y:S02]  /*30c40*/  IMAD.U32 R107, R119, 0x10000, RZ ;  /* 0x00010000776b7824 */ /* 0x000fe400078e00ff */
[----:B------:R-:W-:Y:S01]  /*30c50*/  FFMA.FTZ R144, R148, R144, R150 ;  /* 0x0000009094907223 */ /* 0x000fe20000010096 */
[----:B------:R-:W-:Y:S01]  /*30c60*/  FFMA.FTZ R152, R152, R154, R156 ;  /* 0x0000009a98987223 */ /* 0x000fe2000001009c */
[----:B------:R-:W-:Y:S01]  /*30c70*/  FFMA.FTZ R251, R146, R251, R142 ;  /* 0x000000fb92fb7223 */ /* 0x000fe2000001008e */
[----:B------:R-:W-:Y:S01]  /*30c80*/  FFMA.FTZ R111, R106, R105, R107 ;  /* 0x000000696a6f7223 */ /* 0x000fe2000001006b */
[----:B0-----:R-:W-:Y:S01]  /*30c90*/  IMAD.WIDE.U32 R108, R134, 0x10, R108 ;  /* 0x00000010866c7825 */ /* 0x001fe200078e006c */
[----:B------:R-:W-:Y:S02]  /*30ca0*/  F2FP.BF16.F32.PACK_AB R105, R249, R138 ;  /* 0x0000008af969723e */ /* 0x000fe400000010ff */
[----:B------:R-:W-:-:S02]  /*30cb0*/  F2FP.BF16.F32.PACK_AB R107, R152, R144 ;  /* 0x00000090986b723e */ /* 0x000fc400000010ff */
[----:B------:R-:W-:Y:S02]  /*30cc0*/  F2FP.BF16.F32.PACK_AB R106, R251, R110 ;  /* 0x0000006efb6a723e */ /* 0x000fe400000010ff */
[----:B------:R-:W-:-:S05]  /*30cd0*/  F2FP.BF16.F32.PACK_AB R104, R111, R104 ;  /* 0x000000686f68723e */ /* 0x000fca00000010ff */
[----:B------:R0:W-:Y:S02]  /*30ce0*/  STG.E.128 desc[UR8][R108.64], R104 ;  /* 0x000000686c007986 */ /* 0x0001e4000c101d08 */
.L_x_922:
[----:B------:R-:W-:Y:S05]  /*30cf0*/  BSYNC.RECONVERGENT B0 ;  /* 0x0000000000007941 */ /* 0x000fea0003800200 */
.L_x_921:
[----:B01234-:R-:W0:Y:S01]  /*30d00*/  LDC.64 R104, c[0x0][0x380] ;  /* 0x0000e000ff687b82 */ /* 0x01fe220000000a00 */
[----:B------:R-:W-:Y:S01]  /*30d10*/  UPLOP3.LUT UP1, UPT, UPT, UPT, UP1, 0x40, 0x4 ;  /* 0x000000000004789c */ /* 0x000fe20003f2e810 */
[----:B0-----:R-:W-:-:S04]  /*30d20*/  IADD3 R133, PT, PT, R133, R104, RZ ;  /* 0x0000006885857210 */ /* 0x001fc80007ffe0ff */
[----:B------:R-:W-:-:S13]  /*30d30*/  ISETP.GE.AND P0, PT, R133, R105, PT ;  /* 0x000000698500720c */ /* 0x000fda0003f06270 */
[----:B------:R-:W-:Y:S05]  /*30d40*/  @!P0 BRA `(.L_x_923) ;  /* 0xfffffd0400c48947 */ /* 0x000fea000383ffff */
[----:B------:R-:W-:Y:S05]  /*30d50*/  EXIT ;  /* 0x000000000000794d */ /* 0x000fea0003800000 */
.L_x_924:
        /* <DEDUP_REMOVED lines=10> */
.L_x_42299:


//--------------------- .text._ZN10layer_norm13ln_fwd_kernelINS_13Kernel_traitsI13__nv_bfloat16S2_S2_S2_fjLj7168ELj1ELj1ELj4ELj16ENS_18Kernel_traits_baseILj7168ES2_S2_S2_S2_fjLj128EEEEELb1ELb0ELb0ELb1EEEvNS_9FwdParamsE --------------------------
	.section	.text._ZN10layer_norm13ln_fwd_kernelINS_13Kernel_traitsI13__nv_bfloat16S2_S2_S2_fjLj7168ELj1ELj1ELj4ELj16ENS_18Kernel_traits_baseILj7168ES2_S2_S2_S2_fjLj128EEEEELb1ELb0ELb0ELb1EEEvNS_9FwdParamsE,"ax",@progbits
	.align	128
        .global         _ZN10layer_norm13ln_fwd_kernelINS_13Kernel_traitsI13__nv_bfloat16S2_S2_S2_fjLj7168ELj1ELj1ELj4ELj16ENS_18Kernel_traits_baseILj7168ES2_S2_S2_S2_fjLj128EEEEELb1ELb0ELb0ELb1EEEvNS_9FwdParamsE
        .type           _ZN10layer_norm13ln_fwd_kernelINS_13Kernel_traitsI13__nv_bfloat16S2_S2_S2_fjLj7168ELj1ELj1ELj4ELj16ENS_18Kernel_traits_baseILj7168ES2_S2_S2_S2_fjLj128EEEEELb1ELb0ELb0ELb1EEEvNS_9FwdParamsE,@function
        .size           _ZN10layer_norm13ln_fwd_kernelINS_13Kernel_traitsI13__nv_bfloat16S2_S2_S2_fjLj7168ELj1ELj1ELj4ELj16ENS_18Kernel_traits_baseILj7168ES2_S2_S2_S2_fjLj128EEEEELb1ELb0ELb0ELb1EEEvNS_9FwdParamsE,(.L_x_42300 - _ZN10layer_norm13ln_fwd_kernelINS_13Kernel_traitsI13__nv_bfloat16S2_S2_S2_fjLj7168ELj1ELj1ELj4ELj16ENS_18Kernel_traits_baseILj7168ES2_S2_S2_S2_fjLj128EEEEELb1ELb0ELb0ELb1EEEvNS_9FwdParamsE)
        .other          _ZN10layer_norm13ln_fwd_kernelINS_13Kernel_traitsI13__nv_bfloat16S2_S2_S2_fjLj7168ELj1ELj1ELj4ELj16ENS_18Kernel_traits_baseILj7168ES2_S2_S2_S2_fjLj128EEEEELb1ELb0ELb0ELb1EEEvNS_9FwdParamsE,@"STO_CUDA_ENTRY STV_DEFAULT"
_ZN10layer_norm13ln_fwd_kernelINS_13Kernel_traitsI13__nv_bfloat16S2_S2_S2_fjLj7168ELj1ELj1ELj4ELj16ENS_18Kernel_traits_baseILj7168ES2_S2_S2_S2_fjLj128EEEEELb1ELb0ELb0ELb1EEEvNS_9FwdParamsE:
.text._ZN10layer_norm13ln_fwd_kernelINS_13Kernel_traitsI13__nv_bfloat16S2_S2_S2_fjLj7168ELj1ELj1ELj4ELj16ENS_18Kernel_traits_baseILj7168ES2_S2_S2_S2_fjLj128EEEEELb1ELb0ELb0ELb1EEEvNS_9FwdParamsE:
[----:B------:R-:W-:Y:S01]  /*0000*/  LDC R1, c[0x0][0x37c] ;  /* 0x0000df00ff017b82 */ /* 0x000fe20000000800 */
[----:B------:R-:W0:Y:S07]  /*0010*/  LDCU.U8 UR4, c[0x0][0x464] ;  /* 0x00008c80ff0477ac */ /* 0x000e2e0008000000 */
[----:B------:R-:W1:Y:S01]  /*0020*/  LDC R214, c[0x0][0x458] ;  /* 0x00011600ffd67b82 */ /* 0x000e620000000800 */
[----:B------:R-:W2:Y:S01]  /*0030*/  LDCU.64 UR6, c[0x0][0x450] ;  /* 0x00008a00ff0677ac */ /* 0x000ea20008000a00 */
[----:B------:R-:W3:Y:S06]  /*0040*/  LDCU.64 UR8, c[0x0][0x358] ;  /* 0x00006b00ff0877ac */ /* 0x000eec0008000a00 */
[----:B------:R-:W4:Y:S01]  /*0050*/  LDC R215, c[0x0][0x45c] ;  /* 0x00011700ffd77b82 */ /* 0x000f220000000800 */
[----:B0-----:R-:W-:Y:S01]  /*0060*/  ISETP.NE.AND P1, PT, RZ, UR4, PT ;  /* 0x00000004ff007c0c */ /* 0x001fe2000bf25270 */
[----:B------:R-:W0:Y:S01]  /*0070*/  LDCU.64 UR4, c[0x0][0x438] ;  /* 0x00008700ff0477ac */ /* 0x000e220008000a00 */
[----:B------:R-:W0:Y:S01]  /*0080*/  S2R R9, SR_TID.X ;  /* 0x0000000000097919 */ /* 0x000e220000002100 */
[----:B--2---:R-:W-:-:S02]  /*0090*/  IMAD.U32 R124, RZ, RZ, UR6 ;  /* 0x00000006ff7c7e24 */ /* 0x004fc4000f8e00ff */
[----:B------:R-:W-:-:S08]  /*00a0*/  IMAD.U32 R125, RZ, RZ, UR7 ;  /* 0x00000007ff7d7e24 */ /* 0x000fd0000f8e00ff */
[----:B-1----:R-:W-:Y:S01]  /*00b0*/  @P1 MOV R2, R214 ;  /* 0x000000d600021202 */ /* 0x002fe20000000f00 */
[----:B---3--:R-:W5:Y:S01]  /*00c0*/  @P1 LDG.E.64 R124, desc[UR8][R124.64] ;  /* 0x000000087c7c1981 */ /* 0x008f62000c1e1b00 */
[----:B----4-:R-:W-:Y:S01]  /*00d0*/  @P1 IMAD.MOV.U32 R3, RZ, RZ, R215 ;  /* 0x000000ffff031224 */ /* 0x010fe200078e00d7 */
[----:B------:R-:W1:Y:S01]  /*00e0*/  @P1 LDC R11, c[0x0][0x460] ;  /* 0x00011800ff0b1b82 */ /* 0x000e620000000800 */
[----:B0-----:R-:W-:-:S04]  /*00f0*/  ISETP.NE.U32.AND P0, PT, RZ, UR4, PT ;  /* 0x00000004ff007c0c */ /* 0x001fc8000bf05070 */
[----:B------:R-:W5:Y:S01]  /*0100*/  @P1 LDG.E.64 R2, desc[UR8][R2.64] ;  /* 0x0000000802021981 */ /* 0x000f62000c1e1b00 */
[----:B------:R-:W-:Y:S02]  /*0110*/  ISETP.NE.AND.EX P0, PT, RZ, UR5, PT, P0 ;  /* 0x00000005ff007c0c */ /* 0x000fe4000bf05300 */
[----:B------:R-:W0:Y:S01]  /*0120*/  S2UR UR4, SR_CTAID.X ;  /* 0x00000000000479c3 */ /* 0x000e220000002500 */
[----:B------:R-:W2:Y:S10]  /*0130*/  LDCU UR5, c[0x0][0x384] ;  /* 0x00007080ff0577ac */ /* 0x000eb40008000800 */
[----:B------:R-:W3:Y:S08]  /*0140*/  @P0 LDC.64 R4, c[0x0][0x3d0] ;  /* 0x0000f400ff040b82 */ /* 0x000ef00000000a00 */
[----:B------:R-:W4:Y:S01]  /*0150*/  @P0 LDC.64 R6, c[0x0][0x438] ;  /* 0x00010e00ff060b82 */ /* 0x000f220000000a00 */
[----:B---3--:R-:W-:-:S05]  /*0160*/  @P0 IMAD.WIDE.U32 R4, R9, 0x10, R4 ;  /* 0x0000001009040825 */ /* 0x008fca00078e0004 */
[----:B------:R3:W5:Y:S01]  /*0170*/  @P0 LDG.E.128 R44, desc[UR8][R4.64] ;  /* 0x00000008042c0981 */ /* 0x000762000c1e1d00 */
[----:B----4-:R-:W-:-:S03]  /*0180*/  @P0 IMAD.WIDE.U32 R6, R9, 0x10, R6 ;  /* 0x0000001009060825 */ /* 0x010fc600078e0006 */
        /* <DEDUP_REMOVED lines=13> */
[----:B0-----:R-:W-:-:S05]  /*0260*/  IMAD.U32 R143, RZ, RZ, UR4 ;  /* 0x00000004ff8f7e24 */ /* 0x001fca000f8e00ff */
[----:B--2---:R-:W-:Y:S01]  /*0270*/  ISETP.GE.AND P2, PT, R143, UR5, PT ;  /* 0x000000058f007c0c */ /* 0x004fe2000bf46270 */
[----:B-1----:R-:W-:-:S12]  /*0280*/  @P0 BRA `(.L_x_925) ;  /* 0x00000000005c0947 */ /* 0x002fd80003800000 */
[----:B---3--:R-:W0:Y:S02]  /*0290*/  LDC.64 R4, c[0x0][0x3d0] ;  /* 0x0000f400ff047b82 */ /* 0x008e240000000a00 */
[----:B0-----:R-:W-:-:S05]  /*02a0*/  IMAD.WIDE.U32 R4, R9, 0x10, R4 ;  /* 0x0000001009047825 */ /* 0x001fca00078e0004 */
        /* <DEDUP_REMOVED lines=21> */
.L_x_925:
[----:B------:R-:W-:Y:S05]  /*0400*/  @P2 EXIT ;  /* 0x000000000000294d */ /* 0x000fea0003800000 */
[----:B------:R-:W0:Y:S01]  /*0410*/  LDCU UR4, c[0x0][0x360] ;  /* 0x00006c00ff0477ac */ /* 0x000e220008000800 */
[----:B-----5:R-:W-:Y:S01]  /*0420*/  @P1 IADD3 R214, P0, PT, R2, R11, RZ ;  /* 0x0000000b02d61210 */ /* 0x020fe20007f1e0ff */
[----:B---3--:R-:W-:Y:S01]  /*0430*/  VIADD R6, R124, 0x9e3779b9 ;  /* 0x9e3779b97c067836 */ /* 0x008fe20000000000 */
[----:B------:R-:W1:Y:S01]  /*0440*/  LDC.64 R10, c[0x0][0x3e0] ;  /* 0x0000f800ff0a7b82 */ /* 0x000e620000000a00 */
[----:B------:R-:W-:Y:S01]  /*0450*/  VIADD R8, R125, 0xbb67ae85 ;  /* 0xbb67ae857d087836 */ /* 0x000fe20000000000 */
[----:B------:R-:W-:Y:S01]  /*0460*/  @P1 IADD3.X R215, PT, PT, RZ, R3, RZ, P0, !PT ;  /* 0x00000003ffd71210 */ /* 0x000fe200007fe4ff */
[----:B------:R-:W-:Y:S01]  /*0470*/  UPLOP3.LUT UP1, UPT, UPT, UPT, UPT, 0x40, 0x4 ;  /* 0x000000000004789c */ /* 0x000fe20003f2e870 */
[----:B------:R-:W-:Y:S01]  /*0480*/  LOP3.LUT R137, R137, 0xfffffffb, RZ, 0xc0, !PT ;  /* 0xfffffffb89897812 */ /* 0x000fe200078ec0ff */
[----:B------:R-:W2:Y:S01]  /*0490*/  LDCU UR6, c[0x0][0x404] ;  /* 0x00008080ff0677ac */ /* 0x000ea20008000800 */
[C-C-:B------:R-:W-:Y:S02]  /*04a0*/  SHF.R.U64 R142, R214.reuse, 0x2, R215.reuse ;  /* 0x00000002d68e7819 */ /* 0x140fe400000012d7 */
[----:B------:R-:W-:Y:S01]  /*04b0*/  SHF.R.U32.HI R141, RZ, 0x2, R215 ;  /* 0x00000002ff8d7819 */ /* 0x000fe200000116d7 */
[----:B------:R-:W3:Y:S01]  /*04c0*/  LDCU UR7, c[0x0][0x408] ;  /* 0x00008100ff0777ac */ /* 0x000ee20008000800 */
[----:B------:R-:W-:Y:S01]  /*04d0*/  LOP3.LUT R214, R214, 0x3, RZ, 0xc0, !PT ;  /* 0x00000003d6d67812 */ /* 0x000fe200078ec0ff */
[C---:B------:R-:W-:Y:S01]  /*04e0*/  IMAD.HI.U32 R3, R142.reuse, -0x2daee0ad, RZ ;  /* 0xd2511f538e037827 */ /* 0x040fe200078e00ff */
[----:B------:R-:W-:Y:S01]  /*04f0*/  PRMT R136, R99, 0x7632, R136 ;  /* 0x0000763263887816 */ /* 0x000fe20000000088 */
[----:B------:R-:W4:Y:S01]  /*0500*/  LDCU UR12, c[0x0][0x388] ;  /* 0x00007100ff0c77ac */ /* 0x000f220008000800 */
[----:B------:R-:W-:Y:S01]  /*0510*/  PRMT R135, R71, 0x7632, R135 ;  /* 0x0000763247877816 */ /* 0x000fe20000000087 */
[----:B0-----:R-:W-:Y:S01]  /*0520*/  IMAD R140, R143, UR4, R9 ;  /* 0x000000048f8c7c24 */ /* 0x001fe2000f8e0209 */
[----:B------:R-:W-:Y:S01]  /*0530*/  LOP3.LUT R3, R3, R125, RZ, 0x3c, !PT ;  /* 0x0000007d03037212 */ /* 0x000fe200078e3cff */
[----:B------:R-:W-:Y:S01]  /*0540*/  IMAD R7, R142, -0x2daee0ad, RZ ;  /* 0xd2511f538e077824 */ /* 0x000fe200078e02ff */
[----:B------:R-:W-:Y:S01]  /*0550*/  PRMT R134, R98, 0x7632, R134 ;  /* 0x0000763262867816 */ /* 0x000fe20000000086 */
[----:B------:R-:W-:Y:S01]  /*0560*/  IMAD.HI.U32 R0, R140, -0x326172a9, RZ ;  /* 0xcd9e8d578c007827 */ /* 0x000fe200078e00ff */
[----:B------:R-:W-:Y:S01]  /*0570*/  PRMT R133, R70, 0x7632, R133 ;  /* 0x0000763246857816 */ /* 0x000fe20000000085 */
[----:B------:R-:W0:Y:S01]  /*0580*/  LDCU.U8 UR13, c[0x0][0x410] ;  /* 0x00008200ff0d77ac */ /* 0x000e220008000000 */
[----:B------:R-:W-:Y:S01]  /*0590*/  PRMT R132, R97, 0x7632, R132 ;  /* 0x0000763261847816 */ /* 0x000fe20000000084 */
[----:B------:R-:W-:Y:S01]  /*05a0*/  IMAD R5, R140, -0x326172a9, RZ ;  /* 0xcd9e8d578c057824 */ /* 0x000fe200078e02ff */
[----:B------:R-:W-:Y:S01]  /*05b0*/  LOP3.LUT R0, R141, R0, R124, 0x96, !PT ;  /* 0x000000008d007212 */ /* 0x000fe200078e967c */
[----:B------:R-:W-:Y:S01]  /*05c0*/  IMAD.HI.U32 R2, R3, -0x326172a9, RZ ;  /* 0xcd9e8d5703027827 */ /* 0x000fe200078e00ff */
[----:B-1----:R-:W-:Y:S01]  /*05d0*/  ISETP.NE.U32.AND P0, PT, R10, RZ, PT ;  /* 0x000000ff0a00720c */ /* 0x002fe20003f05070 */
[----:B------:R-:W1:Y:S01]  /*05e0*/  LDCU UR14, c[0x0][0x400] ;  /* 0x00008000ff0e77ac */ /* 0x000e620008000800 */
[----:B------:R-:W-:Y:S01]  /*05f0*/  PRMT R131, R69, 0x7632, R131 ;  /* 0x0000763245837816 */ /* 0x000fe20000000083 */
[----:B------:R-:W-:Y:S01]  /*0600*/  IMAD.HI.U32 R4, R0, -0x2daee0ad, RZ ;  /* 0xd2511f5300047827 */ /* 0x000fe200078e00ff */
[----:B------:R-:W-:Y:S01]  /*0610*/  LOP3.LUT R2, R6, R5, R2, 0x96, !PT ;  /* 0x0000000506027212 */ /* 0x000fe200078e9602 */
[----:B------:R-:W0:Y:S01]  /*0620*/  LDCU.64 UR10, c[0x0][0x3a0] ;  /* 0x00007400ff0a77ac */ /* 0x000e220008000a00 */
[----:B------:R-:W-:Y:S01]  /*0630*/  ISETP.NE.AND.EX P0, PT, R11, RZ, PT, P0 ;  /* 0x000000ff0b00720c */ /* 0x000fe20003f05300 */
[----:B------:R-:W-:Y:S01]  /*0640*/  IMAD R3, R3, -0x326172a9, RZ ;  /* 0xcd9e8d5703037824 */ /* 0x000fe200078e02ff */
[----:B------:R-:W-:Y:S01]  /*0650*/  LOP3.LUT R4, R8, R7, R4, 0x96, !PT ;  /* 0x0000000708047212 */ /* 0x000fe200078e9604 */
[----:B------:R-:W-:Y:S01]  /*0660*/  IMAD R7, R0, -0x2daee0ad, RZ ;  /* 0xd2511f5300077824 */ /* 0x000fe200078e02ff */
[----:B------:R-:W-:Y:S01]  /*0670*/  IADD3 R8, PT, PT, R125, 0x76cf5d0a, RZ ;  /* 0x76cf5d0a7d087810 */ /* 0x000fe20007ffe0ff */
[----:B------:R-:W-:Y:S01]  /*0680*/  IMAD.HI.U32 R6, R2, -0x2daee0ad, RZ ;  /* 0xd2511f5302067827 */ /* 0x000fe200078e00ff */
[----:B------:R-:W-:-:S02]  /*0690*/  PRMT R130, R96, 0x7632, R130 ;  /* 0x0000763260827816 */ /* 0x000fc40000000082 */
[----:B------:R-:W-:Y:S01]  /*06a0*/  PRMT R129, R68, 0x7632, R129 ;  /* 0x0000763244817816 */ /* 0x000fe20000000081 */
[----:B------:R-:W-:Y:S01]  /*06b0*/  IMAD.HI.U32 R0, R4, -0x326172a9, RZ ;  /* 0xcd9e8d5704007827 */ /* 0x000fe200078e00ff */
[----:B------:R-:W-:Y:S02]  /*06c0*/  LOP3.LUT R6, R8, R7, R6, 0x96, !PT ;  /* 0x0000000708067212 */ /* 0x000fe400078e9606 */
[----:B------:R-:W-:Y:S01]  /*06d0*/  IADD3 R8, PT, PT, R125, 0x32370b8f, RZ ;  /* 0x32370b8f7d087810 */ /* 0x000fe20007ffe0ff */
[----:B------:R-:W-:Y:S01]  /*06e0*/  VIADD R5, R124, 0x3c6ef372 ;  /* 0x3c6ef3727c057836 */ /* 0x000fe20000000000 */
[----:B------:R-:W-:Y:S01]  /*06f0*/  @P0 LOP3.LUT R137, R137, 0x4, RZ, 0xfc, !PT ;  /* 0x0000000489890812 */ /* 0x000fe200078efcff */
[----:B------:R-:W-:Y:S01]  /*0700*/  IMAD R7, R2, -0x2daee0ad, RZ ;  /* 0xd2511f5302077824 */ /* 0x000fe200078e02ff */
[----:B------:R-:W-:Y:S01]  /*0710*/  PRMT R128, R95, 0x7632, R128 ;  /* 0x000076325f807816 */ /* 0x000fe20000000080 */
[----:B------:R-:W-:Y:S01]  /*0720*/  IMAD R4, R4, -0x326172a9, RZ ;  /* 0xcd9e8d5704047824 */ /* 0x000fe200078e02ff */
[----:B------:R-:W-:Y:S01]  /*0730*/  LOP3.LUT R0, R5, R3, R0, 0x96, !PT ;  /* 0x0000000305007212 */ /* 0x000fe200078e9600 */
[----:B------:R-:W-:Y:S01]  /*0740*/  VIADD R5, R124, 0xdaa66d2b ;  /* 0xdaa66d2b7c057836 */ /* 0x000fe20000000000 */
[----:B------:R-:W-:Y:S01]  /*0750*/  PRMT R127, R67, 0x7632, R127 ;  /* 0x00007632437f7816 */ /* 0x000fe2000000007f */
[----:B------:R-:W-:Y:S01]  /*0760*/  IMAD.HI.U32 R3, R6, -0x326172a9, RZ ;  /* 0xcd9e8d5706037827 */ /* 0x000fe200078e00ff */
[----:B------:R-:W-:-:S02]  /*0770*/  PRMT R126, R94, 0x7632, R126 ;  /* 0x000076325e7e7816 */ /* 0x000fc4000000007e */
        /* <DEDUP_REMOVED lines=16> */
[----:B------:R-:W-:Y:S01]  /*0880*/  VIADD R6, R124, 0x78dde6e4 ;  /* 0x78dde6e47c067836 */ /* 0x000fe20000000000 */
[----:B------:R-:W-:Y:S01]  /*0890*/  PRMT R40, R90, 0x7632, R40 ;  /* 0x000076325a287816 */ /* 0x000fe20000000028 */
[----:B------:R-:W-:Y:S01]  /*08a0*/  IMAD R8, R3, -0x2daee0ad, RZ ;  /* 0xd2511f5303087824 */ /* 0x000fe200078e02ff */
[----:B------:R-:W-:Y:S01]  /*08b0*/  PRMT R39, R62, 0x7632, R39 ;  /* 0x000076323e277816 */ /* 0x000fe20000000027 */
[----:B------:R-:W-:Y:S01]  /*08c0*/  VIADD R7, R125, 0xa9066899 ;  /* 0xa90668997d077836 */ /* 0x000fe20000000000 */
        /* <DEDUP_REMOVED lines=12> */
[----:B------:R-:W-:Y:S01]  /*0990*/  IADD3 R4, PT, PT, R124, -0x4ab325aa, RZ ;  /* 0xb54cda567c047810 */ /* 0x000fe20007ffe0ff */
[----:B------:R-:W-:Y:S01]  /*09a0*/  VIADD R8, R125, 0x646e171e ;  /* 0x646e171e7d087836 */ /* 0x000fe20000000000 */
[----:B------:R-:W-:Y:S01]  /*09b0*/  PRMT R35, R60, 0x7632, R35 ;  /* 0x000076323c237816 */ /* 0x000fe20000000023 */
[----:B------:R-:W-:Y:S01]  /*09c0*/  IMAD.HI.U32 R6, R2, -0x2daee0ad, RZ ;  /* 0xd2511f5302067827 */ /* 0x000fe200078e00ff */
[----:B------:R-:W-:-:S02]  /*09d0*/  PRMT R34, R87, 0x7632, R34 ;  /* 0x0000763257227816 */ /* 0x000fc40000000022 */
[----:B------:R-:W-:Y:S01]  /*09e0*/  PRMT R33, R59, 0x7632, R33 ;  /* 0x000076323b217816 */ /* 0x000fe20000000021 */
[C---:B------:R-:W-:Y:S01]  /*09f0*/  IMAD.HI.U32 R0, R3.reuse, -0x326172a9, RZ ;  /* 0xcd9e8d5703007827 */ /* 0x040fe200078e00ff */
[----:B------:R-:W-:Y:S02]  /*0a00*/  LOP3.LUT R6, R8, R7, R6, 0x96, !PT ;  /* 0x0000000708067212 */ /* 0x000fe400078e9606 */
[----:B------:R-:W-:Y:S01]  /*0a10*/  PRMT R32, R86, 0x7632, R32 ;  /* 0x0000763256207816 */ /* 0x000fe20000000020 */
[----:B------:R-:W-:Y:S01]  /*0a20*/  VIADD R7, R124, 0x5384540f ;  /* 0x5384540f7c077836 */ /* 0x000fe20000000000 */
[----:B------:R-:W-:Y:S01]  /*0a30*/  LOP3.LUT R0, R4, R5, R0, 0x96, !PT ;  /* 0x0000000504007212 */ /* 0x000fe200078e9600 */
[----:B------:R-:W-:Y:S01]  /*0a40*/  IMAD R5, R2, -0x2daee0ad, RZ ;  /* 0xd2511f5302057824 */ /* 0x000fe200078e02ff */
[----:B------:R-:W-:Y:S01]  /*0a50*/  PRMT R31, R58, 0x7632, R31 ;  /* 0x000076323a1f7816 */ /* 0x000fe2000000001f */
[----:B------:R-:W-:Y:S01]  /*0a60*/  IMAD R3, R3, -0x326172a9, RZ ;  /* 0xcd9e8d5703037824 */ /* 0x000fe200078e02ff */
        /* <DEDUP_REMOVED lines=11> */
[----:B------:R-:W-:Y:S01]  /*0b20*/  IMAD R7, R0, -0x2daee0ad, RZ ;  /* 0xd2511f5300077824 */ /* 0x000fe200078e02ff */
[----:B------:R-:W-:Y:S01]  /*0b30*/  LOP3.LUT R4, R8, R5, R4, 0x96, !PT ;  /* 0x0000000508047212 */ /* 0x000fe200078e9604 */
[----:B------:R-:W-:Y:S01]  /*0b40*/  IMAD.HI.U32 R6, R2, -0x2daee0ad, RZ ;  /* 0xd2511f5302067827 */ /* 0x000fe200078e00ff */
[----:B------:R-:W-:-:S02]  /*0b50*/  IADD3 R8, PT, PT, R125, -0x24c28bd8, RZ ;  /* 0xdb3d74287d087810 */ /* 0x000fc40007ffe0ff */
        /* <DEDUP_REMOVED lines=8> */
[----:B------:R-:W-:Y:S01]  /*0be0*/  IMAD.HI.U32 R139, R100, -0x326172a9, RZ ;  /* 0xcd9e8d57648b7827 */ /* 0x000fe200078e00ff */
[----:B------:R-:W-:-:S02]  /*0bf0*/  LOP3.LUT R181, R5, R3, R0, 0x96, !PT ;  /* 0x0000000305b57212 */ /* 0x000fc400078e9600 */
[----:B------:R-:W-:Y:S01]  /*0c00*/  PRMT R20, R80, 0x7632, R20 ;  /* 0x0000763250147816 */ /* 0x000fe20000000014 */
[----:B------:R-:W-:Y:S01]  /*0c10*/  VIADD R0, R124, 0x8ff34781 ;  /* 0x8ff347817c007836 */ /* 0x000fe20000000000 */
[----:B------:R-:W-:Y:S01]  /*0c20*/  PRMT R19, R52, 0x7632, R19 ;  /* 0x0000763234137816 */ /* 0x000fe20000000013 */
[----:B------:R-:W-:Y:S01]  /*0c30*/  IMAD R3, R2, -0x2daee0ad, RZ ;  /* 0xd2511f5302037824 */ /* 0x000fe200078e02ff */
[----:B------:R-:W-:Y:S01]  /*0c40*/  IADD3 R2, PT, PT, R125, -0x695add53, RZ ;  /* 0x96a522ad7d027810 */ /* 0x000fe20007ffe0ff */
[----:B------:R-:W-:Y:S01]  /*0c50*/  IMAD.HI.U32 R138, R181, -0x2daee0ad, RZ ;  /* 0xd2511f53b58a7827 */ /* 0x000fe200078e00ff */
[----:B------:R-:W-:Y:S02]  /*0c60*/  LOP3.LUT R139, R0, R4, R139, 0x96, !PT ;  /* 0x00000004008b7212 */ /* 0x000fe400078e968b */
[----:B------:R-:W-:Y:S01]  /*0c70*/  PRMT R18, R79, 0x7632, R18 ;  /* 0x000076324f127816 */ /* 0x000fe20000000012 */
[----:B------:R-:W-:Y:S01]  /*0c80*/  IMAD R0, R100, -0x326172a9, RZ ;  /* 0xcd9e8d5764007824 */ /* 0x000fe200078e02ff */
[----:B------:R-:W-:Y:S01]  /*0c90*/  LOP3.LUT R138, R2, R3, R138, 0x96, !PT ;  /* 0x00000003028a7212 */ /* 0x000fe200078e968a */
[----:B------:R-:W-:Y:S01]  /*0ca0*/  IMAD.MOV.U32 R2, RZ, RZ, RZ ;  /* 0x000000ffff027224 */ /* 0x000fe200078e00ff */
[----:B------:R-:W-:Y:S01]  /*0cb0*/  PRMT R17, R51, 0x7632, R17 ;  /* 0x0000763233117816 */ /* 0x000fe20000000011 */
        /* <DEDUP_REMOVED lines=15> */
.L_x_1279:
[----:B------:R-:W-:Y:S01]  /*0db0*/  LOP3.LUT P0, RZ, R137, 0x4, RZ, 0xc0, !PT ;  /* 0x0000000489ff7812 */ /* 0x000fe2000780c0ff */
[----:B0-----:R-:W0:Y:S01]  /*0dc0*/  S2R R114, SR_TID.X ;  /* 0x0000000000727919 */ /* 0x001e220000002100 */
[----:B------:R-:W1:Y:S01]  /*0dd0*/  LDC.64 R112, c[0x0][0x390] ;  /* 0x0000e400ff707b82 */ /* 0x000e620000000a00 */
[----:B------:R-:W-:-:S10]  /*0de0*/  IMAD R100, R143, UR12, RZ ;  /* 0x0000000c8f647c24 */ /* 0x000fd4000f8e02ff */
[----:B------:R-:W2:Y:S01]  /*0df0*/  @P0 LDC.64 R104, c[0x0][0x3e0] ;  /* 0x0000f800ff680b82 */ /* 0x000ea20000000a00 */
[----:B------:R-:W-:-:S04]  /*0e00*/  SHF.R.S32.HI R101, RZ, 0x1f, R100 ;  /* 0x0000001fff657819 */ /* 0x000fc80000011464 */
[----:B------:R-:W-:-:S04]  /*0e10*/  LEA.HI R101, R101, R100, RZ, 0x3 ;  /* 0x0000006465657211 */ /* 0x000fc800078f18ff */
[----:B0-----:R-:W-:Y:S01]  /*0e20*/  LEA.HI.SX32 R116, R101, R114, 0x1d ;  /* 0x0000007265747211 */ /* 0x001fe200078feaff */
[----:B--2---:R-:W-:-:S04]  /*0e30*/  @P0 IMAD.WIDE R104, R143, 0x2, R104 ;  /* 0x000000028f680825 */ /* 0x004fc800078e0268 */
[----:B-1----:R-:W-:Y:S02]  /*0e40*/  IMAD.WIDE.U32 R100, R116, 0x10, R112 ;  /* 0x0000001074647825 */ /* 0x002fe400078e0070 */
[----:B------:R-:W2:Y:S04]  /*0e50*/  @P0 LDG.E.U16 R104, desc[UR8][R104.64] ;  /* 0x0000000868680981 */ /* 0x000ea8000c1e1500 */
[----:B------:R-:W5:Y:S01]  /*0e60*/  LDG.E.128 R100, desc[UR8][R100.64] ;  /* 0x0000000864647981 */ /* 0x000f62000c1e1d00 */
[----:B------:R-:W-:Y:S01]  /*0e70*/  UISETP.NE.U32.AND UP0, UPT, UR10, URZ, UPT ;  /* 0x000000ff0a00728c */ /* 0x000fe2000bf05070 */
[----:B------:R-:W-:Y:S01]  /*0e80*/  IMAD.MOV.U32 R119, RZ, RZ, 0x3f800000 ;  /* 0x3f800000ff777424 */ /* 0x000fe200078e00ff */
[C---:B------:R-:W-:Y:S01]  /*0e90*/  IADD3 R146, PT, PT, R124.reuse, 0x78dde6e4, RZ ;  /* 0x78dde6e47c927810 */ /* 0x040fe20007ffe0ff */
[C---:B------:R-:W-:Y:S01]  /*0ea0*/  VIADD R144, R125.reuse, 0x1fd5c5a3 ;  /* 0x1fd5c5a37d907836 */ /* 0x040fe20000000000 */
[----:B------:R-:W-:Y:S01]  /*0eb0*/  UISETP.NE.AND.EX UP0, UPT, UR11, URZ, UPT, UP0 ;  /* 0x000000ff0b00728c */ /* 0x000fe2000bf05300 */
[C---:B------:R-:W-:Y:S01]  /*0ec0*/  VIADD R145, R124.reuse, 0x9e3779b9 ;  /* 0x9e3779b97c917836 */ /* 0x040fe20000000000 */
[C---:B------:R-:W-:Y:S01]  /*0ed0*/  IADD3 R149, PT, PT, R125.reuse, 0x32370b8f, RZ ;  /* 0x32370b8f7d957810 */ /* 0x040fe20007ffe0ff */
[C---:B------:R-:W-:Y:S01]  /*0ee0*/  VIADD R147, R125.reuse, 0xed9eba14 ;  /* 0xed9eba147d937836 */ /* 0x040fe20000000000 */
[----:B------:R-:W-:Y:S01]  /*0ef0*/  IADD3 R152, PT, PT, R124, -0xe443238, RZ ;  /* 0xf1bbcdc87c987810 */ /* 0x000fe20007ffe0ff */
[C---:B------:R-:W-:Y:S01]  /*0f00*/  VIADD R148, R125.reuse, 0x96a522ad ;  /* 0x96a522ad7d947836 */ /* 0x040fe20000000000 */
[C---:B------:R-:W-:Y:S01]  /*0f10*/  IADD3 R155, PT, PT, R125.reuse, -0x56f99767, RZ ;  /* 0xa90668997d9b7810 */ /* 0x040fe20007ffe0ff */
[----:B------:R-:W-:-:S02]  /*0f20*/  VIADD R150, R125, 0xbb67ae85 ;  /* 0xbb67ae857d967836 */ /* 0x000fc40000000000 */
[C---:B------:R-:W-:Y:S02]  /*0f30*/  VIADD R151, R124.reuse, 0xdaa66d2b ;  /* 0xdaa66d2b7c977836 */ /* 0x040fe40000000000 */
[----:B------:R-:W-:Y:S02]  /*0f40*/  VIADD R153, R124, 0x3c6ef372 ;  /* 0x3c6ef3727c997836 */ /* 0x000fe40000000000 */
[----:B------:R-:W-:Y:S02]  /*0f50*/  VIADD R154, R125, 0x76cf5d0a ;  /* 0x76cf5d0a7d9a7836 */ /* 0x000fe40000000000 */
[----:B------:R-:W-:Y:S01]  /*0f60*/  IMAD.MOV.U32 R156, RZ, RZ, 0x2f800000 ;  /* 0x2f800000ff9c7424 */ /* 0x000fe200078e00ff */
[----:B--2---:R-:W-:Y:S01]  /*0f70*/  @P0 SHF.L.U32 R119, R104, 0x10, RZ ;  /* 0x0000001068770819 */ /* 0x004fe200000006ff */
[----:B------:R-:W-:Y:S06]  /*0f80*/  BRA.U !UP0, `(.L_x_926) ;  /* 0x0000002908e07547 */ /* 0x000fec000b800000 */
[----:B------:R-:W0:Y:S02]  /*0f90*/  LDC.64 R104, c[0x0][0x3a0] ;  /* 0x0000e800ff687b82 */ /* 0x000e240000000a00 */
[----:B0-----:R-:W-:-:S06]  /*0fa0*/  IMAD.WIDE.U32 R104, R116, 0x10, R104 ;  /* 0x0000001074687825 */ /* 0x001fcc00078e0068 */
[----:B------:R-:W5:Y:S01]  /*0fb0*/  LDG.E.128 R104, desc[UR8][R104.64] ;  /* 0x0000000868687981 */ /* 0x000f62000c1e1d00 */
[----:B------:R-:W-:Y:S01]  /*0fc0*/  ISETP.NE.AND P0, PT, R214, 0x1, PT ;  /* 0x00000001d600780c */ /* 0x000fe20003f05270 */
[----:B------:R-:W-:Y:S01]  /*0fd0*/  IMAD.MOV.U32 R110, RZ, RZ, 0x2 ;  /* 0x00000002ff6e7424 */ /* 0x000fe200078e00ff */
[----:B------:R-:W-:Y:S01]  /*0fe0*/  MOV R108, R0 ;  /* 0x00000000006c7202 */ /* 0x000fe20000000f00 */
[----:B------:R-:W-:-:S10]  /*0ff0*/  IMAD.MOV.U32 R170, RZ, RZ, R181 ;  /* 0x000000ffffaa7224 */ /* 0x000fd400078e00b5 */
[----:B------:R-:W-:Y:S05]  /*1000*/  @!P0 BRA `(.L_x_927) ;  /* 0x0000000400288947 */ /* 0x000fea0003800000 */
[----:B------:R-:W-:-:S05]  /*1010*/  IMAD.MOV.U32 R109, RZ, RZ, 0x2 ;  /* 0x00000002ff6d7424 */ /* 0x000fca00078e00ff */
[----:B------:R-:W-:-:S04]  /*1020*/  VIADDMNMX.U32 R108, R214, 0xfffffffe, R109, PT ;  /* 0xfffffffed66c7846 */ /* 0x000fc8000380006d */
[----:B------:R-:W-:-:S04]  /*1030*/  SHF.L.U32 R110, R108, 0x2, RZ ;  /* 0x000000026c6e7819 */ /* 0x000fc800000006ff */
[----:B------:R-:W0:Y:S02]  /*1040*/  LDC R108, c[0x2][R110] ;  /* 0x008000006e6c7b82 */ /* 0x000e240000000800 */
[----:B0-----:R-:W-:-:S04]  /*1050*/  SHF.R.S32.HI R109, RZ, 0x1f, R108 ;  /* 0x0000001fff6d7819 */ /* 0x001fc8000001146c */
.L_x_42135:
[----:B------:R-:W-:Y:S05]  /*1060*/  BRX R108 -0x1070                                       (*"BRANCH_TARGETS .L_x_42136,.L_x_42137,.L_x_42138"*) ;  /* 0xffffffec6ce47949 */ /* 0x000fea000383ffff */
.L_x_42138:
[----:B------:R-:W-:Y:S01]  /*1070*/  VIADD R110, R214, 0x1 ;  /* 0x00000001d66e7836 */ /* 0x000fe20000000000 */
[----:B------:R-:W-:Y:S01]  /*1080*/  MOV R108, R139 ;  /* 0x0000008b006c7202 */ /* 0x000fe20000000f00 */
[----:B------:R-:W-:Y:S01]  /*1090*/  IMAD.MOV.U32 R170, RZ, RZ, R181 ;  /* 0x000000ffffaa7224 */ /* 0x000fe200078e00b5 */
[----:B------:R-:W-:Y:S06]  /*10a0*/  BRA `(.L_x_927) ;  /* 0x0000000400007947 */ /* 0x000fec0003800000 */
.L_x_42136:
[----:B------:R-:W-:Y:S01]  /*10b0*/  IMAD.MOV.U32 R170, RZ, RZ, R181 ;  /* 0x000000ffffaa7224 */ /* 0x000fe200078e00b5 */
[----:B------:R-:W-:Y:S01]  /*10c0*/  MOV R108, R138 ;  /* 0x0000008a006c7202 */ /* 0x000fe20000000f00 */
[----:B------:R-:W-:Y:S01]  /*10d0*/  IMAD.MOV.U32 R110, RZ, RZ, 0x3 ;  /* 0x00000003ff6e7424 */ /* 0x000fe200078e00ff */
[----:B------:R-:W-:Y:S06]  /*10e0*/  BRA `(.L_x_927) ;  /* 0x0000000000f07947 */ /* 0x000fec0003800000 */
.L_x_42137:
[----:B------:R-:W-:-:S04]  /*10f0*/  VIADD R142, R142, 0x1 ;  /* 0x000000018e8e7836 */ /* 0x000fc80000000000 */
        /* <DEDUP_REMOVED lines=11> */
.L_x_928:
[----:B------:R-:W-:Y:S01]  /*11b0*/  IMAD.WIDE.U32 R110, R140, -0x326172a9, RZ ;  /* 0xcd9e8d578c6e7825 */ /* 0x000fe200078e00ff */
[----:B------:R-:W-:Y:S02]  /*11c0*/  LOP3.LUT R158, R2, R109, R125, 0x96, !PT ;  /* 0x0000006d029e7212 */ /* 0x000fe400078e967d */
[----:B------:R-:W-:Y:S02]  /*11d0*/  IADD3 R115, PT, PT, R125, 0x646e171e, RZ ;  /* 0x646e171e7d737810 */ /* 0x000fe40007ffe0ff */
[----:B------:R-:W-:Y:S01]  /*11e0*/  LOP3.LUT R138, R141, R111, R124, 0x96, !PT ;  /* 0x0000006f8d8a7212 */ /* 0x000fe200078e967c */
[----:B------:R-:W-:-:S04]  /*11f0*/  IMAD.WIDE.U32 R158, R158, -0x326172a9, RZ ;  /* 0xcd9e8d579e9e7825 */ /* 0x000fc800078e00ff */
[----:B------:R-:W-:Y:S01]  /*1200*/  IMAD.WIDE.U32 R138, R138, -0x2daee0ad, RZ ;  /* 0xd2511f538a8a7825 */ /* 0x000fe200078e00ff */
[----:B------:R-:W-:-:S04]  /*1210*/  LOP3.LUT R109, R145, R110, R159, 0x96, !PT ;  /* 0x0000006e916d7212 */ /* 0x000fc800078e969f */
        /* <DEDUP_REMOVED lines=26> */
[----:B------:R-:W-:-:S04]  /*13c0*/  LOP3.LUT R138, R111, R158, R161, 0x96, !PT ;  /* 0x0000009e6f8a7212 */ /* 0x000fc800078e96a1 */
        /* <DEDUP_REMOVED lines=12> */
[----:B------:R-:W-:Y:S01]  /*1490*/  IMAD.MOV.U32 R110, RZ, RZ, RZ ;  /* 0x000000ffff6e7224 */ /* 0x000fe200078e00ff */
[----:B------:R-:W-:-:S07]  /*14a0*/  MOV R108, R181 ;  /* 0x000000b5006c7202 */ /* 0x000fce0000000f00 */
.L_x_927:
[----:B------:R-:W-:Y:S01]  /*14b0*/  I2FP.F32.U32 R109, R108 ;  /* 0x0000006c006d7245 */ /* 0x000fe20000201000 */
[----:B-----5:R-:W-:Y:S01]  /*14c0*/  IMAD.U32 R108, R100, 0x10000, RZ ;  /* 0x00010000646c7824 */ /* 0x020fe200078e00ff */
[----:B------:R-:W-:Y:S01]  /*14d0*/  UMOV UR5, UR7 ;  /* 0x0000000700057c82 */ /* 0x000fe20008000000 */
[----:B------:R-:W-:Y:S01]  /*14e0*/  UMOV UR4, UR6 ;  /* 0x0000000600047c82 */ /* 0x000fe20008000000 */
[----:B------:R-:W-:Y:S01]  /*14f0*/  ISETP.NE.AND P1, PT, R110, 0x1, PT ;  /* 0x000000016e00780c */ /* 0x000fe20003f25270 */
[----:B------:R-:W-:Y:S01]  /*1500*/  FFMA.FTZ R109, R109, R156, 1.1641532182693481445e-10 ;  /* 0x2f0000006d6d7423 */ /* 0x000fe2000001009c */
[----:B------:R-:W-:Y:S01]  /*1510*/  FMUL.FTZ R108, R108, R119 ;  /* 0x000000776c6c7220 */ /* 0x000fe20000410000 */
[----:B------:R-:W-:Y:S01]  /*1520*/  PRMT R100, R100, 0x7632, R100 ;  /* 0x0000763264647816 */ /* 0x000fe20000000064 */
[----:B------:R-:W-:Y:S02]  /*1530*/  IMAD.MOV.U32 R117, RZ, RZ, 0x2 ;  /* 0x00000002ff757424 */ /* 0x000fe400078e00ff */
[----:B------:R-:W-:Y:S01]  /*1540*/  FMUL.FTZ R108, R108, UR5 ;  /* 0x000000056c6c7c20 */ /* 0x000fe20008410000 */
[----:B------:R-:W-:Y:S01]  /*1550*/  FSETP.GTU.FTZ.AND P0, PT, R109, UR4, PT ;  /* 0x000000046d007c0b */ /* 0x000fe2000bf1c000 */
[----:B------:R-:W-:Y:S01]  /*1560*/  IMAD.MOV.U32 R111, RZ, RZ, R0 ;  /* 0x000000ffff6f7224 */ /* 0x000fe200078e0000 */
[----:B------:R-:W-:-:S02]  /*1570*/  SHF.L.U32 R109, R104, 0x10, RZ ;  /* 0x00000010686d7819 */ /* 0x000fc400000006ff */
[----:B------:R-:W-:Y:S02]  /*1580*/  FSEL R108, R108, RZ, !P0 ;  /* 0x000000ff6c6c7208 */ /* 0x000fe40004000000 */
[----:B------:R-:W-:Y:S02]  /*1590*/  PLOP3.LUT P0, PT, P0, PT, PT, 0x8, 0x80 ;  /* 0x000000000080781c */ /* 0x000fe4000070e170 */
[----:B------:R-:W-:Y:S01]  /*15a0*/  PRMT R104, R104, 0x7632, R104 ;  /* 0x0000763268687816 */ /* 0x000fe20000000068 */
[----:B------:R-:W-:Y:S01]  /*15b0*/  FADD.FTZ R109, R108, R109 ;  /* 0x0000006d6c6d7221 */ /* 0x000fe20000010000 */
[----:B------:R-:W-:-:S04]  /*15c0*/  P2R R108, PR, RZ, 0x1 ;  /* 0x00000001ff6c7803 */ /* 0x000fc80000000000 */
[----:B------:R-:W-:Y:S01]  /*15d0*/  MOV R115, R109 ;  /* 0x0000006d00737202 */ /* 0x000fe20000000f00 */
        /* <DEDUP_REMOVED lines=9> */
.L_x_930:
[----:B------:R-:W-:-:S04]  /*1670*/  VIADD R142, R142, 0x1 ;  /* 0x000000018e8e7836 */ /* 0x000fc80000000000 */
        /* <DEDUP_REMOVED lines=11> */
.L_x_931:
        /* <DEDUP_REMOVED lines=29> */
[----:B------:R-:W-:-:S03]  /*1900*/  LOP3.LUT R162, R111, R110, R161, 0x96, !PT ;  /* 0x0000006e6fa27212 */ /* 0x000fc600078e96a1 */
[----:B------:R-:W-:Y:S01]  /*1910*/  IMAD.WIDE.U32 R110, R117, -0x326172a9, RZ ;  /* 0xcd9e8d57756e7825 */ /* 0x000fe200078e00ff */
[----:B------:R-:W-:-:S03]  /*1920*/  IADD3 R117, PT, PT, R124, 0x5384540f, RZ ;  /* 0x5384540f7c757810 */ /* 0x000fc60007ffe0ff */
[----:B------:R-:W-:Y:S01]  /*1930*/  IMAD.WIDE.U32 R162, R162, -0x2daee0ad, RZ ;  /* 0xd2511f53a2a27825 */ /* 0x000fe200078e00ff */
[----:B------:R-:W-:-:S03]  /*1940*/  LOP3.LUT R117, R117, R160, R111, 0x96, !PT ;  /* 0x000000a075757212 */ /* 0x000fc600078e966f */
[----:B------:R-:W-:Y:S01]  /*1950*/  VIADD R111, R125, 0xdb3d7428 ;  /* 0xdb3d74287d6f7836 */ /* 0x000fe20000000000 */
[----:B------:R-:W-:Y:S01]  /*1960*/  LOP3.LUT R158, R144, R158, R163, 0x96, !PT ;  /* 0x0000009e909e7212 */ /* 0x000fe200078e96a3 */
[----:B------:R-:W-:-:S04]  /*1970*/  IMAD.WIDE.U32 R138, R117, -0x2daee0ad, RZ ;  /* 0xd2511f53758a7825 */ /* 0x000fc800078e00ff */
[----:B------:R-:W-:Y:S02]  /*1980*/  HFMA2 R117, -RZ, RZ, 0, 0 ;  /* 0x00000000ff757431 */ /* 0x000fe400000001ff */
[----:B------:R-:W-:Y:S01]  /*1990*/  IMAD.WIDE.U32 R158, R158, -0x326172a9, RZ ;  /* 0xcd9e8d579e9e7825 */ /* 0x000fe200078e00ff */
[----:B------:R-:W-:-:S03]  /*19a0*/  LOP3.LUT R111, R111, R162, R139, 0x96, !PT ;  /* 0x000000a26f6f7212 */ /* 0x000fc600078e968b */
[----:B------:R-:W-:Y:S01]  /*19b0*/  VIADD R139, R124, 0x8ff34781 ;  /* 0x8ff347817c8b7836 */ /* 0x000fe20000000000 */
[----:B------:R-:W-:Y:S01]  /*19c0*/  LOP3.LUT R110, R152, R110, R159, 0x96, !PT ;  /* 0x0000006e986e7212 */ /* 0x000fe200078e969f */
[----:B------:R-:W-:-:S04]  /*19d0*/  IMAD.WIDE.U32 R160, R111, -0x326172a9, RZ ;  /* 0xcd9e8d576fa07825 */ /* 0x000fc800078e00ff */
[----:B------:R-:W-:Y:S01]  /*19e0*/  IMAD.WIDE.U32 R110, R110, -0x2daee0ad, RZ ;  /* 0xd2511f536e6e7825 */ /* 0x000fe200078e00ff */
[----:B------:R-:W-:Y:S02]  /*19f0*/  LOP3.LUT R139, R139, R158, R161, 0x96, !PT ;  /* 0x0000009e8b8b7212 */ /* 0x000fe400078e96a1 */
[----:B------:R-:W-:Y:S02]  /*1a00*/  MOV R0, R160 ;  /* 0x000000a000007202 */ /* 0x000fe40000000f00 */
[----:B------:R-:W-:Y:S01]  /*1a10*/  LOP3.LUT R138, R148, R138, R111, 0x96, !PT ;  /* 0x0000008a948a7212 */ /* 0x000fe200078e966f */
[----:B------:R-:W-:Y:S02]  /*1a20*/  IMAD.MOV.U32 R111, RZ, RZ, R170 ;  /* 0x000000ffff6f7224 */ /* 0x000fe400078e00aa */
[----:B------:R-:W-:-:S07]  /*1a30*/  IMAD.MOV.U32 R170, RZ, RZ, R110 ;  /* 0x000000ffffaa7224 */ /* 0x000fce00078e006e */
.L_x_929:
[----:B------:R-:W-:Y:S01]  /*1a40*/  I2FP.F32.U32 R111, R111 ;  /* 0x0000006f006f7245 */ /* 0x000fe20000201000 */
[----:B------:R-:W-:Y:S01]  /*1a50*/  IMAD.U32 R100, R100, 0x10000, RZ ;  /* 0x0001000064647824 */ /* 0x000fe200078e00ff */
[----:B------:R-:W-:Y:S02]  /*1a60*/  ISETP.NE.AND P1, PT, R117, 0x1, PT ;  /* 0x000000017500780c */ /* 0x000fe40003f25270 */
[----:B------:R-:W-:Y:S01]  /*1a70*/  MOV R110, 0x2 ;  /* 0x00000002006e7802 */ /* 0x000fe20000000f00 */
[----:B------:R-:W-:Y:S01]  /*1a80*/  FFMA.FTZ R111, R111, R156, 1.1641532182693481445e-10 ;  /* 0x2f0000006f6f7423 */ /* 0x000fe2000001009c */
[----:B------:R-:W-:-:S04]  /*1a90*/  FMUL.FTZ R100, R100, R119 ;  /* 0x0000007764647220 */ /* 0x000fc80000410000 */
[----:B------:R-:W-:Y:S01]  /*1aa0*/  FMUL.FTZ R100, R100, UR5 ;  /* 0x0000000564647c20 */ /* 0x000fe20008410000 */
[----:B------:R-:W-:Y:S01]  /*1ab0*/  FSETP.GTU.FTZ.AND P0, PT, R111, UR4, PT ;  /* 0x000000046f007c0b */ /* 0x000fe2000bf1c000 */
[----:B------:R-:W-:Y:S02]  /*1ac0*/  IMAD.U32 R111, R104, 0x10000, RZ ;  /* 0x00010000686f7824 */ /* 0x000fe400078e00ff */
[----:B------:R-:W-:Y:S01]  /*1ad0*/  IMAD.MOV.U32 R104, RZ, RZ, R0 ;  /* 0x000000ffff687224 */ /* 0x000fe200078e0000 */
[----:B------:R-:W-:Y:S02]  /*1ae0*/  FSEL R100, R100, RZ, !P0 ;  /* 0x000000ff64647208 */ /* 0x000fe40004000000 */
[----:B------:R-:W-:-:S03]  /*1af0*/  PLOP3.LUT P0, PT, P0, PT, PT, 0x8, 0x80 ;  /* 0x000000000080781c */ /* 0x000fc6000070e170 */
[----:B------:R-:W-:-:S04]  /*1b00*/  FADD.FTZ R100, R100, R111 ;  /* 0x0000006f64647221 */ /* 0x000fc80000010000 */
[----:B------:R-:W-:Y:S01]  /*1b10*/  IMAD.MOV.U32 R118, RZ, RZ, R100 ;  /* 0x000000ffff767224 */ /* 0x000fe200078e0064 */
        /* <DEDUP_REMOVED lines=9> */
.L_x_933:
        /* <DEDUP_REMOVED lines=12> */
.L_x_934:
[----:B------:R-:W-:Y:S01]  /*1c70*/  IMAD.WIDE.U32 R160, R140, -0x326172a9, RZ ;  /* 0xcd9e8d578ca07825 */ /* 0x000fe200078e00ff */
[----:B------:R-:W-:Y:S02]  /*1c80*/  LOP3.LUT R110, R2, R159, R125, 0x96, !PT ;  /* 0x0000009f026e7212 */ /* 0x000fe400078e967d */
[----:B------:R-:W-:Y:S01]  /*1c90*/  MOV R104, R170 ;  /* 0x000000aa00687202 */ /* 0x000fe20000000f00 */
[----:B------:R-:W-:Y:S01]  /*1ca0*/  VIADD R117, R124, 0x1715609d ;  /* 0x1715609d7c757836 */ /* 0x000fe20000000000 */
        /* <DEDUP_REMOVED lines=45> */
.L_x_932:
[----:B------:R-:W-:Y:S01]  /*1f80*/  I2FP.F32.U32 R111, R104 ;  /* 0x00000068006f7245 */ /* 0x000fe20000201000 */
[----:B------:R-:W-:Y:S01]  /*1f90*/  IMAD.MOV.U32 R117, RZ, RZ, 0x2 ;  /* 0x00000002ff757424 */ /* 0x000fe200078e00ff */
[----:B------:R-:W-:Y:S02]  /*1fa0*/  SHF.L.U32 R104, R101, 0x10, RZ ;  /* 0x0000001065687819 */ /* 0x000fe400000006ff */
[----:B------:R-:W-:Y:S01]  /*1fb0*/  ISETP.NE.AND P2, PT, R110, 0x1, PT ;  /* 0x000000016e00780c */ /* 0x000fe20003f45270 */
[----:B------:R-:W-:Y:S01]  /*1fc0*/  FFMA.FTZ R111, R111, R156, 1.1641532182693481445e-10 ;  /* 0x2f0000006f6f7423 */ /* 0x000fe2000001009c */
[----:B------:R-:W-:Y:S01]  /*1fd0*/  PRMT R101, R101, 0x7632, R101 ;  /* 0x0000763265657816 */ /* 0x000fe20000000065 */
[----:B------:R-:W-:-:S03]  /*1fe0*/  FMUL.FTZ R104, R104, R119 ;  /* 0x0000007768687220 */ /* 0x000fc60000410000 */
[----:B------:R-:W-:Y:S01]  /*1ff0*/  FSETP.GTU.FTZ.AND P1, PT, R111, UR4, PT ;  /* 0x000000046f007c0b */ /* 0x000fe2000bf3c000 */
[----:B------:R-:W-:Y:S01]  /*2000*/  FMUL.FTZ R104, R104, UR5 ;  /* 0x0000000568687c20 */ /* 0x000fe20008410000 */
[C---:B------:R-:W-:Y:S01]  /*2010*/  IMAD.U32 R111, R105.reuse, 0x10000, RZ ;  /* 0x00010000696f7824 */ /* 0x040fe200078e00ff */
[----:B------:R-:W-:-:S03]  /*2020*/  PRMT R105, R105, 0x7632, R105 ;  /* 0x0000763269697816 */ /* 0x000fc60000000069 */
[----:B------:R-:W-:Y:S02]  /*2030*/  FSEL R104, R104, RZ, !P1 ;  /* 0x000000ff68687208 */ /* 0x000fe40004800000 */
[----:B------:R-:W-:-:S03]  /*2040*/  PLOP3.LUT P1, PT, P1, PT, PT, 0x8, 0x80 ;  /* 0x000000000080781c */ /* 0x000fc60000f2e170 */
[----:B------:R-:W-:Y:S01]  /*2050*/  FADD.FTZ R104, R104, R111 ;  /* 0x0000006f68687221 */ /* 0x000fe20000010000 */
[----:B------:R-:W-:-:S03]  /*2060*/  MOV R111, R0 ;  /* 0x00000000006f7202 */ /* 0x000fc60000000f00 */
[----:B------:R-:W-:Y:S01]  /*2070*/  IMAD.MOV.U32 R157, RZ, RZ, R104 ;  /* 0x000000ffff9d7224 */ /* 0x000fe200078e0068 */
        /* <DEDUP_REMOVED lines=9> */
.L_x_936:
[----:B------:R-:W-:-:S04]  /*2110*/  IADD3 R142, PT, PT, R142, 0x1, RZ ;  /* 0x000000018e8e7810 */ /* 0x000fc80007ffe0ff */
        /* <DEDUP_REMOVED lines=11> */
.L_x_937:
        /* <DEDUP_REMOVED lines=29> */
[----:B------:R-:W-:-:S03]  /*23a0*/  LOP3.LUT R162, R111, R110, R161, 0x96, !PT ;  /* 0x0000006e6fa27212 */ /* 0x000fc600078e96a1 */
        /* <DEDUP_REMOVED lines=9> */
[----:B------:R-:W-:Y:S01]  /*2440*/  IADD3 R139, PT, PT, R124, -0x700cb87f, RZ ;  /* 0x8ff347817c8b7810 */ /* 0x000fe20007ffe0ff */
[----:B------:R-:W-:Y:S01]  /*2450*/  IMAD.MOV.U32 R117, RZ, RZ, RZ ;  /* 0x000000ffff757224 */ /* 0x000fe200078e00ff */
        /* <DEDUP_REMOVED lines=8> */
.L_x_935:
[----:B------:R-:W-:Y:S01]  /*24e0*/  I2FP.F32.U32 R111, R111 ;  /* 0x0000006f006f7245 */ /* 0x000fe20000201000 */
[----:B------:R-:W-:Y:S01]  /*24f0*/  IMAD.U32 R110, R101, 0x10000, RZ ;  /* 0x00010000656e7824 */ /* 0x000fe200078e00ff */
[----:B------:R-:W-:Y:S01]  /*2500*/  ISETP.NE.AND P3, PT, R117, 0x1, PT ;  /* 0x000000017500780c */ /* 0x000fe20003f65270 */
[----:B------:R-:W-:Y:S01]  /*2510*/  IMAD.MOV.U32 R161, RZ, RZ, 0x2 ;  /* 0x00000002ffa17424 */ /* 0x000fe200078e00ff */
[----:B------:R-:W-:Y:S01]  /*2520*/  SHF.L.U32 R158, R105, 0x10, RZ ;  /* 0x00000010699e7819 */ /* 0x000fe200000006ff */
[----:B------:R-:W-:Y:S01]  /*2530*/  FFMA.FTZ R111, R111, R156, 1.1641532182693481445e-10 ;  /* 0x2f0000006f6f7423 */ /* 0x000fe2000001009c */
[----:B------:R-:W-:Y:S01]  /*2540*/  FMUL.FTZ R110, R110, R119 ;  /* 0x000000776e6e7220 */ /* 0x000fe20000410000 */
[----:B------:R-:W-:-:S03]  /*2550*/  IMAD.MOV.U32 R105, RZ, RZ, R0 ;  /* 0x000000ffff697224 */ /* 0x000fc600078e0000 */
[----:B------:R-:W-:Y:S01]  /*2560*/  FMUL.FTZ R110, R110, UR5 ;  /* 0x000000056e6e7c20 */ /* 0x000fe20008410000 */
[----:B------:R-:W-:-:S04]  /*2570*/  FSETP.GTU.FTZ.AND P2, PT, R111, UR4, PT ;  /* 0x000000046f007c0b */ /* 0x000fc8000bf5c000 */
[----:B------:R-:W-:Y:S02]  /*2580*/  FSEL R101, R110, RZ, !P2 ;  /* 0x000000ff6e657208 */ /* 0x000fe40005000000 */
[----:B------:R-:W-:-:S03]  /*2590*/  PLOP3.LUT P2, PT, P2, PT, PT, 0x8, 0x80 ;  /* 0x000000000080781c */ /* 0x000fc6000174e170 */
[----:B------:R-:W-:-:S05]  /*25a0*/  FADD.FTZ R101, R101, R158 ;  /* 0x0000009e65657221 */ /* 0x000fca0000010000 */
        /* <DEDUP_REMOVED lines=10> */
.L_x_939:
        /* <DEDUP_REMOVED lines=12> */
.L_x_940:
[----:B------:R-:W-:Y:S01]  /*2710*/  IMAD.WIDE.U32 R110, R140, -0x326172a9, RZ ;  /* 0xcd9e8d578c6e7825 */ /* 0x000fe200078e00ff */
[----:B------:R-:W-:Y:S02]  /*2720*/  LOP3.LUT R160, R2, R139, R125, 0x96, !PT ;  /* 0x0000008b02a07212 */ /* 0x000fe400078e967d */
[----:B------:R-:W-:Y:S01]  /*2730*/  IADD3 R105, PT, PT, R124, 0x1715609d, RZ ;  /* 0x1715609d7c697810 */ /* 0x000fe20007ffe0ff */
        /* <DEDUP_REMOVED lines=25> */
[C---:B------:R-:W-:Y:S01]  /*28d0*/  IADD3 R111, PT, PT, R124.reuse, 0x5384540f, RZ ;  /* 0x5384540f7c6f7810 */ /* 0x040fe20007ffe0ff */
[----:B------:R-:W-:-:S05]  /*28e0*/  VIADD R105, R124, 0xb54cda56 ;  /* 0xb54cda567c697836 */ /* 0x000fca0000000000 */
        /* <DEDUP_REMOVED lines=16> */
[----:B------:R-:W-:Y:S01]  /*29f0*/  IMAD.MOV.U32 R105, RZ, RZ, R170 ;  /* 0x000000ffff697224 */ /* 0x000fe200078e00aa */
[----:B------:R-:W-:Y:S01]  /*2a00*/  LOP3.LUT R138, R148, R138, R111, 0x96, !PT ;  /* 0x0000008a948a7212 */ /* 0x000fe200078e966f */
[----:B------:R-:W-:-:S07]  /*2a10*/  IMAD.MOV.U32 R170, RZ, RZ, R110 ;  /* 0x000000ffffaa7224 */ /* 0x000fce00078e006e */
.L_x_938:
[----:B------:R-:W-:Y:S01]  /*2a20*/  I2FP.F32.U32 R105, R105 ;  /* 0x0000006900697245 */ /* 0x000fe20000201000 */
[----:B------:R-:W-:Y:S01]  /*2a30*/  IMAD.U32 R110, R102, 0x10000, RZ ;  /* 0x00010000666e7824 */ /* 0x000fe200078e00ff */
[----:B------:R-:W-:Y:S01]  /*2a40*/  ISETP.NE.AND P4, PT, R161, 0x1, PT ;  /* 0x00000001a100780c */ /* 0x000fe20003f85270 */
[----:B------:R-:W-:Y:S01]  /*2a50*/  IMAD.U32 R160, R106, 0x10000, RZ ;  /* 0x000100006aa07824 */ /* 0x000fe200078e00ff */
[----:B------:R-:W-:Y:S01]  /*2a60*/  PRMT R102, R102, 0x7632, R102 ;  /* 0x0000763266667816 */ /* 0x000fe20000000066 */
[----:B------:R-:W-:Y:S01]  /*2a70*/  FFMA.FTZ R105, R105, R156, 1.1641532182693481445e-10 ;  /* 0x2f00000069697423 */ /* 0x000fe2000001009c */
[----:B------:R-:W-:Y:S01]  /*2a80*/  FMUL.FTZ R110, R110, R119 ;  /* 0x000000776e6e7220 */ /* 0x000fe20000410000 */
[----:B------:R-:W-:Y:S01]  /*2a90*/  PRMT R106, R106, 0x7632, R106 ;  /* 0x000076326a6a7816 */ /* 0x000fe2000000006a */
[----:B------:R-:W-:Y:S02]  /*2aa0*/  IMAD.MOV.U32 R111, RZ, RZ, R0 ;  /* 0x000000ffff6f7224 */ /* 0x000fe400078e0000 */
[----:B------:R-:W-:Y:S01]  /*2ab0*/  FMUL.FTZ R110, R110, UR5 ;  /* 0x000000056e6e7c20 */ /* 0x000fe20008410000 */
[----:B------:R-:W-:-:S04]  /*2ac0*/  FSETP.GTU.FTZ.AND P3, PT, R105, UR4, PT ;  /* 0x0000000469007c0b */ /* 0x000fc8000bf7c000 */
[----:B------:R-:W-:Y:S02]  /*2ad0*/  FSEL R105, R110, RZ, !P3 ;  /* 0x000000ff6e697208 */ /* 0x000fe40005800000 */
[----:B------:R-:W-:Y:S02]  /*2ae0*/  PLOP3.LUT P3, PT, P3, PT, PT, 0x8, 0x80 ;  /* 0x000000000080781c */ /* 0x000fe40001f6e170 */
[----:B------:R-:W-:Y:S01]  /*2af0*/  MOV R110, 0x2 ;  /* 0x00000002006e7802 */ /* 0x000fe20000000f00 */
        /* <DEDUP_REMOVED lines=11> */
.L_x_942:
[----:B------:R-:W-:-:S04]  /*2bb0*/  VIADD R142, R142, 0x1 ;  /* 0x000000018e8e7836 */ /* 0x000fc80000000000 */
        /* <DEDUP_REMOVED lines=11> */
.L_x_943:
        /* <DEDUP_REMOVED lines=31> */
[----:B------:R-:W-:-:S04]  /*2e60*/  IMAD.WIDE.U32 R160, R160, -0x2daee0ad, RZ ;  /* 0xd2511f53a0a07825 */ /* 0x000fc800078e00ff */
[----:B------:R-:W-:Y:S01]  /*2e70*/  VIADD R117, R124, 0x5384540f ;  /* 0x5384540f7c757836 */ /* 0x000fe20000000000 */
[----:B------:R-:W-:-:S04]  /*2e80*/  LOP3.LUT R162, R144, R162, R161, 0x96, !PT ;  /* 0x000000a290a27212 */ /* 0x000fc800078e96a1 */
        /* <DEDUP_REMOVED lines=13> */
[----:B------:R-:W-:Y:S01]  /*2f60*/  LOP3.LUT R139, R139, R162, R161, 0x96, !PT ;  /* 0x000000a28b8b7212 */ /* 0x000fe200078e96a1 */
[----:B------:R-:W-:-:S07]  /*2f70*/  IMAD.MOV.U32 R110, RZ, RZ, RZ ;  /* 0x000000ffff6e7224 */ /* 0x000fce00078e00ff */
.L_x_941:
[----:B------:R-:W-:Y:S02]  /*2f80*/  I2FP.F32.U32 R111, R111 ;  /* 0x0000006f006f7245 */ /* 0x000fe40000201000 */
[----:B------:R-:W-:Y:S02]  /*2f90*/  SHF.L.U32 R102, R102, 0x10, RZ ;  /* 0x0000001066667819 */ /* 0x000fe400000006ff */
[----:B------:R-:W-:Y:S01]  /*2fa0*/  ISETP.NE.AND P5, PT, R110, 0x1, PT ;  /* 0x000000016e00780c */ /* 0x000fe20003fa5270 */
[----:B------:R-:W-:Y:S02]  /*2fb0*/  FFMA.FTZ R111, R111, R156, 1.1641532182693481445e-10 ;  /* 0x2f0000006f6f7423 */ /* 0x000fe4000001009c */
[----:B------:R-:W-:-:S03]  /*2fc0*/  FMUL.FTZ R102, R102, R119 ;  /* 0x0000007766667220 */ /* 0x000fc60000410000 */
[----:B------:R-:W-:Y:S01]  /*2fd0*/  FSETP.GTU.FTZ.AND P4, PT, R111, UR4, PT ;  /* 0x000000046f007c0b */ /* 0x000fe2000bf9c000 */
[----:B------:R-:W-:Y:S01]  /*2fe0*/  FMUL.FTZ R102, R102, UR5 ;  /* 0x0000000566667c20 */ /* 0x000fe20008410000 */
[----:B------:R-:W-:Y:S02]  /*2ff0*/  IMAD.U32 R111, R106, 0x10000, RZ ;  /* 0x000100006a6f7824 */ /* 0x000fe400078e00ff */
[----:B------:R-:W-:Y:S02]  /*3000*/  IMAD.MOV.U32 R106, RZ, RZ, 0x2 ;  /* 0x00000002ff6a7424 */ /* 0x000fe400078e00ff */
[----:B------:R-:W-:Y:S02]  /*3010*/  FSEL R102, R102, RZ, !P4 ;  /* 0x000000ff66667208 */ /* 0x000fe40006000000 */
[----:B------:R-:W-:-:S03]  /*3020*/  PLOP3.LUT P4, PT, P4, PT, PT, 0x8, 0x80 ;  /* 0x000000000080781c */ /* 0x000fc6000278e170 */
[----:B------:R-:W-:Y:S01]  /*3030*/  FADD.FTZ R160, R102, R111 ;  /* 0x0000006f66a07221 */ /* 0x000fe20000010000 */
[----:B------:R-:W-:Y:S01]  /*3040*/  MOV R102, R0 ;  /* 0x0000000000667202 */ /* 0x000fe20000000f00 */
        /* <DEDUP_REMOVED lines=9> */
.L_x_945:
        /* <DEDUP_REMOVED lines=12> */
.L_x_946:
[----:B------:R-:W-:Y:S01]  /*31a0*/  IMAD.WIDE.U32 R164, R140, -0x326172a9, RZ ;  /* 0xcd9e8d578ca47825 */ /* 0x000fe200078e00ff */
[----:B------:R-:W-:-:S03]  /*31b0*/  LOP3.LUT R110, R2, R139, R125, 0x96, !PT ;  /* 0x0000008b026e7212 */ /* 0x000fc600078e967d */
[----:B------:R-:W-:Y:S02]  /*31c0*/  HFMA2 R106, -RZ, RZ, 0, 0 ;  /* 0x00000000ff6a7431 */ /* 0x000fe400000001ff */
[----:B------:R-:W-:Y:S01]  /*31d0*/  VIADD R117, R124, 0xb54cda56 ;  /* 0xb54cda567c757836 */ /* 0x000fe20000000000 */
[----:B------:R-:W-:Y:S01]  /*31e0*/  LOP3.LUT R162, R141, R165, R124, 0x96, !PT ;  /* 0x000000a58da27212 */ /* 0x000fe200078e967c */
[----:B------:R-:W-:-:S04]  /*31f0*/  IMAD.WIDE.U32 R110, R110, -0x326172a9, RZ ;  /* 0xcd9e8d576e6e7825 */ /* 0x000fc800078e00ff */
[----:B------:R-:W-:Y:S01]  /*3200*/  IMAD.WIDE.U32 R162, R162, -0x2daee0ad, RZ ;  /* 0xd2511f53a2a27825 */ /* 0x000fe200078e00ff */
[----:B------:R-:W-:-:S03]  /*3210*/  LOP3.LUT R139, R145, R164, R111, 0x96, !PT ;  /* 0x000000a4918b7212 */ /* 0x000fc600078e966f */
[----:B------:R-:W-:Y:S01]  /*3220*/  IMAD.MOV.U32 R102, RZ, RZ, R170 ;  /* 0x000000ffff667224 */ /* 0x000fe200078e00aa */
        /* <DEDUP_REMOVED lines=12> */
[----:B------:R-:W-:Y:S02]  /*32f0*/  IADD3 R139, PT, PT, R124, 0x1715609d, RZ ;  /* 0x1715609d7c8b7810 */ /* 0x000fe40007ffe0ff */
        /* <DEDUP_REMOVED lines=25> */
[----:B------:R-:W-:Y:S01]  /*3490*/  IMAD.MOV.U32 R170, RZ, RZ, R110 ;  /* 0x000000ffffaa7224 */ /* 0x000fe200078e006e */
[----:B------:R-:W-:-:S07]  /*34a0*/  LOP3.LUT R138, R148, R138, R111, 0x96, !PT ;  /* 0x0000008a948a7212 */ /* 0x000fce00078e966f */
.L_x_944:
[----:B------:R-:W-:Y:S01]  /*34b0*/  I2FP.F32.U32 R111, R102 ;  /* 0x00000066006f7245 */ /* 0x000fe20000201000 */
[----:B------:R-:W-:Y:S01]  /*34c0*/  IMAD.U32 R102, R103, 0x10000, RZ ;  /* 0x0001000067667824 */ /* 0x000fe200078e00ff */
[----:B------:R-:W-:Y:S01]  /*34d0*/  ISETP.NE.AND P6, PT, R106, 0x1, PT ;  /* 0x000000016a00780c */ /* 0x000fe20003fc5270 */
[----:B------:R-:W-:Y:S01]  /*34e0*/  IMAD.U32 R117, R107, 0x10000, RZ ;  /* 0x000100006b757824 */ /* 0x000fe200078e00ff */
[----:B------:R-:W-:Y:S01]  /*34f0*/  PRMT R162, R103, 0x7632, R162 ;  /* 0x0000763267a27816 */ /* 0x000fe200000000a2 */
[----:B------:R-:W-:Y:S01]  /*3500*/  FFMA.FTZ R111, R111, R156, 1.1641532182693481445e-10 ;  /* 0x2f0000006f6f7423 */ /* 0x000fe2000001009c */
[----:B------:R-:W-:Y:S01]  /*3510*/  FMUL.FTZ R102, R102, R119 ;  /* 0x0000007766667220 */ /* 0x000fe20000410000 */
[----:B------:R-:W-:Y:S01]  /*3520*/  MOV R168, 0x2 ;  /* 0x0000000200a87802 */ /* 0x000fe20000000f00 */
[----:B------:R-:W-:Y:S02]  /*3530*/  IMAD.MOV.U32 R103, RZ, RZ, R0 ;  /* 0x000000ffff677224 */ /* 0x000fe400078e0000 */
[----:B------:R-:W-:Y:S01]  /*3540*/  FMUL.FTZ R102, R102, UR5 ;  /* 0x0000000566667c20 */ /* 0x000fe20008410000 */
[----:B------:R-:W-:-:S04]  /*3550*/  FSETP.GTU.FTZ.AND P5, PT, R111, UR4, PT ;  /* 0x000000046f007c0b */ /* 0x000fc8000bfbc000 */
[----:B------:R-:W-:Y:S02]  /*3560*/  FSEL R102, R102, RZ, !P5 ;  /* 0x000000ff66667208 */ /* 0x000fe40006800000 */
[----:B------:R-:W-:-:S03]  /*3570*/  PLOP3.LUT P5, PT, P5, PT, PT, 0x8, 0x80 ;  /* 0x000000000080781c */ /* 0x000fc60002fae170 */
[--C-:B------:R-:W-:Y:S01]  /*3580*/  FADD.FTZ R161, R102, R117.reuse ;  /* 0x0000007566a17221 */ /* 0x100fe20000010000 */
[----:B------:R-:W-:Y:S01]  /*3590*/  PRMT R117, R107, 0x7632, R117 ;  /* 0x000076326b757816 */ /* 0x000fe20000000075 */
        /* <DEDUP_REMOVED lines=9> */
.L_x_948:
[----:B------:R-:W-:-:S04]  /*3630*/  IADD3 R142, PT, PT, R142, 0x1, RZ ;  /* 0x000000018e8e7810 */ /* 0x000fc80007ffe0ff */
        /* <DEDUP_REMOVED lines=13> */
.L_x_949:
[----:B------:R-:W-:Y:S01]  /*3710*/  IMAD.WIDE.U32 R138, R140, -0x326172a9, RZ ;  /* 0xcd9e8d578c8a7825 */ /* 0x000fe200078e00ff */
[----:B------:R-:W-:-:S03]  /*3720*/  LOP3.LUT R102, R2, R111, R125, 0x96, !PT ;  /* 0x0000006f02667212 */ /* 0x000fc600078e967d */
[----:B------:R-:W-:Y:S01]  /*3730*/  IMAD.MOV.U32 R168, RZ, RZ, RZ ;  /* 0x000000ffffa87224 */ /* 0x000fe200078e00ff */
        /* <DEDUP_REMOVED lines=46> */
.L_x_947:
[----:B------:R-:W-:Y:S01]  /*3a20*/  I2FP.F32.U32 R103, R103 ;  /* 0x0000006700677245 */ /* 0x000fe20000201000 */
[----:B------:R-:W-:Y:S01]  /*3a30*/  IMAD.U32 R162, R162, 0x10000, RZ ;  /* 0x00010000a2a27824 */ /* 0x000fe200078e00ff */
[----:B------:R-:W-:Y:S02]  /*3a40*/  SHF.L.U32 R117, R117, 0x10, RZ ;  /* 0x0000001075757819 */ /* 0x000fe400000006ff */
[----:B------:R-:W-:Y:S01]  /*3a50*/  F2FP.BF16.F32.PACK_AB R102, R160, R105 ;  /* 0x00000069a066723e */ /* 0x000fe200000010ff */
[----:B------:R-:W-:Y:S01]  /*3a60*/  FFMA.FTZ R103, R103, R156, 1.1641532182693481445e-10 ;  /* 0x2f00000067677423 */ /* 0x000fe2000001009c */
[----:B------:R-:W-:Y:S01]  /*3a70*/  FMUL.FTZ R162, R162, R119 ;  /* 0x00000077a2a27220 */ /* 0x000fe20000410000 */
[----:B------:R-:W-:Y:S02]  /*3a80*/  F2FP.BF16.F32.PACK_AB R101, R101, R104 ;  /* 0x000000686565723e */ /* 0x000fe400000010ff */
[----:B------:R-:W-:Y:S01]  /*3a90*/  F2FP.BF16.F32.PACK_AB R100, R100, R109 ;  /* 0x0000006d6464723e */ /* 0x000fe200000010ff */
[----:B------:R-:W-:Y:S01]  /*3aa0*/  FMUL.FTZ R162, R162, UR5 ;  /* 0x00000005a2a27c20 */ /* 0x000fe20008410000 */
[----:B------:R-:W-:-:S04]  /*3ab0*/  FSETP.GTU.FTZ.AND P6, PT, R103, UR4, PT ;  /* 0x0000000467007c0b */ /* 0x000fc8000bfdc000 */
[----:B------:R-:W-:Y:S02]  /*3ac0*/  FSEL R162, R162, RZ, !P6 ;  /* 0x000000ffa2a27208 */ /* 0x000fe40007000000 */
[----:B------:R-:W-:-:S03]  /*3ad0*/  PLOP3.LUT P6, PT, P6, PT, PT, 0x8, 0x80 ;  /* 0x000000000080781c */ /* 0x000fc600037ce170 */
[----:B------:R-:W-:-:S05]  /*3ae0*/  FADD.FTZ R162, R162, R117 ;  /* 0x00000075a2a27221 */ /* 0x000fca0000010000 */
[----:B------:R-:W-:Y:S01]  /*3af0*/  F2FP.BF16.F32.PACK_AB R103, R162, R161 ;  /* 0x000000a1a267723e */ /* 0x000fe200000010ff */
[----:B------:R-:W-:Y:S06]  /*3b00*/  BRA `(.L_x_950) ;  /* 0x0000002800387947 */ /* 0x000fec0003800000 */
.L_x_926:
[----:B------:R-:W-:Y:S01]  /*3b10*/  ISETP.NE.AND P0, PT, R214, 0x1, PT ;  /* 0x00000001d600780c */ /* 0x000fe20003f05270 */
[----:B------:R-:W-:Y:S02]  /*3b20*/  HFMA2 R106, -RZ, RZ, 0, 1.1920928955078125e-07 ;  /* 0x00000002ff6a7431 */ /* 0x000fe400000001ff */
[----:B------:R-:W-:Y:S02]  /*3b30*/  VIADD R164, R124, 0x1715609d ;  /* 0x1715609d7ca47836 */ /* 0x000fe40000000000 */
[----:B------:R-:W-:Y:S02]  /*3b40*/  VIADD R117, R125, 0x646e171e ;  /* 0x646e171e7d757836 */ /* 0x000fe40000000000 */
[----:B------:R-:W-:Y:S02]  /*3b50*/  IMAD.MOV.U32 R104, RZ, RZ, R0 ;  /* 0x000000ffff687224 */ /* 0x000fe400078e0000 */
[----:B------:R-:W-:-:S04]  /*3b60*/  IMAD.MOV.U32 R170, RZ, RZ, R181 ;  /* 0x000000ffffaa7224 */ /* 0x000fc800078e00b5 */
        /* <DEDUP_REMOVED lines=11> */
.L_x_952:
        /* <DEDUP_REMOVED lines=12> */
.L_x_953:
        /* <DEDUP_REMOVED lines=44> */
[----:B------:R-:W-:Y:S01]  /*3fa0*/  LOP3.LUT R138, R148, R138, R171, 0x96, !PT ;  /* 0x0000008a948a7212 */ /* 0x000fe200078e96ab */
[----:B------:R-:W-:-:S07]  /*3fb0*/  IMAD.MOV.U32 R106, RZ, RZ, RZ ;  /* 0x000000ffff6a7224 */ /* 0x000fce00078e00ff */
.L_x_951:
[----:B------:R-:W-:Y:S01]  /*3fc0*/  I2FP.F32.U32 R105, R104 ;  /* 0x0000006800697245 */ /* 0x000fe20000201000 */
[----:B-----5:R-:W-:Y:S01]  /*3fd0*/  IMAD.U32 R104, R100, 0x10000, RZ ;  /* 0x0001000064687824 */ /* 0x020fe200078e00ff */
[----:B------:R-:W-:Y:S01]  /*3fe0*/  ISETP.NE.AND P1, PT, R106, 0x1, PT ;  /* 0x000000016a00780c */ /* 0x000fe20003f25270 */
[----:B------:R-:W-:Y:S01]  /*3ff0*/  UMOV UR5, UR7 ;  /* 0x0000000700057c82 */ /* 0x000fe20008000000 */
[----:B------:R-:W-:Y:S01]  /*4000*/  UMOV UR4, UR6 ;  /* 0x0000000600047c82 */ /* 0x000fe20008000000 */
[----:B------:R-:W-:Y:S01]  /*4010*/  FFMA.FTZ R105, R105, R156, 1.1641532182693481445e-10 ;  /* 0x2f00000069697423 */ /* 0x000fe2000001009c */
[----:B------:R-:W-:Y:S01]  /*4020*/  FMUL.FTZ R104, R104, R119 ;  /* 0x0000007768687220 */ /* 0x000fe20000410000 */
[----:B------:R-:W-:Y:S02]  /*4030*/  PRMT R100, R100, 0x7632, R100 ;  /* 0x0000763264647816 */ /* 0x000fe40000000064 */
[----:B------:R-:W-:Y:S01]  /*4040*/  MOV R107, 0x2 ;  /* 0x00000002006b7802 */ /* 0x000fe20000000f00 */
[----:B------:R-:W-:Y:S01]  /*4050*/  FMUL.FTZ R104, R104, UR5 ;  /* 0x0000000568687c20 */ /* 0x000fe20008410000 */
[----:B------:R-:W-:Y:S01]  /*4060*/  FSETP.GTU.FTZ.AND P0, PT, R105, UR4, PT ;  /* 0x0000000469007c0b */ /* 0x000fe2000bf1c000 */
[----:B------:R-:W-:-:S03]  /*4070*/  IMAD.MOV.U32 R105, RZ, RZ, R0 ;  /* 0x000000ffff697224 */ /* 0x000fc600078e0000 */
[----:B------:R-:W-:Y:S02]  /*4080*/  FSEL R104, R104, RZ, !P0 ;  /* 0x000000ff68687208 */ /* 0x000fe40004000000 */
[----:B------:R-:W-:-:S03]  /*4090*/  PLOP3.LUT P2, PT, P0, PT, PT, 0x8, 0x80 ;  /* 0x000000000080781c */ /* 0x000fc6000074e170 */
[----:B------:R-:W-:Y:S01]  /*40a0*/  IMAD.MOV.U32 R115, RZ, RZ, R104 ;  /* 0x000000ffff737224 */ /* 0x000fe200078e0068 */
[----:B------:R-:W-:Y:S01]  /*40b0*/  P2R R108, PR, RZ, 0x4 ;  /* 0x00000004ff6c7803 */ /* 0x000fe20000000000 */
        /* <DEDUP_REMOVED lines=9> */
.L_x_955:
        /* <DEDUP_REMOVED lines=12> */
.L_x_956:
[----:B------:R-:W-:Y:S01]  /*4210*/  IMAD.WIDE.U32 R138, R140, -0x326172a9, RZ ;  /* 0xcd9e8d578c8a7825 */ /* 0x000fe200078e00ff */
[----:B------:R-:W-:Y:S02]  /*4220*/  LOP3.LUT R106, R2, R111, R125, 0x96, !PT ;  /* 0x0000006f026a7212 */ /* 0x000fe400078e967d */
[C---:B------:R-:W-:Y:S01]  /*4230*/  IADD3 R109, PT, PT, R124.reuse, 0x5384540f, RZ ;  /* 0x5384540f7c6d7810 */ /* 0x040fe20007ffe0ff */
        /* <DEDUP_REMOVED lines=38> */
[----:B------:R-:W-:Y:S02]  /*44a0*/  MOV R0, R138 ;  /* 0x0000008a00007202 */ /* 0x000fe40000000f00 */
[----:B------:R-:W-:Y:S01]  /*44b0*/  LOP3.LUT R139, R105, R158, R139, 0x96, !PT ;  /* 0x0000009e698b7212 */ /* 0x000fe200078e968b */
[----:B------:R-:W-:Y:S01]  /*44c0*/  IMAD.MOV.U32 R105, RZ, RZ, R170 ;  /* 0x000000ffff697224 */ /* 0x000fe200078e00aa */
[----:B------:R-:W-:Y:S01]  /*44d0*/  LOP3.LUT R138, R148, R110, R107, 0x96, !PT ;  /* 0x0000006e948a7212 */ /* 0x000fe200078e966b */
[----:B------:R-:W-:Y:S02]  /*44e0*/  HFMA2 R107, -RZ, RZ, 0, 0 ;  /* 0x00000000ff6b7431 */ /* 0x000fe400000001ff */
[----:B------:R-:W-:-:S07]  /*44f0*/  IMAD.MOV.U32 R170, RZ, RZ, R106 ;  /* 0x000000ffffaa7224 */ /* 0x000fce00078e006a */
.L_x_954:
[----:B------:R-:W-:Y:S01]  /*4500*/  I2FP.F32.U32 R105, R105 ;  /* 0x0000006900697245 */ /* 0x000fe20000201000 */
[----:B------:R-:W-:Y:S01]  /*4510*/  IMAD.U32 R100, R100, 0x10000, RZ ;  /* 0x0001000064647824 */ /* 0x000fe200078e00ff */
[----:B------:R-:W-:Y:S01]  /*4520*/  ISETP.NE.AND P2, PT, R107, 0x1, PT ;  /* 0x000000016b00780c */ /* 0x000fe20003f45270 */
[----:B------:R-:W-:Y:S02]  /*4530*/  IMAD.MOV.U32 R109, RZ, RZ, 0x2 ;  /* 0x00000002ff6d7424 */ /* 0x000fe400078e00ff */
[----:B------:R-:W-:Y:S01]  /*4540*/  FFMA.FTZ R105, R105, R156, 1.1641532182693481445e-10 ;  /* 0x2f00000069697423 */ /* 0x000fe2000001009c */
[----:B------:R-:W-:-:S04]  /*4550*/  FMUL.FTZ R100, R100, R119 ;  /* 0x0000007764647220 */ /* 0x000fc80000410000 */
[----:B------:R-:W-:Y:S01]  /*4560*/  FMUL.FTZ R100, R100, UR5 ;  /* 0x0000000564647c20 */ /* 0x000fe20008410000 */
[----:B------:R-:W-:Y:S02]  /*4570*/  FSETP.GTU.FTZ.AND P1, PT, R105, UR4, PT ;  /* 0x0000000469007c0b */ /* 0x000fe4000bf3c000 */
[----:B------:R-:W-:Y:S02]  /*4580*/  MOV R105, R0 ;  /* 0x0000000000697202 */ /* 0x000fe40000000f00 */
[----:B------:R-:W-:Y:S02]  /*4590*/  FSEL R100, R100, RZ, !P1 ;  /* 0x000000ff64647208 */ /* 0x000fe40004800000 */
[----:B------:R-:W-:-:S03]  /*45a0*/  PLOP3.LUT P0, PT, P1, PT, PT, 0x8, 0x80 ;  /* 0x000000000080781c */ /* 0x000fc60000f0e170 */
[----:B------:R-:W-:Y:S01]  /*45b0*/  IMAD.MOV.U32 R118, RZ, RZ, R100 ;  /* 0x000000ffff767224 */ /* 0x000fe200078e0064 */
        /* <DEDUP_REMOVED lines=9> */
.L_x_958:
        /* <DEDUP_REMOVED lines=12> */
.L_x_959:
        /* <DEDUP_REMOVED lines=47> */
.L_x_957:
[----:B------:R-:W-:Y:S01]  /*4a00*/  I2FP.F32.U32 R105, R105 ;  /* 0x0000006900697245 */ /* 0x000fe20000201000 */
[----:B------:R-:W-:Y:S01]  /*4a10*/  IMAD.MOV.U32 R110, RZ, RZ, 0x2 ;  /* 0x00000002ff6e7424 */ /* 0x000fe200078e00ff */
[----:B------:R-:W-:Y:S01]  /*4a20*/  SHF.L.U32 R106, R101, 0x10, RZ ;  /* 0x00000010656a7819 */ /* 0x000fe200000006ff */
[----:B------:R-:W-:Y:S01]  /*4a30*/  IMAD.MOV.U32 R107, RZ, RZ, R0 ;  /* 0x000000ffff6b7224 */ /* 0x000fe200078e0000 */
[----:B------:R-:W-:Y:S01]  /*4a40*/  ISETP.NE.AND P3, PT, R109, 0x1, PT ;  /* 0x000000016d00780c */ /* 0x000fe20003f65270 */
[----:B------:R-:W-:Y:S01]  /*4a50*/  FFMA.FTZ R105, R105, R156, 1.1641532182693481445e-10 ;  /* 0x2f00000069697423 */ /* 0x000fe2000001009c */
[----:B------:R-:W-:Y:S01]  /*4a60*/  PRMT R101, R101, 0x7632, R101 ;  /* 0x0000763265657816 */ /* 0x000fe20000000065 */
[----:B------:R-:W-:-:S03]  /*4a70*/  FMUL.FTZ R106, R106, R119 ;  /* 0x000000776a6a7220 */ /* 0x000fc60000410000 */
[----:B------:R-:W-:Y:S01]  /*4a80*/  FSETP.GTU.FTZ.AND P2, PT, R105, UR4, PT ;  /* 0x0000000469007c0b */ /* 0x000fe2000bf5c000 */
[----:B------:R-:W-:-:S03]  /*4a90*/  FMUL.FTZ R105, R106, UR5 ;  /* 0x000000056a697c20 */ /* 0x000fc60008410000 */
[----:B------:R-:W-:Y:S02]  /*4aa0*/  PLOP3.LUT P1, PT, P2, PT, PT, 0x8, 0x80 ;  /* 0x000000000080781c */ /* 0x000fe4000172e170 */
[----:B------:R-:W-:-:S04]  /*4ab0*/  FSEL R105, R105, RZ, !P2 ;  /* 0x000000ff69697208 */ /* 0x000fc80005000000 */
        /* <DEDUP_REMOVED lines=10> */
.L_x_961:
        /* <DEDUP_REMOVED lines=12> */
.L_x_962:
        /* <DEDUP_REMOVED lines=47> */
.L_x_960:
[----:B------:R-:W-:Y:S01]  /*4f10*/  I2FP.F32.U32 R107, R107 ;  /* 0x0000006b006b7245 */ /* 0x000fe20000201000 */
[----:B------:R-:W-:Y:S01]  /*4f20*/  IMAD.U32 R106, R101, 0x10000, RZ ;  /* 0x00010000656a7824 */ /* 0x000fe200078e00ff */
[----:B------:R-:W-:Y:S01]  /*4f30*/  ISETP.NE.AND P4, PT, R110, 0x1, PT ;  /* 0x000000016e00780c */ /* 0x000fe20003f85270 */
[----:B------:R-:W-:Y:S02]  /*4f40*/  HFMA2 R111, -RZ, RZ, 0, 1.1920928955078125e-07 ;  /* 0x00000002ff6f7431 */ /* 0x000fe400000001ff */
[----:B------:R-:W-:Y:S01]  /*4f50*/  FFMA.FTZ R107, R107, R156, 1.1641532182693481445e-10 ;  /* 0x2f0000006b6b7423 */ /* 0x000fe2000001009c */
[----:B------:R-:W-:-:S04]  /*4f60*/  FMUL.FTZ R106, R106, R119 ;  /* 0x000000776a6a7220 */ /* 0x000fc80000410000 */
[----:B------:R-:W-:Y:S01]  /*4f70*/  FMUL.FTZ R101, R106, UR5 ;  /* 0x000000056a657c20 */ /* 0x000fe20008410000 */
[----:B------:R-:W-:Y:S01]  /*4f80*/  FSETP.GTU.FTZ.AND P3, PT, R107, UR4, PT ;  /* 0x000000046b007c0b */ /* 0x000fe2000bf7c000 */
[----:B------:R-:W-:-:S03]  /*4f90*/  IMAD.MOV.U32 R107, RZ, RZ, R0 ;  /* 0x000000ffff6b7224 */ /* 0x000fc600078e0000 */
[----:B------:R-:W-:Y:S02]  /*4fa0*/  FSEL R101, R101, RZ, !P3 ;  /* 0x000000ff65657208 */ /* 0x000fe40005800000 */
[----:B------:R-:W-:-:S03]  /*4fb0*/  PLOP3.LUT P2, PT, P3, PT, PT, 0x8, 0x80 ;  /* 0x000000000080781c */ /* 0x000fc60001f4e170 */
[----:B------:R-:W-:Y:S01]  /*4fc0*/  IMAD.MOV.U32 R158, RZ, RZ, R101 ;  /* 0x000000ffff9e7224 */ /* 0x000fe200078e0065 */
        /* <DEDUP_REMOVED lines=9> */
.L_x_964:
        /* <DEDUP_REMOVED lines=12> */
.L_x_965:
        /* <DEDUP_REMOVED lines=43> */
[----:B------:R-:W-:Y:S02]  /*53d0*/  MOV R0, R110 ;  /* 0x0000006e00007202 */ /* 0x000fe40000000f00 */
[----:B------:R-:W-:Y:S01]  /*53e0*/  LOP3.LUT R138, R148, R138, R107, 0x96, !PT ;  /* 0x0000008a948a7212 */ /* 0x000fe200078e966b */
[----:B------:R-:W-:Y:S02]  /*53f0*/  IMAD.MOV.U32 R107, RZ, RZ, R170 ;  /* 0x000000ffff6b7224 */ /* 0x000fe400078e00aa */
[----:B------:R-:W-:-:S07]  /*5400*/  IMAD.MOV.U32 R170, RZ, RZ, R106 ;  /* 0x000000ffffaa7224 */ /* 0x000fce00078e006a */
.L_x_963:
[----:B------:R-:W-:Y:S01]  /*5410*/  I2FP.F32.U32 R107, R107 ;  /* 0x0000006b006b7245 */ /* 0x000fe20000201000 */
[C---:B------:R-:W-:Y:S01]  /*5420*/  IMAD.U32 R106, R102.reuse, 0x10000, RZ ;  /* 0x00010000666a7824 */ /* 0x040fe200078e00ff */
[----:B------:R-:W-:Y:S02]  /*5430*/  ISETP.NE.AND P4, PT, R111, 0x1, PT ;  /* 0x000000016f00780c */ /* 0x000fe40003f85270 */
[----:B------:R-:W-:Y:S01]  /*5440*/  PRMT R102, R102, 0x7632, R102 ;  /* 0x0000763266667816 */ /* 0x000fe20000000066 */
[----:B------:R-:W-:Y:S01]  /*5450*/  FFMA.FTZ R107, R107, R156, 1.1641532182693481445e-10 ;  /* 0x2f0000006b6b7423 */ /* 0x000fe2000001009c */
[----:B------:R-:W-:-:S04]  /*5460*/  FMUL.FTZ R106, R106, R119 ;  /* 0x000000776a6a7220 */ /* 0x000fc80000410000 */
[----:B------:R-:W-:Y:S01]  /*5470*/  FMUL.FTZ R106, R106, UR5 ;  /* 0x000000056a6a7c20 */ /* 0x000fe20008410000 */
[----:B------:R-:W-:Y:S02]  /*5480*/  FSETP.GTU.FTZ.AND P3, PT, R107, UR4, PT ;  /* 0x000000046b007c0b */ /* 0x000fe4000bf7c000 */
[----:B------:R-:W-:Y:S02]  /*5490*/  MOV R107, R0 ;  /* 0x00000000006b7202 */ /* 0x000fe40000000f00 */
[----:B------:R-:W-:Y:S01]  /*54a0*/  FSEL R109, R106, RZ, !P3 ;  /* 0x000000ff6a6d7208 */ /* 0x000fe20005800000 */
[----:B------:R-:W-:Y:S01]  /*54b0*/  IMAD.MOV.U32 R106, RZ, RZ, 0x2 ;  /* 0x00000002ff6a7424 */ /* 0x000fe200078e00ff */
        /* <DEDUP_REMOVED lines=11> */
.L_x_967:
[----:B------:R-:W-:-:S04]  /*5570*/  IADD3 R142, PT, PT, R142, 0x1, RZ ;  /* 0x000000018e8e7810 */ /* 0x000fc80007ffe0ff */
        /* <DEDUP_REMOVED lines=11> */
.L_x_968:
        /* <DEDUP_REMOVED lines=47> */
.L_x_966:
[----:B------:R-:W-:Y:S01]  /*5920*/  I2FP.F32.U32 R107, R107 ;  /* 0x0000006b006b7245 */ /* 0x000fe20000201000 */
[----:B------:R-:W-:Y:S01]  /*5930*/  IMAD.MOV.U32 R110, RZ, RZ, 0x2 ;  /* 0x00000002ff6e7424 */ /* 0x000fe200078e00ff */
[----:B------:R-:W-:Y:S02]  /*5940*/  SHF.L.U32 R102, R102, 0x10, RZ ;  /* 0x0000001066667819 */ /* 0x000fe400000006ff */
[----:B------:R-:W-:Y:S01]  /*5950*/  ISETP.NE.AND P5, PT, R106, 0x1, PT ;  /* 0x000000016a00780c */ /* 0x000fe20003fa5270 */
[----:B------:R-:W-:Y:S02]  /*5960*/  FFMA.FTZ R107, R107, R156, 1.1641532182693481445e-10 ;  /* 0x2f0000006b6b7423 */ /* 0x000fe4000001009c */
[----:B------:R-:W-:-:S03]  /*5970*/  FMUL.FTZ R102, R102, R119 ;  /* 0x0000007766667220 */ /* 0x000fc60000410000 */
[----:B------:R-:W-:Y:S01]  /*5980*/  FSETP.GTU.FTZ.AND P4, PT, R107, UR4, PT ;  /* 0x000000046b007c0b */ /* 0x000fe2000bf9c000 */
[----:B------:R-:W-:-:S05]  /*5990*/  FMUL.FTZ R102, R102, UR5 ;  /* 0x0000000566667c20 */ /* 0x000fca0008410000 */
[----:B------:R-:W-:Y:S01]  /*59a0*/  FSEL R160, R102, RZ, !P4 ;  /* 0x000000ff66a07208 */ /* 0x000fe20006000000 */
[----:B------:R-:W-:Y:S01]  /*59b0*/  IMAD.MOV.U32 R102, RZ, RZ, R0 ;  /* 0x000000ffff667224 */ /* 0x000fe200078e0000 */
        /* <DEDUP_REMOVED lines=10> */
.L_x_970:
        /* <DEDUP_REMOVED lines=12> */
.L_x_971:
        /* <DEDUP_REMOVED lines=43> */
[----:B------:R-:W-:Y:S01]  /*5dd0*/  HFMA2 R110, -RZ, RZ, 0, 0 ;  /* 0x00000000ff6e7431 */ /* 0x000fe200000001ff */
[----:B------:R-:W-:Y:S01]  /*5de0*/  LOP3.LUT R139, R139, R162, R111, 0x96, !PT ;  /* 0x000000a28b8b7212 */ /* 0x000fe200078e966f */
[----:B------:R-:W-:Y:S01]  /*5df0*/  IMAD.MOV.U32 R170, RZ, RZ, R106 ;  /* 0x000000ffffaa7224 */ /* 0x000fe200078e006a */
[----:B------:R-:W-:-:S07]  /*5e00*/  LOP3.LUT R138, R148, R138, R107, 0x96, !PT ;  /* 0x0000008a948a7212 */ /* 0x000fce00078e966b */
.L_x_969:
[----:B------:R-:W-:Y:S01]  /*5e10*/  I2FP.F32.U32 R107, R102 ;  /* 0x00000066006b7245 */ /* 0x000fe20000201000 */
[C---:B------:R-:W-:Y:S01]  /*5e20*/  IMAD.U32 R102, R103.reuse, 0x10000, RZ ;  /* 0x0001000067667824 */ /* 0x040fe200078e00ff */
[----:B------:R-:W-:Y:S01]  /*5e30*/  ISETP.NE.AND P6, PT, R110, 0x1, PT ;  /* 0x000000016e00780c */ /* 0x000fe20003fc5270 */
[----:B------:R-:W-:Y:S01]  /*5e40*/  IMAD.MOV.U32 R168, RZ, RZ, 0x2 ;  /* 0x00000002ffa87424 */ /* 0x000fe200078e00ff */
[----:B------:R-:W-:Y:S01]  /*5e50*/  PRMT R162, R103, 0x7632, R162 ;  /* 0x0000763267a27816 */ /* 0x000fe200000000a2 */
[----:B------:R-:W-:Y:S01]  /*5e60*/  FFMA.FTZ R107, R107, R156, 1.1641532182693481445e-10 ;  /* 0x2f0000006b6b7423 */ /* 0x000fe2000001009c */
[----:B------:R-:W-:Y:S01]  /*5e70*/  FMUL.FTZ R102, R102, R119 ;  /* 0x0000007766667220 */ /* 0x000fe20000410000 */
[----:B------:R-:W-:-:S03]  /*5e80*/  MOV R103, R0 ;  /* 0x0000000000677202 */ /* 0x000fc60000000f00 */
[----:B------:R-:W-:Y:S01]  /*5e90*/  FMUL.FTZ R102, R102, UR5 ;  /* 0x0000000566667c20 */ /* 0x000fe20008410000 */
[----:B------:R-:W-:-:S04]  /*5ea0*/  FSETP.GTU.FTZ.AND P5, PT, R107, UR4, PT ;  /* 0x000000046b007c0b */ /* 0x000fc8000bfbc000 */
[----:B------:R-:W-:Y:S02]  /*5eb0*/  FSEL R161, R102, RZ, !P5 ;  /* 0x000000ff66a17208 */ /* 0x000fe40006800000 */
[----:B------:R-:W-:Y:S01]  /*5ec0*/  PLOP3.LUT P5, PT, P5, PT, PT, 0x8, 0x80 ;  /* 0x000000000080781c */ /* 0x000fe20002fae170 */
[----:B------:R-:W-:-:S12]  /*5ed0*/  @!P6 BRA `(.L_x_972) ;  /* 0x000000040014e947 */ /* 0x000fd80003800000 */
        /* <DEDUP_REMOVED lines=8> */
.L_x_973:
[----:B------:R-:W-:-:S04]  /*5f60*/  VIADD R142, R142, 0x1 ;  /* 0x000000018e8e7836 */ /* 0x000fc80000000000 */
        /* <DEDUP_REMOVED lines=13> */
.L_x_974:
        /* <DEDUP_REMOVED lines=47> */
.L_x_972:
[----:B------:R-:W-:Y:S01]  /*6330*/  I2FP.F32.U32 R103, R103 ;  /* 0x0000006700677245 */ /* 0x000fe20000201000 */
[----:B------:R-:W-:Y:S01]  /*6340*/  IMAD.U32 R162, R162, 0x10000, RZ ;  /* 0x00010000a2a27824 */ /* 0x000fe200078e00ff */
[----:B------:R-:W-:Y:S02]  /*6350*/  F2FP.BF16.F32.PACK_AB R102, R160, R109 ;  /* 0x0000006da066723e */ /* 0x000fe400000010ff */
[----:B------:R-:W-:Y:S01]  /*6360*/  F2FP.BF16.F32.PACK_AB R101, R101, R105 ;  /* 0x000000696565723e */ /* 0x000fe200000010ff */
[----:B------:R-:W-:Y:S01]  /*6370*/  FFMA.FTZ R103, R103, R156, 1.1641532182693481445e-10 ;  /* 0x2f00000067677423 */ /* 0x000fe2000001009c */
[----:B------:R-:W-:Y:S01]  /*6380*/  FMUL.FTZ R162, R162, R119 ;  /* 0x00000077a2a27220 */ /* 0x000fe20000410000 */
[----:B------:R-:W-:-:S03]  /*6390*/  F2FP.BF16.F32.PACK_AB R100, R100, R104 ;  /* 0x000000686464723e */ /* 0x000fc600000010ff */
[----:B------:R-:W-:Y:S01]  /*63a0*/  FMUL.FTZ R162, R162, UR5 ;  /* 0x00000005a2a27c20 */ /* 0x000fe20008410000 */
[----:B------:R-:W-:-:S04]  /*63b0*/  FSETP.GTU.FTZ.AND P6, PT, R103, UR4, PT ;  /* 0x0000000467007c0b */ /* 0x000fc8000bfdc000 */
[----:B------:R-:W-:Y:S02]  /*63c0*/  FSEL R162, R162, RZ, !P6 ;  /* 0x000000ffa2a27208 */ /* 0x000fe40007000000 */
[----:B------:R-:W-:Y:S02]  /*63d0*/  PLOP3.LUT P6, PT, P6, PT, PT, 0x8, 0x80 ;  /* 0x000000000080781c */ /* 0x000fe400037ce170 */
[----:B------:R-:W-:-:S11]  /*63e0*/  F2FP.BF16.F32.PACK_AB R103, R162, R161 ;  /* 0x000000a1a267723e */ /* 0x000fd600000010ff */
.L_x_950:
[----:B------:R-:W-:Y:S01]  /*63f0*/  SEL R117, RZ, 0x1000000, !P6 ;  /* 0x01000000ff757807 */ /* 0x000fe20007000000 */
[----:B------:R-:W0:Y:S01]  /*6400*/  LDC.64 R110, c[0x0][0x3b0] ;  /* 0x0000ec00ff6e7b82 */ /* 0x000e220000000a00 */
[----:B------:R-:W-:Y:S02]  /*6410*/  ISETP.NE.AND P6, PT, R108, RZ, PT ;  /* 0x000000ff6c00720c */ /* 0x000fe40003fc5270 */
[----:B------:R-:W-:Y:S02]  /*6420*/  SEL R107, RZ, 0x10000, !P5 ;  /* 0x00010000ff6b7807 */ /* 0x000fe40006800000 */
[----:B------:R-:W-:Y:S02]  /*6430*/  SEL R164, RZ, 0x100, !P4 ;  /* 0x00000100ffa47807 */ /* 0x000fe40006000000 */
[----:B------:R-:W-:Y:S01]  /*6440*/  SEL R106, RZ, 0x1000000, !P2 ;  /* 0x01000000ff6a7807 */ /* 0x000fe20005000000 */
[----:B------:R-:W1:Y:S01]  /*6450*/  LDC.64 R108, c[0x0][0x3a8] ;  /* 0x0000ea00ff6c7b82 */ /* 0x000e620000000a00 */
[----:B------:R-:W-:-:S02]  /*6460*/  SEL R105, RZ, 0x10000, !P1 ;  /* 0x00010000ff697807 */ /* 0x000fc40004800000 */
[----:B------:R-:W-:Y:S02]  /*6470*/  SEL R104, RZ, 0x100, !P0 ;  /* 0x00000100ff687807 */ /* 0x000fe40004000000 */
[----:B------:R-:W-:Y:S02]  /*6480*/  LOP3.LUT R164, R164, R117, R107, 0xfe, !PT ;  /* 0x00000075a4a47212 */ /* 0x000fe400078efe6b */
[----:B------:R-:W-:Y:S02]  /*6490*/  SEL R163, RZ, 0x1, !P3 ;  /* 0x00000001ffa37807 */ /* 0x000fe40005800000 */
[----:B------:R-:W-:Y:S02]  /*64a0*/  LOP3.LUT R104, R104, R106, R105, 0xfe, !PT ;  /* 0x0000006a68687212 */ /* 0x000fe400078efe69 */
[----:B------:R-:W-:Y:S02]  /*64b0*/  SEL R107, RZ, 0x1, !P6 ;  /* 0x00000001ff6b7807 */ /* 0x000fe40007000000 */
[----:B------:R-:W-:-:S02]  /*64c0*/  IADD3 R117, PT, PT, R116, 0x80, RZ ;  /* 0x0000008074757810 */ /* 0x000fc40007ffe0ff */
[----:B------:R-:W-:Y:S01]  /*64d0*/  LOP3.LUT R105, R164, R163, RZ, 0xfc, !PT ;  /* 0x000000a3a4697212 */ /* 0x000fe200078efcff */
[----:B0-----:R-:W-:Y:S01]  /*64e0*/  IMAD.WIDE.U32 R164, R116, 0x8, R110 ;  /* 0x0000000874a47825 */ /* 0x001fe200078e006e */
[----:B------:R-:W-:-:S03]  /*64f0*/  LOP3.LUT R104, R104, R107, RZ, 0xfc, !PT ;  /* 0x0000006b68687212 */ /* 0x000fc600078efcff */
[----:B------:R-:W-:-:S04]  /*6500*/  IMAD.WIDE.U32 R106, R117, 0x10, R112 ;  /* 0x00000010756a7825 */ /* 0x000fc800078e0070 */
[----:B-1----:R-:W-:-:S05]  /*6510*/  IMAD.WIDE.U32 R166, R116, 0x10, R108 ;  /* 0x0000001074a67825 */ /* 0x002fca00078e006c */
[----:B------:R0:W-:Y:S04]  /*6520*/  STG.E.128 desc[UR8][R166.64], R100 ;  /* 0x00000064a6007986 */ /* 0x0001e8000c101d08 */
[----:B------:R1:W-:Y:S04]  /*6530*/  STG.E.64 desc[UR8][R164.64], R104 ;  /* 0x00000068a4007986 */ /* 0x0003e8000c101b08 */
[----:B0-----:R1:W5:Y:S01]  /*6540*/  LDG.E.128 R100, desc[UR8][R106.64] ;  /* 0x000000086a647981 */ /* 0x001362000c1e1d00 */
[----:B------:R-:W-:Y:S05]  /*6550*/  BRA.U !UP0, `(.L_x_975) ;  /* 0x0000002908bc7547 */ /* 0x000fea000b800000 */
[----:B-1----:R-:W0:Y:S02]  /*6560*/  LDC.64 R104, c[0x0][0x3a0] ;  /* 0x0000e800ff687b82 */ /* 0x002e240000000a00 */
[----:B0-----:R-:W-:-:S06]  /*6570*/  IMAD.WIDE.U32 R104, R117, 0x10, R104 ;  /* 0x0000001075687825 */ /* 0x001fcc00078e0068 */
[----:B------:R-:W5:Y:S01]  /*6580*/  LDG.E.128 R104, desc[UR8][R104.64] ;  /* 0x0000000868687981 */ /* 0x000f62000c1e1d00 */
[----:B------:R-:W-:Y:S01]  /*6590*/  ISETP.NE.AND P0, PT, R168, 0x1, PT ;  /* 0x00000001a800780c */ /* 0x000fe20003f05270 */
[----:B------:R-:W-:Y:S01]  /*65a0*/  IMAD.MOV.U32 R164, RZ, RZ, 0x2 ;  /* 0x00000002ffa47424 */ /* 0x000fe200078e00ff */
[----:B------:R-:W-:Y:S01]  /*65b0*/  MOV R178, R170 ;  /* 0x000000aa00b27202 */ /* 0x000fe20000000f00 */
[----:B------:R-:W-:-:S10]  /*65c0*/  IMAD.MOV.U32 R163, RZ, RZ, R0 ;  /* 0x000000ffffa37224 */ /* 0x000fd400078e0000 */
        /* <DEDUP_REMOVED lines=11> */
.L_x_977:
        /* <DEDUP_REMOVED lines=12> */
.L_x_978:
        /* <DEDUP_REMOVED lines=25> */
[----:B------:R-:W-:Y:S01]  /*68d0*/  IADD3 R165, PT, PT, R125, 0x646e171e, RZ ;  /* 0x646e171e7da57810 */ /* 0x000fe20007ffe0ff */
[----:B------:R-:W-:-:S04]  /*68e0*/  IMAD.WIDE.U32 R166, R139, -0x2daee0ad, RZ ;  /* 0xd2511f538ba67825 */ /* 0x000fc800078e00ff */
[----:B------:R-:W-:Y:S01]  /*68f0*/  IMAD.WIDE.U32 R138, R138, -0x326172a9, RZ ;  /* 0xcd9e8d578a8a7825 */ /* 0x000fe200078e00ff */
[----:B------:R-:W-:-:S04]  /*6900*/  LOP3.LUT R165, R165, R168, R167, 0x96, !PT ;  /* 0x000000a8a5a57212 */ /* 0x000fc800078e96a7 */
[----:B------:R-:W-:Y:S01]  /*6910*/  LOP3.LUT R163, R163, R164, R139, 0x96, !PT ;  /* 0x000000a4a3a37212 */ /* 0x000fe200078e968b */
[----:B------:R-:W-:-:S04]  /*6920*/  IMAD.WIDE.U32 R164, R165, -0x326172a9, RZ ;  /* 0xcd9e8d57a5a47825 */ /* 0x000fc800078e00ff */
[----:B------:R-:W-:Y:S02]  /*6930*/  VIADD R139, R124, 0x5384540f ;  /* 0x5384540f7c8b7836 */ /* 0x000fe40000000000 */
[----:B------:R-:W-:Y:S01]  /*6940*/  IMAD.WIDE.U32 R168, R163, -0x2daee0ad, RZ ;  /* 0xd2511f53a3a87825 */ /* 0x000fe200078e00ff */
[----:B------:R-:W-:Y:S02]  /*6950*/  IADD3 R163, PT, PT, R125, -0x24c28bd8, RZ ;  /* 0xdb3d74287da37810 */ /* 0x000fe40007ffe0ff */
[----:B------:R-:W-:Y:S02]  /*6960*/  LOP3.LUT R139, R139, R138, R165, 0x96, !PT ;  /* 0x0000008a8b8b7212 */ /* 0x000fe400078e96a5 */
[----:B------:R-:W-:-:S03]  /*6970*/  LOP3.LUT R166, R144, R166, R169, 0x96, !PT ;  /* 0x000000a690a67212 */ /* 0x000fc600078e96a9 */
[----:B------:R-:W-:-:S04]  /*6980*/  IMAD.WIDE.U32 R138, R139, -0x2daee0ad, RZ ;  /* 0xd2511f538b8a7825 */ /* 0x000fc800078e00ff */
[----:B------:R-:W-:Y:S01]  /*6990*/  IMAD.WIDE.U32 R166, R166, -0x326172a9, RZ ;  /* 0xcd9e8d57a6a67825 */ /* 0x000fe200078e00ff */
[----:B------:R-:W-:-:S03]  /*69a0*/  LOP3.LUT R163, R163, R168, R139, 0x96, !PT ;  /* 0x000000a8a3a37212 */ /* 0x000fc600078e968b */
[----:B------:R-:W-:Y:S01]  /*69b0*/  VIADD R139, R124, 0x8ff34781 ;  /* 0x8ff347817c8b7836 */ /* 0x000fe20000000000 */
[----:B------:R-:W-:Y:S01]  /*69c0*/  LOP3.LUT R178, R152, R164, R167, 0x96, !PT ;  /* 0x000000a498b27212 */ /* 0x000fe200078e96a7 */
[----:B------:R-:W-:Y:S01]  /*69d0*/  IMAD.WIDE.U32 R164, R163, -0x326172a9, RZ ;  /* 0xcd9e8d57a3a47825 */ /* 0x000fe200078e00ff */
[----:B------:R-:W-:-:S03]  /*69e0*/  MOV R163, R170 ;  /* 0x000000aa00a37202 */ /* 0x000fc60000000f00 */
[----:B------:R-:W-:Y:S01]  /*69f0*/  IMAD.WIDE.U32 R178, R178, -0x2daee0ad, RZ ;  /* 0xd2511f53b2b27825 */ /* 0x000fe200078e00ff */
[----:B------:R-:W-:-:S03]  /*6a00*/  LOP3.LUT R139, R139, R166, R165, 0x96, !PT ;  /* 0x000000a68b8b7212 */ /* 0x000fc600078e96a5 */
[----:B------:R-:W-:Y:S01]  /*6a10*/  IMAD.MOV.U32 R0, RZ, RZ, R164 ;  /* 0x000000ffff007224 */ /* 0x000fe200078e00a4 */
[----:B------:R-:W-:Y:S01]  /*6a20*/  LOP3.LUT R138, R148, R138, R179, 0x96, !PT ;  /* 0x0000008a948a7212 */ /* 0x000fe200078e96b3 */
[----:B------:R-:W-:-:S07]  /*6a30*/  IMAD.MOV.U32 R164, RZ, RZ, RZ ;  /* 0x000000ffffa47224 */ /* 0x000fce00078e00ff */
.L_x_976:
[----:B------:R-:W-:Y:S01]  /*6a40*/  I2FP.F32.U32 R163, R163 ;  /* 0x000000a300a37245 */ /* 0x000fe20000201000 */
[----:B-----5:R-:W-:Y:S01]  /*6a50*/  IMAD.U32 R166, R100, 0x10000, RZ ;  /* 0x0001000064a67824 */ /* 0x020fe200078e00ff */
[----:B------:R-:W-:Y:S01]  /*6a60*/  ISETP.NE.AND P1, PT, R164, 0x1, PT ;  /* 0x00000001a400780c */ /* 0x000fe20003f25270 */
[----:B------:R-:W-:Y:S01]  /*6a70*/  IMAD.MOV.U32 R167, RZ, RZ, R0 ;  /* 0x000000ffffa77224 */ /* 0x000fe200078e0000 */
[----:B------:R-:W-:Y:S01]  /*6a80*/  SHF.L.U32 R168, R104, 0x10, RZ ;  /* 0x0000001068a87819 */ /* 0x000fe200000006ff */
[----:B------:R-:W-:Y:S01]  /*6a90*/  FFMA.FTZ R163, R163, R156, 1.1641532182693481445e-10 ;  /* 0x2f000000a3a37423 */ /* 0x000fe2000001009c */
[----:B------:R-:W-:Y:S01]  /*6aa0*/  FMUL.FTZ R166, R166, R119 ;  /* 0x00000077a6a67220 */ /* 0x000fe20000410000 */
[----:B------:R-:W-:Y:S02]  /*6ab0*/  LOP3.LUT R137, R137, 0xfffffffd, RZ, 0xc0, !PT ;  /* 0xfffffffd89897812 */ /* 0x000fe400078ec0ff */
[----:B------:R-:W-:Y:S01]  /*6ac0*/  PRMT R100, R100, 0x7632, R100 ;  /* 0x0000763264647816 */ /* 0x000fe20000000064 */
[----:B------:R-:W-:Y:S01]  /*6ad0*/  FMUL.FTZ R166, R166, UR5 ;  /* 0x00000005a6a67c20 */ /* 0x000fe20008410000 */
[----:B------:R-:W-:-:S02]  /*6ae0*/  FSETP.GTU.FTZ.AND P0, PT, R163, UR4, PT ;  /* 0x00000004a3007c0b */ /* 0x000fc4000bf1c000 */
[----:B------:R-:W-:Y:S02]  /*6af0*/  PRMT R104, R104, 0x7632, R104 ;  /* 0x0000763268687816 */ /* 0x000fe40000000068 */
[----:B------:R-:W-:Y:S01]  /*6b00*/  FSEL R163, R166, RZ, !P0 ;  /* 0x000000ffa6a37208 */ /* 0x000fe20004000000 */
[----:B------:R-:W-:Y:S01]  /*6b10*/  IMAD.MOV.U32 R166, RZ, RZ, 0x2 ;  /* 0x00000002ffa67424 */ /* 0x000fe200078e00ff */
[----:B------:R-:W-:-:S03]  /*6b20*/  PLOP3.LUT P0, PT, P0, PT, PT, 0x8, 0x80 ;  /* 0x000000000080781c */ /* 0x000fc6000070e170 */
[----:B------:R-:W-:-:S05]  /*6b30*/  FADD.FTZ R163, R163, R168 ;  /* 0x000000a8a3a37221 */ /* 0x000fca0000010000 */
[----:B------:R-:W-:-:S05]  /*6b40*/  MOV R165, R163 ;  /* 0x000000a300a57202 */ /* 0x000fca0000000f00 */
        /* <DEDUP_REMOVED lines=10> */
.L_x_980:
        /* <DEDUP_REMOVED lines=12> */
.L_x_981:
        /* <DEDUP_REMOVED lines=49> */
.L_x_979:
[----:B------:R-:W-:Y:S01]  /*6fc0*/  I2FP.F32.U32 R167, R167 ;  /* 0x000000a700a77245 */ /* 0x000fe20000201000 */
[----:B------:R-:W-:Y:S01]  /*6fd0*/  IMAD.U32 R100, R100, 0x10000, RZ ;  /* 0x0001000064647824 */ /* 0x000fe200078e00ff */
[----:B------:R-:W-:-:S03]  /*6fe0*/  ISETP.NE.AND P1, PT, R166, 0x1, PT ;  /* 0x00000001a600780c */ /* 0x000fc60003f25270 */
[----:B------:R-:W-:Y:S01]  /*6ff0*/  FFMA.FTZ R167, R167, R156, 1.1641532182693481445e-10 ;  /* 0x2f000000a7a77423 */ /* 0x000fe2000001009c */
[----:B------:R-:W-:-:S04]  /*7000*/  FMUL.FTZ R100, R100, R119 ;  /* 0x0000007764647220 */ /* 0x000fc80000410000 */
[----:B------:R-:W-:Y:S01]  /*7010*/  FMUL.FTZ R100, R100, UR5 ;  /* 0x0000000564647c20 */ /* 0x000fe20008410000 */
[----:B------:R-:W-:Y:S01]  /*7020*/  FSETP.GTU.FTZ.AND P0, PT, R167, UR4, PT ;  /* 0x00000004a7007c0b */ /* 0x000fe2000bf1c000 */
[----:B------:R-:W-:Y:S01]  /*7030*/  IMAD.U32 R167, R104, 0x10000, RZ ;  /* 0x0001000068a77824 */ /* 0x000fe200078e00ff */
[----:B------:R-:W-:Y:S02]  /*7040*/  MOV R104, 0x2 ;  /* 0x0000000200687802 */ /* 0x000fe40000000f00 */
[----:B------:R-:W-:Y:S02]  /*7050*/  FSEL R100, R100, RZ, !P0 ;  /* 0x000000ff64647208 */ /* 0x000fe40004000000 */
[----:B------:R-:W-:-:S03]  /*7060*/  PLOP3.LUT P0, PT, P0, PT, PT, 0x8, 0x80 ;  /* 0x000000000080781c */ /* 0x000fc6000070e170 */
[----:B------:R-:W-:Y:S01]  /*7070*/  FADD.FTZ R164, R100, R167 ;  /* 0x000000a764a47221 */ /* 0x000fe20000010000 */
[----:B------:R-:W-:Y:S01]  /*7080*/  IMAD.MOV.U32 R100, RZ, RZ, R0 ;  /* 0x000000ffff647224 */ /* 0x000fe200078e0000 */
        /* <DEDUP_REMOVED lines=9> */
.L_x_983:
        /* <DEDUP_REMOVED lines=12> */
.L_x_984:
[----:B------:R-:W-:Y:S01]  /*71e0*/  IMAD.WIDE.U32 R138, R140, -0x326172a9, RZ ;  /* 0xcd9e8d578c8a7825 */ /* 0x000fe200078e00ff */
[----:B------:R-:W-:-:S03]  /*71f0*/  LOP3.LUT R166, R2, R171, R125, 0x96, !PT ;  /* 0x000000ab02a67212 */ /* 0x000fc600078e967d */
[----:B------:R-:W-:Y:S01]  /*7200*/  IMAD.MOV.U32 R100, RZ, RZ, R178 ;  /* 0x000000ffff647224 */ /* 0x000fe200078e00b2 */
[----:B------:R-:W-:Y:S01]  /*7210*/  LOP3.LUT R168, R141, R139, R124, 0x96, !PT ;  /* 0x0000008b8da87212 */ /* 0x000fe200078e967c */
[----:B------:R-:W-:-:S04]  /*7220*/  IMAD.WIDE.U32 R166, R166, -0x326172a9, RZ ;  /* 0xcd9e8d57a6a67825 */ /* 0x000fc800078e00ff */
        /* <DEDUP_REMOVED lines=42> */
[----:B------:R-:W-:Y:S02]  /*74d0*/  LOP3.LUT R138, R148, R138, R167, 0x96, !PT ;  /* 0x0000008a948a7212 */ /* 0x000fe400078e96a7 */
[----:B------:R-:W-:-:S07]  /*74e0*/  MOV R178, R166 ;  /* 0x000000a600b27202 */ /* 0x000fce0000000f00 */
.L_x_982:
[----:B------:R-:W-:Y:S01]  /*74f0*/  I2FP.F32.U32 R167, R100 ;  /* 0x0000006400a77245 */ /* 0x000fe20000201000 */
[C---:B------:R-:W-:Y:S01]  /*7500*/  IMAD.U32 R100, R101.reuse, 0x10000, RZ ;  /* 0x0001000065647824 */ /* 0x040fe200078e00ff */
[----:B------:R-:W-:Y:S02]  /*7510*/  ISETP.NE.AND P2, PT, R104, 0x1, PT ;  /* 0x000000016800780c */ /* 0x000fe40003f45270 */
[----:B------:R-:W-:Y:S01]  /*7520*/  PRMT R166, R101, 0x7632, R166 ;  /* 0x0000763265a67816 */ /* 0x000fe200000000a6 */
[----:B------:R-:W-:Y:S01]  /*7530*/  FFMA.FTZ R167, R167, R156, 1.1641532182693481445e-10 ;  /* 0x2f000000a7a77423 */ /* 0x000fe2000001009c */
[----:B------:R-:W-:Y:S01]  /*7540*/  FMUL.FTZ R100, R100, R119 ;  /* 0x0000007764647220 */ /* 0x000fe20000410000 */
[----:B------:R-:W-:Y:S01]  /*7550*/  PRMT R170, R105, 0x7632, R170 ;  /* 0x0000763269aa7816 */ /* 0x000fe200000000aa */
[----:B------:R-:W-:Y:S02]  /*7560*/  IMAD.MOV.U32 R101, RZ, RZ, R0 ;  /* 0x000000ffff657224 */ /* 0x000fe400078e0000 */
[----:B------:R-:W-:Y:S01]  /*7570*/  FMUL.FTZ R100, R100, UR5 ;  /* 0x0000000564647c20 */ /* 0x000fe20008410000 */
[----:B------:R-:W-:-:S02]  /*7580*/  FSETP.GTU.FTZ.AND P1, PT, R167, UR4, PT ;  /* 0x00000004a7007c0b */ /* 0x000fc4000bf3c000 */
[----:B------:R-:W-:Y:S02]  /*7590*/  SHF.L.U32 R167, R105, 0x10, RZ ;  /* 0x0000001069a77819 */ /* 0x000fe400000006ff */
        /* <DEDUP_REMOVED lines=13> */
.L_x_986:
        /* <DEDUP_REMOVED lines=12> */
.L_x_987:
        /* <DEDUP_REMOVED lines=28> */
[----:B------:R-:W-:-:S05]  /*78f0*/  VIADD R105, R124, 0xb54cda56 ;  /* 0xb54cda567c697836 */ /* 0x000fca0000000000 */
        /* <DEDUP_REMOVED lines=20> */
.L_x_985:
[----:B------:R-:W-:Y:S01]  /*7a40*/  I2FP.F32.U32 R101, R101 ;  /* 0x0000006500657245 */ /* 0x000fe20000201000 */
[----:B------:R-:W-:Y:S01]  /*7a50*/  IMAD.MOV.U32 R104, RZ, RZ, 0x2 ;  /* 0x00000002ff687424 */ /* 0x000fe200078e00ff */
[----:B------:R-:W-:Y:S02]  /*7a60*/  SHF.L.U32 R166, R166, 0x10, RZ ;  /* 0x00000010a6a67819 */ /* 0x000fe400000006ff */
[----:B------:R-:W-:Y:S01]  /*7a70*/  ISETP.NE.AND P3, PT, R100, 0x1, PT ;  /* 0x000000016400780c */ /* 0x000fe20003f65270 */
[----:B------:R-:W-:Y:S02]  /*7a80*/  FFMA.FTZ R101, R101, R156, 1.1641532182693481445e-10 ;  /* 0x2f00000065657423 */ /* 0x000fe4000001009c */
[----:B------:R-:W-:-:S03]  /*7a90*/  FMUL.FTZ R166, R166, R119 ;  /* 0x00000077a6a67220 */ /* 0x000fc60000410000 */
[----:B------:R-:W-:Y:S01]  /*7aa0*/  FSETP.GTU.FTZ.AND P2, PT, R101, UR4, PT ;  /* 0x0000000465007c0b */ /* 0x000fe2000bf5c000 */
[----:B------:R-:W-:Y:S01]  /*7ab0*/  FMUL.FTZ R166, R166, UR5 ;  /* 0x00000005a6a67c20 */ /* 0x000fe20008410000 */
[----:B------:R-:W-:-:S04]  /*7ac0*/  IMAD.U32 R101, R170, 0x10000, RZ ;  /* 0x00010000aa657824 */ /* 0x000fc800078e00ff */
        /* <DEDUP_REMOVED lines=13> */
.L_x_989:
        /* <DEDUP_REMOVED lines=12> */
.L_x_990:
        /* <DEDUP_REMOVED lines=45> */
[----:B------:R-:W-:Y:S02]  /*7f30*/  LOP3.LUT R139, R139, R168, R105, 0x96, !PT ;  /* 0x000000a88b8b7212 */ /* 0x000fe400078e9669 */
[----:B------:R-:W-:Y:S01]  /*7f40*/  LOP3.LUT R138, R148, R138, R101, 0x96, !PT ;  /* 0x0000008a948a7212 */ /* 0x000fe200078e9665 */
[----:B------:R-:W-:Y:S02]  /*7f50*/  IMAD.MOV.U32 R101, RZ, RZ, R178 ;  /* 0x000000ffff657224 */ /* 0x000fe400078e00b2 */
[----:B------:R-:W-:-:S07]  /*7f60*/  IMAD.MOV.U32 R178, RZ, RZ, R100 ;  /* 0x000000ffffb27224 */ /* 0x000fce00078e0064 */
.L_x_988:
[----:B------:R-:W-:Y:S01]  /*7f70*/  I2FP.F32.U32 R101, R101 ;  /* 0x0000006500657245 */ /* 0x000fe20000201000 */
[----:B------:R-:W-:Y:S01]  /*7f80*/  IMAD.U32 R100, R102, 0x10000, RZ ;  /* 0x0001000066647824 */ /* 0x000fe200078e00ff */
[----:B------:R-:W-:Y:S01]  /*7f90*/  ISETP.NE.AND P4, PT, R104, 0x1, PT ;  /* 0x000000016800780c */ /* 0x000fe20003f85270 */
[----:B------:R-:W-:Y:S01]  /*7fa0*/  IMAD.U32 R169, R106, 0x10000, RZ ;  /* 0x000100006aa97824 */ /* 0x000fe200078e00ff */
[----:B------:R-:W-:Y:S01]  /*7fb0*/  PRMT R102, R102, 0x7632, R102 ;  /* 0x0000763266667816 */ /* 0x000fe20000000066 */
[----:B------:R-:W-:Y:S01]  /*7fc0*/  FFMA.FTZ R101, R101, R156, 1.1641532182693481445e-10 ;  /* 0x2f00000065657423 */ /* 0x000fe2000001009c */
[----:B------:R-:W-:Y:S01]  /*7fd0*/  FMUL.FTZ R100, R100, R119 ;  /* 0x0000007764647220 */ /* 0x000fe20000410000 */
[----:B------:R-:W-:-:S03]  /*7fe0*/  PRMT R106, R106, 0x7632, R106 ;  /* 0x000076326a6a7816 */ /* 0x000fc6000000006a */
[----:B------:R-:W-:Y:S01]  /*7ff0*/  FMUL.FTZ R100, R100, UR5 ;  /* 0x0000000564647c20 */ /* 0x000fe20008410000 */
[----:B------:R-:W-:Y:S01]  /*8000*/  FSETP.GTU.FTZ.AND P3, PT, R101, UR4, PT ;  /* 0x0000000465007c0b */ /* 0x000fe2000bf7c000 */
        /* <DEDUP_REMOVED lines=14> */
.L_x_992:
        /* <DEDUP_REMOVED lines=12> */
.L_x_993:
        /* <DEDUP_REMOVED lines=38> */
[----:B------:R-:W-:-:S05]  /*8410*/  VIADD R101, R125, 0xdb3d7428 ;  /* 0xdb3d74287d657836 */ /* 0x000fca0000000000 */
[----:B------:R-:W-:Y:S01]  /*8420*/  LOP3.LUT R104, R101, R104, R139, 0x96, !PT ;  /* 0x0000006865687212 */ /* 0x000fe200078e968b */
[----:B------:R-:W-:Y:S01]  /*8430*/  IMAD.WIDE.U32 R100, R100, -0x2daee0ad, RZ ;  /* 0xd2511f5364647825 */ /* 0x000fe200078e00ff */
[----:B------:R-:W-:-:S03]  /*8440*/  IADD3 R139, PT, PT, R124, -0x700cb87f, RZ ;  /* 0x8ff347817c8b7810 */ /* 0x000fc60007ffe0ff */
[----:B------:R-:W-:Y:S01]  /*8450*/  IMAD.WIDE.U32 R104, R104, -0x326172a9, RZ ;  /* 0xcd9e8d5768687825 */ /* 0x000fe200078e00ff */
[----:B------:R-:W-:-:S03]  /*8460*/  LOP3.LUT R138, R148, R138, R101, 0x96, !PT ;  /* 0x0000008a948a7212 */ /* 0x000fc600078e9665 */
[----:B------:R-:W-:Y:S01]  /*8470*/  IMAD.MOV.U32 R101, RZ, RZ, R178 ;  /* 0x000000ffff657224 */ /* 0x000fe200078e00b2 */
[----:B------:R-:W-:Y:S01]  /*8480*/  MOV R178, R100 ;  /* 0x0000006400b27202 */ /* 0x000fe20000000f00 */
[----:B------:R-:W-:Y:S01]  /*8490*/  IMAD.MOV.U32 R0, RZ, RZ, R104 ;  /* 0x000000ffff007224 */ /* 0x000fe200078e0068 */
[----:B------:R-:W-:Y:S01]  /*84a0*/  LOP3.LUT R139, R139, R170, R105, 0x96, !PT ;  /* 0x000000aa8b8b7212 */ /* 0x000fe200078e9669 */
[----:B------:R-:W-:-:S07]  /*84b0*/  IMAD.MOV.U32 R100, RZ, RZ, RZ ;  /* 0x000000ffff647224 */ /* 0x000fce00078e00ff */
.L_x_991:
[----:B------:R-:W-:Y:S01]  /*84c0*/  I2FP.F32.U32 R101, R101 ;  /* 0x0000006500657245 */ /* 0x000fe20000201000 */
[----:B------:R-:W-:Y:S01]  /*84d0*/  IMAD.U32 R102, R102, 0x10000, RZ ;  /* 0x0001000066667824 */ /* 0x000fe200078e00ff */
[----:B------:R-:W-:-:S03]  /*84e0*/  ISETP.NE.AND P5, PT, R100, 0x1, PT ;  /* 0x000000016400780c */ /* 0x000fc60003fa5270 */
[----:B------:R-:W-:Y:S01]  /*84f0*/  FFMA.FTZ R101, R101, R156, 1.1641532182693481445e-10 ;  /* 0x2f00000065657423 */ /* 0x000fe2000001009c */
[----:B------:R-:W-:-:S04]  /*8500*/  FMUL.FTZ R102, R102, R119 ;  /* 0x0000007766667220 */ /* 0x000fc80000410000 */
[----:B------:R-:W-:Y:S01]  /*8510*/  FMUL.FTZ R102, R102, UR5 ;  /* 0x0000000566667c20 */ /* 0x000fe20008410000 */
[----:B------:R-:W-:Y:S02]  /*8520*/  FSETP.GTU.FTZ.AND P4, PT, R101, UR4, PT ;  /* 0x0000000465007c0b */ /* 0x000fe4000bf9c000 */
[----:B------:R-:W-:Y:S02]  /*8530*/  SHF.L.U32 R101, R106, 0x10, RZ ;  /* 0x000000106a657819 */ /* 0x000fe400000006ff */
[----:B------:R-:W-:Y:S02]  /*8540*/  FSEL R102, R102, RZ, !P4 ;  /* 0x000000ff66667208 */ /* 0x000fe40006000000 */
[----:B------:R-:W-:-:S03]  /*8550*/  PLOP3.LUT P4, PT, P4, PT, PT, 0x8, 0x80 ;  /* 0x000000000080781c */ /* 0x000fc6000278e170 */
[----:B------:R-:W-:Y:S01]  /*8560*/  FADD.FTZ R168, R102, R101 ;  /* 0x0000006566a87221 */ /* 0x000fe20000010000 */
[----:B------:R-:W-:Y:S02]  /*8570*/  IMAD.MOV.U32 R102, RZ, RZ, 0x2 ;  /* 0x00000002ff667424 */ /* 0x000fe400078e00ff */
        /* <DEDUP_REMOVED lines=10> */
.L_x_995:
        /* <DEDUP_REMOVED lines=12> */
.L_x_996:
        /* <DEDUP_REMOVED lines=49> */
.L_x_994:
[----:B------:R-:W-:Y:S01]  /*89f0*/  I2FP.F32.U32 R101, R101 ;  /* 0x0000006500657245 */ /* 0x000fe20000201000 */
[----:B------:R-:W-:Y:S01]  /*8a00*/  IMAD.U32 R105, R107, 0x10000, RZ ;  /* 0x000100006b697824 */ /* 0x000fe200078e00ff */
[----:B------:R-:W-:Y:S01]  /*8a10*/  SHF.L.U32 R100, R103, 0x10, RZ ;  /* 0x0000001067647819 */ /* 0x000fe200000006ff */
[----:B------:R-:W-:Y:S01]  /*8a20*/  IMAD.MOV.U32 R176, RZ, RZ, 0x2 ;  /* 0x00000002ffb07424 */ /* 0x000fe200078e00ff */
[----:B------:R-:W-:Y:S01]  /*8a30*/  ISETP.NE.AND P6, PT, R102, 0x1, PT ;  /* 0x000000016600780c */ /* 0x000fe20003fc5270 */
[----:B------:R-:W-:Y:S01]  /*8a40*/  FFMA.FTZ R101, R101, R156, 1.1641532182693481445e-10 ;  /* 0x2f00000065657423 */ /* 0x000fe2000001009c */
[----:B------:R-:W-:Y:S01]  /*8a50*/  PRMT R171, R103, 0x7632, R171 ;  /* 0x0000763267ab7816 */ /* 0x000fe200000000ab */
[----:B------:R-:W-:Y:S01]  /*8a60*/  FMUL.FTZ R100, R100, R119 ;  /* 0x0000007764647220 */ /* 0x000fe20000410000 */
[----:B------:R-:W-:Y:S02]  /*8a70*/  PRMT R172, R107, 0x7632, R172 ;  /* 0x000076326bac7816 */ /* 0x000fe400000000ac */
[----:B------:R-:W-:Y:S01]  /*8a80*/  FSETP.GTU.FTZ.AND P5, PT, R101, UR4, PT ;  /* 0x0000000465007c0b */ /* 0x000fe2000bfbc000 */
[----:B------:R-:W-:Y:S01]  /*8a90*/  FMUL.FTZ R100, R100, UR5 ;  /* 0x0000000564647c20 */ /* 0x000fe20008410000 */
        /* <DEDUP_REMOVED lines=13> */
.L_x_998:
        /* <DEDUP_REMOVED lines=14> */
.L_x_999:
[----:B------:R-:W-:Y:S01]  /*8c50*/  IMAD.WIDE.U32 R104, R140, -0x326172a9, RZ ;  /* 0xcd9e8d578c687825 */ /* 0x000fe200078e00ff */
[----:B------:R-:W-:-:S03]  /*8c60*/  LOP3.LUT R100, R2, R107, R125, 0x96, !PT ;  /* 0x0000006b02647212 */ /* 0x000fc600078e967d */
[----:B------:R-:W-:Y:S01]  /*8c70*/  HFMA2 R176, -RZ, RZ, 0, 0 ;  /* 0x00000000ffb07431 */ /* 0x000fe200000001ff */
        /* <DEDUP_REMOVED lines=46> */
.L_x_997:
[----:B------:R-:W-:Y:S01]  /*8f60*/  I2FP.F32.U32 R101, R101 ;  /* 0x0000006500657245 */ /* 0x000fe20000201000 */
[----:B------:R-:W-:Y:S01]  /*8f70*/  IMAD.U32 R100, R171, 0x10000, RZ ;  /* 0x00010000ab647824 */ /* 0x000fe200078e00ff */
[----:B------:R-:W-:Y:S01]  /*8f80*/  F2FP.BF16.F32.PACK_AB R102, R168, R169 ;  /* 0x000000a9a866723e */ /* 0x000fe200000010ff */
[----:B------:R-:W-:Y:S02]  /*8f90*/  IMAD.U32 R171, R172, 0x10000, RZ ;  /* 0x00010000acab7824 */ /* 0x000fe400078e00ff */
[----:B------:R-:W-:Y:S01]  /*8fa0*/  FFMA.FTZ R101, R101, R156, 1.1641532182693481445e-10 ;  /* 0x2f00000065657423 */ /* 0x000fe2000001009c */
[----:B------:R-:W-:-:S04]  /*8fb0*/  FMUL.FTZ R100, R100, R119 ;  /* 0x0000007764647220 */ /* 0x000fc80000410000 */
[----:B------:R-:W-:Y:S01]  /*8fc0*/  FMUL.FTZ R100, R100, UR5 ;  /* 0x0000000564647c20 */ /* 0x000fe20008410000 */
[----:B------:R-:W-:Y:S02]  /*8fd0*/  FSETP.GTU.FTZ.AND P6, PT, R101, UR4, PT ;  /* 0x0000000465007c0b */ /* 0x000fe4000bfdc000 */
[----:B------:R-:W-:Y:S02]  /*8fe0*/  F2FP.BF16.F32.PACK_AB R101, R166, R167 ;  /* 0x000000a7a665723e */ /* 0x000fe400000010ff */
[----:B------:R-:W-:Y:S02]  /*8ff0*/  FSEL R100, R100, RZ, !P6 ;  /* 0x000000ff64647208 */ /* 0x000fe40007000000 */
[----:B------:R-:W-:-:S03]  /*9000*/  PLOP3.LUT P6, PT, P6, PT, PT, 0x8, 0x80 ;  /* 0x000000000080781c */ /* 0x000fc600037ce170 */
[----:B------:R-:W-:Y:S01]  /*9010*/  FADD.FTZ R171, R100, R171 ;  /* 0x000000ab64ab7221 */ /* 0x000fe20000010000 */
[----:B------:R-:W-:-:S04]  /*9020*/  F2FP.BF16.F32.PACK_AB R100, R164, R163 ;  /* 0x000000a3a464723e */ /* 0x000fc800000010ff */
[----:B------:R-:W-:Y:S01]  /*9030*/  F2FP.BF16.F32.PACK_AB R103, R171, R170 ;  /* 0x000000aaab67723e */ /* 0x000fe200000010ff */
[----:B------:R-:W-:Y:S06]  /*9040*/  BRA `(.L_x_1000) ;  /* 0x00000028005c7947 */ /* 0x000fec0003800000 */
.L_x_975:
[----:B------:R-:W-:Y:S01]  /*9050*/  ISETP.NE.AND P0, PT, R168, 0x1, PT ;  /* 0x00000001a800780c */ /* 0x000fe20003f05270 */
[----:B-1----:R-:W-:Y:S01]  /*9060*/  IMAD.MOV.U32 R104, RZ, RZ, R0 ;  /* 0x000000ffff687224 */ /* 0x002fe200078e0000 */
[----:B------:R-:W-:Y:S01]  /*9070*/  MOV R106, 0x2 ;  /* 0x00000002006a7802 */ /* 0x000fe20000000f00 */
[----:B------:R-:W-:-:S10]  /*9080*/  IMAD.MOV.U32 R178, RZ, RZ, R170 ;  /* 0x000000ffffb27224 */ /* 0x000fd400078e00aa */
[----:B------:R-:W-:Y:S05]  /*9090*/  @!P0 BRA `(.L_x_1001) ;  /* 0x0000000400188947 */ /* 0x000fea0003800000 */
[----:B------:R-:W-:-:S13]  /*90a0*/  ISETP.NE.AND P0, PT, R168, 0x3, PT ;  /* 0x00000003a800780c */ /* 0x000fda0003f05270 */
[----:B------:R-:W-:Y:S05]  /*90b0*/  @!P0 BRA `(.L_x_1002) ;  /* 0x0000000000208947 */ /* 0x000fea0003800000 */
[----:B------:R-:W-:-:S13]  /*90c0*/  ISETP.NE.AND P0, PT, R168, 0x2, PT ;  /* 0x00000002a800780c */ /* 0x000fda0003f05270 */
[----:B------:R-:W-:Y:S01]  /*90d0*/  @!P0 MOV R106, 0x3 ;  /* 0x00000003006a8802 */ /* 0x000fe20000000f00 */
[----:B------:R-:W-:Y:S01]  /*90e0*/  @!P0 IMAD.MOV.U32 R178, RZ, RZ, R170 ;  /* 0x000000ffffb28224 */ /* 0x000fe200078e00aa */
[----:B------:R-:W-:Y:S01]  /*90f0*/  @P0 IADD3 R106, PT, PT, R168, 0x1, RZ ;  /* 0x00000001a86a0810 */ /* 0x000fe20007ffe0ff */
[----:B------:R-:W-:Y:S02]  /*9100*/  @!P0 IMAD.MOV.U32 R104, RZ, RZ, R138 ;  /* 0x000000ffff688224 */ /* 0x000fe400078e008a */
[----:B------:R-:W-:Y:S02]  /*9110*/  @P0 IMAD.MOV.U32 R178, RZ, RZ, R170 ;  /* 0x000000ffffb20224 */ /* 0x000fe400078e00aa */
[----:B------:R-:W-:Y:S01]  /*9120*/  @P0 IMAD.MOV.U32 R104, RZ, RZ, R139 ;  /* 0x000000ffff680224 */ /* 0x000fe200078e008b */
[----:B------:R-:W-:Y:S06]  /*9130*/  BRA `(.L_x_1001) ;  /* 0x0000000000f07947 */ /* 0x000fec0003800000 */
.L_x_1002:
        /* <DEDUP_REMOVED lines=12> */
.L_x_1003:
        /* <DEDUP_REMOVED lines=44> */
[----:B------:R-:W-:Y:S02]  /*94c0*/  HFMA2 R106, -RZ, RZ, 0, 0 ;  /* 0x00000000ff6a7431 */ /* 0x000fe400000001ff */
[----:B------:R-:W-:Y:S01]  /*94d0*/  IMAD.MOV.U32 R0, RZ, RZ, R104 ;  /* 0x000000ffff007224 */ /* 0x000fe200078e0068 */
[----:B------:R-:W-:Y:S01]  /*94e0*/  LOP3.LUT R138, R148, R138, R179, 0x96, !PT ;  /* 0x0000008a948a7212 */ /* 0x000fe200078e96b3 */
[----:B------:R-:W-:-:S07]  /*94f0*/  IMAD.MOV.U32 R104, RZ, RZ, R170 ;  /* 0x000000ffff687224 */ /* 0x000fce00078e00aa */
.L_x_1001:
[----:B------:R-:W-:Y:S01]  /*9500*/  I2FP.F32.U32 R105, R104 ;  /* 0x0000006800697245 */ /* 0x000fe20000201000 */
[----:B-----5:R-:W-:Y:S01]  /*9510*/  IMAD.U32 R104, R100, 0x10000, RZ ;  /* 0x0001000064687824 */ /* 0x020fe200078e00ff */
[----:B------:R-:W-:Y:S02]  /*9520*/  ISETP.NE.AND P1, PT, R106, 0x1, PT ;  /* 0x000000016a00780c */ /* 0x000fe40003f25270 */
[----:B------:R-:W-:Y:S01]  /*9530*/  LOP3.LUT R137, R137, 0xfffffffd, RZ, 0xc0, !PT ;  /* 0xfffffffd89897812 */ /* 0x000fe200078ec0ff */
[----:B------:R-:W-:Y:S01]  /*9540*/  FFMA.FTZ R105, R105, R156, 1.1641532182693481445e-10 ;  /* 0x2f00000069697423 */ /* 0x000fe2000001009c */
[----:B------:R-:W-:Y:S01]  /*9550*/  FMUL.FTZ R104, R104, R119 ;  /* 0x0000007768687220 */ /* 0x000fe20000410000 */
[----:B------:R-:W-:-:S03]  /*9560*/  PRMT R100, R100, 0x7632, R100 ;  /* 0x0000763264647816 */ /* 0x000fc60000000064 */
[----:B------:R-:W-:Y:S01]  /*9570*/  FSETP.GTU.FTZ.AND P0, PT, R105, UR4, PT ;  /* 0x0000000469007c0b */ /* 0x000fe2000bf1c000 */
[----:B------:R-:W-:Y:S01]  /*9580*/  FMUL.FTZ R104, R104, UR5 ;  /* 0x0000000568687c20 */ /* 0x000fe20008410000 */
[----:B------:R-:W-:Y:S02]  /*9590*/  MOV R105, R0 ;  /* 0x0000000000697202 */ /* 0x000fe40000000f00 */
[----:B------:R-:W-:Y:S02]  /*95a0*/  PLOP3.LUT P2, PT, P0, PT, PT, 0x8, 0x80 ;  /* 0x000000000080781c */ /* 0x000fe4000074e170 */
[----:B------:R-:W-:Y:S01]  /*95b0*/  FSEL R163, R104, RZ, !P0 ;  /* 0x000000ff68a37208 */ /* 0x000fe20004000000 */
[----:B------:R-:W-:-:S04]  /*95c0*/  IMAD.MOV.U32 R104, RZ, RZ, 0x2 ;  /* 0x00000002ff687424 */ /* 0x000fc800078e00ff */
[----:B------:R-:W-:-:S06]  /*95d0*/  IMAD.MOV.U32 R165, RZ, RZ, R163 ;  /* 0x000000ffffa57224 */ /* 0x000fcc00078e00a3 */
        /* <DEDUP_REMOVED lines=10> */
.L_x_1005:
        /* <DEDUP_REMOVED lines=12> */
.L_x_1006:
        /* <DEDUP_REMOVED lines=49> */
.L_x_1004:
[----:B------:R-:W-:Y:S01]  /*9a50*/  I2FP.F32.U32 R105, R105 ;  /* 0x0000006900697245 */ /* 0x000fe20000201000 */
[----:B------:R-:W-:Y:S01]  /*9a60*/  IMAD.U32 R100, R100, 0x10000, RZ ;  /* 0x0001000064647824 */ /* 0x000fe200078e00ff */
[----:B------:R-:W-:Y:S01]  /*9a70*/  ISETP.NE.AND P2, PT, R104, 0x1, PT ;  /* 0x000000016800780c */ /* 0x000fe20003f45270 */
[----:B------:R-:W-:Y:S02]  /*9a80*/  HFMA2 R106, -RZ, RZ, 0, 1.1920928955078125e-07 ;  /* 0x00000002ff6a7431 */ /* 0x000fe400000001ff */
[----:B------:R-:W-:Y:S01]  /*9a90*/  FFMA.FTZ R105, R105, R156, 1.1641532182693481445e-10 ;  /* 0x2f00000069697423 */ /* 0x000fe2000001009c */
[----:B------:R-:W-:-:S04]  /*9aa0*/  FMUL.FTZ R100, R100, R119 ;  /* 0x0000007764647220 */ /* 0x000fc80000410000 */
[----:B------:R-:W-:Y:S01]  /*9ab0*/  FMUL.FTZ R100, R100, UR5 ;  /* 0x0000000564647c20 */ /* 0x000fe20008410000 */
[----:B------:R-:W-:-:S04]  /*9ac0*/  FSETP.GTU.FTZ.AND P1, PT, R105, UR4, PT ;  /* 0x0000000469007c0b */ /* 0x000fc8000bf3c000 */
[----:B------:R-:W-:Y:S01]  /*9ad0*/  FSEL R164, R100, RZ, !P1 ;  /* 0x000000ff64a47208 */ /* 0x000fe20004800000 */
[----:B------:R-:W-:Y:S01]  /*9ae0*/  IMAD.MOV.U32 R100, RZ, RZ, R0 ;  /* 0x000000ffff647224 */ /* 0x000fe200078e0000 */
        /* <DEDUP_REMOVED lines=10> */
.L_x_1008:
        /* <DEDUP_REMOVED lines=12> */
.L_x_1009:
        /* <DEDUP_REMOVED lines=49> */
.L_x_1007:
[----:B------:R-:W-:Y:S01]  /*9f60*/  I2FP.F32.U32 R105, R100 ;  /* 0x0000006400697245 */ /* 0x000fe20000201000 */
[C---:B------:R-:W-:Y:S01]  /*9f70*/  IMAD.U32 R100, R101.reuse, 0x10000, RZ ;  /* 0x0001000065647824 */ /* 0x040fe200078e00ff */
[----:B------:R-:W-:Y:S02]  /*9f80*/  ISETP.NE.AND P3, PT, R106, 0x1, PT ;  /* 0x000000016a00780c */ /* 0x000fe40003f65270 */
[----:B------:R-:W-:Y:S01]  /*9f90*/  PRMT R166, R101, 0x7632, R166 ;  /* 0x0000763265a67816 */ /* 0x000fe200000000a6 */
[----:B------:R-:W-:Y:S01]  /*9fa0*/  FFMA.FTZ R105, R105, R156, 1.1641532182693481445e-10 ;  /* 0x2f00000069697423 */ /* 0x000fe2000001009c */
[----:B------:R-:W-:Y:S01]  /*9fb0*/  FMUL.FTZ R100, R100, R119 ;  /* 0x0000007764647220 */ /* 0x000fe20000410000 */
[----:B------:R-:W-:-:S03]  /*9fc0*/  IMAD.MOV.U32 R101, RZ, RZ, R0 ;  /* 0x000000ffff657224 */ /* 0x000fc600078e0000 */
[----:B------:R-:W-:Y:S01]  /*9fd0*/  FMUL.FTZ R100, R100, UR5 ;  /* 0x0000000564647c20 */ /* 0x000fe20008410000 */
[----:B------:R-:W-:-:S04]  /*9fe0*/  FSETP.GTU.FTZ.AND P2, PT, R105, UR4, PT ;  /* 0x0000000469007c0b */ /* 0x000fc8000bf5c000 */
[----:B------:R-:W-:Y:S02]  /*9ff0*/  FSEL R167, R100, RZ, !P2 ;  /* 0x000000ff64a77208 */ /* 0x000fe40005000000 */
[----:B------:R-:W-:Y:S02]  /*a000*/  PLOP3.LUT P1, PT, P2, PT, PT, 0x8, 0x80 ;  /* 0x000000000080781c */ /* 0x000fe4000172e170 */
[----:B------:R-:W-:Y:S01]  /*a010*/  MOV R100, 0x2 ;  /* 0x0000000200647802 */ /* 0x000fe20000000f00 */
        /* <DEDUP_REMOVED lines=9> */
.L_x_1011:
        /* <DEDUP_REMOVED lines=12> */
.L_x_1012:
        /* <DEDUP_REMOVED lines=49> */
.L_x_1010:
[----:B------:R-:W-:Y:S01]  /*a480*/  ISETP.NE.AND P4, PT, R100, 0x1, PT ;  /* 0x000000016400780c */ /* 0x000fe20003f85270 */
[----:B------:R-:W-:Y:S01]  /*a490*/  IMAD.U32 R166, R166, 0x10000, RZ ;  /* 0x00010000a6a67824 */ /* 0x000fe200078e00ff */
[----:B------:R-:W-:Y:S01]  /*a4a0*/  I2FP.F32.U32 R101, R101 ;  /* 0x0000006500657245 */ /* 0x000fe20000201000 */
[----:B------:R-:W-:Y:S02]  /*a4b0*/  HFMA2 R104, -RZ, RZ, 0, 1.1920928955078125e-07 ;  /* 0x00000002ff687431 */ /* 0x000fe400000001ff */
[----:B------:R-:W-:Y:S02]  /*a4c0*/  FMUL.FTZ R166, R166, R119 ;  /* 0x00000077a6a67220 */ /* 0x000fe40000410000 */
[----:B------:R-:W-:Y:S02]  /*a4d0*/  FFMA.FTZ R101, R101, R156, 1.1641532182693481445e-10 ;  /* 0x2f00000065657423 */ /* 0x000fe4000001009c */
[----:B------:R-:W-:-:S03]  /*a4e0*/  FMUL.FTZ R166, R166, UR5 ;  /* 0x00000005a6a67c20 */ /* 0x000fc60008410000 */
[----:B------:R-:W-:Y:S01]  /*a4f0*/  FSETP.GTU.FTZ.AND P3, PT, R101, UR4, PT ;  /* 0x0000000465007c0b */ /* 0x000fe2000bf7c000 */
[----:B------:R-:W-:-:S03]  /*a500*/  IMAD.MOV.U32 R101, RZ, RZ, R0 ;  /* 0x000000ffff657224 */ /* 0x000fc600078e0000 */
        /* <DEDUP_REMOVED lines=11> */
.L_x_1014:
        /* <DEDUP_REMOVED lines=12> */
.L_x_1015:
        /* <DEDUP_REMOVED lines=49> */
.L_x_1013:
[----:B------:R-:W-:Y:S01]  /*a990*/  I2FP.F32.U32 R101, R101 ;  /* 0x0000006500657245 */ /* 0x000fe20000201000 */
[----:B------:R-:W-:Y:S01]  /*a9a0*/  IMAD.U32 R100, R102, 0x10000, RZ ;  /* 0x0001000066647824 */ /* 0x000fe200078e00ff */
[----:B------:R-:W-:Y:S02]  /*a9b0*/  ISETP.NE.AND P4, PT, R104, 0x1, PT ;  /* 0x000000016800780c */ /* 0x000fe40003f85270 */
[----:B------:R-:W-:Y:S01]  /*a9c0*/  PRMT R102, R102, 0x7632, R102 ;  /* 0x0000763266667816 */ /* 0x000fe20000000066 */
[----:B------:R-:W-:Y:S01]  /*a9d0*/  FFMA.FTZ R101, R101, R156, 1.1641532182693481445e-10 ;  /* 0x2f00000065657423 */ /* 0x000fe2000001009c */
[----:B------:R-:W-:-:S04]  /*a9e0*/  FMUL.FTZ R100, R100, R119 ;  /* 0x0000007764647220 */ /* 0x000fc80000410000 */
[----:B------:R-:W-:Y:S01]  /*a9f0*/  FMUL.FTZ R100, R100, UR5 ;  /* 0x0000000564647c20 */ /* 0x000fe20008410000 */
[----:B------:R-:W-:Y:S01]  /*aa00*/  FSETP.GTU.FTZ.AND P3, PT, R101, UR4, PT ;  /* 0x0000000465007c0b */ /* 0x000fe2000bf7c000 */
[----:B------:R-:W-:-:S03]  /*aa10*/  IMAD.MOV.U32 R101, RZ, RZ, R0 ;  /* 0x000000ffff657224 */ /* 0x000fc600078e0000 */
        /* <DEDUP_REMOVED lines=12> */
.L_x_1017:
        /* <DEDUP_REMOVED lines=12> */
.L_x_1018:
        /* <DEDUP_REMOVED lines=49> */
.L_x_1016:
[----:B------:R-:W-:Y:S01]  /*aeb0*/  I2FP.F32.U32 R101, R101 ;  /* 0x0000006500657245 */ /* 0x000fe20000201000 */
[----:B------:R-:W-:Y:S01]  /*aec0*/  IMAD.U32 R102, R102, 0x10000, RZ ;  /* 0x0001000066667824 */ /* 0x000fe200078e00ff */
[----:B------:R-:W-:-:S03]  /*aed0*/  ISETP.NE.AND P5, PT, R100, 0x1, PT ;  /* 0x000000016400780c */ /* 0x000fc60003fa5270 */
[----:B------:R-:W-:Y:S01]  /*aee0*/  FFMA.FTZ R101, R101, R156, 1.1641532182693481445e-10 ;  /* 0x2f00000065657423 */ /* 0x000fe2000001009c */
[----:B------:R-:W-:-:S04]  /*aef0*/  FMUL.FTZ R102, R102, R119 ;  /* 0x0000007766667220 */ /* 0x000fc80000410000 */
[----:B------:R-:W-:Y:S01]  /*af00*/  FMUL.FTZ R102, R102, UR5 ;  /* 0x0000000566667c20 */ /* 0x000fe20008410000 */
[----:B------:R-:W-:Y:S01]  /*af10*/  FSETP.GTU.FTZ.AND P4, PT, R101, UR4, PT ;  /* 0x0000000465007c0b */ /* 0x000fe2000bf9c000 */
[----:B------:R-:W-:-:S03]  /*af20*/  IMAD.MOV.U32 R101, RZ, RZ, R0 ;  /* 0x000000ffff657224 */ /* 0x000fc600078e0000 */
[----:B------:R-:W-:Y:S01]  /*af30*/  FSEL R168, R102, RZ, !P4 ;  /* 0x000000ff66a87208 */ /* 0x000fe20006000000 */
[----:B------:R-:W-:Y:S01]  /*af40*/  HFMA2 R102, -RZ, RZ, 0, 1.1920928955078125e-07 ;  /* 0x00000002ff667431 */ /* 0x000fe200000001ff */
        /* <DEDUP_REMOVED lines=10> */
.L_x_1020:
        /* <DEDUP_REMOVED lines=12> */
.L_x_1021:
        /* <DEDUP_REMOVED lines=49> */
.L_x_1019:
[----:B------:R-:W-:Y:S01]  /*b3c0*/  I2FP.F32.U32 R101, R101 ;  /* 0x0000006500657245 */ /* 0x000fe20000201000 */
[C---:B------:R-:W-:Y:S01]  /*b3d0*/  IMAD.U32 R100, R103.reuse, 0x10000, RZ ;  /* 0x0001000067647824 */ /* 0x040fe200078e00ff */
[----:B------:R-:W-:Y:S02]  /*b3e0*/  ISETP.NE.AND P6, PT, R102, 0x1, PT ;  /* 0x000000016600780c */ /* 0x000fe40003fc5270 */
[----:B------:R-:W-:Y:S01]  /*b3f0*/  PRMT R171, R103, 0x7632, R171 ;  /* 0x0000763267ab7816 */ /* 0x000fe200000000ab */
[----:B------:R-:W-:Y:S01]  /*b400*/  FFMA.FTZ R101, R101, R156, 1.1641532182693481445e-10 ;  /* 0x2f00000065657423 */ /* 0x000fe2000001009c */
[----:B------:R-:W-:Y:S01]  /*b410*/  FMUL.FTZ R100, R100, R119 ;  /* 0x0000007764647220 */ /* 0x000fe20000410000 */
[----:B------:R-:W-:-:S03]  /*b420*/  MOV R176, 0x2 ;  /* 0x0000000200b07802 */ /* 0x000fc60000000f00 */
[----:B------:R-:W-:Y:S01]  /*b430*/  FMUL.FTZ R100, R100, UR5 ;  /* 0x0000000564647c20 */ /* 0x000fe20008410000 */
[----:B------:R-:W-:Y:S01]  /*b440*/  FSETP.GTU.FTZ.AND P5, PT, R101, UR4, PT ;  /* 0x0000000465007c0b */ /* 0x000fe2000bfbc000 */
        /* <DEDUP_REMOVED lines=12> */
.L_x_1023:
        /* <DEDUP_REMOVED lines=14> */
.L_x_1024:
        /* <DEDUP_REMOVED lines=49> */
.L_x_1022:
[----:B------:R-:W-:Y:S01]  /*b900*/  I2FP.F32.U32 R101, R101 ;  /* 0x0000006500657245 */ /* 0x000fe20000201000 */
[----:B------:R-:W-:Y:S01]  /*b910*/  IMAD.U32 R100, R171, 0x10000, RZ ;  /* 0x00010000ab647824 */ /* 0x000fe200078e00ff */
[----:B------:R-:W-:-:S03]  /*b920*/  F2FP.BF16.F32.PACK_AB R102, R168, R169 ;  /* 0x000000a9a866723e */ /* 0x000fc600000010ff */
[----:B------:R-:W-:Y:S01]  /*b930*/  FFMA.FTZ R101, R101, R156, 1.1641532182693481445e-10 ;  /* 0x2f00000065657423 */ /* 0x000fe2000001009c */
[----:B------:R-:W-:-:S04]  /*b940*/  FMUL.FTZ R100, R100, R119 ;  /* 0x0000007764647220 */ /* 0x000fc80000410000 */
[----:B------:R-:W-:Y:S01]  /*b950*/  FMUL.FTZ R100, R100, UR5 ;  /* 0x0000000564647c20 */ /* 0x000fe20008410000 */
[----:B------:R-:W-:Y:S02]  /*b960*/  FSETP.GTU.FTZ.AND P6, PT, R101, UR4, PT ;  /* 0x0000000465007c0b */ /* 0x000fe4000bfdc000 */
[----:B------:R-:W-:Y:S02]  /*b970*/  F2FP.BF16.F32.PACK_AB R101, R166, R167 ;  /* 0x000000a7a665723e */ /* 0x000fe400000010ff */
[----:B------:R-:W-:Y:S02]  /*b980*/  FSEL R171, R100, RZ, !P6 ;  /* 0x000000ff64ab7208 */ /* 0x000fe40007000000 */
[----:B------:R-:W-:Y:S02]  /*b990*/  PLOP3.LUT P6, PT, P6, PT, PT, 0x8, 0x80 ;  /* 0x000000000080781c */ /* 0x000fe400037ce170 */
[----:B------:R-:W-:Y:S02]  /*b9a0*/  F2FP.BF16.F32.PACK_AB R100, R164, R163 ;  /* 0x000000a3a464723e */ /* 0x000fe400000010ff */
[----:B------:R-:W-:-:S09]  /*b9b0*/  F2FP.BF16.F32.PACK_AB R103, R171, R170 ;  /* 0x000000aaab67723e */ /* 0x000fd200000010ff */
.L_x_1000:
[----:B------:R-:W-:Y:S01]  /*b9c0*/  SEL R107, RZ, 0x1000000, !P6 ;  /* 0x01000000ff6b7807 */ /* 0x000fe20007000000 */
[----:B------:R-:W-:Y:S01]  /*b9d0*/  IMAD.WIDE.U32 R174, R117, 0x10, R108 ;  /* 0x0000001075ae7825 */ /* 0x000fe200078e006c */
[----:B------:R-:W-:Y:S02]  /*b9e0*/  SEL R172, RZ, 0x10000, !P5 ;  /* 0x00010000ffac7807 */ /* 0x000fe40006800000 */
[----:B------:R-:W-:Y:S02]  /*b9f0*/  SEL R173, RZ, 0x100, !P4 ;  /* 0x00000100ffad7807 */ /* 0x000fe40006000000 */
[----:B------:R-:W-:Y:S01]  /*ba00*/  LOP3.LUT P6, RZ, R137, 0x2, RZ, 0xc0, !PT ;  /* 0x0000000289ff7812 */ /* 0x000fe200078cc0ff */
[----:B------:R0:W-:Y:S01]  /*ba10*/  STG.E.128 desc[UR8][R174.64], R100 ;  /* 0x00000064ae007986 */ /* 0x0001e2000c101d08 */
[----:B------:R-:W-:Y:S02]  /*ba20*/  SEL R106, RZ, 0x1000000, !P2 ;  /* 0x01000000ff6a7807 */ /* 0x000fe40005000000 */
        /* <DEDUP_REMOVED lines=8> */
[----:B------:R-:W-:Y:S01]  /*bab0*/  IMAD.WIDE.U32 R172, R117, 0x8, R110 ;  /* 0x0000000875ac7825 */ /* 0x000fe200078e006e */
[----:B------:R-:W-:-:S03]  /*bac0*/  LOP3.LUT R104, R104, R107, RZ, 0xfc, !PT ;  /* 0x0000006b68687212 */ /* 0x000fc600078efcff */
[----:B------:R-:W-:Y:S02]  /*bad0*/  IMAD.WIDE.U32 R106, R163, 0x10, R112 ;  /* 0x00000010a36a7825 */ /* 0x000fe400078e0070 */
        /* <DEDUP_REMOVED lines=21> */
.L_x_1027:
        /* <DEDUP_REMOVED lines=12> */
.L_x_1028:
        /* <DEDUP_REMOVED lines=49> */
.L_x_1026:
[----:B------:R-:W-:Y:S01]  /*c000*/  I2FP.F32.U32 R175, R172 ;  /* 0x000000ac00af7245 */ /* 0x000fe20000201000 */
[----:B------:R-:W-:Y:S01]  /*c010*/  IMAD.MOV.U32 R176, RZ, RZ, 0x2 ;  /* 0x00000002ffb07424 */ /* 0x000fe200078e00ff */
[----:B-----5:R-:W-:Y:S02]  /*c020*/  SHF.L.U32 R172, R100, 0x10, RZ ;  /* 0x0000001064ac7819 */ /* 0x020fe400000006ff */
[----:B------:R-:W-:Y:S01]  /*c030*/  ISETP.NE.AND P1, PT, R173, 0x1, PT ;  /* 0x00000001ad00780c */ /* 0x000fe20003f25270 */
[----:B------:R-:W-:Y:S01]  /*c040*/  FFMA.FTZ R175, R175, R156, 1.1641532182693481445e-10 ;  /* 0x2f000000afaf7423 */ /* 0x000fe2000001009c */
[----:B------:R-:W-:Y:S01]  /*c050*/  LOP3.LUT R137, R137, 0xfffffffd, RZ, 0xc0, !PT ;  /* 0xfffffffd89897812 */ /* 0x000fe200078ec0ff */
[----:B------:R-:W-:Y:S01]  /*c060*/  FMUL.FTZ R172, R172, R119 ;  /* 0x00000077acac7220 */ /* 0x000fe20000410000 */
[----:B------:R-:W-:Y:S02]  /*c070*/  PRMT R100, R100, 0x7632, R100 ;  /* 0x0000763264647816 */ /* 0x000fe40000000064 */
        /* <DEDUP_REMOVED lines=19> */
.L_x_1030:
        /* <DEDUP_REMOVED lines=12> */
.L_x_1031:
[----:B------:R-:W-:Y:S01]  /*c270*/  IMAD.WIDE.U32 R138, R140, -0x326172a9, RZ ;  /* 0xcd9e8d578c8a7825 */ /* 0x000fe200078e00ff */
[----:B------:R-:W-:Y:S02]  /*c280*/  LOP3.LUT R176, R2, R183, R125, 0x96, !PT ;  /* 0x000000b702b07212 */ /* 0x000fe400078e967d */
[----:B------:R-:W-:Y:S01]  /*c290*/  IADD3 R173, PT, PT, R124, -0x4ab325aa, RZ ;  /* 0xb54cda567cad7810 */ /* 0x000fe20007ffe0ff */
        /* <DEDUP_REMOVED lines=22> */
[----:B------:R-:W-:-:S03]  /*c400*/  LOP3.LUT R138, R155, R182, R179, 0x96, !PT ;  /* 0x000000b69b8a7212 */ /* 0x000fc600078e96b3 */
[----:B------:R-:W-:-:S04]  /*c410*/  IMAD.WIDE.U32 R182, R139, -0x2daee0ad, RZ ;  /* 0xd2511f538bb67825 */ /* 0x000fc800078e00ff */
[----:B------:R-:W-:Y:S01]  /*c420*/  IMAD.WIDE.U32 R138, R138, -0x326172a9, RZ ;  /* 0xcd9e8d578a8a7825 */ /* 0x000fe200078e00ff */
[----:B------:R-:W-:-:S04]  /*c430*/  LOP3.LUT R175, R175, R178, R183, 0x96, !PT ;  /* 0x000000b2afaf7212 */ /* 0x000fc800078e96b7 */
[----:B------:R-:W-:Y:S01]  /*c440*/  LOP3.LUT R173, R173, R176, R139, 0x96, !PT ;  /* 0x000000b0adad7212 */ /* 0x000fe200078e968b */
[----:B------:R-:W-:-:S04]  /*c450*/  IMAD.WIDE.U32 R176, R175, -0x326172a9, RZ ;  /* 0xcd9e8d57afb07825 */ /* 0x000fc800078e00ff */
[----:B------:R-:W-:-:S04]  /*c460*/  IMAD.WIDE.U32 R178, R173, -0x2daee0ad, RZ ;  /* 0xd2511f53adb27825 */ /* 0x000fc800078e00ff */
[----:B------:R-:W-:Y:S01]  /*c470*/  VIADD R139, R124, 0x5384540f ;  /* 0x5384540f7c8b7836 */ /* 0x000fe20000000000 */
[----:B------:R-:W-:Y:S01]  /*c480*/  LOP3.LUT R182, R144, R182, R179, 0x96, !PT ;  /* 0x000000b690b67212 */ /* 0x000fe200078e96b3 */
[----:B------:R-:W-:Y:S02]  /*c490*/  VIADD R173, R125, 0xdb3d7428 ;  /* 0xdb3d74287dad7836 */ /* 0x000fe40000000000 */
[----:B------:R-:W-:Y:S01]  /*c4a0*/  IMAD.MOV.U32 R175, RZ, RZ, R181 ;  /* 0x000000ffffaf7224 */ /* 0x000fe200078e00b5 */
        /* <DEDUP_REMOVED lines=8> */
[----:B------:R-:W-:Y:S02]  /*c530*/  MOV R181, R176 ;  /* 0x000000b000b57202 */ /* 0x000fe40000000f00 */
[----:B------:R-:W-:Y:S01]  /*c540*/  LOP3.LUT R138, R148, R138, R177, 0x96, !PT ;  /* 0x0000008a948a7212 */ /* 0x000fe200078e96b1 */
[----:B------:R-:W-:Y:S01]  /*c550*/  IMAD.MOV.U32 R0, RZ, RZ, R178 ;  /* 0x000000ffff007224 */ /* 0x000fe200078e00b2 */
[----:B------:R-:W-:Y:S01]  /*c560*/  LOP3.LUT R139, R139, R182, R179, 0x96, !PT ;  /* 0x000000b68b8b7212 */ /* 0x000fe200078e96b3 */
[----:B------:R-:W-:-:S07]  /*c570*/  IMAD.MOV.U32 R176, RZ, RZ, RZ ;  /* 0x000000ffffb07224 */ /* 0x000fce00078e00ff */
.L_x_1029:
[----:B------:R-:W-:Y:S01]  /*c580*/  I2FP.F32.U32 R173, R175 ;  /* 0x000000af00ad7245 */ /* 0x000fe20000201000 */
[----:B------:R-:W-:Y:S01]  /*c590*/  IMAD.U32 R100, R100, 0x10000, RZ ;  /* 0x0001000064647824 */ /* 0x000fe200078e00ff */
[----:B------:R-:W-:-:S03]  /*c5a0*/  ISETP.NE.AND P1, PT, R176, 0x1, PT ;  /* 0x00000001b000780c */ /* 0x000fc60003f25270 */
[----:B------:R-:W-:Y:S01]  /*c5b0*/  FFMA.FTZ R173, R173, R156, 1.1641532182693481445e-10 ;  /* 0x2f000000adad7423 */ /* 0x000fe2000001009c */
[----:B------:R-:W-:-:S04]  /*c5c0*/  FMUL.FTZ R100, R100, R119 ;  /* 0x0000007764647220 */ /* 0x000fc80000410000 */
[----:B------:R-:W-:Y:S01]  /*c5d0*/  FMUL.FTZ R100, R100, UR5 ;  /* 0x0000000564647c20 */ /* 0x000fe20008410000 */
[----:B------:R-:W-:Y:S02]  /*c5e0*/  FSETP.GTU.FTZ.AND P0, PT, R173, UR4, PT ;  /* 0x00000004ad007c0b */ /* 0x000fe4000bf1c000 */
[----:B------:R-:W-:Y:S01]  /*c5f0*/  SHF.L.U32 R173, R104, 0x10, RZ ;  /* 0x0000001068ad7819 */ /* 0x000fe200000006ff */
[----:B------:R-:W-:Y:S01]  /*c600*/  IMAD.MOV.U32 R104, RZ, RZ, 0x2 ;  /* 0x00000002ff687424 */ /* 0x000fe200078e00ff */
        /* <DEDUP_REMOVED lines=13> */
.L_x_1033:
        /* <DEDUP_REMOVED lines=12> */
.L_x_1034:
        /* <DEDUP_REMOVED lines=48> */
[----:B------:R-:W-:-:S07]  /*caa0*/  IMAD.MOV.U32 R181, RZ, RZ, R176 ;  /* 0x000000ffffb57224 */ /* 0x000fce00078e00b0 */
.L_x_1032:
[----:B------:R-:W-:Y:S02]  /*cab0*/  I2FP.F32.U32 R175, R100 ;  /* 0x0000006400af7245 */ /* 0x000fe40000201000 */
[----:B------:R-:W-:Y:S02]  /*cac0*/  SHF.L.U32 R100, R101, 0x10, RZ ;  /* 0x0000001065647819 */ /* 0x000fe400000006ff */
[----:B------:R-:W-:Y:S01]  /*cad0*/  ISETP.NE.AND P2, PT, R104, 0x1, PT ;  /* 0x000000016800780c */ /* 0x000fe20003f45270 */
[----:B------:R-:W-:Y:S01]  /*cae0*/  FFMA.FTZ R175, R175, R156, 1.1641532182693481445e-10 ;  /* 0x2f000000afaf7423 */ /* 0x000fe2000001009c */
[----:B------:R-:W-:Y:S01]  /*caf0*/  PRMT R177, R105, 0x7632, R177 ;  /* 0x0000763269b17816 */ /* 0x000fe200000000b1 */
[----:B------:R-:W-:-:S03]  /*cb00*/  FMUL.FTZ R100, R100, R119 ;  /* 0x0000007764647220 */ /* 0x000fc60000410000 */
[----:B------:R-:W-:Y:S01]  /*cb10*/  FSETP.GTU.FTZ.AND P1, PT, R175, UR4, PT ;  /* 0x00000004af007c0b */ /* 0x000fe2000bf3c000 */
[----:B------:R-:W-:Y:S01]  /*cb20*/  FMUL.FTZ R100, R100, UR5 ;  /* 0x0000000564647c20 */ /* 0x000fe20008410000 */
[----:B------:R-:W-:Y:S02]  /*cb30*/  IMAD.U32 R175, R105, 0x10000, RZ ;  /* 0x0001000069af7824 */ /* 0x000fe400078e00ff */
[----:B------:R-:W-:Y:S02]  /*cb40*/  IMAD.MOV.U32 R105, RZ, RZ, 0x2 ;  /* 0x00000002ff697424 */ /* 0x000fe400078e00ff */
[----:B------:R-:W-:Y:S02]  /*cb50*/  FSEL R100, R100, RZ, !P1 ;  /* 0x000000ff64647208 */ /* 0x000fe40004800000 */
[----:B------:R-:W-:-:S03]  /*cb60*/  PLOP3.LUT P1, PT, P1, PT, PT, 0x8, 0x80 ;  /* 0x000000000080781c */ /* 0x000fc60000f2e170 */
[--C-:B------:R-:W-:Y:S01]  /*cb70*/  FADD.FTZ R176, R100, R175.reuse ;  /* 0x000000af64b07221 */ /* 0x100fe20000010000 */
[----:B------:R-:W-:Y:S02]  /*cb80*/  PRMT R175, R101, 0x7632, R175 ;  /* 0x0000763265af7816 */ /* 0x000fe400000000af */
        /* <DEDUP_REMOVED lines=10> */
.L_x_1036:
        /* <DEDUP_REMOVED lines=12> */
.L_x_1037:
        /* <DEDUP_REMOVED lines=49> */
.L_x_1035:
[----:B------:R-:W-:Y:S01]  /*d000*/  I2FP.F32.U32 R101, R101 ;  /* 0x0000006500657245 */ /* 0x000fe20000201000 */
[----:B------:R-:W-:Y:S01]  /*d010*/  IMAD.U32 R100, R175, 0x10000, RZ ;  /* 0x00010000af647824 */ /* 0x000fe200078e00ff */
[----:B------:R-:W-:Y:S01]  /*d020*/  ISETP.NE.AND P3, PT, R105, 0x1, PT ;  /* 0x000000016900780c */ /* 0x000fe20003f65270 */
[----:B------:R-:W-:Y:S01]  /*d030*/  IMAD.U32 R175, R177, 0x10000, RZ ;  /* 0x00010000b1af7824 */ /* 0x000fe200078e00ff */
[----:B------:R-:W-:Y:S01]  /*d040*/  MOV R104, 0x2 ;  /* 0x0000000200687802 */ /* 0x000fe20000000f00 */
[----:B------:R-:W-:Y:S01]  /*d050*/  FFMA.FTZ R101, R101, R156, 1.1641532182693481445e-10 ;  /* 0x2f00000065657423 */ /* 0x000fe2000001009c */
[----:B------:R-:W-:-:S04]  /*d060*/  FMUL.FTZ R100, R100, R119 ;  /* 0x0000007764647220 */ /* 0x000fc80000410000 */
[----:B------:R-:W-:Y:S01]  /*d070*/  FMUL.FTZ R100, R100, UR5 ;  /* 0x0000000564647c20 */ /* 0x000fe20008410000 */
[----:B------:R-:W-:Y:S01]  /*d080*/  FSETP.GTU.FTZ.AND P2, PT, R101, UR4, PT ;  /* 0x0000000465007c0b */ /* 0x000fe2000bf5c000 */
        /* <DEDUP_REMOVED lines=13> */
.L_x_1039:
        /* <DEDUP_REMOVED lines=12> */
.L_x_1040:
        /* <DEDUP_REMOVED lines=49> */
.L_x_1038:
[----:B------:R-:W-:Y:S01]  /*d530*/  I2FP.F32.U32 R101, R101 ;  /* 0x0000006500657245 */ /* 0x000fe20000201000 */
[----:B------:R-:W-:Y:S01]  /*d540*/  IMAD.U32 R100, R102, 0x10000, RZ ;  /* 0x0001000066647824 */ /* 0x000fe200078e00ff */
[----:B------:R-:W-:Y:S02]  /*d550*/  ISETP.NE.AND P4, PT, R104, 0x1, PT ;  /* 0x000000016800780c */ /* 0x000fe40003f85270 */
[----:B------:R-:W-:Y:S01]  /*d560*/  PRMT R102, R102, 0x7632, R102 ;  /* 0x0000763266667816 */ /* 0x000fe20000000066 */
[----:B------:R-:W-:Y:S01]  /*d570*/  FFMA.FTZ R101, R101, R156, 1.1641532182693481445e-10 ;  /* 0x2f00000065657423 */ /* 0x000fe2000001009c */
[----:B------:R-:W-:-:S04]  /*d580*/  FMUL.FTZ R100, R100, R119 ;  /* 0x0000007764647220 */ /* 0x000fc80000410000 */
[----:B------:R-:W-:Y:S01]  /*d590*/  FMUL.FTZ R100, R100, UR5 ;  /* 0x0000000564647c20 */ /* 0x000fe20008410000 */
[----:B------:R-:W-:Y:S02]  /*d5a0*/  FSETP.GTU.FTZ.AND P3, PT, R101, UR4, PT ;  /* 0x0000000465007c0b */ /* 0x000fe4000bf7c000 */
[----:B------:R-:W-:Y:S02]  /*d5b0*/  SHF.L.U32 R101, R106, 0x10, RZ ;  /* 0x000000106a657819 */ /* 0x000fe400000006ff */
[----:B------:R-:W-:Y:S02]  /*d5c0*/  FSEL R100, R100, RZ, !P3 ;  /* 0x000000ff64647208 */ /* 0x000fe40005800000 */
[----:B------:R-:W-:Y:S02]  /*d5d0*/  PLOP3.LUT P3, PT, P3, PT, PT, 0x8, 0x80 ;  /* 0x000000000080781c */ /* 0x000fe40001f6e170 */
[----:B------:R-:W-:Y:S01]  /*d5e0*/  PRMT R106, R106, 0x7632, R106 ;  /* 0x000076326a6a7816 */ /* 0x000fe2000000006a */
[----:B------:R-:W-:Y:S01]  /*d5f0*/  FADD.FTZ R178, R100, R101 ;  /* 0x0000006564b27221 */ /* 0x000fe20000010000 */
[----:B------:R-:W-:-:S02]  /*d600*/  IMAD.MOV.U32 R100, RZ, RZ, 0x2 ;  /* 0x00000002ff647424 */ /* 0x000fc400078e00ff */
        /* <DEDUP_REMOVED lines=10> */
.L_x_1042:
        /* <DEDUP_REMOVED lines=12> */
.L_x_1043:
        /* <DEDUP_REMOVED lines=49> */
.L_x_1041:
[----:B------:R-:W-:Y:S01]  /*da80*/  I2FP.F32.U32 R101, R101 ;  /* 0x0000006500657245 */ /* 0x000fe20000201000 */
[----:B------:R-:W-:Y:S01]  /*da90*/  IMAD.U32 R177, R106, 0x10000, RZ ;  /* 0x000100006ab17824 */ /* 0x000fe200078e00ff */
[----:B------:R-:W-:Y:S02]  /*daa0*/  SHF.L.U32 R102, R102, 0x10, RZ ;  /* 0x0000001066667819 */ /* 0x000fe400000006ff */
[----:B------:R-:W-:Y:S01]  /*dab0*/  ISETP.NE.AND P5, PT, R100, 0x1, PT ;  /* 0x000000016400780c */ /* 0x000fe20003fa5270 */
[----:B------:R-:W-:Y:S02]  /*dac0*/  FFMA.FTZ R101, R101, R156, 1.1641532182693481445e-10 ;  /* 0x2f00000065657423 */ /* 0x000fe4000001009c */
[----:B------:R-:W-:-:S03]  /*dad0*/  FMUL.FTZ R102, R102, R119 ;  /* 0x0000007766667220 */ /* 0x000fc60000410000 */
[----:B------:R-:W-:Y:S01]  /*dae0*/  FSETP.GTU.FTZ.AND P4, PT, R101, UR4, PT ;  /* 0x0000000465007c0b */ /* 0x000fe2000bf9c000 */
[----:B------:R-:W-:Y:S01]  /*daf0*/  FMUL.FTZ R102, R102, UR5 ;  /* 0x0000000566667c20 */ /* 0x000fe20008410000 */
        /* <DEDUP_REMOVED lines=14> */
.L_x_1045:
        /* <DEDUP_REMOVED lines=12> */
.L_x_1046:
        /* <DEDUP_REMOVED lines=49> */
.L_x_1044:
[----:B------:R-:W-:Y:S01]  /*dfb0*/  I2FP.F32.U32 R101, R101 ;  /* 0x0000006500657245 */ /* 0x000fe20000201000 */
[----:B------:R-:W-:Y:S01]  /*dfc0*/  IMAD.U32 R100, R103, 0x10000, RZ ;  /* 0x0001000067647824 */ /* 0x000fe200078e00ff */
[----:B------:R-:W-:Y:S01]  /*dfd0*/  ISETP.NE.AND P6, PT, R102, 0x1, PT ;  /* 0x000000016600780c */ /* 0x000fe20003fc5270 */
[----:B------:R-:W-:Y:S01]  /*dfe0*/  IMAD.U32 R179, R107, 0x10000, RZ ;  /* 0x000100006bb37824 */ /* 0x000fe200078e00ff */
[----:B------:R-:W-:Y:S01]  /*dff0*/  PRMT R182, R103, 0x7632, R182 ;  /* 0x0000763267b67816 */ /* 0x000fe200000000b6 */
        /* <DEDUP_REMOVED lines=19> */
.L_x_1048:
        /* <DEDUP_REMOVED lines=14> */
.L_x_1049:
        /* <DEDUP_REMOVED lines=49> */
.L_x_1047:
[----:B------:R-:W-:Y:S01]  /*e520*/  I2FP.F32.U32 R101, R101 ;  /* 0x0000006500657245 */ /* 0x000fe20000201000 */
[----:B------:R-:W-:Y:S01]  /*e530*/  IMAD.U32 R182, R182, 0x10000, RZ ;  /* 0x00010000b6b67824 */ /* 0x000fe200078e00ff */
[----:B------:R-:W-:Y:S02]  /*e540*/  SHF.L.U32 R103, R180, 0x10, RZ ;  /* 0x00000010b4677819 */ /* 0x000fe400000006ff */
[----:B------:R-:W-:Y:S01]  /*e550*/  F2FP.BF16.F32.PACK_AB R102, R177, R178 ;  /* 0x000000b2b166723e */ /* 0x000fe200000010ff */
[----:B------:R-:W-:Y:S01]  /*e560*/  FFMA.FTZ R101, R101, R156, 1.1641532182693481445e-10 ;  /* 0x2f00000065657423 */ /* 0x000fe2000001009c */
[----:B------:R-:W-:Y:S01]  /*e570*/  FMUL.FTZ R182, R182, R119 ;  /* 0x00000077b6b67220 */ /* 0x000fe20000410000 */
[----:B------:R-:W-:-:S03]  /*e580*/  F2FP.BF16.F32.PACK_AB R100, R173, R172 ;  /* 0x000000acad64723e */ /* 0x000fc600000010ff */
[----:B------:R-:W-:Y:S01]  /*e590*/  FMUL.FTZ R182, R182, UR5 ;  /* 0x00000005b6b67c20 */ /* 0x000fe20008410000 */
[----:B------:R-:W-:Y:S02]  /*e5a0*/  FSETP.GTU.FTZ.AND P6, PT, R101, UR4, PT ;  /* 0x0000000465007c0b */ /* 0x000fe4000bfdc000 */
[----:B------:R-:W-:Y:S02]  /*e5b0*/  F2FP.BF16.F32.PACK_AB R101, R175, R176 ;  /* 0x000000b0af65723e */ /* 0x000fe400000010ff */
[----:B------:R-:W-:Y:S02]  /*e5c0*/  FSEL R182, R182, RZ, !P6 ;  /* 0x000000ffb6b67208 */ /* 0x000fe40007000000 */
[----:B------:R-:W-:-:S03]  /*e5d0*/  PLOP3.LUT P6, PT, P6, PT, PT, 0x8, 0x80 ;  /* 0x000000000080781c */ /* 0x000fc600037ce170 */
[----:B------:R-:W-:-:S05]  /*e5e0*/  FADD.FTZ R180, R182, R103 ;  /* 0x00000067b6b47221 */ /* 0x000fca0000010000 */
[----:B------:R-:W-:Y:S01]  /*e5f0*/  F2FP.BF16.F32.PACK_AB R103, R180, R179 ;  /* 0x000000b3b467723e */ /* 0x000fe200000010ff */
[----:B------:R-:W-:Y:S06]  /*e600*/  BRA `(.L_x_1050) ;  /* 0x0000002800607947 */ /* 0x000fec0003800000 */
.L_x_1025:
[----:B------:R-:W-:Y:S01]  /*e610*/  ISETP.NE.AND P0, PT, R176, 0x1, PT ;  /* 0x00000001b000780c */ /* 0x000fe20003f05270 */
[----:B-1----:R-:W-:Y:S01]  /*e620*/  IMAD.MOV.U32 R106, RZ, RZ, 0x2 ;  /* 0x00000002ff6a7424 */ /* 0x002fe200078e00ff */
        /* <DEDUP_REMOVED lines=13> */
.L_x_1052:
        /* <DEDUP_REMOVED lines=12> */
.L_x_1053:
        /* <DEDUP_REMOVED lines=42> */
[----:B------:R-:W-:Y:S02]  /*ea60*/  MOV R181, R104 ;  /* 0x0000006800b57202 */ /* 0x000fe40000000f00 */
[----:B------:R-:W-:Y:S01]  /*ea70*/  LOP3.LUT R138, R148, R138, R105, 0x96, !PT ;  /* 0x0000008a948a7212 */ /* 0x000fe200078e9669 */
[----:B------:R-:W-:Y:S02]  /*ea80*/  VIADD R139, R124, 0x8ff34781 ;  /* 0x8ff347817c8b7836 */ /* 0x000fe40000000000 */
[----:B------:R-:W-:Y:S02]  /*ea90*/  IMAD.MOV.U32 R0, RZ, RZ, R106 ;  /* 0x000000ffff007224 */ /* 0x000fe400078e006a */
[----:B------:R-:W-:Y:S01]  /*eaa0*/  IMAD.MOV.U32 R104, RZ, RZ, R178 ;  /* 0x000000ffff687224 */ /* 0x000fe200078e00b2 */
[----:B------:R-:W-:Y:S01]  /*eab0*/  LOP3.LUT R139, R139, R172, R107, 0x96, !PT ;  /* 0x000000ac8b8b7212 */ /* 0x000fe200078e966b */
[----:B------:R-:W-:-:S07]  /*eac0*/  IMAD.MOV.U32 R106, RZ, RZ, RZ ;  /* 0x000000ffff6a7224 */ /* 0x000fce00078e00ff */
.L_x_1051:
[----:B------:R-:W-:Y:S02]  /*ead0*/  I2FP.F32.U32 R105, R104 ;  /* 0x0000006800697245 */ /* 0x000fe40000201000 */
        /* <DEDUP_REMOVED lines=8> */
[----:B------:R-:W-:-:S02]  /*eb60*/  IMAD.MOV.U32 R105, RZ, RZ, R0 ;  /* 0x000000ffff697224 */ /* 0x000fc400078e0000 */
[----:B------:R-:W-:Y:S02]  /*eb70*/  PLOP3.LUT P2, PT, P0, PT, PT, 0x8, 0x80 ;  /* 0x000000000080781c */ /* 0x000fe4000074e170 */
[----:B------:R-:W-:Y:S01]  /*eb80*/  FSEL R172, R104, RZ, !P0 ;  /* 0x000000ff68ac7208 */ /* 0x000fe20004000000 */
[----:B------:R-:W-:-:S03]  /*eb90*/  IMAD.MOV.U32 R104, RZ, RZ, 0x2 ;  /* 0x00000002ff687424 */ /* 0x000fc600078e00ff */
[----:B------:R-:W-:-:S07]  /*eba0*/  MOV R174, R172 ;  /* 0x000000ac00ae7202 */ /* 0x000fce0000000f00 */
        /* <DEDUP_REMOVED lines=10> */
.L_x_1055:
        /* <DEDUP_REMOVED lines=12> */
.L_x_1056:
        /* <DEDUP_REMOVED lines=49> */
.L_x_1054:
[----:B------:R-:W-:Y:S01]  /*f020*/  I2FP.F32.U32 R105, R105 ;  /* 0x0000006900697245 */ /* 0x000fe20000201000 */
[----:B------:R-:W-:Y:S01]  /*f030*/  IMAD.U32 R100, R100, 0x10000, RZ ;  /* 0x0001000064647824 */ /* 0x000fe200078e00ff */
[----:B------:R-:W-:Y:S01]  /*f040*/  ISETP.NE.AND P2, PT, R104, 0x1, PT ;  /* 0x000000016800780c */ /* 0x000fe20003f45270 */
[----:B------:R-:W-:Y:S02]  /*f050*/  IMAD.MOV.U32 R106, RZ, RZ, 0x2 ;  /* 0x00000002ff6a7424 */ /* 0x000fe400078e00ff */
[----:B------:R-:W-:Y:S01]  /*f060*/  FFMA.FTZ R105, R105, R156, 1.1641532182693481445e-10 ;  /* 0x2f00000069697423 */ /* 0x000fe2000001009c */
[----:B------:R-:W-:-:S04]  /*f070*/  FMUL.FTZ R100, R100, R119 ;  /* 0x0000007764647220 */ /* 0x000fc80000410000 */
[----:B------:R-:W-:Y:S01]  /*f080*/  FMUL.FTZ R100, R100, UR5 ;  /* 0x0000000564647c20 */ /* 0x000fe20008410000 */
[----:B------:R-:W-:-:S04]  /*f090*/  FSETP.GTU.FTZ.AND P1, PT, R105, UR4, PT ;  /* 0x0000000469007c0b */ /* 0x000fc8000bf3c000 */
[----:B------:R-:W-:Y:S02]  /*f0a0*/  FSEL R173, R100, RZ, !P1 ;  /* 0x000000ff64ad7208 */ /* 0x000fe40004800000 */
[----:B------:R-:W-:Y:S02]  /*f0b0*/  PLOP3.LUT P0, PT, P1, PT, PT, 0x8, 0x80 ;  /* 0x000000000080781c */ /* 0x000fe40000f0e170 */
[----:B------:R-:W-:Y:S01]  /*f0c0*/  MOV R100, R0 ;  /* 0x0000000000647202 */ /* 0x000fe20000000f00 */
[----:B------:R-:W-:Y:S10]  /*f0d0*/  @!P2 BRA `(.L_x_1057) ;  /* 0x000000040014a947 */ /* 0x000ff40003800000 */
        /* <DEDUP_REMOVED lines=8> */
.L_x_1058:
        /* <DEDUP_REMOVED lines=12> */
.L_x_1059:
        /* <DEDUP_REMOVED lines=49> */
.L_x_1057:
[----:B------:R-:W-:Y:S01]  /*f530*/  ISETP.NE.AND P3, PT, R106, 0x1, PT ;  /* 0x000000016a00780c */ /* 0x000fe20003f65270 */
[----:B------:R-:W-:Y:S01]  /*f540*/  IMAD.MOV.U32 R104, RZ, RZ, 0x2 ;  /* 0x00000002ff687424 */ /* 0x000fe200078e00ff */
[----:B------:R-:W-:Y:S01]  /*f550*/  I2FP.F32.U32 R105, R100 ;  /* 0x0000006400697245 */ /* 0x000fe20000201000 */
[C---:B------:R-:W-:Y:S01]  /*f560*/  IMAD.U32 R100, R101.reuse, 0x10000, RZ ;  /* 0x0001000065647824 */ /* 0x040fe200078e00ff */
[----:B------:R-:W-:Y:S02]  /*f570*/  PRMT R175, R101, 0x7632, R175 ;  /* 0x0000763265af7816 */ /* 0x000fe400000000af */
[----:B------:R-:W-:Y:S01]  /*f580*/  MOV R101, R0 ;  /* 0x0000000000657202 */ /* 0x000fe20000000f00 */
[----:B------:R-:W-:Y:S01]  /*f590*/  FFMA.FTZ R105, R105, R156, 1.1641532182693481445e-10 ;  /* 0x2f00000069697423 */ /* 0x000fe2000001009c */
[----:B------:R-:W-:-:S04]  /*f5a0*/  FMUL.FTZ R100, R100, R119 ;  /* 0x0000007764647220 */ /* 0x000fc80000410000 */
[----:B------:R-:W-:Y:S01]  /*f5b0*/  FMUL.FTZ R100, R100, UR5 ;  /* 0x0000000564647c20 */ /* 0x000fe20008410000 */
[----:B------:R-:W-:-:S04]  /*f5c0*/  FSETP.GTU.FTZ.AND P2, PT, R105, UR4, PT ;  /* 0x0000000469007c0b */ /* 0x000fc8000bf5c000 */
[----:B------:R-:W-:Y:S02]  /*f5d0*/  PLOP3.LUT P1, PT, P2, PT, PT, 0x8, 0x80 ;  /* 0x000000000080781c */ /* 0x000fe4000172e170 */
[----:B------:R-:W-:Y:S01]  /*f5e0*/  FSEL R176, R100, RZ, !P2 ;  /* 0x000000ff64b07208 */ /* 0x000fe20005000000 */
        /* <DEDUP_REMOVED lines=9> */
.L_x_1061:
        /* <DEDUP_REMOVED lines=12> */
.L_x_1062:
        /* <DEDUP_REMOVED lines=49> */
.L_x_1060:
[----:B------:R-:W-:Y:S01]  /*fa50*/  ISETP.NE.AND P4, PT, R104, 0x1, PT ;  /* 0x000000016800780c */ /* 0x000fe20003f85270 */
[----:B------:R-:W-:Y:S01]  /*fa60*/  IMAD.U32 R100, R175, 0x10000, RZ ;  /* 0x00010000af647824 */ /* 0x000fe200078e00ff */
[----:B------:R-:W-:Y:S01]  /*fa70*/  I2FP.F32.U32 R101, R101 ;  /* 0x0000006500657245 */ /* 0x000fe20000201000 */
[----:B------:R-:W-:Y:S02]  /*fa80*/  IMAD.MOV.U32 R105, RZ, RZ, 0x2 ;  /* 0x00000002ff697424 */ /* 0x000fe400078e00ff */
[----:B------:R-:W-:Y:S02]  /*fa90*/  FMUL.FTZ R100, R100, R119 ;  /* 0x0000007764647220 */ /* 0x000fe40000410000 */
[----:B------:R-:W-:Y:S02]  /*faa0*/  FFMA.FTZ R101, R101, R156, 1.1641532182693481445e-10 ;  /* 0x2f00000065657423 */ /* 0x000fe4000001009c */
[----:B------:R-:W-:-:S03]  /*fab0*/  FMUL.FTZ R100, R100, UR5 ;  /* 0x0000000564647c20 */ /* 0x000fc60008410000 */
[----:B------:R-:W-:Y:S02]  /*fac0*/  FSETP.GTU.FTZ.AND P3, PT, R101, UR4, PT ;  /* 0x0000000465007c0b */ /* 0x000fe4000bf7c000 */
[----:B------:R-:W-:Y:S02]  /*fad0*/  MOV R101, R0 ;  /* 0x0000000000657202 */ /* 0x000fe40000000f00 */
        /* <DEDUP_REMOVED lines=11> */
.L_x_1064:
        /* <DEDUP_REMOVED lines=12> */
.L_x_1065:
        /* <DEDUP_REMOVED lines=49> */
.L_x_1063:
        /* <DEDUP_REMOVED lines=21> */
.L_x_1067:
        /* <DEDUP_REMOVED lines=12> */
.L_x_1068:
        /* <DEDUP_REMOVED lines=49> */
.L_x_1066:
[----:B------:R-:W-:Y:S01]  /*10480*/  I2FP.F32.U32 R101, R101 ;  /* 0x0000006500657245 */ /* 0x000fe20000201000 */
[----:B------:R-:W-:Y:S01]  /*10490*/  IMAD.U32 R102, R102, 0x10000, RZ ;  /* 0x0001000066667824 */ /* 0x000fe200078e00ff */
[----:B------:R-:W-:-:S03]  /*104a0*/  ISETP.NE.AND P5, PT, R100, 0x1, PT ;  /* 0x000000016400780c */ /* 0x000fc60003fa5270 */
        /* <DEDUP_REMOVED lines=17> */
.L_x_1070:
        /* <DEDUP_REMOVED lines=12> */
.L_x_1071:
        /* <DEDUP_REMOVED lines=49> */
.L_x_1069:
[----:B------:R-:W-:Y:S01]  /*10990*/  I2FP.F32.U32 R101, R101 ;  /* 0x0000006500657245 */ /* 0x000fe20000201000 */
[C---:B------:R-:W-:Y:S01]  /*109a0*/  IMAD.U32 R100, R103.reuse, 0x10000, RZ ;  /* 0x0001000067647824 */ /* 0x040fe200078e00ff */
[----:B------:R-:W-:Y:S01]  /*109b0*/  ISETP.NE.AND P6, PT, R102, 0x1, PT ;  /* 0x000000016600780c */ /* 0x000fe20003fc5270 */
[----:B------:R-:W-:Y:S01]  /*109c0*/  IMAD.MOV.U32 R186, RZ, RZ, 0x2 ;  /* 0x00000002ffba7424 */ /* 0x000fe200078e00ff */
[----:B------:R-:W-:Y:S01]  /*109d0*/  PRMT R180, R103, 0x7632, R180 ;  /* 0x0000763267b47816 */ /* 0x000fe200000000b4 */
[----:B------:R-:W-:Y:S01]  /*109e0*/  FFMA.FTZ R101, R101, R156, 1.1641532182693481445e-10 ;  /* 0x2f00000065657423 */ /* 0x000fe2000001009c */
[----:B------:R-:W-:-:S04]  /*109f0*/  FMUL.FTZ R100, R100, R119 ;  /* 0x0000007764647220 */ /* 0x000fc80000410000 */
[----:B------:R-:W-:Y:S01]  /*10a00*/  FMUL.FTZ R100, R100, UR5 ;  /* 0x0000000564647c20 */ /* 0x000fe20008410000 */
[----:B------:R-:W-:Y:S02]  /*10a10*/  FSETP.GTU.FTZ.AND P5, PT, R101, UR4, PT ;  /* 0x0000000465007c0b */ /* 0x000fe4000bfbc000 */
[----:B------:R-:W-:Y:S02]  /*10a20*/  MOV R101, R0 ;  /* 0x0000000000657202 */ /* 0x000fe40000000f00 */
        /* <DEDUP_REMOVED lines=11> */
.L_x_1073:
        /* <DEDUP_REMOVED lines=14> */
.L_x_1074:
        /* <DEDUP_REMOVED lines=49> */
.L_x_1072:
[----:B------:R-:W-:Y:S01]  /*10ed0*/  I2FP.F32.U32 R101, R101 ;  /* 0x0000006500657245 */ /* 0x000fe20000201000 */
[----:B------:R-:W-:Y:S01]  /*10ee0*/  IMAD.U32 R180, R180, 0x10000, RZ ;  /* 0x00010000b4b47824 */ /* 0x000fe200078e00ff */
[----:B------:R-:W-:Y:S02]  /*10ef0*/  F2FP.BF16.F32.PACK_AB R102, R177, R178 ;  /* 0x000000b2b166723e */ /* 0x000fe400000010ff */
[----:B------:R-:W-:Y:S01]  /*10f00*/  F2FP.BF16.F32.PACK_AB R100, R173, R172 ;  /* 0x000000acad64723e */ /* 0x000fe200000010ff */
[----:B------:R-:W-:Y:S01]  /*10f10*/  FFMA.FTZ R101, R101, R156, 1.1641532182693481445e-10 ;  /* 0x2f00000065657423 */ /* 0x000fe2000001009c */
[----:B------:R-:W-:-:S04]  /*10f20*/  FMUL.FTZ R180, R180, R119 ;  /* 0x00000077b4b47220 */ /* 0x000fc80000410000 */
[----:B------:R-:W-:Y:S01]  /*10f30*/  FMUL.FTZ R180, R180, UR5 ;  /* 0x00000005b4b47c20 */ /* 0x000fe20008410000 */
[----:B------:R-:W-:Y:S02]  /*10f40*/  FSETP.GTU.FTZ.AND P6, PT, R101, UR4, PT ;  /* 0x0000000465007c0b */ /* 0x000fe4000bfdc000 */
[----:B------:R-:W-:Y:S02]  /*10f50*/  F2FP.BF16.F32.PACK_AB R101, R175, R176 ;  /* 0x000000b0af65723e */ /* 0x000fe400000010ff */
[----:B------:R-:W-:Y:S02]  /*10f60*/  FSEL R180, R180, RZ, !P6 ;  /* 0x000000ffb4b47208 */ /* 0x000fe40007000000 */
[----:B------:R-:W-:Y:S02]  /*10f70*/  PLOP3.LUT P6, PT, P6, PT, PT, 0x8, 0x80 ;  /* 0x000000000080781c */ /* 0x000fe400037ce170 */
[----:B------:R-:W-:-:S11]  /*10f80*/  F2FP.BF16.F32.PACK_AB R103, R180, R179 ;  /* 0x000000b3b467723e */ /* 0x000fd600000010ff */
.L_x_1050:
        /* <DEDUP_REMOVED lines=9> */
[----:B------:R-:W-:Y:S01]  /*11020*/  LOP3.LUT R183, R183, R107, R172, 0xfe, !PT ;  /* 0x0000006bb7b77212 */ /* 0x000fe200078efeac */
[----:B------:R-:W-:Y:S01]  /*11030*/  VIADD R172, R116, 0x180 ;  /* 0x0000018074ac7836 */ /* 0x000fe20000000000 */
[----:B------:R-:W-:Y:S02]  /*11040*/  SEL R182, RZ, 0x1, !P3 ;  /* 0x00000001ffb67807 */ /* 0x000fe40005800000 */
[----:B------:R-:W-:Y:S02]  /*11050*/  LOP3.LUT R104, R104, R106, R105, 0xfe, !PT ;  /* 0x0000006a68687212 */ /* 0x000fe400078efe69 */
[----:B------:R-:W-:Y:S02]  /*11060*/  SEL R107, RZ, 0x1, !P6 ;  /* 0x00000001ff6b7807 */ /* 0x000fe40007000000 */
        /* <DEDUP_REMOVED lines=11> */
[----:B------:R-:W-:Y:S01]  /*11120*/  IMAD.MOV.U32 R183, RZ, RZ, R0 ;  /* 0x000000ffffb77224 */ /* 0x000fe200078e0000 */
[----:B------:R-:W-:Y:S01]  /*11130*/  MOV R182, 0x2 ;  /* 0x0000000200b67802 */ /* 0x000fe20000000f00 */
[----:B------:R-:W-:-:S10]  /*11140*/  IMAD.MOV.U32 R191, RZ, RZ, R181 ;  /* 0x000000ffffbf7224 */ /* 0x000fd400078e00b5 */
        /* <DEDUP_REMOVED lines=11> */
.L_x_1077:
        /* <DEDUP_REMOVED lines=12> */
.L_x_1078:
        /* <DEDUP_REMOVED lines=49> */
.L_x_1076:
[----:B------:R-:W-:Y:S01]  /*115d0*/  I2FP.F32.U32 R181, R183 ;  /* 0x000000b700b57245 */ /* 0x000fe20000201000 */
[----:B-----5:R-:W-:Y:S01]  /*115e0*/  IMAD.U32 R184, R100, 0x10000, RZ ;  /* 0x0001000064b87824 */ /* 0x020fe200078e00ff */
[----:B------:R-:W-:Y:S01]  /*115f0*/  ISETP.NE.AND P1, PT, R182, 0x1, PT ;  /* 0x00000001b600780c */ /* 0x000fe20003f25270 */
[----:B------:R-:W-:Y:S01]  /*11600*/  IMAD.MOV.U32 R185, RZ, RZ, 0x2 ;  /* 0x00000002ffb97424 */ /* 0x000fe200078e00ff */
[----:B------:R-:W-:Y:S01]  /*11610*/  SHF.L.U32 R186, R104, 0x10, RZ ;  /* 0x0000001068ba7819 */ /* 0x000fe200000006ff */
[----:B------:R-:W-:Y:S01]  /*11620*/  FFMA.FTZ R181, R181, R156, 1.1641532182693481445e-10 ;  /* 0x2f000000b5b57423 */ /* 0x000fe2000001009c */
[----:B------:R-:W-:Y:S01]  /*11630*/  FMUL.FTZ R184, R184, R119 ;  /* 0x00000077b8b87220 */ /* 0x000fe20000410000 */
[----:B------:R-:W-:Y:S01]  /*11640*/  LOP3.LUT R137, R137, 0xfffffffd, RZ, 0xc0, !PT ;  /* 0xfffffffd89897812 */ /* 0x000fe200078ec0ff */
[----:B------:R-:W-:Y:S01]  /*11650*/  IMAD.MOV.U32 R183, RZ, RZ, R0 ;  /* 0x000000ffffb77224 */ /* 0x000fe200078e0000 */
[----:B------:R-:W-:Y:S01]  /*11660*/  PRMT R100, R100, 0x7632, R100 ;  /* 0x0000763264647816 */ /* 0x000fe20000000064 */
[----:B------:R-:W-:Y:S01]  /*11670*/  FMUL.FTZ R184, R184, UR5 ;  /* 0x00000005b8b87c20 */ /* 0x000fe20008410000 */
[----:B------:R-:W-:-:S02]  /*11680*/  FSETP.GTU.FTZ.AND P0, PT, R181, UR4, PT ;  /* 0x00000004b5007c0b */ /* 0x000fc4000bf1c000 */
[----:B------:R-:W-:Y:S02]  /*11690*/  PRMT R104, R104, 0x7632, R104 ;  /* 0x0000763268687816 */ /* 0x000fe40000000068 */
[----:B------:R-:W-:Y:S02]  /*116a0*/  FSEL R181, R184, RZ, !P0 ;  /* 0x000000ffb8b57208 */ /* 0x000fe40004000000 */
        /* <DEDUP_REMOVED lines=13> */
.L_x_1080:
        /* <DEDUP_REMOVED lines=12> */
.L_x_1081:
        /* <DEDUP_REMOVED lines=31> */
[----:B------:R-:W-:-:S03]  /*11a30*/  IADD3 R139, PT, PT, R124, 0x5384540f, RZ ;  /* 0x5384540f7c8b7810 */ /* 0x000fc60007ffe0ff */
[----:B------:R-:W-:Y:S02]  /*11a40*/  HFMA2 R185, -RZ, RZ, 0, 0 ;  /* 0x00000000ffb97431 */ /* 0x000fe400000001ff */
        /* <DEDUP_REMOVED lines=16> */
.L_x_1079:
        /* <DEDUP_REMOVED lines=12> */
[----:B------:R-:W-:-:S03]  /*11c10*/  IMAD.MOV.U32 R100, RZ, RZ, R0 ;  /* 0x000000ffff647224 */ /* 0x000fc600078e0000 */
        /* <DEDUP_REMOVED lines=10> */
.L_x_1083:
        /* <DEDUP_REMOVED lines=12> */
.L_x_1084:
        /* <DEDUP_REMOVED lines=49> */
.L_x_1082:
[----:B------:R-:W-:Y:S02]  /*12090*/  I2FP.F32.U32 R185, R100 ;  /* 0x0000006400b97245 */ /* 0x000fe40000201000 */
[----:B------:R-:W-:Y:S02]  /*120a0*/  SHF.L.U32 R100, R101, 0x10, RZ ;  /* 0x0000001065647819 */ /* 0x000fe400000006ff */
[----:B------:R-:W-:Y:S01]  /*120b0*/  ISETP.NE.AND P2, PT, R104, 0x1, PT ;  /* 0x000000016800780c */ /* 0x000fe20003f45270 */
[----:B------:R-:W-:Y:S01]  /*120c0*/  FFMA.FTZ R185, R185, R156, 1.1641532182693481445e-10 ;  /* 0x2f000000b9b97423 */ /* 0x000fe2000001009c */
[----:B------:R-:W-:Y:S01]  /*120d0*/  PRMT R187, R101, 0x7632, R187 ;  /* 0x0000763265bb7816 */ /* 0x000fe200000000bb */
[----:B------:R-:W-:Y:S01]  /*120e0*/  FMUL.FTZ R100, R100, R119 ;  /* 0x0000007764647220 */ /* 0x000fe20000410000 */
[----:B------:R-:W-:Y:S02]  /*120f0*/  MOV R101, R0 ;  /* 0x0000000000657202 */ /* 0x000fe40000000f00 */
[----:B------:R-:W-:Y:S01]  /*12100*/  FSETP.GTU.FTZ.AND P1, PT, R185, UR4, PT ;  /* 0x00000004b9007c0b */ /* 0x000fe2000bf3c000 */
[----:B------:R-:W-:Y:S01]  /*12110*/  FMUL.FTZ R100, R100, UR5 ;  /* 0x0000000564647c20 */ /* 0x000fe20008410000 */
[----:B------:R-:W-:-:S04]  /*12120*/  IMAD.U32 R185, R105, 0x10000, RZ ;  /* 0x0001000069b97824 */ /* 0x000fc800078e00ff */
[----:B------:R-:W-:Y:S02]  /*12130*/  FSEL R100, R100, RZ, !P1 ;  /* 0x000000ff64647208 */ /* 0x000fe40004800000 */
[----:B------:R-:W-:-:S03]  /*12140*/  PLOP3.LUT P1, PT, P1, PT, PT, 0x8, 0x80 ;  /* 0x000000000080781c */ /* 0x000fc60000f2e170 */
[--C-:B------:R-:W-:Y:S01]  /*12150*/  FADD.FTZ R186, R100, R185.reuse ;  /* 0x000000b964ba7221 */ /* 0x100fe20000010000 */
[----:B------:R-:W-:Y:S01]  /*12160*/  PRMT R185, R105, 0x7632, R185 ;  /* 0x0000763269b97816 */ /* 0x000fe200000000b9 */
[----:B------:R-:W-:Y:S01]  /*12170*/  IMAD.MOV.U32 R105, RZ, RZ, 0x2 ;  /* 0x00000002ff697424 */ /* 0x000fe200078e00ff */
[----:B------:R-:W-:Y:S07]  /*12180*/  @!P2 BRA `(.L_x_1085) ;  /* 0x000000040014a947 */ /* 0x000fee0003800000 */
        /* <DEDUP_REMOVED lines=8> */
.L_x_1086:
        /* <DEDUP_REMOVED lines=12> */
.L_x_1087:
        /* <DEDUP_REMOVED lines=49> */
.L_x_1085:
        /* <DEDUP_REMOVED lines=22> */
.L_x_1089:
        /* <DEDUP_REMOVED lines=12> */
.L_x_1090:
        /* <DEDUP_REMOVED lines=49> */
.L_x_1088:
        /* <DEDUP_REMOVED lines=24> */
.L_x_1092:
        /* <DEDUP_REMOVED lines=12> */
.L_x_1093:
        /* <DEDUP_REMOVED lines=49> */
.L_x_1091:
        /* <DEDUP_REMOVED lines=22> */
.L_x_1095:
        /* <DEDUP_REMOVED lines=12> */
.L_x_1096:
        /* <DEDUP_REMOVED lines=49> */
.L_x_1094:
        /* <DEDUP_REMOVED lines=24> */
.L_x_1098:
        /* <DEDUP_REMOVED lines=14> */
.L_x_1099:
        /* <DEDUP_REMOVED lines=49> */
.L_x_1097:
        /* <DEDUP_REMOVED lines=15> */
.L_x_1075:
        /* <DEDUP_REMOVED lines=15> */
.L_x_1102:
        /* <DEDUP_REMOVED lines=12> */
.L_x_1103:
        /* <DEDUP_REMOVED lines=49> */
.L_x_1101:
        /* <DEDUP_REMOVED lines=24> */
.L_x_1105:
        /* <DEDUP_REMOVED lines=12> */
.L_x_1106:
        /* <DEDUP_REMOVED lines=49> */
.L_x_1104:
        /* <DEDUP_REMOVED lines=21> */
.L_x_1108:
        /* <DEDUP_REMOVED lines=12> */
.L_x_1109:
        /* <DEDUP_REMOVED lines=49> */
.L_x_1107:
[----:B------:R-:W-:Y:S01]  /*14b20*/  ISETP.NE.AND P3, PT, R106, 0x1, PT ;  /* 0x000000016a00780c */ /* 0x000fe20003f65270 */
[----:B------:R-:W-:Y:S01]  /*14b30*/  HFMA2 R104, -RZ, RZ, 0, 1.1920928955078125e-07 ;  /* 0x00000002ff687431 */ /* 0x000fe200000001ff */
[----:B------:R-:W-:Y:S01]  /*14b40*/  I2FP.F32.U32 R105, R100 ;  /* 0x0000006400697245 */ /* 0x000fe20000201000 */
[C---:B------:R-:W-:Y:S01]  /*14b50*/  IMAD.U32 R100, R101.reuse, 0x10000, RZ ;  /* 0x0001000065647824 */ /* 0x040fe200078e00ff */
[----:B------:R-:W-:Y:S01]  /*14b60*/  PRMT R185, R101, 0x7632, R185 ;  /* 0x0000763265b97816 */ /* 0x000fe200000000b9 */
[----:B------:R-:W-:Y:S02]  /*14b70*/  IMAD.MOV.U32 R101, RZ, RZ, R0 ;  /* 0x000000ffff657224 */ /* 0x000fe400078e0000 */
        /* <DEDUP_REMOVED lines=15> */
.L_x_1111:
        /* <DEDUP_REMOVED lines=12> */
.L_x_1112:
        /* <DEDUP_REMOVED lines=49> */
.L_x_1110:
[----:B------:R-:W-:Y:S01]  /*15040*/  ISETP.NE.AND P4, PT, R104, 0x1, PT ;  /* 0x000000016800780c */ /* 0x000fe20003f85270 */
[----:B------:R-:W-:Y:S01]  /*15050*/  IMAD.U32 R100, R185, 0x10000, RZ ;  /* 0x00010000b9647824 */ /* 0x000fe200078e00ff */
[----:B------:R-:W-:Y:S02]  /*15060*/  I2FP.F32.U32 R101, R101 ;  /* 0x0000006500657245 */ /* 0x000fe40000201000 */
[----:B------:R-:W-:Y:S01]  /*15070*/  MOV R105, 0x2 ;  /* 0x0000000200697802 */ /* 0x000fe20000000f00 */
        /* <DEDUP_REMOVED lines=16> */
.L_x_1114:
        /* <DEDUP_REMOVED lines=12> */
.L_x_1115:
        /* <DEDUP_REMOVED lines=49> */
.L_x_1113:
[----:B------:R-:W-:Y:S01]  /*15550*/  I2FP.F32.U32 R101, R101 ;  /* 0x0000006500657245 */ /* 0x000fe20000201000 */
[C---:B------:R-:W-:Y:S01]  /*15560*/  IMAD.U32 R100, R102.reuse, 0x10000, RZ ;  /* 0x0001000066647824 */ /* 0x040fe200078e00ff */
[----:B------:R-:W-:Y:S02]  /*15570*/  ISETP.NE.AND P4, PT, R105, 0x1, PT ;  /* 0x000000016900780c */ /* 0x000fe40003f85270 */
[----:B------:R-:W-:Y:S01]  /*15580*/  PRMT R102, R102, 0x7632, R102 ;  /* 0x0000763266667816 */ /* 0x000fe20000000066 */
        /* <DEDUP_REMOVED lines=17> */
.L_x_1117:
        /* <DEDUP_REMOVED lines=12> */
.L_x_1118:
        /* <DEDUP_REMOVED lines=49> */
.L_x_1116:
        /* <DEDUP_REMOVED lines=8> */
[----:B------:R-:W-:Y:S02]  /*15af0*/  FSEL R187, R102, RZ, !P4 ;  /* 0x000000ff66bb7208 */ /* 0x000fe40006000000 */
[----:B------:R-:W-:Y:S02]  /*15b00*/  MOV R102, 0x2 ;  /* 0x0000000200667802 */ /* 0x000fe40000000f00 */
        /* <DEDUP_REMOVED lines=10> */
.L_x_1120:
        /* <DEDUP_REMOVED lines=12> */
.L_x_1121:
        /* <DEDUP_REMOVED lines=49> */
.L_x_1119:
[----:B------:R-:W-:Y:S01]  /*15f80*/  I2FP.F32.U32 R101, R101 ;  /* 0x0000006500657245 */ /* 0x000fe20000201000 */
[C---:B------:R-:W-:Y:S01]  /*15f90*/  IMAD.U32 R100, R103.reuse, 0x10000, RZ ;  /* 0x0001000067647824 */ /* 0x040fe200078e00ff */
[----:B------:R-:W-:Y:S01]  /*15fa0*/  ISETP.NE.AND P6, PT, R102, 0x1, PT ;  /* 0x000000016600780c */ /* 0x000fe20003fc5270 */
[----:B------:R-:W-:Y:S01]  /*15fb0*/  HFMA2 R196, -RZ, RZ, 0, 1.1920928955078125e-07 ;  /* 0x00000002ffc47431 */ /* 0x000fe200000001ff */
[----:B------:R-:W-:Y:S01]  /*15fc0*/  PRMT R190, R103, 0x7632, R190 ;  /* 0x0000763267be7816 */ /* 0x000fe200000000be */
[----:B------:R-:W-:Y:S01]  /*15fd0*/  FFMA.FTZ R101, R101, R156, 1.1641532182693481445e-10 ;  /* 0x2f00000065657423 */ /* 0x000fe2000001009c */
[----:B------:R-:W-:-:S04]  /*15fe0*/  FMUL.FTZ R100, R100, R119 ;  /* 0x0000007764647220 */ /* 0x000fc80000410000 */
        /* <DEDUP_REMOVED lines=14> */
.L_x_1123:
        /* <DEDUP_REMOVED lines=14> */
.L_x_1124:
        /* <DEDUP_REMOVED lines=49> */
.L_x_1122:
        /* <DEDUP_REMOVED lines=12> */
.L_x_1100:
        /* <DEDUP_REMOVED lines=39> */
.L_x_1127:
        /* <DEDUP_REMOVED lines=12> */
.L_x_1128:
        /* <DEDUP_REMOVED lines=31> */
[----:B------:R-:W-:Y:S01]  /*16aa0*/  IMAD.WIDE.U32 R194, R181, -0x2daee0ad, RZ ;  /* 0xd2511f53b5c27825 */ /* 0x000fe200078e00ff */
[----:B------:R-:W-:-:S03]  /*16ab0*/  IADD3 R181, PT, PT, R125, -0x24c28bd8, RZ ;  /* 0xdb3d74287db57810 */ /* 0x000fc60007ffe0ff */
[----:B------:R-:W-:Y:S01]  /*16ac0*/  VIADD R139, R124, 0x5384540f ;  /* 0x5384540f7c8b7836 */ /* 0x000fe20000000000 */
        /* <DEDUP_REMOVED lines=15> */
.L_x_1126:
[----:B------:R-:W-:Y:S01]  /*16bc0*/  I2FP.F32.U32 R191, R193 ;  /* 0x000000c100bf7245 */ /* 0x000fe20000201000 */
[----:B-----5:R-:W-:Y:S01]  /*16bd0*/  IMAD.U32 R196, R104, 0x10000, RZ ;  /* 0x0001000068c47824 */ /* 0x020fe200078e00ff */
[----:B------:R-:W-:Y:S02]  /*16be0*/  SHF.L.U32 R194, R100, 0x10, RZ ;  /* 0x0000001064c27819 */ /* 0x000fe400000006ff */
[----:B------:R-:W-:Y:S01]  /*16bf0*/  ISETP.NE.AND P1, PT, R192, 0x1, PT ;  /* 0x00000001c000780c */ /* 0x000fe20003f25270 */
[----:B------:R-:W-:Y:S01]  /*16c00*/  FFMA.FTZ R191, R191, R156, 1.1641532182693481445e-10 ;  /* 0x2f000000bfbf7423 */ /* 0x000fe2000001009c */
[----:B------:R-:W-:Y:S01]  /*16c10*/  LOP3.LUT R137, R137, 0xfffffffd, RZ, 0xc0, !PT ;  /* 0xfffffffd89897812 */ /* 0x000fe200078ec0ff */
[----:B------:R-:W-:Y:S01]  /*16c20*/  FMUL.FTZ R194, R194, R119 ;  /* 0x00000077c2c27220 */ /* 0x000fe20000410000 */
[----:B------:R-:W-:Y:S02]  /*16c30*/  PRMT R100, R100, 0x7632, R100 ;  /* 0x0000763264647816 */ /* 0x000fe40000000064 */
[----:B------:R-:W-:Y:S01]  /*16c40*/  FSETP.GTU.FTZ.AND P0, PT, R191, UR4, PT ;  /* 0x00000004bf007c0b */ /* 0x000fe2000bf1c000 */
[----:B------:R-:W-:Y:S01]  /*16c50*/  FMUL.FTZ R194, R194, UR5 ;  /* 0x00000005c2c27c20 */ /* 0x000fe20008410000 */
[----:B------:R-:W-:-:S02]  /*16c60*/  PRMT R104, R104, 0x7632, R104 ;  /* 0x0000763268687816 */ /* 0x000fc40000000068 */
[----:B------:R-:W-:Y:S02]  /*16c70*/  MOV R195, R0 ;  /* 0x0000000000c37202 */ /* 0x000fe40000000f00 */
[----:B------:R-:W-:Y:S01]  /*16c80*/  FSEL R191, R194, RZ, !P0 ;  /* 0x000000ffc2bf7208 */ /* 0x000fe20004000000 */
[----:B------:R-:W-:Y:S01]  /*16c90*/  IMAD.MOV.U32 R194, RZ, RZ, 0x2 ;  /* 0x00000002ffc27424 */ /* 0x000fe200078e00ff */
[----:B------:R-:W-:-:S03]  /*16ca0*/  PLOP3.LUT P0, PT, P0, PT, PT, 0x8, 0x80 ;  /* 0x000000000080781c */ /* 0x000fc6000070e170 */
[----:B------:R-:W-:-:S04]  /*16cb0*/  FADD.FTZ R191, R191, R196 ;  /* 0x000000c4bfbf7221 */ /* 0x000fc80000010000 */
        /* <DEDUP_REMOVED lines=11> */
.L_x_1130:
        /* <DEDUP_REMOVED lines=12> */
.L_x_1131:
        /* <DEDUP_REMOVED lines=49> */
.L_x_1129:
        /* <DEDUP_REMOVED lines=22> */
.L_x_1133:
        /* <DEDUP_REMOVED lines=12> */
.L_x_1134:
[----:B------:R-:W-:Y:S01]  /*17360*/  IMAD.WIDE.U32 R138, R140, -0x326172a9, RZ ;  /* 0xcd9e8d578c8a7825 */ /* 0x000fe200078e00ff */
[----:B------:R-:W-:Y:S02]  /*17370*/  LOP3.LUT R194, R2, R199, R125, 0x96, !PT ;  /* 0x000000c702c27212 */ /* 0x000fe400078e967d */
[----:B------:R-:W-:Y:S01]  /*17380*/  MOV R100, R181 ;  /* 0x000000b500647202 */ /* 0x000fe20000000f00 */
        /* <DEDUP_REMOVED lines=46> */
.L_x_1132:
[----:B------:R-:W-:Y:S02]  /*17670*/  I2FP.F32.U32 R195, R100 ;  /* 0x0000006400c37245 */ /* 0x000fe40000201000 */
[----:B------:R-:W-:Y:S02]  /*17680*/  SHF.L.U32 R100, R101, 0x10, RZ ;  /* 0x0000001065647819 */ /* 0x000fe400000006ff */
[----:B------:R-:W-:Y:S01]  /*17690*/  ISETP.NE.AND P2, PT, R104, 0x1, PT ;  /* 0x000000016800780c */ /* 0x000fe20003f45270 */
[----:B------:R-:W-:Y:S01]  /*176a0*/  FFMA.FTZ R195, R195, R156, 1.1641532182693481445e-10 ;  /* 0x2f000000c3c37423 */ /* 0x000fe2000001009c */
[----:B------:R-:W-:Y:S01]  /*176b0*/  PRMT R198, R101, 0x7632, R198 ;  /* 0x0000763265c67816 */ /* 0x000fe200000000c6 */
[----:B------:R-:W-:Y:S01]  /*176c0*/  FMUL.FTZ R100, R100, R119 ;  /* 0x0000007764647220 */ /* 0x000fe20000410000 */
[----:B------:R-:W-:Y:S02]  /*176d0*/  PRMT R194, R105, 0x7632, R194 ;  /* 0x0000763269c27816 */ /* 0x000fe400000000c2 */
[----:B------:R-:W-:Y:S01]  /*176e0*/  FSETP.GTU.FTZ.AND P1, PT, R195, UR4, PT ;  /* 0x00000004c3007c0b */ /* 0x000fe2000bf3c000 */
[----:B------:R-:W-:Y:S01]  /*176f0*/  FMUL.FTZ R100, R100, UR5 ;  /* 0x0000000564647c20 */ /* 0x000fe20008410000 */
[----:B------:R-:W-:Y:S01]  /*17700*/  IMAD.U32 R195, R105, 0x10000, RZ ;  /* 0x0001000069c37824 */ /* 0x000fe200078e00ff */
[----:B------:R-:W-:-:S03]  /*17710*/  MOV R101, R0 ;  /* 0x0000000000657202 */ /* 0x000fc60000000f00 */
        /* <DEDUP_REMOVED lines=13> */
.L_x_1136:
        /* <DEDUP_REMOVED lines=12> */
.L_x_1137:
        /* <DEDUP_REMOVED lines=49> */
.L_x_1135:
        /* <DEDUP_REMOVED lines=8> */
[----:B------:R-:W-:-:S03]  /*17c40*/  IMAD.U32 R101, R194, 0x10000, RZ ;  /* 0x00010000c2657824 */ /* 0x000fc600078e00ff */
        /* <DEDUP_REMOVED lines=13> */
.L_x_1139:
        /* <DEDUP_REMOVED lines=12> */
.L_x_1140:
        /* <DEDUP_REMOVED lines=49> */
.L_x_1138:
[----:B------:R-:W-:Y:S01]  /*180f0*/  I2FP.F32.U32 R101, R101 ;  /* 0x0000006500657245 */ /* 0x000fe20000201000 */
[----:B------:R-:W-:Y:S01]  /*18100*/  IMAD.U32 R100, R102, 0x10000, RZ ;  /* 0x0001000066647824 */ /* 0x000fe200078e00ff */
[----:B------:R-:W-:Y:S02]  /*18110*/  ISETP.NE.AND P4, PT, R104, 0x1, PT ;  /* 0x000000016800780c */ /* 0x000fe40003f85270 */
[----:B------:R-:W-:Y:S01]  /*18120*/  SHF.L.U32 R197, R106, 0x10, RZ ;  /* 0x000000106ac57819 */ /* 0x000fe200000006ff */
[----:B------:R-:W-:Y:S01]  /*18130*/  FFMA.FTZ R101, R101, R156, 1.1641532182693481445e-10 ;  /* 0x2f00000065657423 */ /* 0x000fe2000001009c */
[----:B------:R-:W-:Y:S01]  /*18140*/  FMUL.FTZ R100, R100, R119 ;  /* 0x0000007764647220 */ /* 0x000fe20000410000 */
[----:B------:R-:W-:Y:S02]  /*18150*/  PRMT R102, R102, 0x7632, R102 ;  /* 0x0000763266667816 */ /* 0x000fe40000000066 */
[----:B------:R-:W-:Y:S01]  /*18160*/  PRMT R106, R106, 0x7632, R106 ;  /* 0x000076326a6a7816 */ /* 0x000fe2000000006a */
[----:B------:R-:W-:Y:S01]  /*18170*/  FMUL.FTZ R100, R100, UR5 ;  /* 0x0000000564647c20 */ /* 0x000fe20008410000 */
[----:B------:R-:W-:Y:S01]  /*18180*/  FSETP.GTU.FTZ.AND P3, PT, R101, UR4, PT ;  /* 0x0000000465007c0b */ /* 0x000fe2000bf7c000 */
        /* <DEDUP_REMOVED lines=14> */
.L_x_1142:
        /* <DEDUP_REMOVED lines=12> */
.L_x_1143:
        /* <DEDUP_REMOVED lines=49> */
.L_x_1141:
[----:B------:R-:W-:Y:S02]  /*18640*/  I2FP.F32.U32 R101, R101 ;  /* 0x0000006500657245 */ /* 0x000fe40000201000 */
        /* <DEDUP_REMOVED lines=10> */
[----:B------:R-:W-:Y:S01]  /*186f0*/  IMAD.MOV.U32 R102, RZ, RZ, 0x2 ;  /* 0x00000002ff667424 */ /* 0x000fe200078e00ff */
[----:B------:R-:W-:Y:S02]  /*18700*/  MOV R101, R0 ;  /* 0x0000000000657202 */ /* 0x000fe40000000f00 */
        /* <DEDUP_REMOVED lines=10> */
.L_x_1145:
        /* <DEDUP_REMOVED lines=12> */
.L_x_1146:
        /* <DEDUP_REMOVED lines=49> */
.L_x_1144:
[----:B------:R-:W-:Y:S01]  /*18b80*/  I2FP.F32.U32 R101, R101 ;  /* 0x0000006500657245 */ /* 0x000fe20000201000 */
[----:B------:R-:W-:Y:S01]  /*18b90*/  IMAD.U32 R100, R103, 0x10000, RZ ;  /* 0x0001000067647824 */ /* 0x000fe200078e00ff */
[----:B------:R-:W-:Y:S01]  /*18ba0*/  ISETP.NE.AND P6, PT, R102, 0x1, PT ;  /* 0x000000016600780c */ /* 0x000fe20003fc5270 */
[----:B------:R-:W-:Y:S01]  /*18bb0*/  IMAD.MOV.U32 R204, RZ, RZ, 0x2 ;  /* 0x00000002ffcc7424 */ /* 0x000fe200078e00ff */
        /* <DEDUP_REMOVED lines=20> */
.L_x_1148:
[----:B------:R-:W-:-:S04]  /*18d00*/  VIADD R142, R142, 0x1 ;  /* 0x000000018e8e7836 */ /* 0x000fc80000000000 */
        /* <DEDUP_REMOVED lines=13> */
.L_x_1149:
        /* <DEDUP_REMOVED lines=48> */
[----:B------:R-:W-:-:S07]  /*190e0*/  IMAD.MOV.U32 R181, RZ, RZ, R100 ;  /* 0x000000ffffb57224 */ /* 0x000fce00078e0064 */
.L_x_1147:
[----:B------:R-:W-:Y:S01]  /*190f0*/  I2FP.F32.U32 R101, R101 ;  /* 0x0000006500657245 */ /* 0x000fe20000201000 */
[----:B------:R-:W-:Y:S01]  /*19100*/  IMAD.U32 R107, R107, 0x10000, RZ ;  /* 0x000100006b6b7824 */ /* 0x000fe200078e00ff */
[----:B------:R-:W-:Y:S02]  /*19110*/  SHF.L.U32 R100, R199, 0x10, RZ ;  /* 0x00000010c7647819 */ /* 0x000fe400000006ff */
[----:B------:R-:W-:Y:S01]  /*19120*/  F2FP.BF16.F32.PACK_AB R102, R106, R197 ;  /* 0x000000c56a66723e */ /* 0x000fe200000010ff */
[----:B------:R-:W-:Y:S02]  /*19130*/  FFMA.FTZ R101, R101, R156, 1.1641532182693481445e-10 ;  /* 0x2f00000065657423 */ /* 0x000fe4000001009c */
[----:B------:R-:W-:-:S03]  /*19140*/  FMUL.FTZ R100, R100, R119 ;  /* 0x0000007764647220 */ /* 0x000fc60000410000 */
[----:B------:R-:W-:Y:S01]  /*19150*/  FSETP.GTU.FTZ.AND P6, PT, R101, UR4, PT ;  /* 0x0000000465007c0b */ /* 0x000fe2000bfdc000 */
[----:B------:R-:W-:Y:S01]  /*19160*/  FMUL.FTZ R100, R100, UR5 ;  /* 0x0000000564647c20 */ /* 0x000fe20008410000 */
[----:B------:R-:W-:-:S04]  /*19170*/  F2FP.BF16.F32.PACK_AB R101, R194, R195 ;  /* 0x000000c3c265723e */ /* 0x000fc800000010ff */
[----:B------:R-:W-:Y:S02]  /*19180*/  FSEL R100, R100, RZ, !P6 ;  /* 0x000000ff64647208 */ /* 0x000fe40007000000 */
[----:B------:R-:W-:-:S03]  /*19190*/  PLOP3.LUT P6, PT, P6, PT, PT, 0x8, 0x80 ;  /* 0x000000000080781c */ /* 0x000fc600037ce170 */
[----:B------:R-:W-:Y:S01]  /*191a0*/  FADD.FTZ R199, R100, R107 ;  /* 0x0000006b64c77221 */ /* 0x000fe20000010000 */
[----:B------:R-:W-:-:S04]  /*191b0*/  F2FP.BF16.F32.PACK_AB R100, R192, R191 ;  /* 0x000000bfc064723e */ /* 0x000fc800000010ff */
[----:B------:R-:W-:Y:S01]  /*191c0*/  F2FP.BF16.F32.PACK_AB R103, R199, R198 ;  /* 0x000000c6c767723e */ /* 0x000fe200000010ff */
[----:B------:R-:W-:Y:S06]  /*191d0*/  BRA `(.L_x_1150) ;  /* 0x0000002800607947 */ /* 0x000fec0003800000 */
.L_x_1125:
        /* <DEDUP_REMOVED lines=15> */
.L_x_1152:
        /* <DEDUP_REMOVED lines=12> */
.L_x_1153:
        /* <DEDUP_REMOVED lines=47> */
[----:B------:R-:W-:Y:S01]  /*19680*/  LOP3.LUT R138, R148, R138, R105, 0x96, !PT ;  /* 0x0000008a948a7212 */ /* 0x000fe200078e9669 */
[----:B------:R-:W-:-:S07]  /*19690*/  IMAD.MOV.U32 R104, RZ, RZ, R191 ;  /* 0x000000ffff687224 */ /* 0x000fce00078e00bf */
.L_x_1151:
        /* <DEDUP_REMOVED lines=24> */
.L_x_1155:
        /* <DEDUP_REMOVED lines=12> */
.L_x_1156:
        /* <DEDUP_REMOVED lines=49> */
.L_x_1154:
        /* <DEDUP_REMOVED lines=20> */
.L_x_1158:
        /* <DEDUP_REMOVED lines=12> */
.L_x_1159:
        /* <DEDUP_REMOVED lines=49> */
.L_x_1157:
        /* <DEDUP_REMOVED lines=21> */
.L_x_1161:
        /* <DEDUP_REMOVED lines=12> */
.L_x_1162:
        /* <DEDUP_REMOVED lines=49> */
.L_x_1160:
        /* <DEDUP_REMOVED lines=20> */
.L_x_1164:
        /* <DEDUP_REMOVED lines=12> */
.L_x_1165:
        /* <DEDUP_REMOVED lines=49> */
.L_x_1163:
        /* <DEDUP_REMOVED lines=21> */
.L_x_1167:
        /* <DEDUP_REMOVED lines=12> */
.L_x_1168:
        /* <DEDUP_REMOVED lines=49> */
.L_x_1166:
        /* <DEDUP_REMOVED lines=20> */
.L_x_1170:
        /* <DEDUP_REMOVED lines=12> */
.L_x_1171:
        /* <DEDUP_REMOVED lines=49> */
.L_x_1169:
        /* <DEDUP_REMOVED lines=21> */
.L_x_1173:
        /* <DEDUP_REMOVED lines=14> */
.L_x_1174:
        /* <DEDUP_REMOVED lines=49> */
.L_x_1172:
        /* <DEDUP_REMOVED lines=12> */
.L_x_1150:
        /* <DEDUP_REMOVED lines=39> */
.L_x_1177:
        /* <DEDUP_REMOVED lines=12> */
.L_x_1178:
        /* <DEDUP_REMOVED lines=49> */
.L_x_1176:
[----:B------:R-:W-:Y:S01]  /*1c1a0*/  I2FP.F32.U32 R181, R201 ;  /* 0x000000c900b57245 */ /* 0x000fe20000201000 */
[----:B-----5:R-:W-:Y:S01]  /*1c1b0*/  IMAD.U32 R204, R104, 0x10000, RZ ;  /* 0x0001000068cc7824 */ /* 0x020fe200078e00ff */
[----:B------:R-:W-:Y:S01]  /*1c1c0*/  SHF.L.U32 R202, R100, 0x10, RZ ;  /* 0x0000001064ca7819 */ /* 0x000fe200000006ff */
[----:B------:R-:W-:Y:S01]  /*1c1d0*/  IMAD.MOV.U32 R203, RZ, RZ, 0x2 ;  /* 0x00000002ffcb7424 */ /* 0x000fe200078e00ff */
        /* <DEDUP_REMOVED lines=9> */
[----:B------:R-:W-:Y:S02]  /*1c270*/  FSEL R181, R202, RZ, !P0 ;  /* 0x000000ffcab57208 */ /* 0x000fe40004000000 */
        /* <DEDUP_REMOVED lines=13> */
.L_x_1180:
        /* <DEDUP_REMOVED lines=12> */
.L_x_1181:
        /* <DEDUP_REMOVED lines=34> */
[----:B------:R-:W-:-:S03]  /*1c630*/  IMAD.MOV.U32 R203, RZ, RZ, RZ ;  /* 0x000000ffffcb7224 */ /* 0x000fc600078e00ff */
        /* <DEDUP_REMOVED lines=14> */
.L_x_1179:
        /* <DEDUP_REMOVED lines=12> */
[----:B------:R-:W-:-:S04]  /*1c7e0*/  IMAD.MOV.U32 R100, RZ, RZ, R0 ;  /* 0x000000ffff647224 */ /* 0x000fc800078e0000 */
        /* <DEDUP_REMOVED lines=10> */
.L_x_1183:
        /* <DEDUP_REMOVED lines=12> */
.L_x_1184:
        /* <DEDUP_REMOVED lines=49> */
.L_x_1182:
        /* <DEDUP_REMOVED lines=8> */
[----:B------:R-:W-:Y:S01]  /*1cce0*/  FSETP.GTU.FTZ.AND P1, PT, R203, UR4, PT ;  /* 0x00000004cb007c0b */ /* 0x000fe2000bf3c000 */
[----:B------:R-:W-:-:S03]  /*1ccf0*/  IMAD.U32 R203, R105, 0x10000, RZ ;  /* 0x0001000069cb7824 */ /* 0x000fc600078e00ff */
[----:B------:R-:W-:Y:S02]  /*1cd00*/  FSEL R100, R100, RZ, !P1 ;  /* 0x000000ff64647208 */ /* 0x000fe40004800000 */
[----:B------:R-:W-:-:S03]  /*1cd10*/  PLOP3.LUT P1, PT, P1, PT, PT, 0x8, 0x80 ;  /* 0x000000000080781c */ /* 0x000fc60000f2e170 */
[--C-:B------:R-:W-:Y:S01]  /*1cd20*/  FADD.FTZ R204, R100, R203.reuse ;  /* 0x000000cb64cc7221 */ /* 0x100fe20000010000 */
[----:B------:R-:W-:Y:S02]  /*1cd30*/  PRMT R203, R105, 0x7632, R203 ;  /* 0x0000763269cb7816 */ /* 0x000fe400000000cb */
[----:B------:R-:W-:Y:S01]  /*1cd40*/  MOV R105, 0x2 ;  /* 0x0000000200697802 */ /* 0x000fe20000000f00 */
        /* <DEDUP_REMOVED lines=9> */
.L_x_1186:
        /* <DEDUP_REMOVED lines=12> */
.L_x_1187:
        /* <DEDUP_REMOVED lines=49> */
.L_x_1185:
[----:B------:R-:W-:Y:S01]  /*1d1b0*/  I2FP.F32.U32 R101, R101 ;  /* 0x0000006500657245 */ /* 0x000fe20000201000 */
[----:B------:R-:W-:Y:S01]  /*1d1c0*/  IMAD.U32 R203, R203, 0x10000, RZ ;  /* 0x00010000cbcb7824 */ /* 0x000fe200078e00ff */
[----:B------:R-:W-:Y:S01]  /*1d1d0*/  SHF.L.U32 R100, R205, 0x10, RZ ;  /* 0x00000010cd647819 */ /* 0x000fe200000006ff */
[----:B------:R-:W-:Y:S01]  /*1d1e0*/  HFMA2 R104, -RZ, RZ, 0, 1.1920928955078125e-07 ;  /* 0x00000002ff687431 */ /* 0x000fe200000001ff */
[----:B------:R-:W-:Y:S01]  /*1d1f0*/  ISETP.NE.AND P3, PT, R105, 0x1, PT ;  /* 0x000000016900780c */ /* 0x000fe20003f65270 */
[----:B------:R-:W-:Y:S02]  /*1d200*/  FFMA.FTZ R101, R101, R156, 1.1641532182693481445e-10 ;  /* 0x2f00000065657423 */ /* 0x000fe4000001009c */
[----:B------:R-:W-:-:S03]  /*1d210*/  FMUL.FTZ R100, R100, R119 ;  /* 0x0000007764647220 */ /* 0x000fc60000410000 */
[----:B------:R-:W-:Y:S01]  /*1d220*/  FSETP.GTU.FTZ.AND P2, PT, R101, UR4, PT ;  /* 0x0000000465007c0b */ /* 0x000fe2000bf5c000 */
[----:B------:R-:W-:Y:S01]  /*1d230*/  FMUL.FTZ R100, R100, UR5 ;  /* 0x0000000564647c20 */ /* 0x000fe20008410000 */
        /* <DEDUP_REMOVED lines=13> */
.L_x_1189:
[----:B------:R-:W-:-:S04]  /*1d310*/  IADD3 R142, PT, PT, R142, 0x1, RZ ;  /* 0x000000018e8e7810 */ /* 0x000fc80007ffe0ff */
        /* <DEDUP_REMOVED lines=11> */
.L_x_1190:
        /* <DEDUP_REMOVED lines=46> */
[----:B------:R-:W-:Y:S01]  /*1d6b0*/  HFMA2 R104, -RZ, RZ, 0, 0 ;  /* 0x00000000ff687431 */ /* 0x000fe200000001ff */
[----:B------:R-:W-:Y:S01]  /*1d6c0*/  MOV R101, R209 ;  /* 0x000000d100657202 */ /* 0x000fe20000000f00 */
[----:B------:R-:W-:-:S07]  /*1d6d0*/  IMAD.MOV.U32 R209, RZ, RZ, R100 ;  /* 0x000000ffffd17224 */ /* 0x000fce00078e0064 */
.L_x_1188:
        /* <DEDUP_REMOVED lines=13> */
[----:B------:R-:W-:Y:S01]  /*1d7b0*/  IMAD.MOV.U32 R100, RZ, RZ, 0x2 ;  /* 0x00000002ff647424 */ /* 0x000fe200078e00ff */
[----:B------:R-:W-:Y:S01]  /*1d7c0*/  MOV R101, R0 ;  /* 0x0000000000657202 */ /* 0x000fe20000000f00 */
[----:B------:R-:W-:Y:S07]  /*1d7d0*/  @!P4 BRA `(.L_x_1191) ;  /* 0x000000040014c947 */ /* 0x000fee0003800000 */
        /* <DEDUP_REMOVED lines=8> */
.L_x_1192:
[----:B------:R-:W-:-:S04]  /*1d860*/  VIADD R142, R142, 0x1 ;  /* 0x000000018e8e7836 */ /* 0x000fc80000000000 */
        /* <DEDUP_REMOVED lines=11> */
.L_x_1193:
        /* <DEDUP_REMOVED lines=49> */
.L_x_1191:
        /* <DEDUP_REMOVED lines=11> */
[----:B------:R-:W-:Y:S02]  /*1dce0*/  HFMA2 R102, -RZ, RZ, 0, 1.1920928955078125e-07 ;  /* 0x00000002ff667431 */ /* 0x000fe400000001ff */
[----:B------:R-:W-:Y:S02]  /*1dcf0*/  IMAD.MOV.U32 R101, RZ, RZ, R0 ;  /* 0x000000ffff657224 */ /* 0x000fe400078e0000 */
[----:B------:R-:W-:Y:S01]  /*1dd00*/  MOV R205, R106 ;  /* 0x0000006a00cd7202 */ /* 0x000fe20000000f00 */
[----:B------:R-:W-:Y:S06]  /*1dd10*/  @!P5 BRA `(.L_x_1194) ;  /* 0x000000040014d947 */ /* 0x000fec0003800000 */
        /* <DEDUP_REMOVED lines=8> */
.L_x_1195:
[----:B------:R-:W-:-:S04]  /*1dda0*/  VIADD R142, R142, 0x1 ;  /* 0x000000018e8e7836 */ /* 0x000fc80000000000 */
        /* <DEDUP_REMOVED lines=11> */
.L_x_1196:
        /* <DEDUP_REMOVED lines=48> */
[----:B------:R-:W-:-:S07]  /*1e160*/  MOV R209, R100 ;  /* 0x0000006400d17202 */ /* 0x000fce0000000f00 */
.L_x_1194:
[----:B------:R-:W-:Y:S01]  /*1e170*/  I2FP.F32.U32 R101, R101 ;  /* 0x0000006500657245 */ /* 0x000fe20000201000 */
[----:B------:R-:W-:Y:S01]  /*1e180*/  IMAD.U32 R207, R107, 0x10000, RZ ;  /* 0x000100006bcf7824 */ /* 0x000fe200078e00ff */
        /* <DEDUP_REMOVED lines=8> */
[----:B------:R-:W-:Y:S01]  /*1e210*/  MOV R212, 0x2 ;  /* 0x0000000200d47802 */ /* 0x000fe20000000f00 */
        /* <DEDUP_REMOVED lines=13> */
.L_x_1198:
[----:B------:R-:W-:-:S04]  /*1e2f0*/  IADD3 R142, PT, PT, R142, 0x1, RZ ;  /* 0x000000018e8e7810 */ /* 0x000fc80007ffe0ff */
        /* <DEDUP_REMOVED lines=13> */
.L_x_1199:
        /* <DEDUP_REMOVED lines=49> */
.L_x_1197:
        /* <DEDUP_REMOVED lines=15> */
.L_x_1175:
        /* <DEDUP_REMOVED lines=8> */
[----:B------:R-:W-:Y:S01]  /*1e850*/  @!P0 MOV R106, 0x3 ;  /* 0x00000003006a8802 */ /* 0x000fe20000000f00 */
[----:B------:R-:W-:Y:S01]  /*1e860*/  @!P0 IMAD.MOV.U32 R209, RZ, RZ, R181 ;  /* 0x000000ffffd18224 */ /* 0x000fe200078e00b5 */
[----:B------:R-:W-:Y:S01]  /*1e870*/  @!P0 MOV R104, R138 ;  /* 0x0000008a00688202 */ /* 0x000fe20000000f00 */
[----:B------:R-:W-:Y:S01]  /*1e880*/  @P0 VIADD R106, R204, 0x1 ;  /* 0x00000001cc6a0836 */ /* 0x000fe20000000000 */
[----:B------:R-:W-:Y:S01]  /*1e890*/  @P0 MOV R209, R181 ;  /* 0x000000b500d10202 */ /* 0x000fe20000000f00 */
[----:B------:R-:W-:Y:S01]  /*1e8a0*/  @P0 IMAD.MOV.U32 R104, RZ, RZ, R139 ;  /* 0x000000ffff680224 */ /* 0x000fe200078e008b */
[----:B------:R-:W-:Y:S06]  /*1e8b0*/  BRA `(.L_x_1201) ;  /* 0x0000000000f47947 */ /* 0x000fec0003800000 */
.L_x_1202:
        /* <DEDUP_REMOVED lines=12> */
.L_x_1203:
        /* <DEDUP_REMOVED lines=44> */
[----:B------:R-:W-:Y:S02]  /*1ec40*/  IMAD.MOV.U32 R0, RZ, RZ, R106 ;  /* 0x000000ffff007224 */ /* 0x000fe400078e006a */
[----:B------:R-:W-:Y:S01]  /*1ec50*/  HFMA2 R106, -RZ, RZ, 0, 0 ;  /* 0x00000000ff6a7431 */ /* 0x000fe200000001ff */
[----:B------:R-:W-:Y:S01]  /*1ec60*/  MOV R209, R104 ;  /* 0x0000006800d17202 */ /* 0x000fe20000000f00 */
[----:B------:R-:W-:Y:S01]  /*1ec70*/  IMAD.MOV.U32 R104, RZ, RZ, R181 ;  /* 0x000000ffff687224 */ /* 0x000fe200078e00b5 */
[----:B------:R-:W-:-:S07]  /*1ec80*/  LOP3.LUT R138, R148, R138, R105, 0x96, !PT ;  /* 0x0000008a948a7212 */ /* 0x000fce00078e9669 */
.L_x_1201:
        /* <DEDUP_REMOVED lines=9> */
[----:B------:R-:W-:Y:S02]  /*1ed20*/  IMAD.MOV.U32 R105, RZ, RZ, R0 ;  /* 0x000000ffff697224 */ /* 0x000fe400078e0000 */
[----:B------:R-:W-:Y:S02]  /*1ed30*/  PLOP3.LUT P2, PT, P0, PT, PT, 0x8, 0x80 ;  /* 0x000000000080781c */ /* 0x000fe4000074e170 */
[----:B------:R-:W-:Y:S02]  /*1ed40*/  FSEL R181, R104, RZ, !P0 ;  /* 0x000000ff68b57208 */ /* 0x000fe40004000000 */
[----:B------:R-:W-:Y:S02]  /*1ed50*/  MOV R104, 0x2 ;  /* 0x0000000200687802 */ /* 0x000fe40000000f00 */
[----:B------:R-:W-:-:S07]  /*1ed60*/  MOV R202, R181 ;  /* 0x000000b500ca7202 */ /* 0x000fce0000000f00 */
[----:B------:R-:W-:Y:S01]  /*1ed70*/  @P2 LOP3.LUT R137, R137, 0x2, RZ, 0xfc, !PT ;  /* 0x0000000289892812 */ /* 0x000fe200078efcff */
        /* <DEDUP_REMOVED lines=9> */
.L_x_1205:
        /* <DEDUP_REMOVED lines=12> */
.L_x_1206:
        /* <DEDUP_REMOVED lines=49> */
.L_x_1204:
[----:B------:R-:W-:Y:S01]  /*1f1e0*/  I2FP.F32.U32 R105, R105 ;  /* 0x0000006900697245 */ /* 0x000fe20000201000 */
[----:B------:R-:W-:Y:S01]  /*1f1f0*/  IMAD.MOV.U32 R106, RZ, RZ, 0x2 ;  /* 0x00000002ff6a7424 */ /* 0x000fe200078e00ff */
[----:B------:R-:W-:Y:S02]  /*1f200*/  SHF.L.U32 R100, R100, 0x10, RZ ;  /* 0x0000001064647819 */ /* 0x000fe400000006ff */
[----:B------:R-:W-:Y:S01]  /*1f210*/  ISETP.NE.AND P2, PT, R104, 0x1, PT ;  /* 0x000000016800780c */ /* 0x000fe20003f45270 */
[----:B------:R-:W-:Y:S02]  /*1f220*/  FFMA.FTZ R105, R105, R156, 1.1641532182693481445e-10 ;  /* 0x2f00000069697423 */ /* 0x000fe4000001009c */
[----:B------:R-:W-:-:S03]  /*1f230*/  FMUL.FTZ R100, R100, R119 ;  /* 0x0000007764647220 */ /* 0x000fc60000410000 */
[----:B------:R-:W-:Y:S01]  /*1f240*/  FSETP.GTU.FTZ.AND P1, PT, R105, UR4, PT ;  /* 0x0000000469007c0b */ /* 0x000fe2000bf3c000 */
[----:B------:R-:W-:-:S03]  /*1f250*/  FMUL.FTZ R100, R100, UR5 ;  /* 0x0000000564647c20 */ /* 0x000fc60008410000 */
[----:B------:R-:W-:Y:S02]  /*1f260*/  PLOP3.LUT P0, PT, P1, PT, PT, 0x8, 0x80 ;  /* 0x000000000080781c */ /* 0x000fe40000f0e170 */
[----:B------:R-:W-:Y:S02]  /*1f270*/  FSEL R200, R100, RZ, !P1 ;  /* 0x000000ff64c87208 */ /* 0x000fe40004800000 */
[----:B------:R-:W-:-:S03]  /*1f280*/  MOV R100, R0 ;  /* 0x0000000000647202 */ /* 0x000fc60000000f00 */
[----:B------:R-:W-:Y:S01]  /*1f290*/  IMAD.MOV.U32 R201, RZ, RZ, R200 ;  /* 0x000000ffffc97224 */ /* 0x000fe200078e00c8 */
[----:B------:R-:W-:Y:S06]  /*1f2a0*/  @!P2 BRA `(.L_x_1207) ;  /* 0x000000040014a947 */ /* 0x000fec0003800000 */
        /* <DEDUP_REMOVED lines=8> */
.L_x_1208:
        /* <DEDUP_REMOVED lines=12> */
.L_x_1209:
[----:B------:R-:W-:Y:S01]  /*1f3f0*/  IMAD.WIDE.U32 R138, R140, -0x326172a9, RZ ;  /* 0xcd9e8d578c8a7825 */ /* 0x000fe200078e00ff */
[----:B------:R-:W-:Y:S02]  /*1f400*/  LOP3.LUT R104, R2, R205, R125, 0x96, !PT ;  /* 0x000000cd02687212 */ /* 0x000fe400078e967d */
[----:B------:R-:W-:Y:S02]  /*1f410*/  MOV R100, R209 ;  /* 0x000000d100647202 */ /* 0x000fe40000000f00 */
        /* <DEDUP_REMOVED lines=44> */
[----:B------:R-:W-:Y:S01]  /*1f6e0*/  LOP3.LUT R138, R148, R138, R105, 0x96, !PT ;  /* 0x0000008a948a7212 */ /* 0x000fe200078e9669 */
[----:B------:R-:W-:-:S07]  /*1f6f0*/  IMAD.MOV.U32 R209, RZ, RZ, R104 ;  /* 0x000000ffffd17224 */ /* 0x000fce00078e0068 */
.L_x_1207:
[----:B------:R-:W-:Y:S02]  /*1f700*/  ISETP.NE.AND P3, PT, R106, 0x1, PT ;  /* 0x000000016a00780c */ /* 0x000fe40003f65270 */
[----:B------:R-:W-:Y:S01]  /*1f710*/  I2FP.F32.U32 R105, R100 ;  /* 0x0000006400697245 */ /* 0x000fe20000201000 */
[C---:B------:R-:W-:Y:S01]  /*1f720*/  IMAD.U32 R100, R101.reuse, 0x10000, RZ ;  /* 0x0001000065647824 */ /* 0x040fe200078e00ff */
[----:B------:R-:W-:Y:S01]  /*1f730*/  PRMT R203, R101, 0x7632, R203 ;  /* 0x0000763265cb7816 */ /* 0x000fe200000000cb */
[----:B------:R-:W-:Y:S01]  /*1f740*/  IMAD.MOV.U32 R101, RZ, RZ, R0 ;  /* 0x000000ffff657224 */ /* 0x000fe200078e0000 */
[----:B------:R-:W-:Y:S01]  /*1f750*/  MOV R104, 0x2 ;  /* 0x0000000200687802 */ /* 0x000fe20000000f00 */
        /* <DEDUP_REMOVED lines=15> */
.L_x_1211:
        /* <DEDUP_REMOVED lines=12> */
.L_x_1212:
        /* <DEDUP_REMOVED lines=49> */
.L_x_1210:
        /* <DEDUP_REMOVED lines=20> */
.L_x_1214:
        /* <DEDUP_REMOVED lines=12> */
.L_x_1215:
        /* <DEDUP_REMOVED lines=46> */
[----:B------:R-:W-:Y:S02]  /*20100*/  LOP3.LUT R138, R148, R138, R101, 0x96, !PT ;  /* 0x0000008a948a7212 */ /* 0x000fe400078e9665 */
[----:B------:R-:W-:Y:S01]  /*20110*/  MOV R101, R209 ;  /* 0x000000d100657202 */ /* 0x000fe20000000f00 */
[----:B------:R-:W-:-:S07]  /*20120*/  IMAD.MOV.U32 R209, RZ, RZ, R100 ;  /* 0x000000ffffd17224 */ /* 0x000fce00078e0064 */
.L_x_1213:
        /* <DEDUP_REMOVED lines=21> */
.L_x_1217:
[----:B------:R-:W-:-:S04]  /*20280*/  IADD3 R142, PT, PT, R142, 0x1, RZ ;  /* 0x000000018e8e7810 */ /* 0x000fc80007ffe0ff */
[C---:B------:R-:W-:Y:S01]  /*20290*/  ISETP.NE.AND P4, PT, R142.reuse, RZ, PT ;  /* 0x000000ff8e00720c */ /* 0x040fe20003f85270 */
[----:B------:R-:W-:-:S12]  /*202a0*/  IMAD.WIDE.U32 R138, R142, -0x2daee0ad, RZ ;  /* 0xd2511f538e8a7825 */ /* 0x000fd800078e00ff */
[----:B------:R-:W-:Y:S05]  /*202b0*/  @P4 BRA `(.L_x_1218) ;  /* 0x0000000000204947 */ /* 0x000fea0003800000 */
[----:B------:R-:W-:-:S05]  /*202c0*/  VIADD R141, R141, 0x1 ;  /* 0x000000018d8d7836 */ /* 0x000fca0000000000 */
[----:B------:R-:W-:-:S13]  /*202d0*/  ISETP.NE.AND P4, PT, R141, RZ, PT ;  /* 0x000000ff8d00720c */ /* 0x000fda0003f85270 */
[----:B------:R-:W-:Y:S01]  /*202e0*/  @!P4 IADD3 R140, PT, PT, R140, 0x1, RZ ;  /* 0x000000018c8cc810 */ /* 0x000fe20007ffe0ff */
[----:B------:R-:W-:Y:S01]  /*202f0*/  @!P4 VIADD R0, R2, 0x1 ;  /* 0x000000010200c836 */ /* 0x000fe20000000000 */
[----:B------:R-:W-:Y:S02]  /*20300*/  @!P4 MOV R141, RZ ;  /* 0x000000ff008dc202 */ /* 0x000fe40000000f00 */
[----:B------:R-:W-:-:S13]  /*20310*/  ISETP.NE.AND P5, PT, R140, RZ, !P4 ;  /* 0x000000ff8c00720c */ /* 0x000fda00067a5270 */
[----:B------:R-:W-:-:S05]  /*20320*/  @P5 IADD3 R0, PT, PT, R2, RZ, RZ ;  /* 0x000000ff02005210 */ /* 0x000fca0007ffe0ff */
[----:B------:R-:W-:-:S07]  /*20330*/  @!P4 IMAD.MOV.U32 R2, RZ, RZ, R0 ;  /* 0x000000ffff02c224 */ /* 0x000fce00078e0000 */
.L_x_1218:
        /* <DEDUP_REMOVED lines=48> */
[----:B------:R-:W-:-:S07]  /*20640*/  HFMA2 R100, -RZ, RZ, 0, 0 ;  /* 0x00000000ff647431 */ /* 0x000fce00000001ff */
.L_x_1216:
        /* <DEDUP_REMOVED lines=20> */
.L_x_1220:
        /* <DEDUP_REMOVED lines=12> */
.L_x_1221:
        /* <DEDUP_REMOVED lines=49> */
.L_x_1219:
        /* <DEDUP_REMOVED lines=21> */
.L_x_1223:
        /* <DEDUP_REMOVED lines=14> */
.L_x_1224:
        /* <DEDUP_REMOVED lines=49> */
.L_x_1222:
        /* <DEDUP_REMOVED lines=12> */
.L_x_1200:
[----:B------:R-:W-:Y:S02]  /*21160*/  SEL R181, RZ, 0x1000000, !P6 ;  /* 0x01000000ffb57807 */ /* 0x000fe40007000000 */
[----:B------:R-:W-:Y:S02]  /*21170*/  SEL R107, RZ, 0x10000, !P5 ;  /* 0x00010000ff6b7807 */ /* 0x000fe40006800000 */
[----:B------:R-:W-:Y:S02]  /*21180*/  SEL R210, RZ, 0x100, !P4 ;  /* 0x00000100ffd27807 */ /* 0x000fe40006000000 */
[----:B------:R-:W-:Y:S02]  /*21190*/  LOP3.LUT P6, RZ, R137, 0x2, RZ, 0xc0, !PT ;  /* 0x0000000289ff7812 */ /* 0x000fe400078cc0ff */
        /* <DEDUP_REMOVED lines=11> */
[----:B------:R-:W-:Y:S01]  /*21250*/  IMAD.WIDE.U32 R106, R191, 0x8, R110 ;  /* 0x00000008bf6a7825 */ /* 0x000fe200078e006e */
[----:B------:R0:W-:Y:S03]  /*21260*/  STG.E.128 desc[UR8][R210.64], R100 ;  /* 0x00000064d2007986 */ /* 0x0001e6000c101d08 */
[----:B------:R-:W-:Y:S01]  /*21270*/  IMAD.WIDE.U32 R112, R200, 0x10, R112 ;  /* 0x00000010c8707825 */ /* 0x000fe200078e0070 */
        /* <DEDUP_REMOVED lines=21> */
.L_x_1227:
        /* <DEDUP_REMOVED lines=12> */
.L_x_1228:
        /* <DEDUP_REMOVED lines=45> */
[----:B------:R-:W-:Y:S01]  /*21760*/  MOV R181, R112 ;  /* 0x0000007000b57202 */ /* 0x000fe20000000f00 */
[----:B------:R-:W-:Y:S01]  /*21770*/  HFMA2 R112, -RZ, RZ, 0, 0 ;  /* 0x00000000ff707431 */ /* 0x000fe200000001ff */
[----:B------:R-:W-:Y:S01]  /*21780*/  LOP3.LUT R138, R148, R138, R113, 0x96, !PT ;  /* 0x0000008a948a7212 */ /* 0x000fe200078e9671 */
[----:B------:R-:W-:-:S07]  /*21790*/  IMAD.MOV.U32 R113, RZ, RZ, R209 ;  /* 0x000000ffff717224 */ /* 0x000fce00078e00d1 */
.L_x_1226:
[----:B------:R-:W-:Y:S01]  /*217a0*/  I2FP.F32.U32 R113, R113 ;  /* 0x0000007100717245 */ /* 0x000fe20000201000 */
[----:B-----5:R-:W-:Y:S01]  /*217b0*/  IMAD.U32 R210, R100, 0x10000, RZ ;  /* 0x0001000064d27824 */ /* 0x020fe200078e00ff */
[----:B------:R-:W-:Y:S01]  /*217c0*/  ISETP.NE.AND P1, PT, R112, 0x1, PT ;  /* 0x000000017000780c */ /* 0x000fe20003f25270 */
[----:B------:R-:W-:Y:S01]  /*217d0*/  IMAD.MOV.U32 R211, RZ, RZ, 0x2 ;  /* 0x00000002ffd37424 */ /* 0x000fe200078e00ff */
[----:B------:R-:W-:Y:S01]  /*217e0*/  LOP3.LUT R137, R137, 0xfffffffd, RZ, 0xc0, !PT ;  /* 0xfffffffd89897812 */ /* 0x000fe200078ec0ff */
[----:B------:R-:W-:Y:S01]  /*217f0*/  FFMA.FTZ R113, R113, R156, 1.1641532182693481445e-10 ;  /* 0x2f00000071717423 */ /* 0x000fe2000001009c */
[----:B------:R-:W-:Y:S01]  /*21800*/  FMUL.FTZ R210, R210, R119 ;  /* 0x00000077d2d27220 */ /* 0x000fe20000410000 */
[----:B------:R-:W-:-:S03]  /*21810*/  PRMT R100, R100, 0x7632, R100 ;  /* 0x0000763264647816 */ /* 0x000fc60000000064 */
[----:B------:R-:W-:Y:S01]  /*21820*/  FMUL.FTZ R210, R210, UR5 ;  /* 0x00000005d2d27c20 */ /* 0x000fe20008410000 */
[----:B------:R-:W-:Y:S02]  /*21830*/  FSETP.GTU.FTZ.AND P0, PT, R113, UR4, PT ;  /* 0x0000000471007c0b */ /* 0x000fe4000bf1c000 */
[----:B------:R-:W-:Y:S02]  /*21840*/  SHF.L.U32 R113, R104, 0x10, RZ ;  /* 0x0000001068717819 */ /* 0x000fe400000006ff */
[----:B------:R-:W-:Y:S02]  /*21850*/  FSEL R210, R210, RZ, !P0 ;  /* 0x000000ffd2d27208 */ /* 0x000fe40004000000 */
[----:B------:R-:W-:Y:S02]  /*21860*/  PLOP3.LUT P0, PT, P0, PT, PT, 0x8, 0x80 ;  /* 0x000000000080781c */ /* 0x000fe4000070e170 */
[----:B------:R-:W-:Y:S01]  /*21870*/  PRMT R104, R104, 0x7632, R104 ;  /* 0x0000763268687816 */ /* 0x000fe20000000068 */
[----:B------:R-:W-:Y:S01]  /*21880*/  FADD.FTZ R210, R210, R113 ;  /* 0x00000071d2d27221 */ /* 0x000fe20000010000 */
[----:B------:R-:W-:-:S09]  /*21890*/  MOV R113, R0 ;  /* 0x0000000000717202 */ /* 0x000fd20000000f00 */
        /* <DEDUP_REMOVED lines=10> */
.L_x_1230:
        /* <DEDUP_REMOVED lines=12> */
.L_x_1231:
[----:B------:R-:W-:Y:S01]  /*21a00*/  IMAD.WIDE.U32 R138, R140, -0x326172a9, RZ ;  /* 0xcd9e8d578c8a7825 */ /* 0x000fe200078e00ff */
[----:B------:R-:W-:-:S03]  /*21a10*/  LOP3.LUT R112, R2, R215, R125, 0x96, !PT ;  /* 0x000000d702707212 */ /* 0x000fc600078e967d */
        /* <DEDUP_REMOVED lines=41> */
[----:B------:R-:W-:-:S03]  /*21cb0*/  LOP3.LUT R138, R148, R138, R113, 0x96, !PT ;  /* 0x0000008a948a7212 */ /* 0x000fc600078e9671 */
[----:B------:R-:W-:Y:S01]  /*21cc0*/  VIADD R139, R124, 0x8ff34781 ;  /* 0x8ff347817c8b7836 */ /* 0x000fe20000000000 */
[----:B------:R-:W-:Y:S01]  /*21cd0*/  MOV R0, R212 ;  /* 0x000000d400007202 */ /* 0x000fe20000000f00 */
[----:B------:R-:W-:Y:S01]  /*21ce0*/  IMAD.MOV.U32 R113, RZ, RZ, R181 ;  /* 0x000000ffff717224 */ /* 0x000fe200078e00b5 */
[----:B------:R-:W-:Y:S02]  /*21cf0*/  MOV R181, R112 ;  /* 0x0000007000b57202 */ /* 0x000fe40000000f00 */
[----:B------:R-:W-:-:S07]  /*21d00*/  LOP3.LUT R139, R139, R214, R213, 0x96, !PT ;  /* 0x000000d68b8b7212 */ /* 0x000fce00078e96d5 */
.L_x_1229:
        /* <DEDUP_REMOVED lines=8> */
[----:B------:R-:W-:-:S05]  /*21d90*/  FMUL.FTZ R100, R100, UR5 ;  /* 0x0000000564647c20 */ /* 0x000fca0008410000 */
        /* <DEDUP_REMOVED lines=13> */
.L_x_1233:
        /* <DEDUP_REMOVED lines=12> */
.L_x_1234:
[----:B------:R-:W-:Y:S01]  /*21f30*/  IMAD.WIDE.U32 R138, R140, -0x326172a9, RZ ;  /* 0xcd9e8d578c8a7825 */ /* 0x000fe200078e00ff */
[----:B------:R-:W-:-:S03]  /*21f40*/  LOP3.LUT R112, R2, R215, R125, 0x96, !PT ;  /* 0x000000d702707212 */ /* 0x000fc600078e967d */
[----:B------:R-:W-:Y:S01]  /*21f50*/  HFMA2 R104, -RZ, RZ, 0, 0 ;  /* 0x00000000ff687431 */ /* 0x000fe200000001ff */
[----:B------:R-:W-:Y:S02]  /*21f60*/  IADD3 R211, PT, PT, R125, 0x646e171e, RZ ;  /* 0x646e171e7dd37810 */ /* 0x000fe40007ffe0ff */
[----:B------:R-:W-:Y:S01]  /*21f70*/  LOP3.LUT R212, R141, R139, R124, 0x96, !PT ;  /* 0x0000008b8dd47212 */ /* 0x000fe200078e967c */
[----:B------:R-:W-:Y:S01]  /*21f80*/  IMAD.WIDE.U32 R112, R112, -0x326172a9, RZ ;  /* 0xcd9e8d5770707825 */ /* 0x000fe200078e00ff */
[----:B------:R-:W-:-:S03]  /*21f90*/  MOV R100, R181 ;  /* 0x000000b500647202 */ /* 0x000fc60000000f00 */
        /* <DEDUP_REMOVED lines=41> */
[----:B------:R-:W-:-:S07]  /*22230*/  IMAD.MOV.U32 R181, RZ, RZ, R112 ;  /* 0x000000ffffb57224 */ /* 0x000fce00078e0070 */
.L_x_1232:
[----:B------:R-:W-:Y:S01]  /*22240*/  I2FP.F32.U32 R113, R100 ;  /* 0x0000006400717245 */ /* 0x000fe20000201000 */
[C---:B------:R-:W-:Y:S01]  /*22250*/  IMAD.U32 R100, R101.reuse, 0x10000, RZ ;  /* 0x0001000065647824 */ /* 0x040fe200078e00ff */
[----:B------:R-:W-:Y:S02]  /*22260*/  ISETP.NE.AND P2, PT, R104, 0x1, PT ;  /* 0x000000016800780c */ /* 0x000fe40003f45270 */
[----:B------:R-:W-:Y:S01]  /*22270*/  PRMT R213, R101, 0x7632, R213 ;  /* 0x0000763265d57816 */ /* 0x000fe200000000d5 */
[----:B------:R-:W-:Y:S01]  /*22280*/  FFMA.FTZ R113, R113, R156, 1.1641532182693481445e-10 ;  /* 0x2f00000071717423 */ /* 0x000fe2000001009c */
[----:B------:R-:W-:Y:S01]  /*22290*/  FMUL.FTZ R100, R100, R119 ;  /* 0x0000007764647220 */ /* 0x000fe20000410000 */
[----:B------:R-:W-:Y:S02]  /*222a0*/  PRMT R211, R105, 0x7632, R211 ;  /* 0x0000763269d37816 */ /* 0x000fe400000000d3 */
[----:B------:R-:W-:Y:S01]  /*222b0*/  MOV R101, R0 ;  /* 0x0000000000657202 */ /* 0x000fe20000000f00 */
[----:B------:R-:W-:Y:S01]  /*222c0*/  FMUL.FTZ R100, R100, UR5 ;  /* 0x0000000564647c20 */ /* 0x000fe20008410000 */
[----:B------:R-:W-:-:S02]  /*222d0*/  FSETP.GTU.FTZ.AND P1, PT, R113, UR4, PT ;  /* 0x0000000471007c0b */ /* 0x000fc4000bf3c000 */
[----:B------:R-:W-:Y:S01]  /*222e0*/  SHF.L.U32 R113, R105, 0x10, RZ ;  /* 0x0000001069717819 */ /* 0x000fe200000006ff */
[----:B------:R-:W-:Y:S01]  /*222f0*/  IMAD.MOV.U32 R105, RZ, RZ, 0x2 ;  /* 0x00000002ff697424 */ /* 0x000fe200078e00ff */
        /* <DEDUP_REMOVED lines=12> */
.L_x_1236:
        /* <DEDUP_REMOVED lines=12> */
.L_x_1237:
        /* <DEDUP_REMOVED lines=49> */
.L_x_1235:
        /* <DEDUP_REMOVED lines=22> */
.L_x_1239:
        /* <DEDUP_REMOVED lines=12> */
.L_x_1240:
        /* <DEDUP_REMOVED lines=49> */
.L_x_1238:
        /* <DEDUP_REMOVED lines=10> */
[----:B------:R-:W-:-:S02]  /*22d60*/  FSETP.GTU.FTZ.AND P3, PT, R101, UR4, PT ;  /* 0x0000000465007c0b */ /* 0x000fc4000bf7c000 */
[----:B------:R-:W-:Y:S02]  /*22d70*/  MOV R101, R0 ;  /* 0x0000000000657202 */ /* 0x000fe40000000f00 */
        /* <DEDUP_REMOVED lines=13> */
.L_x_1242:
        /* <DEDUP_REMOVED lines=12> */
.L_x_1243:
        /* <DEDUP_REMOVED lines=49> */
.L_x_1241:
        /* <DEDUP_REMOVED lines=23> */
.L_x_1245:
        /* <DEDUP_REMOVED lines=12> */
.L_x_1246:
        /* <DEDUP_REMOVED lines=49> */
.L_x_1244:
[----:B------:R-:W-:Y:S01]  /*23760*/  I2FP.F32.U32 R101, R101 ;  /* 0x0000006500657245 */ /* 0x000fe20000201000 */
[----:B------:R-:W-:Y:S01]  /*23770*/  IMAD.U32 R100, R103, 0x10000, RZ ;  /* 0x0001000067647824 */ /* 0x000fe200078e00ff */
[----:B------:R-:W-:Y:S01]  /*23780*/  ISETP.NE.AND P6, PT, R104, 0x1, PT ;  /* 0x000000016800780c */ /* 0x000fe20003fc5270 */
[----:B------:R-:W-:Y:S01]  /*23790*/  IMAD.MOV.U32 R214, RZ, RZ, 0x2 ;  /* 0x00000002ffd67424 */ /* 0x000fe200078e00ff */
[----:B------:R-:W-:Y:S01]  /*237a0*/  SHF.L.U32 R105, R107, 0x10, RZ ;  /* 0x000000106b697819 */ /* 0x000fe200000006ff */
[----:B------:R-:W-:Y:S01]  /*237b0*/  FFMA.FTZ R101, R101, R156, 1.1641532182693481445e-10 ;  /* 0x2f00000065657423 */ /* 0x000fe2000001009c */
[----:B------:R-:W-:Y:S01]  /*237c0*/  FMUL.FTZ R100, R100, R119 ;  /* 0x0000007764647220 */ /* 0x000fe20000410000 */
[----:B------:R-:W-:-:S03]  /*237d0*/  PRMT R107, R103, 0x7632, R107 ;  /* 0x00007632676b7816 */ /* 0x000fc6000000006b */
[----:B------:R-:W-:Y:S01]  /*237e0*/  FMUL.FTZ R100, R100, UR5 ;  /* 0x0000000564647c20 */ /* 0x000fe20008410000 */
[----:B------:R-:W-:Y:S02]  /*237f0*/  FSETP.GTU.FTZ.AND P5, PT, R101, UR4, PT ;  /* 0x0000000465007c0b */ /* 0x000fe4000bfbc000 */
[----:B------:R-:W-:Y:S02]  /*23800*/  PRMT R217, R107, 0x7632, R217 ;  /* 0x000076326bd97816 */ /* 0x000fe400000000d9 */
[----:B------:R-:W-:Y:S02]  /*23810*/  FSEL R100, R100, RZ, !P5 ;  /* 0x000000ff64647208 */ /* 0x000fe40006800000 */
[----:B------:R-:W-:Y:S02]  /*23820*/  MOV R101, R0 ;  /* 0x0000000000657202 */ /* 0x000fe40000000f00 */
[----:B------:R-:W-:Y:S01]  /*23830*/  PLOP3.LUT P5, PT, P5, PT, PT, 0x8, 0x80 ;  /* 0x000000000080781c */ /* 0x000fe20002fae170 */
[----:B------:R-:W-:-:S04]  /*23840*/  FADD.FTZ R103, R100, R105 ;  /* 0x0000006964677221 */ /* 0x000fc80000010000 */
[----:B------:R-:W-:Y:S01]  /*23850*/  IMAD.MOV.U32 R216, RZ, RZ, R103 ;  /* 0x000000ffffd87224 */ /* 0x000fe200078e0067 */
[----:B------:R-:W-:Y:S07]  /*23860*/  @!P6 BRA `(.L_x_1247) ;  /* 0x00000004001ce947 */ /* 0x000fee0003800000 */
        /* <DEDUP_REMOVED lines=8> */
.L_x_1248:
        /* <DEDUP_REMOVED lines=14> */
.L_x_1249:
        /* <DEDUP_REMOVED lines=49> */
.L_x_1247:
[----:B------:R-:W-:Y:S01]  /*23ce0*/  I2FP.F32.U32 R101, R101 ;  /* 0x0000006500657245 */ /* 0x000fe20000201000 */
[----:B------:R-:W-:Y:S01]  /*23cf0*/  IMAD.U32 R100, R107, 0x10000, RZ ;  /* 0x000100006b647824 */ /* 0x000fe200078e00ff */
[----:B------:R-:W-:Y:S02]  /*23d00*/  SHF.L.U32 R217, R217, 0x10, RZ ;  /* 0x00000010d9d97819 */ /* 0x000fe400000006ff */
[----:B------:R-:W-:Y:S01]  /*23d10*/  F2FP.BF16.F32.PACK_AB R102, R102, R215 ;  /* 0x000000d76666723e */ /* 0x000fe200000010ff */
        /* <DEDUP_REMOVED lines=11> */
.L_x_1225:
        /* <DEDUP_REMOVED lines=15> */
.L_x_1252:
        /* <DEDUP_REMOVED lines=12> */
.L_x_1253:
        /* <DEDUP_REMOVED lines=49> */
.L_x_1251:
        /* <DEDUP_REMOVED lines=24> */
.L_x_1255:
        /* <DEDUP_REMOVED lines=12> */
.L_x_1256:
        /* <DEDUP_REMOVED lines=49> */
.L_x_1254:
        /* <DEDUP_REMOVED lines=10> */
[----:B------:R-:W-:Y:S01]  /*24880*/  MOV R100, R0 ;  /* 0x0000000000647202 */ /* 0x000fe20000000f00 */
        /* <DEDUP_REMOVED lines=9> */
.L_x_1258:
        /* <DEDUP_REMOVED lines=12> */
.L_x_1259:
        /* <DEDUP_REMOVED lines=46> */
[----:B------:R-:W-:Y:S01]  /*24cc0*/  IMAD.MOV.U32 R112, RZ, RZ, RZ ;  /* 0x000000ffff707224 */ /* 0x000fe200078e00ff */
[----:B------:R-:W-:Y:S02]  /*24cd0*/  LOP3.LUT R138, R148, R138, R105, 0x96, !PT ;  /* 0x0000008a948a7212 */ /* 0x000fe400078e9669 */
[----:B------:R-:W-:-:S07]  /*24ce0*/  MOV R181, R104 ;  /* 0x0000006800b57202 */ /* 0x000fce0000000f00 */
.L_x_1257:
        /* <DEDUP_REMOVED lines=8> */
[----:B------:R-:W-:-:S03]  /*24d70*/  FMUL.FTZ R100, R100, UR5 ;  /* 0x0000000564647c20 */ /* 0x000fc60008410000 */
[----:B------:R-:W-:Y:S02]  /*24d80*/  PLOP3.LUT P1, PT, P2, PT, PT, 0x8, 0x80 ;  /* 0x000000000080781c */ /* 0x000fe4000172e170 */
[----:B------:R-:W-:Y:S01]  /*24d90*/  FSEL R212, R100, RZ, !P2 ;  /* 0x000000ff64d47208 */ /* 0x000fe20005000000 */
[----:B------:R-:W-:Y:S01]  /*24da0*/  IMAD.MOV.U32 R100, RZ, RZ, 0x2 ;  /* 0x00000002ff647424 */ /* 0x000fe200078e00ff */
        /* <DEDUP_REMOVED lines=9> */
.L_x_1261:
        /* <DEDUP_REMOVED lines=12> */
.L_x_1262:
        /* <DEDUP_REMOVED lines=49> */
.L_x_1260:
[----:B------:R-:W-:Y:S01]  /*25210*/  ISETP.NE.AND P4, PT, R100, 0x1, PT ;  /* 0x000000016400780c */ /* 0x000fe20003f85270 */
[----:B------:R-:W-:Y:S01]  /*25220*/  IMAD.MOV.U32 R104, RZ, RZ, 0x2 ;  /* 0x00000002ff687424 */ /* 0x000fe200078e00ff */
[----:B------:R-:W-:Y:S02]  /*25230*/  I2FP.F32.U32 R101, R101 ;  /* 0x0000006500657245 */ /* 0x000fe40000201000 */
[----:B------:R-:W-:-:S03]  /*25240*/  SHF.L.U32 R106, R106, 0x10, RZ ;  /* 0x000000106a6a7819 */ /* 0x000fc600000006ff */
[----:B------:R-:W-:Y:S02]  /*25250*/  FFMA.FTZ R101, R101, R156, 1.1641532182693481445e-10 ;  /* 0x2f00000065657423 */ /* 0x000fe4000001009c */
[----:B------:R-:W-:-:S03]  /*25260*/  FMUL.FTZ R106, R106, R119 ;  /* 0x000000776a6a7220 */ /* 0x000fc60000410000 */
[----:B------:R-:W-:Y:S01]  /*25270*/  FSETP.GTU.FTZ.AND P3, PT, R101, UR4, PT ;  /* 0x0000000465007c0b */ /* 0x000fe2000bf7c000 */
[----:B------:R-:W-:Y:S01]  /*25280*/  FMUL.FTZ R106, R106, UR5 ;  /* 0x000000056a6a7c20 */ /* 0x000fe20008410000 */
        /* <DEDUP_REMOVED lines=12> */
.L_x_1264:
        /* <DEDUP_REMOVED lines=12> */
.L_x_1265:
        /* <DEDUP_REMOVED lines=46> */
[----:B------:R-:W-:Y:S01]  /*256f0*/  LOP3.LUT R138, R148, R138, R101, 0x96, !PT ;  /* 0x0000008a948a7212 */ /* 0x000fe200078e9665 */
[----:B------:R-:W-:Y:S01]  /*25700*/  IMAD.MOV.U32 R101, RZ, RZ, R181 ;  /* 0x000000ffff657224 */ /* 0x000fe200078e00b5 */
[----:B------:R-:W-:-:S07]  /*25710*/  MOV R181, R100 ;  /* 0x0000006400b57202 */ /* 0x000fce0000000f00 */
.L_x_1263:
        /* <DEDUP_REMOVED lines=8> */
[----:B------:R-:W-:-:S04]  /*257a0*/  MOV R101, R0 ;  /* 0x0000000000657202 */ /* 0x000fc80000000f00 */
        /* <DEDUP_REMOVED lines=12> */
.L_x_1267:
        /* <DEDUP_REMOVED lines=12> */
.L_x_1268:
        /* <DEDUP_REMOVED lines=49> */
.L_x_1266:
        /* <DEDUP_REMOVED lines=21> */
.L_x_1270:
        /* <DEDUP_REMOVED lines=12> */
.L_x_1271:
        /* <DEDUP_REMOVED lines=49> */
.L_x_1269:
        /* <DEDUP_REMOVED lines=22> */
.L_x_1273:
[----:B------:R-:W-:-:S04]  /*262c0*/  VIADD R142, R142, 0x1 ;  /* 0x000000018e8e7836 */ /* 0x000fc80000000000 */
        /* <DEDUP_REMOVED lines=13> */
.L_x_1274:
        /* <DEDUP_REMOVED lines=49> */
.L_x_1272:
[----:B------:R-:W-:Y:S02]  /*266b0*/  I2FP.F32.U32 R101, R101 ;  /* 0x0000006500657245 */ /* 0x000fe40000201000 */
        /* <DEDUP_REMOVED lines=8> */
[----:B------:R-:W-:Y:S02]  /*26740*/  PLOP3.LUT P6, PT, P6, PT, PT, 0x8, 0x80 ;  /* 0x000000000080781c */ /* 0x000fe400037ce170 */
[----:B------:R-:W-:Y:S02]  /*26750*/  F2FP.BF16.F32.PACK_AB R100, R209, R107 ;  /* 0x0000006bd164723e */ /* 0x000fe400000010ff */
[----:B------:R-:W-:-:S09]  /*26760*/  F2FP.BF16.F32.PACK_AB R103, R144, R103 ;  /* 0x000000679067723e */ /* 0x000fd200000010ff */
.L_x_1250:
[----:B------:R-:W-:Y:S01]  /*26770*/  FADD.FTZ R105, RZ, R115 ;  /* 0x00000073ff697221 */ /* 0x000fe20000010000 */
[----:B------:R-:W-:Y:S01]  /*26780*/  SEL R107, RZ, 0x1000000, !P6 ;  /* 0x01000000ff6b7807 */ /* 0x000fe20007000000 */
[----:B------:R-:W-:Y:S01]  /*26790*/  IMAD.WIDE.U32 R108, R200, 0x10, R108 ;  /* 0x00000010c86c7825 */ /* 0x000fe200078e006c */
[----:B------:R-:W-:-:S03]  /*267a0*/  SEL R112, RZ, 0x10000, !P5 ;  /* 0x00010000ff707807 */ /* 0x000fc60006800000 */
[----:B------:R-:W-:Y:S01]  /*267b0*/  FADD.FTZ R104, R105, R118 ;  /* 0x0000007669687221 */ /* 0x000fe20000010000 */
[----:B------:R-:W-:Y:S01]  /*267c0*/  SEL R152, RZ, 0x100, !P4 ;  /* 0x00000100ff987807 */ /* 0x000fe20006000000 */
[----:B------:R-:W-:Y:S01]  /*267d0*/  IMAD.WIDE.U32 R110, R200, 0x8, R110 ;  /* 0x00000008c86e7825 */ /* 0x000fe200078e006e */
[----:B------:R-:W-:-:S03]  /*267e0*/  LOP3.LUT P6, RZ, R137, 0x2, RZ, 0xc0, !PT ;  /* 0x0000000289ff7812 */ /* 0x000fc600078cc0ff */
[----:B------:R-:W-:Y:S01]  /*267f0*/  FADD.FTZ R105, R104, R157 ;  /* 0x0000009d68697221 */ /* 0x000fe20000010000 */
[----:B------:R-:W-:Y:S01]  /*26800*/  SEL R150, RZ, 0x10000, !P1 ;  /* 0x00010000ff967807 */ /* 0x000fe20004800000 */
[----:B------:R-:W-:Y:S01]  /*26810*/  STG.E.128 desc[UR8][R108.64], R100 ;  /* 0x000000646c007986 */ /* 0x000fe2000c101d08 */
[----:B------:R-:W-:Y:S01]  /*26820*/  LOP3.LUT R152, R152, R107, R112, 0xfe, !PT ;  /* 0x0000006b98987212 */ /* 0x000fe200078efe70 */
[----:B------:R-:W-:Y:S01]  /*26830*/  FADD.FTZ R104, R105, R158 ;  /* 0x0000009e69687221 */ /* 0x000fe20000010000 */
[----:B------:R-:W-:Y:S01]  /*26840*/  SEL R107, RZ, 0x1, !P3 ;  /* 0x00000001ff6b7807 */ /* 0x000fe20005800000 */
[----:B------:R-:W-:Y:S01]  /*26850*/  BSSY.RECONVERGENT B0, `(.L_x_1275) ;  /* 0x00000ca000007945 */ /* 0x000fe20003800200 */
[----:B------:R-:W-:Y:S01]  /*26860*/  SEL R112, RZ, 0x1, !P6 ;  /* 0x00000001ff707807 */ /* 0x000fe20007000000 */
        /* <DEDUP_REMOVED lines=60> */
[----:B------:R-:W-:Y:S02]  /*26c30*/  SEL R145, RZ, 0x100, !P0 ;  /* 0x00000100ff917807 */ /* 0x000fe40004000000 */
[----:B------:R-:W-:Y:S02]  /*26c40*/  LOP3.LUT P0, RZ, R114, 0x1f, RZ, 0xc0, !PT ;  /* 0x0000001f72ff7812 */ /* 0x000fe4000780c0ff */
[----:B------:R-:W0:Y:S02]  /*26c50*/  SHFL.BFLY PT, R147, R146, 0x10, 0x1f ;  /* 0x0e001f0092937f89 */ /* 0x000e2400000e0000 */
[----:B0-----:R-:W-:Y:S01]  /*26c60*/  FADD.FTZ R104, R146, R147 ;  /* 0x0000009392687221 */ /* 0x001fe20000010000 */
[----:B------:R-:W-:-:S03]  /*26c70*/  SEL R147, RZ, 0x1000000, !P2 ;  /* 0x01000000ff937807 */ /* 0x000fc60005000000 */
[----:B------:R-:W-:-:S04]  /*26c80*/  FMUL.FTZ R104, R104, 0.0005580357392318546772 ;  /* 0x3a12492568687820 */ /* 0x000fc80000410000 */
[C---:B------:R-:W-:Y:S01]  /*26c90*/  FADD.FTZ R105, -R104.reuse, R115 ;  /* 0x0000007368697221 */ /* 0x040fe20000010100 */
[C---:B------:R-:W-:Y:S01]  /*26ca0*/  FADD.FTZ R148, -R104.reuse, R118 ;  /* 0x0000007668947221 */ /* 0x040fe20000010100 */
[----:B------:R-:W-:Y:S02]  /*26cb0*/  FADD.FTZ R146, -R104, R159 ;  /* 0x0000009f68927221 */ /* 0x000fe40000010100 */
[----:B------:R-:W-:-:S04]  /*26cc0*/  FFMA.FTZ R105, R105, R105, RZ ;  /* 0x0000006969697223 */ /* 0x000fc800000100ff */
[----:B------:R-:W-:Y:S01]  /*26cd0*/  FFMA.FTZ R105, R148, R148, R105 ;  /* 0x0000009494697223 */ /* 0x000fe20000010069 */
[----:B------:R-:W-:-:S04]  /*26ce0*/  FADD.FTZ R148, -R104, R157 ;  /* 0x0000009d68947221 */ /* 0x000fc80000010100 */
        /* <DEDUP_REMOVED lines=108> */
[----:B------:R-:W-:-:S04]  /*273b0*/  LOP3.LUT R105, R145, R147, R150, 0xfe, !PT ;  /* 0x0000009391697212 */ /* 0x000fc800078efe96 */
[----:B------:R-:W0:Y:S01]  /*273c0*/  SHFL.BFLY PT, R113, R146, 0x2, 0x1f ;  /* 0x0c401f0092717f89 */ /* 0x000e2200000e0000 */
[----:B------:R-:W-:Y:S01]  /*273d0*/  LOP3.LUT R112, R105, R112, RZ, 0xfc, !PT ;  /* 0x0000007069707212 */ /* 0x000fe200078efcff */
[----:B0-----:R-:W-:-:S05]  /*273e0*/  FADD.FTZ R113, R146, R113 ;  /* 0x0000007192717221 */ /* 0x001fca0000010000 */
[----:B------:R-:W0:Y:S02]  /*273f0*/  SHFL.BFLY PT, R148, R113, 0x4, 0x1f ;  /* 0x0c801f0071947f89 */ /* 0x000e2400000e0000 */
[----:B0-----:R-:W-:Y:S01]  /*27400*/  FADD.FTZ R148, R113, R148 ;  /* 0x0000009471947221 */ /* 0x001fe20000010000 */
[----:B------:R-:W-:-:S04]  /*27410*/  LOP3.LUT R113, R152, R107, RZ, 0xfc, !PT ;  /* 0x0000006b98717212 */ /* 0x000fc800078efcff */
[----:B------:R-:W0:Y:S04]  /*27420*/  SHFL.BFLY PT, R119, R148, 0x8, 0x1f ;  /* 0x0d001f0094777f89 */ /* 0x000e2800000e0000 */
[----:B------:R-:W-:Y:S01]  /*27430*/  STG.E.64 desc[UR8][R110.64], R112 ;  /* 0x000000706e007986 */ /* 0x000fe2000c101b08 */
        /* <DEDUP_REMOVED lines=11> */
.L_x_1276:
[----:B------:R-:W-:Y:S05]  /*274f0*/  BSYNC.RECONVERGENT B0 ;  /* 0x0000000000007941 */ /* 0x000fea0003800200 */
.L_x_1275:
[----:B0-----:R-:W-:Y:S01]  /*27500*/  LOP3.LUT R100, R114, 0x1f, RZ, 0xc0, !PT ;  /* 0x0000001f72647812 */ /* 0x001fe200078ec0ff */
[----:B------:R-:W-:Y:S01]  /*27510*/  BAR.SYNC.DEFER_BLOCKING 0x0 ;  /* 0x0000000000007b1d */ /* 0x000fe20000010000 */
[----:B------:R-:W-:Y:S02]  /*27520*/  IMAD.MOV.U32 R102, RZ, RZ, RZ ;  /* 0x000000ffff667224 */ /* 0x000fe400078e00ff */
[----:B------:R-:W-:Y:S02]  /*27530*/  ISETP.GT.U32.AND P0, PT, R100, 0x3, PT ;  /* 0x000000036400780c */ /* 0x000fe40003f04070 */
[----:B------:R-:W-:Y:S01]  /*27540*/  CS2R R100, SRZ ;  /* 0x0000000000647805 */ /* 0x000fe2000001ff00 */
[----:B------:R-:W-:Y:S10]  /*27550*/  BSSY.RECONVERGENT B0, `(.L_x_1277) ;  /* 0x000000a000007945 */ /* 0x000ff40003800200 */
        /* <DEDUP_REMOVED lines=9> */
.L_x_1278:
[----:B------:R-:W-:Y:S05]  /*275f0*/  BSYNC.RECONVERGENT B0 ;  /* 0x0000000000007941 */ /* 0x000fea0003800200 */
.L_x_1277:
[----:B------:R-:W1:Y:S01]  /*27600*/  SHFL.DOWN PT, R103, R102, 0x2, 0x1f ;  /* 0x08401f0066677f89 */ /* 0x000e6200000e0000 */
[----:B------:R-:W-:Y:S01]  /*27610*/  ISETP.NE.AND P0, PT, R114, RZ, PT ;  /* 0x000000ff7200720c */ /* 0x000fe20003f05270 */
[----:B------:R-:W-:Y:S01]  /*27620*/  IMAD.U32 R113, R4, 0x10000, RZ ;  /* 0x0001000004717824 */ /* 0x000fe200078e00ff */
[----:B------:R-:W-:Y:S01]  /*27630*/  ISETP.NE.AND P1, PT, RZ, UR13, PT ;  /* 0x0000000dff007c0c */ /* 0x000fe2000bf25270 */
[----:B0-----:R-:W0:Y:S01]  /*27640*/  SHFL.DOWN PT, R105, R100, 0x2, 0x1f ;  /* 0x08401f0064697f89 */ /* 0x001e2200000e0000 */
[----:B------:R-:W-:Y:S01]  /*27650*/  IMAD.U32 R119, R73, 0x10000, RZ ;  /* 0x0001000049777824 */ /* 0x000fe200078e00ff */
[----:B------:R-:W-:Y:S01]  /*27660*/  SHF.L.U32 R145, R5, 0x10, RZ ;  /* 0x0000001005917819 */ /* 0x000fe200000006ff */
[----:B------:R-:W-:Y:S01]  /*27670*/  IMAD.U32 R147, R6, 0x10000, RZ ;  /* 0x0001000006937824 */ /* 0x000fe200078e00ff */
[----:B------:R-:W2:Y:S01]  /*27680*/  SHFL.DOWN PT, R104, R101, 0x2, 0x1f ;  /* 0x08401f0065687f89 */ /* 0x000ea200000e0000 */
[----:B------:R-:W-:Y:S01]  /*27690*/  IMAD.U32 R149, R14, 0x10000, RZ ;  /* 0x000100000e957824 */ /* 0x000fe200078e00ff */
[----:B------:R-:W-:Y:S01]  /*276a0*/  SHF.L.U32 R153, R21, 0x10, RZ ;  /* 0x0000001015997819 */ /* 0x000fe200000006ff */
[----:B------:R-:W-:Y:S01]  /*276b0*/  IMAD.U32 R151, R18, 0x10000, RZ ;  /* 0x0001000012977824 */ /* 0x000fe200078e00ff */
[----:B------:R-:W-:Y:S01]  /*276c0*/  UPLOP3.LUT UP1, UPT, UPT, UPT, UP1, 0x40, 0x4 ;  /* 0x000000000004789c */ /* 0x000fe20003f2e810 */
[----:B------:R-:W-:-:S02]  /*276d0*/  IMAD.U32 R155, R22, 0x10000, RZ ;  /* 0x00010000169b7824 */ /* 0x000fc400078e00ff */
[----:B------:R-:W-:Y:S01]  /*276e0*/  IMAD.U32 R248, R75, 0x10000, RZ ;  /* 0x000100004bf87824 */ /* 0x000fe200078e00ff */
[-C--:B-1----:R-:W-:Y:S02]  /*276f0*/  IADD3 R107, PT, PT, R103, R102.reuse, RZ ;  /* 0x00000066676b7210 */ /* 0x082fe40007ffe0ff */
[----:B------:R-:W-:Y:S02]  /*27700*/  I2FP.F32.S32 R110, R103 ;  /* 0x00000067006e7245 */ /* 0x000fe40000201400 */
[----:B------:R-:W-:Y:S01]  /*27710*/  I2FP.F32.S32 R108, R107 ;  /* 0x0000006b006c7245 */ /* 0x000fe20000201400 */
[----:B------:R-:W1:Y:S01]  /*27720*/  SHFL.DOWN PT, R146, R107, 0x1, 0x1f ;  /* 0x08201f006b927f89 */ /* 0x000e6200000e0000 */
[----:B------:R-:W-:Y:S01]  /*27730*/  I2FP.F32.U32 R103, R102 ;  /* 0x0000006600677245 */ /* 0x000fe20000201000 */
[C---:B0-----:R-:W-:Y:S01]  /*27740*/  FMUL.FTZ R112, R105.reuse, R110 ;  /* 0x0000006e69707220 */ /* 0x041fe20000410000 */
[----:B------:R-:W0:Y:S01]  /*27750*/  MUFU.RCP R109, R108 ;  /* 0x0000006c006d7308 */ /* 0x000e220000001000 */
[----:B------:R-:W-:Y:S01]  /*27760*/  FADD.FTZ R105, -R105, R100 ;  /* 0x0000006469697221 */ /* 0x000fe20000010100 */
[----:B--2---:R-:W-:Y:S01]  /*27770*/  FADD.FTZ R104, R104, R101 ;  /* 0x0000006568687221 */ /* 0x004fe20000010000 */
[----:B------:R-:W-:-:S02]  /*27780*/  FFMA.FTZ R112, R103, R100, R112 ;  /* 0x0000006467707223 */ /* 0x000fc40000010070 */
[----:B------:R-:W-:-:S04]  /*27790*/  FMUL.FTZ R105, R105, R105 ;  /* 0x0000006969697220 */ /* 0x000fc80000410000 */
[----:B------:R-:W-:-:S04]  /*277a0*/  FMUL.FTZ R105, R105, R103 ;  /* 0x0000006769697220 */ /* 0x000fc80000410000 */
[----:B------:R-:W-:Y:S01]  /*277b0*/  FMUL.FTZ R105, R105, R110 ;  /* 0x0000006e69697220 */ /* 0x000fe20000410000 */
[----:B0-----:R-:W-:-:S03]  /*277c0*/  FMUL.FTZ R111, R109, R112 ;  /* 0x000000706d6f7220 */ /* 0x001fc60000410000 */
[----:B------:R-:W-:Y:S01]  /*277d0*/  FFMA.FTZ R104, R109, R105, R104 ;  /* 0x000000696d687223 */ /* 0x000fe20000010068 */
[----:B-1----:R-:W-:Y:S01]  /*277e0*/  IMAD.IADD R107, R107, 0x1, R146 ;  /* 0x000000016b6b7824 */ /* 0x002fe200078e0292 */
[----:B------:R-:W-:Y:S01]  /*277f0*/  I2FP.F32.S32 R146, R146 ;  /* 0x0000009200927245 */ /* 0x000fe20000201400 */
[----:B------:R-:W0:Y:S01]  /*27800*/  SHFL.DOWN PT, R100, R111, 0x1, 0x1f ;  /* 0x08201f006f647f89 */ /* 0x000e2200000e0000 */
[----:B------:R-:W1:Y:S02]  /*27810*/  LDC R109, c[0x0][0x448] ;  /* 0x00011200ff6d7b82 */ /* 0x000e640000000800 */
[----:B------:R-:W-:Y:S01]  /*27820*/  I2FP.F32.S32 R107, R107 ;  /* 0x0000006b006b7245 */ /* 0x000fe20000201400 */
[----:B------:R-:W2:Y:S05]  /*27830*/  SHFL.DOWN PT, R101, R104, 0x1, 0x1f ;  /* 0x08201f0068657f89 */ /* 0x000eaa00000e0000 */
[----:B------:R-:W3:Y:S01]  /*27840*/  MUFU.RCP R107, R107 ;  /* 0x0000006b006b7308 */ /* 0x000ee20000001000 */
[----:B0-----:R-:W-:Y:S01]  /*27850*/  FADD.FTZ R102, R111, -R100 ;  /* 0x800000646f667221 */ /* 0x001fe20000010000 */
[----:B------:R-:W-:-:S03]  /*27860*/  FMUL.FTZ R105, R100, R146 ;  /* 0x0000009264697220 */ /* 0x000fc60000410000 */
[----:B------:R-:W-:Y:S01]  /*27870*/  FMUL.FTZ R103, R102, R102 ;  /* 0x0000006666677220 */ /* 0x000fe20000410000 */
[----:B------:R-:W-:Y:S01]  /*27880*/  FFMA.FTZ R100, R108, R111, R105 ;  /* 0x0000006f6c647223 */ /* 0x000fe20000010069 */
[----:B--2---:R-:W-:Y:S01]  /*27890*/  FADD.FTZ R104, R104, R101 ;  /* 0x0000006568687221 */ /* 0x004fe20000010000 */
[----:B------:R-:W-:Y:S01]  /*278a0*/  SHF.L.U32 R111, R3, 0x10, RZ ;  /* 0x00000010036f7819 */ /* 0x000fe200000006ff */
[----:B------:R-:W-:Y:S01]  /*278b0*/  FMUL.FTZ R103, R108, R103 ;  /* 0x000000676c677220 */ /* 0x000fe20000410000 */
[----:B---3--:R-:W-:Y:S02]  /*278c0*/  FMUL.FTZ R102, R107, R100 ;  /* 0x000000646b667220 */ /* 0x008fe40000410000 */
[----:B------:R-:W0:Y:S01]  /*278d0*/  @!P0 LDC.64 R100, c[0x0][0x3c0] ;  /* 0x0000f000ff648b82 */ /* 0x000e220000000a00 */
[----:B------:R-:W-:Y:S02]  /*278e0*/  FMUL.FTZ R146, R103, R146 ;  /* 0x0000009267927220 */ /* 0x000fe40000410000 */
[----:B------:R-:W2:Y:S02]  /*278f0*/  SHFL.IDX PT, R103, R102, RZ, 0x1f ;  /* 0x00001fff66677589 */ /* 0x000ea400000e0000 */
[----:B------:R-:W-:-:S06]  /*27900*/  FFMA.FTZ R104, R107, R146, R104 ;  /* 0x000000926b687223 */ /* 0x000fcc0000010068 */
[----:B------:R-:W1:Y:S01]  /*27910*/  SHFL.IDX PT, R104, R104, RZ, 0x1f ;  /* 0x00001fff68687589 */ /* 0x000e6200000e0000 */
[----:B0-----:R-:W-:-:S04]  /*27920*/  @!P0 IMAD.WIDE R100, R143, 0x4, R100 ;  /* 0x000000048f648825 */ /* 0x001fc800078e0264 */
[C---:B--2---:R-:W-:Y:S01]  /*27930*/  FMUL.FTZ R105, R103.reuse, R103 ;  /* 0x0000006767697220 */ /* 0x044fe20000410000 */
[----:B------:R-:W-:Y:S01]  /*27940*/  FSEL R107, R103, RZ, !P1 ;  /* 0x000000ff676b7208 */ /* 0x000fe20004800000 */
[----:B------:R0:W-:Y:S03]  /*27950*/  @!P0 STG.E desc[UR8][R100.64], R103 ;  /* 0x0000006764008986 */ /* 0x0001e6000c101908 */
[----:B------:R-:W-:Y:S01]  /*27960*/  FSEL R108, R105, RZ, P1 ;  /* 0x000000ff696c7208 */ /* 0x000fe20000800000 */
[C---:B------:R-:W-:Y:S01]  /*27970*/  FADD.FTZ R102, -R107.reuse, R115 ;  /* 0x000000736b667221 */ /* 0x040fe20000010100 */
[C---:B------:R-:W-:Y:S01]  /*27980*/  FADD.FTZ R222, -R107.reuse, R118 ;  /* 0x000000766bde7221 */ /* 0x040fe20000010100 */
[----:B-1----:R-:W-:Y:S01]  /*27990*/  FFMA.FTZ R105, R104, UR14, R109 ;  /* 0x0000000e68697c23 */ /* 0x002fe2000801006d */
[C---:B------:R-:W-:Y:S01]  /*279a0*/  FADD.FTZ R230, -R107.reuse, R157 ;  /* 0x0000009d6be67221 */ /* 0x040fe20000010100 */
[C---:B------:R-:W-:Y:S01]  /*279b0*/  FADD.FTZ R246, -R107.reuse, R158 ;  /* 0x0000009e6bf67221 */ /* 0x040fe20000010100 */
[----:B------:R-:W-:Y:S01]  /*279c0*/  FADD.FTZ R244, -R107, R162 ;  /* 0x000000a26bf47221 */ /* 0x000fe20000010100 */
[----:B------:R-:W-:Y:S01]  /*279d0*/  FADD.FTZ R105, R105, R108 ;  /* 0x0000006c69697221 */ /* 0x000fe20000010000 */
[C---:B------:R-:W-:Y:S01]  /*279e0*/  FADD.FTZ R232, -R107.reuse, R166 ;  /* 0x000000a66be87221 */ /* 0x040fe20000010100 */
[C---:B------:R-:W-:Y:S01]  /*279f0*/  FADD.FTZ R226, -R107.reuse, R170 ;  /* 0x000000aa6be27221 */ /* 0x040fe20000010100 */
[C---:B------:R-:W-:Y:S01]  /*27a00*/  FADD.FTZ R218, -R107.reuse, R176 ;  /* 0x000000b06bda7221 */ /* 0x040fe20000010100 */
[C---:B------:R-:W-:Y:S01]  /*27a10*/  FADD.FTZ R236, -R107.reuse, R180 ;  /* 0x000000b46bec7221 */ /* 0x040fe20000010100 */
[C---:B------:R-:W-:Y:S01]  /*27a20*/  FADD.FTZ R234, -R107.reuse, R190 ;  /* 0x000000be6bea7221 */ /* 0x040fe20000010100 */
[----:B------:R-:W1:Y:S01]  /*27a30*/  MUFU.RSQ R105, R105 ;  /* 0x0000006900697308 */ /* 0x000e620000001400 */
[C---:B------:R-:W-:Y:S01]  /*27a40*/  FADD.FTZ R146, -R107.reuse, R159 ;  /* 0x0000009f6b927221 */ /* 0x040fe20000010100 */
        /* <DEDUP_REMOVED lines=44> */
[----:B------:R-:W-:Y:S01]  /*27d10*/  FADD.FTZ R144, -R107, R144 ;  /* 0x000000906b907221 */ /* 0x000fe20000010100 */
[----:B------:R-:W-:Y:S01]  /*27d20*/  SHF.L.U32 R107, R44, 0x10, RZ ;  /* 0x000000102c6b7819 */ /* 0x000fe200000006ff */
[----:B------:R-:W-:Y:S01]  /*27d30*/  IMAD.U32 R109, R72, 0x10000, RZ ;  /* 0x00010000486d7824 */ /* 0x000fe200078e00ff */
[----:B------:R-:W-:Y:S01]  /*27d40*/  SHF.L.U32 R115, R45, 0x10, RZ ;  /* 0x000000102d737819 */ /* 0x000fe200000006ff */
[C---:B-1----:R-:W-:Y:S01]  /*27d50*/  FMUL.FTZ R102, R105.reuse, R102 ;  /* 0x0000006669667220 */ /* 0x042fe20000410000 */
[C---:B------:R-:W-:Y:S01]  /*27d60*/  FMUL.FTZ R222, R105.reuse, R222 ;  /* 0x000000de69de7220 */ /* 0x040fe20000410000 */
[----:B------:R-:W-:Y:S01]  /*27d70*/  FMUL.FTZ R230, R105, R230 ;  /* 0x000000e669e67220 */ /* 0x000fe20000410000 */
[----:B0-----:R-:W-:Y:S01]  /*27d80*/  SHF.L.U32 R101, R7, 0x10, RZ ;  /* 0x0000001007657819 */ /* 0x001fe200000006ff */
[----:B------:R-:W-:Y:S01]  /*27d90*/  FFMA.FTZ R107, R102, R107, R109 ;  /* 0x0000006b666b7223 */ /* 0x000fe2000001006d */
[----:B------:R-:W-:Y:S01]  /*27da0*/  FFMA.FTZ R222, R222, R111, R113 ;  /* 0x0000006fdede7223 */ /* 0x000fe20000010071 */
[----:B------:R-:W-:Y:S01]  /*27db0*/  FFMA.FTZ R109, R230, R115, R119 ;  /* 0x00000073e66d7223 */ /* 0x000fe20000010077 */
[----:B------:R-:W-:Y:S01]  /*27dc0*/  FMUL.FTZ R113, R105, R146 ;  /* 0x0000009269717220 */ /* 0x000fe20000410000 */
[----:B------:R-:W-:Y:S01]  /*27dd0*/  SHF.L.U32 R115, R9, 0x10, RZ ;  /* 0x0000001009737819 */ /* 0x000fe200000006ff */
[----:B------:R-:W-:Y:S01]  /*27de0*/  FMUL.FTZ R146, R105, R160 ;  /* 0x000000a069927220 */ /* 0x000fe20000410000 */
[----:B------:R-:W-:-:S02]  /*27df0*/  IMAD.U32 R119, R10, 0x10000, RZ ;  /* 0x000100000a777824 */ /* 0x000fc400078e00ff */
[C---:B------:R-:W-:Y:S01]  /*27e00*/  FMUL.FTZ R160, R105.reuse, R244 ;  /* 0x000000f469a07220 */ /* 0x040fe20000410000 */
[----:B------:R-:W-:Y:S01]  /*27e10*/  FMUL.FTZ R246, R105, R246 ;  /* 0x000000f669f67220 */ /* 0x000fe20000410000 */
[----:B------:R-:W-:Y:S01]  /*27e20*/  SHF.L.U32 R100, R46, 0x10, RZ ;  /* 0x000000102e647819 */ /* 0x000fe200000006ff */
[----:B------:R-:W-:Y:S02]  /*27e30*/  IMAD.U32 R103, R8, 0x10000, RZ ;  /* 0x0001000008677824 */ /* 0x000fe400078e00ff */
[----:B------:R-:W-:Y:S01]  /*27e40*/  FFMA.FTZ R160, R160, R115, R119 ;  /* 0x00000073a0a07223 */ /* 0x000fe20000010077 */
[----:B------:R-:W-:Y:S02]  /*27e50*/  IMAD.U32 R102, R74, 0x10000, RZ ;  /* 0x000100004a667824 */ /* 0x000fe400078e00ff */
[----:B------:R-:W-:Y:S01]  /*27e60*/  FFMA.FTZ R230, R246, R145, R147 ;  /* 0x00000091f6e67223 */ /* 0x000fe20000010093 */
[----:B------:R-:W-:Y:S01]  /*27e70*/  FFMA.FTZ R146, R146, R101, R103 ;  /* 0x0000006592927223 */ /* 0x000fe20000010067 */
[----:B------:R-:W-:Y:S01]  /*27e80*/  SHF.L.U32 R119, R48, 0x10, RZ ;  /* 0x0000001030777819 */ /* 0x000fe200000006ff */
[----:B------:R-:W-:Y:S01]  /*27e90*/  FFMA.FTZ R113, R113, R100, R102 ;  /* 0x0000006471717223 */ /* 0x000fe20000010066 */
[----:B------:R-:W-:Y:S01]  /*27ea0*/  IMAD.U32 R101, R76, 0x10000, RZ ;  /* 0x000100004c657824 */ /* 0x000fe200078e00ff */
[----:B------:R-:W-:Y:S01]  /*27eb0*/  SHF.L.U32 R103, R11, 0x10, RZ ;  /* 0x000000100b677819 */ /* 0x000fe200000006ff */
[----:B------:R-:W-:Y:S01]  /*27ec0*/  FMUL.FTZ R114, R105, R114 ;  /* 0x0000007269727220 */ /* 0x000fe20000410000 */
[----:B------:R-:W-:Y:S01]  /*27ed0*/  SHF.L.U32 R147, R13, 0x10, RZ ;  /* 0x000000100d937819 */ /* 0x000fe200000006ff */
[----:B------:R-:W-:Y:S01]  /*27ee0*/  FMUL.FTZ R145, R105, R224 ;  /* 0x000000e069917220 */ /* 0x000fe20000410000 */
[----:B------:R-:W-:Y:S01]  /*27ef0*/  IMAD.U32 R115, R12, 0x10000, RZ ;  /* 0x000100000c737824 */ /* 0x000fe200078e00ff */
[----:B------:R-:W-:Y:S01]  /*27f00*/  SHF.L.U32 R100, R49, 0x10, RZ ;  /* 0x0000001031647819 */ /* 0x000fe200000006ff */
[C---:B------:R-:W-:Y:S01]  /*27f10*/  FMUL.FTZ R164, R105.reuse, R164 ;  /* 0x000000a469a47220 */ /* 0x040fe20000410000 */
[----:B------:R-:W-:Y:S01]  /*27f20*/  FMUL.FTZ R224, R105, R232 ;  /* 0x000000e869e07220 */ /* 0x000fe20000410000 */
[----:B------:R-:W-:-:S02]  /*27f30*/  IMAD.U32 R102, R77, 0x10000, RZ ;  /* 0x000100004d667824 */ /* 0x000fc400078e00ff */
[----:B------:R-:W-:Y:S01]  /*27f40*/  FFMA.FTZ R119, R114, R119, R101 ;  /* 0x0000007772777223 */ /* 0x000fe20000010065 */
        /* <DEDUP_REMOVED lines=9> */
[----:B------:R-:W-:-:S02]  /*27fe0*/  IMAD.U32 R102, R16, 0x10000, RZ ;  /* 0x0001000010667824 */ /* 0x000fc400078e00ff */
[C---:B------:R-:W-:Y:S01]  /*27ff0*/  FMUL.FTZ R147, R105.reuse, R168 ;  /* 0x000000a869937220 */ /* 0x040fe20000410000 */
[----:B------:R-:W-:Y:S01]  /*28000*/  FFMA.FTZ R114, R114, R101, R103 ;  /* 0x0000006572727223 */ /* 0x000fe20000010067 */
[----:B------:R-:W-:Y:S01]  /*28010*/  FMUL.FTZ R115, R105, R226 ;  /* 0x000000e269737220 */ /* 0x000fe20000410000 */
[----:B------:R-:W-:Y:S01]  /*28020*/  FFMA.FTZ R118, R118, R149, R151 ;  /* 0x0000009576767223 */ /* 0x000fe20000010097 */
[----:B------:R-:W-:Y:S01]  /*28030*/  SHF.L.U32 R101, R19, 0x10, RZ ;  /* 0x0000001013657819 */ /* 0x000fe200000006ff */
[----:B------:R-:W-:Y:S01]  /*28040*/  FFMA.FTZ R147, R147, R100, R102 ;  /* 0x0000006493937223 */ /* 0x000fe20000010066 */
[----:B------:R-:W-:Y:S01]  /*28050*/  SHF.L.U32 R168, R53, 0x10, RZ ;  /* 0x0000001035a87819 */ /* 0x000fe200000006ff */
[----:B------:R-:W-:Y:S02]  /*28060*/  IMAD.U32 R103, R20, 0x10000, RZ ;  /* 0x0001000014677824 */ /* 0x000fe400078e00ff */
[----:B------:R-:W-:Y:S01]  /*28070*/  FMUL.FTZ R156, R105, R156 ;  /* 0x0000009c699c7220 */ /* 0x000fe20000410000 */
[----:B------:R-:W-:-:S02]  /*28080*/  IMAD.U32 R226, R81, 0x10000, RZ ;  /* 0x0001000051e27824 */ /* 0x000fc400078e00ff */
[C---:B------:R-:W-:Y:S01]  /*28090*/  FMUL.FTZ R151, R105.reuse, R218 ;  /* 0x000000da69977220 */ /* 0x040fe20000410000 */
[----:B------:R-:W-:Y:S01]  /*280a0*/  SHF.L.U32 R100, R52, 0x10, RZ ;  /* 0x0000001034647819 */ /* 0x000fe200000006ff */
[C---:B------:R-:W-:Y:S01]  /*280b0*/  FMUL.FTZ R242, R105.reuse, R242 ;  /* 0x000000f269f27220 */ /* 0x040fe20000410000 */
[----:B------:R-:W-:Y:S02]  /*280c0*/  IMAD.U32 R102, R80, 0x10000, RZ ;  /* 0x0001000050667824 */ /* 0x000fe400078e00ff */
[----:B------:R-:W-:Y:S01]  /*280d0*/  FMUL.FTZ R149, R105, R174 ;  /* 0x000000ae69957220 */ /* 0x000fe20000410000 */
[----:B------:R-:W-:Y:S01]  /*280e0*/  FFMA.FTZ R156, R156, R101, R103 ;  /* 0x000000659c9c7223 */ /* 0x000fe20000010067 */
[----:B------:R-:W-:Y:S01]  /*280f0*/  FFMA.FTZ R151, R151, R168, R226 ;  /* 0x000000a897977223 */ /* 0x000fe200000100e2 */
[----:B------:R-:W-:Y:S01]  /*28100*/  FFMA.FTZ R168, R242, R153, R155 ;  /* 0x00000099f2a87223 */ /* 0x000fe2000001009b */
[----:B------:R-:W-:Y:S01]  /*28110*/  SHF.L.U32 R101, R23, 0x10, RZ ;  /* 0x0000001017657819 */ /* 0x000fe200000006ff */
[----:B------:R-:W-:Y:S01]  /*28120*/  FFMA.FTZ R149, R149, R100, R102 ;  /* 0x0000006495957223 */ /* 0x000fe20000010066 */
[----:B------:R-:W-:Y:S01]  /*28130*/  SHF.L.U32 R174, R55, 0x10, RZ ;  /* 0x0000001037ae7819 */ /* 0x000fe200000006ff */
[----:B------:R-:W-:Y:S01]  /*28140*/  IMAD.U32 R103, R24, 0x10000, RZ ;  /* 0x0001000018677824 */ /* 0x000fe200078e00ff */
[----:B------:R-:W-:Y:S01]  /*28150*/  SHF.L.U32 R157, R25, 0x10, RZ ;  /* 0x00000010199d7819 */ /* 0x000fe200000006ff */
[----:B------:R-:W-:-:S02]  /*28160*/  IMAD.U32 R218, R83, 0x10000, RZ ;  /* 0x0001000053da7824 */ /* 0x000fc400078e00ff */
[C---:B------:R-:W-:Y:S01]  /*28170*/  FMUL.FTZ R158, R105.reuse, R158 ;  /* 0x0000009e699e7220 */ /* 0x040fe20000410000 */
[C---:B------:R-:W-:Y:S01]  /*28180*/  FMUL.FTZ R155, R105.reuse, R220 ;  /* 0x000000dc699b7220 */ /* 0x040fe20000410000 */
[----:B------:R-:W-:Y:S01]  /*28190*/  SHF.L.U32 R100, R54, 0x10, RZ ;  /* 0x0000001036647819 */ /* 0x000fe200000006ff */
[----:B------:R-:W-:Y:S02]  /*281a0*/  IMAD.U32 R159, R26, 0x10000, RZ ;  /* 0x000100001a9f7824 */ /* 0x000fe400078e00ff */
        /* <DEDUP_REMOVED lines=13> */
[----:B------:R-:W-:Y:S01]  /*28280*/  FMUL.FTZ R159, R105, R186 ;  /* 0x000000ba699f7220 */ /* 0x000fe20000410000 */
        /* <DEDUP_REMOVED lines=10> */
[----:B------:R-:W-:Y:S01]  /*28330*/  IMAD.U32 R103, R86, 0x10000, RZ ;  /* 0x0001000056677824 */ /* 0x000fe200078e00ff */
[----:B------:R-:W-:Y:S01]  /*28340*/  SHF.L.U32 R167, R33, 0x10, RZ ;  /* 0x0000001021a77819 */ /* 0x000fe200000006ff */
[C---:B------:R-:W-:Y:S01]  /*28350*/  FMUL.FTZ R188, R105.reuse, R188 ;  /* 0x000000bc69bc7220 */ /* 0x040fe20000410000 */
[----:B------:R-:W-:Y:S01]  /*28360*/  FMUL.FTZ R165, R105, R176 ;  /* 0x000000b069a57220 */ /* 0x000fe20000410000 */
[----:B------:R-:W-:Y:S01]  /*28370*/  SHF.L.U32 R100, R31, 0x10, RZ ;  /* 0x000000101f647819 */ /* 0x000fe200000006ff */
[----:B------:R-:W-:-:S02]  /*28380*/  IMAD.U32 R169, R34, 0x10000, RZ ;  /* 0x0001000022a97824 */ /* 0x000fc400078e00ff */
[----:B------:R-:W-:Y:S01]  /*28390*/  FMUL.FTZ R176, R105, R234 ;  /* 0x000000ea69b07220 */ /* 0x000fe20000410000 */
[----:B------:R-:W-:Y:S01]  /*283a0*/  IMAD.U32 R102, R32, 0x10000, RZ ;  /* 0x0001000020667824 */ /* 0x000fe200078e00ff */
[----:B------:R-:W-:Y:S01]  /*283b0*/  SHF.L.U32 R184, R59, 0x10, RZ ;  /* 0x000000103bb87819 */ /* 0x000fe200000006ff */
[----:B------:R-:W-:Y:S01]  /*283c0*/  FMUL.FTZ R161, R105, R154 ;  /* 0x0000009a69a17220 */ /* 0x000fe20000410000 */
        /* <DEDUP_REMOVED lines=8> */
[----:B------:R-:W-:Y:S01]  /*28450*/  FFMA.FTZ R165, R165, R184, R186 ;  /* 0x000000b8a5a57223 */ /* 0x000fe200000100ba */
[----:B------:R-:W-:Y:S01]  /*28460*/  SHF.L.U32 R167, R60, 0x10, RZ ;  /* 0x000000103ca77819 */ /* 0x000fe200000006ff */
[----:B------:R-:W-:Y:S01]  /*28470*/  IMAD.U32 R173, R89, 0x10000, RZ ;  /* 0x0001000059ad7824 */ /* 0x000fe200078e00ff */
[----:B------:R-:W-:Y:S01]  /*28480*/  SHF.L.U32 R175, R37, 0x10, RZ ;  /* 0x0000001025af7819 */ /* 0x000fe200000006ff */
[----:B------:R-:W-:Y:S01]  /*28490*/  FMUL.FTZ R100, R105, R170 ;  /* 0x000000aa69647220 */ /* 0x000fe20000410000 */
[----:B------:R-:W-:-:S02]  /*284a0*/  IMAD.U32 R101, R88, 0x10000, RZ ;  /* 0x0001000058657824 */ /* 0x000fc400078e00ff */
[C---:B------:R-:W-:Y:S01]  /*284b0*/  FMUL.FTZ R112, R105.reuse, R112 ;  /* 0x0000007069707220 */ /* 0x040fe20000410000 */
[----:B------:R-:W-:Y:S02]  /*284c0*/  IMAD.U32 R177, R38, 0x10000, RZ ;  /* 0x0001000026b17824 */ /* 0x000fe400078e00ff */
[----:B------:R-:W-:Y:S01]  /*284d0*/  FMUL.FTZ R184, R105, R194 ;  /* 0x000000c269b87220 */ /* 0x000fe20000410000 */
[----:B------:R-:W-:Y:S01]  /*284e0*/  FFMA.FTZ R170, R192, R103, R169 ;  /* 0x00000067c0aa7223 */ /* 0x000fe200000100a9 */
        /* <DEDUP_REMOVED lines=24> */
[C---:B------:R-:W-:Y:S01]  /*28670*/  FMUL.FTZ R177, R105.reuse, R202 ;  /* 0x000000ca69b17220 */ /* 0x040fe20000410000 */
[----:B------:R-:W-:Y:S01]  /*28680*/  FMUL.FTZ R148, R105, R148 ;  /* 0x0000009469947220 */ /* 0x000fe20000410000 */
[----:B------:R-:W-:-:S02]  /*28690*/  IMAD.U32 R183, R122, 0x10000, RZ ;  /* 0x000100007ab77824 */ /* 0x000fc400078e00ff */
[----:B------:R-:W-:Y:S01]  /*286a0*/  FMUL.FTZ R190, R105, R180 ;  /* 0x000000b469be7220 */ /* 0x000fe20000410000 */
[----:B------:R-:W-:Y:S01]  /*286b0*/  FFMA.FTZ R177, R177, R100, R102 ;  /* 0x00000064b1b17223 */ /* 0x000fe20000010066 */
[----:B------:R-:W-:Y:S01]  /*286c0*/  FFMA.FTZ R180, R148, R101, R103 ;  /* 0x0000006594b47223 */ /* 0x000fe20000010067 */
[----:B------:R-:W-:Y:S01]  /*286d0*/  SHF.L.U32 R101, R66, 0x10, RZ ;  /* 0x0000001042657819 */ /* 0x000fe200000006ff */
[----:B------:R-:W-:Y:S01]  /*286e0*/  FFMA.FTZ R190, R190, R173, R183 ;  /* 0x000000adbebe7223 */ /* 0x000fe200000100b7 */
[----:B------:R-:W-:Y:S01]  /*286f0*/  SHF.L.U32 R100, R123, 0x10, RZ ;  /* 0x000000107b647819 */ /* 0x000fe200000006ff */
[----:B------:R-:W-:Y:S01]  /*28700*/  IMAD.U32 R103, R94, 0x10000, RZ ;  /* 0x000100005e677824 */ /* 0x000fe200078e00ff */
[----:B------:R-:W-:Y:S01]  /*28710*/  SHF.L.U32 R173, R67, 0x10, RZ ;  /* 0x0000001043ad7819 */ /* 0x000fe200000006ff */
[----:B------:R-:W-:Y:S02]  /*28720*/  IMAD.U32 R102, R126, 0x10000, RZ ;  /* 0x000100007e667824 */ /* 0x000fe400078e00ff */
        /* <DEDUP_REMOVED lines=11> */
[C---:B------:R-:W-:Y:S01]  /*287e0*/  FMUL.FTZ R192, R105.reuse, R212 ;  /* 0x000000d469c07220 */ /* 0x040fe20000410000 */
[----:B------:R-:W-:Y:S01]  /*287f0*/  FMUL.FTZ R100, R105, R162 ;  /* 0x000000a269647220 */ /* 0x000fe20000410000 */
[----:B------:R-:W-:-:S02]  /*28800*/  IMAD.U32 R173, R96, 0x10000, RZ ;  /* 0x0001000060ad7824 */ /* 0x000fc400078e00ff */
[----:B------:R-:W-:Y:S01]  /*28810*/  FMUL.FTZ R210, R105, R210 ;  /* 0x000000d269d27220 */ /* 0x000fe20000410000 */
[----:B------:R-:W-:Y:S02]  /*28820*/  IMAD.U32 R199, R132, 0x10000, RZ ;  /* 0x0001000084c77824 */ /* 0x000fe400078e00ff */
[----:B------:R-:W-:Y:S01]  /*28830*/  FFMA.FTZ R192, R192, R193, R195 ;  /* 0x000000c1c0c07223 */ /* 0x000fe200000100c3 */
[----:B------:R-:W-:Y:S01]  /*28840*/  SHF.L.U32 R108, R65, 0x10, RZ ;  /* 0x00000010416c7819 */ /* 0x000fe200000006ff */
[----:B------:R-:W-:Y:S01]  /*28850*/  FFMA.FTZ R162, R210, R101, R173 ;  /* 0x00000065d2a27223 */ /* 0x000fe200000100ad */
[----:B------:R-:W-:Y:S01]  /*28860*/  FFMA.FTZ R193, R100, R197, R199 ;  /* 0x000000c564c17223 */ /* 0x000fe200000100c7 */
[----:B------:R-:W0:Y:S01]  /*28870*/  @!P0 LDC.64 R102, c[0x0][0x3c8] ;  /* 0x0000f200ff668b82 */ /* 0x000e220000000a00 */
[----:B------:R-:W-:Y:S01]  /*28880*/  FMUL.FTZ R111, R105, R228 ;  /* 0x000000e4696f7220 */ /* 0x000fe20000410000 */
[----:B------:R-:W-:Y:S02]  /*28890*/  IMAD.U32 R112, R93, 0x10000, RZ ;  /* 0x000100005d707824 */ /* 0x000fe400078e00ff */
[----:B------:R-:W-:Y:S01]  /*288a0*/  FMUL.FTZ R179, R105, R204 ;  /* 0x000000cc69b37220 */ /* 0x000fe20000410000 */
[----:B------:R-:W-:Y:S01]  /*288b0*/  SHF.L.U32 R228, R51, 0x10, RZ ;  /* 0x0000001033e47819 */ /* 0x000fe200000006ff */
[----:B------:R-:W-:Y:S01]  /*288c0*/  IMAD.U32 R232, R79, 0x10000, RZ ;  /* 0x000100004fe87824 */ /* 0x000fe200078e00ff */
[----:B------:R-:W-:Y:S01]  /*288d0*/  SHF.L.U32 R189, R129, 0x10, RZ ;  /* 0x0000001081bd7819 */ /* 0x000fe200000006ff */
[----:B------:R-:W-:Y:S01]  /*288e0*/  IMAD.U32 R183, R130, 0x10000, RZ ;  /* 0x0001000082b77824 */ /* 0x000fe200078e00ff */
[----:B------:R-:W1:Y:S01]  /*288f0*/  LDC.64 R100, c[0x0][0x428] ;  /* 0x00010a00ff647b82 */ /* 0x000e620000000a00 */
[----:B------:R-:W-:Y:S01]  /*28900*/  FMUL.FTZ R110, R105, R110 ;  /* 0x0000006e696e7220 */ /* 0x000fe20000410000 */
[----:B------:R-:W-:Y:S01]  /*28910*/  FFMA.FTZ R179, R179, R108, R112 ;  /* 0x0000006cb3b37223 */ /* 0x000fe20000010070 */
[----:B------:R-:W-:Y:S01]  /*28920*/  SHF.L.U32 R108, R127, 0x10, RZ ;  /* 0x000000107f6c7819 */ /* 0x000fe200000006ff */
[----:B------:R-:W-:Y:S01]  /*28930*/  FFMA.FTZ R115, R115, R228, R232 ;  /* 0x000000e473737223 */ /* 0x000fe200000100e8 */
[----:B------:R-:W-:-:S02]  /*28940*/  IMAD.U32 R112, R128, 0x10000, RZ ;  /* 0x0001000080707824 */ /* 0x000fc400078e00ff */
[----:B------:R-:W-:Y:S01]  /*28950*/  FMUL.FTZ R187, R105, R208 ;  /* 0x000000d069bb7220 */ /* 0x000fe20000410000 */
[----:B------:R-:W-:Y:S01]  /*28960*/  FFMA.FTZ R189, R110, R189, R183 ;  /* 0x000000bd6ebd7223 */ /* 0x000fe200000100b7 */
[----:B------:R-:W-:Y:S01]  /*28970*/  SHF.L.U32 R173, R70, 0x10, RZ ;  /* 0x0000001046ad7819 */ /* 0x000fe200000006ff */
[----:B------:R-:W-:Y:S01]  /*28980*/  IMAD.U32 R183, R98, 0x10000, RZ ;  /* 0x0001000062b77824 */ /* 0x000fe200078e00ff */
[----:B------:R-:W-:Y:S01]  /*28990*/  SHF.L.U32 R199, R71, 0x10, RZ ;  /* 0x0000001047c77819 */ /* 0x000fe200000006ff */
[----:B------:R-:W-:Y:S01]  /*289a0*/  IMAD.U32 R201, R99, 0x10000, RZ ;  /* 0x0001000063c97824 */ /* 0x000fe200078e00ff */
[----:B------:R-:W-:Y:S01]  /*289b0*/  SHF.L.U32 R203, R135, 0x10, RZ ;  /* 0x0000001087cb7819 */ /* 0x000fe200000006ff */
[----:B------:R-:W-:Y:S02]  /*289c0*/  IMAD.U32 R205, R136, 0x10000, RZ ;  /* 0x0001000088cd7824 */ /* 0x000fe400078e00ff */
[C---:B------:R-:W-:Y:S01]  /*289d0*/  FMUL.FTZ R106, R105.reuse, R106 ;  /* 0x0000006a696a7220 */ /* 0x040fe20000410000 */
[C---:B------:R-:W-:Y:S01]  /*289e0*/  FMUL.FTZ R216, R105.reuse, R216 ;  /* 0x000000d869d87220 */ /* 0x040fe20000410000 */
[----:B------:R-:W-:Y:S01]  /*289f0*/  FMUL.FTZ R144, R105, R144 ;  /* 0x0000009069907220 */ /* 0x000fe20000410000 */
[----:B------:R-:W-:Y:S01]  /*28a00*/  FFMA.FTZ R187, R187, R108, R112 ;  /* 0x0000006cbbbb7223 */ /* 0x000fe20000010070 */
[----:B------:R-:W-:Y:S01]  /*28a10*/  F2FP.BF16.F32.PACK_AB R110, R146, R113 ;  /* 0x00000071926e723e */ /* 0x000fe200000010ff */
[----:B------:R-:W-:Y:S01]  /*28a20*/  FFMA.FTZ R194, R106, R173, R183 ;  /* 0x000000ad6ac27223 */ /* 0x000fe200000100b7 */
[----:B------:R-:W-:Y:S01]  /*28a30*/  F2FP.BF16.F32.PACK_AB R115, R118, R115 ;  /* 0x000000737673723e */ /* 0x000fe200000010ff */
[----:B------:R-:W-:Y:S01]  /*28a40*/  FFMA.FTZ R199, R216, R199, R201 ;  /* 0x000000c7d8c77223 */ /* 0x000fe200000100c9 */
[----:B------:R-:W-:Y:S01]  /*28a50*/  F2FP.BF16.F32.PACK_AB R112, R164, R119 ;  /* 0x00000077a470723e */ /* 0x000fe200000010ff */
[----:B------:R-:W-:Y:S01]  /*28a60*/  FFMA.FTZ R196, R144, R203, R205 ;  /* 0x000000cb90c47223 */ /* 0x000fe200000100cd */
[----:B------:R-:W-:Y:S01]  /*28a70*/  F2FP.BF16.F32.PACK_AB R114, R147, R114 ;  /* 0x000000729372723e */ /* 0x000fe200000010ff */
[----:B-1----:R-:W-:Y:S01]  /*28a80*/  IMAD.WIDE.U32 R118, R116, 0x10, R100 ;  /* 0x0000001074767825 */ /* 0x002fe200078e0064 */
[----:B------:R-:W-:-:S03]  /*28a90*/  F2FP.BF16.F32.PACK_AB R113, R224, R145 ;  /* 0x00000091e071723e */ /* 0x000fc600000010ff */
[----:B------:R-:W-:Y:S01]  /*28aa0*/  FMUL.FTZ R104, R105, R104 ;  /* 0x0000006869687220 */ /* 0x000fe20000410000 */
[----:B------:R-:W-:Y:S01]  /*28ab0*/  SHF.L.U32 R246, R47, 0x10, RZ ;  /* 0x000000102ff67819 */ /* 0x000fe200000006ff */
[--C-:B------:R-:W-:Y:S01]  /*28ac0*/  IMAD.WIDE.U32 R116, R117, 0x10, R100.reuse ;  /* 0x0000001075747825 */ /* 0x100fe200078e0064 */
[----:B------:R-:W-:Y:S02]  /*28ad0*/  SHF.L.U32 R195, R133, 0x10, RZ ;  /* 0x0000001085c37819 */ /* 0x000fe400000006ff */
[----:B------:R-:W-:Y:S01]  /*28ae0*/  F2FP.BF16.F32.PACK_AB R109, R230, R109 ;  /* 0x0000006de66d723e */ /* 0x000fe200000010ff */
[----:B------:R-:W-:-:S04]  /*28af0*/  IMAD.WIDE.U32 R144, R163, 0x10, R100 ;  /* 0x00000010a3907825 */ /* 0x000fc800078e0064 */
[----:B------:R-:W-:Y:S01]  /*28b00*/  FFMA.FTZ R111, R111, R246, R248 ;  /* 0x000000f66f6f7223 */ /* 0x000fe200000100f8 */
[----:B------:R-:W-:Y:S01]  /*28b10*/  F2FP.BF16.F32.PACK_AB R108, R222, R107 ;  /* 0x0000006bde6c723e */ /* 0x000fe200000010ff */
[--C-:B------:R-:W-:Y:S01]  /*28b20*/  IMAD.WIDE.U32 R172, R172, 0x10, R100.reuse ;  /* 0x00000010acac7825 */ /* 0x100fe200078e0064 */
[----:B------:R-:W-:Y:S02]  /*28b30*/  F2FP.BF16.F32.PACK_AB R107, R176, R165 ;  /* 0x000000a5b06b723e */ /* 0x000fe400000010ff */
[----:B------:R-:W-:Y:S01]  /*28b40*/  F2FP.BF16.F32.PACK_AB R111, R160, R111 ;  /* 0x0000006fa06f723e */ /* 0x000fe200000010ff */
[----:B------:R-:W-:Y:S01]  /*28b50*/  IMAD.WIDE.U32 R182, R182, 0x10, R100 ;  /* 0x00000010b6b67825 */ /* 0x000fe200078e0064 */
[----:B------:R-:W-:-:S03]  /*28b60*/  F2FP.BF16.F32.PACK_AB R106, R161, R154 ;  /* 0x0000009aa16a723e */ /* 0x000fc600000010ff */
[----:B------:R-:W-:-:S04]  /*28b70*/  IMAD.WIDE.U32 R146, R191, 0x10, R100 ;  /* 0x00000010bf927825 */ /* 0x000fc800078e0064 */
[----:B------:R-:W-:Y:S01]  /*28b80*/  IMAD.WIDE.U32 R200, R200, 0x10, R100 ;  /* 0x00000010c8c87825 */ /* 0x000fe200078e0064 */
[----:B------:R-:W-:Y:S02]  /*28b90*/  F2FP.BF16.F32.PACK_AB R100, R156, R149 ;  /* 0x000000959c64723e */ /* 0x000fe400000010ff */
[----:B------:R-:W1:Y:S01]  /*28ba0*/  LDC.64 R148, c[0x0][0x380] ;  /* 0x0000e000ff947b82 */ /* 0x000e620000000a00 */
[----:B0-----:R-:W-:Y:S01]  /*28bb0*/  @!P0 IMAD.WIDE R102, R143, 0x4, R102 ;  /* 0x000000048f668825 */ /* 0x001fe200078e0266 */
[----:B------:R-:W-:-:S03]  /*28bc0*/  F2FP.BF16.F32.PACK_AB R101, R168, R151 ;  /* 0x00000097a865723e */ /* 0x000fc600000010ff */
[----:B------:R-:W-:Y:S01]  /*28bd0*/  IMAD.U32 R197, R134, 0x10000, RZ ;  /* 0x0001000086c57824 */ /* 0x000fe200078e00ff */
[----:B------:R0:W-:Y:S03]  /*28be0*/  @!P0 STG.E desc[UR8][R102.64], R105 ;  /* 0x0000006966008986 */ /* 0x0001e6000c101908 */
[----:B------:R-:W-:Y:S01]  /*28bf0*/  FFMA.FTZ R195, R104, R195, R197 ;  /* 0x000000c368c37223 */ /* 0x000fe200000100c5 */
[----:B------:R2:W-:Y:S01]  /*28c00*/  STG.E.128 desc[UR8][R118.64], R108 ;  /* 0x0000006c76007986 */ /* 0x0005e2000c101d08 */
[----:B------:R-:W-:-:S03]  /*28c10*/  F2FP.BF16.F32.PACK_AB R104, R157, R152 ;  /* 0x000000989d68723e */ /* 0x000fc600000010ff */
[----:B------:R3:W-:Y:S01]  /*28c20*/  STG.E.128 desc[UR8][R116.64], R112 ;  /* 0x0000007074007986 */ /* 0x0007e2000c101d08 */
[----:B0-----:R-:W-:Y:S02]  /*28c30*/  F2FP.BF16.F32.PACK_AB R103, R174, R155 ;  /* 0x0000009bae67723e */ /* 0x001fe400000010ff */
[----:B------:R-:W-:Y:S02]  /*28c40*/  F2FP.BF16.F32.PACK_AB R102, R158, R153 ;  /* 0x000000999e66723e */ /* 0x000fe400000010ff */
[----:B------:R-:W-:Y:S02]  /*28c50*/  F2FP.BF16.F32.PACK_AB R105, R178, R159 ;  /* 0x0000009fb269723e */ /* 0x000fe400000010ff */
[----:B-1----:R-:W-:Y:S01]  /*28c60*/  IADD3 R143, PT, PT, R143, R148, RZ ;  /* 0x000000948f8f7210 */ /* 0x002fe20007ffe0ff */
[----:B------:R0:W-:Y:S01]  /*28c70*/  STG.E.128 desc[UR8][R144.64], R100 ;  /* 0x0000006490007986 */ /* 0x0001e2000c101d08 */
[----:B--2---:R-:W-:-:S03]  /*28c80*/  F2FP.BF16.F32.PACK_AB R111, R188, R175 ;  /* 0x000000afbc6f723e */ /* 0x004fc600000010ff */
[----:B------:R0:W-:Y:S01]  /*28c90*/  STG.E.128 desc[UR8][R172.64], R104 ;  /* 0x00000068ac007986 */ /* 0x0001e2000c101d08 */
[----:B------:R-:W-:Y:S02]  /*28ca0*/  F2FP.BF16.F32.PACK_AB R110, R186, R171 ;  /* 0x000000abba6e723e */ /* 0x000fe400000010ff */
[----:B------:R-:W-:Y:S02]  /*28cb0*/  F2FP.BF16.F32.PACK_AB R109, R184, R169 ;  /* 0x000000a9b86d723e */ /* 0x000fe400000010ff */
[----:B------:R-:W-:Y:S02]  /*28cc0*/  F2FP.BF16.F32.PACK_AB R108, R170, R167 ;  /* 0x000000a7aa6c723e */ /* 0x000fe400000010ff */
[----:B---3--:R-:W-:Y:S02]  /*28cd0*/  F2FP.BF16.F32.PACK_AB R115, R187, R166 ;  /* 0x000000a6bb73723e */ /* 0x008fe400000010ff */
[----:B------:R-:W-:Y:S01]  /*28ce0*/  F2FP.BF16.F32.PACK_AB R114, R185, R150 ;  /* 0x00000096b972723e */ /* 0x000fe200000010ff */
[----:B------:R0:W-:Y:S01]  /*28cf0*/  STG.E.128 desc[UR8][R182.64], R108 ;  /* 0x0000006cb6007986 */ /* 0x0001e2000c101d08 */
[----:B------:R-:W-:-:S02]  /*28d00*/  F2FP.BF16.F32.PACK_AB R113, R190, R179 ;  /* 0x000000b3be71723e */ /* 0x000fc400000010ff */
[----:B------:R-:W-:Y:S02]  /*28d10*/  F2FP.BF16.F32.PACK_AB R112, R180, R177 ;  /* 0x000000b1b470723e */ /* 0x000fe400000010ff */
[----:B------:R-:W-:Y:S02]  /*28d20*/  F2FP.BF16.F32.PACK_AB R119, R196, R199 ;  /* 0x000000c7c477723e */ /* 0x000fe400000010ff */
[----:B------:R-:W-:Y:S01]  /*28d30*/  F2FP.BF16.F32.PACK_AB R118, R195, R194 ;  /* 0x000000c2c376723e */ /* 0x000fe200000010ff */
[----:B------:R0:W-:Y:S01]  /*28d40*/  STG.E.128 desc[UR8][R146.64], R112 ;  /* 0x0000007092007986 */ /* 0x0001e2000c101d08 */
[----:B------:R-:W-:Y:S02]  /*28d50*/  F2FP.BF16.F32.PACK_AB R117, R193, R192 ;  /* 0x000000c0c175723e */ /* 0x000fe400000010ff */
[----:B------:R-:W-:Y:S02]  /*28d60*/  F2FP.BF16.F32.PACK_AB R116, R189, R162 ;  /* 0x000000a2bd74723e */ /* 0x000fe400000010ff */
[----:B------:R-:W-:-:S03]  /*28d70*/  ISETP.GE.AND P0, PT, R143, R149, PT ;  /* 0x000000958f00720c */ /* 0x000fc60003f06270 */
[----:B------:R0:W-:Y:S10]  /*28d80*/  STG.E.128 desc[UR8][R200.64], R116 ;  /* 0x00000074c8007986 */ /* 0x0001f4000c101d08 */
[----:B------:R-:W-:Y:S05]  /*28d90*/  @!P0 BRA `(.L_x_1279) ;  /* 0xfffffd8000048947 */ /* 0x000fea000383ffff */
[----:B------:R-:W-:Y:S05]  /*28da0*/  EXIT ;  /* 0x000000000000794d */ /* 0x000fea0003800000 */
.L_x_1280:
        /* <DEDUP_REMOVED lines=13> */
.L_x_42300:


//--------------------- .text._ZN10layer_norm13ln_fwd_kernelINS_13Kernel_traitsI13__nv_bfloat16S2_S2_S2_fjLj7168ELj1ELj1ELj4ELj16ENS_18Kernel_traits_baseILj7168ES2_S2_S2_S2_fjLj128EEEEELb1ELb0ELb1ELb0EEEvNS_9FwdParamsE --------------------------
	.section	.text._ZN10layer_norm13ln_fwd_kernelINS_13Kernel_traitsI13__nv_bfloat16S2_S2_S2_fjLj7168ELj1ELj1ELj4ELj16ENS_18Kernel_traits_baseILj7168ES2_S2_S2_S2_fjLj128EEEEELb1ELb0ELb1ELb0EEEvNS_9FwdParamsE,"ax",@progbits
	.align	128
        .global         _ZN10layer_norm13ln_fwd_kernelINS_13Kernel_traitsI13__nv_bfloat16S2_S2_S2_fjLj7168ELj1ELj1ELj4ELj16ENS_18Kernel_traits_baseILj7168ES2_S2_S2_S2_fjLj128EEEEELb1ELb0ELb1ELb0EEEvNS_9FwdParamsE
        .type           _ZN10layer_norm13ln_fwd_kernelINS_13Kernel_traitsI13__nv_bfloat16S2_S2_S2_fjLj7168ELj1ELj1ELj4ELj16ENS_18Kernel_traits_baseILj7168ES2_S2_S2_S2_fjLj128EEEEELb1ELb0ELb1ELb0EEEvNS_9FwdParamsE,@function
        .size           _ZN10layer_norm13ln_fwd_kernelINS_13Kernel_traitsI13__nv_bfloat16S2_S2_S2_fjLj7168ELj1ELj1ELj4ELj16ENS_18Kernel_traits_baseILj7168ES2_S2_S2_S2_fjLj128EEEEELb1ELb0ELb1ELb0EEEvNS_9FwdParamsE,(.L_x_42301 - _ZN10layer_norm13ln_fwd_kernelINS_13Kernel_traitsI13__nv_bfloat16S2_S2_S2_fjLj7168ELj1ELj1ELj4ELj16ENS_18Kernel_traits_baseILj7168ES2_S2_S2_S2_fjLj128EEEEELb1ELb0ELb1ELb0EEEvNS_9FwdParamsE)
        .other          _ZN10layer_norm13ln_fwd_kernelINS_13Kernel_traitsI13__nv_bfloat16S2_S2_S2_fjLj7168ELj1ELj1ELj4ELj16ENS_18Kernel_traits_baseILj7168ES2_S2_S2_S2_fjLj128EEEEELb1ELb0ELb1ELb0EEEvNS_9FwdParamsE,@"STO_CUDA_ENTRY STV_DEFAULT"
_ZN10layer_norm13ln_fwd_kernelINS_13Kernel_traitsI13__nv_bfloat16S2_S2_S2_fjLj7168ELj1ELj1ELj4ELj16ENS_18Kernel_traits_baseILj7168ES2_S2_S2_S2_fjLj128EEEEELb1ELb0ELb1ELb0EEEvNS_9FwdParamsE:
.text._ZN10layer_norm13ln_fwd_kernelINS_13Kernel_traitsI13__nv_bfloat16S2_S2_S2_fjLj7168ELj1ELj1ELj4ELj16ENS_18Kernel_traits_baseILj7168ES2_S2_S2_S2_fjLj128EEEEELb1ELb0ELb1ELb0EEEvNS_9FwdParamsE:
[----:B------:R-:W-:Y:S01]  /*0000*/  LDC R1, c[0x0][0x37c] ;  /* 0x0000df00ff017b82 */ /* 0x000fe20000000800 */
[----:B------:R-:W0:Y:S07]  /*0010*/  LDCU.U8 UR4, c[0x0][0x464] ;  /* 0x00008c80ff0477ac */ /* 0x000e2e0008000000 */
[----:B------:R-:W1:Y:S01]  /*0020*/  LDC R129, c[0x0][0x458] ;  /* 0x00011600ff817b82 */ /* 0x000e620000000800 */
[----:B------:R-:W2:Y:S01]  /*0030*/  LDCU.64 UR14, c[0x0][0x450] ;  /* 0x00008a00ff0e77ac */ /* 0x000ea20008000a00 */
[----:B------:R-:W3:Y:S06]  /*0040*/  LDCU.64 UR12, c[0x0][0x358] ;  /* 0x00006b00ff0c77ac */ /* 0x000eec0008000a00 */
[----:B------:R-:W4:Y:S01]  /*0050*/  LDC R6, c[0x0][0x45c] ;  /* 0x00011700ff067b82 */ /* 0x000f220000000800 */
[----:B------:R-:W5:Y:S07]  /*0060*/  S2R R138, SR_TID.X ;  /* 0x00000000008a7919 */ /* 0x000f6e0000002100 */
[----:B------:R-:W5:Y:S01]  /*0070*/  LDC R9, c[0x0][0x388] ;  /* 0x0000e200ff097b82 */ /* 0x000f620000000800 */
[----:B0-----:R-:W-:Y:S01]  /*0080*/  ISETP.NE.AND P0, PT, RZ, UR4, PT ;  /* 0x00000004ff007c0c */ /* 0x001fe2000bf05270 */
[----:B------:R-:W0:Y:S01]  /*0090*/  LDCU.64 UR4, c[0x0][0x438] ;  /* 0x00008700ff0477ac */ /* 0x000e220008000a00 */
[----:B--2---:R-:W-:-:S02]  /*00a0*/  IMAD.U32 R2, RZ, RZ, UR14 ;  /* 0x0000000eff027e24 */ /* 0x004fc4000f8e00ff */
[----:B------:R-:W-:-:S09]  /*00b0*/  IMAD.U32 R3, RZ, RZ, UR15 ;  /* 0x0000000fff037e24 */ /* 0x000fd2000f8e00ff */
[----:B-1----:R-:W-:Y:S01]  /*00c0*/  @P0 MOV R4, R129 ;  /* 0x0000008100040202 */ /* 0x002fe20000000f00 */
[----:B---3--:R-:W2:Y:S01]  /*00d0*/  @P0 LDG.E.64 R2, desc[UR12][R2.64] ;  /* 0x0000000c02020981 */ /* 0x008ea2000c1e1b00 */
[----:B----4-:R-:W-:Y:S01]  /*00e0*/  @P0 IMAD.MOV.U32 R5, RZ, RZ, R6 ;  /* 0x000000ffff050224 */ /* 0x010fe200078e0006 */
[----:B------:R-:W1:Y:S05]  /*00f0*/  @P0 LDC R7, c[0x0][0x460] ;  /* 0x00011800ff070b82 */ /* 0x000e6a0000000800 */
[----:B------:R-:W1:Y:S01]  /*0100*/  @P0 LDG.E.64 R4, desc[UR12][R4.64] ;  /* 0x0000000c04040981 */ /* 0x000e62000c1e1b00 */
[----:B0-----:R-:W-:Y:S01]  /*0110*/  UISETP.NE.U32.AND UP0, UPT, UR4, URZ, UPT ;  /* 0x000000ff0400728c */ /* 0x001fe2000bf05070 */
[----:B-----5:R-:W-:Y:S01]  /*0120*/  SHF.R.S32.HI R0, RZ, 0x1f, R9 ;  /* 0x0000001fff007819 */ /* 0x020fe20000011409 */
[----:B------:R-:W0:Y:S01]  /*0130*/  S2UR UR22, SR_CTAID.X ;  /* 0x00000000001679c3 */ /* 0x000e220000002500 */
[----:B------:R-:W-:Y:S01]  /*0140*/  LOP3.LUT R27, R138, 0x60, RZ, 0xc0, !PT ;  /* 0x000000608a1b7812 */ /* 0x000fe200078ec0ff */
[----:B------:R-:W-:Y:S01]  /*0150*/  UISETP.NE.AND.EX UP0, UPT, UR5, URZ, UPT, UP0 ;  /* 0x000000ff0500728c */ /* 0x000fe2000bf05300 */
[----:B------:R-:W-:Y:S01]  /*0160*/  LEA.HI R0, R0, R9, RZ, 0x3 ;  /* 0x0000000900007211 */ /* 0x000fe200078f18ff */
[----:B------:R-:W-:Y:S01]  /*0170*/  BSSY.RECONVERGENT B0, `(.L_x_1281) ;  /* 0x000009f000007945 */ /* 0x000fe20003800200 */
[----:B------:R-:W-:-:S02]  /*0180*/  LOP3.LUT R137, R27, 0x1f, R138, 0xf8, !PT ;  /* 0x0000001f1b897812 */ /* 0x000fc400078ef88a */
[----:B------:R-:W-:Y:S01]  /*0190*/  SHF.R.S32.HI R0, RZ, 0x3, R0 ;  /* 0x00000003ff007819 */ /* 0x000fe20000011400 */
[----:B------:R-:W0:Y:S01]  /*01a0*/  LDC R11, c[0x0][0x360] ;  /* 0x0000d800ff0b7b82 */ /* 0x000e220000000800 */
[----:B------:R-:W-:Y:S01]  /*01b0*/  LOP3.LUT R135, R138, 0x1f, RZ, 0xc0, !PT ;  /* 0x0000001f8a877812 */ /* 0x000fe200078ec0ff */
[----:B0-----:R-:W-:Y:S01]  /*01c0*/  IMAD R136, R11, UR22, R138 ;  /* 0x000000160b887c24 */ /* 0x001fe2000f8e028a */
[----:B--2---:R-:W-:Y:S02]  /*01d0*/  @P0 R2UR UR14, R2 ;  /* 0x00000000020e02ca */ /* 0x004fe400000e0000 */
[----:B------:R-:W-:Y:S02]  /*01e0*/  @P0 R2UR UR15, R3 ;  /* 0x00000000030f02ca */ /* 0x000fe400000e0000 */
[----:B------:R-:W-:Y:S02]  /*01f0*/  LOP3.LUT R3, R137, 0x7f, RZ, 0x3c, !PT ;  /* 0x0000007f89037812 */ /* 0x000fe400078e3cff */
[----:B-1----:R-:W-:-:S02]  /*0200*/  @P0 IADD3 R129, P1, PT, R4, R7, RZ ;  /* 0x0000000704810210 */ /* 0x002fc40007f3e0ff */
[----:B------:R-:W-:-:S03]  /*0210*/  IADD3 R134, PT, PT, R0, R3, RZ ;  /* 0x0000000300867210 */ /* 0x000fc60007ffe0ff */
[----:B------:R-:W-:Y:S02]  /*0220*/  @P0 IMAD.X R6, RZ, RZ, R5, P1 ;  /* 0x000000ffff060224 */ /* 0x000fe400008e0605 */
[----:B------:R-:W-:Y:S02]  /*0230*/  UIADD3 UR25, UPT, UPT, UR14, -0x61c88647, URZ ;  /* 0x9e3779b90e197890 */ /* 0x000fe4000fffe0ff */
[----:B------:R-:W-:Y:S01]  /*0240*/  UIADD3 UR26, UPT, UPT, UR15, -0x4498517b, URZ ;  /* 0xbb67ae850f1a7890 */ /* 0x000fe2000fffe0ff */
[--C-:B------:R-:W-:Y:S01]  /*0250*/  SHF.R.U64 R133, R129, 0x2, R6.reuse ;  /* 0x0000000281857819 */ /* 0x100fe20000001206 */
[----:B------:R-:W-:Y:S01]  /*0260*/  UIADD3 UR27, UPT, UPT, UR14, 0x3c6ef372, URZ ;  /* 0x3c6ef3720e1b7890 */ /* 0x000fe2000fffe0ff */
[----:B------:R-:W-:Y:S01]  /*0270*/  SHF.R.U32.HI R128, RZ, 0x2, R6 ;  /* 0x00000002ff807819 */ /* 0x000fe20000011606 */
[----:B------:R-:W-:Y:S02]  /*0280*/  UIADD3 UR28, UPT, UPT, UR15, 0x76cf5d0a, URZ ;  /* 0x76cf5d0a0f1c7890 */ /* 0x000fe4000fffe0ff */
[----:B------:R-:W-:-:S02]  /*0290*/  UIADD3 UR29, UPT, UPT, UR14, -0x255992d5, URZ ;  /* 0xdaa66d2b0e1d7890 */ /* 0x000fc4000fffe0ff */
[----:B------:R-:W-:Y:S02]  /*02a0*/  UIADD3 UR30, UPT, UPT, UR15, 0x32370b8f, URZ ;  /* 0x32370b8f0f1e7890 */ /* 0x000fe4000fffe0ff */
[----:B------:R-:W-:Y:S02]  /*02b0*/  UIADD3 UR31, UPT, UPT, UR14, 0x78dde6e4, URZ ;  /* 0x78dde6e40e1f7890 */ /* 0x000fe4000fffe0ff */
[----:B------:R-:W-:Y:S02]  /*02c0*/  UIADD3 UR32, UPT, UPT, UR15, -0x126145ec, URZ ;  /* 0xed9eba140f207890 */ /* 0x000fe4000fffe0ff */
[----:B------:R-:W-:Y:S02]  /*02d0*/  UIADD3 UR33, UPT, UPT, UR14, 0x1715609d, URZ ;  /* 0x1715609d0e217890 */ /* 0x000fe4000fffe0ff */
[----:B------:R-:W-:Y:S02]  /*02e0*/  UIADD3 UR34, UPT, UPT, UR15, -0x56f99767, URZ ;  /* 0xa90668990f227890 */ /* 0x000fe4000fffe0ff */
[----:B------:R-:W-:-:S02]  /*02f0*/  UIADD3 UR35, UPT, UPT, UR14, -0x4ab325aa, URZ ;  /* 0xb54cda560e237890 */ /* 0x000fc4000fffe0ff */
[----:B------:R-:W-:Y:S02]  /*0300*/  UIADD3 UR36, UPT, UPT, UR15, 0x646e171e, URZ ;  /* 0x646e171e0f247890 */ /* 0x000fe4000fffe0ff */
[----:B------:R-:W-:Y:S02]  /*0310*/  UIADD3 UR37, UPT, UPT, UR14, 0x5384540f, URZ ;  /* 0x5384540f0e257890 */ /* 0x000fe4000fffe0ff */
[----:B------:R-:W-:Y:S02]  /*0320*/  UIADD3 UR38, UPT, UPT, UR15, 0x1fd5c5a3, URZ ;  /* 0x1fd5c5a30f267890 */ /* 0x000fe4000fffe0ff */
[----:B------:R-:W-:Y:S02]  /*0330*/  UIADD3 UR39, UPT, UPT, UR14, -0xe443238, URZ ;  /* 0xf1bbcdc80e277890 */ /* 0x000fe4000fffe0ff */
[----:B------:R-:W-:Y:S02]  /*0340*/  UIADD3 UR40, UPT, UPT, UR15, -0x24c28bd8, URZ ;  /* 0xdb3d74280f287890 */ /* 0x000fe4000fffe0ff */
[----:B------:R-:W-:-:S02]  /*0350*/  UIADD3 UR41, UPT, UPT, UR14, -0x700cb87f, URZ ;  /* 0x8ff347810e297890 */ /* 0x000fc4000fffe0ff */
[----:B------:R-:W-:Y:S01]  /*0360*/  UIADD3 UR42, UPT, UPT, UR15, -0x695add53, URZ ;  /* 0x96a522ad0f2a7890 */ /* 0x000fe2000fffe0ff */
[----:B------:R-:W-:Y:S11]  /*0370*/  BRA.U !UP0, `(.L_x_1282) ;  /* 0x0000000108e87547 */ /* 0x000ff6000b800000 */
[C---:B------:R-:W-:Y:S01]  /*0380*/  ISETP.GE.U32.AND P1, PT, R134.reuse, 0x100, PT ;  /* 0x000001008600780c */ /* 0x040fe20003f26070 */
[----:B------:R-:W-:Y:S01]  /*0390*/  IMAD.MOV.U32 R29, RZ, RZ, R137 ;  /* 0x000000ffff1d7224 */ /* 0x000fe200078e0089 */
[C---:B------:R-:W-:Y:S02]  /*03a0*/  ISETP.GE.U32.AND P2, PT, R134.reuse, 0x180, PT ;  /* 0x000001808600780c */ /* 0x040fe40003f46070 */
[C---:B------:R-:W-:Y:S02]  /*03b0*/  ISETP.GE.U32.AND P3, PT, R134.reuse, 0x200, PT ;  /* 0x000002008600780c */ /* 0x040fe40003f66070 */
[C---:B------:R-:W-:Y:S02]  /*03c0*/  ISETP.GE.U32.AND P4, PT, R134.reuse, 0x280, PT ;  /* 0x000002808600780c */ /* 0x040fe40003f86070 */
[C---:B------:R-:W-:Y:S02]  /*03d0*/  ISETP.GE.U32.AND P0, PT, R134.reuse, 0x80, PT ;  /* 0x000000808600780c */ /* 0x040fe40003f06070 */
[----:B------:R-:W-:-:S03]  /*03e0*/  ISETP.GE.U32.AND P5, PT, R134, 0x300, PT ;  /* 0x000003008600780c */ /* 0x000fc60003fa6070 */
        /* <DEDUP_REMOVED lines=27> */
[----:B------:R0:W5:Y:S01]  /*05a0*/  @P4 LDG.E.128 R72, desc[UR12][R18.64] ;  /* 0x0000000c12484981 */ /* 0x000162000c1e1d00 */
[C---:B---3--:R-:W-:Y:S01]  /*05b0*/  @P4 IMAD.WIDE.U32 R20, R29.reuse, 0x10, R20 ;  /* 0x000000101d144825 */ /* 0x048fe200078e0014 */
[----:B------:R-:W2:Y:S03]  /*05c0*/  @P0 LDC.64 R2, c[0x0][0x3d0] ;  /* 0x0000f400ff020b82 */ /* 0x000ea60000000a00 */
[----:B------:R-:W-:Y:S01]  /*05d0*/  @P4 VIADD R29, R29, 0x80 ;  /* 0x000000801d1d4836 */ /* 0x000fe20000000000 */
[----:B------:R0:W5:Y:S03]  /*05e0*/  @P4 LD.E.128 R68, desc[UR12][R20.64] ;  /* 0x0000000c14444980 */ /* 0x000166000c101d00 */
[C---:B----4-:R-:W-:Y:S01]  /*05f0*/  @P5 IMAD.WIDE.U32 R22, R29.reuse, 0x10, R22 ;  /* 0x000000101d165825 */ /* 0x050fe200078e0016 */
[----:B------:R-:W3:Y:S04]  /*0600*/  @P0 LDC.64 R4, c[0x0][0x438] ;  /* 0x00010e00ff040b82 */ /* 0x000ee80000000a00 */
[----:B------:R0:W5:Y:S01]  /*0610*/  @P5 LDG.E.128 R64, desc[UR12][R22.64] ;  /* 0x0000000c16405981 */ /* 0x000162000c1e1d00 */
[----:B-1----:R-:W-:-:S05]  /*0620*/  @P5 IMAD.WIDE.U32 R24, R29, 0x10, R24 ;  /* 0x000000101d185825 */ /* 0x002fca00078e0018 */
        /* <DEDUP_REMOVED lines=15> */
.L_x_1282:
        /* <DEDUP_REMOVED lines=12> */
[----:B0-----:R-:W-:-:S04]  /*07e0*/  @P1 IMAD.WIDE.U32 R2, R15, 0x10, R2 ;  /* 0x000000100f021825 */ /* 0x001fc800078e0002 */
[----:B------:R-:W-:Y:S01]  /*07f0*/  @P1 VIADD R15, R15, 0x80 ;  /* 0x000000800f0f1836 */ /* 0x000fe20000000000 */
        /* <DEDUP_REMOVED lines=11> */
[----:B------:R0:W5:Y:S01]  /*08b0*/  @P4 LDG.E.128 R72, desc[UR12][R10.64] ;  /* 0x0000000c0a484981 */ /* 0x000162000c1e1d00 */
[----:B----4-:R-:W-:-:S05]  /*08c0*/  @P0 IMAD.WIDE.U32 R4, R137, 0x10, R4 ;  /* 0x0000001089040825 */ /* 0x010fca00078e0004 */
[----:B------:R0:W5:Y:S01]  /*08d0*/  @P0 LDG.E.128 R104, desc[UR12][R4.64] ;  /* 0x0000000c04680981 */ /* 0x000162000c1e1d00 */
[----:B-1----:R-:W-:-:S05]  /*08e0*/  @P5 IMAD.WIDE.U32 R12, R15, 0x10, R12 ;  /* 0x000000100f0c5825 */ /* 0x002fca00078e000c */
[----:B------:R0:W5:Y:S01]  /*08f0*/  @P5 LDG.E.128 R64, desc[UR12][R12.64] ;  /* 0x0000000c0c405981 */ /* 0x000162000c1e1d00 */
[----:B------:R-:W-:Y:S01]  /*0900*/  ISETP.GE.U32.AND P6, PT, R134, 0x380, PT ;  /* 0x000003808600780c */ /* 0x000fe20003fc6070 */
[----:B------:R-:W-:Y:S01]  /*0910*/  HFMA2 R62, -RZ, RZ, 0, 0 ;  /* 0x00000000ff3e7431 */ /* 0x000fe200000001ff */
[----:B------:R-:W-:Y:S01]  /*0920*/  CS2R R60, SRZ ;  /* 0x00000000003c7805 */ /* 0x000fe2000001ff00 */
[----:B------:R-:W-:Y:S01]  /*0930*/  IMAD.MOV.U32 R70, RZ, RZ, RZ ;  /* 0x000000ffff467224 */ /* 0x000fe200078e00ff */
        /* <DEDUP_REMOVED lines=9> */
[----:B------:R-:W-:Y:S01]  /*09d0*/  @P0 MOV R103, RZ ;  /* 0x000000ff00670202 */ /* 0x000fe20000000f00 */
[----:B------:R-:W-:Y:S01]  /*09e0*/  @P1 IMAD.MOV.U32 R95, RZ, RZ, RZ ;  /* 0x000000ffff5f1224 */ /* 0x000fe200078e00ff */
[----:B------:R-:W-:Y:S01]  /*09f0*/  @P3 MOV R79, RZ ;  /* 0x000000ff004f3202 */ /* 0x000fe20000000f00 */
[----:B------:R-:W-:Y:S01]  /*0a00*/  @P2 IMAD.MOV.U32 R87, RZ, RZ, RZ ;  /* 0x000000ffff572224 */ /* 0x000fe200078e00ff */
[----:B------:R-:W-:Y:S01]  /*0a10*/  @P5 IADD3 R15, PT, PT, R15, 0x80, RZ ;  /* 0x000000800f0f5810 */ /* 0x000fe20007ffe0ff */
[----:B------:R-:W-:Y:S02]  /*0a20*/  @P4 IMAD.MOV.U32 R71, RZ, RZ, RZ ;  /* 0x000000ffff474224 */ /* 0x000fe400078e00ff */
[----:B------:R-:W-:Y:S01]  /*0a30*/  @P5 IMAD.MOV.U32 R63, RZ, RZ, RZ ;  /* 0x000000ffff3f5224 */ /* 0x000fe200078e00ff */
[----:B0-----:R-:W-:Y:S06]  /*0a40*/  @!P6 BRA `(.L_x_1283) ;  /* 0x000000000044e947 */ /* 0x001fec0003800000 */
[----:B------:R-:W0:Y:S02]  /*0a50*/  LDC.64 R56, c[0x0][0x3d0] ;  /* 0x0000f400ff387b82 */ /* 0x000e240000000a00 */
[----:B0-----:R-:W-:-:S06]  /*0a60*/  IMAD.WIDE.U32 R56, R15, 0x10, R56 ;  /* 0x000000100f387825 */ /* 0x001fcc00078e0038 */
[----:B------:R-:W5:Y:S01]  /*0a70*/  LDG.E.128 R56, desc[UR12][R56.64] ;  /* 0x0000000c38387981 */ /* 0x000f62000c1e1d00 */
[----:B------:R-:W-:Y:S02]  /*0a80*/  CS2R R54, SRZ ;  /* 0x0000000000367805 */ /* 0x000fe4000001ff00 */
        /* <DEDUP_REMOVED lines=12> */
[----:B------:R-:W-:-:S07]  /*0b50*/  CS2R R100, SRZ ;  /* 0x0000000000647805 */ /* 0x000fce000001ff00 */
.L_x_1283:
[----:B------:R-:W-:Y:S05]  /*0b60*/  BSYNC.RECONVERGENT B0 ;  /* 0x0000000000007941 */ /* 0x000fea0003800200 */
.L_x_1281:
[----:B------:R-:W0:Y:S02]  /*0b70*/  LDCU UR4, c[0x0][0x384] ;  /* 0x00007080ff0477ac */ /* 0x000e240008000800 */
[----:B0-----:R-:W-:-:S06]  /*0b80*/  UISETP.GE.AND UP0, UPT, UR22, UR4, UPT ;  /* 0x000000041600728c */ /* 0x001fcc000bf06270 */
[----:B------:R-:W-:-:S13]  /*0b90*/  PLOP3.LUT P0, PT, PT, PT, UP0, 0x80, 0x8 ;  /* 0x000000000008781c */ /* 0x000fda0003f0f008 */
[----:B------:R-:W-:Y:S05]  /*0ba0*/  @P0 EXIT ;  /* 0x000000000000094d */ /* 0x000fea0003800000 */
[----:B------:R-:W-:Y:S01]  /*0bb0*/  IMAD.HI.U32 R2, R136, -0x326172a9, RZ ;  /* 0xcd9e8d5788027827 */ /* 0x000fe200078e00ff */
[----:B------:R-:W-:Y:S01]  /*0bc0*/  LOP3.LUT R10, R0, 0x7f, RZ, 0xc0, !PT ;  /* 0x0000007f000a7812 */ /* 0x000fe200078ec0ff */
[----:B------:R-:W0:Y:S01]  /*0bd0*/  LDCU.U8 UR4, c[0x0][0x410] ;  /* 0x00008200ff0477ac */ /* 0x000e220008000000 */
[----:B------:R-:W-:Y:S01]  /*0be0*/  LOP3.LUT R129, R129, 0x3, RZ, 0xc0, !PT ;  /* 0x0000000381817812 */ /* 0x000fe200078ec0ff */
[----:B------:R-:W-:Y:S01]  /*0bf0*/  IMAD.HI.U32 R3, R133, -0x2daee0ad, RZ ;  /* 0xd2511f5385037827 */ /* 0x000fe200078e00ff */
[----:B------:R-:W-:Y:S01]  /*0c00*/  LOP3.LUT R2, R128, UR14, R2, 0x96, !PT ;  /* 0x0000000e80027c12 */ /* 0x000fe2000f8e9602 */
[----:B------:R-:W-:Y:S01]  /*0c10*/  UPLOP3.LUT UP1, UPT, UPT, UPT, UPT, 0x40, 0x4 ;  /* 0x000000000004789c */ /* 0x000fe20003f2e870 */
[----:B-----5:R-:W-:Y:S01]  /*0c20*/  PRMT R127, R55, 0x7632, R127 ;  /* 0x00007632377f7816 */ /* 0x020fe2000000007f */
[----:B------:R-:W-:Y:S01]  /*0c30*/  IMAD R7, R133, -0x2daee0ad, RZ ;  /* 0xd2511f5385077824 */ /* 0x000fe200078e02ff */
[----:B------:R-:W-:Y:S01]  /*0c40*/  LOP3.LUT R3, R3, UR15, RZ, 0x3c, !PT ;  /* 0x0000000f03037c12 */ /* 0x000fe2000f8e3cff */
[----:B------:R-:W-:Y:S01]  /*0c50*/  IMAD.HI.U32 R6, R2, -0x2daee0ad, RZ ;  /* 0xd2511f5302067827 */ /* 0x000fe200078e00ff */
[----:B------:R-:W-:Y:S01]  /*0c60*/  PRMT R126, R59, 0x7632, R126 ;  /* 0x000076323b7e7816 */ /* 0x000fe2000000007e */
[----:B------:R-:W1:Y:S01]  /*0c70*/  LDCU UR23, c[0x0][0x404] ;  /* 0x00008080ff1777ac */ /* 0x000e620008000800 */
[----:B------:R-:W-:Y:S01]  /*0c80*/  PRMT R125, R54, 0x7632, R125 ;  /* 0x00007632367d7816 */ /* 0x000fe2000000007d */
[----:B------:R-:W-:Y:S01]  /*0c90*/  IMAD R5, R136, -0x326172a9, RZ ;  /* 0xcd9e8d5788057824 */ /* 0x000fe200078e02ff */
[----:B------:R-:W-:Y:S01]  /*0ca0*/  LOP3.LUT R6, R7, UR26, R6, 0x96, !PT ;  /* 0x0000001a07067c12 */ /* 0x000fe2000f8e9606 */
[----:B------:R-:W-:Y:S01]  /*0cb0*/  IMAD.HI.U32 R4, R3, -0x326172a9, RZ ;  /* 0xcd9e8d5703047827 */ /* 0x000fe200078e00ff */
[----:B------:R-:W-:Y:S01]  /*0cc0*/  PRMT R124, R58, 0x7632, R124 ;  /* 0x000076323a7c7816 */ /* 0x000fe2000000007c */
[----:B------:R-:W2:Y:S01]  /*0cd0*/  LDCU UR44, c[0x0][0x388] ;  /* 0x00007100ff2c77ac */ /* 0x000ea20008000800 */
[----:B------:R-:W-:Y:S01]  /*0ce0*/  PRMT R123, R53, 0x7632, R123 ;  /* 0x00007632357b7816 */ /* 0x000fe2000000007b */
[----:B------:R-:W-:Y:S01]  /*0cf0*/  IMAD R8, R3, -0x326172a9, RZ ;  /* 0xcd9e8d5703087824 */ /* 0x000fe200078e02ff */
[----:B------:R-:W-:Y:S01]  /*0d00*/  LOP3.LUT R4, R5, UR25, R4, 0x96, !PT ;  /* 0x0000001905047c12 */ /* 0x000fe2000f8e9604 */
[----:B------:R-:W-:Y:S01]  /*0d10*/  IMAD.HI.U32 R3, R6, -0x326172a9, RZ ;  /* 0xcd9e8d5706037827 */ /* 0x000fe200078e00ff */
[----:B------:R-:W-:Y:S01]  /*0d20*/  PRMT R122, R57, 0x7632, R122 ;  /* 0x00007632397a7816 */ /* 0x000fe2000000007a */
[----:B------:R-:W3:Y:S01]  /*0d30*/  LDCU UR24, c[0x0][0x400] ;  /* 0x00008000ff1877ac */ /* 0x000ee20008000800 */
[----:B------:R-:W-:Y:S01]  /*0d40*/  PRMT R121, R52, 0x7632, R121 ;  /* 0x0000763234797816 */ /* 0x000fe20000000079 */
[----:B------:R-:W-:Y:S01]  /*0d50*/  IMAD R5, R2, -0x2daee0ad, RZ ;  /* 0xd2511f5302057824 */ /* 0x000fe200078e02ff */
[----:B------:R-:W-:Y:S01]  /*0d60*/  LOP3.LUT R3, R8, UR27, R3, 0x96, !PT ;  /* 0x0000001b08037c12 */ /* 0x000fe2000f8e9603 */
[----:B------:R-:W-:Y:S01]  /*0d70*/  IMAD.HI.U32 R2, R4, -0x2daee0ad, RZ ;  /* 0xd2511f5304027827 */ /* 0x000fe200078e00ff */
[----:B------:R-:W-:Y:S01]  /*0d80*/  PRMT R120, R56, 0x7632, R120 ;  /* 0x0000763238787816 */ /* 0x000fe20000000078 */
[----:B------:R-:W4:Y:S01]  /*0d90*/  LDCU.64 UR16, c[0x0][0x408] ;  /* 0x00008100ff1077ac */ /* 0x000f220008000a00 */
[----:B------:R-:W-:Y:S01]  /*0da0*/  PRMT R119, R63, 0x7632, R119 ;  /* 0x000076323f777816 */ /* 0x000fe20000000077 */
[----:B------:R-:W-:Y:S01]  /*0db0*/  IMAD R8, R4, -0x2daee0ad, RZ ;  /* 0xd2511f5304087824 */ /* 0x000fe200078e02ff */
[----:B------:R-:W-:Y:S01]  /*0dc0*/  LOP3.LUT R2, R5, UR28, R2, 0x96, !PT ;  /* 0x0000001c05027c12 */ /* 0x000fe2000f8e9602 */
[----:B------:R-:W-:Y:S01]  /*0dd0*/  IMAD.HI.U32 R7, R3, -0x2daee0ad, RZ ;  /* 0xd2511f5303077827 */ /* 0x000fe200078e00ff */
[----:B------:R-:W-:Y:S01]  /*0de0*/  PRMT R118, R67, 0x7632, R118 ;  /* 0x0000763243767816 */ /* 0x000fe20000000076 */
[----:B------:R-:W0:Y:S01]  /*0df0*/  LDCU.64 UR18, c[0x0][0x3a0] ;  /* 0x00007400ff1277ac */ /* 0x000e220008000a00 */
[----:B------:R-:W-:Y:S01]  /*0e00*/  PRMT R117, R62, 0x7632, R117 ;  /* 0x000076323e757816 */ /* 0x000fe20000000075 */
[----:B------:R-:W-:Y:S01]  /*0e10*/  IMAD R5, R6, -0x326172a9, RZ ;  /* 0xcd9e8d5706057824 */ /* 0x000fe200078e02ff */
[----:B------:R-:W-:Y:S01]  /*0e20*/  LOP3.LUT R7, R8, UR30, R7, 0x96, !PT ;  /* 0x0000001e08077c12 */ /* 0x000fe2000f8e9607 */
[----:B------:R-:W-:Y:S01]  /*0e30*/  IMAD.HI.U32 R4, R2, -0x326172a9, RZ ;  /* 0xcd9e8d5702047827 */ /* 0x000fe200078e00ff */
[----:B------:R-:W-:Y:S01]  /*0e40*/  PRMT R116, R66, 0x7632, R116 ;  /* 0x0000763242747816 */ /* 0x000fe20000000074 */
[----:B------:R-:W1:Y:S01]  /*0e50*/  LDCU.128 UR8, c[0x0][0x3f0] ;  /* 0x00007e00ff0877ac */ /* 0x000e620008000c00 */
[----:B------:R-:W-:Y:S01]  /*0e60*/  PRMT R115, R61, 0x7632, R115 ;  /* 0x000076323d737816 */ /* 0x000fe20000000073 */
[----:B------:R-:W-:Y:S01]  /*0e70*/  IMAD R6, R3, -0x2daee0ad, RZ ;  /* 0xd2511f5303067824 */ /* 0x000fe200078e02ff */
[----:B------:R-:W-:Y:S01]  /*0e80*/  LOP3.LUT R4, R5, UR29, R4, 0x96, !PT ;  /* 0x0000001d05047c12 */ /* 0x000fe2000f8e9604 */
[----:B------:R-:W-:Y:S01]  /*0e90*/  IMAD R5, R2, -0x326172a9, RZ ;  /* 0xcd9e8d5702057824 */ /* 0x000fe200078e02ff */
[----:B------:R-:W-:Y:S01]  /*0ea0*/  PRMT R114, R65, 0x7632, R114 ;  /* 0x0000763241727816 */ /* 0x000fe20000000072 */
[----:B------:R-:W-:Y:S01]  /*0eb0*/  IMAD.HI.U32 R2, R7, -0x326172a9, RZ ;  /* 0xcd9e8d5707027827 */ /* 0x000fe200078e00ff */
[----:B------:R-:W-:Y:S01]  /*0ec0*/  PRMT R113, R60, 0x7632, R113 ;  /* 0x000076323c717816 */ /* 0x000fe20000000071 */
[----:B------:R-:W1:Y:S01]  /*0ed0*/  LDCU.64 UR20, c[0x0][0x380] ;  /* 0x00007000ff1477ac */ /* 0x000e620008000a00 */
[----:B------:R-:W-:Y:S01]  /*0ee0*/  PRMT R112, R64, 0x7632, R112 ;  /* 0x0000763240707816 */ /* 0x000fe20000000070 */
[----:B------:R-:W-:Y:S01]  /*0ef0*/  IMAD.HI.U32 R3, R4, -0x2daee0ad, RZ ;  /* 0xd2511f5304037827 */ /* 0x000fe200078e00ff */
[----:B------:R-:W-:Y:S01]  /*0f00*/  LOP3.LUT R2, R5, UR31, R2, 0x96, !PT ;  /* 0x0000001f05027c12 */ /* 0x000fe2000f8e9602 */
[----:B0-----:R-:W-:Y:S01]  /*0f10*/  UISETP.NE.AND UP2, UPT, UR4, URZ, UPT ;  /* 0x000000ff0400728c */ /* 0x001fe2000bf45270 */
[----:B------:R-:W-:Y:S01]  /*0f20*/  PRMT R47, R71, 0x7632, R47 ;  /* 0x00007632472f7816 */ /* 0x000fe2000000002f */
[----:B------:R-:W-:Y:S01]  /*0f30*/  IMAD R7, R7, -0x326172a9, RZ ;  /* 0xcd9e8d5707077824 */ /* 0x000fe200078e02ff */
[----:B------:R-:W-:Y:S01]  /*0f40*/  LOP3.LUT R3, R6, UR32, R3, 0x96, !PT ;  /* 0x0000002006037c12 */ /* 0x000fe2000f8e9603 */
[----:B------:R-:W-:Y:S01]  /*0f50*/  IMAD R6, R4, -0x2daee0ad, RZ ;  /* 0xd2511f5304067824 */ /* 0x000fe200078e02ff */
[----:B------:R-:W-:Y:S01]  /*0f60*/  PRMT R46, R75, 0x7632, R46 ;  /* 0x000076324b2e7816 */ /* 0x000fe2000000002e */
[----:B------:R-:W-:Y:S01]  /*0f70*/  IMAD.HI.U32 R5, R2, -0x2daee0ad, RZ ;  /* 0xd2511f5302057827 */ /* 0x000fe200078e00ff */
[----:B------:R-:W-:-:S02]  /*0f80*/  PRMT R45, R70, 0x7632, R45 ;  /* 0x00007632462d7816 */ /* 0x000fc4000000002d */
[----:B------:R-:W-:Y:S01]  /*0f90*/  PRMT R44, R74, 0x7632, R44 ;  /* 0x000076324a2c7816 */ /* 0x000fe2000000002c */
[----:B------:R-:W-:Y:S01]  /*0fa0*/  IMAD.HI.U32 R4, R3, -0x326172a9, RZ ;  /* 0xcd9e8d5703047827 */ /* 0x000fe200078e00ff */
[----:B------:R-:W-:Y:S02]  /*0fb0*/  LOP3.LUT R5, R6, UR34, R5, 0x96, !PT ;  /* 0x0000002206057c12 */ /* 0x000fe4000f8e9605 */
[----:B------:R-:W-:Y:S01]  /*0fc0*/  PRMT R43, R69, 0x7632, R43 ;  /* 0x00007632452b7816 */ /* 0x000fe2000000002b */
[----:B------:R-:W-:Y:S01]  /*0fd0*/  IMAD R6, R3, -0x326172a9, RZ ;  /* 0xcd9e8d5703067824 */ /* 0x000fe200078e02ff */
[----:B------:R-:W-:Y:S01]  /*0fe0*/  LOP3.LUT R4, R7, UR33, R4, 0x96, !PT ;  /* 0x0000002107047c12 */ /* 0x000fe2000f8e9604 */
[----:B------:R-:W-:Y:S01]  /*0ff0*/  IMAD.HI.U32 R3, R5, -0x326172a9, RZ ;  /* 0xcd9e8d5705037827 */ /* 0x000fe200078e00ff */
[----:B------:R-:W-:Y:S02]  /*1000*/  PRMT R42, R73, 0x7632, R42 ;  /* 0x00007632492a7816 */ /* 0x000fe4000000002a */
[----:B------:R-:W-:Y:S01]  /*1010*/  PRMT R41, R68, 0x7632, R41 ;  /* 0x0000763244297816 */ /* 0x000fe20000000029 */
[----:B------:R-:W-:Y:S01]  /*1020*/  IMAD R7, R2, -0x2daee0ad, RZ ;  /* 0xd2511f5302077824 */ /* 0x000fe200078e02ff */
[----:B------:R-:W-:Y:S01]  /*1030*/  LOP3.LUT R3, R6, UR35, R3, 0x96, !PT ;  /* 0x0000002306037c12 */ /* 0x000fe2000f8e9603 */
[----:B------:R-:W-:Y:S01]  /*1040*/  IMAD.HI.U32 R2, R4, -0x2daee0ad, RZ ;  /* 0xd2511f5304027827 */ /* 0x000fe200078e00ff */
[----:B------:R-:W-:-:S02]  /*1050*/  PRMT R40, R72, 0x7632, R40 ;  /* 0x0000763248287816 */ /* 0x000fc40000000028 */
[----:B------:R-:W-:Y:S01]  /*1060*/  PRMT R39, R79, 0x7632, R39 ;  /* 0x000076324f277816 */ /* 0x000fe20000000027 */
[----:B------:R-:W-:Y:S01]  /*1070*/  IMAD.HI.U32 R6, R3, -0x2daee0ad, RZ ;  /* 0xd2511f5303067827 */ /* 0x000fe200078e00ff */
[----:B------:R-:W-:Y:S02]  /*1080*/  LOP3.LUT R2, R7, UR36, R2, 0x96, !PT ;  /* 0x0000002407027c12 */ /* 0x000fe4000f8e9602 */
[----:B------:R-:W-:Y:S01]  /*1090*/  PRMT R38, R83, 0x7632, R38 ;  /* 0x0000763253267816 */ /* 0x000fe20000000026 */
[----:B------:R-:W-:Y:S01]  /*10a0*/  IMAD R7, R4, -0x2daee0ad, RZ ;  /* 0xd2511f5304077824 */ /* 0x000fe200078e02ff */
[----:B------:R-:W-:Y:S01]  /*10b0*/  PRMT R37, R78, 0x7632, R37 ;  /* 0x000076324e257816 */ /* 0x000fe20000000025 */
[----:B------:R-:W-:Y:S01]  /*10c0*/  IMAD R5, R5, -0x326172a9, RZ ;  /* 0xcd9e8d5705057824 */ /* 0x000fe200078e02ff */
[----:B------:R-:W-:Y:S01]  /*10d0*/  PRMT R36, R82, 0x7632, R36 ;  /* 0x0000763252247816 */ /* 0x000fe20000000024 */
[----:B------:R-:W-:Y:S01]  /*10e0*/  IMAD.HI.U32 R4, R2, -0x326172a9, RZ ;  /* 0xcd9e8d5702047827 */ /* 0x000fe200078e00ff */
[----:B------:R-:W-:-:S02]  /*10f0*/  LOP3.LUT R6, R7, UR38, R6, 0x96, !PT ;  /* 0x0000002607067c12 */ /* 0x000fc4000f8e9606 */
[----:B------:R-:W-:Y:S01]  /*1100*/  PRMT R35, R77, 0x7632, R35 ;  /* 0x000076324d237816 */ /* 0x000fe20000000023 */
[----:B------:R-:W-:Y:S01]  /*1110*/  IMAD R7, R135, -0x20, R10 ;  /* 0xffffffe087077824 */ /* 0x000fe200078e020a */
[----:B------:R-:W-:Y:S01]  /*1120*/  LOP3.LUT R4, R5, UR37, R4, 0x96, !PT ;  /* 0x0000002505047c12 */ /* 0x000fe2000f8e9604 */
[----:B------:R-:W-:Y:S01]  /*1130*/  IMAD R5, R2, -0x326172a9, RZ ;  /* 0xcd9e8d5702057824 */ /* 0x000fe200078e02ff */
[----:B------:R-:W-:Y:S01]  /*1140*/  VIADDMNMX R10, R10, -R27, RZ, !PT ;  /* 0x8000001b0a0a7246 */ /* 0x000fe200078001ff */
[----:B------:R-:W-:Y:S01]  /*1150*/  IMAD.HI.U32 R2, R6, -0x326172a9, RZ ;  /* 0xcd9e8d5706027827 */ /* 0x000fe200078e00ff */
[----:B------:R-:W-:Y:S02]  /*1160*/  VIMNMX R7, PT, PT, RZ, R7, !PT ;  /* 0x00000007ff077248 */ /* 0x000fe40007fe0100 */
[----:B------:R-:W-:Y:S01]  /*1170*/  VIMNMX R10, PT, PT, R10, 0x20, PT ;  /* 0x000000200a0a7848 */ /* 0x000fe20003fe0100 */
[----:B------:R-:W-:Y:S01]  /*1180*/  IMAD.SHL.U32 R0, R0, 0x2, RZ ;  /* 0x0000000200007824 */ /* 0x000fe200078e00ff */
[----:B------:R-:W-:Y:S01]  /*1190*/  LOP3.LUT R2, R5, UR39, R2, 0x96, !PT ;  /* 0x0000002705027c12 */ /* 0x000fe2000f8e9602 */
[----:B------:R-:W-:Y:S01]  /*11a0*/  IMAD R8, R3, -0x2daee0ad, RZ ;  /* 0xd2511f5303087824 */ /* 0x000fe200078e02ff */
[----:B------:R-:W-:Y:S01]  /*11b0*/  VIMNMX R132, PT, PT, R7, 0x20, PT ;  /* 0x0000002007847848 */ /* 0x000fe20003fe0100 */
[----:B------:R-:W-:Y:S01]  /*11c0*/  IMAD.HI.U32 R3, R4, -0x2daee0ad, RZ ;  /* 0xd2511f5304037827 */ /* 0x000fe200078e00ff */
[----:B------:R-:W-:-:S02]  /*11d0*/  LOP3.LUT R5, R0, 0xffffff00, RZ, 0xc0, !PT ;  /* 0xffffff0000057812 */ /* 0x000fc400078ec0ff */
[----:B------:R-:W-:Y:S01]  /*11e0*/  PRMT R34, R81, 0x7632, R34 ;  /* 0x0000763251227816 */ /* 0x000fe20000000022 */
[----:B------:R-:W-:Y:S01]  /*11f0*/  IMAD R7, R6, -0x326172a9, RZ ;  /* 0xcd9e8d5706077824 */ /* 0x000fe200078e02ff */
[----:B------:R-:W-:Y:S01]  /*1200*/  LOP3.LUT R3, R8, UR40, R3, 0x96, !PT ;  /* 0x0000002808037c12 */ /* 0x000fe2000f8e9603 */
[----:B------:R-:W-:Y:S01]  /*1210*/  IMAD R10, R10, 0x8, R5 ;  /* 0x000000080a0a7824 */ /* 0x000fe200078e0205 */
[----:B------:R-:W-:Y:S01]  /*1220*/  LEA R132, R132, R5, 0x3 ;  /* 0x0000000584847211 */ /* 0x000fe200078e18ff */
[----:B------:R-:W-:Y:S01]  /*1230*/  IMAD R4, R4, -0x2daee0ad, RZ ;  /* 0xd2511f5304047824 */ /* 0x000fe200078e02ff */
[----:B------:R-:W-:Y:S01]  /*1240*/  PRMT R33, R76, 0x7632, R33 ;  /* 0x000076324c217816 */ /* 0x000fe20000000021 */
[----:B------:R-:W-:Y:S01]  /*1250*/  IMAD.HI.U32 R130, R3, -0x326172a9, RZ ;  /* 0xcd9e8d5703827827 */ /* 0x000fe200078e00ff */
[----:B------:R-:W-:Y:S02]  /*1260*/  I2FP.F32.U32 R14, R10 ;  /* 0x0000000a000e7245 */ /* 0x000fe40000201000 */
[----:B------:R-:W-:Y:S01]  /*1270*/  PRMT R32, R80, 0x7632, R32 ;  /* 0x0000763250207816 */ /* 0x000fe20000000020 */
[----:B------:R-:W-:Y:S01]  /*1280*/  IMAD.HI.U32 R131, R2, -0x2daee0ad, RZ ;  /* 0xd2511f5302837827 */ /* 0x000fe200078e00ff */
[----:B------:R-:W-:-:S02]  /*1290*/  LOP3.LUT R130, R7, UR41, R130, 0x96, !PT ;  /* 0x0000002907827c12 */ /* 0x000fc4000f8e9682 */
[----:B------:R-:W0:Y:S01]  /*12a0*/  MUFU.RCP R14, R14 ;  /* 0x0000000e000e7308 */ /* 0x000e220000001000 */
[----:B------:R-:W-:Y:S01]  /*12b0*/  PRMT R31, R87, 0x7632, R31 ;  /* 0x00007632571f7816 */ /* 0x000fe2000000001f */
[----:B------:R-:W-:Y:S01]  /*12c0*/  IMAD.MOV.U32 R5, RZ, RZ, RZ ;  /* 0x000000ffff057224 */ /* 0x000fe200078e00ff */
[----:B------:R-:W-:Y:S01]  /*12d0*/  LOP3.LUT R131, R4, UR42, R131, 0x96, !PT ;  /* 0x0000002a04837c12 */ /* 0x000fe2000f8e9683 */
[----:B------:R-:W-:Y:S01]  /*12e0*/  IMAD R199, R2, -0x2daee0ad, RZ ;  /* 0xd2511f5302c77824 */ /* 0x000fe200078e02ff */
[----:B------:R-:W-:Y:S01]  /*12f0*/  PRMT R30, R91, 0x7632, R30 ;  /* 0x000076325b1e7816 */ /* 0x000fe2000000001e */
[----:B------:R-:W-:Y:S01]  /*1300*/  IMAD R6, R3, -0x326172a9, RZ ;  /* 0xcd9e8d5703067824 */ /* 0x000fe200078e02ff */
        /* <DEDUP_REMOVED lines=22> */
.L_x_2011:
[----:B------:R-:W-:-:S06]  /*1470*/  UIMAD.WIDE UR4, UR22, 0x4, UR8 ;  /* 0x00000004160478a5 */ /* 0x000fcc000f8e0208 */
[----:B01234-:R-:W-:Y:S01]  /*1480*/  IMAD.U32 R108, RZ, RZ, UR4 ;  /* 0x00000004ff6c7e24 */ /* 0x01ffe2000f8e00ff */
[----:B------:R-:W-:-:S05]  /*1490*/  MOV R109, UR5 ;  /* 0x00000005006d7c02 */ /* 0x000fca0008000f00 */
[----:B------:R0:W2:Y:S01]  /*14a0*/  LDG.E R110, desc[UR12][R108.64] ;  /* 0x0000000c6c6e7981 */ /* 0x0000a2000c1e1900 */
[----:B------:R-:W-:-:S06]  /*14b0*/  UIMAD.WIDE UR4, UR22, 0x4, UR10 ;  /* 0x00000004160478a5 */ /* 0x000fcc000f8e020a */
[----:B0-----:R-:W-:Y:S02]  /*14c0*/  IMAD.U32 R108, RZ, RZ, UR4 ;  /* 0x00000004ff6c7e24 */ /* 0x001fe4000f8e00ff */
[----:B------:R-:W-:-:S05]  /*14d0*/  IMAD.U32 R109, RZ, RZ, UR5 ;  /* 0x00000005ff6d7e24 */ /* 0x000fca000f8e00ff */
[----:B------:R-:W3:Y:S01]  /*14e0*/  LDG.E R111, desc[UR12][R108.64] ;  /* 0x0000000c6c6f7981 */ /* 0x000ee2000c1e1900 */
[----:B------:R-:W-:Y:S01]  /*14f0*/  UIMAD UR4, UR22, UR44, URZ ;  /* 0x0000002c160472a4 */ /* 0x000fe2000f8e02ff */
[----:B------:R-:W-:Y:S01]  /*1500*/  ISETP.GE.U32.AND P0, PT, R134, 0x80, PT ;  /* 0x000000808600780c */ /* 0x000fe20003f06070 */
[----:B------:R-:W-:Y:S01]  /*1510*/  BSSY.RECONVERGENT B0, `(.L_x_1284) ;  /* 0x00005c2000007945 */ /* 0x000fe20003800200 */
[----:B------:R-:W-:Y:S01]  /*1520*/  HFMA2 R200, -RZ, RZ, 0, 0 ;  /* 0x00000000ffc87431 */ /* 0x000fe200000001ff */
[----:B--2---:R-:W-:-:S13]  /*1530*/  R2UR UR43, R110 ;  /* 0x000000006e2b72ca */ /* 0x004fda00000e0000 */
[----:B------:R-:W-:-:S06]  /*1540*/  UISETP.GE.AND UP3, UPT, UR43, 0x1, UPT ;  /* 0x000000012b00788c */ /* 0x000fcc000bf66270 */
[----:B------:R-:W-:-:S05]  /*1550*/  PLOP3.LUT P1, PT, PT, PT, UP3, 0x80, 0x8 ;  /* 0x000000000008781c */ /* 0x000fca0003f2f038 */
[----:B------:R-:W-:-:S04]  /*1560*/  @UP3 UIADD3 UR5, UPT, UPT, UR43, -0x1, URZ ;  /* 0xffffffff2b053890 */ /* 0x000fc8000fffe0ff */
[----:B------:R-:W-:Y:S02]  /*1570*/  @UP3 UIMAD UR6, UR5, UR44, URZ ;  /* 0x0000002c050632a4 */ /* 0x000fe4000f8e02ff */
[----:B------:R-:W-:Y:S02]  /*1580*/  USHF.R.S32.HI UR5, URZ, 0x1f, UR4 ;  /* 0x0000001fff057899 */ /* 0x000fe40008011404 */
[----:B------:R-:W-:Y:S02]  /*1590*/  @UP3 USHF.R.S32.HI UR7, URZ, 0x1f, UR6 ;  /* 0x0000001fff073899 */ /* 0x000fe40008011406 */
[----:B------:R-:W-:Y:S02]  /*15a0*/  ULEA.HI UR5, UR5, UR4, URZ, 0x3 ;  /* 0x0000000405057291 */ /* 0x000fe4000f8f18ff */
[----:B------:R-:W-:Y:S01]  /*15b0*/  @UP3 ULEA.HI UR7, UR7, UR6, URZ, 0x3 ;  /* 0x0000000607073291 */ /* 0x000fe2000f8f18ff */
[----:B---3--:R-:W-:-:S03]  /*15c0*/  R2UR UR6, R111 ;  /* 0x000000006f0672ca */ /* 0x008fc600000e0000 */
[----:B------:R-:W-:Y:S02]  /*15d0*/  IMAD.U32 R108, RZ, RZ, UR5 ;  /* 0x00000005ff6c7e24 */ /* 0x000fe4000f8e00ff */
[----:B------:R-:W-:-:S03]  /*15e0*/  IMAD.U32 R110, RZ, RZ, UR7 ;  /* 0x00000007ff6e7e24 */ /* 0x000fc6000f8e00ff */
[-C--:B------:R-:W-:Y:S02]  /*15f0*/  LEA.HI.SX32 R201, R108, R137.reuse, 0x1d ;  /* 0x000000896cc97211 */ /* 0x080fe400078feaff */
[----:B------:R-:W-:Y:S01]  /*1600*/  @P1 LEA.HI.SX32 R200, R110, R137, 0x1d ;  /* 0x000000896ec81211 */ /* 0x000fe200078feaff */
[----:B------:R-:W-:Y:S06]  /*1610*/  @!P0 BRA `(.L_x_1285) ;  /* 0x0000005800c48947 */ /* 0x000fec0003800000 */
[----:B------:R-:W-:-:S04]  /*1620*/  UISETP.NE.U32.AND UP0, UPT, UR18, URZ, UPT ;  /* 0x000000ff1200728c */ /* 0x000fc8000bf05070 */
[----:B------:R-:W-:Y:S01]  /*1630*/  UISETP.NE.AND.EX UP0, UPT, UR19, URZ, UPT, UP0 ;  /* 0x000000ff1300728c */ /* 0x000fe2000bf05300 */
[----:B------:R-:W-:Y:S10]  /*1640*/  BRA.U !UP3, `(.L_x_1286) ;  /* 0x000000010b0c7547 */ /* 0x000ff4000b800000 */
[----:B------:R-:W0:Y:S02]  /*1650*/  LDC.64 R48, c[0x0][0x390] ;  /* 0x0000e400ff307b82 */ /* 0x000e240000000a00 */
[----:B0-----:R-:W-:-:S06]  /*1660*/  IMAD.WIDE.U32 R48, R200, 0x10, R48 ;  /* 0x00000010c8307825 */ /* 0x001fcc00078e0030 */
[----:B------:R-:W5:Y:S02]  /*1670*/  LDG.E.128 R48, desc[UR12][R48.64] ;  /* 0x0000000c30307981 */ /* 0x000f64000c1e1d00 */
.L_x_1286:
[----:B-----5:R-:W-:Y:S02]  /*1680*/  PRMT R171, R49, 0x7632, R171 ;  /* 0x0000763231ab7816 */ /* 0x020fe400000000ab */
[----:B------:R-:W-:Y:S01]  /*1690*/  PRMT R172, R48, 0x7632, R172 ;  /* 0x0000763230ac7816 */ /* 0x000fe200000000ac */
[----:B------:R-:W-:Y:S06]  /*16a0*/  BRA.U !UP0, `(.L_x_1287) ;  /* 0x0000002d08907547 */ /* 0x000fec000b800000 */
[----:B------:R-:W0:Y:S02]  /*16b0*/  LDC.64 R108, c[0x0][0x3a0] ;  /* 0x0000e800ff6c7b82 */ /* 0x000e240000000a00 */
[----:B0-----:R-:W-:-:S06]  /*16c0*/  IMAD.WIDE.U32 R108, R201, 0x10, R108 ;  /* 0x00000010c96c7825 */ /* 0x001fcc00078e006c */
[----:B------:R-:W2:Y:S01]  /*16d0*/  LDG.E.128 R108, desc[UR12][R108.64] ;  /* 0x0000000c6c6c7981 */ /* 0x000ea2000c1e1d00 */
[----:B------:R-:W-:-:S13]  /*16e0*/  ISETP.LT.AND P1, PT, RZ, UR43, PT ;  /* 0x0000002bff007c0c */ /* 0x000fda000bf21270 */
[----:B------:R-:W-:Y:S01]  /*16f0*/  @!P1 MOV R168, R129 ;  /* 0x0000008100a89202 */ /* 0x000fe20000000f00 */
[----:B------:R-:W-:Y:S02]  /*1700*/  @!P1 IMAD.MOV.U32 R171, RZ, RZ, R199 ;  /* 0x000000ffffab9224 */ /* 0x000fe400078e00c7 */
[----:B--2---:R-:W-:Y:S01]  /*1710*/  @!P1 IMAD.U32 R4, R108, 0x10000, RZ ;  /* 0x000100006c049824 */ /* 0x004fe200078e00ff */
[----:B------:R-:W-:Y:S06]  /*1720*/  @!P1 BRA `(.L_x_1288) ;  /* 0x0000000400549947 */ /* 0x000fec0003800000 */
        /* <DEDUP_REMOVED lines=16> */
.L_x_1291:
        /* <DEDUP_REMOVED lines=13> */
.L_x_1293:
[----:B------:R-:W-:Y:S05]  /*1900*/  BSYNC.RECONVERGENT B2 ;  /* 0x0000000000027941 */ /* 0x000fea0003800200 */
.L_x_1292:
[----:B------:R-:W-:Y:S01]  /*1910*/  IMAD.WIDE.U32 R130, R136, -0x326172a9, RZ ;  /* 0xcd9e8d5788827825 */ /* 0x000fe200078e00ff */
[----:B------:R-:W-:-:S04]  /*1920*/  LOP3.LUT R2, R5, UR15, R169, 0x96, !PT ;  /* 0x0000000f05027c12 */ /* 0x000fc8000f8e96a9 */
[----:B------:R-:W-:Y:S01]  /*1930*/  LOP3.LUT R202, R128, UR14, R131, 0x96, !PT ;  /* 0x0000000e80ca7c12 */ /* 0x000fe2000f8e9683 */
[----:B------:R-:W-:-:S04]  /*1940*/  IMAD.WIDE.U32 R2, R2, -0x326172a9, RZ ;  /* 0xcd9e8d5702027825 */ /* 0x000fc800078e00ff */
        /* <DEDUP_REMOVED lines=33> */
[----:B------:R-:W-:-:S03]  /*1b60*/  LOP3.LUT R130, R130, UR41, R203, 0x96, !PT ;  /* 0x0000002982827c12 */ /* 0x000fc6000f8e96cb */
[----:B------:R-:W-:Y:S01]  /*1b70*/  IMAD.MOV.U32 R171, RZ, RZ, R2 ;  /* 0x000000ffffab7224 */ /* 0x000fe200078e0002 */
[----:B------:R-:W-:Y:S01]  /*1b80*/  LOP3.LUT R131, R168, UR42, R3, 0x96, !PT ;  /* 0x0000002aa8837c12 */ /* 0x000fe2000f8e9603 */
[----:B------:R-:W-:Y:S01]  /*1b90*/  IMAD.MOV.U32 R6, RZ, RZ, R202 ;  /* 0x000000ffff067224 */ /* 0x000fe200078e00ca */
[----:B------:R-:W-:Y:S01]  /*1ba0*/  MOV R2, R199 ;  /* 0x000000c700027202 */ /* 0x000fe20000000f00 */
[----:B------:R-:W-:-:S07]  /*1bb0*/  IMAD.MOV.U32 R168, RZ, RZ, RZ ;  /* 0x000000ffffa87224 */ /* 0x000fce00078e00ff */
.L_x_1290:
[----:B------:R-:W-:Y:S05]  /*1bc0*/  BSYNC.RECONVERGENT B1 ;  /* 0x0000000000017941 */ /* 0x000fea0003800200 */
.L_x_1289:
[----:B------:R-:W-:Y:S01]  /*1bd0*/  I2FP.F32.U32 R2, R2 ;  /* 0x0000000200027245 */ /* 0x000fe20000201000 */
[----:B------:R-:W-:Y:S01]  /*1be0*/  IMAD.MOV.U32 R129, RZ, RZ, 0x2f800000 ;  /* 0x2f800000ff817424 */ /* 0x000fe200078e00ff */
[----:B------:R-:W-:-:S03]  /*1bf0*/  SHF.L.U32 R3, R48, 0x10, RZ ;  /* 0x0000001030037819 */ /* 0x000fc600000006ff */
[----:B------:R-:W-:Y:S01]  /*1c00*/  FFMA.FTZ R2, R2, R129, 1.1641532182693481445e-10 ;  /* 0x2f00000002027423 */ /* 0x000fe20000010081 */
[----:B------:R-:W-:Y:S02]  /*1c10*/  IMAD.U32 R129, R108, 0x10000, RZ ;  /* 0x000100006c817824 */ /* 0x000fe400078e00ff */
[----:B------:R-:W-:Y:S02]  /*1c20*/  FMUL.FTZ R3, R3, UR17 ;  /* 0x0000001103037c20 */ /* 0x000fe40008410000 */
[----:B------:R-:W-:Y:S02]  /*1c30*/  FSETP.GTU.FTZ.AND P2, PT, R2, UR23, PT ;  /* 0x0000001702007c0b */ /* 0x000fe4000bf5c000 */
[----:B------:R-:W-:-:S05]  /*1c40*/  FMUL.FTZ R3, R3, UR16 ;  /* 0x0000001003037c20 */ /* 0x000fca0008410000 */
[----:B------:R-:W-:Y:S02]  /*1c50*/  FSEL R4, R3, RZ, !P2 ;  /* 0x000000ff03047208 */ /* 0x000fe40005000000 */
[----:B------:R-:W-:-:S03]  /*1c60*/  SEL R3, RZ, 0x1, P2 ;  /* 0x00000001ff037807 */ /* 0x000fc60001000000 */
[----:B------:R-:W-:-:S07]  /*1c70*/  FADD.FTZ R4, R129, R4 ;  /* 0x0000000481047221 */ /* 0x000fce0000010000 */
.L_x_1288:
[----:B------:R-:W-:Y:S01]  /*1c80*/  @!P1 PRMT R2, R108, 0x7632, R2 ;  /* 0x000076326c029816 */ /* 0x000fe20000000002 */
[----:B------:R-:W-:Y:S01]  /*1c90*/  @!P1 IMAD.MOV.U32 R172, RZ, RZ, R168 ;  /* 0x000000ffffac9224 */ /* 0x000fe200078e00a8 */
[----:B------:R-:W-:Y:S02]  /*1ca0*/  F2FP.BF16.F32.PACK_AB R199, RZ, R4 ;  /* 0x00000004ffc7723e */ /* 0x000fe400000010ff */
[----:B------:R-:W-:Y:S01]  /*1cb0*/  @!P1 MOV R129, R171 ;  /* 0x000000ab00819202 */ /* 0x000fe20000000f00 */
[----:B------:R-:W-:Y:S01]  /*1cc0*/  @!P1 IMAD.U32 R2, R2, 0x10000, RZ ;  /* 0x0001000002029824 */ /* 0x000fe200078e00ff */
[----:B------:R-:W-:Y:S06]  /*1cd0*/  @!P1 BRA `(.L_x_1294) ;  /* 0x00000004005c9947 */ /* 0x000fec0003800000 */
        /* <DEDUP_REMOVED lines=16> */
.L_x_1297:
        /* <DEDUP_REMOVED lines=13> */
.L_x_1299:
[----:B------:R-:W-:Y:S05]  /*1eb0*/  BSYNC.RECONVERGENT B2 ;  /* 0x0000000000027941 */ /* 0x000fea0003800200 */
.L_x_1298:
[----:B------:R-:W-:Y:S01]  /*1ec0*/  IMAD.WIDE.U32 R130, R136, -0x326172a9, RZ ;  /* 0xcd9e8d5788827825 */ /* 0x000fe200078e00ff */
[----:B------:R-:W-:-:S03]  /*1ed0*/  LOP3.LUT R168, R5, UR15, R203, 0x96, !PT ;  /* 0x0000000f05a87c12 */ /* 0x000fc6000f8e96cb */
[----:B------:R-:W-:Y:S02]  /*1ee0*/  HFMA2 R172, -RZ, RZ, 0, 0 ;  /* 0x00000000ffac7431 */ /* 0x000fe400000001ff */
[----:B------:R-:W-:Y:S01]  /*1ef0*/  IMAD.MOV.U32 R0, RZ, RZ, R171 ;  /* 0x000000ffff007224 */ /* 0x000fe200078e00ab */
        /* <DEDUP_REMOVED lines=35> */
[----:B------:R-:W-:Y:S02]  /*2130*/  LOP3.LUT R130, R130, UR41, R205, 0x96, !PT ;  /* 0x0000002982827c12 */ /* 0x000fe4000f8e96cd */
[----:B------:R-:W-:Y:S01]  /*2140*/  MOV R6, R204 ;  /* 0x000000cc00067202 */ /* 0x000fe20000000f00 */
[----:B------:R-:W-:Y:S01]  /*2150*/  IMAD.MOV.U32 R129, RZ, RZ, R168 ;  /* 0x000000ffff817224 */ /* 0x000fe200078e00a8 */
[----:B------:R-:W-:-:S07]  /*2160*/  LOP3.LUT R131, R202, UR42, R169, 0x96, !PT ;  /* 0x0000002aca837c12 */ /* 0x000fce000f8e96a9 */
.L_x_1296:
[----:B------:R-:W-:Y:S05]  /*2170*/  BSYNC.RECONVERGENT B1 ;  /* 0x0000000000017941 */ /* 0x000fea0003800200 */
.L_x_1295:
[----:B------:R-:W-:Y:S01]  /*2180*/  PRMT R2, R48, 0x7632, R2 ;  /* 0x0000763230027816 */ /* 0x000fe20000000002 */
[----:B------:R-:W-:Y:S01]  /*2190*/  IMAD.MOV.U32 R169, RZ, RZ, 0x2f800000 ;  /* 0x2f800000ffa97424 */ /* 0x000fe200078e00ff */
[----:B------:R-:W-:Y:S02]  /*21a0*/  I2FP.F32.U32 R0, R0 ;  /* 0x0000000000007245 */ /* 0x000fe40000201000 */
[----:B------:R-:W-:Y:S01]  /*21b0*/  PRMT R108, R108, 0x7632, R108 ;  /* 0x000076326c6c7816 */ /* 0x000fe2000000006c */
[----:B------:R-:W-:Y:S02]  /*21c0*/  IMAD.U32 R2, R2, 0x10000, RZ ;  /* 0x0001000002027824 */ /* 0x000fe400078e00ff */
[----:B------:R-:W-:Y:S01]  /*21d0*/  FFMA.FTZ R0, R0, R169, 1.1641532182693481445e-10 ;  /* 0x2f00000000007423 */ /* 0x000fe200000100a9 */
[----:B------:R-:W-:Y:S01]  /*21e0*/  SHF.L.U32 R169, R108, 0x10, RZ ;  /* 0x000000106ca97819 */ /* 0x000fe200000006ff */
[----:B------:R-:W-:-:S03]  /*21f0*/  FMUL.FTZ R2, R2, UR17 ;  /* 0x0000001102027c20 */ /* 0x000fc60008410000 */
[----:B------:R-:W-:Y:S01]  /*2200*/  FSETP.GTU.FTZ.AND P2, PT, R0, UR23, PT ;  /* 0x0000001700007c0b */ /* 0x000fe2000bf5c000 */
[----:B------:R-:W-:-:S03]  /*2210*/  FMUL.FTZ R2, R2, UR16 ;  /* 0x0000001002027c20 */ /* 0x000fc60008410000 */
[----:B------:R-:W-:Y:S02]  /*2220*/  SEL R0, RZ, 0x1, P2 ;  /* 0x00000001ff007807 */ /* 0x000fe40001000000 */
[----:B------:R-:W-:-:S05]  /*2230*/  FSEL R2, R2, RZ, !P2 ;  /* 0x000000ff02027208 */ /* 0x000fca0005000000 */
[----:B------:R-:W-:-:S07]  /*2240*/  FADD.FTZ R2, R169, R2 ;  /* 0x00000002a9027221 */ /* 0x000fce0000010000 */
.L_x_1294:
[----:B------:R-:W-:Y:S01]  /*2250*/  F2FP.BF16.F32.PACK_AB R206, RZ, R2 ;  /* 0x00000002ffce723e */ /* 0x000fe200000010ff */
[----:B------:R-:W-:Y:S01]  /*2260*/  @!P1 IMAD.U32 R169, R109, 0x10000, RZ ;  /* 0x000100006da99824 */ /* 0x000fe200078e00ff */
[----:B------:R-:W-:Y:S01]  /*2270*/  @!P1 MOV R108, R129 ;  /* 0x00000081006c9202 */ /* 0x000fe20000000f00 */
[----:B------:R-:W-:Y:S01]  /*2280*/  @!P1 IMAD.MOV.U32 R171, RZ, RZ, R172 ;  /* 0x000000ffffab9224 */ /* 0x000fe200078e00ac */
        /* <DEDUP_REMOVED lines=17> */
.L_x_1303:
        /* <DEDUP_REMOVED lines=13> */
.L_x_1305:
[----:B------:R-:W-:Y:S05]  /*2470*/  BSYNC.RECONVERGENT B2 ;  /* 0x0000000000027941 */ /* 0x000fea0003800200 */
.L_x_1304:
[----:B------:R-:W-:Y:S01]  /*2480*/  IMAD.WIDE.U32 R130, R136, -0x326172a9, RZ ;  /* 0xcd9e8d5788827825 */ /* 0x000fe200078e00ff */
[----:B------:R-:W-:-:S03]  /*2490*/  LOP3.LUT R168, R5, UR15, R203, 0x96, !PT ;  /* 0x0000000f05a87c12 */ /* 0x000fc6000f8e96cb */
[----:B------:R-:W-:Y:S01]  /*24a0*/  IMAD.MOV.U32 R139, RZ, RZ, R129 ;  /* 0x000000ffff8b7224 */ /* 0x000fe200078e0081 */
[----:B------:R-:W-:Y:S01]  /*24b0*/  LOP3.LUT R204, R128, UR14, R131, 0x96, !PT ;  /* 0x0000000e80cc7c12 */ /* 0x000fe2000f8e9683 */
[----:B------:R-:W-:-:S04]  /*24c0*/  IMAD.WIDE.U32 R168, R168, -0x326172a9, RZ ;  /* 0xcd9e8d57a8a87825 */ /* 0x000fc800078e00ff */
[----:B------:R-:W-:Y:S01]  /*24d0*/  IMAD.WIDE.U32 R204, R204, -0x2daee0ad, RZ ;  /* 0xd2511f53cccc7825 */ /* 0x000fe200078e00ff */
[----:B------:R-:W-:-:S03]  /*24e0*/  LOP3.LUT R203, R130, UR25, R169, 0x96, !PT ;  /* 0x0000001982cb7c12 */ /* 0x000fc6000f8e96a9 */
[----:B------:R-:W-:Y:S01]  /*24f0*/  IMAD.MOV.U32 R171, RZ, RZ, RZ ;  /* 0x000000ffffab7224 */ /* 0x000fe200078e00ff */
        /* <DEDUP_REMOVED lines=33> */
[----:B------:R-:W-:Y:S02]  /*2710*/  LOP3.LUT R131, R202, UR42, R169, 0x96, !PT ;  /* 0x0000002aca837c12 */ /* 0x000fe4000f8e96a9 */
[----:B------:R-:W-:-:S07]  /*2720*/  MOV R108, R168 ;  /* 0x000000a8006c7202 */ /* 0x000fce0000000f00 */
.L_x_1302:
[----:B------:R-:W-:Y:S05]  /*2730*/  BSYNC.RECONVERGENT B1 ;  /* 0x0000000000017941 */ /* 0x000fea0003800200 */
.L_x_1301:
[----:B------:R-:W-:Y:S01]  /*2740*/  I2FP.F32.U32 R129, R139 ;  /* 0x0000008b00817245 */ /* 0x000fe20000201000 */
[----:B------:R-:W-:Y:S02]  /*2750*/  HFMA2 R168, -RZ, RZ, 0.1171875, 0 ;  /* 0x2f800000ffa87431 */ /* 0x000fe400000001ff */
[----:B------:R-:W-:-:S03]  /*2760*/  IMAD.U32 R139, R49, 0x10000, RZ ;  /* 0x00010000318b7824 */ /* 0x000fc600078e00ff */
[----:B------:R-:W-:Y:S01]  /*2770*/  FFMA.FTZ R129, R129, R168, 1.1641532182693481445e-10 ;  /* 0x2f00000081817423 */ /* 0x000fe200000100a8 */
[----:B------:R-:W-:Y:S01]  /*2780*/  FMUL.FTZ R139, R139, UR17 ;  /* 0x000000118b8b7c20 */ /* 0x000fe20008410000 */
[----:B------:R-:W-:-:S03]  /*2790*/  IMAD.U32 R168, R109, 0x10000, RZ ;  /* 0x000100006da87824 */ /* 0x000fc600078e00ff */
[----:B------:R-:W-:Y:S01]  /*27a0*/  FMUL.FTZ R139, R139, UR16 ;  /* 0x000000108b8b7c20 */ /* 0x000fe20008410000 */
[----:B------:R-:W-:-:S04]  /*27b0*/  FSETP.GTU.FTZ.AND P2, PT, R129, UR23, PT ;  /* 0x0000001781007c0b */ /* 0x000fc8000bf5c000 */
[----:B------:R-:W-:Y:S02]  /*27c0*/  FSEL R169, R139, RZ, !P2 ;  /* 0x000000ff8ba97208 */ /* 0x000fe40005000000 */
[----:B------:R-:W-:-:S03]  /*27d0*/  SEL R139, RZ, 0x1, P2 ;  /* 0x00000001ff8b7807 */ /* 0x000fc60001000000 */
[----:B------:R-:W-:-:S07]  /*27e0*/  FADD.FTZ R169, R168, R169 ;  /* 0x000000a9a8a97221 */ /* 0x000fce0000010000 */
.L_x_1300:
        /* <DEDUP_REMOVED lines=8> */
[----:B------:R-:W-:Y:S01]  /*2870*/  MOV R172, 0x2 ;  /* 0x0000000200ac7802 */ /* 0x000fe20000000f00 */
[----:B------:R-:W-:Y:S02]  /*2880*/  IMAD.MOV.U32 R140, RZ, RZ, R6 ;  /* 0x000000ffff8c7224 */ /* 0x000fe400078e0006 */
[----:B------:R-:W-:-:S08]  /*2890*/  IMAD.MOV.U32 R129, RZ, RZ, R108 ;  /* 0x000000ffff817224 */ /* 0x000fd000078e006c */
        /* <DEDUP_REMOVED lines=11> */
.L_x_1309:
        /* <DEDUP_REMOVED lines=13> */
.L_x_1311:
[----:B------:R-:W-:Y:S05]  /*2a20*/  BSYNC.RECONVERGENT B2 ;  /* 0x0000000000027941 */ /* 0x000fea0003800200 */
.L_x_1310:
[----:B------:R-:W-:Y:S01]  /*2a30*/  IMAD.WIDE.U32 R130, R136, -0x326172a9, RZ ;  /* 0xcd9e8d5788827825 */ /* 0x000fe200078e00ff */
[----:B------:R-:W-:Y:S02]  /*2a40*/  LOP3.LUT R202, R5, UR15, R205, 0x96, !PT ;  /* 0x0000000f05ca7c12 */ /* 0x000fe4000f8e96cd */
[----:B------:R-:W-:Y:S01]  /*2a50*/  MOV R140, R108 ;  /* 0x0000006c008c7202 */ /* 0x000fe20000000f00 */
        /* <DEDUP_REMOVED lines=39> */
[----:B------:R-:W-:-:S07]  /*2cd0*/  IMAD.MOV.U32 R129, RZ, RZ, R202 ;  /* 0x000000ffff817224 */ /* 0x000fce00078e00ca */
.L_x_1308:
[----:B------:R-:W-:Y:S05]  /*2ce0*/  BSYNC.RECONVERGENT B1 ;  /* 0x0000000000017941 */ /* 0x000fea0003800200 */
.L_x_1307:
[----:B------:R-:W-:Y:S01]  /*2cf0*/  PRMT R109, R49, 0x7632, R109 ;  /* 0x00007632316d7816 */ /* 0x000fe2000000006d */
[----:B------:R-:W-:Y:S01]  /*2d00*/  IMAD.MOV.U32 R171, RZ, RZ, 0x2f800000 ;  /* 0x2f800000ffab7424 */ /* 0x000fe200078e00ff */
[----:B------:R-:W-:Y:S02]  /*2d10*/  I2FP.F32.U32 R108, R140 ;  /* 0x0000008c006c7245 */ /* 0x000fe40000201000 */
[C---:B------:R-:W-:Y:S02]  /*2d20*/  SHF.L.U32 R140, R109.reuse, 0x10, RZ ;  /* 0x000000106d8c7819 */ /* 0x040fe400000006ff */
[----:B------:R-:W-:Y:S01]  /*2d30*/  PRMT R109, R109, 0x7632, R109 ;  /* 0x000076326d6d7816 */ /* 0x000fe2000000006d */
[----:B------:R-:W-:Y:S02]  /*2d40*/  FFMA.FTZ R108, R108, R171, 1.1641532182693481445e-10 ;  /* 0x2f0000006c6c7423 */ /* 0x000fe400000100ab */
[----:B------:R-:W-:Y:S02]  /*2d50*/  FMUL.FTZ R140, R140, UR17 ;  /* 0x000000118c8c7c20 */ /* 0x000fe40008410000 */
[----:B------:R-:W-:Y:S01]  /*2d60*/  IMAD.U32 R109, R109, 0x10000, RZ ;  /* 0x000100006d6d7824 */ /* 0x000fe200078e00ff */
[----:B------:R-:W-:Y:S01]  /*2d70*/  FSETP.GTU.FTZ.AND P2, PT, R108, UR23, PT ;  /* 0x000000176c007c0b */ /* 0x000fe2000bf5c000 */
[----:B------:R-:W-:-:S03]  /*2d80*/  FMUL.FTZ R108, R140, UR16 ;  /* 0x000000108c6c7c20 */ /* 0x000fc60008410000 */
[----:B------:R-:W-:Y:S02]  /*2d90*/  SEL R140, RZ, 0x1, P2 ;  /* 0x00000001ff8c7807 */ /* 0x000fe40001000000 */
[----:B------:R-:W-:-:S05]  /*2da0*/  FSEL R108, R108, RZ, !P2 ;  /* 0x000000ff6c6c7208 */ /* 0x000fca0005000000 */
[----:B------:R-:W-:-:S07]  /*2db0*/  FADD.FTZ R168, R109, R108 ;  /* 0x0000006c6da87221 */ /* 0x000fce0000010000 */
.L_x_1306:
        /* <DEDUP_REMOVED lines=21> */
.L_x_1315:
        /* <DEDUP_REMOVED lines=13> */
.L_x_1317:
[----:B------:R-:W-:Y:S05]  /*2fe0*/  BSYNC.RECONVERGENT B2 ;  /* 0x0000000000027941 */ /* 0x000fea0003800200 */
.L_x_1316:
        /* <DEDUP_REMOVED lines=39> */
[----:B------:R-:W-:Y:S02]  /*3260*/  IMAD.MOV.U32 R185, RZ, RZ, R108 ;  /* 0x000000ffffb97224 */ /* 0x000fe400078e006c */
[----:B------:R-:W-:Y:S01]  /*3270*/  HFMA2 R108, -RZ, RZ, 0, 0 ;  /* 0x00000000ff6c7431 */ /* 0x000fe200000001ff */
[----:B------:R-:W-:Y:S01]  /*3280*/  LOP3.LUT R131, R202, UR42, R109, 0x96, !PT ;  /* 0x0000002aca837c12 */ /* 0x000fe2000f8e966d */
[----:B------:R-:W-:-:S07]  /*3290*/  IMAD.MOV.U32 R109, RZ, RZ, R129 ;  /* 0x000000ffff6d7224 */ /* 0x000fce00078e0081 */
.L_x_1314:
[----:B------:R-:W-:Y:S05]  /*32a0*/  BSYNC.RECONVERGENT B1 ;  /* 0x0000000000017941 */ /* 0x000fea0003800200 */
.L_x_1313:
[----:B------:R-:W-:Y:S01]  /*32b0*/  I2FP.F32.U32 R109, R109 ;  /* 0x0000006d006d7245 */ /* 0x000fe20000201000 */
[----:B------:R-:W-:Y:S02]  /*32c0*/  IMAD.MOV.U32 R172, RZ, RZ, 0x2f800000 ;  /* 0x2f800000ffac7424 */ /* 0x000fe400078e00ff */
        /* <DEDUP_REMOVED lines=9> */
.L_x_1312:
[----:B------:R-:W-:Y:S01]  /*3360*/  @!P1 PRMT R172, R110, 0x7632, R172 ;  /* 0x000076326eac9816 */ /* 0x000fe200000000ac */
[----:B------:R-:W-:Y:S01]  /*3370*/  @!P1 IMAD.MOV.U32 R109, RZ, RZ, R108 ;  /* 0x000000ffff6d9224 */ /* 0x000fe200078e006c */
[----:B------:R-:W-:Y:S01]  /*3380*/  F2FP.BF16.F32.PACK_AB R209, RZ, R171 ;  /* 0x000000abffd1723e */ /* 0x000fe200000010ff */
[----:B------:R-:W-:Y:S01]  /*3390*/  @!P1 IMAD.MOV.U32 R129, RZ, RZ, R185 ;  /* 0x000000ffff819224 */ /* 0x000fe200078e00b9 */
[----:B------:R-:W-:Y:S01]  /*33a0*/  @!P1 SHF.L.U32 R172, R172, 0x10, RZ ;  /* 0x00000010acac9819 */ /* 0x000fe200000006ff */
        /* <DEDUP_REMOVED lines=17> */
.L_x_1321:
        /* <DEDUP_REMOVED lines=13> */
.L_x_1323:
[----:B------:R-:W-:Y:S05]  /*3590*/  BSYNC.RECONVERGENT B2 ;  /* 0x0000000000027941 */ /* 0x000fea0003800200 */
.L_x_1322:
[----:B------:R-:W-:Y:S01]  /*35a0*/  IMAD.WIDE.U32 R130, R136, -0x326172a9, RZ ;  /* 0xcd9e8d5788827825 */ /* 0x000fe200078e00ff */
[----:B------:R-:W-:-:S03]  /*35b0*/  LOP3.LUT R108, R5, UR15, R203, 0x96, !PT ;  /* 0x0000000f056c7c12 */ /* 0x000fc6000f8e96cb */
        /* <DEDUP_REMOVED lines=39> */
[----:B------:R-:W-:Y:S01]  /*3830*/  IMAD.MOV.U32 R109, RZ, RZ, RZ ;  /* 0x000000ffff6d7224 */ /* 0x000fe200078e00ff */
[----:B------:R-:W-:-:S07]  /*3840*/  MOV R129, R108 ;  /* 0x0000006c00817202 */ /* 0x000fce0000000f00 */
.L_x_1320:
[----:B------:R-:W-:Y:S05]  /*3850*/  BSYNC.RECONVERGENT B1 ;  /* 0x0000000000017941 */ /* 0x000fea0003800200 */
.L_x_1319:
[----:B------:R-:W-:Y:S01]  /*3860*/  PRMT R110, R50, 0x7632, R110 ;  /* 0x00007632326e7816 */ /* 0x000fe2000000006e */
[----:B------:R-:W-:Y:S01]  /*3870*/  HFMA2 R185, -RZ, RZ, 0.1171875, 0 ;  /* 0x2f800000ffb97431 */ /* 0x000fe200000001ff */
[----:B------:R-:W-:-:S03]  /*3880*/  I2FP.F32.U32 R108, R142 ;  /* 0x0000008e006c7245 */ /* 0x000fc60000201000 */
[C---:B------:R-:W-:Y:S01]  /*3890*/  IMAD.U32 R142, R110.reuse, 0x10000, RZ ;  /* 0x000100006e8e7824 */ /* 0x040fe200078e00ff */
        /* <DEDUP_REMOVED lines=9> */
.L_x_1318:
[----:B------:R-:W-:Y:S01]  /*3930*/  F2FP.BF16.F32.PACK_AB R110, RZ, R172 ;  /* 0x000000acff6e723e */ /* 0x000fe200000010ff */
[----:B------:R-:W-:Y:S01]  /*3940*/  @!P1 IMAD.MOV.U32 R108, RZ, RZ, R109 ;  /* 0x000000ffff6c9224 */ /* 0x000fe200078e006d */
[----:B------:R-:W-:Y:S01]  /*3950*/  @!P1 SHF.L.U32 R185, R111, 0x10, RZ ;  /* 0x000000106fb99819 */ /* 0x000fe200000006ff */
[----:B------:R-:W-:Y:S01]  /*3960*/  @!P1 IMAD.MOV.U32 R210, RZ, RZ, R129 ;  /* 0x000000ffffd29224 */ /* 0x000fe200078e0081 */
        /* <DEDUP_REMOVED lines=17> */
.L_x_1327:
        /* <DEDUP_REMOVED lines=13> */
.L_x_1329:
[----:B------:R-:W-:Y:S05]  /*3b50*/  BSYNC.RECONVERGENT B2 ;  /* 0x0000000000027941 */ /* 0x000fea0003800200 */
.L_x_1328:
[----:B------:R-:W-:Y:S01]  /*3b60*/  IMAD.WIDE.U32 R130, R136, -0x326172a9, RZ ;  /* 0xcd9e8d5788827825 */ /* 0x000fe200078e00ff */
[----:B------:R-:W-:Y:S02]  /*3b70*/  LOP3.LUT R108, R5, UR15, R203, 0x96, !PT ;  /* 0x0000000f056c7c12 */ /* 0x000fe4000f8e96cb */
[----:B------:R-:W-:Y:S02]  /*3b80*/  MOV R143, R129 ;  /* 0x00000081008f7202 */ /* 0x000fe40000000f00 */
        /* <DEDUP_REMOVED lines=38> */
[----:B------:R-:W-:Y:S02]  /*3df0*/  IMAD.MOV.U32 R6, RZ, RZ, R204 ;  /* 0x000000ffff067224 */ /* 0x000fe400078e00cc */
[----:B------:R-:W-:-:S07]  /*3e00*/  IMAD.MOV.U32 R108, RZ, RZ, RZ ;  /* 0x000000ffff6c7224 */ /* 0x000fce00078e00ff */
.L_x_1326:
[----:B------:R-:W-:Y:S05]  /*3e10*/  BSYNC.RECONVERGENT B1 ;  /* 0x0000000000017941 */ /* 0x000fea0003800200 */
.L_x_1325:
[----:B------:R-:W-:Y:S01]  /*3e20*/  I2FP.F32.U32 R109, R143 ;  /* 0x0000008f006d7245 */ /* 0x000fe20000201000 */
[----:B------:R-:W-:Y:S01]  /*3e30*/  IMAD.MOV.U32 R186, RZ, RZ, 0x2f800000 ;  /* 0x2f800000ffba7424 */ /* 0x000fe200078e00ff */
[----:B------:R-:W-:-:S03]  /*3e40*/  SHF.L.U32 R129, R51, 0x10, RZ ;  /* 0x0000001033817819 */ /* 0x000fc600000006ff */
[----:B------:R-:W-:Y:S01]  /*3e50*/  FFMA.FTZ R109, R109, R186, 1.1641532182693481445e-10 ;  /* 0x2f0000006d6d7423 */ /* 0x000fe200000100ba */
[----:B------:R-:W-:Y:S02]  /*3e60*/  IMAD.U32 R186, R111, 0x10000, RZ ;  /* 0x000100006fba7824 */ /* 0x000fe400078e00ff */
[----:B------:R-:W-:Y:S02]  /*3e70*/  FMUL.FTZ R129, R129, UR17 ;  /* 0x0000001181817c20 */ /* 0x000fe40008410000 */
[----:B------:R-:W-:Y:S02]  /*3e80*/  FSETP.GTU.FTZ.AND P2, PT, R109, UR23, PT ;  /* 0x000000176d007c0b */ /* 0x000fe4000bf5c000 */
[----:B------:R-:W-:Y:S02]  /*3e90*/  FMUL.FTZ R129, R129, UR16 ;  /* 0x0000001081817c20 */ /* 0x000fe40008410000 */
[----:B------:R-:W-:-:S03]  /*3ea0*/  SEL R143, RZ, 0x1, P2 ;  /* 0x00000001ff8f7807 */ /* 0x000fc60001000000 */
[----:B------:R-:W-:-:S05]  /*3eb0*/  FSEL R129, R129, RZ, !P2 ;  /* 0x000000ff81817208 */ /* 0x000fca0005000000 */
[----:B------:R-:W-:-:S07]  /*3ec0*/  FADD.FTZ R185, R186, R129 ;  /* 0x00000081bab97221 */ /* 0x000fce0000010000 */
.L_x_1324:
        /* <DEDUP_REMOVED lines=22> */
.L_x_1333:
        /* <DEDUP_REMOVED lines=13> */
.L_x_1335:
[----:B------:R-:W-:Y:S05]  /*4100*/  BSYNC.RECONVERGENT B2 ;  /* 0x0000000000027941 */ /* 0x000fea0003800200 */
.L_x_1334:
        /* <DEDUP_REMOVED lines=37> */
[----:B------:R-:W-:-:S04]  /*4360*/  IMAD.WIDE.U32 R202, R203, -0x326172a9, RZ ;  /* 0xcd9e8d57cbca7825 */ /* 0x000fc800078e00ff */
[----:B------:R-:W-:Y:S01]  /*4370*/  IMAD.WIDE.U32 R204, R204, -0x2daee0ad, RZ ;  /* 0xd2511f53cccc7825 */ /* 0x000fe200078e00ff */
[----:B------:R-:W-:Y:S02]  /*4380*/  LOP3.LUT R130, R130, UR41, R203, 0x96, !PT ;  /* 0x0000002982827c12 */ /* 0x000fe4000f8e96cb */
[----:B------:R-:W-:Y:S02]  /*4390*/  MOV R6, R202 ;  /* 0x000000ca00067202 */ /* 0x000fe40000000f00 */
[----:B------:R-:W-:-:S07]  /*43a0*/  LOP3.LUT R131, R108, UR42, R205, 0x96, !PT ;  /* 0x0000002a6c837c12 */ /* 0x000fce000f8e96cd */
.L_x_1332:
[----:B------:R-:W-:Y:S05]  /*43b0*/  BSYNC.RECONVERGENT B1 ;  /* 0x0000000000017941 */ /* 0x000fea0003800200 */
.L_x_1331:
        /* <DEDUP_REMOVED lines=13> */
.L_x_1330:
[----:B------:R-:W-:Y:S02]  /*4490*/  F2FP.BF16.F32.PACK_AB R111, RZ, R186 ;  /* 0x000000baff6f723e */ /* 0x000fe400000010ff */
[----:B------:R-:W-:Y:S02]  /*44a0*/  PRMT R110, R209, 0x5410, R110 ;  /* 0x00005410d16e7816 */ /* 0x000fe4000000006e */
[----:B------:R-:W-:Y:S02]  /*44b0*/  PRMT R109, R207, 0x5410, R208 ;  /* 0x00005410cf6d7816 */ /* 0x000fe400000000d0 */
[----:B------:R-:W-:Y:S02]  /*44c0*/  PRMT R108, R199, 0x5410, R206 ;  /* 0x00005410c76c7816 */ /* 0x000fe400000000ce */
[----:B------:R-:W-:Y:S01]  /*44d0*/  PRMT R111, R211, 0x5410, R111 ;  /* 0x00005410d36f7816 */ /* 0x000fe2000000006f */
[----:B------:R-:W-:Y:S06]  /*44e0*/  BRA `(.L_x_1336) ;  /* 0x0000002800a47947 */ /* 0x000fec0003800000 */
.L_x_1287:
[----:B------:R-:W-:Y:S01]  /*44f0*/  MOV R4, RZ ;  /* 0x000000ff00047202 */ /* 0x000fe20000000f00 */
[----:B------:R-:W-:Y:S02]  /*4500*/  IMAD.MOV.U32 R108, RZ, RZ, R129 ;  /* 0x000000ffff6c7224 */ /* 0x000fe400078e0081 */
[----:B------:R-:W-:Y:S01]  /*4510*/  IMAD.MOV.U32 R204, RZ, RZ, R199 ;  /* 0x000000ffffcc7224 */ /* 0x000fe200078e00c7 */
[----:B------:R-:W-:Y:S06]  /*4520*/  BRA.U !UP3, `(.L_x_1337) ;  /* 0x000000050b487547 */ /* 0x000fec000b800000 */
        /* <DEDUP_REMOVED lines=16> */
.L_x_1340:
        /* <DEDUP_REMOVED lines=13> */
.L_x_1342:
[----:B------:R-:W-:Y:S05]  /*4700*/  BSYNC.RECONVERGENT B2 ;  /* 0x0000000000027941 */ /* 0x000fea0003800200 */
.L_x_1341:
        /* <DEDUP_REMOVED lines=38> */
[----:B------:R-:W-:Y:S02]  /*4970*/  IMAD.MOV.U32 R6, RZ, RZ, R108 ;  /* 0x000000ffff067224 */ /* 0x000fe400078e006c */
[----:B------:R-:W-:Y:S01]  /*4980*/  HFMA2 R108, -RZ, RZ, 0, 0 ;  /* 0x00000000ff6c7431 */ /* 0x000fe200000001ff */
[----:B------:R-:W-:Y:S01]  /*4990*/  LOP3.LUT R131, R2, UR42, R205, 0x96, !PT ;  /* 0x0000002a02837c12 */ /* 0x000fe2000f8e96cd */
[----:B------:R-:W-:-:S07]  /*49a0*/  IMAD.MOV.U32 R2, RZ, RZ, R199 ;  /* 0x000000ffff027224 */ /* 0x000fce00078e00c7 */
.L_x_1339:
[----:B------:R-:W-:Y:S05]  /*49b0*/  BSYNC.RECONVERGENT B1 ;  /* 0x0000000000017941 */ /* 0x000fea0003800200 */
.L_x_1338:
[----:B------:R-:W-:Y:S01]  /*49c0*/  I2FP.F32.U32 R2, R2 ;  /* 0x0000000200027245 */ /* 0x000fe20000201000 */
[----:B------:R-:W-:Y:S02]  /*49d0*/  IMAD.MOV.U32 R3, RZ, RZ, 0x2f800000 ;  /* 0x2f800000ff037424 */ /* 0x000fe400078e00ff */
[----:B------:R-:W-:Y:S02]  /*49e0*/  IMAD.U32 R4, R48, 0x10000, RZ ;  /* 0x0001000030047824 */ /* 0x000fe400078e00ff */
[----:B------:R-:W-:Y:S02]  /*49f0*/  FFMA.FTZ R2, R2, R3, 1.1641532182693481445e-10 ;  /* 0x2f00000002027423 */ /* 0x000fe40000010003 */
[----:B------:R-:W-:-:S03]  /*4a00*/  FMUL.FTZ R4, R4, UR17 ;  /* 0x0000001104047c20 */ /* 0x000fc60008410000 */
[----:B------:R-:W-:Y:S01]  /*4a10*/  FSETP.GTU.FTZ.AND P1, PT, R2, UR23, PT ;  /* 0x0000001702007c0b */ /* 0x000fe2000bf3c000 */
[----:B------:R-:W-:-:S03]  /*4a20*/  FMUL.FTZ R4, R4, UR16 ;  /* 0x0000001004047c20 */ /* 0x000fc60008410000 */
[----:B------:R-:W-:Y:S02]  /*4a30*/  SEL R3, RZ, 0x1, P1 ;  /* 0x00000001ff037807 */ /* 0x000fe40000800000 */
[----:B------:R-:W-:-:S07]  /*4a40*/  FSEL R4, R4, RZ, !P1 ;  /* 0x000000ff04047208 */ /* 0x000fce0004800000 */
.L_x_1337:
[----:B------:R-:W-:Y:S01]  /*4a50*/  F2FP.BF16.F32.PACK_AB R205, RZ, R4 ;  /* 0x00000004ffcd723e */ /* 0x000fe200000010ff */
[----:B------:R-:W-:Y:S01]  /*4a60*/  IMAD.MOV.U32 R109, RZ, RZ, R108 ;  /* 0x000000ffff6d7224 */ /* 0x000fe200078e006c */
[----:B------:R-:W-:Y:S01]  /*4a70*/  MOV R2, RZ ;  /* 0x000000ff00027202 */ /* 0x000fe20000000f00 */
[----:B------:R-:W-:Y:S06]  /*4a80*/  BRA.U !UP3, `(.L_x_1343) ;  /* 0x000000050b407547 */ /* 0x000fec000b800000 */
[----:B------:R-:W-:Y:S01]  /*4a90*/  ISETP.NE.AND P1, PT, R108, 0x1, PT ;  /* 0x000000016c00780c */ /* 0x000fe20003f25270 */
[----:B------:R-:W-:Y:S01]  /*4aa0*/  BSSY.RECONVERGENT B1, `(.L_x_1344) ;  /* 0x0000045000017945 */ /* 0x000fe20003800200 */
[----:B------:R-:W-:Y:S01]  /*4ab0*/  IMAD.MOV.U32 R109, RZ, RZ, 0x2 ;  /* 0x00000002ff6d7424 */ /* 0x000fe200078e00ff */
[----:B------:R-:W-:-:S10]  /*4ac0*/  MOV R0, R6 ;  /* 0x0000000600007202 */ /* 0x000fd40000000f00 */
[----:B------:R-:W-:Y:S05]  /*4ad0*/  @!P1 BRA `(.L_x_1345) ;  /* 0x0000000400049947 */ /* 0x000fea0003800000 */
        /* <DEDUP_REMOVED lines=8> */
.L_x_1346:
        /* <DEDUP_REMOVED lines=13> */
.L_x_1348:
[----:B------:R-:W-:Y:S05]  /*4c30*/  BSYNC.RECONVERGENT B2 ;  /* 0x0000000000027941 */ /* 0x000fea0003800200 */
.L_x_1347:
        /* <DEDUP_REMOVED lines=41> */
[----:B------:R-:W-:Y:S01]  /*4ed0*/  LOP3.LUT R131, R110, UR42, R109, 0x96, !PT ;  /* 0x0000002a6e837c12 */ /* 0x000fe2000f8e966d */
[----:B------:R-:W-:-:S07]  /*4ee0*/  HFMA2 R109, -RZ, RZ, 0, 0 ;  /* 0x00000000ff6d7431 */ /* 0x000fce00000001ff */
.L_x_1345:
[----:B------:R-:W-:Y:S05]  /*4ef0*/  BSYNC.RECONVERGENT B1 ;  /* 0x0000000000017941 */ /* 0x000fea0003800200 */
.L_x_1344:
        /* <DEDUP_REMOVED lines=9> */
.L_x_1343:
        /* <DEDUP_REMOVED lines=17> */
.L_x_1352:
        /* <DEDUP_REMOVED lines=13> */
.L_x_1354:
[----:B------:R-:W-:Y:S05]  /*5170*/  BSYNC.RECONVERGENT B2 ;  /* 0x0000000000027941 */ /* 0x000fea0003800200 */
.L_x_1353:
        /* <DEDUP_REMOVED lines=38> */
[----:B------:R-:W-:Y:S02]  /*53e0*/  MOV R6, R168 ;  /* 0x000000a800067202 */ /* 0x000fe40000000f00 */
[----:B------:R-:W-:Y:S01]  /*53f0*/  LOP3.LUT R131, R110, UR42, R109, 0x96, !PT ;  /* 0x0000002a6e837c12 */ /* 0x000fe2000f8e966d */
[----:B------:R-:W-:Y:S02]  /*5400*/  IMAD.MOV.U32 R110, RZ, RZ, R204 ;  /* 0x000000ffff6e7224 */ /* 0x000fe400078e00cc */
[----:B------:R-:W-:Y:S02]  /*5410*/  IMAD.MOV.U32 R204, RZ, RZ, R108 ;  /* 0x000000ffffcc7224 */ /* 0x000fe400078e006c */
[----:B------:R-:W-:-:S07]  /*5420*/  HFMA2 R108, -RZ, RZ, 0, 0 ;  /* 0x00000000ff6c7431 */ /* 0x000fce00000001ff */
.L_x_1351:
[----:B------:R-:W-:Y:S05]  /*5430*/  BSYNC.RECONVERGENT B1 ;  /* 0x0000000000017941 */ /* 0x000fea0003800200 */
.L_x_1350:
        /* <DEDUP_REMOVED lines=9> */
.L_x_1349:
        /* <DEDUP_REMOVED lines=17> */
.L_x_1358:
        /* <DEDUP_REMOVED lines=13> */
.L_x_1360:
[----:B------:R-:W-:Y:S05]  /*56b0*/  BSYNC.RECONVERGENT B2 ;  /* 0x0000000000027941 */ /* 0x000fea0003800200 */
.L_x_1359:
        /* <DEDUP_REMOVED lines=40> */
[----:B------:R-:W-:Y:S02]  /*5940*/  HFMA2 R109, -RZ, RZ, 0, 0 ;  /* 0x00000000ff6d7431 */ /* 0x000fe400000001ff */
[----:B------:R-:W-:Y:S02]  /*5950*/  IMAD.MOV.U32 R110, RZ, RZ, R204 ;  /* 0x000000ffff6e7224 */ /* 0x000fe400078e00cc */
[----:B------:R-:W-:-:S07]  /*5960*/  IMAD.MOV.U32 R204, RZ, RZ, R108 ;  /* 0x000000ffffcc7224 */ /* 0x000fce00078e006c */
.L_x_1357:
[----:B------:R-:W-:Y:S05]  /*5970*/  BSYNC.RECONVERGENT B1 ;  /* 0x0000000000017941 */ /* 0x000fea0003800200 */
.L_x_1356:
        /* <DEDUP_REMOVED lines=9> */
.L_x_1355:
        /* <DEDUP_REMOVED lines=17> */
.L_x_1364:
        /* <DEDUP_REMOVED lines=13> */
.L_x_1366:
[----:B------:R-:W-:Y:S05]  /*5bf0*/  BSYNC.RECONVERGENT B2 ;  /* 0x0000000000027941 */ /* 0x000fea0003800200 */
.L_x_1365:
        /* <DEDUP_REMOVED lines=43> */
.L_x_1363:
[----:B------:R-:W-:Y:S05]  /*5eb0*/  BSYNC.RECONVERGENT B1 ;  /* 0x0000000000017941 */ /* 0x000fea0003800200 */
.L_x_1362:
        /* <DEDUP_REMOVED lines=9> */
.L_x_1361:
        /* <DEDUP_REMOVED lines=17> */
.L_x_1370:
        /* <DEDUP_REMOVED lines=13> */
.L_x_1372:
[----:B------:R-:W-:Y:S05]  /*6130*/  BSYNC.RECONVERGENT B2 ;  /* 0x0000000000027941 */ /* 0x000fea0003800200 */
.L_x_1371:
        /* <DEDUP_REMOVED lines=43> */
.L_x_1369:
[----:B------:R-:W-:Y:S05]  /*63f0*/  BSYNC.RECONVERGENT B1 ;  /* 0x0000000000017941 */ /* 0x000fea0003800200 */
.L_x_1368:
[----:B------:R-:W-:Y:S01]  /*6400*/  I2FP.F32.U32 R108, R110 ;  /* 0x0000006e006c7245 */ /* 0x000fe20000201000 */
[----:B------:R-:W-:Y:S01]  /*6410*/  IMAD.MOV.U32 R111, RZ, RZ, 0x2f800000 ;  /* 0x2f800000ff6f7424 */ /* 0x000fe200078e00ff */
[----:B------:R-:W-:-:S03]  /*6420*/  PRMT R110, R50, 0x7632, R110 ;  /* 0x00007632326e7816 */ /* 0x000fc6000000006e */
[----:B------:R-:W-:Y:S02]  /*6430*/  FFMA.FTZ R108, R108, R111, 1.1641532182693481445e-10 ;  /* 0x2f0000006c6c7423 */ /* 0x000fe4000001006f */
[----:B------:R-:W-:-:S03]  /*6440*/  IMAD.U32 R110, R110, 0x10000, RZ ;  /* 0x000100006e6e7824 */ /* 0x000fc600078e00ff */
[----:B------:R-:W-:Y:S01]  /*6450*/  FSETP.GTU.FTZ.AND P1, PT, R108, UR23, PT ;  /* 0x000000176c007c0b */ /* 0x000fe2000bf3c000 */
[----:B------:R-:W-:-:S03]  /*6460*/  FMUL.FTZ R110, R110, UR17 ;  /* 0x000000116e6e7c20 */ /* 0x000fc60008410000 */
[----:B------:R-:W-:Y:S01]  /*6470*/  SEL R142, RZ, 0x1, P1 ;  /* 0x00000001ff8e7807 */ /* 0x000fe20000800000 */
[----:B------:R-:W-:-:S05]  /*6480*/  FMUL.FTZ R110, R110, UR16 ;  /* 0x000000106e6e7c20 */ /* 0x000fca0008410000 */
[----:B------:R-:W-:-:S07]  /*6490*/  FSEL R172, R110, RZ, !P1 ;  /* 0x000000ff6eac7208 */ /* 0x000fce0004800000 */
.L_x_1367:
        /* <DEDUP_REMOVED lines=17> */
.L_x_1376:
        /* <DEDUP_REMOVED lines=13> */
.L_x_1378:
[----:B------:R-:W-:Y:S05]  /*6680*/  BSYNC.RECONVERGENT B2 ;  /* 0x0000000000027941 */ /* 0x000fea0003800200 */
.L_x_1377:
        /* <DEDUP_REMOVED lines=43> */
.L_x_1375:
[----:B------:R-:W-:Y:S05]  /*6940*/  BSYNC.RECONVERGENT B1 ;  /* 0x0000000000017941 */ /* 0x000fea0003800200 */
.L_x_1374:
        /* <DEDUP_REMOVED lines=9> */
.L_x_1373:
        /* <DEDUP_REMOVED lines=17> */
.L_x_1382:
        /* <DEDUP_REMOVED lines=13> */
.L_x_1384:
[----:B------:R-:W-:Y:S05]  /*6bc0*/  BSYNC.RECONVERGENT B2 ;  /* 0x0000000000027941 */ /* 0x000fea0003800200 */
.L_x_1383:
[----:B------:R-:W-:Y:S01]  /*6bd0*/  IMAD.WIDE.U32 R110, R136, -0x326172a9, RZ ;  /* 0xcd9e8d57886e7825 */ /* 0x000fe200078e00ff */
[----:B------:R-:W-:-:S03]  /*6be0*/  LOP3.LUT R108, R5, UR15, R131, 0x96, !PT ;  /* 0x0000000f056c7c12 */ /* 0x000fc6000f8e9683 */
[----:B------:R-:W-:Y:S01]  /*6bf0*/  HFMA2 R129, -RZ, RZ, 0, 0 ;  /* 0x00000000ff817431 */ /* 0x000fe200000001ff */
        /* <DEDUP_REMOVED lines=39> */
[----:B------:R-:W-:-:S07]  /*6e70*/  IMAD.MOV.U32 R204, RZ, RZ, R108 ;  /* 0x000000ffffcc7224 */ /* 0x000fce00078e006c */
.L_x_1381:
[----:B------:R-:W-:Y:S05]  /*6e80*/  BSYNC.RECONVERGENT B1 ;  /* 0x0000000000017941 */ /* 0x000fea0003800200 */
.L_x_1380:
        /* <DEDUP_REMOVED lines=10> */
.L_x_1379:
[----:B------:R-:W-:Y:S02]  /*6f30*/  F2FP.BF16.F32.PACK_AB R111, RZ, R186 ;  /* 0x000000baff6f723e */ /* 0x000fe400000010ff */
[----:B------:R-:W-:Y:S02]  /*6f40*/  PRMT R110, R208, 0x5410, R209 ;  /* 0x00005410d06e7816 */ /* 0x000fe400000000d1 */
[----:B------:R-:W-:Y:S02]  /*6f50*/  PRMT R109, R207, 0x5410, R206 ;  /* 0x00005410cf6d7816 */ /* 0x000fe400000000ce */
[----:B------:R-:W-:Y:S02]  /*6f60*/  PRMT R108, R205, 0x5410, R199 ;  /* 0x00005410cd6c7816 */ /* 0x000fe400000000c7 */
[----:B------:R-:W-:-:S07]  /*6f70*/  PRMT R111, R210, 0x5410, R111 ;  /* 0x00005410d26f7816 */ /* 0x000fce000000006f */
.L_x_1336:
[----:B------:R-:W0:Y:S01]  /*6f80*/  LDC.64 R202, c[0x0][0x3a8] ;  /* 0x0000ea00ffca7b82 */ /* 0x000e220000000a00 */
[----:B------:R-:W-:Y:S01]  /*6f90*/  MOV R199, R204 ;  /* 0x000000cc00c77202 */ /* 0x000fe20000000f00 */
[----:B0-----:R-:W-:-:S05]  /*6fa0*/  IMAD.WIDE.U32 R202, R201, 0x10, R202 ;  /* 0x00000010c9ca7825 */ /* 0x001fca00078e00ca */
[----:B------:R0:W-:Y:S01]  /*6fb0*/  STG.E.128 desc[UR12][R202.64], R108 ;  /* 0x0000006cca007986 */ /* 0x0001e2000c101d0c */
[----:B------:R-:W-:Y:S05]  /*6fc0*/  BRA.U !UP3, `(.L_x_1385) ;  /* 0x000000010b507547 */ /* 0x000fea000b800000 */
[----:B0-----:R-:W-:Y:S01]  /*6fd0*/  IMAD.U32 R111, R143, 0x10000, RZ ;  /* 0x000100008f6f7824 */ /* 0x001fe200078e00ff */
[----:B------:R-:W0:Y:S01]  /*6fe0*/  LDC.64 R108, c[0x0][0x3b0] ;  /* 0x0000ec00ff6c7b82 */ /* 0x000e220000000a00 */
[----:B------:R-:W-:Y:S02]  /*6ff0*/  LOP3.LUT R110, R144, 0xffff, RZ, 0xc0, !PT ;  /* 0x0000ffff906e7812 */ /* 0x000fe400078ec0ff */
[----:B------:R-:W-:Y:S02]  /*7000*/  LOP3.LUT R204, R140, 0xff, RZ, 0xc0, !PT ;  /* 0x000000ff8ccc7812 */ /* 0x000fe400078ec0ff */
[----:B------:R-:W-:Y:S02]  /*7010*/  LOP3.LUT R203, R111, 0xff0000, RZ, 0xc0, !PT ;  /* 0x00ff00006fcb7812 */ /* 0x000fe400078ec0ff */
[----:B------:R-:W-:Y:S01]  /*7020*/  PRMT R111, R142, 0x7104, RZ ;  /* 0x000071048e6f7816 */ /* 0x000fe200000000ff */
[----:B------:R-:W-:Y:S01]  /*7030*/  IMAD.WIDE.U32 R204, R204, 0x1000000, RZ ;  /* 0x01000000cccc7825 */ /* 0x000fe200078e00ff */
[----:B------:R-:W-:-:S02]  /*7040*/  PRMT R206, R203, 0x4210, R110 ;  /* 0x00004210cbce7816 */ /* 0x000fc4000000006e */
[----:B------:R-:W-:Y:S02]  /*7050*/  LOP3.LUT R202, R139, 0xff, RZ, 0xc0, !PT ;  /* 0x000000ff8bca7812 */ /* 0x000fe400078ec0ff */
[----:B------:R-:W-:Y:S02]  /*7060*/  LOP3.LUT R110, R0, 0xff, RZ, 0xc0, !PT ;  /* 0x000000ff006e7812 */ /* 0x000fe400078ec0ff */
[----:B------:R-:W-:Y:S01]  /*7070*/  LOP3.LUT R206, R206, 0xff00, R111, 0xf8, !PT ;  /* 0x0000ff00cece7812 */ /* 0x000fe200078ef86f */
[----:B------:R-:W-:-:S03]  /*7080*/  IMAD.WIDE.U32 R202, R202, 0x10000, RZ ;  /* 0x00010000caca7825 */ /* 0x000fc600078e00ff */
[----:B------:R-:W-:Y:S01]  /*7090*/  LOP3.LUT R207, R206, 0xff, R141, 0xf8, !PT ;  /* 0x000000ffcecf7812 */ /* 0x000fe200078ef88d */
[----:B------:R-:W-:-:S03]  /*70a0*/  IMAD.WIDE.U32 R110, R110, 0x100, RZ ;  /* 0x000001006e6e7825 */ /* 0x000fc600078e00ff */
[----:B------:R-:W-:Y:S01]  /*70b0*/  LOP3.LUT R203, R203, R207, R205, 0xfe, !PT ;  /* 0x000000cfcbcb7212 */ /* 0x000fe200078efecd */
[----:B0-----:R-:W-:Y:S01]  /*70c0*/  IMAD.WIDE.U32 R108, R200, 0x8, R108 ;  /* 0x00000008c86c7825 */ /* 0x001fe200078e006c */
[----:B------:R-:W-:Y:S02]  /*70d0*/  LOP3.LUT R110, R110, R204, R202, 0xfe, !PT ;  /* 0x000000cc6e6e7212 */ /* 0x000fe400078efeca */
[----:B------:R-:W-:Y:S02]  /*70e0*/  LOP3.LUT R111, R203, R111, RZ, 0xfc, !PT ;  /* 0x0000006fcb6f7212 */ /* 0x000fe400078efcff */
[----:B------:R-:W-:-:S05]  /*70f0*/  LOP3.LUT R110, R110, 0xff, R3, 0xf8, !PT ;  /* 0x000000ff6e6e7812 */ /* 0x000fca00078ef803 */
[----:B------:R1:W-:Y:S02]  /*7100*/  STG.E.64 desc[UR12][R108.64], R110 ;  /* 0x0000006e6c007986 */ /* 0x0003e4000c101b0c */
.L_x_1385:
[----:B------:R-:W-:Y:S01]  /*7110*/  VIADD R201, R201, 0x80 ;  /* 0x00000080c9c97836 */ /* 0x000fe20000000000 */
[----:B------:R-:W-:-:S07]  /*7120*/  IADD3 R200, PT, PT, R200, 0x80, RZ ;  /* 0x00000080c8c87810 */ /* 0x000fce0007ffe0ff */
.L_x_1285:
[----:B------:R-:W-:Y:S05]  /*7130*/  BSYNC.RECONVERGENT B0 ;  /* 0x0000000000007941 */ /* 0x000fea0003800200 */
.L_x_1284:
[----:B------:R-:W-:Y:S01]  /*7140*/  ISETP.GE.U32.AND P1, PT, R134, 0x100, PT ;  /* 0x000001008600780c */ /* 0x000fe20003f26070 */
[----:B------:R-:W-:Y:S03]  /*7150*/  BSSY.RECONVERGENT B0, `(.L_x_1386) ;  /* 0x00005b4000007945 */ /* 0x000fe60003800200 */
[----:B01----:R-:W-:-:S09]  /*7160*/  P2R R108, PR, RZ, 0x2 ;  /* 0x00000002ff6c7803 */ /* 0x003fd20000000000 */
[----:B------:R-:W-:Y:S05]  /*7170*/  @!P1 BRA `(.L_x_1387) ;  /* 0x0000005800c49947 */ /* 0x000fea0003800000 */
[----:B------:R-:W-:-:S04]  /*7180*/  UISETP.NE.U32.AND UP0, UPT, UR18, URZ, UPT ;  /* 0x000000ff1200728c */ /* 0x000fc8000bf05070 */
[----:B------:R-:W-:Y:S01]  /*7190*/  UISETP.NE.AND.EX UP0, UPT, UR19, URZ, UPT, UP0 ;  /* 0x000000ff1300728c */ /* 0x000fe2000bf05300 */
[----:B------:R-:W-:Y:S10]  /*71a0*/  BRA.U !UP3, `(.L_x_1388) ;  /* 0x000000010b0c7547 */ /* 0x000ff4000b800000 */
[----:B------:R-:W0:Y:S02]  /*71b0*/  LDC.64 R48, c[0x0][0x390] ;  /* 0x0000e400ff307b82 */ /* 0x000e240000000a00 */
[----:B0-----:R-:W-:-:S06]  /*71c0*/  IMAD.WIDE.U32 R48, R200, 0x10, R48 ;  /* 0x00000010c8307825 */ /* 0x001fcc00078e0030 */
[----:B------:R-:W5:Y:S02]  /*71d0*/  LDG.E.128 R48, desc[UR12][R48.64] ;  /* 0x0000000c30307981 */ /* 0x000f64000c1e1d00 */
.L_x_1388:
[----:B-----5:R-:W-:Y:S02]  /*71e0*/  PRMT R173, R49, 0x7632, R173 ;  /* 0x0000763231ad7816 */ /* 0x020fe400000000ad */
[----:B------:R-:W-:Y:S01]  /*71f0*/  PRMT R174, R48, 0x7632, R174 ;  /* 0x0000763230ae7816 */ /* 0x000fe200000000ae */
[----:B------:R-:W-:Y:S06]  /*7200*/  BRA.U !UP0, `(.L_x_1389) ;  /* 0x0000002d08907547 */ /* 0x000fec000b800000 */
[----:B------:R-:W0:Y:S02]  /*7210*/  LDC.64 R108, c[0x0][0x3a0] ;  /* 0x0000e800ff6c7b82 */ /* 0x000e240000000a00 */
[----:B0-----:R-:W-:-:S06]  /*7220*/  IMAD.WIDE.U32 R108, R201, 0x10, R108 ;  /* 0x00000010c96c7825 */ /* 0x001fcc00078e006c */
[----:B------:R-:W2:Y:S01]  /*7230*/  LDG.E.128 R108, desc[UR12][R108.64] ;  /* 0x0000000c6c6c7981 */ /* 0x000ea2000c1e1d00 */
[----:B------:R-:W-:-:S13]  /*7240*/  ISETP.LT.AND P1, PT, RZ, UR43, PT ;  /* 0x0000002bff007c0c */ /* 0x000fda000bf21270 */
[----:B------:R-:W-:Y:S02]  /*7250*/  @!P1 IMAD.MOV.U32 R166, RZ, RZ, R129 ;  /* 0x000000ffffa69224 */ /* 0x000fe400078e0081 */
[----:B------:R-:W-:Y:S01]  /*7260*/  @!P1 IMAD.MOV.U32 R173, RZ, RZ, R199 ;  /* 0x000000ffffad9224 */ /* 0x000fe200078e00c7 */
[----:B--2---:R-:W-:Y:S01]  /*7270*/  @!P1 SHF.L.U32 R145, R108, 0x10, RZ ;  /* 0x000000106c919819 */ /* 0x004fe200000006ff */
        /* <DEDUP_REMOVED lines=17> */
.L_x_1393:
        /* <DEDUP_REMOVED lines=13> */
.L_x_1395:
[----:B------:R-:W-:Y:S05]  /*7460*/  BSYNC.RECONVERGENT B2 ;  /* 0x0000000000027941 */ /* 0x000fea0003800200 */
.L_x_1394:
        /* <DEDUP_REMOVED lines=40> */
[----:B------:R-:W-:Y:S01]  /*76f0*/  MOV R173, R166 ;  /* 0x000000a600ad7202 */ /* 0x000fe20000000f00 */
[----:B------:R-:W-:Y:S01]  /*7700*/  IMAD.MOV.U32 R166, RZ, RZ, RZ ;  /* 0x000000ffffa67224 */ /* 0x000fe200078e00ff */
[----:B------:R-:W-:-:S07]  /*7710*/  LOP3.LUT R131, R202, UR42, R167, 0x96, !PT ;  /* 0x0000002aca837c12 */ /* 0x000fce000f8e96a7 */
.L_x_1392:
[----:B------:R-:W-:Y:S05]  /*7720*/  BSYNC.RECONVERGENT B1 ;  /* 0x0000000000017941 */ /* 0x000fea0003800200 */
.L_x_1391:
        /* <DEDUP_REMOVED lines=11> */
.L_x_1390:
        /* <DEDUP_REMOVED lines=22> */
.L_x_1399:
        /* <DEDUP_REMOVED lines=13> */
.L_x_1401:
[----:B------:R-:W-:Y:S05]  /*7a10*/  BSYNC.RECONVERGENT B2 ;  /* 0x0000000000027941 */ /* 0x000fea0003800200 */
.L_x_1400:
        /* <DEDUP_REMOVED lines=43> */
.L_x_1398:
[----:B------:R-:W-:Y:S05]  /*7cd0*/  BSYNC.RECONVERGENT B1 ;  /* 0x0000000000017941 */ /* 0x000fea0003800200 */
.L_x_1397:
        /* <DEDUP_REMOVED lines=13> */
.L_x_1396:
        /* <DEDUP_REMOVED lines=21> */
.L_x_1405:
        /* <DEDUP_REMOVED lines=13> */
.L_x_1407:
[----:B------:R-:W-:Y:S05]  /*7fd0*/  BSYNC.RECONVERGENT B2 ;  /* 0x0000000000027941 */ /* 0x000fea0003800200 */
.L_x_1406:
        /* <DEDUP_REMOVED lines=43> */
.L_x_1404:
[----:B------:R-:W-:Y:S05]  /*8290*/  BSYNC.RECONVERGENT B1 ;  /* 0x0000000000017941 */ /* 0x000fea0003800200 */
.L_x_1403:
[----:B------:R-:W-:Y:S01]  /*82a0*/  I2FP.F32.U32 R129, R139 ;  /* 0x0000008b00817245 */ /* 0x000fe20000201000 */
[----:B------:R-:W-:Y:S02]  /*82b0*/  IMAD.MOV.U32 R166, RZ, RZ, 0x2f800000 ;  /* 0x2f800000ffa67424 */ /* 0x000fe400078e00ff */
[----:B------:R-:W-:Y:S02]  /*82c0*/  IMAD.U32 R139, R49, 0x10000, RZ ;  /* 0x00010000318b7824 */ /* 0x000fe400078e00ff */
[----:B------:R-:W-:Y:S01]  /*82d0*/  FFMA.FTZ R129, R129, R166, 1.1641532182693481445e-10 ;  /* 0x2f00000081817423 */ /* 0x000fe200000100a6 */
[----:B------:R-:W-:Y:S01]  /*82e0*/  SHF.L.U32 R166, R109, 0x10, RZ ;  /* 0x000000106da67819 */ /* 0x000fe200000006ff */
[----:B------:R-:W-:-:S03]  /*82f0*/  FMUL.FTZ R139, R139, UR17 ;  /* 0x000000118b8b7c20 */ /* 0x000fc60008410000 */
[----:B------:R-:W-:Y:S01]  /*8300*/  FSETP.GTU.FTZ.AND P2, PT, R129, UR23, PT ;  /* 0x0000001781007c0b */ /* 0x000fe2000bf5c000 */
[----:B------:R-:W-:-:S05]  /*8310*/  FMUL.FTZ R139, R139, UR16 ;  /* 0x000000108b8b7c20 */ /* 0x000fca0008410000 */
[----:B------:R-:W-:Y:S02]  /*8320*/  FSEL R167, R139, RZ, !P2 ;  /* 0x000000ff8ba77208 */ /* 0x000fe40005000000 */
[----:B------:R-:W-:-:S03]  /*8330*/  SEL R139, RZ, 0x1, P2 ;  /* 0x00000001ff8b7807 */ /* 0x000fc60001000000 */
[----:B------:R-:W-:-:S07]  /*8340*/  FADD.FTZ R167, R166, R167 ;  /* 0x000000a7a6a77221 */ /* 0x000fce0000010000 */
.L_x_1402:
        /* <DEDUP_REMOVED lines=22> */
.L_x_1411:
        /* <DEDUP_REMOVED lines=13> */
.L_x_1413:
[----:B------:R-:W-:Y:S05]  /*8580*/  BSYNC.RECONVERGENT B2 ;  /* 0x0000000000027941 */ /* 0x000fea0003800200 */
.L_x_1412:
        /* <DEDUP_REMOVED lines=43> */
.L_x_1410:
[----:B------:R-:W-:Y:S05]  /*8840*/  BSYNC.RECONVERGENT B1 ;  /* 0x0000000000017941 */ /* 0x000fea0003800200 */
.L_x_1409:
        /* <DEDUP_REMOVED lines=13> */
.L_x_1408:
        /* <DEDUP_REMOVED lines=21> */
.L_x_1417:
        /* <DEDUP_REMOVED lines=13> */
.L_x_1419:
[----:B------:R-:W-:Y:S05]  /*8b40*/  BSYNC.RECONVERGENT B2 ;  /* 0x0000000000027941 */ /* 0x000fea0003800200 */
.L_x_1418:
        /* <DEDUP_REMOVED lines=43> */
.L_x_1416:
[----:B------:R-:W-:Y:S05]  /*8e00*/  BSYNC.RECONVERGENT B1 ;  /* 0x0000000000017941 */ /* 0x000fea0003800200 */
.L_x_1415:
        /* <DEDUP_REMOVED lines=11> */
.L_x_1414:
        /* <DEDUP_REMOVED lines=22> */
.L_x_1423:
        /* <DEDUP_REMOVED lines=13> */
.L_x_1425:
[----:B------:R-:W-:Y:S05]  /*90f0*/  BSYNC.RECONVERGENT B2 ;  /* 0x0000000000027941 */ /* 0x000fea0003800200 */
.L_x_1424:
        /* <DEDUP_REMOVED lines=43> */
.L_x_1422:
[----:B------:R-:W-:Y:S05]  /*93b0*/  BSYNC.RECONVERGENT B1 ;  /* 0x0000000000017941 */ /* 0x000fea0003800200 */
.L_x_1421:
[----:B------:R-:W-:Y:S01]  /*93c0*/  PRMT R110, R50, 0x7632, R110 ;  /* 0x00007632326e7816 */ /* 0x000fe2000000006e */
[----:B------:R-:W-:Y:S01]  /*93d0*/  IMAD.MOV.U32 R187, RZ, RZ, 0x2f800000 ;  /* 0x2f800000ffbb7424 */ /* 0x000fe200078e00ff */
[----:B------:R-:W-:-:S03]  /*93e0*/  I2FP.F32.U32 R108, R142 ;  /* 0x0000008e006c7245 */ /* 0x000fc60000201000 */
[C---:B------:R-:W-:Y:S01]  /*93f0*/  IMAD.U32 R142, R110.reuse, 0x10000, RZ ;  /* 0x000100006e8e7824 */ /* 0x040fe200078e00ff */
[----:B------:R-:W-:Y:S01]  /*9400*/  PRMT R110, R110, 0x7632, R110 ;  /* 0x000076326e6e7816 */ /* 0x000fe2000000006e */
[----:B------:R-:W-:Y:S02]  /*9410*/  FFMA.FTZ R108, R108, R187, 1.1641532182693481445e-10 ;  /* 0x2f0000006c6c7423 */ /* 0x000fe400000100bb */
[----:B------:R-:W-:Y:S01]  /*9420*/  FMUL.FTZ R142, R142, UR17 ;  /* 0x000000118e8e7c20 */ /* 0x000fe20008410000 */
[----:B------:R-:W-:Y:S02]  /*9430*/  SHF.L.U32 R187, R110, 0x10, RZ ;  /* 0x000000106ebb7819 */ /* 0x000fe400000006ff */
[----:B------:R-:W-:Y:S01]  /*9440*/  FSETP.GTU.FTZ.AND P2, PT, R108, UR23, PT ;  /* 0x000000176c007c0b */ /* 0x000fe2000bf5c000 */
[----:B------:R-:W-:-:S03]  /*9450*/  FMUL.FTZ R108, R142, UR16 ;  /* 0x000000108e6c7c20 */ /* 0x000fc60008410000 */
[----:B------:R-:W-:Y:S02]  /*9460*/  SEL R142, RZ, 0x1, P2 ;  /* 0x00000001ff8e7807 */ /* 0x000fe40001000000 */
[----:B------:R-:W-:-:S05]  /*9470*/  FSEL R108, R108, RZ, !P2 ;  /* 0x000000ff6c6c7208 */ /* 0x000fca0005000000 */
[----:B------:R-:W-:-:S07]  /*9480*/  FADD.FTZ R174, R187, R108 ;  /* 0x0000006cbbae7221 */ /* 0x000fce0000010000 */
.L_x_1420:
        /* <DEDUP_REMOVED lines=21> */
.L_x_1429:
        /* <DEDUP_REMOVED lines=13> */
.L_x_1431:
[----:B------:R-:W-:Y:S05]  /*96b0*/  BSYNC.RECONVERGENT B2 ;  /* 0x0000000000027941 */ /* 0x000fea0003800200 */
.L_x_1430:
        /* <DEDUP_REMOVED lines=43> */
.L_x_1428:
[----:B------:R-:W-:Y:S05]  /*9970*/  BSYNC.RECONVERGENT B1 ;  /* 0x0000000000017941 */ /* 0x000fea0003800200 */
.L_x_1427:
        /* <DEDUP_REMOVED lines=11> */
.L_x_1426:
        /* <DEDUP_REMOVED lines=22> */
.L_x_1435:
        /* <DEDUP_REMOVED lines=13> */
.L_x_1437:
[----:B------:R-:W-:Y:S05]  /*9c60*/  BSYNC.RECONVERGENT B2 ;  /* 0x0000000000027941 */ /* 0x000fea0003800200 */
.L_x_1436:
        /* <DEDUP_REMOVED lines=39> */
[----:B------:R-:W-:-:S03]  /*9ee0*/  LOP3.LUT R130, R130, UR41, R203, 0x96, !PT ;  /* 0x0000002982827c12 */ /* 0x000fc6000f8e96cb */
[----:B------:R-:W-:Y:S01]  /*9ef0*/  IMAD.MOV.U32 R6, RZ, RZ, R202 ;  /* 0x000000ffff067224 */ /* 0x000fe200078e00ca */
[----:B------:R-:W-:-:S07]  /*9f00*/  LOP3.LUT R131, R108, UR42, R205, 0x96, !PT ;  /* 0x0000002a6c837c12 */ /* 0x000fce000f8e96cd */
.L_x_1434:
[----:B------:R-:W-:Y:S05]  /*9f10*/  BSYNC.RECONVERGENT B1 ;  /* 0x0000000000017941 */ /* 0x000fea0003800200 */
.L_x_1433:
        /* <DEDUP_REMOVED lines=13> */
.L_x_1432:
[----:B------:R-:W-:Y:S02]  /*9ff0*/  F2FP.BF16.F32.PACK_AB R111, RZ, R188 ;  /* 0x000000bcff6f723e */ /* 0x000fe400000010ff */
[----:B------:R-:W-:Y:S02]  /*a000*/  PRMT R110, R209, 0x5410, R110 ;  /* 0x00005410d16e7816 */ /* 0x000fe4000000006e */
[----:B------:R-:W-:Y:S02]  /*a010*/  PRMT R109, R207, 0x5410, R208 ;  /* 0x00005410cf6d7816 */ /* 0x000fe400000000d0 */
[----:B------:R-:W-:Y:S02]  /*a020*/  PRMT R108, R199, 0x5410, R206 ;  /* 0x00005410c76c7816 */ /* 0x000fe400000000ce */
[----:B------:R-:W-:Y:S01]  /*a030*/  PRMT R111, R211, 0x5410, R111 ;  /* 0x00005410d36f7816 */ /* 0x000fe2000000006f */
[----:B------:R-:W-:Y:S06]  /*a040*/  BRA `(.L_x_1438) ;  /* 0x0000002800a47947 */ /* 0x000fec0003800000 */
.L_x_1389:
[----:B------:R-:W-:Y:S01]  /*a050*/  IMAD.MOV.U32 R145, RZ, RZ, RZ ;  /* 0x000000ffff917224 */ /* 0x000fe200078e00ff */
[----:B------:R-:W-:Y:S01]  /*a060*/  MOV R204, R199 ;  /* 0x000000c700cc7202 */ /* 0x000fe20000000f00 */
[----:B------:R-:W-:Y:S01]  /*a070*/  IMAD.MOV.U32 R108, RZ, RZ, R129 ;  /* 0x000000ffff6c7224 */ /* 0x000fe200078e0081 */
[----:B------:R-:W-:Y:S06]  /*a080*/  BRA.U !UP3, `(.L_x_1439) ;  /* 0x000000050b487547 */ /* 0x000fec000b800000 */
        /* <DEDUP_REMOVED lines=16> */
.L_x_1442:
        /* <DEDUP_REMOVED lines=13> */
.L_x_1444:
[----:B------:R-:W-:Y:S05]  /*a260*/  BSYNC.RECONVERGENT B2 ;  /* 0x0000000000027941 */ /* 0x000fea0003800200 */
.L_x_1443:
        /* <DEDUP_REMOVED lines=41> */
[----:B------:R-:W-:-:S07]  /*a500*/  IMAD.MOV.U32 R108, RZ, RZ, RZ ;  /* 0x000000ffff6c7224 */ /* 0x000fce00078e00ff */
.L_x_1441:
[----:B------:R-:W-:Y:S05]  /*a510*/  BSYNC.RECONVERGENT B1 ;  /* 0x0000000000017941 */ /* 0x000fea0003800200 */
.L_x_1440:
[----:B------:R-:W-:Y:S01]  /*a520*/  I2FP.F32.U32 R3, R3 ;  /* 0x0000000300037245 */ /* 0x000fe20000201000 */
[----:B------:R-:W-:Y:S01]  /*a530*/  IMAD.MOV.U32 R110, RZ, RZ, 0x2f800000 ;  /* 0x2f800000ff6e7424 */ /* 0x000fe200078e00ff */
[----:B------:R-:W-:-:S03]  /*a540*/  SHF.L.U32 R109, R48, 0x10, RZ ;  /* 0x00000010306d7819 */ /* 0x000fc600000006ff */
[----:B------:R-:W-:Y:S02]  /*a550*/  FFMA.FTZ R3, R3, R110, 1.1641532182693481445e-10 ;  /* 0x2f00000003037423 */ /* 0x000fe4000001006e */
[----:B------:R-:W-:-:S03]  /*a560*/  FMUL.FTZ R109, R109, UR17 ;  /* 0x000000116d6d7c20 */ /* 0x000fc60008410000 */
[----:B------:R-:W-:Y:S01]  /*a570*/  FSETP.GTU.FTZ.AND P1, PT, R3, UR23, PT ;  /* 0x0000001703007c0b */ /* 0x000fe2000bf3c000 */
[----:B------:R-:W-:-:S03]  /*a580*/  FMUL.FTZ R109, R109, UR16 ;  /* 0x000000106d6d7c20 */ /* 0x000fc60008410000 */
[----:B------:R-:W-:Y:S02]  /*a590*/  SEL R3, RZ, 0x1, P1 ;  /* 0x00000001ff037807 */ /* 0x000fe40000800000 */
[----:B------:R-:W-:-:S07]  /*a5a0*/  FSEL R145, R109, RZ, !P1 ;  /* 0x000000ff6d917208 */ /* 0x000fce0004800000 */
.L_x_1439:
[----:B------:R-:W-:Y:S01]  /*a5b0*/  F2FP.BF16.F32.PACK_AB R205, RZ, R145 ;  /* 0x00000091ffcd723e */ /* 0x000fe200000010ff */
[----:B------:R-:W-:Y:S02]  /*a5c0*/  IMAD.MOV.U32 R146, RZ, RZ, RZ ;  /* 0x000000ffff927224 */ /* 0x000fe400078e00ff */
[----:B------:R-:W-:Y:S01]  /*a5d0*/  IMAD.MOV.U32 R109, RZ, RZ, R108 ;  /* 0x000000ffff6d7224 */ /* 0x000fe200078e006c */
[----:B------:R-:W-:Y:S06]  /*a5e0*/  BRA.U !UP3, `(.L_x_1445) ;  /* 0x000000050b407547 */ /* 0x000fec000b800000 */
[----:B------:R-:W-:Y:S01]  /*a5f0*/  ISETP.NE.AND P1, PT, R108, 0x1, PT ;  /* 0x000000016c00780c */ /* 0x000fe20003f25270 */
[----:B------:R-:W-:Y:S01]  /*a600*/  BSSY.RECONVERGENT B1, `(.L_x_1446) ;  /* 0x0000045000017945 */ /* 0x000fe20003800200 */
[----:B------:R-:W-:Y:S02]  /*a610*/  HFMA2 R109, -RZ, RZ, 0, 1.1920928955078125e-07 ;  /* 0x00000002ff6d7431 */ /* 0x000fe400000001ff */
[----:B------:R-:W-:-:S09]  /*a620*/  IMAD.MOV.U32 R0, RZ, RZ, R6 ;  /* 0x000000ffff007224 */ /* 0x000fd200078e0006 */
[----:B------:R-:W-:Y:S05]  /*a630*/  @!P1 BRA `(.L_x_1447) ;  /* 0x0000000400049947 */ /* 0x000fea0003800000 */
        /* <DEDUP_REMOVED lines=8> */
.L_x_1448:
        /* <DEDUP_REMOVED lines=13> */
.L_x_1450:
[----:B------:R-:W-:Y:S05]  /*a790*/  BSYNC.RECONVERGENT B2 ;  /* 0x0000000000027941 */ /* 0x000fea0003800200 */
.L_x_1449:
        /* <DEDUP_REMOVED lines=43> */
.L_x_1447:
[----:B------:R-:W-:Y:S05]  /*aa50*/  BSYNC.RECONVERGENT B1 ;  /* 0x0000000000017941 */ /* 0x000fea0003800200 */
.L_x_1446:
        /* <DEDUP_REMOVED lines=9> */
.L_x_1445:
        /* <DEDUP_REMOVED lines=17> */
.L_x_1454:
        /* <DEDUP_REMOVED lines=13> */
.L_x_1456:
[----:B------:R-:W-:Y:S05]  /*acd0*/  BSYNC.RECONVERGENT B2 ;  /* 0x0000000000027941 */ /* 0x000fea0003800200 */
.L_x_1455:
        /* <DEDUP_REMOVED lines=43> */
.L_x_1453:
[----:B------:R-:W-:Y:S05]  /*af90*/  BSYNC.RECONVERGENT B1 ;  /* 0x0000000000017941 */ /* 0x000fea0003800200 */
.L_x_1452:
        /* <DEDUP_REMOVED lines=9> */
.L_x_1451:
        /* <DEDUP_REMOVED lines=17> */
.L_x_1460:
        /* <DEDUP_REMOVED lines=13> */
.L_x_1462:
[----:B------:R-:W-:Y:S05]  /*b210*/  BSYNC.RECONVERGENT B2 ;  /* 0x0000000000027941 */ /* 0x000fea0003800200 */
.L_x_1461:
        /* <DEDUP_REMOVED lines=43> */
.L_x_1459:
[----:B------:R-:W-:Y:S05]  /*b4d0*/  BSYNC.RECONVERGENT B1 ;  /* 0x0000000000017941 */ /* 0x000fea0003800200 */
.L_x_1458:
        /* <DEDUP_REMOVED lines=9> */
.L_x_1457:
        /* <DEDUP_REMOVED lines=17> */
.L_x_1466:
        /* <DEDUP_REMOVED lines=13> */
.L_x_1468:
[----:B------:R-:W-:Y:S05]  /*b750*/  BSYNC.RECONVERGENT B2 ;  /* 0x0000000000027941 */ /* 0x000fea0003800200 */
.L_x_1467:
        /* <DEDUP_REMOVED lines=43> */
.L_x_1465:
[----:B------:R-:W-:Y:S05]  /*ba10*/  BSYNC.RECONVERGENT B1 ;  /* 0x0000000000017941 */ /* 0x000fea0003800200 */
.L_x_1464:
        /* <DEDUP_REMOVED lines=9> */
.L_x_1463:
        /* <DEDUP_REMOVED lines=17> */
.L_x_1472:
        /* <DEDUP_REMOVED lines=13> */
.L_x_1474:
[----:B------:R-:W-:Y:S05]  /*bc90*/  BSYNC.RECONVERGENT B2 ;  /* 0x0000000000027941 */ /* 0x000fea0003800200 */
.L_x_1473:
        /* <DEDUP_REMOVED lines=43> */
.L_x_1471:
[----:B------:R-:W-:Y:S05]  /*bf50*/  BSYNC.RECONVERGENT B1 ;  /* 0x0000000000017941 */ /* 0x000fea0003800200 */
.L_x_1470:
[----:B------:R-:W-:Y:S01]  /*bf60*/  I2FP.F32.U32 R108, R110 ;  /* 0x0000006e006c7245 */ /* 0x000fe20000201000 */
[----:B------:R-:W-:Y:S01]  /*bf70*/  IMAD.MOV.U32 R111, RZ, RZ, 0x2f800000 ;  /* 0x2f800000ff6f7424 */ /* 0x000fe200078e00ff */
[----:B------:R-:W-:-:S03]  /*bf80*/  PRMT R110, R50, 0x7632, R110 ;  /* 0x00007632326e7816 */ /* 0x000fc6000000006e */
[----:B------:R-:W-:Y:S01]  /*bf90*/  FFMA.FTZ R108, R108, R111, 1.1641532182693481445e-10 ;  /* 0x2f0000006c6c7423 */ /* 0x000fe2000001006f */
[----:B------:R-:W-:-:S04]  /*bfa0*/  SHF.L.U32 R110, R110, 0x10, RZ ;  /* 0x000000106e6e7819 */ /* 0x000fc800000006ff */
[----:B------:R-:W-:Y:S01]  /*bfb0*/  FSETP.GTU.FTZ.AND P1, PT, R108, UR23, PT ;  /* 0x000000176c007c0b */ /* 0x000fe2000bf3c000 */
[----:B------:R-:W-:-:S03]  /*bfc0*/  FMUL.FTZ R110, R110, UR17 ;  /* 0x000000116e6e7c20 */ /* 0x000fc60008410000 */
[----:B------:R-:W-:Y:S01]  /*bfd0*/  SEL R142, RZ, 0x1, P1 ;  /* 0x00000001ff8e7807 */ /* 0x000fe20000800000 */
[----:B------:R-:W-:-:S05]  /*bfe0*/  FMUL.FTZ R110, R110, UR16 ;  /* 0x000000106e6e7c20 */ /* 0x000fca0008410000 */
[----:B------:R-:W-:-:S07]  /*bff0*/  FSEL R174, R110, RZ, !P1 ;  /* 0x000000ff6eae7208 */ /* 0x000fce0004800000 */
.L_x_1469:
        /* <DEDUP_REMOVED lines=17> */
.L_x_1478:
        /* <DEDUP_REMOVED lines=13> */
.L_x_1480:
[----:B------:R-:W-:Y:S05]  /*c1e0*/  BSYNC.RECONVERGENT B2 ;  /* 0x0000000000027941 */ /* 0x000fea0003800200 */
.L_x_1479:
        /* <DEDUP_REMOVED lines=43> */
.L_x_1477:
[----:B------:R-:W-:Y:S05]  /*c4a0*/  BSYNC.RECONVERGENT B1 ;  /* 0x0000000000017941 */ /* 0x000fea0003800200 */
.L_x_1476:
        /* <DEDUP_REMOVED lines=9> */
.L_x_1475:
        /* <DEDUP_REMOVED lines=17> */
.L_x_1484:
        /* <DEDUP_REMOVED lines=13> */
.L_x_1486:
[----:B------:R-:W-:Y:S05]  /*c720*/  BSYNC.RECONVERGENT B2 ;  /* 0x0000000000027941 */ /* 0x000fea0003800200 */
.L_x_1485:
        /* <DEDUP_REMOVED lines=42> */
[----:B------:R-:W-:-:S07]  /*c9d0*/  MOV R204, R108 ;  /* 0x0000006c00cc7202 */ /* 0x000fce0000000f00 */
.L_x_1483:
[----:B------:R-:W-:Y:S05]  /*c9e0*/  BSYNC.RECONVERGENT B1 ;  /* 0x0000000000017941 */ /* 0x000fea0003800200 */
.L_x_1482:
        /* <DEDUP_REMOVED lines=10> */
.L_x_1481:
[----:B------:R-:W-:Y:S02]  /*ca90*/  F2FP.BF16.F32.PACK_AB R111, RZ, R188 ;  /* 0x000000bcff6f723e */ /* 0x000fe400000010ff */
[----:B------:R-:W-:Y:S02]  /*caa0*/  PRMT R110, R208, 0x5410, R209 ;  /* 0x00005410d06e7816 */ /* 0x000fe400000000d1 */
[----:B------:R-:W-:Y:S02]  /*cab0*/  PRMT R109, R207, 0x5410, R206 ;  /* 0x00005410cf6d7816 */ /* 0x000fe400000000ce */
[----:B------:R-:W-:Y:S02]  /*cac0*/  PRMT R108, R205, 0x5410, R199 ;  /* 0x00005410cd6c7816 */ /* 0x000fe400000000c7 */
[----:B------:R-:W-:-:S07]  /*cad0*/  PRMT R111, R210, 0x5410, R111 ;  /* 0x00005410d26f7816 */ /* 0x000fce000000006f */
.L_x_1438:
[----:B------:R-:W0:Y:S01]  /*cae0*/  LDC.64 R202, c[0x0][0x3a8] ;  /* 0x0000ea00ffca7b82 */ /* 0x000e220000000a00 */
[----:B------:R-:W-:Y:S02]  /*caf0*/  IMAD.MOV.U32 R199, RZ, RZ, R204 ;  /* 0x000000ffffc77224 */ /* 0x000fe400078e00cc */
[----:B0-----:R-:W-:-:S05]  /*cb00*/  IMAD.WIDE.U32 R202, R201, 0x10, R202 ;  /* 0x00000010c9ca7825 */ /* 0x001fca00078e00ca */
[----:B------:R0:W-:Y:S01]  /*cb10*/  STG.E.128 desc[UR12][R202.64], R108 ;  /* 0x0000006cca007986 */ /* 0x0001e2000c101d0c */
[----:B------:R-:W-:Y:S05]  /*cb20*/  BRA.U !UP3, `(.L_x_1487) ;  /* 0x000000010b507547 */ /* 0x000fea000b800000 */
[----:B0-----:R-:W-:Y:S01]  /*cb30*/  IMAD.U32 R111, R143, 0x10000, RZ ;  /* 0x000100008f6f7824 */ /* 0x001fe200078e00ff */
[----:B------:R-:W0:Y:S01]  /*cb40*/  LDC.64 R108, c[0x0][0x3b0] ;  /* 0x0000ec00ff6c7b82 */ /* 0x000e220000000a00 */
[----:B------:R-:W-:Y:S02]  /*cb50*/  LOP3.LUT R110, R144, 0xffff, RZ, 0xc0, !PT ;  /* 0x0000ffff906e7812 */ /* 0x000fe400078ec0ff */
[----:B------:R-:W-:Y:S02]  /*cb60*/  PRMT R203, R142, 0x7104, RZ ;  /* 0x000071048ecb7816 */ /* 0x000fe400000000ff */
[----:B------:R-:W-:Y:S02]  /*cb70*/  LOP3.LUT R111, R111, 0xff0000, RZ, 0xc0, !PT ;  /* 0x00ff00006f6f7812 */ /* 0x000fe400078ec0ff */
[----:B------:R-:W-:Y:S02]  /*cb80*/  LOP3.LUT R204, R140, 0xff, RZ, 0xc0, !PT ;  /* 0x000000ff8ccc7812 */ /* 0x000fe400078ec0ff */
[----:B------:R-:W-:-:S02]  /*cb90*/  PRMT R110, R111, 0x4210, R110 ;  /* 0x000042106f6e7816 */ /* 0x000fc4000000006e */
[----:B------:R-:W-:Y:S01]  /*cba0*/  LOP3.LUT R202, R139, 0xff, RZ, 0xc0, !PT ;  /* 0x000000ff8bca7812 */ /* 0x000fe200078ec0ff */
[----:B------:R-:W-:Y:S01]  /*cbb0*/  IMAD.WIDE.U32 R204, R204, 0x1000000, RZ ;  /* 0x01000000cccc7825 */ /* 0x000fe200078e00ff */
        /* <DEDUP_REMOVED lines=11> */
.L_x_1487:
[----:B------:R-:W-:Y:S01]  /*cc70*/  IADD3 R201, PT, PT, R201, 0x80, RZ ;  /* 0x00000080c9c97810 */ /* 0x000fe20007ffe0ff */
[----:B------:R-:W-:-:S07]  /*cc80*/  VIADD R200, R200, 0x80 ;  /* 0x00000080c8c87836 */ /* 0x000fce0000000000 */
.L_x_1387:
[----:B------:R-:W-:Y:S05]  /*cc90*/  BSYNC.RECONVERGENT B0 ;  /* 0x0000000000007941 */ /* 0x000fea0003800200 */
.L_x_1386:
        /* <DEDUP_REMOVED lines=10> */
.L_x_1490:
[----:B-----5:R-:W-:Y:S02]  /*cd40*/  PRMT R175, R49, 0x7632, R175 ;  /* 0x0000763231af7816 */ /* 0x020fe400000000af */
[----:B------:R-:W-:Y:S01]  /*cd50*/  PRMT R176, R48, 0x7632, R176 ;  /* 0x0000763230b07816 */ /* 0x000fe200000000b0 */
[----:B------:R-:W-:Y:S06]  /*cd60*/  BRA.U !UP0, `(.L_x_1491) ;  /* 0x0000002d08907547 */ /* 0x000fec000b800000 */
[----:B------:R-:W0:Y:S02]  /*cd70*/  LDC.64 R108, c[0x0][0x3a0] ;  /* 0x0000e800ff6c7b82 */ /* 0x000e240000000a00 */
[----:B0-----:R-:W-:-:S06]  /*cd80*/  IMAD.WIDE.U32 R108, R201, 0x10, R108 ;  /* 0x00000010c96c7825 */ /* 0x001fcc00078e006c */
[----:B------:R-:W2:Y:S01]  /*cd90*/  LDG.E.128 R108, desc[UR12][R108.64] ;  /* 0x0000000c6c6c7981 */ /* 0x000ea2000c1e1d00 */
[----:B------:R-:W-:-:S13]  /*cda0*/  ISETP.LT.AND P1, PT, RZ, UR43, PT ;  /* 0x0000002bff007c0c */ /* 0x000fda000bf21270 */
[----:B------:R-:W-:Y:S01]  /*cdb0*/  @!P1 IMAD.MOV.U32 R164, RZ, RZ, R129 ;  /* 0x000000ffffa49224 */ /* 0x000fe200078e0081 */
[----:B------:R-:W-:Y:S01]  /*cdc0*/  @!P1 MOV R175, R199 ;  /* 0x000000c700af9202 */ /* 0x000fe20000000f00 */
[----:B--2---:R-:W-:Y:S01]  /*cdd0*/  @!P1 IMAD.U32 R147, R108, 0x10000, RZ ;  /* 0x000100006c939824 */ /* 0x004fe200078e00ff */
        /* <DEDUP_REMOVED lines=17> */
.L_x_1495:
        /* <DEDUP_REMOVED lines=13> */
.L_x_1497:
[----:B------:R-:W-:Y:S05]  /*cfc0*/  BSYNC.RECONVERGENT B2 ;  /* 0x0000000000027941 */ /* 0x000fea0003800200 */
.L_x_1496:
        /* <DEDUP_REMOVED lines=42> */
[----:B------:R-:W-:-:S07]  /*d270*/  LOP3.LUT R131, R202, UR42, R165, 0x96, !PT ;  /* 0x0000002aca837c12 */ /* 0x000fce000f8e96a5 */
.L_x_1494:
[----:B------:R-:W-:Y:S05]  /*d280*/  BSYNC.RECONVERGENT B1 ;  /* 0x0000000000017941 */ /* 0x000fea0003800200 */
.L_x_1493:
        /* <DEDUP_REMOVED lines=11> */
.L_x_1492:
        /* <DEDUP_REMOVED lines=22> */
.L_x_1501:
        /* <DEDUP_REMOVED lines=13> */
.L_x_1503:
[----:B------:R-:W-:Y:S05]  /*d570*/  BSYNC.RECONVERGENT B2 ;  /* 0x0000000000027941 */ /* 0x000fea0003800200 */
.L_x_1502:
        /* <DEDUP_REMOVED lines=43> */
.L_x_1500:
[----:B------:R-:W-:Y:S05]  /*d830*/  BSYNC.RECONVERGENT B1 ;  /* 0x0000000000017941 */ /* 0x000fea0003800200 */
.L_x_1499:
        /* <DEDUP_REMOVED lines=13> */
.L_x_1498:
        /* <DEDUP_REMOVED lines=21> */
.L_x_1507:
        /* <DEDUP_REMOVED lines=13> */
.L_x_1509:
[----:B------:R-:W-:Y:S05]  /*db30*/  BSYNC.RECONVERGENT B2 ;  /* 0x0000000000027941 */ /* 0x000fea0003800200 */
.L_x_1508:
        /* <DEDUP_REMOVED lines=43> */
.L_x_1506:
[----:B------:R-:W-:Y:S05]  /*ddf0*/  BSYNC.RECONVERGENT B1 ;  /* 0x0000000000017941 */ /* 0x000fea0003800200 */
.L_x_1505:
        /* <DEDUP_REMOVED lines=11> */
.L_x_1504:
        /* <DEDUP_REMOVED lines=22> */
.L_x_1513:
        /* <DEDUP_REMOVED lines=13> */
.L_x_1515:
[----:B------:R-:W-:Y:S05]  /*e0e0*/  BSYNC.RECONVERGENT B2 ;  /* 0x0000000000027941 */ /* 0x000fea0003800200 */
.L_x_1514:
        /* <DEDUP_REMOVED lines=43> */
.L_x_1512:
[----:B------:R-:W-:Y:S05]  /*e3a0*/  BSYNC.RECONVERGENT B1 ;  /* 0x0000000000017941 */ /* 0x000fea0003800200 */
.L_x_1511:
        /* <DEDUP_REMOVED lines=13> */
.L_x_1510:
        /* <DEDUP_REMOVED lines=21> */
.L_x_1519:
        /* <DEDUP_REMOVED lines=13> */
.L_x_1521:
[----:B------:R-:W-:Y:S05]  /*e6a0*/  BSYNC.RECONVERGENT B2 ;  /* 0x0000000000027941 */ /* 0x000fea0003800200 */
.L_x_1520:
        /* <DEDUP_REMOVED lines=43> */
.L_x_1518:
[----:B------:R-:W-:Y:S05]  /*e960*/  BSYNC.RECONVERGENT B1 ;  /* 0x0000000000017941 */ /* 0x000fea0003800200 */
.L_x_1517:
        /* <DEDUP_REMOVED lines=11> */
.L_x_1516:
        /* <DEDUP_REMOVED lines=22> */
.L_x_1525:
        /* <DEDUP_REMOVED lines=13> */
.L_x_1527:
[----:B------:R-:W-:Y:S05]  /*ec50*/  BSYNC.RECONVERGENT B2 ;  /* 0x0000000000027941 */ /* 0x000fea0003800200 */
.L_x_1526:
        /* <DEDUP_REMOVED lines=43> */
.L_x_1524:
[----:B------:R-:W-:Y:S05]  /*ef10*/  BSYNC.RECONVERGENT B1 ;  /* 0x0000000000017941 */ /* 0x000fea0003800200 */
.L_x_1523:
        /* <DEDUP_REMOVED lines=13> */
.L_x_1522:
        /* <DEDUP_REMOVED lines=21> */
.L_x_1531:
        /* <DEDUP_REMOVED lines=13> */
.L_x_1533:
[----:B------:R-:W-:Y:S05]  /*f210*/  BSYNC.RECONVERGENT B2 ;  /* 0x0000000000027941 */ /* 0x000fea0003800200 */
.L_x_1532:
        /* <DEDUP_REMOVED lines=43> */
.L_x_1530:
[----:B------:R-:W-:Y:S05]  /*f4d0*/  BSYNC.RECONVERGENT B1 ;  /* 0x0000000000017941 */ /* 0x000fea0003800200 */
.L_x_1529:
        /* <DEDUP_REMOVED lines=11> */
.L_x_1528:
        /* <DEDUP_REMOVED lines=22> */
.L_x_1537:
        /* <DEDUP_REMOVED lines=13> */
.L_x_1539:
[----:B------:R-:W-:Y:S05]  /*f7c0*/  BSYNC.RECONVERGENT B2 ;  /* 0x0000000000027941 */ /* 0x000fea0003800200 */
.L_x_1538:
        /* <DEDUP_REMOVED lines=37> */
[----:B------:R-:W-:-:S04]  /*fa20*/  IMAD.WIDE.U32 R202, R203, -0x326172a9, RZ ;  /* 0xcd9e8d57cbca7825 */ /* 0x000fc800078e00ff */
[----:B------:R-:W-:Y:S01]  /*fa30*/  IMAD.WIDE.U32 R204, R204, -0x2daee0ad, RZ ;  /* 0xd2511f53cccc7825 */ /* 0x000fe200078e00ff */
[----:B------:R-:W-:-:S03]  /*fa40*/  LOP3.LUT R130, R130, UR41, R203, 0x96, !PT ;  /* 0x0000002982827c12 */ /* 0x000fc6000f8e96cb */
[----:B------:R-:W-:Y:S01]  /*fa50*/  IMAD.MOV.U32 R6, RZ, RZ, R202 ;  /* 0x000000ffff067224 */ /* 0x000fe200078e00ca */
[----:B------:R-:W-:-:S07]  /*fa60*/  LOP3.LUT R131, R108, UR42, R205, 0x96, !PT ;  /* 0x0000002a6c837c12 */ /* 0x000fce000f8e96cd */
.L_x_1536:
[----:B------:R-:W-:Y:S05]  /*fa70*/  BSYNC.RECONVERGENT B1 ;  /* 0x0000000000017941 */ /* 0x000fea0003800200 */
.L_x_1535:
        /* <DEDUP_REMOVED lines=13> */
.L_x_1534:
[----:B------:R-:W-:Y:S02]  /*fb50*/  F2FP.BF16.F32.PACK_AB R111, RZ, R190 ;  /* 0x000000beff6f723e */ /* 0x000fe400000010ff */
[----:B------:R-:W-:Y:S02]  /*fb60*/  PRMT R110, R209, 0x5410, R110 ;  /* 0x00005410d16e7816 */ /* 0x000fe4000000006e */
[----:B------:R-:W-:Y:S02]  /*fb70*/  PRMT R109, R207, 0x5410, R208 ;  /* 0x00005410cf6d7816 */ /* 0x000fe400000000d0 */
[----:B------:R-:W-:Y:S02]  /*fb80*/  PRMT R108, R199, 0x5410, R206 ;  /* 0x00005410c76c7816 */ /* 0x000fe400000000ce */
[----:B------:R-:W-:Y:S01]  /*fb90*/  PRMT R111, R211, 0x5410, R111 ;  /* 0x00005410d36f7816 */ /* 0x000fe2000000006f */
[----:B------:R-:W-:Y:S06]  /*fba0*/  BRA `(.L_x_1540) ;  /* 0x0000002800a47947 */ /* 0x000fec0003800000 */
.L_x_1491:
        /* <DEDUP_REMOVED lines=20> */
.L_x_1544:
        /* <DEDUP_REMOVED lines=13> */
.L_x_1546:
[----:B------:R-:W-:Y:S05]  /*fdc0*/  BSYNC.RECONVERGENT B2 ;  /* 0x0000000000027941 */ /* 0x000fea0003800200 */
.L_x_1545:
        /* <DEDUP_REMOVED lines=41> */
[----:B------:R-:W-:-:S07]  /*10060*/  IMAD.MOV.U32 R108, RZ, RZ, RZ ;  /* 0x000000ffff6c7224 */ /* 0x000fce00078e00ff */
.L_x_1543:
[----:B------:R-:W-:Y:S05]  /*10070*/  BSYNC.RECONVERGENT B1 ;  /* 0x0000000000017941 */ /* 0x000fea0003800200 */
.L_x_1542:
[----:B------:R-:W-:Y:S01]  /*10080*/  I2FP.F32.U32 R3, R3 ;  /* 0x0000000300037245 */ /* 0x000fe20000201000 */
[----:B------:R-:W-:Y:S02]  /*10090*/  HFMA2 R110, -RZ, RZ, 0.1171875, 0 ;  /* 0x2f800000ff6e7431 */ /* 0x000fe400000001ff */
[----:B------:R-:W-:-:S03]  /*100a0*/  IMAD.U32 R109, R48, 0x10000, RZ ;  /* 0x00010000306d7824 */ /* 0x000fc600078e00ff */
[----:B------:R-:W-:Y:S01]  /*100b0*/  FFMA.FTZ R3, R3, R110, 1.1641532182693481445e-10 ;  /* 0x2f00000003037423 */ /* 0x000fe2000001006e */
[----:B------:R-:W-:-:S04]  /*100c0*/  FMUL.FTZ R109, R109, UR17 ;  /* 0x000000116d6d7c20 */ /* 0x000fc80008410000 */
[----:B------:R-:W-:Y:S01]  /*100d0*/  FMUL.FTZ R109, R109, UR16 ;  /* 0x000000106d6d7c20 */ /* 0x000fe20008410000 */
[----:B------:R-:W-:-:S04]  /*100e0*/  FSETP.GTU.FTZ.AND P1, PT, R3, UR23, PT ;  /* 0x0000001703007c0b */ /* 0x000fc8000bf3c000 */
[----:B------:R-:W-:Y:S02]  /*100f0*/  SEL R3, RZ, 0x1, P1 ;  /* 0x00000001ff037807 */ /* 0x000fe40000800000 */
[----:B------:R-:W-:-:S07]  /*10100*/  FSEL R147, R109, RZ, !P1 ;  /* 0x000000ff6d937208 */ /* 0x000fce0004800000 */
.L_x_1541:
[----:B------:R-:W-:Y:S01]  /*10110*/  F2FP.BF16.F32.PACK_AB R205, RZ, R147 ;  /* 0x00000093ffcd723e */ /* 0x000fe200000010ff */
[----:B------:R-:W-:Y:S01]  /*10120*/  IMAD.MOV.U32 R148, RZ, RZ, RZ ;  /* 0x000000ffff947224 */ /* 0x000fe200078e00ff */
[----:B------:R-:W-:Y:S01]  /*10130*/  MOV R109, R108 ;  /* 0x0000006c006d7202 */ /* 0x000fe20000000f00 */
[----:B------:R-:W-:Y:S06]  /*10140*/  BRA.U !UP3, `(.L_x_1547) ;  /* 0x000000050b407547 */ /* 0x000fec000b800000 */
[----:B------:R-:W-:Y:S01]  /*10150*/  ISETP.NE.AND P1, PT, R108, 0x1, PT ;  /* 0x000000016c00780c */ /* 0x000fe20003f25270 */
[----:B------:R-:W-:Y:S01]  /*10160*/  BSSY.RECONVERGENT B1, `(.L_x_1548) ;  /* 0x0000045000017945 */ /* 0x000fe20003800200 */
[----:B------:R-:W-:Y:S02]  /*10170*/  IMAD.MOV.U32 R109, RZ, RZ, 0x2 ;  /* 0x00000002ff6d7424 */ /* 0x000fe400078e00ff */
[----:B------:R-:W-:-:S09]  /*10180*/  IMAD.MOV.U32 R0, RZ, RZ, R6 ;  /* 0x000000ffff007224 */ /* 0x000fd200078e0006 */
[----:B------:R-:W-:Y:S05]  /*10190*/  @!P1 BRA `(.L_x_1549) ;  /* 0x0000000400049947 */ /* 0x000fea0003800000 */
        /* <DEDUP_REMOVED lines=8> */
.L_x_1550:
        /* <DEDUP_REMOVED lines=13> */
.L_x_1552:
[----:B------:R-:W-:Y:S05]  /*102f0*/  BSYNC.RECONVERGENT B2 ;  /* 0x0000000000027941 */ /* 0x000fea0003800200 */
.L_x_1551:
        /* <DEDUP_REMOVED lines=43> */
.L_x_1549:
[----:B------:R-:W-:Y:S05]  /*105b0*/  BSYNC.RECONVERGENT B1 ;  /* 0x0000000000017941 */ /* 0x000fea0003800200 */
.L_x_1548:
        /* <DEDUP_REMOVED lines=9> */
.L_x_1547:
        /* <DEDUP_REMOVED lines=17> */
.L_x_1556:
        /* <DEDUP_REMOVED lines=13> */
.L_x_1558:
[----:B------:R-:W-:Y:S05]  /*10830*/  BSYNC.RECONVERGENT B2 ;  /* 0x0000000000027941 */ /* 0x000fea0003800200 */
.L_x_1557:
        /* <DEDUP_REMOVED lines=40> */
[----:B------:R-:W-:Y:S01]  /*10ac0*/  MOV R110, R204 ;  /* 0x000000cc006e7202 */ /* 0x000fe20000000f00 */
[----:B------:R-:W-:Y:S02]  /*10ad0*/  IMAD.MOV.U32 R204, RZ, RZ, R108 ;  /* 0x000000ffffcc7224 */ /* 0x000fe400078e006c */
[----:B------:R-:W-:-:S07]  /*10ae0*/  IMAD.MOV.U32 R108, RZ, RZ, RZ ;  /* 0x000000ffff6c7224 */ /* 0x000fce00078e00ff */
.L_x_1555:
[----:B------:R-:W-:Y:S05]  /*10af0*/  BSYNC.RECONVERGENT B1 ;  /* 0x0000000000017941 */ /* 0x000fea0003800200 */
.L_x_1554:
        /* <DEDUP_REMOVED lines=9> */
.L_x_1553:
        /* <DEDUP_REMOVED lines=17> */
.L_x_1562:
        /* <DEDUP_REMOVED lines=13> */
.L_x_1564:
[----:B------:R-:W-:Y:S05]  /*10d70*/  BSYNC.RECONVERGENT B2 ;  /* 0x0000000000027941 */ /* 0x000fea0003800200 */
.L_x_1563:
        /* <DEDUP_REMOVED lines=41> */
[----:B------:R-:W-:Y:S01]  /*11010*/  MOV R110, R204 ;  /* 0x000000cc006e7202 */ /* 0x000fe20000000f00 */
[----:B------:R-:W-:-:S07]  /*11020*/  IMAD.MOV.U32 R204, RZ, RZ, R108 ;  /* 0x000000ffffcc7224 */ /* 0x000fce00078e006c */
.L_x_1561:
[----:B------:R-:W-:Y:S05]  /*11030*/  BSYNC.RECONVERGENT B1 ;  /* 0x0000000000017941 */ /* 0x000fea0003800200 */
.L_x_1560:
        /* <DEDUP_REMOVED lines=9> */
.L_x_1559:
        /* <DEDUP_REMOVED lines=17> */
.L_x_1568:
        /* <DEDUP_REMOVED lines=13> */
.L_x_1570:
[----:B------:R-:W-:Y:S05]  /*112b0*/  BSYNC.RECONVERGENT B2 ;  /* 0x0000000000027941 */ /* 0x000fea0003800200 */
.L_x_1569:
        /* <DEDUP_REMOVED lines=43> */
.L_x_1567:
[----:B------:R-:W-:Y:S05]  /*11570*/  BSYNC.RECONVERGENT B1 ;  /* 0x0000000000017941 */ /* 0x000fea0003800200 */
.L_x_1566:
        /* <DEDUP_REMOVED lines=9> */
.L_x_1565:
        /* <DEDUP_REMOVED lines=17> */
.L_x_1574:
        /* <DEDUP_REMOVED lines=13> */
.L_x_1576:
[----:B------:R-:W-:Y:S05]  /*117f0*/  BSYNC.RECONVERGENT B2 ;  /* 0x0000000000027941 */ /* 0x000fea0003800200 */
.L_x_1575:
        /* <DEDUP_REMOVED lines=43> */
.L_x_1573:
[----:B------:R-:W-:Y:S05]  /*11ab0*/  BSYNC.RECONVERGENT B1 ;  /* 0x0000000000017941 */ /* 0x000fea0003800200 */
.L_x_1572:
[----:B------:R-:W-:Y:S01]  /*11ac0*/  I2FP.F32.U32 R108, R110 ;  /* 0x0000006e006c7245 */ /* 0x000fe20000201000 */
[----:B------:R-:W-:Y:S01]  /*11ad0*/  HFMA2 R111, -RZ, RZ, 0.1171875, 0 ;  /* 0x2f800000ff6f7431 */ /* 0x000fe200000001ff */
[----:B------:R-:W-:-:S04]  /*11ae0*/  PRMT R110, R50, 0x7632, R110 ;  /* 0x00007632326e7816 */ /* 0x000fc8000000006e */
[----:B------:R-:W-:Y:S01]  /*11af0*/  FFMA.FTZ R108, R108, R111, 1.1641532182693481445e-10 ;  /* 0x2f0000006c6c7423 */ /* 0x000fe2000001006f */
[----:B------:R-:W-:-:S04]  /*11b00*/  IMAD.U32 R110, R110, 0x10000, RZ ;  /* 0x000100006e6e7824 */ /* 0x000fc800078e00ff */
[----:B------:R-:W-:Y:S01]  /*11b10*/  FMUL.FTZ R110, R110, UR17 ;  /* 0x000000116e6e7c20 */ /* 0x000fe20008410000 */
[----:B------:R-:W-:-:S03]  /*11b20*/  FSETP.GTU.FTZ.AND P1, PT, R108, UR23, PT ;  /* 0x000000176c007c0b */ /* 0x000fc6000bf3c000 */
[----:B------:R-:W-:Y:S01]  /*11b30*/  FMUL.FTZ R110, R110, UR16 ;  /* 0x000000106e6e7c20 */ /* 0x000fe20008410000 */
[----:B------:R-:W-:-:S04]  /*11b40*/  SEL R142, RZ, 0x1, P1 ;  /* 0x00000001ff8e7807 */ /* 0x000fc80000800000 */
[----:B------:R-:W-:-:S07]  /*11b50*/  FSEL R176, R110, RZ, !P1 ;  /* 0x000000ff6eb07208 */ /* 0x000fce0004800000 */
.L_x_1571:
        /* <DEDUP_REMOVED lines=17> */
.L_x_1580:
        /* <DEDUP_REMOVED lines=13> */
.L_x_1582:
[----:B------:R-:W-:Y:S05]  /*11d40*/  BSYNC.RECONVERGENT B2 ;  /* 0x0000000000027941 */ /* 0x000fea0003800200 */
.L_x_1581:
        /* <DEDUP_REMOVED lines=43> */
.L_x_1579:
[----:B------:R-:W-:Y:S05]  /*12000*/  BSYNC.RECONVERGENT B1 ;  /* 0x0000000000017941 */ /* 0x000fea0003800200 */
.L_x_1578:
        /* <DEDUP_REMOVED lines=9> */
.L_x_1577:
        /* <DEDUP_REMOVED lines=17> */
.L_x_1586:
        /* <DEDUP_REMOVED lines=13> */
.L_x_1588:
[----:B------:R-:W-:Y:S05]  /*12280*/  BSYNC.RECONVERGENT B2 ;  /* 0x0000000000027941 */ /* 0x000fea0003800200 */
.L_x_1587:
        /* <DEDUP_REMOVED lines=42> */
[----:B------:R-:W-:-:S07]  /*12530*/  IMAD.MOV.U32 R204, RZ, RZ, R108 ;  /* 0x000000ffffcc7224 */ /* 0x000fce00078e006c */
.L_x_1585:
[----:B------:R-:W-:Y:S05]  /*12540*/  BSYNC.RECONVERGENT B1 ;  /* 0x0000000000017941 */ /* 0x000fea0003800200 */
.L_x_1584:
        /* <DEDUP_REMOVED lines=10> */
.L_x_1583:
[----:B------:R-:W-:Y:S02]  /*125f0*/  F2FP.BF16.F32.PACK_AB R111, RZ, R190 ;  /* 0x000000beff6f723e */ /* 0x000fe400000010ff */
[----:B------:R-:W-:Y:S02]  /*12600*/  PRMT R110, R208, 0x5410, R209 ;  /* 0x00005410d06e7816 */ /* 0x000fe400000000d1 */
[----:B------:R-:W-:Y:S02]  /*12610*/  PRMT R109, R207, 0x5410, R206 ;  /* 0x00005410cf6d7816 */ /* 0x000fe400000000ce */
[----:B------:R-:W-:Y:S02]  /*12620*/  PRMT R108, R205, 0x5410, R199 ;  /* 0x00005410cd6c7816 */ /* 0x000fe400000000c7 */
[----:B------:R-:W-:-:S07]  /*12630*/  PRMT R111, R210, 0x5410, R111 ;  /* 0x00005410d26f7816 */ /* 0x000fce000000006f */
.L_x_1540:
[----:B------:R-:W0:Y:S01]  /*12640*/  LDC.64 R202, c[0x0][0x3a8] ;  /* 0x0000ea00ffca7b82 */ /* 0x000e220000000a00 */
[----:B------:R-:W-:Y:S02]  /*12650*/  IMAD.MOV.U32 R199, RZ, RZ, R204 ;  /* 0x000000ffffc77224 */ /* 0x000fe400078e00cc */
[----:B0-----:R-:W-:-:S05]  /*12660*/  IMAD.WIDE.U32 R202, R201, 0x10, R202 ;  /* 0x00000010c9ca7825 */ /* 0x001fca00078e00ca */
[----:B------:R0:W-:Y:S01]  /*12670*/  STG.E.128 desc[UR12][R202.64], R108 ;  /* 0x0000006cca007986 */ /* 0x0001e2000c101d0c */
[----:B------:R-:W-:Y:S05]  /*12680*/  BRA.U !UP3, `(.L_x_1589) ;  /* 0x000000010b507547 */ /* 0x000fea000b800000 */
[----:B0-----:R-:W-:Y:S01]  /*12690*/  SHF.L.U32 R111, R143, 0x10, RZ ;  /* 0x000000108f6f7819 */ /* 0x001fe200000006ff */
[----:B------:R-:W0:Y:S01]  /*126a0*/  LDC.64 R108, c[0x0][0x3b0] ;  /* 0x0000ec00ff6c7b82 */ /* 0x000e220000000a00 */
[----:B------:R-:W-:Y:S02]  /*126b0*/  LOP3.LUT R110, R144, 0xffff, RZ, 0xc0, !PT ;  /* 0x0000ffff906e7812 */ /* 0x000fe400078ec0ff */
[----:B------:R-:W-:Y:S02]  /*126c0*/  LOP3.LUT R111, R111, 0xff0000, RZ, 0xc0, !PT ;  /* 0x00ff00006f6f7812 */ /* 0x000fe400078ec0ff */
[----:B------:R-:W-:Y:S02]  /*126d0*/  PRMT R203, R142, 0x7104, RZ ;  /* 0x000071048ecb7816 */ /* 0x000fe400000000ff */
[----:B------:R-:W-:Y:S02]  /*126e0*/  PRMT R110, R111, 0x4210, R110 ;  /* 0x000042106f6e7816 */ /* 0x000fe4000000006e */
[----:B------:R-:W-:-:S02]  /*126f0*/  LOP3.LUT R204, R140, 0xff, RZ, 0xc0, !PT ;  /* 0x000000ff8ccc7812 */ /* 0x000fc400078ec0ff */
[----:B------:R-:W-:Y:S02]  /*12700*/  LOP3.LUT R202, R139, 0xff, RZ, 0xc0, !PT ;  /* 0x000000ff8bca7812 */ /* 0x000fe400078ec0ff */
[----:B------:R-:W-:Y:S01]  /*12710*/  LOP3.LUT R111, R0, 0xff, RZ, 0xc0, !PT ;  /* 0x000000ff006f7812 */ /* 0x000fe200078ec0ff */
[----:B------:R-:W-:Y:S01]  /*12720*/  IMAD.WIDE.U32 R204, R204, 0x1000000, RZ ;  /* 0x01000000cccc7825 */ /* 0x000fe200078e00ff */
[----:B------:R-:W-:-:S03]  /*12730*/  LOP3.LUT R206, R110, 0xff00, R203, 0xf8, !PT ;  /* 0x0000ff006ece7812 */ /* 0x000fc600078ef8cb */
[----:B------:R-:W-:Y:S01]  /*12740*/  IMAD.WIDE.U32 R202, R202, 0x10000, RZ ;  /* 0x00010000caca7825 */ /* 0x000fe200078e00ff */
[----:B------:R-:W-:-:S03]  /*12750*/  LOP3.LUT R207, R206, 0xff, R141, 0xf8, !PT ;  /* 0x000000ffcecf7812 */ /* 0x000fc600078ef88d */
[----:B------:R-:W-:Y:S01]  /*12760*/  IMAD.WIDE.U32 R110, R111, 0x100, RZ ;  /* 0x000001006f6e7825 */ /* 0x000fe200078e00ff */
[----:B------:R-:W-:-:S03]  /*12770*/  LOP3.LUT R207, R203, R207, R205, 0xfe, !PT ;  /* 0x000000cfcbcf7212 */ /* 0x000fc600078efecd */
[----:B0-----:R-:W-:Y:S01]  /*12780*/  IMAD.WIDE.U32 R108, R200, 0x8, R108 ;  /* 0x00000008c86c7825 */ /* 0x001fe200078e006c */
[----:B------:R-:W-:Y:S02]  /*12790*/  LOP3.LUT R110, R110, R204, R202, 0xfe, !PT ;  /* 0x000000cc6e6e7212 */ /* 0x000fe400078efeca */
[----:B------:R-:W-:Y:S02]  /*127a0*/  LOP3.LUT R111, R207, R111, RZ, 0xfc, !PT ;  /* 0x0000006fcf6f7212 */ /* 0x000fe400078efcff */
[----:B------:R-:W-:-:S05]  /*127b0*/  LOP3.LUT R110, R110, 0xff, R3, 0xf8, !PT ;  /* 0x000000ff6e6e7812 */ /* 0x000fca00078ef803 */
[----:B------:R1:W-:Y:S02]  /*127c0*/  STG.E.64 desc[UR12][R108.64], R110 ;  /* 0x0000006e6c007986 */ /* 0x0003e4000c101b0c */
.L_x_1589:
[----:B------:R-:W-:Y:S02]  /*127d0*/  VIADD R201, R201, 0x80 ;  /* 0x00000080c9c97836 */ /* 0x000fe40000000000 */
[----:B------:R-:W-:-:S07]  /*127e0*/  VIADD R200, R200, 0x80 ;  /* 0x00000080c8c87836 */ /* 0x000fce0000000000 */
.L_x_1489:
[----:B------:R-:W-:Y:S05]  /*127f0*/  BSYNC.RECONVERGENT B0 ;  /* 0x0000000000007941 */ /* 0x000fea0003800200 */
.L_x_1488:
        /* <DEDUP_REMOVED lines=10> */
.L_x_1592:
        /* <DEDUP_REMOVED lines=27> */
.L_x_1597:
        /* <DEDUP_REMOVED lines=13> */
.L_x_1599:
[----:B------:R-:W-:Y:S05]  /*12b20*/  BSYNC.RECONVERGENT B2 ;  /* 0x0000000000027941 */ /* 0x000fea0003800200 */
.L_x_1598:
        /* <DEDUP_REMOVED lines=43> */
.L_x_1596:
[----:B------:R-:W-:Y:S05]  /*12de0*/  BSYNC.RECONVERGENT B1 ;  /* 0x0000000000017941 */ /* 0x000fea0003800200 */
.L_x_1595:
        /* <DEDUP_REMOVED lines=11> */
.L_x_1594:
        /* <DEDUP_REMOVED lines=22> */
.L_x_1603:
        /* <DEDUP_REMOVED lines=13> */
.L_x_1605:
[----:B------:R-:W-:Y:S05]  /*130d0*/  BSYNC.RECONVERGENT B2 ;  /* 0x0000000000027941 */ /* 0x000fea0003800200 */
.L_x_1604:
        /* <DEDUP_REMOVED lines=43> */
.L_x_1602:
[----:B------:R-:W-:Y:S05]  /*13390*/  BSYNC.RECONVERGENT B1 ;  /* 0x0000000000017941 */ /* 0x000fea0003800200 */
.L_x_1601:
        /* <DEDUP_REMOVED lines=13> */
.L_x_1600:
        /* <DEDUP_REMOVED lines=21> */
.L_x_1609:
        /* <DEDUP_REMOVED lines=13> */
.L_x_1611:
[----:B------:R-:W-:Y:S05]  /*13690*/  BSYNC.RECONVERGENT B2 ;  /* 0x0000000000027941 */ /* 0x000fea0003800200 */
.L_x_1610:
        /* <DEDUP_REMOVED lines=43> */
.L_x_1608:
[----:B------:R-:W-:Y:S05]  /*13950*/  BSYNC.RECONVERGENT B1 ;  /* 0x0000000000017941 */ /* 0x000fea0003800200 */
.L_x_1607:
        /* <DEDUP_REMOVED lines=11> */
.L_x_1606:
        /* <DEDUP_REMOVED lines=22> */
.L_x_1615:
        /* <DEDUP_REMOVED lines=13> */
.L_x_1617:
[----:B------:R-:W-:Y:S05]  /*13c40*/  BSYNC.RECONVERGENT B2 ;  /* 0x0000000000027941 */ /* 0x000fea0003800200 */
.L_x_1616:
        /* <DEDUP_REMOVED lines=43> */
.L_x_1614:
[----:B------:R-:W-:Y:S05]  /*13f00*/  BSYNC.RECONVERGENT B1 ;  /* 0x0000000000017941 */ /* 0x000fea0003800200 */
.L_x_1613:
        /* <DEDUP_REMOVED lines=13> */
.L_x_1612:
        /* <DEDUP_REMOVED lines=21> */
.L_x_1621:
        /* <DEDUP_REMOVED lines=13> */
.L_x_1623:
[----:B------:R-:W-:Y:S05]  /*14200*/  BSYNC.RECONVERGENT B2 ;  /* 0x0000000000027941 */ /* 0x000fea0003800200 */
.L_x_1622:
        /* <DEDUP_REMOVED lines=43> */
.L_x_1620:
[----:B------:R-:W-:Y:S05]  /*144c0*/  BSYNC.RECONVERGENT B1 ;  /* 0x0000000000017941 */ /* 0x000fea0003800200 */
.L_x_1619:
        /* <DEDUP_REMOVED lines=11> */
.L_x_1618:
        /* <DEDUP_REMOVED lines=22> */
.L_x_1627:
        /* <DEDUP_REMOVED lines=13> */
.L_x_1629:
[----:B------:R-:W-:Y:S05]  /*147b0*/  BSYNC.RECONVERGENT B2 ;  /* 0x0000000000027941 */ /* 0x000fea0003800200 */
.L_x_1628:
        /* <DEDUP_REMOVED lines=43> */
.L_x_1626:
[----:B------:R-:W-:Y:S05]  /*14a70*/  BSYNC.RECONVERGENT B1 ;  /* 0x0000000000017941 */ /* 0x000fea0003800200 */
.L_x_1625:
        /* <DEDUP_REMOVED lines=13> */
.L_x_1624:
        /* <DEDUP_REMOVED lines=21> */
.L_x_1633:
        /* <DEDUP_REMOVED lines=13> */
.L_x_1635:
[----:B------:R-:W-:Y:S05]  /*14d70*/  BSYNC.RECONVERGENT B2 ;  /* 0x0000000000027941 */ /* 0x000fea0003800200 */
.L_x_1634:
        /* <DEDUP_REMOVED lines=43> */
.L_x_1632:
[----:B------:R-:W-:Y:S05]  /*15030*/  BSYNC.RECONVERGENT B1 ;  /* 0x0000000000017941 */ /* 0x000fea0003800200 */
.L_x_1631:
        /* <DEDUP_REMOVED lines=11> */
.L_x_1630:
        /* <DEDUP_REMOVED lines=22> */
.L_x_1639:
        /* <DEDUP_REMOVED lines=13> */
.L_x_1641:
[----:B------:R-:W-:Y:S05]  /*15320*/  BSYNC.RECONVERGENT B2 ;  /* 0x0000000000027941 */ /* 0x000fea0003800200 */
.L_x_1640:
        /* <DEDUP_REMOVED lines=42> */
.L_x_1638:
[----:B------:R-:W-:Y:S05]  /*155d0*/  BSYNC.RECONVERGENT B1 ;  /* 0x0000000000017941 */ /* 0x000fea0003800200 */
.L_x_1637:
        /* <DEDUP_REMOVED lines=13> */
.L_x_1636:
[----:B------:R-:W-:Y:S02]  /*156b0*/  F2FP.BF16.F32.PACK_AB R111, RZ, R192 ;  /* 0x000000c0ff6f723e */ /* 0x000fe400000010ff */
[----:B------:R-:W-:Y:S02]  /*156c0*/  PRMT R110, R209, 0x5410, R110 ;  /* 0x00005410d16e7816 */ /* 0x000fe4000000006e */
[----:B------:R-:W-:Y:S02]  /*156d0*/  PRMT R109, R207, 0x5410, R208 ;  /* 0x00005410cf6d7816 */ /* 0x000fe400000000d0 */
[----:B------:R-:W-:Y:S02]  /*156e0*/  PRMT R108, R199, 0x5410, R206 ;  /* 0x00005410c76c7816 */ /* 0x000fe400000000ce */
[----:B------:R-:W-:Y:S01]  /*156f0*/  PRMT R111, R211, 0x5410, R111 ;  /* 0x00005410d36f7816 */ /* 0x000fe2000000006f */
[----:B------:R-:W-:Y:S06]  /*15700*/  BRA `(.L_x_1642) ;  /* 0x0000002800a47947 */ /* 0x000fec0003800000 */
.L_x_1593:
        /* <DEDUP_REMOVED lines=20> */
.L_x_1646:
        /* <DEDUP_REMOVED lines=13> */
.L_x_1648:
[----:B------:R-:W-:Y:S05]  /*15920*/  BSYNC.RECONVERGENT B2 ;  /* 0x0000000000027941 */ /* 0x000fea0003800200 */
.L_x_1647:
        /* <DEDUP_REMOVED lines=41> */
[----:B------:R-:W-:-:S07]  /*15bc0*/  HFMA2 R108, -RZ, RZ, 0, 0 ;  /* 0x00000000ff6c7431 */ /* 0x000fce00000001ff */
.L_x_1645:
[----:B------:R-:W-:Y:S05]  /*15bd0*/  BSYNC.RECONVERGENT B1 ;  /* 0x0000000000017941 */ /* 0x000fea0003800200 */
.L_x_1644:
        /* <DEDUP_REMOVED lines=9> */
.L_x_1643:
        /* <DEDUP_REMOVED lines=17> */
.L_x_1652:
        /* <DEDUP_REMOVED lines=13> */
.L_x_1654:
[----:B------:R-:W-:Y:S05]  /*15e50*/  BSYNC.RECONVERGENT B2 ;  /* 0x0000000000027941 */ /* 0x000fea0003800200 */
.L_x_1653:
        /* <DEDUP_REMOVED lines=43> */
.L_x_1651:
[----:B------:R-:W-:Y:S05]  /*16110*/  BSYNC.RECONVERGENT B1 ;  /* 0x0000000000017941 */ /* 0x000fea0003800200 */
.L_x_1650:
        /* <DEDUP_REMOVED lines=9> */
.L_x_1649:
        /* <DEDUP_REMOVED lines=17> */
.L_x_1658:
        /* <DEDUP_REMOVED lines=13> */
.L_x_1660:
[----:B------:R-:W-:Y:S05]  /*16390*/  BSYNC.RECONVERGENT B2 ;  /* 0x0000000000027941 */ /* 0x000fea0003800200 */
.L_x_1659:
        /* <DEDUP_REMOVED lines=43> */
.L_x_1657:
[----:B------:R-:W-:Y:S05]  /*16650*/  BSYNC.RECONVERGENT B1 ;  /* 0x0000000000017941 */ /* 0x000fea0003800200 */
.L_x_1656:
        /* <DEDUP_REMOVED lines=9> */
.L_x_1655:
        /* <DEDUP_REMOVED lines=17> */
.L_x_1664:
        /* <DEDUP_REMOVED lines=13> */
.L_x_1666:
[----:B------:R-:W-:Y:S05]  /*168d0*/  BSYNC.RECONVERGENT B2 ;  /* 0x0000000000027941 */ /* 0x000fea0003800200 */
.L_x_1665:
        /* <DEDUP_REMOVED lines=43> */
.L_x_1663:
[----:B------:R-:W-:Y:S05]  /*16b90*/  BSYNC.RECONVERGENT B1 ;  /* 0x0000000000017941 */ /* 0x000fea0003800200 */
.L_x_1662:
        /* <DEDUP_REMOVED lines=9> */
.L_x_1661:
        /* <DEDUP_REMOVED lines=17> */
.L_x_1670:
        /* <DEDUP_REMOVED lines=13> */
.L_x_1672:
[----:B------:R-:W-:Y:S05]  /*16e10*/  BSYNC.RECONVERGENT B2 ;  /* 0x0000000000027941 */ /* 0x000fea0003800200 */
.L_x_1671:
        /* <DEDUP_REMOVED lines=43> */
.L_x_1669:
[----:B------:R-:W-:Y:S05]  /*170d0*/  BSYNC.RECONVERGENT B1 ;  /* 0x0000000000017941 */ /* 0x000fea0003800200 */
.L_x_1668:
        /* <DEDUP_REMOVED lines=9> */
.L_x_1667:
        /* <DEDUP_REMOVED lines=17> */
.L_x_1676:
        /* <DEDUP_REMOVED lines=13> */
.L_x_1678:
[----:B------:R-:W-:Y:S05]  /*17350*/  BSYNC.RECONVERGENT B2 ;  /* 0x0000000000027941 */ /* 0x000fea0003800200 */
.L_x_1677:
        /* <DEDUP_REMOVED lines=43> */
.L_x_1675:
[----:B------:R-:W-:Y:S05]  /*17610*/  BSYNC.RECONVERGENT B1 ;  /* 0x0000000000017941 */ /* 0x000fea0003800200 */
.L_x_1674:
        /* <DEDUP_REMOVED lines=10> */
.L_x_1673:
        /* <DEDUP_REMOVED lines=17> */
.L_x_1682:
        /* <DEDUP_REMOVED lines=13> */
.L_x_1684:
[----:B------:R-:W-:Y:S05]  /*178a0*/  BSYNC.RECONVERGENT B2 ;  /* 0x0000000000027941 */ /* 0x000fea0003800200 */
.L_x_1683:
        /* <DEDUP_REMOVED lines=43> */
.L_x_1681:
[----:B------:R-:W-:Y:S05]  /*17b60*/  BSYNC.RECONVERGENT B1 ;  /* 0x0000000000017941 */ /* 0x000fea0003800200 */
.L_x_1680:
        /* <DEDUP_REMOVED lines=9> */
.L_x_1679:
        /* <DEDUP_REMOVED lines=17> */
.L_x_1688:
        /* <DEDUP_REMOVED lines=13> */
.L_x_1690:
[----:B------:R-:W-:Y:S05]  /*17de0*/  BSYNC.RECONVERGENT B2 ;  /* 0x0000000000027941 */ /* 0x000fea0003800200 */
.L_x_1689:
        /* <DEDUP_REMOVED lines=43> */
.L_x_1687:
[----:B------:R-:W-:Y:S05]  /*180a0*/  BSYNC.RECONVERGENT B1 ;  /* 0x0000000000017941 */ /* 0x000fea0003800200 */
.L_x_1686:
        /* <DEDUP_REMOVED lines=10> */
.L_x_1685:
[----:B------:R-:W-:Y:S02]  /*18150*/  F2FP.BF16.F32.PACK_AB R111, RZ, R192 ;  /* 0x000000c0ff6f723e */ /* 0x000fe400000010ff */
[----:B------:R-:W-:Y:S02]  /*18160*/  PRMT R110, R208, 0x5410, R209 ;  /* 0x00005410d06e7816 */ /* 0x000fe400000000d1 */
[----:B------:R-:W-:Y:S02]  /*18170*/  PRMT R109, R207, 0x5410, R206 ;  /* 0x00005410cf6d7816 */ /* 0x000fe400000000ce */
[----:B------:R-:W-:Y:S02]  /*18180*/  PRMT R108, R205, 0x5410, R199 ;  /* 0x00005410cd6c7816 */ /* 0x000fe400000000c7 */
[----:B------:R-:W-:-:S07]  /*18190*/  PRMT R111, R210, 0x5410, R111 ;  /* 0x00005410d26f7816 */ /* 0x000fce000000006f */
.L_x_1642:
        /* <DEDUP_REMOVED lines=25> */
.L_x_1691:
[----:B------:R-:W-:Y:S01]  /*18330*/  VIADD R201, R201, 0x80 ;  /* 0x00000080c9c97836 */ /* 0x000fe20000000000 */
[----:B------:R-:W-:-:S07]  /*18340*/  IADD3 R200, PT, PT, R200, 0x80, RZ ;  /* 0x00000080c8c87810 */ /* 0x000fce0007ffe0ff */
.L_x_1591:
[----:B------:R-:W-:Y:S05]  /*18350*/  BSYNC.RECONVERGENT B0 ;  /* 0x0000000000007941 */ /* 0x000fea0003800200 */
.L_x_1590:
[----:B------:R-:W-:Y:S01]  /*18360*/  ISETP.GE.U32.AND P1, PT, R134, 0x280, PT ;  /* 0x000002808600780c */ /* 0x000fe20003f26070 */
[----:B------:R-:W-:-:S12]  /*18370*/  BSSY.RECONVERGENT B0, `(.L_x_1692) ;  /* 0x00005b3000007945 */ /* 0x000fd80003800200 */
[----:B------:R-:W-:Y:S05]  /*18380*/  @!P1 BRA `(.L_x_1693) ;  /* 0x0000005800c49947 */ /* 0x000fea0003800000 */
[----:B------:R-:W-:-:S04]  /*18390*/  UISETP.NE.U32.AND UP0, UPT, UR18, URZ, UPT ;  /* 0x000000ff1200728c */ /* 0x000fc8000bf05070 */
[----:B------:R-:W-:Y:S01]  /*183a0*/  UISETP.NE.AND.EX UP0, UPT, UR19, URZ, UPT, UP0 ;  /* 0x000000ff1300728c */ /* 0x000fe2000bf05300 */
[----:B------:R-:W-:Y:S10]  /*183b0*/  BRA.U !UP3, `(.L_x_1694) ;  /* 0x000000010b0c7547 */ /* 0x000ff4000b800000 */
[----:B------:R-:W2:Y:S02]  /*183c0*/  LDC.64 R48, c[0x0][0x390] ;  /* 0x0000e400ff307b82 */ /* 0x000ea40000000a00 */
[----:B--2---:R-:W-:-:S06]  /*183d0*/  IMAD.WIDE.U32 R48, R200, 0x10, R48 ;  /* 0x00000010c8307825 */ /* 0x004fcc00078e0030 */
[----:B------:R-:W5:Y:S02]  /*183e0*/  LDG.E.128 R48, desc[UR12][R48.64] ;  /* 0x0000000c30307981 */ /* 0x000f64000c1e1d00 */
.L_x_1694:
[----:B-----5:R-:W-:Y:S02]  /*183f0*/  PRMT R179, R49, 0x7632, R179 ;  /* 0x0000763231b37816 */ /* 0x020fe400000000b3 */
[----:B------:R-:W-:Y:S01]  /*18400*/  PRMT R180, R48, 0x7632, R180 ;  /* 0x0000763230b47816 */ /* 0x000fe200000000b4 */
[----:B------:R-:W-:Y:S06]  /*18410*/  BRA.U !UP0, `(.L_x_1695) ;  /* 0x0000002d08907547 */ /* 0x000fec000b800000 */
[----:B01----:R-:W0:Y:S02]  /*18420*/  LDC.64 R108, c[0x0][0x3a0] ;  /* 0x0000e800ff6c7b82 */ /* 0x003e240000000a00 */
        /* <DEDUP_REMOVED lines=23> */
.L_x_1699:
        /* <DEDUP_REMOVED lines=13> */
.L_x_1701:
[----:B------:R-:W-:Y:S05]  /*18670*/  BSYNC.RECONVERGENT B2 ;  /* 0x0000000000027941 */ /* 0x000fea0003800200 */
.L_x_1700:
        /* <DEDUP_REMOVED lines=43> */
.L_x_1698:
[----:B------:R-:W-:Y:S05]  /*18930*/  BSYNC.RECONVERGENT B1 ;  /* 0x0000000000017941 */ /* 0x000fea0003800200 */
.L_x_1697:
        /* <DEDUP_REMOVED lines=11> */
.L_x_1696:
        /* <DEDUP_REMOVED lines=18> */
[--C-:B------:R-:W-:Y:S02]  /*18b10*/  @!P3 IMAD.MOV.U32 R129, RZ, RZ, R179.reuse ;  /* 0x000000ffff81b224 */ /* 0x100fe400078e00b3 */
[----:B------:R-:W-:Y:S02]  /*18b20*/  @P3 IMAD.MOV.U32 R0, RZ, RZ, R130 ;  /* 0x000000ffff003224 */ /* 0x000fe400078e0082 */
[----:B------:R-:W-:Y:S01]  /*18b30*/  @P3 IMAD.MOV.U32 R129, RZ, RZ, R179 ;  /* 0x000000ffff813224 */ /* 0x000fe200078e00b3 */
[----:B------:R-:W-:Y:S06]  /*18b40*/  BRA `(.L_x_1704) ;  /* 0x0000000000e47947 */ /* 0x000fec0003800000 */
.L_x_1705:
        /* <DEDUP_REMOVED lines=13> */
.L_x_1707:
[----:B------:R-:W-:Y:S05]  /*18c20*/  BSYNC.RECONVERGENT B2 ;  /* 0x0000000000027941 */ /* 0x000fea0003800200 */
.L_x_1706:
        /* <DEDUP_REMOVED lines=43> */
.L_x_1704:
[----:B------:R-:W-:Y:S05]  /*18ee0*/  BSYNC.RECONVERGENT B1 ;  /* 0x0000000000017941 */ /* 0x000fea0003800200 */
.L_x_1703:
        /* <DEDUP_REMOVED lines=13> */
.L_x_1702:
        /* <DEDUP_REMOVED lines=21> */
.L_x_1711:
        /* <DEDUP_REMOVED lines=13> */
.L_x_1713:
[----:B------:R-:W-:Y:S05]  /*191e0*/  BSYNC.RECONVERGENT B2 ;  /* 0x0000000000027941 */ /* 0x000fea0003800200 */
.L_x_1712:
        /* <DEDUP_REMOVED lines=43> */
.L_x_1710:
[----:B------:R-:W-:Y:S05]  /*194a0*/  BSYNC.RECONVERGENT B1 ;  /* 0x0000000000017941 */ /* 0x000fea0003800200 */
.L_x_1709:
        /* <DEDUP_REMOVED lines=11> */
.L_x_1708:
        /* <DEDUP_REMOVED lines=22> */
.L_x_1717:
        /* <DEDUP_REMOVED lines=13> */
.L_x_1719:
[----:B------:R-:W-:Y:S05]  /*19790*/  BSYNC.RECONVERGENT B2 ;  /* 0x0000000000027941 */ /* 0x000fea0003800200 */
.L_x_1718:
        /* <DEDUP_REMOVED lines=43> */
.L_x_1716:
[----:B------:R-:W-:Y:S05]  /*19a50*/  BSYNC.RECONVERGENT B1 ;  /* 0x0000000000017941 */ /* 0x000fea0003800200 */
.L_x_1715:
        /* <DEDUP_REMOVED lines=9> */
[----:B------:R-:W-:-:S05]  /*19af0*/  FMUL.FTZ R140, R140, UR16 ;  /* 0x000000108c8c7c20 */ /* 0x000fca0008410000 */
[----:B------:R-:W-:Y:S02]  /*19b00*/  FSEL R160, R140, RZ, !P3 ;  /* 0x000000ff8ca07208 */ /* 0x000fe40005800000 */
[----:B------:R-:W-:-:S03]  /*19b10*/  SEL R140, RZ, 0x1, P3 ;  /* 0x00000001ff8c7807 */ /* 0x000fc60001800000 */
[----:B------:R-:W-:-:S07]  /*19b20*/  FADD.FTZ R160, R109, R160 ;  /* 0x000000a06da07221 */ /* 0x000fce0000010000 */
.L_x_1714:
        /* <DEDUP_REMOVED lines=21> */
.L_x_1723:
        /* <DEDUP_REMOVED lines=13> */
.L_x_1725:
[----:B------:R-:W-:Y:S05]  /*19d50*/  BSYNC.RECONVERGENT B2 ;  /* 0x0000000000027941 */ /* 0x000fea0003800200 */
.L_x_1724:
        /* <DEDUP_REMOVED lines=43> */
.L_x_1722:
[----:B------:R-:W-:Y:S05]  /*1a010*/  BSYNC.RECONVERGENT B1 ;  /* 0x0000000000017941 */ /* 0x000fea0003800200 */
.L_x_1721:
        /* <DEDUP_REMOVED lines=11> */
.L_x_1720:
        /* <DEDUP_REMOVED lines=22> */
.L_x_1729:
        /* <DEDUP_REMOVED lines=13> */
.L_x_1731:
[----:B------:R-:W-:Y:S05]  /*1a300*/  BSYNC.RECONVERGENT B2 ;  /* 0x0000000000027941 */ /* 0x000fea0003800200 */
.L_x_1730:
        /* <DEDUP_REMOVED lines=43> */
.L_x_1728:
[----:B------:R-:W-:Y:S05]  /*1a5c0*/  BSYNC.RECONVERGENT B1 ;  /* 0x0000000000017941 */ /* 0x000fea0003800200 */
.L_x_1727:
        /* <DEDUP_REMOVED lines=9> */
[----:B------:R-:W-:-:S05]  /*1a660*/  FMUL.FTZ R142, R142, UR16 ;  /* 0x000000108e8e7c20 */ /* 0x000fca0008410000 */
[----:B------:R-:W-:Y:S02]  /*1a670*/  FSEL R180, R142, RZ, !P3 ;  /* 0x000000ff8eb47208 */ /* 0x000fe40005800000 */
[----:B------:R-:W-:-:S03]  /*1a680*/  SEL R142, RZ, 0x1, P3 ;  /* 0x00000001ff8e7807 */ /* 0x000fc60001800000 */
[----:B------:R-:W-:-:S07]  /*1a690*/  FADD.FTZ R180, R193, R180 ;  /* 0x000000b4c1b47221 */ /* 0x000fce0000010000 */
.L_x_1726:
        /* <DEDUP_REMOVED lines=21> */
.L_x_1735:
        /* <DEDUP_REMOVED lines=13> */
.L_x_1737:
[----:B------:R-:W-:Y:S05]  /*1a8c0*/  BSYNC.RECONVERGENT B2 ;  /* 0x0000000000027941 */ /* 0x000fea0003800200 */
.L_x_1736:
        /* <DEDUP_REMOVED lines=43> */
.L_x_1734:
[----:B------:R-:W-:Y:S05]  /*1ab80*/  BSYNC.RECONVERGENT B1 ;  /* 0x0000000000017941 */ /* 0x000fea0003800200 */
.L_x_1733:
        /* <DEDUP_REMOVED lines=11> */
.L_x_1732:
        /* <DEDUP_REMOVED lines=22> */
.L_x_1741:
        /* <DEDUP_REMOVED lines=13> */
.L_x_1743:
[----:B------:R-:W-:Y:S05]  /*1ae70*/  BSYNC.RECONVERGENT B2 ;  /* 0x0000000000027941 */ /* 0x000fea0003800200 */
.L_x_1742:
        /* <DEDUP_REMOVED lines=42> */
.L_x_1740:
[----:B------:R-:W-:Y:S05]  /*1b120*/  BSYNC.RECONVERGENT B1 ;  /* 0x0000000000017941 */ /* 0x000fea0003800200 */
.L_x_1739:
        /* <DEDUP_REMOVED lines=13> */
.L_x_1738:
[----:B------:R-:W-:Y:S02]  /*1b200*/  F2FP.BF16.F32.PACK_AB R111, RZ, R194 ;  /* 0x000000c2ff6f723e */ /* 0x000fe400000010ff */
[----:B------:R-:W-:Y:S02]  /*1b210*/  PRMT R110, R209, 0x5410, R110 ;  /* 0x00005410d16e7816 */ /* 0x000fe4000000006e */
[----:B------:R-:W-:Y:S02]  /*1b220*/  PRMT R109, R207, 0x5410, R208 ;  /* 0x00005410cf6d7816 */ /* 0x000fe400000000d0 */
[----:B------:R-:W-:Y:S02]  /*1b230*/  PRMT R108, R199, 0x5410, R206 ;  /* 0x00005410c76c7816 */ /* 0x000fe400000000ce */
[----:B------:R-:W-:Y:S01]  /*1b240*/  PRMT R111, R211, 0x5410, R111 ;  /* 0x00005410d36f7816 */ /* 0x000fe2000000006f */
[----:B------:R-:W-:Y:S06]  /*1b250*/  BRA `(.L_x_1744) ;  /* 0x0000002800a47947 */ /* 0x000fec0003800000 */
.L_x_1695:
[----:B------:R-:W-:Y:S01]  /*1b260*/  IMAD.MOV.U32 R151, RZ, RZ, RZ ;  /* 0x000000ffff977224 */ /* 0x000fe200078e00ff */
[----:B------:R-:W-:Y:S01]  /*1b270*/  MOV R204, R199 ;  /* 0x000000c700cc7202 */ /* 0x000fe20000000f00 */
[----:B01----:R-:W-:Y:S01]  /*1b280*/  IMAD.MOV.U32 R108, RZ, RZ, R129 ;  /* 0x000000ffff6c7224 */ /* 0x003fe200078e0081 */
        /* <DEDUP_REMOVED lines=17> */
.L_x_1748:
        /* <DEDUP_REMOVED lines=13> */
.L_x_1750:
[----:B------:R-:W-:Y:S05]  /*1b470*/  BSYNC.RECONVERGENT B2 ;  /* 0x0000000000027941 */ /* 0x000fea0003800200 */
.L_x_1749:
        /* <DEDUP_REMOVED lines=42> */
.L_x_1747:
[----:B------:R-:W-:Y:S05]  /*1b720*/  BSYNC.RECONVERGENT B1 ;  /* 0x0000000000017941 */ /* 0x000fea0003800200 */
.L_x_1746:
        /* <DEDUP_REMOVED lines=9> */
.L_x_1745:
        /* <DEDUP_REMOVED lines=17> */
.L_x_1754:
        /* <DEDUP_REMOVED lines=13> */
.L_x_1756:
[----:B------:R-:W-:Y:S05]  /*1b9a0*/  BSYNC.RECONVERGENT B2 ;  /* 0x0000000000027941 */ /* 0x000fea0003800200 */
.L_x_1755:
        /* <DEDUP_REMOVED lines=43> */
.L_x_1753:
[----:B------:R-:W-:Y:S05]  /*1bc60*/  BSYNC.RECONVERGENT B1 ;  /* 0x0000000000017941 */ /* 0x000fea0003800200 */
.L_x_1752:
        /* <DEDUP_REMOVED lines=9> */
.L_x_1751:
        /* <DEDUP_REMOVED lines=17> */
.L_x_1760:
        /* <DEDUP_REMOVED lines=13> */
.L_x_1762:
[----:B------:R-:W-:Y:S05]  /*1bee0*/  BSYNC.RECONVERGENT B2 ;  /* 0x0000000000027941 */ /* 0x000fea0003800200 */
.L_x_1761:
        /* <DEDUP_REMOVED lines=43> */
.L_x_1759:
[----:B------:R-:W-:Y:S05]  /*1c1a0*/  BSYNC.RECONVERGENT B1 ;  /* 0x0000000000017941 */ /* 0x000fea0003800200 */
.L_x_1758:
        /* <DEDUP_REMOVED lines=9> */
.L_x_1757:
        /* <DEDUP_REMOVED lines=17> */
.L_x_1766:
        /* <DEDUP_REMOVED lines=13> */
.L_x_1768:
[----:B------:R-:W-:Y:S05]  /*1c420*/  BSYNC.RECONVERGENT B2 ;  /* 0x0000000000027941 */ /* 0x000fea0003800200 */
.L_x_1767:
        /* <DEDUP_REMOVED lines=43> */
.L_x_1765:
[----:B------:R-:W-:Y:S05]  /*1c6e0*/  BSYNC.RECONVERGENT B1 ;  /* 0x0000000000017941 */ /* 0x000fea0003800200 */
.L_x_1764:
        /* <DEDUP_REMOVED lines=9> */
.L_x_1763:
        /* <DEDUP_REMOVED lines=17> */
.L_x_1772:
        /* <DEDUP_REMOVED lines=13> */
.L_x_1774:
[----:B------:R-:W-:Y:S05]  /*1c960*/  BSYNC.RECONVERGENT B2 ;  /* 0x0000000000027941 */ /* 0x000fea0003800200 */
.L_x_1773:
        /* <DEDUP_REMOVED lines=43> */
.L_x_1771:
[----:B------:R-:W-:Y:S05]  /*1cc20*/  BSYNC.RECONVERGENT B1 ;  /* 0x0000000000017941 */ /* 0x000fea0003800200 */
.L_x_1770:
        /* <DEDUP_REMOVED lines=9> */
.L_x_1769:
        /* <DEDUP_REMOVED lines=17> */
.L_x_1778:
        /* <DEDUP_REMOVED lines=13> */
.L_x_1780:
[----:B------:R-:W-:Y:S05]  /*1cea0*/  BSYNC.RECONVERGENT B2 ;  /* 0x0000000000027941 */ /* 0x000fea0003800200 */
.L_x_1779:
        /* <DEDUP_REMOVED lines=43> */
.L_x_1777:
[----:B------:R-:W-:Y:S05]  /*1d160*/  BSYNC.RECONVERGENT B1 ;  /* 0x0000000000017941 */ /* 0x000fea0003800200 */
.L_x_1776:
        /* <DEDUP_REMOVED lines=10> */
.L_x_1775:
        /* <DEDUP_REMOVED lines=17> */
.L_x_1784:
        /* <DEDUP_REMOVED lines=13> */
.L_x_1786:
[----:B------:R-:W-:Y:S05]  /*1d3f0*/  BSYNC.RECONVERGENT B2 ;  /* 0x0000000000027941 */ /* 0x000fea0003800200 */
.L_x_1785:
        /* <DEDUP_REMOVED lines=43> */
.L_x_1783:
[----:B------:R-:W-:Y:S05]  /*1d6b0*/  BSYNC.RECONVERGENT B1 ;  /* 0x0000000000017941 */ /* 0x000fea0003800200 */
.L_x_1782:
        /* <DEDUP_REMOVED lines=9> */
.L_x_1781:
        /* <DEDUP_REMOVED lines=17> */
.L_x_1790:
        /* <DEDUP_REMOVED lines=13> */
.L_x_1792:
[----:B------:R-:W-:Y:S05]  /*1d930*/  BSYNC.RECONVERGENT B2 ;  /* 0x0000000000027941 */ /* 0x000fea0003800200 */
.L_x_1791:
        /* <DEDUP_REMOVED lines=43> */
.L_x_1789:
[----:B------:R-:W-:Y:S05]  /*1dbf0*/  BSYNC.RECONVERGENT B1 ;  /* 0x0000000000017941 */ /* 0x000fea0003800200 */
.L_x_1788:
        /* <DEDUP_REMOVED lines=10> */
.L_x_1787:
[----:B------:R-:W-:Y:S02]  /*1dca0*/  F2FP.BF16.F32.PACK_AB R111, RZ, R194 ;  /* 0x000000c2ff6f723e */ /* 0x000fe400000010ff */
[----:B------:R-:W-:Y:S02]  /*1dcb0*/  PRMT R110, R208, 0x5410, R209 ;  /* 0x00005410d06e7816 */ /* 0x000fe400000000d1 */
[----:B------:R-:W-:Y:S02]  /*1dcc0*/  PRMT R109, R207, 0x5410, R206 ;  /* 0x00005410cf6d7816 */ /* 0x000fe400000000ce */
[----:B------:R-:W-:Y:S02]  /*1dcd0*/  PRMT R108, R205, 0x5410, R199 ;  /* 0x00005410cd6c7816 */ /* 0x000fe400000000c7 */
[----:B------:R-:W-:-:S07]  /*1dce0*/  PRMT R111, R210, 0x5410, R111 ;  /* 0x00005410d26f7816 */ /* 0x000fce000000006f */
.L_x_1744:
        /* <DEDUP_REMOVED lines=25> */
.L_x_1793:
[----:B------:R-:W-:Y:S01]  /*1de80*/  IADD3 R201, PT, PT, R201, 0x80, RZ ;  /* 0x00000080c9c97810 */ /* 0x000fe20007ffe0ff */
[----:B------:R-:W-:-:S07]  /*1de90*/  VIADD R200, R200, 0x80 ;  /* 0x00000080c8c87836 */ /* 0x000fce0000000000 */
.L_x_1693:
[----:B------:R-:W-:Y:S05]  /*1dea0*/  BSYNC.RECONVERGENT B0 ;  /* 0x0000000000007941 */ /* 0x000fea0003800200 */
.L_x_1692:
        /* <DEDUP_REMOVED lines=9> */
.L_x_1796:
[----:B-----5:R-:W-:Y:S02]  /*1df40*/  PRMT R181, R49, 0x7632, R181 ;  /* 0x0000763231b57816 */ /* 0x020fe400000000b5 */
[----:B------:R-:W-:Y:S01]  /*1df50*/  PRMT R182, R48, 0x7632, R182 ;  /* 0x0000763230b67816 */ /* 0x000fe200000000b6 */
[----:B------:R-:W-:Y:S06]  /*1df60*/  BRA.U !UP0, `(.L_x_1797) ;  /* 0x0000002d08907547 */ /* 0x000fec000b800000 */
[----:B01----:R-:W0:Y:S02]  /*1df70*/  LDC.64 R108, c[0x0][0x3a0] ;  /* 0x0000e800ff6c7b82 */ /* 0x003e240000000a00 */
        /* <DEDUP_REMOVED lines=23> */
.L_x_1801:
        /* <DEDUP_REMOVED lines=13> */
.L_x_1803:
[----:B------:R-:W-:Y:S05]  /*1e1c0*/  BSYNC.RECONVERGENT B2 ;  /* 0x0000000000027941 */ /* 0x000fea0003800200 */
.L_x_1802:
        /* <DEDUP_REMOVED lines=43> */
.L_x_1800:
[----:B------:R-:W-:Y:S05]  /*1e480*/  BSYNC.RECONVERGENT B1 ;  /* 0x0000000000017941 */ /* 0x000fea0003800200 */
.L_x_1799:
        /* <DEDUP_REMOVED lines=11> */
.L_x_1798:
        /* <DEDUP_REMOVED lines=22> */
.L_x_1807:
        /* <DEDUP_REMOVED lines=13> */
.L_x_1809:
[----:B------:R-:W-:Y:S05]  /*1e770*/  BSYNC.RECONVERGENT B2 ;  /* 0x0000000000027941 */ /* 0x000fea0003800200 */
.L_x_1808:
        /* <DEDUP_REMOVED lines=43> */
.L_x_1806:
[----:B------:R-:W-:Y:S05]  /*1ea30*/  BSYNC.RECONVERGENT B1 ;  /* 0x0000000000017941 */ /* 0x000fea0003800200 */
.L_x_1805:
        /* <DEDUP_REMOVED lines=13> */
.L_x_1804:
        /* <DEDUP_REMOVED lines=21> */
.L_x_1813:
        /* <DEDUP_REMOVED lines=13> */
.L_x_1815:
[----:B------:R-:W-:Y:S05]  /*1ed30*/  BSYNC.RECONVERGENT B2 ;  /* 0x0000000000027941 */ /* 0x000fea0003800200 */
.L_x_1814:
        /* <DEDUP_REMOVED lines=43> */
.L_x_1812:
[----:B------:R-:W-:Y:S05]  /*1eff0*/  BSYNC.RECONVERGENT B1 ;  /* 0x0000000000017941 */ /* 0x000fea0003800200 */
.L_x_1811:
        /* <DEDUP_REMOVED lines=11> */
.L_x_1810:
        /* <DEDUP_REMOVED lines=22> */
.L_x_1819:
        /* <DEDUP_REMOVED lines=13> */
.L_x_1821:
[----:B------:R-:W-:Y:S05]  /*1f2e0*/  BSYNC.RECONVERGENT B2 ;  /* 0x0000000000027941 */ /* 0x000fea0003800200 */
.L_x_1820:
        /* <DEDUP_REMOVED lines=43> */
.L_x_1818:
[----:B------:R-:W-:Y:S05]  /*1f5a0*/  BSYNC.RECONVERGENT B1 ;  /* 0x0000000000017941 */ /* 0x000fea0003800200 */
.L_x_1817:
        /* <DEDUP_REMOVED lines=13> */
.L_x_1816:
        /* <DEDUP_REMOVED lines=21> */
.L_x_1825:
        /* <DEDUP_REMOVED lines=13> */
.L_x_1827:
[----:B------:R-:W-:Y:S05]  /*1f8a0*/  BSYNC.RECONVERGENT B2 ;  /* 0x0000000000027941 */ /* 0x000fea0003800200 */
.L_x_1826:
        /* <DEDUP_REMOVED lines=43> */
.L_x_1824:
[----:B------:R-:W-:Y:S05]  /*1fb60*/  BSYNC.RECONVERGENT B1 ;  /* 0x0000000000017941 */ /* 0x000fea0003800200 */
.L_x_1823:
        /* <DEDUP_REMOVED lines=11> */
.L_x_1822:
        /* <DEDUP_REMOVED lines=22> */
.L_x_1831:
        /* <DEDUP_REMOVED lines=13> */
.L_x_1833:
[----:B------:R-:W-:Y:S05]  /*1fe50*/  BSYNC.RECONVERGENT B2 ;  /* 0x0000000000027941 */ /* 0x000fea0003800200 */
.L_x_1832:
        /* <DEDUP_REMOVED lines=43> */
.L_x_1830:
[----:B------:R-:W-:Y:S05]  /*20110*/  BSYNC.RECONVERGENT B1 ;  /* 0x0000000000017941 */ /* 0x000fea0003800200 */
.L_x_1829:
        /* <DEDUP_REMOVED lines=13> */
.L_x_1828:
        /* <DEDUP_REMOVED lines=21> */
.L_x_1837:
        /* <DEDUP_REMOVED lines=13> */
.L_x_1839:
[----:B------:R-:W-:Y:S05]  /*20410*/  BSYNC.RECONVERGENT B2 ;  /* 0x0000000000027941 */ /* 0x000fea0003800200 */
.L_x_1838:
        /* <DEDUP_REMOVED lines=43> */
.L_x_1836:
[----:B------:R-:W-:Y:S05]  /*206d0*/  BSYNC.RECONVERGENT B1 ;  /* 0x0000000000017941 */ /* 0x000fea0003800200 */
.L_x_1835:
        /* <DEDUP_REMOVED lines=11> */
.L_x_1834:
        /* <DEDUP_REMOVED lines=22> */
.L_x_1843:
        /* <DEDUP_REMOVED lines=13> */
.L_x_1845:
[----:B------:R-:W-:Y:S05]  /*209c0*/  BSYNC.RECONVERGENT B2 ;  /* 0x0000000000027941 */ /* 0x000fea0003800200 */
.L_x_1844:
        /* <DEDUP_REMOVED lines=42> */
.L_x_1842:
[----:B------:R-:W-:Y:S05]  /*20c70*/  BSYNC.RECONVERGENT B1 ;  /* 0x0000000000017941 */ /* 0x000fea0003800200 */
.L_x_1841:
        /* <DEDUP_REMOVED lines=13> */
.L_x_1840:
[----:B------:R-:W-:Y:S02]  /*20d50*/  F2FP.BF16.F32.PACK_AB R111, RZ, R196 ;  /* 0x000000c4ff6f723e */ /* 0x000fe400000010ff */
[----:B------:R-:W-:Y:S02]  /*20d60*/  PRMT R110, R209, 0x5410, R110 ;  /* 0x00005410d16e7816 */ /* 0x000fe4000000006e */
[----:B------:R-:W-:Y:S02]  /*20d70*/  PRMT R109, R207, 0x5410, R208 ;  /* 0x00005410cf6d7816 */ /* 0x000fe400000000d0 */
[----:B------:R-:W-:Y:S02]  /*20d80*/  PRMT R108, R199, 0x5410, R206 ;  /* 0x00005410c76c7816 */ /* 0x000fe400000000ce */
[----:B------:R-:W-:Y:S01]  /*20d90*/  PRMT R111, R211, 0x5410, R111 ;  /* 0x00005410d36f7816 */ /* 0x000fe2000000006f */
[----:B------:R-:W-:Y:S06]  /*20da0*/  BRA `(.L_x_1846) ;  /* 0x0000002800a47947 */ /* 0x000fec0003800000 */
.L_x_1797:
[----:B------:R-:W-:Y:S01]  /*20db0*/  IMAD.MOV.U32 R153, RZ, RZ, RZ ;  /* 0x000000ffff997224 */ /* 0x000fe200078e00ff */
[----:B01----:R-:W-:Y:S01]  /*20dc0*/  MOV R108, R129 ;  /* 0x00000081006c7202 */ /* 0x003fe20000000f00 */
        /* <DEDUP_REMOVED lines=18> */
.L_x_1850:
        /* <DEDUP_REMOVED lines=13> */
.L_x_1852:
[----:B------:R-:W-:Y:S05]  /*20fc0*/  BSYNC.RECONVERGENT B2 ;  /* 0x0000000000027941 */ /* 0x000fea0003800200 */
.L_x_1851:
        /* <DEDUP_REMOVED lines=42> */
.L_x_1849:
[----:B------:R-:W-:Y:S05]  /*21270*/  BSYNC.RECONVERGENT B1 ;  /* 0x0000000000017941 */ /* 0x000fea0003800200 */
.L_x_1848:
[----:B------:R-:W-:Y:S01]  /*21280*/  I2FP.F32.U32 R3, R3 ;  /* 0x0000000300037245 */ /* 0x000fe20000201000 */
[----:B------:R-:W-:Y:S02]  /*21290*/  HFMA2 R110, -RZ, RZ, 0.1171875, 0 ;  /* 0x2f800000ff6e7431 */ /* 0x000fe400000001ff */
[----:B------:R-:W-:-:S03]  /*212a0*/  IMAD.U32 R109, R48, 0x10000, RZ ;  /* 0x00010000306d7824 */ /* 0x000fc600078e00ff */
[----:B------:R-:W-:Y:S01]  /*212b0*/  FFMA.FTZ R3, R3, R110, 1.1641532182693481445e-10 ;  /* 0x2f00000003037423 */ /* 0x000fe2000001006e */
[----:B------:R-:W-:-:S04]  /*212c0*/  FMUL.FTZ R109, R109, UR17 ;  /* 0x000000116d6d7c20 */ /* 0x000fc80008410000 */
[----:B------:R-:W-:Y:S01]  /*212d0*/  FMUL.FTZ R109, R109, UR16 ;  /* 0x000000106d6d7c20 */ /* 0x000fe20008410000 */
[----:B------:R-:W-:-:S04]  /*212e0*/  FSETP.GTU.FTZ.AND P3, PT, R3, UR23, PT ;  /* 0x0000001703007c0b */ /* 0x000fc8000bf7c000 */
[----:B------:R-:W-:Y:S02]  /*212f0*/  FSEL R153, R109, RZ, !P3 ;  /* 0x000000ff6d997208 */ /* 0x000fe40005800000 */
[----:B------:R-:W-:-:S07]  /*21300*/  SEL R3, RZ, 0x1, P3 ;  /* 0x00000001ff037807 */ /* 0x000fce0001800000 */
.L_x_1847:
        /* <DEDUP_REMOVED lines=17> */
.L_x_1856:
        /* <DEDUP_REMOVED lines=13> */
.L_x_1858:
[----:B------:R-:W-:Y:S05]  /*214f0*/  BSYNC.RECONVERGENT B2 ;  /* 0x0000000000027941 */ /* 0x000fea0003800200 */
.L_x_1857:
        /* <DEDUP_REMOVED lines=43> */
.L_x_1855:
[----:B------:R-:W-:Y:S05]  /*217b0*/  BSYNC.RECONVERGENT B1 ;  /* 0x0000000000017941 */ /* 0x000fea0003800200 */
.L_x_1854:
        /* <DEDUP_REMOVED lines=9> */
.L_x_1853:
        /* <DEDUP_REMOVED lines=17> */
.L_x_1862:
        /* <DEDUP_REMOVED lines=13> */
.L_x_1864:
[----:B------:R-:W-:Y:S05]  /*21a30*/  BSYNC.RECONVERGENT B2 ;  /* 0x0000000000027941 */ /* 0x000fea0003800200 */
.L_x_1863:
        /* <DEDUP_REMOVED lines=43> */
.L_x_1861:
[----:B------:R-:W-:Y:S05]  /*21cf0*/  BSYNC.RECONVERGENT B1 ;  /* 0x0000000000017941 */ /* 0x000fea0003800200 */
.L_x_1860:
        /* <DEDUP_REMOVED lines=9> */
.L_x_1859:
        /* <DEDUP_REMOVED lines=17> */
.L_x_1868:
        /* <DEDUP_REMOVED lines=13> */
.L_x_1870:
[----:B------:R-:W-:Y:S05]  /*21f70*/  BSYNC.RECONVERGENT B2 ;  /* 0x0000000000027941 */ /* 0x000fea0003800200 */
.L_x_1869:
        /* <DEDUP_REMOVED lines=43> */
.L_x_1867:
[----:B------:R-:W-:Y:S05]  /*22230*/  BSYNC.RECONVERGENT B1 ;  /* 0x0000000000017941 */ /* 0x000fea0003800200 */
.L_x_1866:
        /* <DEDUP_REMOVED lines=9> */
.L_x_1865:
        /* <DEDUP_REMOVED lines=17> */
.L_x_1874:
        /* <DEDUP_REMOVED lines=13> */
.L_x_1876:
[----:B------:R-:W-:Y:S05]  /*224b0*/  BSYNC.RECONVERGENT B2 ;  /* 0x0000000000027941 */ /* 0x000fea0003800200 */
.L_x_1875:
        /* <DEDUP_REMOVED lines=43> */
.L_x_1873:
[----:B------:R-:W-:Y:S05]  /*22770*/  BSYNC.RECONVERGENT B1 ;  /* 0x0000000000017941 */ /* 0x000fea0003800200 */
.L_x_1872:
        /* <DEDUP_REMOVED lines=9> */
.L_x_1871:
        /* <DEDUP_REMOVED lines=17> */
.L_x_1880:
        /* <DEDUP_REMOVED lines=13> */
.L_x_1882:
[----:B------:R-:W-:Y:S05]  /*229f0*/  BSYNC.RECONVERGENT B2 ;  /* 0x0000000000027941 */ /* 0x000fea0003800200 */
.L_x_1881:
        /* <DEDUP_REMOVED lines=43> */
.L_x_1879:
[----:B------:R-:W-:Y:S05]  /*22cb0*/  BSYNC.RECONVERGENT B1 ;  /* 0x0000000000017941 */ /* 0x000fea0003800200 */
.L_x_1878:
[----:B------:R-:W-:Y:S01]  /*22cc0*/  PRMT R111, R50, 0x7632, R111 ;  /* 0x00007632326f7816 */ /* 0x000fe2000000006f */
[----:B------:R-:W-:Y:S01]  /*22cd0*/  HFMA2 R129, -RZ, RZ, 0.1171875, 0 ;  /* 0x2f800000ff817431 */ /* 0x000fe200000001ff */
[----:B------:R-:W-:-:S03]  /*22ce0*/  I2FP.F32.U32 R108, R110 ;  /* 0x0000006e006c7245 */ /* 0x000fc60000201000 */
[----:B------:R-:W-:Y:S02]  /*22cf0*/  IMAD.U32 R111, R111, 0x10000, RZ ;  /* 0x000100006f6f7824 */ /* 0x000fe400078e00ff */
[----:B------:R-:W-:Y:S02]  /*22d00*/  FFMA.FTZ R108, R108, R129, 1.1641532182693481445e-10 ;  /* 0x2f0000006c6c7423 */ /* 0x000fe40000010081 */
[----:B------:R-:W-:-:S03]  /*22d10*/  FMUL.FTZ R111, R111, UR17 ;  /* 0x000000116f6f7c20 */ /* 0x000fc60008410000 */
[----:B------:R-:W-:Y:S01]  /*22d20*/  FSETP.GTU.FTZ.AND P3, PT, R108, UR23, PT ;  /* 0x000000176c007c0b */ /* 0x000fe2000bf7c000 */
[----:B------:R-:W-:-:S03]  /*22d30*/  FMUL.FTZ R111, R111, UR16 ;  /* 0x000000106f6f7c20 */ /* 0x000fc60008410000 */
[----:B------:R-:W-:Y:S02]  /*22d40*/  SEL R142, RZ, 0x1, P3 ;  /* 0x00000001ff8e7807 */ /* 0x000fe40001800000 */
[----:B------:R-:W-:-:S07]  /*22d50*/  FSEL R182, R111, RZ, !P3 ;  /* 0x000000ff6fb67208 */ /* 0x000fce0005800000 */
.L_x_1877:
        /* <DEDUP_REMOVED lines=17> */
.L_x_1886:
        /* <DEDUP_REMOVED lines=13> */
.L_x_1888:
[----:B------:R-:W-:Y:S05]  /*22f40*/  BSYNC.RECONVERGENT B2 ;  /* 0x0000000000027941 */ /* 0x000fea0003800200 */
.L_x_1887:
        /* <DEDUP_REMOVED lines=43> */
.L_x_1885:
[----:B------:R-:W-:Y:S05]  /*23200*/  BSYNC.RECONVERGENT B1 ;  /* 0x0000000000017941 */ /* 0x000fea0003800200 */
.L_x_1884:
        /* <DEDUP_REMOVED lines=9> */
.L_x_1883:
        /* <DEDUP_REMOVED lines=17> */
.L_x_1892:
        /* <DEDUP_REMOVED lines=13> */
.L_x_1894:
[----:B------:R-:W-:Y:S05]  /*23480*/  BSYNC.RECONVERGENT B2 ;  /* 0x0000000000027941 */ /* 0x000fea0003800200 */
.L_x_1893:
        /* <DEDUP_REMOVED lines=43> */
.L_x_1891:
[----:B------:R-:W-:Y:S05]  /*23740*/  BSYNC.RECONVERGENT B1 ;  /* 0x0000000000017941 */ /* 0x000fea0003800200 */
.L_x_1890:
[----:B------:R-:W-:Y:S02]  /*23750*/  PRMT R110, R51, 0x7632, R110 ;  /* 0x00007632336e7816 */ /* 0x000fe4000000006e */
        /* <DEDUP_REMOVED lines=9> */
.L_x_1889:
[----:B------:R-:W-:Y:S02]  /*237f0*/  F2FP.BF16.F32.PACK_AB R111, RZ, R196 ;  /* 0x000000c4ff6f723e */ /* 0x000fe400000010ff */
[----:B------:R-:W-:Y:S02]  /*23800*/  PRMT R110, R208, 0x5410, R209 ;  /* 0x00005410d06e7816 */ /* 0x000fe400000000d1 */
[----:B------:R-:W-:Y:S02]  /*23810*/  PRMT R109, R207, 0x5410, R206 ;  /* 0x00005410cf6d7816 */ /* 0x000fe400000000ce */
[----:B------:R-:W-:Y:S02]  /*23820*/  PRMT R108, R205, 0x5410, R199 ;  /* 0x00005410cd6c7816 */ /* 0x000fe400000000c7 */
[----:B------:R-:W-:-:S07]  /*23830*/  PRMT R111, R210, 0x5410, R111 ;  /* 0x00005410d26f7816 */ /* 0x000fce000000006f */
.L_x_1846:
        /* <DEDUP_REMOVED lines=25> */
.L_x_1895:
[----:B------:R-:W-:Y:S02]  /*239d0*/  VIADD R201, R201, 0x80 ;  /* 0x00000080c9c97836 */ /* 0x000fe40000000000 */
[----:B------:R-:W-:-:S07]  /*239e0*/  VIADD R200, R200, 0x80 ;  /* 0x00000080c8c87836 */ /* 0x000fce0000000000 */
.L_x_1795:
[----:B------:R-:W-:Y:S05]  /*239f0*/  BSYNC.RECONVERGENT B0 ;  /* 0x0000000000007941 */ /* 0x000fea0003800200 */
.L_x_1794:
        /* <DEDUP_REMOVED lines=9> */
.L_x_1898:
[----:B-----5:R-:W-:Y:S02]  /*23a90*/  PRMT R183, R49, 0x7632, R183 ;  /* 0x0000763231b77816 */ /* 0x020fe400000000b7 */
[----:B------:R-:W-:Y:S01]  /*23aa0*/  PRMT R170, R48, 0x7632, R170 ;  /* 0x0000763230aa7816 */ /* 0x000fe200000000aa */
[----:B------:R-:W-:Y:S06]  /*23ab0*/  BRA.U !UP0, `(.L_x_1899) ;  /* 0x0000002d08947547 */ /* 0x000fec000b800000 */
[----:B01----:R-:W0:Y:S02]  /*23ac0*/  LDC.64 R108, c[0x0][0x3a0] ;  /* 0x0000e800ff6c7b82 */ /* 0x003e240000000a00 */
        /* <DEDUP_REMOVED lines=23> */
.L_x_1903:
        /* <DEDUP_REMOVED lines=13> */
.L_x_1905:
[----:B------:R-:W-:Y:S05]  /*23d10*/  BSYNC.RECONVERGENT B2 ;  /* 0x0000000000027941 */ /* 0x000fea0003800200 */
.L_x_1904:
        /* <DEDUP_REMOVED lines=43> */
.L_x_1902:
[----:B------:R-:W-:Y:S05]  /*23fd0*/  BSYNC.RECONVERGENT B1 ;  /* 0x0000000000017941 */ /* 0x000fea0003800200 */
.L_x_1901:
        /* <DEDUP_REMOVED lines=11> */
.L_x_1900:
        /* <DEDUP_REMOVED lines=22> */
.L_x_1909:
        /* <DEDUP_REMOVED lines=13> */
.L_x_1911:
[----:B------:R-:W-:Y:S05]  /*242c0*/  BSYNC.RECONVERGENT B2 ;  /* 0x0000000000027941 */ /* 0x000fea0003800200 */
.L_x_1910:
        /* <DEDUP_REMOVED lines=43> */
.L_x_1908:
[----:B------:R-:W-:Y:S05]  /*24580*/  BSYNC.RECONVERGENT B1 ;  /* 0x0000000000017941 */ /* 0x000fea0003800200 */
.L_x_1907:
        /* <DEDUP_REMOVED lines=13> */
.L_x_1906:
        /* <DEDUP_REMOVED lines=21> */
.L_x_1915:
        /* <DEDUP_REMOVED lines=13> */
.L_x_1917:
[----:B------:R-:W-:Y:S05]  /*24880*/  BSYNC.RECONVERGENT B2 ;  /* 0x0000000000027941 */ /* 0x000fea0003800200 */
.L_x_1916:
        /* <DEDUP_REMOVED lines=43> */
.L_x_1914:
[----:B------:R-:W-:Y:S05]  /*24b40*/  BSYNC.RECONVERGENT B1 ;  /* 0x0000000000017941 */ /* 0x000fea0003800200 */
.L_x_1913:
        /* <DEDUP_REMOVED lines=11> */
.L_x_1912:
        /* <DEDUP_REMOVED lines=22> */
.L_x_1921:
        /* <DEDUP_REMOVED lines=13> */
.L_x_1923:
[----:B------:R-:W-:Y:S05]  /*24e30*/  BSYNC.RECONVERGENT B2 ;  /* 0x0000000000027941 */ /* 0x000fea0003800200 */
.L_x_1922:
        /* <DEDUP_REMOVED lines=43> */
.L_x_1920:
[----:B------:R-:W-:Y:S05]  /*250f0*/  BSYNC.RECONVERGENT B1 ;  /* 0x0000000000017941 */ /* 0x000fea0003800200 */
.L_x_1919:
        /* <DEDUP_REMOVED lines=13> */
.L_x_1918:
        /* <DEDUP_REMOVED lines=21> */
.L_x_1927:
        /* <DEDUP_REMOVED lines=13> */
.L_x_1929:
[----:B------:R-:W-:Y:S05]  /*253f0*/  BSYNC.RECONVERGENT B2 ;  /* 0x0000000000027941 */ /* 0x000fea0003800200 */
.L_x_1928:
        /* <DEDUP_REMOVED lines=41> */
[----:B------:R-:W-:Y:S01]  /*25690*/  IMAD.MOV.U32 R108, RZ, RZ, RZ ;  /* 0x000000ffff6c7224 */ /* 0x000fe200078e00ff */
[----:B------:R-:W-:-:S07]  /*256a0*/  MOV R109, R129 ;  /* 0x00000081006d7202 */ /* 0x000fce0000000f00 */
.L_x_1926:
[----:B------:R-:W-:Y:S05]  /*256b0*/  BSYNC.RECONVERGENT B1 ;  /* 0x0000000000017941 */ /* 0x000fea0003800200 */
.L_x_1925:
[----:B------:R-:W-:Y:S01]  /*256c0*/  I2FP.F32.U32 R109, R109 ;  /* 0x0000006d006d7245 */ /* 0x000fe20000201000 */
[----:B------:R-:W-:Y:S02]  /*256d0*/  HFMA2 R184, -RZ, RZ, 0.1171875, 0 ;  /* 0x2f800000ffb87431 */ /* 0x000fe400000001ff */
[----:B------:R-:W-:-:S03]  /*256e0*/  IMAD.U32 R129, R50, 0x10000, RZ ;  /* 0x0001000032817824 */ /* 0x000fc600078e00ff */
[----:B------:R-:W-:Y:S01]  /*256f0*/  FFMA.FTZ R109, R109, R184, 1.1641532182693481445e-10 ;  /* 0x2f0000006d6d7423 */ /* 0x000fe200000100b8 */
[----:B------:R-:W-:Y:S01]  /*25700*/  FMUL.FTZ R129, R129, UR17 ;  /* 0x0000001181817c20 */ /* 0x000fe20008410000 */
[----:B------:R-:W-:-:S03]  /*25710*/  SHF.L.U32 R184, R110, 0x10, RZ ;  /* 0x000000106eb87819 */ /* 0x000fc600000006ff */
[----:B------:R-:W-:Y:S01]  /*25720*/  FMUL.FTZ R129, R129, UR16 ;  /* 0x0000001081817c20 */ /* 0x000fe20008410000 */
[----:B------:R-:W-:-:S04]  /*25730*/  FSETP.GTU.FTZ.AND P5, PT, R109, UR23, PT ;  /* 0x000000176d007c0b */ /* 0x000fc8000bfbc000 */
[----:B------:R-:W-:Y:S02]  /*25740*/  FSEL R183, R129, RZ, !P5 ;  /* 0x000000ff81b77208 */ /* 0x000fe40006800000 */
[----:B------:R-:W-:-:S03]  /*25750*/  SEL R141, RZ, 0x1, P5 ;  /* 0x00000001ff8d7807 */ /* 0x000fc60002800000 */
[----:B------:R-:W-:-:S07]  /*25760*/  FADD.FTZ R183, R184, R183 ;  /* 0x000000b7b8b77221 */ /* 0x000fce0000010000 */
.L_x_1924:
        /* <DEDUP_REMOVED lines=9> */
[----:B------:R-:W-:Y:S01]  /*25800*/  IMAD.MOV.U32 R142, RZ, RZ, R6 ;  /* 0x000000ffff8e7224 */ /* 0x000fe200078e0006 */
[----:B------:R-:W-:-:S09]  /*25810*/  MOV R129, R197 ;  /* 0x000000c500817202 */ /* 0x000fd20000000f00 */
        /* <DEDUP_REMOVED lines=11> */
.L_x_1933:
        /* <DEDUP_REMOVED lines=13> */
.L_x_1935:
[----:B------:R-:W-:Y:S05]  /*259a0*/  BSYNC.RECONVERGENT B2 ;  /* 0x0000000000027941 */ /* 0x000fea0003800200 */
.L_x_1934:
        /* <DEDUP_REMOVED lines=42> */
[----:B------:R-:W-:-:S07]  /*25c50*/  IMAD.MOV.U32 R109, RZ, RZ, RZ ;  /* 0x000000ffff6d7224 */ /* 0x000fce00078e00ff */
.L_x_1932:
[----:B------:R-:W-:Y:S05]  /*25c60*/  BSYNC.RECONVERGENT B1 ;  /* 0x0000000000017941 */ /* 0x000fea0003800200 */
.L_x_1931:
[----:B------:R-:W-:Y:S01]  /*25c70*/  PRMT R110, R50, 0x7632, R110 ;  /* 0x00007632326e7816 */ /* 0x000fe2000000006e */
[----:B------:R-:W-:Y:S01]  /*25c80*/  HFMA2 R197, -RZ, RZ, 0.1171875, 0 ;  /* 0x2f800000ffc57431 */ /* 0x000fe200000001ff */
        /* <DEDUP_REMOVED lines=11> */
.L_x_1930:
[----:B------:R-:W-:Y:S01]  /*25d40*/  F2FP.BF16.F32.PACK_AB R110, RZ, R184 ;  /* 0x000000b8ff6e723e */ /* 0x000fe200000010ff */
[----:B------:R-:W-:Y:S01]  /*25d50*/  @!P4 IMAD.U32 R197, R111, 0x10000, RZ ;  /* 0x000100006fc5c824 */ /* 0x000fe200078e00ff */
[----:B------:R-:W-:Y:S01]  /*25d60*/  @!P4 MOV R108, R109 ;  /* 0x0000006d006cc202 */ /* 0x000fe20000000f00 */
[----:B------:R-:W-:Y:S01]  /*25d70*/  @!P4 IMAD.MOV.U32 R209, RZ, RZ, R129 ;  /* 0x000000ffffd1c224 */ /* 0x000fe200078e0081 */
        /* <DEDUP_REMOVED lines=17> */
.L_x_1939:
        /* <DEDUP_REMOVED lines=13> */
.L_x_1941:
[----:B------:R-:W-:Y:S05]  /*25f60*/  BSYNC.RECONVERGENT B2 ;  /* 0x0000000000027941 */ /* 0x000fea0003800200 */
.L_x_1940:
        /* <DEDUP_REMOVED lines=43> */
.L_x_1938:
[----:B------:R-:W-:Y:S05]  /*26220*/  BSYNC.RECONVERGENT B1 ;  /* 0x0000000000017941 */ /* 0x000fea0003800200 */
.L_x_1937:
        /* <DEDUP_REMOVED lines=11> */
.L_x_1936:
        /* <DEDUP_REMOVED lines=22> */
.L_x_1945:
        /* <DEDUP_REMOVED lines=13> */
.L_x_1947:
[----:B------:R-:W-:Y:S05]  /*26510*/  BSYNC.RECONVERGENT B2 ;  /* 0x0000000000027941 */ /* 0x000fea0003800200 */
.L_x_1946:
        /* <DEDUP_REMOVED lines=41> */
[----:B------:R-:W-:Y:S02]  /*267b0*/  LOP3.LUT R131, R198, UR42, R109, 0x96, !PT ;  /* 0x0000002ac6837c12 */ /* 0x000fe4000f8e966d */
[----:B------:R-:W-:-:S07]  /*267c0*/  MOV R109, R209 ;  /* 0x000000d1006d7202 */ /* 0x000fce0000000f00 */
.L_x_1944:
[----:B------:R-:W-:Y:S05]  /*267d0*/  BSYNC.RECONVERGENT B1 ;  /* 0x0000000000017941 */ /* 0x000fea0003800200 */
.L_x_1943:
        /* <DEDUP_REMOVED lines=13> */
.L_x_1942:
[----:B------:R-:W-:Y:S02]  /*268b0*/  F2FP.BF16.F32.PACK_AB R111, RZ, R198 ;  /* 0x000000c6ff6f723e */ /* 0x000fe400000010ff */
[----:B------:R-:W-:Y:S02]  /*268c0*/  PRMT R110, R208, 0x5410, R110 ;  /* 0x00005410d06e7816 */ /* 0x000fe4000000006e */
[----:B------:R-:W-:Y:S02]  /*268d0*/  PRMT R109, R206, 0x5410, R207 ;  /* 0x00005410ce6d7816 */ /* 0x000fe400000000cf */
[----:B------:R-:W-:Y:S02]  /*268e0*/  PRMT R108, R204, 0x5410, R205 ;  /* 0x00005410cc6c7816 */ /* 0x000fe400000000cd */
[----:B------:R-:W-:Y:S01]  /*268f0*/  PRMT R111, R210, 0x5410, R111 ;  /* 0x00005410d26f7816 */ /* 0x000fe2000000006f */
[----:B------:R-:W-:Y:S06]  /*26900*/  BRA `(.L_x_1948) ;  /* 0x0000002800a87947 */ /* 0x000fec0003800000 */
.L_x_1899:
[----:B------:R-:W-:Y:S01]  /*26910*/  IMAD.MOV.U32 R155, RZ, RZ, RZ ;  /* 0x000000ffff9b7224 */ /* 0x000fe200078e00ff */
[----:B01----:R-:W-:Y:S01]  /*26920*/  MOV R108, R129 ;  /* 0x00000081006c7202 */ /* 0x003fe20000000f00 */
[----:B------:R-:W-:Y:S01]  /*26930*/  IMAD.MOV.U32 R208, RZ, RZ, R199 ;  /* 0x000000ffffd07224 */ /* 0x000fe200078e00c7 */
[----:B------:R-:W-:Y:S06]  /*26940*/  BRA.U !UP3, `(.L_x_1949) ;  /* 0x000000050b487547 */ /* 0x000fec000b800000 */
        /* <DEDUP_REMOVED lines=16> */
.L_x_1952:
        /* <DEDUP_REMOVED lines=13> */
.L_x_1954:
[----:B------:R-:W-:Y:S05]  /*26b20*/  BSYNC.RECONVERGENT B2 ;  /* 0x0000000000027941 */ /* 0x000fea0003800200 */
.L_x_1953:
        /* <DEDUP_REMOVED lines=41> */
[----:B------:R-:W-:-:S07]  /*26dc0*/  HFMA2 R108, -RZ, RZ, 0, 0 ;  /* 0x00000000ff6c7431 */ /* 0x000fce00000001ff */
.L_x_1951:
[----:B------:R-:W-:Y:S05]  /*26dd0*/  BSYNC.RECONVERGENT B1 ;  /* 0x0000000000017941 */ /* 0x000fea0003800200 */
.L_x_1950:
        /* <DEDUP_REMOVED lines=9> */
.L_x_1949:
[----:B------:R-:W-:Y:S01]  /*26e70*/  F2FP.BF16.F32.PACK_AB R203, RZ, R155 ;  /* 0x0000009bffcb723e */ /* 0x000fe200000010ff */
[----:B------:R-:W-:Y:S01]  /*26e80*/  IMAD.MOV.U32 R156, RZ, RZ, RZ ;  /* 0x000000ffff9c7224 */ /* 0x000fe200078e00ff */
[----:B------:R-:W-:Y:S01]  /*26e90*/  MOV R109, R108 ;  /* 0x0000006c006d7202 */ /* 0x000fe20000000f00 */
        /* <DEDUP_REMOVED lines=14> */
.L_x_1958:
        /* <DEDUP_REMOVED lines=13> */
.L_x_1960:
[----:B------:R-:W-:Y:S05]  /*27050*/  BSYNC.RECONVERGENT B2 ;  /* 0x0000000000027941 */ /* 0x000fea0003800200 */
.L_x_1959:
        /* <DEDUP_REMOVED lines=41> */
[----:B------:R-:W-:Y:S01]  /*272f0*/  IMAD.MOV.U32 R109, RZ, RZ, RZ ;  /* 0x000000ffff6d7224 */ /* 0x000fe200078e00ff */
[----:B------:R-:W-:-:S07]  /*27300*/  MOV R208, R108 ;  /* 0x0000006c00d07202 */ /* 0x000fce0000000f00 */
.L_x_1957:
[----:B------:R-:W-:Y:S05]  /*27310*/  BSYNC.RECONVERGENT B1 ;  /* 0x0000000000017941 */ /* 0x000fea0003800200 */
.L_x_1956:
        /* <DEDUP_REMOVED lines=9> */
.L_x_1955:
[----:B------:R-:W-:Y:S01]  /*273b0*/  F2FP.BF16.F32.PACK_AB R202, RZ, R156 ;  /* 0x0000009cffca723e */ /* 0x000fe200000010ff */
[----:B------:R-:W-:Y:S01]  /*273c0*/  IMAD.MOV.U32 R108, RZ, RZ, R109 ;  /* 0x000000ffff6c7224 */ /* 0x000fe200078e006d */
[----:B------:R-:W-:Y:S01]  /*273d0*/  MOV R157, RZ ;  /* 0x000000ff009d7202 */ /* 0x000fe20000000f00 */
[----:B------:R-:W-:Y:S06]  /*273e0*/  BRA.U !UP3, `(.L_x_1961) ;  /* 0x000000050b407547 */ /* 0x000fec000b800000 */
[----:B------:R-:W-:Y:S01]  /*273f0*/  ISETP.NE.AND P4, PT, R109, 0x1, PT ;  /* 0x000000016d00780c */ /* 0x000fe20003f85270 */
[----:B------:R-:W-:Y:S01]  /*27400*/  BSSY.RECONVERGENT B1, `(.L_x_1962) ;  /* 0x0000045000017945 */ /* 0x000fe20003800200 */
        /* <DEDUP_REMOVED lines=11> */
.L_x_1964:
        /* <DEDUP_REMOVED lines=13> */
.L_x_1966:
[----:B------:R-:W-:Y:S05]  /*27590*/  BSYNC.RECONVERGENT B2 ;  /* 0x0000000000027941 */ /* 0x000fea0003800200 */
.L_x_1965:
        /* <DEDUP_REMOVED lines=42> */
[----:B------:R-:W-:-:S07]  /*27840*/  HFMA2 R108, -RZ, RZ, 0, 0 ;  /* 0x00000000ff6c7431 */ /* 0x000fce00000001ff */
.L_x_1963:
[----:B------:R-:W-:Y:S05]  /*27850*/  BSYNC.RECONVERGENT B1 ;  /* 0x0000000000017941 */ /* 0x000fea0003800200 */
.L_x_1962:
        /* <DEDUP_REMOVED lines=9> */
.L_x_1961:
        /* <DEDUP_REMOVED lines=17> */
.L_x_1970:
        /* <DEDUP_REMOVED lines=13> */
.L_x_1972:
[----:B------:R-:W-:Y:S05]  /*27ad0*/  BSYNC.RECONVERGENT B2 ;  /* 0x0000000000027941 */ /* 0x000fea0003800200 */
.L_x_1971:
        /* <DEDUP_REMOVED lines=40> */
[----:B------:R-:W-:Y:S01]  /*27d60*/  IMAD.MOV.U32 R110, RZ, RZ, R208 ;  /* 0x000000ffff6e7224 */ /* 0x000fe200078e00d0 */
[----:B------:R-:W-:Y:S01]  /*27d70*/  MOV R208, R108 ;  /* 0x0000006c00d07202 */ /* 0x000fe20000000f00 */
[----:B------:R-:W-:-:S07]  /*27d80*/  IMAD.MOV.U32 R109, RZ, RZ, RZ ;  /* 0x000000ffff6d7224 */ /* 0x000fce00078e00ff */
.L_x_1969:
[----:B------:R-:W-:Y:S05]  /*27d90*/  BSYNC.RECONVERGENT B1 ;  /* 0x0000000000017941 */ /* 0x000fea0003800200 */
.L_x_1968:
        /* <DEDUP_REMOVED lines=9> */
.L_x_1967:
        /* <DEDUP_REMOVED lines=17> */
.L_x_1976:
        /* <DEDUP_REMOVED lines=13> */
.L_x_1978:
[----:B------:R-:W-:Y:S05]  /*28010*/  BSYNC.RECONVERGENT B2 ;  /* 0x0000000000027941 */ /* 0x000fea0003800200 */
.L_x_1977:
        /* <DEDUP_REMOVED lines=43> */
.L_x_1975:
[----:B------:R-:W-:Y:S05]  /*282d0*/  BSYNC.RECONVERGENT B1 ;  /* 0x0000000000017941 */ /* 0x000fea0003800200 */
.L_x_1974:
        /* <DEDUP_REMOVED lines=9> */
.L_x_1973:
        /* <DEDUP_REMOVED lines=17> */
.L_x_1982:
        /* <DEDUP_REMOVED lines=13> */
.L_x_1984:
[----:B------:R-:W-:Y:S05]  /*28550*/  BSYNC.RECONVERGENT B2 ;  /* 0x0000000000027941 */ /* 0x000fea0003800200 */
.L_x_1983:
        /* <DEDUP_REMOVED lines=43> */
.L_x_1981:
[----:B------:R-:W-:Y:S05]  /*28810*/  BSYNC.RECONVERGENT B1 ;  /* 0x0000000000017941 */ /* 0x000fea0003800200 */
.L_x_1980:
        /* <DEDUP_REMOVED lines=10> */
.L_x_1979:
        /* <DEDUP_REMOVED lines=17> */
.L_x_1988:
        /* <DEDUP_REMOVED lines=13> */
.L_x_1990:
[----:B------:R-:W-:Y:S05]  /*28aa0*/  BSYNC.RECONVERGENT B2 ;  /* 0x0000000000027941 */ /* 0x000fea0003800200 */
.L_x_1989:
        /* <DEDUP_REMOVED lines=43> */
.L_x_1987:
[----:B------:R-:W-:Y:S05]  /*28d60*/  BSYNC.RECONVERGENT B1 ;  /* 0x0000000000017941 */ /* 0x000fea0003800200 */
.L_x_1986:
        /* <DEDUP_REMOVED lines=9> */
.L_x_1985:
        /* <DEDUP_REMOVED lines=17> */
.L_x_1994:
        /* <DEDUP_REMOVED lines=13> */
.L_x_1996:
[----:B------:R-:W-:Y:S05]  /*28fe0*/  BSYNC.RECONVERGENT B2 ;  /* 0x0000000000027941 */ /* 0x000fea0003800200 */
.L_x_1995:
        /* <DEDUP_REMOVED lines=42> */
[----:B------:R-:W-:-:S07]  /*29290*/  MOV R208, R108 ;  /* 0x0000006c00d07202 */ /* 0x000fce0000000f00 */
.L_x_1993:
[----:B------:R-:W-:Y:S05]  /*292a0*/  BSYNC.RECONVERGENT B1 ;  /* 0x0000000000017941 */ /* 0x000fea0003800200 */
.L_x_1992:
        /* <DEDUP_REMOVED lines=10> */
.L_x_1991:
[----:B------:R-:W-:Y:S02]  /*29350*/  F2FP.BF16.F32.PACK_AB R111, RZ, R198 ;  /* 0x000000c6ff6f723e */ /* 0x000fe400000010ff */
[----:B------:R-:W-:Y:S02]  /*29360*/  MOV R199, R208 ;  /* 0x000000d000c77202 */ /* 0x000fe40000000f00 */
[----:B------:R-:W-:Y:S02]  /*29370*/  PRMT R110, R206, 0x5410, R207 ;  /* 0x00005410ce6e7816 */ /* 0x000fe400000000cf */
[----:B------:R-:W-:Y:S02]  /*29380*/  PRMT R109, R205, 0x5410, R204 ;  /* 0x00005410cd6d7816 */ /* 0x000fe400000000cc */
[----:B------:R-:W-:Y:S02]  /*29390*/  PRMT R108, R203, 0x5410, R202 ;  /* 0x00005410cb6c7816 */ /* 0x000fe400000000ca */
[----:B------:R-:W-:-:S07]  /*293a0*/  PRMT R111, R209, 0x5410, R111 ;  /* 0x00005410d16f7816 */ /* 0x000fce000000006f */
.L_x_1948:
[----:B------:R-:W0:Y:S02]  /*293b0*/  LDC.64 R202, c[0x0][0x3a8] ;  /* 0x0000ea00ffca7b82 */ /* 0x000e240000000a00 */
[----:B0-----:R-:W-:-:S05]  /*293c0*/  IMAD.WIDE.U32 R202, R201, 0x10, R202 ;  /* 0x00000010c9ca7825 */ /* 0x001fca00078e00ca */
[----:B------:R2:W-:Y:S01]  /*293d0*/  STG.E.128 desc[UR12][R202.64], R108 ;  /* 0x0000006cca007986 */ /* 0x0005e2000c101d0c */
[----:B------:R-:W-:Y:S05]  /*293e0*/  BRA.U !UP3, `(.L_x_1897) ;  /* 0x000000010b507547 */ /* 0x000fea000b800000 */
[----:B--2---:R-:W-:Y:S01]  /*293f0*/  IMAD.U32 R111, R143, 0x10000, RZ ;  /* 0x000100008f6f7824 */ /* 0x004fe200078e00ff */
        /* <DEDUP_REMOVED lines=19> */
.L_x_1897:
[----:B------:R-:W-:Y:S05]  /*29530*/  BSYNC.RECONVERGENT B0 ;  /* 0x0000000000007941 */ /* 0x000fea0003800200 */
.L_x_1896:
[----:B0123--:R-:W-:Y:S01]  /*29540*/  FADD.FTZ R109, RZ, R4 ;  /* 0x00000004ff6d7221 */ /* 0x00ffe20000010000 */
[C---:B------:R-:W-:Y:S01]  /*29550*/  ISETP.GT.U32.AND P4, PT, R134.reuse, 0xff, PT ;  /* 0x000000ff8600780c */ /* 0x040fe20003f84070 */
[----:B------:R-:W0:Y:S01]  /*29560*/  S2UR UR5, SR_CgaCtaId ;  /* 0x00000000000579c3 */ /* 0x000e220000008800 */
[----:B------:R-:W-:Y:S01]  /*29570*/  ISETP.GT.U32.AND P5, PT, R134, 0x17f, PT ;  /* 0x0000017f8600780c */ /* 0x000fe20003fa4070 */
[----:B------:R-:W-:Y:S01]  /*29580*/  FADD.FTZ R108, R2, R109 ;  /* 0x0000006d026c7221 */ /* 0x000fe20000010000 */
[C---:B------:R-:W-:Y:S01]  /*29590*/  ISETP.GT.U32.AND P6, PT, R134.reuse, 0x1ff, PT ;  /* 0x000001ff8600780c */ /* 0x040fe20003fc4070 */
[----:B------:R-:W-:Y:S01]  /*295a0*/  UMOV UR4, 0x400 ;  /* 0x0000040000047882 */ /* 0x000fe20000000000 */
[----:B------:R-:W-:Y:S01]  /*295b0*/  P2R R111, PR, RZ, 0x2 ;  /* 0x00000002ff6f7803 */ /* 0x000fe20000000000 */
[----:B------:R-:W-:Y:S01]  /*295c0*/  FADD.FTZ R109, R169, R108 ;  /* 0x0000006ca96d7221 */ /* 0x000fe20000010000 */
[----:B------:R-:W-:Y:S01]  /*295d0*/  ISETP.GT.U32.AND P1, PT, R134, 0x27f, PT ;  /* 0x0000027f8600780c */ /* 0x000fe20003f24070 */
[----:B------:R-:W-:-:S02]  /*295e0*/  UISETP.GE.AND UP0, UPT, UR6, 0x1, UPT ;  /* 0x000000010600788c */ /* 0x000fc4000bf06270 */
[----:B------:R-:W-:-:S04]  /*295f0*/  FADD.FTZ R108, R168, R109 ;  /* 0x0000006da86c7221 */ /* 0x000fc80000010000 */
[----:B------:R-:W-:-:S04]  /*29600*/  FADD.FTZ R109, R171, R108 ;  /* 0x0000006cab6d7221 */ /* 0x000fc80000010000 */
[----:B------:R-:W-:-:S04]  /*29610*/  FADD.FTZ R108, R172, R109 ;  /* 0x0000006dac6c7221 */ /* 0x000fc80000010000 */
[----:B------:R-:W-:Y:S01]  /*29620*/  FADD.FTZ R109, R185, R108 ;  /* 0x0000006cb96d7221 */ /* 0x000fe20000010000 */
[----:B0-----:R-:W-:-:S03]  /*29630*/  ULEA UR4, UR5, UR4, 0x18 ;  /* 0x0000000405047291 */ /* 0x001fc6000f8ec0ff */
[----:B------:R-:W-:Y:S01]  /*29640*/  FADD.FTZ R109, R186, R109 ;  /* 0x0000006dba6d7221 */ /* 0x000fe20000010000 */
[----:B------:R-:W-:-:S04]  /*29650*/  @UP1 UIADD3 UR4, UPT, UPT, UR4, 0x20, URZ ;  /* 0x0000002004041890 */ /* 0x000fc8000fffe0ff */
        /* <DEDUP_REMOVED lines=179> */
[----:B------:R-:W-:-:S04]  /*2a190*/  ISETP.NE.AND P4, PT, R135, RZ, PT ;  /* 0x000000ff8700720c */ /* 0x000fc80003f85270 */
[----:B------:R-:W0:Y:S02]  /*2a1a0*/  SHFL.BFLY PT, R110, R109, 0x1, 0x1f ;  /* 0x0c201f006d6e7f89 */ /* 0x000e2400000e0000 */
[----:B0-----:R-:W-:-:S07]  /*2a1b0*/  FADD.FTZ R110, R109, R110 ;  /* 0x0000006e6d6e7221 */ /* 0x001fce0000010000 */
[----:B------:R-:W-:Y:S01]  /*2a1c0*/  @!P4 SHF.R.U32.HI R109, RZ, 0x2, R138 ;  /* 0x00000002ff6dc819 */ /* 0x000fe2000001168a */
[----:B------:R-:W0:Y:S02]  /*2a1d0*/  SHFL.BFLY PT, R111, R110, 0x2, 0x1f ;  /* 0x0c401f006e6f7f89 */ /* 0x000e2400000e0000 */
[----:B0-----:R-:W-:Y:S01]  /*2a1e0*/  FADD.FTZ R111, R110, R111 ;  /* 0x0000006f6e6f7221 */ /* 0x001fe20000010000 */
[----:B------:R-:W-:-:S04]  /*2a1f0*/  @!P4 LOP3.LUT R110, R109, 0x18, RZ, 0xc0, !PT ;  /* 0x000000186d6ec812 */ /* 0x000fc800078ec0ff */
[----:B------:R-:W0:Y:S02]  /*2a200*/  SHFL.BFLY PT, R200, R111, 0x4, 0x1f ;  /* 0x0c801f006fc87f89 */ /* 0x000e2400000e0000 */
[----:B0-----:R-:W-:Y:S01]  /*2a210*/  FADD.FTZ R200, R111, R200 ;  /* 0x000000c86fc87221 */ /* 0x001fe20000010000 */
[----:B------:R-:W-:-:S04]  /*2a220*/  MOV R111, RZ ;  /* 0x000000ff006f7202 */ /* 0x000fc80000000f00 */
[----:B------:R-:W0:Y:S02]  /*2a230*/  SHFL.BFLY PT, R201, R200, 0x8, 0x1f ;  /* 0x0d001f00c8c97f89 */ /* 0x000e2400000e0000 */
[----:B0-----:R-:W-:-:S05]  /*2a240*/  FADD.FTZ R201, R200, R201 ;  /* 0x000000c9c8c97221 */ /* 0x001fca0000010000 */
[----:B------:R-:W0:Y:S02]  /*2a250*/  SHFL.BFLY PT, R202, R201, 0x10, 0x1f ;  /* 0x0e001f00c9ca7f89 */ /* 0x000e2400000e0000 */
[----:B0-----:R-:W-:-:S05]  /*2a260*/  FADD.FTZ R109, R201, R202 ;  /* 0x000000cac96d7221 */ /* 0x001fca0000010000 */
[----:B------:R0:W-:Y:S01]  /*2a270*/  @!P4 STS.64 [R110+UR4], R108 ;  /* 0x0000006c6e00c988 */ /* 0x0001e20008000a04 */
[----:B------:R-:W-:Y:S01]  /*2a280*/  BAR.SYNC.DEFER_BLOCKING 0x0 ;  /* 0x0000000000007b1d */ /* 0x000fe20000010000 */
[----:B------:R-:W-:Y:S02]  /*2a290*/  ISETP.GT.U32.AND P4, PT, R135, 0x3, PT ;  /* 0x000000038700780c */ /* 0x000fe40003f84070 */
[----:B0-----:R-:W-:-:S11]  /*2a2a0*/  CS2R R108, SRZ ;  /* 0x00000000006c7805 */ /* 0x001fd6000001ff00 */
[----:B------:R-:W-:Y:S01]  /*2a2b0*/  @!P4 LEA R200, R135, UR4, 0x3 ;  /* 0x0000000487c8cc11 */ /* 0x000fe2000f8e18ff */
[----:B------:R-:W-:-:S05]  /*2a2c0*/  @!P4 IMAD.MOV.U32 R111, RZ, RZ, R132 ;  /* 0x000000ffff6fc224 */ /* 0x000fca00078e0084 */
[----:B------:R-:W0:Y:S01]  /*2a2d0*/  SHFL.DOWN PT, R202, R111, 0x2, 0x1f ;  /* 0x08401f006fca7f89 */ /* 0x000e2200000e0000 */
[----:B------:R-:W-:-:S03]  /*2a2e0*/  I2FP.F32.S32 R205, R111 ;  /* 0x0000006f00cd7245 */ /* 0x000fc60000201400 */
[----:B------:R-:W1:Y:S01]  /*2a2f0*/  @!P4 LDS.64 R108, [R200] ;  /* 0x00000000c86cc984 */ /* 0x000e620000000a00 */
[----:B------:R-:W-:Y:S02]  /*2a300*/  PLOP3.LUT P4, PT, PT, PT, UP2, 0x40, 0x4 ;  /* 0x000000000004781c */ /* 0x000fe40003f8e828 */
[----:B0-----:R-:W-:Y:S02]  /*2a310*/  IADD3 R110, PT, PT, R202, R111, RZ ;  /* 0x0000006fca6e7210 */ /* 0x001fe40007ffe0ff */
[----:B------:R-:W-:Y:S02]  /*2a320*/  I2FP.F32.S32 R202, R202 ;  /* 0x000000ca00ca7245 */ /* 0x000fe40000201400 */
[----:B------:R-:W-:Y:S01]  /*2a330*/  I2FP.F32.S32 R203, R110 ;  /* 0x0000006e00cb7245 */ /* 0x000fe20000201400 */
[----:B------:R-:W0:Y:S03]  /*2a340*/  SHFL.DOWN PT, R209, R110, 0x1, 0x1f ;  /* 0x08201f006ed17f89 */ /* 0x000e2600000e0000 */
[----:B------:R-:W2:Y:S01]  /*2a350*/  MUFU.RCP R204, R203 ;  /* 0x000000cb00cc7308 */ /* 0x000ea20000001000 */
[----:B-1----:R-:W1:Y:S01]  /*2a360*/  SHFL.DOWN PT, R201, R108, 0x2, 0x1f ;  /* 0x08401f006cc97f89 */ /* 0x002e6200000e0000 */
[----:B0-----:R-:W-:Y:S01]  /*2a370*/  IMAD.IADD R111, R110, 0x1, R209 ;  /* 0x000000016e6f7824 */ /* 0x001fe200078e02d1 */
[----:B------:R-:W-:-:S04]  /*2a380*/  I2FP.F32.S32 R209, R209 ;  /* 0x000000d100d17245 */ /* 0x000fc80000201400 */
[----:B------:R-:W-:-:S04]  /*2a390*/  I2FP.F32.S32 R111, R111 ;  /* 0x0000006f006f7245 */ /* 0x000fc80000201400 */
[----:B------:R-:W0:Y:S01]  /*2a3a0*/  MUFU.RCP R206, R111 ;  /* 0x0000006f00ce7308 */ /* 0x000e220000001000 */
[----:B-1----:R-:W-:-:S04]  /*2a3b0*/  FMUL.FTZ R200, R201, R202 ;  /* 0x000000cac9c87220 */ /* 0x002fc80000410000 */
[----:B------:R-:W-:Y:S01]  /*2a3c0*/  FFMA.FTZ R207, R205, R108, R200 ;  /* 0x0000006ccdcf7223 */ /* 0x000fe200000100c8 */
[----:B------:R-:W-:Y:S02]  /*2a3d0*/  FADD.FTZ R108, -R201, R108 ;  /* 0x0000006cc96c7221 */ /* 0x000fe40000010100 */
[----:B------:R-:W1:Y:S01]  /*2a3e0*/  LDC R201, c[0x0][0x448] ;  /* 0x00011200ffc97b82 */ /* 0x000e620000000800 */
[----:B--2---:R-:W-:Y:S01]  /*2a3f0*/  FMUL.FTZ R200, R204, R207 ;  /* 0x000000cfccc87220 */ /* 0x004fe20000410000 */
[----:B------:R-:W-:-:S04]  /*2a400*/  FMUL.FTZ R108, R108, R108 ;  /* 0x0000006c6c6c7220 */ /* 0x000fc80000410000 */
[----:B------:R-:W2:Y:S01]  /*2a410*/  SHFL.DOWN PT, R207, R200, 0x1, 0x1f ;  /* 0x08201f00c8cf7f89 */ /* 0x000ea200000e0000 */
[----:B------:R-:W-:Y:S01]  /*2a420*/  FMUL.FTZ R108, R108, R205 ;  /* 0x000000cd6c6c7220 */ /* 0x000fe20000410000 */
[----:B------:R-:W-:-:S03]  /*2a430*/  IMAD.U32 R205, RZ, RZ, UR22 ;  /* 0x00000016ffcd7e24 */ /* 0x000fc6000f8e00ff */
[----:B------:R-:W-:Y:S01]  /*2a440*/  FMUL.FTZ R108, R108, R202 ;  /* 0x000000ca6c6c7220 */ /* 0x000fe20000410000 */
[----:B--2---:R-:W-:-:S04]  /*2a450*/  FMUL.FTZ R208, R207, R209 ;  /* 0x000000d1cfd07220 */ /* 0x004fc80000410000 */
[----:B------:R-:W-:Y:S01]  /*2a460*/  FFMA.FTZ R211, R203, R200, R208 ;  /* 0x000000c8cbd37223 */ /* 0x000fe200000100d0 */
[----:B------:R-:W-:-:S03]  /*2a470*/  FADD.FTZ R200, R200, -R207 ;  /* 0x800000cfc8c87221 */ /* 0x000fc60000010000 */
[----:B0-----:R-:W-:Y:S01]  /*2a480*/  FMUL.FTZ R211, R206, R211 ;  /* 0x000000d3ced37220 */ /* 0x001fe20000410000 */
[----:B------:R-:W-:-:S04]  /*2a490*/  FMUL.FTZ R200, R200, R200 ;  /* 0x000000c8c8c87220 */ /* 0x000fc80000410000 */
[----:B------:R-:W-:Y:S01]  /*2a4a0*/  FMUL.FTZ R200, R203, R200 ;  /* 0x000000c8cbc87220 */ /* 0x000fe20000410000 */
[----:B------:R-:W0:Y:S01]  /*2a4b0*/  SHFL.IDX PT, R211, R211, RZ, 0x1f ;  /* 0x00001fffd3d37589 */ /* 0x000e2200000e0000 */
[----:B------:R-:W-:Y:S02]  /*2a4c0*/  MOV R203, UR22 ;  /* 0x0000001600cb7c02 */ /* 0x000fe40008000f00 */
[----:B------:R-:W-:Y:S01]  /*2a4d0*/  FMUL.FTZ R200, R200, R209 ;  /* 0x000000d1c8c87220 */ /* 0x000fe20000410000 */
[----:B0-----:R-:W-:-:S05]  /*2a4e0*/  FMUL.FTZ R110, R211, R211 ;  /* 0x000000d3d36e7220 */ /* 0x001fca0000410000 */
[----:B------:R-:W-:Y:S02]  /*2a4f0*/  FSEL R208, R110, RZ, !P4 ;  /* 0x000000ff6ed07208 */ /* 0x000fe40006000000 */
[----:B------:R-:W0:Y:S01]  /*2a500*/  SHFL.DOWN PT, R110, R109, 0x2, 0x1f ;  /* 0x08401f006d6e7f89 */ /* 0x000e2200000e0000 */
[----:B------:R-:W-:Y:S01]  /*2a510*/  ISETP.NE.AND P4, PT, R138, RZ, PT ;  /* 0x000000ff8a00720c */ /* 0x000fe20003f85270 */
[----:B0-----:R-:W-:-:S04]  /*2a520*/  FADD.FTZ R111, R110, R109 ;  /* 0x0000006d6e6f7221 */ /* 0x001fc80000010000 */
[----:B------:R-:W-:-:S05]  /*2a530*/  FFMA.FTZ R108, R204, R108, R111 ;  /* 0x0000006ccc6c7223 */ /* 0x000fca000001006f */
[----:B------:R-:W0:Y:S02]  /*2a540*/  SHFL.DOWN PT, R111, R108, 0x1, 0x1f ;  /* 0x08201f006c6f7f89 */ /* 0x000e2400000e0000 */
[----:B0-----:R-:W-:Y:S02]  /*2a550*/  FADD.FTZ R111, R108, R111 ;  /* 0x0000006f6c6f7221 */ /* 0x001fe40000010000 */
[----:B------:R-:W0:Y:S02]  /*2a560*/  @!P4 LDC.64 R108, c[0x0][0x3c8] ;  /* 0x0000f200ff6ccb82 */ /* 0x000e240000000a00 */
[----:B------:R-:W-:-:S06]  /*2a570*/  FFMA.FTZ R200, R206, R200, R111 ;  /* 0x000000c8cec87223 */ /* 0x000fcc000001006f */
[----:B------:R-:W1:Y:S01]  /*2a580*/  SHFL.IDX PT, R200, R200, RZ, 0x1f ;  /* 0x00001fffc8c87589 */ /* 0x000e6200000e0000 */
[----:B------:R-:W2:Y:S01]  /*2a590*/  @!P4 LDC.64 R110, c[0x0][0x3c0] ;  /* 0x0000f000ff6ecb82 */ /* 0x000ea20000000a00 */
[----:B0-----:R-:W-:-:S04]  /*2a5a0*/  @!P4 IMAD.WIDE R108, R205, 0x4, R108 ;  /* 0x00000004cd6cc825 */ /* 0x001fc800078e026c */
[----:B-1----:R-:W-:Y:S01]  /*2a5b0*/  FFMA.FTZ R201, R200, UR24, R201 ;  /* 0x00000018c8c97c23 */ /* 0x002fe200080100c9 */
[----:B--2---:R-:W-:-:S04]  /*2a5c0*/  @!P4 IMAD.WIDE R110, R203, 0x4, R110 ;  /* 0x00000004cb6ec825 */ /* 0x004fc800078e026e */
[----:B------:R-:W-:Y:S01]  /*2a5d0*/  FADD.FTZ R201, R201, R208 ;  /* 0x000000d0c9c97221 */ /* 0x000fe20000010000 */
[----:B------:R0:W-:Y:S03]  /*2a5e0*/  @!P4 STG.E desc[UR12][R110.64], R211 ;  /* 0x000000d36e00c986 */ /* 0x0001e6000c10190c */
[----:B------:R-:W1:Y:S02]  /*2a5f0*/  MUFU.RSQ R202, R201 ;  /* 0x000000c900ca7308 */ /* 0x000e640000001400 */
[----:B-1----:R0:W-:Y:S01]  /*2a600*/  @!P4 STG.E desc[UR12][R108.64], R202 ;  /* 0x000000ca6c00c986 */ /* 0x0021e2000c10190c */
[----:B------:R-:W-:Y:S05]  /*2a610*/  BRA.U !UP0, `(.L_x_1997) ;  /* 0x0000001508bc7547 */ /* 0x000fea000b800000 */
[----:B------:R-:W-:Y:S01]  /*2a620*/  UIADD3 UR4, UPT, UPT, UR6, -0x1, URZ ;  /* 0xffffffff06047890 */ /* 0x000fe2000fffe0ff */
[----:B------:R-:W-:Y:S01]  /*2a630*/  PLOP3.LUT P4, PT, PT, PT, UP2, 0x40, 0x4 ;  /* 0x000000000004781c */ /* 0x000fe20003f8e828 */
[----:B------:R-:W-:Y:S02]  /*2a640*/  BSSY.RECONVERGENT B0, `(.L_x_1998) ;  /* 0x0000038000007945 */ /* 0x000fe40003800200 */
[----:B------:R-:W-:Y:S01]  /*2a650*/  UIMAD UR4, UR4, UR44, URZ ;  /* 0x0000002c040472a4 */ /* 0x000fe2000f8e02ff */
[----:B------:R-:W-:-:S03]  /*2a660*/  FSEL R205, R211, RZ, P4 ;  /* 0x000000ffd3cd7208 */ /* 0x000fc60002000000 */
[----:B------:R-:W-:-:S04]  /*2a670*/  USHF.R.S32.HI UR5, URZ, 0x1f, UR4 ;  /* 0x0000001fff057899 */ /* 0x000fc80008011404 */
[----:B------:R-:W-:-:S06]  /*2a680*/  ULEA.HI UR5, UR5, UR4, URZ, 0x3 ;  /* 0x0000000405057291 */ /* 0x000fcc000f8f18ff */
[----:B0-----:R-:W-:-:S04]  /*2a690*/  MOV R108, UR5 ;  /* 0x00000005006c7c02 */ /* 0x001fc80008000f00 */
[----:B------:R-:W-:Y:S01]  /*2a6a0*/  LEA.HI.SX32 R203, R108, R137, 0x1d ;  /* 0x000000896ccb7211 */ /* 0x000fe200078feaff */
[----:B------:R-:W-:Y:S06]  /*2a6b0*/  @!P0 BRA `(.L_x_1999) ;  /* 0x0000000000c08947 */ /* 0x000fec0003800000 */
[--C-:B------:R-:W-:Y:S01]  /*2a6c0*/  FADD.FTZ R201, R171, -R205.reuse ;  /* 0x800000cdabc97221 */ /* 0x100fe20000010000 */
[--C-:B------:R-:W-:Y:S01]  /*2a6d0*/  FADD.FTZ R111, R169, -R205.reuse ;  /* 0x800000cda96f7221 */ /* 0x100fe20000010000 */
[----:B------:R-:W-:Y:S01]  /*2a6e0*/  IMAD.U32 R200, R105, 0x10000, RZ ;  /* 0x0001000069c87824 */ /* 0x000fe200078e00ff */
[----:B------:R-:W-:Y:S01]  /*2a6f0*/  SHF.L.U32 R204, R101, 0x10, RZ ;  /* 0x0000001065cc7819 */ /* 0x000fe200000006ff */
[----:B------:R-:W-:Y:S01]  /*2a700*/  FMUL.FTZ R201, R202, R201 ;  /* 0x000000c9cac97220 */ /* 0x000fe20000410000 */
[----:B------:R-:W-:Y:S01]  /*2a710*/  SHF.L.U32 R210, R102, 0x10, RZ ;  /* 0x0000001066d27819 */ /* 0x000fe200000006ff */
[----:B------:R-:W-:Y:S02]  /*2a720*/  IMAD.U32 R208, R106, 0x10000, RZ ;  /* 0x000100006ad07824 */ /* 0x000fe400078e00ff */
[----:B------:R-:W-:Y:S01]  /*2a730*/  FMUL.FTZ R111, R202, R111 ;  /* 0x0000006fca6f7220 */ /* 0x000fe20000410000 */
[--C-:B------:R-:W-:Y:S01]  /*2a740*/  FADD.FTZ R207, R185, -R205.reuse ;  /* 0x800000cdb9cf7221 */ /* 0x100fe20000010000 */
[----:B------:R-:W-:Y:S01]  /*2a750*/  FADD.FTZ R109, R4, -R205 ;  /* 0x800000cd046d7221 */ /* 0x000fe20000010000 */
[----:B------:R-:W-:Y:S01]  /*2a760*/  FFMA.FTZ R211, R201, R208, R210 ;  /* 0x000000d0c9d37223 */ /* 0x000fe200000100d2 */
[----:B------:R-:W-:Y:S01]  /*2a770*/  FFMA.FTZ R206, R111, R200, R204 ;  /* 0x000000c86fce7223 */ /* 0x000fe200000100cc */
[----:B------:R-:W-:Y:S01]  /*2a780*/  SHF.L.U32 R214, R103, 0x10, RZ ;  /* 0x0000001067d67819 */ /* 0x000fe200000006ff */
[----:B------:R-:W0:Y:S01]  /*2a790*/  LDC.64 R200, c[0x0][0x428] ;  /* 0x00010a00ffc87b82 */ /* 0x000e220000000a00 */
[----:B------:R-:W-:Y:S01]  /*2a7a0*/  SHF.L.U32 R110, R100, 0x10, RZ ;  /* 0x00000010646e7819 */ /* 0x000fe200000006ff */
[----:B------:R-:W-:-:S02]  /*2a7b0*/  IMAD.U32 R212, R107, 0x10000, RZ ;  /* 0x000100006bd47824 */ /* 0x000fc400078e00ff */
[----:B------:R-:W-:Y:S01]  /*2a7c0*/  FMUL.FTZ R207, R202, R207 ;  /* 0x000000cfcacf7220 */ /* 0x000fe20000410000 */
[----:B------:R-:W-:Y:S02]  /*2a7d0*/  IMAD.U32 R108, R104, 0x10000, RZ ;  /* 0x00010000686c7824 */ /* 0x000fe400078e00ff */
[----:B------:R-:W-:Y:S01]  /*2a7e0*/  FMUL.FTZ R109, R202, R109 ;  /* 0x0000006dca6d7220 */ /* 0x000fe20000410000 */
[--C-:B------:R-:W-:Y:S01]  /*2a7f0*/  FADD.FTZ R209, R186, -R205.reuse ;  /* 0x800000cdbad17221 */ /* 0x100fe20000010000 */
[----:B------:R-:W-:Y:S01]  /*2a800*/  FFMA.FTZ R213, R207, R212, R214 ;  /* 0x000000d4cfd57223 */ /* 0x000fe200000100d6 */
[--C-:B------:R-:W-:Y:S01]  /*2a810*/  FADD.FTZ R207, R172, -R205.reuse ;  /* 0x800000cdaccf7221 */ /* 0x100fe20000010000 */
[----:B------:R-:W-:Y:S01]  /*2a820*/  FFMA.FTZ R108, R109, R108, R110 ;  /* 0x0000006c6d6c7223 */ /* 0x000fe2000001006e */
[--C-:B------:R-:W-:Y:S01]  /*2a830*/  FADD.FTZ R109, R2, -R205.reuse ;  /* 0x800000cd026d7221 */ /* 0x100fe20000010000 */
[----:B------:R-:W-:Y:S01]  /*2a840*/  FADD.FTZ R111, R168, -R205 ;  /* 0x800000cda86f7221 */ /* 0x000fe20000010000 */
        /* <DEDUP_REMOVED lines=16> */
[C---:B0-----:R-:W-:Y:S01]  /*2a950*/  IMAD.WIDE.U32 R200, R203.reuse, 0x10, R200 ;  /* 0x00000010cbc87825 */ /* 0x041fe200078e00c8 */
[----:B------:R-:W-:Y:S02]  /*2a960*/  F2FP.BF16.F32.PACK_AB R111, R216, R213 ;  /* 0x000000d5d86f723e */ /* 0x000fe400000010ff */
[----:B------:R-:W-:Y:S01]  /*2a970*/  F2FP.BF16.F32.PACK_AB R110, R212, R211 ;  /* 0x000000d3d46e723e */ /* 0x000fe200000010ff */
[----:B------:R-:W-:Y:S01]  /*2a980*/  VIADD R203, R203, 0x80 ;  /* 0x00000080cbcb7836 */ /* 0x000fe20000000000 */
[----:B------:R-:W-:-:S02]  /*2a990*/  F2FP.BF16.F32.PACK_AB R109, R209, R206 ;  /* 0x000000ced16d723e */ /* 0x000fc400000010ff */
[----:B------:R-:W-:-:S05]  /*2a9a0*/  F2FP.BF16.F32.PACK_AB R108, R207, R108 ;  /* 0x0000006ccf6c723e */ /* 0x000fca00000010ff */
[----:B------:R0:W-:Y:S02]  /*2a9b0*/  STG.E.128 desc[UR12][R200.64], R108 ;  /* 0x0000006cc8007986 */ /* 0x0001e4000c101d0c */
.L_x_1999:
[----:B------:R-:W-:Y:S05]  /*2a9c0*/  BSYNC.RECONVERGENT B0 ;  /* 0x0000000000007941 */ /* 0x000fea0003800200 */
.L_x_1998:
[----:B------:R-:W-:Y:S01]  /*2a9d0*/  ISETP.GE.U32.AND P0, PT, R134, 0x100, PT ;  /* 0x000001008600780c */ /* 0x000fe20003f06070 */
[----:B------:R-:W-:-:S12]  /*2a9e0*/  BSSY.RECONVERGENT B0, `(.L_x_2000) ;  /* 0x0000032000007945 */ /* 0x000fd80003800200 */
[----:B------:R-:W-:Y:S05]  /*2a9f0*/  @!P0 BRA `(.L_x_2001) ;  /* 0x0000000000c08947 */ /* 0x000fea0003800000 */
[--C-:B0-----:R-:W-:Y:S01]  /*2aa00*/  FADD.FTZ R201, R173, -R205.reuse ;  /* 0x800000cdadc97221 */ /* 0x101fe20000010000 */
[--C-:B------:R-:W-:Y:S01]  /*2aa10*/  FADD.FTZ R111, R167, -R205.reuse ;  /* 0x800000cda76f7221 */ /* 0x100fe20000010000 */
[----:B------:R-:W-:Y:S01]  /*2aa20*/  SHF.L.U32 R200, R97, 0x10, RZ ;  /* 0x0000001061c87819 */ /* 0x000fe200000006ff */
[----:B------:R-:W-:Y:S01]  /*2aa30*/  IMAD.U32 R204, R93, 0x10000, RZ ;  /* 0x000100005dcc7824 */ /* 0x000fe200078e00ff */
[----:B------:R-:W-:Y:S01]  /*2aa40*/  SHF.L.U32 R208, R98, 0x10, RZ ;  /* 0x0000001062d07819 */ /* 0x000fe200000006ff */
[----:B------:R-:W-:Y:S01]  /*2aa50*/  FMUL.FTZ R201, R202, R201 ;  /* 0x000000c9cac97220 */ /* 0x000fe20000410000 */
        /* <DEDUP_REMOVED lines=39> */
[----:B------:R-:W-:Y:S02]  /*2acd0*/  F2FP.BF16.F32.PACK_AB R108, R207, R108 ;  /* 0x0000006ccf6c723e */ /* 0x000fe400000010ff */
[----:B------:R-:W-:-:S03]  /*2ace0*/  IADD3 R203, PT, PT, R203, 0x80, RZ ;  /* 0x00000080cbcb7810 */ /* 0x000fc60007ffe0ff */
[----:B------:R1:W-:Y:S04]  /*2acf0*/  STG.E.128 desc[UR12][R200.64], R108 ;  /* 0x0000006cc8007986 */ /* 0x0003e8000c101d0c */
.L_x_2001:
[----:B------:R-:W-:Y:S05]  /*2ad00*/  BSYNC.RECONVERGENT B0 ;  /* 0x0000000000007941 */ /* 0x000fea0003800200 */
.L_x_2000:
[----:B------:R-:W-:Y:S01]  /*2ad10*/  ISETP.GE.U32.AND P0, PT, R134, 0x180, PT ;  /* 0x000001808600780c */ /* 0x000fe20003f06070 */
[----:B------:R-:W-:-:S12]  /*2ad20*/  BSSY.RECONVERGENT B0, `(.L_x_2002) ;  /* 0x0000032000007945 */ /* 0x000fd80003800200 */
[----:B------:R-:W-:Y:S05]  /*2ad30*/  @!P0 BRA `(.L_x_2003) ;  /* 0x0000000000c08947 */ /* 0x000fea0003800000 */
[--C-:B01----:R-:W-:Y:S01]  /*2ad40*/  FADD.FTZ R201, R175, -R205.reuse ;  /* 0x800000cdafc97221 */ /* 0x103fe20000010000 */
        /* <DEDUP_REMOVED lines=32> */
[----:B------:R-:W-:-:S02]  /*2af50*/  IMAD.U32 R110, R24, 0x10000, RZ ;  /* 0x00010000186e7824 */ /* 0x000fc400078e00ff */
[----:B------:R-:W-:Y:S01]  /*2af60*/  FMUL.FTZ R111, R202, R111 ;  /* 0x0000006fca6f7220 */ /* 0x000fe20000410000 */
        /* <DEDUP_REMOVED lines=13> */
.L_x_2003:
[----:B------:R-:W-:Y:S05]  /*2b040*/  BSYNC.RECONVERGENT B0 ;  /* 0x0000000000007941 */ /* 0x000fea0003800200 */
.L_x_2002:
[----:B------:R-:W-:Y:S01]  /*2b050*/  ISETP.GE.U32.AND P0, PT, R134, 0x200, PT ;  /* 0x000002008600780c */ /* 0x000fe20003f06070 */
[----:B------:R-:W-:-:S12]  /*2b060*/  BSSY.RECONVERGENT B0, `(.L_x_2004) ;  /* 0x0000032000007945 */ /* 0x000fd80003800200 */
[----:B------:R-:W-:Y:S05]  /*2b070*/  @!P0 BRA `(.L_x_2005) ;  /* 0x0000000000c08947 */ /* 0x000fea0003800000 */
[--C-:B012---:R-:W-:Y:S01]  /*2b080*/  FADD.FTZ R201, R177, -R205.reuse ;  /* 0x800000cdb1c97221 */ /* 0x107fe20000010000 */
        /* <DEDUP_REMOVED lines=47> */
.L_x_2005:
[----:B------:R-:W-:Y:S05]  /*2b380*/  BSYNC.RECONVERGENT B0 ;  /* 0x0000000000007941 */ /* 0x000fea0003800200 */
.L_x_2004:
[----:B------:R-:W-:Y:S04]  /*2b390*/  BSSY.RECONVERGENT B0, `(.L_x_2006) ;  /* 0x0000032000007945 */ /* 0x000fe80003800200 */
[----:B------:R-:W-:Y:S05]  /*2b3a0*/  @!P1 BRA `(.L_x_2007) ;  /* 0x0000000000c09947 */ /* 0x000fea0003800000 */
[--C-:B0123--:R-:W-:Y:S01]  /*2b3b0*/  FADD.FTZ R201, R179, -R205.reuse ;  /* 0x800000cdb3c97221 */ /* 0x10ffe20000010000 */
        /* <DEDUP_REMOVED lines=47> */
.L_x_2007:
[----:B------:R-:W-:Y:S05]  /*2b6b0*/  BSYNC.RECONVERGENT B0 ;  /* 0x0000000000007941 */ /* 0x000fea0003800200 */
.L_x_2006:
[----:B------:R-:W-:Y:S04]  /*2b6c0*/  BSSY.RECONVERGENT B0, `(.L_x_2008) ;  /* 0x0000032000007945 */ /* 0x000fe80003800200 */
[----:B------:R-:W-:Y:S05]  /*2b6d0*/  @!P2 BRA `(.L_x_2009) ;  /* 0x0000000000c0a947 */ /* 0x000fea0003800000 */
[--C-:B01234-:R-:W-:Y:S01]  /*2b6e0*/  FADD.FTZ R201, R181, -R205.reuse ;  /* 0x800000cdb5c97221 */ /* 0x11ffe20000010000 */
        /* <DEDUP_REMOVED lines=47> */
.L_x_2009:
[----:B------:R-:W-:Y:S05]  /*2b9e0*/  BSYNC.RECONVERGENT B0 ;  /* 0x0000000000007941 */ /* 0x000fea0003800200 */
.L_x_2008:
        /* <DEDUP_REMOVED lines=11> */
[----:B------:R-:W-:Y:S01]  /*2baa0*/  IMAD.U32 R108, R56, 0x10000, RZ ;  /* 0x00010000386c7824 */ /* 0x000fe200078e00ff */
[----:B------:R-:W-:Y:S01]  /*2bab0*/  SHF.L.U32 R206, R53, 0x10, RZ ;  /* 0x0000001035ce7819 */ /* 0x000fe200000006ff */
[----:B------:R-:W-:Y:S01]  /*2bac0*/  FMUL.FTZ R109, R202, R109 ;  /* 0x0000006dca6d7220 */ /* 0x000fe20000410000 */
[----:B------:R-:W-:Y:S01]  /*2bad0*/  FADD.FTZ R205, R198, -R205 ;  /* 0x800000cdc6cd7221 */ /* 0x000fe20000010000 */
[----:B------:R-:W-:Y:S01]  /*2bae0*/  IMAD.U32 R204, R57, 0x10000, RZ ;  /* 0x0001000039cc7824 */ /* 0x000fe200078e00ff */
[----:B------:R-:W-:Y:S01]  /*2baf0*/  SHF.L.U32 R210, R54, 0x10, RZ ;  /* 0x0000001036d27819 */ /* 0x000fe200000006ff */
[----:B------:R-:W-:Y:S01]  /*2bb00*/  FMUL.FTZ R207, R202, R207 ;  /* 0x000000cfcacf7220 */ /* 0x000fe20000410000 */
[----:B------:R-:W-:-:S02]  /*2bb10*/  IMAD.U32 R208, R58, 0x10000, RZ ;  /* 0x000100003ad07824 */ /* 0x000fc400078e00ff */
        /* <DEDUP_REMOVED lines=30> */
.L_x_2010:
[----:B------:R-:W-:Y:S05]  /*2bd00*/  BSYNC.RECONVERGENT B0 ;  /* 0x0000000000007941 */ /* 0x000fea0003800200 */
.L_x_1997:
[----:B------:R-:W-:Y:S02]  /*2bd10*/  UIADD3 UR22, UPT, UPT, UR22, UR20, URZ ;  /* 0x0000001416167290 */ /* 0x000fe4000fffe0ff */
[----:B------:R-:W-:Y:S02]  /*2bd20*/  UPLOP3.LUT UP1, UPT, UPT, UPT, UP1, 0x40, 0x4 ;  /* 0x000000000004789c */ /* 0x000fe40003f2e810 */
[----:B------:R-:W-:-:S09]  /*2bd30*/  UISETP.GE.AND UP0, UPT, UR22, UR21, UPT ;  /* 0x000000151600728c */ /* 0x000fd2000bf06270 */
[----:B------:R-:W-:Y:S05]  /*2bd40*/  BRA.U !UP0, `(.L_x_2011) ;  /* 0xfffffd5508c87547 */ /* 0x000fea000b83ffff */
[----:B------:R-:W-:Y:S05]  /*2bd50*/  EXIT ;  /* 0x000000000000794d */ /* 0x000fea0003800000 */
.L_x_2012:
        /* <DEDUP_REMOVED lines=10> */
.L_x_42301:


//--------------------- .text._ZN10layer_norm13ln_fwd_kernelINS_13Kernel_traitsI13__nv_bfloat16S2_S2_S2_fjLj7168ELj1ELj1ELj4ELj16ENS_18Kernel_traits_baseILj7168ES2_S2_S2_S2_fjLj128EEEEELb1ELb0ELb1ELb1EEEvNS_9FwdParamsE --------------------------
	.section	.text._ZN10layer_norm13ln_fwd_kernelINS_13Kernel_traitsI13__nv_bfloat16S2_S2_S2_fjLj7168ELj1ELj1ELj4ELj16ENS_18Kernel_traits_baseILj7168ES2_S2_S2_S2_fjLj128EEEEELb1ELb0ELb1ELb1EEEvNS_9FwdParamsE,"ax",@progbits
	.align	128
        .global         _ZN10layer_norm13ln_fwd_kernelINS_13Kernel_traitsI13__nv_bfloat16S2_S2_S2_fjLj7168ELj1ELj1ELj4ELj16ENS_18Kernel_traits_baseILj7168ES2_S2_S2_S2_fjLj128EEEEELb1ELb0ELb1ELb1EEEvNS_9FwdParamsE
        .type           _ZN10layer_norm13ln_fwd_kernelINS_13Kernel_traitsI13__nv_bfloat16S2_S2_S2_fjLj7168ELj1ELj1ELj4ELj16ENS_18Kernel_traits_baseILj7168ES2_S2_S2_S2_fjLj128EEEEELb1ELb0ELb1ELb1EEEvNS_9FwdParamsE,@function
        .size           _ZN10layer_norm13ln_fwd_kernelINS_13Kernel_traitsI13__nv_bfloat16S2_S2_S2_fjLj7168ELj1ELj1ELj4ELj16ENS_18Kernel_traits_baseILj7168ES2_S2_S2_S2_fjLj128EEEEELb1ELb0ELb1ELb1EEEvNS_9FwdParamsE,(.L_x_42302 - _ZN10layer_norm13ln_fwd_kernelINS_13Kernel_traitsI13__nv_bfloat16S2_S2_S2_fjLj7168ELj1ELj1ELj4ELj16ENS_18Kernel_traits_baseILj7168ES2_S2_S2_S2_fjLj128EEEEELb1ELb0ELb1ELb1EEEvNS_9FwdParamsE)
        .other          _ZN10layer_norm13ln_fwd_kernelINS_13Kernel_traitsI13__nv_bfloat16S2_S2_S2_fjLj7168ELj1ELj1ELj4ELj16ENS_18Kernel_traits_baseILj7168ES2_S2_S2_S2_fjLj128EEEEELb1ELb0ELb1ELb1EEEvNS_9FwdParamsE,@"STO_CUDA_ENTRY STV_DEFAULT"
_ZN10layer_norm13ln_fwd_kernelINS_13Kernel_traitsI13__nv_bfloat16S2_S2_S2_fjLj7168ELj1ELj1ELj4ELj16ENS_18Kernel_traits_baseILj7168ES2_S2_S2_S2_fjLj128EEEEELb1ELb0ELb1ELb1EEEvNS_9FwdParamsE:
.text._ZN10layer_norm13ln_fwd_kernelINS_13Kernel_traitsI13__nv_bfloat16S2_S2_S2_fjLj7168ELj1ELj1ELj4ELj16ENS_18Kernel_traits_baseILj7168ES2_S2_S2_S2_fjLj128EEEEELb1ELb0ELb1ELb1EEEvNS_9FwdParamsE:
        /* <DEDUP_REMOVED lines=64> */
.L_x_2013:
[----:B------:R-:W-:Y:S05]  /*0400*/  @P2 EXIT ;  /* 0x000000000000294d */ /* 0x000fea0003800000 */
[----:B------:R-:W0:Y:S01]  /*0410*/  LDCU UR4, c[0x0][0x360] ;  /* 0x00006c00ff0477ac */ /* 0x000e220008000800 */
[----:B-----5:R-:W-:Y:S01]  /*0420*/  @P1 IADD3 R162, P0, PT, R2, R11, RZ ;  /* 0x0000000b02a21210 */ /* 0x020fe20007f1e0ff */
[----:B---3--:R-:W-:Y:S01]  /*0430*/  VIADD R6, R134, 0x9e3779b9 ;  /* 0x9e3779b986067836 */ /* 0x008fe20000000000 */
[----:B------:R-:W-:Y:S01]  /*0440*/  PRMT R12, R68, 0x7632, R12 ;  /* 0x00007632440c7816 */ /* 0x000fe2000000000c */
[----:B------:R-:W-:Y:S01]  /*0450*/  VIADD R10, R135, 0xbb67ae85 ;  /* 0xbb67ae85870a7836 */ /* 0x000fe20000000000 */
[----:B------:R-:W-:Y:S01]  /*0460*/  @P1 IADD3.X R163, PT, PT, RZ, R3, RZ, P0, !PT ;  /* 0x00000003ffa31210 */ /* 0x000fe200007fe4ff */
[----:B------:R-:W-:Y:S01]  /*0470*/  IMAD.MOV.U32 R143, RZ, RZ, RZ ;  /* 0x000000ffff8f7224 */ /* 0x000fe200078e00ff */
[----:B------:R-:W-:Y:S01]  /*0480*/  PRMT R13, R95, 0x7632, R13 ;  /* 0x000076325f0d7816 */ /* 0x000fe2000000000d */
[----:B------:R-:W-:Y:S01]  /*0490*/  UPLOP3.LUT UP1, UPT, UPT, UPT, UPT, 0x40, 0x4 ;  /* 0x000000000004789c */ /* 0x000fe20003f2e870 */
[--C-:B------:R-:W-:Y:S01]  /*04a0*/  SHF.R.U64 R2, R162, 0x2, R163.reuse ;  /* 0x00000002a2027819 */ /* 0x100fe200000012a3 */
[----:B------:R-:W1:Y:S01]  /*04b0*/  LDCU UR10, c[0x0][0x404] ;  /* 0x00008080ff0a77ac */ /* 0x000e620008000800 */
[----:B------:R-:W-:-:S02]  /*04c0*/  SHF.R.U32.HI R163, RZ, 0x2, R163 ;  /* 0x00000002ffa37819 */ /* 0x000fc400000116a3 */
[----:B------:R-:W-:Y:S01]  /*04d0*/  LOP3.LUT R162, R162, 0x3, RZ, 0xc0, !PT ;  /* 0x00000003a2a27812 */ /* 0x000fe200078ec0ff */
[----:B------:R-:W-:Y:S01]  /*04e0*/  IMAD.HI.U32 R7, R2, -0x2daee0ad, RZ ;  /* 0xd2511f5302077827 */ /* 0x000fe200078e00ff */
[----:B------:R-:W-:Y:S01]  /*04f0*/  PRMT R14, R67, 0x7632, R14 ;  /* 0x00007632430e7816 */ /* 0x000fe2000000000e */
[----:B------:R-:W2:Y:S01]  /*0500*/  LDCU.U8 UR11, c[0x0][0x410] ;  /* 0x00008200ff0b77ac */ /* 0x000ea20008000000 */
[----:B------:R-:W-:Y:S01]  /*0510*/  PRMT R15, R94, 0x7632, R15 ;  /* 0x000076325e0f7816 */ /* 0x000fe2000000000f */
[----:B0-----:R-:W-:Y:S01]  /*0520*/  IMAD R3, R0, UR4, R9 ;  /* 0x0000000400037c24 */ /* 0x001fe2000f8e0209 */
[----:B------:R-:W-:Y:S01]  /*0530*/  LOP3.LUT R7, R7, R135, RZ, 0x3c, !PT ;  /* 0x0000008707077212 */ /* 0x000fe200078e3cff */
[----:B------:R-:W-:Y:S01]  /*0540*/  IMAD R11, R2, -0x2daee0ad, RZ ;  /* 0xd2511f53020b7824 */ /* 0x000fe200078e02ff */
[----:B------:R-:W-:Y:S01]  /*0550*/  PRMT R16, R66, 0x7632, R16 ;  /* 0x0000763242107816 */ /* 0x000fe20000000010 */
[----:B------:R-:W-:Y:S01]  /*0560*/  IMAD.HI.U32 R5, R3, -0x326172a9, RZ ;  /* 0xcd9e8d5703057827 */ /* 0x000fe200078e00ff */
[----:B------:R-:W-:Y:S01]  /*0570*/  PRMT R17, R93, 0x7632, R17 ;  /* 0x000076325d117816 */ /* 0x000fe20000000011 */
[----:B------:R-:W0:Y:S01]  /*0580*/  LDCU UR14, c[0x0][0x400] ;  /* 0x00008000ff0e77ac */ /* 0x000e220008000800 */
[----:B------:R-:W-:Y:S01]  /*0590*/  PRMT R18, R65, 0x7632, R18 ;  /* 0x0000763241127816 */ /* 0x000fe20000000012 */
[----:B------:R-:W-:Y:S01]  /*05a0*/  IMAD.HI.U32 R4, R7, -0x326172a9, RZ ;  /* 0xcd9e8d5707047827 */ /* 0x000fe200078e00ff */
[----:B------:R-:W-:Y:S01]  /*05b0*/  LOP3.LUT R5, R163, R5, R134, 0x96, !PT ;  /* 0x00000005a3057212 */ /* 0x000fe200078e9686 */
[----:B------:R-:W3:Y:S01]  /*05c0*/  LDCU.64 UR12, c[0x0][0x408] ;  /* 0x00008100ff0c77ac */ /* 0x000ee20008000a00 */
[----:B------:R-:W-:Y:S01]  /*05d0*/  PRMT R19, R92, 0x7632, R19 ;  /* 0x000076325c137816 */ /* 0x000fe20000000013 */
[----:B------:R-:W-:Y:S01]  /*05e0*/  IMAD R9, R3, -0x326172a9, RZ ;  /* 0xcd9e8d5703097824 */ /* 0x000fe200078e02ff */
[----:B------:R-:W-:Y:S01]  /*05f0*/  PRMT R20, R64, 0x7632, R20 ;  /* 0x0000763240147816 */ /* 0x000fe20000000014 */
[----:B------:R-:W-:Y:S01]  /*0600*/  IMAD.HI.U32 R8, R5, -0x2daee0ad, RZ ;  /* 0xd2511f5305087827 */ /* 0x000fe200078e00ff */
[----:B------:R-:W-:Y:S01]  /*0610*/  PRMT R21, R91, 0x7632, R21 ;  /* 0x000076325b157816 */ /* 0x000fe20000000015 */
[----:B------:R-:W4:Y:S01]  /*0620*/  LDCU.64 UR8, c[0x0][0x3a0] ;  /* 0x00007400ff0877ac */ /* 0x000f220008000a00 */
[----:B------:R-:W-:Y:S01]  /*0630*/  LOP3.LUT R4, R6, R9, R4, 0x96, !PT ;  /* 0x0000000906047212 */ /* 0x000fe200078e9604 */
        /* <DEDUP_REMOVED lines=10> */
[C---:B------:R-:W-:Y:S01]  /*06e0*/  VIADD R11, R134.reuse, 0x3c6ef372 ;  /* 0x3c6ef372860b7836 */ /* 0x040fe20000000000 */
[----:B------:R-:W-:Y:S01]  /*06f0*/  PRMT R25, R89, 0x7632, R25 ;  /* 0x0000763259197816 */ /* 0x000fe20000000019 */
[----:B------:R-:W-:Y:S01]  /*0700*/  VIADD R10, R134, 0xdaa66d2b ;  /* 0xdaa66d2b860a7836 */ /* 0x000fe20000000000 */
[----:B------:R-:W-:Y:S01]  /*0710*/  PRMT R26, R61, 0x7632, R26 ;  /* 0x000076323d1a7816 */ /* 0x000fe2000000001a */
        /* <DEDUP_REMOVED lines=28> */
[----:B------:R-:W-:Y:S01]  /*08e0*/  IADD3 R8, PT, PT, R134, 0x1715609d, RZ ;  /* 0x1715609d86087810 */ /* 0x000fe20007ffe0ff */
[----:B------:R-:W-:Y:S01]  /*08f0*/  IMAD R9, R6, -0x326172a9, RZ ;  /* 0xcd9e8d5706097824 */ /* 0x000fe200078e02ff */
[----:B------:R-:W-:Y:S01]  /*0900*/  PRMT R37, R83, 0x7632, R37 ;  /* 0x0000763253257816 */ /* 0x000fe20000000025 */
[----:B------:R-:W-:Y:S01]  /*0910*/  IMAD.HI.U32 R6, R5, -0x2daee0ad, RZ ;  /* 0xd2511f5305067827 */ /* 0x000fe200078e00ff */
[----:B------:R-:W-:Y:S02]  /*0920*/  PRMT R38, R55, 0x7632, R38 ;  /* 0x0000763237267816 */ /* 0x000fe40000000026 */
[----:B------:R-:W-:Y:S01]  /*0930*/  LOP3.LUT R4, R8, R9, R4, 0x96, !PT ;  /* 0x0000000908047212 */ /* 0x000fe200078e9604 */
[----:B------:R-:W-:Y:S01]  /*0940*/  VIADD R10, R135, 0xa9066899 ;  /* 0xa9066899870a7836 */ /* 0x000fe20000000000 */
[----:B------:R-:W-:Y:S01]  /*0950*/  PRMT R39, R82, 0x7632, R39 ;  /* 0x0000763252277816 */ /* 0x000fe20000000027 */
[----:B------:R-:W-:Y:S01]  /*0960*/  IMAD R8, R7, -0x326172a9, RZ ;  /* 0xcd9e8d5707087824 */ /* 0x000fe200078e02ff */
[----:B------:R-:W-:Y:S01]  /*0970*/  IADD3 R7, PT, PT, R134, -0x4ab325aa, RZ ;  /* 0xb54cda5686077810 */ /* 0x000fe20007ffe0ff */
[----:B------:R-:W-:Y:S01]  /*0980*/  IMAD.HI.U32 R9, R4, -0x2daee0ad, RZ ;  /* 0xd2511f5304097827 */ /* 0x000fe200078e00ff */
[----:B------:R-:W-:-:S02]  /*0990*/  LOP3.LUT R6, R10, R11, R6, 0x96, !PT ;  /* 0x0000000b0a067212 */ /* 0x000fc400078e9606 */
[----:B------:R-:W-:Y:S01]  /*09a0*/  PRMT R40, R54, 0x7632, R40 ;  /* 0x0000763236287816 */ /* 0x000fe20000000028 */
[----:B------:R-:W-:Y:S01]  /*09b0*/  IMAD R10, R5, -0x2daee0ad, RZ ;  /* 0xd2511f53050a7824 */ /* 0x000fe200078e02ff */
[----:B------:R-:W-:Y:S01]  /*09c0*/  PRMT R41, R81, 0x7632, R41 ;  /* 0x0000763251297816 */ /* 0x000fe20000000029 */
[----:B------:R-:W-:Y:S01]  /*09d0*/  VIADD R11, R135, 0x646e171e ;  /* 0x646e171e870b7836 */ /* 0x000fe20000000000 */
[----:B------:R-:W-:Y:S01]  /*09e0*/  PRMT R42, R53, 0x7632, R42 ;  /* 0x00007632352a7816 */ /* 0x000fe2000000002a */
[----:B------:R-:W-:Y:S01]  /*09f0*/  IMAD.HI.U32 R5, R6, -0x326172a9, RZ ;  /* 0xcd9e8d5706057827 */ /* 0x000fe200078e00ff */
[----:B------:R-:W-:Y:S02]  /*0a00*/  PRMT R43, R80, 0x7632, R43 ;  /* 0x00007632502b7816 */ /* 0x000fe4000000002b */
[----:B------:R-:W-:Y:S01]  /*0a10*/  LOP3.LUT R9, R11, R10, R9, 0x96, !PT ;  /* 0x0000000a0b097212 */ /* 0x000fe200078e9609 */
        /* <DEDUP_REMOVED lines=18> */
[----:B------:R-:W-:Y:S01]  /*0b40*/  IADD3 R11, PT, PT, R135, -0x24c28bd8, RZ ;  /* 0xdb3d7428870b7810 */ /* 0x000fe20007ffe0ff */
[----:B------:R-:W-:Y:S01]  /*0b50*/  IMAD R10, R5, -0x2daee0ad, RZ ;  /* 0xd2511f53050a7824 */ /* 0x000fe200078e02ff */
[----:B------:R-:W-:Y:S01]  /*0b60*/  PRMT R131, R76, 0x7632, R131 ;  /* 0x000076324c837816 */ /* 0x000fe20000000083 */
[----:B------:R-:W-:Y:S01]  /*0b70*/  IMAD.HI.U32 R5, R6, -0x326172a9, RZ ;  /* 0xcd9e8d5706057827 */ /* 0x000fe200078e00ff */
[----:B------:R-:W-:Y:S02]  /*0b80*/  PRMT R132, R48, 0x7632, R132 ;  /* 0x0000763230847816 */ /* 0x000fe40000000084 */
[--C-:B------:R-:W-:Y:S01]  /*0b90*/  LOP3.LUT R152, R11, R10, R9.reuse, 0x96, !PT ;  /* 0x0000000a0b987212 */ /* 0x100fe200078e9609 */
        /* <DEDUP_REMOVED lines=16> */
[----:B------:R-:W-:Y:S01]  /*0ca0*/  IMAD.MOV.U32 R4, RZ, RZ, R163 ;  /* 0x000000ffff047224 */ /* 0x000fe200078e00a3 */
        /* <DEDUP_REMOVED lines=10> */
[----:B01234-:R-:W-:-:S07]  /*0d50*/  PRMT R142, R44, 0x7632, R142 ;  /* 0x000076322c8e7816 */ /* 0x01ffce000000008e */
.L_x_2494:
[----:B------:R-:W0:Y:S01]  /*0d60*/  LDC.64 R104, c[0x0][0x3f0] ;  /* 0x0000fc00ff687b82 */ /* 0x000e220000000a00 */
[----:B------:R-:W1:Y:S07]  /*0d70*/  S2R R113, SR_TID.X ;  /* 0x0000000000717919 */ /* 0x000e6e0000002100 */
[----:B------:R-:W2:Y:S08]  /*0d80*/  LDC R114, c[0x0][0x388] ;  /* 0x0000e200ff727b82 */ /* 0x000eb00000000800 */
[----:B------:R-:W3:Y:S01]  /*0d90*/  LDC.64 R106, c[0x0][0x3f8] ;  /* 0x0000fe00ff6a7b82 */ /* 0x000ee20000000a00 */
[----:B0-----:R-:W-:-:S05]  /*0da0*/  IMAD.WIDE R104, R0, 0x4, R104 ;  /* 0x0000000400687825 */ /* 0x001fca00078e0268 */
[----:B------:R3:W4:Y:S01]  /*0db0*/  LDG.E R197, desc[UR6][R104.64] ;  /* 0x0000000668c57981 */ /* 0x000722000c1e1900 */
[----:B------:R-:W-:Y:S02]  /*0dc0*/  IMAD.MOV.U32 R200, RZ, RZ, RZ ;  /* 0x000000ffffc87224 */ /* 0x000fe400078e00ff */
[----:B---3--:R-:W-:-:S05]  /*0dd0*/  IMAD.WIDE R104, R0, 0x4, R106 ;  /* 0x0000000400687825 */ /* 0x008fca00078e026a */
[----:B------:R0:W5:Y:S01]  /*0de0*/  LDG.E R112, desc[UR6][R104.64] ;  /* 0x0000000668707981 */ /* 0x000162000c1e1900 */
[----:B----4-:R-:W-:-:S13]  /*0df0*/  ISETP.GE.AND P0, PT, R197, 0x1, PT ;  /* 0x00000001c500780c */ /* 0x010fda0003f06270 */
[----:B------:R-:W3:Y:S01]  /*0e00*/  @P0 LDC.64 R108, c[0x0][0x390] ;  /* 0x0000e400ff6c0b82 */ /* 0x000ee20000000a00 */
[----:B------:R-:W-:-:S05]  /*0e10*/  @P0 IADD3 R111, PT, PT, R197, -0x1, RZ ;  /* 0xffffffffc56f0810 */ /* 0x000fca0007ffe0ff */
[----:B--2---:R-:W-:-:S05]  /*0e20*/  @P0 IMAD R111, R111, R114, RZ ;  /* 0x000000726f6f0224 */ /* 0x004fca00078e02ff */
[----:B------:R-:W-:-:S04]  /*0e30*/  @P0 SHF.R.S32.HI R110, RZ, 0x1f, R111 ;  /* 0x0000001fff6e0819 */ /* 0x000fc8000001146f */
[----:B------:R-:W-:-:S04]  /*0e40*/  @P0 LEA.HI R110, R110, R111, RZ, 0x3 ;  /* 0x0000006f6e6e0211 */ /* 0x000fc800078f18ff */
[----:B-1----:R-:W-:-:S05]  /*0e50*/  @P0 LEA.HI.SX32 R200, R110, R113, 0x1d ;  /* 0x000000716ec80211 */ /* 0x002fca00078feaff */
[----:B---3--:R-:W-:-:S05]  /*0e60*/  @P0 IMAD.WIDE.U32 R106, R200, 0x10, R108 ;  /* 0x00000010c86a0825 */ /* 0x008fca00078e006c */
[----:B------:R0:W5:Y:S01]  /*0e70*/  @P0 LDG.E.128 R100, desc[UR6][R106.64] ;  /* 0x000000066a640981 */ /* 0x000162000c1e1d00 */
[----:B------:R-:W-:Y:S01]  /*0e80*/  UISETP.NE.U32.AND UP0, UPT, UR8, URZ, UPT ;  /* 0x000000ff0800728c */ /* 0x000fe2000bf05070 */
[----:B------:R-:W-:-:S03]  /*0e90*/  IMAD R108, R0, R114, RZ ;  /* 0x00000072006c7224 */ /* 0x000fc600078e02ff */
[----:B------:R-:W-:Y:S02]  /*0ea0*/  UISETP.NE.AND.EX UP0, UPT, UR9, URZ, UPT, UP0 ;  /* 0x000000ff0900728c */ /* 0x000fe4000bf05300 */
[----:B------:R-:W-:-:S04]  /*0eb0*/  SHF.R.S32.HI R109, RZ, 0x1f, R108 ;  /* 0x0000001fff6d7819 */ /* 0x000fc8000001146c */
[----:B------:R-:W-:Y:S01]  /*0ec0*/  LEA.HI R108, R109, R108, RZ, 0x3 ;  /* 0x0000006c6d6c7211 */ /* 0x000fe200078f18ff */
[----:B------:R-:W-:Y:S01]  /*0ed0*/  VIADD R168, R135, 0x646e171e ;  /* 0x646e171e87a87836 */ /* 0x000fe20000000000 */
[----:B------:R-:W-:Y:S02]  /*0ee0*/  IADD3 R186, PT, PT, R134, 0x3c6ef372, RZ ;  /* 0x3c6ef37286ba7810 */ /* 0x000fe40007ffe0ff */
[----:B------:R-:W-:Y:S01]  /*0ef0*/  LEA.HI.SX32 R203, R108, R113, 0x1d ;  /* 0x000000716ccb7211 */ /* 0x000fe200078feaff */
[----:B0-----:R-:W-:Y:S06]  /*0f00*/  BRA.U !UP0, `(.L_x_2014) ;  /* 0x00000035080c7547 */ /* 0x001fec000b800000 */
[----:B------:R-:W0:Y:S02]  /*0f10*/  LDC.64 R104, c[0x0][0x3a0] ;  /* 0x0000e800ff687b82 */ /* 0x000e240000000a00 */
[----:B0-----:R-:W-:-:S06]  /*0f20*/  IMAD.WIDE.U32 R104, R203, 0x10, R104 ;  /* 0x00000010cb687825 */ /* 0x001fcc00078e0068 */
[----:B------:R-:W2:Y:S01]  /*0f30*/  LDG.E.128 R104, desc[UR6][R104.64] ;  /* 0x0000000668687981 */ /* 0x000ea2000c1e1d00 */
[----:B------:R-:W-:-:S13]  /*0f40*/  ISETP.GT.AND P1, PT, R197, RZ, PT ;  /* 0x000000ffc500720c */ /* 0x000fda0003f24270 */
[----:B------:R-:W-:Y:S02]  /*0f50*/  @!P1 IMAD.MOV.U32 R108, RZ, RZ, R162 ;  /* 0x000000ffff6c9224 */ /* 0x000fe400078e00a2 */
[----:B------:R-:W-:Y:S01]  /*0f60*/  @!P1 IMAD.MOV.U32 R115, RZ, RZ, R171 ;  /* 0x000000ffff739224 */ /* 0x000fe200078e00ab */
[----:B--2---:R-:W-:Y:S01]  /*0f70*/  @!P1 SHF.L.U32 R111, R104, 0x10, RZ ;  /* 0x00000010686f9819 */ /* 0x004fe200000006ff */
[----:B------:R-:W-:Y:S06]  /*0f80*/  @!P1 BRA `(.L_x_2015) ;  /* 0x0000000400849947 */ /* 0x000fec0003800000 */
        /* <DEDUP_REMOVED lines=15> */
.L_x_2017:
        /* <DEDUP_REMOVED lines=12> */
.L_x_2018:
        /* <DEDUP_REMOVED lines=24> */
[C---:B------:R-:W-:Y:S01]  /*12c0*/  IADD3 R109, PT, PT, R134.reuse, 0x1715609d, RZ ;  /* 0x1715609d866d7810 */ /* 0x040fe20007ffe0ff */
[C---:B------:R-:W-:Y:S02]  /*12d0*/  VIADD R115, R134.reuse, 0x78dde6e4 ;  /* 0x78dde6e486737836 */ /* 0x040fe40000000000 */
[----:B------:R-:W-:-:S03]  /*12e0*/  VIADD R151, R134, 0x8ff34781 ;  /* 0x8ff3478186977836 */ /* 0x000fc60000000000 */
[----:B------:R-:W-:Y:S01]  /*12f0*/  LOP3.LUT R116, R115, R118, R111, 0x96, !PT ;  /* 0x0000007673747212 */ /* 0x000fe200078e966f */
[----:B------:R-:W-:-:S04]  /*1300*/  IMAD.WIDE.U32 R118, R119, -0x326172a9, RZ ;  /* 0xcd9e8d5777767825 */ /* 0x000fc800078e00ff */
[----:B------:R-:W-:Y:S01]  /*1310*/  IMAD.WIDE.U32 R116, R116, -0x2daee0ad, RZ ;  /* 0xd2511f5374747825 */ /* 0x000fe200078e00ff */
[----:B------:R-:W-:-:S03]  /*1320*/  LOP3.LUT R109, R109, R110, R119, 0x96, !PT ;  /* 0x0000006e6d6d7212 */ /* 0x000fc600078e9677 */
[----:B------:R-:W-:Y:S02]  /*1330*/  VIADD R111, R135, 0xa9066899 ;  /* 0xa9066899876f7836 */ /* 0x000fe40000000000 */
[----:B------:R-:W-:-:S03]  /*1340*/  VIADD R115, R134, 0xb54cda56 ;  /* 0xb54cda5686737836 */ /* 0x000fc60000000000 */
        /* <DEDUP_REMOVED lines=15> */
[----:B------:R-:W-:-:S04]  /*1440*/  LOP3.LUT R116, R115, R116, R155, 0x96, !PT ;  /* 0x0000007473747212 */ /* 0x000fc800078e969b */
        /* <DEDUP_REMOVED lines=10> */
.L_x_2016:
[----:B------:R-:W-:Y:S01]  /*14f0*/  I2FP.F32.U32 R109, R109 ;  /* 0x0000006d006d7245 */ /* 0x000fe20000201000 */
[----:B------:R-:W-:Y:S01]  /*1500*/  IMAD.MOV.U32 R116, RZ, RZ, 0x2f800000 ;  /* 0x2f800000ff747424 */ /* 0x000fe200078e00ff */
[----:B------:R-:W-:Y:S01]  /*1510*/  SHF.L.U32 R111, R104, 0x10, RZ ;  /* 0x00000010686f7819 */ /* 0x000fe200000006ff */
[----:B-----5:R-:W-:Y:S02]  /*1520*/  IMAD.U32 R110, R100, 0x10000, RZ ;  /* 0x00010000646e7824 */ /* 0x020fe400078e00ff */
[----:B------:R-:W-:Y:S02]  /*1530*/  FFMA.FTZ R109, R109, R116, 1.1641532182693481445e-10 ;  /* 0x2f0000006d6d7423 */ /* 0x000fe40000010074 */
[----:B------:R-:W-:-:S03]  /*1540*/  FMUL.FTZ R110, R110, UR13 ;  /* 0x0000000d6e6e7c20 */ /* 0x000fc60008410000 */
[----:B------:R-:W-:Y:S01]  /*1550*/  FSETP.GTU.FTZ.AND P2, PT, R109, UR10, PT ;  /* 0x0000000a6d007c0b */ /* 0x000fe2000bf5c000 */
[----:B------:R-:W-:-:S03]  /*1560*/  FMUL.FTZ R110, R110, UR12 ;  /* 0x0000000c6e6e7c20 */ /* 0x000fc60008410000 */
[----:B------:R-:W-:Y:S02]  /*1570*/  SEL R144, RZ, 0x1, P2 ;  /* 0x00000001ff907807 */ /* 0x000fe40001000000 */
[----:B------:R-:W-:-:S05]  /*1580*/  FSEL R110, R110, RZ, !P2 ;  /* 0x000000ff6e6e7208 */ /* 0x000fca0005000000 */
[----:B------:R-:W-:-:S07]  /*1590*/  FADD.FTZ R111, R111, R110 ;  /* 0x0000006e6f6f7221 */ /* 0x000fce0000010000 */
.L_x_2015:
[----:B------:R-:W-:Y:S01]  /*15a0*/  @!P1 PRMT R110, R104, 0x7632, R110 ;  /* 0x00007632686e9816 */ /* 0x000fe2000000006e */
[----:B------:R-:W-:Y:S01]  /*15b0*/  @!P1 IMAD.MOV.U32 R109, RZ, RZ, R108 ;  /* 0x000000ffff6d9224 */ /* 0x000fe200078e006c */
[----:B------:R-:W-:Y:S01]  /*15c0*/  F2FP.BF16.F32.PACK_AB R156, RZ, R111 ;  /* 0x0000006fff9c723e */ /* 0x000fe200000010ff */
[----:B------:R-:W-:Y:S01]  /*15d0*/  @!P1 IMAD.MOV.U32 R158, RZ, RZ, R115 ;  /* 0x000000ffff9e9224 */ /* 0x000fe200078e0073 */
[----:B------:R-:W-:Y:S01]  /*15e0*/  @!P1 SHF.L.U32 R110, R110, 0x10, RZ ;  /* 0x000000106e6e9819 */ /* 0x000fe200000006ff */
        /* <DEDUP_REMOVED lines=16> */
.L_x_2021:
        /* <DEDUP_REMOVED lines=12> */
.L_x_2022:
        /* <DEDUP_REMOVED lines=8> */
[C---:B------:R-:W-:Y:S01]  /*1830*/  IADD3 R121, PT, PT, R135.reuse, 0x32370b8f, RZ ;  /* 0x32370b8f87797810 */ /* 0x040fe20007ffe0ff */
        /* <DEDUP_REMOVED lines=16> */
[C---:B------:R-:W-:Y:S01]  /*1940*/  VIADD R151, R134.reuse, 0x8ff34781 ;  /* 0x8ff3478186977836 */ /* 0x040fe20000000000 */
[----:B------:R-:W-:Y:S01]  /*1950*/  LOP3.LUT R109, R109, R108, R121, 0x96, !PT ;  /* 0x0000006c6d6d7212 */ /* 0x000fe200078e9679 */
[----:B------:R-:W-:Y:S01]  /*1960*/  VIADD R121, R135, 0xa9066899 ;  /* 0xa906689987797836 */ /* 0x000fe20000000000 */
[----:B------:R-:W-:Y:S01]  /*1970*/  IADD3 R117, PT, PT, R134, 0x1715609d, RZ ;  /* 0x1715609d86757810 */ /* 0x000fe20007ffe0ff */
[----:B------:R-:W-:-:S04]  /*1980*/  IMAD.WIDE.U32 R118, R119, -0x326172a9, RZ ;  /* 0xcd9e8d5777767825 */ /* 0x000fc800078e00ff */
[----:B------:R-:W-:Y:S01]  /*1990*/  IMAD.WIDE.U32 R108, R109, -0x2daee0ad, RZ ;  /* 0xd2511f536d6c7825 */ /* 0x000fe200078e00ff */
[----:B------:R-:W-:-:S03]  /*19a0*/  LOP3.LUT R117, R117, R120, R119, 0x96, !PT ;  /* 0x0000007875757212 */ /* 0x000fc600078e9677 */
[----:B------:R-:W-:Y:S01]  /*19b0*/  IMAD.MOV.U32 R110, RZ, RZ, R115 ;  /* 0x000000ffff6e7224 */ /* 0x000fe200078e0073 */
        /* <DEDUP_REMOVED lines=9> */
[----:B------:R-:W-:Y:S02]  /*1a50*/  LOP3.LUT R117, R117, R120, R109, 0x96, !PT ;  /* 0x0000007875757212 */ /* 0x000fe400078e966d */
[----:B------:R-:W-:Y:S01]  /*1a60*/  IADD3 R109, PT, PT, R134, -0xe443238, RZ ;  /* 0xf1bbcdc8866d7810 */ /* 0x000fe20007ffe0ff */
[----:B------:R-:W-:Y:S02]  /*1a70*/  VIADD R121, R135, 0x1fd5c5a3 ;  /* 0x1fd5c5a387797836 */ /* 0x000fe40000000000 */
[----:B------:R-:W-:-:S03]  /*1a80*/  IMAD.WIDE.U32 R154, R117, -0x2daee0ad, RZ ;  /* 0xd2511f53759a7825 */ /* 0x000fc600078e00ff */
[----:B------:R-:W-:Y:S01]  /*1a90*/  LOP3.LUT R116, R121, R116, R119, 0x96, !PT ;  /* 0x0000007479747212 */ /* 0x000fe200078e9677 */
[----:B------:R-:W-:-:S04]  /*1aa0*/  VIADD R119, R135, 0xdb3d7428 ;  /* 0xdb3d742887777836 */ /* 0x000fc80000000000 */
[----:B------:R-:W-:Y:S01]  /*1ab0*/  IMAD.WIDE.U32 R116, R116, -0x326172a9, RZ ;  /* 0xcd9e8d5774747825 */ /* 0x000fe200078e00ff */
[----:B------:R-:W-:-:S04]  /*1ac0*/  LOP3.LUT R119, R119, R118, R155, 0x96, !PT ;  /* 0x0000007677777212 */ /* 0x000fc800078e969b */
        /* <DEDUP_REMOVED lines=8> */
[----:B------:R-:W-:-:S07]  /*1b50*/  HFMA2 R109, -RZ, RZ, 0, 0 ;  /* 0x00000000ff6d7431 */ /* 0x000fce00000001ff */
.L_x_2020:
[----:B-----5:R-:W-:Y:S01]  /*1b60*/  PRMT R104, R100, 0x7632, R104 ;  /* 0x0000763264687816 */ /* 0x020fe20000000068 */
        /* <DEDUP_REMOVED lines=12> */
.L_x_2019:
[----:B------:R-:W-:Y:S01]  /*1c30*/  F2FP.BF16.F32.PACK_AB R157, RZ, R110 ;  /* 0x0000006eff9d723e */ /* 0x000fe200000010ff */
[----:B------:R-:W-:Y:S01]  /*1c40*/  @!P1 IMAD.U32 R116, R105, 0x10000, RZ ;  /* 0x0001000069749824 */ /* 0x000fe200078e00ff */
[----:B------:R-:W-:Y:S01]  /*1c50*/  @!P1 MOV R117, R158 ;  /* 0x0000009e00759202 */ /* 0x000fe20000000f00 */
[----:B------:R-:W-:Y:S01]  /*1c60*/  @!P1 IMAD.MOV.U32 R104, RZ, RZ, R109 ;  /* 0x000000ffff689224 */ /* 0x000fe200078e006d */
        /* <DEDUP_REMOVED lines=16> */
.L_x_2025:
        /* <DEDUP_REMOVED lines=12> */
.L_x_2026:
[----:B------:R-:W-:Y:S01]  /*1e30*/  IMAD.WIDE.U32 R118, R3, -0x326172a9, RZ ;  /* 0xcd9e8d5703767825 */ /* 0x000fe200078e00ff */
[----:B------:R-:W-:-:S03]  /*1e40*/  LOP3.LUT R108, R143, R117, R135, 0x96, !PT ;  /* 0x000000758f6c7212 */ /* 0x000fc600078e9687 */
[----:B------:R-:W-:Y:S01]  /*1e50*/  HFMA2 R104, -RZ, RZ, 0, 0 ;  /* 0x00000000ff687431 */ /* 0x000fe200000001ff */
        /* <DEDUP_REMOVED lines=25> */
[C---:B------:R-:W-:Y:S02]  /*1ff0*/  VIADD R151, R134.reuse, 0x8ff34781 ;  /* 0x8ff3478186977836 */ /* 0x040fe40000000000 */
[----:B------:R-:W-:Y:S01]  /*2000*/  IMAD.WIDE.U32 R108, R115, -0x326172a9, RZ ;  /* 0xcd9e8d57736c7825 */ /* 0x000fe200078e00ff */
[----:B------:R-:W-:-:S03]  /*2010*/  IADD3 R115, PT, PT, R134, 0x1715609d, RZ ;  /* 0x1715609d86737810 */ /* 0x000fc60007ffe0ff */
[----:B------:R-:W-:Y:S01]  /*2020*/  IMAD.WIDE.U32 R118, R118, -0x2daee0ad, RZ ;  /* 0xd2511f5376767825 */ /* 0x000fe200078e00ff */
[----:B------:R-:W-:-:S03]  /*2030*/  LOP3.LUT R115, R115, R120, R109, 0x96, !PT ;  /* 0x0000007873737212 */ /* 0x000fc600078e966d */
[C---:B------:R-:W-:Y:S01]  /*2040*/  VIADD R109, R134.reuse, 0xb54cda56 ;  /* 0xb54cda56866d7836 */ /* 0x040fe20000000000 */
        /* <DEDUP_REMOVED lines=21> */
[----:B------:R-:W-:Y:S01]  /*21a0*/  MOV R152, R118 ;  /* 0x0000007600987202 */ /* 0x000fe20000000f00 */
[----:B------:R-:W-:Y:S01]  /*21b0*/  IMAD.MOV.U32 R117, RZ, RZ, R108 ;  /* 0x000000ffff757224 */ /* 0x000fe200078e006c */
[----:B------:R-:W-:Y:S01]  /*21c0*/  LOP3.LUT R154, R115, R154, R109, 0x96, !PT ;  /* 0x0000009a739a7212 */ /* 0x000fe200078e966d */
[----:B------:R-:W-:-:S07]  /*21d0*/  IMAD.MOV.U32 R108, RZ, RZ, R158 ;  /* 0x000000ffff6c7224 */ /* 0x000fce00078e009e */
.L_x_2024:
        /* <DEDUP_REMOVED lines=11> */
.L_x_2023:
        /* <DEDUP_REMOVED lines=21> */
.L_x_2029:
        /* <DEDUP_REMOVED lines=12> */
.L_x_2030:
        /* <DEDUP_REMOVED lines=51> */
[----:B------:R-:W-:Y:S02]  /*27d0*/  VIADD R115, R135, 0x96a522ad ;  /* 0x96a522ad87737836 */ /* 0x000fe40000000000 */
[----:B------:R-:W-:-:S03]  /*27e0*/  IMAD.WIDE.U32 R118, R118, -0x326172a9, RZ ;  /* 0xcd9e8d5776767825 */ /* 0x000fc600078e00ff */
[----:B------:R-:W-:Y:S01]  /*27f0*/  LOP3.LUT R154, R115, R154, R109, 0x96, !PT ;  /* 0x0000009a739a7212 */ /* 0x000fe200078e966d */
[----:B------:R-:W-:Y:S02]  /*2800*/  IMAD.MOV.U32 R122, RZ, RZ, R108 ;  /* 0x000000ffff7a7224 */ /* 0x000fe400078e006c */
[----:B------:R-:W-:Y:S01]  /*2810*/  HFMA2 R108, -RZ, RZ, 0, 0 ;  /* 0x00000000ff6c7431 */ /* 0x000fe200000001ff */
[----:B------:R-:W-:Y:S01]  /*2820*/  LOP3.LUT R151, R151, R120, R119, 0x96, !PT ;  /* 0x0000007897977212 */ /* 0x000fe200078e9677 */
[----:B------:R-:W-:Y:S01]  /*2830*/  IMAD.MOV.U32 R109, RZ, RZ, R117 ;  /* 0x000000ffff6d7224 */ /* 0x000fe200078e0075 */
[----:B------:R-:W-:-:S07]  /*2840*/  MOV R152, R118 ;  /* 0x0000007600987202 */ /* 0x000fce0000000f00 */
.L_x_2028:
[----:B-----5:R-:W-:Y:S01]  /*2850*/  PRMT R105, R101, 0x7632, R105 ;  /* 0x0000763265697816 */ /* 0x020fe20000000069 */
[----:B------:R-:W-:Y:S01]  /*2860*/  IMAD.MOV.U32 R115, RZ, RZ, 0x2f800000 ;  /* 0x2f800000ff737424 */ /* 0x000fe200078e00ff */
[----:B------:R-:W-:-:S03]  /*2870*/  I2FP.F32.U32 R104, R109 ;  /* 0x0000006d00687245 */ /* 0x000fc60000201000 */
[C---:B------:R-:W-:Y:S01]  /*2880*/  IMAD.U32 R109, R105.reuse, 0x10000, RZ ;  /* 0x00010000696d7824 */ /* 0x040fe200078e00ff */
[----:B------:R-:W-:Y:S01]  /*2890*/  PRMT R105, R105, 0x7632, R105 ;  /* 0x0000763269697816 */ /* 0x000fe20000000069 */
[----:B------:R-:W-:Y:S02]  /*28a0*/  FFMA.FTZ R104, R104, R115, 1.1641532182693481445e-10 ;  /* 0x2f00000068687423 */ /* 0x000fe40000010073 */
[----:B------:R-:W-:-:S03]  /*28b0*/  FMUL.FTZ R109, R109, UR13 ;  /* 0x0000000d6d6d7c20 */ /* 0x000fc60008410000 */
[----:B------:R-:W-:Y:S01]  /*28c0*/  FSETP.GTU.FTZ.AND P2, PT, R104, UR10, PT ;  /* 0x0000000a68007c0b */ /* 0x000fe2000bf5c000 */
[----:B------:R-:W-:Y:S01]  /*28d0*/  FMUL.FTZ R109, R109, UR12 ;  /* 0x0000000c6d6d7c20 */ /* 0x000fe20008410000 */
[----:B------:R-:W-:Y:S02]  /*28e0*/  SHF.L.U32 R104, R105, 0x10, RZ ;  /* 0x0000001069687819 */ /* 0x000fe400000006ff */
[----:B------:R-:W-:Y:S02]  /*28f0*/  SEL R147, RZ, 0x1, P2 ;  /* 0x00000001ff937807 */ /* 0x000fe40001000000 */
[----:B------:R-:W-:-:S05]  /*2900*/  FSEL R109, R109, RZ, !P2 ;  /* 0x000000ff6d6d7208 */ /* 0x000fca0005000000 */
[----:B------:R-:W-:-:S07]  /*2910*/  FADD.FTZ R115, R104, R109 ;  /* 0x0000006d68737221 */ /* 0x000fce0000010000 */
.L_x_2027:
        /* <DEDUP_REMOVED lines=20> */
.L_x_2033:
        /* <DEDUP_REMOVED lines=12> */
.L_x_2034:
        /* <DEDUP_REMOVED lines=19> */
[C---:B------:R-:W-:Y:S01]  /*2c50*/  VIADD R105, R134.reuse, 0x78dde6e4 ;  /* 0x78dde6e486697836 */ /* 0x040fe20000000000 */
        /* <DEDUP_REMOVED lines=32> */
[----:B------:R-:W-:Y:S01]  /*2e60*/  IMAD.WIDE.U32 R108, R109, -0x326172a9, RZ ;  /* 0xcd9e8d576d6c7825 */ /* 0x000fe200078e00ff */
[----:B------:R-:W-:-:S03]  /*2e70*/  LOP3.LUT R154, R117, R154, R105, 0x96, !PT ;  /* 0x0000009a759a7212 */ /* 0x000fc600078e9669 */
[----:B------:R-:W-:Y:S02]  /*2e80*/  IMAD.MOV.U32 R119, RZ, RZ, R104 ;  /* 0x000000ffff777224 */ /* 0x000fe400078e0068 */
[----:B------:R-:W-:Y:S01]  /*2e90*/  HFMA2 R104, -RZ, RZ, 0, 0 ;  /* 0x00000000ff687431 */ /* 0x000fe200000001ff */
[----:B------:R-:W-:Y:S01]  /*2ea0*/  LOP3.LUT R151, R151, R118, R109, 0x96, !PT ;  /* 0x0000007697977212 */ /* 0x000fe200078e966d */
[----:B------:R-:W-:Y:S01]  /*2eb0*/  IMAD.MOV.U32 R105, RZ, RZ, R122 ;  /* 0x000000ffff697224 */ /* 0x000fe200078e007a */
[----:B------:R-:W-:-:S07]  /*2ec0*/  MOV R152, R108 ;  /* 0x0000006c00987202 */ /* 0x000fce0000000f00 */
.L_x_2032:
[----:B------:R-:W-:Y:S01]  /*2ed0*/  I2FP.F32.U32 R105, R105 ;  /* 0x0000006900697245 */ /* 0x000fe20000201000 */
[----:B------:R-:W-:Y:S02]  /*2ee0*/  IMAD.MOV.U32 R118, RZ, RZ, 0x2f800000 ;  /* 0x2f800000ff767424 */ /* 0x000fe400078e00ff */
[----:B-----5:R-:W-:Y:S02]  /*2ef0*/  IMAD.U32 R108, R102, 0x10000, RZ ;  /* 0x00010000666c7824 */ /* 0x020fe400078e00ff */
        /* <DEDUP_REMOVED lines=8> */
.L_x_2031:
        /* <DEDUP_REMOVED lines=21> */
.L_x_2037:
        /* <DEDUP_REMOVED lines=12> */
.L_x_2038:
        /* <DEDUP_REMOVED lines=27> */
[C---:B------:R-:W-:Y:S01]  /*3340*/  VIADD R151, R134.reuse, 0x8ff34781 ;  /* 0x8ff3478186977836 */ /* 0x040fe20000000000 */
        /* <DEDUP_REMOVED lines=26> */
[----:B------:R-:W-:Y:S02]  /*34f0*/  HFMA2 R105, -RZ, RZ, 0, 0 ;  /* 0x00000000ff697431 */ /* 0x000fe400000001ff */
[----:B------:R-:W-:Y:S01]  /*3500*/  IMAD.MOV.U32 R161, RZ, RZ, R104 ;  /* 0x000000ffffa17224 */ /* 0x000fe200078e0068 */
[----:B------:R-:W-:Y:S01]  /*3510*/  LOP3.LUT R151, R151, R108, R121, 0x96, !PT ;  /* 0x0000006c97977212 */ /* 0x000fe200078e9679 */
[----:B------:R-:W-:Y:S01]  /*3520*/  IMAD.MOV.U32 R108, RZ, RZ, R119 ;  /* 0x000000ffff6c7224 */ /* 0x000fe200078e0077 */
[----:B------:R-:W-:-:S07]  /*3530*/  MOV R152, R120 ;  /* 0x0000007800987202 */ /* 0x000fce0000000f00 */
.L_x_2036:
        /* <DEDUP_REMOVED lines=13> */
.L_x_2035:
        /* <DEDUP_REMOVED lines=20> */
.L_x_2041:
        /* <DEDUP_REMOVED lines=12> */
.L_x_2042:
        /* <DEDUP_REMOVED lines=43> */
[----:B------:R-:W-:Y:S01]  /*3ac0*/  IMAD.WIDE.U32 R154, R105, -0x2daee0ad, RZ ;  /* 0xd2511f53699a7825 */ /* 0x000fe200078e00ff */
[----:B------:R-:W-:Y:S02]  /*3ad0*/  IADD3 R105, PT, PT, R134, -0xe443238, RZ ;  /* 0xf1bbcdc886697810 */ /* 0x000fe40007ffe0ff */
[----:B------:R-:W-:Y:S01]  /*3ae0*/  LOP3.LUT R109, R109, R104, R123, 0x96, !PT ;  /* 0x000000686d6d7212 */ /* 0x000fe200078e967b */
[----:B------:R-:W-:-:S04]  /*3af0*/  VIADD R119, R135, 0xdb3d7428 ;  /* 0xdb3d742887777836 */ /* 0x000fc80000000000 */
        /* <DEDUP_REMOVED lines=12> */
.L_x_2040:
        /* <DEDUP_REMOVED lines=11> */
.L_x_2039:
        /* <DEDUP_REMOVED lines=21> */
.L_x_2045:
        /* <DEDUP_REMOVED lines=12> */
.L_x_2046:
        /* <DEDUP_REMOVED lines=49> */
[----:B------:R-:W-:Y:S01]  /*4190*/  IMAD.MOV.U32 R155, RZ, RZ, RZ ;  /* 0x000000ffff9b7224 */ /* 0x000fe200078e00ff */
[----:B------:R-:W-:Y:S01]  /*41a0*/  LOP3.LUT R109, R109, R120, R105, 0x96, !PT ;  /* 0x000000786d6d7212 */ /* 0x000fe200078e9669 */
[----:B------:R-:W-:Y:S02]  /*41b0*/  VIADD R105, R135, 0x96a522ad ;  /* 0x96a522ad87697836 */ /* 0x000fe40000000000 */
[----:B------:R-:W-:-:S04]  /*41c0*/  IMAD.WIDE.U32 R152, R121, -0x326172a9, RZ ;  /* 0xcd9e8d5779987825 */ /* 0x000fc800078e00ff */
[----:B------:R-:W-:Y:S01]  /*41d0*/  IMAD.WIDE.U32 R122, R109, -0x2daee0ad, RZ ;  /* 0xd2511f536d7a7825 */ /* 0x000fe200078e00ff */
[----:B------:R-:W-:-:S04]  /*41e0*/  LOP3.LUT R151, R151, R104, R153, 0x96, !PT ;  /* 0x0000006897977212 */ /* 0x000fc800078e9699 */
[----:B------:R-:W-:Y:S02]  /*41f0*/  LOP3.LUT R154, R105, R154, R123, 0x96, !PT ;  /* 0x0000009a699a7212 */ /* 0x000fe400078e967b */
[----:B------:R-:W-:-:S07]  /*4200*/  MOV R105, R162 ;  /* 0x000000a200697202 */ /* 0x000fce0000000f00 */
.L_x_2044:
[----:B-----5:R-:W-:Y:S01]  /*4210*/  PRMT R107, R103, 0x7632, R107 ;  /* 0x00007632676b7816 */ /* 0x020fe2000000006b */
        /* <DEDUP_REMOVED lines=12> */
.L_x_2043:
[----:B------:R-:W-:Y:S02]  /*42e0*/  F2FP.BF16.F32.PACK_AB R107, RZ, R120 ;  /* 0x00000078ff6b723e */ /* 0x000fe400000010ff */
[----:B------:R-:W-:Y:S02]  /*42f0*/  PRMT R106, R160, 0x5410, R106 ;  /* 0x00005410a06a7816 */ /* 0x000fe4000000006a */
[----:B------:R-:W-:Y:S02]  /*4300*/  PRMT R105, R158, 0x5410, R159 ;  /* 0x000054109e697816 */ /* 0x000fe4000000009f */
[----:B------:R-:W-:Y:S02]  /*4310*/  PRMT R104, R156, 0x5410, R157 ;  /* 0x000054109c687816 */ /* 0x000fe4000000009d */
[----:B------:R-:W-:Y:S01]  /*4320*/  PRMT R107, R161, 0x5410, R107 ;  /* 0x00005410a16b7816 */ /* 0x000fe2000000006b */
[----:B------:R-:W-:Y:S06]  /*4330*/  BRA `(.L_x_2047) ;  /* 0x0000002c00f07947 */ /* 0x000fec0003800000 */
.L_x_2014:
[----:B------:R-:W-:Y:S01]  /*4340*/  VIADD R161, R134, 0x5384540f ;  /* 0x5384540f86a17836 */ /* 0x000fe20000000000 */
[----:B------:R-:W-:Y:S01]  /*4350*/  IADD3 R163, PT, PT, R135, 0x1fd5c5a3, RZ ;  /* 0x1fd5c5a387a37810 */ /* 0x000fe20007ffe0ff */
[----:B------:R-:W-:Y:S01]  /*4360*/  IMAD.MOV.U32 R111, RZ, RZ, RZ ;  /* 0x000000ffff6f7224 */ /* 0x000fe200078e00ff */
[----:B------:R-:W-:Y:S01]  /*4370*/  MOV R122, R171 ;  /* 0x000000ab007a7202 */ /* 0x000fe20000000f00 */
[----:B------:R-:W-:Y:S01]  /*4380*/  IMAD.MOV.U32 R104, RZ, RZ, R162 ;  /* 0x000000ffff687224 */ /* 0x000fe200078e00a2 */
        /* <DEDUP_REMOVED lines=16> */
.L_x_2050:
        /* <DEDUP_REMOVED lines=12> */
.L_x_2051:
        /* <DEDUP_REMOVED lines=46> */
[----:B------:R-:W-:-:S04]  /*4830*/  LOP3.LUT R106, R109, R108, R155, 0x96, !PT ;  /* 0x0000006c6d6a7212 */ /* 0x000fc800078e969b */
[----:B------:R-:W-:Y:S01]  /*4840*/  LOP3.LUT R122, R107, R110, R105, 0x96, !PT ;  /* 0x0000006e6b7a7212 */ /* 0x000fe200078e9669 */
[----:B------:R-:W-:Y:S01]  /*4850*/  IMAD.WIDE.U32 R106, R106, -0x326172a9, RZ ;  /* 0xcd9e8d576a6a7825 */ /* 0x000fe200078e00ff */
[----:B------:R-:W-:-:S03]  /*4860*/  IADD3 R105, PT, PT, R135, -0x695add53, RZ ;  /* 0x96a522ad87697810 */ /* 0x000fc60007ffe0ff */
[----:B------:R-:W-:Y:S01]  /*4870*/  IMAD.WIDE.U32 R122, R122, -0x2daee0ad, RZ ;  /* 0xd2511f537a7a7825 */ /* 0x000fe200078e00ff */
[----:B------:R-:W-:-:S03]  /*4880*/  LOP3.LUT R151, R151, R104, R107, 0x96, !PT ;  /* 0x0000006897977212 */ /* 0x000fc600078e966b */
[----:B------:R-:W-:Y:S02]  /*4890*/  HFMA2 R104, -RZ, RZ, 0, 0 ;  /* 0x00000000ff687431 */ /* 0x000fe400000001ff */
[----:B------:R-:W-:Y:S01]  /*48a0*/  IMAD.MOV.U32 R152, RZ, RZ, R106 ;  /* 0x000000ffff987224 */ /* 0x000fe200078e006a */
[----:B------:R-:W-:Y:S01]  /*48b0*/  LOP3.LUT R154, R105, R154, R123, 0x96, !PT ;  /* 0x0000009a699a7212 */ /* 0x000fe200078e967b */
[----:B------:R-:W-:-:S07]  /*48c0*/  IMAD.MOV.U32 R105, RZ, RZ, R171 ;  /* 0x000000ffff697224 */ /* 0x000fce00078e00ab */
.L_x_2049:
[----:B------:R-:W-:Y:S01]  /*48d0*/  I2FP.F32.U32 R105, R105 ;  /* 0x0000006900697245 */ /* 0x000fe20000201000 */
[----:B------:R-:W-:Y:S02]  /*48e0*/  IMAD.MOV.U32 R106, RZ, RZ, 0x2f800000 ;  /* 0x2f800000ff6a7424 */ /* 0x000fe400078e00ff */
[----:B-----5:R-:W-:Y:S02]  /*48f0*/  IMAD.U32 R107, R100, 0x10000, RZ ;  /* 0x00010000646b7824 */ /* 0x020fe400078e00ff */
[----:B------:R-:W-:Y:S02]  /*4900*/  FFMA.FTZ R105, R105, R106, 1.1641532182693481445e-10 ;  /* 0x2f00000069697423 */ /* 0x000fe4000001006a */
[----:B------:R-:W-:-:S03]  /*4910*/  FMUL.FTZ R107, R107, UR13 ;  /* 0x0000000d6b6b7c20 */ /* 0x000fc60008410000 */
[----:B------:R-:W-:Y:S01]  /*4920*/  FSETP.GTU.FTZ.AND P1, PT, R105, UR10, PT ;  /* 0x0000000a69007c0b */ /* 0x000fe2000bf3c000 */
[----:B------:R-:W-:-:S03]  /*4930*/  FMUL.FTZ R107, R107, UR12 ;  /* 0x0000000c6b6b7c20 */ /* 0x000fc60008410000 */
[----:B------:R-:W-:Y:S02]  /*4940*/  SEL R144, RZ, 0x1, P1 ;  /* 0x00000001ff907807 */ /* 0x000fe40000800000 */
[----:B------:R-:W-:-:S07]  /*4950*/  FSEL R111, R107, RZ, !P1 ;  /* 0x000000ff6b6f7208 */ /* 0x000fce0004800000 */
.L_x_2048:
[----:B------:R-:W-:Y:S01]  /*4960*/  F2FP.BF16.F32.PACK_AB R123, RZ, R111 ;  /* 0x0000006fff7b723e */ /* 0x000fe200000010ff */
[----:B------:R-:W-:Y:S01]  /*4970*/  IMAD.MOV.U32 R105, RZ, RZ, R104 ;  /* 0x000000ffff697224 */ /* 0x000fe200078e0068 */
[----:B------:R-:W-:Y:S01]  /*4980*/  MOV R110, RZ ;  /* 0x000000ff006e7202 */ /* 0x000fe20000000f00 */
[----:B------:R-:W-:Y:S06]  /*4990*/  @!P0 BRA `(.L_x_2052) ;  /* 0x00000004006c8947 */ /* 0x000fec0003800000 */
[----:B------:R-:W-:Y:S01]  /*49a0*/  ISETP.NE.AND P1, PT, R104, 0x1, PT ;  /* 0x000000016800780c */ /* 0x000fe20003f25270 */
[----:B------:R-:W-:Y:S01]  /*49b0*/  IMAD.MOV.U32 R105, RZ, RZ, 0x2 ;  /* 0x00000002ff697424 */ /* 0x000fe200078e00ff */
[----:B------:R-:W-:-:S11]  /*49c0*/  MOV R106, R152 ;  /* 0x00000098006a7202 */ /* 0x000fd60000000f00 */
        /* <DEDUP_REMOVED lines=9> */
.L_x_2054:
        /* <DEDUP_REMOVED lines=12> */
.L_x_2055:
[----:B------:R-:W-:Y:S01]  /*4b20*/  IMAD.WIDE.U32 R106, R3, -0x326172a9, RZ ;  /* 0xcd9e8d57036a7825 */ /* 0x000fe200078e00ff */
[----:B------:R-:W-:Y:S02]  /*4b30*/  LOP3.LUT R116, R143, R105, R135, 0x96, !PT ;  /* 0x000000698f747212 */ /* 0x000fe400078e9687 */
[----:B------:R-:W-:Y:S01]  /*4b40*/  IADD3 R105, PT, PT, R134, -0x61c88647, RZ ;  /* 0x9e3779b986697810 */ /* 0x000fe20007ffe0ff */
[----:B------:R-:W-:Y:S01]  /*4b50*/  VIADD R115, R135, 0x32370b8f ;  /* 0x32370b8f87737836 */ /* 0x000fe20000000000 */
[----:B------:R-:W-:Y:S01]  /*4b60*/  LOP3.LUT R108, R4, R107, R134, 0x96, !PT ;  /* 0x0000006b046c7212 */ /* 0x000fe200078e9686 */
[----:B------:R-:W-:Y:S01]  /*4b70*/  IMAD.WIDE.U32 R116, R116, -0x326172a9, RZ ;  /* 0xcd9e8d5774747825 */ /* 0x000fe200078e00ff */
[----:B------:R-:W-:-:S03]  /*4b80*/  IADD3 R151, PT, PT, R134, -0x700cb87f, RZ ;  /* 0x8ff3478186977810 */ /* 0x000fc60007ffe0ff */
[----:B------:R-:W-:Y:S01]  /*4b90*/  IMAD.WIDE.U32 R108, R108, -0x2daee0ad, RZ ;  /* 0xd2511f536c6c7825 */ /* 0x000fe200078e00ff */
[----:B------:R-:W-:-:S03]  /*4ba0*/  LOP3.LUT R106, R105, R106, R117, 0x96, !PT ;  /* 0x0000006a696a7212 */ /* 0x000fc600078e9675 */
[C---:B------:R-:W-:Y:S02]  /*4bb0*/  VIADD R107, R135.reuse, 0xbb67ae85 ;  /* 0xbb67ae85876b7836 */ /* 0x040fe40000000000 */
[----:B------:R-:W-:-:S03]  /*4bc0*/  VIADD R105, R135, 0x76cf5d0a ;  /* 0x76cf5d0a87697836 */ /* 0x000fc60000000000 */
        /* <DEDUP_REMOVED lines=46> */
.L_x_2053:
[----:B------:R-:W-:Y:S01]  /*4eb0*/  I2FP.F32.U32 R104, R106 ;  /* 0x0000006a00687245 */ /* 0x000fe20000201000 */
[----:B------:R-:W-:Y:S01]  /*4ec0*/  HFMA2 R107, -RZ, RZ, 0.1171875, 0 ;  /* 0x2f800000ff6b7431 */ /* 0x000fe200000001ff */
[----:B-----5:R-:W-:-:S04]  /*4ed0*/  PRMT R106, R100, 0x7632, R106 ;  /* 0x00007632646a7816 */ /* 0x020fc8000000006a */
[----:B------:R-:W-:Y:S01]  /*4ee0*/  FFMA.FTZ R104, R104, R107, 1.1641532182693481445e-10 ;  /* 0x2f00000068687423 */ /* 0x000fe2000001006b */
[----:B------:R-:W-:-:S04]  /*4ef0*/  IMAD.U32 R106, R106, 0x10000, RZ ;  /* 0x000100006a6a7824 */ /* 0x000fc800078e00ff */
[----:B------:R-:W-:Y:S01]  /*4f00*/  FMUL.FTZ R106, R106, UR13 ;  /* 0x0000000d6a6a7c20 */ /* 0x000fe20008410000 */
[----:B------:R-:W-:-:S03]  /*4f10*/  FSETP.GTU.FTZ.AND P1, PT, R104, UR10, PT ;  /* 0x0000000a68007c0b */ /* 0x000fc6000bf3c000 */
[----:B------:R-:W-:Y:S01]  /*4f20*/  FMUL.FTZ R106, R106, UR12 ;  /* 0x0000000c6a6a7c20 */ /* 0x000fe20008410000 */
[----:B------:R-:W-:-:S04]  /*4f30*/  SEL R145, RZ, 0x1, P1 ;  /* 0x00000001ff917807 */ /* 0x000fc80000800000 */
[----:B------:R-:W-:-:S07]  /*4f40*/  FSEL R110, R106, RZ, !P1 ;  /* 0x000000ff6a6e7208 */ /* 0x000fce0004800000 */
.L_x_2052:
[----:B------:R-:W-:Y:S01]  /*4f50*/  F2FP.BF16.F32.PACK_AB R156, RZ, R110 ;  /* 0x0000006eff9c723e */ /* 0x000fe200000010ff */
[----:B------:R-:W-:Y:S01]  /*4f60*/  IMAD.MOV.U32 R116, RZ, RZ, RZ ;  /* 0x000000ffff747224 */ /* 0x000fe200078e00ff */
[----:B------:R-:W-:Y:S01]  /*4f70*/  MOV R104, R105 ;  /* 0x0000006900687202 */ /* 0x000fe20000000f00 */
[----:B------:R-:W-:Y:S06]  /*4f80*/  @!P0 BRA `(.L_x_2056) ;  /* 0x0000000400688947 */ /* 0x000fec0003800000 */
[----:B------:R-:W-:Y:S01]  /*4f90*/  ISETP.NE.AND P1, PT, R105, 0x1, PT ;  /* 0x000000016900780c */ /* 0x000fe20003f25270 */
[----:B------:R-:W-:Y:S02]  /*4fa0*/  IMAD.MOV.U32 R104, RZ, RZ, 0x2 ;  /* 0x00000002ff687424 */ /* 0x000fe400078e00ff */
[----:B------:R-:W-:-:S10]  /*4fb0*/  IMAD.MOV.U32 R106, RZ, RZ, R152 ;  /* 0x000000ffff6a7224 */ /* 0x000fd400078e0098 */
        /* <DEDUP_REMOVED lines=9> */
.L_x_2058:
        /* <DEDUP_REMOVED lines=12> */
.L_x_2059:
[----:B------:R-:W-:Y:S01]  /*5110*/  IMAD.WIDE.U32 R108, R3, -0x326172a9, RZ ;  /* 0xcd9e8d57036c7825 */ /* 0x000fe200078e00ff */
[----:B------:R-:W-:Y:S02]  /*5120*/  LOP3.LUT R104, R143, R107, R135, 0x96, !PT ;  /* 0x0000006b8f687212 */ /* 0x000fe400078e9687 */
[C---:B------:R-:W-:Y:S01]  /*5130*/  IADD3 R115, PT, PT, R135.reuse, 0x32370b8f, RZ ;  /* 0x32370b8f87737810 */ /* 0x040fe20007ffe0ff */
        /* <DEDUP_REMOVED lines=54> */
.L_x_2057:
[----:B------:R-:W-:Y:S01]  /*54a0*/  I2FP.F32.U32 R105, R106 ;  /* 0x0000006a00697245 */ /* 0x000fe20000201000 */
[----:B------:R-:W-:Y:S01]  /*54b0*/  IMAD.MOV.U32 R106, RZ, RZ, 0x2f800000 ;  /* 0x2f800000ff6a7424 */ /* 0x000fe200078e00ff */
[----:B-----5:R-:W-:-:S03]  /*54c0*/  SHF.L.U32 R107, R101, 0x10, RZ ;  /* 0x00000010656b7819 */ /* 0x020fc600000006ff */
[----:B------:R-:W-:Y:S02]  /*54d0*/  FFMA.FTZ R105, R105, R106, 1.1641532182693481445e-10 ;  /* 0x2f00000069697423 */ /* 0x000fe4000001006a */
[----:B------:R-:W-:-:S03]  /*54e0*/  FMUL.FTZ R107, R107, UR13 ;  /* 0x0000000d6b6b7c20 */ /* 0x000fc60008410000 */
[----:B------:R-:W-:Y:S01]  /*54f0*/  FSETP.GTU.FTZ.AND P1, PT, R105, UR10, PT ;  /* 0x0000000a69007c0b */ /* 0x000fe2000bf3c000 */
[----:B------:R-:W-:-:S03]  /*5500*/  FMUL.FTZ R107, R107, UR12 ;  /* 0x0000000c6b6b7c20 */ /* 0x000fc60008410000 */
[----:B------:R-:W-:Y:S02]  /*5510*/  SEL R146, RZ, 0x1, P1 ;  /* 0x00000001ff927807 */ /* 0x000fe40000800000 */
[----:B------:R-:W-:-:S07]  /*5520*/  FSEL R116, R107, RZ, !P1 ;  /* 0x000000ff6b747208 */ /* 0x000fce0004800000 */
.L_x_2056:
[----:B------:R-:W-:Y:S01]  /*5530*/  F2FP.BF16.F32.PACK_AB R157, RZ, R116 ;  /* 0x00000074ff9d723e */ /* 0x000fe200000010ff */
[----:B------:R-:W-:Y:S02]  /*5540*/  IMAD.MOV.U32 R115, RZ, RZ, RZ ;  /* 0x000000ffff737224 */ /* 0x000fe400078e00ff */
[----:B------:R-:W-:Y:S01]  /*5550*/  IMAD.MOV.U32 R105, RZ, RZ, R104 ;  /* 0x000000ffff697224 */ /* 0x000fe200078e0068 */
[----:B------:R-:W-:Y:S06]  /*5560*/  @!P0 BRA `(.L_x_2060) ;  /* 0x00000004006c8947 */ /* 0x000fec0003800000 */
[----:B------:R-:W-:Y:S01]  /*5570*/  ISETP.NE.AND P1, PT, R104, 0x1, PT ;  /* 0x000000016800780c */ /* 0x000fe20003f25270 */
[----:B------:R-:W-:Y:S02]  /*5580*/  HFMA2 R105, -RZ, RZ, 0, 1.1920928955078125e-07 ;  /* 0x00000002ff697431 */ /* 0x000fe400000001ff */
[----:B------:R-:W-:-:S10]  /*5590*/  IMAD.MOV.U32 R106, RZ, RZ, R152 ;  /* 0x000000ffff6a7224 */ /* 0x000fd400078e0098 */
        /* <DEDUP_REMOVED lines=9> */
.L_x_2062:
        /* <DEDUP_REMOVED lines=12> */
.L_x_2063:
        /* <DEDUP_REMOVED lines=8> */
[----:B------:R-:W-:Y:S02]  /*5770*/  VIADD R115, R135, 0xbb67ae85 ;  /* 0xbb67ae8587737836 */ /* 0x000fe40000000000 */
[----:B------:R-:W-:-:S03]  /*5780*/  VIADD R151, R134, 0x8ff34781 ;  /* 0x8ff3478186977836 */ /* 0x000fc60000000000 */
        /* <DEDUP_REMOVED lines=10> */
[----:B------:R-:W-:-:S03]  /*5830*/  VIADD R105, R134, 0x78dde6e4 ;  /* 0x78dde6e486697836 */ /* 0x000fc60000000000 */
        /* <DEDUP_REMOVED lines=36> */
.L_x_2061:
[----:B------:R-:W-:Y:S01]  /*5a80*/  I2FP.F32.U32 R104, R106 ;  /* 0x0000006a00687245 */ /* 0x000fe20000201000 */
[----:B------:R-:W-:Y:S01]  /*5a90*/  IMAD.MOV.U32 R107, RZ, RZ, 0x2f800000 ;  /* 0x2f800000ff6b7424 */ /* 0x000fe200078e00ff */
[----:B-----5:R-:W-:-:S03]  /*5aa0*/  PRMT R106, R101, 0x7632, R106 ;  /* 0x00007632656a7816 */ /* 0x020fc6000000006a */
[----:B------:R-:W-:Y:S02]  /*5ab0*/  FFMA.FTZ R104, R104, R107, 1.1641532182693481445e-10 ;  /* 0x2f00000068687423 */ /* 0x000fe4000001006b */
[----:B------:R-:W-:-:S03]  /*5ac0*/  IMAD.U32 R106, R106, 0x10000, RZ ;  /* 0x000100006a6a7824 */ /* 0x000fc600078e00ff */
[----:B------:R-:W-:Y:S01]  /*5ad0*/  FSETP.GTU.FTZ.AND P1, PT, R104, UR10, PT ;  /* 0x0000000a68007c0b */ /* 0x000fe2000bf3c000 */
[----:B------:R-:W-:-:S03]  /*5ae0*/  FMUL.FTZ R106, R106, UR13 ;  /* 0x0000000d6a6a7c20 */ /* 0x000fc60008410000 */
[----:B------:R-:W-:Y:S01]  /*5af0*/  SEL R147, RZ, 0x1, P1 ;  /* 0x00000001ff937807 */ /* 0x000fe20000800000 */
[----:B------:R-:W-:-:S05]  /*5b00*/  FMUL.FTZ R106, R106, UR12 ;  /* 0x0000000c6a6a7c20 */ /* 0x000fca0008410000 */
[----:B------:R-:W-:-:S07]  /*5b10*/  FSEL R115, R106, RZ, !P1 ;  /* 0x000000ff6a737208 */ /* 0x000fce0004800000 */
.L_x_2060:
        /* <DEDUP_REMOVED lines=16> */
.L_x_2066:
        /* <DEDUP_REMOVED lines=12> */
.L_x_2067:
        /* <DEDUP_REMOVED lines=51> */
[----:B------:R-:W-:-:S03]  /*6010*/  LOP3.LUT R151, R151, R108, R107, 0x96, !PT ;  /* 0x0000006c97977212 */ /* 0x000fc600078e966b */
[----:B------:R-:W-:Y:S01]  /*6020*/  IMAD.MOV.U32 R152, RZ, RZ, R106 ;  /* 0x000000ffff987224 */ /* 0x000fe200078e006a */
[----:B------:R-:W-:Y:S01]  /*6030*/  MOV R106, R122 ;  /* 0x0000007a006a7202 */ /* 0x000fe20000000f00 */
[----:B------:R-:W-:Y:S01]  /*6040*/  IMAD.MOV.U32 R122, RZ, RZ, R104 ;  /* 0x000000ffff7a7224 */ /* 0x000fe200078e0068 */
[----:B------:R-:W-:Y:S01]  /*6050*/  LOP3.LUT R154, R109, R154, R105, 0x96, !PT ;  /* 0x0000009a6d9a7212 */ /* 0x000fe200078e9669 */
[----:B------:R-:W-:-:S07]  /*6060*/  IMAD.MOV.U32 R104, RZ, RZ, RZ ;  /* 0x000000ffff687224 */ /* 0x000fce00078e00ff */
.L_x_2065:
[----:B------:R-:W-:Y:S01]  /*6070*/  I2FP.F32.U32 R105, R106 ;  /* 0x0000006a00697245 */ /* 0x000fe20000201000 */
[----:B------:R-:W-:Y:S02]  /*6080*/  HFMA2 R106, -RZ, RZ, 0.1171875, 0 ;  /* 0x2f800000ff6a7431 */ /* 0x000fe400000001ff */
[----:B-----5:R-:W-:-:S03]  /*6090*/  IMAD.U32 R107, R102, 0x10000, RZ ;  /* 0x00010000666b7824 */ /* 0x020fc600078e00ff */
[----:B------:R-:W-:Y:S01]  /*60a0*/  FFMA.FTZ R105, R105, R106, 1.1641532182693481445e-10 ;  /* 0x2f00000069697423 */ /* 0x000fe2000001006a */
[----:B------:R-:W-:-:S04]  /*60b0*/  FMUL.FTZ R107, R107, UR13 ;  /* 0x0000000d6b6b7c20 */ /* 0x000fc80008410000 */
[----:B------:R-:W-:Y:S01]  /*60c0*/  FMUL.FTZ R107, R107, UR12 ;  /* 0x0000000c6b6b7c20 */ /* 0x000fe20008410000 */
[----:B------:R-:W-:-:S04]  /*60d0*/  FSETP.GTU.FTZ.AND P1, PT, R105, UR10, PT ;  /* 0x0000000a69007c0b */ /* 0x000fc8000bf3c000 */
[----:B------:R-:W-:Y:S02]  /*60e0*/  SEL R148, RZ, 0x1, P1 ;  /* 0x00000001ff947807 */ /* 0x000fe40000800000 */
[----:B------:R-:W-:-:S07]  /*60f0*/  FSEL R118, R107, RZ, !P1 ;  /* 0x000000ff6b767208 */ /* 0x000fce0004800000 */
.L_x_2064:
        /* <DEDUP_REMOVED lines=16> */
.L_x_2070:
        /* <DEDUP_REMOVED lines=12> */
.L_x_2071:
        /* <DEDUP_REMOVED lines=57> */
.L_x_2069:
[----:B------:R-:W-:Y:S01]  /*6650*/  I2FP.F32.U32 R104, R106 ;  /* 0x0000006a00687245 */ /* 0x000fe20000201000 */
[----:B------:R-:W-:Y:S01]  /*6660*/  IMAD.MOV.U32 R107, RZ, RZ, 0x2f800000 ;  /* 0x2f800000ff6b7424 */ /* 0x000fe200078e00ff */
[----:B-----5:R-:W-:-:S03]  /*6670*/  PRMT R106, R102, 0x7632, R106 ;  /* 0x00007632666a7816 */ /* 0x020fc6000000006a */
[----:B------:R-:W-:Y:S01]  /*6680*/  FFMA.FTZ R104, R104, R107, 1.1641532182693481445e-10 ;  /* 0x2f00000068687423 */ /* 0x000fe2000001006b */
[----:B------:R-:W-:-:S04]  /*6690*/  SHF.L.U32 R106, R106, 0x10, RZ ;  /* 0x000000106a6a7819 */ /* 0x000fc800000006ff */
[----:B------:R-:W-:Y:S01]  /*66a0*/  FSETP.GTU.FTZ.AND P1, PT, R104, UR10, PT ;  /* 0x0000000a68007c0b */ /* 0x000fe2000bf3c000 */
[----:B------:R-:W-:-:S03]  /*66b0*/  FMUL.FTZ R106, R106, UR13 ;  /* 0x0000000d6a6a7c20 */ /* 0x000fc60008410000 */
[----:B------:R-:W-:Y:S01]  /*66c0*/  SEL R149, RZ, 0x1, P1 ;  /* 0x00000001ff957807 */ /* 0x000fe20000800000 */
[----:B------:R-:W-:-:S05]  /*66d0*/  FMUL.FTZ R106, R106, UR12 ;  /* 0x0000000c6a6a7c20 */ /* 0x000fca0008410000 */
[----:B------:R-:W-:-:S07]  /*66e0*/  FSEL R117, R106, RZ, !P1 ;  /* 0x000000ff6a757208 */ /* 0x000fce0004800000 */
.L_x_2068:
        /* <DEDUP_REMOVED lines=16> */
.L_x_2074:
        /* <DEDUP_REMOVED lines=12> */
.L_x_2075:
        /* <DEDUP_REMOVED lines=51> */
[----:B------:R-:W-:Y:S02]  /*6be0*/  MOV R152, R106 ;  /* 0x0000006a00987202 */ /* 0x000fe40000000f00 */
[----:B------:R-:W-:Y:S01]  /*6bf0*/  LOP3.LUT R151, R151, R108, R107, 0x96, !PT ;  /* 0x0000006c97977212 */ /* 0x000fe200078e966b */
[----:B------:R-:W-:Y:S01]  /*6c00*/  IMAD.MOV.U32 R106, RZ, RZ, R122 ;  /* 0x000000ffff6a7224 */ /* 0x000fe200078e007a */
[----:B------:R-:W-:Y:S01]  /*6c10*/  LOP3.LUT R154, R109, R154, R105, 0x96, !PT ;  /* 0x0000009a6d9a7212 */ /* 0x000fe200078e9669 */
[----:B------:R-:W-:Y:S02]  /*6c20*/  IMAD.MOV.U32 R122, RZ, RZ, R104 ;  /* 0x000000ffff7a7224 */ /* 0x000fe400078e0068 */
[----:B------:R-:W-:-:S07]  /*6c30*/  HFMA2 R104, -RZ, RZ, 0, 0 ;  /* 0x00000000ff687431 */ /* 0x000fce00000001ff */
.L_x_2073:
        /* <DEDUP_REMOVED lines=9> */
.L_x_2072:
        /* <DEDUP_REMOVED lines=16> */
.L_x_2078:
        /* <DEDUP_REMOVED lines=12> */
.L_x_2079:
[----:B------:R-:W-:Y:S01]  /*6e90*/  IMAD.WIDE.U32 R120, R3, -0x326172a9, RZ ;  /* 0xcd9e8d5703787825 */ /* 0x000fe200078e00ff */
[----:B------:R-:W-:Y:S02]  /*6ea0*/  LOP3.LUT R104, R143, R109, R135, 0x96, !PT ;  /* 0x0000006d8f687212 */ /* 0x000fe400078e9687 */
[----:B------:R-:W-:Y:S02]  /*6eb0*/  IADD3 R109, PT, PT, R134, -0x61c88647, RZ ;  /* 0x9e3779b9866d7810 */ /* 0x000fe40007ffe0ff */
        /* <DEDUP_REMOVED lines=44> */
[----:B------:R-:W-:Y:S01]  /*7180*/  IMAD.MOV.U32 R155, RZ, RZ, RZ ;  /* 0x000000ffff9b7224 */ /* 0x000fe200078e00ff */
[----:B------:R-:W-:-:S03]  /*7190*/  LOP3.LUT R105, R105, R104, R109, 0x96, !PT ;  /* 0x0000006869697212 */ /* 0x000fc600078e966d */
[----:B------:R-:W-:-:S04]  /*71a0*/  IMAD.WIDE.U32 R152, R107, -0x326172a9, RZ ;  /* 0xcd9e8d576b987825 */ /* 0x000fc800078e00ff */
[----:B------:R-:W-:Y:S01]  /*71b0*/  IMAD.WIDE.U32 R104, R105, -0x2daee0ad, RZ ;  /* 0xd2511f5369687825 */ /* 0x000fe200078e00ff */
[----:B------:R-:W-:-:S03]  /*71c0*/  LOP3.LUT R151, R151, R108, R153, 0x96, !PT ;  /* 0x0000006c97977212 */ /* 0x000fc600078e9699 */
[----:B------:R-:W-:-:S05]  /*71d0*/  VIADD R107, R135, 0x96a522ad ;  /* 0x96a522ad876b7836 */ /* 0x000fca0000000000 */
[----:B------:R-:W-:Y:S01]  /*71e0*/  LOP3.LUT R154, R107, R154, R105, 0x96, !PT ;  /* 0x0000009a6b9a7212 */ /* 0x000fe200078e9669 */
[----:B------:R-:W-:Y:S01]  /*71f0*/  IMAD.MOV.U32 R105, RZ, RZ, R122 ;  /* 0x000000ffff697224 */ /* 0x000fe200078e007a */
[----:B------:R-:W-:-:S07]  /*7200*/  MOV R122, R104 ;  /* 0x00000068007a7202 */ /* 0x000fce0000000f00 */
.L_x_2077:
        /* <DEDUP_REMOVED lines=10> */
.L_x_2076:
[----:B------:R-:W-:Y:S02]  /*72b0*/  F2FP.BF16.F32.PACK_AB R107, RZ, R120 ;  /* 0x00000078ff6b723e */ /* 0x000fe400000010ff */
[----:B------:R-:W-:Y:S02]  /*72c0*/  PRMT R106, R159, 0x5410, R160 ;  /* 0x000054109f6a7816 */ /* 0x000fe400000000a0 */
[----:B------:R-:W-:Y:S02]  /*72d0*/  PRMT R105, R157, 0x5410, R158 ;  /* 0x000054109d697816 */ /* 0x000fe4000000009e */
[----:B------:R-:W-:Y:S02]  /*72e0*/  PRMT R104, R123, 0x5410, R156 ;  /* 0x000054107b687816 */ /* 0x000fe4000000009c */
[----:B------:R-:W-:-:S07]  /*72f0*/  PRMT R107, R162, 0x5410, R107 ;  /* 0x00005410a26b7816 */ /* 0x000fce000000006b */
.L_x_2047:
[----:B------:R-:W0:Y:S02]  /*7300*/  LDC.64 R108, c[0x0][0x3a8] ;  /* 0x0000ea00ff6c7b82 */ /* 0x000e240000000a00 */
[----:B0-----:R-:W-:-:S05]  /*7310*/  IMAD.WIDE.U32 R156, R203, 0x10, R108 ;  /* 0x00000010cb9c7825 */ /* 0x001fca00078e006c */
[----:B------:R0:W-:Y:S01]  /*7320*/  STG.E.128 desc[UR6][R156.64], R104 ;  /* 0x000000689c007986 */ /* 0x0001e2000c101d06 */
[----:B------:R-:W-:Y:S05]  /*7330*/  @!P0 BRA `(.L_x_2080) ;  /* 0x0000000000508947 */ /* 0x000fea0003800000 */
        /* <DEDUP_REMOVED lines=20> */
.L_x_2080:
[----:B------:R-:W-:Y:S05]  /*7480*/  @!P0 BRA `(.L_x_2081) ;  /* 0x0000000000108947 */ /* 0x000fea0003800000 */
[----:B-----5:R-:W2:Y:S01]  /*7490*/  LDC.64 R100, c[0x0][0x390] ;  /* 0x0000e400ff647b82 */ /* 0x020ea20000000a00 */
[----:B------:R-:W-:-:S04]  /*74a0*/  VIADD R103, R200, 0x80 ;  /* 0x00000080c8677836 */ /* 0x000fc80000000000 */
[----:B--2---:R-:W-:-:S06]  /*74b0*/  IMAD.WIDE.U32 R100, R103, 0x10, R100 ;  /* 0x0000001067647825 */ /* 0x004fcc00078e0064 */
[----:B------:R-:W5:Y:S02]  /*74c0*/  LDG.E.128 R100, desc[UR6][R100.64] ;  /* 0x0000000664647981 */ /* 0x000f64000c1e1d00 */
.L_x_2081:
[----:B------:R-:W-:Y:S05]  /*74d0*/  BRA.U !UP0, `(.L_x_2082) ;  /* 0x0000003508147547 */ /* 0x000fea000b800000 */
[----:B01----:R-:W0:Y:S01]  /*74e0*/  LDC.64 R104, c[0x0][0x3a0] ;  /* 0x0000e800ff687b82 */ /* 0x003e220000000a00 */
[----:B------:R-:W-:-:S05]  /*74f0*/  IADD3 R107, PT, PT, R203, 0x80, RZ ;  /* 0x00000080cb6b7810 */ /* 0x000fca0007ffe0ff */
        /* <DEDUP_REMOVED lines=22> */
.L_x_2085:
        /* <DEDUP_REMOVED lines=12> */
.L_x_2086:
        /* <DEDUP_REMOVED lines=12> */
[----:B------:R-:W-:Y:S01]  /*77e0*/  IMAD.WIDE.U32 R158, R123, -0x326172a9, RZ ;  /* 0xcd9e8d577b9e7825 */ /* 0x000fe200078e00ff */
[----:B------:R-:W-:Y:S02]  /*77f0*/  IADD3 R123, PT, PT, R135, 0x32370b8f, RZ ;  /* 0x32370b8f877b7810 */ /* 0x000fe40007ffe0ff */
[----:B------:R-:W-:Y:S02]  /*7800*/  LOP3.LUT R121, R121, R160, R157, 0x96, !PT ;  /* 0x000000a079797212 */ /* 0x000fe400078e969d */
[----:B------:R-:W-:-:S03]  /*7810*/  LOP3.LUT R160, R186, R154, R159, 0x96, !PT ;  /* 0x0000009abaa07212 */ /* 0x000fc600078e969f */
[----:B------:R-:W-:-:S04]  /*7820*/  IMAD.WIDE.U32 R154, R121, -0x326172a9, RZ ;  /* 0xcd9e8d57799a7825 */ /* 0x000fc800078e00ff */
[----:B------:R-:W-:Y:S02]  /*7830*/  VIADD R121, R134, 0xdaa66d2b ;  /* 0xdaa66d2b86797836 */ /* 0x000fe40000000000 */
[----:B------:R-:W-:-:S03]  /*7840*/  IMAD.WIDE.U32 R160, R160, -0x2daee0ad, RZ ;  /* 0xd2511f53a0a07825 */ /* 0x000fc600078e00ff */
[----:B------:R-:W-:Y:S02]  /*7850*/  LOP3.LUT R121, R121, R158, R155, 0x96, !PT ;  /* 0x0000009e79797212 */ /* 0x000fe400078e969b */
[----:B------:R-:W-:-:S03]  /*7860*/  LOP3.LUT R123, R123, R156, R161, 0x96, !PT ;  /* 0x0000009c7b7b7212 */ /* 0x000fc600078e96a1 */
        /* <DEDUP_REMOVED lines=13> */
[----:B------:R-:W-:-:S03]  /*7940*/  IADD3 R123, PT, PT, R134, 0x5384540f, RZ ;  /* 0x5384540f867b7810 */ /* 0x000fc60007ffe0ff */
[----:B------:R-:W-:Y:S01]  /*7950*/  IMAD.WIDE.U32 R158, R121, -0x326172a9, RZ ;  /* 0xcd9e8d57799e7825 */ /* 0x000fe200078e00ff */
[----:B------:R-:W-:-:S03]  /*7960*/  LOP3.LUT R160, R168, R160, R157, 0x96, !PT ;  /* 0x000000a0a8a07212 */ /* 0x000fc600078e969d */
        /* <DEDUP_REMOVED lines=8> */
[----:B------:R-:W-:-:S04]  /*79f0*/  VIADD R123, R135, 0xdb3d7428 ;  /* 0xdb3d7428877b7836 */ /* 0x000fc80000000000 */
[----:B------:R-:W-:Y:S01]  /*7a00*/  IMAD.WIDE.U32 R158, R121, -0x326172a9, RZ ;  /* 0xcd9e8d57799e7825 */ /* 0x000fe200078e00ff */
[----:B------:R-:W-:Y:S02]  /*7a10*/  IADD3 R121, PT, PT, R134, -0xe443238, RZ ;  /* 0xf1bbcdc886797810 */ /* 0x000fe40007ffe0ff */
[----:B------:R-:W-:Y:S02]  /*7a20*/  LOP3.LUT R123, R123, R162, R155, 0x96, !PT ;  /* 0x000000a27b7b7212 */ /* 0x000fe400078e969b */
[----:B------:R-:W-:-:S03]  /*7a30*/  LOP3.LUT R121, R121, R160, R159, 0x96, !PT ;  /* 0x000000a079797212 */ /* 0x000fc600078e969f */
[----:B------:R-:W-:-:S04]  /*7a40*/  IMAD.WIDE.U32 R160, R123, -0x326172a9, RZ ;  /* 0xcd9e8d577ba07825 */ /* 0x000fc800078e00ff */
[----:B------:R-:W-:Y:S02]  /*7a50*/  HFMA2 R123, -RZ, RZ, 0, 0 ;  /* 0x00000000ff7b7431 */ /* 0x000fe400000001ff */
[----:B------:R-:W-:Y:S01]  /*7a60*/  IMAD.WIDE.U32 R156, R121, -0x2daee0ad, RZ ;  /* 0xd2511f53799c7825 */ /* 0x000fe200078e00ff */
[----:B------:R-:W-:Y:S02]  /*7a70*/  LOP3.LUT R151, R151, R158, R161, 0x96, !PT ;  /* 0x0000009e97977212 */ /* 0x000fe400078e96a1 */
[----:B------:R-:W-:Y:S01]  /*7a80*/  MOV R152, R160 ;  /* 0x000000a000987202 */ /* 0x000fe20000000f00 */
[----:B------:R-:W-:Y:S02]  /*7a90*/  VIADD R121, R135, 0x96a522ad ;  /* 0x96a522ad87797836 */ /* 0x000fe40000000000 */
[----:B------:R-:W-:-:S03]  /*7aa0*/  IMAD.MOV.U32 R163, RZ, RZ, R156 ;  /* 0x000000ffffa37224 */ /* 0x000fc600078e009c */
[----:B------:R-:W-:Y:S01]  /*7ab0*/  LOP3.LUT R154, R121, R154, R157, 0x96, !PT ;  /* 0x0000009a799a7212 */ /* 0x000fe200078e969d */
[----:B------:R-:W-:-:S07]  /*7ac0*/  IMAD.MOV.U32 R121, RZ, RZ, R122 ;  /* 0x000000ffff797224 */ /* 0x000fce00078e007a */
.L_x_2084:
[----:B------:R-:W-:Y:S01]  /*7ad0*/  I2FP.F32.U32 R121, R121 ;  /* 0x0000007900797245 */ /* 0x000fe20000201000 */
[----:B------:R-:W-:Y:S02]  /*7ae0*/  IMAD.MOV.U32 R122, RZ, RZ, 0x2f800000 ;  /* 0x2f800000ff7a7424 */ /* 0x000fe400078e00ff */
[----:B-----5:R-:W-:Y:S02]  /*7af0*/  IMAD.U32 R144, R100, 0x10000, RZ ;  /* 0x0001000064907824 */ /* 0x020fe400078e00ff */
        /* <DEDUP_REMOVED lines=8> */
.L_x_2083:
        /* <DEDUP_REMOVED lines=21> */
.L_x_2089:
        /* <DEDUP_REMOVED lines=12> */
.L_x_2090:
        /* <DEDUP_REMOVED lines=59> */
.L_x_2088:
        /* <DEDUP_REMOVED lines=13> */
.L_x_2087:
        /* <DEDUP_REMOVED lines=20> */
.L_x_2093:
        /* <DEDUP_REMOVED lines=12> */
.L_x_2094:
        /* <DEDUP_REMOVED lines=36> */
[----:B------:R-:W-:-:S05]  /*8650*/  VIADD R123, R134, 0xb54cda56 ;  /* 0xb54cda56867b7836 */ /* 0x000fca0000000000 */
        /* <DEDUP_REMOVED lines=22> */
.L_x_2092:
        /* <DEDUP_REMOVED lines=11> */
.L_x_2091:
        /* <DEDUP_REMOVED lines=21> */
.L_x_2097:
        /* <DEDUP_REMOVED lines=12> */
.L_x_2098:
        /* <DEDUP_REMOVED lines=57> */
[----:B------:R-:W-:Y:S01]  /*8e10*/  LOP3.LUT R154, R123, R158, R157, 0x96, !PT ;  /* 0x0000009e7b9a7212 */ /* 0x000fe200078e969d */
[----:B------:R-:W-:-:S07]  /*8e20*/  IMAD.MOV.U32 R123, RZ, RZ, R104 ;  /* 0x000000ffff7b7224 */ /* 0x000fce00078e0068 */
.L_x_2096:
        /* <DEDUP_REMOVED lines=13> */
.L_x_2095:
        /* <DEDUP_REMOVED lines=20> */
.L_x_2101:
        /* <DEDUP_REMOVED lines=12> */
.L_x_2102:
        /* <DEDUP_REMOVED lines=36> */
[----:B------:R-:W-:-:S04]  /*9340*/  LOP3.LUT R159, R168, R158, R161, 0x96, !PT ;  /* 0x0000009ea89f7212 */ /* 0x000fc800078e96a1 */
[----:B------:R-:W-:Y:S01]  /*9350*/  LOP3.LUT R158, R105, R104, R157, 0x96, !PT ;  /* 0x00000068699e7212 */ /* 0x000fe200078e969d */
[----:B------:R-:W-:-:S04]  /*9360*/  IMAD.WIDE.U32 R104, R159, -0x326172a9, RZ ;  /* 0xcd9e8d579f687825 */ /* 0x000fc800078e00ff */
[----:B------:R-:W-:Y:S01]  /*9370*/  IMAD.WIDE.U32 R158, R158, -0x2daee0ad, RZ ;  /* 0xd2511f539e9e7825 */ /* 0x000fe200078e00ff */
[----:B------:R-:W-:Y:S02]  /*9380*/  LOP3.LUT R156, R151, R156, R105, 0x96, !PT ;  /* 0x0000009c979c7212 */ /* 0x000fe400078e9669 */
[----:B------:R-:W-:Y:S01]  /*9390*/  IADD3 R105, PT, PT, R134, -0xe443238, RZ ;  /* 0xf1bbcdc886697810 */ /* 0x000fe20007ffe0ff */
[C---:B------:R-:W-:Y:S02]  /*93a0*/  VIADD R157, R135.reuse, 0x1fd5c5a3 ;  /* 0x1fd5c5a3879d7836 */ /* 0x040fe40000000000 */
        /* <DEDUP_REMOVED lines=12> */
[----:B------:R-:W-:Y:S02]  /*9470*/  IMAD.MOV.U32 R169, RZ, RZ, R104 ;  /* 0x000000ffffa97224 */ /* 0x000fe400078e0068 */
[----:B------:R-:W-:Y:S02]  /*9480*/  HFMA2 R104, -RZ, RZ, 0, 0 ;  /* 0x00000000ff687431 */ /* 0x000fe400000001ff */
[----:B------:R-:W-:Y:S01]  /*9490*/  IMAD.MOV.U32 R105, RZ, RZ, R162 ;  /* 0x000000ffff697224 */ /* 0x000fe200078e00a2 */
[----:B------:R-:W-:-:S07]  /*94a0*/  LOP3.LUT R151, R151, R160, R159, 0x96, !PT ;  /* 0x000000a097977212 */ /* 0x000fce00078e969f */
.L_x_2100:
        /* <DEDUP_REMOVED lines=11> */
.L_x_2099:
        /* <DEDUP_REMOVED lines=21> */
.L_x_2105:
        /* <DEDUP_REMOVED lines=12> */
.L_x_2106:
        /* <DEDUP_REMOVED lines=59> */
.L_x_2104:
        /* <DEDUP_REMOVED lines=13> */
.L_x_2103:
        /* <DEDUP_REMOVED lines=20> */
.L_x_2109:
        /* <DEDUP_REMOVED lines=12> */
.L_x_2110:
        /* <DEDUP_REMOVED lines=53> */
[----:B------:R-:W-:Y:S01]  /*a140*/  VIADD R151, R134, 0x8ff34781 ;  /* 0x8ff3478186977836 */ /* 0x000fe20000000000 */
[----:B------:R-:W-:Y:S01]  /*a150*/  MOV R152, R158 ;  /* 0x0000009e00987202 */ /* 0x000fe20000000f00 */
[----:B------:R-:W-:Y:S02]  /*a160*/  IMAD.MOV.U32 R172, RZ, RZ, R104 ;  /* 0x000000ffffac7224 */ /* 0x000fe400078e0068 */
[----:B------:R-:W-:Y:S02]  /*a170*/  HFMA2 R104, -RZ, RZ, 0, 0 ;  /* 0x00000000ff687431 */ /* 0x000fe400000001ff */
[----:B------:R-:W-:Y:S01]  /*a180*/  IMAD.MOV.U32 R150, RZ, RZ, R162 ;  /* 0x000000ffff967224 */ /* 0x000fe200078e00a2 */
[----:B------:R-:W-:-:S07]  /*a190*/  LOP3.LUT R151, R151, R160, R159, 0x96, !PT ;  /* 0x000000a097977212 */ /* 0x000fce00078e969f */
.L_x_2108:
        /* <DEDUP_REMOVED lines=11> */
.L_x_2107:
        /* <DEDUP_REMOVED lines=21> */
.L_x_2113:
        /* <DEDUP_REMOVED lines=12> */
.L_x_2114:
        /* <DEDUP_REMOVED lines=24> */
[C---:B------:R-:W-:Y:S02]  /*a5e0*/  VIADD R151, R134.reuse, 0x78dde6e4 ;  /* 0x78dde6e486977836 */ /* 0x040fe40000000000 */
[----:B------:R-:W-:Y:S02]  /*a5f0*/  VIADD R161, R135, 0xa9066899 ;  /* 0xa906689987a17836 */ /* 0x000fe40000000000 */
[----:B------:R-:W-:Y:S01]  /*a600*/  IMAD.MOV.U32 R173, RZ, RZ, RZ ;  /* 0x000000ffffad7224 */ /* 0x000fe200078e00ff */
        /* <DEDUP_REMOVED lines=11> */
[----:B------:R-:W-:Y:S01]  /*a6c0*/  VIADD R161, R135, 0x1fd5c5a3 ;  /* 0x1fd5c5a387a17836 */ /* 0x000fe20000000000 */
[----:B------:R-:W-:Y:S01]  /*a6d0*/  IADD3 R151, PT, PT, R134, 0x5384540f, RZ ;  /* 0x5384540f86977810 */ /* 0x000fe20007ffe0ff */
        /* <DEDUP_REMOVED lines=12> */
[----:B------:R-:W-:-:S04]  /*a7a0*/  IMAD.WIDE.U32 R104, R104, -0x2daee0ad, RZ ;  /* 0xd2511f5368687825 */ /* 0x000fc800078e00ff */
[----:B------:R-:W-:Y:S01]  /*a7b0*/  VIADD R151, R134, 0x8ff34781 ;  /* 0x8ff3478186977836 */ /* 0x000fe20000000000 */
[----:B------:R-:W-:Y:S01]  /*a7c0*/  LOP3.LUT R154, R161, R160, R105, 0x96, !PT ;  /* 0x000000a0a19a7212 */ /* 0x000fe200078e9669 */
[----:B------:R-:W-:Y:S01]  /*a7d0*/  IMAD.MOV.U32 R105, RZ, RZ, R172 ;  /* 0x000000ffff697224 */ /* 0x000fe200078e00ac */
[----:B------:R-:W-:Y:S02]  /*a7e0*/  MOV R169, R104 ;  /* 0x0000006800a97202 */ /* 0x000fe40000000f00 */
[----:B------:R-:W-:-:S07]  /*a7f0*/  LOP3.LUT R151, R151, R162, R153, 0x96, !PT ;  /* 0x000000a297977212 */ /* 0x000fce00078e9699 */
.L_x_2112:
[----:B-----5:R-:W-:Y:S01]  /*a800*/  PRMT R107, R103, 0x7632, R107 ;  /* 0x00007632676b7816 */ /* 0x020fe2000000006b */
        /* <DEDUP_REMOVED lines=12> */
.L_x_2111:
[----:B------:R-:W-:Y:S02]  /*a8d0*/  F2FP.BF16.F32.PACK_AB R107, RZ, R158 ;  /* 0x0000009eff6b723e */ /* 0x000fe400000010ff */
[----:B------:R-:W-:Y:S02]  /*a8e0*/  PRMT R106, R170, 0x5410, R106 ;  /* 0x00005410aa6a7816 */ /* 0x000fe4000000006a */
[----:B------:R-:W-:Y:S02]  /*a8f0*/  PRMT R105, R166, 0x5410, R167 ;  /* 0x00005410a6697816 */ /* 0x000fe400000000a7 */
[----:B------:R-:W-:Y:S02]  /*a900*/  PRMT R104, R164, 0x5410, R165 ;  /* 0x00005410a4687816 */ /* 0x000fe400000000a5 */
[----:B------:R-:W-:Y:S01]  /*a910*/  PRMT R107, R171, 0x5410, R107 ;  /* 0x00005410ab6b7816 */ /* 0x000fe2000000006b */
[----:B------:R-:W-:Y:S06]  /*a920*/  BRA `(.L_x_2115) ;  /* 0x00000030002c7947 */ /* 0x000fec0003800000 */
.L_x_2082:
[----:B------:R-:W-:Y:S01]  /*a930*/  MOV R121, RZ ;  /* 0x000000ff00797202 */ /* 0x000fe20000000f00 */
[----:B01----:R-:W-:Y:S02]  /*a940*/  IMAD.MOV.U32 R104, RZ, RZ, R155 ;  /* 0x000000ffff687224 */ /* 0x003fe400078e009b */
[----:B------:R-:W-:Y:S01]  /*a950*/  IMAD.MOV.U32 R169, RZ, RZ, R122 ;  /* 0x000000ffffa97224 */ /* 0x000fe200078e007a */
[----:B------:R-:W-:Y:S06]  /*a960*/  @!P0 BRA `(.L_x_2116) ;  /* 0x00000004007c8947 */ /* 0x000fec0003800000 */
[----:B------:R-:W-:Y:S01]  /*a970*/  ISETP.NE.AND P1, PT, R155, 0x1, PT ;  /* 0x000000019b00780c */ /* 0x000fe20003f25270 */
[----:B------:R-:W-:Y:S02]  /*a980*/  HFMA2 R104, -RZ, RZ, 0, 1.1920928955078125e-07 ;  /* 0x00000002ff687431 */ /* 0x000fe400000001ff */
        /* <DEDUP_REMOVED lines=13> */
.L_x_2118:
        /* <DEDUP_REMOVED lines=12> */
.L_x_2119:
[----:B------:R-:W-:Y:S01]  /*ab20*/  IMAD.WIDE.U32 R156, R3, -0x326172a9, RZ ;  /* 0xcd9e8d57039c7825 */ /* 0x000fe200078e00ff */
[----:B------:R-:W-:Y:S02]  /*ab30*/  LOP3.LUT R104, R143, R155, R135, 0x96, !PT ;  /* 0x0000009b8f687212 */ /* 0x000fe400078e9687 */
[C---:B------:R-:W-:Y:S01]  /*ab40*/  IADD3 R151, PT, PT, R134.reuse, -0x700cb87f, RZ ;  /* 0x8ff3478186977810 */ /* 0x040fe20007ffe0ff */
        /* <DEDUP_REMOVED lines=56> */
.L_x_2117:
[----:B------:R-:W-:Y:S01]  /*aed0*/  I2FP.F32.U32 R105, R105 ;  /* 0x0000006900697245 */ /* 0x000fe20000201000 */
[----:B-----5:R-:W-:Y:S01]  /*aee0*/  IMAD.U32 R107, R100, 0x10000, RZ ;  /* 0x00010000646b7824 */ /* 0x020fe200078e00ff */
[----:B------:R-:W-:-:S03]  /*aef0*/  MOV R106, 0x2f800000 ;  /* 0x2f800000006a7802 */ /* 0x000fc60000000f00 */
[----:B------:R-:W-:Y:S02]  /*af00*/  FMUL.FTZ R107, R107, UR13 ;  /* 0x0000000d6b6b7c20 */ /* 0x000fe40008410000 */
[----:B------:R-:W-:Y:S02]  /*af10*/  FFMA.FTZ R105, R105, R106, 1.1641532182693481445e-10 ;  /* 0x2f00000069697423 */ /* 0x000fe4000001006a */
[----:B------:R-:W-:-:S03]  /*af20*/  FMUL.FTZ R107, R107, UR12 ;  /* 0x0000000c6b6b7c20 */ /* 0x000fc60008410000 */
[----:B------:R-:W-:-:S04]  /*af30*/  FSETP.GTU.FTZ.AND P1, PT, R105, UR10, PT ;  /* 0x0000000a69007c0b */ /* 0x000fc8000bf3c000 */
[----:B------:R-:W-:Y:S02]  /*af40*/  SEL R144, RZ, 0x1, P1 ;  /* 0x00000001ff907807 */ /* 0x000fe40000800000 */
[----:B------:R-:W-:-:S07]  /*af50*/  FSEL R121, R107, RZ, !P1 ;  /* 0x000000ff6b797208 */ /* 0x000fce0004800000 */
.L_x_2116:
        /* <DEDUP_REMOVED lines=16> */
.L_x_2122:
        /* <DEDUP_REMOVED lines=12> */
.L_x_2123:
        /* <DEDUP_REMOVED lines=59> */
.L_x_2121:
        /* <DEDUP_REMOVED lines=10> */
.L_x_2120:
        /* <DEDUP_REMOVED lines=16> */
.L_x_2126:
        /* <DEDUP_REMOVED lines=12> */
.L_x_2127:
        /* <DEDUP_REMOVED lines=59> */
.L_x_2125:
        /* <DEDUP_REMOVED lines=9> */
.L_x_2124:
        /* <DEDUP_REMOVED lines=16> */
.L_x_2130:
        /* <DEDUP_REMOVED lines=12> */
.L_x_2131:
[----:B------:R-:W-:Y:S01]  /*bd30*/  IMAD.WIDE.U32 R106, R3, -0x326172a9, RZ ;  /* 0xcd9e8d57036a7825 */ /* 0x000fe200078e00ff */
[----:B------:R-:W-:Y:S02]  /*bd40*/  LOP3.LUT R104, R143, R159, R135, 0x96, !PT ;  /* 0x0000009f8f687212 */ /* 0x000fe400078e9687 */
[----:B------:R-:W-:Y:S01]  /*bd50*/  IADD3 R151, PT, PT, R134, -0x700cb87f, RZ ;  /* 0x8ff3478186977810 */ /* 0x000fe20007ffe0ff */
[----:B------:R-:W-:Y:S01]  /*bd60*/  VIADD R123, R135, 0xbb67ae85 ;  /* 0xbb67ae85877b7836 */ /* 0x000fe20000000000 */
[----:B------:R-:W-:Y:S01]  /*bd70*/  LOP3.LUT R156, R4, R107, R134, 0x96, !PT ;  /* 0x0000006b049c7212 */ /* 0x000fe200078e9686 */
[----:B------:R-:W-:-:S04]  /*bd80*/  IMAD.WIDE.U32 R104, R104, -0x326172a9, RZ ;  /* 0xcd9e8d5768687825 */ /* 0x000fc800078e00ff */
[----:B------:R-:W-:Y:S02]  /*bd90*/  VIADD R107, R134, 0x9e3779b9 ;  /* 0x9e3779b9866b7836 */ /* 0x000fe40000000000 */
[----:B------:R-:W-:-:S03]  /*bda0*/  IMAD.WIDE.U32 R156, R156, -0x2daee0ad, RZ ;  /* 0xd2511f539c9c7825 */ /* 0x000fc600078e00ff */
[----:B------:R-:W-:Y:S02]  /*bdb0*/  LOP3.LUT R107, R107, R106, R105, 0x96, !PT ;  /* 0x0000006a6b6b7212 */ /* 0x000fe400078e9669 */
[----:B------:R-:W-:Y:S01]  /*bdc0*/  LOP3.LUT R106, R123, R158, R157, 0x96, !PT ;  /* 0x0000009e7b6a7212 */ /* 0x000fe200078e969d */
[C---:B------:R-:W-:Y:S01]  /*bdd0*/  VIADD R123, R135.reuse, 0x32370b8f ;  /* 0x32370b8f877b7836 */ /* 0x040fe20000000000 */
        /* <DEDUP_REMOVED lines=48> */
.L_x_2129:
[----:B------:R-:W-:Y:S02]  /*c0e0*/  I2FP.F32.U32 R104, R106 ;  /* 0x0000006a00687245 */ /* 0x000fe40000201000 */
[----:B-----5:R-:W-:Y:S02]  /*c0f0*/  PRMT R106, R101, 0x7632, R106 ;  /* 0x00007632656a7816 */ /* 0x020fe4000000006a */
[----:B------:R-:W-:-:S03]  /*c100*/  MOV R107, 0x2f800000 ;  /* 0x2f800000006b7802 */ /* 0x000fc60000000f00 */
[----:B------:R-:W-:Y:S02]  /*c110*/  IMAD.U32 R106, R106, 0x10000, RZ ;  /* 0x000100006a6a7824 */ /* 0x000fe400078e00ff */
[----:B------:R-:W-:Y:S02]  /*c120*/  FFMA.FTZ R104, R104, R107, 1.1641532182693481445e-10 ;  /* 0x2f00000068687423 */ /* 0x000fe4000001006b */
[----:B------:R-:W-:-:S03]  /*c130*/  FMUL.FTZ R106, R106, UR13 ;  /* 0x0000000d6a6a7c20 */ /* 0x000fc60008410000 */
[----:B------:R-:W-:Y:S01]  /*c140*/  FSETP.GTU.FTZ.AND P1, PT, R104, UR10, PT ;  /* 0x0000000a68007c0b */ /* 0x000fe2000bf3c000 */
[----:B------:R-:W-:-:S03]  /*c150*/  FMUL.FTZ R106, R106, UR12 ;  /* 0x0000000c6a6a7c20 */ /* 0x000fc60008410000 */
[----:B------:R-:W-:Y:S02]  /*c160*/  SEL R147, RZ, 0x1, P1 ;  /* 0x00000001ff937807 */ /* 0x000fe40000800000 */
[----:B------:R-:W-:-:S07]  /*c170*/  FSEL R123, R106, RZ, !P1 ;  /* 0x000000ff6a7b7208 */ /* 0x000fce0004800000 */
.L_x_2128:
        /* <DEDUP_REMOVED lines=16> */
.L_x_2134:
        /* <DEDUP_REMOVED lines=12> */
.L_x_2135:
        /* <DEDUP_REMOVED lines=53> */
[----:B------:R-:W-:Y:S01]  /*c690*/  VIADD R151, R134, 0x8ff34781 ;  /* 0x8ff3478186977836 */ /* 0x000fe20000000000 */
[----:B------:R-:W-:Y:S01]  /*c6a0*/  MOV R152, R156 ;  /* 0x0000009c00987202 */ /* 0x000fe20000000f00 */
[----:B------:R-:W-:Y:S02]  /*c6b0*/  IMAD.MOV.U32 R106, RZ, RZ, R169 ;  /* 0x000000ffff6a7224 */ /* 0x000fe400078e00a9 */
[----:B------:R-:W-:Y:S02]  /*c6c0*/  IMAD.MOV.U32 R169, RZ, RZ, R104 ;  /* 0x000000ffffa97224 */ /* 0x000fe400078e0068 */
[----:B------:R-:W-:Y:S01]  /*c6d0*/  HFMA2 R104, -RZ, RZ, 0, 0 ;  /* 0x00000000ff687431 */ /* 0x000fe200000001ff */
[----:B------:R-:W-:-:S07]  /*c6e0*/  LOP3.LUT R151, R151, R158, R157, 0x96, !PT ;  /* 0x0000009e97977212 */ /* 0x000fce00078e969d */
.L_x_2133:
        /* <DEDUP_REMOVED lines=9> */
.L_x_2132:
        /* <DEDUP_REMOVED lines=16> */
.L_x_2138:
        /* <DEDUP_REMOVED lines=12> */
.L_x_2139:
        /* <DEDUP_REMOVED lines=31> */
[----:B------:R-:W-:Y:S01]  /*cb30*/  IADD3 R105, PT, PT, R134, -0x4ab325aa, RZ ;  /* 0xb54cda5686697810 */ /* 0x000fe20007ffe0ff */
        /* <DEDUP_REMOVED lines=27> */
.L_x_2137:
        /* <DEDUP_REMOVED lines=10> */
.L_x_2136:
        /* <DEDUP_REMOVED lines=16> */
.L_x_2142:
        /* <DEDUP_REMOVED lines=12> */
.L_x_2143:
        /* <DEDUP_REMOVED lines=59> */
.L_x_2141:
        /* <DEDUP_REMOVED lines=9> */
.L_x_2140:
        /* <DEDUP_REMOVED lines=16> */
.L_x_2146:
        /* <DEDUP_REMOVED lines=12> */
.L_x_2147:
        /* <DEDUP_REMOVED lines=56> */
[----:B------:R-:W-:-:S03]  /*d8d0*/  IMAD.MOV.U32 R169, RZ, RZ, R104 ;  /* 0x000000ffffa97224 */ /* 0x000fc600078e0068 */
[----:B------:R-:W-:-:S07]  /*d8e0*/  LOP3.LUT R151, R151, R160, R153, 0x96, !PT ;  /* 0x000000a097977212 */ /* 0x000fce00078e9699 */
.L_x_2145:
        /* <DEDUP_REMOVED lines=10> */
.L_x_2144:
[----:B------:R-:W-:Y:S02]  /*d990*/  F2FP.BF16.F32.PACK_AB R107, RZ, R158 ;  /* 0x0000009eff6b723e */ /* 0x000fe400000010ff */
[----:B------:R-:W-:Y:S02]  /*d9a0*/  PRMT R106, R166, 0x5410, R167 ;  /* 0x00005410a66a7816 */ /* 0x000fe400000000a7 */
[----:B------:R-:W-:Y:S02]  /*d9b0*/  PRMT R105, R164, 0x5410, R165 ;  /* 0x00005410a4697816 */ /* 0x000fe400000000a5 */
[----:B------:R-:W-:Y:S02]  /*d9c0*/  PRMT R104, R163, 0x5410, R162 ;  /* 0x00005410a3687816 */ /* 0x000fe400000000a2 */
[----:B------:R-:W-:-:S07]  /*d9d0*/  PRMT R107, R170, 0x5410, R107 ;  /* 0x00005410aa6b7816 */ /* 0x000fce000000006b */
.L_x_2115:
[----:B------:R-:W-:-:S04]  /*d9e0*/  VIADD R161, R203, 0x80 ;  /* 0x00000080cba17836 */ /* 0x000fc80000000000 */
[----:B------:R-:W-:-:S05]  /*d9f0*/  IMAD.WIDE.U32 R160, R161, 0x10, R108 ;  /* 0x00000010a1a07825 */ /* 0x000fca00078e006c */
[----:B------:R0:W-:Y:S01]  /*da00*/  STG.E.128 desc[UR6][R160.64], R104 ;  /* 0x00000068a0007986 */ /* 0x0001e2000c101d06 */
[----:B------:R-:W-:Y:S05]  /*da10*/  @!P0 BRA `(.L_x_2148) ;  /* 0x0000000000548947 */ /* 0x000fea0003800000 */
        /* <DEDUP_REMOVED lines=15> */
[----:B------:R-:W-:Y:S01]  /*db10*/  VIADD R161, R200, 0x80 ;  /* 0x00000080c8a17836 */ /* 0x000fe20000000000 */
[----:B------:R-:W-:Y:S02]  /*db20*/  LOP3.LUT R167, R106, R162, R160, 0xfe, !PT ;  /* 0x000000a26aa77212 */ /* 0x000fe400078efea0 */
[----:B------:R-:W-:Y:S01]  /*db30*/  LOP3.LUT R107, R165, R107, RZ, 0xfc, !PT ;  /* 0x0000006ba56b7212 */ /* 0x000fe200078efcff */
[----:B0-----:R-:W-:Y:S01]  /*db40*/  IMAD.WIDE.U32 R104, R161, 0x8, R104 ;  /* 0x00000008a1687825 */ /* 0x001fe200078e0068 */
[----:B------:R-:W-:-:S05]  /*db50*/  LOP3.LUT R106, R167, 0xff, R144, 0xf8, !PT ;  /* 0x000000ffa76a7812 */ /* 0x000fca00078ef890 */
[----:B------:R1:W-:Y:S02]  /*db60*/  STG.E.64 desc[UR6][R104.64], R106 ;  /* 0x0000006a68007986 */ /* 0x0003e4000c101b06 */
.L_x_2148:
[----:B------:R-:W-:Y:S05]  /*db70*/  @!P0 BRA `(.L_x_2149) ;  /* 0x0000000000108947 */ /* 0x000fea0003800000 */
[----:B-----5:R-:W2:Y:S01]  /*db80*/  LDC.64 R100, c[0x0][0x390] ;  /* 0x0000e400ff647b82 */ /* 0x020ea20000000a00 */
[----:B------:R-:W-:-:S04]  /*db90*/  VIADD R103, R200, 0x100 ;  /* 0x00000100c8677836 */ /* 0x000fc80000000000 */
[----:B--2---:R-:W-:-:S06]  /*dba0*/  IMAD.WIDE.U32 R100, R103, 0x10, R100 ;  /* 0x0000001067647825 */ /* 0x004fcc00078e0064 */
[----:B------:R-:W5:Y:S02]  /*dbb0*/  LDG.E.128 R100, desc[UR6][R100.64] ;  /* 0x0000000664647981 */ /* 0x000f64000c1e1d00 */
.L_x_2149:
        /* <DEDUP_REMOVED lines=25> */
.L_x_2153:
        /* <DEDUP_REMOVED lines=12> */
.L_x_2154:
        /* <DEDUP_REMOVED lines=58> */
[----:B------:R-:W-:-:S07]  /*e1b0*/  LOP3.LUT R151, R151, R166, R165, 0x96, !PT ;  /* 0x000000a697977212 */ /* 0x000fce00078e96a5 */
.L_x_2152:
[----:B------:R-:W-:Y:S01]  /*e1c0*/  I2FP.F32.U32 R144, R144 ;  /* 0x0000009000907245 */ /* 0x000fe20000201000 */
[----:B------:R-:W-:Y:S02]  /*e1d0*/  IMAD.MOV.U32 R161, RZ, RZ, 0x2f800000 ;  /* 0x2f800000ffa17424 */ /* 0x000fe400078e00ff */
[----:B-----5:R-:W-:Y:S02]  /*e1e0*/  IMAD.U32 R160, R100, 0x10000, RZ ;  /* 0x0001000064a07824 */ /* 0x020fe400078e00ff */
        /* <DEDUP_REMOVED lines=8> */
.L_x_2151:
        /* <DEDUP_REMOVED lines=21> */
.L_x_2157:
        /* <DEDUP_REMOVED lines=12> */
.L_x_2158:
        /* <DEDUP_REMOVED lines=59> */
.L_x_2156:
        /* <DEDUP_REMOVED lines=13> */
.L_x_2155:
        /* <DEDUP_REMOVED lines=20> */
.L_x_2161:
        /* <DEDUP_REMOVED lines=12> */
.L_x_2162:
        /* <DEDUP_REMOVED lines=57> */
[----:B------:R-:W-:Y:S01]  /*ee90*/  HFMA2 R162, -RZ, RZ, 0, 0 ;  /* 0x00000000ffa27431 */ /* 0x000fe200000001ff */
[----:B------:R-:W-:-:S07]  /*eea0*/  LOP3.LUT R151, R151, R170, R167, 0x96, !PT ;  /* 0x000000aa97977212 */ /* 0x000fce00078e96a7 */
.L_x_2160:
        /* <DEDUP_REMOVED lines=11> */
.L_x_2159:
        /* <DEDUP_REMOVED lines=21> */
.L_x_2165:
        /* <DEDUP_REMOVED lines=12> */
.L_x_2166:
        /* <DEDUP_REMOVED lines=59> */
.L_x_2164:
        /* <DEDUP_REMOVED lines=13> */
.L_x_2163:
        /* <DEDUP_REMOVED lines=20> */
.L_x_2169:
        /* <DEDUP_REMOVED lines=12> */
.L_x_2170:
        /* <DEDUP_REMOVED lines=59> */
.L_x_2168:
        /* <DEDUP_REMOVED lines=11> */
.L_x_2167:
        /* <DEDUP_REMOVED lines=21> */
.L_x_2173:
        /* <DEDUP_REMOVED lines=12> */
.L_x_2174:
        /* <DEDUP_REMOVED lines=59> */
.L_x_2172:
        /* <DEDUP_REMOVED lines=13> */
.L_x_2171:
        /* <DEDUP_REMOVED lines=20> */
.L_x_2177:
        /* <DEDUP_REMOVED lines=12> */
.L_x_2178:
        /* <DEDUP_REMOVED lines=59> */
.L_x_2176:
        /* <DEDUP_REMOVED lines=11> */
.L_x_2175:
        /* <DEDUP_REMOVED lines=21> */
.L_x_2181:
        /* <DEDUP_REMOVED lines=12> */
.L_x_2182:
        /* <DEDUP_REMOVED lines=58> */
.L_x_2180:
[----:B-----5:R-:W-:Y:S01]  /*10ef0*/  PRMT R107, R103, 0x7632, R107 ;  /* 0x00007632676b7816 */ /* 0x020fe2000000006b */
[----:B------:R-:W-:Y:S01]  /*10f00*/  HFMA2 R153, -RZ, RZ, 0.1171875, 0 ;  /* 0x2f800000ff997431 */ /* 0x000fe200000001ff */
[----:B------:R-:W-:-:S03]  /*10f10*/  I2FP.F32.U32 R104, R105 ;  /* 0x0000006900687245 */ /* 0x000fc60000201000 */
[C---:B------:R-:W-:Y:S01]  /*10f20*/  IMAD.U32 R105, R107.reuse, 0x10000, RZ ;  /* 0x000100006b697824 */ /* 0x040fe200078e00ff */
[----:B------:R-:W-:Y:S01]  /*10f30*/  PRMT R107, R107, 0x7632, R107 ;  /* 0x000076326b6b7816 */ /* 0x000fe2000000006b */
[----:B------:R-:W-:Y:S02]  /*10f40*/  FFMA.FTZ R104, R104, R153, 1.1641532182693481445e-10 ;  /* 0x2f00000068687423 */ /* 0x000fe40000010099 */
[----:B------:R-:W-:-:S03]  /*10f50*/  FMUL.FTZ R105, R105, UR13 ;  /* 0x0000000d69697c20 */ /* 0x000fc60008410000 */
[----:B------:R-:W-:Y:S01]  /*10f60*/  FSETP.GTU.FTZ.AND P1, PT, R104, UR10, PT ;  /* 0x0000000a68007c0b */ /* 0x000fe2000bf3c000 */
[----:B------:R-:W-:Y:S01]  /*10f70*/  FMUL.FTZ R105, R105, UR12 ;  /* 0x0000000c69697c20 */ /* 0x000fe20008410000 */
[----:B------:R-:W-:Y:S02]  /*10f80*/  IMAD.U32 R104, R107, 0x10000, RZ ;  /* 0x000100006b687824 */ /* 0x000fe400078e00ff */
[----:B------:R-:W-:Y:S02]  /*10f90*/  SEL R153, RZ, 0x1, P1 ;  /* 0x00000001ff997807 */ /* 0x000fe40000800000 */
[----:B------:R-:W-:-:S05]  /*10fa0*/  FSEL R105, R105, RZ, !P1 ;  /* 0x000000ff69697208 */ /* 0x000fca0004800000 */
[----:B------:R-:W-:-:S07]  /*10fb0*/  FADD.FTZ R169, R104, R105 ;  /* 0x0000006968a97221 */ /* 0x000fce0000010000 */
.L_x_2179:
[----:B------:R-:W-:Y:S02]  /*10fc0*/  F2FP.BF16.F32.PACK_AB R107, RZ, R169 ;  /* 0x000000a9ff6b723e */ /* 0x000fe400000010ff */
[----:B------:R-:W-:Y:S02]  /*10fd0*/  PRMT R106, R178, 0x5410, R106 ;  /* 0x00005410b26a7816 */ /* 0x000fe4000000006a */
[----:B------:R-:W-:Y:S02]  /*10fe0*/  PRMT R105, R176, 0x5410, R177 ;  /* 0x00005410b0697816 */ /* 0x000fe400000000b1 */
[----:B------:R-:W-:Y:S02]  /*10ff0*/  PRMT R104, R174, 0x5410, R175 ;  /* 0x00005410ae687816 */ /* 0x000fe400000000af */
[----:B------:R-:W-:Y:S01]  /*11000*/  PRMT R107, R179, 0x5410, R107 ;  /* 0x00005410b36b7816 */ /* 0x000fe2000000006b */
[----:B------:R-:W-:Y:S06]  /*11010*/  BRA `(.L_x_2183) ;  /* 0x00000030002c7947 */ /* 0x000fec0003800000 */
.L_x_2150:
[----:B0-----:R-:W-:Y:S01]  /*11020*/  MOV R160, RZ ;  /* 0x000000ff00a07202 */ /* 0x001fe20000000f00 */
[----:B-1----:R-:W-:Y:S02]  /*11030*/  IMAD.MOV.U32 R104, RZ, RZ, R173 ;  /* 0x000000ffff687224 */ /* 0x002fe400078e00ad */
        /* <DEDUP_REMOVED lines=17> */
.L_x_2186:
        /* <DEDUP_REMOVED lines=12> */
.L_x_2187:
        /* <DEDUP_REMOVED lines=59> */
.L_x_2185:
        /* <DEDUP_REMOVED lines=9> */
.L_x_2184:
        /* <DEDUP_REMOVED lines=16> */
.L_x_2190:
        /* <DEDUP_REMOVED lines=12> */
.L_x_2191:
        /* <DEDUP_REMOVED lines=54> */
[----:B------:R-:W-:Y:S02]  /*11b70*/  HFMA2 R105, -RZ, RZ, 0, 0 ;  /* 0x00000000ff697431 */ /* 0x000fe400000001ff */
[----:B------:R-:W-:Y:S01]  /*11b80*/  IMAD.MOV.U32 R106, RZ, RZ, R171 ;  /* 0x000000ffff6a7224 */ /* 0x000fe200078e00ab */
[----:B------:R-:W-:Y:S01]  /*11b90*/  LOP3.LUT R151, R151, R164, R163, 0x96, !PT ;  /* 0x000000a497977212 */ /* 0x000fe200078e96a3 */
[----:B------:R-:W-:Y:S01]  /*11ba0*/  IMAD.MOV.U32 R171, RZ, RZ, R104 ;  /* 0x000000ffffab7224 */ /* 0x000fe200078e0068 */
[----:B------:R-:W-:-:S07]  /*11bb0*/  MOV R152, R162 ;  /* 0x000000a200987202 */ /* 0x000fce0000000f00 */
.L_x_2189:
        /* <DEDUP_REMOVED lines=10> */
.L_x_2188:
        /* <DEDUP_REMOVED lines=16> */
.L_x_2194:
        /* <DEDUP_REMOVED lines=12> */
.L_x_2195:
        /* <DEDUP_REMOVED lines=59> */
.L_x_2193:
        /* <DEDUP_REMOVED lines=9> */
.L_x_2192:
        /* <DEDUP_REMOVED lines=16> */
.L_x_2198:
        /* <DEDUP_REMOVED lines=12> */
.L_x_2199:
        /* <DEDUP_REMOVED lines=59> */
.L_x_2197:
        /* <DEDUP_REMOVED lines=10> */
.L_x_2196:
        /* <DEDUP_REMOVED lines=16> */
.L_x_2202:
        /* <DEDUP_REMOVED lines=12> */
.L_x_2203:
        /* <DEDUP_REMOVED lines=59> */
.L_x_2201:
        /* <DEDUP_REMOVED lines=9> */
.L_x_2200:
        /* <DEDUP_REMOVED lines=16> */
.L_x_2206:
        /* <DEDUP_REMOVED lines=12> */
.L_x_2207:
        /* <DEDUP_REMOVED lines=59> */
.L_x_2205:
        /* <DEDUP_REMOVED lines=10> */
.L_x_2204:
        /* <DEDUP_REMOVED lines=16> */
.L_x_2210:
        /* <DEDUP_REMOVED lines=12> */
.L_x_2211:
        /* <DEDUP_REMOVED lines=59> */
.L_x_2209:
        /* <DEDUP_REMOVED lines=9> */
.L_x_2208:
        /* <DEDUP_REMOVED lines=16> */
.L_x_2214:
        /* <DEDUP_REMOVED lines=12> */
.L_x_2215:
        /* <DEDUP_REMOVED lines=58> */
.L_x_2213:
        /* <DEDUP_REMOVED lines=10> */
.L_x_2212:
[----:B------:R-:W-:Y:S02]  /*14080*/  F2FP.BF16.F32.PACK_AB R107, RZ, R169 ;  /* 0x000000a9ff6b723e */ /* 0x000fe400000010ff */
[----:B------:R-:W-:Y:S02]  /*14090*/  PRMT R106, R177, 0x5410, R176 ;  /* 0x00005410b16a7816 */ /* 0x000fe400000000b0 */
[----:B------:R-:W-:Y:S02]  /*140a0*/  PRMT R105, R175, 0x5410, R174 ;  /* 0x00005410af697816 */ /* 0x000fe400000000ae */
[----:B------:R-:W-:Y:S02]  /*140b0*/  PRMT R104, R173, 0x5410, R172 ;  /* 0x00005410ad687816 */ /* 0x000fe400000000ac */
[----:B------:R-:W-:-:S07]  /*140c0*/  PRMT R107, R178, 0x5410, R107 ;  /* 0x00005410b26b7816 */ /* 0x000fce000000006b */
.L_x_2183:
        /* <DEDUP_REMOVED lines=25> */
.L_x_2216:
[----:B------:R-:W-:Y:S05]  /*14260*/  @!P0 BRA `(.L_x_2217) ;  /* 0x0000000000108947 */ /* 0x000fea0003800000 */
[----:B-----5:R-:W2:Y:S01]  /*14270*/  LDC.64 R100, c[0x0][0x390] ;  /* 0x0000e400ff647b82 */ /* 0x020ea20000000a00 */
[----:B------:R-:W-:-:S04]  /*14280*/  VIADD R103, R200, 0x180 ;  /* 0x00000180c8677836 */ /* 0x000fc80000000000 */
[----:B--2---:R-:W-:-:S06]  /*14290*/  IMAD.WIDE.U32 R100, R103, 0x10, R100 ;  /* 0x0000001067647825 */ /* 0x004fcc00078e0064 */
[----:B------:R-:W5:Y:S02]  /*142a0*/  LDG.E.128 R100, desc[UR6][R100.64] ;  /* 0x0000000664647981 */ /* 0x000f64000c1e1d00 */
.L_x_2217:
        /* <DEDUP_REMOVED lines=25> */
.L_x_2221:
        /* <DEDUP_REMOVED lines=12> */
.L_x_2222:
        /* <DEDUP_REMOVED lines=59> */
.L_x_2220:
        /* <DEDUP_REMOVED lines=11> */
.L_x_2219:
        /* <DEDUP_REMOVED lines=21> */
.L_x_2225:
        /* <DEDUP_REMOVED lines=12> */
.L_x_2226:
        /* <DEDUP_REMOVED lines=59> */
.L_x_2224:
        /* <DEDUP_REMOVED lines=13> */
.L_x_2223:
        /* <DEDUP_REMOVED lines=20> */
.L_x_2229:
        /* <DEDUP_REMOVED lines=12> */
.L_x_2230:
        /* <DEDUP_REMOVED lines=59> */
.L_x_2228:
        /* <DEDUP_REMOVED lines=11> */
.L_x_2227:
        /* <DEDUP_REMOVED lines=21> */
.L_x_2233:
        /* <DEDUP_REMOVED lines=12> */
.L_x_2234:
        /* <DEDUP_REMOVED lines=59> */
.L_x_2232:
        /* <DEDUP_REMOVED lines=13> */
.L_x_2231:
        /* <DEDUP_REMOVED lines=20> */
.L_x_2237:
        /* <DEDUP_REMOVED lines=12> */
.L_x_2238:
        /* <DEDUP_REMOVED lines=59> */
.L_x_2236:
        /* <DEDUP_REMOVED lines=11> */
.L_x_2235:
        /* <DEDUP_REMOVED lines=21> */
.L_x_2241:
        /* <DEDUP_REMOVED lines=12> */
.L_x_2242:
        /* <DEDUP_REMOVED lines=59> */
.L_x_2240:
        /* <DEDUP_REMOVED lines=13> */
.L_x_2239:
        /* <DEDUP_REMOVED lines=20> */
.L_x_2245:
        /* <DEDUP_REMOVED lines=12> */
.L_x_2246:
        /* <DEDUP_REMOVED lines=59> */
.L_x_2244:
        /* <DEDUP_REMOVED lines=11> */
.L_x_2243:
        /* <DEDUP_REMOVED lines=21> */
.L_x_2249:
        /* <DEDUP_REMOVED lines=12> */
.L_x_2250:
        /* <DEDUP_REMOVED lines=56> */
[----:B------:R-:W-:-:S07]  /*175c0*/  LOP3.LUT R154, R163, R104, R183, 0x96, !PT ;  /* 0x00000068a39a7212 */ /* 0x000fce00078e96b7 */
.L_x_2248:
        /* <DEDUP_REMOVED lines=13> */
.L_x_2247:
[----:B------:R-:W-:Y:S02]  /*176a0*/  F2FP.BF16.F32.PACK_AB R107, RZ, R178 ;  /* 0x000000b2ff6b723e */ /* 0x000fe400000010ff */
[----:B------:R-:W-:Y:S02]  /*176b0*/  PRMT R106, R188, 0x5410, R106 ;  /* 0x00005410bc6a7816 */ /* 0x000fe4000000006a */
[----:B------:R-:W-:Y:S02]  /*176c0*/  PRMT R105, R185, 0x5410, R187 ;  /* 0x00005410b9697816 */ /* 0x000fe400000000bb */
[----:B------:R-:W-:Y:S02]  /*176d0*/  PRMT R104, R171, 0x5410, R184 ;  /* 0x00005410ab687816 */ /* 0x000fe400000000b8 */
[----:B------:R-:W-:Y:S01]  /*176e0*/  PRMT R107, R190, 0x5410, R107 ;  /* 0x00005410be6b7816 */ /* 0x000fe2000000006b */
[----:B------:R-:W-:Y:S06]  /*176f0*/  BRA `(.L_x_2251) ;  /* 0x0000003000287947 */ /* 0x000fec0003800000 */
.L_x_2218:
[----:B------:R-:W-:Y:S01]  /*17700*/  IMAD.MOV.U32 R173, RZ, RZ, RZ ;  /* 0x000000ffffad7224 */ /* 0x000fe200078e00ff */
[----:B01----:R-:W-:Y:S01]  /*17710*/  MOV R104, R181 ;  /* 0x000000b500687202 */ /* 0x003fe20000000f00 */
        /* <DEDUP_REMOVED lines=17> */
.L_x_2254:
        /* <DEDUP_REMOVED lines=12> */
.L_x_2255:
        /* <DEDUP_REMOVED lines=53> */
[----:B------:R-:W-:Y:S02]  /*17c40*/  HFMA2 R104, -RZ, RZ, 0, 0 ;  /* 0x00000000ff687431 */ /* 0x000fe400000001ff */
[----:B------:R-:W-:Y:S02]  /*17c50*/  VIADD R151, R134, 0x8ff34781 ;  /* 0x8ff3478186977836 */ /* 0x000fe40000000000 */
[----:B------:R-:W-:Y:S02]  /*17c60*/  IMAD.MOV.U32 R152, RZ, RZ, R106 ;  /* 0x000000ffff987224 */ /* 0x000fe400078e006a */
[----:B------:R-:W-:Y:S01]  /*17c70*/  IMAD.MOV.U32 R105, RZ, RZ, R171 ;  /* 0x000000ffff697224 */ /* 0x000fe200078e00ab */
[----:B------:R-:W-:-:S07]  /*17c80*/  LOP3.LUT R151, R151, R162, R107, 0x96, !PT ;  /* 0x000000a297977212 */ /* 0x000fce00078e966b */
.L_x_2253:
        /* <DEDUP_REMOVED lines=9> */
.L_x_2252:
        /* <DEDUP_REMOVED lines=16> */
.L_x_2258:
        /* <DEDUP_REMOVED lines=12> */
.L_x_2259:
        /* <DEDUP_REMOVED lines=59> */
.L_x_2257:
        /* <DEDUP_REMOVED lines=10> */
.L_x_2256:
        /* <DEDUP_REMOVED lines=16> */
.L_x_2262:
        /* <DEDUP_REMOVED lines=12> */
.L_x_2263:
        /* <DEDUP_REMOVED lines=59> */
.L_x_2261:
        /* <DEDUP_REMOVED lines=9> */
.L_x_2260:
[----:B------:R-:W-:Y:S01]  /*18930*/  HFMA2 R174, -RZ, RZ, 0, 0 ;  /* 0x00000000ffae7431 */ /* 0x000fe200000001ff */
[----:B------:R-:W-:Y:S01]  /*18940*/  F2FP.BF16.F32.PACK_AB R183, RZ, R175 ;  /* 0x000000afffb7723e */ /* 0x000fe200000010ff */
[----:B------:R-:W-:Y:S01]  /*18950*/  IMAD.MOV.U32 R105, RZ, RZ, R104 ;  /* 0x000000ffff697224 */ /* 0x000fe200078e0068 */
[----:B------:R-:W-:Y:S06]  /*18960*/  @!P0 BRA `(.L_x_2264) ;  /* 0x0000000400748947 */ /* 0x000fec0003800000 */
[----:B------:R-:W-:Y:S01]  /*18970*/  ISETP.NE.AND P1, PT, R104, 0x1, PT ;  /* 0x000000016800780c */ /* 0x000fe20003f25270 */
[----:B------:R-:W-:Y:S01]  /*18980*/  IMAD.MOV.U32 R106, RZ, RZ, R152 ;  /* 0x000000ffff6a7224 */ /* 0x000fe200078e0098 */
[----:B------:R-:W-:-:S11]  /*18990*/  MOV R105, 0x2 ;  /* 0x0000000200697802 */ /* 0x000fd60000000f00 */
        /* <DEDUP_REMOVED lines=9> */
.L_x_2266:
        /* <DEDUP_REMOVED lines=12> */
.L_x_2267:
        /* <DEDUP_REMOVED lines=28> */
[----:B------:R-:W-:-:S03]  /*18cb0*/  IADD3 R107, PT, PT, R134, 0x1715609d, RZ ;  /* 0x1715609d866b7810 */ /* 0x000fc60007ffe0ff */
[----:B------:R-:W-:Y:S01]  /*18cc0*/  IMAD.WIDE.U32 R162, R162, -0x2daee0ad, RZ ;  /* 0xd2511f53a2a27825 */ /* 0x000fe200078e00ff */
[----:B------:R-:W-:Y:S02]  /*18cd0*/  LOP3.LUT R107, R107, R106, R105, 0x96, !PT ;  /* 0x0000006a6b6b7212 */ /* 0x000fe400078e9669 */
[----:B------:R-:W-:Y:S01]  /*18ce0*/  IADD3 R105, PT, PT, R134, -0x4ab325aa, RZ ;  /* 0xb54cda5686697810 */ /* 0x000fe20007ffe0ff */
[----:B------:R-:W-:-:S05]  /*18cf0*/  VIADD R147, R135, 0xa9066899 ;  /* 0xa906689987937836 */ /* 0x000fca0000000000 */
        /* <DEDUP_REMOVED lines=21> */
[----:B------:R-:W-:Y:S01]  /*18e50*/  HFMA2 R105, -RZ, RZ, 0, 0 ;  /* 0x00000000ff697431 */ /* 0x000fe200000001ff */
[----:B------:R-:W-:Y:S01]  /*18e60*/  MOV R106, R182 ;  /* 0x000000b6006a7202 */ /* 0x000fe20000000f00 */
[----:B------:R-:W-:Y:S01]  /*18e70*/  IMAD.MOV.U32 R152, RZ, RZ, R162 ;  /* 0x000000ffff987224 */ /* 0x000fe200078e00a2 */
[----:B------:R-:W-:Y:S01]  /*18e80*/  LOP3.LUT R151, R151, R176, R163, 0x96, !PT ;  /* 0x000000b097977212 */ /* 0x000fe200078e96a3 */
[----:B------:R-:W-:-:S07]  /*18e90*/  IMAD.MOV.U32 R182, RZ, RZ, R104 ;  /* 0x000000ffffb67224 */ /* 0x000fce00078e0068 */
.L_x_2265:
        /* <DEDUP_REMOVED lines=10> */
.L_x_2264:
[----:B------:R-:W-:Y:S01]  /*18f40*/  F2FP.BF16.F32.PACK_AB R181, RZ, R174 ;  /* 0x000000aeffb5723e */ /* 0x000fe200000010ff */
[----:B------:R-:W-:Y:S01]  /*18f50*/  IMAD.MOV.U32 R177, RZ, RZ, RZ ;  /* 0x000000ffffb17224 */ /* 0x000fe200078e00ff */
[----:B------:R-:W-:Y:S01]  /*18f60*/  MOV R104, R105 ;  /* 0x0000006900687202 */ /* 0x000fe20000000f00 */
        /* <DEDUP_REMOVED lines=13> */
.L_x_2270:
        /* <DEDUP_REMOVED lines=12> */
.L_x_2271:
        /* <DEDUP_REMOVED lines=59> */
.L_x_2269:
        /* <DEDUP_REMOVED lines=9> */
.L_x_2268:
[----:B------:R-:W-:Y:S01]  /*19540*/  F2FP.BF16.F32.PACK_AB R184, RZ, R177 ;  /* 0x000000b1ffb8723e */ /* 0x000fe200000010ff */
[----:B------:R-:W-:Y:S01]  /*19550*/  IMAD.MOV.U32 R105, RZ, RZ, R104 ;  /* 0x000000ffff697224 */ /* 0x000fe200078e0068 */
[----:B------:R-:W-:Y:S01]  /*19560*/  MOV R176, RZ ;  /* 0x000000ff00b07202 */ /* 0x000fe20000000f00 */
        /* <DEDUP_REMOVED lines=13> */
.L_x_2274:
        /* <DEDUP_REMOVED lines=12> */
.L_x_2275:
        /* <DEDUP_REMOVED lines=59> */
.L_x_2273:
        /* <DEDUP_REMOVED lines=10> */
.L_x_2272:
        /* <DEDUP_REMOVED lines=16> */
.L_x_2278:
        /* <DEDUP_REMOVED lines=12> */
.L_x_2279:
        /* <DEDUP_REMOVED lines=59> */
.L_x_2277:
        /* <DEDUP_REMOVED lines=9> */
.L_x_2276:
        /* <DEDUP_REMOVED lines=16> */
.L_x_2282:
        /* <DEDUP_REMOVED lines=12> */
.L_x_2283:
        /* <DEDUP_REMOVED lines=54> */
[----:B------:R-:W-:Y:S02]  /*1a670*/  VIADD R151, R134, 0x8ff34781 ;  /* 0x8ff3478186977836 */ /* 0x000fe40000000000 */
[----:B------:R-:W-:Y:S01]  /*1a680*/  IMAD.MOV.U32 R105, RZ, RZ, R182 ;  /* 0x000000ffff697224 */ /* 0x000fe200078e00b6 */
[----:B------:R-:W-:Y:S02]  /*1a690*/  MOV R182, R104 ;  /* 0x0000006800b67202 */ /* 0x000fe40000000f00 */
[----:B------:R-:W-:-:S07]  /*1a6a0*/  LOP3.LUT R151, R151, R162, R153, 0x96, !PT ;  /* 0x000000a297977212 */ /* 0x000fce00078e9699 */
.L_x_2281:
        /* <DEDUP_REMOVED lines=10> */
.L_x_2280:
[----:B------:R-:W-:Y:S02]  /*1a750*/  F2FP.BF16.F32.PACK_AB R107, RZ, R178 ;  /* 0x000000b2ff6b723e */ /* 0x000fe400000010ff */
[----:B------:R-:W-:Y:S02]  /*1a760*/  PRMT R106, R184, 0x5410, R185 ;  /* 0x00005410b86a7816 */ /* 0x000fe400000000b9 */
[----:B------:R-:W-:Y:S02]  /*1a770*/  PRMT R105, R183, 0x5410, R181 ;  /* 0x00005410b7697816 */ /* 0x000fe400000000b5 */
[----:B------:R-:W-:Y:S02]  /*1a780*/  PRMT R104, R180, 0x5410, R171 ;  /* 0x00005410b4687816 */ /* 0x000fe400000000ab */
[----:B------:R-:W-:-:S07]  /*1a790*/  PRMT R107, R187, 0x5410, R107 ;  /* 0x00005410bb6b7816 */ /* 0x000fce000000006b */
.L_x_2251:
[----:B------:R-:W-:-:S05]  /*1a7a0*/  IADD3 R163, PT, PT, R203, 0x180, RZ ;  /* 0x00000180cba37810 */ /* 0x000fca0007ffe0ff */
[----:B------:R-:W-:-:S05]  /*1a7b0*/  IMAD.WIDE.U32 R162, R163, 0x10, R108 ;  /* 0x00000010a3a27825 */ /* 0x000fca00078e006c */
[----:B------:R0:W-:Y:S01]  /*1a7c0*/  STG.E.128 desc[UR6][R162.64], R104 ;  /* 0x00000068a2007986 */ /* 0x0001e2000c101d06 */
[----:B------:R-:W-:Y:S05]  /*1a7d0*/  @!P0 BRA `(.L_x_2284) ;  /* 0x0000000000548947 */ /* 0x000fea0003800000 */
        /* <DEDUP_REMOVED lines=14> */
[----:B------:R-:W-:Y:S02]  /*1a8c0*/  LOP3.LUT R171, R163, R171, R181, 0xfe, !PT ;  /* 0x000000aba3ab7212 */ /* 0x000fe400078efeb5 */
[----:B------:R-:W-:Y:S02]  /*1a8d0*/  IADD3 R163, PT, PT, R200, 0x180, RZ ;  /* 0x00000180c8a37810 */ /* 0x000fe40007ffe0ff */
[----:B------:R-:W-:Y:S02]  /*1a8e0*/  LOP3.LUT R183, R106, R180, R162, 0xfe, !PT ;  /* 0x000000b46ab77212 */ /* 0x000fe400078efea2 */
[----:B------:R-:W-:Y:S01]  /*1a8f0*/  LOP3.LUT R107, R171, R107, RZ, 0xfc, !PT ;  /* 0x0000006bab6b7212 */ /* 0x000fe200078efcff */
[----:B0-----:R-:W-:Y:S01]  /*1a900*/  IMAD.WIDE.U32 R104, R163, 0x8, R104 ;  /* 0x00000008a3687825 */ /* 0x001fe200078e0068 */
[----:B------:R-:W-:-:S05]  /*1a910*/  LOP3.LUT R106, R183, 0xff, R144, 0xf8, !PT ;  /* 0x000000ffb76a7812 */ /* 0x000fca00078ef890 */
[----:B------:R1:W-:Y:S02]  /*1a920*/  STG.E.64 desc[UR6][R104.64], R106 ;  /* 0x0000006a68007986 */ /* 0x0003e4000c101b06 */
.L_x_2284:
[----:B------:R-:W-:Y:S05]  /*1a930*/  @!P0 BRA `(.L_x_2285) ;  /* 0x0000000000108947 */ /* 0x000fea0003800000 */
[----:B-----5:R-:W2:Y:S01]  /*1a940*/  LDC.64 R100, c[0x0][0x390] ;  /* 0x0000e400ff647b82 */ /* 0x020ea20000000a00 */
[----:B------:R-:W-:-:S04]  /*1a950*/  VIADD R103, R200, 0x200 ;  /* 0x00000200c8677836 */ /* 0x000fc80000000000 */
[----:B--2---:R-:W-:-:S06]  /*1a960*/  IMAD.WIDE.U32 R100, R103, 0x10, R100 ;  /* 0x0000001067647825 */ /* 0x004fcc00078e0064 */
[----:B------:R-:W5:Y:S02]  /*1a970*/  LDG.E.128 R100, desc[UR6][R100.64] ;  /* 0x0000000664647981 */ /* 0x000f64000c1e1d00 */
.L_x_2285:
[----:B------:R-:W-:Y:S05]  /*1a980*/  BRA.U !UP0, `(.L_x_2286) ;  /* 0x0000003508147547 */ /* 0x000fea000b800000 */
[----:B01----:R-:W0:Y:S01]  /*1a990*/  LDC.64 R104, c[0x0][0x3a0] ;  /* 0x0000e800ff687b82 */ /* 0x003e220000000a00 */
[----:B------:R-:W-:-:S05]  /*1a9a0*/  IADD3 R107, PT, PT, R203, 0x200, RZ ;  /* 0x00000200cb6b7810 */ /* 0x000fca0007ffe0ff */
[----:B0-----:R-:W-:-:S06]  /*1a9b0*/  IMAD.WIDE.U32 R104, R107, 0x10, R104 ;  /* 0x000000106b687825 */ /* 0x001fcc00078e0068 */
[----:B------:R-:W2:Y:S01]  /*1a9c0*/  LDG.E.128 R104, desc[UR6][R104.64] ;  /* 0x0000000668687981 */ /* 0x000ea2000c1e1d00 */
[----:B------:R-:W-:-:S13]  /*1a9d0*/  ISETP.GT.AND P1, PT, R197, RZ, PT ;  /* 0x000000ffc500720c */ /* 0x000fda0003f24270 */
[----:B------:R-:W-:Y:S01]  /*1a9e0*/  @!P1 IMAD.MOV.U32 R162, RZ, RZ, R189 ;  /* 0x000000ffffa29224 */ /* 0x000fe200078e00bd */
[----:B------:R-:W-:Y:S01]  /*1a9f0*/  @!P1 MOV R171, R182 ;  /* 0x000000b600ab9202 */ /* 0x000fe20000000f00 */
[----:B--2---:R-:W-:Y:S01]  /*1aa00*/  @!P1 IMAD.U32 R181, R104, 0x10000, RZ ;  /* 0x0001000068b59824 */ /* 0x004fe200078e00ff */
[----:B------:R-:W-:Y:S06]  /*1aa10*/  @!P1 BRA `(.L_x_2287) ;  /* 0x0000000400849947 */ /* 0x000fec0003800000 */
[----:B------:R-:W-:Y:S01]  /*1aa20*/  ISETP.NE.AND P2, PT, R189, 0x1, PT ;  /* 0x00000001bd00780c */ /* 0x000fe20003f45270 */
[----:B------:R-:W-:Y:S02]  /*1aa30*/  HFMA2 R162, -RZ, RZ, 0, 1.1920928955078125e-07 ;  /* 0x00000002ffa27431 */ /* 0x000fe400000001ff */
        /* <DEDUP_REMOVED lines=13> */
.L_x_2289:
        /* <DEDUP_REMOVED lines=12> */
.L_x_2290:
[----:B------:R-:W-:Y:S01]  /*1abd0*/  IMAD.WIDE.U32 R180, R3, -0x326172a9, RZ ;  /* 0xcd9e8d5703b47825 */ /* 0x000fe200078e00ff */
[----:B------:R-:W-:Y:S02]  /*1abe0*/  LOP3.LUT R162, R143, R189, R135, 0x96, !PT ;  /* 0x000000bd8fa27212 */ /* 0x000fe400078e9687 */
[----:B------:R-:W-:Y:S01]  /*1abf0*/  IADD3 R151, PT, PT, R134, -0x61c88647, RZ ;  /* 0x9e3779b986977810 */ /* 0x000fe20007ffe0ff */
[----:B------:R-:W-:Y:S01]  /*1ac00*/  VIADD R171, R135, 0xbb67ae85 ;  /* 0xbb67ae8587ab7836 */ /* 0x000fe20000000000 */
[----:B------:R-:W-:Y:S01]  /*1ac10*/  LOP3.LUT R184, R4, R181, R134, 0x96, !PT ;  /* 0x000000b504b87212 */ /* 0x000fe200078e9686 */
[----:B------:R-:W-:Y:S01]  /*1ac20*/  IMAD.WIDE.U32 R162, R162, -0x326172a9, RZ ;  /* 0xcd9e8d57a2a27825 */ /* 0x000fe200078e00ff */
[----:B------:R-:W-:-:S03]  /*1ac30*/  MOV R144, R182 ;  /* 0x000000b600907202 */ /* 0x000fc60000000f00 */
[----:B------:R-:W-:Y:S01]  /*1ac40*/  IMAD.WIDE.U32 R184, R184, -0x2daee0ad, RZ ;  /* 0xd2511f53b8b87825 */ /* 0x000fe200078e00ff */
[----:B------:R-:W-:-:S04]  /*1ac50*/  LOP3.LUT R151, R151, R180, R163, 0x96, !PT ;  /* 0x000000b497977212 */ /* 0x000fc800078e96a3 */
        /* <DEDUP_REMOVED lines=21> */
[----:B------:R-:W-:Y:S02]  /*1adb0*/  IADD3 R151, PT, PT, R135, -0x56f99767, RZ ;  /* 0xa906689987977810 */ /* 0x000fe40007ffe0ff */
[----:B------:R-:W-:Y:S02]  /*1adc0*/  LOP3.LUT R171, R171, R180, R163, 0x96, !PT ;  /* 0x000000b4abab7212 */ /* 0x000fe400078e96a3 */
[----:B------:R-:W-:-:S03]  /*1add0*/  LOP3.LUT R151, R151, R188, R185, 0x96, !PT ;  /* 0x000000bc97977212 */ /* 0x000fc600078e96b9 */
        /* <DEDUP_REMOVED lines=8> */
[----:B------:R-:W-:Y:S02]  /*1ae60*/  LOP3.LUT R180, R171, R180, R163, 0x96, !PT ;  /* 0x000000b4abb47212 */ /* 0x000fe400078e96a3 */
[C---:B------:R-:W-:Y:S01]  /*1ae70*/  IADD3 R163, PT, PT, R135.reuse, -0x24c28bd8, RZ ;  /* 0xdb3d742887a37810 */ /* 0x040fe20007ffe0ff */
        /* <DEDUP_REMOVED lines=10> */
[----:B------:R-:W-:Y:S01]  /*1af20*/  MOV R152, R184 ;  /* 0x000000b800987202 */ /* 0x000fe20000000f00 */
[----:B------:R-:W-:Y:S01]  /*1af30*/  IMAD.WIDE.U32 R162, R162, -0x2daee0ad, RZ ;  /* 0xd2511f53a2a27825 */ /* 0x000fe200078e00ff */
[----:B------:R-:W-:-:S04]  /*1af40*/  LOP3.LUT R151, R151, R188, R185, 0x96, !PT ;  /* 0x000000bc97977212 */ /* 0x000fc800078e96b9 */
[----:B------:R-:W-:Y:S01]  /*1af50*/  LOP3.LUT R154, R171, R180, R163, 0x96, !PT ;  /* 0x000000b4ab9a7212 */ /* 0x000fe200078e96a3 */
[----:B------:R-:W-:Y:S02]  /*1af60*/  IMAD.MOV.U32 R171, RZ, RZ, R162 ;  /* 0x000000ffffab7224 */ /* 0x000fe400078e00a2 */
[----:B------:R-:W-:-:S07]  /*1af70*/  IMAD.MOV.U32 R162, RZ, RZ, RZ ;  /* 0x000000ffffa27224 */ /* 0x000fce00078e00ff */
.L_x_2288:
[----:B------:R-:W-:Y:S01]  /*1af80*/  I2FP.F32.U32 R144, R144 ;  /* 0x0000009000907245 */ /* 0x000fe20000201000 */
[----:B-----5:R-:W-:Y:S01]  /*1af90*/  IMAD.U32 R180, R100, 0x10000, RZ ;  /* 0x0001000064b47824 */ /* 0x020fe200078e00ff */
[----:B------:R-:W-:Y:S02]  /*1afa0*/  MOV R163, 0x2f800000 ;  /* 0x2f80000000a37802 */ /* 0x000fe40000000f00 */
[----:B------:R-:W-:Y:S01]  /*1afb0*/  SHF.L.U32 R182, R104, 0x10, RZ ;  /* 0x0000001068b67819 */ /* 0x000fe200000006ff */
[----:B------:R-:W-:Y:S02]  /*1afc0*/  FMUL.FTZ R180, R180, UR13 ;  /* 0x0000000db4b47c20 */ /* 0x000fe40008410000 */
[----:B------:R-:W-:Y:S02]  /*1afd0*/  FFMA.FTZ R144, R144, R163, 1.1641532182693481445e-10 ;  /* 0x2f00000090907423 */ /* 0x000fe400000100a3 */
[----:B------:R-:W-:-:S03]  /*1afe0*/  FMUL.FTZ R180, R180, UR12 ;  /* 0x0000000cb4b47c20 */ /* 0x000fc60008410000 */
[----:B------:R-:W-:-:S04]  /*1aff0*/  FSETP.GTU.FTZ.AND P2, PT, R144, UR10, PT ;  /* 0x0000000a90007c0b */ /* 0x000fc8000bf5c000 */
[----:B------:R-:W-:Y:S02]  /*1b000*/  FSEL R181, R180, RZ, !P2 ;  /* 0x000000ffb4b57208 */ /* 0x000fe40005000000 */
[----:B------:R-:W-:-:S03]  /*1b010*/  SEL R144, RZ, 0x1, P2 ;  /* 0x00000001ff907807 */ /* 0x000fc60001000000 */
[----:B------:R-:W-:-:S07]  /*1b020*/  FADD.FTZ R181, R182, R181 ;  /* 0x000000b5b6b57221 */ /* 0x000fce0000010000 */
.L_x_2287:
[----:B------:R-:W-:Y:S01]  /*1b030*/  @!P1 PRMT R180, R104, 0x7632, R180 ;  /* 0x0000763268b49816 */ /* 0x000fe200000000b4 */
[----:B------:R-:W-:Y:S01]  /*1b040*/  @!P1 IMAD.MOV.U32 R163, RZ, RZ, R162 ;  /* 0x000000ffffa39224 */ /* 0x000fe200078e00a2 */
[----:B------:R-:W-:Y:S02]  /*1b050*/  F2FP.BF16.F32.PACK_AB R192, RZ, R181 ;  /* 0x000000b5ffc0723e */ /* 0x000fe400000010ff */
[----:B------:R-:W-:Y:S01]  /*1b060*/  @!P1 MOV R187, R171 ;  /* 0x000000ab00bb9202 */ /* 0x000fe20000000f00 */
[----:B------:R-:W-:Y:S01]  /*1b070*/  @!P1 IMAD.U32 R180, R180, 0x10000, RZ ;  /* 0x00010000b4b49824 */ /* 0x000fe200078e00ff */
        /* <DEDUP_REMOVED lines=16> */
.L_x_2293:
        /* <DEDUP_REMOVED lines=12> */
.L_x_2294:
        /* <DEDUP_REMOVED lines=45> */
[C---:B------:R-:W-:Y:S01]  /*1b510*/  VIADD R145, R134.reuse, 0xf1bbcdc8 ;  /* 0xf1bbcdc886917836 */ /* 0x040fe20000000000 */
[----:B------:R-:W-:Y:S02]  /*1b520*/  LOP3.LUT R184, R151, R184, R183, 0x96, !PT ;  /* 0x000000b897b87212 */ /* 0x000fe400078e96b7 */
[----:B------:R-:W-:Y:S01]  /*1b530*/  IADD3 R151, PT, PT, R134, -0x700cb87f, RZ ;  /* 0x8ff3478186977810 */ /* 0x000fe20007ffe0ff */
[----:B------:R-:W-:-:S04]  /*1b540*/  IMAD.WIDE.U32 R188, R188, -0x326172a9, RZ ;  /* 0xcd9e8d57bcbc7825 */ /* 0x000fc800078e00ff */
[----:B------:R-:W-:Y:S01]  /*1b550*/  IMAD.WIDE.U32 R184, R184, -0x326172a9, RZ ;  /* 0xcd9e8d57b8b87825 */ /* 0x000fe200078e00ff */
[----:B------:R-:W-:-:S03]  /*1b560*/  LOP3.LUT R162, R145, R162, R189, 0x96, !PT ;  /* 0x000000a291a27212 */ /* 0x000fc600078e96bd */
[----:B------:R-:W-:Y:S01]  /*1b570*/  VIADD R145, R135, 0x96a522ad ;  /* 0x96a522ad87917836 */ /* 0x000fe20000000000 */
[----:B------:R-:W-:Y:S01]  /*1b580*/  LOP3.LUT R151, R151, R188, R185, 0x96, !PT ;  /* 0x000000bc97977212 */ /* 0x000fe200078e96b9 */
[----:B------:R-:W-:Y:S01]  /*1b590*/  IMAD.WIDE.U32 R162, R162, -0x2daee0ad, RZ ;  /* 0xd2511f53a2a27825 */ /* 0x000fe200078e00ff */
[----:B------:R-:W-:-:S03]  /*1b5a0*/  MOV R152, R184 ;  /* 0x000000b800987202 */ /* 0x000fc60000000f00 */
[----:B------:R-:W-:Y:S01]  /*1b5b0*/  IMAD.MOV.U32 R187, RZ, RZ, R162 ;  /* 0x000000ffffbb7224 */ /* 0x000fe200078e00a2 */
[----:B------:R-:W-:Y:S01]  /*1b5c0*/  LOP3.LUT R154, R145, R182, R163, 0x96, !PT ;  /* 0x000000b6919a7212 */ /* 0x000fe200078e96a3 */
[----:B------:R-:W-:Y:S01]  /*1b5d0*/  IMAD.MOV.U32 R163, RZ, RZ, RZ ;  /* 0x000000ffffa37224 */ /* 0x000fe200078e00ff */
[----:B------:R-:W-:-:S07]  /*1b5e0*/  MOV R145, R171 ;  /* 0x000000ab00917202 */ /* 0x000fce0000000f00 */
.L_x_2292:
[----:B-----5:R-:W-:Y:S02]  /*1b5f0*/  PRMT R104, R100, 0x7632, R104 ;  /* 0x0000763264687816 */ /* 0x020fe40000000068 */
[----:B------:R-:W-:Y:S02]  /*1b600*/  I2FP.F32.U32 R145, R145 ;  /* 0x0000009100917245 */ /* 0x000fe40000201000 */
[----:B------:R-:W-:Y:S01]  /*1b610*/  MOV R180, 0x2f800000 ;  /* 0x2f80000000b47802 */ /* 0x000fe20000000f00 */
[C---:B------:R-:W-:Y:S01]  /*1b620*/  IMAD.U32 R162, R104.reuse, 0x10000, RZ ;  /* 0x0001000068a27824 */ /* 0x040fe200078e00ff */
[----:B------:R-:W-:-:S03]  /*1b630*/  PRMT R104, R104, 0x7632, R104 ;  /* 0x0000763268687816 */ /* 0x000fc60000000068 */
        /* <DEDUP_REMOVED lines=8> */
.L_x_2291:
[----:B------:R-:W-:Y:S01]  /*1b6c0*/  F2FP.BF16.F32.PACK_AB R193, RZ, R180 ;  /* 0x000000b4ffc1723e */ /* 0x000fe200000010ff */
[----:B------:R-:W-:Y:S01]  /*1b6d0*/  @!P1 IMAD.U32 R183, R105, 0x10000, RZ ;  /* 0x0001000069b79824 */ /* 0x000fe200078e00ff */
[----:B------:R-:W-:Y:S01]  /*1b6e0*/  @!P1 MOV R162, R163 ;  /* 0x000000a300a29202 */ /* 0x000fe20000000f00 */
[----:B------:R-:W-:Y:S01]  /*1b6f0*/  @!P1 IMAD.MOV.U32 R104, RZ, RZ, R187 ;  /* 0x000000ffff689224 */ /* 0x000fe200078e00bb */
        /* <DEDUP_REMOVED lines=16> */
.L_x_2297:
        /* <DEDUP_REMOVED lines=12> */
.L_x_2298:
        /* <DEDUP_REMOVED lines=55> */
[----:B------:R-:W-:-:S03]  /*1bc30*/  LOP3.LUT R151, R151, R188, R185, 0x96, !PT ;  /* 0x000000bc97977212 */ /* 0x000fc600078e96b9 */
[----:B------:R-:W-:Y:S01]  /*1bc40*/  IMAD.MOV.U32 R104, RZ, RZ, R162 ;  /* 0x000000ffff687224 */ /* 0x000fe200078e00a2 */
[----:B------:R-:W-:Y:S01]  /*1bc50*/  LOP3.LUT R154, R171, R182, R163, 0x96, !PT ;  /* 0x000000b6ab9a7212 */ /* 0x000fe200078e96a3 */
[----:B------:R-:W-:-:S07]  /*1bc60*/  IMAD.MOV.U32 R162, RZ, RZ, RZ ;  /* 0x000000ffffa27224 */ /* 0x000fce00078e00ff */
.L_x_2296:
        /* <DEDUP_REMOVED lines=11> */
.L_x_2295:
        /* <DEDUP_REMOVED lines=21> */
.L_x_2301:
        /* <DEDUP_REMOVED lines=12> */
.L_x_2302:
        /* <DEDUP_REMOVED lines=59> */
.L_x_2300:
        /* <DEDUP_REMOVED lines=8> */
[----:B------:R-:W-:Y:S01]  /*1c360*/  FSETP.GTU.FTZ.AND P2, PT, R104, UR10, PT ;  /* 0x0000000a68007c0b */ /* 0x000fe2000bf5c000 */
[----:B------:R-:W-:-:S03]  /*1c370*/  FMUL.FTZ R104, R147, UR12 ;  /* 0x0000000c93687c20 */ /* 0x000fc60008410000 */
[----:B------:R-:W-:Y:S02]  /*1c380*/  SEL R147, RZ, 0x1, P2 ;  /* 0x00000001ff937807 */ /* 0x000fe40001000000 */
[----:B------:R-:W-:-:S05]  /*1c390*/  FSEL R104, R104, RZ, !P2 ;  /* 0x000000ff68687208 */ /* 0x000fca0005000000 */
[----:B------:R-:W-:-:S07]  /*1c3a0*/  FADD.FTZ R182, R105, R104 ;  /* 0x0000006869b67221 */ /* 0x000fce0000010000 */
.L_x_2299:
        /* <DEDUP_REMOVED lines=20> */
.L_x_2305:
        /* <DEDUP_REMOVED lines=12> */
.L_x_2306:
[----:B------:R-:W-:Y:S01]  /*1c5b0*/  IMAD.WIDE.U32 R162, R3, -0x326172a9, RZ ;  /* 0xcd9e8d5703a27825 */ /* 0x000fe200078e00ff */
[----:B------:R-:W-:Y:S02]  /*1c5c0*/  LOP3.LUT R104, R143, R189, R135, 0x96, !PT ;  /* 0x000000bd8f687212 */ /* 0x000fe400078e9687 */
[----:B------:R-:W-:Y:S02]  /*1c5d0*/  IADD3 R151, PT, PT, R134, -0x61c88647, RZ ;  /* 0x9e3779b986977810 */ /* 0x000fe40007ffe0ff */
        /* <DEDUP_REMOVED lines=38> */
[C---:B------:R-:W-:Y:S01]  /*1c840*/  IADD3 R151, PT, PT, R135.reuse, -0x24c28bd8, RZ ;  /* 0xdb3d742887977810 */ /* 0x040fe20007ffe0ff */
[----:B------:R-:W-:Y:S02]  /*1c850*/  VIADD R163, R135, 0x1fd5c5a3 ;  /* 0x1fd5c5a387a37836 */ /* 0x000fe40000000000 */
[----:B------:R-:W-:-:S03]  /*1c860*/  VIADD R105, R134, 0xf1bbcdc8 ;  /* 0xf1bbcdc886697836 */ /* 0x000fc60000000000 */
        /* <DEDUP_REMOVED lines=13> */
[----:B------:R-:W-:Y:S01]  /*1c940*/  IMAD.MOV.U32 R104, RZ, RZ, RZ ;  /* 0x000000ffff687224 */ /* 0x000fe200078e00ff */
[----:B------:R-:W-:-:S07]  /*1c950*/  MOV R105, R171 ;  /* 0x000000ab00697202 */ /* 0x000fce0000000f00 */
.L_x_2304:
        /* <DEDUP_REMOVED lines=11> */
.L_x_2303:
        /* <DEDUP_REMOVED lines=21> */
.L_x_2309:
        /* <DEDUP_REMOVED lines=12> */
.L_x_2310:
        /* <DEDUP_REMOVED lines=59> */
.L_x_2308:
        /* <DEDUP_REMOVED lines=13> */
.L_x_2307:
        /* <DEDUP_REMOVED lines=20> */
.L_x_2313:
        /* <DEDUP_REMOVED lines=12> */
.L_x_2314:
        /* <DEDUP_REMOVED lines=22> */
[----:B------:R-:W-:Y:S01]  /*1d400*/  IMAD.WIDE.U32 R188, R151, -0x2daee0ad, RZ ;  /* 0xd2511f5397bc7825 */ /* 0x000fe200078e00ff */
[----:B------:R-:W-:-:S03]  /*1d410*/  IADD3 R187, PT, PT, R135, -0x56f99767, RZ ;  /* 0xa906689987bb7810 */ /* 0x000fc60007ffe0ff */
        /* <DEDUP_REMOVED lines=35> */
.L_x_2312:
[----:B------:R-:W-:Y:S01]  /*1d650*/  I2FP.F32.U32 R105, R150 ;  /* 0x0000009600697245 */ /* 0x000fe20000201000 */
[----:B-----5:R-:W-:Y:S01]  /*1d660*/  IMAD.U32 R162, R103, 0x10000, RZ ;  /* 0x0001000067a27824 */ /* 0x020fe200078e00ff */
[----:B------:R-:W-:-:S03]  /*1d670*/  MOV R150, 0x2f800000 ;  /* 0x2f80000000967802 */ /* 0x000fc60000000f00 */
[----:B------:R-:W-:Y:S02]  /*1d680*/  FMUL.FTZ R162, R162, UR13 ;  /* 0x0000000da2a27c20 */ /* 0x000fe40008410000 */
[----:B------:R-:W-:Y:S02]  /*1d690*/  FFMA.FTZ R105, R105, R150, 1.1641532182693481445e-10 ;  /* 0x2f00000069697423 */ /* 0x000fe40000010096 */
[----:B------:R-:W-:-:S03]  /*1d6a0*/  FMUL.FTZ R162, R162, UR12 ;  /* 0x0000000ca2a27c20 */ /* 0x000fc60008410000 */
[----:B------:R-:W-:Y:S02]  /*1d6b0*/  FSETP.GTU.FTZ.AND P2, PT, R105, UR10, PT ;  /* 0x0000000a69007c0b */ /* 0x000fe4000bf5c000 */
[----:B------:R-:W-:Y:S02]  /*1d6c0*/  SHF.L.U32 R105, R107, 0x10, RZ ;  /* 0x000000106b697819 */ /* 0x000fe400000006ff */
[----:B------:R-:W-:Y:S02]  /*1d6d0*/  FSEL R188, R162, RZ, !P2 ;  /* 0x000000ffa2bc7208 */ /* 0x000fe40005000000 */
[----:B------:R-:W-:-:S03]  /*1d6e0*/  SEL R150, RZ, 0x1, P2 ;  /* 0x00000001ff967807 */ /* 0x000fc60001000000 */
[----:B------:R-:W-:-:S07]  /*1d6f0*/  FADD.FTZ R188, R105, R188 ;  /* 0x000000bc69bc7221 */ /* 0x000fce0000010000 */
.L_x_2311:
        /* <DEDUP_REMOVED lines=21> */
.L_x_2317:
        /* <DEDUP_REMOVED lines=12> */
.L_x_2318:
[----:B------:R-:W-:Y:S01]  /*1d910*/  IMAD.WIDE.U32 R162, R3, -0x326172a9, RZ ;  /* 0xcd9e8d5703a27825 */ /* 0x000fe200078e00ff */
[----:B------:R-:W-:-:S03]  /*1d920*/  LOP3.LUT R104, R143, R191, R135, 0x96, !PT ;  /* 0x000000bf8f687212 */ /* 0x000fc600078e9687 */
[----:B------:R-:W-:Y:S01]  /*1d930*/  HFMA2 R198, -RZ, RZ, 0, 0 ;  /* 0x00000000ffc67431 */ /* 0x000fe200000001ff */
        /* <DEDUP_REMOVED lines=53> */
[----:B------:R-:W-:Y:S01]  /*1dc90*/  IMAD.MOV.U32 R105, RZ, RZ, R199 ;  /* 0x000000ffff697224 */ /* 0x000fe200078e00c7 */
[----:B------:R-:W-:-:S07]  /*1dca0*/  MOV R171, R104 ;  /* 0x0000006800ab7202 */ /* 0x000fce0000000f00 */
.L_x_2316:
[----:B-----5:R-:W-:Y:S01]  /*1dcb0*/  PRMT R107, R103, 0x7632, R107 ;  /* 0x00007632676b7816 */ /* 0x020fe2000000006b */
[----:B------:R-:W-:Y:S01]  /*1dcc0*/  IMAD.MOV.U32 R153, RZ, RZ, 0x2f800000 ;  /* 0x2f800000ff997424 */ /* 0x000fe200078e00ff */
[----:B------:R-:W-:Y:S02]  /*1dcd0*/  I2FP.F32.U32 R104, R105 ;  /* 0x0000006900687245 */ /* 0x000fe40000201000 */
[C---:B------:R-:W-:Y:S02]  /*1dce0*/  SHF.L.U32 R105, R107.reuse, 0x10, RZ ;  /* 0x000000106b697819 */ /* 0x040fe400000006ff */
        /* <DEDUP_REMOVED lines=9> */
.L_x_2315:
[----:B------:R-:W-:Y:S02]  /*1dd80*/  F2FP.BF16.F32.PACK_AB R107, RZ, R187 ;  /* 0x000000bbff6b723e */ /* 0x000fe400000010ff */
[----:B------:R-:W-:Y:S02]  /*1dd90*/  PRMT R106, R196, 0x5410, R106 ;  /* 0x00005410c46a7816 */ /* 0x000fe4000000006a */
[----:B------:R-:W-:Y:S02]  /*1dda0*/  PRMT R105, R194, 0x5410, R195 ;  /* 0x00005410c2697816 */ /* 0x000fe400000000c3 */
[----:B------:R-:W-:Y:S02]  /*1ddb0*/  PRMT R104, R192, 0x5410, R193 ;  /* 0x00005410c0687816 */ /* 0x000fe400000000c1 */
[----:B------:R-:W-:Y:S01]  /*1ddc0*/  PRMT R107, R189, 0x5410, R107 ;  /* 0x00005410bd6b7816 */ /* 0x000fe2000000006b */
[----:B------:R-:W-:Y:S06]  /*1ddd0*/  BRA `(.L_x_2319) ;  /* 0x00000030002c7947 */ /* 0x000fec0003800000 */
.L_x_2286:
[----:B------:R-:W-:Y:S01]  /*1dde0*/  MOV R181, RZ ;  /* 0x000000ff00b57202 */ /* 0x000fe20000000f00 */
[----:B01----:R-:W-:Y:S01]  /*1ddf0*/  IMAD.MOV.U32 R104, RZ, RZ, R189 ;  /* 0x000000ffff687224 */ /* 0x003fe200078e00bd */
[----:B------:R-:W-:Y:S01]  /*1de00*/  MOV R171, R182 ;  /* 0x000000b600ab7202 */ /* 0x000fe20000000f00 */
        /* <DEDUP_REMOVED lines=16> */
.L_x_2322:
        /* <DEDUP_REMOVED lines=12> */
.L_x_2323:
        /* <DEDUP_REMOVED lines=52> */
[----:B------:R-:W-:-:S03]  /*1e310*/  MOV R171, R104 ;  /* 0x0000006800ab7202 */ /* 0x000fc60000000f00 */
[----:B------:R-:W-:Y:S01]  /*1e320*/  HFMA2 R104, -RZ, RZ, 0, 0 ;  /* 0x00000000ff687431 */ /* 0x000fe200000001ff */
[----:B------:R-:W-:Y:S01]  /*1e330*/  LOP3.LUT R154, R107, R106, R105, 0x96, !PT ;  /* 0x0000006a6b9a7212 */ /* 0x000fe200078e9669 */
[----:B------:R-:W-:Y:S02]  /*1e340*/  VIADD R151, R134, 0x8ff34781 ;  /* 0x8ff3478186977836 */ /* 0x000fe40000000000 */
[----:B------:R-:W-:Y:S02]  /*1e350*/  IMAD.MOV.U32 R152, RZ, RZ, R162 ;  /* 0x000000ffff987224 */ /* 0x000fe400078e00a2 */
[----:B------:R-:W-:Y:S01]  /*1e360*/  IMAD.MOV.U32 R105, RZ, RZ, R182 ;  /* 0x000000ffff697224 */ /* 0x000fe200078e00b6 */
[----:B------:R-:W-:-:S07]  /*1e370*/  LOP3.LUT R151, R151, R180, R163, 0x96, !PT ;  /* 0x000000b497977212 */ /* 0x000fce00078e96a3 */
.L_x_2321:
        /* <DEDUP_REMOVED lines=9> */
.L_x_2320:
        /* <DEDUP_REMOVED lines=16> */
.L_x_2326:
        /* <DEDUP_REMOVED lines=12> */
.L_x_2327:
        /* <DEDUP_REMOVED lines=59> */
.L_x_2325:
        /* <DEDUP_REMOVED lines=10> */
.L_x_2324:
        /* <DEDUP_REMOVED lines=16> */
.L_x_2330:
        /* <DEDUP_REMOVED lines=12> */
.L_x_2331:
        /* <DEDUP_REMOVED lines=59> */
.L_x_2329:
        /* <DEDUP_REMOVED lines=9> */
.L_x_2328:
        /* <DEDUP_REMOVED lines=16> */
.L_x_2334:
        /* <DEDUP_REMOVED lines=12> */
.L_x_2335:
        /* <DEDUP_REMOVED lines=59> */
.L_x_2333:
        /* <DEDUP_REMOVED lines=10> */
.L_x_2332:
        /* <DEDUP_REMOVED lines=16> */
.L_x_2338:
        /* <DEDUP_REMOVED lines=12> */
.L_x_2339:
        /* <DEDUP_REMOVED lines=59> */
.L_x_2337:
        /* <DEDUP_REMOVED lines=9> */
.L_x_2336:
        /* <DEDUP_REMOVED lines=16> */
.L_x_2342:
        /* <DEDUP_REMOVED lines=12> */
.L_x_2343:
        /* <DEDUP_REMOVED lines=59> */
.L_x_2341:
        /* <DEDUP_REMOVED lines=10> */
.L_x_2340:
        /* <DEDUP_REMOVED lines=16> */
.L_x_2346:
        /* <DEDUP_REMOVED lines=12> */
.L_x_2347:
        /* <DEDUP_REMOVED lines=59> */
.L_x_2345:
        /* <DEDUP_REMOVED lines=9> */
.L_x_2344:
        /* <DEDUP_REMOVED lines=16> */
.L_x_2350:
        /* <DEDUP_REMOVED lines=12> */
.L_x_2351:
        /* <DEDUP_REMOVED lines=55> */
[----:B------:R-:W-:Y:S02]  /*20d70*/  LOP3.LUT R154, R107, R106, R105, 0x96, !PT ;  /* 0x0000006a6b9a7212 */ /* 0x000fe400078e9669 */
[----:B------:R-:W-:Y:S01]  /*20d80*/  MOV R105, R171 ;  /* 0x000000ab00697202 */ /* 0x000fe20000000f00 */
[----:B------:R-:W-:-:S07]  /*20d90*/  IMAD.MOV.U32 R171, RZ, RZ, R104 ;  /* 0x000000ffffab7224 */ /* 0x000fce00078e0068 */
.L_x_2349:
        /* <DEDUP_REMOVED lines=10> */
.L_x_2348:
[----:B------:R-:W-:Y:S02]  /*20e40*/  F2FP.BF16.F32.PACK_AB R107, RZ, R187 ;  /* 0x000000bbff6b723e */ /* 0x000fe400000010ff */
[----:B------:R-:W-:Y:S02]  /*20e50*/  PRMT R106, R193, 0x5410, R194 ;  /* 0x00005410c16a7816 */ /* 0x000fe400000000c2 */
[----:B------:R-:W-:Y:S02]  /*20e60*/  PRMT R105, R192, 0x5410, R191 ;  /* 0x00005410c0697816 */ /* 0x000fe400000000bf */
[----:B------:R-:W-:Y:S02]  /*20e70*/  PRMT R104, R190, 0x5410, R189 ;  /* 0x00005410be687816 */ /* 0x000fe400000000bd */
[----:B------:R-:W-:-:S07]  /*20e80*/  PRMT R107, R195, 0x5410, R107 ;  /* 0x00005410c36b7816 */ /* 0x000fce000000006b */
.L_x_2319:
        /* <DEDUP_REMOVED lines=25> */
.L_x_2352:
[----:B------:R-:W-:Y:S05]  /*21020*/  @!P0 BRA `(.L_x_2353) ;  /* 0x0000000000108947 */ /* 0x000fea0003800000 */
[----:B-----5:R-:W2:Y:S01]  /*21030*/  LDC.64 R100, c[0x0][0x390] ;  /* 0x0000e400ff647b82 */ /* 0x020ea20000000a00 */
[----:B------:R-:W-:-:S05]  /*21040*/  IADD3 R103, PT, PT, R200, 0x280, RZ ;  /* 0x00000280c8677810 */ /* 0x000fca0007ffe0ff */
[----:B--2---:R-:W-:-:S06]  /*21050*/  IMAD.WIDE.U32 R100, R103, 0x10, R100 ;  /* 0x0000001067647825 */ /* 0x004fcc00078e0064 */
[----:B------:R-:W5:Y:S02]  /*21060*/  LDG.E.128 R100, desc[UR6][R100.64] ;  /* 0x0000000664647981 */ /* 0x000f64000c1e1d00 */
.L_x_2353:
[----:B------:R-:W-:Y:S05]  /*21070*/  BRA.U !UP0, `(.L_x_2354) ;  /* 0x0000003508147547 */ /* 0x000fea000b800000 */
[----:B01----:R-:W0:Y:S01]  /*21080*/  LDC.64 R104, c[0x0][0x3a0] ;  /* 0x0000e800ff687b82 */ /* 0x003e220000000a00 */
[----:B------:R-:W-:-:S04]  /*21090*/  VIADD R107, R203, 0x280 ;  /* 0x00000280cb6b7836 */ /* 0x000fc80000000000 */
[----:B0-----:R-:W-:-:S06]  /*210a0*/  IMAD.WIDE.U32 R104, R107, 0x10, R104 ;  /* 0x000000106b687825 */ /* 0x001fcc00078e0068 */
[----:B------:R-:W2:Y:S01]  /*210b0*/  LDG.E.128 R104, desc[UR6][R104.64] ;  /* 0x0000000668687981 */ /* 0x000ea2000c1e1d00 */
[----:B------:R-:W-:-:S13]  /*210c0*/  ISETP.GT.AND P1, PT, R197, RZ, PT ;  /* 0x000000ffc500720c */ /* 0x000fda0003f24270 */
[----:B------:R-:W-:Y:S01]  /*210d0*/  @!P1 MOV R162, R198 ;  /* 0x000000c600a29202 */ /* 0x000fe20000000f00 */
        /* <DEDUP_REMOVED lines=18> */
.L_x_2357:
        /* <DEDUP_REMOVED lines=12> */
.L_x_2358:
        /* <DEDUP_REMOVED lines=35> */
[----:B------:R-:W-:Y:S02]  /*214f0*/  IADD3 R151, PT, PT, R134, -0x4ab325aa, RZ ;  /* 0xb54cda5686977810 */ /* 0x000fe40007ffe0ff */
[----:B------:R-:W-:Y:S01]  /*21500*/  LOP3.LUT R163, R168, R192, R195, 0x96, !PT ;  /* 0x000000c0a8a37212 */ /* 0x000fe200078e96c3 */
[----:B------:R-:W-:Y:S01]  /*21510*/  VIADD R189, R134, 0x5384540f ;  /* 0x5384540f86bd7836 */ /* 0x000fe20000000000 */
[----:B------:R-:W-:-:S03]  /*21520*/  LOP3.LUT R151, R151, R162, R191, 0x96, !PT ;  /* 0x000000a297977212 */ /* 0x000fc600078e96bf */
[----:B------:R-:W-:-:S04]  /*21530*/  IMAD.WIDE.U32 R162, R163, -0x326172a9, RZ ;  /* 0xcd9e8d57a3a27825 */ /* 0x000fc800078e00ff */
[----:B------:R-:W-:Y:S01]  /*21540*/  IMAD.WIDE.U32 R192, R151, -0x2daee0ad, RZ ;  /* 0xd2511f5397c07825 */ /* 0x000fe200078e00ff */
[----:B------:R-:W-:Y:S02]  /*21550*/  IADD3 R151, PT, PT, R135, 0x1fd5c5a3, RZ ;  /* 0x1fd5c5a387977810 */ /* 0x000fe40007ffe0ff */
[----:B------:R-:W-:Y:S01]  /*21560*/  LOP3.LUT R190, R189, R190, R163, 0x96, !PT ;  /* 0x000000bebdbe7212 */ /* 0x000fe200078e96a3 */
[----:B------:R-:W-:Y:S01]  /*21570*/  VIADD R163, R135, 0xdb3d7428 ;  /* 0xdb3d742887a37836 */ /* 0x000fe20000000000 */
[----:B------:R-:W-:Y:S02]  /*21580*/  LOP3.LUT R194, R151, R194, R193, 0x96, !PT ;  /* 0x000000c297c27212 */ /* 0x000fe400078e96c1 */
[----:B------:R-:W-:Y:S01]  /*21590*/  IADD3 R151, PT, PT, R134, -0xe443238, RZ ;  /* 0xf1bbcdc886977810 */ /* 0x000fe20007ffe0ff */
[----:B------:R-:W-:Y:S01]  /*215a0*/  IMAD.WIDE.U32 R190, R190, -0x2daee0ad, RZ ;  /* 0xd2511f53bebe7825 */ /* 0x000fe200078e00ff */
[----:B------:R-:W-:-:S03]  /*215b0*/  IADD3 R189, PT, PT, R135, -0x695add53, RZ ;  /* 0x96a522ad87bd7810 */ /* 0x000fc60007ffe0ff */
[----:B------:R-:W-:Y:S01]  /*215c0*/  IMAD.WIDE.U32 R194, R194, -0x326172a9, RZ ;  /* 0xcd9e8d57c2c27825 */ /* 0x000fe200078e00ff */
[----:B------:R-:W-:-:S04]  /*215d0*/  LOP3.LUT R192, R163, R192, R191, 0x96, !PT ;  /* 0x000000c0a3c07212 */ /* 0x000fc800078e96bf */
[----:B------:R-:W-:Y:S01]  /*215e0*/  LOP3.LUT R162, R151, R162, R195, 0x96, !PT ;  /* 0x000000a297a27212 */ /* 0x000fe200078e96c3 */
[----:B------:R-:W-:-:S04]  /*215f0*/  IMAD.WIDE.U32 R192, R192, -0x326172a9, RZ ;  /* 0xcd9e8d57c0c07825 */ /* 0x000fc800078e00ff */
[----:B------:R-:W-:-:S04]  /*21600*/  IMAD.WIDE.U32 R162, R162, -0x2daee0ad, RZ ;  /* 0xd2511f53a2a27825 */ /* 0x000fc800078e00ff */
[----:B------:R-:W-:Y:S01]  /*21610*/  VIADD R151, R134, 0x8ff34781 ;  /* 0x8ff3478186977836 */ /* 0x000fe20000000000 */
[----:B------:R-:W-:Y:S01]  /*21620*/  MOV R191, R162 ;  /* 0x000000a200bf7202 */ /* 0x000fe20000000f00 */
[----:B------:R-:W-:Y:S02]  /*21630*/  HFMA2 R162, -RZ, RZ, 0, 0 ;  /* 0x00000000ffa27431 */ /* 0x000fe400000001ff */
[----:B------:R-:W-:Y:S01]  /*21640*/  IMAD.MOV.U32 R152, RZ, RZ, R192 ;  /* 0x000000ffff987224 */ /* 0x000fe200078e00c0 */
[----:B------:R-:W-:Y:S02]  /*21650*/  LOP3.LUT R154, R189, R190, R163, 0x96, !PT ;  /* 0x000000bebd9a7212 */ /* 0x000fe400078e96a3 */
[----:B------:R-:W-:-:S07]  /*21660*/  LOP3.LUT R151, R151, R194, R193, 0x96, !PT ;  /* 0x000000c297977212 */ /* 0x000fce00078e96c1 */
.L_x_2356:
[----:B------:R-:W-:Y:S01]  /*21670*/  I2FP.F32.U32 R144, R144 ;  /* 0x0000009000907245 */ /* 0x000fe20000201000 */
[----:B------:R-:W-:Y:S01]  /*21680*/  IMAD.MOV.U32 R163, RZ, RZ, 0x2f800000 ;  /* 0x2f800000ffa37424 */ /* 0x000fe200078e00ff */
[----:B-----5:R-:W-:-:S03]  /*21690*/  SHF.L.U32 R171, R100, 0x10, RZ ;  /* 0x0000001064ab7819 */ /* 0x020fc600000006ff */
        /* <DEDUP_REMOVED lines=8> */
.L_x_2355:
[----:B------:R-:W-:Y:S01]  /*21720*/  @!P1 PRMT R189, R104, 0x7632, R189 ;  /* 0x0000763268bd9816 */ /* 0x000fe200000000bd */
[----:B------:R-:W-:Y:S01]  /*21730*/  @!P1 IMAD.MOV.U32 R196, RZ, RZ, R191 ;  /* 0x000000ffffc49224 */ /* 0x000fe200078e00bf */
[----:B------:R-:W-:Y:S02]  /*21740*/  F2FP.BF16.F32.PACK_AB R171, RZ, R190 ;  /* 0x000000beffab723e */ /* 0x000fe400000010ff */
[----:B------:R-:W-:Y:S02]  /*21750*/  @!P1 MOV R163, R162 ;  /* 0x000000a200a39202 */ /* 0x000fe40000000f00 */
        /* <DEDUP_REMOVED lines=17> */
.L_x_2361:
        /* <DEDUP_REMOVED lines=12> */
.L_x_2362:
        /* <DEDUP_REMOVED lines=59> */
.L_x_2360:
        /* <DEDUP_REMOVED lines=13> */
.L_x_2359:
[----:B------:R-:W-:Y:S01]  /*21db0*/  F2FP.BF16.F32.PACK_AB R202, RZ, R189 ;  /* 0x000000bdffca723e */ /* 0x000fe200000010ff */
[----:B------:R-:W-:Y:S01]  /*21dc0*/  @!P1 IMAD.MOV.U32 R162, RZ, RZ, R163 ;  /* 0x000000ffffa29224 */ /* 0x000fe200078e00a3 */
[----:B------:R-:W-:Y:S02]  /*21dd0*/  @!P1 SHF.L.U32 R192, R105, 0x10, RZ ;  /* 0x0000001069c09819 */ /* 0x000fe400000006ff */
[----:B------:R-:W-:Y:S01]  /*21de0*/  @!P1 MOV R104, R196 ;  /* 0x000000c400689202 */ /* 0x000fe20000000f00 */
        /* <DEDUP_REMOVED lines=16> */
.L_x_2365:
        /* <DEDUP_REMOVED lines=12> */
.L_x_2366:
        /* <DEDUP_REMOVED lines=59> */
.L_x_2364:
        /* <DEDUP_REMOVED lines=11> */
.L_x_2363:
        /* <DEDUP_REMOVED lines=21> */
.L_x_2369:
        /* <DEDUP_REMOVED lines=12> */
.L_x_2370:
        /* <DEDUP_REMOVED lines=59> */
.L_x_2368:
        /* <DEDUP_REMOVED lines=13> */
.L_x_2367:
        /* <DEDUP_REMOVED lines=20> */
.L_x_2373:
        /* <DEDUP_REMOVED lines=12> */
.L_x_2374:
        /* <DEDUP_REMOVED lines=59> */
.L_x_2372:
[----:B------:R-:W-:Y:S01]  /*23050*/  I2FP.F32.U32 R105, R105 ;  /* 0x0000006900697245 */ /* 0x000fe20000201000 */
[----:B------:R-:W-:Y:S01]  /*23060*/  IMAD.MOV.U32 R148, RZ, RZ, 0x2f800000 ;  /* 0x2f800000ff947424 */ /* 0x000fe200078e00ff */
[----:B-----5:R-:W-:Y:S01]  /*23070*/  SHF.L.U32 R162, R102, 0x10, RZ ;  /* 0x0000001066a27819 */ /* 0x020fe200000006ff */
[----:B------:R-:W-:Y:S02]  /*23080*/  IMAD.U32 R194, R106, 0x10000, RZ ;  /* 0x000100006ac27824 */ /* 0x000fe400078e00ff */
[----:B------:R-:W-:Y:S02]  /*23090*/  FFMA.FTZ R105, R105, R148, 1.1641532182693481445e-10 ;  /* 0x2f00000069697423 */ /* 0x000fe40000010094 */
[----:B------:R-:W-:-:S03]  /*230a0*/  FMUL.FTZ R162, R162, UR13 ;  /* 0x0000000da2a27c20 */ /* 0x000fc60008410000 */
[----:B------:R-:W-:Y:S01]  /*230b0*/  FSETP.GTU.FTZ.AND P2, PT, R105, UR10, PT ;  /* 0x0000000a69007c0b */ /* 0x000fe2000bf5c000 */
[----:B------:R-:W-:-:S03]  /*230c0*/  FMUL.FTZ R162, R162, UR12 ;  /* 0x0000000ca2a27c20 */ /* 0x000fc60008410000 */
[----:B------:R-:W-:Y:S02]  /*230d0*/  SEL R148, RZ, 0x1, P2 ;  /* 0x00000001ff947807 */ /* 0x000fe40001000000 */
[----:B------:R-:W-:-:S05]  /*230e0*/  FSEL R193, R162, RZ, !P2 ;  /* 0x000000ffa2c17208 */ /* 0x000fca0005000000 */
[----:B------:R-:W-:-:S07]  /*230f0*/  FADD.FTZ R193, R194, R193 ;  /* 0x000000c1c2c17221 */ /* 0x000fce0000010000 */
.L_x_2371:
        /* <DEDUP_REMOVED lines=21> */
.L_x_2377:
        /* <DEDUP_REMOVED lines=12> */
.L_x_2378:
        /* <DEDUP_REMOVED lines=59> */
.L_x_2376:
        /* <DEDUP_REMOVED lines=13> */
.L_x_2375:
        /* <DEDUP_REMOVED lines=20> */
.L_x_2381:
        /* <DEDUP_REMOVED lines=12> */
.L_x_2382:
        /* <DEDUP_REMOVED lines=42> */
[C---:B------:R-:W-:Y:S01]  /*23c30*/  VIADD R163, R135.reuse, 0xdb3d7428 ;  /* 0xdb3d742887a37836 */ /* 0x040fe20000000000 */
[----:B------:R-:W-:Y:S02]  /*23c40*/  IADD3 R195, PT, PT, R135, -0x695add53, RZ ;  /* 0x96a522ad87c37810 */ /* 0x000fe40007ffe0ff */
        /* <DEDUP_REMOVED lines=15> */
.L_x_2380:
        /* <DEDUP_REMOVED lines=11> */
.L_x_2379:
        /* <DEDUP_REMOVED lines=21> */
.L_x_2385:
        /* <DEDUP_REMOVED lines=12> */
.L_x_2386:
        /* <DEDUP_REMOVED lines=14> */
[----:B------:R-:W-:Y:S01]  /*240e0*/  IMAD.MOV.U32 R209, RZ, RZ, RZ ;  /* 0x000000ffffd17224 */ /* 0x000fe200078e00ff */
        /* <DEDUP_REMOVED lines=42> */
[----:B------:R-:W-:-:S07]  /*24390*/  MOV R105, R207 ;  /* 0x000000cf00697202 */ /* 0x000fce0000000f00 */
.L_x_2384:
[----:B-----5:R-:W-:Y:S01]  /*243a0*/  PRMT R107, R103, 0x7632, R107 ;  /* 0x00007632676b7816 */ /* 0x020fe2000000006b */
        /* <DEDUP_REMOVED lines=12> */
.L_x_2383:
[----:B------:R-:W-:Y:S02]  /*24470*/  F2FP.BF16.F32.PACK_AB R107, RZ, R196 ;  /* 0x000000c4ff6b723e */ /* 0x000fe400000010ff */
[----:B------:R-:W-:Y:S02]  /*24480*/  PRMT R106, R206, 0x5410, R106 ;  /* 0x00005410ce6a7816 */ /* 0x000fe4000000006a */
[----:B------:R-:W-:Y:S02]  /*24490*/  PRMT R105, R204, 0x5410, R205 ;  /* 0x00005410cc697816 */ /* 0x000fe400000000cd */
[----:B------:R-:W-:Y:S02]  /*244a0*/  PRMT R104, R171, 0x5410, R202 ;  /* 0x00005410ab687816 */ /* 0x000fe400000000ca */
[----:B------:R-:W-:Y:S01]  /*244b0*/  PRMT R107, R208, 0x5410, R107 ;  /* 0x00005410d06b7816 */ /* 0x000fe2000000006b */
[----:B------:R-:W-:Y:S06]  /*244c0*/  BRA `(.L_x_2387) ;  /* 0x00000030002c7947 */ /* 0x000fec0003800000 */
.L_x_2354:
[----:B------:R-:W-:Y:S01]  /*244d0*/  IMAD.MOV.U32 R190, RZ, RZ, RZ ;  /* 0x000000ffffbe7224 */ /* 0x000fe200078e00ff */
[----:B01----:R-:W-:Y:S01]  /*244e0*/  MOV R104, R198 ;  /* 0x000000c600687202 */ /* 0x003fe20000000f00 */
[----:B------:R-:W-:Y:S01]  /*244f0*/  IMAD.MOV.U32 R201, RZ, RZ, R171 ;  /* 0x000000ffffc97224 */ /* 0x000fe200078e00ab */
        /* <DEDUP_REMOVED lines=16> */
.L_x_2390:
        /* <DEDUP_REMOVED lines=12> */
.L_x_2391:
        /* <DEDUP_REMOVED lines=59> */
.L_x_2389:
        /* <DEDUP_REMOVED lines=9> */
.L_x_2388:
        /* <DEDUP_REMOVED lines=16> */
.L_x_2394:
        /* <DEDUP_REMOVED lines=12> */
.L_x_2395:
        /* <DEDUP_REMOVED lines=59> */
.L_x_2393:
        /* <DEDUP_REMOVED lines=10> */
.L_x_2392:
        /* <DEDUP_REMOVED lines=16> */
.L_x_2398:
        /* <DEDUP_REMOVED lines=12> */
.L_x_2399:
        /* <DEDUP_REMOVED lines=59> */
.L_x_2397:
        /* <DEDUP_REMOVED lines=9> */
.L_x_2396:
        /* <DEDUP_REMOVED lines=16> */
.L_x_2402:
        /* <DEDUP_REMOVED lines=12> */
.L_x_2403:
        /* <DEDUP_REMOVED lines=59> */
.L_x_2401:
        /* <DEDUP_REMOVED lines=10> */
.L_x_2400:
        /* <DEDUP_REMOVED lines=16> */
.L_x_2406:
        /* <DEDUP_REMOVED lines=12> */
.L_x_2407:
        /* <DEDUP_REMOVED lines=59> */
.L_x_2405:
        /* <DEDUP_REMOVED lines=9> */
.L_x_2404:
        /* <DEDUP_REMOVED lines=16> */
.L_x_2410:
        /* <DEDUP_REMOVED lines=12> */
.L_x_2411:
        /* <DEDUP_REMOVED lines=59> */
.L_x_2409:
        /* <DEDUP_REMOVED lines=10> */
.L_x_2408:
        /* <DEDUP_REMOVED lines=16> */
.L_x_2414:
        /* <DEDUP_REMOVED lines=12> */
.L_x_2415:
        /* <DEDUP_REMOVED lines=59> */
.L_x_2413:
        /* <DEDUP_REMOVED lines=9> */
.L_x_2412:
        /* <DEDUP_REMOVED lines=16> */
.L_x_2418:
        /* <DEDUP_REMOVED lines=12> */
.L_x_2419:
        /* <DEDUP_REMOVED lines=58> */
.L_x_2417:
        /* <DEDUP_REMOVED lines=10> */
.L_x_2416:
[----:B------:R-:W-:Y:S02]  /*27530*/  F2FP.BF16.F32.PACK_AB R107, RZ, R196 ;  /* 0x000000c4ff6b723e */ /* 0x000fe400000010ff */
[----:B------:R-:W-:Y:S02]  /*27540*/  PRMT R106, R204, 0x5410, R205 ;  /* 0x00005410cc6a7816 */ /* 0x000fe400000000cd */
[----:B------:R-:W-:Y:S02]  /*27550*/  PRMT R105, R202, 0x5410, R199 ;  /* 0x00005410ca697816 */ /* 0x000fe400000000c7 */
[----:B------:R-:W-:Y:S02]  /*27560*/  PRMT R104, R198, 0x5410, R171 ;  /* 0x00005410c6687816 */ /* 0x000fe400000000ab */
[----:B------:R-:W-:-:S07]  /*27570*/  PRMT R107, R206, 0x5410, R107 ;  /* 0x00005410ce6b7816 */ /* 0x000fce000000006b */
.L_x_2387:
[----:B------:R-:W-:Y:S01]  /*27580*/  IADD3 R163, PT, PT, R203, 0x280, RZ ;  /* 0x00000280cba37810 */ /* 0x000fe20007ffe0ff */
        /* <DEDUP_REMOVED lines=25> */
.L_x_2420:
[----:B------:R-:W-:Y:S05]  /*27720*/  @!P0 BRA `(.L_x_2421) ;  /* 0x00000000000c8947 */ /* 0x000fea0003800000 */
[----:B-----5:R-:W2:Y:S02]  /*27730*/  LDC.64 R100, c[0x0][0x390] ;  /* 0x0000e400ff647b82 */ /* 0x020ea40000000a00 */
[----:B--2---:R-:W-:-:S06]  /*27740*/  IMAD.WIDE.U32 R100, R204, 0x10, R100 ;  /* 0x00000010cc647825 */ /* 0x004fcc00078e0064 */
[----:B------:R-:W5:Y:S02]  /*27750*/  LDG.E.128 R100, desc[UR6][R100.64] ;  /* 0x0000000664647981 */ /* 0x000f64000c1e1d00 */
.L_x_2421:
[----:B------:R-:W-:Y:S01]  /*27760*/  IADD3 R203, PT, PT, R203, 0x300, RZ ;  /* 0x00000300cbcb7810 */ /* 0x000fe20007ffe0ff */
[----:B------:R-:W-:Y:S06]  /*27770*/  BRA.U !UP0, `(.L_x_2422) ;  /* 0x0000003508147547 */ /* 0x000fec000b800000 */
[----:B01----:R-:W0:Y:S02]  /*27780*/  LDC.64 R104, c[0x0][0x3a0] ;  /* 0x0000e800ff687b82 */ /* 0x003e240000000a00 */
        /* <DEDUP_REMOVED lines=22> */
.L_x_2425:
        /* <DEDUP_REMOVED lines=12> */
.L_x_2426:
        /* <DEDUP_REMOVED lines=59> */
.L_x_2424:
[----:B------:R-:W-:Y:S01]  /*27d60*/  I2FP.F32.U32 R144, R144 ;  /* 0x0000009000907245 */ /* 0x000fe20000201000 */
[----:B-----5:R-:W-:Y:S01]  /*27d70*/  IMAD.U32 R171, R100, 0x10000, RZ ;  /* 0x0001000064ab7824 */ /* 0x020fe200078e00ff */
[----:B------:R-:W-:-:S03]  /*27d80*/  MOV R163, 0x2f800000 ;  /* 0x2f80000000a37802 */ /* 0x000fc60000000f00 */
[----:B------:R-:W-:Y:S02]  /*27d90*/  FMUL.FTZ R171, R171, UR13 ;  /* 0x0000000dabab7c20 */ /* 0x000fe40008410000 */
[----:B------:R-:W-:Y:S01]  /*27da0*/  FFMA.FTZ R144, R144, R163, 1.1641532182693481445e-10 ;  /* 0x2f00000090907423 */ /* 0x000fe200000100a3 */
[----:B------:R-:W-:Y:S01]  /*27db0*/  SHF.L.U32 R163, R104, 0x10, RZ ;  /* 0x0000001068a37819 */ /* 0x000fe200000006ff */
[----:B------:R-:W-:-:S03]  /*27dc0*/  FMUL.FTZ R171, R171, UR12 ;  /* 0x0000000cabab7c20 */ /* 0x000fc60008410000 */
[----:B------:R-:W-:-:S04]  /*27dd0*/  FSETP.GTU.FTZ.AND P2, PT, R144, UR10, PT ;  /* 0x0000000a90007c0b */ /* 0x000fc8000bf5c000 */
[----:B------:R-:W-:Y:S02]  /*27de0*/  FSEL R198, R171, RZ, !P2 ;  /* 0x000000ffabc67208 */ /* 0x000fe40005000000 */
[----:B------:R-:W-:-:S03]  /*27df0*/  SEL R144, RZ, 0x1, P2 ;  /* 0x00000001ff907807 */ /* 0x000fc60001000000 */
[----:B------:R-:W-:-:S07]  /*27e00*/  FADD.FTZ R198, R163, R198 ;  /* 0x000000c6a3c67221 */ /* 0x000fce0000010000 */
.L_x_2423:
        /* <DEDUP_REMOVED lines=21> */
.L_x_2429:
        /* <DEDUP_REMOVED lines=12> */
.L_x_2430:
        /* <DEDUP_REMOVED lines=59> */
.L_x_2428:
        /* <DEDUP_REMOVED lines=13> */
.L_x_2427:
        /* <DEDUP_REMOVED lines=20> */
.L_x_2433:
        /* <DEDUP_REMOVED lines=12> */
.L_x_2434:
        /* <DEDUP_REMOVED lines=59> */
.L_x_2432:
        /* <DEDUP_REMOVED lines=11> */
.L_x_2431:
        /* <DEDUP_REMOVED lines=21> */
.L_x_2437:
        /* <DEDUP_REMOVED lines=12> */
.L_x_2438:
        /* <DEDUP_REMOVED lines=59> */
.L_x_2436:
        /* <DEDUP_REMOVED lines=13> */
.L_x_2435:
        /* <DEDUP_REMOVED lines=20> */
.L_x_2441:
        /* <DEDUP_REMOVED lines=12> */
.L_x_2442:
        /* <DEDUP_REMOVED lines=59> */
.L_x_2440:
        /* <DEDUP_REMOVED lines=11> */
.L_x_2439:
        /* <DEDUP_REMOVED lines=21> */
.L_x_2445:
        /* <DEDUP_REMOVED lines=12> */
.L_x_2446:
        /* <DEDUP_REMOVED lines=59> */
.L_x_2444:
        /* <DEDUP_REMOVED lines=13> */
.L_x_2443:
        /* <DEDUP_REMOVED lines=20> */
.L_x_2449:
        /* <DEDUP_REMOVED lines=12> */
.L_x_2450:
        /* <DEDUP_REMOVED lines=59> */
.L_x_2448:
        /* <DEDUP_REMOVED lines=11> */
.L_x_2447:
        /* <DEDUP_REMOVED lines=21> */
.L_x_2453:
        /* <DEDUP_REMOVED lines=12> */
.L_x_2454:
        /* <DEDUP_REMOVED lines=27> */
[C---:B------:R-:W-:Y:S02]  /*2a8a0*/  VIADD R105, R134.reuse, 0x1715609d ;  /* 0x1715609d86697836 */ /* 0x040fe40000000000 */
[----:B------:R-:W-:Y:S01]  /*2a8b0*/  IMAD.WIDE.U32 R206, R151, -0x2daee0ad, RZ ;  /* 0xd2511f5397ce7825 */ /* 0x000fe200078e00ff */
[----:B------:R-:W-:Y:S02]  /*2a8c0*/  IADD3 R151, PT, PT, R135, -0x56f99767, RZ ;  /* 0xa906689987977810 */ /* 0x000fe40007ffe0ff */
        /* <DEDUP_REMOVED lines=25> */
[----:B------:R-:W-:-:S03]  /*2aa60*/  IMAD.MOV.U32 R171, RZ, RZ, R104 ;  /* 0x000000ffffab7224 */ /* 0x000fc600078e0068 */
[----:B------:R-:W-:Y:S01]  /*2aa70*/  LOP3.LUT R154, R153, R162, R105, 0x96, !PT ;  /* 0x000000a2999a7212 */ /* 0x000fe200078e9669 */
[----:B------:R-:W-:Y:S01]  /*2aa80*/  IMAD.MOV.U32 R162, RZ, RZ, RZ ;  /* 0x000000ffffa27224 */ /* 0x000fe200078e00ff */
[----:B------:R-:W-:-:S07]  /*2aa90*/  MOV R105, R216 ;  /* 0x000000d800697202 */ /* 0x000fce0000000f00 */
.L_x_2452:
[----:B-----5:R-:W-:Y:S02]  /*2aaa0*/  PRMT R107, R103, 0x7632, R107 ;  /* 0x00007632676b7816 */ /* 0x020fe4000000006b */
[----:B------:R-:W-:Y:S02]  /*2aab0*/  I2FP.F32.U32 R104, R105 ;  /* 0x0000006900687245 */ /* 0x000fe40000201000 */
[----:B------:R-:W-:Y:S01]  /*2aac0*/  MOV R153, 0x2f800000 ;  /* 0x2f80000000997802 */ /* 0x000fe20000000f00 */
[C---:B------:R-:W-:Y:S01]  /*2aad0*/  IMAD.U32 R105, R107.reuse, 0x10000, RZ ;  /* 0x000100006b697824 */ /* 0x040fe200078e00ff */
[----:B------:R-:W-:-:S03]  /*2aae0*/  PRMT R107, R107, 0x7632, R107 ;  /* 0x000076326b6b7816 */ /* 0x000fc6000000006b */
[----:B------:R-:W-:Y:S01]  /*2aaf0*/  FFMA.FTZ R104, R104, R153, 1.1641532182693481445e-10 ;  /* 0x2f00000068687423 */ /* 0x000fe20000010099 */
[----:B------:R-:W-:-:S04]  /*2ab00*/  FMUL.FTZ R105, R105, UR13 ;  /* 0x0000000d69697c20 */ /* 0x000fc80008410000 */
[----:B------:R-:W-:Y:S01]  /*2ab10*/  FMUL.FTZ R105, R105, UR12 ;  /* 0x0000000c69697c20 */ /* 0x000fe20008410000 */
[----:B------:R-:W-:Y:S02]  /*2ab20*/  FSETP.GTU.FTZ.AND P1, PT, R104, UR10, PT ;  /* 0x0000000a68007c0b */ /* 0x000fe4000bf3c000 */
[----:B------:R-:W-:Y:S02]  /*2ab30*/  SHF.L.U32 R104, R107, 0x10, RZ ;  /* 0x000000106b687819 */ /* 0x000fe400000006ff */
[----:B------:R-:W-:Y:S02]  /*2ab40*/  FSEL R105, R105, RZ, !P1 ;  /* 0x000000ff69697208 */ /* 0x000fe40004800000 */
[----:B------:R-:W-:-:S03]  /*2ab50*/  SEL R153, RZ, 0x1, P1 ;  /* 0x00000001ff997807 */ /* 0x000fc60000800000 */
[----:B------:R-:W-:-:S07]  /*2ab60*/  FADD.FTZ R163, R104, R105 ;  /* 0x0000006968a37221 */ /* 0x000fce0000010000 */
.L_x_2451:
[----:B------:R-:W-:Y:S02]  /*2ab70*/  F2FP.BF16.F32.PACK_AB R107, RZ, R163 ;  /* 0x000000a3ff6b723e */ /* 0x000fe400000010ff */
[----:B------:R-:W-:Y:S02]  /*2ab80*/  PRMT R106, R214, 0x5410, R106 ;  /* 0x00005410d66a7816 */ /* 0x000fe4000000006a */
[----:B------:R-:W-:Y:S02]  /*2ab90*/  PRMT R105, R212, 0x5410, R213 ;  /* 0x00005410d4697816 */ /* 0x000fe400000000d5 */
[----:B------:R-:W-:Y:S02]  /*2aba0*/  PRMT R104, R210, 0x5410, R211 ;  /* 0x00005410d2687816 */ /* 0x000fe400000000d3 */
[----:B------:R-:W-:Y:S01]  /*2abb0*/  PRMT R107, R215, 0x5410, R107 ;  /* 0x00005410d76b7816 */ /* 0x000fe2000000006b */
[----:B------:R-:W-:Y:S06]  /*2abc0*/  BRA `(.L_x_2455) ;  /* 0x0000003000307947 */ /* 0x000fec0003800000 */
.L_x_2422:
        /* <DEDUP_REMOVED lines=19> */
.L_x_2458:
        /* <DEDUP_REMOVED lines=12> */
.L_x_2459:
        /* <DEDUP_REMOVED lines=59> */
.L_x_2457:
        /* <DEDUP_REMOVED lines=9> */
.L_x_2456:
        /* <DEDUP_REMOVED lines=16> */
.L_x_2462:
        /* <DEDUP_REMOVED lines=12> */
.L_x_2463:
        /* <DEDUP_REMOVED lines=59> */
.L_x_2461:
        /* <DEDUP_REMOVED lines=10> */
.L_x_2460:
        /* <DEDUP_REMOVED lines=16> */
.L_x_2466:
        /* <DEDUP_REMOVED lines=12> */
.L_x_2467:
        /* <DEDUP_REMOVED lines=59> */
.L_x_2465:
        /* <DEDUP_REMOVED lines=9> */
.L_x_2464:
        /* <DEDUP_REMOVED lines=16> */
.L_x_2470:
        /* <DEDUP_REMOVED lines=12> */
.L_x_2471:
        /* <DEDUP_REMOVED lines=59> */
.L_x_2469:
        /* <DEDUP_REMOVED lines=10> */
.L_x_2468:
        /* <DEDUP_REMOVED lines=16> */
.L_x_2474:
        /* <DEDUP_REMOVED lines=12> */
.L_x_2475:
        /* <DEDUP_REMOVED lines=59> */
.L_x_2473:
        /* <DEDUP_REMOVED lines=9> */
.L_x_2472:
        /* <DEDUP_REMOVED lines=16> */
.L_x_2478:
        /* <DEDUP_REMOVED lines=12> */
.L_x_2479:
        /* <DEDUP_REMOVED lines=59> */
.L_x_2477:
        /* <DEDUP_REMOVED lines=10> */
.L_x_2476:
        /* <DEDUP_REMOVED lines=16> */
.L_x_2482:
        /* <DEDUP_REMOVED lines=12> */
.L_x_2483:
        /* <DEDUP_REMOVED lines=59> */
.L_x_2481:
        /* <DEDUP_REMOVED lines=9> */
.L_x_2480:
        /* <DEDUP_REMOVED lines=16> */
.L_x_2486:
        /* <DEDUP_REMOVED lines=12> */
.L_x_2487:
        /* <DEDUP_REMOVED lines=59> */
.L_x_2485:
        /* <DEDUP_REMOVED lines=10> */
.L_x_2484:
[----:B------:R-:W-:Y:S02]  /*2dc40*/  F2FP.BF16.F32.PACK_AB R107, RZ, R163 ;  /* 0x000000a3ff6b723e */ /* 0x000fe400000010ff */
[----:B------:R-:W-:Y:S02]  /*2dc50*/  PRMT R106, R210, 0x5410, R211 ;  /* 0x00005410d26a7816 */ /* 0x000fe400000000d3 */
[----:B------:R-:W-:Y:S02]  /*2dc60*/  PRMT R105, R209, 0x5410, R208 ;  /* 0x00005410d1697816 */ /* 0x000fe400000000d0 */
[----:B------:R-:W-:Y:S02]  /*2dc70*/  PRMT R104, R207, 0x5410, R206 ;  /* 0x00005410cf687816 */ /* 0x000fe400000000ce */
[----:B------:R-:W-:-:S07]  /*2dc80*/  PRMT R107, R212, 0x5410, R107 ;  /* 0x00005410d46b7816 */ /* 0x000fce000000006b */
.L_x_2455:
[----:B------:R-:W-:Y:S01]  /*2dc90*/  FADD.FTZ R207, RZ, R111 ;  /* 0x0000006fffcf7221 */ /* 0x000fe20000010000 */
[----:B------:R-:W-:-:S04]  /*2dca0*/  IMAD.WIDE.U32 R108, R203, 0x10, R108 ;  /* 0x00000010cb6c7825 */ /* 0x000fc800078e006c */
[----:B------:R-:W-:Y:S01]  /*2dcb0*/  FADD.FTZ R207, R207, R110 ;  /* 0x0000006ecfcf7221 */ /* 0x000fe20000010000 */
[----:B------:R0:W-:Y:S03]  /*2dcc0*/  STG.E.128 desc[UR6][R108.64], R104 ;  /* 0x000000686c007986 */ /* 0x0001e6000c101d06 */
        /* <DEDUP_REMOVED lines=53> */
[----:B------:R-:W-:Y:S01]  /*2e020*/  FADD.FTZ R168, R168, R163 ;  /* 0x000000a3a8a87221 */ /* 0x000fe20000010000 */
[----:B0-----:R-:W-:Y:S06]  /*2e030*/  @!P0 BRA `(.L_x_2488) ;  /* 0x0000000000508947 */ /* 0x001fec0003800000 */
[----:B------:R-:W-:Y:S01]  /*2e040*/  IMAD.U32 R107, R150, 0x10000, RZ ;  /* 0x00010000966b7824 */ /* 0x000fe200078e00ff */
        /* <DEDUP_REMOVED lines=19> */
.L_x_2488:
[----:B0-----:R-:W0:Y:S01]  /*2e180*/  SHFL.BFLY PT, R105, R168, 0x1, 0x1f ;  /* 0x0c201f00a8697f89 */ /* 0x001e2200000e0000 */
[C---:B------:R-:W-:Y:S01]  /*2e190*/  LOP3.LUT P0, RZ, R113.reuse, 0x1f, RZ, 0xc0, !PT ;  /* 0x0000001f71ff7812 */ /* 0x040fe2000780c0ff */
[----:B------:R-:W-:Y:S01]  /*2e1a0*/  BSSY.RECONVERGENT B0, `(.L_x_2489) ;  /* 0x0000090000007945 */ /* 0x000fe20003800200 */
[----:B------:R-:W-:-:S04]  /*2e1b0*/  LOP3.LUT R186, R113, 0x1f, RZ, 0xc0, !PT ;  /* 0x0000001f71ba7812 */ /* 0x000fc800078ec0ff */
[----:B------:R-:W-:Y:S02]  /*2e1c0*/  ISETP.GT.U32.AND P1, PT, R186, 0x3, PT ;  /* 0x00000003ba00780c */ /* 0x000fe40003f24070 */
[----:B------:R-:W-:Y:S01]  /*2e1d0*/  MOV R186, RZ ;  /* 0x000000ff00ba7202 */ /* 0x000fe20000000f00 */
        /* <DEDUP_REMOVED lines=140> */
.L_x_2490:
[----:B------:R-:W-:Y:S05]  /*2eaa0*/  BSYNC.RECONVERGENT B0 ;  /* 0x0000000000007941 */ /* 0x000fea0003800200 */
.L_x_2489:
[----:B------:R-:W-:Y:S01]  /*2eab0*/  BAR.SYNC.DEFER_BLOCKING 0x0 ;  /* 0x0000000000007b1d */ /* 0x000fe20000010000 */
[----:B0-----:R-:W-:-:S05]  /*2eac0*/  CS2R R104, SRZ ;  /* 0x0000000000687805 */ /* 0x001fca000001ff00 */
        /* <DEDUP_REMOVED lines=10> */
.L_x_2492:
[----:B------:R-:W-:Y:S05]  /*2eb70*/  BSYNC.RECONVERGENT B0 ;  /* 0x0000000000007941 */ /* 0x000fea0003800200 */
.L_x_2491:
[----:B------:R-:W1:Y:S01]  /*2eb80*/  SHFL.DOWN PT, R107, R186, 0x2, 0x1f ;  /* 0x08401f00ba6b7f89 */ /* 0x000e6200000e0000 */
[----:B------:R-:W-:Y:S02]  /*2eb90*/  ISETP.NE.AND P0, PT, R113, RZ, PT ;  /* 0x000000ff7100720c */ /* 0x000fe40003f05270 */
[----:B------:R-:W-:Y:S01]  /*2eba0*/  ISETP.NE.AND P1, PT, RZ, UR11, PT ;  /* 0x0000000bff007c0c */ /* 0x000fe2000bf25270 */
[----:B0-----:R-:W0:Y:S04]  /*2ebb0*/  SHFL.DOWN PT, R109, R104, 0x2, 0x1f ;  /* 0x08401f00686d7f89 */ /* 0x001e2800000e0000 */
[----:B------:R-:W2:Y:S01]  /*2ebc0*/  SHFL.DOWN PT, R106, R105, 0x2, 0x1f ;  /* 0x08401f00696a7f89 */ /* 0x000ea200000e0000 */
[----:B-1----:R-:W-:Y:S01]  /*2ebd0*/  IMAD.IADD R108, R107, 0x1, R186 ;  /* 0x000000016b6c7824 */ /* 0x002fe200078e02ba */
[----:B------:R-:W-:-:S02]  /*2ebe0*/  I2FP.F32.S32 R204, R107 ;  /* 0x0000006b00cc7245 */ /* 0x000fc40000201400 */
[----:B------:R-:W-:Y:S02]  /*2ebf0*/  I2FP.F32.U32 R107, R186 ;  /* 0x000000ba006b7245 */ /* 0x000fe40000201000 */
[----:B------:R-:W-:Y:S01]  /*2ec00*/  I2FP.F32.S32 R168, R108 ;  /* 0x0000006c00a87245 */ /* 0x000fe20000201400 */
[----:B------:R-:W1:Y:S01]  /*2ec10*/  SHFL.DOWN PT, R209, R108, 0x1, 0x1f ;  /* 0x08201f006cd17f89 */ /* 0x000e6200000e0000 */
[C---:B0-----:R-:W-:Y:S01]  /*2ec20*/  FMUL.FTZ R206, R109.reuse, R204 ;  /* 0x000000cc6dce7220 */ /* 0x041fe20000410000 */
[----:B------:R-:W-:Y:S01]  /*2ec30*/  FADD.FTZ R109, -R109, R104 ;  /* 0x000000686d6d7221 */ /* 0x000fe20000010100 */
[----:B------:R-:W0:Y:S01]  /*2ec40*/  MUFU.RCP R203, R168 ;  /* 0x000000a800cb7308 */ /* 0x000e220000001000 */
[----:B--2---:R-:W-:Y:S01]  /*2ec50*/  FADD.FTZ R106, R106, R105 ;  /* 0x000000696a6a7221 */ /* 0x004fe20000010000 */
[----:B------:R-:W-:Y:S01]  /*2ec60*/  FFMA.FTZ R206, R107, R104, R206 ;  /* 0x000000686bce7223 */ /* 0x000fe200000100ce */
[----:B------:R-:W-:Y:S01]  /*2ec70*/  FMUL.FTZ R109, R109, R109 ;  /* 0x0000006d6d6d7220 */ /* 0x000fe20000410000 */
[----:B------:R-:W2:Y:S03]  /*2ec80*/  LDC R186, c[0x0][0x448] ;  /* 0x00011200ffba7b82 */ /* 0x000ea60000000800 */
        /* <DEDUP_REMOVED lines=13> */
[----:B------:R-:W-:Y:S01]  /*2ed60*/  FFMA.FTZ R109, R168, R207, R109 ;  /* 0x000000cfa86d7223 */ /* 0x000fe2000001006d */
[----:B-1----:R-:W-:Y:S02]  /*2ed70*/  FADD.FTZ R105, R106, R105 ;  /* 0x000000696a697221 */ /* 0x002fe40000010000 */
[----:B------:R-:W-:Y:S01]  /*2ed80*/  FMUL.FTZ R107, R168, R107 ;  /* 0x0000006ba86b7220 */ /* 0x000fe20000410000 */
[----:B---3--:R-:W-:-:S03]  /*2ed90*/  FMUL.FTZ R109, R108, R109 ;  /* 0x0000006d6c6d7220 */ /* 0x008fc60000410000 */
[----:B------:R-:W-:Y:S02]  /*2eda0*/  FMUL.FTZ R107, R107, R209 ;  /* 0x000000d16b6b7220 */ /* 0x000fe40000410000 */
[----:B------:R-:W0:Y:S02]  /*2edb0*/  SHFL.IDX PT, R207, R109, RZ, 0x1f ;  /* 0x00001fff6dcf7589 */ /* 0x000e2400000e0000 */
[----:B------:R-:W-:Y:S02]  /*2edc0*/  FFMA.FTZ R108, R108, R107, R105 ;  /* 0x0000006b6c6c7223 */ /* 0x000fe40000010069 */
[----:B------:R-:W1:Y:S03]  /*2edd0*/  @!P0 LDC.64 R106, c[0x0][0x3c0] ;  /* 0x0000f000ff6a8b82 */ /* 0x000e660000000a00 */
[----:B------:R-:W2:Y:S05]  /*2ede0*/  SHFL.IDX PT, R209, R108, RZ, 0x1f ;  /* 0x00001fff6cd17589 */ /* 0x000eaa00000e0000 */
[----:B------:R-:W3:Y:S01]  /*2edf0*/  @!P0 LDC.64 R104, c[0x0][0x3c8] ;  /* 0x0000f200ff688b82 */ /* 0x000ee20000000a00 */
[----:B0-----:R-:W-:Y:S01]  /*2ee00*/  FMUL.FTZ R168, R207, R207 ;  /* 0x000000cfcfa87220 */ /* 0x001fe20000410000 */
[----:B-1----:R-:W-:-:S04]  /*2ee10*/  @!P0 IMAD.WIDE R106, R0, 0x4, R106 ;  /* 0x00000004006a8825 */ /* 0x002fc800078e026a */
[----:B------:R-:W-:Y:S01]  /*2ee20*/  FSEL R203, R168, RZ, P1 ;  /* 0x000000ffa8cb7208 */ /* 0x000fe20000800000 */
[----:B--2---:R-:W-:Y:S01]  /*2ee30*/  FFMA.FTZ R168, R209, UR14, R186 ;  /* 0x0000000ed1a87c23 */ /* 0x004fe200080100ba */
[----:B------:R0:W-:Y:S03]  /*2ee40*/  @!P0 STG.E desc[UR6][R106.64], R207 ;  /* 0x000000cf6a008986 */ /* 0x0001e6000c101906 */
[----:B------:R-:W-:Y:S01]  /*2ee50*/  FADD.FTZ R109, R168, R203 ;  /* 0x000000cba86d7221 */ /* 0x000fe20000010000 */
[----:B---3--:R-:W-:-:S05]  /*2ee60*/  @!P0 IMAD.WIDE R104, R0, 0x4, R104 ;  /* 0x0000000400688825 */ /* 0x008fca00078e0268 */
[----:B------:R-:W1:Y:S02]  /*2ee70*/  MUFU.RSQ R109, R109 ;  /* 0x0000006d006d7308 */ /* 0x000e640000001400 */
[----:B-1----:R0:W-:Y:S01]  /*2ee80*/  @!P0 STG.E desc[UR6][R104.64], R109 ;  /* 0x0000006d68008986 */ /* 0x0021e2000c101906 */
[----:B-----5:R-:W-:-:S13]  /*2ee90*/  ISETP.GE.AND P0, PT, R112, 0x1, PT ;  /* 0x000000017000780c */ /* 0x020fda0003f06270 */
[----:B0-----:R-:W-:Y:S05]  /*2eea0*/  @!P0 BRA `(.L_x_2493) ;  /* 0x00000014003c8947 */ /* 0x001fea0003800000 */
[----:B------:R-:W-:Y:S01]  /*2eeb0*/  FSEL R252, R207, RZ, !P1 ;  /* 0x000000ffcffc7208 */ /* 0x000fe20004800000 */
[----:B------:R-:W-:Y:S01]  /*2eec0*/  VIADD R105, R112, 0xffffffff ;  /* 0xffffffff70697836 */ /* 0x000fe20000000000 */
[----:B------:R-:W-:Y:S01]  /*2eed0*/  SHF.L.U32 R203, R10, 0x10, RZ ;  /* 0x000000100acb7819 */ /* 0x000fe200000006ff */
[----:B------:R-:W-:Y:S02]  /*2eee0*/  IMAD.U32 R107, R73, 0x10000, RZ ;  /* 0x00010000496b7824 */ /* 0x000fe400078e00ff */
[C---:B------:R-:W-:Y:S01]  /*2eef0*/  FADD.FTZ R104, -R252.reuse, R111 ;  /* 0x0000006ffc687221 */ /* 0x040fe20000010100 */
[C---:B------:R-:W-:Y:S01]  /*2ef00*/  FADD.FTZ R116, -R252.reuse, R116 ;  /* 0x00000074fc747221 */ /* 0x040fe20000010100 */
[C---:B------:R-:W-:Y:S01]  /*2ef10*/  FADD.FTZ R110, -R252.reuse, R110 ;  /* 0x0000006efc6e7221 */ /* 0x040fe20000010100 */
[C---:B------:R-:W-:Y:S01]  /*2ef20*/  FADD.FTZ R108, -R252.reuse, R117 ;  /* 0x00000075fc6c7221 */ /* 0x040fe20000010100 */
[C---:B------:R-:W-:Y:S01]  /*2ef30*/  FADD.FTZ R216, -R252.reuse, R166 ;  /* 0x000000a6fcd87221 */ /* 0x040fe20000010100 */
[----:B------:R-:W-:Y:S01]  /*2ef40*/  FADD.FTZ R246, -R252, R202 ;  /* 0x000000cafcf67221 */ /* 0x000fe20000010100 */
[----:B------:R-:W-:-:S02]  /*2ef50*/  IMAD R114, R105, R114, RZ ;  /* 0x0000007269727224 */ /* 0x000fc400078e02ff */
        /* <DEDUP_REMOVED lines=53> */
[C---:B------:R-:W-:Y:S01]  /*2f2b0*/  FMUL.FTZ R104, R109.reuse, R104 ;  /* 0x000000686d687220 */ /* 0x040fe20000410000 */
[----:B------:R-:W-:Y:S01]  /*2f2c0*/  SHF.L.U32 R115, R142, 0x10, RZ ;  /* 0x000000108e737819 */ /* 0x000fe200000006ff */
[----:B------:R-:W-:Y:S01]  /*2f2d0*/  FMUL.FTZ R116, R109, R116 ;  /* 0x000000746d747220 */ /* 0x000fe20000410000 */
[----:B------:R-:W-:-:S02]  /*2f2e0*/  IMAD.U32 R111, R141, 0x10000, RZ ;  /* 0x000100008d6f7824 */ /* 0x000fc400078e00ff */
[C---:B------:R-:W-:Y:S01]  /*2f2f0*/  FMUL.FTZ R110, R109.reuse, R110 ;  /* 0x0000006e6d6e7220 */ /* 0x040fe20000410000 */
[----:B------:R-:W-:Y:S01]  /*2f300*/  FFMA.FTZ R104, R104, R117, R105 ;  /* 0x0000007568687223 */ /* 0x000fe20000010069 */
[----:B------:R-:W-:Y:S01]  /*2f310*/  FFMA.FTZ R105, R116, R252, R107 ;  /* 0x000000fc74697223 */ /* 0x000fe2000001006b */
[C---:B------:R-:W-:Y:S01]  /*2f320*/  FMUL.FTZ R106, R109.reuse, R106 ;  /* 0x0000006a6d6a7220 */ /* 0x040fe20000410000 */
        /* <DEDUP_REMOVED lines=82> */
[----:B------:R-:W-:Y:S01]  /*2f850*/  SHF.L.U32 R161, R128, 0x10, RZ ;  /* 0x0000001080a17819 */ /* 0x000fe200000006ff */
[----:B------:R-:W-:Y:S01]  /*2f860*/  FFMA.FTZ R159, R204, R159, R155 ;  /* 0x0000009fcc9f7223 */ /* 0x000fe2000001009b */
        /* <DEDUP_REMOVED lines=12> */
[----:B------:R-:W-:Y:S01]  /*2f930*/  SHF.L.U32 R109, R53, 0x10, RZ ;  /* 0x00000010356d7819 */ /* 0x000fe200000006ff */
[----:B------:R-:W-:Y:S01]  /*2f940*/  FFMA.FTZ R115, R160, R155, R163 ;  /* 0x0000009ba0737223 */ /* 0x000fe200000100a3 */
        /* <DEDUP_REMOVED lines=32> */
[----:B------:R-:W-:Y:S01]  /*2fb50*/  FFMA.FTZ R123, R172, R165, R167 ;  /* 0x000000a5ac7b7223 */ /* 0x000fe200000100a7 */
        /* <DEDUP_REMOVED lines=33> */
[----:B------:R-:W-:-:S02]  /*2fd70*/  IMAD.U32 R109, R17, 0x10000, RZ ;  /* 0x00010000116d7824 */ /* 0x000fc400078e00ff */
[----:B------:R-:W-:Y:S01]  /*2fd80*/  FFMA.FTZ R190, R190, R183, R187 ;  /* 0x000000b7bebe7223 */ /* 0x000fe200000100bb */
[----:B------:R-:W-:Y:S01]  /*2fd90*/  SHF.L.U32 R187, R18, 0x10, RZ ;  /* 0x0000001012bb7819 */ /* 0x000fe200000006ff */
[----:B------:R-:W-:Y:S01]  /*2fda0*/  IMAD.U32 R167, R21, 0x10000, RZ ;  /* 0x0001000015a77824 */ /* 0x000fe200078e00ff */
[----:B------:R-:W-:Y:S01]  /*2fdb0*/  SHF.L.U32 R189, R20, 0x10, RZ ;  /* 0x0000001014bd7819 */ /* 0x000fe200000006ff */
[----:B------:R-:W-:Y:S01]  /*2fdc0*/  IMAD.U32 R191, R19, 0x10000, RZ ;  /* 0x0001000013bf7824 */ /* 0x000fe200078e00ff */
[----:B------:R-:W-:Y:S01]  /*2fdd0*/  SHF.L.U32 R193, R65, 0x10, RZ ;  /* 0x0000001041c17819 */ /* 0x000fe200000006ff */
[----:B------:R-:W-:Y:S01]  /*2fde0*/  FFMA.FTZ R187, R236, R187, R109 ;  /* 0x000000bbecbb7223 */ /* 0x000fe2000001006d */
[----:B------:R-:W-:Y:S01]  /*2fdf0*/  IMAD.U32 R195, R93, 0x10000, RZ ;  /* 0x000100005dc37824 */ /* 0x000fe200078e00ff */
[----:B------:R-:W0:Y:S01]  /*2fe00*/  LDC.64 R108, c[0x0][0x428] ;  /* 0x00010a00ff6c7b82 */ /* 0x000e220000000a00 */
[----:B------:R-:W-:Y:S01]  /*2fe10*/  FFMA.FTZ R185, R232, R185, R167 ;  /* 0x000000b9e8b97223 */ /* 0x000fe200000100a7 */
[----:B------:R-:W-:Y:S01]  /*2fe20*/  SHF.L.U32 R165, R66, 0x10, RZ ;  /* 0x0000001042a57819 */ /* 0x000fe200000006ff */
[----:B------:R-:W-:-:S02]  /*2fe30*/  IMAD.U32 R167, R94, 0x10000, RZ ;  /* 0x000100005ea77824 */ /* 0x000fc400078e00ff */
        /* <DEDUP_REMOVED lines=8> */
[----:B------:R-:W-:Y:S01]  /*2fec0*/  SHF.R.S32.HI R165, RZ, 0x1f, R114 ;  /* 0x0000001fffa57819 */ /* 0x000fe20000011472 */
[----:B------:R-:W-:Y:S02]  /*2fed0*/  IMAD.U32 R199, R13, 0x10000, RZ ;  /* 0x000100000dc77824 */ /* 0x000fe400078e00ff */
[----:B------:R-:W-:Y:S01]  /*2fee0*/  FFMA.FTZ R189, R194, R189, R191 ;  /* 0x000000bdc2bd7223 */ /* 0x000fe200000100bf */
[----:B------:R-:W-:Y:S01]  /*2fef0*/  FFMA.FTZ R240, R240, R193, R195 ;  /* 0x000000c1f0f07223 */ /* 0x000fe200000100c3 */
[----:B------:R-:W-:Y:S01]  /*2ff00*/  SHF.L.U32 R167, R68, 0x10, RZ ;  /* 0x0000001044a77819 */ /* 0x000fe200000006ff */
[----:B------:R-:W-:Y:S01]  /*2ff10*/  FFMA.FTZ R191, R196, R197, R199 ;  /* 0x000000c5c4bf7223 */ /* 0x000fe200000100c7 */
[----:B------:R-:W-:Y:S01]  /*2ff20*/  LEA.HI R114, R165, R114, RZ, 0x3 ;  /* 0x00000072a5727211 */ /* 0x000fe200078f18ff */
[----:B------:R-:W-:Y:S01]  /*2ff30*/  IMAD.U32 R193, R96, 0x10000, RZ ;  /* 0x0001000060c17824 */ /* 0x000fe200078e00ff */
[----:B------:R-:W-:Y:S01]  /*2ff40*/  SHF.L.U32 R195, R12, 0x10, RZ ;  /* 0x000000100cc37819 */ /* 0x000fe200000006ff */
[----:B------:R-:W-:Y:S01]  /*2ff50*/  IMAD.U32 R197, R11, 0x10000, RZ ;  /* 0x000100000bc57824 */ /* 0x000fe200078e00ff */
[----:B------:R-:W-:Y:S01]  /*2ff60*/  F2FP.BF16.F32.PACK_AB R106, R117, R106 ;  /* 0x0000006a756a723e */ /* 0x000fe200000010ff */
[----:B------:R-:W-:Y:S01]  /*2ff70*/  IMAD.U32 R165, R98, 0x10000, RZ ;  /* 0x0001000062a57824 */ /* 0x000fe200078e00ff */
[----:B------:R-:W-:Y:S01]  /*2ff80*/  SHF.L.U32 R117, R70, 0x10, RZ ;  /* 0x0000001046757819 */ /* 0x000fe200000006ff */
[----:B------:R-:W-:Y:S01]  /*2ff90*/  FFMA.FTZ R198, R198, R167, R193 ;  /* 0x000000a7c6c67223 */ /* 0x000fe200000100c1 */
[----:B------:R-:W-:Y:S01]  /*2ffa0*/  LEA.HI.SX32 R113, R114, R113, 0x1d ;  /* 0x0000007172717211 */ /* 0x000fe200078feaff */
[----:B------:R-:W-:Y:S01]  /*2ffb0*/  IMAD.U32 R201, R97, 0x10000, RZ ;  /* 0x0001000061c97824 */ /* 0x000fe200078e00ff */
[----:B------:R-:W-:Y:S01]  /*2ffc0*/  SHF.L.U32 R199, R69, 0x10, RZ ;  /* 0x0000001045c77819 */ /* 0x000fe200000006ff */
[----:B------:R-:W-:Y:S01]  /*2ffd0*/  FFMA.FTZ R193, R242, R195, R197 ;  /* 0x000000c3f2c17223 */ /* 0x000fe200000100c5 */
[----:B------:R-:W-:Y:S01]  /*2ffe0*/  SHF.L.U32 R167, R8, 0x10, RZ ;  /* 0x0000001008a77819 */ /* 0x000fe200000006ff */
[----:B------:R-:W-:Y:S01]  /*2fff0*/  IMAD.U32 R205, R9, 0x10000, RZ ;  /* 0x0001000009cd7824 */ /* 0x000fe200078e00ff */
[----:B------:R-:W-:Y:S01]  /*30000*/  F2FP.BF16.F32.PACK_AB R116, R157, R116 ;  /* 0x000000749d74723e */ /* 0x000fe200000010ff */
[----:B------:R-:W-:-:S02]  /*30010*/  IMAD.U32 R197, R7, 0x10000, RZ ;  /* 0x0001000007c57824 */ /* 0x000fc400078e00ff */
[----:B------:R-:W-:Y:S01]  /*30020*/  FFMA.FTZ R122, R248, R117, R165 ;  /* 0x00000075f87a7223 */ /* 0x000fe200000100a5 */
[----:B------:R-:W-:Y:S01]  /*30030*/  IADD3 R157, PT, PT, R113, 0x80, RZ ;  /* 0x00000080719d7810 */ /* 0x000fe20007ffe0ff */
[----:B------:R-:W-:Y:S01]  /*30040*/  FFMA.FTZ R200, R200, R199, R201 ;  /* 0x000000c7c8c87223 */ /* 0x000fe200000100c9 */
[----:B------:R-:W-:Y:S01]  /*30050*/  F2FP.BF16.F32.PACK_AB R118, R161, R118 ;  /* 0x00000076a176723e */ /* 0x000fe200000010ff */
[----:B------:R-:W-:Y:S01]  /*30060*/  FFMA.FTZ R195, R244, R203, R205 ;  /* 0x000000cbf4c37223 */ /* 0x000fe200000100cd */
[----:B------:R-:W-:Y:S01]  /*30070*/  F2FP.BF16.F32.PACK_AB R117, R159, R186 ;  /* 0x000000ba9f75723e */ /* 0x000fe200000010ff */
[C---:B------:R-:W-:Y:S01]  /*30080*/  VIADD R159, R113.reuse, 0x100 ;  /* 0x00000100719f7836 */ /* 0x040fe20000000000 */
[C---:B------:R-:W-:Y:S01]  /*30090*/  IADD3 R161, PT, PT, R113.reuse, 0x180, RZ ;  /* 0x0000018071a17810 */ /* 0x040fe20007ffe0ff */
[----:B------:R-:W-:Y:S01]  /*300a0*/  FFMA.FTZ R199, R246, R167, R197 ;  /* 0x000000a7f6c77223 */ /* 0x000fe200000100c5 */
[----:B------:R-:W-:Y:S01]  /*300b0*/  F2FP.BF16.F32.PACK_AB R105, R110, R105 ;  /* 0x000000696e69723e */ /* 0x000fe200000010ff */
[----:B------:R-:W-:Y:S01]  /*300c0*/  VIADD R165, R113, 0x200 ;  /* 0x0000020071a57836 */ /* 0x000fe20000000000 */
[----:B------:R-:W-:Y:S01]  /*300d0*/  F2FP.BF16.F32.PACK_AB R104, R111, R104 ;  /* 0x000000686f68723e */ /* 0x000fe200000010ff */
[----:B0-----:R-:W-:Y:S01]  /*300e0*/  IMAD.WIDE.U32 R110, R113, 0x10, R108 ;  /* 0x00000010716e7825 */ /* 0x001fe200078e006c */
[----:B------:R-:W-:-:S02]  /*300f0*/  F2FP.BF16.F32.PACK_AB R107, R120, R107 ;  /* 0x0000006b786b723e */ /* 0x000fc400000010ff */
[----:B------:R-:W-:Y:S01]  /*30100*/  SHF.L.U32 R201, R71, 0x10, RZ ;  /* 0x0000001047c97819 */ /* 0x000fe200000006ff */
[----:B------:R-:W-:Y:S01]  /*30110*/  VIADD R197, R113, 0x300 ;  /* 0x0000030071c57836 */ /* 0x000fe20000000000 */
[----:B------:R-:W-:Y:S01]  /*30120*/  SHF.L.U32 R205, R6, 0x10, RZ ;  /* 0x0000001006cd7819 */ /* 0x000fe200000006ff */
[----:B------:R-:W-:Y:S01]  /*30130*/  IMAD.U32 R203, R99, 0x10000, RZ ;  /* 0x0001000063cb7824 */ /* 0x000fe200078e00ff */
[----:B------:R-:W-:Y:S01]  /*30140*/  IADD3 R167, PT, PT, R113, 0x280, RZ ;  /* 0x0000028071a77810 */ /* 0x000fe20007ffe0ff */
[----:B------:R-:W-:Y:S01]  /*30150*/  IMAD.U32 R207, R5, 0x10000, RZ ;  /* 0x0001000005cf7824 */ /* 0x000fe200078e00ff */
[----:B------:R-:W-:Y:S01]  /*30160*/  F2FP.BF16.F32.PACK_AB R119, R158, R119 ;  /* 0x000000779e77723e */ /* 0x000fe200000010ff */
[----:B------:R-:W-:-:S04]  /*30170*/  IMAD.WIDE.U32 R112, R157, 0x10, R108 ;  /* 0x000000109d707825 */ /* 0x000fc800078e006c */
[----:B------:R-:W-:Y:S01]  /*30180*/  FFMA.FTZ R201, R250, R201, R203 ;  /* 0x000000c9fac97223 */ /* 0x000fe200000100cb */
[----:B------:R-:W-:Y:S01]  /*30190*/  FFMA.FTZ R202, R202, R205, R207 ;  /* 0x000000cdcaca7223 */ /* 0x000fe200000100cf */
[----:B------:R0:W-:Y:S01]  /*301a0*/  STG.E.128 desc[UR6][R110.64], R104 ;  /* 0x000000686e007986 */ /* 0x0001e2000c101d06 */
[--C-:B------:R-:W-:Y:S01]  /*301b0*/  IMAD.WIDE.U32 R156, R159, 0x10, R108.reuse ;  /* 0x000000109f9c7825 */ /* 0x100fe200078e006c */
[----:B------:R-:W-:Y:S02]  /*301c0*/  F2FP.BF16.F32.PACK_AB R114, R181, R230 ;  /* 0x000000e6b572723e */ /* 0x000fe400000010ff */
[----:B------:R1:W-:Y:S01]  /*301d0*/  STG.E.128 desc[UR6][R112.64], R116 ;  /* 0x0000007470007986 */ /* 0x0003e2000c101d06 */
[--C-:B------:R-:W-:Y:S01]  /*301e0*/  IMAD.WIDE.U32 R158, R161, 0x10, R108.reuse ;  /* 0x00000010a19e7825 */ /* 0x100fe200078e006c */
[----:B------:R-:W-:Y:S02]  /*301f0*/  F2FP.BF16.F32.PACK_AB R122, R199, R122 ;  /* 0x0000007ac77a723e */ /* 0x000fe400000010ff */
[----:B------:R-:W-:Y:S01]  /*30200*/  F2FP.BF16.F32.PACK_AB R120, R193, R198 ;  /* 0x000000c6c178723e */ /* 0x000fe200000010ff */
[----:B------:R-:W-:-:S04]  /*30210*/  IMAD.WIDE.U32 R160, R165, 0x10, R108 ;  /* 0x00000010a5a07825 */ /* 0x000fc800078e006c */
[----:B------:R-:W-:-:S04]  /*30220*/  IMAD.WIDE.U32 R164, R167, 0x10, R108 ;  /* 0x00000010a7a47825 */ /* 0x000fc800078e006c */
[----:B------:R-:W-:Y:S01]  /*30230*/  IMAD.WIDE.U32 R166, R197, 0x10, R108 ;  /* 0x00000010c5a67825 */ /* 0x000fe200078e006c */
[----:B0-----:R-:W-:Y:S02]  /*30240*/  F2FP.BF16.F32.PACK_AB R107, R173, R170 ;  /* 0x000000aaad6b723e */ /* 0x001fe400000010ff */
[----:B------:R-:W-:Y:S02]  /*30250*/  F2FP.BF16.F32.PACK_AB R106, R155, R214 ;  /* 0x000000d69b6a723e */ /* 0x000fe400000010ff */
        /* <DEDUP_REMOVED lines=8> */
[----:B-1----:R-:W-:Y:S01]  /*302e0*/  F2FP.BF16.F32.PACK_AB R113, R179, R228 ;  /* 0x000000e4b371723e */ /* 0x002fe200000010ff */
[----:B------:R0:W-:Y:S01]  /*302f0*/  STG.E.128 desc[UR6][R158.64], R108 ;  /* 0x0000006c9e007986 */ /* 0x0001e2000c101d06 */
        /* <DEDUP_REMOVED lines=10> */
.L_x_2493:
[----:B0-----:R-:W0:Y:S01]  /*303a0*/  LDC.64 R104, c[0x0][0x380] ;  /* 0x0000e000ff687b82 */ /* 0x001e220000000a00 */
[----:B------:R-:W-:Y:S01]  /*303b0*/  UPLOP3.LUT UP1, UPT, UPT, UPT, UP1, 0x40, 0x4 ;  /* 0x000000000004789c */ /* 0x000fe20003f2e810 */
[----:B0-----:R-:W-:-:S04]  /*303c0*/  IADD3 R0, PT, PT, R0, R104, RZ ;  /* 0x0000006800007210 */ /* 0x001fc80007ffe0ff */
[----:B------:R-:W-:-:S13]  /*303d0*/  ISETP.GE.AND P0, PT, R0, R105, PT ;  /* 0x000000690000720c */ /* 0x000fda0003f06270 */
[----:B------:R-:W-:Y:S05]  /*303e0*/  @!P0 BRA `(.L_x_2494) ;  /* 0xfffffd08005c8947 */ /* 0x000fea000383ffff */
[----:B------:R-:W-:Y:S05]  /*303f0*/  EXIT ;  /* 0x000000000000794d */ /* 0x000fea0003800000 */
.L_x_2495:
        /* <DEDUP_REMOVED lines=16> */
.L_x_42302:


//--------------------- .text._ZN10layer_norm13ln_fwd_kernelINS_13Kernel_traitsI13__nv_bfloat16S2_S2_S2_fjLj7168ELj1ELj1ELj4ELj16ENS_18Kernel_traits_baseILj7168ES2_S2_S2_S2_fjLj128EEEEELb1ELb1ELb0ELb0EEEvNS_9FwdParamsE --------------------------
	.section	.text._ZN10layer_norm13ln_fwd_kernelINS_13Kernel_traitsI13__nv_bfloat16S2_S2_S2_fjLj7168ELj1ELj1ELj4ELj16ENS_18Kernel_traits_baseILj7168ES2_S2_S2_S2_fjLj128EEEEELb1ELb1ELb0ELb0EEEvNS_9FwdParamsE,"ax",@progbits
	.align	128
        .global         _ZN10layer_norm13ln_fwd_kernelINS_13Kernel_traitsI13__nv_bfloat16S2_S2_S2_fjLj7168ELj1ELj1ELj4ELj16ENS_18Kernel_traits_baseILj7168ES2_S2_S2_S2_fjLj128EEEEELb1ELb1ELb0ELb0EEEvNS_9FwdParamsE
        .type           _ZN10layer_norm13ln_fwd_kernelINS_13Kernel_traitsI13__nv_bfloat16S2_S2_S2_fjLj7168ELj1ELj1ELj4ELj16ENS_18Kernel_traits_baseILj7168ES2_S2_S2_S2_fjLj128EEEEELb1ELb1ELb0ELb0EEEvNS_9FwdParamsE,@function
        .size           _ZN10layer_norm13ln_fwd_kernelINS_13Kernel_traitsI13__nv_bfloat16S2_S2_S2_fjLj7168ELj1ELj1ELj4ELj16ENS_18Kernel_traits_baseILj7168ES2_S2_S2_S2_fjLj128EEEEELb1ELb1ELb0ELb0EEEvNS_9FwdParamsE,(.L_x_42303 - _ZN10layer_norm13ln_fwd_kernelINS_13Kernel_traitsI13__nv_bfloat16S2_S2_S2_fjLj7168ELj1ELj1ELj4ELj16ENS_18Kernel_traits_baseILj7168ES2_S2_S2_S2_fjLj128EEEEELb1ELb1ELb0ELb0EEEvNS_9FwdParamsE)
        .other          _ZN10layer_norm13ln_fwd_kernelINS_13Kernel_traitsI13__nv_bfloat16S2_S2_S2_fjLj7168ELj1ELj1ELj4ELj16ENS_18Kernel_traits_baseILj7168ES2_S2_S2_S2_fjLj128EEEEELb1ELb1ELb0ELb0EEEvNS_9FwdParamsE,@"STO_CUDA_ENTRY STV_DEFAULT"
_ZN10layer_norm13ln_fwd_kernelINS_13Kernel_traitsI13__nv_bfloat16S2_S2_S2_fjLj7168ELj1ELj1ELj4ELj16ENS_18Kernel_traits_baseILj7168ES2_S2_S2_S2_fjLj128EEEEELb1ELb1ELb0ELb0EEEvNS_9FwdParamsE:
.text._ZN10layer_norm13ln_fwd_kernelINS_13Kernel_traitsI13__nv_bfloat16S2_S2_S2_fjLj7168ELj1ELj1ELj4ELj16ENS_18Kernel_traits_baseILj7168ES2_S2_S2_S2_fjLj128EEEEELb1ELb1ELb0ELb0EEEvNS_9FwdParamsE:
[----:B------:R-:W-:Y:S01]  /*0000*/  LDC R1, c[0x0][0x37c] ;  /* 0x0000df00ff017b82 */ /* 0x000fe20000000800 */
[----:B------:R-:W0:Y:S07]  /*0010*/  LDCU.U8 UR4, c[0x0][0x464] ;  /* 0x00008c80ff0477ac */ /* 0x000e2e0008000000 */
[----:B------:R-:W1:Y:S01]  /*0020*/  LDC R158, c[0x0][0x458] ;  /* 0x00011600ff9e7b82 */ /* 0x000e620000000800 */
[----:B------:R-:W2:Y:S01]  /*0030*/  LDCU.64 UR8, c[0x0][0x450] ;  /* 0x00008a00ff0877ac */ /* 0x000ea20008000a00 */
[----:B------:R-:W3:Y:S06]  /*0040*/  LDCU.64 UR6, c[0x0][0x358] ;  /* 0x00006b00ff0677ac */ /* 0x000eec0008000a00 */
[----:B------:R-:W1:Y:S01]  /*0050*/  LDC R159, c[0x0][0x45c] ;  /* 0x00011700ff9f7b82 */ /* 0x000e620000000800 */
[----:B------:R-:W4:Y:S07]  /*0060*/  S2R R7, SR_TID.X ;  /* 0x0000000000077919 */ /* 0x000f2e0000002100 */
[----:B------:R-:W5:Y:S01]  /*0070*/  LDC R11, c[0x0][0x388] ;  /* 0x0000e200ff0b7b82 */ /* 0x000f620000000800 */
[----:B0-----:R-:W-:Y:S01]  /*0080*/  ISETP.NE.AND P0, PT, RZ, UR4, PT ;  /* 0x00000004ff007c0c */ /* 0x001fe2000bf05270 */
[----:B------:R-:W0:Y:S01]  /*0090*/  LDCU.64 UR4, c[0x0][0x438] ;  /* 0x00008700ff0477ac */ /* 0x000e220008000a00 */
[----:B--2---:R-:W-:-:S02]  /*00a0*/  IMAD.U32 R2, RZ, RZ, UR8 ;  /* 0x00000008ff027e24 */ /* 0x004fc4000f8e00ff */
[----:B------:R-:W-:-:S09]  /*00b0*/  IMAD.U32 R3, RZ, RZ, UR9 ;  /* 0x00000009ff037e24 */ /* 0x000fd2000f8e00ff */
[----:B---3--:R-:W2:Y:S01]  /*00c0*/  @P0 LDG.E.64 R2, desc[UR6][R2.64] ;  /* 0x0000000602020981 */ /* 0x008ea2000c1e1b00 */
[----:B------:R-:W3:Y:S03]  /*00d0*/  @P0 LDC R9, c[0x0][0x460] ;  /* 0x00011800ff090b82 */ /* 0x000ee60000000800 */
[----:B-1----:R-:W3:Y:S01]  /*00e0*/  @P0 LDG.E.64 R4, desc[UR6][R158.64] ;  /* 0x000000069e040981 */ /* 0x002ee2000c1e1b00 */
[----:B------:R-:W-:Y:S01]  /*00f0*/  BSSY.RECONVERGENT B0, `(.L_x_2496) ;  /* 0x00000cd000007945 */ /* 0x000fe20003800200 */
[----:B0-----:R-:W-:-:S03]  /*0100*/  UISETP.NE.U32.AND UP0, UPT, UR4, URZ, UPT ;  /* 0x000000ff0400728c */ /* 0x001fc6000bf05070 */
[----:B------:R-:W0:Y:S01]  /*0110*/  S2UR UR14, SR_CTAID.X ;  /* 0x00000000000e79c3 */ /* 0x000e220000002500 */
[----:B------:R-:W-:Y:S01]  /*0120*/  UISETP.NE.AND.EX UP0, UPT, UR5, URZ, UPT, UP0 ;  /* 0x000000ff0500728c */ /* 0x000fe2000bf05300 */
[----:B----4-:R-:W-:-:S04]  /*0130*/  LOP3.LUT R0, R7, 0x60, RZ, 0xc0, !PT ;  /* 0x0000006007007812 */ /* 0x010fc800078ec0ff */
[--C-:B------:R-:W-:Y:S02]  /*0140*/  LOP3.LUT R41, R0, 0x1f, R7.reuse, 0xf8, !PT ;  /* 0x0000001f00297812 */ /* 0x100fe400078ef807 */
[----:B------:R-:W0:Y:S02]  /*0150*/  LDC R6, c[0x0][0x360] ;  /* 0x0000d800ff067b82 */ /* 0x000e240000000800 */
[----:B0-----:R-:W-:Y:S01]  /*0160*/  IMAD R165, R6, UR14, R7 ;  /* 0x0000000e06a57c24 */ /* 0x001fe2000f8e0207 */
[----:B--2---:R-:W-:Y:S02]  /*0170*/  @P0 R2UR UR8, R2 ;  /* 0x00000000020802ca */ /* 0x004fe400000e0000 */
[----:B-----5:R-:W-:Y:S02]  /*0180*/  SHF.R.S32.HI R2, RZ, 0x1f, R11 ;  /* 0x0000001fff027819 */ /* 0x020fe4000001140b */
[----:B------:R-:W-:Y:S02]  /*0190*/  @P0 R2UR UR9, R3 ;  /* 0x00000000030902ca */ /* 0x000fe400000e0000 */
[----:B---3--:R-:W-:-:S02]  /*01a0*/  @P0 IADD3 R158, P1, PT, R4, R9, RZ ;  /* 0x00000009049e0210 */ /* 0x008fc40007f3e0ff */
[----:B------:R-:W-:Y:S02]  /*01b0*/  LEA.HI R2, R2, R11, RZ, 0x3 ;  /* 0x0000000b02027211 */ /* 0x000fe400078f18ff */
[----:B------:R-:W-:Y:S02]  /*01c0*/  @P0 IADD3.X R159, PT, PT, RZ, R5, RZ, P1, !PT ;  /* 0x00000005ff9f0210 */ /* 0x000fe40000ffe4ff */
[----:B------:R-:W-:Y:S01]  /*01d0*/  LOP3.LUT R5, R41, 0x7f, RZ, 0x3c, !PT ;  /* 0x0000007f29057812 */ /* 0x000fe200078e3cff */
[----:B------:R-:W-:Y:S01]  /*01e0*/  UIADD3 UR18, UPT, UPT, UR8, -0x61c88647, URZ ;  /* 0x9e3779b908127890 */ /* 0x000fe2000fffe0ff */
[----:B------:R-:W-:Y:S01]  /*01f0*/  SHF.R.S32.HI R2, RZ, 0x3, R2 ;  /* 0x00000003ff027819 */ /* 0x000fe20000011402 */
[----:B------:R-:W-:Y:S01]  /*0200*/  UIADD3 UR20, UPT, UPT, UR8, 0x3c6ef372, URZ ;  /* 0x3c6ef37208147890 */ /* 0x000fe2000fffe0ff */
[----:B------:R-:W-:Y:S01]  /*0210*/  LOP3.LUT R3, R7, 0x1f, RZ, 0xc0, !PT ;  /* 0x0000001f07037812 */ /* 0x000fe200078ec0ff */
[----:B------:R-:W-:Y:S01]  /*0220*/  UIADD3 UR19, UPT, UPT, UR9, -0x4498517b, URZ ;  /* 0xbb67ae8509137890 */ /* 0x000fe2000fffe0ff */
[----:B------:R-:W-:Y:S01]  /*0230*/  SHF.R.U64 R163, R158, 0x2, R159 ;  /* 0x000000029ea37819 */ /* 0x000fe2000000129f */
[----:B------:R-:W-:Y:S01]  /*0240*/  IMAD.IADD R164, R2, 0x1, R5 ;  /* 0x0000000102a47824 */ /* 0x000fe200078e0205 */
[----:B------:R-:W-:Y:S01]  /*0250*/  SHF.R.U32.HI R162, RZ, 0x2, R159 ;  /* 0x00000002ffa27819 */ /* 0x000fe2000001169f */
[----:B------:R-:W-:-:S02]  /*0260*/  UIADD3 UR21, UPT, UPT, UR9, 0x76cf5d0a, URZ ;  /* 0x76cf5d0a09157890 */ /* 0x000fc4000fffe0ff */
[----:B------:R-:W-:Y:S02]  /*0270*/  UIADD3 UR10, UPT, UPT, UR8, -0x255992d5, URZ ;  /* 0xdaa66d2b080a7890 */ /* 0x000fe4000fffe0ff */
[----:B------:R-:W-:Y:S02]  /*0280*/  UIADD3 UR11, UPT, UPT, UR9, 0x32370b8f, URZ ;  /* 0x32370b8f090b7890 */ /* 0x000fe4000fffe0ff */
[----:B------:R-:W-:Y:S02]  /*0290*/  UIADD3 UR12, UPT, UPT, UR8, 0x78dde6e4, URZ ;  /* 0x78dde6e4080c7890 */ /* 0x000fe4000fffe0ff */
[----:B------:R-:W-:Y:S02]  /*02a0*/  UIADD3 UR13, UPT, UPT, UR9, -0x126145ec, URZ ;  /* 0xed9eba14090d7890 */ /* 0x000fe4000fffe0ff */
[----:B------:R-:W-:Y:S02]  /*02b0*/  UIADD3 UR16, UPT, UPT, UR8, 0x1715609d, URZ ;  /* 0x1715609d08107890 */ /* 0x000fe4000fffe0ff */
[----:B------:R-:W-:-:S02]  /*02c0*/  UIADD3 UR15, UPT, UPT, UR9, -0x56f99767, URZ ;  /* 0xa9066899090f7890 */ /* 0x000fc4000fffe0ff */
[----:B------:R-:W-:Y:S02]  /*02d0*/  UIADD3 UR17, UPT, UPT, UR8, -0x4ab325aa, URZ ;  /* 0xb54cda5608117890 */ /* 0x000fe4000fffe0ff */
[----:B------:R-:W-:Y:S02]  /*02e0*/  UIADD3 UR22, UPT, UPT, UR9, 0x646e171e, URZ ;  /* 0x646e171e09167890 */ /* 0x000fe4000fffe0ff */
[----:B------:R-:W-:Y:S02]  /*02f0*/  UIADD3 UR23, UPT, UPT, UR8, 0x5384540f, URZ ;  /* 0x5384540f08177890 */ /* 0x000fe4000fffe0ff */
[----:B------:R-:W-:Y:S02]  /*0300*/  UIADD3 UR24, UPT, UPT, UR9, 0x1fd5c5a3, URZ ;  /* 0x1fd5c5a309187890 */ /* 0x000fe4000fffe0ff */
[----:B------:R-:W-:Y:S02]  /*0310*/  UIADD3 UR25, UPT, UPT, UR8, -0xe443238, URZ ;  /* 0xf1bbcdc808197890 */ /* 0x000fe4000fffe0ff */
[----:B------:R-:W-:-:S02]  /*0320*/  UIADD3 UR26, UPT, UPT, UR9, -0x24c28bd8, URZ ;  /* 0xdb3d7428091a7890 */ /* 0x000fc4000fffe0ff */
[----:B------:R-:W-:Y:S02]  /*0330*/  UIADD3 UR27, UPT, UPT, UR8, -0x700cb87f, URZ ;  /* 0x8ff34781081b7890 */ /* 0x000fe4000fffe0ff */
[----:B------:R-:W-:Y:S01]  /*0340*/  UIADD3 UR28, UPT, UPT, UR9, -0x695add53, URZ ;  /* 0x96a522ad091c7890 */ /* 0x000fe2000fffe0ff */
[----:B------:R-:W-:Y:S11]  /*0350*/  BRA.U !UP0, `(.L_x_2497) ;  /* 0x0000000508387547 */ /* 0x000ff6000b800000 */
        /* <DEDUP_REMOVED lines=26> */
[----:B-1----:R-:W-:-:S04]  /*0500*/  @P1 IMAD.WIDE.U32 R14, R41, 0x10, R14 ;  /* 0x00000010290e1825 */ /* 0x002fc800078e000e */
[----:B------:R-:W-:Y:S01]  /*0510*/  @P1 VIADD R41, R41, 0x80 ;  /* 0x0000008029291836 */ /* 0x000fe20000000000 */
[----:B------:R0:W5:Y:S02]  /*0520*/  @P1 LDG.E.128 R104, desc[UR6][R14.64] ;  /* 0x000000060e681981 */ /* 0x000164000c1e1d00 */
[----:B------:R-:W1:Y:S08]  /*0530*/  @P3 LDC.64 R22, c[0x0][0x3d0] ;  /* 0x0000f400ff163b82 */ /* 0x000e700000000a00 */
[----:B------:R-:W0:Y:S08]  /*0540*/  @P3 LDC.64 R24, c[0x0][0x438] ;  /* 0x00010e00ff183b82 */ /* 0x000e300000000a00 */
[----:B------:R-:W0:Y:S08]  /*0550*/  @P3 LDC.64 R26, c[0x0][0x3e8] ;  /* 0x0000fa00ff1a3b82 */ /* 0x000e300000000a00 */
[----:B------:R-:W0:Y:S08]  /*0560*/  @P4 LDC.64 R28, c[0x0][0x3d0] ;  /* 0x0000f400ff1c4b82 */ /* 0x000e300000000a00 */
[----:B------:R-:W0:Y:S08]  /*0570*/  @P4 LDC.64 R30, c[0x0][0x438] ;  /* 0x00010e00ff1e4b82 */ /* 0x000e300000000a00 */
[----:B------:R-:W0:Y:S08]  /*0580*/  @P4 LDC.64 R32, c[0x0][0x3e8] ;  /* 0x0000fa00ff204b82 */ /* 0x000e300000000a00 */
[----:B------:R-:W0:Y:S08]  /*0590*/  @P5 LDC.64 R34, c[0x0][0x3d0] ;  /* 0x0000f400ff225b82 */ /* 0x000e300000000a00 */
[----:B------:R-:W0:Y:S08]  /*05a0*/  @P5 LDC.64 R36, c[0x0][0x438] ;  /* 0x00010e00ff245b82 */ /* 0x000e300000000a00 */
[----:B------:R-:W0:Y:S01]  /*05b0*/  @P5 LDC.64 R38, c[0x0][0x3e8] ;  /* 0x0000fa00ff265b82 */ /* 0x000e220000000a00 */
[----:B--2---:R-:W-:-:S04]  /*05c0*/  @P2 IMAD.WIDE.U32 R16, R41, 0x10, R16 ;  /* 0x0000001029102825 */ /* 0x004fc800078e0010 */
[C---:B---3--:R-:W-:Y:S01]  /*05d0*/  @P2 IMAD.WIDE.U32 R18, R41.reuse, 0x10, R18 ;  /* 0x0000001029122825 */ /* 0x048fe200078e0012 */
[----:B------:R2:W5:Y:S03]  /*05e0*/  @P2 LDG.E.128 R100, desc[UR6][R16.64] ;  /* 0x0000000610642981 */ /* 0x000566000c1e1d00 */
[C---:B----4-:R-:W-:Y:S01]  /*05f0*/  @P2 IMAD.WIDE.U32 R20, R41.reuse, 0x10, R20 ;  /* 0x0000001029142825 */ /* 0x050fe200078e0014 */
[----:B------:R-:W-:Y:S01]  /*0600*/  @P2 IADD3 R41, PT, PT, R41, 0x80, RZ ;  /* 0x0000008029292810 */ /* 0x000fe20007ffe0ff */
[----:B------:R2:W5:Y:S04]  /*0610*/  @P2 LD.E.128 R96, desc[UR6][R18.64] ;  /* 0x0000000612602980 */ /* 0x000568000c101d00 */
[C---:B-1----:R-:W-:Y:S01]  /*0620*/  @P3 IMAD.WIDE.U32 R22, R41.reuse, 0x10, R22 ;  /* 0x0000001029163825 */ /* 0x042fe200078e0016 */
[----:B------:R2:W5:Y:S03]  /*0630*/  @P2 LDG.E.128 R92, desc[UR6][R20.64] ;  /* 0x00000006145c2981 */ /* 0x000566000c1e1d00 */
[C---:B0-----:R-:W-:Y:S01]  /*0640*/  @P3 IMAD.WIDE.U32 R24, R41.reuse, 0x10, R24 ;  /* 0x0000001029183825 */ /* 0x041fe200078e0018 */
[----:B------:R2:W5:Y:S03]  /*0650*/  @P3 LDG.E.128 R88, desc[UR6][R22.64] ;  /* 0x0000000616583981 */ /* 0x000566000c1e1d00 */
[C---:B------:R-:W-:Y:S01]  /*0660*/  @P3 IMAD.WIDE.U32 R26, R41.reuse, 0x10, R26 ;  /* 0x00000010291a3825 */ /* 0x040fe200078e001a */
[----:B------:R2:W5:Y:S03]  /*0670*/  @P3 LD.E.128 R84, desc[UR6][R24.64] ;  /* 0x0000000618543980 */ /* 0x000566000c101d00 */
[----:B------:R-:W-:Y:S01]  /*0680*/  @P3 VIADD R41, R41, 0x80 ;  /* 0x0000008029293836 */ /* 0x000fe20000000000 */
[----:B------:R2:W5:Y:S03]  /*0690*/  @P3 LDG.E.128 R80, desc[UR6][R26.64] ;  /* 0x000000061a503981 */ /* 0x000566000c1e1d00 */
[----:B------:R-:W-:-:S04]  /*06a0*/  @P4 IMAD.WIDE.U32 R28, R41, 0x10, R28 ;  /* 0x00000010291c4825 */ /* 0x000fc800078e001c */
[C---:B------:R-:W-:Y:S01]  /*06b0*/  @P4 IMAD.WIDE.U32 R30, R41.reuse, 0x10, R30 ;  /* 0x00000010291e4825 */ /* 0x040fe200078e001e */
        /* <DEDUP_REMOVED lines=8> */
[----:B------:R-:W-:Y:S01]  /*0740*/  @P5 IMAD.WIDE.U32 R38, R41, 0x10, R38 ;  /* 0x0000001029265825 */ /* 0x000fe200078e0026 */
        /* <DEDUP_REMOVED lines=15> */
.L_x_2497:
        /* <DEDUP_REMOVED lines=25> */
[----:B------:R0:W5:Y:S02]  /*09d0*/  @P2 LDG.E.128 R100, desc[UR6][R12.64] ;  /* 0x000000060c642981 */ /* 0x000164000c1e1d00 */
[----:B------:R-:W4:Y:S01]  /*09e0*/  @P4 LDC.64 R20, c[0x0][0x3d0] ;  /* 0x0000f400ff144b82 */ /* 0x000f220000000a00 */
[----:B-1----:R-:W-:-:S04]  /*09f0*/  @P2 IMAD.WIDE.U32 R14, R41, 0x10, R14 ;  /* 0x00000010290e2825 */ /* 0x002fc800078e000e */
[----:B------:R-:W-:Y:S01]  /*0a00*/  @P2 VIADD R41, R41, 0x80 ;  /* 0x0000008029292836 */ /* 0x000fe20000000000 */
        /* <DEDUP_REMOVED lines=10> */
[----:B------:R0:W5:Y:S01]  /*0ab0*/  @P4 LDG.E.128 R76, desc[UR6][R20.64] ;  /* 0x00000006144c4981 */ /* 0x000162000c1e1d00 */
[----:B-1----:R-:W-:-:S04]  /*0ac0*/  @P4 IMAD.WIDE.U32 R22, R41, 0x10, R22 ;  /* 0x0000001029164825 */ /* 0x002fc800078e0016 */
[----:B------:R-:W-:Y:S01]  /*0ad0*/  @P4 VIADD R41, R41, 0x80 ;  /* 0x0000008029294836 */ /* 0x000fe20000000000 */
[----:B------:R0:W5:Y:S03]  /*0ae0*/  @P4 LDG.E.128 R68, desc[UR6][R22.64] ;  /* 0x0000000616444981 */ /* 0x000166000c1e1d00 */
[----:B--2---:R-:W-:-:S05]  /*0af0*/  @P5 IMAD.WIDE.U32 R24, R41, 0x10, R24 ;  /* 0x0000001029185825 */ /* 0x004fca00078e0018 */
[----:B------:R0:W5:Y:S01]  /*0b00*/  @P5 LDG.E.128 R64, desc[UR6][R24.64] ;  /* 0x0000000618405981 */ /* 0x000162000c1e1d00 */
[----:B---3--:R-:W-:-:S05]  /*0b10*/  @P5 IMAD.WIDE.U32 R26, R41, 0x10, R26 ;  /* 0x00000010291a5825 */ /* 0x008fca00078e001a */
[----:B------:R0:W5:Y:S01]  /*0b20*/  @P5 LDG.E.128 R56, desc[UR6][R26.64] ;  /* 0x000000061a385981 */ /* 0x000162000c1e1d00 */
[----:B------:R-:W-:Y:S01]  /*0b30*/  ISETP.GE.U32.AND P6, PT, R164, 0x380, PT ;  /* 0x00000380a400780c */ /* 0x000fe20003fc6070 */
[----:B------:R-:W-:Y:S02]  /*0b40*/  HFMA2 R74, -RZ, RZ, 0, 0 ;  /* 0x00000000ff4a7431 */ /* 0x000fe400000001ff */
        /* <DEDUP_REMOVED lines=10> */
[----:B------:R-:W-:Y:S01]  /*0bf0*/  CS2R R120, SRZ ;  /* 0x0000000000787805 */ /* 0x000fe2000001ff00 */
[----:B------:R-:W-:Y:S01]  /*0c00*/  @P0 IMAD.MOV.U32 R123, RZ, RZ, RZ ;  /* 0x000000ffff7b0224 */ /* 0x000fe200078e00ff */
[----:B------:R-:W-:Y:S01]  /*0c10*/  @P1 MOV R111, RZ ;  /* 0x000000ff006f1202 */ /* 0x000fe20000000f00 */
[----:B------:R-:W-:Y:S01]  /*0c20*/  @P2 IMAD.MOV.U32 R99, RZ, RZ, RZ ;  /* 0x000000ffff632224 */ /* 0x000fe200078e00ff */
[----:B------:R-:W-:Y:S01]  /*0c30*/  @P4 MOV R75, RZ ;  /* 0x000000ff004b4202 */ /* 0x000fe20000000f00 */
[----:B------:R-:W-:Y:S02]  /*0c40*/  @P3 IMAD.MOV.U32 R87, RZ, RZ, RZ ;  /* 0x000000ffff573224 */ /* 0x000fe400078e00ff */
[----:B------:R-:W-:-:S02]  /*0c50*/  @P5 IMAD.MOV.U32 R63, RZ, RZ, RZ ;  /* 0x000000ffff3f5224 */ /* 0x000fc400078e00ff */
[----:B------:R-:W-:Y:S01]  /*0c60*/  @P5 VIADD R41, R41, 0x80 ;  /* 0x0000008029295836 */ /* 0x000fe20000000000 */
        /* <DEDUP_REMOVED lines=19> */
[----:B------:R-:W-:Y:S01]  /*0da0*/  IMAD.MOV.U32 R122, RZ, RZ, RZ ;  /* 0x000000ffff7a7224 */ /* 0x000fe200078e00ff */
[----:B------:R-:W-:-:S07]  /*0db0*/  CS2R R120, SRZ ;  /* 0x0000000000787805 */ /* 0x000fce000001ff00 */
.L_x_2498:
[----:B------:R-:W-:Y:S05]  /*0dc0*/  BSYNC.RECONVERGENT B0 ;  /* 0x0000000000007941 */ /* 0x000fea0003800200 */
.L_x_2496:
[----:B------:R-:W0:Y:S02]  /*0dd0*/  LDCU UR4, c[0x0][0x384] ;  /* 0x00007080ff0477ac */ /* 0x000e240008000800 */
[----:B0-----:R-:W-:-:S06]  /*0de0*/  UISETP.GE.AND UP0, UPT, UR14, UR4, UPT ;  /* 0x000000040e00728c */ /* 0x001fcc000bf06270 */
[----:B------:R-:W-:-:S13]  /*0df0*/  PLOP3.LUT P0, PT, PT, PT, UP0, 0x80, 0x8 ;  /* 0x000000000008781c */ /* 0x000fda0003f0f008 */
[----:B------:R-:W-:Y:S05]  /*0e00*/  @P0 EXIT ;  /* 0x000000000000094d */ /* 0x000fea0003800000 */
[----:B------:R-:W-:Y:S01]  /*0e10*/  IMAD.HI.U32 R4, R163, -0x2daee0ad, RZ ;  /* 0xd2511f53a3047827 */ /* 0x000fe200078e00ff */
[----:B------:R-:W-:Y:S01]  /*0e20*/  LOP3.LUT R11, R2, 0x7f, RZ, 0xc0, !PT ;  /* 0x0000007f020b7812 */ /* 0x000fe200078ec0ff */
[----:B------:R-:W0:Y:S01]  /*0e30*/  LDCU.64 UR4, c[0x0][0x3e0] ;  /* 0x00007c00ff0477ac */ /* 0x000e220008000a00 */
[----:B------:R-:W-:Y:S01]  /*0e40*/  LOP3.LUT R158, R158, 0x3, RZ, 0xc0, !PT ;  /* 0x000000039e9e7812 */ /* 0x000fe200078ec0ff */
[----:B------:R-:W-:Y:S01]  /*0e50*/  IMAD.HI.U32 R5, R165, -0x326172a9, RZ ;  /* 0xcd9e8d57a5057827 */ /* 0x000fe200078e00ff */
[----:B------:R-:W-:Y:S01]  /*0e60*/  LOP3.LUT R4, R4, UR9, RZ, 0x3c, !PT ;  /* 0x0000000904047c12 */ /* 0x000fe2000f8e3cff */
[----:B------:R-:W-:Y:S01]  /*0e70*/  UPLOP3.LUT UP2, UPT, UPT, UPT, UPT, 0x40, 0x4 ;  /* 0x000000000004789c */ /* 0x000fe20003f4e870 */
[----:B------:R-:W-:Y:S01]  /*0e80*/  VIADDMNMX R0, R11, -R0, RZ, !PT ;  /* 0x800000000b007246 */ /* 0x000fe200078001ff */
[----:B------:R-:W-:Y:S01]  /*0e90*/  IMAD R7, R165, -0x326172a9, RZ ;  /* 0xcd9e8d57a5077824 */ /* 0x000fe200078e02ff */
[----:B------:R-:W-:Y:S01]  /*0ea0*/  LOP3.LUT R5, R162, UR8, R5, 0x96, !PT ;  /* 0x00000008a2057c12 */ /* 0x000fe2000f8e9605 */
[----:B------:R-:W-:Y:S01]  /*0eb0*/  IMAD.HI.U32 R6, R4, -0x326172a9, RZ ;  /* 0xcd9e8d5704067827 */ /* 0x000fe200078e00ff */
[----:B------:R-:W-:-:S02]  /*0ec0*/  VIMNMX R0, PT, PT, R0, 0x20, PT ;  /* 0x0000002000007848 */ /* 0x000fc40003fe0100 */
[----:B-----5:R-:W-:Y:S01]  /*0ed0*/  PRMT R157, R63, 0x7632, R157 ;  /* 0x000076323f9d7816 */ /* 0x020fe2000000009d */
        /* <DEDUP_REMOVED lines=8> */
[----:B0-----:R-:W-:Y:S01]  /*0f60*/  UISETP.NE.U32.AND UP0, UPT, UR4, URZ, UPT ;  /* 0x000000ff0400728c */ /* 0x001fe2000bf05070 */
[----:B------:R-:W-:-:S02]  /*0f70*/  PRMT R154, R79, 0x7632, R154 ;  /* 0x000076324f9a7816 */ /* 0x000fc4000000009a */
[----:B------:R-:W-:Y:S01]  /*0f80*/  IMAD R7, R4, -0x326172a9, RZ ;  /* 0xcd9e8d5704077824 */ /* 0x000fe200078e02ff */
[----:B------:R-:W-:Y:S01]  /*0f90*/  LOP3.LUT R5, R10, UR21, R5, 0x96, !PT ;  /* 0x000000150a057c12 */ /* 0x000fe2000f8e9605 */
[----:B------:R-:W-:Y:S01]  /*0fa0*/  IMAD.HI.U32 R4, R8, -0x326172a9, RZ ;  /* 0xcd9e8d5708047827 */ /* 0x000fe200078e00ff */
[----:B------:R-:W-:Y:S01]  /*0fb0*/  PRMT R153, R74, 0x7632, R153 ;  /* 0x000076324a997816 */ /* 0x000fe20000000099 */
[----:B------:R-:W-:Y:S01]  /*0fc0*/  UISETP.NE.AND.EX UP0, UPT, UR5, URZ, UPT, UP0 ;  /* 0x000000ff0500728c */ /* 0x000fe2000bf05300 */
        /* <DEDUP_REMOVED lines=20> */
[----:B------:R-:W-:-:S02]  /*1110*/  PRMT R145, R98, 0x7632, R145 ;  /* 0x0000763262917816 */ /* 0x000fc40000000091 */
[----:B------:R-:W-:Y:S01]  /*1120*/  PRMT R144, R102, 0x7632, R144 ;  /* 0x0000763266907816 */ /* 0x000fe20000000090 */
[----:B------:R-:W-:Y:S01]  /*1130*/  IMAD R8, R8, -0x326172a9, RZ ;  /* 0xcd9e8d5708087824 */ /* 0x000fe200078e02ff */
[----:B------:R-:W-:Y:S01]  /*1140*/  LOP3.LUT R4, R5, UR12, R4, 0x96, !PT ;  /* 0x0000000c05047c12 */ /* 0x000fe2000f8e9604 */
[----:B------:R-:W-:Y:S01]  /*1150*/  IMAD.HI.U32 R5, R7, -0x326172a9, RZ ;  /* 0xcd9e8d5707057827 */ /* 0x000fe200078e00ff */
[----:B------:R-:W-:Y:S01]  /*1160*/  PRMT R143, R97, 0x7632, R143 ;  /* 0x00007632618f7816 */ /* 0x000fe2000000008f */
[----:B------:R-:W1:Y:S01]  /*1170*/  LDCU.64 UR12, c[0x0][0x380] ;  /* 0x00007000ff0c77ac */ /* 0x000e620008000a00 */
[----:B------:R-:W-:Y:S01]  /*1180*/  PRMT R142, R101, 0x7632, R142 ;  /* 0x00007632658e7816 */ /* 0x000fe2000000008e */
[----:B------:R-:W-:Y:S01]  /*1190*/  IMAD R9, R6, -0x2daee0ad, RZ ;  /* 0xd2511f5306097824 */ /* 0x000fe200078e02ff */
[----:B------:R-:W-:Y:S01]  /*11a0*/  LOP3.LUT R5, R8, UR16, R5, 0x96, !PT ;  /* 0x0000001008057c12 */ /* 0x000fe2000f8e9605 */
[----:B------:R-:W-:Y:S01]  /*11b0*/  IMAD.HI.U32 R6, R4, -0x2daee0ad, RZ ;  /* 0xd2511f5304067827 */ /* 0x000fe200078e00ff */
[----:B------:R-:W-:Y:S01]  /*11c0*/  PRMT R141, R100, 0x7632, R141 ;  /* 0x00007632648d7816 */ /* 0x000fe2000000008d */
[----:B------:R-:W2:Y:S01]  /*11d0*/  LDCU.U8 UR16, c[0x0][0x410] ;  /* 0x00008200ff1077ac */ /* 0x000ea20008000000 */
[----:B------:R-:W-:Y:S01]  /*11e0*/  PRMT R140, R111, 0x7632, R140 ;  /* 0x000076326f8c7816 */ /* 0x000fe2000000008c */
[----:B------:R-:W-:Y:S01]  /*11f0*/  IMAD.HI.U32 R8, R5, -0x2daee0ad, RZ ;  /* 0xd2511f5305087827 */ /* 0x000fe200078e00ff */
[----:B------:R-:W-:Y:S01]  /*1200*/  LOP3.LUT R6, R9, UR15, R6, 0x96, !PT ;  /* 0x0000000f09067c12 */ /* 0x000fe2000f8e9606 */
[----:B------:R-:W3:Y:S01]  /*1210*/  LDCU UR15, c[0x0][0x388] ;  /* 0x00007100ff0f77ac */ /* 0x000ee20008000800 */
[----:B------:R-:W-:Y:S01]  /*1220*/  PRMT R139, R115, 0x7632, R139 ;  /* 0x00007632738b7816 */ /* 0x000fe2000000008b */
[----:B------:R-:W-:Y:S01]  /*1230*/  IMAD R9, R4, -0x2daee0ad, RZ ;  /* 0xd2511f5304097824 */ /* 0x000fe200078e02ff */
[----:B------:R-:W-:Y:S01]  /*1240*/  PRMT R138, R110, 0x7632, R138 ;  /* 0x000076326e8a7816 */ /* 0x000fe2000000008a */
[----:B------:R-:W-:Y:S01]  /*1250*/  IMAD.HI.U32 R4, R6, -0x326172a9, RZ ;  /* 0xcd9e8d5706047827 */ /* 0x000fe200078e00ff */
[----:B------:R-:W-:-:S02]  /*1260*/  PRMT R137, R114, 0x7632, R137 ;  /* 0x0000763272897816 */ /* 0x000fc40000000089 */
[----:B------:R-:W-:Y:S01]  /*1270*/  LOP3.LUT R8, R9, UR22, R8, 0x96, !PT ;  /* 0x0000001609087c12 */ /* 0x000fe2000f8e9608 */
[----:B------:R-:W-:Y:S01]  /*1280*/  IMAD R10, R5, -0x2daee0ad, RZ ;  /* 0xd2511f53050a7824 */ /* 0x000fe200078e02ff */
[----:B------:R-:W-:Y:S01]  /*1290*/  PRMT R136, R109, 0x7632, R136 ;  /* 0x000076326d887816 */ /* 0x000fe20000000088 */
[----:B------:R-:W-:Y:S01]  /*12a0*/  IMAD R7, R7, -0x326172a9, RZ ;  /* 0xcd9e8d5707077824 */ /* 0x000fe200078e02ff */
[----:B------:R-:W-:Y:S01]  /*12b0*/  PRMT R135, R113, 0x7632, R135 ;  /* 0x0000763271877816 */ /* 0x000fe20000000087 */
[----:B------:R-:W-:Y:S01]  /*12c0*/  IMAD R6, R6, -0x326172a9, RZ ;  /* 0xcd9e8d5706067824 */ /* 0x000fe200078e02ff */
[----:B------:R-:W-:Y:S01]  /*12d0*/  PRMT R134, R108, 0x7632, R134 ;  /* 0x000076326c867816 */ /* 0x000fe20000000086 */
[----:B------:R-:W-:Y:S01]  /*12e0*/  IMAD.HI.U32 R5, R8, -0x326172a9, RZ ;  /* 0xcd9e8d5708057827 */ /* 0x000fe200078e00ff */
[----:B------:R-:W-:Y:S01]  /*12f0*/  LOP3.LUT R4, R7, UR17, R4, 0x96, !PT ;  /* 0x0000001107047c12 */ /* 0x000fe2000f8e9604 */
[----:B------:R-:W4:Y:S01]  /*1300*/  LDCU UR17, c[0x0][0x400] ;  /* 0x00008000ff1177ac */ /* 0x000f220008000800 */
[----:B------:R-:W-:Y:S01]  /*1310*/  PRMT R133, R112, 0x7632, R133 ;  /* 0x0000763270857816 */ /* 0x000fe20000000085 */
[----:B------:R-:W-:Y:S01]  /*1320*/  IMAD R8, R8, -0x326172a9, RZ ;  /* 0xcd9e8d5708087824 */ /* 0x000fe200078e02ff */
[----:B------:R-:W-:Y:S01]  /*1330*/  LOP3.LUT R5, R6, UR23, R5, 0x96, !PT ;  /* 0x0000001706057c12 */ /* 0x000fe2000f8e9605 */
[----:B------:R-:W-:Y:S01]  /*1340*/  IMAD.HI.U32 R7, R4, -0x2daee0ad, RZ ;  /* 0xd2511f5304077827 */ /* 0x000fe200078e00ff */
[----:B------:R-:W-:-:S02]  /*1350*/  SHF.L.U32 R6, R2, 0x1, RZ ;  /* 0x0000000102067819 */ /* 0x000fc400000006ff */
[----:B------:R-:W-:Y:S01]  /*1360*/  PRMT R132, R123, 0x7632, R132 ;  /* 0x000076327b847816 */ /* 0x000fe20000000084 */
[----:B------:R-:W-:Y:S01]  /*1370*/  IMAD R9, R4, -0x2daee0ad, RZ ;  /* 0xd2511f5304097824 */ /* 0x000fe200078e02ff */
[----:B------:R-:W-:Y:S01]  /*1380*/  LOP3.LUT R161, R6, 0xffffff00, RZ, 0xc0, !PT ;  /* 0xffffff0006a17812 */ /* 0x000fe200078ec0ff */
[----:B------:R-:W-:Y:S01]  /*1390*/  IMAD.HI.U32 R4, R5, -0x2daee0ad, RZ ;  /* 0xd2511f5305047827 */ /* 0x000fe200078e00ff */
[----:B------:R-:W-:Y:S02]  /*13a0*/  LOP3.LUT R7, R10, UR24, R7, 0x96, !PT ;  /* 0x000000180a077c12 */ /* 0x000fe4000f8e9607 */
[----:B------:R-:W-:Y:S01]  /*13b0*/  PRMT R39, R127, 0x7632, R39 ;  /* 0x000076327f277816 */ /* 0x000fe20000000027 */
[----:B------:R-:W-:Y:S01]  /*13c0*/  IMAD R0, R0, 0x8, R161 ;  /* 0x0000000800007824 */ /* 0x000fe200078e02a1 */
[----:B------:R-:W-:Y:S01]  /*13d0*/  LOP3.LUT R2, R9, UR26, R4, 0x96, !PT ;  /* 0x0000001a09027c12 */ /* 0x000fe2000f8e9604 */
[----:B------:R-:W-:Y:S01]  /*13e0*/  IMAD R10, R3, -0x20, R11 ;  /* 0xffffffe0030a7824 */ /* 0x000fe200078e020b */
[----:B------:R-:W-:Y:S01]  /*13f0*/  PRMT R38, R122, 0x7632, R38 ;  /* 0x000076327a267816 */ /* 0x000fe20000000026 */
[----:B------:R-:W-:Y:S01]  /*1400*/  IMAD.HI.U32 R3, R7, -0x326172a9, RZ ;  /* 0xcd9e8d5707037827 */ /* 0x000fe200078e00ff */
[----:B------:R-:W-:-:S02]  /*1410*/  I2FP.F32.U32 R0, R0 ;  /* 0x0000000000007245 */ /* 0x000fc40000201000 */
[----:B------:R-:W-:Y:S01]  /*1420*/  VIMNMX R10, PT, PT, RZ, R10, !PT ;  /* 0x0000000aff0a7248 */ /* 0x000fe20007fe0100 */
[----:B------:R-:W-:Y:S01]  /*1430*/  IMAD R4, R7, -0x326172a9, RZ ;  /* 0xcd9e8d5707047824 */ /* 0x000fe200078e02ff */
[----:B------:R0:W0:Y:S01]  /*1440*/  MUFU.RCP R12, R0 ;  /* 0x00000000000c7308 */ /* 0x0000220000001000 */
[----:B------:R-:W-:Y:S01]  /*1450*/  LOP3.LUT R224, R8, UR25, R3, 0x96, !PT ;  /* 0x0000001908e07c12 */ /* 0x000fe2000f8e9603 */
[----:B------:R-:W-:Y:S01]  /*1460*/  IMAD R5, R5, -0x2daee0ad, RZ ;  /* 0xd2511f5305057824 */ /* 0x000fe200078e02ff */
[----:B------:R-:W-:Y:S01]  /*1470*/  VIMNMX R10, PT, PT, R10, 0x20, PT ;  /* 0x000000200a0a7848 */ /* 0x000fe20003fe0100 */
[----:B------:R-:W-:-:S04]  /*1480*/  IMAD.HI.U32 R159, R2, -0x326172a9, RZ ;  /* 0xcd9e8d57029f7827 */ /* 0x000fc800078e00ff */
[----:B------:R-:W-:Y:S01]  /*1490*/  HFMA2 R3, -RZ, RZ, 0, 0 ;  /* 0x00000000ff037431 */ /* 0x000fe200000001ff */
[----:B------:R-:W-:Y:S01]  /*14a0*/  PRMT R37, R126, 0x7632, R37 ;  /* 0x000076327e257816 */ /* 0x000fe20000000025 */
[----:B------:R-:W-:Y:S01]  /*14b0*/  IMAD.HI.U32 R160, R224, -0x2daee0ad, RZ ;  /* 0xd2511f53e0a07827 */ /* 0x000fe200078e00ff */
[----:B------:R-:W-:Y:S02]  /*14c0*/  LOP3.LUT R159, R4, UR27, R159, 0x96, !PT ;  /* 0x0000001b049f7c12 */ /* 0x000fe4000f8e969f */
[----:B------:R-:W-:Y:S01]  /*14d0*/  PRMT R36, R121, 0x7632, R36 ;  /* 0x0000763279247816 */ /* 0x000fe20000000024 */
[----:B------:R-:W-:Y:S01]  /*14e0*/  IMAD R161, R10, 0x8, R161 ;  /* 0x000000080aa17824 */ /* 0x000fe200078e02a1 */
[----:B------:R-:W-:Y:S01]  /*14f0*/  LOP3.LUT R160, R5, UR28, R160, 0x96, !PT ;  /* 0x0000001c05a07c12 */ /* 0x000fe2000f8e96a0 */
[----:B------:R-:W-:Y:S01]  /*1500*/  IMAD R224, R224, -0x2daee0ad, RZ ;  /* 0xd2511f53e0e07824 */ /* 0x000fe200078e02ff */
        /* <DEDUP_REMOVED lines=32> */
.L_x_3104:
[----:B0-----:R-:W0:Y:S01]  /*1710*/  @UP0 LDCU.64 UR4, c[0x0][0x3e0] ;  /* 0x00007c00ff0407ac */ /* 0x001e220008000a00 */
[----:B------:R-:W-:Y:S01]  /*1720*/  PLOP3.LUT P0, PT, PT, PT, UP0, 0x80, 0x8 ;  /* 0x000000000008781c */ /* 0x000fe20003f0f008 */
[----:B0-----:R-:W-:-:S06]  /*1730*/  @UP0 UIMAD.WIDE UR4, UR14, 0x2, UR4 ;  /* 0x000000020e0408a5 */ /* 0x001fcc000f8e0204 */
[----:B-1234-:R-:W-:Y:S02]  /*1740*/  IMAD.U32 R128, RZ, RZ, UR4 ;  /* 0x00000004ff807e24 */ /* 0x01efe4000f8e00ff */
[----:B------:R-:W-:-:S05]  /*1750*/  IMAD.U32 R129, RZ, RZ, UR5 ;  /* 0x00000005ff817e24 */ /* 0x000fca000f8e00ff */
[----:B------:R-:W2:Y:S01]  /*1760*/  @P0 LDG.E.U16 R128, desc[UR6][R128.64] ;  /* 0x0000000680800981 */ /* 0x000ea2000c1e1500 */
[----:B------:R-:W-:Y:S01]  /*1770*/  PLOP3.LUT P0, PT, PT, PT, UP0, 0x80, 0x8 ;  /* 0x000000000008781c */ /* 0x000fe20003f0f008 */
[----:B------:R-:W-:Y:S01]  /*1780*/  UIMAD UR4, UR14, UR15, URZ ;  /* 0x0000000f0e0472a4 */ /* 0x000fe2000f8e02ff */
[----:B------:R-:W-:Y:S01]  /*1790*/  ISETP.GE.U32.AND P1, PT, R164, 0x80, PT ;  /* 0x00000080a400780c */ /* 0x000fe20003f26070 */
[----:B------:R-:W0:Y:S01]  /*17a0*/  S2R R223, SR_TID.X ;  /* 0x0000000000df7919 */ /* 0x000e220000002100 */
[----:B------:R-:W-:Y:S01]  /*17b0*/  LOP3.LUT R0, R0, 0xffffffdf, RZ, 0xc0, !PT ;  /* 0xffffffdf00007812 */ /* 0x000fe200078ec0ff */
[----:B------:R-:W-:Y:S01]  /*17c0*/  USHF.R.S32.HI UR5, URZ, 0x1f, UR4 ;  /* 0x0000001fff057899 */ /* 0x000fe20008011404 */
[----:B------:R-:W-:Y:S03]  /*17d0*/  BSSY.RECONVERGENT B0, `(.L_x_2499) ;  /* 0x000068b000007945 */ /* 0x000fe60003800200 */
[----:B------:R-:W-:-:S03]  /*17e0*/  ULEA.HI UR5, UR5, UR4, URZ, 0x3 ;  /* 0x0000000405057291 */ /* 0x000fc6000f8f18ff */
[----:B------:R-:W-:-:S03]  /*17f0*/  UMOV UR4, 0x3f800000 ;  /* 0x3f80000000047882 */ /* 0x000fc60000000000 */
[----:B------:R-:W-:Y:S02]  /*1800*/  MOV R222, UR5 ;  /* 0x0000000500de7c02 */ /* 0x000fe40008000f00 */
[----:B------:R-:W-:Y:S02]  /*1810*/  @P1 LOP3.LUT R0, R0, 0x20, RZ, 0xfc, !PT ;  /* 0x0000002000001812 */ /* 0x000fe400078efcff */
[----:B0-----:R-:W-:-:S05]  /*1820*/  LEA.HI.SX32 R222, R222, R223, 0x1d ;  /* 0x000000dfdede7211 */ /* 0x001fca00078feaff */
[----:B------:R-:W-:Y:S01]  /*1830*/  IMAD.MOV.U32 R225, RZ, RZ, R222 ;  /* 0x000000ffffe17224 */ /* 0x000fe200078e00de */
[----:B--2---:R-:W-:-:S13]  /*1840*/  @P0 R2UR UR18, R128 ;  /* 0x00000000801202ca */ /* 0x004fda00000e0000 */
[----:B------:R-:W-:Y:S01]  /*1850*/  @UP0 USHF.L.U32 UR4, UR18, 0x10, URZ ;  /* 0x0000001012040899 */ /* 0x000fe200080006ff */
[----:B------:R-:W-:Y:S11]  /*1860*/  @!P1 BRA `(.L_x_2500) ;  /* 0x0000006800049947 */ /* 0x000ff60003800000 */
        /* <DEDUP_REMOVED lines=15> */
[----:B------:R-:W-:-:S05]  /*1960*/  IMAD.MOV.U32 R171, RZ, RZ, 0x2 ;  /* 0x00000002ffab7424 */ /* 0x000fca00078e00ff */
[----:B------:R-:W-:-:S04]  /*1970*/  VIADDMNMX.U32 R170, R158, 0xfffffffe, R171, PT ;  /* 0xfffffffe9eaa7846 */ /* 0x000fc800038000ab */
[----:B------:R-:W-:-:S04]  /*1980*/  SHF.L.U32 R180, R170, 0x2, RZ ;  /* 0x00000002aab47819 */ /* 0x000fc800000006ff */
[----:B------:R-:W0:Y:S02]  /*1990*/  LDC R170, c[0x2][R180] ;  /* 0x00800000b4aa7b82 */ /* 0x000e240000000800 */
[----:B0-----:R-:W-:-:S04]  /*19a0*/  SHF.R.S32.HI R171, RZ, 0x1f, R170 ;  /* 0x0000001fffab7819 */ /* 0x001fc800000114aa */
.L_x_42139:
[----:B------:R-:W-:Y:S05]  /*19b0*/  BRX R170 -0x19c0                                       (*"BRANCH_TARGETS .L_x_42140,.L_x_42141,.L_x_42142"*) ;  /* 0xffffffe4aa907949 */ /* 0x000fea000383ffff */
.L_x_42142:
[----:B------:R-:W-:Y:S01]  /*19c0*/  VIADD R170, R158, 0x1 ;  /* 0x000000019eaa7836 */ /* 0x000fe20000000000 */
[----:B------:R-:W-:Y:S01]  /*19d0*/  MOV R171, R159 ;  /* 0x0000009f00ab7202 */ /* 0x000fe20000000f00 */
[----:B------:R-:W-:Y:S01]  /*19e0*/  IMAD.MOV.U32 R226, RZ, RZ, R224 ;  /* 0x000000ffffe27224 */ /* 0x000fe200078e00e0 */
[----:B------:R-:W-:Y:S06]  /*19f0*/  BRA `(.L_x_2503) ;  /* 0x0000000400387947 */ /* 0x000fec0003800000 */
.L_x_42140:
[----:B------:R-:W-:Y:S01]  /*1a00*/  IMAD.MOV.U32 R226, RZ, RZ, R224 ;  /* 0x000000ffffe27224 */ /* 0x000fe200078e00e0 */
[----:B------:R-:W-:Y:S01]  /*1a10*/  MOV R171, R160 ;  /* 0x000000a000ab7202 */ /* 0x000fe20000000f00 */
[----:B------:R-:W-:Y:S01]  /*1a20*/  IMAD.MOV.U32 R170, RZ, RZ, 0x3 ;  /* 0x00000003ffaa7424 */ /* 0x000fe200078e00ff */
[----:B------:R-:W-:Y:S06]  /*1a30*/  BRA `(.L_x_2503) ;  /* 0x0000000400287947 */ /* 0x000fec0003800000 */
.L_x_42141:
        /* <DEDUP_REMOVED lines=13> */
.L_x_2505:
[----:B------:R-:W-:Y:S05]  /*1b10*/  BSYNC.RECONVERGENT B2 ;  /* 0x0000000000027941 */ /* 0x000fea0003800200 */
.L_x_2504:
[----:B------:R-:W-:Y:S01]  /*1b20*/  IMAD.WIDE.U32 R158, R165, -0x326172a9, RZ ;  /* 0xcd9e8d57a59e7825 */ /* 0x000fe200078e00ff */
[----:B------:R-:W-:Y:S01]  /*1b30*/  LOP3.LUT R170, R3, UR9, R181, 0x96, !PT ;  /* 0x0000000903aa7c12 */ /* 0x000fe2000f8e96b5 */
[----:B------:R-:W-:Y:S02]  /*1b40*/  UIADD3 UR5, UPT, UPT, UR8, -0x61c88647, URZ ;  /* 0x9e3779b908057890 */ /* 0x000fe4000fffe0ff */
[----:B------:R-:W-:Y:S01]  /*1b50*/  UIADD3 UR18, UPT, UPT, UR9, -0x4498517b, URZ ;  /* 0xbb67ae8509127890 */ /* 0x000fe2000fffe0ff */
[----:B------:R-:W-:Y:S01]  /*1b60*/  LOP3.LUT R194, R162, UR8, R159, 0x96, !PT ;  /* 0x00000008a2c27c12 */ /* 0x000fe2000f8e969f */
[----:B------:R-:W-:-:S04]  /*1b70*/  IMAD.WIDE.U32 R170, R170, -0x326172a9, RZ ;  /* 0xcd9e8d57aaaa7825 */ /* 0x000fc800078e00ff */
[----:B------:R-:W-:Y:S01]  /*1b80*/  IMAD.WIDE.U32 R194, R194, -0x2daee0ad, RZ ;  /* 0xd2511f53c2c27825 */ /* 0x000fe200078e00ff */
[----:B------:R-:W-:Y:S01]  /*1b90*/  LOP3.LUT R181, R158, UR5, R171, 0x96, !PT ;  /* 0x000000059eb57c12 */ /* 0x000fe2000f8e96ab */
[----:B------:R-:W-:-:S03]  /*1ba0*/  UIADD3 UR5, UPT, UPT, UR8, 0x3c6ef372, URZ ;  /* 0x3c6ef37208057890 */ /* 0x000fc6000fffe0ff */
[----:B------:R-:W-:Y:S01]  /*1bb0*/  LOP3.LUT R158, R180, UR18, R195, 0x96, !PT ;  /* 0x00000012b49e7c12 */ /* 0x000fe2000f8e96c3 */
[----:B------:R-:W-:Y:S01]  /*1bc0*/  UIADD3 UR18, UPT, UPT, UR9, 0x76cf5d0a, URZ ;  /* 0x76cf5d0a09127890 */ /* 0x000fe2000fffe0ff */
[----:B------:R-:W-:-:S04]  /*1bd0*/  IMAD.WIDE.U32 R180, R181, -0x2daee0ad, RZ ;  /* 0xd2511f53b5b47825 */ /* 0x000fc800078e00ff */
[----:B------:R-:W-:Y:S01]  /*1be0*/  IMAD.WIDE.U32 R158, R158, -0x326172a9, RZ ;  /* 0xcd9e8d579e9e7825 */ /* 0x000fe200078e00ff */
[----:B------:R-:W-:Y:S01]  /*1bf0*/  LOP3.LUT R171, R194, UR18, R181, 0x96, !PT ;  /* 0x00000012c2ab7c12 */ /* 0x000fe2000f8e96b5 */
[----:B------:R-:W-:-:S03]  /*1c00*/  UIADD3 UR18, UPT, UPT, UR9, 0x32370b8f, URZ ;  /* 0x32370b8f09127890 */ /* 0x000fc6000fffe0ff */
[----:B------:R-:W-:Y:S01]  /*1c10*/  LOP3.LUT R194, R170, UR5, R159, 0x96, !PT ;  /* 0x00000005aac27c12 */ /* 0x000fe2000f8e969f */
[----:B------:R-:W-:Y:S01]  /*1c20*/  UIADD3 UR5, UPT, UPT, UR8, -0x255992d5, URZ ;  /* 0xdaa66d2b08057890 */ /* 0x000fe2000fffe0ff */
        /* <DEDUP_REMOVED lines=9> */
[----:B------:R-:W-:-:S03]  /*1cc0*/  UIADD3 UR18, UPT, UPT, UR9, -0x56f99767, URZ ;  /* 0xa906689909127890 */ /* 0x000fc6000fffe0ff */
[----:B------:R-:W-:Y:S01]  /*1cd0*/  LOP3.LUT R194, R170, UR5, R159, 0x96, !PT ;  /* 0x00000005aac27c12 */ /* 0x000fe2000f8e969f */
[----:B------:R-:W-:Y:S01]  /*1ce0*/  UIADD3 UR5, UPT, UPT, UR8, 0x1715609d, URZ ;  /* 0x1715609d08057890 */ /* 0x000fe2000fffe0ff */
        /* <DEDUP_REMOVED lines=15> */
[----:B------:R-:W-:-:S03]  /*1de0*/  UIADD3 UR5, UPT, UPT, UR8, -0xe443238, URZ ;  /* 0xf1bbcdc808057890 */ /* 0x000fc6000fffe0ff */
[----:B------:R-:W-:Y:S01]  /*1df0*/  LOP3.LUT R180, R180, UR18, R195, 0x96, !PT ;  /* 0x00000012b4b47c12 */ /* 0x000fe2000f8e96c3 */
[----:B------:R-:W-:Y:S01]  /*1e00*/  UIADD3 UR18, UPT, UPT, UR9, -0x24c28bd8, URZ ;  /* 0xdb3d742809127890 */ /* 0x000fe2000fffe0ff */
        /* <DEDUP_REMOVED lines=8> */
[----:B------:R-:W-:Y:S02]  /*1e90*/  LOP3.LUT R159, R180, UR5, R171, 0x96, !PT ;  /* 0x00000005b49f7c12 */ /* 0x000fe4000f8e96ab */
[----:B------:R-:W-:Y:S01]  /*1ea0*/  MOV R171, R224 ;  /* 0x000000e000ab7202 */ /* 0x000fe20000000f00 */
[----:B------:R-:W-:Y:S01]  /*1eb0*/  IMAD.MOV.U32 R2, RZ, RZ, R170 ;  /* 0x000000ffff027224 */ /* 0x000fe200078e00aa */
[----:B------:R-:W-:Y:S01]  /*1ec0*/  LOP3.LUT R160, R158, UR18, R227, 0x96, !PT ;  /* 0x000000129ea07c12 */ /* 0x000fe2000f8e96e3 */
[----:B------:R-:W-:-:S07]  /*1ed0*/  IMAD.MOV.U32 R170, RZ, RZ, RZ ;  /* 0x000000ffffaa7224 */ /* 0x000fce00078e00ff */
.L_x_2503:
[----:B------:R-:W-:Y:S05]  /*1ee0*/  BSYNC.RECONVERGENT B1 ;  /* 0x0000000000017941 */ /* 0x000fea0003800200 */
.L_x_2502:
        /* <DEDUP_REMOVED lines=9> */
[----:B------:R-:W-:Y:S01]  /*1f80*/  FMUL.FTZ R171, R171, UR4 ;  /* 0x00000004abab7c20 */ /* 0x000fe20008410000 */
[----:B------:R-:W-:Y:S01]  /*1f90*/  BSSY.RECONVERGENT B1, `(.L_x_2506) ;  /* 0x000005f000017945 */ /* 0x000fe20003800200 */
[----:B------:R-:W-:-:S02]  /*1fa0*/  PRMT R128, R128, 0x7632, R128 ;  /* 0x0000763280807816 */ /* 0x000fc40000000080 */
[----:B0-----:R-:W-:Y:S01]  /*1fb0*/  FMUL.FTZ R171, R171, R228 ;  /* 0x000000e4abab7220 */ /* 0x001fe20000410000 */
[----:B-1----:R-:W-:Y:S01]  /*1fc0*/  FSETP.GTU.FTZ.AND P0, PT, R158, R227, PT ;  /* 0x000000e39e00720b */ /* 0x002fe20003f1c000 */
[----:B------:R-:W-:-:S03]  /*1fd0*/  IMAD.U32 R158, R116, 0x10000, RZ ;  /* 0x00010000749e7824 */ /* 0x000fc600078e00ff */
[----:B------:R-:W-:Y:S02]  /*1fe0*/  FSEL R171, R171, RZ, !P0 ;  /* 0x000000ffabab7208 */ /* 0x000fe40004000000 */
[----:B------:R-:W-:-:S03]  /*1ff0*/  PLOP3.LUT P0, PT, P0, PT, PT, 0x8, 0x80 ;  /* 0x000000000080781c */ /* 0x000fc6000070e170 */
[----:B------:R-:W-:Y:S01]  /*2000*/  FFMA.FTZ R171, R171, R158, R180 ;  /* 0x0000009eabab7223 */ /* 0x000fe200000100b4 */
[----:B------:R-:W-:Y:S02]  /*2010*/  HFMA2 R180, -RZ, RZ, 0, 1.1920928955078125e-07 ;  /* 0x00000002ffb47431 */ /* 0x000fe400000001ff */
[----:B------:R-:W-:-:S07]  /*2020*/  IMAD.MOV.U32 R158, RZ, RZ, R2 ;  /* 0x000000ffff9e7224 */ /* 0x000fce00078e0002 */
        /* <DEDUP_REMOVED lines=10> */
.L_x_2508:
        /* <DEDUP_REMOVED lines=13> */
.L_x_2510:
[----:B------:R-:W-:Y:S05]  /*21a0*/  BSYNC.RECONVERGENT B2 ;  /* 0x0000000000027941 */ /* 0x000fea0003800200 */
.L_x_2509:
        /* <DEDUP_REMOVED lines=61> */
.L_x_2507:
[----:B------:R-:W-:Y:S05]  /*2580*/  BSYNC.RECONVERGENT B1 ;  /* 0x0000000000017941 */ /* 0x000fea0003800200 */
.L_x_2506:
[----:B------:R-:W-:Y:S01]  /*2590*/  I2FP.F32.U32 R158, R158 ;  /* 0x0000009e009e7245 */ /* 0x000fe20000201000 */
[----:B------:R-:W-:Y:S01]  /*25a0*/  IMAD.U32 R128, R128, 0x10000, RZ ;  /* 0x0001000080807824 */ /* 0x000fe200078e00ff */
[----:B------:R-:W-:Y:S01]  /*25b0*/  ISETP.NE.AND P1, PT, R180, 0x1, PT ;  /* 0x00000001b400780c */ /* 0x000fe20003f25270 */
[----:B------:R-:W-:Y:S01]  /*25c0*/  BSSY.RECONVERGENT B1, `(.L_x_2511) ;  /* 0x0000061000017945 */ /* 0x000fe20003800200 */
[----:B------:R-:W-:Y:S01]  /*25d0*/  SHF.L.U32 R195, R4, 0x10, RZ ;  /* 0x0000001004c37819 */ /* 0x000fe200000006ff */
[----:B------:R-:W-:Y:S01]  /*25e0*/  FFMA.FTZ R158, R158, R209, 1.1641532182693481445e-10 ;  /* 0x2f0000009e9e7423 */ /* 0x000fe200000100d1 */
[----:B------:R-:W-:Y:S01]  /*25f0*/  FMUL.FTZ R181, R128, UR4 ;  /* 0x0000000480b57c20 */ /* 0x000fe20008410000 */
[----:B------:R-:W-:Y:S01]  /*2600*/  PRMT R128, R40, 0x7632, R128 ;  /* 0x0000763228807816 */ /* 0x000fe20000000080 */
[----:B------:R-:W-:Y:S02]  /*2610*/  IMAD.MOV.U32 R194, RZ, RZ, 0x2 ;  /* 0x00000002ffc27424 */ /* 0x000fe400078e00ff */
[----:B------:R-:W-:Y:S01]  /*2620*/  FMUL.FTZ R181, R181, R228 ;  /* 0x000000e4b5b57220 */ /* 0x000fe20000410000 */
[----:B------:R-:W-:Y:S01]  /*2630*/  FSETP.GTU.FTZ.AND P0, PT, R158, R227, PT ;  /* 0x000000e39e00720b */ /* 0x000fe20003f1c000 */
[----:B------:R-:W-:Y:S01]  /*2640*/  IMAD.U32 R225, R128, 0x10000, RZ ;  /* 0x0001000080e17824 */ /* 0x000fe200078e00ff */
[----:B------:R-:W-:-:S02]  /*2650*/  MOV R128, R2 ;  /* 0x0000000200807202 */ /* 0x000fc40000000f00 */
[----:B------:R-:W-:Y:S02]  /*2660*/  FSEL R170, R181, RZ, !P0 ;  /* 0x000000ffb5aa7208 */ /* 0x000fe40004000000 */
[----:B------:R-:W-:-:S03]  /*2670*/  PLOP3.LUT P0, PT, P0, PT, PT, 0x8, 0x80 ;  /* 0x000000000080781c */ /* 0x000fc6000070e170 */
[----:B------:R-:W-:Y:S01]  /*2680*/  FFMA.FTZ R170, R170, R195, R225 ;  /* 0x000000c3aaaa7223 */ /* 0x000fe200000100e1 */
        /* <DEDUP_REMOVED lines=9> */
.L_x_2513:
        /* <DEDUP_REMOVED lines=13> */
.L_x_2515:
[----:B------:R-:W-:Y:S05]  /*27f0*/  BSYNC.RECONVERGENT B2 ;  /* 0x0000000000027941 */ /* 0x000fea0003800200 */
.L_x_2514:
        /* <DEDUP_REMOVED lines=8> */
[----:B------:R-:W-:Y:S02]  /*2880*/  UIADD3 UR5, UPT, UPT, UR8, 0x3c6ef372, URZ ;  /* 0x3c6ef37208057890 */ /* 0x000fe4000fffe0ff */
[----:B------:R-:W-:Y:S01]  /*2890*/  IMAD.MOV.U32 R128, RZ, RZ, R226 ;  /* 0x000000ffff807224 */ /* 0x000fe200078e00e2 */
        /* <DEDUP_REMOVED lines=43> */
[----:B------:R-:W-:Y:S01]  /*2b50*/  IMAD.WIDE.U32 R194, R194, -0x326172a9, RZ ;  /* 0xcd9e8d57c2c27825 */ /* 0x000fe200078e00ff */
[----:B------:R-:W-:-:S03]  /*2b60*/  UIADD3 UR5, UPT, UPT, UR8, -0x700cb87f, URZ ;  /* 0x8ff3478108057890 */ /* 0x000fc6000fffe0ff */
[----:B------:R-:W-:Y:S01]  /*2b70*/  IMAD.WIDE.U32 R180, R180, -0x2daee0ad, RZ ;  /* 0xd2511f53b4b47825 */ /* 0x000fe200078e00ff */
[----:B------:R-:W-:-:S03]  /*2b80*/  MOV R2, R194 ;  /* 0x000000c200027202 */ /* 0x000fc60000000f00 */
[----:B------:R-:W-:Y:S01]  /*2b90*/  HFMA2 R194, -RZ, RZ, 0, 0 ;  /* 0x00000000ffc27431 */ /* 0x000fe200000001ff */
[----:B------:R-:W-:Y:S01]  /*2ba0*/  LOP3.LUT R159, R224, UR5, R195, 0x96, !PT ;  /* 0x00000005e09f7c12 */ /* 0x000fe2000f8e96c3 */
[----:B------:R-:W-:Y:S01]  /*2bb0*/  IMAD.MOV.U32 R226, RZ, RZ, R180 ;  /* 0x000000ffffe27224 */ /* 0x000fe200078e00b4 */
[----:B------:R-:W-:-:S07]  /*2bc0*/  LOP3.LUT R160, R158, UR18, R181, 0x96, !PT ;  /* 0x000000129ea07c12 */ /* 0x000fce000f8e96b5 */
.L_x_2512:
[----:B------:R-:W-:Y:S05]  /*2bd0*/  BSYNC.RECONVERGENT B1 ;  /* 0x0000000000017941 */ /* 0x000fea0003800200 */
.L_x_2511:
[----:B------:R-:W-:Y:S01]  /*2be0*/  I2FP.F32.U32 R128, R128 ;  /* 0x0000008000807245 */ /* 0x000fe20000201000 */
[----:B------:R-:W-:Y:S01]  /*2bf0*/  IMAD.U32 R158, R129, 0x10000, RZ ;  /* 0x00010000819e7824 */ /* 0x000fe200078e00ff */
[----:B------:R-:W-:Y:S01]  /*2c00*/  ISETP.NE.AND P2, PT, R194, 0x1, PT ;  /* 0x00000001c200780c */ /* 0x000fe20003f45270 */
[----:B------:R-:W-:Y:S01]  /*2c10*/  IMAD.U32 R195, R117, 0x10000, RZ ;  /* 0x0001000075c37824 */ /* 0x000fe200078e00ff */
[----:B------:R-:W-:Y:S01]  /*2c20*/  SHF.L.U32 R225, R41, 0x10, RZ ;  /* 0x0000001029e17819 */ /* 0x000fe200000006ff */
[----:B------:R-:W-:Y:S01]  /*2c30*/  FFMA.FTZ R128, R128, R209, 1.1641532182693481445e-10 ;  /* 0x2f00000080807423 */ /* 0x000fe200000100d1 */
[----:B------:R-:W-:Y:S01]  /*2c40*/  FMUL.FTZ R181, R158, UR4 ;  /* 0x000000049eb57c20 */ /* 0x000fe20008410000 */
[----:B------:R-:W-:Y:S03]  /*2c50*/  BSSY.RECONVERGENT B1, `(.L_x_2516) ;  /* 0x000005d000017945 */ /* 0x000fe60003800200 */
[----:B------:R-:W-:Y:S01]  /*2c60*/  FMUL.FTZ R181, R181, R228 ;  /* 0x000000e4b5b57220 */ /* 0x000fe20000410000 */
[----:B------:R-:W-:-:S04]  /*2c70*/  FSETP.GTU.FTZ.AND P1, PT, R128, R227, PT ;  /* 0x000000e38000720b */ /* 0x000fc80003f3c000 */
[----:B------:R-:W-:Y:S02]  /*2c80*/  FSEL R180, R181, RZ, !P1 ;  /* 0x000000ffb5b47208 */ /* 0x000fe40004800000 */
[----:B------:R-:W-:Y:S01]  /*2c90*/  PRMT R181, R129, 0x7632, R181 ;  /* 0x0000763281b57816 */ /* 0x000fe200000000b5 */
[----:B------:R-:W-:Y:S01]  /*2ca0*/  IMAD.MOV.U32 R129, RZ, RZ, R2 ;  /* 0x000000ffff817224 */ /* 0x000fe200078e0002 */
[----:B------:R-:W-:Y:S01]  /*2cb0*/  PLOP3.LUT P1, PT, P1, PT, PT, 0x8, 0x80 ;  /* 0x000000000080781c */ /* 0x000fe20000f2e170 */
[----:B------:R-:W-:Y:S01]  /*2cc0*/  FFMA.FTZ R180, R180, R195, R225 ;  /* 0x000000c3b4b47223 */ /* 0x000fe200000100e1 */
[----:B------:R-:W-:Y:S01]  /*2cd0*/  IMAD.MOV.U32 R195, RZ, RZ, 0x2 ;  /* 0x00000002ffc37424 */ /* 0x000fe200078e00ff */
[----:B------:R-:W-:Y:S10]  /*2ce0*/  @!P2 BRA `(.L_x_2517) ;  /* 0x00000004004ca947 */ /* 0x000ff40003800000 */
        /* <DEDUP_REMOVED lines=8> */
.L_x_2518:
        /* <DEDUP_REMOVED lines=13> */
.L_x_2520:
[----:B------:R-:W-:Y:S05]  /*2e40*/  BSYNC.RECONVERGENT B2 ;  /* 0x0000000000027941 */ /* 0x000fea0003800200 */
.L_x_2519:
        /* <DEDUP_REMOVED lines=61> */
.L_x_2517:
[----:B------:R-:W-:Y:S05]  /*3220*/  BSYNC.RECONVERGENT B1 ;  /* 0x0000000000017941 */ /* 0x000fea0003800200 */
.L_x_2516:
[----:B------:R-:W-:Y:S01]  /*3230*/  I2FP.F32.U32 R128, R129 ;  /* 0x0000008100807245 */ /* 0x000fe20000201000 */
[----:B------:R-:W-:Y:S01]  /*3240*/  BSSY.RECONVERGENT B1, `(.L_x_2521) ;  /* 0x0000063000017945 */ /* 0x000fe20003800200 */
[----:B------:R-:W-:Y:S02]  /*3250*/  SHF.L.U32 R181, R181, 0x10, RZ ;  /* 0x00000010b5b57819 */ /* 0x000fe400000006ff */
[----:B------:R-:W-:Y:S01]  /*3260*/  ISETP.NE.AND P3, PT, R195, 0x1, PT ;  /* 0x00000001c300780c */ /* 0x000fe20003f65270 */
[----:B------:R-:W-:Y:S01]  /*3270*/  FFMA.FTZ R128, R128, R209, 1.1641532182693481445e-10 ;  /* 0x2f00000080807423 */ /* 0x000fe200000100d1 */
[----:B------:R-:W-:Y:S01]  /*3280*/  PRMT R129, R41, 0x7632, R129 ;  /* 0x0000763229817816 */ /* 0x000fe20000000081 */
[----:B------:R-:W-:-:S03]  /*3290*/  FMUL.FTZ R181, R181, UR4 ;  /* 0x00000004b5b57c20 */ /* 0x000fc60008410000 */
[----:B------:R-:W-:Y:S01]  /*32a0*/  FSETP.GTU.FTZ.AND P2, PT, R128, R227, PT ;  /* 0x000000e38000720b */ /* 0x000fe20003f5c000 */
[----:B------:R-:W-:Y:S01]  /*32b0*/  FMUL.FTZ R181, R181, R228 ;  /* 0x000000e4b5b57220 */ /* 0x000fe20000410000 */
[----:B------:R-:W-:Y:S02]  /*32c0*/  IMAD.U32 R128, R5, 0x10000, RZ ;  /* 0x0001000005807824 */ /* 0x000fe400078e00ff */
[----:B------:R-:W-:Y:S02]  /*32d0*/  IMAD.U32 R158, R129, 0x10000, RZ ;  /* 0x00010000819e7824 */ /* 0x000fe400078e00ff */
[----:B------:R-:W-:Y:S01]  /*32e0*/  FSEL R181, R181, RZ, !P2 ;  /* 0x000000ffb5b57208 */ /* 0x000fe20005000000 */
[----:B------:R-:W-:Y:S01]  /*32f0*/  IMAD.MOV.U32 R129, RZ, RZ, R2 ;  /* 0x000000ffff817224 */ /* 0x000fe200078e0002 */
[----:B------:R-:W-:-:S03]  /*3300*/  PLOP3.LUT P2, PT, P2, PT, PT, 0x8, 0x80 ;  /* 0x000000000080781c */ /* 0x000fc6000174e170 */
[----:B------:R-:W-:Y:S01]  /*3310*/  FFMA.FTZ R181, R181, R128, R158 ;  /* 0x00000080b5b57223 */ /* 0x000fe2000001009e */
        /* <DEDUP_REMOVED lines=10> */
.L_x_2523:
        /* <DEDUP_REMOVED lines=13> */
.L_x_2525:
[----:B------:R-:W-:Y:S05]  /*3490*/  BSYNC.RECONVERGENT B2 ;  /* 0x0000000000027941 */ /* 0x000fea0003800200 */
.L_x_2524:
        /* <DEDUP_REMOVED lines=61> */
.L_x_2522:
[----:B------:R-:W-:Y:S05]  /*3870*/  BSYNC.RECONVERGENT B1 ;  /* 0x0000000000017941 */ /* 0x000fea0003800200 */
.L_x_2521:
        /* <DEDUP_REMOVED lines=11> */
[----:B------:R-:W-:-:S03]  /*3930*/  IMAD.U32 R128, R42, 0x10000, RZ ;  /* 0x000100002a807824 */ /* 0x000fc600078e00ff */
[----:B------:R-:W-:Y:S02]  /*3940*/  FSEL R129, R129, RZ, !P3 ;  /* 0x000000ff81817208 */ /* 0x000fe40005800000 */
[----:B------:R-:W-:-:S03]  /*3950*/  PLOP3.LUT P3, PT, P3, PT, PT, 0x8, 0x80 ;  /* 0x000000000080781c */ /* 0x000fc60001f6e170 */
[----:B------:R-:W-:Y:S01]  /*3960*/  FFMA.FTZ R194, R129, R194, R128 ;  /* 0x000000c281c27223 */ /* 0x000fe20000010080 */
        /* <DEDUP_REMOVED lines=10> */
.L_x_2528:
        /* <DEDUP_REMOVED lines=13> */
.L_x_2530:
[----:B------:R-:W-:Y:S05]  /*3ae0*/  BSYNC.RECONVERGENT B2 ;  /* 0x0000000000027941 */ /* 0x000fea0003800200 */
.L_x_2529:
[----:B------:R-:W-:Y:S01]  /*3af0*/  IMAD.WIDE.U32 R158, R165, -0x326172a9, RZ ;  /* 0xcd9e8d57a59e7825 */ /* 0x000fe200078e00ff */
[----:B------:R-:W-:Y:S01]  /*3b00*/  LOP3.LUT R128, R3, UR9, R231, 0x96, !PT ;  /* 0x0000000903807c12 */ /* 0x000fe2000f8e96e7 */
[----:B------:R-:W-:Y:S02]  /*3b10*/  UIADD3 UR5, UPT, UPT, UR8, -0x61c88647, URZ ;  /* 0x9e3779b908057890 */ /* 0x000fe4000fffe0ff */
[----:B------:R-:W-:Y:S01]  /*3b20*/  HFMA2 R208, -RZ, RZ, 0, 0 ;  /* 0x00000000ffd07431 */ /* 0x000fe200000001ff */
        /* <DEDUP_REMOVED lines=53> */
[----:B------:R-:W-:Y:S02]  /*3e80*/  MOV R2, R224 ;  /* 0x000000e000027202 */ /* 0x000fe40000000f00 */
[----:B------:R-:W-:Y:S01]  /*3e90*/  LOP3.LUT R160, R158, UR18, R129, 0x96, !PT ;  /* 0x000000129ea07c12 */ /* 0x000fe2000f8e9681 */
[----:B------:R-:W-:Y:S02]  /*3ea0*/  IMAD.MOV.U32 R129, RZ, RZ, R226 ;  /* 0x000000ffff817224 */ /* 0x000fe400078e00e2 */
[----:B------:R-:W-:-:S07]  /*3eb0*/  IMAD.MOV.U32 R226, RZ, RZ, R128 ;  /* 0x000000ffffe27224 */ /* 0x000fce00078e0080 */
.L_x_2527:
[----:B------:R-:W-:Y:S05]  /*3ec0*/  BSYNC.RECONVERGENT B1 ;  /* 0x0000000000017941 */ /* 0x000fea0003800200 */
.L_x_2526:
[----:B------:R-:W-:Y:S01]  /*3ed0*/  I2FP.F32.U32 R128, R129 ;  /* 0x0000008100807245 */ /* 0x000fe20000201000 */
[----:B------:R-:W-:Y:S01]  /*3ee0*/  IMAD.U32 R130, R130, 0x10000, RZ ;  /* 0x0001000082827824 */ /* 0x000fe200078e00ff */
[----:B------:R-:W-:Y:S01]  /*3ef0*/  ISETP.NE.AND P5, PT, R208, 0x1, PT ;  /* 0x00000001d000780c */ /* 0x000fe20003fa5270 */
[----:B------:R-:W-:Y:S01]  /*3f00*/  BSSY.RECONVERGENT B1, `(.L_x_2531) ;  /* 0x0000061000017945 */ /* 0x000fe20003800200 */
[----:B------:R-:W-:Y:S02]  /*3f10*/  IMAD.MOV.U32 R224, RZ, RZ, 0x2 ;  /* 0x00000002ffe07424 */ /* 0x000fe400078e00ff */
[----:B------:R-:W-:Y:S01]  /*3f20*/  FFMA.FTZ R128, R128, R209, 1.1641532182693481445e-10 ;  /* 0x2f00000080807423 */ /* 0x000fe200000100d1 */
[----:B------:R-:W-:Y:S01]  /*3f30*/  FMUL.FTZ R129, R130, UR4 ;  /* 0x0000000482817c20 */ /* 0x000fe20008410000 */
[----:B------:R-:W-:-:S03]  /*3f40*/  PRMT R130, R42, 0x7632, R130 ;  /* 0x000076322a827816 */ /* 0x000fc60000000082 */
[----:B------:R-:W-:Y:S01]  /*3f50*/  FMUL.FTZ R129, R129, R228 ;  /* 0x000000e481817220 */ /* 0x000fe20000410000 */
[----:B------:R-:W-:Y:S01]  /*3f60*/  FSETP.GTU.FTZ.AND P4, PT, R128, R227, PT ;  /* 0x000000e38000720b */ /* 0x000fe20003f9c000 */
[----:B------:R-:W-:Y:S01]  /*3f70*/  IMAD.U32 R128, R6, 0x10000, RZ ;  /* 0x0001000006807824 */ /* 0x000fe200078e00ff */
[----:B------:R-:W-:Y:S02]  /*3f80*/  SHF.L.U32 R130, R130, 0x10, RZ ;  /* 0x0000001082827819 */ /* 0x000fe400000006ff */
[----:B------:R-:W-:Y:S02]  /*3f90*/  FSEL R129, R129, RZ, !P4 ;  /* 0x000000ff81817208 */ /* 0x000fe40006000000 */
[----:B------:R-:W-:-:S03]  /*3fa0*/  PLOP3.LUT P4, PT, P4, PT, PT, 0x8, 0x80 ;  /* 0x000000000080781c */ /* 0x000fc6000278e170 */
[----:B------:R-:W-:Y:S01]  /*3fb0*/  FFMA.FTZ R195, R129, R128, R130 ;  /* 0x0000008081c37223 */ /* 0x000fe20000010082 */
        /* <DEDUP_REMOVED lines=10> */
.L_x_2533:
        /* <DEDUP_REMOVED lines=13> */
.L_x_2535:
[----:B------:R-:W-:Y:S05]  /*4130*/  BSYNC.RECONVERGENT B2 ;  /* 0x0000000000027941 */ /* 0x000fea0003800200 */
.L_x_2534:
        /* <DEDUP_REMOVED lines=61> */
.L_x_2532:
[----:B------:R-:W-:Y:S05]  /*4510*/  BSYNC.RECONVERGENT B1 ;  /* 0x0000000000017941 */ /* 0x000fea0003800200 */
.L_x_2531:
[----:B------:R-:W-:Y:S01]  /*4520*/  I2FP.F32.U32 R128, R129 ;  /* 0x0000008100807245 */ /* 0x000fe20000201000 */
[----:B------:R-:W-:Y:S01]  /*4530*/  IMAD.U32 R208, R119, 0x10000, RZ ;  /* 0x0001000077d07824 */ /* 0x000fe200078e00ff */
[----:B------:R-:W-:Y:S01]  /*4540*/  SHF.L.U32 R129, R131, 0x10, RZ ;  /* 0x0000001083817819 */ /* 0x000fe200000006ff */
[----:B------:R-:W-:Y:S01]  /*4550*/  IMAD.U32 R130, R43, 0x10000, RZ ;  /* 0x000100002b827824 */ /* 0x000fe200078e00ff */
[----:B------:R-:W-:Y:S01]  /*4560*/  ISETP.NE.AND P6, PT, R224, 0x1, PT ;  /* 0x00000001e000780c */ /* 0x000fe20003fc5270 */
[----:B------:R-:W-:Y:S01]  /*4570*/  FFMA.FTZ R128, R128, R209, 1.1641532182693481445e-10 ;  /* 0x2f00000080807423 */ /* 0x000fe200000100d1 */
[----:B------:R-:W-:Y:S01]  /*4580*/  BSSY.RECONVERGENT B1, `(.L_x_2536) ;  /* 0x0000060000017945 */ /* 0x000fe20003800200 */
[----:B------:R-:W-:Y:S01]  /*4590*/  FMUL.FTZ R129, R129, UR4 ;  /* 0x0000000481817c20 */ /* 0x000fe20008410000 */
[----:B------:R-:W-:Y:S01]  /*45a0*/  HFMA2 R158, -RZ, RZ, 0, 1.1920928955078125e-07 ;  /* 0x00000002ff9e7431 */ /* 0x000fe200000001ff */
[----:B------:R-:W-:Y:S02]  /*45b0*/  PRMT R229, R131, 0x7632, R229 ;  /* 0x0000763283e57816 */ /* 0x000fe400000000e5 */
[----:B------:R-:W-:Y:S01]  /*45c0*/  FMUL.FTZ R129, R129, R228 ;  /* 0x000000e481817220 */ /* 0x000fe20000410000 */
[----:B------:R-:W-:-:S04]  /*45d0*/  FSETP.GTU.FTZ.AND P5, PT, R128, R227, PT ;  /* 0x000000e38000720b */ /* 0x000fc80003fbc000 */
        /* <DEDUP_REMOVED lines=13> */
.L_x_2538:
        /* <DEDUP_REMOVED lines=15> */
.L_x_2540:
[----:B------:R-:W-:Y:S05]  /*47a0*/  BSYNC.RECONVERGENT B2 ;  /* 0x0000000000027941 */ /* 0x000fea0003800200 */
.L_x_2539:
        /* <DEDUP_REMOVED lines=61> */
.L_x_2537:
[----:B------:R-:W-:Y:S05]  /*4b80*/  BSYNC.RECONVERGENT B1 ;  /* 0x0000000000017941 */ /* 0x000fea0003800200 */
.L_x_2536:
[----:B------:R-:W-:Y:S01]  /*4b90*/  I2FP.F32.U32 R128, R129 ;  /* 0x0000008100807245 */ /* 0x000fe20000201000 */
[----:B------:R-:W-:Y:S01]  /*4ba0*/  IMAD.U32 R229, R229, 0x10000, RZ ;  /* 0x00010000e5e57824 */ /* 0x000fe200078e00ff */
[----:B------:R-:W-:Y:S02]  /*4bb0*/  PRMT R129, R43, 0x7632, R129 ;  /* 0x000076322b817816 */ /* 0x000fe40000000081 */
[----:B------:R-:W-:Y:S01]  /*4bc0*/  SHF.L.U32 R130, R7, 0x10, RZ ;  /* 0x0000001007827819 */ /* 0x000fe200000006ff */
[----:B------:R-:W-:Y:S01]  /*4bd0*/  FMUL.FTZ R229, R229, UR4 ;  /* 0x00000004e5e57c20 */ /* 0x000fe20008410000 */
[----:B------:R-:W-:Y:S01]  /*4be0*/  FFMA.FTZ R128, R128, R209, 1.1641532182693481445e-10 ;  /* 0x2f00000080807423 */ /* 0x000fe200000100d1 */
[----:B------:R-:W-:Y:S01]  /*4bf0*/  IMAD.U32 R224, R129, 0x10000, RZ ;  /* 0x0001000081e07824 */ /* 0x000fe200078e00ff */
[----:B------:R-:W-:Y:S01]  /*4c00*/  F2FP.BF16.F32.PACK_AB R129, R181, R180 ;  /* 0x000000b4b581723e */ /* 0x000fe200000010ff */
[----:B------:R-:W-:Y:S02]  /*4c10*/  FMUL.FTZ R229, R229, R228 ;  /* 0x000000e4e5e57220 */ /* 0x000fe40000410000 */
[----:B------:R-:W-:-:S02]  /*4c20*/  FSETP.GTU.FTZ.AND P6, PT, R128, R227, PT ;  /* 0x000000e38000720b */ /* 0x000fc40003fdc000 */
[----:B------:R-:W-:Y:S02]  /*4c30*/  F2FP.BF16.F32.PACK_AB R128, R170, R171 ;  /* 0x000000abaa80723e */ /* 0x000fe400000010ff */
[----:B------:R-:W-:Y:S02]  /*4c40*/  FSEL R229, R229, RZ, !P6 ;  /* 0x000000ffe5e57208 */ /* 0x000fe40007000000 */
[----:B------:R-:W-:-:S03]  /*4c50*/  PLOP3.LUT P6, PT, P6, PT, PT, 0x8, 0x80 ;  /* 0x000000000080781c */ /* 0x000fc600037ce170 */
[----:B------:R-:W-:Y:S01]  /*4c60*/  FFMA.FTZ R209, R229, R130, R224 ;  /* 0x00000082e5d17223 */ /* 0x000fe200000100e0 */
[----:B------:R-:W-:-:S04]  /*4c70*/  F2FP.BF16.F32.PACK_AB R130, R195, R194 ;  /* 0x000000c2c382723e */ /* 0x000fc800000010ff */
[----:B------:R-:W-:Y:S01]  /*4c80*/  F2FP.BF16.F32.PACK_AB R131, R209, R208 ;  /* 0x000000d0d183723e */ /* 0x000fe200000010ff */
[----:B------:R-:W-:Y:S06]  /*4c90*/  BRA `(.L_x_2541) ;  /* 0x0000003000a47947 */ /* 0x000fec0003800000 */
.L_x_2501:
        /* <DEDUP_REMOVED lines=16> */
.L_x_2544:
        /* <DEDUP_REMOVED lines=13> */
.L_x_2546:
[----:B------:R-:W-:Y:S05]  /*4e70*/  BSYNC.RECONVERGENT B2 ;  /* 0x0000000000027941 */ /* 0x000fea0003800200 */
.L_x_2545:
        /* <DEDUP_REMOVED lines=60> */
.L_x_2543:
[----:B------:R-:W-:Y:S05]  /*5240*/  BSYNC.RECONVERGENT B1 ;  /* 0x0000000000017941 */ /* 0x000fea0003800200 */
.L_x_2542:
[----:B------:R-:W0:Y:S01]  /*5250*/  LDC R228, c[0x0][0x408] ;  /* 0x00010200ffe47b82 */ /* 0x000e220000000800 */
[----:B------:R-:W-:Y:S01]  /*5260*/  I2FP.F32.U32 R158, R170 ;  /* 0x000000aa009e7245 */ /* 0x000fe20000201000 */
[----:B------:R-:W-:Y:S02]  /*5270*/  HFMA2 R209, -RZ, RZ, 0.1171875, 0 ;  /* 0x2f800000ffd17431 */ /* 0x000fe400000001ff */
[----:B-----5:R-:W-:Y:S01]  /*5280*/  IMAD.U32 R170, R128, 0x10000, RZ ;  /* 0x0001000080aa7824 */ /* 0x020fe200078e00ff */
[----:B------:R-:W-:Y:S01]  /*5290*/  ISETP.NE.AND P1, PT, R180, 0x1, PT ;  /* 0x00000001b400780c */ /* 0x000fe20003f25270 */
[----:B------:R-:W-:Y:S01]  /*52a0*/  BSSY.RECONVERGENT B1, `(.L_x_2547) ;  /* 0x0000063000017945 */ /* 0x000fe20003800200 */
[----:B------:R-:W-:Y:S01]  /*52b0*/  LOP3.LUT R0, R0, 0xfffffffd, RZ, 0xc0, !PT ;  /* 0xfffffffd00007812 */ /* 0x000fe200078ec0ff */
[----:B------:R-:W-:Y:S01]  /*52c0*/  FFMA.FTZ R158, R158, R209, 1.1641532182693481445e-10 ;  /* 0x2f0000009e9e7423 */ /* 0x000fe200000100d1 */
[----:B------:R-:W1:Y:S01]  /*52d0*/  LDC R227, c[0x0][0x404] ;  /* 0x00010100ffe37b82 */ /* 0x000e620000000800 */
[----:B------:R-:W-:Y:S01]  /*52e0*/  FMUL.FTZ R171, R170, UR4 ;  /* 0x00000004aaab7c20 */ /* 0x000fe20008410000 */
[----:B------:R-:W-:Y:S01]  /*52f0*/  HFMA2 R194, -RZ, RZ, 0, 1.1920928955078125e-07 ;  /* 0x00000002ffc27431 */ /* 0x000fe200000001ff */
[----:B------:R-:W-:-:S02]  /*5300*/  PRMT R128, R128, 0x7632, R128 ;  /* 0x0000763280807816 */ /* 0x000fc40000000080 */
[----:B0-----:R-:W-:Y:S01]  /*5310*/  FMUL.FTZ R171, R171, R228 ;  /* 0x000000e4abab7220 */ /* 0x001fe20000410000 */
[----:B-1----:R-:W-:Y:S01]  /*5320*/  FSETP.GTU.FTZ.AND P0, PT, R158, R227, PT ;  /* 0x000000e39e00720b */ /* 0x002fe20003f1c000 */
[----:B------:R-:W-:-:S03]  /*5330*/  IMAD.U32 R158, R116, 0x10000, RZ ;  /* 0x00010000749e7824 */ /* 0x000fc600078e00ff */
[----:B------:R-:W-:Y:S02]  /*5340*/  FSEL R171, R171, RZ, !P0 ;  /* 0x000000ffabab7208 */ /* 0x000fe40004000000 */
[----:B------:R-:W-:-:S03]  /*5350*/  PLOP3.LUT P0, PT, P0, PT, PT, 0x8, 0x80 ;  /* 0x000000000080781c */ /* 0x000fc6000070e170 */
[----:B------:R-:W-:Y:S01]  /*5360*/  FMUL.FTZ R171, R171, R158 ;  /* 0x0000009eabab7220 */ /* 0x000fe20000410000 */
[----:B------:R-:W-:-:S09]  /*5370*/  IMAD.MOV.U32 R158, RZ, RZ, R2 ;  /* 0x000000ffff9e7224 */ /* 0x000fd200078e0002 */
        /* <DEDUP_REMOVED lines=10> */
.L_x_2549:
        /* <DEDUP_REMOVED lines=13> */
.L_x_2551:
[----:B------:R-:W-:Y:S05]  /*54f0*/  BSYNC.RECONVERGENT B2 ;  /* 0x0000000000027941 */ /* 0x000fea0003800200 */
.L_x_2550:
        /* <DEDUP_REMOVED lines=61> */
.L_x_2548:
[----:B------:R-:W-:Y:S05]  /*58d0*/  BSYNC.RECONVERGENT B1 ;  /* 0x0000000000017941 */ /* 0x000fea0003800200 */
.L_x_2547:
[----:B------:R-:W-:Y:S01]  /*58e0*/  I2FP.F32.U32 R158, R158 ;  /* 0x0000009e009e7245 */ /* 0x000fe20000201000 */
[----:B------:R-:W-:Y:S01]  /*58f0*/  IMAD.U32 R128, R128, 0x10000, RZ ;  /* 0x0001000080807824 */ /* 0x000fe200078e00ff */
[----:B------:R-:W-:Y:S01]  /*5900*/  ISETP.NE.AND P1, PT, R194, 0x1, PT ;  /* 0x00000001c200780c */ /* 0x000fe20003f25270 */
[----:B------:R-:W-:Y:S01]  /*5910*/  BSSY.RECONVERGENT B1, `(.L_x_2552) ;  /* 0x000005f000017945 */ /* 0x000fe20003800200 */
[----:B------:R-:W-:Y:S01]  /*5920*/  SHF.L.U32 R195, R4, 0x10, RZ ;  /* 0x0000001004c37819 */ /* 0x000fe200000006ff */
[----:B------:R-:W-:Y:S01]  /*5930*/  FFMA.FTZ R158, R158, R209, 1.1641532182693481445e-10 ;  /* 0x2f0000009e9e7423 */ /* 0x000fe200000100d1 */
[----:B------:R-:W-:Y:S01]  /*5940*/  FMUL.FTZ R181, R128, UR4 ;  /* 0x0000000480b57c20 */ /* 0x000fe20008410000 */
[----:B------:R-:W-:-:S03]  /*5950*/  IMAD.MOV.U32 R128, RZ, RZ, R2 ;  /* 0x000000ffff807224 */ /* 0x000fc600078e0002 */
[----:B------:R-:W-:Y:S01]  /*5960*/  FMUL.FTZ R181, R181, R228 ;  /* 0x000000e4b5b57220 */ /* 0x000fe20000410000 */
[----:B------:R-:W-:-:S04]  /*5970*/  FSETP.GTU.FTZ.AND P0, PT, R158, R227, PT ;  /* 0x000000e39e00720b */ /* 0x000fc80003f1c000 */
[----:B------:R-:W-:Y:S02]  /*5980*/  FSEL R170, R181, RZ, !P0 ;  /* 0x000000ffb5aa7208 */ /* 0x000fe40004000000 */
[----:B------:R-:W-:-:S03]  /*5990*/  PLOP3.LUT P0, PT, P0, PT, PT, 0x8, 0x80 ;  /* 0x000000000080781c */ /* 0x000fc6000070e170 */
[----:B------:R-:W-:Y:S01]  /*59a0*/  FMUL.FTZ R170, R170, R195 ;  /* 0x000000c3aaaa7220 */ /* 0x000fe20000410000 */
        /* <DEDUP_REMOVED lines=10> */
.L_x_2554:
        /* <DEDUP_REMOVED lines=13> */
.L_x_2556:
[----:B------:R-:W-:Y:S05]  /*5b20*/  BSYNC.RECONVERGENT B2 ;  /* 0x0000000000027941 */ /* 0x000fea0003800200 */
.L_x_2555:
[----:B------:R-:W-:Y:S01]  /*5b30*/  IMAD.WIDE.U32 R158, R165, -0x326172a9, RZ ;  /* 0xcd9e8d57a59e7825 */ /* 0x000fe200078e00ff */
[----:B------:R-:W-:Y:S01]  /*5b40*/  LOP3.LUT R180, R3, UR9, R225, 0x96, !PT ;  /* 0x0000000903b47c12 */ /* 0x000fe2000f8e96e1 */
[----:B------:R-:W-:Y:S01]  /*5b50*/  UIADD3 UR5, UPT, UPT, UR8, -0x61c88647, URZ ;  /* 0x9e3779b908057890 */ /* 0x000fe2000fffe0ff */
[----:B------:R-:W-:Y:S01]  /*5b60*/  MOV R128, R226 ;  /* 0x000000e200807202 */ /* 0x000fe20000000f00 */
        /* <DEDUP_REMOVED lines=55> */
[----:B------:R-:W-:Y:S02]  /*5ee0*/  IMAD.MOV.U32 R226, RZ, RZ, R180 ;  /* 0x000000ffffe27224 */ /* 0x000fe400078e00b4 */
[----:B------:R-:W-:-:S07]  /*5ef0*/  IMAD.MOV.U32 R195, RZ, RZ, RZ ;  /* 0x000000ffffc37224 */ /* 0x000fce00078e00ff */
.L_x_2553:
[----:B------:R-:W-:Y:S05]  /*5f00*/  BSYNC.RECONVERGENT B1 ;  /* 0x0000000000017941 */ /* 0x000fea0003800200 */
.L_x_2552:
[----:B------:R-:W-:Y:S01]  /*5f10*/  I2FP.F32.U32 R128, R128 ;  /* 0x0000008000807245 */ /* 0x000fe20000201000 */
[----:B------:R-:W-:Y:S01]  /*5f20*/  BSSY.RECONVERGENT B1, `(.L_x_2557) ;  /* 0x0000062000017945 */ /* 0x000fe20003800200 */
[----:B------:R-:W-:Y:S02]  /*5f30*/  SHF.L.U32 R158, R129, 0x10, RZ ;  /* 0x00000010819e7819 */ /* 0x000fe400000006ff */
[----:B------:R-:W-:Y:S01]  /*5f40*/  ISETP.NE.AND P2, PT, R195, 0x1, PT ;  /* 0x00000001c300780c */ /* 0x000fe20003f45270 */
[----:B------:R-:W-:Y:S02]  /*5f50*/  FFMA.FTZ R128, R128, R209, 1.1641532182693481445e-10 ;  /* 0x2f00000080807423 */ /* 0x000fe400000100d1 */
[----:B------:R-:W-:Y:S01]  /*5f60*/  FMUL.FTZ R181, R158, UR4 ;  /* 0x000000049eb57c20 */ /* 0x000fe20008410000 */
[----:B------:R-:W-:Y:S02]  /*5f70*/  IMAD.MOV.U32 R158, RZ, RZ, 0x2 ;  /* 0x00000002ff9e7424 */ /* 0x000fe400078e00ff */
[----:B------:R-:W-:Y:S01]  /*5f80*/  FSETP.GTU.FTZ.AND P1, PT, R128, R227, PT ;  /* 0x000000e38000720b */ /* 0x000fe20003f3c000 */
[----:B------:R-:W-:Y:S01]  /*5f90*/  FMUL.FTZ R180, R181, R228 ;  /* 0x000000e4b5b47220 */ /* 0x000fe20000410000 */
[----:B------:R-:W-:-:S04]  /*5fa0*/  IMAD.U32 R181, R117, 0x10000, RZ ;  /* 0x0001000075b57824 */ /* 0x000fc800078e00ff */
[----:B------:R-:W-:Y:S02]  /*5fb0*/  FSEL R180, R180, RZ, !P1 ;  /* 0x000000ffb4b47208 */ /* 0x000fe40004800000 */
[----:B------:R-:W-:-:S03]  /*5fc0*/  PLOP3.LUT P1, PT, P1, PT, PT, 0x8, 0x80 ;  /* 0x000000000080781c */ /* 0x000fc60000f2e170 */
[----:B------:R-:W-:Y:S01]  /*5fd0*/  FMUL.FTZ R180, R180, R181 ;  /* 0x000000b5b4b47220 */ /* 0x000fe20000410000 */
        /* <DEDUP_REMOVED lines=11> */
.L_x_2559:
        /* <DEDUP_REMOVED lines=13> */
.L_x_2561:
[----:B------:R-:W-:Y:S05]  /*6160*/  BSYNC.RECONVERGENT B2 ;  /* 0x0000000000027941 */ /* 0x000fea0003800200 */
.L_x_2560:
        /* <DEDUP_REMOVED lines=61> */
.L_x_2558:
[----:B------:R-:W-:Y:S05]  /*6540*/  BSYNC.RECONVERGENT B1 ;  /* 0x0000000000017941 */ /* 0x000fea0003800200 */
.L_x_2557:
[----:B------:R-:W-:Y:S01]  /*6550*/  I2FP.F32.U32 R128, R129 ;  /* 0x0000008100807245 */ /* 0x000fe20000201000 */
[----:B------:R-:W-:Y:S01]  /*6560*/  IMAD.U32 R181, R181, 0x10000, RZ ;  /* 0x00010000b5b57824 */ /* 0x000fe200078e00ff */
[----:B------:R-:W-:Y:S01]  /*6570*/  ISETP.NE.AND P3, PT, R158, 0x1, PT ;  /* 0x000000019e00780c */ /* 0x000fe20003f65270 */
[----:B------:R-:W-:Y:S01]  /*6580*/  BSSY.RECONVERGENT B1, `(.L_x_2562) ;  /* 0x000005f000017945 */ /* 0x000fe20003800200 */
[----:B------:R-:W-:Y:S02]  /*6590*/  HFMA2 R208, -RZ, RZ, 0, 1.1920928955078125e-07 ;  /* 0x00000002ffd07431 */ /* 0x000fe400000001ff */
[----:B------:R-:W-:Y:S01]  /*65a0*/  FFMA.FTZ R128, R128, R209, 1.1641532182693481445e-10 ;  /* 0x2f00000080807423 */ /* 0x000fe200000100d1 */
[----:B------:R-:W-:Y:S01]  /*65b0*/  FMUL.FTZ R181, R181, UR4 ;  /* 0x00000004b5b57c20 */ /* 0x000fe20008410000 */
[----:B------:R-:W-:-:S03]  /*65c0*/  IMAD.MOV.U32 R129, RZ, RZ, R2 ;  /* 0x000000ffff817224 */ /* 0x000fc600078e0002 */
[----:B------:R-:W-:Y:S01]  /*65d0*/  FMUL.FTZ R181, R181, R228 ;  /* 0x000000e4b5b57220 */ /* 0x000fe20000410000 */
[----:B------:R-:W-:Y:S01]  /*65e0*/  FSETP.GTU.FTZ.AND P2, PT, R128, R227, PT ;  /* 0x000000e38000720b */ /* 0x000fe20003f5c000 */
[----:B------:R-:W-:-:S03]  /*65f0*/  IMAD.U32 R128, R5, 0x10000, RZ ;  /* 0x0001000005807824 */ /* 0x000fc600078e00ff */
[----:B------:R-:W-:Y:S02]  /*6600*/  FSEL R181, R181, RZ, !P2 ;  /* 0x000000ffb5b57208 */ /* 0x000fe40005000000 */
[----:B------:R-:W-:-:S03]  /*6610*/  PLOP3.LUT P2, PT, P2, PT, PT, 0x8, 0x80 ;  /* 0x000000000080781c */ /* 0x000fc6000174e170 */
[----:B------:R-:W-:Y:S01]  /*6620*/  FMUL.FTZ R181, R181, R128 ;  /* 0x00000080b5b57220 */ /* 0x000fe20000410000 */
        /* <DEDUP_REMOVED lines=9> */
.L_x_2564:
        /* <DEDUP_REMOVED lines=13> */
.L_x_2566:
[----:B------:R-:W-:Y:S05]  /*6790*/  BSYNC.RECONVERGENT B2 ;  /* 0x0000000000027941 */ /* 0x000fea0003800200 */
.L_x_2565:
        /* <DEDUP_REMOVED lines=9> */
[----:B------:R-:W-:Y:S01]  /*6830*/  IMAD.MOV.U32 R208, RZ, RZ, RZ ;  /* 0x000000ffffd07224 */ /* 0x000fe200078e00ff */
        /* <DEDUP_REMOVED lines=50> */
[----:B------:R-:W-:-:S07]  /*6b60*/  MOV R226, R128 ;  /* 0x0000008000e27202 */ /* 0x000fce0000000f00 */
.L_x_2563:
[----:B------:R-:W-:Y:S05]  /*6b70*/  BSYNC.RECONVERGENT B1 ;  /* 0x0000000000017941 */ /* 0x000fea0003800200 */
.L_x_2562:
        /* <DEDUP_REMOVED lines=10> */
[----:B------:R-:W-:-:S04]  /*6c20*/  FSETP.GTU.FTZ.AND P3, PT, R128, R227, PT ;  /* 0x000000e38000720b */ /* 0x000fc80003f7c000 */
[----:B------:R-:W-:Y:S01]  /*6c30*/  FSEL R194, R129, RZ, !P3 ;  /* 0x000000ff81c27208 */ /* 0x000fe20005800000 */
[----:B------:R-:W-:Y:S01]  /*6c40*/  IMAD.MOV.U32 R129, RZ, RZ, R2 ;  /* 0x000000ffff817224 */ /* 0x000fe200078e0002 */
[----:B------:R-:W-:-:S03]  /*6c50*/  PLOP3.LUT P3, PT, P3, PT, PT, 0x8, 0x80 ;  /* 0x000000000080781c */ /* 0x000fc60001f6e170 */
[----:B------:R-:W-:Y:S01]  /*6c60*/  FMUL.FTZ R194, R194, R195 ;  /* 0x000000c3c2c27220 */ /* 0x000fe20000410000 */
        /* <DEDUP_REMOVED lines=9> */
.L_x_2569:
        /* <DEDUP_REMOVED lines=13> */
.L_x_2571:
[----:B------:R-:W-:Y:S05]  /*6dd0*/  BSYNC.RECONVERGENT B2 ;  /* 0x0000000000027941 */ /* 0x000fea0003800200 */
.L_x_2570:
        /* <DEDUP_REMOVED lines=61> */
.L_x_2568:
[----:B------:R-:W-:Y:S05]  /*71b0*/  BSYNC.RECONVERGENT B1 ;  /* 0x0000000000017941 */ /* 0x000fea0003800200 */
.L_x_2567:
        /* <DEDUP_REMOVED lines=23> */
.L_x_2574:
        /* <DEDUP_REMOVED lines=13> */
.L_x_2576:
[----:B------:R-:W-:Y:S05]  /*7400*/  BSYNC.RECONVERGENT B2 ;  /* 0x0000000000027941 */ /* 0x000fea0003800200 */
.L_x_2575:
        /* <DEDUP_REMOVED lines=61> */
.L_x_2573:
[----:B------:R-:W-:Y:S05]  /*77e0*/  BSYNC.RECONVERGENT B1 ;  /* 0x0000000000017941 */ /* 0x000fea0003800200 */
.L_x_2572:
[----:B------:R-:W-:Y:S01]  /*77f0*/  I2FP.F32.U32 R128, R129 ;  /* 0x0000008100807245 */ /* 0x000fe20000201000 */
[----:B------:R-:W-:Y:S01]  /*7800*/  IMAD.U32 R129, R131, 0x10000, RZ ;  /* 0x0001000083817824 */ /* 0x000fe200078e00ff */
[----:B------:R-:W-:Y:S01]  /*7810*/  ISETP.NE.AND P6, PT, R130, 0x1, PT ;  /* 0x000000018200780c */ /* 0x000fe20003fc5270 */
[----:B------:R-:W-:Y:S01]  /*7820*/  IMAD.U32 R225, R119, 0x10000, RZ ;  /* 0x0001000077e17824 */ /* 0x000fe200078e00ff */
[----:B------:R-:W-:Y:S01]  /*7830*/  BSSY.RECONVERGENT B1, `(.L_x_2577) ;  /* 0x0000061000017945 */ /* 0x000fe20003800200 */
[----:B------:R-:W-:Y:S01]  /*7840*/  FFMA.FTZ R128, R128, R209, 1.1641532182693481445e-10 ;  /* 0x2f00000080807423 */ /* 0x000fe200000100d1 */
[----:B------:R-:W-:Y:S01]  /*7850*/  FMUL.FTZ R129, R129, UR4 ;  /* 0x0000000481817c20 */ /* 0x000fe20008410000 */
[----:B------:R-:W-:Y:S02]  /*7860*/  PRMT R229, R131, 0x7632, R229 ;  /* 0x0000763283e57816 */ /* 0x000fe400000000e5 */
[----:B------:R-:W-:Y:S01]  /*7870*/  MOV R158, 0x2 ;  /* 0x00000002009e7802 */ /* 0x000fe20000000f00 */
        /* <DEDUP_REMOVED lines=15> */
.L_x_2579:
        /* <DEDUP_REMOVED lines=15> */
.L_x_2581:
[----:B------:R-:W-:Y:S05]  /*7a60*/  BSYNC.RECONVERGENT B2 ;  /* 0x0000000000027941 */ /* 0x000fea0003800200 */
.L_x_2580:
        /* <DEDUP_REMOVED lines=61> */
.L_x_2578:
[----:B------:R-:W-:Y:S05]  /*7e40*/  BSYNC.RECONVERGENT B1 ;  /* 0x0000000000017941 */ /* 0x000fea0003800200 */
.L_x_2577:
[----:B------:R-:W-:Y:S01]  /*7e50*/  I2FP.F32.U32 R128, R129 ;  /* 0x0000008100807245 */ /* 0x000fe20000201000 */
[----:B------:R-:W-:Y:S01]  /*7e60*/  IMAD.U32 R229, R229, 0x10000, RZ ;  /* 0x00010000e5e57824 */ /* 0x000fe200078e00ff */
[----:B------:R-:W-:Y:S02]  /*7e70*/  SHF.L.U32 R130, R7, 0x10, RZ ;  /* 0x0000001007827819 */ /* 0x000fe400000006ff */
[----:B------:R-:W-:Y:S01]  /*7e80*/  F2FP.BF16.F32.PACK_AB R129, R181, R180 ;  /* 0x000000b4b581723e */ /* 0x000fe200000010ff */
[----:B------:R-:W-:Y:S01]  /*7e90*/  FFMA.FTZ R128, R128, R209, 1.1641532182693481445e-10 ;  /* 0x2f00000080807423 */ /* 0x000fe200000100d1 */
[----:B------:R-:W-:-:S04]  /*7ea0*/  FMUL.FTZ R229, R229, UR4 ;  /* 0x00000004e5e57c20 */ /* 0x000fc80008410000 */
[----:B------:R-:W-:Y:S01]  /*7eb0*/  FMUL.FTZ R229, R229, R228 ;  /* 0x000000e4e5e57220 */ /* 0x000fe20000410000 */
[----:B------:R-:W-:Y:S02]  /*7ec0*/  FSETP.GTU.FTZ.AND P6, PT, R128, R227, PT ;  /* 0x000000e38000720b */ /* 0x000fe40003fdc000 */
[----:B------:R-:W-:Y:S02]  /*7ed0*/  F2FP.BF16.F32.PACK_AB R128, R170, R171 ;  /* 0x000000abaa80723e */ /* 0x000fe400000010ff */
[----:B------:R-:W-:Y:S02]  /*7ee0*/  FSEL R229, R229, RZ, !P6 ;  /* 0x000000ffe5e57208 */ /* 0x000fe40007000000 */
[----:B------:R-:W-:-:S03]  /*7ef0*/  PLOP3.LUT P6, PT, P6, PT, PT, 0x8, 0x80 ;  /* 0x000000000080781c */ /* 0x000fc600037ce170 */
[----:B------:R-:W-:Y:S01]  /*7f00*/  FMUL.FTZ R209, R229, R130 ;  /* 0x00000082e5d17220 */ /* 0x000fe20000410000 */
[----:B------:R-:W-:-:S04]  /*7f10*/  F2FP.BF16.F32.PACK_AB R130, R195, R194 ;  /* 0x000000c2c382723e */ /* 0x000fc800000010ff */
[----:B------:R-:W-:-:S07]  /*7f20*/  F2FP.BF16.F32.PACK_AB R131, R209, R208 ;  /* 0x000000d0d183723e */ /* 0x000fce00000010ff */
.L_x_2541:
[----:B------:R-:W0:Y:S01]  /*7f30*/  LDC.64 R228, c[0x0][0x3a8] ;  /* 0x0000ea00ffe47b82 */ /* 0x000e220000000a00 */
[----:B------:R-:W-:Y:S02]  /*7f40*/  SEL R234, RZ, 0x1000000, !P6 ;  /* 0x01000000ffea7807 */ /* 0x000fe40007000000 */
[----:B------:R-:W-:Y:S02]  /*7f50*/  SEL R232, RZ, 0x10000, !P5 ;  /* 0x00010000ffe87807 */ /* 0x000fe40006800000 */
[----:B------:R-:W-:Y:S02]  /*7f60*/  SEL R233, RZ, 0x100, !P4 ;  /* 0x00000100ffe97807 */ /* 0x000fe40006000000 */
[----:B------:R-:W-:Y:S01]  /*7f70*/  SEL R231, RZ, 0x1000000, !P2 ;  /* 0x01000000ffe77807 */ /* 0x000fe20005000000 */
[----:B------:R-:W1:Y:S01]  /*7f80*/  LDC.64 R224, c[0x0][0x3b0] ;  /* 0x0000ec00ffe07b82 */ /* 0x000e620000000a00 */
[----:B------:R-:W-:Y:S02]  /*7f90*/  SEL R230, RZ, 0x10000, !P1 ;  /* 0x00010000ffe67807 */ /* 0x000fe40004800000 */
[----:B------:R-:W-:-:S02]  /*7fa0*/  SEL R227, RZ, 0x100, !P0 ;  /* 0x00000100ffe37807 */ /* 0x000fc40004000000 */
[----:B------:R-:W-:Y:S02]  /*7fb0*/  LOP3.LUT P6, RZ, R0, 0x2, RZ, 0xc0, !PT ;  /* 0x0000000200ff7812 */ /* 0x000fe400078cc0ff */
[----:B------:R-:W-:Y:S02]  /*7fc0*/  LOP3.LUT R233, R233, R234, R232, 0xfe, !PT ;  /* 0x000000eae9e97212 */ /* 0x000fe400078efee8 */
[----:B------:R-:W-:Y:S02]  /*7fd0*/  LOP3.LUT R227, R227, R231, R230, 0xfe, !PT ;  /* 0x000000e7e3e37212 */ /* 0x000fe400078efee6 */
[----:B------:R-:W-:Y:S02]  /*7fe0*/  SEL R232, RZ, 0x1, !P3 ;  /* 0x00000001ffe87807 */ /* 0x000fe40005800000 */
[----:B------:R-:W-:Y:S02]  /*7ff0*/  SEL R230, RZ, 0x1, !P6 ;  /* 0x00000001ffe67807 */ /* 0x000fe40007000000 */
[----:B------:R-:W-:Y:S01]  /*8000*/  LOP3.LUT R231, R233, R232, RZ, 0xfc, !PT ;  /* 0x000000e8e9e77212 */ /* 0x000fe200078efcff */
[----:B0-----:R-:W-:Y:S01]  /*8010*/  IMAD.WIDE.U32 R228, R222, 0x10, R228 ;  /* 0x00000010dee47825 */ /* 0x001fe200078e00e4 */
[----:B------:R-:W-:-:S04]  /*8020*/  LOP3.LUT R230, R227, R230, RZ, 0xfc, !PT ;  /* 0x000000e6e3e67212 */ /* 0x000fc800078efcff */
[----:B------:R-:W-:Y:S01]  /*8030*/  STG.E.128 desc[UR6][R228.64], R128 ;  /* 0x00000080e4007986 */ /* 0x000fe2000c101d06 */
[----:B-1----:R-:W-:-:S05]  /*8040*/  IMAD.WIDE.U32 R224, R222, 0x8, R224 ;  /* 0x00000008dee07825 */ /* 0x002fca00078e00e0 */
[----:B------:R0:W-:Y:S02]  /*8050*/  STG.E.64 desc[UR6][R224.64], R230 ;  /* 0x000000e6e0007986 */ /* 0x0001e4000c101b06 */
[----:B0-----:R-:W-:Y:S02]  /*8060*/  IMAD.MOV.U32 R224, RZ, RZ, R226 ;  /* 0x000000ffffe07224 */ /* 0x001fe400078e00e2 */
[----:B------:R-:W-:-:S07]  /*8070*/  VIADD R225, R222, 0x80 ;  /* 0x00000080dee17836 */ /* 0x000fce0000000000 */
.L_x_2500:
[----:B------:R-:W-:Y:S05]  /*8080*/  BSYNC.RECONVERGENT B0 ;  /* 0x0000000000007941 */ /* 0x000fea0003800200 */
.L_x_2499:
[----:B------:R-:W-:Y:S01]  /*8090*/  ISETP.GE.U32.AND P0, PT, R164, 0x100, PT ;  /* 0x00000100a400780c */ /* 0x000fe20003f06070 */
[----:B------:R-:W-:Y:S01]  /*80a0*/  BSSY.RECONVERGENT B0, `(.L_x_2582) ;  /* 0x0000681000007945 */ /* 0x000fe20003800200 */
[----:B------:R-:W-:-:S11]  /*80b0*/  LOP3.LUT R0, R0, 0xfffffeff, RZ, 0xc0, !PT ;  /* 0xfffffeff00007812 */ /* 0x000fd600078ec0ff */
        /* <DEDUP_REMOVED lines=11> */
[----:B------:R-:W-:Y:S01]  /*8170*/  ISETP.NE.AND P0, PT, R158, 0x1, PT ;  /* 0x000000019e00780c */ /* 0x000fe20003f05270 */
[----:B------:R-:W-:Y:S01]  /*8180*/  BSSY.RECONVERGENT B1, `(.L_x_2585) ;  /* 0x0000059000017945 */ /* 0x000fe20003800200 */
[----:B------:R-:W-:Y:S02]  /*8190*/  HFMA2 R182, -RZ, RZ, 0, 1.1920928955078125e-07 ;  /* 0x00000002ffb67431 */ /* 0x000fe400000001ff */
[----:B0-----:R-:W-:Y:S02]  /*81a0*/  IMAD.MOV.U32 R168, RZ, RZ, R2 ;  /* 0x000000ffffa87224 */ /* 0x001fe400078e0002 */
        /* <DEDUP_REMOVED lines=12> */
.L_x_2587:
        /* <DEDUP_REMOVED lines=13> */
.L_x_2589:
[----:B------:R-:W-:Y:S05]  /*8340*/  BSYNC.RECONVERGENT B2 ;  /* 0x0000000000027941 */ /* 0x000fea0003800200 */
.L_x_2588:
        /* <DEDUP_REMOVED lines=56> */
[----:B------:R-:W-:Y:S02]  /*86d0*/  HFMA2 R182, -RZ, RZ, 0, 0 ;  /* 0x00000000ffb67431 */ /* 0x000fe400000001ff */
[----:B------:R-:W-:Y:S01]  /*86e0*/  IMAD.MOV.U32 R2, RZ, RZ, R168 ;  /* 0x000000ffff027224 */ /* 0x000fe200078e00a8 */
[----:B------:R-:W-:Y:S01]  /*86f0*/  LOP3.LUT R160, R158, UR18, R229, 0x96, !PT ;  /* 0x000000129ea07c12 */ /* 0x000fe2000f8e96e5 */
[----:B------:R-:W-:-:S07]  /*8700*/  IMAD.MOV.U32 R168, RZ, RZ, R224 ;  /* 0x000000ffffa87224 */ /* 0x000fce00078e00e0 */
.L_x_2586:
[----:B------:R-:W-:Y:S05]  /*8710*/  BSYNC.RECONVERGENT B1 ;  /* 0x0000000000017941 */ /* 0x000fea0003800200 */
.L_x_2585:
[----:B------:R-:W0:Y:S01]  /*8720*/  LDC R229, c[0x0][0x408] ;  /* 0x00010200ffe57b82 */ /* 0x000e220000000800 */
[----:B------:R-:W-:Y:S01]  /*8730*/  I2FP.F32.U32 R158, R168 ;  /* 0x000000a8009e7245 */ /* 0x000fe20000201000 */
[----:B------:R-:W-:Y:S01]  /*8740*/  IMAD.MOV.U32 R211, RZ, RZ, 0x2f800000 ;  /* 0x2f800000ffd37424 */ /* 0x000fe200078e00ff */
[----:B------:R-:W-:Y:S01]  /*8750*/  ISETP.NE.AND P1, PT, R182, 0x1, PT ;  /* 0x00000001b600780c */ /* 0x000fe20003f25270 */
[----:B-----5:R-:W-:Y:S01]  /*8760*/  IMAD.U32 R168, R128, 0x10000, RZ ;  /* 0x0001000080a87824 */ /* 0x020fe200078e00ff */
[----:B------:R-:W-:Y:S01]  /*8770*/  LOP3.LUT R0, R0, 0xfffffffd, RZ, 0xc0, !PT ;  /* 0xfffffffd00007812 */ /* 0x000fe200078ec0ff */
[----:B------:R-:W-:Y:S01]  /*8780*/  FFMA.FTZ R169, R158, R211, 1.1641532182693481445e-10 ;  /* 0x2f0000009ea97423 */ /* 0x000fe200000100d3 */
[----:B------:R-:W-:Y:S01]  /*8790*/  IMAD.U32 R183, R40, 0x10000, RZ ;  /* 0x0001000028b77824 */ /* 0x000fe200078e00ff */
[----:B------:R-:W1:Y:S01]  /*87a0*/  LDC R224, c[0x0][0x404] ;  /* 0x00010100ffe07b82 */ /* 0x000e620000000800 */
[----:B------:R-:W-:Y:S01]  /*87b0*/  FMUL.FTZ R168, R168, UR4 ;  /* 0x00000004a8a87c20 */ /* 0x000fe20008410000 */
[----:B------:R-:W-:Y:S01]  /*87c0*/  BSSY.RECONVERGENT B1, `(.L_x_2590) ;  /* 0x000005f000017945 */ /* 0x000fe20003800200 */
[----:B------:R-:W-:Y:S01]  /*87d0*/  PRMT R128, R128, 0x7632, R128 ;  /* 0x0000763280807816 */ /* 0x000fe20000000080 */
[----:B------:R-:W-:Y:S01]  /*87e0*/  IMAD.MOV.U32 R196, RZ, RZ, 0x2 ;  /* 0x00000002ffc47424 */ /* 0x000fe200078e00ff */
[----:B------:R-:W-:Y:S01]  /*87f0*/  MOV R158, R2 ;  /* 0x00000002009e7202 */ /* 0x000fe20000000f00 */
[----:B0-----:R-:W-:Y:S01]  /*8800*/  FMUL.FTZ R168, R168, R229 ;  /* 0x000000e5a8a87220 */ /* 0x001fe20000410000 */
[----:B-1----:R-:W-:-:S02]  /*8810*/  FSETP.GTU.FTZ.AND P0, PT, R169, R224, PT ;  /* 0x000000e0a900720b */ /* 0x002fc40003f1c000 */
[----:B------:R-:W-:Y:S02]  /*8820*/  SHF.L.U32 R169, R104, 0x10, RZ ;  /* 0x0000001068a97819 */ /* 0x000fe400000006ff */
[----:B------:R-:W-:Y:S02]  /*8830*/  FSEL R168, R168, RZ, !P0 ;  /* 0x000000ffa8a87208 */ /* 0x000fe40004000000 */
[----:B------:R-:W-:-:S03]  /*8840*/  PLOP3.LUT P0, PT, P0, PT, PT, 0x8, 0x80 ;  /* 0x000000000080781c */ /* 0x000fc6000070e170 */
[----:B------:R-:W-:-:S10]  /*8850*/  FFMA.FTZ R169, R168, R169, R183 ;  /* 0x000000a9a8a97223 */ /* 0x000fd400000100b7 */
        /* <DEDUP_REMOVED lines=10> */
.L_x_2592:
        /* <DEDUP_REMOVED lines=13> */
.L_x_2594:
[----:B------:R-:W-:Y:S05]  /*89d0*/  BSYNC.RECONVERGENT B2 ;  /* 0x0000000000027941 */ /* 0x000fea0003800200 */
.L_x_2593:
        /* <DEDUP_REMOVED lines=57> */
[----:B------:R-:W-:Y:S02]  /*8d70*/  LOP3.LUT R159, R226, UR5, R197, 0x96, !PT ;  /* 0x00000005e29f7c12 */ /* 0x000fe4000f8e96c5 */
[----:B------:R-:W-:Y:S01]  /*8d80*/  LOP3.LUT R160, R158, UR18, R183, 0x96, !PT ;  /* 0x000000129ea07c12 */ /* 0x000fe2000f8e96b7 */
[----:B------:R-:W-:Y:S02]  /*8d90*/  IMAD.MOV.U32 R158, RZ, RZ, R228 ;  /* 0x000000ffff9e7224 */ /* 0x000fe400078e00e4 */
[----:B------:R-:W-:-:S07]  /*8da0*/  IMAD.MOV.U32 R228, RZ, RZ, R182 ;  /* 0x000000ffffe47224 */ /* 0x000fce00078e00b6 */
.L_x_2591:
[----:B------:R-:W-:Y:S05]  /*8db0*/  BSYNC.RECONVERGENT B1 ;  /* 0x0000000000017941 */ /* 0x000fea0003800200 */
.L_x_2590:
        /* <DEDUP_REMOVED lines=25> */
.L_x_2597:
        /* <DEDUP_REMOVED lines=13> */
.L_x_2599:
[----:B------:R-:W-:Y:S05]  /*9020*/  BSYNC.RECONVERGENT B2 ;  /* 0x0000000000027941 */ /* 0x000fea0003800200 */
.L_x_2598:
        /* <DEDUP_REMOVED lines=60> */
[----:B------:R-:W-:-:S07]  /*93f0*/  IMAD.MOV.U32 R228, RZ, RZ, R182 ;  /* 0x000000ffffe47224 */ /* 0x000fce00078e00b6 */
.L_x_2596:
[----:B------:R-:W-:Y:S05]  /*9400*/  BSYNC.RECONVERGENT B1 ;  /* 0x0000000000017941 */ /* 0x000fea0003800200 */
.L_x_2595:
[----:B------:R-:W-:Y:S01]  /*9410*/  I2FP.F32.U32 R128, R128 ;  /* 0x0000008000807245 */ /* 0x000fe20000201000 */
[----:B------:R-:W-:Y:S01]  /*9420*/  IMAD.U32 R197, R41, 0x10000, RZ ;  /* 0x0001000029c57824 */ /* 0x000fe200078e00ff */
[----:B------:R-:W-:Y:S01]  /*9430*/  SHF.L.U32 R158, R129, 0x10, RZ ;  /* 0x00000010819e7819 */ /* 0x000fe200000006ff */
[----:B------:R-:W-:Y:S01]  /*9440*/  BSSY.RECONVERGENT B1, `(.L_x_2600) ;  /* 0x0000061000017945 */ /* 0x000fe20003800200 */
[----:B------:R-:W-:Y:S01]  /*9450*/  ISETP.NE.AND P2, PT, R210, 0x1, PT ;  /* 0x00000001d200780c */ /* 0x000fe20003f45270 */
[----:B------:R-:W-:Y:S01]  /*9460*/  FFMA.FTZ R183, R128, R211, 1.1641532182693481445e-10 ;  /* 0x2f00000080b77423 */ /* 0x000fe200000100d3 */
[----:B------:R-:W-:Y:S02]  /*9470*/  HFMA2 R196, -RZ, RZ, 0, 1.1920928955078125e-07 ;  /* 0x00000002ffc47431 */ /* 0x000fe400000001ff */
[----:B------:R-:W-:Y:S02]  /*9480*/  FMUL.FTZ R158, R158, UR4 ;  /* 0x000000049e9e7c20 */ /* 0x000fe40008410000 */
[----:B------:R-:W-:-:S02]  /*9490*/  FSETP.GTU.FTZ.AND P1, PT, R183, R224, PT ;  /* 0x000000e0b700720b */ /* 0x000fc40003f3c000 */
[----:B------:R-:W-:Y:S01]  /*94a0*/  FMUL.FTZ R158, R158, R229 ;  /* 0x000000e59e9e7220 */ /* 0x000fe20000410000 */
[----:B------:R-:W-:-:S04]  /*94b0*/  IMAD.U32 R183, R105, 0x10000, RZ ;  /* 0x0001000069b77824 */ /* 0x000fc800078e00ff */
[----:B------:R-:W-:Y:S02]  /*94c0*/  FSEL R158, R158, RZ, !P1 ;  /* 0x000000ff9e9e7208 */ /* 0x000fe40004800000 */
[----:B------:R-:W-:-:S03]  /*94d0*/  PLOP3.LUT P1, PT, P1, PT, PT, 0x8, 0x80 ;  /* 0x000000000080781c */ /* 0x000fc60000f2e170 */
[----:B------:R-:W-:Y:S01]  /*94e0*/  FFMA.FTZ R182, R158, R183, R197 ;  /* 0x000000b79eb67223 */ /* 0x000fe200000100c5 */
[----:B------:R-:W-:Y:S01]  /*94f0*/  PRMT R183, R129, 0x7632, R183 ;  /* 0x0000763281b77816 */ /* 0x000fe200000000b7 */
[----:B------:R-:W-:Y:S01]  /*9500*/  IMAD.MOV.U32 R129, RZ, RZ, R2 ;  /* 0x000000ffff817224 */ /* 0x000fe200078e0002 */
[----:B------:R-:W-:Y:S07]  /*9510*/  @!P2 BRA `(.L_x_2601) ;  /* 0x00000004004ca947 */ /* 0x000fee0003800000 */
        /* <DEDUP_REMOVED lines=8> */
.L_x_2602:
        /* <DEDUP_REMOVED lines=13> */
.L_x_2604:
[----:B------:R-:W-:Y:S05]  /*9670*/  BSYNC.RECONVERGENT B2 ;  /* 0x0000000000027941 */ /* 0x000fea0003800200 */
.L_x_2603:
        /* <DEDUP_REMOVED lines=61> */
.L_x_2601:
[----:B------:R-:W-:Y:S05]  /*9a50*/  BSYNC.RECONVERGENT B1 ;  /* 0x0000000000017941 */ /* 0x000fea0003800200 */
.L_x_2600:
[----:B------:R-:W-:Y:S01]  /*9a60*/  I2FP.F32.U32 R128, R129 ;  /* 0x0000008100807245 */ /* 0x000fe20000201000 */
[----:B------:R-:W-:Y:S01]  /*9a70*/  IMAD.U32 R183, R183, 0x10000, RZ ;  /* 0x00010000b7b77824 */ /* 0x000fe200078e00ff */
[----:B------:R-:W-:Y:S01]  /*9a80*/  ISETP.NE.AND P3, PT, R196, 0x1, PT ;  /* 0x00000001c400780c */ /* 0x000fe20003f65270 */
[----:B------:R-:W-:Y:S01]  /*9a90*/  BSSY.RECONVERGENT B1, `(.L_x_2605) ;  /* 0x0000061000017945 */ /* 0x000fe20003800200 */
[----:B------:R-:W-:Y:S01]  /*9aa0*/  PRMT R158, R41, 0x7632, R158 ;  /* 0x00007632299e7816 */ /* 0x000fe2000000009e */
[----:B------:R-:W-:Y:S01]  /*9ab0*/  FFMA.FTZ R129, R128, R211, 1.1641532182693481445e-10 ;  /* 0x2f00000080817423 */ /* 0x000fe200000100d3 */
[----:B------:R-:W-:Y:S01]  /*9ac0*/  FMUL.FTZ R128, R183, UR4 ;  /* 0x00000004b7807c20 */ /* 0x000fe20008410000 */
[----:B------:R-:W-:Y:S01]  /*9ad0*/  SHF.L.U32 R183, R9, 0x10, RZ ;  /* 0x0000001009b77819 */ /* 0x000fe200000006ff */
        /* <DEDUP_REMOVED lines=17> */
.L_x_2607:
        /* <DEDUP_REMOVED lines=13> */
.L_x_2609:
[----:B------:R-:W-:Y:S05]  /*9cc0*/  BSYNC.RECONVERGENT B2 ;  /* 0x0000000000027941 */ /* 0x000fea0003800200 */
.L_x_2608:
        /* <DEDUP_REMOVED lines=61> */
.L_x_2606:
[----:B------:R-:W-:Y:S05]  /*a0a0*/  BSYNC.RECONVERGENT B1 ;  /* 0x0000000000017941 */ /* 0x000fea0003800200 */
.L_x_2605:
        /* <DEDUP_REMOVED lines=25> */
.L_x_2612:
        /* <DEDUP_REMOVED lines=13> */
.L_x_2614:
[----:B------:R-:W-:Y:S05]  /*a310*/  BSYNC.RECONVERGENT B2 ;  /* 0x0000000000027941 */ /* 0x000fea0003800200 */
.L_x_2613:
        /* <DEDUP_REMOVED lines=61> */
.L_x_2611:
[----:B------:R-:W-:Y:S05]  /*a6f0*/  BSYNC.RECONVERGENT B1 ;  /* 0x0000000000017941 */ /* 0x000fea0003800200 */
.L_x_2610:
[----:B------:R-:W-:Y:S01]  /*a700*/  I2FP.F32.U32 R128, R129 ;  /* 0x0000008100807245 */ /* 0x000fe20000201000 */
[----:B------:R-:W-:Y:S01]  /*a710*/  IMAD.U32 R197, R10, 0x10000, RZ ;  /* 0x000100000ac57824 */ /* 0x000fe200078e00ff */
[----:B------:R-:W-:Y:S01]  /*a720*/  SHF.L.U32 R130, R130, 0x10, RZ ;  /* 0x0000001082827819 */ /* 0x000fe200000006ff */
[----:B------:R-:W-:Y:S01]  /*a730*/  BSSY.RECONVERGENT B1, `(.L_x_2615) ;  /* 0x0000061000017945 */ /* 0x000fe20003800200 */
[----:B------:R-:W-:Y:S01]  /*a740*/  ISETP.NE.AND P5, PT, R226, 0x1, PT ;  /* 0x00000001e200780c */ /* 0x000fe20003fa5270 */
[----:B------:R-:W-:Y:S01]  /*a750*/  FFMA.FTZ R129, R128, R211, 1.1641532182693481445e-10 ;  /* 0x2f00000080817423 */ /* 0x000fe200000100d3 */
[----:B------:R-:W-:Y:S01]  /*a760*/  PRMT R158, R42, 0x7632, R158 ;  /* 0x000076322a9e7816 */ /* 0x000fe2000000009e */
[----:B------:R-:W-:Y:S01]  /*a770*/  FMUL.FTZ R130, R130, UR4 ;  /* 0x0000000482827c20 */ /* 0x000fe20008410000 */
[----:B------:R-:W-:Y:S02]  /*a780*/  HFMA2 R232, -RZ, RZ, 0, 1.1920928955078125e-07 ;  /* 0x00000002ffe87431 */ /* 0x000fe400000001ff */
[----:B------:R-:W-:Y:S01]  /*a790*/  FSETP.GTU.FTZ.AND P4, PT, R129, R224, PT ;  /* 0x000000e08100720b */ /* 0x000fe20003f9c000 */
[----:B------:R-:W-:Y:S01]  /*a7a0*/  FMUL.FTZ R130, R130, R229 ;  /* 0x000000e582827220 */ /* 0x000fe20000410000 */
[----:B------:R-:W-:-:S02]  /*a7b0*/  IMAD.U32 R227, R158, 0x10000, RZ ;  /* 0x000100009ee37824 */ /* 0x000fc400078e00ff */
[----:B------:R-:W-:Y:S02]  /*a7c0*/  IMAD.MOV.U32 R129, RZ, RZ, R2 ;  /* 0x000000ffff817224 */ /* 0x000fe400078e0002 */
        /* <DEDUP_REMOVED lines=12> */
.L_x_2617:
        /* <DEDUP_REMOVED lines=13> */
.L_x_2619:
[----:B------:R-:W-:Y:S05]  /*a960*/  BSYNC.RECONVERGENT B2 ;  /* 0x0000000000027941 */ /* 0x000fea0003800200 */
.L_x_2618:
        /* <DEDUP_REMOVED lines=61> */
.L_x_2616:
[----:B------:R-:W-:Y:S05]  /*ad40*/  BSYNC.RECONVERGENT B1 ;  /* 0x0000000000017941 */ /* 0x000fea0003800200 */
.L_x_2615:
[----:B------:R-:W-:Y:S01]  /*ad50*/  I2FP.F32.U32 R128, R129 ;  /* 0x0000008100807245 */ /* 0x000fe20000201000 */
[----:B------:R-:W-:Y:S01]  /*ad60*/  IMAD.U32 R130, R131, 0x10000, RZ ;  /* 0x0001000083827824 */ /* 0x000fe200078e00ff */
[----:B------:R-:W-:Y:S01]  /*ad70*/  ISETP.NE.AND P6, PT, R232, 0x1, PT ;  /* 0x00000001e800780c */ /* 0x000fe20003fc5270 */
[----:B------:R-:W-:Y:S01]  /*ad80*/  IMAD.U32 R231, R43, 0x10000, RZ ;  /* 0x000100002be77824 */ /* 0x000fe200078e00ff */
[----:B------:R-:W-:Y:S01]  /*ad90*/  SHF.L.U32 R227, R107, 0x10, RZ ;  /* 0x000000106be37819 */ /* 0x000fe200000006ff */
[----:B------:R-:W-:Y:S01]  /*ada0*/  FFMA.FTZ R129, R128, R211, 1.1641532182693481445e-10 ;  /* 0x2f00000080817423 */ /* 0x000fe200000100d3 */
[----:B------:R-:W-:Y:S01]  /*adb0*/  FMUL.FTZ R130, R130, UR4 ;  /* 0x0000000482827c20 */ /* 0x000fe20008410000 */
[----:B------:R-:W-:Y:S01]  /*adc0*/  BSSY.RECONVERGENT B1, `(.L_x_2620) ;  /* 0x000005f000017945 */ /* 0x000fe20003800200 */
[----:B------:R-:W-:Y:S01]  /*add0*/  PRMT R230, R131, 0x7632, R230 ;  /* 0x0000763283e67816 */ /* 0x000fe200000000e6 */
[----:B------:R-:W-:Y:S02]  /*ade0*/  IMAD.MOV.U32 R158, RZ, RZ, 0x2 ;  /* 0x00000002ff9e7424 */ /* 0x000fe400078e00ff */
[----:B------:R-:W-:Y:S01]  /*adf0*/  FMUL.FTZ R130, R130, R229 ;  /* 0x000000e582827220 */ /* 0x000fe20000410000 */
[----:B------:R-:W-:-:S02]  /*ae00*/  FSETP.GTU.FTZ.AND P5, PT, R129, R224, PT ;  /* 0x000000e08100720b */ /* 0x000fc40003fbc000 */
[----:B------:R-:W-:Y:S02]  /*ae10*/  MOV R129, R2 ;  /* 0x0000000200817202 */ /* 0x000fe40000000f00 */
        /* <DEDUP_REMOVED lines=12> */
.L_x_2622:
        /* <DEDUP_REMOVED lines=15> */
.L_x_2624:
[----:B------:R-:W-:Y:S05]  /*afd0*/  BSYNC.RECONVERGENT B2 ;  /* 0x0000000000027941 */ /* 0x000fea0003800200 */
.L_x_2623:
        /* <DEDUP_REMOVED lines=61> */
.L_x_2621:
[----:B------:R-:W-:Y:S05]  /*b3b0*/  BSYNC.RECONVERGENT B1 ;  /* 0x0000000000017941 */ /* 0x000fea0003800200 */
.L_x_2620:
[----:B------:R-:W-:Y:S01]  /*b3c0*/  I2FP.F32.U32 R128, R129 ;  /* 0x0000008100807245 */ /* 0x000fe20000201000 */
[----:B------:R-:W-:Y:S01]  /*b3d0*/  IMAD.U32 R230, R230, 0x10000, RZ ;  /* 0x00010000e6e67824 */ /* 0x000fe200078e00ff */
[----:B------:R-:W-:Y:S01]  /*b3e0*/  PRMT R130, R43, 0x7632, R130 ;  /* 0x000076322b827816 */ /* 0x000fe20000000082 */
[----:B------:R-:W-:Y:S02]  /*b3f0*/  IMAD.U32 R129, R11, 0x10000, RZ ;  /* 0x000100000b817824 */ /* 0x000fe400078e00ff */
[----:B------:R-:W-:Y:S01]  /*b400*/  FMUL.FTZ R230, R230, UR4 ;  /* 0x00000004e6e67c20 */ /* 0x000fe20008410000 */
[----:B------:R-:W-:Y:S01]  /*b410*/  FFMA.FTZ R211, R128, R211, 1.1641532182693481445e-10 ;  /* 0x2f00000080d37423 */ /* 0x000fe200000100d3 */
[----:B------:R-:W-:Y:S02]  /*b420*/  SHF.L.U32 R131, R130, 0x10, RZ ;  /* 0x0000001082837819 */ /* 0x000fe400000006ff */
[----:B------:R-:W-:Y:S01]  /*b430*/  FMUL.FTZ R230, R230, R229 ;  /* 0x000000e5e6e67220 */ /* 0x000fe20000410000 */
[----:B------:R-:W-:-:S02]  /*b440*/  F2FP.BF16.F32.PACK_AB R130, R197, R196 ;  /* 0x000000c4c582723e */ /* 0x000fc400000010ff */
[----:B------:R-:W-:Y:S02]  /*b450*/  FSETP.GTU.FTZ.AND P6, PT, R211, R224, PT ;  /* 0x000000e0d300720b */ /* 0x000fe40003fdc000 */
[----:B------:R-:W-:Y:S02]  /*b460*/  F2FP.BF16.F32.PACK_AB R128, R168, R169 ;  /* 0x000000a9a880723e */ /* 0x000fe400000010ff */
[----:B------:R-:W-:Y:S02]  /*b470*/  FSEL R230, R230, RZ, !P6 ;  /* 0x000000ffe6e67208 */ /* 0x000fe40007000000 */
[----:B------:R-:W-:-:S03]  /*b480*/  PLOP3.LUT P6, PT, P6, PT, PT, 0x8, 0x80 ;  /* 0x000000000080781c */ /* 0x000fc600037ce170 */
[----:B------:R-:W-:Y:S01]  /*b490*/  FFMA.FTZ R211, R230, R129, R131 ;  /* 0x00000081e6d37223 */ /* 0x000fe20000010083 */
[----:B------:R-:W-:-:S04]  /*b4a0*/  F2FP.BF16.F32.PACK_AB R129, R183, R182 ;  /* 0x000000b6b781723e */ /* 0x000fc800000010ff */
[----:B------:R-:W-:Y:S01]  /*b4b0*/  F2FP.BF16.F32.PACK_AB R131, R211, R210 ;  /* 0x000000d2d383723e */ /* 0x000fe200000010ff */
[----:B------:R-:W-:Y:S06]  /*b4c0*/  BRA `(.L_x_2625) ;  /* 0x0000003000a47947 */ /* 0x000fec0003800000 */
.L_x_2584:
[----:B------:R-:W-:Y:S01]  /*b4d0*/  ISETP.NE.AND P0, PT, R158, 0x1, PT ;  /* 0x000000019e00780c */ /* 0x000fe20003f05270 */
[----:B------:R-:W-:Y:S01]  /*b4e0*/  BSSY.RECONVERGENT B1, `(.L_x_2626) ;  /* 0x0000059000017945 */ /* 0x000fe20003800200 */
[----:B------:R-:W-:Y:S01]  /*b4f0*/  IMAD.MOV.U32 R182, RZ, RZ, 0x2 ;  /* 0x00000002ffb67424 */ /* 0x000fe200078e00ff */
[----:B------:R-:W-:Y:S01]  /*b500*/  MOV R228, R224 ;  /* 0x000000e000e47202 */ /* 0x000fe20000000f00 */
[----:B0-----:R-:W-:-:S09]  /*b510*/  IMAD.MOV.U32 R168, RZ, RZ, R2 ;  /* 0x000000ffffa87224 */ /* 0x001fd200078e0002 */
        /* <DEDUP_REMOVED lines=11> */
.L_x_2628:
        /* <DEDUP_REMOVED lines=13> */
.L_x_2630:
[----:B------:R-:W-:Y:S05]  /*b6a0*/  BSYNC.RECONVERGENT B2 ;  /* 0x0000000000027941 */ /* 0x000fea0003800200 */
.L_x_2629:
        /* <DEDUP_REMOVED lines=59> */
[----:B------:R-:W-:-:S07]  /*ba60*/  MOV R168, R224 ;  /* 0x000000e000a87202 */ /* 0x000fce0000000f00 */
.L_x_2627:
[----:B------:R-:W-:Y:S05]  /*ba70*/  BSYNC.RECONVERGENT B1 ;  /* 0x0000000000017941 */ /* 0x000fea0003800200 */
.L_x_2626:
[----:B------:R-:W0:Y:S01]  /*ba80*/  LDC R229, c[0x0][0x408] ;  /* 0x00010200ffe57b82 */ /* 0x000e220000000800 */
[----:B------:R-:W-:Y:S01]  /*ba90*/  I2FP.F32.U32 R158, R168 ;  /* 0x000000a8009e7245 */ /* 0x000fe20000201000 */
[----:B------:R-:W-:Y:S01]  /*baa0*/  IMAD.MOV.U32 R211, RZ, RZ, 0x2f800000 ;  /* 0x2f800000ffd37424 */ /* 0x000fe200078e00ff */
[----:B-----5:R-:W-:Y:S01]  /*bab0*/  SHF.L.U32 R168, R128, 0x10, RZ ;  /* 0x0000001080a87819 */ /* 0x020fe200000006ff */
[----:B------:R-:W-:Y:S01]  /*bac0*/  BSSY.RECONVERGENT B1, `(.L_x_2631) ;  /* 0x0000064000017945 */ /* 0x000fe20003800200 */
[----:B------:R-:W-:Y:S01]  /*bad0*/  ISETP.NE.AND P1, PT, R182, 0x1, PT ;  /* 0x00000001b600780c */ /* 0x000fe20003f25270 */
[----:B------:R-:W-:Y:S01]  /*bae0*/  FFMA.FTZ R169, R158, R211, 1.1641532182693481445e-10 ;  /* 0x2f0000009ea97423 */ /* 0x000fe200000100d3 */
[----:B------:R-:W-:Y:S01]  /*baf0*/  IMAD.U32 R158, R104, 0x10000, RZ ;  /* 0x00010000689e7824 */ /* 0x000fe200078e00ff */
[----:B------:R-:W1:Y:S01]  /*bb00*/  LDC R224, c[0x0][0x404] ;  /* 0x00010100ffe07b82 */ /* 0x000e620000000800 */
[----:B------:R-:W-:Y:S01]  /*bb10*/  FMUL.FTZ R168, R168, UR4 ;  /* 0x00000004a8a87c20 */ /* 0x000fe20008410000 */
[----:B------:R-:W-:Y:S01]  /*bb20*/  LOP3.LUT R0, R0, 0xfffffffd, RZ, 0xc0, !PT ;  /* 0xfffffffd00007812 */ /* 0x000fe200078ec0ff */
[----:B------:R-:W-:Y:S01]  /*bb30*/  IMAD.MOV.U32 R196, RZ, RZ, 0x2 ;  /* 0x00000002ffc47424 */ /* 0x000fe200078e00ff */
[----:B------:R-:W-:Y:S01]  /*bb40*/  PRMT R128, R128, 0x7632, R128 ;  /* 0x0000763280807816 */ /* 0x000fe20000000080 */
[----:B0-----:R-:W-:Y:S01]  /*bb50*/  FMUL.FTZ R168, R168, R229 ;  /* 0x000000e5a8a87220 */ /* 0x001fe20000410000 */
[----:B-1----:R-:W-:-:S04]  /*bb60*/  FSETP.GTU.FTZ.AND P0, PT, R169, R224, PT ;  /* 0x000000e0a900720b */ /* 0x002fc80003f1c000 */
[----:B------:R-:W-:Y:S02]  /*bb70*/  FSEL R169, R168, RZ, !P0 ;  /* 0x000000ffa8a97208 */ /* 0x000fe40004000000 */
[----:B------:R-:W-:-:S03]  /*bb80*/  PLOP3.LUT P0, PT, P0, PT, PT, 0x8, 0x80 ;  /* 0x000000000080781c */ /* 0x000fc6000070e170 */
[----:B------:R-:W-:Y:S01]  /*bb90*/  FMUL.FTZ R169, R158, R169 ;  /* 0x000000a99ea97220 */ /* 0x000fe20000410000 */
[----:B------:R-:W-:-:S09]  /*bba0*/  MOV R158, R2 ;  /* 0x00000002009e7202 */ /* 0x000fd20000000f00 */
        /* <DEDUP_REMOVED lines=10> */
.L_x_2633:
        /* <DEDUP_REMOVED lines=13> */
.L_x_2635:
[----:B------:R-:W-:Y:S05]  /*bd20*/  BSYNC.RECONVERGENT B2 ;  /* 0x0000000000027941 */ /* 0x000fea0003800200 */
.L_x_2634:
        /* <DEDUP_REMOVED lines=61> */
.L_x_2632:
[----:B------:R-:W-:Y:S05]  /*c100*/  BSYNC.RECONVERGENT B1 ;  /* 0x0000000000017941 */ /* 0x000fea0003800200 */
.L_x_2631:
[----:B------:R-:W-:Y:S01]  /*c110*/  I2FP.F32.U32 R158, R158 ;  /* 0x0000009e009e7245 */ /* 0x000fe20000201000 */
[----:B------:R-:W-:Y:S01]  /*c120*/  IMAD.U32 R128, R128, 0x10000, RZ ;  /* 0x0001000080807824 */ /* 0x000fe200078e00ff */
[----:B------:R-:W-:Y:S01]  /*c130*/  ISETP.NE.AND P1, PT, R196, 0x1, PT ;  /* 0x00000001c400780c */ /* 0x000fe20003f25270 */
[----:B------:R-:W-:Y:S01]  /*c140*/  BSSY.RECONVERGENT B1, `(.L_x_2636) ;  /* 0x000005f000017945 */ /* 0x000fe20003800200 */
[----:B------:R-:W-:Y:S02]  /*c150*/  HFMA2 R197, -RZ, RZ, 0, 1.1920928955078125e-07 ;  /* 0x00000002ffc57431 */ /* 0x000fe400000001ff */
[----:B------:R-:W-:Y:S01]  /*c160*/  FFMA.FTZ R183, R158, R211, 1.1641532182693481445e-10 ;  /* 0x2f0000009eb77423 */ /* 0x000fe200000100d3 */
[----:B------:R-:W-:-:S04]  /*c170*/  FMUL.FTZ R128, R128, UR4 ;  /* 0x0000000480807c20 */ /* 0x000fc80008410000 */
[----:B------:R-:W-:Y:S01]  /*c180*/  FMUL.FTZ R128, R128, R229 ;  /* 0x000000e580807220 */ /* 0x000fe20000410000 */
[----:B------:R-:W-:Y:S01]  /*c190*/  FSETP.GTU.FTZ.AND P0, PT, R183, R224, PT ;  /* 0x000000e0b700720b */ /* 0x000fe20003f1c000 */
[----:B------:R-:W-:-:S03]  /*c1a0*/  IMAD.U32 R183, R8, 0x10000, RZ ;  /* 0x0001000008b77824 */ /* 0x000fc600078e00ff */
[----:B------:R-:W-:Y:S02]  /*c1b0*/  FSEL R128, R128, RZ, !P0 ;  /* 0x000000ff80807208 */ /* 0x000fe40004000000 */
[----:B------:R-:W-:-:S03]  /*c1c0*/  PLOP3.LUT P0, PT, P0, PT, PT, 0x8, 0x80 ;  /* 0x000000000080781c */ /* 0x000fc6000070e170 */
[----:B------:R-:W-:Y:S01]  /*c1d0*/  FMUL.FTZ R168, R183, R128 ;  /* 0x00000080b7a87220 */ /* 0x000fe20000410000 */
        /* <DEDUP_REMOVED lines=10> */
.L_x_2638:
        /* <DEDUP_REMOVED lines=13> */
.L_x_2640:
[----:B------:R-:W-:Y:S05]  /*c350*/  BSYNC.RECONVERGENT B2 ;  /* 0x0000000000027941 */ /* 0x000fea0003800200 */
.L_x_2639:
        /* <DEDUP_REMOVED lines=61> */
.L_x_2637:
[----:B------:R-:W-:Y:S05]  /*c730*/  BSYNC.RECONVERGENT B1 ;  /* 0x0000000000017941 */ /* 0x000fea0003800200 */
.L_x_2636:
[----:B------:R-:W-:Y:S01]  /*c740*/  I2FP.F32.U32 R128, R128 ;  /* 0x0000008000807245 */ /* 0x000fe20000201000 */
[----:B------:R-:W-:Y:S01]  /*c750*/  IMAD.U32 R158, R129, 0x10000, RZ ;  /* 0x00010000819e7824 */ /* 0x000fe200078e00ff */
[----:B------:R-:W-:Y:S01]  /*c760*/  ISETP.NE.AND P2, PT, R197, 0x1, PT ;  /* 0x00000001c500780c */ /* 0x000fe20003f45270 */
[----:B------:R-:W-:Y:S02]  /*c770*/  BSSY.RECONVERGENT B1, `(.L_x_2641) ;  /* 0x0000060000017945 */ /* 0x000fe40003800200 */
[----:B------:R-:W-:Y:S01]  /*c780*/  FFMA.FTZ R183, R128, R211, 1.1641532182693481445e-10 ;  /* 0x2f00000080b77423 */ /* 0x000fe200000100d3 */
[----:B------:R-:W-:-:S04]  /*c790*/  FMUL.FTZ R158, R158, UR4 ;  /* 0x000000049e9e7c20 */ /* 0x000fc80008410000 */
[----:B------:R-:W-:Y:S01]  /*c7a0*/  FMUL.FTZ R158, R158, R229 ;  /* 0x000000e59e9e7220 */ /* 0x000fe20000410000 */
[----:B------:R-:W-:Y:S02]  /*c7b0*/  FSETP.GTU.FTZ.AND P1, PT, R183, R224, PT ;  /* 0x000000e0b700720b */ /* 0x000fe40003f3c000 */
[----:B------:R-:W-:Y:S02]  /*c7c0*/  SHF.L.U32 R183, R105, 0x10, RZ ;  /* 0x0000001069b77819 */ /* 0x000fe400000006ff */
[----:B------:R-:W-:Y:S01]  /*c7d0*/  FSEL R182, R158, RZ, !P1 ;  /* 0x000000ff9eb67208 */ /* 0x000fe20004800000 */
[----:B------:R-:W-:Y:S01]  /*c7e0*/  IMAD.MOV.U32 R158, RZ, RZ, 0x2 ;  /* 0x00000002ff9e7424 */ /* 0x000fe200078e00ff */
[----:B------:R-:W-:-:S03]  /*c7f0*/  PLOP3.LUT P1, PT, P1, PT, PT, 0x8, 0x80 ;  /* 0x000000000080781c */ /* 0x000fc60000f2e170 */
[----:B------:R-:W-:Y:S01]  /*c800*/  FMUL.FTZ R182, R183, R182 ;  /* 0x000000b6b7b67220 */ /* 0x000fe20000410000 */
[----:B------:R-:W-:Y:S01]  /*c810*/  PRMT R183, R129, 0x7632, R183 ;  /* 0x0000763281b77816 */ /* 0x000fe200000000b7 */
[----:B------:R-:W-:Y:S01]  /*c820*/  IMAD.MOV.U32 R129, RZ, RZ, R2 ;  /* 0x000000ffff817224 */ /* 0x000fe200078e0002 */
[----:B------:R-:W-:Y:S07]  /*c830*/  @!P2 BRA `(.L_x_2642) ;  /* 0x00000004004ca947 */ /* 0x000fee0003800000 */
        /* <DEDUP_REMOVED lines=8> */
.L_x_2643:
        /* <DEDUP_REMOVED lines=13> */
.L_x_2645:
[----:B------:R-:W-:Y:S05]  /*c990*/  BSYNC.RECONVERGENT B2 ;  /* 0x0000000000027941 */ /* 0x000fea0003800200 */
.L_x_2644:
        /* <DEDUP_REMOVED lines=61> */
.L_x_2642:
[----:B------:R-:W-:Y:S05]  /*cd70*/  BSYNC.RECONVERGENT B1 ;  /* 0x0000000000017941 */ /* 0x000fea0003800200 */
.L_x_2641:
[----:B------:R-:W-:Y:S01]  /*cd80*/  I2FP.F32.U32 R128, R129 ;  /* 0x0000008100807245 */ /* 0x000fe20000201000 */
[----:B------:R-:W-:Y:S01]  /*cd90*/  BSSY.RECONVERGENT B1, `(.L_x_2646) ;  /* 0x0000061000017945 */ /* 0x000fe20003800200 */
[----:B------:R-:W-:Y:S01]  /*cda0*/  SHF.L.U32 R183, R183, 0x10, RZ ;  /* 0x00000010b7b77819 */ /* 0x000fe200000006ff */
[----:B------:R-:W-:Y:S01]  /*cdb0*/  IMAD.MOV.U32 R197, RZ, RZ, 0x2 ;  /* 0x00000002ffc57424 */ /* 0x000fe200078e00ff */
[----:B------:R-:W-:Y:S01]  /*cdc0*/  ISETP.NE.AND P3, PT, R158, 0x1, PT ;  /* 0x000000019e00780c */ /* 0x000fe20003f65270 */
[----:B------:R-:W-:Y:S02]  /*cdd0*/  FFMA.FTZ R129, R128, R211, 1.1641532182693481445e-10 ;  /* 0x2f00000080817423 */ /* 0x000fe400000100d3 */
[----:B------:R-:W-:Y:S01]  /*cde0*/  FMUL.FTZ R128, R183, UR4 ;  /* 0x00000004b7807c20 */ /* 0x000fe20008410000 */
[----:B------:R-:W-:Y:S02]  /*cdf0*/  IMAD.U32 R183, R9, 0x10000, RZ ;  /* 0x0001000009b77824 */ /* 0x000fe400078e00ff */
[----:B------:R-:W-:Y:S01]  /*ce00*/  FSETP.GTU.FTZ.AND P2, PT, R129, R224, PT ;  /* 0x000000e08100720b */ /* 0x000fe20003f5c000 */
[----:B------:R-:W-:Y:S01]  /*ce10*/  FMUL.FTZ R128, R128, R229 ;  /* 0x000000e580807220 */ /* 0x000fe20000410000 */
[----:B------:R-:W-:-:S04]  /*ce20*/  MOV R129, R2 ;  /* 0x0000000200817202 */ /* 0x000fc80000000f00 */
        /* <DEDUP_REMOVED lines=12> */
.L_x_2648:
        /* <DEDUP_REMOVED lines=13> */
.L_x_2650:
[----:B------:R-:W-:Y:S05]  /*cfc0*/  BSYNC.RECONVERGENT B2 ;  /* 0x0000000000027941 */ /* 0x000fea0003800200 */
.L_x_2649:
        /* <DEDUP_REMOVED lines=56> */
[----:B------:R-:W-:Y:S01]  /*d350*/  HFMA2 R197, -RZ, RZ, 0, 0 ;  /* 0x00000000ffc57431 */ /* 0x000fe200000001ff */
[----:B------:R-:W-:Y:S02]  /*d360*/  MOV R2, R196 ;  /* 0x000000c400027202 */ /* 0x000fe40000000f00 */
[----:B------:R-:W-:Y:S01]  /*d370*/  LOP3.LUT R160, R158, UR18, R129, 0x96, !PT ;  /* 0x000000129ea07c12 */ /* 0x000fe2000f8e9681 */
[----:B------:R-:W-:Y:S02]  /*d380*/  IMAD.MOV.U32 R129, RZ, RZ, R228 ;  /* 0x000000ffff817224 */ /* 0x000fe400078e00e4 */
[----:B------:R-:W-:-:S07]  /*d390*/  IMAD.MOV.U32 R228, RZ, RZ, R128 ;  /* 0x000000ffffe47224 */ /* 0x000fce00078e0080 */
.L_x_2647:
[----:B------:R-:W-:Y:S05]  /*d3a0*/  BSYNC.RECONVERGENT B1 ;  /* 0x0000000000017941 */ /* 0x000fea0003800200 */
.L_x_2646:
[----:B------:R-:W-:Y:S01]  /*d3b0*/  I2FP.F32.U32 R128, R129 ;  /* 0x0000008100807245 */ /* 0x000fe20000201000 */
[C---:B------:R-:W-:Y:S01]  /*d3c0*/  IMAD.U32 R158, R130.reuse, 0x10000, RZ ;  /* 0x00010000829e7824 */ /* 0x040fe200078e00ff */
[----:B------:R-:W-:Y:S01]  /*d3d0*/  ISETP.NE.AND P4, PT, R197, 0x1, PT ;  /* 0x00000001c500780c */ /* 0x000fe20003f85270 */
[----:B------:R-:W-:Y:S01]  /*d3e0*/  BSSY.RECONVERGENT B1, `(.L_x_2651) ;  /* 0x0000060000017945 */ /* 0x000fe20003800200 */
[----:B------:R-:W-:Y:S01]  /*d3f0*/  PRMT R130, R130, 0x7632, R130 ;  /* 0x0000763282827816 */ /* 0x000fe20000000082 */
[----:B------:R-:W-:Y:S01]  /*d400*/  FFMA.FTZ R129, R128, R211, 1.1641532182693481445e-10 ;  /* 0x2f00000080817423 */ /* 0x000fe200000100d3 */
[----:B------:R-:W-:-:S04]  /*d410*/  FMUL.FTZ R158, R158, UR4 ;  /* 0x000000049e9e7c20 */ /* 0x000fc80008410000 */
[----:B------:R-:W-:Y:S01]  /*d420*/  FMUL.FTZ R158, R158, R229 ;  /* 0x000000e59e9e7220 */ /* 0x000fe20000410000 */
[----:B------:R-:W-:Y:S01]  /*d430*/  FSETP.GTU.FTZ.AND P3, PT, R129, R224, PT ;  /* 0x000000e08100720b */ /* 0x000fe20003f7c000 */
[----:B------:R-:W-:-:S03]  /*d440*/  IMAD.U32 R129, R106, 0x10000, RZ ;  /* 0x000100006a817824 */ /* 0x000fc600078e00ff */
[----:B------:R-:W-:Y:S02]  /*d450*/  FSEL R196, R158, RZ, !P3 ;  /* 0x000000ff9ec47208 */ /* 0x000fe40005800000 */
[----:B------:R-:W-:Y:S02]  /*d460*/  MOV R158, 0x2 ;  /* 0x00000002009e7802 */ /* 0x000fe40000000f00 */
[----:B------:R-:W-:Y:S01]  /*d470*/  PLOP3.LUT P3, PT, P3, PT, PT, 0x8, 0x80 ;  /* 0x000000000080781c */ /* 0x000fe20001f6e170 */
[----:B------:R-:W-:Y:S01]  /*d480*/  FMUL.FTZ R196, R129, R196 ;  /* 0x000000c481c47220 */ /* 0x000fe20000410000 */
[----:B------:R-:W-:Y:S01]  /*d490*/  IMAD.MOV.U32 R129, RZ, RZ, R2 ;  /* 0x000000ffff817224 */ /* 0x000fe200078e0002 */
        /* <DEDUP_REMOVED lines=9> */
.L_x_2653:
        /* <DEDUP_REMOVED lines=13> */
.L_x_2655:
[----:B------:R-:W-:Y:S05]  /*d600*/  BSYNC.RECONVERGENT B2 ;  /* 0x0000000000027941 */ /* 0x000fea0003800200 */
.L_x_2654:
        /* <DEDUP_REMOVED lines=61> */
.L_x_2652:
[----:B------:R-:W-:Y:S05]  /*d9e0*/  BSYNC.RECONVERGENT B1 ;  /* 0x0000000000017941 */ /* 0x000fea0003800200 */
.L_x_2651:
[----:B------:R-:W-:Y:S01]  /*d9f0*/  I2FP.F32.U32 R128, R129 ;  /* 0x0000008100807245 */ /* 0x000fe20000201000 */
[----:B------:R-:W-:Y:S01]  /*da00*/  IMAD.U32 R130, R130, 0x10000, RZ ;  /* 0x0001000082827824 */ /* 0x000fe200078e00ff */
[----:B------:R-:W-:Y:S01]  /*da10*/  ISETP.NE.AND P5, PT, R158, 0x1, PT ;  /* 0x000000019e00780c */ /* 0x000fe20003fa5270 */
[----:B------:R-:W-:Y:S01]  /*da20*/  BSSY.RECONVERGENT B1, `(.L_x_2656) ;  /* 0x000005f000017945 */ /* 0x000fe20003800200 */
[----:B------:R-:W-:Y:S01]  /*da30*/  SHF.L.U32 R197, R10, 0x10, RZ ;  /* 0x000000100ac57819 */ /* 0x000fe200000006ff */
[----:B------:R-:W-:Y:S01]  /*da40*/  FFMA.FTZ R129, R128, R211, 1.1641532182693481445e-10 ;  /* 0x2f00000080817423 */ /* 0x000fe200000100d3 */
[----:B------:R-:W-:Y:S01]  /*da50*/  FMUL.FTZ R130, R130, UR4 ;  /* 0x0000000482827c20 */ /* 0x000fe20008410000 */
[----:B------:R-:W-:-:S03]  /*da60*/  IMAD.MOV.U32 R226, RZ, RZ, 0x2 ;  /* 0x00000002ffe27424 */ /* 0x000fc600078e00ff */
[----:B------:R-:W-:Y:S01]  /*da70*/  FMUL.FTZ R130, R130, R229 ;  /* 0x000000e582827220 */ /* 0x000fe20000410000 */
[----:B------:R-:W-:Y:S01]  /*da80*/  FSETP.GTU.FTZ.AND P4, PT, R129, R224, PT ;  /* 0x000000e08100720b */ /* 0x000fe20003f9c000 */
[----:B------:R-:W-:-:S03]  /*da90*/  IMAD.MOV.U32 R129, RZ, RZ, R2 ;  /* 0x000000ffff817224 */ /* 0x000fc600078e0002 */
[----:B------:R-:W-:Y:S02]  /*daa0*/  FSEL R130, R130, RZ, !P4 ;  /* 0x000000ff82827208 */ /* 0x000fe40006000000 */
        /* <DEDUP_REMOVED lines=11> */
.L_x_2658:
        /* <DEDUP_REMOVED lines=13> */
.L_x_2660:
[----:B------:R-:W-:Y:S05]  /*dc30*/  BSYNC.RECONVERGENT B2 ;  /* 0x0000000000027941 */ /* 0x000fea0003800200 */
.L_x_2659:
        /* <DEDUP_REMOVED lines=61> */
.L_x_2657:
[----:B------:R-:W-:Y:S05]  /*e010*/  BSYNC.RECONVERGENT B1 ;  /* 0x0000000000017941 */ /* 0x000fea0003800200 */
.L_x_2656:
[----:B------:R-:W-:Y:S01]  /*e020*/  I2FP.F32.U32 R128, R129 ;  /* 0x0000008100807245 */ /* 0x000fe20000201000 */
[----:B------:R-:W-:Y:S01]  /*e030*/  IMAD.U32 R227, R107, 0x10000, RZ ;  /* 0x000100006be37824 */ /* 0x000fe200078e00ff */
[C---:B------:R-:W-:Y:S01]  /*e040*/  SHF.L.U32 R130, R131.reuse, 0x10, RZ ;  /* 0x0000001083827819 */ /* 0x040fe200000006ff */
[----:B------:R-:W-:Y:S01]  /*e050*/  BSSY.RECONVERGENT B1, `(.L_x_2661) ;  /* 0x0000062000017945 */ /* 0x000fe20003800200 */
[----:B------:R-:W-:Y:S01]  /*e060*/  ISETP.NE.AND P6, PT, R226, 0x1, PT ;  /* 0x00000001e200780c */ /* 0x000fe20003fc5270 */
[----:B------:R-:W-:Y:S01]  /*e070*/  FFMA.FTZ R129, R128, R211, 1.1641532182693481445e-10 ;  /* 0x2f00000080817423 */ /* 0x000fe200000100d3 */
[----:B------:R-:W-:Y:S01]  /*e080*/  PRMT R230, R131, 0x7632, R230 ;  /* 0x0000763283e67816 */ /* 0x000fe200000000e6 */
[----:B------:R-:W-:Y:S01]  /*e090*/  FMUL.FTZ R130, R130, UR4 ;  /* 0x0000000482827c20 */ /* 0x000fe20008410000 */
[----:B------:R-:W-:Y:S02]  /*e0a0*/  IMAD.MOV.U32 R158, RZ, RZ, 0x2 ;  /* 0x00000002ff9e7424 */ /* 0x000fe400078e00ff */
        /* <DEDUP_REMOVED lines=15> */
.L_x_2663:
        /* <DEDUP_REMOVED lines=15> */
.L_x_2665:
[----:B------:R-:W-:Y:S05]  /*e290*/  BSYNC.RECONVERGENT B2 ;  /* 0x0000000000027941 */ /* 0x000fea0003800200 */
.L_x_2664:
        /* <DEDUP_REMOVED lines=61> */
.L_x_2662:
[----:B------:R-:W-:Y:S05]  /*e670*/  BSYNC.RECONVERGENT B1 ;  /* 0x0000000000017941 */ /* 0x000fea0003800200 */
.L_x_2661:
[----:B------:R-:W-:Y:S01]  /*e680*/  I2FP.F32.U32 R128, R129 ;  /* 0x0000008100807245 */ /* 0x000fe20000201000 */
[----:B------:R-:W-:Y:S01]  /*e690*/  IMAD.U32 R230, R230, 0x10000, RZ ;  /* 0x00010000e6e67824 */ /* 0x000fe200078e00ff */
[----:B------:R-:W-:Y:S01]  /*e6a0*/  F2FP.BF16.F32.PACK_AB R130, R197, R196 ;  /* 0x000000c4c582723e */ /* 0x000fe200000010ff */
[----:B------:R-:W-:Y:S02]  /*e6b0*/  IMAD.U32 R129, R11, 0x10000, RZ ;  /* 0x000100000b817824 */ /* 0x000fe400078e00ff */
[----:B------:R-:W-:Y:S01]  /*e6c0*/  FFMA.FTZ R211, R128, R211, 1.1641532182693481445e-10 ;  /* 0x2f00000080d37423 */ /* 0x000fe200000100d3 */
[----:B------:R-:W-:Y:S01]  /*e6d0*/  FMUL.FTZ R230, R230, UR4 ;  /* 0x00000004e6e67c20 */ /* 0x000fe20008410000 */
[----:B------:R-:W-:-:S03]  /*e6e0*/  F2FP.BF16.F32.PACK_AB R128, R168, R169 ;  /* 0x000000a9a880723e */ /* 0x000fc600000010ff */
[----:B------:R-:W-:Y:S01]  /*e6f0*/  FMUL.FTZ R230, R230, R229 ;  /* 0x000000e5e6e67220 */ /* 0x000fe20000410000 */
[----:B------:R-:W-:-:S04]  /*e700*/  FSETP.GTU.FTZ.AND P6, PT, R211, R224, PT ;  /* 0x000000e0d300720b */ /* 0x000fc80003fdc000 */
[----:B------:R-:W-:Y:S02]  /*e710*/  FSEL R230, R230, RZ, !P6 ;  /* 0x000000ffe6e67208 */ /* 0x000fe40007000000 */
[----:B------:R-:W-:-:S03]  /*e720*/  PLOP3.LUT P6, PT, P6, PT, PT, 0x8, 0x80 ;  /* 0x000000000080781c */ /* 0x000fc600037ce170 */
[----:B------:R-:W-:Y:S01]  /*e730*/  FMUL.FTZ R211, R129, R230 ;  /* 0x000000e681d37220 */ /* 0x000fe20000410000 */
[----:B------:R-:W-:-:S04]  /*e740*/  F2FP.BF16.F32.PACK_AB R129, R183, R182 ;  /* 0x000000b6b781723e */ /* 0x000fc800000010ff */
[----:B------:R-:W-:-:S07]  /*e750*/  F2FP.BF16.F32.PACK_AB R131, R211, R210 ;  /* 0x000000d2d383723e */ /* 0x000fce00000010ff */
.L_x_2625:
        /* <DEDUP_REMOVED lines=21> */
.L_x_2583:
[----:B------:R-:W-:Y:S05]  /*e8b0*/  BSYNC.RECONVERGENT B0 ;  /* 0x0000000000007941 */ /* 0x000fea0003800200 */
.L_x_2582:
[----:B------:R-:W-:Y:S01]  /*e8c0*/  ISETP.GE.U32.AND P0, PT, R164, 0x180, PT ;  /* 0x00000180a400780c */ /* 0x000fe20003f06070 */
[----:B------:R-:W-:Y:S01]  /*e8d0*/  BSSY.RECONVERGENT B0, `(.L_x_2666) ;  /* 0x0000681000007945 */ /* 0x000fe20003800200 */
[----:B------:R-:W-:-:S11]  /*e8e0*/  LOP3.LUT R0, R0, 0xffffff7f, RZ, 0xc0, !PT ;  /* 0xffffff7f00007812 */ /* 0x000fd600078ec0ff */
[----:B------:R-:W-:Y:S01]  /*e8f0*/  @P0 LOP3.LUT R0, R0, 0x80, RZ, 0xfc, !PT ;  /* 0x0000008000000812 */ /* 0x000fe200078efcff */
[----:B------:R-:W-:Y:S06]  /*e900*/  @!P0 BRA `(.L_x_2667) ;  /* 0x0000006400f48947 */ /* 0x000fec0003800000 */
        /* <DEDUP_REMOVED lines=11> */
[----:B------:R-:W-:Y:S01]  /*e9c0*/  IMAD.MOV.U32 R184, RZ, RZ, 0x2 ;  /* 0x00000002ffb87424 */ /* 0x000fe200078e00ff */
[----:B0-----:R-:W-:Y:S01]  /*e9d0*/  MOV R166, R2 ;  /* 0x0000000200a67202 */ /* 0x001fe20000000f00 */
        /* <DEDUP_REMOVED lines=12> */
.L_x_2671:
        /* <DEDUP_REMOVED lines=13> */
.L_x_2673:
[----:B------:R-:W-:Y:S05]  /*eb70*/  BSYNC.RECONVERGENT B2 ;  /* 0x0000000000027941 */ /* 0x000fea0003800200 */
.L_x_2672:
        /* <DEDUP_REMOVED lines=60> */
.L_x_2670:
[----:B------:R-:W-:Y:S05]  /*ef40*/  BSYNC.RECONVERGENT B1 ;  /* 0x0000000000017941 */ /* 0x000fea0003800200 */
.L_x_2669:
[----:B------:R-:W0:Y:S01]  /*ef50*/  LDC R229, c[0x0][0x408] ;  /* 0x00010200ffe57b82 */ /* 0x000e220000000800 */
[----:B------:R-:W-:Y:S01]  /*ef60*/  I2FP.F32.U32 R158, R166 ;  /* 0x000000a6009e7245 */ /* 0x000fe20000201000 */
[----:B------:R-:W-:Y:S02]  /*ef70*/  HFMA2 R213, -RZ, RZ, 0.1171875, 0 ;  /* 0x2f800000ffd57431 */ /* 0x000fe400000001ff */
[----:B-----5:R-:W-:Y:S01]  /*ef80*/  IMAD.U32 R166, R128, 0x10000, RZ ;  /* 0x0001000080a67824 */ /* 0x020fe200078e00ff */
[----:B------:R-:W-:Y:S01]  /*ef90*/  ISETP.NE.AND P1, PT, R184, 0x1, PT ;  /* 0x00000001b800780c */ /* 0x000fe20003f25270 */
[----:B------:R-:W-:Y:S01]  /*efa0*/  BSSY.RECONVERGENT B1, `(.L_x_2674) ;  /* 0x0000064000017945 */ /* 0x000fe20003800200 */
[----:B------:R-:W-:Y:S01]  /*efb0*/  SHF.L.U32 R185, R40, 0x10, RZ ;  /* 0x0000001028b97819 */ /* 0x000fe200000006ff */
[----:B------:R-:W-:Y:S01]  /*efc0*/  FFMA.FTZ R167, R158, R213, 1.1641532182693481445e-10 ;  /* 0x2f0000009ea77423 */ /* 0x000fe200000100d5 */
[----:B------:R-:W1:Y:S01]  /*efd0*/  LDC R224, c[0x0][0x404] ;  /* 0x00010100ffe07b82 */ /* 0x000e620000000800 */
[----:B------:R-:W-:Y:S01]  /*efe0*/  FMUL.FTZ R166, R166, UR4 ;  /* 0x00000004a6a67c20 */ /* 0x000fe20008410000 */
[----:B------:R-:W-:Y:S01]  /*eff0*/  LOP3.LUT R0, R0, 0xfffffffd, RZ, 0xc0, !PT ;  /* 0xfffffffd00007812 */ /* 0x000fe200078ec0ff */
[----:B------:R-:W-:Y:S01]  /*f000*/  IMAD.MOV.U32 R198, RZ, RZ, 0x2 ;  /* 0x00000002ffc67424 */ /* 0x000fe200078e00ff */
[----:B------:R-:W-:Y:S01]  /*f010*/  PRMT R128, R128, 0x7632, R128 ;  /* 0x0000763280807816 */ /* 0x000fe20000000080 */
[----:B------:R-:W-:-:S02]  /*f020*/  IMAD.MOV.U32 R158, RZ, RZ, R2 ;  /* 0x000000ffff9e7224 */ /* 0x000fc400078e0002 */
[----:B0-----:R-:W-:Y:S01]  /*f030*/  FMUL.FTZ R166, R166, R229 ;  /* 0x000000e5a6a67220 */ /* 0x001fe20000410000 */
[----:B-1----:R-:W-:Y:S01]  /*f040*/  FSETP.GTU.FTZ.AND P0, PT, R167, R224, PT ;  /* 0x000000e0a700720b */ /* 0x002fe20003f1c000 */
[----:B------:R-:W-:-:S03]  /*f050*/  IMAD.U32 R167, R92, 0x10000, RZ ;  /* 0x000100005ca77824 */ /* 0x000fc600078e00ff */
        /* <DEDUP_REMOVED lines=13> */
.L_x_2676:
        /* <DEDUP_REMOVED lines=13> */
.L_x_2678:
[----:B------:R-:W-:Y:S05]  /*f200*/  BSYNC.RECONVERGENT B2 ;  /* 0x0000000000027941 */ /* 0x000fea0003800200 */
.L_x_2677:
        /* <DEDUP_REMOVED lines=61> */
.L_x_2675:
[----:B------:R-:W-:Y:S05]  /*f5e0*/  BSYNC.RECONVERGENT B1 ;  /* 0x0000000000017941 */ /* 0x000fea0003800200 */
.L_x_2674:
[----:B------:R-:W-:Y:S01]  /*f5f0*/  I2FP.F32.U32 R158, R158 ;  /* 0x0000009e009e7245 */ /* 0x000fe20000201000 */
[----:B------:R-:W-:Y:S01]  /*f600*/  BSSY.RECONVERGENT B1, `(.L_x_2679) ;  /* 0x0000063000017945 */ /* 0x000fe20003800200 */
[----:B------:R-:W-:Y:S01]  /*f610*/  SHF.L.U32 R128, R128, 0x10, RZ ;  /* 0x0000001080807819 */ /* 0x000fe200000006ff */
[----:B------:R-:W-:Y:S01]  /*f620*/  HFMA2 R212, -RZ, RZ, 0, 1.1920928955078125e-07 ;  /* 0x00000002ffd47431 */ /* 0x000fe200000001ff */
        /* <DEDUP_REMOVED lines=21> */
.L_x_2681:
        /* <DEDUP_REMOVED lines=13> */
.L_x_2683:
[----:B------:R-:W-:Y:S05]  /*f850*/  BSYNC.RECONVERGENT B2 ;  /* 0x0000000000027941 */ /* 0x000fea0003800200 */
.L_x_2682:
        /* <DEDUP_REMOVED lines=15> */
[----:B------:R-:W-:Y:S02]  /*f950*/  UIADD3 UR18, UPT, UPT, UR9, 0x32370b8f, URZ ;  /* 0x32370b8f09127890 */ /* 0x000fe4000fffe0ff */
[----:B------:R-:W-:Y:S01]  /*f960*/  IMAD.MOV.U32 R212, RZ, RZ, RZ ;  /* 0x000000ffffd47224 */ /* 0x000fe200078e00ff */
        /* <DEDUP_REMOVED lines=42> */
[----:B------:R-:W-:Y:S02]  /*fc10*/  LOP3.LUT R160, R158, UR18, R185, 0x96, !PT ;  /* 0x000000129ea07c12 */ /* 0x000fe4000f8e96b9 */
[----:B------:R-:W-:-:S07]  /*fc20*/  MOV R228, R184 ;  /* 0x000000b800e47202 */ /* 0x000fce0000000f00 */
.L_x_2680:
[----:B------:R-:W-:Y:S05]  /*fc30*/  BSYNC.RECONVERGENT B1 ;  /* 0x0000000000017941 */ /* 0x000fea0003800200 */
.L_x_2679:
[----:B------:R-:W-:Y:S01]  /*fc40*/  I2FP.F32.U32 R128, R128 ;  /* 0x0000008000807245 */ /* 0x000fe20000201000 */
[----:B------:R-:W-:Y:S01]  /*fc50*/  IMAD.U32 R158, R129, 0x10000, RZ ;  /* 0x00010000819e7824 */ /* 0x000fe200078e00ff */
[----:B------:R-:W-:Y:S01]  /*fc60*/  ISETP.NE.AND P2, PT, R212, 0x1, PT ;  /* 0x00000001d400780c */ /* 0x000fe20003f45270 */
[----:B------:R-:W-:Y:S01]  /*fc70*/  IMAD.U32 R199, R41, 0x10000, RZ ;  /* 0x0001000029c77824 */ /* 0x000fe200078e00ff */
[----:B------:R-:W-:Y:S01]  /*fc80*/  BSSY.RECONVERGENT B1, `(.L_x_2684) ;  /* 0x0000060000017945 */ /* 0x000fe20003800200 */
[----:B------:R-:W-:Y:S01]  /*fc90*/  FFMA.FTZ R185, R128, R213, 1.1641532182693481445e-10 ;  /* 0x2f00000080b97423 */ /* 0x000fe200000100d5 */
[----:B------:R-:W-:Y:S01]  /*fca0*/  FMUL.FTZ R158, R158, UR4 ;  /* 0x000000049e9e7c20 */ /* 0x000fe20008410000 */
[----:B------:R-:W-:-:S03]  /*fcb0*/  IMAD.MOV.U32 R198, RZ, RZ, 0x2 ;  /* 0x00000002ffc67424 */ /* 0x000fc600078e00ff */
[----:B------:R-:W-:Y:S01]  /*fcc0*/  FMUL.FTZ R158, R158, R229 ;  /* 0x000000e59e9e7220 */ /* 0x000fe20000410000 */
[----:B------:R-:W-:Y:S02]  /*fcd0*/  FSETP.GTU.FTZ.AND P1, PT, R185, R224, PT ;  /* 0x000000e0b900720b */ /* 0x000fe40003f3c000 */
[----:B------:R-:W-:Y:S02]  /*fce0*/  SHF.L.U32 R185, R93, 0x10, RZ ;  /* 0x000000105db97819 */ /* 0x000fe400000006ff */
[----:B------:R-:W-:Y:S02]  /*fcf0*/  FSEL R158, R158, RZ, !P1 ;  /* 0x000000ff9e9e7208 */ /* 0x000fe40004800000 */
[----:B------:R-:W-:-:S03]  /*fd00*/  PLOP3.LUT P1, PT, P1, PT, PT, 0x8, 0x80 ;  /* 0x000000000080781c */ /* 0x000fc60000f2e170 */
[----:B------:R-:W-:Y:S01]  /*fd10*/  FFMA.FTZ R184, R158, R185, R199 ;  /* 0x000000b99eb87223 */ /* 0x000fe200000100c7 */
        /* <DEDUP_REMOVED lines=11> */
.L_x_2686:
        /* <DEDUP_REMOVED lines=13> */
.L_x_2688:
[----:B------:R-:W-:Y:S05]  /*fea0*/  BSYNC.RECONVERGENT B2 ;  /* 0x0000000000027941 */ /* 0x000fea0003800200 */
.L_x_2687:
        /* <DEDUP_REMOVED lines=61> */
.L_x_2685:
[----:B------:R-:W-:Y:S05]  /*10280*/  BSYNC.RECONVERGENT B1 ;  /* 0x0000000000017941 */ /* 0x000fea0003800200 */
.L_x_2684:
[----:B------:R-:W-:Y:S01]  /*10290*/  I2FP.F32.U32 R128, R129 ;  /* 0x0000008100807245 */ /* 0x000fe20000201000 */
[----:B------:R-:W-:Y:S01]  /*102a0*/  IMAD.U32 R185, R185, 0x10000, RZ ;  /* 0x00010000b9b97824 */ /* 0x000fe200078e00ff */
[----:B------:R-:W-:Y:S01]  /*102b0*/  ISETP.NE.AND P3, PT, R198, 0x1, PT ;  /* 0x00000001c600780c */ /* 0x000fe20003f65270 */
[----:B------:R-:W-:Y:S01]  /*102c0*/  BSSY.RECONVERGENT B1, `(.L_x_2689) ;  /* 0x0000061000017945 */ /* 0x000fe20003800200 */
[----:B------:R-:W-:Y:S01]  /*102d0*/  PRMT R158, R41, 0x7632, R158 ;  /* 0x00007632299e7816 */ /* 0x000fe2000000009e */
[----:B------:R-:W-:Y:S01]  /*102e0*/  FFMA.FTZ R129, R128, R213, 1.1641532182693481445e-10 ;  /* 0x2f00000080817423 */ /* 0x000fe200000100d5 */
[----:B------:R-:W-:Y:S01]  /*102f0*/  FMUL.FTZ R128, R185, UR4 ;  /* 0x00000004b9807c20 */ /* 0x000fe20008410000 */
[----:B------:R-:W-:Y:S02]  /*10300*/  IMAD.U32 R185, R14, 0x10000, RZ ;  /* 0x000100000eb97824 */ /* 0x000fe400078e00ff */
[----:B------:R-:W-:Y:S02]  /*10310*/  IMAD.MOV.U32 R212, RZ, RZ, 0x2 ;  /* 0x00000002ffd47424 */ /* 0x000fe400078e00ff */
[----:B------:R-:W-:Y:S01]  /*10320*/  FMUL.FTZ R128, R128, R229 ;  /* 0x000000e580807220 */ /* 0x000fe20000410000 */
[----:B------:R-:W-:-:S02]  /*10330*/  FSETP.GTU.FTZ.AND P2, PT, R129, R224, PT ;  /* 0x000000e08100720b */ /* 0x000fc40003f5c000 */
        /* <DEDUP_REMOVED lines=14> */
.L_x_2691:
        /* <DEDUP_REMOVED lines=13> */
.L_x_2693:
[----:B------:R-:W-:Y:S05]  /*104f0*/  BSYNC.RECONVERGENT B2 ;  /* 0x0000000000027941 */ /* 0x000fea0003800200 */
.L_x_2692:
        /* <DEDUP_REMOVED lines=59> */
[----:B------:R-:W-:Y:S01]  /*108b0*/  MOV R129, R228 ;  /* 0x000000e400817202 */ /* 0x000fe20000000f00 */
[----:B------:R-:W-:-:S07]  /*108c0*/  IMAD.MOV.U32 R228, RZ, RZ, R128 ;  /* 0x000000ffffe47224 */ /* 0x000fce00078e0080 */
.L_x_2690:
[----:B------:R-:W-:Y:S05]  /*108d0*/  BSYNC.RECONVERGENT B1 ;  /* 0x0000000000017941 */ /* 0x000fea0003800200 */
.L_x_2689:
        /* <DEDUP_REMOVED lines=11> */
[----:B------:R-:W-:Y:S01]  /*10990*/  FSETP.GTU.FTZ.AND P3, PT, R129, R224, PT ;  /* 0x000000e08100720b */ /* 0x000fe20003f7c000 */
[----:B------:R-:W-:-:S03]  /*109a0*/  IMAD.MOV.U32 R129, RZ, RZ, R2 ;  /* 0x000000ffff817224 */ /* 0x000fc600078e0002 */
        /* <DEDUP_REMOVED lines=12> */
.L_x_2696:
        /* <DEDUP_REMOVED lines=13> */
.L_x_2698:
[----:B------:R-:W-:Y:S05]  /*10b40*/  BSYNC.RECONVERGENT B2 ;  /* 0x0000000000027941 */ /* 0x000fea0003800200 */
.L_x_2697:
        /* <DEDUP_REMOVED lines=61> */
.L_x_2695:
[----:B------:R-:W-:Y:S05]  /*10f20*/  BSYNC.RECONVERGENT B1 ;  /* 0x0000000000017941 */ /* 0x000fea0003800200 */
.L_x_2694:
        /* <DEDUP_REMOVED lines=25> */
.L_x_2701:
        /* <DEDUP_REMOVED lines=13> */
.L_x_2703:
[----:B------:R-:W-:Y:S05]  /*11190*/  BSYNC.RECONVERGENT B2 ;  /* 0x0000000000027941 */ /* 0x000fea0003800200 */
.L_x_2702:
        /* <DEDUP_REMOVED lines=61> */
.L_x_2700:
[----:B------:R-:W-:Y:S05]  /*11570*/  BSYNC.RECONVERGENT B1 ;  /* 0x0000000000017941 */ /* 0x000fea0003800200 */
.L_x_2699:
        /* <DEDUP_REMOVED lines=25> */
.L_x_2706:
        /* <DEDUP_REMOVED lines=15> */
.L_x_2708:
[----:B------:R-:W-:Y:S05]  /*11800*/  BSYNC.RECONVERGENT B2 ;  /* 0x0000000000027941 */ /* 0x000fea0003800200 */
.L_x_2707:
        /* <DEDUP_REMOVED lines=61> */
.L_x_2705:
[----:B------:R-:W-:Y:S05]  /*11be0*/  BSYNC.RECONVERGENT B1 ;  /* 0x0000000000017941 */ /* 0x000fea0003800200 */
.L_x_2704:
[----:B------:R-:W-:Y:S02]  /*11bf0*/  SHF.L.U32 R230, R230, 0x10, RZ ;  /* 0x00000010e6e67819 */ /* 0x000fe400000006ff */
[----:B------:R-:W-:Y:S01]  /*11c00*/  I2FP.F32.U32 R128, R129 ;  /* 0x0000008100807245 */ /* 0x000fe20000201000 */
[----:B------:R-:W-:Y:S01]  /*11c10*/  IMAD.U32 R129, R16, 0x10000, RZ ;  /* 0x0001000010817824 */ /* 0x000fe200078e00ff */
[----:B------:R-:W-:Y:S01]  /*11c20*/  PRMT R130, R43, 0x7632, R130 ;  /* 0x000076322b827816 */ /* 0x000fe20000000082 */
[----:B------:R-:W-:Y:S02]  /*11c30*/  FMUL.FTZ R230, R230, UR4 ;  /* 0x00000004e6e67c20 */ /* 0x000fe40008410000 */
[----:B------:R-:W-:Y:S01]  /*11c40*/  FFMA.FTZ R213, R128, R213, 1.1641532182693481445e-10 ;  /* 0x2f00000080d57423 */ /* 0x000fe200000100d5 */
[----:B------:R-:W-:Y:S01]  /*11c50*/  F2FP.BF16.F32.PACK_AB R128, R166, R167 ;  /* 0x000000a7a680723e */ /* 0x000fe200000010ff */
[----:B------:R-:W-:Y:S01]  /*11c60*/  FMUL.FTZ R230, R230, R229 ;  /* 0x000000e5e6e67220 */ /* 0x000fe20000410000 */
[----:B------:R-:W-:Y:S01]  /*11c70*/  IMAD.U32 R131, R130, 0x10000, RZ ;  /* 0x0001000082837824 */ /* 0x000fe200078e00ff */
[----:B------:R-:W-:-:S02]  /*11c80*/  F2FP.BF16.F32.PACK_AB R130, R199, R198 ;  /* 0x000000c6c782723e */ /* 0x000fc400000010ff */
[----:B------:R-:W-:-:S04]  /*11c90*/  FSETP.GTU.FTZ.AND P6, PT, R213, R224, PT ;  /* 0x000000e0d500720b */ /* 0x000fc80003fdc000 */
[----:B------:R-:W-:Y:S02]  /*11ca0*/  FSEL R230, R230, RZ, !P6 ;  /* 0x000000ffe6e67208 */ /* 0x000fe40007000000 */
[----:B------:R-:W-:-:S03]  /*11cb0*/  PLOP3.LUT P6, PT, P6, PT, PT, 0x8, 0x80 ;  /* 0x000000000080781c */ /* 0x000fc600037ce170 */
[----:B------:R-:W-:Y:S01]  /*11cc0*/  FFMA.FTZ R213, R230, R129, R131 ;  /* 0x00000081e6d57223 */ /* 0x000fe20000010083 */
[----:B------:R-:W-:-:S04]  /*11cd0*/  F2FP.BF16.F32.PACK_AB R129, R185, R184 ;  /* 0x000000b8b981723e */ /* 0x000fc800000010ff */
[----:B------:R-:W-:Y:S01]  /*11ce0*/  F2FP.BF16.F32.PACK_AB R131, R213, R212 ;  /* 0x000000d4d583723e */ /* 0x000fe200000010ff */
[----:B------:R-:W-:Y:S06]  /*11cf0*/  BRA `(.L_x_2709) ;  /* 0x0000003000a47947 */ /* 0x000fec0003800000 */
.L_x_2668:
        /* <DEDUP_REMOVED lines=16> */
.L_x_2712:
        /* <DEDUP_REMOVED lines=13> */
.L_x_2714:
[----:B------:R-:W-:Y:S05]  /*11ed0*/  BSYNC.RECONVERGENT B2 ;  /* 0x0000000000027941 */ /* 0x000fea0003800200 */
.L_x_2713:
        /* <DEDUP_REMOVED lines=60> */
.L_x_2711:
[----:B------:R-:W-:Y:S05]  /*122a0*/  BSYNC.RECONVERGENT B1 ;  /* 0x0000000000017941 */ /* 0x000fea0003800200 */
.L_x_2710:
[----:B------:R-:W0:Y:S01]  /*122b0*/  LDC R229, c[0x0][0x408] ;  /* 0x00010200ffe57b82 */ /* 0x000e220000000800 */
[----:B------:R-:W-:Y:S01]  /*122c0*/  I2FP.F32.U32 R158, R166 ;  /* 0x000000a6009e7245 */ /* 0x000fe20000201000 */
[----:B------:R-:W-:Y:S01]  /*122d0*/  IMAD.MOV.U32 R213, RZ, RZ, 0x2f800000 ;  /* 0x2f800000ffd57424 */ /* 0x000fe200078e00ff */
[----:B------:R-:W-:Y:S01]  /*122e0*/  ISETP.NE.AND P1, PT, R184, 0x1, PT ;  /* 0x00000001b800780c */ /* 0x000fe20003f25270 */
[----:B-----5:R-:W-:Y:S01]  /*122f0*/  IMAD.U32 R166, R128, 0x10000, RZ ;  /* 0x0001000080a67824 */ /* 0x020fe200078e00ff */
[----:B------:R-:W-:Y:S01]  /*12300*/  LOP3.LUT R0, R0, 0xfffffffd, RZ, 0xc0, !PT ;  /* 0xfffffffd00007812 */ /* 0x000fe200078ec0ff */
[----:B------:R-:W-:Y:S01]  /*12310*/  FFMA.FTZ R167, R158, R213, 1.1641532182693481445e-10 ;  /* 0x2f0000009ea77423 */ /* 0x000fe200000100d5 */
[----:B------:R-:W-:Y:S01]  /*12320*/  SHF.L.U32 R158, R92, 0x10, RZ ;  /* 0x000000105c9e7819 */ /* 0x000fe200000006ff */
[----:B------:R-:W1:Y:S01]  /*12330*/  LDC R224, c[0x0][0x404] ;  /* 0x00010100ffe07b82 */ /* 0x000e620000000800 */
[----:B------:R-:W-:Y:S01]  /*12340*/  FMUL.FTZ R166, R166, UR4 ;  /* 0x00000004a6a67c20 */ /* 0x000fe20008410000 */
[----:B------:R-:W-:Y:S01]  /*12350*/  BSSY.RECONVERGENT B1, `(.L_x_2715) ;  /* 0x000005e000017945 */ /* 0x000fe20003800200 */
[----:B------:R-:W-:Y:S01]  /*12360*/  PRMT R128, R128, 0x7632, R128 ;  /* 0x0000763280807816 */ /* 0x000fe20000000080 */
[----:B------:R-:W-:-:S02]  /*12370*/  IMAD.MOV.U32 R198, RZ, RZ, 0x2 ;  /* 0x00000002ffc67424 */ /* 0x000fc400078e00ff */
[----:B0-----:R-:W-:Y:S01]  /*12380*/  FMUL.FTZ R166, R166, R229 ;  /* 0x000000e5a6a67220 */ /* 0x001fe20000410000 */
[----:B-1----:R-:W-:-:S04]  /*12390*/  FSETP.GTU.FTZ.AND P0, PT, R167, R224, PT ;  /* 0x000000e0a700720b */ /* 0x002fc80003f1c000 */
        /* <DEDUP_REMOVED lines=14> */
.L_x_2717:
        /* <DEDUP_REMOVED lines=13> */
.L_x_2719:
[----:B------:R-:W-:Y:S05]  /*12550*/  BSYNC.RECONVERGENT B2 ;  /* 0x0000000000027941 */ /* 0x000fea0003800200 */
.L_x_2718:
        /* <DEDUP_REMOVED lines=61> */
.L_x_2716:
[----:B------:R-:W-:Y:S05]  /*12930*/  BSYNC.RECONVERGENT B1 ;  /* 0x0000000000017941 */ /* 0x000fea0003800200 */
.L_x_2715:
[----:B------:R-:W-:Y:S01]  /*12940*/  I2FP.F32.U32 R158, R158 ;  /* 0x0000009e009e7245 */ /* 0x000fe20000201000 */
[----:B------:R-:W-:Y:S01]  /*12950*/  BSSY.RECONVERGENT B1, `(.L_x_2720) ;  /* 0x0000061000017945 */ /* 0x000fe20003800200 */
[----:B------:R-:W-:Y:S01]  /*12960*/  SHF.L.U32 R128, R128, 0x10, RZ ;  /* 0x0000001080807819 */ /* 0x000fe200000006ff */
[----:B------:R-:W-:Y:S01]  /*12970*/  IMAD.MOV.U32 R199, RZ, RZ, 0x2 ;  /* 0x00000002ffc77424 */ /* 0x000fe200078e00ff */
[----:B------:R-:W-:Y:S01]  /*12980*/  ISETP.NE.AND P1, PT, R198, 0x1, PT ;  /* 0x00000001c600780c */ /* 0x000fe20003f25270 */
[----:B------:R-:W-:Y:S02]  /*12990*/  FFMA.FTZ R185, R158, R213, 1.1641532182693481445e-10 ;  /* 0x2f0000009eb97423 */ /* 0x000fe400000100d5 */
[----:B------:R-:W-:-:S03]  /*129a0*/  FMUL.FTZ R128, R128, UR4 ;  /* 0x0000000480807c20 */ /* 0x000fc60008410000 */
        /* <DEDUP_REMOVED lines=16> */
.L_x_2722:
        /* <DEDUP_REMOVED lines=13> */
.L_x_2724:
[----:B------:R-:W-:Y:S05]  /*12b80*/  BSYNC.RECONVERGENT B2 ;  /* 0x0000000000027941 */ /* 0x000fea0003800200 */
.L_x_2723:
        /* <DEDUP_REMOVED lines=58> */
[----:B------:R-:W-:Y:S01]  /*12f30*/  MOV R2, R198 ;  /* 0x000000c600027202 */ /* 0x000fe20000000f00 */
[----:B------:R-:W-:Y:S01]  /*12f40*/  IMAD.MOV.U32 R228, RZ, RZ, R184 ;  /* 0x000000ffffe47224 */ /* 0x000fe200078e00b8 */
[----:B------:R-:W-:-:S07]  /*12f50*/  LOP3.LUT R160, R158, UR18, R185, 0x96, !PT ;  /* 0x000000129ea07c12 */ /* 0x000fce000f8e96b9 */
.L_x_2721:
[----:B------:R-:W-:Y:S05]  /*12f60*/  BSYNC.RECONVERGENT B1 ;  /* 0x0000000000017941 */ /* 0x000fea0003800200 */
.L_x_2720:
[----:B------:R-:W-:Y:S01]  /*12f70*/  I2FP.F32.U32 R128, R128 ;  /* 0x0000008000807245 */ /* 0x000fe20000201000 */
[----:B------:R-:W-:Y:S01]  /*12f80*/  IMAD.U32 R158, R129, 0x10000, RZ ;  /* 0x00010000819e7824 */ /* 0x000fe200078e00ff */
[----:B------:R-:W-:Y:S01]  /*12f90*/  ISETP.NE.AND P2, PT, R199, 0x1, PT ;  /* 0x00000001c700780c */ /* 0x000fe20003f45270 */
[----:B------:R-:W-:Y:S02]  /*12fa0*/  BSSY.RECONVERGENT B1, `(.L_x_2725) ;  /* 0x0000060000017945 */ /* 0x000fe40003800200 */
[----:B------:R-:W-:Y:S01]  /*12fb0*/  FFMA.FTZ R185, R128, R213, 1.1641532182693481445e-10 ;  /* 0x2f00000080b97423 */ /* 0x000fe200000100d5 */
[----:B------:R-:W-:-:S04]  /*12fc0*/  FMUL.FTZ R158, R158, UR4 ;  /* 0x000000049e9e7c20 */ /* 0x000fc80008410000 */
[----:B------:R-:W-:Y:S01]  /*12fd0*/  FMUL.FTZ R158, R158, R229 ;  /* 0x000000e59e9e7220 */ /* 0x000fe20000410000 */
[----:B------:R-:W-:Y:S01]  /*12fe0*/  FSETP.GTU.FTZ.AND P1, PT, R185, R224, PT ;  /* 0x000000e0b900720b */ /* 0x000fe20003f3c000 */
[----:B------:R-:W-:-:S03]  /*12ff0*/  IMAD.U32 R185, R93, 0x10000, RZ ;  /* 0x000100005db97824 */ /* 0x000fc600078e00ff */
[----:B------:R-:W-:Y:S01]  /*13000*/  FSEL R184, R158, RZ, !P1 ;  /* 0x000000ff9eb87208 */ /* 0x000fe20004800000 */
[----:B------:R-:W-:Y:S01]  /*13010*/  HFMA2 R158, -RZ, RZ, 0, 1.1920928955078125e-07 ;  /* 0x00000002ff9e7431 */ /* 0x000fe200000001ff */
        /* <DEDUP_REMOVED lines=13> */
.L_x_2727:
        /* <DEDUP_REMOVED lines=13> */
.L_x_2729:
[----:B------:R-:W-:Y:S05]  /*131c0*/  BSYNC.RECONVERGENT B2 ;  /* 0x0000000000027941 */ /* 0x000fea0003800200 */
.L_x_2728:
        /* <DEDUP_REMOVED lines=61> */
.L_x_2726:
[----:B------:R-:W-:Y:S05]  /*135a0*/  BSYNC.RECONVERGENT B1 ;  /* 0x0000000000017941 */ /* 0x000fea0003800200 */
.L_x_2725:
[----:B------:R-:W-:Y:S01]  /*135b0*/  I2FP.F32.U32 R128, R129 ;  /* 0x0000008100807245 */ /* 0x000fe20000201000 */
[----:B------:R-:W-:Y:S01]  /*135c0*/  IMAD.U32 R185, R185, 0x10000, RZ ;  /* 0x00010000b9b97824 */ /* 0x000fe200078e00ff */
[----:B------:R-:W-:Y:S01]  /*135d0*/  ISETP.NE.AND P3, PT, R158, 0x1, PT ;  /* 0x000000019e00780c */ /* 0x000fe20003f65270 */
[----:B------:R-:W-:Y:S01]  /*135e0*/  BSSY.RECONVERGENT B1, `(.L_x_2730) ;  /* 0x000005f000017945 */ /* 0x000fe20003800200 */
[----:B------:R-:W-:Y:S02]  /*135f0*/  IMAD.MOV.U32 R212, RZ, RZ, 0x2 ;  /* 0x00000002ffd47424 */ /* 0x000fe400078e00ff */
[----:B------:R-:W-:Y:S01]  /*13600*/  FFMA.FTZ R129, R128, R213, 1.1641532182693481445e-10 ;  /* 0x2f00000080817423 */ /* 0x000fe200000100d5 */
[----:B------:R-:W-:Y:S01]  /*13610*/  FMUL.FTZ R128, R185, UR4 ;  /* 0x00000004b9807c20 */ /* 0x000fe20008410000 */
[----:B------:R-:W-:-:S03]  /*13620*/  SHF.L.U32 R185, R14, 0x10, RZ ;  /* 0x000000100eb97819 */ /* 0x000fc600000006ff */
        /* <DEDUP_REMOVED lines=15> */
.L_x_2732:
        /* <DEDUP_REMOVED lines=13> */
.L_x_2734:
[----:B------:R-:W-:Y:S05]  /*137f0*/  BSYNC.RECONVERGENT B2 ;  /* 0x0000000000027941 */ /* 0x000fea0003800200 */
.L_x_2733:
        /* <DEDUP_REMOVED lines=61> */
.L_x_2731:
[----:B------:R-:W-:Y:S05]  /*13bd0*/  BSYNC.RECONVERGENT B1 ;  /* 0x0000000000017941 */ /* 0x000fea0003800200 */
.L_x_2730:
[----:B------:R-:W-:Y:S01]  /*13be0*/  I2FP.F32.U32 R128, R129 ;  /* 0x0000008100807245 */ /* 0x000fe20000201000 */
[----:B------:R-:W-:Y:S01]  /*13bf0*/  IMAD.U32 R199, R94, 0x10000, RZ ;  /* 0x000100005ec77824 */ /* 0x000fe200078e00ff */
[----:B------:R-:W-:Y:S01]  /*13c00*/  SHF.L.U32 R158, R130, 0x10, RZ ;  /* 0x00000010829e7819 */ /* 0x000fe200000006ff */
[----:B------:R-:W-:Y:S01]  /*13c10*/  BSSY.RECONVERGENT B1, `(.L_x_2735) ;  /* 0x0000060000017945 */ /* 0x000fe20003800200 */
[----:B------:R-:W-:Y:S01]  /*13c20*/  ISETP.NE.AND P4, PT, R212, 0x1, PT ;  /* 0x00000001d400780c */ /* 0x000fe20003f85270 */
[----:B------:R-:W-:Y:S01]  /*13c30*/  FFMA.FTZ R129, R128, R213, 1.1641532182693481445e-10 ;  /* 0x2f00000080817423 */ /* 0x000fe200000100d5 */
[----:B------:R-:W-:Y:S01]  /*13c40*/  PRMT R130, R130, 0x7632, R130 ;  /* 0x0000763282827816 */ /* 0x000fe20000000082 */
[----:B------:R-:W-:-:S03]  /*13c50*/  FMUL.FTZ R158, R158, UR4 ;  /* 0x000000049e9e7c20 */ /* 0x000fc60008410000 */
[----:B------:R-:W-:Y:S01]  /*13c60*/  FSETP.GTU.FTZ.AND P3, PT, R129, R224, PT ;  /* 0x000000e08100720b */ /* 0x000fe20003f7c000 */
[----:B------:R-:W-:Y:S01]  /*13c70*/  FMUL.FTZ R158, R158, R229 ;  /* 0x000000e59e9e7220 */ /* 0x000fe20000410000 */
[----:B------:R-:W-:-:S04]  /*13c80*/  MOV R129, R2 ;  /* 0x0000000200817202 */ /* 0x000fc80000000f00 */
[----:B------:R-:W-:Y:S01]  /*13c90*/  FSEL R198, R158, RZ, !P3 ;  /* 0x000000ff9ec67208 */ /* 0x000fe20005800000 */
[----:B------:R-:W-:Y:S01]  /*13ca0*/  IMAD.MOV.U32 R158, RZ, RZ, 0x2 ;  /* 0x00000002ff9e7424 */ /* 0x000fe200078e00ff */
        /* <DEDUP_REMOVED lines=11> */
.L_x_2737:
        /* <DEDUP_REMOVED lines=13> */
.L_x_2739:
[----:B------:R-:W-:Y:S05]  /*13e30*/  BSYNC.RECONVERGENT B2 ;  /* 0x0000000000027941 */ /* 0x000fea0003800200 */
.L_x_2738:
        /* <DEDUP_REMOVED lines=61> */
.L_x_2736:
[----:B------:R-:W-:Y:S05]  /*14210*/  BSYNC.RECONVERGENT B1 ;  /* 0x0000000000017941 */ /* 0x000fea0003800200 */
.L_x_2735:
[----:B------:R-:W-:Y:S01]  /*14220*/  I2FP.F32.U32 R128, R129 ;  /* 0x0000008100807245 */ /* 0x000fe20000201000 */
[----:B------:R-:W-:Y:S01]  /*14230*/  IMAD.U32 R130, R130, 0x10000, RZ ;  /* 0x0001000082827824 */ /* 0x000fe200078e00ff */
[----:B------:R-:W-:Y:S01]  /*14240*/  ISETP.NE.AND P5, PT, R158, 0x1, PT ;  /* 0x000000019e00780c */ /* 0x000fe20003fa5270 */
[----:B------:R-:W-:Y:S01]  /*14250*/  IMAD.U32 R199, R15, 0x10000, RZ ;  /* 0x000100000fc77824 */ /* 0x000fe200078e00ff */
[----:B------:R-:W-:Y:S01]  /*14260*/  BSSY.RECONVERGENT B1, `(.L_x_2740) ;  /* 0x000005e000017945 */ /* 0x000fe20003800200 */
[----:B------:R-:W-:Y:S01]  /*14270*/  FFMA.FTZ R129, R128, R213, 1.1641532182693481445e-10 ;  /* 0x2f00000080817423 */ /* 0x000fe200000100d5 */
[----:B------:R-:W-:Y:S01]  /*14280*/  FMUL.FTZ R130, R130, UR4 ;  /* 0x0000000482827c20 */ /* 0x000fe20008410000 */
[----:B------:R-:W-:-:S03]  /*14290*/  MOV R226, 0x2 ;  /* 0x0000000200e27802 */ /* 0x000fc60000000f00 */
        /* <DEDUP_REMOVED lines=15> */
.L_x_2742:
        /* <DEDUP_REMOVED lines=13> */
.L_x_2744:
[----:B------:R-:W-:Y:S05]  /*14460*/  BSYNC.RECONVERGENT B2 ;  /* 0x0000000000027941 */ /* 0x000fea0003800200 */
.L_x_2743:
        /* <DEDUP_REMOVED lines=61> */
.L_x_2741:
[----:B------:R-:W-:Y:S05]  /*14840*/  BSYNC.RECONVERGENT B1 ;  /* 0x0000000000017941 */ /* 0x000fea0003800200 */
.L_x_2740:
        /* <DEDUP_REMOVED lines=24> */
.L_x_2747:
        /* <DEDUP_REMOVED lines=15> */
.L_x_2749:
[----:B------:R-:W-:Y:S05]  /*14ac0*/  BSYNC.RECONVERGENT B2 ;  /* 0x0000000000027941 */ /* 0x000fea0003800200 */
.L_x_2748:
        /* <DEDUP_REMOVED lines=61> */
.L_x_2746:
[----:B------:R-:W-:Y:S05]  /*14ea0*/  BSYNC.RECONVERGENT B1 ;  /* 0x0000000000017941 */ /* 0x000fea0003800200 */
.L_x_2745:
[----:B------:R-:W-:Y:S01]  /*14eb0*/  I2FP.F32.U32 R128, R129 ;  /* 0x0000008100807245 */ /* 0x000fe20000201000 */
[----:B------:R-:W-:Y:S01]  /*14ec0*/  IMAD.U32 R129, R16, 0x10000, RZ ;  /* 0x0001000010817824 */ /* 0x000fe200078e00ff */
[----:B------:R-:W-:Y:S02]  /*14ed0*/  SHF.L.U32 R230, R230, 0x10, RZ ;  /* 0x00000010e6e67819 */ /* 0x000fe400000006ff */
[----:B------:R-:W-:Y:S01]  /*14ee0*/  F2FP.BF16.F32.PACK_AB R130, R199, R198 ;  /* 0x000000c6c782723e */ /* 0x000fe200000010ff */
[----:B------:R-:W-:Y:S01]  /*14ef0*/  FFMA.FTZ R213, R128, R213, 1.1641532182693481445e-10 ;  /* 0x2f00000080d57423 */ /* 0x000fe200000100d5 */
[----:B------:R-:W-:Y:S01]  /*14f00*/  F2FP.BF16.F32.PACK_AB R128, R166, R167 ;  /* 0x000000a7a680723e */ /* 0x000fe200000010ff */
[----:B------:R-:W-:-:S03]  /*14f10*/  FMUL.FTZ R230, R230, UR4 ;  /* 0x00000004e6e67c20 */ /* 0x000fc60008410000 */
[----:B------:R-:W-:Y:S01]  /*14f20*/  FSETP.GTU.FTZ.AND P6, PT, R213, R224, PT ;  /* 0x000000e0d500720b */ /* 0x000fe20003fdc000 */
[----:B------:R-:W-:-:S05]  /*14f30*/  FMUL.FTZ R230, R230, R229 ;  /* 0x000000e5e6e67220 */ /* 0x000fca0000410000 */
[----:B------:R-:W-:Y:S02]  /*14f40*/  FSEL R230, R230, RZ, !P6 ;  /* 0x000000ffe6e67208 */ /* 0x000fe40007000000 */
[----:B------:R-:W-:-:S03]  /*14f50*/  PLOP3.LUT P6, PT, P6, PT, PT, 0x8, 0x80 ;  /* 0x000000000080781c */ /* 0x000fc600037ce170 */
[----:B------:R-:W-:Y:S01]  /*14f60*/  FMUL.FTZ R213, R129, R230 ;  /* 0x000000e681d57220 */ /* 0x000fe20000410000 */
[----:B------:R-:W-:-:S04]  /*14f70*/  F2FP.BF16.F32.PACK_AB R129, R185, R184 ;  /* 0x000000b8b981723e */ /* 0x000fc800000010ff */
[----:B------:R-:W-:-:S07]  /*14f80*/  F2FP.BF16.F32.PACK_AB R131, R213, R212 ;  /* 0x000000d4d583723e */ /* 0x000fce00000010ff */
.L_x_2709:
        /* <DEDUP_REMOVED lines=15> */
[----:B------:R-:W-:-:S03]  /*15080*/  LOP3.LUT R232, R224, R229, RZ, 0xfc, !PT ;  /* 0x000000e5e0e87212 */ /* 0x000fc600078efcff */
[----:B------:R-:W-:Y:S01]  /*15090*/  IMAD.MOV.U32 R224, RZ, RZ, R228 ;  /* 0x000000ffffe07224 */ /* 0x000fe200078e00e4 */
[----:B------:R2:W-:Y:S01]  /*150a0*/  STG.E.128 desc[UR6][R230.64], R128 ;  /* 0x00000080e6007986 */ /* 0x0005e2000c101d06 */
[C---:B-1----:R-:W-:Y:S01]  /*150b0*/  IMAD.WIDE.U32 R226, R225.reuse, 0x8, R226 ;  /* 0x00000008e1e27825 */ /* 0x042fe200078e00e2 */
[----:B------:R-:W-:-:S04]  /*150c0*/  IADD3 R225, PT, PT, R225, 0x80, RZ ;  /* 0x00000080e1e17810 */ /* 0x000fc80007ffe0ff */
[----:B------:R2:W-:Y:S03]  /*150d0*/  STG.E.64 desc[UR6][R226.64], R232 ;  /* 0x000000e8e2007986 */ /* 0x0005e6000c101b06 */
.L_x_2667:
[----:B------:R-:W-:Y:S05]  /*150e0*/  BSYNC.RECONVERGENT B0 ;  /* 0x0000000000007941 */ /* 0x000fea0003800200 */
.L_x_2666:
[----:B------:R-:W-:Y:S01]  /*150f0*/  ISETP.GE.U32.AND P0, PT, R164, 0x200, PT ;  /* 0x00000200a400780c */ /* 0x000fe20003f06070 */
[----:B------:R-:W-:Y:S01]  /*15100*/  BSSY.RECONVERGENT B0, `(.L_x_2750) ;  /* 0x0000681000007945 */ /* 0x000fe20003800200 */
[----:B------:R-:W-:-:S11]  /*15110*/  LOP3.LUT R0, R0, 0xffffffbf, RZ, 0xc0, !PT ;  /* 0xffffffbf00007812 */ /* 0x000fd600078ec0ff */
[----:B------:R-:W-:Y:S01]  /*15120*/  @P0 LOP3.LUT R0, R0, 0x40, RZ, 0xfc, !PT ;  /* 0x0000004000000812 */ /* 0x000fe200078efcff */
[----:B------:R-:W-:Y:S06]  /*15130*/  @!P0 BRA `(.L_x_2751) ;  /* 0x0000006400f48947 */ /* 0x000fec0003800000 */
[----:B------:R-:W-:Y:S01]  /*15140*/  ISETP.NE.U32.AND P0, PT, RZ, UR10, PT ;  /* 0x0000000aff007c0c */ /* 0x000fe2000bf05070 */
[----:B0-2---:R-:W0:Y:S03]  /*15150*/  LDC.64 R128, c[0x0][0x390] ;  /* 0x0000e400ff807b82 */ /* 0x005e260000000a00 */
        /* <DEDUP_REMOVED lines=23> */
.L_x_2755:
        /* <DEDUP_REMOVED lines=13> */
.L_x_2757:
[----:B------:R-:W-:Y:S05]  /*153a0*/  BSYNC.RECONVERGENT B2 ;  /* 0x0000000000027941 */ /* 0x000fea0003800200 */
.L_x_2756:
        /* <DEDUP_REMOVED lines=60> */
.L_x_2754:
[----:B------:R-:W-:Y:S05]  /*15770*/  BSYNC.RECONVERGENT B1 ;  /* 0x0000000000017941 */ /* 0x000fea0003800200 */
.L_x_2753:
        /* <DEDUP_REMOVED lines=11> */
[----:B------:R-:W-:Y:S01]  /*15830*/  HFMA2 R200, -RZ, RZ, 0, 1.1920928955078125e-07 ;  /* 0x00000002ffc87431 */ /* 0x000fe200000001ff */
        /* <DEDUP_REMOVED lines=18> */
.L_x_2760:
        /* <DEDUP_REMOVED lines=13> */
.L_x_2762:
[----:B------:R-:W-:Y:S05]  /*15a30*/  BSYNC.RECONVERGENT B2 ;  /* 0x0000000000027941 */ /* 0x000fea0003800200 */
.L_x_2761:
        /* <DEDUP_REMOVED lines=61> */
.L_x_2759:
[----:B------:R-:W-:Y:S05]  /*15e10*/  BSYNC.RECONVERGENT B1 ;  /* 0x0000000000017941 */ /* 0x000fea0003800200 */
.L_x_2758:
        /* <DEDUP_REMOVED lines=25> */
.L_x_2765:
        /* <DEDUP_REMOVED lines=13> */
.L_x_2767:
[----:B------:R-:W-:Y:S05]  /*16080*/  BSYNC.RECONVERGENT B2 ;  /* 0x0000000000027941 */ /* 0x000fea0003800200 */
.L_x_2766:
        /* <DEDUP_REMOVED lines=60> */
[----:B------:R-:W-:-:S07]  /*16450*/  LOP3.LUT R160, R158, UR18, R187, 0x96, !PT ;  /* 0x000000129ea07c12 */ /* 0x000fce000f8e96bb */
.L_x_2764:
[----:B------:R-:W-:Y:S05]  /*16460*/  BSYNC.RECONVERGENT B1 ;  /* 0x0000000000017941 */ /* 0x000fea0003800200 */
.L_x_2763:
        /* <DEDUP_REMOVED lines=10> */
[----:B------:R-:W-:-:S03]  /*16510*/  IMAD.U32 R187, R81, 0x10000, RZ ;  /* 0x0001000051bb7824 */ /* 0x000fc600078e00ff */
        /* <DEDUP_REMOVED lines=14> */
.L_x_2770:
        /* <DEDUP_REMOVED lines=13> */
.L_x_2772:
[----:B------:R-:W-:Y:S05]  /*166d0*/  BSYNC.RECONVERGENT B2 ;  /* 0x0000000000027941 */ /* 0x000fea0003800200 */
.L_x_2771:
        /* <DEDUP_REMOVED lines=61> */
.L_x_2769:
[----:B------:R-:W-:Y:S05]  /*16ab0*/  BSYNC.RECONVERGENT B1 ;  /* 0x0000000000017941 */ /* 0x000fea0003800200 */
.L_x_2768:
[----:B------:R-:W-:Y:S01]  /*16ac0*/  I2FP.F32.U32 R128, R129 ;  /* 0x0000008100807245 */ /* 0x000fe20000201000 */
[----:B------:R-:W-:Y:S01]  /*16ad0*/  BSSY.RECONVERGENT B1, `(.L_x_2773) ;  /* 0x0000063000017945 */ /* 0x000fe20003800200 */
[----:B------:R-:W-:Y:S01]  /*16ae0*/  SHF.L.U32 R187, R187, 0x10, RZ ;  /* 0x00000010bbbb7819 */ /* 0x000fe200000006ff */
[----:B------:R-:W-:Y:S01]  /*16af0*/  HFMA2 R214, -RZ, RZ, 0, 1.1920928955078125e-07 ;  /* 0x00000002ffd67431 */ /* 0x000fe200000001ff */
[----:B------:R-:W-:Y:S01]  /*16b00*/  ISETP.NE.AND P3, PT, R200, 0x1, PT ;  /* 0x00000001c800780c */ /* 0x000fe20003f65270 */
[----:B------:R-:W-:Y:S01]  /*16b10*/  FFMA.FTZ R129, R128, R215, 1.1641532182693481445e-10 ;  /* 0x2f00000080817423 */ /* 0x000fe200000100d7 */
[----:B------:R-:W-:Y:S01]  /*16b20*/  PRMT R158, R41, 0x7632, R158 ;  /* 0x00007632299e7816 */ /* 0x000fe2000000009e */
[----:B------:R-:W-:Y:S01]  /*16b30*/  FMUL.FTZ R128, R187, UR4 ;  /* 0x00000004bb807c20 */ /* 0x000fe20008410000 */
[----:B------:R-:W-:Y:S02]  /*16b40*/  IMAD.U32 R187, R18, 0x10000, RZ ;  /* 0x0001000012bb7824 */ /* 0x000fe400078e00ff */
        /* <DEDUP_REMOVED lines=16> */
.L_x_2775:
        /* <DEDUP_REMOVED lines=13> */
.L_x_2777:
[----:B------:R-:W-:Y:S05]  /*16d20*/  BSYNC.RECONVERGENT B2 ;  /* 0x0000000000027941 */ /* 0x000fea0003800200 */
.L_x_2776:
        /* <DEDUP_REMOVED lines=61> */
.L_x_2774:
[----:B------:R-:W-:Y:S05]  /*17100*/  BSYNC.RECONVERGENT B1 ;  /* 0x0000000000017941 */ /* 0x000fea0003800200 */
.L_x_2773:
        /* <DEDUP_REMOVED lines=25> */
.L_x_2780:
        /* <DEDUP_REMOVED lines=13> */
.L_x_2782:
[----:B------:R-:W-:Y:S05]  /*17370*/  BSYNC.RECONVERGENT B2 ;  /* 0x0000000000027941 */ /* 0x000fea0003800200 */
.L_x_2781:
        /* <DEDUP_REMOVED lines=61> */
.L_x_2779:
[----:B------:R-:W-:Y:S05]  /*17750*/  BSYNC.RECONVERGENT B1 ;  /* 0x0000000000017941 */ /* 0x000fea0003800200 */
.L_x_2778:
[----:B------:R-:W-:Y:S01]  /*17760*/  I2FP.F32.U32 R128, R129 ;  /* 0x0000008100807245 */ /* 0x000fe20000201000 */
[----:B------:R-:W-:Y:S01]  /*17770*/  IMAD.U32 R130, R130, 0x10000, RZ ;  /* 0x0001000082827824 */ /* 0x000fe200078e00ff */
[----:B------:R-:W-:Y:S01]  /*17780*/  ISETP.NE.AND P5, PT, R226, 0x1, PT ;  /* 0x00000001e200780c */ /* 0x000fe20003fa5270 */
[----:B------:R-:W-:Y:S01]  /*17790*/  IMAD.U32 R201, R19, 0x10000, RZ ;  /* 0x0001000013c97824 */ /* 0x000fe200078e00ff */
[----:B------:R-:W-:Y:S01]  /*177a0*/  PRMT R158, R42, 0x7632, R158 ;  /* 0x000076322a9e7816 */ /* 0x000fe2000000009e */
[----:B------:R-:W-:Y:S01]  /*177b0*/  FFMA.FTZ R129, R128, R215, 1.1641532182693481445e-10 ;  /* 0x2f00000080817423 */ /* 0x000fe200000100d7 */
[----:B------:R-:W-:Y:S01]  /*177c0*/  FMUL.FTZ R130, R130, UR4 ;  /* 0x0000000482827c20 */ /* 0x000fe20008410000 */
[----:B------:R-:W-:Y:S01]  /*177d0*/  BSSY.RECONVERGENT B1, `(.L_x_2783) ;  /* 0x000005d000017945 */ /* 0x000fe20003800200 */
[----:B------:R-:W-:Y:S01]  /*177e0*/  SHF.L.U32 R227, R158, 0x10, RZ ;  /* 0x000000109ee37819 */ /* 0x000fe200000006ff */
        /* <DEDUP_REMOVED lines=16> */
.L_x_2785:
        /* <DEDUP_REMOVED lines=13> */
.L_x_2787:
[----:B------:R-:W-:Y:S05]  /*179c0*/  BSYNC.RECONVERGENT B2 ;  /* 0x0000000000027941 */ /* 0x000fea0003800200 */
.L_x_2786:
        /* <DEDUP_REMOVED lines=61> */
.L_x_2784:
[----:B------:R-:W-:Y:S05]  /*17da0*/  BSYNC.RECONVERGENT B1 ;  /* 0x0000000000017941 */ /* 0x000fea0003800200 */
.L_x_2783:
        /* <DEDUP_REMOVED lines=25> */
.L_x_2790:
        /* <DEDUP_REMOVED lines=15> */
.L_x_2792:
[----:B------:R-:W-:Y:S05]  /*18030*/  BSYNC.RECONVERGENT B2 ;  /* 0x0000000000027941 */ /* 0x000fea0003800200 */
.L_x_2791:
        /* <DEDUP_REMOVED lines=61> */
.L_x_2789:
[----:B------:R-:W-:Y:S05]  /*18410*/  BSYNC.RECONVERGENT B1 ;  /* 0x0000000000017941 */ /* 0x000fea0003800200 */
.L_x_2788:
        /* <DEDUP_REMOVED lines=8> */
[----:B------:R-:W-:Y:S01]  /*184a0*/  FMUL.FTZ R230, R230, R229 ;  /* 0x000000e5e6e67220 */ /* 0x000fe20000410000 */
        /* <DEDUP_REMOVED lines=8> */
.L_x_2752:
        /* <DEDUP_REMOVED lines=16> */
.L_x_2796:
        /* <DEDUP_REMOVED lines=13> */
.L_x_2798:
[----:B------:R-:W-:Y:S05]  /*18700*/  BSYNC.RECONVERGENT B2 ;  /* 0x0000000000027941 */ /* 0x000fea0003800200 */
.L_x_2797:
        /* <DEDUP_REMOVED lines=60> */
.L_x_2795:
[----:B------:R-:W-:Y:S05]  /*18ad0*/  BSYNC.RECONVERGENT B1 ;  /* 0x0000000000017941 */ /* 0x000fea0003800200 */
.L_x_2794:
        /* <DEDUP_REMOVED lines=18> */
[----:B------:R-:W-:-:S10]  /*18c00*/  FMUL.FTZ R172, R173, R172 ;  /* 0x000000acadac7220 */ /* 0x000fd40000410000 */
        /* <DEDUP_REMOVED lines=10> */
.L_x_2801:
        /* <DEDUP_REMOVED lines=13> */
.L_x_2803:
[----:B------:R-:W-:Y:S05]  /*18d80*/  BSYNC.RECONVERGENT B2 ;  /* 0x0000000000027941 */ /* 0x000fea0003800200 */
.L_x_2802:
        /* <DEDUP_REMOVED lines=61> */
.L_x_2800:
[----:B------:R-:W-:Y:S05]  /*19160*/  BSYNC.RECONVERGENT B1 ;  /* 0x0000000000017941 */ /* 0x000fea0003800200 */
.L_x_2799:
[----:B------:R-:W-:Y:S01]  /*19170*/  I2FP.F32.U32 R158, R158 ;  /* 0x0000009e009e7245 */ /* 0x000fe20000201000 */
[----:B------:R-:W-:Y:S01]  /*19180*/  IMAD.U32 R128, R128, 0x10000, RZ ;  /* 0x0001000080807824 */ /* 0x000fe200078e00ff */
[----:B------:R-:W-:Y:S01]  /*19190*/  ISETP.NE.AND P1, PT, R187, 0x1, PT ;  /* 0x00000001bb00780c */ /* 0x000fe20003f25270 */
[----:B------:R-:W-:Y:S01]  /*191a0*/  BSSY.RECONVERGENT B1, `(.L_x_2804) ;  /* 0x000005f000017945 */ /* 0x000fe20003800200 */
[----:B------:R-:W-:Y:S02]  /*191b0*/  IMAD.MOV.U32 R200, RZ, RZ, 0x2 ;  /* 0x00000002ffc87424 */ /* 0x000fe400078e00ff */
[----:B------:R-:W-:Y:S01]  /*191c0*/  FFMA.FTZ R173, R158, R215, 1.1641532182693481445e-10 ;  /* 0x2f0000009ead7423 */ /* 0x000fe200000100d7 */
[----:B------:R-:W-:-:S04]  /*191d0*/  FMUL.FTZ R128, R128, UR4 ;  /* 0x0000000480807c20 */ /* 0x000fc80008410000 */
[----:B------:R-:W-:Y:S01]  /*191e0*/  FMUL.FTZ R128, R128, R229 ;  /* 0x000000e580807220 */ /* 0x000fe20000410000 */
[----:B------:R-:W-:Y:S02]  /*191f0*/  FSETP.GTU.FTZ.AND P0, PT, R173, R224, PT ;  /* 0x000000e0ad00720b */ /* 0x000fe40003f1c000 */
[----:B------:R-:W-:Y:S02]  /*19200*/  SHF.L.U32 R173, R17, 0x10, RZ ;  /* 0x0000001011ad7819 */ /* 0x000fe400000006ff */
        /* <DEDUP_REMOVED lines=13> */
.L_x_2806:
        /* <DEDUP_REMOVED lines=13> */
.L_x_2808:
[----:B------:R-:W-:Y:S05]  /*193b0*/  BSYNC.RECONVERGENT B2 ;  /* 0x0000000000027941 */ /* 0x000fea0003800200 */
.L_x_2807:
        /* <DEDUP_REMOVED lines=61> */
.L_x_2805:
[----:B------:R-:W-:Y:S05]  /*19790*/  BSYNC.RECONVERGENT B1 ;  /* 0x0000000000017941 */ /* 0x000fea0003800200 */
.L_x_2804:
[----:B------:R-:W-:Y:S01]  /*197a0*/  I2FP.F32.U32 R128, R128 ;  /* 0x0000008000807245 */ /* 0x000fe20000201000 */
[----:B------:R-:W-:Y:S01]  /*197b0*/  BSSY.RECONVERGENT B1, `(.L_x_2809) ;  /* 0x0000062000017945 */ /* 0x000fe20003800200 */
[----:B------:R-:W-:Y:S02]  /*197c0*/  SHF.L.U32 R158, R129, 0x10, RZ ;  /* 0x00000010819e7819 */ /* 0x000fe400000006ff */
[----:B------:R-:W-:Y:S01]  /*197d0*/  ISETP.NE.AND P2, PT, R200, 0x1, PT ;  /* 0x00000001c800780c */ /* 0x000fe20003f45270 */
[----:B------:R-:W-:Y:S02]  /*197e0*/  FFMA.FTZ R187, R128, R215, 1.1641532182693481445e-10 ;  /* 0x2f00000080bb7423 */ /* 0x000fe400000100d7 */
[----:B------:R-:W-:-:S03]  /*197f0*/  FMUL.FTZ R158, R158, UR4 ;  /* 0x000000049e9e7c20 */ /* 0x000fc60008410000 */
[----:B------:R-:W-:Y:S01]  /*19800*/  FSETP.GTU.FTZ.AND P1, PT, R187, R224, PT ;  /* 0x000000e0bb00720b */ /* 0x000fe20003f3c000 */
[----:B------:R-:W-:Y:S01]  /*19810*/  FMUL.FTZ R158, R158, R229 ;  /* 0x000000e59e9e7220 */ /* 0x000fe20000410000 */
[----:B------:R-:W-:-:S04]  /*19820*/  IMAD.U32 R187, R81, 0x10000, RZ ;  /* 0x0001000051bb7824 */ /* 0x000fc800078e00ff */
[----:B------:R-:W-:Y:S01]  /*19830*/  FSEL R186, R158, RZ, !P1 ;  /* 0x000000ff9eba7208 */ /* 0x000fe20004800000 */
[----:B------:R-:W-:Y:S01]  /*19840*/  IMAD.MOV.U32 R158, RZ, RZ, 0x2 ;  /* 0x00000002ff9e7424 */ /* 0x000fe200078e00ff */
        /* <DEDUP_REMOVED lines=13> */
.L_x_2811:
        /* <DEDUP_REMOVED lines=13> */
.L_x_2813:
[----:B------:R-:W-:Y:S05]  /*199f0*/  BSYNC.RECONVERGENT B2 ;  /* 0x0000000000027941 */ /* 0x000fea0003800200 */
.L_x_2812:
        /* <DEDUP_REMOVED lines=61> */
.L_x_2810:
[----:B------:R-:W-:Y:S05]  /*19dd0*/  BSYNC.RECONVERGENT B1 ;  /* 0x0000000000017941 */ /* 0x000fea0003800200 */
.L_x_2809:
[----:B------:R-:W-:Y:S01]  /*19de0*/  I2FP.F32.U32 R128, R129 ;  /* 0x0000008100807245 */ /* 0x000fe20000201000 */
[----:B------:R-:W-:Y:S01]  /*19df0*/  IMAD.U32 R187, R187, 0x10000, RZ ;  /* 0x00010000bbbb7824 */ /* 0x000fe200078e00ff */
[----:B------:R-:W-:Y:S01]  /*19e00*/  ISETP.NE.AND P3, PT, R158, 0x1, PT ;  /* 0x000000019e00780c */ /* 0x000fe20003f65270 */
[----:B------:R-:W-:Y:S01]  /*19e10*/  BSSY.RECONVERGENT B1, `(.L_x_2814) ;  /* 0x000005f000017945 */ /* 0x000fe20003800200 */
[----:B------:R-:W-:Y:S01]  /*19e20*/  MOV R214, 0x2 ;  /* 0x0000000200d67802 */ /* 0x000fe20000000f00 */
[----:B------:R-:W-:Y:S01]  /*19e30*/  FFMA.FTZ R129, R128, R215, 1.1641532182693481445e-10 ;  /* 0x2f00000080817423 */ /* 0x000fe200000100d7 */
[----:B------:R-:W-:Y:S01]  /*19e40*/  FMUL.FTZ R128, R187, UR4 ;  /* 0x00000004bb807c20 */ /* 0x000fe20008410000 */
[----:B------:R-:W-:-:S03]  /*19e50*/  IMAD.U32 R187, R18, 0x10000, RZ ;  /* 0x0001000012bb7824 */ /* 0x000fc600078e00ff */
        /* <DEDUP_REMOVED lines=15> */
.L_x_2816:
        /* <DEDUP_REMOVED lines=13> */
.L_x_2818:
[----:B------:R-:W-:Y:S05]  /*1a020*/  BSYNC.RECONVERGENT B2 ;  /* 0x0000000000027941 */ /* 0x000fea0003800200 */
.L_x_2817:
        /* <DEDUP_REMOVED lines=61> */
.L_x_2815:
[----:B------:R-:W-:Y:S05]  /*1a400*/  BSYNC.RECONVERGENT B1 ;  /* 0x0000000000017941 */ /* 0x000fea0003800200 */
.L_x_2814:
[----:B------:R-:W-:Y:S01]  /*1a410*/  I2FP.F32.U32 R128, R129 ;  /* 0x0000008100807245 */ /* 0x000fe20000201000 */
[----:B------:R-:W-:Y:S01]  /*1a420*/  IMAD.U32 R158, R130, 0x10000, RZ ;  /* 0x00010000829e7824 */ /* 0x000fe200078e00ff */
[----:B------:R-:W-:Y:S01]  /*1a430*/  ISETP.NE.AND P4, PT, R214, 0x1, PT ;  /* 0x00000001d600780c */ /* 0x000fe20003f85270 */
[----:B------:R-:W-:Y:S01]  /*1a440*/  BSSY.RECONVERGENT B1, `(.L_x_2819) ;  /* 0x0000060000017945 */ /* 0x000fe20003800200 */
[----:B------:R-:W-:Y:S01]  /*1a450*/  SHF.L.U32 R201, R82, 0x10, RZ ;  /* 0x0000001052c97819 */ /* 0x000fe200000006ff */
[----:B------:R-:W-:Y:S01]  /*1a460*/  FFMA.FTZ R129, R128, R215, 1.1641532182693481445e-10 ;  /* 0x2f00000080817423 */ /* 0x000fe200000100d7 */
[----:B------:R-:W-:Y:S01]  /*1a470*/  FMUL.FTZ R158, R158, UR4 ;  /* 0x000000049e9e7c20 */ /* 0x000fe20008410000 */
[----:B------:R-:W-:-:S03]  /*1a480*/  PRMT R130, R130, 0x7632, R130 ;  /* 0x0000763282827816 */ /* 0x000fc60000000082 */
[----:B------:R-:W-:Y:S01]  /*1a490*/  FMUL.FTZ R158, R158, R229 ;  /* 0x000000e59e9e7220 */ /* 0x000fe20000410000 */
[----:B------:R-:W-:Y:S01]  /*1a4a0*/  FSETP.GTU.FTZ.AND P3, PT, R129, R224, PT ;  /* 0x000000e08100720b */ /* 0x000fe20003f7c000 */
[----:B------:R-:W-:-:S03]  /*1a4b0*/  IMAD.MOV.U32 R129, RZ, RZ, R2 ;  /* 0x000000ffff817224 */ /* 0x000fc600078e0002 */
        /* <DEDUP_REMOVED lines=13> */
.L_x_2821:
        /* <DEDUP_REMOVED lines=13> */
.L_x_2823:
[----:B------:R-:W-:Y:S05]  /*1a660*/  BSYNC.RECONVERGENT B2 ;  /* 0x0000000000027941 */ /* 0x000fea0003800200 */
.L_x_2822:
        /* <DEDUP_REMOVED lines=61> */
.L_x_2820:
[----:B------:R-:W-:Y:S05]  /*1aa40*/  BSYNC.RECONVERGENT B1 ;  /* 0x0000000000017941 */ /* 0x000fea0003800200 */
.L_x_2819:
[----:B------:R-:W-:Y:S01]  /*1aa50*/  I2FP.F32.U32 R128, R129 ;  /* 0x0000008100807245 */ /* 0x000fe20000201000 */
[----:B------:R-:W-:Y:S01]  /*1aa60*/  IMAD.U32 R201, R19, 0x10000, RZ ;  /* 0x0001000013c97824 */ /* 0x000fe200078e00ff */
[----:B------:R-:W-:Y:S01]  /*1aa70*/  SHF.L.U32 R130, R130, 0x10, RZ ;  /* 0x0000001082827819 */ /* 0x000fe200000006ff */
[----:B------:R-:W-:Y:S01]  /*1aa80*/  BSSY.RECONVERGENT B1, `(.L_x_2824) ;  /* 0x000005f000017945 */ /* 0x000fe20003800200 */
[----:B------:R-:W-:Y:S01]  /*1aa90*/  ISETP.NE.AND P5, PT, R158, 0x1, PT ;  /* 0x000000019e00780c */ /* 0x000fe20003fa5270 */
[----:B------:R-:W-:Y:S01]  /*1aaa0*/  FFMA.FTZ R129, R128, R215, 1.1641532182693481445e-10 ;  /* 0x2f00000080817423 */ /* 0x000fe200000100d7 */
[----:B------:R-:W-:Y:S02]  /*1aab0*/  IMAD.MOV.U32 R226, RZ, RZ, 0x2 ;  /* 0x00000002ffe27424 */ /* 0x000fe400078e00ff */
[----:B------:R-:W-:Y:S02]  /*1aac0*/  FMUL.FTZ R130, R130, UR4 ;  /* 0x0000000482827c20 */ /* 0x000fe40008410000 */
[----:B------:R-:W-:-:S02]  /*1aad0*/  FSETP.GTU.FTZ.AND P4, PT, R129, R224, PT ;  /* 0x000000e08100720b */ /* 0x000fc40003f9c000 */
        /* <DEDUP_REMOVED lines=14> */
.L_x_2826:
        /* <DEDUP_REMOVED lines=13> */
.L_x_2828:
[----:B------:R-:W-:Y:S05]  /*1ac90*/  BSYNC.RECONVERGENT B2 ;  /* 0x0000000000027941 */ /* 0x000fea0003800200 */
.L_x_2827:
        /* <DEDUP_REMOVED lines=61> */
.L_x_2825:
[----:B------:R-:W-:Y:S05]  /*1b070*/  BSYNC.RECONVERGENT B1 ;  /* 0x0000000000017941 */ /* 0x000fea0003800200 */
.L_x_2824:
        /* <DEDUP_REMOVED lines=24> */
.L_x_2831:
        /* <DEDUP_REMOVED lines=15> */
.L_x_2833:
[----:B------:R-:W-:Y:S05]  /*1b2f0*/  BSYNC.RECONVERGENT B2 ;  /* 0x0000000000027941 */ /* 0x000fea0003800200 */
.L_x_2832:
        /* <DEDUP_REMOVED lines=61> */
.L_x_2830:
[----:B------:R-:W-:Y:S05]  /*1b6d0*/  BSYNC.RECONVERGENT B1 ;  /* 0x0000000000017941 */ /* 0x000fea0003800200 */
.L_x_2829:
[----:B------:R-:W-:Y:S01]  /*1b6e0*/  I2FP.F32.U32 R128, R129 ;  /* 0x0000008100807245 */ /* 0x000fe20000201000 */
[----:B------:R-:W-:Y:S01]  /*1b6f0*/  IMAD.U32 R230, R230, 0x10000, RZ ;  /* 0x00010000e6e67824 */ /* 0x000fe200078e00ff */
[----:B------:R-:W-:Y:S02]  /*1b700*/  SHF.L.U32 R129, R20, 0x10, RZ ;  /* 0x0000001014817819 */ /* 0x000fe400000006ff */
[----:B------:R-:W-:Y:S01]  /*1b710*/  F2FP.BF16.F32.PACK_AB R130, R201, R200 ;  /* 0x000000c8c982723e */ /* 0x000fe200000010ff */
        /* <DEDUP_REMOVED lines=10> */
.L_x_2793:
        /* <DEDUP_REMOVED lines=21> */
.L_x_2751:
[----:B------:R-:W-:Y:S05]  /*1b910*/  BSYNC.RECONVERGENT B0 ;  /* 0x0000000000007941 */ /* 0x000fea0003800200 */
.L_x_2750:
[----:B------:R-:W-:Y:S01]  /*1b920*/  ISETP.GE.U32.AND P0, PT, R164, 0x280, PT ;  /* 0x00000280a400780c */ /* 0x000fe20003f06070 */
[----:B------:R-:W-:Y:S01]  /*1b930*/  BSSY.RECONVERGENT B0, `(.L_x_2834) ;  /* 0x0000681000007945 */ /* 0x000fe20003800200 */
[----:B------:R-:W-:-:S11]  /*1b940*/  LOP3.LUT R0, R0, 0xffffffef, RZ, 0xc0, !PT ;  /* 0xffffffef00007812 */ /* 0x000fd600078ec0ff */
[----:B------:R-:W-:Y:S01]  /*1b950*/  @P0 LOP3.LUT R0, R0, 0x10, RZ, 0xfc, !PT ;  /* 0x0000001000000812 */ /* 0x000fe200078efcff */
[----:B------:R-:W-:Y:S06]  /*1b960*/  @!P0 BRA `(.L_x_2835) ;  /* 0x0000006400f48947 */ /* 0x000fec0003800000 */
[----:B------:R-:W-:Y:S01]  /*1b970*/  ISETP.NE.U32.AND P0, PT, RZ, UR10, PT ;  /* 0x0000000aff007c0c */ /* 0x000fe2000bf05070 */
[----:B0-23--:R-:W0:Y:S03]  /*1b980*/  LDC.64 R128, c[0x0][0x390] ;  /* 0x0000e400ff807b82 */ /* 0x00de260000000a00 */
        /* <DEDUP_REMOVED lines=23> */
.L_x_2839:
        /* <DEDUP_REMOVED lines=13> */
.L_x_2841:
[----:B------:R-:W-:Y:S05]  /*1bbd0*/  BSYNC.RECONVERGENT B2 ;  /* 0x0000000000027941 */ /* 0x000fea0003800200 */
.L_x_2840:
        /* <DEDUP_REMOVED lines=60> */
.L_x_2838:
[----:B------:R-:W-:Y:S05]  /*1bfa0*/  BSYNC.RECONVERGENT B1 ;  /* 0x0000000000017941 */ /* 0x000fea0003800200 */
.L_x_2837:
        /* <DEDUP_REMOVED lines=30> */
.L_x_2844:
        /* <DEDUP_REMOVED lines=13> */
.L_x_2846:
[----:B------:R-:W-:Y:S05]  /*1c260*/  BSYNC.RECONVERGENT B2 ;  /* 0x0000000000027941 */ /* 0x000fea0003800200 */
.L_x_2845:
        /* <DEDUP_REMOVED lines=61> */
.L_x_2843:
[----:B------:R-:W-:Y:S05]  /*1c640*/  BSYNC.RECONVERGENT B1 ;  /* 0x0000000000017941 */ /* 0x000fea0003800200 */
.L_x_2842:
        /* <DEDUP_REMOVED lines=25> */
.L_x_2849:
        /* <DEDUP_REMOVED lines=13> */
.L_x_2851:
[----:B------:R-:W-:Y:S05]  /*1c8b0*/  BSYNC.RECONVERGENT B2 ;  /* 0x0000000000027941 */ /* 0x000fea0003800200 */
.L_x_2850:
        /* <DEDUP_REMOVED lines=61> */
.L_x_2848:
[----:B------:R-:W-:Y:S05]  /*1cc90*/  BSYNC.RECONVERGENT B1 ;  /* 0x0000000000017941 */ /* 0x000fea0003800200 */
.L_x_2847:
        /* <DEDUP_REMOVED lines=8> */
[----:B------:R-:W-:Y:S02]  /*1cd20*/  HFMA2 R202, -RZ, RZ, 0, 1.1920928955078125e-07 ;  /* 0x00000002ffca7431 */ /* 0x000fe400000001ff */
[----:B------:R-:W-:Y:S01]  /*1cd30*/  FSETP.GTU.FTZ.AND P1, PT, R189, R224, PT ;  /* 0x000000e0bd00720b */ /* 0x000fe20003f3c000 */
[----:B------:R-:W-:Y:S01]  /*1cd40*/  FMUL.FTZ R158, R158, R229 ;  /* 0x000000e59e9e7220 */ /* 0x000fe20000410000 */
[----:B------:R-:W-:Y:S01]  /*1cd50*/  PRMT R189, R129, 0x7632, R189 ;  /* 0x0000763281bd7816 */ /* 0x000fe200000000bd */
        /* <DEDUP_REMOVED lines=13> */
.L_x_2854:
        /* <DEDUP_REMOVED lines=13> */
.L_x_2856:
[----:B------:R-:W-:Y:S05]  /*1cf00*/  BSYNC.RECONVERGENT B2 ;  /* 0x0000000000027941 */ /* 0x000fea0003800200 */
.L_x_2855:
        /* <DEDUP_REMOVED lines=61> */
.L_x_2853:
[----:B------:R-:W-:Y:S05]  /*1d2e0*/  BSYNC.RECONVERGENT B1 ;  /* 0x0000000000017941 */ /* 0x000fea0003800200 */
.L_x_2852:
        /* <DEDUP_REMOVED lines=25> */
.L_x_2859:
        /* <DEDUP_REMOVED lines=13> */
.L_x_2861:
[----:B------:R-:W-:Y:S05]  /*1d550*/  BSYNC.RECONVERGENT B2 ;  /* 0x0000000000027941 */ /* 0x000fea0003800200 */
.L_x_2860:
        /* <DEDUP_REMOVED lines=61> */
.L_x_2858:
[----:B------:R-:W-:Y:S05]  /*1d930*/  BSYNC.RECONVERGENT B1 ;  /* 0x0000000000017941 */ /* 0x000fea0003800200 */
.L_x_2857:
        /* <DEDUP_REMOVED lines=25> */
.L_x_2864:
        /* <DEDUP_REMOVED lines=13> */
.L_x_2866:
[----:B------:R-:W-:Y:S05]  /*1dba0*/  BSYNC.RECONVERGENT B2 ;  /* 0x0000000000027941 */ /* 0x000fea0003800200 */
.L_x_2865:
        /* <DEDUP_REMOVED lines=61> */
.L_x_2863:
[----:B------:R-:W-:Y:S05]  /*1df80*/  BSYNC.RECONVERGENT B1 ;  /* 0x0000000000017941 */ /* 0x000fea0003800200 */
.L_x_2862:
        /* <DEDUP_REMOVED lines=25> */
.L_x_2869:
        /* <DEDUP_REMOVED lines=13> */
.L_x_2871:
[----:B------:R-:W-:Y:S05]  /*1e1f0*/  BSYNC.RECONVERGENT B2 ;  /* 0x0000000000027941 */ /* 0x000fea0003800200 */
.L_x_2870:
        /* <DEDUP_REMOVED lines=61> */
.L_x_2868:
[----:B------:R-:W-:Y:S05]  /*1e5d0*/  BSYNC.RECONVERGENT B1 ;  /* 0x0000000000017941 */ /* 0x000fea0003800200 */
.L_x_2867:
        /* <DEDUP_REMOVED lines=25> */
.L_x_2874:
        /* <DEDUP_REMOVED lines=15> */
.L_x_2876:
[----:B------:R-:W-:Y:S05]  /*1e860*/  BSYNC.RECONVERGENT B2 ;  /* 0x0000000000027941 */ /* 0x000fea0003800200 */
.L_x_2875:
        /* <DEDUP_REMOVED lines=61> */
.L_x_2873:
[----:B------:R-:W-:Y:S05]  /*1ec40*/  BSYNC.RECONVERGENT B1 ;  /* 0x0000000000017941 */ /* 0x000fea0003800200 */
.L_x_2872:
        /* <DEDUP_REMOVED lines=17> */
.L_x_2836:
        /* <DEDUP_REMOVED lines=16> */
.L_x_2880:
        /* <DEDUP_REMOVED lines=13> */
.L_x_2882:
[----:B------:R-:W-:Y:S05]  /*1ef30*/  BSYNC.RECONVERGENT B2 ;  /* 0x0000000000027941 */ /* 0x000fea0003800200 */
.L_x_2881:
        /* <DEDUP_REMOVED lines=60> */
.L_x_2879:
[----:B------:R-:W-:Y:S05]  /*1f300*/  BSYNC.RECONVERGENT B1 ;  /* 0x0000000000017941 */ /* 0x000fea0003800200 */
.L_x_2878:
        /* <DEDUP_REMOVED lines=9> */
[----:B------:R-:W-:Y:S01]  /*1f3a0*/  FMUL.FTZ R174, R174, UR4 ;  /* 0x00000004aeae7c20 */ /* 0x000fe20008410000 */
[----:B------:R-:W-:Y:S01]  /*1f3b0*/  PRMT R128, R128, 0x7632, R128 ;  /* 0x0000763280807816 */ /* 0x000fe20000000080 */
[----:B------:R-:W-:Y:S01]  /*1f3c0*/  IMAD.MOV.U32 R189, RZ, RZ, 0x2 ;  /* 0x00000002ffbd7424 */ /* 0x000fe200078e00ff */
[----:B------:R-:W-:Y:S01]  /*1f3d0*/  MOV R158, R2 ;  /* 0x00000002009e7202 */ /* 0x000fe20000000f00 */
        /* <DEDUP_REMOVED lines=16> */
.L_x_2885:
        /* <DEDUP_REMOVED lines=13> */
.L_x_2887:
[----:B------:R-:W-:Y:S05]  /*1f5b0*/  BSYNC.RECONVERGENT B2 ;  /* 0x0000000000027941 */ /* 0x000fea0003800200 */
.L_x_2886:
        /* <DEDUP_REMOVED lines=61> */
.L_x_2884:
[----:B------:R-:W-:Y:S05]  /*1f990*/  BSYNC.RECONVERGENT B1 ;  /* 0x0000000000017941 */ /* 0x000fea0003800200 */
.L_x_2883:
[----:B------:R-:W-:Y:S01]  /*1f9a0*/  I2FP.F32.U32 R158, R158 ;  /* 0x0000009e009e7245 */ /* 0x000fe20000201000 */
[----:B------:R-:W-:Y:S01]  /*1f9b0*/  IMAD.U32 R128, R128, 0x10000, RZ ;  /* 0x0001000080807824 */ /* 0x000fe200078e00ff */
[----:B------:R-:W-:Y:S01]  /*1f9c0*/  ISETP.NE.AND P1, PT, R189, 0x1, PT ;  /* 0x00000001bd00780c */ /* 0x000fe20003f25270 */
[----:B------:R-:W-:Y:S01]  /*1f9d0*/  BSSY.RECONVERGENT B1, `(.L_x_2888) ;  /* 0x000005f000017945 */ /* 0x000fe20003800200 */
[----:B------:R-:W-:Y:S01]  /*1f9e0*/  MOV R202, 0x2 ;  /* 0x0000000200ca7802 */ /* 0x000fe20000000f00 */
        /* <DEDUP_REMOVED lines=18> */
.L_x_2890:
        /* <DEDUP_REMOVED lines=13> */
.L_x_2892:
[----:B------:R-:W-:Y:S05]  /*1fbe0*/  BSYNC.RECONVERGENT B2 ;  /* 0x0000000000027941 */ /* 0x000fea0003800200 */
.L_x_2891:
        /* <DEDUP_REMOVED lines=61> */
.L_x_2889:
[----:B------:R-:W-:Y:S05]  /*1ffc0*/  BSYNC.RECONVERGENT B1 ;  /* 0x0000000000017941 */ /* 0x000fea0003800200 */
.L_x_2888:
[----:B------:R-:W-:Y:S01]  /*1ffd0*/  I2FP.F32.U32 R128, R128 ;  /* 0x0000008000807245 */ /* 0x000fe20000201000 */
[----:B------:R-:W-:Y:S01]  /*1ffe0*/  IMAD.U32 R158, R129, 0x10000, RZ ;  /* 0x00010000819e7824 */ /* 0x000fe200078e00ff */
[----:B------:R-:W-:Y:S01]  /*1fff0*/  ISETP.NE.AND P2, PT, R202, 0x1, PT ;  /* 0x00000001ca00780c */ /* 0x000fe20003f45270 */
[----:B------:R-:W-:Y:S01]  /*20000*/  BSSY.RECONVERGENT B1, `(.L_x_2893) ;  /* 0x0000060000017945 */ /* 0x000fe20003800200 */
[----:B------:R-:W-:Y:S01]  /*20010*/  SHF.L.U32 R203, R69, 0x10, RZ ;  /* 0x0000001045cb7819 */ /* 0x000fe200000006ff */
[----:B------:R-:W-:Y:S01]  /*20020*/  FFMA.FTZ R189, R128, R217, 1.1641532182693481445e-10 ;  /* 0x2f00000080bd7423 */ /* 0x000fe200000100d9 */
[----:B------:R-:W-:-:S04]  /*20030*/  FMUL.FTZ R158, R158, UR4 ;  /* 0x000000049e9e7c20 */ /* 0x000fc80008410000 */
[----:B------:R-:W-:Y:S01]  /*20040*/  FMUL.FTZ R158, R158, R229 ;  /* 0x000000e59e9e7220 */ /* 0x000fe20000410000 */
[----:B------:R-:W-:Y:S02]  /*20050*/  FSETP.GTU.FTZ.AND P1, PT, R189, R224, PT ;  /* 0x000000e0bd00720b */ /* 0x000fe40003f3c000 */
[----:B------:R-:W-:Y:S01]  /*20060*/  PRMT R189, R129, 0x7632, R189 ;  /* 0x0000763281bd7816 */ /* 0x000fe200000000bd */
[----:B------:R-:W-:Y:S01]  /*20070*/  IMAD.MOV.U32 R129, RZ, RZ, R2 ;  /* 0x000000ffff817224 */ /* 0x000fe200078e0002 */
        /* <DEDUP_REMOVED lines=13> */
.L_x_2895:
        /* <DEDUP_REMOVED lines=13> */
.L_x_2897:
[----:B------:R-:W-:Y:S05]  /*20220*/  BSYNC.RECONVERGENT B2 ;  /* 0x0000000000027941 */ /* 0x000fea0003800200 */
.L_x_2896:
        /* <DEDUP_REMOVED lines=61> */
.L_x_2894:
[----:B------:R-:W-:Y:S05]  /*20600*/  BSYNC.RECONVERGENT B1 ;  /* 0x0000000000017941 */ /* 0x000fea0003800200 */
.L_x_2893:
        /* <DEDUP_REMOVED lines=23> */
.L_x_2900:
        /* <DEDUP_REMOVED lines=13> */
.L_x_2902:
[----:B------:R-:W-:Y:S05]  /*20850*/  BSYNC.RECONVERGENT B2 ;  /* 0x0000000000027941 */ /* 0x000fea0003800200 */
.L_x_2901:
        /* <DEDUP_REMOVED lines=61> */
.L_x_2899:
[----:B------:R-:W-:Y:S05]  /*20c30*/  BSYNC.RECONVERGENT B1 ;  /* 0x0000000000017941 */ /* 0x000fea0003800200 */
.L_x_2898:
[----:B------:R-:W-:Y:S01]  /*20c40*/  I2FP.F32.U32 R128, R129 ;  /* 0x0000008100807245 */ /* 0x000fe20000201000 */
[----:B------:R-:W-:Y:S01]  /*20c50*/  IMAD.U32 R158, R130, 0x10000, RZ ;  /* 0x00010000829e7824 */ /* 0x000fe200078e00ff */
[----:B------:R-:W-:Y:S01]  /*20c60*/  ISETP.NE.AND P4, PT, R216, 0x1, PT ;  /* 0x00000001d800780c */ /* 0x000fe20003f85270 */
[----:B------:R-:W-:Y:S01]  /*20c70*/  IMAD.U32 R203, R70, 0x10000, RZ ;  /* 0x0001000046cb7824 */ /* 0x000fe200078e00ff */
[----:B------:R-:W-:Y:S01]  /*20c80*/  BSSY.RECONVERGENT B1, `(.L_x_2903) ;  /* 0x000005f000017945 */ /* 0x000fe20003800200 */
[----:B------:R-:W-:Y:S01]  /*20c90*/  FFMA.FTZ R129, R128, R217, 1.1641532182693481445e-10 ;  /* 0x2f00000080817423 */ /* 0x000fe200000100d9 */
[----:B------:R-:W-:Y:S01]  /*20ca0*/  FMUL.FTZ R158, R158, UR4 ;  /* 0x000000049e9e7c20 */ /* 0x000fe20008410000 */
[----:B------:R-:W-:-:S03]  /*20cb0*/  PRMT R130, R130, 0x7632, R130 ;  /* 0x0000763282827816 */ /* 0x000fc60000000082 */
[----:B------:R-:W-:Y:S01]  /*20cc0*/  FMUL.FTZ R158, R158, R229 ;  /* 0x000000e59e9e7220 */ /* 0x000fe20000410000 */
[----:B------:R-:W-:Y:S01]  /*20cd0*/  FSETP.GTU.FTZ.AND P3, PT, R129, R224, PT ;  /* 0x000000e08100720b */ /* 0x000fe20003f7c000 */
[----:B------:R-:W-:-:S03]  /*20ce0*/  IMAD.MOV.U32 R129, RZ, RZ, R2 ;  /* 0x000000ffff817224 */ /* 0x000fc600078e0002 */
[----:B------:R-:W-:Y:S02]  /*20cf0*/  FSEL R202, R158, RZ, !P3 ;  /* 0x000000ff9eca7208 */ /* 0x000fe40005800000 */
[----:B------:R-:W-:Y:S02]  /*20d00*/  MOV R158, 0x2 ;  /* 0x00000002009e7802 */ /* 0x000fe40000000f00 */
[----:B------:R-:W-:Y:S01]  /*20d10*/  PLOP3.LUT P3, PT, P3, PT, PT, 0x8, 0x80 ;  /* 0x000000000080781c */ /* 0x000fe20001f6e170 */
[----:B------:R-:W-:Y:S01]  /*20d20*/  FMUL.FTZ R202, R203, R202 ;  /* 0x000000cacbca7220 */ /* 0x000fe20000410000 */
[----:B------:R-:W-:Y:S11]  /*20d30*/  @!P4 BRA `(.L_x_2904) ;  /* 0x00000004004cc947 */ /* 0x000ff60003800000 */
        /* <DEDUP_REMOVED lines=8> */
.L_x_2905:
        /* <DEDUP_REMOVED lines=13> */
.L_x_2907:
[----:B------:R-:W-:Y:S05]  /*20e90*/  BSYNC.RECONVERGENT B2 ;  /* 0x0000000000027941 */ /* 0x000fea0003800200 */
.L_x_2906:
        /* <DEDUP_REMOVED lines=61> */
.L_x_2904:
[----:B------:R-:W-:Y:S05]  /*21270*/  BSYNC.RECONVERGENT B1 ;  /* 0x0000000000017941 */ /* 0x000fea0003800200 */
.L_x_2903:
        /* <DEDUP_REMOVED lines=23> */
.L_x_2910:
        /* <DEDUP_REMOVED lines=13> */
.L_x_2912:
[----:B------:R-:W-:Y:S05]  /*214c0*/  BSYNC.RECONVERGENT B2 ;  /* 0x0000000000027941 */ /* 0x000fea0003800200 */
.L_x_2911:
        /* <DEDUP_REMOVED lines=61> */
.L_x_2909:
[----:B------:R-:W-:Y:S05]  /*218a0*/  BSYNC.RECONVERGENT B1 ;  /* 0x0000000000017941 */ /* 0x000fea0003800200 */
.L_x_2908:
        /* <DEDUP_REMOVED lines=24> */
.L_x_2915:
        /* <DEDUP_REMOVED lines=15> */
.L_x_2917:
[----:B------:R-:W-:Y:S05]  /*21b20*/  BSYNC.RECONVERGENT B2 ;  /* 0x0000000000027941 */ /* 0x000fea0003800200 */
.L_x_2916:
        /* <DEDUP_REMOVED lines=61> */
.L_x_2914:
[----:B------:R-:W-:Y:S05]  /*21f00*/  BSYNC.RECONVERGENT B1 ;  /* 0x0000000000017941 */ /* 0x000fea0003800200 */
.L_x_2913:
        /* <DEDUP_REMOVED lines=14> */
.L_x_2877:
[----:B------:R-:W0:Y:S01]  /*21ff0*/  LDC.64 R230, c[0x0][0x3a8] ;  /* 0x0000ea00ffe67b82 */ /* 0x000e220000000a00 */
[----:B------:R-:W-:Y:S02]  /*22000*/  SEL R236, RZ, 0x1000000, !P6 ;  /* 0x01000000ffec7807 */ /* 0x000fe40007000000 */
[----:B------:R-:W-:Y:S02]  /*22010*/  SEL R232, RZ, 0x1000000, !P2 ;  /* 0x01000000ffe87807 */ /* 0x000fe40005000000 */
[----:B------:R-:W-:Y:S02]  /*22020*/  SEL R229, RZ, 0x10000, !P1 ;  /* 0x00010000ffe57807 */ /* 0x000fe40004800000 */
[----:B------:R-:W-:Y:S01]  /*22030*/  SEL R224, RZ, 0x100, !P0 ;  /* 0x00000100ffe07807 */ /* 0x000fe20004000000 */
[----:B------:R-:W1:Y:S01]  /*22040*/  LDC.64 R226, c[0x0][0x3b0] ;  /* 0x0000ec00ffe27b82 */ /* 0x000e620000000a00 */
[----:B------:R-:W-:Y:S02]  /*22050*/  LOP3.LUT P6, RZ, R0, 0x2, RZ, 0xc0, !PT ;  /* 0x0000000200ff7812 */ /* 0x000fe400078cc0ff */
        /* <DEDUP_REMOVED lines=14> */
.L_x_2835:
[----:B------:R-:W-:Y:S05]  /*22140*/  BSYNC.RECONVERGENT B0 ;  /* 0x0000000000007941 */ /* 0x000fea0003800200 */
.L_x_2834:
[----:B------:R-:W-:Y:S01]  /*22150*/  ISETP.GE.U32.AND P0, PT, R164, 0x300, PT ;  /* 0x00000300a400780c */ /* 0x000fe20003f06070 */
[----:B------:R-:W-:Y:S01]  /*22160*/  BSSY.RECONVERGENT B0, `(.L_x_2918) ;  /* 0x0000681000007945 */ /* 0x000fe20003800200 */
[----:B------:R-:W-:-:S11]  /*22170*/  LOP3.LUT R0, R0, 0xfffffff7, RZ, 0xc0, !PT ;  /* 0xfffffff700007812 */ /* 0x000fd600078ec0ff */
[----:B------:R-:W-:Y:S01]  /*22180*/  @P0 LOP3.LUT R0, R0, 0x8, RZ, 0xfc, !PT ;  /* 0x0000000800000812 */ /* 0x000fe200078efcff */
[----:B------:R-:W-:Y:S06]  /*22190*/  @!P0 BRA `(.L_x_2919) ;  /* 0x0000006400f48947 */ /* 0x000fec0003800000 */
[----:B------:R-:W-:Y:S01]  /*221a0*/  ISETP.NE.U32.AND P0, PT, RZ, UR10, PT ;  /* 0x0000000aff007c0c */ /* 0x000fe2000bf05070 */
[----:B0-234-:R-:W0:Y:S03]  /*221b0*/  LDC.64 R128, c[0x0][0x390] ;  /* 0x0000e400ff807b82 */ /* 0x01de260000000a00 */
        /* <DEDUP_REMOVED lines=23> */
.L_x_2923:
        /* <DEDUP_REMOVED lines=13> */
.L_x_2925:
[----:B------:R-:W-:Y:S05]  /*22400*/  BSYNC.RECONVERGENT B2 ;  /* 0x0000000000027941 */ /* 0x000fea0003800200 */
.L_x_2924:
        /* <DEDUP_REMOVED lines=60> */
.L_x_2922:
[----:B------:R-:W-:Y:S05]  /*227d0*/  BSYNC.RECONVERGENT B1 ;  /* 0x0000000000017941 */ /* 0x000fea0003800200 */
.L_x_2921:
        /* <DEDUP_REMOVED lines=9> */
[----:B------:R-:W-:Y:S01]  /*22870*/  FMUL.FTZ R176, R176, UR4 ;  /* 0x00000004b0b07c20 */ /* 0x000fe20008410000 */
[----:B------:R-:W-:Y:S01]  /*22880*/  PRMT R128, R128, 0x7632, R128 ;  /* 0x0000763280807816 */ /* 0x000fe20000000080 */
[----:B------:R-:W-:-:S02]  /*22890*/  IMAD.MOV.U32 R204, RZ, RZ, 0x2 ;  /* 0x00000002ffcc7424 */ /* 0x000fc400078e00ff */
[----:B------:R-:W-:Y:S02]  /*228a0*/  IMAD.MOV.U32 R158, RZ, RZ, R2 ;  /* 0x000000ffff9e7224 */ /* 0x000fe400078e0002 */
[----:B0-----:R-:W-:Y:S01]  /*228b0*/  FMUL.FTZ R176, R176, R229 ;  /* 0x000000e5b0b07220 */ /* 0x001fe20000410000 */
[----:B-1----:R-:W-:Y:S01]  /*228c0*/  FSETP.GTU.FTZ.AND P0, PT, R177, R224, PT ;  /* 0x000000e0b100720b */ /* 0x002fe20003f1c000 */
[----:B------:R-:W-:-:S03]  /*228d0*/  IMAD.U32 R177, R56, 0x10000, RZ ;  /* 0x0001000038b17824 */ /* 0x000fc600078e00ff */
[----:B------:R-:W-:Y:S02]  /*228e0*/  FSEL R176, R176, RZ, !P0 ;  /* 0x000000ffb0b07208 */ /* 0x000fe40004000000 */
[----:B------:R-:W-:Y:S02]  /*228f0*/  PLOP3.LUT P1, PT, P0, PT, PT, 0x8, 0x80 ;  /* 0x000000000080781c */ /* 0x000fe4000072e170 */
[----:B------:R-:W-:Y:S01]  /*22900*/  ISETP.NE.AND P0, PT, R190, 0x1, PT ;  /* 0x00000001be00780c */ /* 0x000fe20003f05270 */
[----:B------:R-:W-:-:S10]  /*22910*/  FFMA.FTZ R176, R176, R177, R191 ;  /* 0x000000b1b0b07223 */ /* 0x000fd400000100bf */
[----:B------:R-:W-:Y:S02]  /*22920*/  @P1 LOP3.LUT R0, R0, 0x2, RZ, 0xfc, !PT ;  /* 0x0000000200001812 */ /* 0x000fe400078efcff */
        /* <DEDUP_REMOVED lines=9> */
.L_x_2928:
        /* <DEDUP_REMOVED lines=13> */
.L_x_2930:
[----:B------:R-:W-:Y:S05]  /*22a90*/  BSYNC.RECONVERGENT B2 ;  /* 0x0000000000027941 */ /* 0x000fea0003800200 */
.L_x_2929:
        /* <DEDUP_REMOVED lines=61> */
.L_x_2927:
[----:B------:R-:W-:Y:S05]  /*22e70*/  BSYNC.RECONVERGENT B1 ;  /* 0x0000000000017941 */ /* 0x000fea0003800200 */
.L_x_2926:
        /* <DEDUP_REMOVED lines=11> */
[----:B------:R-:W-:-:S04]  /*22f30*/  IMAD.U32 R205, R190, 0x10000, RZ ;  /* 0x00010000becd7824 */ /* 0x000fc800078e00ff */
        /* <DEDUP_REMOVED lines=13> */
.L_x_2933:
        /* <DEDUP_REMOVED lines=13> */
.L_x_2935:
[----:B------:R-:W-:Y:S05]  /*230e0*/  BSYNC.RECONVERGENT B2 ;  /* 0x0000000000027941 */ /* 0x000fea0003800200 */
.L_x_2934:
        /* <DEDUP_REMOVED lines=61> */
.L_x_2932:
[----:B------:R-:W-:Y:S05]  /*234c0*/  BSYNC.RECONVERGENT B1 ;  /* 0x0000000000017941 */ /* 0x000fea0003800200 */
.L_x_2931:
        /* <DEDUP_REMOVED lines=8> */
[----:B------:R-:W-:Y:S02]  /*23550*/  IMAD.MOV.U32 R204, RZ, RZ, 0x2 ;  /* 0x00000002ffcc7424 */ /* 0x000fe400078e00ff */
[----:B------:R-:W-:Y:S01]  /*23560*/  FMUL.FTZ R158, R158, R229 ;  /* 0x000000e59e9e7220 */ /* 0x000fe20000410000 */
[----:B------:R-:W-:-:S02]  /*23570*/  FSETP.GTU.FTZ.AND P1, PT, R191, R224, PT ;  /* 0x000000e0bf00720b */ /* 0x000fc40003f3c000 */
[----:B------:R-:W-:Y:S02]  /*23580*/  PRMT R191, R129, 0x7632, R191 ;  /* 0x0000763281bf7816 */ /* 0x000fe400000000bf */
[----:B------:R-:W-:Y:S02]  /*23590*/  FSEL R158, R158, RZ, !P1 ;  /* 0x000000ff9e9e7208 */ /* 0x000fe40004800000 */
[----:B------:R-:W-:Y:S02]  /*235a0*/  MOV R129, R2 ;  /* 0x0000000200817202 */ /* 0x000fe40000000f00 */
[----:B------:R-:W-:Y:S01]  /*235b0*/  PLOP3.LUT P1, PT, P1, PT, PT, 0x8, 0x80 ;  /* 0x000000000080781c */ /* 0x000fe20000f2e170 */
[----:B------:R-:W-:Y:S01]  /*235c0*/  FFMA.FTZ R190, R158, R205, R227 ;  /* 0x000000cd9ebe7223 */ /* 0x000fe200000100e3 */
[----:B------:R-:W-:Y:S11]  /*235d0*/  @!P2 BRA `(.L_x_2937) ;  /* 0x00000004004ca947 */ /* 0x000ff60003800000 */
        /* <DEDUP_REMOVED lines=8> */
.L_x_2938:
        /* <DEDUP_REMOVED lines=13> */
.L_x_2940:
[----:B------:R-:W-:Y:S05]  /*23730*/  BSYNC.RECONVERGENT B2 ;  /* 0x0000000000027941 */ /* 0x000fea0003800200 */
.L_x_2939:
        /* <DEDUP_REMOVED lines=61> */
.L_x_2937:
[----:B------:R-:W-:Y:S05]  /*23b10*/  BSYNC.RECONVERGENT B1 ;  /* 0x0000000000017941 */ /* 0x000fea0003800200 */
.L_x_2936:
[----:B------:R-:W-:Y:S01]  /*23b20*/  I2FP.F32.U32 R128, R129 ;  /* 0x0000008100807245 */ /* 0x000fe20000201000 */
[----:B------:R-:W-:Y:S01]  /*23b30*/  IMAD.U32 R191, R191, 0x10000, RZ ;  /* 0x00010000bfbf7824 */ /* 0x000fe200078e00ff */
[----:B------:R-:W-:Y:S01]  /*23b40*/  ISETP.NE.AND P3, PT, R204, 0x1, PT ;  /* 0x00000001cc00780c */ /* 0x000fe20003f65270 */
[----:B------:R-:W-:Y:S01]  /*23b50*/  BSSY.RECONVERGENT B1, `(.L_x_2941) ;  /* 0x0000061000017945 */ /* 0x000fe20003800200 */
[----:B------:R-:W-:Y:S01]  /*23b60*/  PRMT R158, R41, 0x7632, R158 ;  /* 0x00007632299e7816 */ /* 0x000fe2000000009e */
[----:B------:R-:W-:Y:S01]  /*23b70*/  FFMA.FTZ R129, R128, R219, 1.1641532182693481445e-10 ;  /* 0x2f00000080817423 */ /* 0x000fe200000100db */
[----:B------:R-:W-:Y:S01]  /*23b80*/  FMUL.FTZ R128, R191, UR4 ;  /* 0x00000004bf807c20 */ /* 0x000fe20008410000 */
[----:B------:R-:W-:Y:S01]  /*23b90*/  IMAD.U32 R191, R26, 0x10000, RZ ;  /* 0x000100001abf7824 */ /* 0x000fe200078e00ff */
        /* <DEDUP_REMOVED lines=17> */
.L_x_2943:
        /* <DEDUP_REMOVED lines=13> */
.L_x_2945:
[----:B------:R-:W-:Y:S05]  /*23d80*/  BSYNC.RECONVERGENT B2 ;  /* 0x0000000000027941 */ /* 0x000fea0003800200 */
.L_x_2944:
        /* <DEDUP_REMOVED lines=61> */
.L_x_2942:
[----:B------:R-:W-:Y:S05]  /*24160*/  BSYNC.RECONVERGENT B1 ;  /* 0x0000000000017941 */ /* 0x000fea0003800200 */
.L_x_2941:
        /* <DEDUP_REMOVED lines=25> */
.L_x_2948:
        /* <DEDUP_REMOVED lines=13> */
.L_x_2950:
[----:B------:R-:W-:Y:S05]  /*243d0*/  BSYNC.RECONVERGENT B2 ;  /* 0x0000000000027941 */ /* 0x000fea0003800200 */
.L_x_2949:
        /* <DEDUP_REMOVED lines=61> */
.L_x_2947:
[----:B------:R-:W-:Y:S05]  /*247b0*/  BSYNC.RECONVERGENT B1 ;  /* 0x0000000000017941 */ /* 0x000fea0003800200 */
.L_x_2946:
        /* <DEDUP_REMOVED lines=25> */
.L_x_2953:
        /* <DEDUP_REMOVED lines=13> */
.L_x_2955:
[----:B------:R-:W-:Y:S05]  /*24a20*/  BSYNC.RECONVERGENT B2 ;  /* 0x0000000000027941 */ /* 0x000fea0003800200 */
.L_x_2954:
        /* <DEDUP_REMOVED lines=61> */
.L_x_2952:
[----:B------:R-:W-:Y:S05]  /*24e00*/  BSYNC.RECONVERGENT B1 ;  /* 0x0000000000017941 */ /* 0x000fea0003800200 */
.L_x_2951:
        /* <DEDUP_REMOVED lines=25> */
.L_x_2958:
        /* <DEDUP_REMOVED lines=15> */
.L_x_2960:
[----:B------:R-:W-:Y:S05]  /*25090*/  BSYNC.RECONVERGENT B2 ;  /* 0x0000000000027941 */ /* 0x000fea0003800200 */
.L_x_2959:
        /* <DEDUP_REMOVED lines=61> */
.L_x_2957:
[----:B------:R-:W-:Y:S05]  /*25470*/  BSYNC.RECONVERGENT B1 ;  /* 0x0000000000017941 */ /* 0x000fea0003800200 */
.L_x_2956:
        /* <DEDUP_REMOVED lines=17> */
.L_x_2920:
        /* <DEDUP_REMOVED lines=16> */
.L_x_2964:
        /* <DEDUP_REMOVED lines=13> */
.L_x_2966:
[----:B------:R-:W-:Y:S05]  /*25760*/  BSYNC.RECONVERGENT B2 ;  /* 0x0000000000027941 */ /* 0x000fea0003800200 */
.L_x_2965:
        /* <DEDUP_REMOVED lines=60> */
.L_x_2963:
[----:B------:R-:W-:Y:S05]  /*25b30*/  BSYNC.RECONVERGENT B1 ;  /* 0x0000000000017941 */ /* 0x000fea0003800200 */
.L_x_2962:
[----:B------:R-:W0:Y:S01]  /*25b40*/  LDC R229, c[0x0][0x408] ;  /* 0x00010200ffe57b82 */ /* 0x000e220000000800 */
[----:B------:R-:W-:Y:S01]  /*25b50*/  I2FP.F32.U32 R158, R176 ;  /* 0x000000b0009e7245 */ /* 0x000fe20000201000 */
[----:B------:R-:W-:Y:S01]  /*25b60*/  IMAD.MOV.U32 R219, RZ, RZ, 0x2f800000 ;  /* 0x2f800000ffdb7424 */ /* 0x000fe200078e00ff */
[----:B------:R-:W-:Y:S01]  /*25b70*/  LOP3.LUT R0, R0, 0xfffffffd, RZ, 0xc0, !PT ;  /* 0xfffffffd00007812 */ /* 0x000fe200078ec0ff */
[----:B-----5:R-:W-:Y:S01]  /*25b80*/  IMAD.U32 R176, R128, 0x10000, RZ ;  /* 0x0001000080b07824 */ /* 0x020fe200078e00ff */
[----:B------:R-:W-:Y:S01]  /*25b90*/  BSSY.RECONVERGENT B1, `(.L_x_2967) ;  /* 0x0000063000017945 */ /* 0x000fe20003800200 */
[----:B------:R-:W-:Y:S01]  /*25ba0*/  FFMA.FTZ R177, R158, R219, 1.1641532182693481445e-10 ;  /* 0x2f0000009eb17423 */ /* 0x000fe200000100db */
[----:B------:R-:W-:Y:S01]  /*25bb0*/  PRMT R128, R128, 0x7632, R128 ;  /* 0x0000763280807816 */ /* 0x000fe20000000080 */
[----:B------:R-:W1:Y:S01]  /*25bc0*/  LDC R224, c[0x0][0x404] ;  /* 0x00010100ffe07b82 */ /* 0x000e620000000800 */
[----:B------:R-:W-:Y:S01]  /*25bd0*/  FMUL.FTZ R176, R176, UR4 ;  /* 0x00000004b0b07c20 */ /* 0x000fe20008410000 */
[----:B------:R-:W-:-:S02]  /*25be0*/  IMAD.MOV.U32 R204, RZ, RZ, 0x2 ;  /* 0x00000002ffcc7424 */ /* 0x000fc400078e00ff */
[----:B------:R-:W-:Y:S02]  /*25bf0*/  IMAD.MOV.U32 R158, RZ, RZ, R2 ;  /* 0x000000ffff9e7224 */ /* 0x000fe400078e0002 */
[----:B0-----:R-:W-:Y:S01]  /*25c00*/  FMUL.FTZ R176, R176, R229 ;  /* 0x000000e5b0b07220 */ /* 0x001fe20000410000 */
[----:B-1----:R-:W-:Y:S02]  /*25c10*/  FSETP.GTU.FTZ.AND P0, PT, R177, R224, PT ;  /* 0x000000e0b100720b */ /* 0x002fe40003f1c000 */
[----:B------:R-:W-:Y:S02]  /*25c20*/  SHF.L.U32 R177, R56, 0x10, RZ ;  /* 0x0000001038b17819 */ /* 0x000fe400000006ff */
[----:B------:R-:W-:Y:S02]  /*25c30*/  FSEL R176, R176, RZ, !P0 ;  /* 0x000000ffb0b07208 */ /* 0x000fe40004000000 */
[----:B------:R-:W-:Y:S02]  /*25c40*/  PLOP3.LUT P1, PT, P0, PT, PT, 0x8, 0x80 ;  /* 0x000000000080781c */ /* 0x000fe4000072e170 */
[----:B------:R-:W-:Y:S01]  /*25c50*/  ISETP.NE.AND P0, PT, R190, 0x1, PT ;  /* 0x00000001be00780c */ /* 0x000fe20003f05270 */
[----:B------:R-:W-:-:S10]  /*25c60*/  FMUL.FTZ R176, R177, R176 ;  /* 0x000000b0b1b07220 */ /* 0x000fd40000410000 */
        /* <DEDUP_REMOVED lines=10> */
.L_x_2969:
        /* <DEDUP_REMOVED lines=13> */
.L_x_2971:
[----:B------:R-:W-:Y:S05]  /*25de0*/  BSYNC.RECONVERGENT B2 ;  /* 0x0000000000027941 */ /* 0x000fea0003800200 */
.L_x_2970:
        /* <DEDUP_REMOVED lines=61> */
.L_x_2968:
[----:B------:R-:W-:Y:S05]  /*261c0*/  BSYNC.RECONVERGENT B1 ;  /* 0x0000000000017941 */ /* 0x000fea0003800200 */
.L_x_2967:
        /* <DEDUP_REMOVED lines=9> */
[----:B------:R-:W-:-:S05]  /*26260*/  FMUL.FTZ R128, R128, R229 ;  /* 0x000000e580807220 */ /* 0x000fca0000410000 */
        /* <DEDUP_REMOVED lines=13> */
.L_x_2974:
        /* <DEDUP_REMOVED lines=13> */
.L_x_2976:
[----:B------:R-:W-:Y:S05]  /*26410*/  BSYNC.RECONVERGENT B2 ;  /* 0x0000000000027941 */ /* 0x000fea0003800200 */
.L_x_2975:
        /* <DEDUP_REMOVED lines=61> */
.L_x_2973:
[----:B------:R-:W-:Y:S05]  /*267f0*/  BSYNC.RECONVERGENT B1 ;  /* 0x0000000000017941 */ /* 0x000fea0003800200 */
.L_x_2972:
[----:B------:R-:W-:Y:S01]  /*26800*/  I2FP.F32.U32 R128, R128 ;  /* 0x0000008000807245 */ /* 0x000fe20000201000 */
[----:B------:R-:W-:Y:S01]  /*26810*/  IMAD.U32 R158, R129, 0x10000, RZ ;  /* 0x00010000819e7824 */ /* 0x000fe200078e00ff */
[----:B------:R-:W-:Y:S01]  /*26820*/  ISETP.NE.AND P2, PT, R218, 0x1, PT ;  /* 0x00000001da00780c */ /* 0x000fe20003f45270 */
[----:B------:R-:W-:Y:S01]  /*26830*/  IMAD.U32 R205, R57, 0x10000, RZ ;  /* 0x0001000039cd7824 */ /* 0x000fe200078e00ff */
[----:B------:R-:W-:Y:S01]  /*26840*/  BSSY.RECONVERGENT B1, `(.L_x_2977) ;  /* 0x000005f000017945 */ /* 0x000fe20003800200 */
[----:B------:R-:W-:Y:S01]  /*26850*/  FFMA.FTZ R191, R128, R219, 1.1641532182693481445e-10 ;  /* 0x2f00000080bf7423 */ /* 0x000fe200000100db */
[----:B------:R-:W-:-:S04]  /*26860*/  FMUL.FTZ R158, R158, UR4 ;  /* 0x000000049e9e7c20 */ /* 0x000fc80008410000 */
[----:B------:R-:W-:Y:S01]  /*26870*/  FMUL.FTZ R158, R158, R229 ;  /* 0x000000e59e9e7220 */ /* 0x000fe20000410000 */
[----:B------:R-:W-:Y:S02]  /*26880*/  FSETP.GTU.FTZ.AND P1, PT, R191, R224, PT ;  /* 0x000000e0bf00720b */ /* 0x000fe40003f3c000 */
[----:B------:R-:W-:Y:S01]  /*26890*/  PRMT R191, R129, 0x7632, R191 ;  /* 0x0000763281bf7816 */ /* 0x000fe200000000bf */
[----:B------:R-:W-:Y:S01]  /*268a0*/  IMAD.MOV.U32 R129, RZ, RZ, R2 ;  /* 0x000000ffff817224 */ /* 0x000fe200078e0002 */
        /* <DEDUP_REMOVED lines=13> */
.L_x_2979:
        /* <DEDUP_REMOVED lines=13> */
.L_x_2981:
[----:B------:R-:W-:Y:S05]  /*26a50*/  BSYNC.RECONVERGENT B2 ;  /* 0x0000000000027941 */ /* 0x000fea0003800200 */
.L_x_2980:
        /* <DEDUP_REMOVED lines=61> */
.L_x_2978:
[----:B------:R-:W-:Y:S05]  /*26e30*/  BSYNC.RECONVERGENT B1 ;  /* 0x0000000000017941 */ /* 0x000fea0003800200 */
.L_x_2977:
        /* <DEDUP_REMOVED lines=23> */
.L_x_2984:
        /* <DEDUP_REMOVED lines=13> */
.L_x_2986:
[----:B------:R-:W-:Y:S05]  /*27080*/  BSYNC.RECONVERGENT B2 ;  /* 0x0000000000027941 */ /* 0x000fea0003800200 */
.L_x_2985:
        /* <DEDUP_REMOVED lines=61> */
.L_x_2983:
[----:B------:R-:W-:Y:S05]  /*27460*/  BSYNC.RECONVERGENT B1 ;  /* 0x0000000000017941 */ /* 0x000fea0003800200 */
.L_x_2982:
        /* <DEDUP_REMOVED lines=24> */
.L_x_2989:
        /* <DEDUP_REMOVED lines=13> */
.L_x_2991:
[----:B------:R-:W-:Y:S05]  /*276c0*/  BSYNC.RECONVERGENT B2 ;  /* 0x0000000000027941 */ /* 0x000fea0003800200 */
.L_x_2990:
        /* <DEDUP_REMOVED lines=61> */
.L_x_2988:
[----:B------:R-:W-:Y:S05]  /*27aa0*/  BSYNC.RECONVERGENT B1 ;  /* 0x0000000000017941 */ /* 0x000fea0003800200 */
.L_x_2987:
        /* <DEDUP_REMOVED lines=23> */
.L_x_2994:
        /* <DEDUP_REMOVED lines=13> */
.L_x_2996:
[----:B------:R-:W-:Y:S05]  /*27cf0*/  BSYNC.RECONVERGENT B2 ;  /* 0x0000000000027941 */ /* 0x000fea0003800200 */
.L_x_2995:
        /* <DEDUP_REMOVED lines=61> */
.L_x_2993:
[----:B------:R-:W-:Y:S05]  /*280d0*/  BSYNC.RECONVERGENT B1 ;  /* 0x0000000000017941 */ /* 0x000fea0003800200 */
.L_x_2992:
        /* <DEDUP_REMOVED lines=24> */
.L_x_2999:
        /* <DEDUP_REMOVED lines=15> */
.L_x_3001:
[----:B------:R-:W-:Y:S05]  /*28350*/  BSYNC.RECONVERGENT B2 ;  /* 0x0000000000027941 */ /* 0x000fea0003800200 */
.L_x_3000:
        /* <DEDUP_REMOVED lines=61> */
.L_x_2998:
[----:B------:R-:W-:Y:S05]  /*28730*/  BSYNC.RECONVERGENT B1 ;  /* 0x0000000000017941 */ /* 0x000fea0003800200 */
.L_x_2997:
        /* <DEDUP_REMOVED lines=14> */
.L_x_2961:
        /* <DEDUP_REMOVED lines=21> */
.L_x_2919:
[----:B------:R-:W-:Y:S05]  /*28970*/  BSYNC.RECONVERGENT B0 ;  /* 0x0000000000007941 */ /* 0x000fea0003800200 */
.L_x_2918:
[----:B------:R-:W-:Y:S01]  /*28980*/  ISETP.GE.U32.AND P0, PT, R164, 0x380, PT ;  /* 0x00000380a400780c */ /* 0x000fe20003f06070 */
[----:B------:R-:W-:-:S12]  /*28990*/  BSSY.RECONVERGENT B0, `(.L_x_3002) ;  /* 0x0000683000007945 */ /* 0x000fd80003800200 */
[----:B------:R-:W-:Y:S05]  /*289a0*/  @!P0 BRA `(.L_x_3003) ;  /* 0x0000006800048947 */ /* 0x000fea0003800000 */
        /* <DEDUP_REMOVED lines=25> */
.L_x_3007:
        /* <DEDUP_REMOVED lines=13> */
.L_x_3009:
[----:B------:R-:W-:Y:S05]  /*28c10*/  BSYNC.RECONVERGENT B2 ;  /* 0x0000000000027941 */ /* 0x000fea0003800200 */
.L_x_3008:
        /* <DEDUP_REMOVED lines=60> */
.L_x_3006:
[----:B------:R-:W-:Y:S05]  /*28fe0*/  BSYNC.RECONVERGENT B1 ;  /* 0x0000000000017941 */ /* 0x000fea0003800200 */
.L_x_3005:
[----:B------:R-:W0:Y:S01]  /*28ff0*/  LDC R229, c[0x0][0x408] ;  /* 0x00010200ffe57b82 */ /* 0x000e220000000800 */
[----:B------:R-:W-:Y:S01]  /*29000*/  I2FP.F32.U32 R158, R178 ;  /* 0x000000b2009e7245 */ /* 0x000fe20000201000 */
[----:B------:R-:W-:Y:S01]  /*29010*/  IMAD.MOV.U32 R221, RZ, RZ, 0x2f800000 ;  /* 0x2f800000ffdd7424 */ /* 0x000fe200078e00ff */
[----:B-----5:R-:W-:Y:S01]  /*29020*/  SHF.L.U32 R178, R128, 0x10, RZ ;  /* 0x0000001080b27819 */ /* 0x020fe200000006ff */
[----:B------:R-:W-:Y:S01]  /*29030*/  IMAD.U32 R193, R44, 0x10000, RZ ;  /* 0x000100002cc17824 */ /* 0x000fe200078e00ff */
[----:B------:R-:W-:Y:S01]  /*29040*/  LOP3.LUT R0, R0, 0xfffffffb, RZ, 0xc0, !PT ;  /* 0xfffffffb00007812 */ /* 0x000fe200078ec0ff */
[----:B------:R-:W-:Y:S01]  /*29050*/  FFMA.FTZ R179, R158, R221, 1.1641532182693481445e-10 ;  /* 0x2f0000009eb37423 */ /* 0x000fe200000100dd */
[----:B------:R-:W-:Y:S01]  /*29060*/  IMAD.U32 R207, R40, 0x10000, RZ ;  /* 0x0001000028cf7824 */ /* 0x000fe200078e00ff */
[----:B------:R-:W1:Y:S01]  /*29070*/  LDC R224, c[0x0][0x404] ;  /* 0x00010100ffe07b82 */ /* 0x000e620000000800 */
[----:B------:R-:W-:Y:S01]  /*29080*/  FMUL.FTZ R178, R178, UR4 ;  /* 0x00000004b2b27c20 */ /* 0x000fe20008410000 */
[----:B------:R-:W-:Y:S01]  /*29090*/  BSSY.RECONVERGENT B1, `(.L_x_3010) ;  /* 0x000005f000017945 */ /* 0x000fe20003800200 */
[----:B------:R-:W-:Y:S01]  /*290a0*/  HFMA2 R206, -RZ, RZ, 0, 1.1920928955078125e-07 ;  /* 0x00000002ffce7431 */ /* 0x000fe200000001ff */
[----:B------:R-:W-:Y:S01]  /*290b0*/  PRMT R128, R128, 0x7632, R128 ;  /* 0x0000763280807816 */ /* 0x000fe20000000080 */
[----:B------:R-:W-:-:S02]  /*290c0*/  IMAD.MOV.U32 R158, RZ, RZ, R2 ;  /* 0x000000ffff9e7224 */ /* 0x000fc400078e0002 */
[----:B0-----:R-:W-:Y:S01]  /*290d0*/  FMUL.FTZ R178, R178, R229 ;  /* 0x000000e5b2b27220 */ /* 0x001fe20000410000 */
[----:B-1----:R-:W-:-:S04]  /*290e0*/  FSETP.GTU.FTZ.AND P1, PT, R179, R224, PT ;  /* 0x000000e0b300720b */ /* 0x002fc80003f3c000 */
        /* <DEDUP_REMOVED lines=14> */
.L_x_3012:
        /* <DEDUP_REMOVED lines=13> */
.L_x_3014:
[----:B------:R-:W-:Y:S05]  /*292a0*/  BSYNC.RECONVERGENT B2 ;  /* 0x0000000000027941 */ /* 0x000fea0003800200 */
.L_x_3013:
        /* <DEDUP_REMOVED lines=61> */
.L_x_3011:
[----:B------:R-:W-:Y:S05]  /*29680*/  BSYNC.RECONVERGENT B1 ;  /* 0x0000000000017941 */ /* 0x000fea0003800200 */
.L_x_3010:
[----:B------:R-:W-:Y:S01]  /*29690*/  I2FP.F32.U32 R158, R158 ;  /* 0x0000009e009e7245 */ /* 0x000fe20000201000 */
[----:B------:R-:W-:Y:S01]  /*296a0*/  IMAD.U32 R128, R128, 0x10000, RZ ;  /* 0x0001000080807824 */ /* 0x000fe200078e00ff */
[----:B------:R-:W-:Y:S01]  /*296b0*/  PRMT R192, R40, 0x7632, R192 ;  /* 0x0000763228c07816 */ /* 0x000fe200000000c0 */
[----:B------:R-:W-:Y:S01]  /*296c0*/  BSSY.RECONVERGENT B1, `(.L_x_3015) ;  /* 0x0000063000017945 */ /* 0x000fe20003800200 */
[----:B------:R-:W-:Y:S01]  /*296d0*/  SHF.L.U32 R193, R29, 0x10, RZ ;  /* 0x000000101dc17819 */ /* 0x000fe200000006ff */
[----:B------:R-:W-:Y:S01]  /*296e0*/  FFMA.FTZ R179, R158, R221, 1.1641532182693481445e-10 ;  /* 0x2f0000009eb37423 */ /* 0x000fe200000100dd */
[----:B------:R-:W-:Y:S01]  /*296f0*/  FMUL.FTZ R128, R128, UR4 ;  /* 0x0000000480807c20 */ /* 0x000fe20008410000 */
[----:B------:R-:W-:Y:S01]  /*29700*/  IMAD.U32 R207, R192, 0x10000, RZ ;  /* 0x00010000c0cf7824 */ /* 0x000fe200078e00ff */
[----:B------:R-:W-:Y:S01]  /*29710*/  LOP3.LUT R0, R0, 0xfffffffd, RZ, 0xc0, !PT ;  /* 0xfffffffd00007812 */ /* 0x000fe200078ec0ff */
[----:B------:R-:W-:Y:S02]  /*29720*/  IMAD.MOV.U32 R220, RZ, RZ, 0x2 ;  /* 0x00000002ffdc7424 */ /* 0x000fe400078e00ff */
[----:B------:R-:W-:Y:S01]  /*29730*/  FMUL.FTZ R128, R128, R229 ;  /* 0x000000e580807220 */ /* 0x000fe20000410000 */
[----:B------:R-:W-:-:S04]  /*29740*/  FSETP.GTU.FTZ.AND P1, PT, R179, R224, PT ;  /* 0x000000e0b300720b */ /* 0x000fc80003f3c000 */
[----:B------:R-:W-:Y:S02]  /*29750*/  FSEL R128, R128, RZ, !P1 ;  /* 0x000000ff80807208 */ /* 0x000fe40004800000 */
[----:B------:R-:W-:Y:S02]  /*29760*/  PLOP3.LUT P2, PT, P1, PT, PT, 0x8, 0x80 ;  /* 0x000000000080781c */ /* 0x000fe40000f4e170 */
[----:B------:R-:W-:Y:S01]  /*29770*/  ISETP.NE.AND P1, PT, R206, 0x1, PT ;  /* 0x00000001ce00780c */ /* 0x000fe20003f25270 */
[----:B------:R-:W-:Y:S01]  /*29780*/  FFMA.FTZ R179, R128, R193, R207 ;  /* 0x000000c180b37223 */ /* 0x000fe200000100cf */
[----:B------:R-:W-:-:S09]  /*29790*/  MOV R128, R2 ;  /* 0x0000000200807202 */ /* 0x000fd20000000f00 */
[----:B------:R-:W-:Y:S02]  /*297a0*/  @P2 LOP3.LUT R0, R0, 0x2, RZ, 0xfc, !PT ;  /* 0x0000000200002812 */ /* 0x000fe400078efcff */
        /* <DEDUP_REMOVED lines=9> */
.L_x_3017:
        /* <DEDUP_REMOVED lines=13> */
.L_x_3019:
[----:B------:R-:W-:Y:S05]  /*29910*/  BSYNC.RECONVERGENT B2 ;  /* 0x0000000000027941 */ /* 0x000fea0003800200 */
.L_x_3018:
        /* <DEDUP_REMOVED lines=61> */
.L_x_3016:
[----:B------:R-:W-:Y:S05]  /*29cf0*/  BSYNC.RECONVERGENT B1 ;  /* 0x0000000000017941 */ /* 0x000fea0003800200 */
.L_x_3015:
        /* <DEDUP_REMOVED lines=11> */
[----:B------:R-:W-:Y:S01]  /*29db0*/  PRMT R193, R129, 0x7632, R193 ;  /* 0x0000763281c17816 */ /* 0x000fe200000000c1 */
[----:B------:R-:W-:Y:S01]  /*29dc0*/  IMAD.MOV.U32 R129, RZ, RZ, R2 ;  /* 0x000000ffff817224 */ /* 0x000fe200078e0002 */
        /* <DEDUP_REMOVED lines=12> */
.L_x_3022:
        /* <DEDUP_REMOVED lines=13> */
.L_x_3024:
[----:B------:R-:W-:Y:S05]  /*29f60*/  BSYNC.RECONVERGENT B2 ;  /* 0x0000000000027941 */ /* 0x000fea0003800200 */
.L_x_3023:
        /* <DEDUP_REMOVED lines=61> */
.L_x_3021:
[----:B------:R-:W-:Y:S05]  /*2a340*/  BSYNC.RECONVERGENT B1 ;  /* 0x0000000000017941 */ /* 0x000fea0003800200 */
.L_x_3020:
        /* <DEDUP_REMOVED lines=25> */
.L_x_3027:
        /* <DEDUP_REMOVED lines=13> */
.L_x_3029:
[----:B------:R-:W-:Y:S05]  /*2a5b0*/  BSYNC.RECONVERGENT B2 ;  /* 0x0000000000027941 */ /* 0x000fea0003800200 */
.L_x_3028:
        /* <DEDUP_REMOVED lines=61> */
.L_x_3026:
[----:B------:R-:W-:Y:S05]  /*2a990*/  BSYNC.RECONVERGENT B1 ;  /* 0x0000000000017941 */ /* 0x000fea0003800200 */
.L_x_3025:
        /* <DEDUP_REMOVED lines=25> */
.L_x_3032:
        /* <DEDUP_REMOVED lines=13> */
.L_x_3034:
[----:B------:R-:W-:Y:S05]  /*2ac00*/  BSYNC.RECONVERGENT B2 ;  /* 0x0000000000027941 */ /* 0x000fea0003800200 */
.L_x_3033:
        /* <DEDUP_REMOVED lines=61> */
.L_x_3031:
[----:B------:R-:W-:Y:S05]  /*2afe0*/  BSYNC.RECONVERGENT B1 ;  /* 0x0000000000017941 */ /* 0x000fea0003800200 */
.L_x_3030:
        /* <DEDUP_REMOVED lines=25> */
.L_x_3037:
        /* <DEDUP_REMOVED lines=13> */
.L_x_3039:
[----:B------:R-:W-:Y:S05]  /*2b250*/  BSYNC.RECONVERGENT B2 ;  /* 0x0000000000027941 */ /* 0x000fea0003800200 */
.L_x_3038:
        /* <DEDUP_REMOVED lines=61> */
.L_x_3036:
[----:B------:R-:W-:Y:S05]  /*2b630*/  BSYNC.RECONVERGENT B1 ;  /* 0x0000000000017941 */ /* 0x000fea0003800200 */
.L_x_3035:
        /* <DEDUP_REMOVED lines=25> */
.L_x_3042:
        /* <DEDUP_REMOVED lines=15> */
.L_x_3044:
[----:B------:R-:W-:Y:S05]  /*2b8c0*/  BSYNC.RECONVERGENT B2 ;  /* 0x0000000000027941 */ /* 0x000fea0003800200 */
.L_x_3043:
        /* <DEDUP_REMOVED lines=61> */
.L_x_3041:
[----:B------:R-:W-:Y:S05]  /*2bca0*/  BSYNC.RECONVERGENT B1 ;  /* 0x0000000000017941 */ /* 0x000fea0003800200 */
.L_x_3040:
        /* <DEDUP_REMOVED lines=17> */
.L_x_3004:
        /* <DEDUP_REMOVED lines=16> */
.L_x_3048:
        /* <DEDUP_REMOVED lines=13> */
.L_x_3050:
[----:B------:R-:W-:Y:S05]  /*2bf90*/  BSYNC.RECONVERGENT B2 ;  /* 0x0000000000027941 */ /* 0x000fea0003800200 */
.L_x_3049:
        /* <DEDUP_REMOVED lines=60> */
.L_x_3047:
[----:B------:R-:W-:Y:S05]  /*2c360*/  BSYNC.RECONVERGENT B1 ;  /* 0x0000000000017941 */ /* 0x000fea0003800200 */
.L_x_3046:
[----:B------:R-:W0:Y:S01]  /*2c370*/  LDC R229, c[0x0][0x408] ;  /* 0x00010200ffe57b82 */ /* 0x000e220000000800 */
[----:B------:R-:W-:Y:S01]  /*2c380*/  I2FP.F32.U32 R158, R178 ;  /* 0x000000b2009e7245 */ /* 0x000fe20000201000 */
[----:B------:R-:W-:Y:S02]  /*2c390*/  HFMA2 R221, -RZ, RZ, 0.1171875, 0 ;  /* 0x2f800000ffdd7431 */ /* 0x000fe400000001ff */
[----:B-----5:R-:W-:Y:S01]  /*2c3a0*/  IMAD.U32 R178, R128, 0x10000, RZ ;  /* 0x0001000080b27824 */ /* 0x020fe200078e00ff */
[----:B------:R-:W-:Y:S01]  /*2c3b0*/  LOP3.LUT R0, R0, 0xfffffffb, RZ, 0xc0, !PT ;  /* 0xfffffffb00007812 */ /* 0x000fe200078ec0ff */
[----:B------:R-:W-:Y:S01]  /*2c3c0*/  IMAD.U32 R193, R44, 0x10000, RZ ;  /* 0x000100002cc17824 */ /* 0x000fe200078e00ff */
[----:B------:R-:W-:Y:S01]  /*2c3d0*/  BSSY.RECONVERGENT B1, `(.L_x_3051) ;  /* 0x0000062000017945 */ /* 0x000fe20003800200 */
[----:B------:R-:W-:Y:S01]  /*2c3e0*/  FFMA.FTZ R179, R158, R221, 1.1641532182693481445e-10 ;  /* 0x2f0000009eb37423 */ /* 0x000fe200000100dd */
[----:B------:R-:W1:Y:S01]  /*2c3f0*/  LDC R224, c[0x0][0x404] ;  /* 0x00010100ffe07b82 */ /* 0x000e620000000800 */
[----:B------:R-:W-:Y:S01]  /*2c400*/  FMUL.FTZ R178, R178, UR4 ;  /* 0x00000004b2b27c20 */ /* 0x000fe20008410000 */
[----:B------:R-:W-:Y:S01]  /*2c410*/  PRMT R128, R128, 0x7632, R128 ;  /* 0x0000763280807816 */ /* 0x000fe20000000080 */
[----:B------:R-:W-:Y:S01]  /*2c420*/  IMAD.MOV.U32 R158, RZ, RZ, R2 ;  /* 0x000000ffff9e7224 */ /* 0x000fe200078e0002 */
[----:B------:R-:W-:Y:S01]  /*2c430*/  MOV R206, 0x2 ;  /* 0x0000000200ce7802 */ /* 0x000fe20000000f00 */
[----:B0-----:R-:W-:Y:S01]  /*2c440*/  FMUL.FTZ R178, R178, R229 ;  /* 0x000000e5b2b27220 */ /* 0x001fe20000410000 */
[----:B-1----:R-:W-:-:S04]  /*2c450*/  FSETP.GTU.FTZ.AND P1, PT, R179, R224, PT ;  /* 0x000000e0b300720b */ /* 0x002fc80003f3c000 */
        /* <DEDUP_REMOVED lines=14> */
.L_x_3053:
        /* <DEDUP_REMOVED lines=13> */
.L_x_3055:
[----:B------:R-:W-:Y:S05]  /*2c610*/  BSYNC.RECONVERGENT B2 ;  /* 0x0000000000027941 */ /* 0x000fea0003800200 */
.L_x_3054:
        /* <DEDUP_REMOVED lines=61> */
.L_x_3052:
[----:B------:R-:W-:Y:S05]  /*2c9f0*/  BSYNC.RECONVERGENT B1 ;  /* 0x0000000000017941 */ /* 0x000fea0003800200 */
.L_x_3051:
[----:B------:R-:W-:Y:S01]  /*2ca00*/  I2FP.F32.U32 R158, R158 ;  /* 0x0000009e009e7245 */ /* 0x000fe20000201000 */
[----:B------:R-:W-:Y:S01]  /*2ca10*/  IMAD.U32 R128, R128, 0x10000, RZ ;  /* 0x0001000080807824 */ /* 0x000fe200078e00ff */
[----:B------:R-:W-:Y:S01]  /*2ca20*/  SHF.L.U32 R193, R29, 0x10, RZ ;  /* 0x000000101dc17819 */ /* 0x000fe200000006ff */
[----:B------:R-:W-:Y:S01]  /*2ca30*/  BSSY.RECONVERGENT B1, `(.L_x_3056) ;  /* 0x0000061000017945 */ /* 0x000fe20003800200 */
[----:B------:R-:W-:Y:S01]  /*2ca40*/  LOP3.LUT R0, R0, 0xfffffffd, RZ, 0xc0, !PT ;  /* 0xfffffffd00007812 */ /* 0x000fe200078ec0ff */
[----:B------:R-:W-:Y:S01]  /*2ca50*/  FFMA.FTZ R179, R158, R221, 1.1641532182693481445e-10 ;  /* 0x2f0000009eb37423 */ /* 0x000fe200000100dd */
[----:B------:R-:W-:Y:S01]  /*2ca60*/  FMUL.FTZ R128, R128, UR4 ;  /* 0x0000000480807c20 */ /* 0x000fe20008410000 */
[----:B------:R-:W-:-:S03]  /*2ca70*/  IMAD.MOV.U32 R220, RZ, RZ, 0x2 ;  /* 0x00000002ffdc7424 */ /* 0x000fc600078e00ff */
[----:B------:R-:W-:Y:S01]  /*2ca80*/  FMUL.FTZ R128, R128, R229 ;  /* 0x000000e580807220 */ /* 0x000fe20000410000 */
[----:B------:R-:W-:-:S04]  /*2ca90*/  FSETP.GTU.FTZ.AND P1, PT, R179, R224, PT ;  /* 0x000000e0b300720b */ /* 0x000fc80003f3c000 */
[----:B------:R-:W-:Y:S02]  /*2caa0*/  FSEL R128, R128, RZ, !P1 ;  /* 0x000000ff80807208 */ /* 0x000fe40004800000 */
[----:B------:R-:W-:Y:S02]  /*2cab0*/  PLOP3.LUT P2, PT, P1, PT, PT, 0x8, 0x80 ;  /* 0x000000000080781c */ /* 0x000fe40000f4e170 */
[----:B------:R-:W-:Y:S01]  /*2cac0*/  ISETP.NE.AND P1, PT, R206, 0x1, PT ;  /* 0x00000001ce00780c */ /* 0x000fe20003f25270 */
[----:B------:R-:W-:Y:S01]  /*2cad0*/  FMUL.FTZ R179, R193, R128 ;  /* 0x00000080c1b37220 */ /* 0x000fe20000410000 */
[----:B------:R-:W-:-:S09]  /*2cae0*/  IMAD.MOV.U32 R128, RZ, RZ, R2 ;  /* 0x000000ffff807224 */ /* 0x000fd200078e0002 */
        /* <DEDUP_REMOVED lines=10> */
.L_x_3058:
        /* <DEDUP_REMOVED lines=13> */
.L_x_3060:
[----:B------:R-:W-:Y:S05]  /*2cc60*/  BSYNC.RECONVERGENT B2 ;  /* 0x0000000000027941 */ /* 0x000fea0003800200 */
.L_x_3059:
        /* <DEDUP_REMOVED lines=61> */
.L_x_3057:
[----:B------:R-:W-:Y:S05]  /*2d040*/  BSYNC.RECONVERGENT B1 ;  /* 0x0000000000017941 */ /* 0x000fea0003800200 */
.L_x_3056:
[----:B------:R-:W-:Y:S01]  /*2d050*/  I2FP.F32.U32 R128, R128 ;  /* 0x0000008000807245 */ /* 0x000fe20000201000 */
[----:B------:R-:W-:Y:S01]  /*2d060*/  IMAD.U32 R207, R45, 0x10000, RZ ;  /* 0x000100002dcf7824 */ /* 0x000fe200078e00ff */
[----:B------:R-:W-:Y:S01]  /*2d070*/  SHF.L.U32 R158, R129, 0x10, RZ ;  /* 0x00000010819e7819 */ /* 0x000fe200000006ff */
[----:B------:R-:W-:Y:S01]  /*2d080*/  BSSY.RECONVERGENT B1, `(.L_x_3061) ;  /* 0x0000060000017945 */ /* 0x000fe20003800200 */
[----:B------:R-:W-:Y:S01]  /*2d090*/  ISETP.NE.AND P2, PT, R220, 0x1, PT ;  /* 0x00000001dc00780c */ /* 0x000fe20003f45270 */
[----:B------:R-:W-:Y:S02]  /*2d0a0*/  FFMA.FTZ R193, R128, R221, 1.1641532182693481445e-10 ;  /* 0x2f00000080c17423 */ /* 0x000fe400000100dd */
[----:B------:R-:W-:-:S03]  /*2d0b0*/  FMUL.FTZ R158, R158, UR4 ;  /* 0x000000049e9e7c20 */ /* 0x000fc60008410000 */
[----:B------:R-:W-:Y:S01]  /*2d0c0*/  FSETP.GTU.FTZ.AND P1, PT, R193, R224, PT ;  /* 0x000000e0c100720b */ /* 0x000fe20003f3c000 */
[----:B------:R-:W-:Y:S01]  /*2d0d0*/  FMUL.FTZ R158, R158, R229 ;  /* 0x000000e59e9e7220 */ /* 0x000fe20000410000 */
[----:B------:R-:W-:Y:S02]  /*2d0e0*/  PRMT R193, R129, 0x7632, R193 ;  /* 0x0000763281c17816 */ /* 0x000fe400000000c1 */
[----:B------:R-:W-:Y:S02]  /*2d0f0*/  MOV R129, R2 ;  /* 0x0000000200817202 */ /* 0x000fe40000000f00 */
        /* <DEDUP_REMOVED lines=13> */
.L_x_3063:
        /* <DEDUP_REMOVED lines=13> */
.L_x_3065:
[----:B------:R-:W-:Y:S05]  /*2d2a0*/  BSYNC.RECONVERGENT B2 ;  /* 0x0000000000027941 */ /* 0x000fea0003800200 */
.L_x_3064:
        /* <DEDUP_REMOVED lines=58> */
[----:B------:R-:W-:Y:S01]  /*2d650*/  HFMA2 R158, -RZ, RZ, 0, 0 ;  /* 0x00000000ff9e7431 */ /* 0x000fe200000001ff */
[----:B------:R-:W-:Y:S01]  /*2d660*/  MOV R129, R228 ;  /* 0x000000e400817202 */ /* 0x000fe20000000f00 */
[----:B------:R-:W-:-:S07]  /*2d670*/  IMAD.MOV.U32 R228, RZ, RZ, R128 ;  /* 0x000000ffffe47224 */ /* 0x000fce00078e0080 */
.L_x_3062:
[----:B------:R-:W-:Y:S05]  /*2d680*/  BSYNC.RECONVERGENT B1 ;  /* 0x0000000000017941 */ /* 0x000fea0003800200 */
.L_x_3061:
        /* <DEDUP_REMOVED lines=9> */
[----:B------:R-:W-:Y:S02]  /*2d720*/  FSETP.GTU.FTZ.AND P2, PT, R129, R224, PT ;  /* 0x000000e08100720b */ /* 0x000fe40003f5c000 */
[----:B------:R-:W-:Y:S02]  /*2d730*/  MOV R129, R2 ;  /* 0x0000000200817202 */ /* 0x000fe40000000f00 */
        /* <DEDUP_REMOVED lines=12> */
.L_x_3068:
        /* <DEDUP_REMOVED lines=13> */
.L_x_3070:
[----:B------:R-:W-:Y:S05]  /*2d8d0*/  BSYNC.RECONVERGENT B2 ;  /* 0x0000000000027941 */ /* 0x000fea0003800200 */
.L_x_3069:
        /* <DEDUP_REMOVED lines=59> */
[----:B------:R-:W-:Y:S01]  /*2dc90*/  IMAD.MOV.U32 R129, RZ, RZ, R228 ;  /* 0x000000ffff817224 */ /* 0x000fe200078e00e4 */
[----:B------:R-:W-:-:S07]  /*2dca0*/  MOV R228, R128 ;  /* 0x0000008000e47202 */ /* 0x000fce0000000f00 */
.L_x_3067:
[----:B------:R-:W-:Y:S05]  /*2dcb0*/  BSYNC.RECONVERGENT B1 ;  /* 0x0000000000017941 */ /* 0x000fea0003800200 */
.L_x_3066:
        /* <DEDUP_REMOVED lines=10> */
[----:B------:R-:W-:-:S04]  /*2dd60*/  IMAD.MOV.U32 R129, RZ, RZ, R2 ;  /* 0x000000ffff817224 */ /* 0x000fc800078e0002 */
[----:B------:R-:W-:Y:S01]  /*2dd70*/  FSEL R206, R158, RZ, !P3 ;  /* 0x000000ff9ece7208 */ /* 0x000fe20005800000 */
[----:B------:R-:W-:Y:S01]  /*2dd80*/  HFMA2 R158, -RZ, RZ, 0, 1.1920928955078125e-07 ;  /* 0x00000002ff9e7431 */ /* 0x000fe200000001ff */
        /* <DEDUP_REMOVED lines=11> */
.L_x_3073:
        /* <DEDUP_REMOVED lines=13> */
.L_x_3075:
[----:B------:R-:W-:Y:S05]  /*2df10*/  BSYNC.RECONVERGENT B2 ;  /* 0x0000000000027941 */ /* 0x000fea0003800200 */
.L_x_3074:
        /* <DEDUP_REMOVED lines=61> */
.L_x_3072:
[----:B------:R-:W-:Y:S05]  /*2e2f0*/  BSYNC.RECONVERGENT B1 ;  /* 0x0000000000017941 */ /* 0x000fea0003800200 */
.L_x_3071:
        /* <DEDUP_REMOVED lines=23> */
.L_x_3078:
        /* <DEDUP_REMOVED lines=13> */
.L_x_3080:
[----:B------:R-:W-:Y:S05]  /*2e540*/  BSYNC.RECONVERGENT B2 ;  /* 0x0000000000027941 */ /* 0x000fea0003800200 */
.L_x_3079:
        /* <DEDUP_REMOVED lines=55> */
[----:B------:R-:W-:Y:S02]  /*2e8c0*/  MOV R2, R226 ;  /* 0x000000e200027202 */ /* 0x000fe40000000f00 */
[----:B------:R-:W-:Y:S01]  /*2e8d0*/  LOP3.LUT R159, R230, UR5, R227, 0x96, !PT ;  /* 0x00000005e69f7c12 */ /* 0x000fe2000f8e96e3 */
[----:B------:R-:W-:Y:S01]  /*2e8e0*/  IMAD.MOV.U32 R226, RZ, RZ, RZ ;  /* 0x000000ffffe27224 */ /* 0x000fe200078e00ff */
[----:B------:R-:W-:Y:S01]  /*2e8f0*/  LOP3.LUT R160, R158, UR18, R129, 0x96, !PT ;  /* 0x000000129ea07c12 */ /* 0x000fe2000f8e9681 */
[----:B------:R-:W-:Y:S01]  /*2e900*/  IMAD.MOV.U32 R129, RZ, RZ, R228 ;  /* 0x000000ffff817224 */ /* 0x000fe200078e00e4 */
[----:B------:R-:W-:-:S07]  /*2e910*/  MOV R228, R128 ;  /* 0x0000008000e47202 */ /* 0x000fce0000000f00 */
.L_x_3077:
[----:B------:R-:W-:Y:S05]  /*2e920*/  BSYNC.RECONVERGENT B1 ;  /* 0x0000000000017941 */ /* 0x000fea0003800200 */
.L_x_3076:
[----:B------:R-:W-:Y:S01]  /*2e930*/  I2FP.F32.U32 R128, R129 ;  /* 0x0000008100807245 */ /* 0x000fe20000201000 */
[----:B------:R-:W-:Y:S01]  /*2e940*/  IMAD.U32 R227, R47, 0x10000, RZ ;  /* 0x000100002fe37824 */ /* 0x000fe200078e00ff */
[C---:B------:R-:W-:Y:S01]  /*2e950*/  SHF.L.U32 R130, R131.reuse, 0x10, RZ ;  /* 0x0000001083827819 */ /* 0x040fe200000006ff */
[----:B------:R-:W-:Y:S01]  /*2e960*/  BSSY.RECONVERGENT B1, `(.L_x_3081) ;  /* 0x0000062000017945 */ /* 0x000fe20003800200 */
[----:B------:R-:W-:Y:S01]  /*2e970*/  ISETP.NE.AND P6, PT, R226, 0x1, PT ;  /* 0x00000001e200780c */ /* 0x000fe20003fc5270 */
[----:B------:R-:W-:Y:S01]  /*2e980*/  FFMA.FTZ R129, R128, R221, 1.1641532182693481445e-10 ;  /* 0x2f00000080817423 */ /* 0x000fe200000100dd */
[----:B------:R-:W-:Y:S02]  /*2e990*/  HFMA2 R158, -RZ, RZ, 0, 1.1920928955078125e-07 ;  /* 0x00000002ff9e7431 */ /* 0x000fe400000001ff */
[----:B------:R-:W-:Y:S01]  /*2e9a0*/  FMUL.FTZ R130, R130, UR4 ;  /* 0x0000000482827c20 */ /* 0x000fe20008410000 */
[----:B------:R-:W-:Y:S02]  /*2e9b0*/  PRMT R230, R131, 0x7632, R230 ;  /* 0x0000763283e67816 */ /* 0x000fe400000000e6 */
[----:B------:R-:W-:Y:S01]  /*2e9c0*/  FSETP.GTU.FTZ.AND P5, PT, R129, R224, PT ;  /* 0x000000e08100720b */ /* 0x000fe20003fbc000 */
[----:B------:R-:W-:Y:S01]  /*2e9d0*/  FMUL.FTZ R130, R130, R229 ;  /* 0x000000e582827220 */ /* 0x000fe20000410000 */
[----:B------:R-:W-:-:S04]  /*2e9e0*/  IMAD.MOV.U32 R129, RZ, RZ, R2 ;  /* 0x000000ffff817224 */ /* 0x000fc800078e0002 */
        /* <DEDUP_REMOVED lines=12> */
.L_x_3083:
        /* <DEDUP_REMOVED lines=15> */
.L_x_3085:
[----:B------:R-:W-:Y:S05]  /*2eba0*/  BSYNC.RECONVERGENT B2 ;  /* 0x0000000000027941 */ /* 0x000fea0003800200 */
.L_x_3084:
        /* <DEDUP_REMOVED lines=54> */
[----:B------:R-:W-:-:S03]  /*2ef10*/  IMAD.WIDE.U32 R128, R128, -0x2daee0ad, RZ ;  /* 0xd2511f5380807825 */ /* 0x000fc600078e00ff */
[----:B------:R-:W-:Y:S01]  /*2ef20*/  LOP3.LUT R159, R226, UR5, R159, 0x96, !PT ;  /* 0x00000005e29f7c12 */ /* 0x000fe2000f8e969f */
[----:B------:R-:W-:Y:S01]  /*2ef30*/  IMAD.MOV.U32 R2, RZ, RZ, R158 ;  /* 0x000000ffff027224 */ /* 0x000fe200078e009e */
[----:B------:R-:W-:Y:S01]  /*2ef40*/  LOP3.LUT R160, R130, UR18, R129, 0x96, !PT ;  /* 0x0000001282a07c12 */ /* 0x000fe2000f8e9681 */
[----:B------:R-:W-:Y:S01]  /*2ef50*/  HFMA2 R158, -RZ, RZ, 0, 0 ;  /* 0x00000000ff9e7431 */ /* 0x000fe200000001ff */
[----:B------:R-:W-:Y:S01]  /*2ef60*/  MOV R129, R228 ;  /* 0x000000e400817202 */ /* 0x000fe20000000f00 */
[----:B------:R-:W-:-:S07]  /*2ef70*/  IMAD.MOV.U32 R228, RZ, RZ, R128 ;  /* 0x000000ffffe47224 */ /* 0x000fce00078e0080 */
.L_x_3082:
[----:B------:R-:W-:Y:S05]  /*2ef80*/  BSYNC.RECONVERGENT B1 ;  /* 0x0000000000017941 */ /* 0x000fea0003800200 */
.L_x_3081:
        /* <DEDUP_REMOVED lines=14> */
.L_x_3045:
[----:B------:R-:W0:Y:S01]  /*2f070*/  LDC.64 R230, c[0x0][0x3a8] ;  /* 0x0000ea00ffe67b82 */ /* 0x000e220000000a00 */
[----:B------:R-:W-:Y:S02]  /*2f080*/  SEL R236, RZ, 0x10000, !P5 ;  /* 0x00010000ffec7807 */ /* 0x000fe40006800000 */
[C---:B------:R-:W-:Y:S02]  /*2f090*/  LOP3.LUT P5, RZ, R0.reuse, 0x2, RZ, 0xc0, !PT ;  /* 0x0000000200ff7812 */ /* 0x040fe400078ac0ff */
[----:B------:R-:W-:Y:S02]  /*2f0a0*/  SEL R237, RZ, 0x1000000, !P6 ;  /* 0x01000000ffed7807 */ /* 0x000fe40007000000 */
[----:B------:R-:W-:Y:S01]  /*2f0b0*/  LOP3.LUT P6, RZ, R0, 0x4, RZ, 0xc0, !PT ;  /* 0x0000000400ff7812 */ /* 0x000fe200078cc0ff */
[----:B------:R-:W1:Y:S01]  /*2f0c0*/  LDC.64 R226, c[0x0][0x3b0] ;  /* 0x0000ec00ffe27b82 */ /* 0x000e620000000a00 */
[----:B------:R-:W-:Y:S02]  /*2f0d0*/  SEL R235, RZ, 0x100, !P4 ;  /* 0x00000100ffeb7807 */ /* 0x000fe40006000000 */
[----:B------:R-:W-:-:S02]  /*2f0e0*/  SEL R232, RZ, 0x1000000, !P2 ;  /* 0x01000000ffe87807 */ /* 0x000fc40005000000 */
[----:B------:R-:W-:Y:S02]  /*2f0f0*/  SEL R233, RZ, 0x10000, !P1 ;  /* 0x00010000ffe97807 */ /* 0x000fe40004800000 */
[----:B------:R-:W-:Y:S02]  /*2f100*/  SEL R224, RZ, 0x100, !P5 ;  /* 0x00000100ffe07807 */ /* 0x000fe40006800000 */
[----:B------:R-:W-:Y:S02]  /*2f110*/  SEL R234, RZ, 0x1, !P3 ;  /* 0x00000001ffea7807 */ /* 0x000fe40005800000 */
[----:B------:R-:W-:Y:S02]  /*2f120*/  SEL R229, RZ, 0x1, !P6 ;  /* 0x00000001ffe57807 */ /* 0x000fe40007000000 */
[----:B------:R-:W-:Y:S02]  /*2f130*/  LOP3.LUT R235, R235, R237, R236, 0xfe, !PT ;  /* 0x000000edebeb7212 */ /* 0x000fe400078efeec */
[----:B------:R-:W-:Y:S01]  /*2f140*/  LOP3.LUT R224, R224, R232, R233, 0xfe, !PT ;  /* 0x000000e8e0e07212 */ /* 0x000fe200078efee9 */
[----:B0-----:R-:W-:Y:S01]  /*2f150*/  IMAD.WIDE.U32 R230, R225, 0x10, R230 ;  /* 0x00000010e1e67825 */ /* 0x001fe200078e00e6 */
[----:B------:R-:W-:-:S02]  /*2f160*/  LOP3.LUT R233, R235, R234, RZ, 0xfc, !PT ;  /* 0x000000eaebe97212 */ /* 0x000fc400078efcff */
[----:B------:R-:W-:Y:S01]  /*2f170*/  LOP3.LUT R232, R224, R229, RZ, 0xfc, !PT ;  /* 0x000000e5e0e87212 */ /* 0x000fe200078efcff */
[----:B------:R-:W-:Y:S01]  /*2f180*/  IMAD.MOV.U32 R224, RZ, RZ, R228 ;  /* 0x000000ffffe07224 */ /* 0x000fe200078e00e4 */
[----:B------:R0:W-:Y:S01]  /*2f190*/  STG.E.128 desc[UR6][R230.64], R128 ;  /* 0x00000080e6007986 */ /* 0x0001e2000c101d06 */
[----:B-1----:R-:W-:-:S05]  /*2f1a0*/  IMAD.WIDE.U32 R226, R225, 0x8, R226 ;  /* 0x00000008e1e27825 */ /* 0x002fca00078e00e2 */
[----:B------:R0:W-:Y:S02]  /*2f1b0*/  STG.E.64 desc[UR6][R226.64], R232 ;  /* 0x000000e8e2007986 */ /* 0x0001e4000c101b06 */
.L_x_3003:
[----:B------:R-:W-:Y:S05]  /*2f1c0*/  BSYNC.RECONVERGENT B0 ;  /* 0x0000000000007941 */ /* 0x000fea0003800200 */
.L_x_3002:
[----:B0-234-:R-:W-:Y:S01]  /*2f1d0*/  FADD.FTZ R129, RZ, R171 ;  /* 0x000000abff817221 */ /* 0x01dfe20000010000 */
[----:B------:R-:W-:Y:S01]  /*2f1e0*/  P2R R130, PR, RZ, 0x1 ;  /* 0x00000001ff827803 */ /* 0x000fe20000000000 */
[----:B------:R-:W-:Y:S01]  /*2f1f0*/  BSSY.RECONVERGENT B0, `(.L_x_3086) ;  /* 0x00000d2000007945 */ /* 0x000fe20003800200 */
[----:B------:R-:W-:Y:S01]  /*2f200*/  LOP3.LUT P0, RZ, R0, 0x20, RZ, 0xc0, !PT ;  /* 0x0000002000ff7812 */ /* 0x000fe2000780c0ff */
[----:B------:R-:W-:Y:S01]  /*2f210*/  FADD.FTZ R129, R170, R129 ;  /* 0x00000081aa817221 */ /* 0x000fe20000010000 */
[C---:B------:R-:W-:Y:S02]  /*2f220*/  ISETP.GT.U32.AND P1, PT, R164.reuse, 0xff, PT ;  /* 0x000000ffa400780c */ /* 0x040fe40003f24070 */
[----:B------:R-:W-:Y:S01]  /*2f230*/  ISETP.GT.U32.AND P2, PT, R164, 0x17f, PT ;  /* 0x0000017fa400780c */ /* 0x000fe20003f44070 */
        /* <DEDUP_REMOVED lines=69> */
[----:B------:R-:W-:Y:S01]  /*2f690*/  FMUL.FTZ R128, R12, R229 ;  /* 0x000000e50c807220 */ /* 0x000fe20000410000 */
[----:B------:R-:W-:-:S03]  /*2f6a0*/  HFMA2 R229, -RZ, RZ, 0, 0 ;  /* 0x00000000ffe57431 */ /* 0x000fc600000001ff */
        /* <DEDUP_REMOVED lines=17> */
[----:B------:R-:W-:-:S05]  /*2f7c0*/  FFMA.FTZ R129, R228, R228, R129 ;  /* 0x000000e4e4817223 */ /* 0x000fca0000010081 */
[----:B------:R-:W-:Y:S02]  /*2f7d0*/  FSEL R129, R129, RZ, P0 ;  /* 0x000000ff81817208 */ /* 0x000fe40000000000 */
[----:B------:R-:W-:Y:S01]  /*2f7e0*/  ISETP.NE.AND P0, PT, R130, RZ, PT ;  /* 0x000000ff8200720c */ /* 0x000fe20003f05270 */
[----:B------:R-:W-:-:S04]  /*2f7f0*/  FADD.FTZ R130, R169, -R128 ;  /* 0x80000080a9827221 */ /* 0x000fc80000010000 */
        /* <DEDUP_REMOVED lines=98> */
[----:B0-----:R-:W-:Y:S01]  /*2fe20*/  FADD.FTZ R227, R226, R131 ;  /* 0x00000083e2e37221 */ /* 0x001fe20000010000 */
[----:B------:R-:W-:-:S04]  /*2fe30*/  IMAD.MOV.U32 R131, RZ, RZ, RZ ;  /* 0x000000ffff837224 */ /* 0x000fc800078e00ff */
[----:B------:R-:W0:Y:S02]  /*2fe40*/  SHFL.BFLY PT, R228, R227, 0x8, 0x1f ;  /* 0x0d001f00e3e47f89 */ /* 0x000e2400000e0000 */
[----:B0-----:R-:W-:-:S05]  /*2fe50*/  FADD.FTZ R228, R227, R228 ;  /* 0x000000e4e3e47221 */ /* 0x001fca0000010000 */
[----:B------:R-:W0:Y:S02]  /*2fe60*/  SHFL.BFLY PT, R225, R228, 0x10, 0x1f ;  /* 0x0e001f00e4e17f89 */ /* 0x000e2400000e0000 */
[----:B0-----:R-:W-:Y:S01]  /*2fe70*/  FADD.FTZ R129, R228, R225 ;  /* 0x000000e1e4817221 */ /* 0x001fe20000010000 */
[----:B------:R-:W-:-:S13]  /*2fe80*/  LOP3.LUT P1, R225, R223, 0x1f, RZ, 0xc0, !PT ;  /* 0x0000001fdfe17812 */ /* 0x000fda000782c0ff */
[----:B------:R-:W-:Y:S05]  /*2fe90*/  @P1 BRA `(.L_x_3087) ;  /* 0x00000000001c1947 */ /* 0x000fea0003800000 */
[----:B------:R-:W0:Y:S01]  /*2fea0*/  S2UR UR5, SR_CgaCtaId ;  /* 0x00000000000579c3 */ /* 0x000e220000008800 */
[----:B------:R-:W-:Y:S01]  /*2feb0*/  UMOV UR4, 0x400 ;  /* 0x0000040000047882 */ /* 0x000fe20000000000 */
[----:B------:R-:W-:-:S04]  /*2fec0*/  SHF.R.U32.HI R130, RZ, 0x2, R223 ;  /* 0x00000002ff827819 */ /* 0x000fc800000116df */
[----:B------:R-:W-:Y:S01]  /*2fed0*/  LOP3.LUT R130, R130, 0x18, RZ, 0xc0, !PT ;  /* 0x0000001882827812 */ /* 0x000fe200078ec0ff */
[----:B0-----:R-:W-:-:S04]  /*2fee0*/  ULEA UR4, UR5, UR4, 0x18 ;  /* 0x0000000405047291 */ /* 0x001fc8000f8ec0ff */
[----:B------:R-:W-:-:S09]  /*2fef0*/  @UP2 UIADD3 UR4, UPT, UPT, UR4, 0x20, URZ ;  /* 0x0000002004042890 */ /* 0x000fd2000fffe0ff */
[----:B------:R0:W-:Y:S03]  /*2ff00*/  STS.64 [R130+UR4], R128 ;  /* 0x0000008082007988 */ /* 0x0001e60008000a04 */
.L_x_3087:
[----:B------:R-:W-:Y:S05]  /*2ff10*/  BSYNC.RECONVERGENT B0 ;  /* 0x0000000000007941 */ /* 0x000fea0003800200 */
.L_x_3086:
[----:B------:R-:W-:Y:S01]  /*2ff20*/  BAR.SYNC.DEFER_BLOCKING 0x0 ;  /* 0x0000000000007b1d */ /* 0x000fe20000010000 */
[----:B------:R-:W-:Y:S02]  /*2ff30*/  ISETP.GT.U32.AND P1, PT, R225, 0x3, PT ;  /* 0x00000003e100780c */ /* 0x000fe40003f24070 */
[----:B0-----:R-:W-:-:S03]  /*2ff40*/  MOV R130, RZ ;  /* 0x000000ff00827202 */ /* 0x001fc60000000f00 */
[----:B------:R-:W-:Y:S08]  /*2ff50*/  BSSY.RECONVERGENT B0, `(.L_x_3088) ;  /* 0x000000a000007945 */ /* 0x000ff00003800200 */
[----:B------:R-:W-:Y:S05]  /*2ff60*/  @P1 BRA `(.L_x_3089) ;  /* 0x0000000000201947 */ /* 0x000fea0003800000 */
[----:B------:R-:W0:Y:S01]  /*2ff70*/  S2UR UR5, SR_CgaCtaId ;  /* 0x00000000000579c3 */ /* 0x000e220000008800 */
[----:B------:R-:W-:Y:S01]  /*2ff80*/  UMOV UR4, 0x400 ;  /* 0x0000040000047882 */ /* 0x000fe20000000000 */
[----:B------:R-:W-:Y:S01]  /*2ff90*/  IMAD.SHL.U32 R128, R223, 0x8, RZ ;  /* 0x00000008df807824 */ /* 0x000fe200078e00ff */
[----:B------:R-:W-:-:S04]  /*2ffa0*/  MOV R229, R161 ;  /* 0x000000a100e57202 */ /* 0x000fc80000000f00 */
[----:B------:R-:W-:Y:S01]  /*2ffb0*/  LOP3.LUT R128, R128, 0xf8, RZ, 0xc0, !PT ;  /* 0x000000f880807812 */ /* 0x000fe200078ec0ff */
[----:B0-----:R-:W-:-:S04]  /*2ffc0*/  ULEA UR4, UR5, UR4, 0x18 ;  /* 0x0000000405047291 */ /* 0x001fc8000f8ec0ff */
[----:B------:R-:W-:-:S09]  /*2ffd0*/  @UP2 UIADD3 UR4, UPT, UPT, UR4, 0x20, URZ ;  /* 0x0000002004042890 */ /* 0x000fd2000fffe0ff */
[----:B------:R0:W1:Y:S03]  /*2ffe0*/  LDS.64 R130, [R128+UR4] ;  /* 0x0000000480827984 */ /* 0x0000660008000a00 */
.L_x_3089:
[----:B------:R-:W-:Y:S05]  /*2fff0*/  BSYNC.RECONVERGENT B0 ;  /* 0x0000000000007941 */ /* 0x000fea0003800200 */
.L_x_3088:
[----:B------:R-:W2:Y:S01]  /*30000*/  SHFL.DOWN PT, R226, R229, 0x2, 0x1f ;  /* 0x08401f00e5e27f89 */ /* 0x000ea200000e0000 */
[----:B------:R-:W-:Y:S01]  /*30010*/  I2FP.F32.S32 R231, R229 ;  /* 0x000000e500e77245 */ /* 0x000fe20000201400 */
[----:B------:R-:W-:Y:S01]  /*30020*/  BSSY.RECONVERGENT B0, `(.L_x_3090) ;  /* 0x0000065000007945 */ /* 0x000fe20003800200 */
[----:B------:R-:W-:Y:S01]  /*30030*/  ISETP.NE.AND P1, PT, RZ, UR16, PT ;  /* 0x00000010ff007c0c */ /* 0x000fe2000bf25270 */
[----:B-1----:R-:W1:Y:S01]  /*30040*/  SHFL.DOWN PT, R129, R130, 0x2, 0x1f ;  /* 0x08401f0082817f89 */ /* 0x002e6200000e0000 */
[----:B------:R-:W-:Y:S01]  /*30050*/  LOP3.LUT P2, RZ, R0, 0x20, RZ, 0xc0, !PT ;  /* 0x0000002000ff7812 */ /* 0x000fe2000784c0ff */
[----:B--2---:R-:W-:Y:S01]  /*30060*/  IMAD.IADD R225, R226, 0x1, R229 ;  /* 0x00000001e2e17824 */ /* 0x004fe200078e02e5 */
[----:B------:R-:W-:-:S04]  /*30070*/  I2FP.F32.S32 R232, R226 ;  /* 0x000000e200e87245 */ /* 0x000fc80000201400 */
[----:B------:R-:W2:Y:S01]  /*30080*/  SHFL.DOWN PT, R228, R225, 0x1, 0x1f ;  /* 0x08201f00e1e47f89 */ /* 0x000ea200000e0000 */
[----:B0-----:R-:W-:Y:S01]  /*30090*/  I2FP.F32.S32 R128, R225 ;  /* 0x000000e100807245 */ /* 0x001fe20000201400 */
[C---:B-1----:R-:W-:Y:S01]  /*300a0*/  FMUL.FTZ R226, R129.reuse, R232 ;  /* 0x000000e881e27220 */ /* 0x042fe20000410000 */
[----:B------:R-:W-:Y:S02]  /*300b0*/  FADD.FTZ R129, -R129, R130 ;  /* 0x0000008281817221 */ /* 0x000fe40000010100 */
[----:B------:R-:W0:Y:S01]  /*300c0*/  MUFU.RCP R230, R128 ;  /* 0x0000008000e67308 */ /* 0x000e220000001000 */
[----:B------:R-:W-:Y:S01]  /*300d0*/  FFMA.FTZ R227, R231, R130, R226 ;  /* 0x00000082e7e37223 */ /* 0x000fe200000100e2 */
[----:B------:R-:W-:-:S04]  /*300e0*/  FMUL.FTZ R129, R129, R129 ;  /* 0x0000008181817220 */ /* 0x000fc80000410000 */
[----:B------:R-:W-:-:S04]  /*300f0*/  FMUL.FTZ R231, R129, R231 ;  /* 0x000000e781e77220 */ /* 0x000fc80000410000 */
[----:B------:R-:W-:Y:S01]  /*30100*/  FMUL.FTZ R231, R231, R232 ;  /* 0x000000e8e7e77220 */ /* 0x000fe20000410000 */
[----:B0-----:R-:W-:Y:S01]  /*30110*/  FMUL.FTZ R233, R230, R227 ;  /* 0x000000e3e6e97220 */ /* 0x001fe20000410000 */
[-C--:B--2---:R-:W-:Y:S02]  /*30120*/  IADD3 R226, PT, PT, R225, R228.reuse, RZ ;  /* 0x000000e4e1e27210 */ /* 0x084fe40007ffe0ff */
[----:B------:R-:W-:Y:S02]  /*30130*/  I2FP.F32.S32 R235, R228 ;  /* 0x000000e400eb7245 */ /* 0x000fe40000201400 */
[----:B------:R-:W0:Y:S01]  /*30140*/  SHFL.DOWN PT, R228, R131, 0x2, 0x1f ;  /* 0x08401f0083e47f89 */ /* 0x000e2200000e0000 */
[----:B------:R-:W-:-:S03]  /*30150*/  I2FP.F32.S32 R229, R226 ;  /* 0x000000e200e57245 */ /* 0x000fc60000201400 */
[----:B------:R-:W1:Y:S03]  /*30160*/  SHFL.DOWN PT, R234, R233, 0x1, 0x1f ;  /* 0x08201f00e9ea7f89 */ /* 0x000e6600000e0000 */
[----:B------:R-:W2:Y:S01]  /*30170*/  MUFU.RCP R229, R229 ;  /* 0x000000e500e57308 */ /* 0x000ea20000001000 */
[----:B0-----:R-:W-:Y:S02]  /*30180*/  FADD.FTZ R129, R228, R131 ;  /* 0x00000083e4817221 */ /* 0x001fe40000010000 */
[----:B------:R-:W0:Y:S02]  /*30190*/  LDC R228, c[0x0][0x448] ;  /* 0x00011200ffe47b82 */ /* 0x000e240000000800 */
[----:B------:R-:W-:Y:S01]  /*301a0*/  FFMA.FTZ R129, R230, R231, R129 ;  /* 0x000000e7e6817223 */ /* 0x000fe20000010081 */
[----:B-1----:R-:W-:Y:S01]  /*301b0*/  FMUL.FTZ R227, R234, R235 ;  /* 0x000000ebeae37220 */ /* 0x002fe20000410000 */
[----:B------:R-:W-:-:S03]  /*301c0*/  MOV R231, UR14 ;  /* 0x0000000e00e77c02 */ /* 0x000fc60008000f00 */
[----:B------:R-:W1:Y:S01]  /*301d0*/  SHFL.DOWN PT, R130, R129, 0x1, 0x1f ;  /* 0x08201f0081827f89 */ /* 0x000e6200000e0000 */
[----:B------:R-:W-:Y:S01]  /*301e0*/  FFMA.FTZ R226, R128, R233, R227 ;  /* 0x000000e980e27223 */ /* 0x000fe200000100e3 */
[----:B------:R-:W-:-:S03]  /*301f0*/  FADD.FTZ R233, R233, -R234 ;  /* 0x800000eae9e97221 */ /* 0x000fc60000010000 */
[----:B--2---:R-:W-:Y:S01]  /*30200*/  FMUL.FTZ R227, R229, R226 ;  /* 0x000000e2e5e37220 */ /* 0x004fe20000410000 */
[----:B------:R-:W-:-:S04]  /*30210*/  FMUL.FTZ R233, R233, R233 ;  /* 0x000000e9e9e97220 */ /* 0x000fc80000410000 */
[----:B------:R-:W-:Y:S01]  /*30220*/  FMUL.FTZ R233, R128, R233 ;  /* 0x000000e980e97220 */ /* 0x000fe20000410000 */
[----:B------:R-:W2:Y:S03]  /*30230*/  SHFL.IDX PT, R227, R227, RZ, 0x1f ;  /* 0x00001fffe3e37589 */ /* 0x000ea600000e0000 */
[----:B------:R-:W-:Y:S01]  /*30240*/  FMUL.FTZ R233, R233, R235 ;  /* 0x000000ebe9e97220 */ /* 0x000fe20000410000 */
[----:B-1----:R-:W-:-:S04]  /*30250*/  FADD.FTZ R130, R129, R130 ;  /* 0x0000008281827221 */ /* 0x002fc80000010000 */
[----:B------:R-:W-:Y:S01]  /*30260*/  FFMA.FTZ R233, R229, R233, R130 ;  /* 0x000000e9e5e97223 */ /* 0x000fe20000010082 */
[----:B------:R-:W-:-:S05]  /*30270*/  IMAD.U32 R229, RZ, RZ, UR14 ;  /* 0x0000000effe57e24 */ /* 0x000fca000f8e00ff */
[----:B------:R-:W0:Y:S01]  /*30280*/  SHFL.IDX PT, R233, R233, RZ, 0x1f ;  /* 0x00001fffe9e97589 */ /* 0x000e2200000e0000 */
[C---:B--2---:R-:W-:Y:S01]  /*30290*/  FMUL.FTZ R226, R227.reuse, R227 ;  /* 0x000000e3e3e27220 */ /* 0x044fe20000410000 */
[----:B------:R-:W-:-:S04]  /*302a0*/  FSEL R225, R227, RZ, !P1 ;  /* 0x000000ffe3e17208 */ /* 0x000fc80004800000 */
[----:B------:R-:W-:Y:S02]  /*302b0*/  FSEL R226, R226, RZ, P1 ;  /* 0x000000ffe2e27208 */ /* 0x000fe40000800000 */
[----:B------:R-:W-:-:S13]  /*302c0*/  ISETP.NE.AND P1, PT, R223, RZ, PT ;  /* 0x000000ffdf00720c */ /* 0x000fda0003f25270 */
[----:B------:R-:W1:Y:S01]  /*302d0*/  @!P1 LDC.64 R130, c[0x0][0x3c0] ;  /* 0x0000f000ff829b82 */ /* 0x000e620000000a00 */
[----:B0-----:R-:W-:-:S04]  /*302e0*/  FFMA.FTZ R223, R233, UR17, R228 ;  /* 0x00000011e9df7c23 */ /* 0x001fc800080100e4 */
[----:B------:R-:W-:-:S03]  /*302f0*/  FADD.FTZ R223, R223, R226 ;  /* 0x000000e2dfdf7221 */ /* 0x000fc60000010000 */
[----:B------:R-:W0:Y:S03]  /*30300*/  @!P1 LDC.64 R128, c[0x0][0x3c8] ;  /* 0x0000f200ff809b82 */ /* 0x000e260000000a00 */
[----:B------:R-:W2:Y:S01]  /*30310*/  MUFU.RSQ R223, R223 ;  /* 0x000000df00df7308 */ /* 0x000ea20000001400 */
[----:B-1----:R-:W-:-:S05]  /*30320*/  @!P1 IMAD.WIDE R130, R229, 0x4, R130 ;  /* 0x00000004e5829825 */ /* 0x002fca00078e0282 */
[----:B------:R1:W-:Y:S01]  /*30330*/  @!P1 STG.E desc[UR6][R130.64], R227 ;  /* 0x000000e382009986 */ /* 0x0003e2000c101906 */
[----:B0-----:R-:W-:-:S05]  /*30340*/  @!P1 IMAD.WIDE R128, R231, 0x4, R128 ;  /* 0x00000004e7809825 */ /* 0x001fca00078e0280 */
[----:B--2---:R1:W-:Y:S01]  /*30350*/  @!P1 STG.E desc[UR6][R128.64], R223 ;  /* 0x000000df80009986 */ /* 0x0043e2000c101906 */
[----:B------:R-:W-:Y:S05]  /*30360*/  @!P2 BRA `(.L_x_3091) ;  /* 0x0000000000c0a947 */ /* 0x000fea0003800000 */
[--C-:B-1----:R-:W-:Y:S01]  /*30370*/  FADD.FTZ R128, R171, -R225.reuse ;  /* 0x800000e1ab807221 */ /* 0x102fe20000010000 */
        /* <DEDUP_REMOVED lines=12> */
[----:B------:R-:W-:Y:S01]  /*30440*/  FADD.FTZ R228, R208, -R225 ;  /* 0x800000e1d0e47221 */ /* 0x000fe20000010000 */
[----:B------:R-:W-:Y:S01]  /*30450*/  FFMA.FTZ R230, R226, R231, R233 ;  /* 0x000000e7e2e67223 */ /* 0x000fe200000100e9 */
[----:B------:R-:W-:Y:S01]  /*30460*/  FFMA.FTZ R129, R130, R227, R229 ;  /* 0x000000e382817223 */ /* 0x000fe200000100e5 */
[--C-:B------:R-:W-:Y:S01]  /*30470*/  FADD.FTZ R130, R195, -R225.reuse ;  /* 0x800000e1c3827221 */ /* 0x100fe20000010000 */
[----:B------:R-:W0:Y:S01]  /*30480*/  LDC.64 R226, c[0x0][0x428] ;  /* 0x00010a00ffe27b82 */ /* 0x000e220000000a00 */
[----:B------:R-:W-:Y:S01]  /*30490*/  SHF.L.U32 R229, R38, 0x10, RZ ;  /* 0x0000001026e57819 */ /* 0x000fe200000006ff */
[----:B------:R-:W-:Y:S01]  /*304a0*/  FADD.FTZ R232, R209, -R225 ;  /* 0x800000e1d1e87221 */ /* 0x000fe20000010000 */
[----:B------:R-:W-:Y:S01]  /*304b0*/  SHF.L.U32 R233, R123, 0x10, RZ ;  /* 0x000000107be97819 */ /* 0x000fe200000006ff */
[----:B------:R-:W-:-:S02]  /*304c0*/  IMAD.U32 R131, R37, 0x10000, RZ ;  /* 0x0001000025837824 */ /* 0x000fc400078e00ff */
[----:B------:R-:W-:Y:S01]  /*304d0*/  FMUL.FTZ R130, R223, R130 ;  /* 0x00000082df827220 */ /* 0x000fe20000410000 */
[----:B------:R-:W-:Y:S02]  /*304e0*/  IMAD.U32 R231, R127, 0x10000, RZ ;  /* 0x000100007fe77824 */ /* 0x000fe400078e00ff */
[C---:B------:R-:W-:Y:S01]  /*304f0*/  FMUL.FTZ R228, R223.reuse, R228 ;  /* 0x000000e4dfe47220 */ /* 0x040fe20000410000 */
[----:B------:R-:W-:Y:S01]  /*30500*/  FMUL.FTZ R234, R223, R232 ;  /* 0x000000e8dfea7220 */ /* 0x000fe20000410000 */
[----:B------:R-:W-:Y:S01]  /*30510*/  FFMA.FTZ R235, R130, R131, R229 ;  /* 0x0000008382eb7223 */ /* 0x000fe200000100e5 */
[----:B------:R-:W-:Y:S01]  /*30520*/  FADD.FTZ R130, R170, -R225 ;  /* 0x800000e1aa827221 */ /* 0x000fe20000010000 */
[----:B------:R-:W-:Y:S01]  /*30530*/  FFMA.FTZ R232, R228, R231, R233 ;  /* 0x000000e7e4e87223 */ /* 0x000fe200000100e9 */
[----:B------:R-:W-:Y:S01]  /*30540*/  FADD.FTZ R228, R181, -R225 ;  /* 0x800000e1b5e47221 */ /* 0x000fe20000010000 */
[----:B------:R-:W-:Y:S01]  /*30550*/  SHF.L.U32 R239, R132, 0x10, RZ ;  /* 0x0000001084ef7819 */ /* 0x000fe200000006ff */
[----:B------:R-:W-:Y:S01]  /*30560*/  IMAD.U32 R237, R39, 0x10000, RZ ;  /* 0x0001000027ed7824 */ /* 0x000fe200078e00ff */
[----:B------:R-:W-:Y:S01]  /*30570*/  SHF.L.U32 R231, R35, 0x10, RZ ;  /* 0x0000001023e77819 */ /* 0x000fe200000006ff */
[----:B------:R-:W-:Y:S01]  /*30580*/  IMAD.U32 R131, R33, 0x10000, RZ ;  /* 0x0001000021837824 */ /* 0x000fe200078e00ff */
[----:B------:R-:W-:Y:S01]  /*30590*/  SHF.L.U32 R229, R34, 0x10, RZ ;  /* 0x0000001022e57819 */ /* 0x000fe200000006ff */
[----:B------:R-:W-:-:S02]  /*305a0*/  IMAD.U32 R233, R36, 0x10000, RZ ;  /* 0x0001000024e97824 */ /* 0x000fc400078e00ff */
[C---:B------:R-:W-:Y:S01]  /*305b0*/  FMUL.FTZ R228, R223.reuse, R228 ;  /* 0x000000e4dfe47220 */ /* 0x040fe20000410000 */
[----:B------:R-:W-:Y:S01]  /*305c0*/  FMUL.FTZ R130, R223, R130 ;  /* 0x00000082df827220 */ /* 0x000fe20000410000 */
[----:B------:R-:W-:Y:S02]  /*305d0*/  FFMA.FTZ R237, R234, R237, R239 ;  /* 0x000000edeaed7223 */ /* 0x000fe400000100ef */
[----:B------:R-:W-:Y:S01]  /*305e0*/  FFMA.FTZ R228, R228, R231, R233 ;  /* 0x000000e7e4e47223 */ /* 0x000fe200000100e9 */
[----:B------:R-:W-:Y:S01]  /*305f0*/  FFMA.FTZ R229, R130, R131, R229 ;  /* 0x0000008382e57223 */ /* 0x000fe200000100e5 */
[----:B------:R-:W-:Y:S01]  /*30600*/  F2FP.BF16.F32.PACK_AB R130, R235, R230 ;  /* 0x000000e6eb82723e */ /* 0x000fe200000010ff */
[----:B0-----:R-:W-:Y:S01]  /*30610*/  IMAD.WIDE.U32 R226, R222, 0x10, R226 ;  /* 0x00000010dee27825 */ /* 0x001fe200078e00e2 */
[----:B------:R-:W-:Y:S02]  /*30620*/  F2FP.BF16.F32.PACK_AB R131, R237, R232 ;  /* 0x000000e8ed83723e */ /* 0x000fe400000010ff */
[----:B------:R-:W-:Y:S01]  /*30630*/  F2FP.BF16.F32.PACK_AB R129, R228, R129 ;  /* 0x00000081e481723e */ /* 0x000fe200000010ff */
[----:B------:R-:W-:Y:S01]  /*30640*/  VIADD R222, R222, 0x80 ;  /* 0x00000080dede7836 */ /* 0x000fe20000000000 */
[----:B------:R-:W-:-:S05]  /*30650*/  F2FP.BF16.F32.PACK_AB R128, R229, R128 ;  /* 0x00000080e580723e */ /* 0x000fca00000010ff */
[----:B------:R0:W-:Y:S02]  /*30660*/  STG.E.128 desc[UR6][R226.64], R128 ;  /* 0x00000080e2007986 */ /* 0x0001e4000c101d06 */
.L_x_3091:
[----:B------:R-:W-:Y:S05]  /*30670*/  BSYNC.RECONVERGENT B0 ;  /* 0x0000000000007941 */ /* 0x000fea0003800200 */
.L_x_3090:
[----:B------:R-:W-:Y:S01]  /*30680*/  LOP3.LUT P1, RZ, R0, 0x100, RZ, 0xc0, !PT ;  /* 0x0000010000ff7812 */ /* 0x000fe2000782c0ff */
[----:B------:R-:W-:-:S12]  /*30690*/  BSSY.RECONVERGENT B0, `(.L_x_3092) ;  /* 0x0000032000007945 */ /* 0x000fd80003800200 */
[----:B------:R-:W-:Y:S05]  /*306a0*/  @!P1 BRA `(.L_x_3093) ;  /* 0x0000000000c09947 */ /* 0x000fea0003800000 */
[--C-:B01----:R-:W-:Y:S01]  /*306b0*/  FADD.FTZ R128, R169, -R225.reuse ;  /* 0x800000e1a9807221 */ /* 0x103fe20000010000 */
[--C-:B------:R-:W-:Y:S01]  /*306c0*/  FADD.FTZ R226, R196, -R225.reuse ;  /* 0x800000e1c4e27221 */ /* 0x100fe20000010000 */
[----:B------:R-:W-:Y:S01]  /*306d0*/  FADD.FTZ R130, R182, -R225 ;  /* 0x800000e1b6827221 */ /* 0x000fe20000010000 */
[----:B------:R-:W-:Y:S01]  /*306e0*/  SHF.L.U32 R129, R112, 0x10, RZ ;  /* 0x0000001070817819 */ /* 0x000fe200000006ff */
[----:B------:R-:W-:Y:S01]  /*306f0*/  IMAD.U32 R131, R108, 0x10000, RZ ;  /* 0x000100006c837824 */ /* 0x000fe200078e00ff */
[----:B------:R-:W-:Y:S01]  /*30700*/  SHF.L.U32 R227, R113, 0x10, RZ ;  /* 0x0000001071e37819 */ /* 0x000fe200000006ff */
[C---:B------:R-:W-:Y:S01]  /*30710*/  FMUL.FTZ R128, R223.reuse, R128 ;  /* 0x00000080df807220 */ /* 0x040fe20000410000 */
[----:B------:R-:W-:Y:S01]  /*30720*/  SHF.L.U32 R231, R114, 0x10, RZ ;  /* 0x0000001072e77819 */ /* 0x000fe200000006ff */
[----:B------:R-:W-:Y:S01]  /*30730*/  FMUL.FTZ R226, R223, R226 ;  /* 0x000000e2dfe27220 */ /* 0x000fe20000410000 */
[----:B------:R-:W-:Y:S02]  /*30740*/  IMAD.U32 R229, R109, 0x10000, RZ ;  /* 0x000100006de57824 */ /* 0x000fe400078e00ff */
[----:B------:R-:W-:Y:S01]  /*30750*/  FMUL.FTZ R130, R223, R130 ;  /* 0x00000082df827220 */ /* 0x000fe20000410000 */
[----:B------:R-:W-:-:S02]  /*30760*/  IMAD.U32 R233, R110, 0x10000, RZ ;  /* 0x000100006ee97824 */ /* 0x000fc400078e00ff */
        /* <DEDUP_REMOVED lines=9> */
[----:B------:R-:W-:Y:S02]  /*30800*/  IMAD.U32 R229, R138, 0x10000, RZ ;  /* 0x000100008ae57824 */ /* 0x000fe400078e00ff */
[----:B------:R-:W-:Y:S01]  /*30810*/  FMUL.FTZ R130, R223, R130 ;  /* 0x00000082df827220 */ /* 0x000fe20000410000 */
[----:B------:R-:W-:-:S02]  /*30820*/  IMAD.U32 R233, R111, 0x10000, RZ ;  /* 0x000100006fe97824 */ /* 0x000fc400078e00ff */
        /* <DEDUP_REMOVED lines=11> */
[----:B------:R-:W-:Y:S01]  /*308e0*/  FMUL.FTZ R228, R223, R228 ;  /* 0x000000e4dfe47220 */ /* 0x000fe20000410000 */
[----:B------:R-:W-:-:S02]  /*308f0*/  IMAD.U32 R229, R134, 0x10000, RZ ;  /* 0x0001000086e57824 */ /* 0x000fc400078e00ff */
[----:B------:R-:W-:Y:S01]  /*30900*/  FMUL.FTZ R130, R223, R130 ;  /* 0x00000082df827220 */ /* 0x000fe20000410000 */
[----:B------:R-:W-:Y:S01]  /*30910*/  FFMA.FTZ R237, R234, R237, R239 ;  /* 0x000000edeaed7223 */ /* 0x000fe200000100ef */
[----:B------:R-:W-:Y:S02]  /*30920*/  FFMA.FTZ R228, R228, R231, R233 ;  /* 0x000000e7e4e47223 */ /* 0x000fe400000100e9 */
[----:B------:R-:W-:Y:S01]  /*30930*/  FFMA.FTZ R229, R130, R131, R229 ;  /* 0x0000008382e57223 */ /* 0x000fe200000100e5 */
[----:B------:R-:W-:Y:S01]  /*30940*/  F2FP.BF16.F32.PACK_AB R130, R235, R230 ;  /* 0x000000e6eb82723e */ /* 0x000fe200000010ff */
[----:B0-----:R-:W-:Y:S01]  /*30950*/  IMAD.WIDE.U32 R226, R222, 0x10, R226 ;  /* 0x00000010dee27825 */ /* 0x001fe200078e00e2 */
[----:B------:R-:W-:Y:S02]  /*30960*/  F2FP.BF16.F32.PACK_AB R131, R237, R232 ;  /* 0x000000e8ed83723e */ /* 0x000fe400000010ff */
[----:B------:R-:W-:Y:S02]  /*30970*/  F2FP.BF16.F32.PACK_AB R129, R228, R129 ;  /* 0x00000081e481723e */ /* 0x000fe400000010ff */
[----:B------:R-:W-:-:S02]  /*30980*/  F2FP.BF16.F32.PACK_AB R128, R229, R128 ;  /* 0x00000080e580723e */ /* 0x000fc400000010ff */
[----:B------:R-:W-:-:S03]  /*30990*/  IADD3 R222, PT, PT, R222, 0x80, RZ ;  /* 0x00000080dede7810 */ /* 0x000fc60007ffe0ff */
[----:B------:R2:W-:Y:S04]  /*309a0*/  STG.E.128 desc[UR6][R226.64], R128 ;  /* 0x00000080e2007986 */ /* 0x0005e8000c101d06 */
.L_x_3093:
[----:B------:R-:W-:Y:S05]  /*309b0*/  BSYNC.RECONVERGENT B0 ;  /* 0x0000000000007941 */ /* 0x000fea0003800200 */
.L_x_3092:
[----:B------:R-:W-:Y:S01]  /*309c0*/  LOP3.LUT P1, RZ, R0, 0x80, RZ, 0xc0, !PT ;  /* 0x0000008000ff7812 */ /* 0x000fe2000782c0ff */
[----:B------:R-:W-:-:S12]  /*309d0*/  BSSY.RECONVERGENT B0, `(.L_x_3094) ;  /* 0x0000033000007945 */ /* 0x000fd80003800200 */
[----:B------:R-:W-:Y:S05]  /*309e0*/  @!P1 BRA `(.L_x_3095) ;  /* 0x0000000000c49947 */ /* 0x000fea0003800000 */
[--C-:B012---:R-:W-:Y:S01]  /*309f0*/  FADD.FTZ R128, R167, -R225.reuse ;  /* 0x800000e1a7807221 */ /* 0x107fe20000010000 */
[--C-:B------:R-:W-:Y:S01]  /*30a00*/  FADD.FTZ R130, R184, -R225.reuse ;  /* 0x800000e1b8827221 */ /* 0x100fe20000010000 */
[----:B------:R-:W-:Y:S01]  /*30a10*/  FADD.FTZ R226, R198, -R225 ;  /* 0x800000e1c6e27221 */ /* 0x000fe20000010000 */
[----:B------:R-:W-:Y:S01]  /*30a20*/  SHF.L.U32 R131, R96, 0x10, RZ ;  /* 0x0000001060837819 */ /* 0x000fe200000006ff */
[----:B------:R-:W-:Y:S01]  /*30a30*/  IMAD.U32 R129, R100, 0x10000, RZ ;  /* 0x0001000064817824 */ /* 0x000fe200078e00ff */
[----:B------:R-:W-:Y:S01]  /*30a40*/  SHF.L.U32 R229, R97, 0x10, RZ ;  /* 0x0000001061e57819 */ /* 0x000fe200000006ff */
[----:B------:R-:W-:Y:S01]  /*30a50*/  FMUL.FTZ R128, R223, R128 ;  /* 0x00000080df807220 */ /* 0x000fe20000410000 */
[----:B------:R-:W-:Y:S01]  /*30a60*/  IMAD.U32 R227, R101, 0x10000, RZ ;  /* 0x0001000065e37824 */ /* 0x000fe200078e00ff */
[----:B------:R-:W-:Y:S01]  /*30a70*/  SHF.L.U32 R233, R98, 0x10, RZ ;  /* 0x0000001062e97819 */ /* 0x000fe200000006ff */
[----:B------:R-:W-:Y:S01]  /*30a80*/  FMUL.FTZ R130, R223, R130 ;  /* 0x00000082df827220 */ /* 0x000fe20000410000 */
[----:B------:R-:W-:-:S02]  /*30a90*/  IMAD.U32 R231, R102, 0x10000, RZ ;  /* 0x0001000066e77824 */ /* 0x000fc400078e00ff */
[----:B------:R-:W-:Y:S01]  /*30aa0*/  FMUL.FTZ R226, R223, R226 ;  /* 0x000000e2dfe27220 */ /* 0x000fe20000410000 */
[----:B------:R-:W-:Y:S01]  /*30ab0*/  FFMA.FTZ R128, R128, R129, R131 ;  /* 0x0000008180807223 */ /* 0x000fe20000010083 */
[----:B------:R-:W-:Y:S01]  /*30ac0*/  FFMA.FTZ R129, R130, R227, R229 ;  /* 0x000000e382817223 */ /* 0x000fe200000100e5 */
[----:B------:R-:W-:Y:S01]  /*30ad0*/  FADD.FTZ R232, R212, -R225 ;  /* 0x800000e1d4e87221 */ /* 0x000fe20000010000 */
[----:B------:R-:W-:Y:S01]  /*30ae0*/  FFMA.FTZ R130, R226, R231, R233 ;  /* 0x000000e7e2827223 */ /* 0x000fe200000100e9 */
[--C-:B------:R-:W-:Y:S01]  /*30af0*/  FADD.FTZ R226, R199, -R225.reuse ;  /* 0x800000e1c7e27221 */ /* 0x100fe20000010000 */
[----:B------:R-:W-:Y:S01]  /*30b00*/  SHF.L.U32 R231, R99, 0x10, RZ ;  /* 0x0000001063e77819 */ /* 0x000fe200000006ff */
[----:B------:R-:W-:Y:S01]  /*30b10*/  IMAD.U32 R229, R103, 0x10000, RZ ;  /* 0x0001000067e57824 */ /* 0x000fe200078e00ff */
[----:B------:R-:W-:Y:S01]  /*30b20*/  SHF.L.U32 R230, R145, 0x10, RZ ;  /* 0x0000001091e67819 */ /* 0x000fe200000006ff */
[----:B------:R-:W-:Y:S01]  /*30b30*/  FMUL.FTZ R131, R223, R226 ;  /* 0x000000e2df837220 */ /* 0x000fe20000410000 */
[----:B------:R-:W-:Y:S01]  /*30b40*/  FADD.FTZ R234, R213, -R225 ;  /* 0x800000e1d5ea7221 */ /* 0x000fe20000010000 */
[----:B------:R-:W0:Y:S01]  /*30b50*/  LDC.64 R226, c[0x0][0x428] ;  /* 0x00010a00ffe27b82 */ /* 0x000e220000000a00 */
[----:B------:R-:W-:Y:S01]  /*30b60*/  FMUL.FTZ R232, R223, R232 ;  /* 0x000000e8dfe87220 */ /* 0x000fe20000410000 */
[----:B------:R-:W-:Y:S01]  /*30b70*/  IMAD.U32 R228, R144, 0x10000, RZ ;  /* 0x0001000090e47824 */ /* 0x000fe200078e00ff */
[----:B------:R-:W-:Y:S01]  /*30b80*/  SHF.L.U32 R237, R147, 0x10, RZ ;  /* 0x0000001093ed7819 */ /* 0x000fe200000006ff */
[----:B------:R-:W-:-:S02]  /*30b90*/  IMAD.U32 R233, R146, 0x10000, RZ ;  /* 0x0001000092e97824 */ /* 0x000fc400078e00ff */
[----:B------:R-:W-:Y:S01]  /*30ba0*/  FMUL.FTZ R234, R223, R234 ;  /* 0x000000eadfea7220 */ /* 0x000fe20000410000 */
[----:B------:R-:W-:Y:S01]  /*30bb0*/  FFMA.FTZ R232, R232, R229, R231 ;  /* 0x000000e5e8e87223 */ /* 0x000fe200000100e7 */
[----:B------:R-:W-:Y:S01]  /*30bc0*/  FFMA.FTZ R235, R131, R228, R230 ;  /* 0x000000e483eb7223 */ /* 0x000fe200000100e6 */
[----:B------:R-:W-:Y:S01]  /*30bd0*/  PRMT R229, R96, 0x7632, R229 ;  /* 0x0000763260e57816 */ /* 0x000fe200000000e5 */
[--C-:B------:R-:W-:Y:S01]  /*30be0*/  FADD.FTZ R228, R166, -R225.reuse ;  /* 0x800000e1a6e47221 */ /* 0x100fe20000010000 */
[----:B------:R-:W-:Y:S01]  /*30bf0*/  FADD.FTZ R230, R185, -R225 ;  /* 0x800000e1b9e67221 */ /* 0x000fe20000010000 */
[----:B------:R-:W-:Y:S01]  /*30c00*/  FFMA.FTZ R237, R234, R233, R237 ;  /* 0x000000e9eaed7223 */ /* 0x000fe200000100ed */
[----:B------:R-:W-:Y:S01]  /*30c10*/  SHF.L.U32 R233, R143, 0x10, RZ ;  /* 0x000000108fe97819 */ /* 0x000fe200000006ff */
[----:B------:R-:W-:Y:S01]  /*30c20*/  IMAD.U32 R231, R142, 0x10000, RZ ;  /* 0x000100008ee77824 */ /* 0x000fe200078e00ff */
[----:B------:R-:W-:Y:S01]  /*30c30*/  SHF.L.U32 R131, R141, 0x10, RZ ;  /* 0x000000108d837819 */ /* 0x000fe200000006ff */
[----:B------:R-:W-:-:S02]  /*30c40*/  IMAD.U32 R229, R229, 0x10000, RZ ;  /* 0x00010000e5e57824 */ /* 0x000fc400078e00ff */
[C---:B------:R-:W-:Y:S01]  /*30c50*/  FMUL.FTZ R230, R223.reuse, R230 ;  /* 0x000000e6dfe67220 */ /* 0x040fe20000410000 */
[----:B------:R-:W-:Y:S01]  /*30c60*/  FMUL.FTZ R228, R223, R228 ;  /* 0x000000e4dfe47220 */ /* 0x000fe20000410000 */
[----:B------:R-:W-:Y:S02]  /*30c70*/  F2FP.BF16.F32.PACK_AB R130, R235, R130 ;  /* 0x00000082eb82723e */ /* 0x000fe400000010ff */
[----:B------:R-:W-:Y:S01]  /*30c80*/  FFMA.FTZ R230, R230, R231, R233 ;  /* 0x000000e7e6e67223 */ /* 0x000fe200000100e9 */
[----:B------:R-:W-:Y:S01]  /*30c90*/  FFMA.FTZ R229, R228, R131, R229 ;  /* 0x00000083e4e57223 */ /* 0x000fe200000100e5 */
[----:B------:R-:W-:Y:S01]  /*30ca0*/  F2FP.BF16.F32.PACK_AB R131, R237, R232 ;  /* 0x000000e8ed83723e */ /* 0x000fe200000010ff */
[----:B0-----:R-:W-:Y:S02]  /*30cb0*/  IMAD.WIDE.U32 R226, R222, 0x10, R226 ;  /* 0x00000010dee27825 */ /* 0x001fe400078e00e2 */
[----:B------:R-:W-:Y:S02]  /*30cc0*/  F2FP.BF16.F32.PACK_AB R129, R230, R129 ;  /* 0x00000081e681723e */ /* 0x000fe400000010ff */
[----:B------:R-:W-:Y:S01]  /*30cd0*/  F2FP.BF16.F32.PACK_AB R128, R229, R128 ;  /* 0x00000080e580723e */ /* 0x000fe200000010ff */
[----:B------:R-:W-:-:S04]  /*30ce0*/  VIADD R222, R222, 0x80 ;  /* 0x00000080dede7836 */ /* 0x000fc80000000000 */
[----:B------:R3:W-:Y:S03]  /*30cf0*/  STG.E.128 desc[UR6][R226.64], R128 ;  /* 0x00000080e2007986 */ /* 0x0007e6000c101d06 */
.L_x_3095:
[----:B------:R-:W-:Y:S05]  /*30d00*/  BSYNC.RECONVERGENT B0 ;  /* 0x0000000000007941 */ /* 0x000fea0003800200 */
.L_x_3094:
[----:B------:R-:W-:Y:S01]  /*30d10*/  LOP3.LUT P1, RZ, R0, 0x40, RZ, 0xc0, !PT ;  /* 0x0000004000ff7812 */ /* 0x000fe2000782c0ff */
[----:B------:R-:W-:-:S12]  /*30d20*/  BSSY.RECONVERGENT B0, `(.L_x_3096) ;  /* 0x0000036000007945 */ /* 0x000fd80003800200 */
[----:B------:R-:W-:Y:S05]  /*30d30*/  @!P1 BRA `(.L_x_3097) ;  /* 0x0000000000d09947 */ /* 0x000fea0003800000 */
[----:B0123--:R-:W-:Y:S01]  /*30d40*/  FADD.FTZ R128, R172, -R225 ;  /* 0x800000e1ac807221 */ /* 0x00ffe20000010000 */
[----:B------:R-:W-:Y:S01]  /*30d50*/  PRMT R227, R89, 0x7632, R227 ;  /* 0x0000763259e37816 */ /* 0x000fe200000000e3 */
[----:B------:R-:W-:Y:S01]  /*30d60*/  FADD.FTZ R130, R187, -R225 ;  /* 0x800000e1bb827221 */ /* 0x000fe20000010000 */
[----:B------:R-:W-:Y:S01]  /*30d70*/  PRMT R229, R85, 0x7632, R229 ;  /* 0x0000763255e57816 */ /* 0x000fe200000000e5 */
[----:B------:R-:W-:Y:S01]  /*30d80*/  FADD.FTZ R226, R200, -R225 ;  /* 0x800000e1c8e27221 */ /* 0x000fe20000010000 */
[----:B------:R-:W-:Y:S01]  /*30d90*/  SHF.L.U32 R129, R88, 0x10, RZ ;  /* 0x0000001058817819 */ /* 0x000fe200000006ff */
[----:B------:R-:W-:Y:S02]  /*30da0*/  IMAD.U32 R131, R84, 0x10000, RZ ;  /* 0x0001000054837824 */ /* 0x000fe400078e00ff */
[----:B------:R-:W-:Y:S01]  /*30db0*/  FMUL.FTZ R128, R223, R128 ;  /* 0x00000080df807220 */ /* 0x000fe20000410000 */
[----:B------:R-:W-:Y:S01]  /*30dc0*/  SHF.L.U32 R227, R227, 0x10, RZ ;  /* 0x00000010e3e37819 */ /* 0x000fe200000006ff */
        /* <DEDUP_REMOVED lines=14> */
[----:B------:R-:W-:Y:S01]  /*30eb0*/  IMAD.U32 R231, R87, 0x10000, RZ ;  /* 0x0001000057e77824 */ /* 0x000fe200078e00ff */
[----:B------:R-:W0:Y:S01]  /*30ec0*/  LDC.64 R226, c[0x0][0x428] ;  /* 0x00010a00ffe27b82 */ /* 0x000e220000000a00 */
[----:B------:R-:W-:Y:S01]  /*30ed0*/  FMUL.FTZ R232, R223, R232 ;  /* 0x000000e8dfe87220 */ /* 0x000fe20000410000 */
[----:B------:R-:W-:Y:S01]  /*30ee0*/  FADD.FTZ R234, R215, -R225 ;  /* 0x800000e1d7ea7221 */ /* 0x000fe20000010000 */
[----:B------:R-:W-:Y:S01]  /*30ef0*/  SHF.L.U32 R233, R150, 0x10, RZ ;  /* 0x0000001096e97819 */ /* 0x000fe200000006ff */
[----:B------:R-:W-:Y:S01]  /*30f00*/  FFMA.FTZ R235, R131, R228, R230 ;  /* 0x000000e483eb7223 */ /* 0x000fe200000100e6 */
[----:B------:R-:W-:Y:S01]  /*30f10*/  FFMA.FTZ R232, R232, R229, R231 ;  /* 0x000000e5e8e87223 */ /* 0x000fe200000100e7 */
[----:B------:R-:W-:-:S02]  /*30f20*/  IMAD.U32 R237, R151, 0x10000, RZ ;  /* 0x0001000097ed7824 */ /* 0x000fc400078e00ff */
[----:B------:R-:W-:Y:S01]  /*30f30*/  FMUL.FTZ R234, R223, R234 ;  /* 0x000000eadfea7220 */ /* 0x000fe20000410000 */
[----:B------:R-:W-:Y:S01]  /*30f40*/  PRMT R131, R88, 0x7632, R131 ;  /* 0x0000763258837816 */ /* 0x000fe20000000083 */
[----:B------:R-:W-:Y:S01]  /*30f50*/  FADD.FTZ R228, R173, -R225 ;  /* 0x800000e1ade47221 */ /* 0x000fe20000010000 */
[----:B------:R-:W-:Y:S01]  /*30f60*/  PRMT R229, R84, 0x7632, R229 ;  /* 0x0000763254e57816 */ /* 0x000fe200000000e5 */
[----:B------:R-:W-:Y:S01]  /*30f70*/  FADD.FTZ R230, R186, -R225 ;  /* 0x800000e1bae67221 */ /* 0x000fe20000010000 */
[----:B------:R-:W-:Y:S01]  /*30f80*/  FFMA.FTZ R237, R234, R233, R237 ;  /* 0x000000e9eaed7223 */ /* 0x000fe200000100ed */
[----:B------:R-:W-:Y:S01]  /*30f90*/  SHF.L.U32 R231, R89, 0x10, RZ ;  /* 0x0000001059e77819 */ /* 0x000fe200000006ff */
[----:B------:R-:W-:Y:S01]  /*30fa0*/  IMAD.U32 R131, R131, 0x10000, RZ ;  /* 0x0001000083837824 */ /* 0x000fe200078e00ff */
[----:B------:R-:W-:Y:S01]  /*30fb0*/  SHF.L.U32 R229, R229, 0x10, RZ ;  /* 0x00000010e5e57819 */ /* 0x000fe200000006ff */
[----:B------:R-:W-:Y:S02]  /*30fc0*/  IMAD.U32 R233, R85, 0x10000, RZ ;  /* 0x0001000055e97824 */ /* 0x000fe400078e00ff */
[C---:B------:R-:W-:Y:S01]  /*30fd0*/  FMUL.FTZ R230, R223.reuse, R230 ;  /* 0x000000e6dfe67220 */ /* 0x040fe20000410000 */
[----:B------:R-:W-:Y:S01]  /*30fe0*/  FMUL.FTZ R228, R223, R228 ;  /* 0x000000e4dfe47220 */ /* 0x000fe20000410000 */
[----:B------:R-:W-:-:S02]  /*30ff0*/  F2FP.BF16.F32.PACK_AB R130, R235, R130 ;  /* 0x00000082eb82723e */ /* 0x000fc400000010ff */
[----:B------:R-:W-:Y:S01]  /*31000*/  FFMA.FTZ R230, R230, R231, R233 ;  /* 0x000000e7e6e67223 */ /* 0x000fe200000100e9 */
[----:B------:R-:W-:Y:S01]  /*31010*/  FFMA.FTZ R229, R228, R131, R229 ;  /* 0x00000083e4e57223 */ /* 0x000fe200000100e5 */
[----:B------:R-:W-:Y:S01]  /*31020*/  F2FP.BF16.F32.PACK_AB R131, R237, R232 ;  /* 0x000000e8ed83723e */ /* 0x000fe200000010ff */
[C---:B0-----:R-:W-:Y:S01]  /*31030*/  IMAD.WIDE.U32 R226, R222.reuse, 0x10, R226 ;  /* 0x00000010dee27825 */ /* 0x041fe200078e00e2 */
[----:B------:R-:W-:Y:S02]  /*31040*/  IADD3 R222, PT, PT, R222, 0x80, RZ ;  /* 0x00000080dede7810 */ /* 0x000fe40007ffe0ff */
[----:B------:R-:W-:Y:S02]  /*31050*/  F2FP.BF16.F32.PACK_AB R129, R129, R230 ;  /* 0x000000e68181723e */ /* 0x000fe400000010ff */
[----:B------:R-:W-:-:S05]  /*31060*/  F2FP.BF16.F32.PACK_AB R128, R229, R128 ;  /* 0x00000080e580723e */ /* 0x000fca00000010ff */
[----:B------:R4:W-:Y:S02]  /*31070*/  STG.E.128 desc[UR6][R226.64], R128 ;  /* 0x00000080e2007986 */ /* 0x0009e4000c101d06 */
.L_x_3097:
[----:B------:R-:W-:Y:S05]  /*31080*/  BSYNC.RECONVERGENT B0 ;  /* 0x0000000000007941 */ /* 0x000fea0003800200 */
.L_x_3096:
[----:B------:R-:W-:Y:S01]  /*31090*/  LOP3.LUT P1, RZ, R0, 0x10, RZ, 0xc0, !PT ;  /* 0x0000001000ff7812 */ /* 0x000fe2000782c0ff */
[----:B------:R-:W-:-:S12]  /*310a0*/  BSSY.RECONVERGENT B0, `(.L_x_3098) ;  /* 0x0000036000007945 */ /* 0x000fd80003800200 */
[----:B------:R-:W-:Y:S05]  /*310b0*/  @!P1 BRA `(.L_x_3099) ;  /* 0x0000000000d09947 */ /* 0x000fea0003800000 */
[----:B01234-:R-:W-:Y:S01]  /*310c0*/  FADD.FTZ R128, R174, -R225 ;  /* 0x800000e1ae807221 */ /* 0x01ffe20000010000 */
        /* <DEDUP_REMOVED lines=24> */
[----:B------:R-:W-:Y:S01]  /*31250*/  FADD.FTZ R234, R217, -R225 ;  /* 0x800000e1d9ea7221 */ /* 0x000fe20000010000 */
[----:B------:R-:W-:Y:S01]  /*31260*/  FMUL.FTZ R232, R223, R232 ;  /* 0x000000e8dfe87220 */ /* 0x000fe20000410000 */
[----:B------:R-:W-:Y:S01]  /*31270*/  SHF.L.U32 R237, R155, 0x10, RZ ;  /* 0x000000109bed7819 */ /* 0x000fe200000006ff */
[----:B------:R-:W-:-:S02]  /*31280*/  IMAD.U32 R233, R154, 0x10000, RZ ;  /* 0x000100009ae97824 */ /* 0x000fc400078e00ff */
[----:B------:R-:W-:Y:S01]  /*31290*/  FMUL.FTZ R234, R223, R234 ;  /* 0x000000eadfea7220 */ /* 0x000fe20000410000 */
[----:B------:R-:W-:Y:S01]  /*312a0*/  FFMA.FTZ R235, R131, R228, R230 ;  /* 0x000000e483eb7223 */ /* 0x000fe200000100e6 */
[----:B------:R-:W-:Y:S01]  /*312b0*/  FFMA.FTZ R232, R232, R229, R231 ;  /* 0x000000e5e8e87223 */ /* 0x000fe200000100e7 */
        /* <DEDUP_REMOVED lines=15> */
[C---:B0-----:R-:W-:Y:S02]  /*313b0*/  IMAD.WIDE.U32 R226, R222.reuse, 0x10, R226 ;  /* 0x00000010dee27825 */ /* 0x041fe400078e00e2 */
[----:B------:R-:W-:Y:S02]  /*313c0*/  F2FP.BF16.F32.PACK_AB R129, R129, R230 ;  /* 0x000000e68181723e */ /* 0x000fe400000010ff */
[----:B------:R-:W-:Y:S01]  /*313d0*/  F2FP.BF16.F32.PACK_AB R128, R229, R128 ;  /* 0x00000080e580723e */ /* 0x000fe200000010ff */
[----:B------:R-:W-:-:S04]  /*313e0*/  VIADD R222, R222, 0x80 ;  /* 0x00000080dede7836 */ /* 0x000fc80000000000 */
[----:B------:R0:W-:Y:S03]  /*313f0*/  STG.E.128 desc[UR6][R226.64], R128 ;  /* 0x00000080e2007986 */ /* 0x0001e6000c101d06 */
.L_x_3099:
[----:B------:R-:W-:Y:S05]  /*31400*/  BSYNC.RECONVERGENT B0 ;  /* 0x0000000000007941 */ /* 0x000fea0003800200 */
.L_x_3098:
        /* <DEDUP_REMOVED lines=8> */
[----:B------:R-:W-:Y:S01]  /*31490*/  PRMT R231, R66, 0x7632, R231 ;  /* 0x0000763242e77816 */ /* 0x000fe200000000e7 */
[----:B------:R-:W-:Y:S01]  /*314a0*/  IMAD.U32 R131, R60, 0x10000, RZ ;  /* 0x000100003c837824 */ /* 0x000fe200078e00ff */
[----:B------:R-:W-:Y:S01]  /*314b0*/  PRMT R233, R62, 0x7632, R233 ;  /* 0x000076323ee97816 */ /* 0x000fe200000000e9 */
[C---:B------:R-:W-:Y:S01]  /*314c0*/  FMUL.FTZ R128, R223.reuse, R128 ;  /* 0x00000080df807220 */ /* 0x040fe20000410000 */
[----:B------:R-:W-:Y:S01]  /*314d0*/  SHF.L.U32 R129, R64, 0x10, RZ ;  /* 0x0000001040817819 */ /* 0x000fe200000006ff */
[----:B------:R-:W-:Y:S01]  /*314e0*/  FMUL.FTZ R130, R223, R130 ;  /* 0x00000082df827220 */ /* 0x000fe20000410000 */
[----:B------:R-:W-:Y:S01]  /*314f0*/  SHF.L.U32 R227, R227, 0x10, RZ ;  /* 0x00000010e3e37819 */ /* 0x000fe200000006ff */
[----:B------:R-:W-:Y:S01]  /*31500*/  IMAD.U32 R229, R229, 0x10000, RZ ;  /* 0x00010000e5e57824 */ /* 0x000fe200078e00ff */
[----:B------:R-:W-:Y:S01]  /*31510*/  SHF.L.U32 R231, R231, 0x10, RZ ;  /* 0x00000010e7e77819 */ /* 0x000fe200000006ff */
        /* <DEDUP_REMOVED lines=40> */
.L_x_3101:
[----:B------:R-:W-:Y:S05]  /*317a0*/  BSYNC.RECONVERGENT B0 ;  /* 0x0000000000007941 */ /* 0x000fea0003800200 */
.L_x_3100:
[----:B------:R-:W-:Y:S04]  /*317b0*/  BSSY.RECONVERGENT B0, `(.L_x_3102) ;  /* 0x0000039000007945 */ /* 0x000fe80003800200 */
[----:B------:R-:W-:Y:S05]  /*317c0*/  @!P0 BRA `(.L_x_3103) ;  /* 0x0000000000dc8947 */ /* 0x000fea0003800000 */
[--C-:B01234-:R-:W-:Y:S01]  /*317d0*/  FADD.FTZ R128, R178, -R225.reuse ;  /* 0x800000e1b2807221 */ /* 0x11ffe20000010000 */
[----:B------:R-:W-:Y:S01]  /*317e0*/  IMAD.U32 R129, R52, 0x10000, RZ ;  /* 0x0001000034817824 */ /* 0x000fe200078e00ff */
[----:B------:R-:W-:Y:S01]  /*317f0*/  SHF.L.U32 R131, R48, 0x10, RZ ;  /* 0x0000001030837819 */ /* 0x000fe200000006ff */
[--C-:B------:R-:W-:Y:S01]  /*31800*/  FADD.FTZ R130, R192, -R225.reuse ;  /* 0x800000e1c0827221 */ /* 0x100fe20000010000 */
[----:B------:R-:W-:Y:S01]  /*31810*/  FADD.FTZ R226, R207, -R225 ;  /* 0x800000e1cfe27221 */ /* 0x000fe20000010000 */
[----:B------:R-:W-:Y:S01]  /*31820*/  PRMT R231, R54, 0x7632, R231 ;  /* 0x0000763236e77816 */ /* 0x000fe200000000e7 */
[----:B------:R-:W-:Y:S01]  /*31830*/  FMUL.FTZ R128, R223, R128 ;  /* 0x00000080df807220 */ /* 0x000fe20000410000 */
[----:B------:R-:W-:Y:S01]  /*31840*/  PRMT R233, R50, 0x7632, R233 ;  /* 0x0000763232e97816 */ /* 0x000fe200000000e9 */
[----:B------:R-:W-:Y:S01]  /*31850*/  IMAD.U32 R227, R53, 0x10000, RZ ;  /* 0x0001000035e37824 */ /* 0x000fe200078e00ff */
[----:B------:R-:W-:Y:S01]  /*31860*/  SHF.L.U32 R229, R49, 0x10, RZ ;  /* 0x0000001031e57819 */ /* 0x000fe200000006ff */
[----:B------:R-:W-:Y:S01]  /*31870*/  FMUL.FTZ R130, R223, R130 ;  /* 0x00000082df827220 */ /* 0x000fe20000410000 */
[----:B------:R-:W-:Y:S01]  /*31880*/  SHF.L.U32 R233, R233, 0x10, RZ ;  /* 0x00000010e9e97819 */ /* 0x000fe200000006ff */
[----:B------:R-:W-:Y:S01]  /*31890*/  FMUL.FTZ R228, R223, R226 ;  /* 0x000000e2dfe47220 */ /* 0x000fe20000410000 */
[----:B------:R-:W-:-:S02]  /*318a0*/  IMAD.U32 R231, R231, 0x10000, RZ ;  /* 0x00010000e7e77824 */ /* 0x000fc400078e00ff */
[----:B------:R-:W-:Y:S01]  /*318b0*/  FFMA.FTZ R226, R128, R129, R131 ;  /* 0x0000008180e27223 */ /* 0x000fe20000010083 */
[----:B------:R-:W-:Y:S01]  /*318c0*/  FADD.FTZ R234, R220, -R225 ;  /* 0x800000e1dcea7221 */ /* 0x000fe20000010000 */
[----:B------:R-:W0:Y:S01]  /*318d0*/  LDC.64 R128, c[0x0][0x428] ;  /* 0x00010a00ff807b82 */ /* 0x000e220000000a00 */
[----:B------:R-:W-:Y:S01]  /*318e0*/  FFMA.FTZ R227, R130, R227, R229 ;  /* 0x000000e382e37223 */ /* 0x000fe200000100e5 */
[----:B------:R-:W-:Y:S01]  /*318f0*/  FFMA.FTZ R130, R228, R231, R233 ;  /* 0x000000e7e4827223 */ /* 0x000fe200000100e9 */
[--C-:B------:R-:W-:Y:S01]  /*31900*/  FADD.FTZ R228, R179, -R225.reuse ;  /* 0x800000e1b3e47221 */ /* 0x100fe20000010000 */
[--C-:B------:R-:W-:Y:S01]  /*31910*/  FADD.FTZ R230, R193, -R225.reuse ;  /* 0x800000e1c1e67221 */ /* 0x100fe20000010000 */
[--C-:B------:R-:W-:Y:S01]  /*31920*/  FADD.FTZ R236, R221, -R225.reuse ;  /* 0x800000e1ddec7221 */ /* 0x100fe20000010000 */
[----:B------:R-:W-:Y:S01]  /*31930*/  SHF.L.U32 R231, R51, 0x10, RZ ;  /* 0x0000001033e77819 */ /* 0x000fe200000006ff */
[----:B------:R-:W-:Y:S01]  /*31940*/  FADD.FTZ R232, R206, -R225 ;  /* 0x800000e1cee87221 */ /* 0x000fe20000010000 */
[----:B------:R-:W-:-:S02]  /*31950*/  IMAD.U32 R229, R55, 0x10000, RZ ;  /* 0x0001000037e57824 */ /* 0x000fc400078e00ff */
[----:B------:R-:W-:Y:S01]  /*31960*/  FMUL.FTZ R234, R223, R234 ;  /* 0x000000eadfea7220 */ /* 0x000fe20000410000 */
[----:B------:R-:W-:Y:S01]  /*31970*/  PRMT R233, R55, 0x7632, R233 ;  /* 0x0000763237e97816 */ /* 0x000fe200000000e9 */
[----:B------:R-:W-:Y:S01]  /*31980*/  FMUL.FTZ R131, R223, R228 ;  /* 0x000000e4df837220 */ /* 0x000fe20000410000 */
[----:B------:R-:W-:Y:S01]  /*31990*/  PRMT R235, R51, 0x7632, R235 ;  /* 0x0000763233eb7816 */ /* 0x000fe200000000eb */
[C---:B------:R-:W-:Y:S01]  /*319a0*/  FMUL.FTZ R236, R223.reuse, R236 ;  /* 0x000000ecdfec7220 */ /* 0x040fe20000410000 */
[C---:B------:R-:W-:Y:S01]  /*319b0*/  FMUL.FTZ R225, R223.reuse, R230 ;  /* 0x000000e6dfe17220 */ /* 0x040fe20000410000 */
[----:B------:R-:W-:Y:S01]  /*319c0*/  FMUL.FTZ R223, R223, R232 ;  /* 0x000000e8dfdf7220 */ /* 0x000fe20000410000 */
[----:B------:R-:W-:Y:S01]  /*319d0*/  FFMA.FTZ R231, R234, R229, R231 ;  /* 0x000000e5eae77223 */ /* 0x000fe200000100e7 */
[----:B------:R-:W-:Y:S01]  /*319e0*/  SHF.L.U32 R235, R235, 0x10, RZ ;  /* 0x00000010ebeb7819 */ /* 0x000fe200000006ff */
[----:B------:R-:W-:Y:S01]  /*319f0*/  IMAD.U32 R233, R233, 0x10000, RZ ;  /* 0x00010000e9e97824 */ /* 0x000fe200078e00ff */
[----:B------:R-:W-:-:S02]  /*31a00*/  PRMT R232, R53, 0x7632, R232 ;  /* 0x0000763235e87816 */ /* 0x000fc400000000e8 */
[----:B------:R-:W-:Y:S01]  /*31a10*/  PRMT R234, R49, 0x7632, R234 ;  /* 0x0000763231ea7816 */ /* 0x000fe200000000ea */
[----:B------:R-:W-:Y:S01]  /*31a20*/  FFMA.FTZ R240, R236, R233, R235 ;  /* 0x000000e9ecf07223 */ /* 0x000fe200000100eb */
[----:B------:R-:W-:Y:S01]  /*31a30*/  PRMT R228, R52, 0x7632, R228 ;  /* 0x0000763234e47816 */ /* 0x000fe200000000e4 */
[----:B------:R-:W-:Y:S01]  /*31a40*/  IMAD.U32 R232, R232, 0x10000, RZ ;  /* 0x00010000e8e87824 */ /* 0x000fe200078e00ff */
[----:B------:R-:W-:Y:S01]  /*31a50*/  PRMT R230, R48, 0x7632, R230 ;  /* 0x0000763230e67816 */ /* 0x000fe200000000e6 */
[----:B------:R-:W-:Y:S01]  /*31a60*/  IMAD.U32 R234, R234, 0x10000, RZ ;  /* 0x00010000eaea7824 */ /* 0x000fe200078e00ff */
[----:B------:R-:W-:Y:S01]  /*31a70*/  SHF.L.U32 R228, R228, 0x10, RZ ;  /* 0x00000010e4e47819 */ /* 0x000fe200000006ff */
[----:B------:R-:W-:Y:S01]  /*31a80*/  IMAD.U32 R236, R54, 0x10000, RZ ;  /* 0x0001000036ec7824 */ /* 0x000fe200078e00ff */
[----:B------:R-:W-:Y:S01]  /*31a90*/  SHF.L.U32 R238, R50, 0x10, RZ ;  /* 0x0000001032ee7819 */ /* 0x000fe200000006ff */
[----:B------:R-:W-:Y:S01]  /*31aa0*/  FFMA.FTZ R232, R225, R232, R234 ;  /* 0x000000e8e1e87223 */ /* 0x000fe200000100ea */
[----:B------:R-:W-:-:S03]  /*31ab0*/  SHF.L.U32 R230, R230, 0x10, RZ ;  /* 0x00000010e6e67819 */ /* 0x000fc600000006ff */
[----:B------:R-:W-:Y:S01]  /*31ac0*/  FFMA.FTZ R229, R223, R236, R238 ;  /* 0x000000ecdfe57223 */ /* 0x000fe200000100ee */
[----:B0-----:R-:W-:-:S04]  /*31ad0*/  IMAD.WIDE.U32 R222, R222, 0x10, R128 ;  /* 0x00000010dede7825 */ /* 0x001fc800078e0080 */
[----:B------:R-:W-:Y:S01]  /*31ae0*/  FFMA.FTZ R225, R131, R228, R230 ;  /* 0x000000e483e17223 */ /* 0x000fe200000100e6 */
[----:B------:R-:W-:Y:S02]  /*31af0*/  F2FP.BF16.F32.PACK_AB R131, R240, R231 ;  /* 0x000000e7f083723e */ /* 0x000fe400000010ff */
[----:B------:R-:W-:Y:S02]  /*31b00*/  F2FP.BF16.F32.PACK_AB R130, R130, R229 ;  /* 0x000000e58282723e */ /* 0x000fe400000010ff */
[----:B------:R-:W-:Y:S02]  /*31b10*/  F2FP.BF16.F32.PACK_AB R129, R232, R227 ;  /* 0x000000e3e881723e */ /* 0x000fe400000010ff */
[----:B------:R-:W-:-:S05]  /*31b20*/  F2FP.BF16.F32.PACK_AB R128, R225, R226 ;  /* 0x000000e2e180723e */ /* 0x000fca00000010ff */
[----:B------:R0:W-:Y:S02]  /*31b30*/  STG.E.128 desc[UR6][R222.64], R128 ;  /* 0x00000080de007986 */ /* 0x0001e4000c101d06 */
.L_x_3103:
[----:B------:R-:W-:Y:S05]  /*31b40*/  BSYNC.RECONVERGENT B0 ;  /* 0x0000000000007941 */ /* 0x000fea0003800200 */
.L_x_3102:
[----:B------:R-:W-:Y:S02]  /*31b50*/  UIADD3 UR14, UPT, UPT, UR14, UR12, URZ ;  /* 0x0000000c0e0e7290 */ /* 0x000fe4000fffe0ff */
[----:B------:R-:W-:Y:S02]  /*31b60*/  UPLOP3.LUT UP2, UPT, UPT, UPT, UP2, 0x40, 0x4 ;  /* 0x000000000004789c */ /* 0x000fe40003f4e820 */
[----:B------:R-:W-:-:S09]  /*31b70*/  UISETP.GE.AND UP1, UPT, UR14, UR13, UPT ;  /* 0x0000000d0e00728c */ /* 0x000fd2000bf26270 */
[----:B------:R-:W-:Y:S05]  /*31b80*/  BRA.U !UP1, `(.L_x_3104) ;  /* 0xfffffcf909e07547 */ /* 0x000fea000b83ffff */
[----:B------:R-:W-:Y:S05]  /*31b90*/  EXIT ;  /* 0x000000000000794d */ /* 0x000fea0003800000 */
.L_x_3105:
        /* <DEDUP_REMOVED lines=14> */
.L_x_42303:


//--------------------- .text._ZN10layer_norm13ln_fwd_kernelINS_13Kernel_traitsI13__nv_bfloat16S2_S2_S2_fjLj7168ELj1ELj1ELj4ELj16ENS_18Kernel_traits_baseILj7168ES2_S2_S2_S2_fjLj128EEEEELb1ELb1ELb0ELb1EEEvNS_9FwdParamsE --------------------------
	.section	.text._ZN10layer_norm13ln_fwd_kernelINS_13Kernel_traitsI13__nv_bfloat16S2_S2_S2_fjLj7168ELj1ELj1ELj4ELj16ENS_18Kernel_traits_baseILj7168ES2_S2_S2_S2_fjLj128EEEEELb1ELb1ELb0ELb1EEEvNS_9FwdParamsE,"ax",@progbits
	.align	128
        .global         _ZN10layer_norm13ln_fwd_kernelINS_13Kernel_traitsI13__nv_bfloat16S2_S2_S2_fjLj7168ELj1ELj1ELj4ELj16ENS_18Kernel_traits_baseILj7168ES2_S2_S2_S2_fjLj128EEEEELb1ELb1ELb0ELb1EEEvNS_9FwdParamsE
        .type           _ZN10layer_norm13ln_fwd_kernelINS_13Kernel_traitsI13__nv_bfloat16S2_S2_S2_fjLj7168ELj1ELj1ELj4ELj16ENS_18Kernel_traits_baseILj7168ES2_S2_S2_S2_fjLj128EEEEELb1ELb1ELb0ELb1EEEvNS_9FwdParamsE,@function
        .size           _ZN10layer_norm13ln_fwd_kernelINS_13Kernel_traitsI13__nv_bfloat16S2_S2_S2_fjLj7168ELj1ELj1ELj4ELj16ENS_18Kernel_traits_baseILj7168ES2_S2_S2_S2_fjLj128EEEEELb1ELb1ELb0ELb1EEEvNS_9FwdParamsE,(.L_x_42304 - _ZN10layer_norm13ln_fwd_kernelINS_13Kernel_traitsI13__nv_bfloat16S2_S2_S2_fjLj7168ELj1ELj1ELj4ELj16ENS_18Kernel_traits_baseILj7168ES2_S2_S2_S2_fjLj128EEEEELb1ELb1ELb0ELb1EEEvNS_9FwdParamsE)
        .other          _ZN10layer_norm13ln_fwd_kernelINS_13Kernel_traitsI13__nv_bfloat16S2_S2_S2_fjLj7168ELj1ELj1ELj4ELj16ENS_18Kernel_traits_baseILj7168ES2_S2_S2_S2_fjLj128EEEEELb1ELb1ELb0ELb1EEEvNS_9FwdParamsE,@"STO_CUDA_ENTRY STV_DEFAULT"
_ZN10layer_norm13ln_fwd_kernelINS_13Kernel_traitsI13__nv_bfloat16S2_S2_S2_fjLj7168ELj1ELj1ELj4ELj16ENS_18Kernel_traits_baseILj7168ES2_S2_S2_S2_fjLj128EEEEELb1ELb1ELb0ELb1EEEvNS_9FwdParamsE:
.text._ZN10layer_norm13ln_fwd_kernelINS_13Kernel_traitsI13__nv_bfloat16S2_S2_S2_fjLj7168ELj1ELj1ELj4ELj16ENS_18Kernel_traits_baseILj7168ES2_S2_S2_S2_fjLj128EEEEELb1ELb1ELb0ELb1EEEvNS_9FwdParamsE:
        /* <DEDUP_REMOVED lines=15> */
[----:B0-----:R-:W-:Y:S02]  /*00f0*/  UISETP.NE.U32.AND UP0, UPT, UR4, URZ, UPT ;  /* 0x000000ff0400728c */ /* 0x001fe4000bf05070 */
[----:B------:R-:W0:Y:S01]  /*0100*/  S2UR UR16, SR_CTAID.X ;  /* 0x00000000001079c3 */ /* 0x000e220000002500 */
[----:B------:R-:W0:Y:S01]  /*0110*/  S2R R9, SR_TID.X ;  /* 0x0000000000097919 */ /* 0x000e220000002100 */
[----:B------:R-:W-:-:S06]  /*0120*/  UISETP.NE.AND.EX UP0, UPT, UR5, URZ, UPT, UP0 ;  /* 0x000000ff0500728c */ /* 0x000fcc000bf05300 */
[----:B------:R-:W0:Y:S02]  /*0130*/  LDC R0, c[0x0][0x360] ;  /* 0x0000d800ff007b82 */ /* 0x000e240000000800 */
[----:B0-----:R-:W-:Y:S01]  /*0140*/  IMAD R177, R0, UR16, R9 ;  /* 0x0000001000b17c24 */ /* 0x001fe2000f8e0209 */
[----:B--2---:R-:W-:Y:S02]  /*0150*/  @P0 R2UR UR10, R2 ;  /* 0x00000000020a02ca */ /* 0x004fe400000e0000 */
[----:B------:R-:W-:Y:S02]  /*0160*/  @P0 R2UR UR11, R3 ;  /* 0x00000000030b02ca */ /* 0x000fe400000e0000 */
[----:B-1----:R-:W-:-:S05]  /*0170*/  @P0 IADD3 R210, P1, PT, R4, R7, RZ ;  /* 0x0000000704d20210 */ /* 0x002fca0007f3e0ff */
[----:B------:R-:W-:-:S04]  /*0180*/  @P0 IMAD.X R211, RZ, RZ, R5, P1 ;  /* 0x000000ffffd30224 */ /* 0x000fc800008e0605 */
[----:B------:R-:W-:Y:S02]  /*0190*/  UIADD3 UR6, UPT, UPT, UR10, -0x61c88647, URZ ;  /* 0x9e3779b90a067890 */ /* 0x000fe4000fffe0ff */
[----:B------:R-:W-:Y:S01]  /*01a0*/  UIADD3 UR7, UPT, UPT, UR11, -0x4498517b, URZ ;  /* 0xbb67ae850b077890 */ /* 0x000fe2000fffe0ff */
[--C-:B------:R-:W-:Y:S01]  /*01b0*/  SHF.R.U64 R176, R210, 0x2, R211.reuse ;  /* 0x00000002d2b07819 */ /* 0x100fe200000012d3 */
[----:B------:R-:W-:Y:S01]  /*01c0*/  UIADD3 UR12, UPT, UPT, UR10, 0x3c6ef372, URZ ;  /* 0x3c6ef3720a0c7890 */ /* 0x000fe2000fffe0ff */
[----:B------:R-:W-:Y:S01]  /*01d0*/  SHF.R.U32.HI R175, RZ, 0x2, R211 ;  /* 0x00000002ffaf7819 */ /* 0x000fe200000116d3 */
[----:B------:R-:W-:Y:S02]  /*01e0*/  UIADD3 UR13, UPT, UPT, UR11, 0x76cf5d0a, URZ ;  /* 0x76cf5d0a0b0d7890 */ /* 0x000fe4000fffe0ff */
[----:B------:R-:W-:Y:S02]  /*01f0*/  UIADD3 UR14, UPT, UPT, UR10, -0x255992d5, URZ ;  /* 0xdaa66d2b0a0e7890 */ /* 0x000fe4000fffe0ff */
[----:B------:R-:W-:-:S02]  /*0200*/  UIADD3 UR15, UPT, UPT, UR11, 0x32370b8f, URZ ;  /* 0x32370b8f0b0f7890 */ /* 0x000fc4000fffe0ff */
[----:B------:R-:W-:Y:S02]  /*0210*/  UIADD3 UR17, UPT, UPT, UR10, 0x78dde6e4, URZ ;  /* 0x78dde6e40a117890 */ /* 0x000fe4000fffe0ff */
[----:B------:R-:W-:Y:S02]  /*0220*/  UIADD3 UR18, UPT, UPT, UR11, -0x126145ec, URZ ;  /* 0xed9eba140b127890 */ /* 0x000fe4000fffe0ff */
[----:B------:R-:W-:Y:S02]  /*0230*/  UIADD3 UR19, UPT, UPT, UR10, 0x1715609d, URZ ;  /* 0x1715609d0a137890 */ /* 0x000fe4000fffe0ff */
[----:B------:R-:W-:Y:S02]  /*0240*/  UIADD3 UR20, UPT, UPT, UR11, -0x56f99767, URZ ;  /* 0xa90668990b147890 */ /* 0x000fe4000fffe0ff */
[----:B------:R-:W-:Y:S02]  /*0250*/  UIADD3 UR21, UPT, UPT, UR10, -0x4ab325aa, URZ ;  /* 0xb54cda560a157890 */ /* 0x000fe4000fffe0ff */
[----:B------:R-:W-:-:S02]  /*0260*/  UIADD3 UR22, UPT, UPT, UR11, 0x646e171e, URZ ;  /* 0x646e171e0b167890 */ /* 0x000fc4000fffe0ff */
[----:B------:R-:W-:Y:S02]  /*0270*/  UIADD3 UR23, UPT, UPT, UR10, 0x5384540f, URZ ;  /* 0x5384540f0a177890 */ /* 0x000fe4000fffe0ff */
[----:B------:R-:W-:Y:S02]  /*0280*/  UIADD3 UR24, UPT, UPT, UR11, 0x1fd5c5a3, URZ ;  /* 0x1fd5c5a30b187890 */ /* 0x000fe4000fffe0ff */
[----:B------:R-:W-:Y:S02]  /*0290*/  UIADD3 UR25, UPT, UPT, UR10, -0xe443238, URZ ;  /* 0xf1bbcdc80a197890 */ /* 0x000fe4000fffe0ff */
[----:B------:R-:W-:Y:S02]  /*02a0*/  UIADD3 UR26, UPT, UPT, UR11, -0x24c28bd8, URZ ;  /* 0xdb3d74280b1a7890 */ /* 0x000fe4000fffe0ff */
[----:B------:R-:W-:Y:S02]  /*02b0*/  UIADD3 UR27, UPT, UPT, UR10, -0x700cb87f, URZ ;  /* 0x8ff347810a1b7890 */ /* 0x000fe4000fffe0ff */
[----:B------:R-:W-:Y:S01]  /*02c0*/  UIADD3 UR28, UPT, UPT, UR11, -0x695add53, URZ ;  /* 0x96a522ad0b1c7890 */ /* 0x000fe2000fffe0ff */
[----:B------:R-:W-:Y:S11]  /*02d0*/  BRA.U !UP0, `(.L_x_3106) ;  /* 0x0000000108707547 */ /* 0x000ff6000b800000 */
[----:B------:R-:W0:Y:S08]  /*02e0*/  LDC.64 R2, c[0x0][0x3d0] ;  /* 0x0000f400ff027b82 */ /* 0x000e300000000a00 */
[----:B------:R-:W1:Y:S08]  /*02f0*/  LDC.64 R4, c[0x0][0x438] ;  /* 0x00010e00ff047b82 */ /* 0x000e700000000a00 */
[----:B------:R-:W2:Y:S01]  /*0300*/  LDC.64 R6, c[0x0][0x3e8] ;  /* 0x0000fa00ff067b82 */ /* 0x000ea20000000a00 */
[----:B0-----:R-:W-:-:S05]  /*0310*/  IMAD.WIDE.U32 R2, R9, 0x10, R2 ;  /* 0x0000001009027825 */ /* 0x001fca00078e0002 */
[----:B------:R0:W5:Y:S01]  /*0320*/  LDG.E.128 R36, desc[UR8][R2.64] ;  /* 0x0000000802247981 */ /* 0x000162000c1e1d00 */
[----:B-1----:R-:W-:-:S03]  /*0330*/  IMAD.WIDE.U32 R4, R9, 0x10, R4 ;  /* 0x0000001009047825 */ /* 0x002fc600078e0004 */
        /* <DEDUP_REMOVED lines=22> */
.L_x_3106:
[----:B------:R-:W0:Y:S08]  /*04a0*/  LDC.64 R2, c[0x0][0x3d0] ;  /* 0x0000f400ff027b82 */ /* 0x000e300000000a00 */
[----:B------:R-:W1:Y:S01]  /*04b0*/  LDC.64 R4, c[0x0][0x3e8] ;  /* 0x0000fa00ff047b82 */ /* 0x000e620000000a00 */
[----:B0-----:R-:W-:-:S05]  /*04c0*/  IMAD.WIDE.U32 R2, R9, 0x10, R2 ;  /* 0x0000001009027825 */ /* 0x001fca00078e0002 */
        /* <DEDUP_REMOVED lines=29> */
.L_x_3107:
[----:B------:R-:W1:Y:S02]  /*06a0*/  LDCU UR4, c[0x0][0x384] ;  /* 0x00007080ff0477ac */ /* 0x000e640008000800 */
[----:B-1----:R-:W-:-:S06]  /*06b0*/  UISETP.GE.AND UP0, UPT, UR16, UR4, UPT ;  /* 0x000000041000728c */ /* 0x002fcc000bf06270 */
[----:B------:R-:W-:-:S13]  /*06c0*/  PLOP3.LUT P0, PT, PT, PT, UP0, 0x80, 0x8 ;  /* 0x000000000008781c */ /* 0x000fda0003f0f008 */
[----:B------:R-:W-:Y:S05]  /*06d0*/  @P0 EXIT ;  /* 0x000000000000094d */ /* 0x000fea0003800000 */
[----:B0-----:R-:W-:Y:S01]  /*06e0*/  IMAD.HI.U32 R2, R176, -0x2daee0ad, RZ ;  /* 0xd2511f53b0027827 */ /* 0x001fe200078e00ff */
[----:B------:R-:W0:Y:S01]  /*06f0*/  LDCU.64 UR4, c[0x0][0x3e0] ;  /* 0x00007c00ff0477ac */ /* 0x000e220008000a00 */
[----:B------:R-:W-:Y:S02]  /*0700*/  LOP3.LUT R210, R210, 0x3, RZ, 0xc0, !PT ;  /* 0x00000003d2d27812 */ /* 0x000fe400078ec0ff */
[C---:B------:R-:W-:Y:S01]  /*0710*/  IMAD.HI.U32 R0, R177.reuse, -0x326172a9, RZ ;  /* 0xcd9e8d57b1007827 */ /* 0x040fe200078e00ff */
[----:B------:R-:W-:Y:S01]  /*0720*/  LOP3.LUT R2, R2, UR11, RZ, 0x3c, !PT ;  /* 0x0000000b02027c12 */ /* 0x000fe2000f8e3cff */
[----:B------:R-:W-:Y:S01]  /*0730*/  UPLOP3.LUT UP1, UPT, UPT, UPT, UPT, 0x40, 0x4 ;  /* 0x000000000004789c */ /* 0x000fe20003f2e870 */
[----:B-----5:R-:W-:Y:S01]  /*0740*/  PRMT R172, R80, 0x7632, R172 ;  /* 0x0000763250ac7816 */ /* 0x020fe200000000ac */
        /* <DEDUP_REMOVED lines=9> */
[----:B------:R-:W1:Y:S01]  /*07e0*/  LDCU UR6, c[0x0][0x404] ;  /* 0x00008080ff0677ac */ /* 0x000e620008000800 */
[----:B------:R-:W-:Y:S01]  /*07f0*/  PRMT R168, R78, 0x7632, R168 ;  /* 0x000076324ea87816 */ /* 0x000fe200000000a8 */
[----:B------:R-:W-:Y:S01]  /*0800*/  IMAD R7, R2, -0x326172a9, RZ ;  /* 0xcd9e8d5702077824 */ /* 0x000fe200078e02ff */
[----:B------:R-:W-:Y:S01]  /*0810*/  LOP3.LUT R5, R6, UR7, R5, 0x96, !PT ;  /* 0x0000000706057c12 */ /* 0x000fe2000f8e9605 */
[----:B------:R-:W-:Y:S01]  /*0820*/  IMAD R9, R0, -0x2daee0ad, RZ ;  /* 0xd2511f5300097824 */ /* 0x000fe200078e02ff */
[----:B0-----:R-:W-:Y:S01]  /*0830*/  UISETP.NE.U32.AND UP0, UPT, UR4, URZ, UPT ;  /* 0x000000ff0400728c */ /* 0x001fe2000bf05070 */
[----:B------:R-:W-:Y:S01]  /*0840*/  IMAD.HI.U32 R2, R3, -0x2daee0ad, RZ ;  /* 0xd2511f5303027827 */ /* 0x000fe200078e00ff */
[----:B------:R-:W-:Y:S01]  /*0850*/  PRMT R167, R50, 0x7632, R167 ;  /* 0x0000763232a77816 */ /* 0x000fe200000000a7 */
[----:B------:R-:W0:Y:S01]  /*0860*/  LDCU UR7, c[0x0][0x408] ;  /* 0x00008100ff0777ac */ /* 0x000e220008000800 */
[----:B------:R-:W-:Y:S01]  /*0870*/  PRMT R166, R77, 0x7632, R166 ;  /* 0x000076324da67816 */ /* 0x000fe200000000a6 */
[----:B------:R-:W-:Y:S01]  /*0880*/  IMAD.HI.U32 R0, R5, -0x326172a9, RZ ;  /* 0xcd9e8d5705007827 */ /* 0x000fe200078e00ff */
[----:B------:R-:W-:Y:S01]  /*0890*/  LOP3.LUT R2, R9, UR13, R2, 0x96, !PT ;  /* 0x0000000d09027c12 */ /* 0x000fe2000f8e9602 */
[----:B------:R-:W-:Y:S01]  /*08a0*/  UISETP.NE.AND.EX UP0, UPT, UR5, URZ, UPT, UP0 ;  /* 0x000000ff0500728c */ /* 0x000fe2000bf05300 */
[----:B------:R-:W-:Y:S01]  /*08b0*/  PRMT R165, R49, 0x7632, R165 ;  /* 0x0000763231a57816 */ /* 0x000fe200000000a5 */
[----:B------:R-:W-:Y:S01]  /*08c0*/  IMAD R6, R3, -0x2daee0ad, RZ ;  /* 0xd2511f5303067824 */ /* 0x000fe200078e02ff */
[----:B------:R-:W-:Y:S01]  /*08d0*/  LOP3.LUT R0, R7, UR12, R0, 0x96, !PT ;  /* 0x0000000c07007c12 */ /* 0x000fe2000f8e9600 */
[----:B------:R-:W-:Y:S01]  /*08e0*/  IMAD R4, R5, -0x326172a9, RZ ;  /* 0xcd9e8d5705047824 */ /* 0x000fe200078e02ff */
[----:B------:R-:W-:Y:S01]  /*08f0*/  PRMT R164, R76, 0x7632, R164 ;  /* 0x000076324ca47816 */ /* 0x000fe200000000a4 */
[----:B------:R-:W-:Y:S01]  /*0900*/  IMAD.HI.U32 R3, R2, -0x326172a9, RZ ;  /* 0xcd9e8d5702037827 */ /* 0x000fe200078e00ff */
[----:B------:R-:W-:Y:S01]  /*0910*/  PRMT R163, R48, 0x7632, R163 ;  /* 0x0000763230a37816 */ /* 0x000fe200000000a3 */
[----:B------:R-:W2:Y:S01]  /*0920*/  LDCU.64 UR12, c[0x0][0x380] ;  /* 0x00007000ff0c77ac */ /* 0x000ea20008000a00 */
[----:B------:R-:W-:Y:S01]  /*0930*/  PRMT R162, R75, 0x7632, R162 ;  /* 0x000076324ba27816 */ /* 0x000fe200000000a2 */
[----:B------:R-:W-:Y:S01]  /*0940*/  IMAD.HI.U32 R5, R0, -0x2daee0ad, RZ ;  /* 0xd2511f5300057827 */ /* 0x000fe200078e00ff */
[----:B------:R-:W-:-:S02]  /*0950*/  LOP3.LUT R3, R4, UR14, R3, 0x96, !PT ;  /* 0x0000000e04037c12 */ /* 0x000fc4000f8e9603 */
[----:B------:R-:W-:Y:S01]  /*0960*/  PRMT R161, R47, 0x7632, R161 ;  /* 0x000076322fa17816 */ /* 0x000fe200000000a1 */
[----:B------:R-:W-:Y:S01]  /*0970*/  IMAD R7, R2, -0x326172a9, RZ ;  /* 0xcd9e8d5702077824 */ /* 0x000fe200078e02ff */
[----:B------:R-:W-:Y:S01]  /*0980*/  LOP3.LUT R5, R6, UR15, R5, 0x96, !PT ;  /* 0x0000000f06057c12 */ /* 0x000fe2000f8e9605 */
[----:B------:R-:W-:Y:S01]  /*0990*/  IMAD R9, R0, -0x2daee0ad, RZ ;  /* 0xd2511f5300097824 */ /* 0x000fe200078e02ff */
[----:B------:R-:W-:Y:S01]  /*09a0*/  PRMT R160, R74, 0x7632, R160 ;  /* 0x000076324aa07816 */ /* 0x000fe200000000a0 */
[----:B------:R-:W-:Y:S01]  /*09b0*/  IMAD.HI.U32 R2, R3, -0x2daee0ad, RZ ;  /* 0xd2511f5303027827 */ /* 0x000fe200078e00ff */
[----:B------:R-:W-:Y:S01]  /*09c0*/  PRMT R159, R46, 0x7632, R159 ;  /* 0x000076322e9f7816 */ /* 0x000fe2000000009f */
[----:B------:R-:W3:Y:S01]  /*09d0*/  LDCU.64 UR14, c[0x0][0x3a0] ;  /* 0x00007400ff0e77ac */ /* 0x000ee20008000a00 */
[----:B------:R-:W-:Y:S01]  /*09e0*/  PRMT R158, R73, 0x7632, R158 ;  /* 0x00007632499e7816 */ /* 0x000fe2000000009e */
[----:B------:R-:W-:Y:S01]  /*09f0*/  IMAD.HI.U32 R0, R5, -0x326172a9, RZ ;  /* 0xcd9e8d5705007827 */ /* 0x000fe200078e00ff */
[----:B------:R-:W-:Y:S01]  /*0a00*/  LOP3.LUT R2, R9, UR18, R2, 0x96, !PT ;  /* 0x0000001209027c12 */ /* 0x000fe2000f8e9602 */
[----:B------:R-:W4:Y:S01]  /*0a10*/  LDCU UR18, c[0x0][0x388] ;  /* 0x00007100ff1277ac */ /* 0x000f220008000800 */
        /* <DEDUP_REMOVED lines=9> */
[----:B------:R-:W-:Y:S01]  /*0ab0*/  LOP3.LUT R3, R4, UR19, R3, 0x96, !PT ;  /* 0x0000001304037c12 */ /* 0x000fe2000f8e9603 */
[----:B------:R-:W0:Y:S01]  /*0ac0*/  LDCU.U8 UR19, c[0x0][0x410] ;  /* 0x00008200ff1377ac */ /* 0x000e220008000000 */
[----:B------:R-:W-:Y:S01]  /*0ad0*/  PRMT R153, R43, 0x7632, R153 ;  /* 0x000076322b997816 */ /* 0x000fe20000000099 */
[----:B------:R-:W-:Y:S01]  /*0ae0*/  IMAD R7, R2, -0x326172a9, RZ ;  /* 0xcd9e8d5702077824 */ /* 0x000fe200078e02ff */
[----:B------:R-:W-:Y:S01]  /*0af0*/  LOP3.LUT R5, R6, UR20, R5, 0x96, !PT ;  /* 0x0000001406057c12 */ /* 0x000fe2000f8e9605 */
[----:B------:R-:W-:Y:S01]  /*0b00*/  IMAD R9, R0, -0x2daee0ad, RZ ;  /* 0xd2511f5300097824 */ /* 0x000fe200078e02ff */
[----:B------:R-:W-:Y:S01]  /*0b10*/  PRMT R152, R70, 0x7632, R152 ;  /* 0x0000763246987816 */ /* 0x000fe20000000098 */
[----:B------:R-:W-:Y:S01]  /*0b20*/  IMAD.HI.U32 R2, R3, -0x2daee0ad, RZ ;  /* 0xd2511f5303027827 */ /* 0x000fe200078e00ff */
[----:B------:R-:W-:Y:S01]  /*0b30*/  PRMT R151, R42, 0x7632, R151 ;  /* 0x000076322a977816 */ /* 0x000fe20000000097 */
[----:B------:R-:W0:Y:S01]  /*0b40*/  LDCU UR20, c[0x0][0x400] ;  /* 0x00008000ff1477ac */ /* 0x000e220008000800 */
        /* <DEDUP_REMOVED lines=9> */
[----:B------:R-:W-:Y:S02]  /*0be0*/  PRMT R147, R40, 0x7632, R147 ;  /* 0x0000763228937816 */ /* 0x000fe40000000093 */
        /* <DEDUP_REMOVED lines=21> */
[----:B------:R-:W-:-:S04]  /*0d40*/  IMAD.HI.U32 R174, R0, -0x2daee0ad, RZ ;  /* 0xd2511f5300ae7827 */ /* 0x000fc800078e00ff */
[----:B------:R-:W-:Y:S01]  /*0d50*/  HFMA2 R2, -RZ, RZ, 0, 0 ;  /* 0x00000000ff027431 */ /* 0x000fe200000001ff */
[----:B------:R-:W-:Y:S01]  /*0d60*/  PRMT R30, R119, 0x7632, R30 ;  /* 0x00007632771e7816 */ /* 0x000fe2000000001e */
[----:B------:R-:W-:Y:S01]  /*0d70*/  IMAD R191, R0, -0x2daee0ad, RZ ;  /* 0xd2511f5300bf7824 */ /* 0x000fe200078e02ff */
[----:B------:R-:W-:Y:S01]  /*0d80*/  LOP3.LUT R174, R3, UR28, R174, 0x96, !PT ;  /* 0x0000001c03ae7c12 */ /* 0x000fe2000f8e96ae */
[----:B------:R-:W-:Y:S01]  /*0d90*/  IMAD R0, R120, -0x326172a9, RZ ;  /* 0xcd9e8d5778007824 */ /* 0x000fe200078e02ff */
        /* <DEDUP_REMOVED lines=27> */
.L_x_3461:
[----:B0-----:R-:W0:Y:S01]  /*0f50*/  @UP0 LDCU.64 UR4, c[0x0][0x3e0] ;  /* 0x00007c00ff0407ac */ /* 0x001e220008000a00 */
[----:B------:R-:W1:Y:S01]  /*0f60*/  S2R R136, SR_TID.X ;  /* 0x0000000000887919 */ /* 0x000e620000002100 */
[----:B------:R-:W-:Y:S01]  /*0f70*/  PLOP3.LUT P0, PT, PT, PT, UP0, 0x80, 0x8 ;  /* 0x000000000008781c */ /* 0x000fe20003f0f008 */
[----:B------:R-:W2:Y:S01]  /*0f80*/  LDC.64 R132, c[0x0][0x390] ;  /* 0x0000e400ff847b82 */ /* 0x000ea20000000a00 */
[----:B0-----:R-:W-:-:S06]  /*0f90*/  @UP0 UIMAD.WIDE UR4, UR16, 0x2, UR4 ;  /* 0x00000002100408a5 */ /* 0x001fcc000f8e0204 */
[----:B------:R-:W-:Y:S01]  /*0fa0*/  IMAD.U32 R128, RZ, RZ, UR4 ;  /* 0x00000004ff807e24 */ /* 0x000fe2000f8e00ff */
[----:B------:R-:W-:Y:S01]  /*0fb0*/  UIMAD UR4, UR16, UR18, URZ ;  /* 0x00000012100472a4 */ /* 0x000fe2000f8e02ff */
[----:B------:R-:W-:-:S03]  /*0fc0*/  IMAD.U32 R129, RZ, RZ, UR5 ;  /* 0x00000005ff817e24 */ /* 0x000fc6000f8e00ff */
[----:B------:R-:W-:Y:S02]  /*0fd0*/  USHF.R.S32.HI UR5, URZ, 0x1f, UR4 ;  /* 0x0000001fff057899 */ /* 0x000fe40008011404 */
[----:B------:R-:W3:Y:S02]  /*0fe0*/  @P0 LDG.E.U16 R128, desc[UR8][R128.64] ;  /* 0x0000000880800981 */ /* 0x000ee4000c1e1500 */
[----:B------:R-:W-:-:S06]  /*0ff0*/  ULEA.HI UR5, UR5, UR4, URZ, 0x3 ;  /* 0x0000000405057291 */ /* 0x000fcc000f8f18ff */
[----:B------:R-:W-:-:S04]  /*1000*/  MOV R125, UR5 ;  /* 0x00000005007d7c02 */ /* 0x000fc80008000f00 */
[----:B-1----:R-:W-:-:S05]  /*1010*/  LEA.HI.SX32 R134, R125, R136, 0x1d ;  /* 0x000000887d867211 */ /* 0x002fca00078feaff */
[----:B--2---:R-:W-:-:S06]  /*1020*/  IMAD.WIDE.U32 R124, R134, 0x10, R132 ;  /* 0x00000010867c7825 */ /* 0x004fcc00078e0084 */
[----:B------:R-:W5:Y:S01]  /*1030*/  LDG.E.128 R124, desc[UR8][R124.64] ;  /* 0x000000087c7c7981 */ /* 0x000f62000c1e1d00 */
[----:B------:R-:W-:Y:S01]  /*1040*/  PLOP3.LUT P0, PT, PT, PT, UP0, 0x80, 0x8 ;  /* 0x000000000008781c */ /* 0x000fe20003f0f008 */
[----:B------:R-:W-:Y:S01]  /*1050*/  UMOV UR17, 0x3f800000 ;  /* 0x3f80000000117882 */ /* 0x000fe20000000000 */
[----:B------:R-:W-:Y:S01]  /*1060*/  UIADD3 UR21, UPT, UPT, UR11, -0x56f99767, URZ ;  /* 0xa90668990b157890 */ /* 0x000fe2000fffe0ff */
[----:B------:R-:W-:Y:S01]  /*1070*/  IMAD.MOV.U32 R181, RZ, RZ, 0x2f800000 ;  /* 0x2f800000ffb57424 */ /* 0x000fe200078e00ff */
[----:B------:R-:W-:Y:S02]  /*1080*/  UIADD3 UR23, UPT, UPT, UR11, 0x1fd5c5a3, URZ ;  /* 0x1fd5c5a30b177890 */ /* 0x000fe4000fffe0ff */
[----:B------:R-:W-:Y:S02]  /*1090*/  UIADD3 UR24, UPT, UPT, UR10, -0x700cb87f, URZ ;  /* 0x8ff347810a187890 */ /* 0x000fe4000fffe0ff */
[----:B------:R-:W-:Y:S02]  /*10a0*/  UIADD3 UR25, UPT, UPT, UR10, 0x1715609d, URZ ;  /* 0x1715609d0a197890 */ /* 0x000fe4000fffe0ff */
[----:B------:R-:W-:-:S02]  /*10b0*/  UIADD3 UR26, UPT, UPT, UR10, -0xe443238, URZ ;  /* 0xf1bbcdc80a1a7890 */ /* 0x000fc4000fffe0ff */
[----:B------:R-:W-:Y:S02]  /*10c0*/  UIADD3 UR27, UPT, UPT, UR11, -0x695add53, URZ ;  /* 0x96a522ad0b1b7890 */ /* 0x000fe4000fffe0ff */
[----:B------:R-:W-:Y:S02]  /*10d0*/  UIADD3 UR28, UPT, UPT, UR11, -0x4498517b, URZ ;  /* 0xbb67ae850b1c7890 */ /* 0x000fe4000fffe0ff */
[----:B------:R-:W-:Y:S02]  /*10e0*/  UIADD3 UR29, UPT, UPT, UR11, 0x76cf5d0a, URZ ;  /* 0x76cf5d0a0b1d7890 */ /* 0x000fe4000fffe0ff */
[----:B------:R-:W-:Y:S02]  /*10f0*/  UIADD3 UR30, UPT, UPT, UR10, -0x61c88647, URZ ;  /* 0x9e3779b90a1e7890 */ /* 0x000fe4000fffe0ff */
[----:B------:R-:W-:Y:S02]  /*1100*/  UIADD3 UR31, UPT, UPT, UR11, 0x32370b8f, URZ ;  /* 0x32370b8f0b1f7890 */ /* 0x000fe4000fffe0ff */
[----:B------:R-:W-:-:S02]  /*1110*/  UIADD3 UR32, UPT, UPT, UR10, 0x78dde6e4, URZ ;  /* 0x78dde6e40a207890 */ /* 0x000fc4000fffe0ff */
[----:B------:R-:W-:Y:S02]  /*1120*/  UIADD3 UR33, UPT, UPT, UR10, 0x5384540f, URZ ;  /* 0x5384540f0a217890 */ /* 0x000fe4000fffe0ff */
[----:B------:R-:W-:Y:S02]  /*1130*/  UIADD3 UR34, UPT, UPT, UR10, 0x3c6ef372, URZ ;  /* 0x3c6ef3720a227890 */ /* 0x000fe4000fffe0ff */
[----:B------:R-:W-:Y:S02]  /*1140*/  UIADD3 UR35, UPT, UPT, UR10, -0x4ab325aa, URZ ;  /* 0xb54cda560a237890 */ /* 0x000fe4000fffe0ff */
[----:B------:R-:W-:Y:S02]  /*1150*/  UIADD3 UR36, UPT, UPT, UR11, -0x126145ec, URZ ;  /* 0xed9eba140b247890 */ /* 0x000fe4000fffe0ff */
[----:B------:R-:W-:Y:S02]  /*1160*/  UIADD3 UR37, UPT, UPT, UR10, -0x255992d5, URZ ;  /* 0xdaa66d2b0a257890 */ /* 0x000fe4000fffe0ff */
[----:B------:R-:W-:Y:S01]  /*1170*/  UIADD3 UR38, UPT, UPT, UR11, -0x24c28bd8, URZ ;  /* 0xdb3d74280b267890 */ /* 0x000fe2000fffe0ff */
[----:B---3--:R-:W-:-:S02]  /*1180*/  @P0 R2UR UR4, R128 ;  /* 0x00000000800402ca */ /* 0x008fc400000e0000 */
[----:B------:R-:W-:-:S04]  /*1190*/  ISETP.NE.U32.AND P0, PT, RZ, UR14, PT ;  /* 0x0000000eff007c0c */ /* 0x000fc8000bf05070 */
[----:B------:R-:W-:-:S07]  /*11a0*/  ISETP.NE.AND.EX P0, PT, RZ, UR15, PT, P0 ;  /* 0x0000000fff007c0c */ /* 0x000fce000bf05300 */
[----:B------:R-:W-:-:S06]  /*11b0*/  @UP0 USHF.L.U32 UR17, UR4, 0x10, URZ ;  /* 0x0000001004110899 */ /* 0x000fcc00080006ff */
[----:B------:R-:W-:Y:S06]  /*11c0*/  @!P0 BRA `(.L_x_3108) ;  /* 0x0000002800348947 */ /* 0x000fec0003800000 */
        /* <DEDUP_REMOVED lines=13> */
.L_x_42143:
[----:B------:R-:W-:Y:S05]  /*12a0*/  BRX R128 -0x12b0                                       (*"BRANCH_TARGETS .L_x_42144,.L_x_42145,.L_x_42146"*) ;  /* 0xffffffec80547949 */ /* 0x000fea000383ffff */
.L_x_42146:
[----:B------:R-:W-:Y:S01]  /*12b0*/  VIADD R128, R210, 0x1 ;  /* 0x00000001d2807836 */ /* 0x000fe20000000000 */
[----:B------:R-:W-:Y:S01]  /*12c0*/  MOV R129, R173 ;  /* 0x000000ad00817202 */ /* 0x000fe20000000f00 */
[----:B------:R-:W-:Y:S01]  /*12d0*/  IMAD.MOV.U32 R180, RZ, RZ, R191 ;  /* 0x000000ffffb47224 */ /* 0x000fe200078e00bf */
[----:B------:R-:W-:Y:S06]  /*12e0*/  BRA `(.L_x_3109) ;  /* 0x0000000000ec7947 */ /* 0x000fec0003800000 */
.L_x_42144:
[----:B------:R-:W-:Y:S01]  /*12f0*/  IMAD.MOV.U32 R180, RZ, RZ, R191 ;  /* 0x000000ffffb47224 */ /* 0x000fe200078e00bf */
[----:B------:R-:W-:Y:S01]  /*1300*/  MOV R129, R174 ;  /* 0x000000ae00817202 */ /* 0x000fe20000000f00 */
[----:B------:R-:W-:Y:S01]  /*1310*/  IMAD.MOV.U32 R128, RZ, RZ, 0x3 ;  /* 0x00000003ff807424 */ /* 0x000fe200078e00ff */
[----:B------:R-:W-:Y:S06]  /*1320*/  BRA `(.L_x_3109) ;  /* 0x0000000000dc7947 */ /* 0x000fec0003800000 */
.L_x_42145:
        /* <DEDUP_REMOVED lines=12> */
.L_x_3110:
        /* <DEDUP_REMOVED lines=43> */
.L_x_3109:
[----:B------:R-:W-:Y:S01]  /*16a0*/  I2FP.F32.U32 R130, R129 ;  /* 0x0000008100827245 */ /* 0x000fe20000201000 */
[----:B------:R-:W-:Y:S01]  /*16b0*/  UMOV UR5, UR7 ;  /* 0x0000000700057c82 */ /* 0x000fe20008000000 */
[----:B-----5:R-:W-:Y:S01]  /*16c0*/  SHF.L.U32 R129, R124, 0x10, RZ ;  /* 0x000000107c817819 */ /* 0x020fe200000006ff */
[----:B------:R-:W-:Y:S01]  /*16d0*/  UMOV UR4, UR6 ;  /* 0x0000000600047c82 */ /* 0x000fe20008000000 */
[----:B------:R-:W-:Y:S01]  /*16e0*/  ISETP.NE.AND P2, PT, R128, 0x1, PT ;  /* 0x000000018000780c */ /* 0x000fe20003f45270 */
[----:B------:R-:W-:Y:S01]  /*16f0*/  FFMA.FTZ R130, R130, R181, 1.1641532182693481445e-10 ;  /* 0x2f00000082827423 */ /* 0x000fe200000100b5 */
[----:B------:R-:W-:Y:S02]  /*1700*/  IMAD.U32 R138, R92, 0x10000, RZ ;  /* 0x000100005c8a7824 */ /* 0x000fe400078e00ff */
[----:B------:R-:W-:Y:S01]  /*1710*/  FMUL.FTZ R129, R129, UR17 ;  /* 0x0000001181817c20 */ /* 0x000fe20008410000 */
[----:B------:R-:W-:Y:S02]  /*1720*/  PRMT R124, R124, 0x7632, R124 ;  /* 0x000076327c7c7816 */ /* 0x000fe4000000007c */
[----:B------:R-:W-:Y:S01]  /*1730*/  FSETP.GTU.FTZ.AND P1, PT, R130, UR4, PT ;  /* 0x0000000482007c0b */ /* 0x000fe2000bf3c000 */
[----:B------:R-:W-:Y:S01]  /*1740*/  FMUL.FTZ R129, R129, UR5 ;  /* 0x0000000581817c20 */ /* 0x000fe20008410000 */
[C---:B------:R-:W-:Y:S01]  /*1750*/  IMAD.U32 R130, R120.reuse, 0x10000, RZ ;  /* 0x0001000078827824 */ /* 0x040fe200078e00ff */
[----:B------:R-:W-:-:S03]  /*1760*/  PRMT R135, R120, 0x7632, R135 ;  /* 0x0000763278877816 */ /* 0x000fc60000000087 */
[----:B------:R-:W-:Y:S02]  /*1770*/  FSEL R129, R129, RZ, !P1 ;  /* 0x000000ff81817208 */ /* 0x000fe40004800000 */
[----:B------:R-:W-:-:S03]  /*1780*/  PLOP3.LUT P1, PT, P1, PT, PT, 0x8, 0x80 ;  /* 0x000000000080781c */ /* 0x000fc60000f2e170 */
[----:B------:R-:W-:Y:S01]  /*1790*/  FFMA.FTZ R138, R129, R138, R130 ;  /* 0x0000008a818a7223 */ /* 0x000fe20000010082 */
[----:B------:R-:W-:Y:S01]  /*17a0*/  HFMA2 R130, -RZ, RZ, 0, 1.1920928955078125e-07 ;  /* 0x00000002ff827431 */ /* 0x000fe200000001ff */
[----:B------:R-:W-:Y:S01]  /*17b0*/  P2R R184, PR, RZ, 0x2 ;  /* 0x00000002ffb87803 */ /* 0x000fe20000000000 */
        /* <DEDUP_REMOVED lines=10> */
.L_x_3112:
        /* <DEDUP_REMOVED lines=12> */
.L_x_3113:
        /* <DEDUP_REMOVED lines=43> */
.L_x_3111:
[----:B------:R-:W-:Y:S01]  /*1bd0*/  I2FP.F32.U32 R128, R129 ;  /* 0x0000008100807245 */ /* 0x000fe20000201000 */
[----:B------:R-:W-:Y:S01]  /*1be0*/  IMAD.U32 R124, R124, 0x10000, RZ ;  /* 0x000100007c7c7824 */ /* 0x000fe200078e00ff */
[----:B------:R-:W-:Y:S01]  /*1bf0*/  ISETP.NE.AND P2, PT, R130, 0x1, PT ;  /* 0x000000018200780c */ /* 0x000fe20003f45270 */
[----:B------:R-:W-:Y:S01]  /*1c00*/  IMAD.U32 R137, R3, 0x10000, RZ ;  /* 0x0001000003897824 */ /* 0x000fe200078e00ff */
[----:B------:R-:W-:Y:S01]  /*1c10*/  SHF.L.U32 R135, R135, 0x10, RZ ;  /* 0x0000001087877819 */ /* 0x000fe200000006ff */
[----:B------:R-:W-:Y:S01]  /*1c20*/  FFMA.FTZ R128, R128, R181, 1.1641532182693481445e-10 ;  /* 0x2f00000080807423 */ /* 0x000fe200000100b5 */
[----:B------:R-:W-:Y:S01]  /*1c30*/  FMUL.FTZ R124, R124, UR17 ;  /* 0x000000117c7c7c20 */ /* 0x000fe20008410000 */
[----:B------:R-:W-:-:S03]  /*1c40*/  IMAD.MOV.U32 R142, RZ, RZ, 0x2 ;  /* 0x00000002ff8e7424 */ /* 0x000fc600078e00ff */
[----:B------:R-:W-:Y:S01]  /*1c50*/  FMUL.FTZ R124, R124, UR5 ;  /* 0x000000057c7c7c20 */ /* 0x000fe20008410000 */
[----:B------:R-:W-:-:S04]  /*1c60*/  FSETP.GTU.FTZ.AND P1, PT, R128, UR4, PT ;  /* 0x0000000480007c0b */ /* 0x000fc8000bf3c000 */
[----:B------:R-:W-:Y:S02]  /*1c70*/  FSEL R124, R124, RZ, !P1 ;  /* 0x000000ff7c7c7208 */ /* 0x000fe40004800000 */
[----:B------:R-:W-:-:S03]  /*1c80*/  PLOP3.LUT P1, PT, P1, PT, PT, 0x8, 0x80 ;  /* 0x000000000080781c */ /* 0x000fc60000f2e170 */
[----:B------:R-:W-:Y:S01]  /*1c90*/  FFMA.FTZ R137, R124, R137, R135 ;  /* 0x000000897c897223 */ /* 0x000fe20000010087 */
[----:B------:R-:W-:Y:S02]  /*1ca0*/  P2R R135, PR, RZ, 0x2 ;  /* 0x00000002ff877803 */ /* 0x000fe40000000000 */
        /* <DEDUP_REMOVED lines=10> */
.L_x_3115:
        /* <DEDUP_REMOVED lines=12> */
.L_x_3116:
        /* <DEDUP_REMOVED lines=39> */
[----:B------:R-:W-:Y:S01]  /*2080*/  HFMA2 R142, -RZ, RZ, 0, 0 ;  /* 0x00000000ff8e7431 */ /* 0x000fe200000001ff */
[----:B------:R-:W-:Y:S01]  /*2090*/  MOV R0, R140 ;  /* 0x0000008c00007202 */ /* 0x000fe20000000f00 */
[----:B------:R-:W-:Y:S01]  /*20a0*/  IMAD.MOV.U32 R180, RZ, RZ, R128 ;  /* 0x000000ffffb47224 */ /* 0x000fe200078e0080 */
[----:B------:R-:W-:-:S07]  /*20b0*/  LOP3.LUT R174, R130, UR27, R129, 0x96, !PT ;  /* 0x0000001b82ae7c12 */ /* 0x000fce000f8e9681 */
.L_x_3114:
[----:B------:R-:W-:Y:S01]  /*20c0*/  I2FP.F32.U32 R124, R124 ;  /* 0x0000007c007c7245 */ /* 0x000fe20000201000 */
[----:B------:R-:W-:Y:S01]  /*20d0*/  IMAD.U32 R128, R125, 0x10000, RZ ;  /* 0x000100007d807824 */ /* 0x000fe200078e00ff */
[----:B------:R-:W-:Y:S01]  /*20e0*/  ISETP.NE.AND P2, PT, R142, 0x1, PT ;  /* 0x000000018e00780c */ /* 0x000fe20003f45270 */
[----:B------:R-:W-:Y:S01]  /*20f0*/  IMAD.U32 R129, R93, 0x10000, RZ ;  /* 0x000100005d817824 */ /* 0x000fe200078e00ff */
[----:B------:R-:W-:Y:S01]  /*2100*/  SHF.L.U32 R131, R121, 0x10, RZ ;  /* 0x0000001079837819 */ /* 0x000fe200000006ff */
[----:B------:R-:W-:Y:S01]  /*2110*/  FFMA.FTZ R124, R124, R181, 1.1641532182693481445e-10 ;  /* 0x2f0000007c7c7423 */ /* 0x000fe200000100b5 */
[----:B------:R-:W-:Y:S01]  /*2120*/  FMUL.FTZ R128, R128, UR17 ;  /* 0x0000001180807c20 */ /* 0x000fe20008410000 */
[----:B------:R-:W-:Y:S01]  /*2130*/  PRMT R139, R125, 0x7632, R139 ;  /* 0x000076327d8b7816 */ /* 0x000fe2000000008b */
[----:B------:R-:W-:Y:S01]  /*2140*/  IMAD.MOV.U32 R125, RZ, RZ, R0 ;  /* 0x000000ffff7d7224 */ /* 0x000fe200078e0000 */
[----:B------:R-:W-:Y:S01]  /*2150*/  PRMT R141, R121, 0x7632, R141 ;  /* 0x00007632798d7816 */ /* 0x000fe2000000008d */
[----:B------:R-:W-:Y:S01]  /*2160*/  FMUL.FTZ R128, R128, UR5 ;  /* 0x0000000580807c20 */ /* 0x000fe20008410000 */
[----:B------:R-:W-:-:S04]  /*2170*/  FSETP.GTU.FTZ.AND P1, PT, R124, UR4, PT ;  /* 0x000000047c007c0b */ /* 0x000fc8000bf3c000 */
[----:B------:R-:W-:Y:S02]  /*2180*/  FSEL R128, R128, RZ, !P1 ;  /* 0x000000ff80807208 */ /* 0x000fe40004800000 */
[----:B------:R-:W-:-:S03]  /*2190*/  PLOP3.LUT P1, PT, P1, PT, PT, 0x8, 0x80 ;  /* 0x000000000080781c */ /* 0x000fc60000f2e170 */
[----:B------:R-:W-:Y:S01]  /*21a0*/  FFMA.FTZ R140, R128, R129, R131 ;  /* 0x00000081808c7223 */ /* 0x000fe20000010083 */
        /* <DEDUP_REMOVED lines=10> */
.L_x_3118:
        /* <DEDUP_REMOVED lines=12> */
.L_x_3119:
        /* <DEDUP_REMOVED lines=43> */
.L_x_3117:
[----:B------:R-:W-:Y:S01]  /*25c0*/  I2FP.F32.U32 R124, R125 ;  /* 0x0000007d007c7245 */ /* 0x000fe20000201000 */
[----:B------:R-:W-:Y:S01]  /*25d0*/  IMAD.U32 R128, R141, 0x10000, RZ ;  /* 0x000100008d807824 */ /* 0x000fe200078e00ff */
[----:B------:R-:W-:Y:S01]  /*25e0*/  SHF.L.U32 R139, R139, 0x10, RZ ;  /* 0x000000108b8b7819 */ /* 0x000fe200000006ff */
[----:B------:R-:W-:Y:S01]  /*25f0*/  IMAD.MOV.U32 R125, RZ, RZ, R0 ;  /* 0x000000ffff7d7224 */ /* 0x000fe200078e0000 */
[----:B------:R-:W-:Y:S01]  /*2600*/  ISETP.NE.AND P3, PT, R129, 0x1, PT ;  /* 0x000000018100780c */ /* 0x000fe20003f65270 */
[----:B------:R-:W-:Y:S02]  /*2610*/  FFMA.FTZ R124, R124, R181, 1.1641532182693481445e-10 ;  /* 0x2f0000007c7c7423 */ /* 0x000fe400000100b5 */
[----:B------:R-:W-:-:S03]  /*2620*/  FMUL.FTZ R139, R139, UR17 ;  /* 0x000000118b8b7c20 */ /* 0x000fc60008410000 */
[----:B------:R-:W-:Y:S01]  /*2630*/  FSETP.GTU.FTZ.AND P2, PT, R124, UR4, PT ;  /* 0x000000047c007c0b */ /* 0x000fe2000bf5c000 */
[----:B------:R-:W-:Y:S01]  /*2640*/  FMUL.FTZ R139, R139, UR5 ;  /* 0x000000058b8b7c20 */ /* 0x000fe20008410000 */
[----:B------:R-:W-:-:S04]  /*2650*/  IMAD.U32 R124, R4, 0x10000, RZ ;  /* 0x00010000047c7824 */ /* 0x000fc800078e00ff */
[----:B------:R-:W-:Y:S02]  /*2660*/  FSEL R139, R139, RZ, !P2 ;  /* 0x000000ff8b8b7208 */ /* 0x000fe40005000000 */
        /* <DEDUP_REMOVED lines=12> */
.L_x_3121:
        /* <DEDUP_REMOVED lines=12> */
.L_x_3122:
        /* <DEDUP_REMOVED lines=43> */
.L_x_3120:
[----:B------:R-:W-:Y:S01]  /*2aa0*/  I2FP.F32.U32 R124, R125 ;  /* 0x0000007d007c7245 */ /* 0x000fe20000201000 */
[----:B------:R-:W-:Y:S01]  /*2ab0*/  IMAD.U32 R125, R126, 0x10000, RZ ;  /* 0x000100007e7d7824 */ /* 0x000fe200078e00ff */
[----:B------:R-:W-:Y:S01]  /*2ac0*/  ISETP.NE.AND P4, PT, R128, 0x1, PT ;  /* 0x000000018000780c */ /* 0x000fe20003f85270 */
[----:B------:R-:W-:Y:S01]  /*2ad0*/  IMAD.MOV.U32 R129, RZ, RZ, 0x2 ;  /* 0x00000002ff817424 */ /* 0x000fe200078e00ff */
[----:B------:R-:W-:Y:S01]  /*2ae0*/  SHF.L.U32 R142, R94, 0x10, RZ ;  /* 0x000000105e8e7819 */ /* 0x000fe200000006ff */
[----:B------:R-:W-:Y:S01]  /*2af0*/  FFMA.FTZ R124, R124, R181, 1.1641532182693481445e-10 ;  /* 0x2f0000007c7c7423 */ /* 0x000fe200000100b5 */
[----:B------:R-:W-:Y:S01]  /*2b00*/  FMUL.FTZ R125, R125, UR17 ;  /* 0x000000117d7d7c20 */ /* 0x000fe20008410000 */
[----:B------:R-:W-:Y:S02]  /*2b10*/  PRMT R126, R126, 0x7632, R126 ;  /* 0x000076327e7e7816 */ /* 0x000fe4000000007e */
[----:B------:R-:W-:Y:S01]  /*2b20*/  PRMT R141, R122, 0x7632, R141 ;  /* 0x000076327a8d7816 */ /* 0x000fe2000000008d */
[----:B------:R-:W-:Y:S01]  /*2b30*/  FMUL.FTZ R125, R125, UR5 ;  /* 0x000000057d7d7c20 */ /* 0x000fe20008410000 */
[----:B------:R-:W-:Y:S01]  /*2b40*/  FSETP.GTU.FTZ.AND P3, PT, R124, UR4, PT ;  /* 0x000000047c007c0b */ /* 0x000fe2000bf7c000 */
        /* <DEDUP_REMOVED lines=14> */
.L_x_3124:
        /* <DEDUP_REMOVED lines=12> */
.L_x_3125:
        /* <DEDUP_REMOVED lines=43> */
.L_x_3123:
        /* <DEDUP_REMOVED lines=23> */
.L_x_3127:
        /* <DEDUP_REMOVED lines=12> */
.L_x_3128:
        /* <DEDUP_REMOVED lines=43> */
.L_x_3126:
[----:B------:R-:W-:Y:S01]  /*3480*/  I2FP.F32.U32 R124, R125 ;  /* 0x0000007d007c7245 */ /* 0x000fe20000201000 */
[----:B------:R-:W-:Y:S01]  /*3490*/  IMAD.U32 R126, R95, 0x10000, RZ ;  /* 0x000100005f7e7824 */ /* 0x000fe200078e00ff */
[----:B------:R-:W-:Y:S01]  /*34a0*/  SHF.L.U32 R125, R127, 0x10, RZ ;  /* 0x000000107f7d7819 */ /* 0x000fe200000006ff */
[----:B------:R-:W-:Y:S01]  /*34b0*/  IMAD.U32 R128, R123, 0x10000, RZ ;  /* 0x000100007b807824 */ /* 0x000fe200078e00ff */
[----:B------:R-:W-:Y:S01]  /*34c0*/  ISETP.NE.AND P6, PT, R130, 0x1, PT ;  /* 0x000000018200780c */ /* 0x000fe20003fc5270 */
[----:B------:R-:W-:Y:S01]  /*34d0*/  FFMA.FTZ R124, R124, R181, 1.1641532182693481445e-10 ;  /* 0x2f0000007c7c7423 */ /* 0x000fe200000100b5 */
[----:B------:R-:W-:Y:S02]  /*34e0*/  HFMA2 R192, -RZ, RZ, 0, 1.1920928955078125e-07 ;  /* 0x00000002ffc07431 */ /* 0x000fe400000001ff */
[----:B------:R-:W-:Y:S01]  /*34f0*/  FMUL.FTZ R125, R125, UR17 ;  /* 0x000000117d7d7c20 */ /* 0x000fe20008410000 */
[----:B------:R-:W-:Y:S02]  /*3500*/  PRMT R143, R127, 0x7632, R143 ;  /* 0x000076327f8f7816 */ /* 0x000fe4000000008f */
[----:B------:R-:W-:Y:S01]  /*3510*/  FSETP.GTU.FTZ.AND P5, PT, R124, UR4, PT ;  /* 0x000000047c007c0b */ /* 0x000fe2000bfbc000 */
[----:B------:R-:W-:Y:S01]  /*3520*/  FMUL.FTZ R125, R125, UR5 ;  /* 0x000000057d7d7c20 */ /* 0x000fe20008410000 */
[----:B------:R-:W-:-:S04]  /*3530*/  PRMT R182, R123, 0x7632, R182 ;  /* 0x000076327bb67816 */ /* 0x000fc800000000b6 */
        /* <DEDUP_REMOVED lines=13> */
.L_x_3130:
        /* <DEDUP_REMOVED lines=14> */
.L_x_3131:
        /* <DEDUP_REMOVED lines=43> */
.L_x_3129:
[----:B------:R-:W-:Y:S01]  /*39a0*/  I2FP.F32.U32 R124, R125 ;  /* 0x0000007d007c7245 */ /* 0x000fe20000201000 */
[----:B------:R-:W-:Y:S01]  /*39b0*/  IMAD.U32 R143, R143, 0x10000, RZ ;  /* 0x000100008f8f7824 */ /* 0x000fe200078e00ff */
[----:B------:R-:W-:Y:S01]  /*39c0*/  SHF.L.U32 R182, R182, 0x10, RZ ;  /* 0x00000010b6b67819 */ /* 0x000fe200000006ff */
[----:B------:R-:W-:Y:S01]  /*39d0*/  IMAD.U32 R126, R6, 0x10000, RZ ;  /* 0x00010000067e7824 */ /* 0x000fe200078e00ff */
[----:B------:R-:W-:Y:S01]  /*39e0*/  F2FP.BF16.F32.PACK_AB R125, R139, R140 ;  /* 0x0000008c8b7d723e */ /* 0x000fe200000010ff */
[----:B------:R-:W-:Y:S01]  /*39f0*/  FFMA.FTZ R124, R124, R181, 1.1641532182693481445e-10 ;  /* 0x2f0000007c7c7423 */ /* 0x000fe200000100b5 */
[----:B------:R-:W-:-:S04]  /*3a00*/  FMUL.FTZ R143, R143, UR17 ;  /* 0x000000118f8f7c20 */ /* 0x000fc80008410000 */
[----:B------:R-:W-:Y:S01]  /*3a10*/  FMUL.FTZ R143, R143, UR5 ;  /* 0x000000058f8f7c20 */ /* 0x000fe20008410000 */
[----:B------:R-:W-:Y:S02]  /*3a20*/  FSETP.GTU.FTZ.AND P6, PT, R124, UR4, PT ;  /* 0x000000047c007c0b */ /* 0x000fe4000bfdc000 */
[----:B------:R-:W-:Y:S02]  /*3a30*/  F2FP.BF16.F32.PACK_AB R124, R137, R138 ;  /* 0x0000008a897c723e */ /* 0x000fe400000010ff */
[----:B------:R-:W-:Y:S02]  /*3a40*/  FSEL R143, R143, RZ, !P6 ;  /* 0x000000ff8f8f7208 */ /* 0x000fe40007000000 */
[----:B------:R-:W-:-:S03]  /*3a50*/  PLOP3.LUT P6, PT, P6, PT, PT, 0x8, 0x80 ;  /* 0x000000000080781c */ /* 0x000fc600037ce170 */
[----:B------:R-:W-:Y:S01]  /*3a60*/  FFMA.FTZ R143, R143, R126, R182 ;  /* 0x0000007e8f8f7223 */ /* 0x000fe200000100b6 */
[----:B------:R-:W-:-:S04]  /*3a70*/  F2FP.BF16.F32.PACK_AB R126, R141, R142 ;  /* 0x0000008e8d7e723e */ /* 0x000fc800000010ff */
[----:B------:R-:W-:Y:S01]  /*3a80*/  F2FP.BF16.F32.PACK_AB R127, R143, R179 ;  /* 0x000000b38f7f723e */ /* 0x000fe200000010ff */
[----:B------:R-:W-:Y:S06]  /*3a90*/  BRA `(.L_x_3132) ;  /* 0x0000002400e47947 */ /* 0x000fec0003800000 */
.L_x_3108:
        /* <DEDUP_REMOVED lines=15> */
.L_x_3134:
        /* <DEDUP_REMOVED lines=12> */
.L_x_3135:
        /* <DEDUP_REMOVED lines=43> */
.L_x_3133:
[----:B------:R-:W-:Y:S01]  /*3f00*/  I2FP.F32.U32 R128, R128 ;  /* 0x0000008000807245 */ /* 0x000fe20000201000 */
[----:B-----5:R-:W-:Y:S01]  /*3f10*/  IMAD.U32 R129, R124, 0x10000, RZ ;  /* 0x000100007c817824 */ /* 0x020fe200078e00ff */
[----:B------:R-:W-:Y:S01]  /*3f20*/  ISETP.NE.AND P2, PT, R130, 0x1, PT ;  /* 0x000000018200780c */ /* 0x000fe20003f45270 */
[----:B------:R-:W-:Y:S01]  /*3f30*/  UMOV UR5, UR7 ;  /* 0x0000000700057c82 */ /* 0x000fe20008000000 */
[----:B------:R-:W-:Y:S01]  /*3f40*/  UMOV UR4, UR6 ;  /* 0x0000000600047c82 */ /* 0x000fe20008000000 */
[----:B------:R-:W-:Y:S01]  /*3f50*/  FFMA.FTZ R128, R128, R181, 1.1641532182693481445e-10 ;  /* 0x2f00000080807423 */ /* 0x000fe200000100b5 */
[----:B------:R-:W-:Y:S01]  /*3f60*/  FMUL.FTZ R129, R129, UR17 ;  /* 0x0000001181817c20 */ /* 0x000fe20008410000 */
[----:B------:R-:W-:Y:S01]  /*3f70*/  IMAD.U32 R131, R92, 0x10000, RZ ;  /* 0x000100005c837824 */ /* 0x000fe200078e00ff */
[----:B------:R-:W-:Y:S02]  /*3f80*/  PRMT R124, R124, 0x7632, R124 ;  /* 0x000076327c7c7816 */ /* 0x000fe4000000007c */
[----:B------:R-:W-:Y:S01]  /*3f90*/  FMUL.FTZ R129, R129, UR5 ;  /* 0x0000000581817c20 */ /* 0x000fe20008410000 */
[----:B------:R-:W-:-:S04]  /*3fa0*/  FSETP.GTU.FTZ.AND P1, PT, R128, UR4, PT ;  /* 0x0000000480007c0b */ /* 0x000fc8000bf3c000 */
[----:B------:R-:W-:Y:S01]  /*3fb0*/  FSEL R138, R129, RZ, !P1 ;  /* 0x000000ff818a7208 */ /* 0x000fe20004800000 */
[----:B------:R-:W-:Y:S01]  /*3fc0*/  IMAD.MOV.U32 R129, RZ, RZ, R0 ;  /* 0x000000ffff817224 */ /* 0x000fe200078e0000 */
[----:B------:R-:W-:-:S03]  /*3fd0*/  PLOP3.LUT P1, PT, P1, PT, PT, 0x8, 0x80 ;  /* 0x000000000080781c */ /* 0x000fc60000f2e170 */
[----:B------:R-:W-:Y:S01]  /*3fe0*/  FMUL.FTZ R138, R138, R131 ;  /* 0x000000838a8a7220 */ /* 0x000fe20000410000 */
[----:B------:R-:W-:Y:S02]  /*3ff0*/  P2R R184, PR, RZ, 0x2 ;  /* 0x00000002ffb87803 */ /* 0x000fe40000000000 */
        /* <DEDUP_REMOVED lines=10> */
.L_x_3137:
        /* <DEDUP_REMOVED lines=12> */
.L_x_3138:
        /* <DEDUP_REMOVED lines=43> */
.L_x_3136:
[----:B------:R-:W-:Y:S01]  /*4410*/  I2FP.F32.U32 R128, R129 ;  /* 0x0000008100807245 */ /* 0x000fe20000201000 */
[----:B------:R-:W-:Y:S01]  /*4420*/  IMAD.U32 R124, R124, 0x10000, RZ ;  /* 0x000100007c7c7824 */ /* 0x000fe200078e00ff */
[----:B------:R-:W-:Y:S01]  /*4430*/  ISETP.NE.AND P2, PT, R131, 0x1, PT ;  /* 0x000000018300780c */ /* 0x000fe20003f45270 */
[----:B------:R-:W-:Y:S01]  /*4440*/  IMAD.MOV.U32 R130, RZ, RZ, 0x2 ;  /* 0x00000002ff827424 */ /* 0x000fe200078e00ff */
[----:B------:R-:W-:Y:S01]  /*4450*/  SHF.L.U32 R137, R3, 0x10, RZ ;  /* 0x0000001003897819 */ /* 0x000fe200000006ff */
[----:B------:R-:W-:Y:S01]  /*4460*/  FFMA.FTZ R128, R128, R181, 1.1641532182693481445e-10 ;  /* 0x2f00000080807423 */ /* 0x000fe200000100b5 */
[----:B------:R-:W-:-:S04]  /*4470*/  FMUL.FTZ R124, R124, UR17 ;  /* 0x000000117c7c7c20 */ /* 0x000fc80008410000 */
[----:B------:R-:W-:Y:S01]  /*4480*/  FMUL.FTZ R124, R124, UR5 ;  /* 0x000000057c7c7c20 */ /* 0x000fe20008410000 */
[----:B------:R-:W-:-:S04]  /*4490*/  FSETP.GTU.FTZ.AND P1, PT, R128, UR4, PT ;  /* 0x0000000480007c0b */ /* 0x000fc8000bf3c000 */
[----:B------:R-:W-:Y:S02]  /*44a0*/  FSEL R124, R124, RZ, !P1 ;  /* 0x000000ff7c7c7208 */ /* 0x000fe40004800000 */
[----:B------:R-:W-:-:S03]  /*44b0*/  PLOP3.LUT P1, PT, P1, PT, PT, 0x8, 0x80 ;  /* 0x000000000080781c */ /* 0x000fc60000f2e170 */
[----:B------:R-:W-:Y:S01]  /*44c0*/  FMUL.FTZ R137, R124, R137 ;  /* 0x000000897c897220 */ /* 0x000fe20000410000 */
[----:B------:R-:W-:Y:S01]  /*44d0*/  P2R R135, PR, RZ, 0x2 ;  /* 0x00000002ff877803 */ /* 0x000fe20000000000 */
        /* <DEDUP_REMOVED lines=10> */
.L_x_3140:
        /* <DEDUP_REMOVED lines=12> */
.L_x_3141:
        /* <DEDUP_REMOVED lines=43> */
.L_x_3139:
[----:B------:R-:W-:Y:S01]  /*48f0*/  I2FP.F32.U32 R124, R124 ;  /* 0x0000007c007c7245 */ /* 0x000fe20000201000 */
[----:B------:R-:W-:Y:S01]  /*4900*/  IMAD.U32 R129, R93, 0x10000, RZ ;  /* 0x000100005d817824 */ /* 0x000fe200078e00ff */
[C---:B------:R-:W-:Y:S02]  /*4910*/  SHF.L.U32 R128, R125.reuse, 0x10, RZ ;  /* 0x000000107d807819 */ /* 0x040fe400000006ff */
[----:B------:R-:W-:Y:S01]  /*4920*/  ISETP.NE.AND P2, PT, R130, 0x1, PT ;  /* 0x000000018200780c */ /* 0x000fe20003f45270 */
[----:B------:R-:W-:Y:S01]  /*4930*/  FFMA.FTZ R124, R124, R181, 1.1641532182693481445e-10 ;  /* 0x2f0000007c7c7423 */ /* 0x000fe200000100b5 */
[----:B------:R-:W-:Y:S01]  /*4940*/  PRMT R139, R125, 0x7632, R139 ;  /* 0x000076327d8b7816 */ /* 0x000fe2000000008b */
[----:B------:R-:W-:Y:S01]  /*4950*/  FMUL.FTZ R128, R128, UR17 ;  /* 0x0000001180807c20 */ /* 0x000fe20008410000 */
[----:B------:R-:W-:Y:S02]  /*4960*/  MOV R125, R0 ;  /* 0x00000000007d7202 */ /* 0x000fe40000000f00 */
[----:B------:R-:W-:Y:S01]  /*4970*/  FSETP.GTU.FTZ.AND P1, PT, R124, UR4, PT ;  /* 0x000000047c007c0b */ /* 0x000fe2000bf3c000 */
[----:B------:R-:W-:-:S05]  /*4980*/  FMUL.FTZ R128, R128, UR5 ;  /* 0x0000000580807c20 */ /* 0x000fca0008410000 */
        /* <DEDUP_REMOVED lines=13> */
.L_x_3143:
        /* <DEDUP_REMOVED lines=12> */
.L_x_3144:
        /* <DEDUP_REMOVED lines=43> */
.L_x_3142:
[----:B------:R-:W-:Y:S01]  /*4dd0*/  I2FP.F32.U32 R124, R125 ;  /* 0x0000007d007c7245 */ /* 0x000fe20000201000 */
[----:B------:R-:W-:Y:S01]  /*4de0*/  IMAD.U32 R139, R139, 0x10000, RZ ;  /* 0x000100008b8b7824 */ /* 0x000fe200078e00ff */
[----:B------:R-:W-:Y:S01]  /*4df0*/  ISETP.NE.AND P3, PT, R128, 0x1, PT ;  /* 0x000000018000780c */ /* 0x000fe20003f65270 */
[----:B------:R-:W-:Y:S01]  /*4e00*/  IMAD.MOV.U32 R125, RZ, RZ, R0 ;  /* 0x000000ffff7d7224 */ /* 0x000fe200078e0000 */
[----:B------:R-:W-:Y:S01]  /*4e10*/  MOV R130, 0x2 ;  /* 0x0000000200827802 */ /* 0x000fe20000000f00 */
[----:B------:R-:W-:Y:S01]  /*4e20*/  FFMA.FTZ R124, R124, R181, 1.1641532182693481445e-10 ;  /* 0x2f0000007c7c7423 */ /* 0x000fe200000100b5 */
[----:B------:R-:W-:-:S04]  /*4e30*/  FMUL.FTZ R139, R139, UR17 ;  /* 0x000000118b8b7c20 */ /* 0x000fc80008410000 */
[----:B------:R-:W-:Y:S01]  /*4e40*/  FMUL.FTZ R139, R139, UR5 ;  /* 0x000000058b8b7c20 */ /* 0x000fe20008410000 */
[----:B------:R-:W-:Y:S01]  /*4e50*/  FSETP.GTU.FTZ.AND P2, PT, R124, UR4, PT ;  /* 0x000000047c007c0b */ /* 0x000fe2000bf5c000 */
        /* <DEDUP_REMOVED lines=13> */
.L_x_3146:
        /* <DEDUP_REMOVED lines=12> */
.L_x_3147:
        /* <DEDUP_REMOVED lines=43> */
.L_x_3145:
[----:B------:R-:W-:Y:S01]  /*52a0*/  I2FP.F32.U32 R124, R125 ;  /* 0x0000007d007c7245 */ /* 0x000fe20000201000 */
[----:B------:R-:W-:Y:S01]  /*52b0*/  IMAD.U32 R125, R126, 0x10000, RZ ;  /* 0x000100007e7d7824 */ /* 0x000fe200078e00ff */
[----:B------:R-:W-:Y:S01]  /*52c0*/  ISETP.NE.AND P4, PT, R130, 0x1, PT ;  /* 0x000000018200780c */ /* 0x000fe20003f85270 */
[----:B------:R-:W-:Y:S01]  /*52d0*/  IMAD.MOV.U32 R128, RZ, RZ, 0x2 ;  /* 0x00000002ff807424 */ /* 0x000fe200078e00ff */
[----:B------:R-:W-:Y:S01]  /*52e0*/  SHF.L.U32 R129, R94, 0x10, RZ ;  /* 0x000000105e817819 */ /* 0x000fe200000006ff */
[----:B------:R-:W-:Y:S01]  /*52f0*/  FFMA.FTZ R124, R124, R181, 1.1641532182693481445e-10 ;  /* 0x2f0000007c7c7423 */ /* 0x000fe200000100b5 */
[----:B------:R-:W-:Y:S01]  /*5300*/  FMUL.FTZ R125, R125, UR17 ;  /* 0x000000117d7d7c20 */ /* 0x000fe20008410000 */
[----:B------:R-:W-:-:S03]  /*5310*/  PRMT R126, R126, 0x7632, R126 ;  /* 0x000076327e7e7816 */ /* 0x000fc6000000007e */
[----:B------:R-:W-:Y:S01]  /*5320*/  FMUL.FTZ R125, R125, UR5 ;  /* 0x000000057d7d7c20 */ /* 0x000fe20008410000 */
[----:B------:R-:W-:-:S04]  /*5330*/  FSETP.GTU.FTZ.AND P3, PT, R124, UR4, PT ;  /* 0x000000047c007c0b */ /* 0x000fc8000bf7c000 */
        /* <DEDUP_REMOVED lines=13> */
.L_x_3149:
        /* <DEDUP_REMOVED lines=12> */
.L_x_3150:
        /* <DEDUP_REMOVED lines=43> */
.L_x_3148:
[----:B------:R-:W-:Y:S01]  /*5780*/  I2FP.F32.U32 R124, R125 ;  /* 0x0000007d007c7245 */ /* 0x000fe20000201000 */
[----:B------:R-:W-:Y:S01]  /*5790*/  IMAD.U32 R141, R5, 0x10000, RZ ;  /* 0x00010000058d7824 */ /* 0x000fe200078e00ff */
[----:B------:R-:W-:Y:S01]  /*57a0*/  SHF.L.U32 R126, R126, 0x10, RZ ;  /* 0x000000107e7e7819 */ /* 0x000fe200000006ff */
[----:B------:R-:W-:Y:S01]  /*57b0*/  IMAD.MOV.U32 R129, RZ, RZ, 0x2 ;  /* 0x00000002ff817424 */ /* 0x000fe200078e00ff */
[----:B------:R-:W-:Y:S01]  /*57c0*/  ISETP.NE.AND P5, PT, R128, 0x1, PT ;  /* 0x000000018000780c */ /* 0x000fe20003fa5270 */
[----:B------:R-:W-:Y:S01]  /*57d0*/  FFMA.FTZ R124, R124, R181, 1.1641532182693481445e-10 ;  /* 0x2f0000007c7c7423 */ /* 0x000fe200000100b5 */
[----:B------:R-:W-:Y:S01]  /*57e0*/  MOV R125, R0 ;  /* 0x00000000007d7202 */ /* 0x000fe20000000f00 */
[----:B------:R-:W-:-:S03]  /*57f0*/  FMUL.FTZ R126, R126, UR17 ;  /* 0x000000117e7e7c20 */ /* 0x000fc60008410000 */
[----:B------:R-:W-:Y:S01]  /*5800*/  FSETP.GTU.FTZ.AND P4, PT, R124, UR4, PT ;  /* 0x000000047c007c0b */ /* 0x000fe2000bf9c000 */
[----:B------:R-:W-:-:S05]  /*5810*/  FMUL.FTZ R126, R126, UR5 ;  /* 0x000000057e7e7c20 */ /* 0x000fca0008410000 */
        /* <DEDUP_REMOVED lines=12> */
.L_x_3152:
        /* <DEDUP_REMOVED lines=12> */
.L_x_3153:
        /* <DEDUP_REMOVED lines=43> */
.L_x_3151:
[----:B------:R-:W-:Y:S01]  /*5c50*/  I2FP.F32.U32 R124, R125 ;  /* 0x0000007d007c7245 */ /* 0x000fe20000201000 */
[----:B------:R-:W-:Y:S01]  /*5c60*/  IMAD.U32 R125, R127, 0x10000, RZ ;  /* 0x000100007f7d7824 */ /* 0x000fe200078e00ff */
[----:B------:R-:W-:Y:S01]  /*5c70*/  ISETP.NE.AND P6, PT, R129, 0x1, PT ;  /* 0x000000018100780c */ /* 0x000fe20003fc5270 */
[----:B------:R-:W-:Y:S01]  /*5c80*/  IMAD.U32 R126, R95, 0x10000, RZ ;  /* 0x000100005f7e7824 */ /* 0x000fe200078e00ff */
[----:B------:R-:W-:Y:S01]  /*5c90*/  PRMT R143, R127, 0x7632, R143 ;  /* 0x000076327f8f7816 */ /* 0x000fe2000000008f */
[----:B------:R-:W-:Y:S01]  /*5ca0*/  FFMA.FTZ R124, R124, R181, 1.1641532182693481445e-10 ;  /* 0x2f0000007c7c7423 */ /* 0x000fe200000100b5 */
[----:B------:R-:W-:Y:S01]  /*5cb0*/  FMUL.FTZ R125, R125, UR17 ;  /* 0x000000117d7d7c20 */ /* 0x000fe20008410000 */
[----:B------:R-:W-:-:S03]  /*5cc0*/  MOV R192, 0x2 ;  /* 0x0000000200c07802 */ /* 0x000fc60000000f00 */
        /* <DEDUP_REMOVED lines=15> */
.L_x_3155:
        /* <DEDUP_REMOVED lines=14> */
.L_x_3156:
        /* <DEDUP_REMOVED lines=43> */
.L_x_3154:
[----:B------:R-:W-:Y:S01]  /*6150*/  I2FP.F32.U32 R124, R125 ;  /* 0x0000007d007c7245 */ /* 0x000fe20000201000 */
[----:B------:R-:W-:Y:S01]  /*6160*/  IMAD.U32 R143, R143, 0x10000, RZ ;  /* 0x000100008f8f7824 */ /* 0x000fe200078e00ff */
[----:B------:R-:W-:Y:S02]  /*6170*/  SHF.L.U32 R126, R6, 0x10, RZ ;  /* 0x00000010067e7819 */ /* 0x000fe400000006ff */
        /* <DEDUP_REMOVED lines=8> */
[----:B------:R-:W-:Y:S01]  /*6200*/  FMUL.FTZ R143, R143, R126 ;  /* 0x0000007e8f8f7220 */ /* 0x000fe20000410000 */
[----:B------:R-:W-:-:S04]  /*6210*/  F2FP.BF16.F32.PACK_AB R126, R141, R142 ;  /* 0x0000008e8d7e723e */ /* 0x000fc800000010ff */
[----:B------:R-:W-:-:S07]  /*6220*/  F2FP.BF16.F32.PACK_AB R127, R143, R179 ;  /* 0x000000b38f7f723e */ /* 0x000fce00000010ff */
.L_x_3132:
[----:B------:R-:W-:Y:S01]  /*6230*/  SEL R187, RZ, 0x1000000, !P6 ;  /* 0x01000000ffbb7807 */ /* 0x000fe20007000000 */
[----:B------:R-:W0:Y:S01]  /*6240*/  LDC.64 R128, c[0x0][0x3a8] ;  /* 0x0000ea00ff807b82 */ /* 0x000e220000000a00 */
[----:B------:R-:W-:Y:S02]  /*6250*/  ISETP.NE.AND P6, PT, R184, RZ, PT ;  /* 0x000000ffb800720c */ /* 0x000fe40003fc5270 */
[----:B------:R-:W-:Y:S02]  /*6260*/  SEL R186, RZ, 0x10000, !P5 ;  /* 0x00010000ffba7807 */ /* 0x000fe40006800000 */
[----:B------:R-:W-:Y:S02]  /*6270*/  ISETP.NE.AND P5, PT, R135, RZ, PT ;  /* 0x000000ff8700720c */ /* 0x000fe40003fa5270 */
[----:B------:R-:W-:Y:S01]  /*6280*/  SEL R189, RZ, 0x100, !P4 ;  /* 0x00000100ffbd7807 */ /* 0x000fe20006000000 */
[----:B------:R-:W1:Y:S01]  /*6290*/  LDC.64 R130, c[0x0][0x3b0] ;  /* 0x0000ec00ff827b82 */ /* 0x000e620000000a00 */
[----:B------:R-:W-:-:S02]  /*62a0*/  SEL R183, RZ, 0x1000000, !P2 ;  /* 0x01000000ffb77807 */ /* 0x000fc40005000000 */
[----:B------:R-:W-:Y:S02]  /*62b0*/  SEL R135, RZ, 0x10000, !P1 ;  /* 0x00010000ff877807 */ /* 0x000fe40004800000 */
[----:B------:R-:W-:Y:S02]  /*62c0*/  SEL R182, RZ, 0x100, !P5 ;  /* 0x00000100ffb67807 */ /* 0x000fe40006800000 */
[----:B------:R-:W-:Y:S01]  /*62d0*/  LOP3.LUT R189, R189, R187, R186, 0xfe, !PT ;  /* 0x000000bbbdbd7212 */ /* 0x000fe200078efeba */
[----:B------:R-:W2:Y:S01]  /*62e0*/  @P0 LDC.64 R184, c[0x0][0x3a0] ;  /* 0x0000e800ffb80b82 */ /* 0x000ea20000000a00 */
[----:B------:R-:W-:Y:S02]  /*62f0*/  SEL R186, RZ, 0x1, !P3 ;  /* 0x00000001ffba7807 */ /* 0x000fe40005800000 */
[----:B------:R-:W-:Y:S01]  /*6300*/  LOP3.LUT R182, R182, R183, R135, 0xfe, !PT ;  /* 0x000000b7b6b67212 */ /* 0x000fe200078efe87 */
[----:B------:R-:W-:Y:S01]  /*6310*/  VIADD R135, R134, 0x80 ;  /* 0x0000008086877836 */ /* 0x000fe20000000000 */
[----:B------:R-:W-:-:S02]  /*6320*/  SEL R187, RZ, 0x1, !P6 ;  /* 0x00000001ffbb7807 */ /* 0x000fc40007000000 */
[----:B------:R-:W-:Y:S01]  /*6330*/  LOP3.LUT R183, R189, R186, RZ, 0xfc, !PT ;  /* 0x000000babdb77212 */ /* 0x000fe200078efcff */
[----:B0-----:R-:W-:Y:S01]  /*6340*/  IMAD.WIDE.U32 R190, R134, 0x10, R128 ;  /* 0x0000001086be7825 */ /* 0x001fe200078e0080 */
[----:B------:R-:W-:-:S03]  /*6350*/  LOP3.LUT R182, R182, R187, RZ, 0xfc, !PT ;  /* 0x000000bbb6b67212 */ /* 0x000fc600078efcff */
[----:B------:R-:W-:Y:S01]  /*6360*/  IMAD.WIDE.U32 R186, R135, 0x10, R132 ;  /* 0x0000001087ba7825 */ /* 0x000fe200078e0084 */
[----:B------:R0:W-:Y:S03]  /*6370*/  STG.E.128 desc[UR8][R190.64], R124 ;  /* 0x0000007cbe007986 */ /* 0x0001e6000c101d08 */
[----:B-1----:R-:W-:-:S05]  /*6380*/  IMAD.WIDE.U32 R188, R134, 0x8, R130 ;  /* 0x0000000886bc7825 */ /* 0x002fca00078e0082 */
[----:B------:R1:W-:Y:S01]  /*6390*/  STG.E.64 desc[UR8][R188.64], R182 ;  /* 0x000000b6bc007986 */ /* 0x0003e2000c101b08 */
[----:B--2---:R-:W-:-:S05]  /*63a0*/  @P0 IMAD.WIDE.U32 R184, R135, 0x10, R184 ;  /* 0x0000001087b80825 */ /* 0x004fca00078e00b8 */
[----:B------:R1:W5:Y:S04]  /*63b0*/  @P0 LDG.E.128 R120, desc[UR8][R184.64] ;  /* 0x00000008b8780981 */ /* 0x000368000c1e1d00 */
[----:B0-----:R1:W5:Y:S01]  /*63c0*/  LDG.E.128 R124, desc[UR8][R186.64] ;  /* 0x00000008ba7c7981 */ /* 0x001362000c1e1d00 */
[----:B------:R-:W-:Y:S05]  /*63d0*/  @!P0 BRA `(.L_x_3157) ;  /* 0x00000028000c8947 */ /* 0x000fea0003800000 */
        /* <DEDUP_REMOVED lines=15> */
.L_x_3159:
        /* <DEDUP_REMOVED lines=12> */
.L_x_3160:
        /* <DEDUP_REMOVED lines=37> */
[----:B------:R-:W-:Y:S02]  /*67e0*/  MOV R0, R184 ;  /* 0x000000b800007202 */ /* 0x000fe40000000f00 */
[----:B------:R-:W-:Y:S01]  /*67f0*/  LOP3.LUT R173, R186, UR24, R185, 0x96, !PT ;  /* 0x00000018baad7c12 */ /* 0x000fe2000f8e96b9 */
[----:B------:R-:W-:Y:S01]  /*6800*/  IMAD.MOV.U32 R184, RZ, RZ, RZ ;  /* 0x000000ffffb87224 */ /* 0x000fe200078e00ff */
[----:B------:R-:W-:Y:S01]  /*6810*/  LOP3.LUT R174, R182, UR27, R195, 0x96, !PT ;  /* 0x0000001bb6ae7c12 */ /* 0x000fe2000f8e96c3 */
[----:B------:R-:W-:-:S07]  /*6820*/  IMAD.MOV.U32 R182, RZ, RZ, R180 ;  /* 0x000000ffffb67224 */ /* 0x000fce00078e00b4 */
.L_x_3158:
[----:B------:R-:W-:Y:S01]  /*6830*/  I2FP.F32.U32 R180, R182 ;  /* 0x000000b600b47245 */ /* 0x000fe20000201000 */
[----:B------:R-:W-:Y:S01]  /*6840*/  IMAD.U32 R183, R96, 0x10000, RZ ;  /* 0x0001000060b77824 */ /* 0x000fe200078e00ff */
[----:B-----5:R-:W-:Y:S01]  /*6850*/  SHF.L.U32 R182, R124, 0x10, RZ ;  /* 0x000000107cb67819 */ /* 0x020fe200000006ff */
[----:B------:R-:W-:Y:S01]  /*6860*/  IMAD.U32 R185, R120, 0x10000, RZ ;  /* 0x0001000078b97824 */ /* 0x000fe200078e00ff */
[----:B------:R-:W-:Y:S01]  /*6870*/  ISETP.NE.AND P2, PT, R184, 0x1, PT ;  /* 0x00000001b800780c */ /* 0x000fe20003f45270 */
[----:B------:R-:W-:Y:S01]  /*6880*/  FFMA.FTZ R180, R180, R181, 1.1641532182693481445e-10 ;  /* 0x2f000000b4b47423 */ /* 0x000fe200000100b5 */
[----:B------:R-:W-:Y:S02]  /*6890*/  HFMA2 R186, -RZ, RZ, 0, 1.1920928955078125e-07 ;  /* 0x00000002ffba7431 */ /* 0x000fe400000001ff */
[----:B------:R-:W-:Y:S01]  /*68a0*/  FMUL.FTZ R182, R182, UR17 ;  /* 0x00000011b6b67c20 */ /* 0x000fe20008410000 */
[----:B------:R-:W-:Y:S02]  /*68b0*/  PRMT R124, R124, 0x7632, R124 ;  /* 0x000076327c7c7816 */ /* 0x000fe4000000007c */
[----:B------:R-:W-:Y:S01]  /*68c0*/  FSETP.GTU.FTZ.AND P1, PT, R180, UR4, PT ;  /* 0x00000004b4007c0b */ /* 0x000fe2000bf3c000 */
[----:B------:R-:W-:-:S05]  /*68d0*/  FMUL.FTZ R182, R182, UR5 ;  /* 0x00000005b6b67c20 */ /* 0x000fca0008410000 */
[----:B------:R-:W-:Y:S02]  /*68e0*/  FSEL R182, R182, RZ, !P1 ;  /* 0x000000ffb6b67208 */ /* 0x000fe40004800000 */
[----:B------:R-:W-:-:S03]  /*68f0*/  PLOP3.LUT P1, PT, P1, PT, PT, 0x8, 0x80 ;  /* 0x000000000080781c */ /* 0x000fc60000f2e170 */
[----:B------:R-:W-:Y:S01]  /*6900*/  FFMA.FTZ R183, R182, R183, R185 ;  /* 0x000000b7b6b77223 */ /* 0x000fe200000100b9 */
[----:B------:R-:W-:Y:S01]  /*6910*/  P2R R180, PR, RZ, 0x2 ;  /* 0x00000002ffb47803 */ /* 0x000fe20000000000 */
[----:B------:R-:W-:Y:S01]  /*6920*/  IMAD.MOV.U32 R185, RZ, RZ, R0 ;  /* 0x000000ffffb97224 */ /* 0x000fe200078e0000 */
[----:B------:R-:W-:Y:S01]  /*6930*/  PRMT R182, R120, 0x7632, R182 ;  /* 0x0000763278b67816 */ /* 0x000fe200000000b6 */
        /* <DEDUP_REMOVED lines=9> */
.L_x_3162:
        /* <DEDUP_REMOVED lines=12> */
.L_x_3163:
        /* <DEDUP_REMOVED lines=43> */
.L_x_3161:
        /* <DEDUP_REMOVED lines=24> */
.L_x_3165:
        /* <DEDUP_REMOVED lines=12> */
.L_x_3166:
        /* <DEDUP_REMOVED lines=38> */
[----:B------:R-:W-:-:S03]  /*71e0*/  MOV R0, R188 ;  /* 0x000000bc00007202 */ /* 0x000fc60000000f00 */
[----:B------:R-:W-:Y:S01]  /*71f0*/  HFMA2 R188, -RZ, RZ, 0, 0 ;  /* 0x00000000ffbc7431 */ /* 0x000fe200000001ff */
[----:B------:R-:W-:Y:S01]  /*7200*/  LOP3.LUT R173, R190, UR24, R189, 0x96, !PT ;  /* 0x00000018bead7c12 */ /* 0x000fe2000f8e96bd */
[----:B------:R-:W-:Y:S01]  /*7210*/  IMAD.MOV.U32 R194, RZ, RZ, R184 ;  /* 0x000000ffffc27224 */ /* 0x000fe200078e00b8 */
[----:B------:R-:W-:-:S07]  /*7220*/  LOP3.LUT R174, R186, UR27, R185, 0x96, !PT ;  /* 0x0000001bbaae7c12 */ /* 0x000fce000f8e96b9 */
.L_x_3164:
        /* <DEDUP_REMOVED lines=24> */
.L_x_3168:
        /* <DEDUP_REMOVED lines=12> */
.L_x_3169:
        /* <DEDUP_REMOVED lines=43> */
.L_x_3167:
[----:B------:R-:W-:Y:S01]  /*7720*/  I2FP.F32.U32 R124, R125 ;  /* 0x0000007d007c7245 */ /* 0x000fe20000201000 */
[----:B------:R-:W-:Y:S01]  /*7730*/  IMAD.U32 R125, R8, 0x10000, RZ ;  /* 0x00010000087d7824 */ /* 0x000fe200078e00ff */
[----:B------:R-:W-:Y:S01]  /*7740*/  SHF.L.U32 R184, R184, 0x10, RZ ;  /* 0x00000010b8b87819 */ /* 0x000fe200000006ff */
[----:B------:R-:W-:Y:S01]  /*7750*/  HFMA2 R188, -RZ, RZ, 0, 1.1920928955078125e-07 ;  /* 0x00000002ffbc7431 */ /* 0x000fe200000001ff */
[----:B------:R-:W-:Y:S01]  /*7760*/  ISETP.NE.AND P3, PT, R189, 0x1, PT ;  /* 0x00000001bd00780c */ /* 0x000fe20003f65270 */
[----:B------:R-:W-:Y:S01]  /*7770*/  FFMA.FTZ R124, R124, R181, 1.1641532182693481445e-10 ;  /* 0x2f0000007c7c7423 */ /* 0x000fe200000100b5 */
[----:B------:R-:W-:Y:S01]  /*7780*/  PRMT R186, R121, 0x7632, R186 ;  /* 0x0000763279ba7816 */ /* 0x000fe200000000ba */
[----:B------:R-:W-:-:S03]  /*7790*/  FMUL.FTZ R184, R184, UR17 ;  /* 0x00000011b8b87c20 */ /* 0x000fc60008410000 */
[----:B------:R-:W-:Y:S01]  /*77a0*/  FSETP.GTU.FTZ.AND P2, PT, R124, UR4, PT ;  /* 0x000000047c007c0b */ /* 0x000fe2000bf5c000 */
[----:B------:R-:W-:Y:S01]  /*77b0*/  FMUL.FTZ R184, R184, UR5 ;  /* 0x00000005b8b87c20 */ /* 0x000fe20008410000 */
        /* <DEDUP_REMOVED lines=14> */
.L_x_3171:
        /* <DEDUP_REMOVED lines=12> */
.L_x_3172:
        /* <DEDUP_REMOVED lines=43> */
.L_x_3170:
[----:B------:R-:W-:Y:S01]  /*7c10*/  I2FP.F32.U32 R124, R125 ;  /* 0x0000007d007c7245 */ /* 0x000fe20000201000 */
[----:B------:R-:W-:Y:S01]  /*7c20*/  IMAD.U32 R125, R126, 0x10000, RZ ;  /* 0x000100007e7d7824 */ /* 0x000fe200078e00ff */
[----:B------:R-:W-:Y:S01]  /*7c30*/  ISETP.NE.AND P4, PT, R188, 0x1, PT ;  /* 0x00000001bc00780c */ /* 0x000fe20003f85270 */
[----:B------:R-:W-:Y:S01]  /*7c40*/  IMAD.U32 R186, R122, 0x10000, RZ ;  /* 0x000100007aba7824 */ /* 0x000fe200078e00ff */
[----:B------:R-:W-:Y:S01]  /*7c50*/  PRMT R126, R126, 0x7632, R126 ;  /* 0x000076327e7e7816 */ /* 0x000fe2000000007e */
[----:B------:R-:W-:Y:S01]  /*7c60*/  FFMA.FTZ R124, R124, R181, 1.1641532182693481445e-10 ;  /* 0x2f0000007c7c7423 */ /* 0x000fe200000100b5 */
[----:B------:R-:W-:Y:S01]  /*7c70*/  FMUL.FTZ R125, R125, UR17 ;  /* 0x000000117d7d7c20 */ /* 0x000fe20008410000 */
[----:B------:R-:W-:-:S03]  /*7c80*/  IMAD.MOV.U32 R190, RZ, RZ, 0x2 ;  /* 0x00000002ffbe7424 */ /* 0x000fc600078e00ff */
[----:B------:R-:W-:Y:S01]  /*7c90*/  FMUL.FTZ R125, R125, UR5 ;  /* 0x000000057d7d7c20 */ /* 0x000fe20008410000 */
[----:B------:R-:W-:Y:S02]  /*7ca0*/  FSETP.GTU.FTZ.AND P3, PT, R124, UR4, PT ;  /* 0x000000047c007c0b */ /* 0x000fe4000bf7c000 */
        /* <DEDUP_REMOVED lines=14> */
.L_x_3174:
        /* <DEDUP_REMOVED lines=12> */
.L_x_3175:
        /* <DEDUP_REMOVED lines=39> */
[----:B------:R-:W-:Y:S02]  /*80c0*/  LOP3.LUT R173, R192, UR24, R191, 0x96, !PT ;  /* 0x00000018c0ad7c12 */ /* 0x000fe4000f8e96bf */
[----:B------:R-:W-:Y:S01]  /*80d0*/  LOP3.LUT R174, R188, UR27, R125, 0x96, !PT ;  /* 0x0000001bbcae7c12 */ /* 0x000fe2000f8e967d */
[----:B------:R-:W-:Y:S02]  /*80e0*/  IMAD.MOV.U32 R125, RZ, RZ, R194 ;  /* 0x000000ffff7d7224 */ /* 0x000fe400078e00c2 */
[----:B------:R-:W-:-:S07]  /*80f0*/  IMAD.MOV.U32 R194, RZ, RZ, R124 ;  /* 0x000000ffffc27224 */ /* 0x000fce00078e007c */
.L_x_3173:
[----:B------:R-:W-:Y:S01]  /*8100*/  I2FP.F32.U32 R124, R125 ;  /* 0x0000007d007c7245 */ /* 0x000fe20000201000 */
[----:B------:R-:W-:Y:S01]  /*8110*/  IMAD.U32 R126, R126, 0x10000, RZ ;  /* 0x000100007e7e7824 */ /* 0x000fe200078e00ff */
[----:B------:R-:W-:Y:S01]  /*8120*/  ISETP.NE.AND P5, PT, R190, 0x1, PT ;  /* 0x00000001be00780c */ /* 0x000fe20003fa5270 */
[----:B------:R-:W-:Y:S01]  /*8130*/  IMAD.U32 R125, R9, 0x10000, RZ ;  /* 0x00010000097d7824 */ /* 0x000fe200078e00ff */
[----:B------:R-:W-:Y:S01]  /*8140*/  PRMT R186, R122, 0x7632, R186 ;  /* 0x000076327aba7816 */ /* 0x000fe200000000ba */
[----:B------:R-:W-:Y:S01]  /*8150*/  FFMA.FTZ R124, R124, R181, 1.1641532182693481445e-10 ;  /* 0x2f0000007c7c7423 */ /* 0x000fe200000100b5 */
[----:B------:R-:W-:Y:S01]  /*8160*/  FMUL.FTZ R126, R126, UR17 ;  /* 0x000000117e7e7c20 */ /* 0x000fe20008410000 */
[----:B------:R-:W-:Y:S01]  /*8170*/  IMAD.MOV.U32 R191, RZ, RZ, 0x2 ;  /* 0x00000002ffbf7424 */ /* 0x000fe200078e00ff */
[----:B------:R-:W-:Y:S02]  /*8180*/  SHF.L.U32 R189, R186, 0x10, RZ ;  /* 0x00000010babd7819 */ /* 0x000fe400000006ff */
        /* <DEDUP_REMOVED lines=15> */
.L_x_3177:
        /* <DEDUP_REMOVED lines=12> */
.L_x_3178:
        /* <DEDUP_REMOVED lines=43> */
.L_x_3176:
[----:B------:R-:W-:Y:S01]  /*85f0*/  I2FP.F32.U32 R124, R125 ;  /* 0x0000007d007c7245 */ /* 0x000fe20000201000 */
[----:B------:R-:W-:Y:S01]  /*8600*/  IMAD.U32 R126, R99, 0x10000, RZ ;  /* 0x00010000637e7824 */ /* 0x000fe200078e00ff */
[----:B------:R-:W-:Y:S01]  /*8610*/  SHF.L.U32 R125, R127, 0x10, RZ ;  /* 0x000000107f7d7819 */ /* 0x000fe200000006ff */
[----:B------:R-:W-:Y:S01]  /*8620*/  IMAD.U32 R188, R123, 0x10000, RZ ;  /* 0x000100007bbc7824 */ /* 0x000fe200078e00ff */
[----:B------:R-:W-:Y:S01]  /*8630*/  ISETP.NE.AND P6, PT, R191, 0x1, PT ;  /* 0x00000001bf00780c */ /* 0x000fe20003fc5270 */
[----:B------:R-:W-:Y:S01]  /*8640*/  FFMA.FTZ R124, R124, R181, 1.1641532182693481445e-10 ;  /* 0x2f0000007c7c7423 */ /* 0x000fe200000100b5 */
[----:B------:R-:W-:Y:S02]  /*8650*/  HFMA2 R203, -RZ, RZ, 0, 1.1920928955078125e-07 ;  /* 0x00000002ffcb7431 */ /* 0x000fe400000001ff */
[----:B------:R-:W-:Y:S02]  /*8660*/  FMUL.FTZ R125, R125, UR17 ;  /* 0x000000117d7d7c20 */ /* 0x000fe40008410000 */
[----:B------:R-:W-:-:S02]  /*8670*/  FSETP.GTU.FTZ.AND P5, PT, R124, UR4, PT ;  /* 0x000000047c007c0b */ /* 0x000fc4000bfbc000 */
[----:B------:R-:W-:-:S05]  /*8680*/  FMUL.FTZ R125, R125, UR5 ;  /* 0x000000057d7d7c20 */ /* 0x000fca0008410000 */
[----:B------:R-:W-:Y:S02]  /*8690*/  FSEL R125, R125, RZ, !P5 ;  /* 0x000000ff7d7d7208 */ /* 0x000fe40006800000 */
[----:B------:R-:W-:-:S03]  /*86a0*/  PLOP3.LUT P5, PT, P5, PT, PT, 0x8, 0x80 ;  /* 0x000000000080781c */ /* 0x000fc60002fae170 */
[--C-:B------:R-:W-:Y:S01]  /*86b0*/  FFMA.FTZ R189, R125, R126, R188.reuse ;  /* 0x0000007e7dbd7223 */ /* 0x100fe200000100bc */
        /* <DEDUP_REMOVED lines=11> */
.L_x_3180:
        /* <DEDUP_REMOVED lines=14> */
.L_x_3181:
        /* <DEDUP_REMOVED lines=43> */
.L_x_3179:
[----:B------:R-:W-:Y:S01]  /*8b00*/  I2FP.F32.U32 R124, R125 ;  /* 0x0000007d007c7245 */ /* 0x000fe20000201000 */
[----:B------:R-:W-:Y:S01]  /*8b10*/  IMAD.U32 R188, R188, 0x10000, RZ ;  /* 0x00010000bcbc7824 */ /* 0x000fe200078e00ff */
[----:B------:R-:W-:Y:S02]  /*8b20*/  PRMT R126, R123, 0x7632, R126 ;  /* 0x000076327b7e7816 */ /* 0x000fe4000000007e */
[----:B------:R-:W-:Y:S01]  /*8b30*/  SHF.L.U32 R125, R10, 0x10, RZ ;  /* 0x000000100a7d7819 */ /* 0x000fe200000006ff */
[----:B------:R-:W-:Y:S01]  /*8b40*/  FFMA.FTZ R124, R124, R181, 1.1641532182693481445e-10 ;  /* 0x2f0000007c7c7423 */ /* 0x000fe200000100b5 */
[----:B------:R-:W-:Y:S01]  /*8b50*/  FMUL.FTZ R188, R188, UR17 ;  /* 0x00000011bcbc7c20 */ /* 0x000fe20008410000 */
[----:B------:R-:W-:Y:S01]  /*8b60*/  IMAD.U32 R127, R126, 0x10000, RZ ;  /* 0x000100007e7f7824 */ /* 0x000fe200078e00ff */
[----:B------:R-:W-:Y:S02]  /*8b70*/  F2FP.BF16.F32.PACK_AB R126, R186, R187 ;  /* 0x000000bbba7e723e */ /* 0x000fe400000010ff */
[----:B------:R-:W-:Y:S01]  /*8b80*/  FMUL.FTZ R188, R188, UR5 ;  /* 0x00000005bcbc7c20 */ /* 0x000fe20008410000 */
[----:B------:R-:W-:-:S02]  /*8b90*/  FSETP.GTU.FTZ.AND P6, PT, R124, UR4, PT ;  /* 0x000000047c007c0b */ /* 0x000fc4000bfdc000 */
[----:B------:R-:W-:Y:S02]  /*8ba0*/  F2FP.BF16.F32.PACK_AB R124, R182, R183 ;  /* 0x000000b7b67c723e */ /* 0x000fe400000010ff */
[----:B------:R-:W-:Y:S02]  /*8bb0*/  FSEL R188, R188, RZ, !P6 ;  /* 0x000000ffbcbc7208 */ /* 0x000fe40007000000 */
[----:B------:R-:W-:-:S03]  /*8bc0*/  PLOP3.LUT P6, PT, P6, PT, PT, 0x8, 0x80 ;  /* 0x000000000080781c */ /* 0x000fc600037ce170 */
[----:B------:R-:W-:Y:S01]  /*8bd0*/  FFMA.FTZ R188, R188, R125, R127 ;  /* 0x0000007dbcbc7223 */ /* 0x000fe2000001007f */
[----:B------:R-:W-:-:S04]  /*8be0*/  F2FP.BF16.F32.PACK_AB R125, R184, R185 ;  /* 0x000000b9b87d723e */ /* 0x000fc800000010ff */
[----:B------:R-:W-:Y:S01]  /*8bf0*/  F2FP.BF16.F32.PACK_AB R127, R188, R189 ;  /* 0x000000bdbc7f723e */ /* 0x000fe200000010ff */
[----:B------:R-:W-:Y:S06]  /*8c00*/  BRA `(.L_x_3182) ;  /* 0x0000002400d87947 */ /* 0x000fec0003800000 */
.L_x_3157:
        /* <DEDUP_REMOVED lines=15> */
.L_x_3184:
        /* <DEDUP_REMOVED lines=12> */
.L_x_3185:
        /* <DEDUP_REMOVED lines=42> */
.L_x_3183:
[----:B------:R-:W-:Y:S01]  /*9060*/  I2FP.F32.U32 R180, R182 ;  /* 0x000000b600b47245 */ /* 0x000fe20000201000 */
[----:B------:R-:W-:Y:S01]  /*9070*/  IMAD.MOV.U32 R186, RZ, RZ, 0x2 ;  /* 0x00000002ffba7424 */ /* 0x000fe200078e00ff */
[----:B-----5:R-:W-:Y:S02]  /*9080*/  SHF.L.U32 R182, R124, 0x10, RZ ;  /* 0x000000107cb67819 */ /* 0x020fe400000006ff */
        /* <DEDUP_REMOVED lines=8> */
[----:B------:R-:W-:Y:S02]  /*9110*/  PLOP3.LUT P1, PT, P1, PT, PT, 0x8, 0x80 ;  /* 0x000000000080781c */ /* 0x000fe40000f2e170 */
[----:B------:R-:W-:Y:S01]  /*9120*/  MOV R182, R0 ;  /* 0x0000000000b67202 */ /* 0x000fe20000000f00 */
[----:B------:R-:W-:Y:S01]  /*9130*/  FMUL.FTZ R183, R180, R183 ;  /* 0x000000b7b4b77220 */ /* 0x000fe20000410000 */
[----:B------:R-:W-:Y:S01]  /*9140*/  P2R R180, PR, RZ, 0x2 ;  /* 0x00000002ffb47803 */ /* 0x000fe20000000000 */
        /* <DEDUP_REMOVED lines=9> */
.L_x_3187:
        /* <DEDUP_REMOVED lines=12> */
.L_x_3188:
        /* <DEDUP_REMOVED lines=43> */
.L_x_3186:
[----:B------:R-:W-:Y:S01]  /*9550*/  I2FP.F32.U32 R182, R182 ;  /* 0x000000b600b67245 */ /* 0x000fe20000201000 */
[----:B------:R-:W-:Y:S01]  /*9560*/  IMAD.U32 R124, R124, 0x10000, RZ ;  /* 0x000100007c7c7824 */ /* 0x000fe200078e00ff */
[----:B------:R-:W-:Y:S01]  /*9570*/  ISETP.NE.AND P2, PT, R186, 0x1, PT ;  /* 0x00000001ba00780c */ /* 0x000fe20003f45270 */
[----:B------:R-:W-:Y:S01]  /*9580*/  IMAD.U32 R185, R7, 0x10000, RZ ;  /* 0x0001000007b97824 */ /* 0x000fe200078e00ff */
[----:B------:R-:W-:Y:S01]  /*9590*/  MOV R187, 0x2 ;  /* 0x0000000200bb7802 */ /* 0x000fe20000000f00 */
        /* <DEDUP_REMOVED lines=18> */
.L_x_3190:
        /* <DEDUP_REMOVED lines=12> */
.L_x_3191:
        /* <DEDUP_REMOVED lines=42> */
[----:B------:R-:W-:-:S07]  /*9a20*/  MOV R194, R184 ;  /* 0x000000b800c27202 */ /* 0x000fce0000000f00 */
.L_x_3189:
[----:B------:R-:W-:Y:S01]  /*9a30*/  I2FP.F32.U32 R124, R124 ;  /* 0x0000007c007c7245 */ /* 0x000fe20000201000 */
[----:B------:R-:W-:Y:S01]  /*9a40*/  IMAD.U32 R184, R125, 0x10000, RZ ;  /* 0x000100007db87824 */ /* 0x000fe200078e00ff */
[----:B------:R-:W-:Y:S01]  /*9a50*/  ISETP.NE.AND P2, PT, R187, 0x1, PT ;  /* 0x00000001bb00780c */ /* 0x000fe20003f45270 */
[----:B------:R-:W-:Y:S02]  /*9a60*/  IMAD.MOV.U32 R186, RZ, RZ, 0x2 ;  /* 0x00000002ffba7424 */ /* 0x000fe400078e00ff */
[----:B------:R-:W-:Y:S01]  /*9a70*/  FFMA.FTZ R124, R124, R181, 1.1641532182693481445e-10 ;  /* 0x2f0000007c7c7423 */ /* 0x000fe200000100b5 */
[----:B------:R-:W-:-:S04]  /*9a80*/  FMUL.FTZ R184, R184, UR17 ;  /* 0x00000011b8b87c20 */ /* 0x000fc80008410000 */
[----:B------:R-:W-:Y:S01]  /*9a90*/  FMUL.FTZ R184, R184, UR5 ;  /* 0x00000005b8b87c20 */ /* 0x000fe20008410000 */
[----:B------:R-:W-:Y:S02]  /*9aa0*/  FSETP.GTU.FTZ.AND P1, PT, R124, UR4, PT ;  /* 0x000000047c007c0b */ /* 0x000fe4000bf3c000 */
[----:B------:R-:W-:Y:S02]  /*9ab0*/  SHF.L.U32 R124, R97, 0x10, RZ ;  /* 0x00000010617c7819 */ /* 0x000fe400000006ff */
[----:B------:R-:W-:Y:S02]  /*9ac0*/  FSEL R185, R184, RZ, !P1 ;  /* 0x000000ffb8b97208 */ /* 0x000fe40004800000 */
[----:B------:R-:W-:Y:S01]  /*9ad0*/  PRMT R184, R125, 0x7632, R184 ;  /* 0x000076327db87816 */ /* 0x000fe200000000b8 */
[----:B------:R-:W-:Y:S01]  /*9ae0*/  IMAD.MOV.U32 R125, RZ, RZ, R0 ;  /* 0x000000ffff7d7224 */ /* 0x000fe200078e0000 */
[----:B------:R-:W-:Y:S01]  /*9af0*/  PLOP3.LUT P1, PT, P1, PT, PT, 0x8, 0x80 ;  /* 0x000000000080781c */ /* 0x000fe20000f2e170 */
[----:B------:R-:W-:Y:S01]  /*9b00*/  FMUL.FTZ R185, R124, R185 ;  /* 0x000000b97cb97220 */ /* 0x000fe20000410000 */
[----:B------:R-:W-:Y:S11]  /*9b10*/  @!P2 BRA `(.L_x_3192) ;  /* 0x0000000000fca947 */ /* 0x000ff60003800000 */
        /* <DEDUP_REMOVED lines=8> */
.L_x_3193:
        /* <DEDUP_REMOVED lines=12> */
.L_x_3194:
        /* <DEDUP_REMOVED lines=43> */
.L_x_3192:
[----:B------:R-:W-:Y:S01]  /*9f10*/  I2FP.F32.U32 R124, R125 ;  /* 0x0000007d007c7245 */ /* 0x000fe20000201000 */
[----:B------:R-:W-:Y:S01]  /*9f20*/  IMAD.U32 R125, R8, 0x10000, RZ ;  /* 0x00010000087d7824 */ /* 0x000fe200078e00ff */
[----:B------:R-:W-:Y:S01]  /*9f30*/  SHF.L.U32 R184, R184, 0x10, RZ ;  /* 0x00000010b8b87819 */ /* 0x000fe200000006ff */
[----:B------:R-:W-:Y:S01]  /*9f40*/  IMAD.MOV.U32 R188, RZ, RZ, 0x2 ;  /* 0x00000002ffbc7424 */ /* 0x000fe200078e00ff */
[----:B------:R-:W-:Y:S01]  /*9f50*/  ISETP.NE.AND P3, PT, R186, 0x1, PT ;  /* 0x00000001ba00780c */ /* 0x000fe20003f65270 */
[----:B------:R-:W-:Y:S02]  /*9f60*/  FFMA.FTZ R124, R124, R181, 1.1641532182693481445e-10 ;  /* 0x2f0000007c7c7423 */ /* 0x000fe400000100b5 */
[----:B------:R-:W-:-:S03]  /*9f70*/  FMUL.FTZ R184, R184, UR17 ;  /* 0x00000011b8b87c20 */ /* 0x000fc60008410000 */
[----:B------:R-:W-:Y:S01]  /*9f80*/  FSETP.GTU.FTZ.AND P2, PT, R124, UR4, PT ;  /* 0x000000047c007c0b */ /* 0x000fe2000bf5c000 */
[----:B------:R-:W-:-:S05]  /*9f90*/  FMUL.FTZ R184, R184, UR5 ;  /* 0x00000005b8b87c20 */ /* 0x000fca0008410000 */
        /* <DEDUP_REMOVED lines=13> */
.L_x_3196:
        /* <DEDUP_REMOVED lines=12> */
.L_x_3197:
        /* <DEDUP_REMOVED lines=43> */
.L_x_3195:
[----:B------:R-:W-:Y:S01]  /*a3e0*/  I2FP.F32.U32 R124, R125 ;  /* 0x0000007d007c7245 */ /* 0x000fe20000201000 */
[----:B------:R-:W-:Y:S01]  /*a3f0*/  IMAD.U32 R125, R126, 0x10000, RZ ;  /* 0x000100007e7d7824 */ /* 0x000fe200078e00ff */
[----:B------:R-:W-:Y:S02]  /*a400*/  ISETP.NE.AND P4, PT, R188, 0x1, PT ;  /* 0x00000001bc00780c */ /* 0x000fe40003f85270 */
[----:B------:R-:W-:Y:S01]  /*a410*/  PRMT R126, R126, 0x7632, R126 ;  /* 0x000076327e7e7816 */ /* 0x000fe2000000007e */
[----:B------:R-:W-:Y:S01]  /*a420*/  FFMA.FTZ R124, R124, R181, 1.1641532182693481445e-10 ;  /* 0x2f0000007c7c7423 */ /* 0x000fe200000100b5 */
[----:B------:R-:W-:Y:S01]  /*a430*/  FMUL.FTZ R125, R125, UR17 ;  /* 0x000000117d7d7c20 */ /* 0x000fe20008410000 */
[----:B------:R-:W-:-:S03]  /*a440*/  MOV R189, 0x2 ;  /* 0x0000000200bd7802 */ /* 0x000fc60000000f00 */
[----:B------:R-:W-:Y:S01]  /*a450*/  FMUL.FTZ R125, R125, UR5 ;  /* 0x000000057d7d7c20 */ /* 0x000fe20008410000 */
[----:B------:R-:W-:Y:S01]  /*a460*/  FSETP.GTU.FTZ.AND P3, PT, R124, UR4, PT ;  /* 0x000000047c007c0b */ /* 0x000fe2000bf7c000 */
[----:B------:R-:W-:-:S03]  /*a470*/  IMAD.U32 R124, R98, 0x10000, RZ ;  /* 0x00010000627c7824 */ /* 0x000fc600078e00ff */
        /* <DEDUP_REMOVED lines=13> */
.L_x_3199:
        /* <DEDUP_REMOVED lines=12> */
.L_x_3200:
        /* <DEDUP_REMOVED lines=43> */
.L_x_3198:
        /* <DEDUP_REMOVED lines=22> */
.L_x_3202:
        /* <DEDUP_REMOVED lines=12> */
.L_x_3203:
        /* <DEDUP_REMOVED lines=43> */
.L_x_3201:
[----:B------:R-:W-:Y:S01]  /*ad90*/  I2FP.F32.U32 R124, R125 ;  /* 0x0000007d007c7245 */ /* 0x000fe20000201000 */
[----:B------:R-:W-:Y:S01]  /*ada0*/  IMAD.U32 R126, R99, 0x10000, RZ ;  /* 0x00010000637e7824 */ /* 0x000fe200078e00ff */
[C---:B------:R-:W-:Y:S01]  /*adb0*/  SHF.L.U32 R125, R127.reuse, 0x10, RZ ;  /* 0x000000107f7d7819 */ /* 0x040fe200000006ff */
[----:B------:R-:W-:Y:S01]  /*adc0*/  IMAD.MOV.U32 R203, RZ, RZ, 0x2 ;  /* 0x00000002ffcb7424 */ /* 0x000fe200078e00ff */
[----:B------:R-:W-:Y:S01]  /*add0*/  ISETP.NE.AND P6, PT, R190, 0x1, PT ;  /* 0x00000001be00780c */ /* 0x000fe20003fc5270 */
[----:B------:R-:W-:Y:S01]  /*ade0*/  FFMA.FTZ R124, R124, R181, 1.1641532182693481445e-10 ;  /* 0x2f0000007c7c7423 */ /* 0x000fe200000100b5 */
[----:B------:R-:W-:Y:S01]  /*adf0*/  PRMT R188, R127, 0x7632, R188 ;  /* 0x000076327fbc7816 */ /* 0x000fe200000000bc */
[----:B------:R-:W-:-:S03]  /*ae00*/  FMUL.FTZ R125, R125, UR17 ;  /* 0x000000117d7d7c20 */ /* 0x000fc60008410000 */
[----:B------:R-:W-:Y:S01]  /*ae10*/  FSETP.GTU.FTZ.AND P5, PT, R124, UR4, PT ;  /* 0x000000047c007c0b */ /* 0x000fe2000bfbc000 */
[----:B------:R-:W-:-:S05]  /*ae20*/  FMUL.FTZ R125, R125, UR5 ;  /* 0x000000057d7d7c20 */ /* 0x000fca0008410000 */
[----:B------:R-:W-:Y:S02]  /*ae30*/  FSEL R189, R125, RZ, !P5 ;  /* 0x000000ff7dbd7208 */ /* 0x000fe40006800000 */
[----:B------:R-:W-:Y:S02]  /*ae40*/  MOV R125, R0 ;  /* 0x00000000007d7202 */ /* 0x000fe40000000f00 */
[----:B------:R-:W-:Y:S01]  /*ae50*/  PLOP3.LUT P5, PT, P5, PT, PT, 0x8, 0x80 ;  /* 0x000000000080781c */ /* 0x000fe20002fae170 */
[----:B------:R-:W-:Y:S01]  /*ae60*/  FMUL.FTZ R189, R126, R189 ;  /* 0x000000bd7ebd7220 */ /* 0x000fe20000410000 */
        /* <DEDUP_REMOVED lines=9> */
.L_x_3205:
        /* <DEDUP_REMOVED lines=14> */
.L_x_3206:
        /* <DEDUP_REMOVED lines=43> */
.L_x_3204:
[----:B------:R-:W-:Y:S01]  /*b290*/  I2FP.F32.U32 R124, R125 ;  /* 0x0000007d007c7245 */ /* 0x000fe20000201000 */
[----:B------:R-:W-:Y:S01]  /*b2a0*/  IMAD.U32 R188, R188, 0x10000, RZ ;  /* 0x00010000bcbc7824 */ /* 0x000fe200078e00ff */
[----:B------:R-:W-:Y:S01]  /*b2b0*/  F2FP.BF16.F32.PACK_AB R126, R186, R187 ;  /* 0x000000bbba7e723e */ /* 0x000fe200000010ff */
[----:B------:R-:W-:Y:S02]  /*b2c0*/  IMAD.U32 R125, R10, 0x10000, RZ ;  /* 0x000100000a7d7824 */ /* 0x000fe400078e00ff */
        /* <DEDUP_REMOVED lines=10> */
.L_x_3182:
[----:B------:R-:W0:Y:S01]  /*b370*/  @P0 LDC.64 R192, c[0x0][0x3a0] ;  /* 0x0000e800ffc00b82 */ /* 0x000e220000000a00 */
[----:B------:R-:W-:Y:S01]  /*b380*/  SEL R196, RZ, 0x10000, !P5 ;  /* 0x00010000ffc47807 */ /* 0x000fe20006800000 */
[----:B------:R-:W-:Y:S01]  /*b390*/  IMAD.WIDE.U32 R200, R135, 0x10, R128 ;  /* 0x0000001087c87825 */ /* 0x000fe200078e0080 */
[----:B------:R-:W-:Y:S02]  /*b3a0*/  ISETP.NE.AND P5, PT, R195, RZ, PT ;  /* 0x000000ffc300720c */ /* 0x000fe40003fa5270 */
[----:B------:R-:W-:Y:S02]  /*b3b0*/  SEL R198, RZ, 0x1000000, !P6 ;  /* 0x01000000ffc67807 */ /* 0x000fe40007000000 */
[----:B------:R-:W-:Y:S01]  /*b3c0*/  ISETP.NE.AND P6, PT, R180, RZ, PT ;  /* 0x000000ffb400720c */ /* 0x000fe20003fc5270 */
[----:B------:R1:W-:Y:S01]  /*b3d0*/  STG.E.128 desc[UR8][R200.64], R124 ;  /* 0x0000007cc8007986 */ /* 0x0003e2000c101d08 */
[----:B------:R-:W-:Y:S02]  /*b3e0*/  SEL R197, RZ, 0x100, !P4 ;  /* 0x00000100ffc57807 */ /* 0x000fe40006000000 */
[----:B------:R-:W-:-:S02]  /*b3f0*/  SEL R180, RZ, 0x1000000, !P2 ;  /* 0x01000000ffb47807 */ /* 0x000fc40005000000 */
[----:B------:R-:W-:Y:S02]  /*b400*/  SEL R191, RZ, 0x10000, !P1 ;  /* 0x00010000ffbf7807 */ /* 0x000fe40004800000 */
[----:B------:R-:W-:Y:S02]  /*b410*/  SEL R190, RZ, 0x100, !P5 ;  /* 0x00000100ffbe7807 */ /* 0x000fe40006800000 */
[----:B------:R-:W-:Y:S01]  /*b420*/  LOP3.LUT R197, R197, R198, R196, 0xfe, !PT ;  /* 0x000000c6c5c57212 */ /* 0x000fe200078efec4 */
[----:B------:R-:W-:Y:S01]  /*b430*/  IMAD.WIDE.U32 R198, R135, 0x8, R130 ;  /* 0x0000000887c67825 */ /* 0x000fe200078e0082 */
[----:B------:R-:W-:Y:S02]  /*b440*/  LOP3.LUT R190, R190, R180, R191, 0xfe, !PT ;  /* 0x000000b4bebe7212 */ /* 0x000fe400078efebf */
[----:B------:R-:W-:Y:S02]  /*b450*/  SEL R196, RZ, 0x1, !P3 ;  /* 0x00000001ffc47807 */ /* 0x000fe40005800000 */
[----:B------:R-:W-:-:S02]  /*b460*/  SEL R195, RZ, 0x1, !P6 ;  /* 0x00000001ffc37807 */ /* 0x000fc40007000000 */
[----:B------:R-:W-:Y:S02]  /*b470*/  IADD3 R180, PT, PT, R134, 0x100, RZ ;  /* 0x0000010086b47810 */ /* 0x000fe40007ffe0ff */
[----:B------:R-:W-:Y:S02]  /*b480*/  LOP3.LUT R191, R197, R196, RZ, 0xfc, !PT ;  /* 0x000000c4c5bf7212 */ /* 0x000fe400078efcff */
[----:B------:R-:W-:Y:S01]  /*b490*/  LOP3.LUT R190, R190, R195, RZ, 0xfc, !PT ;  /* 0x000000c3bebe7212 */ /* 0x000fe200078efcff */
[----:B0-----:R-:W-:-:S04]  /*b4a0*/  @P0 IMAD.WIDE.U32 R192, R180, 0x10, R192 ;  /* 0x00000010b4c00825 */ /* 0x001fc800078e00c0 */
[----:B------:R-:W-:Y:S01]  /*b4b0*/  IMAD.WIDE.U32 R196, R180, 0x10, R132 ;  /* 0x00000010b4c47825 */ /* 0x000fe200078e0084 */
[----:B------:R0:W-:Y:S04]  /*b4c0*/  STG.E.64 desc[UR8][R198.64], R190 ;  /* 0x000000bec6007986 */ /* 0x0001e8000c101b08 */
[----:B------:R0:W5:Y:S04]  /*b4d0*/  @P0 LDG.E.128 R120, desc[UR8][R192.64] ;  /* 0x00000008c0780981 */ /* 0x000168000c1e1d00 */
[----:B-1----:R0:W5:Y:S01]  /*b4e0*/  LDG.E.128 R124, desc[UR8][R196.64] ;  /* 0x00000008c47c7981 */ /* 0x002162000c1e1d00 */
[----:B------:R-:W-:Y:S05]  /*b4f0*/  @!P0 BRA `(.L_x_3207) ;  /* 0x00000028000c8947 */ /* 0x000fea0003800000 */
[----:B------:R-:W-:Y:S01]  /*b500*/  ISETP.NE.AND P1, PT, R203, 0x1, PT ;  /* 0x00000001cb00780c */ /* 0x000fe20003f25270 */
[----:B------:R-:W-:Y:S01]  /*b510*/  IMAD.MOV.U32 R195, RZ, RZ, 0x2 ;  /* 0x00000002ffc37424 */ /* 0x000fe200078e00ff */
[----:B------:R-:W-:Y:S01]  /*b520*/  MOV R202, R194 ;  /* 0x000000c200ca7202 */ /* 0x000fe20000000f00 */
[----:B0-----:R-:W-:-:S10]  /*b530*/  IMAD.MOV.U32 R190, RZ, RZ, R0 ;  /* 0x000000ffffbe7224 */ /* 0x001fd400078e0000 */
        /* <DEDUP_REMOVED lines=11> */
.L_x_3209:
        /* <DEDUP_REMOVED lines=12> */
.L_x_3210:
        /* <DEDUP_REMOVED lines=42> */
.L_x_3208:
[----:B------:R-:W-:Y:S01]  /*b950*/  I2FP.F32.U32 R190, R190 ;  /* 0x000000be00be7245 */ /* 0x000fe20000201000 */
[----:B-----5:R-:W-:Y:S01]  /*b960*/  IMAD.U32 R191, R124, 0x10000, RZ ;  /* 0x000100007cbf7824 */ /* 0x020fe200078e00ff */
        /* <DEDUP_REMOVED lines=23> */
.L_x_3212:
        /* <DEDUP_REMOVED lines=12> */
.L_x_3213:
        /* <DEDUP_REMOVED lines=43> */
.L_x_3211:
        /* <DEDUP_REMOVED lines=25> */
.L_x_3215:
        /* <DEDUP_REMOVED lines=12> */
.L_x_3216:
        /* <DEDUP_REMOVED lines=43> */
.L_x_3214:
        /* <DEDUP_REMOVED lines=8> */
[----:B------:R-:W-:Y:S01]  /*c3d0*/  PRMT R194, R125, 0x7632, R194 ;  /* 0x000076327dc27816 */ /* 0x000fe200000000c2 */
[----:B------:R-:W-:Y:S01]  /*c3e0*/  IMAD.MOV.U32 R125, RZ, RZ, R0 ;  /* 0x000000ffff7d7224 */ /* 0x000fe200078e0000 */
[----:B------:R-:W-:Y:S01]  /*c3f0*/  FSETP.GTU.FTZ.AND P1, PT, R124, UR4, PT ;  /* 0x000000047c007c0b */ /* 0x000fe2000bf3c000 */
[----:B------:R-:W-:-:S05]  /*c400*/  FMUL.FTZ R190, R190, UR5 ;  /* 0x00000005bebe7c20 */ /* 0x000fca0008410000 */
        /* <DEDUP_REMOVED lines=12> */
.L_x_3218:
        /* <DEDUP_REMOVED lines=12> */
.L_x_3219:
        /* <DEDUP_REMOVED lines=43> */
.L_x_3217:
[----:B------:R-:W-:Y:S01]  /*c840*/  I2FP.F32.U32 R124, R125 ;  /* 0x0000007d007c7245 */ /* 0x000fe20000201000 */
[----:B------:R-:W-:Y:S01]  /*c850*/  IMAD.U32 R194, R194, 0x10000, RZ ;  /* 0x00010000c2c27824 */ /* 0x000fe200078e00ff */
[----:B------:R-:W-:Y:S02]  /*c860*/  ISETP.NE.AND P3, PT, R197, 0x1, PT ;  /* 0x00000001c500780c */ /* 0x000fe40003f65270 */
[----:B------:R-:W-:Y:S01]  /*c870*/  PRMT R190, R121, 0x7632, R190 ;  /* 0x0000763279be7816 */ /* 0x000fe200000000be */
[----:B------:R-:W-:Y:S01]  /*c880*/  FFMA.FTZ R124, R124, R181, 1.1641532182693481445e-10 ;  /* 0x2f0000007c7c7423 */ /* 0x000fe200000100b5 */
[----:B------:R-:W-:Y:S01]  /*c890*/  FMUL.FTZ R194, R194, UR17 ;  /* 0x00000011c2c27c20 */ /* 0x000fe20008410000 */
[----:B------:R-:W-:Y:S02]  /*c8a0*/  SHF.L.U32 R125, R12, 0x10, RZ ;  /* 0x000000100c7d7819 */ /* 0x000fe400000006ff */
[----:B------:R-:W-:Y:S02]  /*c8b0*/  IMAD.U32 R191, R190, 0x10000, RZ ;  /* 0x00010000bebf7824 */ /* 0x000fe400078e00ff */
[----:B------:R-:W-:Y:S01]  /*c8c0*/  FMUL.FTZ R194, R194, UR5 ;  /* 0x00000005c2c27c20 */ /* 0x000fe20008410000 */
[----:B------:R-:W-:-:S04]  /*c8d0*/  FSETP.GTU.FTZ.AND P2, PT, R124, UR4, PT ;  /* 0x000000047c007c0b */ /* 0x000fc8000bf5c000 */
[----:B------:R-:W-:Y:S02]  /*c8e0*/  FSEL R194, R194, RZ, !P2 ;  /* 0x000000ffc2c27208 */ /* 0x000fe40005000000 */
[----:B------:R-:W-:-:S03]  /*c8f0*/  PLOP3.LUT P2, PT, P2, PT, PT, 0x8, 0x80 ;  /* 0x000000000080781c */ /* 0x000fc6000174e170 */
[----:B------:R-:W-:Y:S01]  /*c900*/  FFMA.FTZ R194, R194, R125, R191 ;  /* 0x0000007dc2c27223 */ /* 0x000fe200000100bf */
[----:B------:R-:W-:Y:S01]  /*c910*/  IMAD.MOV.U32 R191, RZ, RZ, 0x2 ;  /* 0x00000002ffbf7424 */ /* 0x000fe200078e00ff */
[----:B------:R-:W-:Y:S01]  /*c920*/  MOV R125, R0 ;  /* 0x00000000007d7202 */ /* 0x000fe20000000f00 */
        /* <DEDUP_REMOVED lines=9> */
.L_x_3221:
        /* <DEDUP_REMOVED lines=12> */
.L_x_3222:
        /* <DEDUP_REMOVED lines=43> */
.L_x_3220:
        /* <DEDUP_REMOVED lines=9> */
[----:B------:R-:W-:Y:S01]  /*cdc0*/  FSETP.GTU.FTZ.AND P3, PT, R124, UR4, PT ;  /* 0x000000047c007c0b */ /* 0x000fe2000bf7c000 */
        /* <DEDUP_REMOVED lines=14> */
.L_x_3224:
        /* <DEDUP_REMOVED lines=12> */
.L_x_3225:
        /* <DEDUP_REMOVED lines=43> */
.L_x_3223:
        /* <DEDUP_REMOVED lines=24> */
.L_x_3227:
        /* <DEDUP_REMOVED lines=12> */
.L_x_3228:
        /* <DEDUP_REMOVED lines=43> */
.L_x_3226:
        /* <DEDUP_REMOVED lines=8> */
[----:B------:R-:W-:Y:S02]  /*d790*/  IMAD.MOV.U32 R191, RZ, RZ, 0x2 ;  /* 0x00000002ffbf7424 */ /* 0x000fe400078e00ff */
[----:B------:R-:W-:Y:S01]  /*d7a0*/  FMUL.FTZ R125, R125, UR5 ;  /* 0x000000057d7d7c20 */ /* 0x000fe20008410000 */
[----:B------:R-:W-:-:S04]  /*d7b0*/  FSETP.GTU.FTZ.AND P5, PT, R124, UR4, PT ;  /* 0x000000047c007c0b */ /* 0x000fc8000bfbc000 */
        /* <DEDUP_REMOVED lines=13> */
.L_x_3230:
        /* <DEDUP_REMOVED lines=14> */
.L_x_3231:
        /* <DEDUP_REMOVED lines=43> */
.L_x_3229:
[----:B------:R-:W-:Y:S01]  /*dc20*/  I2FP.F32.U32 R124, R125 ;  /* 0x0000007d007c7245 */ /* 0x000fe20000201000 */
[----:B------:R-:W-:Y:S01]  /*dc30*/  IMAD.U32 R198, R198, 0x10000, RZ ;  /* 0x00010000c6c67824 */ /* 0x000fe200078e00ff */
[----:B------:R-:W-:Y:S01]  /*dc40*/  PRMT R126, R123, 0x7632, R126 ;  /* 0x000076327b7e7816 */ /* 0x000fe2000000007e */
[----:B------:R-:W-:Y:S02]  /*dc50*/  IMAD.U32 R125, R14, 0x10000, RZ ;  /* 0x000100000e7d7824 */ /* 0x000fe400078e00ff */
[----:B------:R-:W-:Y:S01]  /*dc60*/  FFMA.FTZ R124, R124, R181, 1.1641532182693481445e-10 ;  /* 0x2f0000007c7c7423 */ /* 0x000fe200000100b5 */
[----:B------:R-:W-:Y:S01]  /*dc70*/  FMUL.FTZ R198, R198, UR17 ;  /* 0x00000011c6c67c20 */ /* 0x000fe20008410000 */
[----:B------:R-:W-:Y:S02]  /*dc80*/  SHF.L.U32 R127, R126, 0x10, RZ ;  /* 0x000000107e7f7819 */ /* 0x000fe400000006ff */
[----:B------:R-:W-:Y:S01]  /*dc90*/  F2FP.BF16.F32.PACK_AB R126, R196, R197 ;  /* 0x000000c5c47e723e */ /* 0x000fe200000010ff */
        /* <DEDUP_REMOVED lines=9> */
.L_x_3207:
[----:B------:R-:W-:Y:S01]  /*dd30*/  ISETP.NE.AND P1, PT, R203, 0x1, PT ;  /* 0x00000001cb00780c */ /* 0x000fe20003f25270 */
[----:B0-----:R-:W-:Y:S01]  /*dd40*/  IMAD.MOV.U32 R192, RZ, RZ, 0x2 ;  /* 0x00000002ffc07424 */ /* 0x001fe200078e00ff */
        /* <DEDUP_REMOVED lines=13> */
.L_x_3234:
        /* <DEDUP_REMOVED lines=12> */
.L_x_3235:
        /* <DEDUP_REMOVED lines=42> */
.L_x_3233:
[----:B------:R-:W-:Y:S01]  /*e180*/  I2FP.F32.U32 R190, R190 ;  /* 0x000000be00be7245 */ /* 0x000fe20000201000 */
[----:B-----5:R-:W-:Y:S01]  /*e190*/  IMAD.U32 R191, R124, 0x10000, RZ ;  /* 0x000100007cbf7824 */ /* 0x020fe200078e00ff */
[----:B------:R-:W-:Y:S01]  /*e1a0*/  ISETP.NE.AND P2, PT, R192, 0x1, PT ;  /* 0x00000001c000780c */ /* 0x000fe20003f45270 */
[----:B------:R-:W-:Y:S01]  /*e1b0*/  IMAD.MOV.U32 R194, RZ, RZ, 0x2 ;  /* 0x00000002ffc27424 */ /* 0x000fe200078e00ff */
[----:B------:R-:W-:Y:S01]  /*e1c0*/  PRMT R124, R124, 0x7632, R124 ;  /* 0x000076327c7c7816 */ /* 0x000fe2000000007c */
[----:B------:R-:W-:Y:S01]  /*e1d0*/  FFMA.FTZ R190, R190, R181, 1.1641532182693481445e-10 ;  /* 0x2f000000bebe7423 */ /* 0x000fe200000100b5 */
[----:B------:R-:W-:-:S04]  /*e1e0*/  FMUL.FTZ R191, R191, UR17 ;  /* 0x00000011bfbf7c20 */ /* 0x000fc80008410000 */
[----:B------:R-:W-:Y:S01]  /*e1f0*/  FMUL.FTZ R191, R191, UR5 ;  /* 0x00000005bfbf7c20 */ /* 0x000fe20008410000 */
[----:B------:R-:W-:Y:S02]  /*e200*/  FSETP.GTU.FTZ.AND P1, PT, R190, UR4, PT ;  /* 0x00000004be007c0b */ /* 0x000fe4000bf3c000 */
[----:B------:R-:W-:Y:S02]  /*e210*/  SHF.L.U32 R190, R100, 0x10, RZ ;  /* 0x0000001064be7819 */ /* 0x000fe400000006ff */
[----:B------:R-:W-:Y:S01]  /*e220*/  FSEL R193, R191, RZ, !P1 ;  /* 0x000000ffbfc17208 */ /* 0x000fe20004800000 */
[----:B------:R-:W-:Y:S01]  /*e230*/  IMAD.MOV.U32 R191, RZ, RZ, R0 ;  /* 0x000000ffffbf7224 */ /* 0x000fe200078e0000 */
[----:B------:R-:W-:-:S03]  /*e240*/  PLOP3.LUT P1, PT, P1, PT, PT, 0x8, 0x80 ;  /* 0x000000000080781c */ /* 0x000fc60000f2e170 */
[----:B------:R-:W-:Y:S01]  /*e250*/  FMUL.FTZ R193, R190, R193 ;  /* 0x000000c1bec17220 */ /* 0x000fe20000410000 */
        /* <DEDUP_REMOVED lines=10> */
.L_x_3237:
        /* <DEDUP_REMOVED lines=12> */
.L_x_3238:
        /* <DEDUP_REMOVED lines=43> */
.L_x_3236:
[----:B------:R-:W-:Y:S01]  /*e670*/  I2FP.F32.U32 R190, R191 ;  /* 0x000000bf00be7245 */ /* 0x000fe20000201000 */
[----:B------:R-:W-:Y:S01]  /*e680*/  IMAD.U32 R191, R11, 0x10000, RZ ;  /* 0x000100000bbf7824 */ /* 0x000fe200078e00ff */
[----:B------:R-:W-:Y:S02]  /*e690*/  SHF.L.U32 R124, R124, 0x10, RZ ;  /* 0x000000107c7c7819 */ /* 0x000fe400000006ff */
        /* <DEDUP_REMOVED lines=8> */
[----:B------:R-:W-:Y:S01]  /*e720*/  IMAD.MOV.U32 R191, RZ, RZ, 0x2 ;  /* 0x00000002ffbf7424 */ /* 0x000fe200078e00ff */
        /* <DEDUP_REMOVED lines=11> */
.L_x_3240:
        /* <DEDUP_REMOVED lines=12> */
.L_x_3241:
        /* <DEDUP_REMOVED lines=43> */
.L_x_3239:
[----:B------:R-:W-:Y:S01]  /*eb50*/  I2FP.F32.U32 R124, R124 ;  /* 0x0000007c007c7245 */ /* 0x000fe20000201000 */
[----:B------:R-:W-:Y:S01]  /*eb60*/  IMAD.U32 R190, R125, 0x10000, RZ ;  /* 0x000100007dbe7824 */ /* 0x000fe200078e00ff */
[----:B------:R-:W-:Y:S02]  /*eb70*/  ISETP.NE.AND P2, PT, R191, 0x1, PT ;  /* 0x00000001bf00780c */ /* 0x000fe40003f45270 */
[----:B------:R-:W-:Y:S01]  /*eb80*/  PRMT R194, R125, 0x7632, R194 ;  /* 0x000076327dc27816 */ /* 0x000fe200000000c2 */
[----:B------:R-:W-:Y:S01]  /*eb90*/  FFMA.FTZ R124, R124, R181, 1.1641532182693481445e-10 ;  /* 0x2f0000007c7c7423 */ /* 0x000fe200000100b5 */
[----:B------:R-:W-:Y:S01]  /*eba0*/  FMUL.FTZ R190, R190, UR17 ;  /* 0x00000011bebe7c20 */ /* 0x000fe20008410000 */
[----:B------:R-:W-:-:S03]  /*ebb0*/  IMAD.MOV.U32 R125, RZ, RZ, R0 ;  /* 0x000000ffff7d7224 */ /* 0x000fc600078e0000 */
[----:B------:R-:W-:Y:S01]  /*ebc0*/  FMUL.FTZ R190, R190, UR5 ;  /* 0x00000005bebe7c20 */ /* 0x000fe20008410000 */
[----:B------:R-:W-:Y:S01]  /*ebd0*/  FSETP.GTU.FTZ.AND P1, PT, R124, UR4, PT ;  /* 0x000000047c007c0b */ /* 0x000fe2000bf3c000 */
[----:B------:R-:W-:-:S03]  /*ebe0*/  IMAD.U32 R124, R101, 0x10000, RZ ;  /* 0x00010000657c7824 */ /* 0x000fc600078e00ff */
[----:B------:R-:W-:Y:S02]  /*ebf0*/  FSEL R195, R190, RZ, !P1 ;  /* 0x000000ffbec37208 */ /* 0x000fe40004800000 */
[----:B------:R-:W-:Y:S02]  /*ec00*/  PLOP3.LUT P1, PT, P1, PT, PT, 0x8, 0x80 ;  /* 0x000000000080781c */ /* 0x000fe40000f2e170 */
[----:B------:R-:W-:Y:S01]  /*ec10*/  MOV R190, 0x2 ;  /* 0x0000000200be7802 */ /* 0x000fe20000000f00 */
        /* <DEDUP_REMOVED lines=10> */
.L_x_3243:
        /* <DEDUP_REMOVED lines=12> */
.L_x_3244:
        /* <DEDUP_REMOVED lines=43> */
.L_x_3242:
        /* <DEDUP_REMOVED lines=22> */
.L_x_3246:
        /* <DEDUP_REMOVED lines=12> */
.L_x_3247:
        /* <DEDUP_REMOVED lines=43> */
.L_x_3245:
[----:B------:R-:W-:Y:S01]  /*f500*/  I2FP.F32.U32 R124, R125 ;  /* 0x0000007d007c7245 */ /* 0x000fe20000201000 */
[----:B------:R-:W-:Y:S01]  /*f510*/  IMAD.MOV.U32 R190, RZ, RZ, 0x2 ;  /* 0x00000002ffbe7424 */ /* 0x000fe200078e00ff */
[----:B------:R-:W-:Y:S02]  /*f520*/  SHF.L.U32 R125, R126, 0x10, RZ ;  /* 0x000000107e7d7819 */ /* 0x000fe400000006ff */
        /* <DEDUP_REMOVED lines=20> */
.L_x_3249:
        /* <DEDUP_REMOVED lines=12> */
.L_x_3250:
        /* <DEDUP_REMOVED lines=43> */
.L_x_3248:
        /* <DEDUP_REMOVED lines=22> */
.L_x_3252:
        /* <DEDUP_REMOVED lines=12> */
.L_x_3253:
        /* <DEDUP_REMOVED lines=43> */
.L_x_3251:
        /* <DEDUP_REMOVED lines=23> */
.L_x_3255:
        /* <DEDUP_REMOVED lines=14> */
.L_x_3256:
        /* <DEDUP_REMOVED lines=43> */
.L_x_3254:
[----:B------:R-:W-:Y:S01]  /*103b0*/  I2FP.F32.U32 R124, R125 ;  /* 0x0000007d007c7245 */ /* 0x000fe20000201000 */
[----:B------:R-:W-:Y:S01]  /*103c0*/  IMAD.U32 R125, R14, 0x10000, RZ ;  /* 0x000100000e7d7824 */ /* 0x000fe200078e00ff */
[----:B------:R-:W-:Y:S02]  /*103d0*/  SHF.L.U32 R198, R198, 0x10, RZ ;  /* 0x00000010c6c67819 */ /* 0x000fe400000006ff */
[----:B------:R-:W-:Y:S01]  /*103e0*/  F2FP.BF16.F32.PACK_AB R126, R196, R197 ;  /* 0x000000c5c47e723e */ /* 0x000fe200000010ff */
[----:B------:R-:W-:Y:S02]  /*103f0*/  FFMA.FTZ R124, R124, R181, 1.1641532182693481445e-10 ;  /* 0x2f0000007c7c7423 */ /* 0x000fe400000100b5 */
[----:B------:R-:W-:-:S03]  /*10400*/  FMUL.FTZ R198, R198, UR17 ;  /* 0x00000011c6c67c20 */ /* 0x000fc60008410000 */
[----:B------:R-:W-:Y:S01]  /*10410*/  FSETP.GTU.FTZ.AND P6, PT, R124, UR4, PT ;  /* 0x000000047c007c0b */ /* 0x000fe2000bfdc000 */
[----:B------:R-:W-:Y:S01]  /*10420*/  FMUL.FTZ R198, R198, UR5 ;  /* 0x00000005c6c67c20 */ /* 0x000fe20008410000 */
[----:B------:R-:W-:-:S04]  /*10430*/  F2FP.BF16.F32.PACK_AB R124, R192, R193 ;  /* 0x000000c1c07c723e */ /* 0x000fc800000010ff */
[----:B------:R-:W-:Y:S02]  /*10440*/  FSEL R198, R198, RZ, !P6 ;  /* 0x000000ffc6c67208 */ /* 0x000fe40007000000 */
[----:B------:R-:W-:-:S03]  /*10450*/  PLOP3.LUT P6, PT, P6, PT, PT, 0x8, 0x80 ;  /* 0x000000000080781c */ /* 0x000fc600037ce170 */
[----:B------:R-:W-:Y:S01]  /*10460*/  FMUL.FTZ R198, R125, R198 ;  /* 0x000000c67dc67220 */ /* 0x000fe20000410000 */
[----:B------:R-:W-:-:S04]  /*10470*/  F2FP.BF16.F32.PACK_AB R125, R194, R195 ;  /* 0x000000c3c27d723e */ /* 0x000fc800000010ff */
[----:B------:R-:W-:-:S07]  /*10480*/  F2FP.BF16.F32.PACK_AB R127, R198, R199 ;  /* 0x000000c7c67f723e */ /* 0x000fce00000010ff */
.L_x_3232:
[----:B------:R-:W-:Y:S01]  /*10490*/  SEL R208, RZ, 0x1000000, !P6 ;  /* 0x01000000ffd07807 */ /* 0x000fe20007000000 */
[----:B------:R-:W-:Y:S01]  /*104a0*/  IMAD.WIDE.U32 R210, R180, 0x10, R128 ;  /* 0x00000010b4d27825 */ /* 0x000fe200078e0080 */
[----:B------:R-:W-:Y:S02]  /*104b0*/  ISETP.NE.AND P6, PT, R204, RZ, PT ;  /* 0x000000ffcc00720c */ /* 0x000fe40003fc5270 */
[----:B------:R-:W0:Y:S01]  /*104c0*/  @P0 LDC.64 R204, c[0x0][0x3a0] ;  /* 0x0000e800ffcc0b82 */ /* 0x000e220000000a00 */
[----:B------:R-:W-:Y:S01]  /*104d0*/  SEL R206, RZ, 0x10000, !P5 ;  /* 0x00010000ffce7807 */ /* 0x000fe20006800000 */
[----:B------:R1:W-:Y:S01]  /*104e0*/  STG.E.128 desc[UR8][R210.64], R124 ;  /* 0x0000007cd2007986 */ /* 0x0003e2000c101d08 */
[----:B------:R-:W-:Y:S02]  /*104f0*/  ISETP.NE.AND P5, PT, R203, RZ, PT ;  /* 0x000000ffcb00720c */ /* 0x000fe40003fa5270 */
[----:B------:R-:W-:Y:S02]  /*10500*/  SEL R207, RZ, 0x100, !P4 ;  /* 0x00000100ffcf7807 */ /* 0x000fe40006000000 */
[----:B------:R-:W-:-:S02]  /*10510*/  SEL R190, RZ, 0x1000000, !P2 ;  /* 0x01000000ffbe7807 */ /* 0x000fc40005000000 */
[----:B------:R-:W-:Y:S02]  /*10520*/  SEL R201, RZ, 0x10000, !P1 ;  /* 0x00010000ffc97807 */ /* 0x000fe40004800000 */
[----:B------:R-:W-:Y:S02]  /*10530*/  SEL R200, RZ, 0x100, !P5 ;  /* 0x00000100ffc87807 */ /* 0x000fe40006800000 */
[----:B------:R-:W-:Y:S01]  /*10540*/  LOP3.LUT R207, R207, R208, R206, 0xfe, !PT ;  /* 0x000000d0cfcf7212 */ /* 0x000fe200078efece */
[----:B------:R-:W-:Y:S01]  /*10550*/  IMAD.WIDE.U32 R208, R180, 0x8, R130 ;  /* 0x00000008b4d07825 */ /* 0x000fe200078e0082 */
[----:B------:R-:W-:Y:S02]  /*10560*/  SEL R206, RZ, 0x1, !P3 ;  /* 0x00000001ffce7807 */ /* 0x000fe40005800000 */
[----:B------:R-:W-:Y:S01]  /*10570*/  LOP3.LUT R200, R200, R190, R201, 0xfe, !PT ;  /* 0x000000bec8c87212 */ /* 0x000fe200078efec9 */
[----:B------:R-:W-:Y:S01]  /*10580*/  VIADD R190, R134, 0x180 ;  /* 0x0000018086be7836 */ /* 0x000fe20000000000 */
[----:B------:R-:W-:-:S02]  /*10590*/  SEL R203, RZ, 0x1, !P6 ;  /* 0x00000001ffcb7807 */ /* 0x000fc40007000000 */
[----:B------:R-:W-:Y:S01]  /*105a0*/  LOP3.LUT R201, R207, R206, RZ, 0xfc, !PT ;  /* 0x000000cecfc97212 */ /* 0x000fe200078efcff */
[----:B------:R-:W-:Y:S01]  /*105b0*/  IMAD.WIDE.U32 R206, R190, 0x10, R132 ;  /* 0x00000010bece7825 */ /* 0x000fe200078e0084 */
[----:B------:R-:W-:-:S03]  /*105c0*/  LOP3.LUT R200, R200, R203, RZ, 0xfc, !PT ;  /* 0x000000cbc8c87212 */ /* 0x000fc600078efcff */
[----:B0-----:R-:W-:Y:S02]  /*105d0*/  @P0 IMAD.WIDE.U32 R204, R190, 0x10, R204 ;  /* 0x00000010becc0825 */ /* 0x001fe400078e00cc */
[----:B------:R0:W-:Y:S04]  /*105e0*/  STG.E.64 desc[UR8][R208.64], R200 ;  /* 0x000000c8d0007986 */ /* 0x0001e8000c101b08 */
[----:B------:R0:W5:Y:S04]  /*105f0*/  @P0 LDG.E.128 R120, desc[UR8][R204.64] ;  /* 0x00000008cc780981 */ /* 0x000168000c1e1d00 */
[----:B-1----:R0:W5:Y:S01]  /*10600*/  LDG.E.128 R124, desc[UR8][R206.64] ;  /* 0x00000008ce7c7981 */ /* 0x002162000c1e1d00 */
[----:B------:R-:W-:Y:S05]  /*10610*/  @!P0 BRA `(.L_x_3257) ;  /* 0x0000002800208947 */ /* 0x000fea0003800000 */
[----:B------:R-:W-:Y:S01]  /*10620*/  ISETP.NE.AND P1, PT, R191, 0x1, PT ;  /* 0x00000001bf00780c */ /* 0x000fe20003f25270 */
[----:B------:R-:W-:Y:S02]  /*10630*/  HFMA2 R203, -RZ, RZ, 0, 1.1920928955078125e-07 ;  /* 0x00000002ffcb7431 */ /* 0x000fe400000001ff */
[----:B0-----:R-:W-:Y:S02]  /*10640*/  IMAD.MOV.U32 R200, RZ, RZ, R0 ;  /* 0x000000ffffc87224 */ /* 0x001fe400078e0000 */
        /* <DEDUP_REMOVED lines=12> */
.L_x_3259:
        /* <DEDUP_REMOVED lines=12> */
.L_x_3260:
        /* <DEDUP_REMOVED lines=43> */
.L_x_3258:
[----:B------:R-:W-:Y:S01]  /*10a80*/  I2FP.F32.U32 R200, R200 ;  /* 0x000000c800c87245 */ /* 0x000fe20000201000 */
[----:B-----5:R-:W-:Y:S01]  /*10a90*/  IMAD.U32 R191, R124, 0x10000, RZ ;  /* 0x000100007cbf7824 */ /* 0x020fe200078e00ff */
[----:B------:R-:W-:Y:S01]  /*10aa0*/  ISETP.NE.AND P2, PT, R203, 0x1, PT ;  /* 0x00000001cb00780c */ /* 0x000fe20003f45270 */
[----:B------:R-:W-:Y:S01]  /*10ab0*/  IMAD.U32 R202, R120, 0x10000, RZ ;  /* 0x0001000078ca7824 */ /* 0x000fe200078e00ff */
[----:B------:R-:W-:Y:S01]  /*10ac0*/  LOP3.LUT R178, R178, 0xfffffffb, RZ, 0xc0, !PT ;  /* 0xfffffffbb2b27812 */ /* 0x000fe200078ec0ff */
[----:B------:R-:W-:Y:S01]  /*10ad0*/  FFMA.FTZ R200, R200, R181, 1.1641532182693481445e-10 ;  /* 0x2f000000c8c87423 */ /* 0x000fe200000100b5 */
[----:B------:R-:W-:Y:S01]  /*10ae0*/  FMUL.FTZ R191, R191, UR17 ;  /* 0x00000011bfbf7c20 */ /* 0x000fe20008410000 */
[----:B------:R-:W-:Y:S01]  /*10af0*/  PRMT R124, R124, 0x7632, R124 ;  /* 0x000076327c7c7816 */ /* 0x000fe2000000007c */
[----:B------:R-:W-:Y:S02]  /*10b00*/  IMAD.MOV.U32 R204, RZ, RZ, 0x2 ;  /* 0x00000002ffcc7424 */ /* 0x000fe400078e00ff */
[----:B------:R-:W-:Y:S01]  /*10b10*/  FMUL.FTZ R191, R191, UR5 ;  /* 0x00000005bfbf7c20 */ /* 0x000fe20008410000 */
[----:B------:R-:W-:-:S02]  /*10b20*/  FSETP.GTU.FTZ.AND P1, PT, R200, UR4, PT ;  /* 0x00000004c8007c0b */ /* 0x000fc4000bf3c000 */
[----:B------:R-:W-:Y:S02]  /*10b30*/  SHF.L.U32 R200, R104, 0x10, RZ ;  /* 0x0000001068c87819 */ /* 0x000fe400000006ff */
[----:B------:R-:W-:Y:S02]  /*10b40*/  FSEL R191, R191, RZ, !P1 ;  /* 0x000000ffbfbf7208 */ /* 0x000fe40004800000 */
[----:B------:R-:W-:-:S03]  /*10b50*/  PLOP3.LUT P1, PT, P1, PT, PT, 0x8, 0x80 ;  /* 0x000000000080781c */ /* 0x000fc60000f2e170 */
[----:B------:R-:W-:Y:S01]  /*10b60*/  FFMA.FTZ R191, R191, R200, R202 ;  /* 0x000000c8bfbf7223 */ /* 0x000fe200000100ca */
        /* <DEDUP_REMOVED lines=12> */
.L_x_3262:
        /* <DEDUP_REMOVED lines=12> */
.L_x_3263:
        /* <DEDUP_REMOVED lines=43> */
.L_x_3261:
        /* <DEDUP_REMOVED lines=9> */
[----:B------:R-:W-:-:S02]  /*11030*/  FSETP.GTU.FTZ.AND P1, PT, R200, UR4, PT ;  /* 0x00000004c8007c0b */ /* 0x000fc4000bf3c000 */
[----:B------:R-:W-:Y:S02]  /*11040*/  LOP3.LUT R178, R178, 0xfffffffd, RZ, 0xc0, !PT ;  /* 0xfffffffdb2b27812 */ /* 0x000fe400078ec0ff */
[----:B------:R-:W-:Y:S02]  /*11050*/  FSEL R124, R124, RZ, !P1 ;  /* 0x000000ff7c7c7208 */ /* 0x000fe40004800000 */
[----:B------:R-:W-:-:S03]  /*11060*/  PLOP3.LUT P1, PT, P1, PT, PT, 0x8, 0x80 ;  /* 0x000000000080781c */ /* 0x000fc60000f2e170 */
[----:B------:R-:W-:Y:S01]  /*11070*/  FFMA.FTZ R200, R124, R203, R205 ;  /* 0x000000cb7cc87223 */ /* 0x000fe200000100cd */
[----:B------:R-:W-:Y:S01]  /*11080*/  IMAD.MOV.U32 R205, RZ, RZ, 0x2 ;  /* 0x00000002ffcd7424 */ /* 0x000fe200078e00ff */
[----:B------:R-:W-:Y:S02]  /*11090*/  MOV R124, R0 ;  /* 0x00000000007c7202 */ /* 0x000fe40000000f00 */
        /* <DEDUP_REMOVED lines=11> */
.L_x_3265:
        /* <DEDUP_REMOVED lines=12> */
.L_x_3266:
        /* <DEDUP_REMOVED lines=43> */
.L_x_3264:
        /* <DEDUP_REMOVED lines=8> */
[----:B------:R-:W-:Y:S01]  /*11540*/  FSETP.GTU.FTZ.AND P1, PT, R124, UR4, PT ;  /* 0x000000047c007c0b */ /* 0x000fe2000bf3c000 */
[----:B------:R-:W-:-:S03]  /*11550*/  IMAD.U32 R124, R121, 0x10000, RZ ;  /* 0x00010000797c7824 */ /* 0x000fc600078e00ff */
        /* <DEDUP_REMOVED lines=14> */
.L_x_3268:
        /* <DEDUP_REMOVED lines=12> */
.L_x_3269:
        /* <DEDUP_REMOVED lines=43> */
.L_x_3267:
[----:B------:R-:W-:Y:S01]  /*119b0*/  I2FP.F32.U32 R124, R125 ;  /* 0x0000007d007c7245 */ /* 0x000fe20000201000 */
[----:B------:R-:W-:Y:S01]  /*119c0*/  IMAD.U32 R203, R203, 0x10000, RZ ;  /* 0x00010000cbcb7824 */ /* 0x000fe200078e00ff */
[----:B------:R-:W-:Y:S01]  /*119d0*/  ISETP.NE.AND P3, PT, R207, 0x1, PT ;  /* 0x00000001cf00780c */ /* 0x000fe20003f65270 */
[----:B------:R-:W-:Y:S01]  /*119e0*/  IMAD.MOV.U32 R205, RZ, RZ, 0x2 ;  /* 0x00000002ffcd7424 */ /* 0x000fe200078e00ff */
[----:B------:R-:W-:Y:S01]  /*119f0*/  PRMT R125, R121, 0x7632, R125 ;  /* 0x00007632797d7816 */ /* 0x000fe2000000007d */
[----:B------:R-:W-:Y:S01]  /*11a00*/  FFMA.FTZ R124, R124, R181, 1.1641532182693481445e-10 ;  /* 0x2f0000007c7c7423 */ /* 0x000fe200000100b5 */
[----:B------:R-:W-:Y:S02]  /*11a10*/  FMUL.FTZ R203, R203, UR17 ;  /* 0x00000011cbcb7c20 */ /* 0x000fe40008410000 */
[----:B------:R-:W-:Y:S01]  /*11a20*/  SHF.L.U32 R206, R125, 0x10, RZ ;  /* 0x000000107dce7819 */ /* 0x000fe200000006ff */
[----:B------:R-:W-:Y:S02]  /*11a30*/  IMAD.MOV.U32 R125, RZ, RZ, R0 ;  /* 0x000000ffff7d7224 */ /* 0x000fe400078e0000 */
[----:B------:R-:W-:Y:S01]  /*11a40*/  FMUL.FTZ R203, R203, UR5 ;  /* 0x00000005cbcb7c20 */ /* 0x000fe20008410000 */
[----:B------:R-:W-:Y:S01]  /*11a50*/  FSETP.GTU.FTZ.AND P2, PT, R124, UR4, PT ;  /* 0x000000047c007c0b */ /* 0x000fe2000bf5c000 */
[----:B------:R-:W-:-:S03]  /*11a60*/  IMAD.U32 R124, R16, 0x10000, RZ ;  /* 0x00010000107c7824 */ /* 0x000fc600078e00ff */
        /* <DEDUP_REMOVED lines=12> */
.L_x_3271:
        /* <DEDUP_REMOVED lines=12> */
.L_x_3272:
        /* <DEDUP_REMOVED lines=43> */
.L_x_3270:
        /* <DEDUP_REMOVED lines=24> */
.L_x_3274:
        /* <DEDUP_REMOVED lines=12> */
.L_x_3275:
        /* <DEDUP_REMOVED lines=43> */
.L_x_3273:
[----:B------:R-:W-:Y:S01]  /*12390*/  I2FP.F32.U32 R124, R125 ;  /* 0x0000007d007c7245 */ /* 0x000fe20000201000 */
[----:B------:R-:W-:Y:S01]  /*123a0*/  IMAD.U32 R126, R126, 0x10000, RZ ;  /* 0x000100007e7e7824 */ /* 0x000fe200078e00ff */
[----:B------:R-:W-:Y:S01]  /*123b0*/  ISETP.NE.AND P5, PT, R207, 0x1, PT ;  /* 0x00000001cf00780c */ /* 0x000fe20003fa5270 */
[----:B------:R-:W-:Y:S01]  /*123c0*/  IMAD.MOV.U32 R210, RZ, RZ, 0x2 ;  /* 0x00000002ffd27424 */ /* 0x000fe200078e00ff */
        /* <DEDUP_REMOVED lines=20> */
.L_x_3277:
        /* <DEDUP_REMOVED lines=12> */
.L_x_3278:
        /* <DEDUP_REMOVED lines=43> */
.L_x_3276:
        /* <DEDUP_REMOVED lines=24> */
.L_x_3280:
        /* <DEDUP_REMOVED lines=14> */
.L_x_3281:
        /* <DEDUP_REMOVED lines=43> */
.L_x_3279:
[----:B------:R-:W-:Y:S01]  /*12d90*/  I2FP.F32.U32 R124, R125 ;  /* 0x0000007d007c7245 */ /* 0x000fe20000201000 */
[----:B------:R-:W-:Y:S01]  /*12da0*/  IMAD.U32 R126, R18, 0x10000, RZ ;  /* 0x00010000127e7824 */ /* 0x000fe200078e00ff */
[----:B------:R-:W-:Y:S02]  /*12db0*/  SHF.L.U32 R207, R207, 0x10, RZ ;  /* 0x00000010cfcf7819 */ /* 0x000fe400000006ff */
[----:B------:R-:W-:Y:S01]  /*12dc0*/  PRMT R125, R123, 0x7632, R125 ;  /* 0x000076327b7d7816 */ /* 0x000fe2000000007d */
[----:B------:R-:W-:Y:S02]  /*12dd0*/  FFMA.FTZ R124, R124, R181, 1.1641532182693481445e-10 ;  /* 0x2f0000007c7c7423 */ /* 0x000fe400000100b5 */
[----:B------:R-:W-:Y:S02]  /*12de0*/  FMUL.FTZ R207, R207, UR17 ;  /* 0x00000011cfcf7c20 */ /* 0x000fe40008410000 */
[----:B------:R-:W-:Y:S01]  /*12df0*/  IMAD.U32 R210, R125, 0x10000, RZ ;  /* 0x000100007dd27824 */ /* 0x000fe200078e00ff */
[----:B------:R-:W-:Y:S01]  /*12e00*/  FSETP.GTU.FTZ.AND P6, PT, R124, UR4, PT ;  /* 0x000000047c007c0b */ /* 0x000fe2000bfdc000 */
[----:B------:R-:W-:Y:S01]  /*12e10*/  FMUL.FTZ R207, R207, UR5 ;  /* 0x00000005cfcf7c20 */ /* 0x000fe20008410000 */
[----:B------:R-:W-:-:S02]  /*12e20*/  F2FP.BF16.F32.PACK_AB R125, R203, R204 ;  /* 0x000000cccb7d723e */ /* 0x000fc400000010ff */
[----:B------:R-:W-:Y:S02]  /*12e30*/  F2FP.BF16.F32.PACK_AB R124, R200, R191 ;  /* 0x000000bfc87c723e */ /* 0x000fe400000010ff */
[----:B------:R-:W-:Y:S02]  /*12e40*/  FSEL R207, R207, RZ, !P6 ;  /* 0x000000ffcfcf7208 */ /* 0x000fe40007000000 */
[----:B------:R-:W-:-:S03]  /*12e50*/  PLOP3.LUT P6, PT, P6, PT, PT, 0x8, 0x80 ;  /* 0x000000000080781c */ /* 0x000fc600037ce170 */
[----:B------:R-:W-:Y:S01]  /*12e60*/  FFMA.FTZ R207, R207, R126, R210 ;  /* 0x0000007ecfcf7223 */ /* 0x000fe200000100d2 */
[----:B------:R-:W-:-:S04]  /*12e70*/  F2FP.BF16.F32.PACK_AB R126, R205, R206 ;  /* 0x000000cecd7e723e */ /* 0x000fc800000010ff */
[----:B------:R-:W-:Y:S01]  /*12e80*/  F2FP.BF16.F32.PACK_AB R127, R207, R208 ;  /* 0x000000d0cf7f723e */ /* 0x000fe200000010ff */
[----:B------:R-:W-:Y:S06]  /*12e90*/  BRA `(.L_x_3282) ;  /* 0x0000002400ec7947 */ /* 0x000fec0003800000 */
.L_x_3257:
        /* <DEDUP_REMOVED lines=15> */
.L_x_3284:
        /* <DEDUP_REMOVED lines=12> */
.L_x_3285:
        /* <DEDUP_REMOVED lines=43> */
.L_x_3283:
[----:B------:R-:W-:Y:S01]  /*13300*/  I2FP.F32.U32 R200, R200 ;  /* 0x000000c800c87245 */ /* 0x000fe20000201000 */
[----:B-----5:R-:W-:Y:S01]  /*13310*/  IMAD.U32 R191, R124, 0x10000, RZ ;  /* 0x000100007cbf7824 */ /* 0x020fe200078e00ff */
[----:B------:R-:W-:Y:S01]  /*13320*/  ISETP.NE.AND P2, PT, R203, 0x1, PT ;  /* 0x00000001cb00780c */ /* 0x000fe20003f45270 */
[----:B------:R-:W-:Y:S01]  /*13330*/  IMAD.MOV.U32 R204, RZ, RZ, 0x2 ;  /* 0x00000002ffcc7424 */ /* 0x000fe200078e00ff */
[----:B------:R-:W-:Y:S01]  /*13340*/  LOP3.LUT R178, R178, 0xfffffffb, RZ, 0xc0, !PT ;  /* 0xfffffffbb2b27812 */ /* 0x000fe200078ec0ff */
[----:B------:R-:W-:Y:S01]  /*13350*/  FFMA.FTZ R200, R200, R181, 1.1641532182693481445e-10 ;  /* 0x2f000000c8c87423 */ /* 0x000fe200000100b5 */
[----:B------:R-:W-:Y:S01]  /*13360*/  FMUL.FTZ R191, R191, UR17 ;  /* 0x00000011bfbf7c20 */ /* 0x000fe20008410000 */
[----:B------:R-:W-:-:S03]  /*13370*/  PRMT R124, R124, 0x7632, R124 ;  /* 0x000076327c7c7816 */ /* 0x000fc6000000007c */
[----:B------:R-:W-:Y:S01]  /*13380*/  FMUL.FTZ R191, R191, UR5 ;  /* 0x00000005bfbf7c20 */ /* 0x000fe20008410000 */
[----:B------:R-:W-:Y:S02]  /*13390*/  FSETP.GTU.FTZ.AND P1, PT, R200, UR4, PT ;  /* 0x00000004c8007c0b */ /* 0x000fe4000bf3c000 */
[----:B------:R-:W-:Y:S02]  /*133a0*/  SHF.L.U32 R200, R104, 0x10, RZ ;  /* 0x0000001068c87819 */ /* 0x000fe400000006ff */
[----:B------:R-:W-:Y:S02]  /*133b0*/  FSEL R191, R191, RZ, !P1 ;  /* 0x000000ffbfbf7208 */ /* 0x000fe40004800000 */
[----:B------:R-:W-:-:S03]  /*133c0*/  PLOP3.LUT P1, PT, P1, PT, PT, 0x8, 0x80 ;  /* 0x000000000080781c */ /* 0x000fc60000f2e170 */
[----:B------:R-:W-:Y:S01]  /*133d0*/  FMUL.FTZ R191, R200, R191 ;  /* 0x000000bfc8bf7220 */ /* 0x000fe20000410000 */
[----:B------:R-:W-:-:S04]  /*133e0*/  IMAD.MOV.U32 R200, RZ, RZ, R0 ;  /* 0x000000ffffc87224 */ /* 0x000fc800078e0000 */
        /* <DEDUP_REMOVED lines=11> */
.L_x_3287:
        /* <DEDUP_REMOVED lines=12> */
.L_x_3288:
        /* <DEDUP_REMOVED lines=43> */
.L_x_3286:
[----:B------:R-:W-:Y:S01]  /*13810*/  I2FP.F32.U32 R200, R200 ;  /* 0x000000c800c87245 */ /* 0x000fe20000201000 */
[----:B------:R-:W-:Y:S01]  /*13820*/  IMAD.U32 R124, R124, 0x10000, RZ ;  /* 0x000100007c7c7824 */ /* 0x000fe200078e00ff */
[----:B------:R-:W-:Y:S01]  /*13830*/  ISETP.NE.AND P2, PT, R204, 0x1, PT ;  /* 0x00000001cc00780c */ /* 0x000fe20003f45270 */
[----:B------:R-:W-:Y:S01]  /*13840*/  IMAD.U32 R203, R15, 0x10000, RZ ;  /* 0x000100000fcb7824 */ /* 0x000fe200078e00ff */
[----:B------:R-:W-:Y:S01]  /*13850*/  LOP3.LUT R178, R178, 0xfffffffd, RZ, 0xc0, !PT ;  /* 0xfffffffdb2b27812 */ /* 0x000fe200078ec0ff */
[----:B------:R-:W-:Y:S01]  /*13860*/  FFMA.FTZ R200, R200, R181, 1.1641532182693481445e-10 ;  /* 0x2f000000c8c87423 */ /* 0x000fe200000100b5 */
[----:B------:R-:W-:Y:S01]  /*13870*/  FMUL.FTZ R124, R124, UR17 ;  /* 0x000000117c7c7c20 */ /* 0x000fe20008410000 */
[----:B------:R-:W-:-:S03]  /*13880*/  MOV R206, 0x2 ;  /* 0x0000000200ce7802 */ /* 0x000fc60000000f00 */
[----:B------:R-:W-:Y:S01]  /*13890*/  FMUL.FTZ R124, R124, UR5 ;  /* 0x000000057c7c7c20 */ /* 0x000fe20008410000 */
[----:B------:R-:W-:-:S04]  /*138a0*/  FSETP.GTU.FTZ.AND P1, PT, R200, UR4, PT ;  /* 0x00000004c8007c0b */ /* 0x000fc8000bf3c000 */
[----:B------:R-:W-:Y:S02]  /*138b0*/  FSEL R124, R124, RZ, !P1 ;  /* 0x000000ff7c7c7208 */ /* 0x000fe40004800000 */
[----:B------:R-:W-:-:S03]  /*138c0*/  PLOP3.LUT P1, PT, P1, PT, PT, 0x8, 0x80 ;  /* 0x000000000080781c */ /* 0x000fc60000f2e170 */
[----:B------:R-:W-:Y:S01]  /*138d0*/  FMUL.FTZ R200, R203, R124 ;  /* 0x0000007ccbc87220 */ /* 0x000fe20000410000 */
[----:B------:R-:W-:-:S03]  /*138e0*/  IMAD.MOV.U32 R124, RZ, RZ, R0 ;  /* 0x000000ffff7c7224 */ /* 0x000fc600078e0000 */
[----:B------:R-:W-:-:S06]  /*138f0*/  IMAD.MOV.U32 R202, RZ, RZ, R200 ;  /* 0x000000ffffca7224 */ /* 0x000fcc00078e00c8 */
        /* <DEDUP_REMOVED lines=10> */
.L_x_3290:
        /* <DEDUP_REMOVED lines=12> */
.L_x_3291:
        /* <DEDUP_REMOVED lines=43> */
.L_x_3289:
        /* <DEDUP_REMOVED lines=9> */
[----:B------:R-:W-:Y:S02]  /*13da0*/  PRMT R203, R125, 0x7632, R203 ;  /* 0x000076327dcb7816 */ /* 0x000fe400000000cb */
[----:B------:R-:W-:Y:S01]  /*13db0*/  PLOP3.LUT P1, PT, P1, PT, PT, 0x8, 0x80 ;  /* 0x000000000080781c */ /* 0x000fe20000f2e170 */
[----:B------:R-:W-:Y:S01]  /*13dc0*/  FMUL.FTZ R204, R205, R204 ;  /* 0x000000cccdcc7220 */ /* 0x000fe20000410000 */
[----:B------:R-:W-:Y:S01]  /*13dd0*/  IMAD.MOV.U32 R205, RZ, RZ, 0x2 ;  /* 0x00000002ffcd7424 */ /* 0x000fe200078e00ff */
[----:B------:R-:W-:Y:S01]  /*13de0*/  MOV R125, R0 ;  /* 0x00000000007d7202 */ /* 0x000fe20000000f00 */
        /* <DEDUP_REMOVED lines=9> */
.L_x_3293:
        /* <DEDUP_REMOVED lines=12> */
.L_x_3294:
        /* <DEDUP_REMOVED lines=43> */
.L_x_3292:
        /* <DEDUP_REMOVED lines=22> */
.L_x_3296:
        /* <DEDUP_REMOVED lines=12> */
.L_x_3297:
        /* <DEDUP_REMOVED lines=43> */
.L_x_3295:
        /* <DEDUP_REMOVED lines=23> */
.L_x_3299:
        /* <DEDUP_REMOVED lines=12> */
.L_x_3300:
        /* <DEDUP_REMOVED lines=43> */
.L_x_3298:
[----:B------:R-:W-:Y:S01]  /*14ba0*/  I2FP.F32.U32 R124, R125 ;  /* 0x0000007d007c7245 */ /* 0x000fe20000201000 */
[----:B------:R-:W-:Y:S01]  /*14bb0*/  IMAD.U32 R205, R17, 0x10000, RZ ;  /* 0x0001000011cd7824 */ /* 0x000fe200078e00ff */
[----:B------:R-:W-:Y:S02]  /*14bc0*/  SHF.L.U32 R126, R126, 0x10, RZ ;  /* 0x000000107e7e7819 */ /* 0x000fe400000006ff */
        /* <DEDUP_REMOVED lines=19> */
.L_x_3302:
        /* <DEDUP_REMOVED lines=12> */
.L_x_3303:
        /* <DEDUP_REMOVED lines=43> */
.L_x_3301:
        /* <DEDUP_REMOVED lines=9> */
[----:B------:R-:W-:Y:S01]  /*15100*/  FSEL R208, R125, RZ, !P5 ;  /* 0x000000ff7dd07208 */ /* 0x000fe20006800000 */
[----:B------:R-:W-:Y:S01]  /*15110*/  IMAD.MOV.U32 R125, RZ, RZ, R0 ;  /* 0x000000ffff7d7224 */ /* 0x000fe200078e0000 */
[----:B------:R-:W-:-:S03]  /*15120*/  PLOP3.LUT P5, PT, P5, PT, PT, 0x8, 0x80 ;  /* 0x000000000080781c */ /* 0x000fc60002fae170 */
[----:B------:R-:W-:Y:S01]  /*15130*/  FMUL.FTZ R208, R207, R208 ;  /* 0x000000d0cfd07220 */ /* 0x000fe20000410000 */
        /* <DEDUP_REMOVED lines=10> */
.L_x_3305:
        /* <DEDUP_REMOVED lines=14> */
.L_x_3306:
        /* <DEDUP_REMOVED lines=43> */
.L_x_3304:
        /* <DEDUP_REMOVED lines=14> */
.L_x_3282:
[----:B------:R-:W0:Y:S01]  /*15650*/  @P0 LDC.64 R212, c[0x0][0x3a0] ;  /* 0x0000e800ffd40b82 */ /* 0x000e220000000a00 */
[----:B------:R-:W-:Y:S01]  /*15660*/  SEL R211, RZ, 0x10000, !P5 ;  /* 0x00010000ffd37807 */ /* 0x000fe20006800000 */
[----:B------:R-:W-:Y:S01]  /*15670*/  IMAD.WIDE.U32 R218, R190, 0x10, R128 ;  /* 0x00000010beda7825 */ /* 0x000fe200078e0080 */
[----:B------:R-:W-:Y:S02]  /*15680*/  LOP3.LUT P5, RZ, R178, 0x2, RZ, 0xc0, !PT ;  /* 0x00000002b2ff7812 */ /* 0x000fe400078ac0ff */
[----:B------:R-:W-:Y:S01]  /*15690*/  SEL R215, RZ, 0x1000000, !P6 ;  /* 0x01000000ffd77807 */ /* 0x000fe20007000000 */
[----:B------:R-:W-:Y:S01]  /*156a0*/  IMAD.WIDE.U32 R216, R190, 0x8, R130 ;  /* 0x00000008bed87825 */ /* 0x000fe200078e0082 */
[----:B------:R-:W-:Y:S01]  /*156b0*/  SEL R214, RZ, 0x100, !P4 ;  /* 0x00000100ffd67807 */ /* 0x000fe20006000000 */
[----:B------:R1:W-:Y:S01]  /*156c0*/  STG.E.128 desc[UR8][R218.64], R124 ;  /* 0x0000007cda007986 */ /* 0x0003e2000c101d08 */
[----:B------:R-:W-:Y:S02]  /*156d0*/  SEL R210, RZ, 0x1000000, !P2 ;  /* 0x01000000ffd27807 */ /* 0x000fe40005000000 */
[----:B------:R-:W-:-:S02]  /*156e0*/  SEL R200, RZ, 0x10000, !P1 ;  /* 0x00010000ffc87807 */ /* 0x000fc40004800000 */
[----:B------:R-:W-:Y:S02]  /*156f0*/  SEL R191, RZ, 0x100, !P5 ;  /* 0x00000100ffbf7807 */ /* 0x000fe40006800000 */
[----:B------:R-:W-:Y:S02]  /*15700*/  LOP3.LUT P6, RZ, R178, 0x4, RZ, 0xc0, !PT ;  /* 0x00000004b2ff7812 */ /* 0x000fe400078cc0ff */
[----:B------:R-:W-:Y:S02]  /*15710*/  LOP3.LUT R214, R214, R215, R211, 0xfe, !PT ;  /* 0x000000d7d6d67212 */ /* 0x000fe400078efed3 */
[----:B------:R-:W-:Y:S01]  /*15720*/  LOP3.LUT R191, R191, R210, R200, 0xfe, !PT ;  /* 0x000000d2bfbf7212 */ /* 0x000fe200078efec8 */
[----:B------:R-:W-:Y:S01]  /*15730*/  VIADD R200, R134, 0x200 ;  /* 0x0000020086c87836 */ /* 0x000fe20000000000 */
[----:B------:R-:W-:Y:S02]  /*15740*/  SEL R211, RZ, 0x1, !P3 ;  /* 0x00000001ffd37807 */ /* 0x000fe40005800000 */
[----:B------:R-:W-:Y:S01]  /*15750*/  SEL R210, RZ, 0x1, !P6 ;  /* 0x00000001ffd27807 */ /* 0x000fe20007000000 */
[----:B0-----:R-:W-:Y:S01]  /*15760*/  @P0 IMAD.WIDE.U32 R212, R200, 0x10, R212 ;  /* 0x00000010c8d40825 */ /* 0x001fe200078e00d4 */
[----:B------:R-:W-:-:S02]  /*15770*/  LOP3.LUT R211, R214, R211, RZ, 0xfc, !PT ;  /* 0x000000d3d6d37212 */ /* 0x000fc400078efcff */
[----:B------:R-:W-:Y:S01]  /*15780*/  LOP3.LUT R210, R191, R210, RZ, 0xfc, !PT ;  /* 0x000000d2bfd27212 */ /* 0x000fe200078efcff */
[----:B------:R-:W-:-:S04]  /*15790*/  IMAD.WIDE.U32 R214, R200, 0x10, R132 ;  /* 0x00000010c8d67825 */ /* 0x000fc800078e0084 */
[----:B------:R0:W-:Y:S04]  /*157a0*/  STG.E.64 desc[UR8][R216.64], R210 ;  /* 0x000000d2d8007986 */ /* 0x0001e8000c101b08 */
[----:B------:R0:W5:Y:S04]  /*157b0*/  @P0 LDG.E.128 R120, desc[UR8][R212.64] ;  /* 0x00000008d4780981 */ /* 0x000168000c1e1d00 */
[----:B-1----:R0:W5:Y:S01]  /*157c0*/  LDG.E.128 R124, desc[UR8][R214.64] ;  /* 0x00000008d67c7981 */ /* 0x002162000c1e1d00 */
[----:B------:R-:W-:Y:S05]  /*157d0*/  @!P0 BRA `(.L_x_3307) ;  /* 0x0000002800208947 */ /* 0x000fea0003800000 */
        /* <DEDUP_REMOVED lines=15> */
.L_x_3309:
        /* <DEDUP_REMOVED lines=12> */
.L_x_3310:
        /* <DEDUP_REMOVED lines=39> */
[----:B------:R-:W-:Y:S01]  /*15c00*/  MOV R0, R214 ;  /* 0x000000d600007202 */ /* 0x000fe20000000f00 */
[----:B------:R-:W-:Y:S01]  /*15c10*/  IMAD.MOV.U32 R191, RZ, RZ, R210 ;  /* 0x000000ffffbf7224 */ /* 0x000fe200078e00d2 */
[----:B------:R-:W-:Y:S01]  /*15c20*/  LOP3.LUT R174, R212, UR27, R211, 0x96, !PT ;  /* 0x0000001bd4ae7c12 */ /* 0x000fe2000f8e96d3 */
[----:B------:R-:W-:-:S07]  /*15c30*/  IMAD.MOV.U32 R210, RZ, RZ, R209 ;  /* 0x000000ffffd27224 */ /* 0x000fce00078e00d1 */
.L_x_3308:
[----:B------:R-:W-:Y:S01]  /*15c40*/  I2FP.F32.U32 R210, R210 ;  /* 0x000000d200d27245 */ /* 0x000fe20000201000 */
[----:B-----5:R-:W-:Y:S01]  /*15c50*/  IMAD.U32 R209, R124, 0x10000, RZ ;  /* 0x000100007cd17824 */ /* 0x020fe200078e00ff */
[----:B------:R-:W-:Y:S01]  /*15c60*/  ISETP.NE.AND P2, PT, R213, 0x1, PT ;  /* 0x00000001d500780c */ /* 0x000fe20003f45270 */
[----:B------:R-:W-:Y:S01]  /*15c70*/  IMAD.MOV.U32 R214, RZ, RZ, 0x2 ;  /* 0x00000002ffd67424 */ /* 0x000fe200078e00ff */
[----:B------:R-:W-:Y:S01]  /*15c80*/  SHF.L.U32 R212, R120, 0x10, RZ ;  /* 0x0000001078d47819 */ /* 0x000fe200000006ff */
[----:B------:R-:W-:Y:S01]  /*15c90*/  FFMA.FTZ R210, R210, R181, 1.1641532182693481445e-10 ;  /* 0x2f000000d2d27423 */ /* 0x000fe200000100b5 */
[----:B------:R-:W-:Y:S01]  /*15ca0*/  FMUL.FTZ R209, R209, UR17 ;  /* 0x00000011d1d17c20 */ /* 0x000fe20008410000 */
[----:B------:R-:W-:Y:S01]  /*15cb0*/  LOP3.LUT R178, R178, 0xfffffffb, RZ, 0xc0, !PT ;  /* 0xfffffffbb2b27812 */ /* 0x000fe200078ec0ff */
[----:B------:R-:W-:Y:S01]  /*15cc0*/  IMAD.MOV.U32 R211, RZ, RZ, R0 ;  /* 0x000000ffffd37224 */ /* 0x000fe200078e0000 */
[----:B------:R-:W-:Y:S01]  /*15cd0*/  PRMT R124, R124, 0x7632, R124 ;  /* 0x000076327c7c7816 */ /* 0x000fe2000000007c */
[----:B------:R-:W-:Y:S01]  /*15ce0*/  FMUL.FTZ R209, R209, UR5 ;  /* 0x00000005d1d17c20 */ /* 0x000fe20008410000 */
[----:B------:R-:W-:Y:S01]  /*15cf0*/  FSETP.GTU.FTZ.AND P1, PT, R210, UR4, PT ;  /* 0x00000004d2007c0b */ /* 0x000fe2000bf3c000 */
[----:B------:R-:W-:-:S03]  /*15d00*/  IMAD.U32 R210, R108, 0x10000, RZ ;  /* 0x000100006cd27824 */ /* 0x000fc600078e00ff */
[----:B------:R-:W-:Y:S02]  /*15d10*/  FSEL R209, R209, RZ, !P1 ;  /* 0x000000ffd1d17208 */ /* 0x000fe40004800000 */
[----:B------:R-:W-:-:S03]  /*15d20*/  PLOP3.LUT P1, PT, P1, PT, PT, 0x8, 0x80 ;  /* 0x000000000080781c */ /* 0x000fc60000f2e170 */
[----:B------:R-:W-:-:S05]  /*15d30*/  FFMA.FTZ R209, R209, R210, R212 ;  /* 0x000000d2d1d17223 */ /* 0x000fca00000100d4 */
        /* <DEDUP_REMOVED lines=11> */
.L_x_3312:
        /* <DEDUP_REMOVED lines=12> */
.L_x_3313:
        /* <DEDUP_REMOVED lines=43> */
.L_x_3311:
[----:B------:R-:W-:Y:S01]  /*16160*/  I2FP.F32.U32 R210, R211 ;  /* 0x000000d300d27245 */ /* 0x000fe20000201000 */
[----:B------:R-:W-:Y:S01]  /*16170*/  IMAD.U32 R124, R124, 0x10000, RZ ;  /* 0x000100007c7c7824 */ /* 0x000fe200078e00ff */
[----:B------:R-:W-:Y:S01]  /*16180*/  ISETP.NE.AND P2, PT, R214, 0x1, PT ;  /* 0x00000001d600780c */ /* 0x000fe20003f45270 */
[----:B------:R-:W-:Y:S01]  /*16190*/  IMAD.U32 R211, R19, 0x10000, RZ ;  /* 0x0001000013d37824 */ /* 0x000fe200078e00ff */
[----:B------:R-:W-:Y:S01]  /*161a0*/  PRMT R213, R120, 0x7632, R213 ;  /* 0x0000763278d57816 */ /* 0x000fe200000000d5 */
[----:B------:R-:W-:Y:S01]  /*161b0*/  FFMA.FTZ R210, R210, R181, 1.1641532182693481445e-10 ;  /* 0x2f000000d2d27423 */ /* 0x000fe200000100b5 */
[----:B------:R-:W-:Y:S01]  /*161c0*/  FMUL.FTZ R124, R124, UR17 ;  /* 0x000000117c7c7c20 */ /* 0x000fe20008410000 */
[----:B------:R-:W-:Y:S01]  /*161d0*/  LOP3.LUT R178, R178, 0xfffffffd, RZ, 0xc0, !PT ;  /* 0xfffffffdb2b27812 */ /* 0x000fe200078ec0ff */
[----:B------:R-:W-:Y:S01]  /*161e0*/  IMAD.MOV.U32 R215, RZ, RZ, 0x2 ;  /* 0x00000002ffd77424 */ /* 0x000fe200078e00ff */
[----:B------:R-:W-:Y:S01]  /*161f0*/  SHF.L.U32 R213, R213, 0x10, RZ ;  /* 0x00000010d5d57819 */ /* 0x000fe200000006ff */
[----:B------:R-:W-:Y:S01]  /*16200*/  FMUL.FTZ R124, R124, UR5 ;  /* 0x000000057c7c7c20 */ /* 0x000fe20008410000 */
[----:B------:R-:W-:-:S04]  /*16210*/  FSETP.GTU.FTZ.AND P1, PT, R210, UR4, PT ;  /* 0x00000004d2007c0b */ /* 0x000fc8000bf3c000 */
[----:B------:R-:W-:Y:S02]  /*16220*/  FSEL R124, R124, RZ, !P1 ;  /* 0x000000ff7c7c7208 */ /* 0x000fe40004800000 */
[----:B------:R-:W-:-:S03]  /*16230*/  PLOP3.LUT P1, PT, P1, PT, PT, 0x8, 0x80 ;  /* 0x000000000080781c */ /* 0x000fc60000f2e170 */
[----:B------:R-:W-:Y:S01]  /*16240*/  FFMA.FTZ R210, R124, R211, R213 ;  /* 0x000000d37cd27223 */ /* 0x000fe200000100d5 */
        /* <DEDUP_REMOVED lines=12> */
.L_x_3315:
        /* <DEDUP_REMOVED lines=12> */
.L_x_3316:
        /* <DEDUP_REMOVED lines=43> */
.L_x_3314:
[----:B------:R-:W-:Y:S01]  /*16680*/  I2FP.F32.U32 R124, R124 ;  /* 0x0000007c007c7245 */ /* 0x000fe20000201000 */
[----:B------:R-:W-:Y:S01]  /*16690*/  IMAD.U32 R213, R125, 0x10000, RZ ;  /* 0x000100007dd57824 */ /* 0x000fe200078e00ff */
[----:B------:R-:W-:Y:S01]  /*166a0*/  ISETP.NE.AND P2, PT, R215, 0x1, PT ;  /* 0x00000001d700780c */ /* 0x000fe20003f45270 */
[----:B------:R-:W-:Y:S02]  /*166b0*/  IMAD.U32 R214, R109, 0x10000, RZ ;  /* 0x000100006dd67824 */ /* 0x000fe400078e00ff */
        /* <DEDUP_REMOVED lines=20> */
.L_x_3318:
        /* <DEDUP_REMOVED lines=12> */
.L_x_3319:
        /* <DEDUP_REMOVED lines=43> */
.L_x_3317:
[----:B------:R-:W-:Y:S01]  /*16b70*/  I2FP.F32.U32 R124, R125 ;  /* 0x0000007d007c7245 */ /* 0x000fe20000201000 */
[----:B------:R-:W-:Y:S01]  /*16b80*/  HFMA2 R215, -RZ, RZ, 0, 1.1920928955078125e-07 ;  /* 0x00000002ffd77431 */ /* 0x000fe200000001ff */
[----:B------:R-:W-:Y:S02]  /*16b90*/  SHF.L.U32 R213, R213, 0x10, RZ ;  /* 0x00000010d5d57819 */ /* 0x000fe400000006ff */
[----:B------:R-:W-:Y:S01]  /*16ba0*/  ISETP.NE.AND P3, PT, R217, 0x1, PT ;  /* 0x00000001d900780c */ /* 0x000fe20003f65270 */
[----:B------:R-:W-:Y:S01]  /*16bb0*/  FFMA.FTZ R124, R124, R181, 1.1641532182693481445e-10 ;  /* 0x2f0000007c7c7423 */ /* 0x000fe200000100b5 */
[----:B------:R-:W-:Y:S01]  /*16bc0*/  PRMT R125, R121, 0x7632, R125 ;  /* 0x00007632797d7816 */ /* 0x000fe2000000007d */
[----:B------:R-:W-:-:S03]  /*16bd0*/  FMUL.FTZ R213, R213, UR17 ;  /* 0x00000011d5d57c20 */ /* 0x000fc60008410000 */
[----:B------:R-:W-:Y:S01]  /*16be0*/  FSETP.GTU.FTZ.AND P2, PT, R124, UR4, PT ;  /* 0x000000047c007c0b */ /* 0x000fe2000bf5c000 */
[----:B------:R-:W-:Y:S01]  /*16bf0*/  FMUL.FTZ R213, R213, UR5 ;  /* 0x00000005d5d57c20 */ /* 0x000fe20008410000 */
[----:B------:R-:W-:Y:S02]  /*16c00*/  IMAD.U32 R124, R20, 0x10000, RZ ;  /* 0x00010000147c7824 */ /* 0x000fe400078e00ff */
[----:B------:R-:W-:Y:S02]  /*16c10*/  IMAD.U32 R216, R125, 0x10000, RZ ;  /* 0x000100007dd87824 */ /* 0x000fe400078e00ff */
[----:B------:R-:W-:Y:S01]  /*16c20*/  FSEL R213, R213, RZ, !P2 ;  /* 0x000000ffd5d57208 */ /* 0x000fe20005000000 */
[----:B------:R-:W-:Y:S01]  /*16c30*/  IMAD.MOV.U32 R125, RZ, RZ, R0 ;  /* 0x000000ffff7d7224 */ /* 0x000fe200078e0000 */
        /* <DEDUP_REMOVED lines=11> */
.L_x_3321:
        /* <DEDUP_REMOVED lines=12> */
.L_x_3322:
        /* <DEDUP_REMOVED lines=43> */
.L_x_3320:
        /* <DEDUP_REMOVED lines=24> */
.L_x_3324:
        /* <DEDUP_REMOVED lines=12> */
.L_x_3325:
        /* <DEDUP_REMOVED lines=43> */
.L_x_3323:
        /* <DEDUP_REMOVED lines=24> */
.L_x_3327:
        /* <DEDUP_REMOVED lines=12> */
.L_x_3328:
        /* <DEDUP_REMOVED lines=43> */
.L_x_3326:
        /* <DEDUP_REMOVED lines=24> */
.L_x_3330:
        /* <DEDUP_REMOVED lines=14> */
.L_x_3331:
        /* <DEDUP_REMOVED lines=43> */
.L_x_3329:
        /* <DEDUP_REMOVED lines=17> */
.L_x_3307:
        /* <DEDUP_REMOVED lines=15> */
.L_x_3334:
        /* <DEDUP_REMOVED lines=12> */
.L_x_3335:
        /* <DEDUP_REMOVED lines=43> */
.L_x_3333:
[----:B------:R-:W-:Y:S01]  /*184c0*/  I2FP.F32.U32 R210, R210 ;  /* 0x000000d200d27245 */ /* 0x000fe20000201000 */
[----:B-----5:R-:W-:Y:S01]  /*184d0*/  IMAD.U32 R209, R124, 0x10000, RZ ;  /* 0x000100007cd17824 */ /* 0x020fe200078e00ff */
[----:B------:R-:W-:Y:S01]  /*184e0*/  ISETP.NE.AND P2, PT, R213, 0x1, PT ;  /* 0x00000001d500780c */ /* 0x000fe20003f45270 */
[----:B------:R-:W-:Y:S01]  /*184f0*/  IMAD.MOV.U32 R211, RZ, RZ, R0 ;  /* 0x000000ffffd37224 */ /* 0x000fe200078e0000 */
[----:B------:R-:W-:Y:S01]  /*18500*/  LOP3.LUT R178, R178, 0xfffffffb, RZ, 0xc0, !PT ;  /* 0xfffffffbb2b27812 */ /* 0x000fe200078ec0ff */
[----:B------:R-:W-:Y:S01]  /*18510*/  FFMA.FTZ R210, R210, R181, 1.1641532182693481445e-10 ;  /* 0x2f000000d2d27423 */ /* 0x000fe200000100b5 */
[----:B------:R-:W-:Y:S01]  /*18520*/  FMUL.FTZ R209, R209, UR17 ;  /* 0x00000011d1d17c20 */ /* 0x000fe20008410000 */
[----:B------:R-:W-:Y:S02]  /*18530*/  PRMT R124, R124, 0x7632, R124 ;  /* 0x000076327c7c7816 */ /* 0x000fe4000000007c */
[----:B------:R-:W-:Y:S01]  /*18540*/  MOV R214, 0x2 ;  /* 0x0000000200d67802 */ /* 0x000fe20000000f00 */
[----:B------:R-:W-:Y:S01]  /*18550*/  FMUL.FTZ R209, R209, UR5 ;  /* 0x00000005d1d17c20 */ /* 0x000fe20008410000 */
[----:B------:R-:W-:Y:S01]  /*18560*/  FSETP.GTU.FTZ.AND P1, PT, R210, UR4, PT ;  /* 0x00000004d2007c0b */ /* 0x000fe2000bf3c000 */
[----:B------:R-:W-:-:S03]  /*18570*/  IMAD.U32 R210, R108, 0x10000, RZ ;  /* 0x000100006cd27824 */ /* 0x000fc600078e00ff */
[----:B------:R-:W-:Y:S02]  /*18580*/  FSEL R209, R209, RZ, !P1 ;  /* 0x000000ffd1d17208 */ /* 0x000fe40004800000 */
[----:B------:R-:W-:-:S03]  /*18590*/  PLOP3.LUT P1, PT, P1, PT, PT, 0x8, 0x80 ;  /* 0x000000000080781c */ /* 0x000fc60000f2e170 */
[----:B------:R-:W-:-:S04]  /*185a0*/  FMUL.FTZ R209, R210, R209 ;  /* 0x000000d1d2d17220 */ /* 0x000fc80000410000 */
        /* <DEDUP_REMOVED lines=11> */
.L_x_3337:
        /* <DEDUP_REMOVED lines=12> */
.L_x_3338:
        /* <DEDUP_REMOVED lines=43> */
.L_x_3336:
[----:B------:R-:W-:Y:S01]  /*189d0*/  I2FP.F32.U32 R210, R211 ;  /* 0x000000d300d27245 */ /* 0x000fe20000201000 */
[----:B------:R-:W-:Y:S01]  /*189e0*/  IMAD.U32 R211, R19, 0x10000, RZ ;  /* 0x0001000013d37824 */ /* 0x000fe200078e00ff */
[----:B------:R-:W-:Y:S01]  /*189f0*/  SHF.L.U32 R124, R124, 0x10, RZ ;  /* 0x000000107c7c7819 */ /* 0x000fe200000006ff */
[----:B------:R-:W-:Y:S01]  /*18a00*/  IMAD.MOV.U32 R216, RZ, RZ, 0x2 ;  /* 0x00000002ffd87424 */ /* 0x000fe200078e00ff */
[----:B------:R-:W-:Y:S01]  /*18a10*/  ISETP.NE.AND P2, PT, R214, 0x1, PT ;  /* 0x00000001d600780c */ /* 0x000fe20003f45270 */
[----:B------:R-:W-:Y:S01]  /*18a20*/  FFMA.FTZ R210, R210, R181, 1.1641532182693481445e-10 ;  /* 0x2f000000d2d27423 */ /* 0x000fe200000100b5 */
[----:B------:R-:W-:Y:S01]  /*18a30*/  LOP3.LUT R178, R178, 0xfffffffd, RZ, 0xc0, !PT ;  /* 0xfffffffdb2b27812 */ /* 0x000fe200078ec0ff */
[----:B------:R-:W-:-:S03]  /*18a40*/  FMUL.FTZ R124, R124, UR17 ;  /* 0x000000117c7c7c20 */ /* 0x000fc60008410000 */
[----:B------:R-:W-:Y:S01]  /*18a50*/  FSETP.GTU.FTZ.AND P1, PT, R210, UR4, PT ;  /* 0x00000004d2007c0b */ /* 0x000fe2000bf3c000 */
[----:B------:R-:W-:-:S05]  /*18a60*/  FMUL.FTZ R124, R124, UR5 ;  /* 0x000000057c7c7c20 */ /* 0x000fca0008410000 */
[----:B------:R-:W-:Y:S02]  /*18a70*/  FSEL R124, R124, RZ, !P1 ;  /* 0x000000ff7c7c7208 */ /* 0x000fe40004800000 */
[----:B------:R-:W-:-:S03]  /*18a80*/  PLOP3.LUT P1, PT, P1, PT, PT, 0x8, 0x80 ;  /* 0x000000000080781c */ /* 0x000fc60000f2e170 */
[----:B------:R-:W-:Y:S01]  /*18a90*/  FMUL.FTZ R210, R211, R124 ;  /* 0x0000007cd3d27220 */ /* 0x000fe20000410000 */
        /* <DEDUP_REMOVED lines=12> */
.L_x_3340:
        /* <DEDUP_REMOVED lines=12> */
.L_x_3341:
        /* <DEDUP_REMOVED lines=43> */
.L_x_3339:
[----:B------:R-:W-:Y:S01]  /*18ed0*/  I2FP.F32.U32 R124, R124 ;  /* 0x0000007c007c7245 */ /* 0x000fe20000201000 */
[----:B------:R-:W-:Y:S01]  /*18ee0*/  IMAD.U32 R213, R125, 0x10000, RZ ;  /* 0x000100007dd57824 */ /* 0x000fe200078e00ff */
[----:B------:R-:W-:Y:S02]  /*18ef0*/  ISETP.NE.AND P2, PT, R216, 0x1, PT ;  /* 0x00000001d800780c */ /* 0x000fe40003f45270 */
[----:B------:R-:W-:Y:S01]  /*18f00*/  SHF.L.U32 R215, R109, 0x10, RZ ;  /* 0x000000106dd77819 */ /* 0x000fe200000006ff */
[----:B------:R-:W-:Y:S01]  /*18f10*/  FFMA.FTZ R124, R124, R181, 1.1641532182693481445e-10 ;  /* 0x2f0000007c7c7423 */ /* 0x000fe200000100b5 */
[----:B------:R-:W-:-:S04]  /*18f20*/  FMUL.FTZ R213, R213, UR17 ;  /* 0x00000011d5d57c20 */ /* 0x000fc80008410000 */
[----:B------:R-:W-:Y:S01]  /*18f30*/  FMUL.FTZ R213, R213, UR5 ;  /* 0x00000005d5d57c20 */ /* 0x000fe20008410000 */
[----:B------:R-:W-:-:S04]  /*18f40*/  FSETP.GTU.FTZ.AND P1, PT, R124, UR4, PT ;  /* 0x000000047c007c0b */ /* 0x000fc8000bf3c000 */
[----:B------:R-:W-:Y:S02]  /*18f50*/  FSEL R214, R213, RZ, !P1 ;  /* 0x000000ffd5d67208 */ /* 0x000fe40004800000 */
[----:B------:R-:W-:Y:S01]  /*18f60*/  PRMT R213, R125, 0x7632, R213 ;  /* 0x000076327dd57816 */ /* 0x000fe200000000d5 */
[----:B------:R-:W-:Y:S01]  /*18f70*/  IMAD.MOV.U32 R125, RZ, RZ, R0 ;  /* 0x000000ffff7d7224 */ /* 0x000fe200078e0000 */
[----:B------:R-:W-:Y:S01]  /*18f80*/  PLOP3.LUT P1, PT, P1, PT, PT, 0x8, 0x80 ;  /* 0x000000000080781c */ /* 0x000fe20000f2e170 */
[----:B------:R-:W-:Y:S01]  /*18f90*/  FMUL.FTZ R214, R215, R214 ;  /* 0x000000d6d7d67220 */ /* 0x000fe20000410000 */
        /* <DEDUP_REMOVED lines=10> */
.L_x_3343:
        /* <DEDUP_REMOVED lines=12> */
.L_x_3344:
        /* <DEDUP_REMOVED lines=43> */
.L_x_3342:
[----:B------:R-:W-:Y:S01]  /*193b0*/  I2FP.F32.U32 R124, R125 ;  /* 0x0000007d007c7245 */ /* 0x000fe20000201000 */
[----:B------:R-:W-:Y:S01]  /*193c0*/  IMAD.MOV.U32 R217, RZ, RZ, 0x2 ;  /* 0x00000002ffd97424 */ /* 0x000fe200078e00ff */
[----:B------:R-:W-:Y:S02]  /*193d0*/  SHF.L.U32 R213, R213, 0x10, RZ ;  /* 0x00000010d5d57819 */ /* 0x000fe400000006ff */
[----:B------:R-:W-:Y:S01]  /*193e0*/  ISETP.NE.AND P3, PT, R215, 0x1, PT ;  /* 0x00000001d700780c */ /* 0x000fe20003f65270 */
[----:B------:R-:W-:Y:S01]  /*193f0*/  FFMA.FTZ R124, R124, R181, 1.1641532182693481445e-10 ;  /* 0x2f0000007c7c7423 */ /* 0x000fe200000100b5 */
[----:B------:R-:W-:Y:S01]  /*19400*/  MOV R125, R0 ;  /* 0x00000000007d7202 */ /* 0x000fe20000000f00 */
[----:B------:R-:W-:-:S03]  /*19410*/  FMUL.FTZ R213, R213, UR17 ;  /* 0x00000011d5d57c20 */ /* 0x000fc60008410000 */
[----:B------:R-:W-:Y:S01]  /*19420*/  FSETP.GTU.FTZ.AND P2, PT, R124, UR4, PT ;  /* 0x000000047c007c0b */ /* 0x000fe2000bf5c000 */
[----:B------:R-:W-:Y:S01]  /*19430*/  FMUL.FTZ R213, R213, UR5 ;  /* 0x00000005d5d57c20 */ /* 0x000fe20008410000 */
[----:B------:R-:W-:-:S04]  /*19440*/  IMAD.U32 R124, R20, 0x10000, RZ ;  /* 0x00010000147c7824 */ /* 0x000fc800078e00ff */
        /* <DEDUP_REMOVED lines=12> */
.L_x_3346:
        /* <DEDUP_REMOVED lines=12> */
.L_x_3347:
        /* <DEDUP_REMOVED lines=43> */
.L_x_3345:
        /* <DEDUP_REMOVED lines=23> */
.L_x_3349:
        /* <DEDUP_REMOVED lines=12> */
.L_x_3350:
        /* <DEDUP_REMOVED lines=43> */
.L_x_3348:
[----:B------:R-:W-:Y:S01]  /*19d60*/  I2FP.F32.U32 R124, R125 ;  /* 0x0000007d007c7245 */ /* 0x000fe20000201000 */
[----:B------:R-:W-:Y:S01]  /*19d70*/  IMAD.U32 R126, R126, 0x10000, RZ ;  /* 0x000100007e7e7824 */ /* 0x000fe200078e00ff */
[----:B------:R-:W-:Y:S01]  /*19d80*/  ISETP.NE.AND P5, PT, R218, 0x1, PT ;  /* 0x00000001da00780c */ /* 0x000fe20003fa5270 */
[----:B------:R-:W-:Y:S01]  /*19d90*/  IMAD.MOV.U32 R125, RZ, RZ, R0 ;  /* 0x000000ffff7d7224 */ /* 0x000fe200078e0000 */
        /* <DEDUP_REMOVED lines=18> */
.L_x_3352:
        /* <DEDUP_REMOVED lines=12> */
.L_x_3353:
        /* <DEDUP_REMOVED lines=43> */
.L_x_3351:
        /* <DEDUP_REMOVED lines=10> */
[----:B------:R-:W-:Y:S02]  /*1a2d0*/  MOV R125, R0 ;  /* 0x00000000007d7202 */ /* 0x000fe40000000f00 */
[----:B------:R-:W-:Y:S01]  /*1a2e0*/  PLOP3.LUT P5, PT, P5, PT, PT, 0x8, 0x80 ;  /* 0x000000000080781c */ /* 0x000fe20002fae170 */
[----:B------:R-:W-:Y:S01]  /*1a2f0*/  FMUL.FTZ R218, R217, R218 ;  /* 0x000000dad9da7220 */ /* 0x000fe20000410000 */
[----:B------:R-:W-:Y:S01]  /*1a300*/  PRMT R217, R127, 0x7632, R217 ;  /* 0x000076327fd97816 */ /* 0x000fe200000000d9 */
        /* <DEDUP_REMOVED lines=9> */
.L_x_3355:
        /* <DEDUP_REMOVED lines=14> */
.L_x_3356:
        /* <DEDUP_REMOVED lines=43> */
.L_x_3354:
        /* <DEDUP_REMOVED lines=14> */
.L_x_3332:
        /* <DEDUP_REMOVED lines=40> */
.L_x_3359:
        /* <DEDUP_REMOVED lines=12> */
.L_x_3360:
        /* <DEDUP_REMOVED lines=40> */
[----:B------:R-:W-:Y:S01]  /*1add0*/  MOV R210, R220 ;  /* 0x000000dc00d27202 */ /* 0x000fe20000000f00 */
[----:B------:R-:W-:Y:S01]  /*1ade0*/  IMAD.MOV.U32 R220, RZ, RZ, R191 ;  /* 0x000000ffffdc7224 */ /* 0x000fe200078e00bf */
[----:B------:R-:W-:-:S07]  /*1adf0*/  LOP3.LUT R174, R222, UR27, R221, 0x96, !PT ;  /* 0x0000001bdeae7c12 */ /* 0x000fce000f8e96dd */
.L_x_3358:
[----:B------:R-:W-:Y:S01]  /*1ae00*/  I2FP.F32.U32 R220, R220 ;  /* 0x000000dc00dc7245 */ /* 0x000fe20000201000 */
[----:B-----5:R-:W-:Y:S01]  /*1ae10*/  IMAD.U32 R222, R120, 0x10000, RZ ;  /* 0x0001000078de7824 */ /* 0x020fe200078e00ff */
[----:B------:R-:W-:Y:S01]  /*1ae20*/  SHF.L.U32 R191, R124, 0x10, RZ ;  /* 0x000000107cbf7819 */ /* 0x000fe200000006ff */
[----:B------:R-:W-:Y:S01]  /*1ae30*/  HFMA2 R224, -RZ, RZ, 0, 1.1920928955078125e-07 ;  /* 0x00000002ffe07431 */ /* 0x000fe200000001ff */
[----:B------:R-:W-:Y:S01]  /*1ae40*/  ISETP.NE.AND P2, PT, R223, 0x1, PT ;  /* 0x00000001df00780c */ /* 0x000fe20003f45270 */
[----:B------:R-:W-:Y:S01]  /*1ae50*/  FFMA.FTZ R220, R220, R181, 1.1641532182693481445e-10 ;  /* 0x2f000000dcdc7423 */ /* 0x000fe200000100b5 */
[----:B------:R-:W-:Y:S01]  /*1ae60*/  LOP3.LUT R178, R178, 0xfffffffb, RZ, 0xc0, !PT ;  /* 0xfffffffbb2b27812 */ /* 0x000fe200078ec0ff */
[----:B------:R-:W-:Y:S01]  /*1ae70*/  FMUL.FTZ R191, R191, UR17 ;  /* 0x00000011bfbf7c20 */ /* 0x000fe20008410000 */
[----:B------:R-:W-:Y:S01]  /*1ae80*/  PRMT R124, R124, 0x7632, R124 ;  /* 0x000076327c7c7816 */ /* 0x000fe2000000007c */
[----:B------:R-:W-:Y:S01]  /*1ae90*/  IMAD.MOV.U32 R219, RZ, RZ, R0 ;  /* 0x000000ffffdb7224 */ /* 0x000fe200078e0000 */
[----:B------:R-:W-:Y:S01]  /*1aea0*/  FSETP.GTU.FTZ.AND P1, PT, R220, UR4, PT ;  /* 0x00000004dc007c0b */ /* 0x000fe2000bf3c000 */
[----:B------:R-:W-:Y:S01]  /*1aeb0*/  FMUL.FTZ R191, R191, UR5 ;  /* 0x00000005bfbf7c20 */ /* 0x000fe20008410000 */
[----:B------:R-:W-:-:S04]  /*1aec0*/  IMAD.U32 R220, R112, 0x10000, RZ ;  /* 0x0001000070dc7824 */ /* 0x000fc800078e00ff */
[----:B------:R-:W-:Y:S02]  /*1aed0*/  FSEL R191, R191, RZ, !P1 ;  /* 0x000000ffbfbf7208 */ /* 0x000fe40004800000 */
[----:B------:R-:W-:-:S03]  /*1aee0*/  PLOP3.LUT P1, PT, P1, PT, PT, 0x8, 0x80 ;  /* 0x000000000080781c */ /* 0x000fc60000f2e170 */
[----:B------:R-:W-:-:S04]  /*1aef0*/  FFMA.FTZ R191, R191, R220, R222 ;  /* 0x000000dcbfbf7223 */ /* 0x000fc800000100de */
        /* <DEDUP_REMOVED lines=11> */
.L_x_3362:
        /* <DEDUP_REMOVED lines=12> */
.L_x_3363:
        /* <DEDUP_REMOVED lines=43> */
.L_x_3361:
[----:B------:R-:W-:Y:S01]  /*1b320*/  I2FP.F32.U32 R220, R219 ;  /* 0x000000db00dc7245 */ /* 0x000fe20000201000 */
[----:B------:R-:W-:Y:S01]  /*1b330*/  IMAD.U32 R219, R23, 0x10000, RZ ;  /* 0x0001000017db7824 */ /* 0x000fe200078e00ff */
[----:B------:R-:W-:Y:S02]  /*1b340*/  SHF.L.U32 R124, R124, 0x10, RZ ;  /* 0x000000107c7c7819 */ /* 0x000fe400000006ff */
[----:B------:R-:W-:Y:S01]  /*1b350*/  ISETP.NE.AND P2, PT, R224, 0x1, PT ;  /* 0x00000001e000780c */ /* 0x000fe20003f45270 */
[----:B------:R-:W-:Y:S01]  /*1b360*/  FFMA.FTZ R220, R220, R181, 1.1641532182693481445e-10 ;  /* 0x2f000000dcdc7423 */ /* 0x000fe200000100b5 */
[----:B------:R-:W-:Y:S01]  /*1b370*/  PRMT R222, R120, 0x7632, R222 ;  /* 0x0000763278de7816 */ /* 0x000fe200000000de */
[----:B------:R-:W-:Y:S01]  /*1b380*/  FMUL.FTZ R124, R124, UR17 ;  /* 0x000000117c7c7c20 */ /* 0x000fe20008410000 */
[----:B------:R-:W-:Y:S02]  /*1b390*/  LOP3.LUT R178, R178, 0xfffffffd, RZ, 0xc0, !PT ;  /* 0xfffffffdb2b27812 */ /* 0x000fe400078ec0ff */
[----:B------:R-:W-:Y:S01]  /*1b3a0*/  FSETP.GTU.FTZ.AND P1, PT, R220, UR4, PT ;  /* 0x00000004dc007c0b */ /* 0x000fe2000bf3c000 */
[----:B------:R-:W-:Y:S01]  /*1b3b0*/  FMUL.FTZ R124, R124, UR5 ;  /* 0x000000057c7c7c20 */ /* 0x000fe20008410000 */
[----:B------:R-:W-:Y:S01]  /*1b3c0*/  IMAD.U32 R223, R222, 0x10000, RZ ;  /* 0x00010000dedf7824 */ /* 0x000fe200078e00ff */
[----:B------:R-:W-:-:S03]  /*1b3d0*/  MOV R226, 0x2 ;  /* 0x0000000200e27802 */ /* 0x000fc60000000f00 */
[----:B------:R-:W-:Y:S02]  /*1b3e0*/  FSEL R124, R124, RZ, !P1 ;  /* 0x000000ff7c7c7208 */ /* 0x000fe40004800000 */
[----:B------:R-:W-:-:S03]  /*1b3f0*/  PLOP3.LUT P1, PT, P1, PT, PT, 0x8, 0x80 ;  /* 0x000000000080781c */ /* 0x000fc60000f2e170 */
[----:B------:R-:W-:Y:S01]  /*1b400*/  FFMA.FTZ R219, R124, R219, R223 ;  /* 0x000000db7cdb7223 */ /* 0x000fe200000100df */
        /* <DEDUP_REMOVED lines=12> */
.L_x_3365:
        /* <DEDUP_REMOVED lines=12> */
.L_x_3366:
        /* <DEDUP_REMOVED lines=43> */
.L_x_3364:
        /* <DEDUP_REMOVED lines=24> */
.L_x_3368:
        /* <DEDUP_REMOVED lines=12> */
.L_x_3369:
        /* <DEDUP_REMOVED lines=43> */
.L_x_3367:
        /* <DEDUP_REMOVED lines=24> */
.L_x_3371:
        /* <DEDUP_REMOVED lines=12> */
.L_x_3372:
        /* <DEDUP_REMOVED lines=43> */
.L_x_3370:
        /* <DEDUP_REMOVED lines=24> */
.L_x_3374:
        /* <DEDUP_REMOVED lines=12> */
.L_x_3375:
        /* <DEDUP_REMOVED lines=43> */
.L_x_3373:
        /* <DEDUP_REMOVED lines=24> */
.L_x_3377:
        /* <DEDUP_REMOVED lines=12> */
.L_x_3378:
        /* <DEDUP_REMOVED lines=43> */
.L_x_3376:
        /* <DEDUP_REMOVED lines=24> */
.L_x_3380:
        /* <DEDUP_REMOVED lines=14> */
.L_x_3381:
        /* <DEDUP_REMOVED lines=43> */
.L_x_3379:
        /* <DEDUP_REMOVED lines=17> */
.L_x_3357:
        /* <DEDUP_REMOVED lines=15> */
.L_x_3384:
        /* <DEDUP_REMOVED lines=12> */
.L_x_3385:
        /* <DEDUP_REMOVED lines=43> */
.L_x_3383:
[----:B------:R-:W-:Y:S01]  /*1d680*/  I2FP.F32.U32 R220, R220 ;  /* 0x000000dc00dc7245 */ /* 0x000fe20000201000 */
[----:B------:R-:W-:Y:S01]  /*1d690*/  IMAD.MOV.U32 R223, RZ, RZ, 0x2 ;  /* 0x00000002ffdf7424 */ /* 0x000fe200078e00ff */
[----:B-----5:R-:W-:Y:S02]  /*1d6a0*/  SHF.L.U32 R191, R124, 0x10, RZ ;  /* 0x000000107cbf7819 */ /* 0x020fe400000006ff */
[----:B------:R-:W-:Y:S01]  /*1d6b0*/  ISETP.NE.AND P2, PT, R222, 0x1, PT ;  /* 0x00000001de00780c */ /* 0x000fe20003f45270 */
[----:B------:R-:W-:Y:S01]  /*1d6c0*/  FFMA.FTZ R220, R220, R181, 1.1641532182693481445e-10 ;  /* 0x2f000000dcdc7423 */ /* 0x000fe200000100b5 */
[----:B------:R-:W-:Y:S01]  /*1d6d0*/  LOP3.LUT R178, R178, 0xfffffffb, RZ, 0xc0, !PT ;  /* 0xfffffffbb2b27812 */ /* 0x000fe200078ec0ff */
[----:B------:R-:W-:Y:S01]  /*1d6e0*/  FMUL.FTZ R191, R191, UR17 ;  /* 0x00000011bfbf7c20 */ /* 0x000fe20008410000 */
[----:B------:R-:W-:Y:S02]  /*1d6f0*/  PRMT R124, R124, 0x7632, R124 ;  /* 0x000076327c7c7816 */ /* 0x000fe4000000007c */
[----:B------:R-:W-:Y:S01]  /*1d700*/  FSETP.GTU.FTZ.AND P1, PT, R220, UR4, PT ;  /* 0x00000004dc007c0b */ /* 0x000fe2000bf3c000 */
[----:B------:R-:W-:Y:S01]  /*1d710*/  FMUL.FTZ R191, R191, UR5 ;  /* 0x00000005bfbf7c20 */ /* 0x000fe20008410000 */
[----:B------:R-:W-:Y:S01]  /*1d720*/  IMAD.U32 R220, R112, 0x10000, RZ ;  /* 0x0001000070dc7824 */ /* 0x000fe200078e00ff */
[----:B------:R-:W-:-:S03]  /*1d730*/  MOV R219, R0 ;  /* 0x0000000000db7202 */ /* 0x000fc60000000f00 */
        /* <DEDUP_REMOVED lines=14> */
.L_x_3387:
        /* <DEDUP_REMOVED lines=12> */
.L_x_3388:
        /* <DEDUP_REMOVED lines=43> */
.L_x_3386:
[----:B------:R-:W-:Y:S01]  /*1db90*/  I2FP.F32.U32 R220, R219 ;  /* 0x000000db00dc7245 */ /* 0x000fe20000201000 */
[----:B------:R-:W-:Y:S01]  /*1dba0*/  IMAD.U32 R124, R124, 0x10000, RZ ;  /* 0x000100007c7c7824 */ /* 0x000fe200078e00ff */
[----:B------:R-:W-:Y:S01]  /*1dbb0*/  ISETP.NE.AND P2, PT, R223, 0x1, PT ;  /* 0x00000001df00780c */ /* 0x000fe20003f45270 */
[----:B------:R-:W-:Y:S01]  /*1dbc0*/  IMAD.MOV.U32 R224, RZ, RZ, 0x2 ;  /* 0x00000002ffe07424 */ /* 0x000fe200078e00ff */
[----:B------:R-:W-:Y:S01]  /*1dbd0*/  SHF.L.U32 R219, R23, 0x10, RZ ;  /* 0x0000001017db7819 */ /* 0x000fe200000006ff */
[----:B------:R-:W-:Y:S01]  /*1dbe0*/  FFMA.FTZ R220, R220, R181, 1.1641532182693481445e-10 ;  /* 0x2f000000dcdc7423 */ /* 0x000fe200000100b5 */
[----:B------:R-:W-:Y:S01]  /*1dbf0*/  FMUL.FTZ R124, R124, UR17 ;  /* 0x000000117c7c7c20 */ /* 0x000fe20008410000 */
[----:B------:R-:W-:-:S03]  /*1dc00*/  LOP3.LUT R178, R178, 0xfffffffd, RZ, 0xc0, !PT ;  /* 0xfffffffdb2b27812 */ /* 0x000fc600078ec0ff */
[----:B------:R-:W-:Y:S01]  /*1dc10*/  FMUL.FTZ R124, R124, UR5 ;  /* 0x000000057c7c7c20 */ /* 0x000fe20008410000 */
[----:B------:R-:W-:-:S04]  /*1dc20*/  FSETP.GTU.FTZ.AND P1, PT, R220, UR4, PT ;  /* 0x00000004dc007c0b */ /* 0x000fc8000bf3c000 */
        /* <DEDUP_REMOVED lines=15> */
.L_x_3390:
        /* <DEDUP_REMOVED lines=12> */
.L_x_3391:
        /* <DEDUP_REMOVED lines=43> */
.L_x_3389:
[----:B------:R-:W-:Y:S01]  /*1e090*/  I2FP.F32.U32 R124, R124 ;  /* 0x0000007c007c7245 */ /* 0x000fe20000201000 */
[----:B------:R-:W-:Y:S01]  /*1e0a0*/  IMAD.U32 R222, R125, 0x10000, RZ ;  /* 0x000100007dde7824 */ /* 0x000fe200078e00ff */
[----:B------:R-:W-:Y:S02]  /*1e0b0*/  ISETP.NE.AND P2, PT, R224, 0x1, PT ;  /* 0x00000001e000780c */ /* 0x000fe40003f45270 */
[----:B------:R-:W-:Y:S01]  /*1e0c0*/  MOV R225, 0x2 ;  /* 0x0000000200e17802 */ /* 0x000fe20000000f00 */
[----:B------:R-:W-:Y:S01]  /*1e0d0*/  FFMA.FTZ R124, R124, R181, 1.1641532182693481445e-10 ;  /* 0x2f0000007c7c7423 */ /* 0x000fe200000100b5 */
[----:B------:R-:W-:-:S04]  /*1e0e0*/  FMUL.FTZ R222, R222, UR17 ;  /* 0x00000011dede7c20 */ /* 0x000fc80008410000 */
[----:B------:R-:W-:Y:S01]  /*1e0f0*/  FMUL.FTZ R222, R222, UR5 ;  /* 0x00000005dede7c20 */ /* 0x000fe20008410000 */
[----:B------:R-:W-:Y:S01]  /*1e100*/  FSETP.GTU.FTZ.AND P1, PT, R124, UR4, PT ;  /* 0x000000047c007c0b */ /* 0x000fe2000bf3c000 */
[----:B------:R-:W-:-:S03]  /*1e110*/  IMAD.U32 R124, R113, 0x10000, RZ ;  /* 0x00010000717c7824 */ /* 0x000fc600078e00ff */
        /* <DEDUP_REMOVED lines=14> */
.L_x_3393:
        /* <DEDUP_REMOVED lines=12> */
.L_x_3394:
        /* <DEDUP_REMOVED lines=43> */
.L_x_3392:
        /* <DEDUP_REMOVED lines=22> */
.L_x_3396:
        /* <DEDUP_REMOVED lines=12> */
.L_x_3397:
        /* <DEDUP_REMOVED lines=43> */
.L_x_3395:
[----:B------:R-:W-:Y:S01]  /*1ea40*/  I2FP.F32.U32 R124, R125 ;  /* 0x0000007d007c7245 */ /* 0x000fe20000201000 */
[----:B------:R-:W-:Y:S01]  /*1ea50*/  IMAD.U32 R225, R114, 0x10000, RZ ;  /* 0x0001000072e17824 */ /* 0x000fe200078e00ff */
[----:B------:R-:W-:Y:S01]  /*1ea60*/  SHF.L.U32 R125, R126, 0x10, RZ ;  /* 0x000000107e7d7819 */ /* 0x000fe200000006ff */
        /* <DEDUP_REMOVED lines=20> */
.L_x_3399:
        /* <DEDUP_REMOVED lines=12> */
.L_x_3400:
        /* <DEDUP_REMOVED lines=43> */
.L_x_3398:
[----:B------:R-:W-:Y:S01]  /*1ef20*/  I2FP.F32.U32 R124, R125 ;  /* 0x0000007d007c7245 */ /* 0x000fe20000201000 */
[----:B------:R-:W-:Y:S01]  /*1ef30*/  IMAD.U32 R126, R126, 0x10000, RZ ;  /* 0x000100007e7e7824 */ /* 0x000fe200078e00ff */
[----:B------:R-:W-:Y:S01]  /*1ef40*/  ISETP.NE.AND P5, PT, R227, 0x1, PT ;  /* 0x00000001e300780c */ /* 0x000fe20003fa5270 */
[----:B------:R-:W-:Y:S02]  /*1ef50*/  IMAD.U32 R225, R25, 0x10000, RZ ;  /* 0x0001000019e17824 */ /* 0x000fe400078e00ff */
[----:B------:R-:W-:Y:S01]  /*1ef60*/  FFMA.FTZ R124, R124, R181, 1.1641532182693481445e-10 ;  /* 0x2f0000007c7c7423 */ /* 0x000fe200000100b5 */
[----:B------:R-:W-:Y:S01]  /*1ef70*/  FMUL.FTZ R126, R126, UR17 ;  /* 0x000000117e7e7c20 */ /* 0x000fe20008410000 */
[----:B------:R-:W-:-:S03]  /*1ef80*/  IMAD.MOV.U32 R125, RZ, RZ, R0 ;  /* 0x000000ffff7d7224 */ /* 0x000fc600078e0000 */
[----:B------:R-:W-:Y:S01]  /*1ef90*/  FMUL.FTZ R126, R126, UR5 ;  /* 0x000000057e7e7c20 */ /* 0x000fe20008410000 */
[----:B------:R-:W-:-:S04]  /*1efa0*/  FSETP.GTU.FTZ.AND P4, PT, R124, UR4, PT ;  /* 0x000000047c007c0b */ /* 0x000fc8000bf9c000 */
[----:B------:R-:W-:Y:S02]  /*1efb0*/  FSEL R126, R126, RZ, !P4 ;  /* 0x000000ff7e7e7208 */ /* 0x000fe40006000000 */
[----:B------:R-:W-:-:S03]  /*1efc0*/  PLOP3.LUT P4, PT, P4, PT, PT, 0x8, 0x80 ;  /* 0x000000000080781c */ /* 0x000fc6000278e170 */
[----:B------:R-:W-:Y:S01]  /*1efd0*/  FMUL.FTZ R225, R225, R126 ;  /* 0x0000007ee1e17220 */ /* 0x000fe20000410000 */
        /* <DEDUP_REMOVED lines=10> */
.L_x_3402:
        /* <DEDUP_REMOVED lines=12> */
.L_x_3403:
        /* <DEDUP_REMOVED lines=43> */
.L_x_3401:
        /* <DEDUP_REMOVED lines=23> */
.L_x_3405:
        /* <DEDUP_REMOVED lines=14> */
.L_x_3406:
        /* <DEDUP_REMOVED lines=43> */
.L_x_3404:
        /* <DEDUP_REMOVED lines=14> */
.L_x_3382:
[----:B------:R-:W0:Y:S01]  /*1f9d0*/  @P0 LDC.64 R228, c[0x0][0x3a0] ;  /* 0x0000e800ffe40b82 */ /* 0x000e220000000a00 */
[----:B------:R-:W-:Y:S01]  /*1f9e0*/  SEL R231, RZ, 0x10000, !P5 ;  /* 0x00010000ffe77807 */ /* 0x000fe20006800000 */
[----:B------:R-:W-:Y:S01]  /*1f9f0*/  IMAD.WIDE.U32 R232, R209, 0x10, R128 ;  /* 0x00000010d1e87825 */ /* 0x000fe200078e0080 */
[----:B------:R-:W-:Y:S02]  /*1fa00*/  LOP3.LUT P5, RZ, R178, 0x2, RZ, 0xc0, !PT ;  /* 0x00000002b2ff7812 */ /* 0x000fe400078ac0ff */
[----:B------:R-:W-:Y:S02]  /*1fa10*/  SEL R235, RZ, 0x1000000, !P6 ;  /* 0x01000000ffeb7807 */ /* 0x000fe40007000000 */
        /* <DEDUP_REMOVED lines=12> */
[----:B-1----:R-:W-:-:S02]  /*1fae0*/  LOP3.LUT R125, R236, R231, RZ, 0xfc, !PT ;  /* 0x000000e7ec7d7212 */ /* 0x002fc400078efcff */
[----:B------:R-:W-:Y:S01]  /*1faf0*/  LOP3.LUT R124, R191, R234, RZ, 0xfc, !PT ;  /* 0x000000eabf7c7212 */ /* 0x000fe200078efcff */
[----:B------:R-:W-:-:S04]  /*1fb00*/  IMAD.WIDE.U32 R126, R209, 0x8, R130 ;  /* 0x00000008d17e7825 */ /* 0x000fc800078e0082 */
[----:B------:R-:W-:Y:S01]  /*1fb10*/  IMAD.WIDE.U32 R132, R219, 0x10, R132 ;  /* 0x00000010db847825 */ /* 0x000fe200078e0084 */
[----:B------:R0:W-:Y:S04]  /*1fb20*/  STG.E.64 desc[UR8][R126.64], R124 ;  /* 0x0000007c7e007986 */ /* 0x0001e8000c101b08 */
[----:B------:R1:W5:Y:S04]  /*1fb30*/  @P0 LDG.E.128 R120, desc[UR8][R228.64] ;  /* 0x00000008e4780981 */ /* 0x000368000c1e1d00 */
[----:B0-----:R1:W5:Y:S01]  /*1fb40*/  LDG.E.128 R124, desc[UR8][R132.64] ;  /* 0x00000008847c7981 */ /* 0x001362000c1e1d00 */
[----:B------:R-:W-:Y:S05]  /*1fb50*/  @!P0 BRA `(.L_x_3407) ;  /* 0x0000002800108947 */ /* 0x000fea0003800000 */
[----:B------:R-:W-:Y:S01]  /*1fb60*/  ISETP.NE.AND P0, PT, R230, 0x1, PT ;  /* 0x00000001e600780c */ /* 0x000fe20003f05270 */
[----:B-1----:R-:W-:Y:S02]  /*1fb70*/  HFMA2 R228, -RZ, RZ, 0, 1.1920928955078125e-07 ;  /* 0x00000002ffe47431 */ /* 0x002fe400000001ff */
        /* <DEDUP_REMOVED lines=13> */
.L_x_3409:
        /* <DEDUP_REMOVED lines=12> */
.L_x_3410:
        /* <DEDUP_REMOVED lines=43> */
.L_x_3408:
        /* <DEDUP_REMOVED lines=26> */
.L_x_3412:
        /* <DEDUP_REMOVED lines=12> */
.L_x_3413:
        /* <DEDUP_REMOVED lines=43> */
.L_x_3411:
        /* <DEDUP_REMOVED lines=24> */
.L_x_3415:
        /* <DEDUP_REMOVED lines=12> */
.L_x_3416:
        /* <DEDUP_REMOVED lines=43> */
.L_x_3414:
        /* <DEDUP_REMOVED lines=24> */
.L_x_3418:
        /* <DEDUP_REMOVED lines=12> */
.L_x_3419:
        /* <DEDUP_REMOVED lines=43> */
.L_x_3417:
        /* <DEDUP_REMOVED lines=24> */
.L_x_3421:
        /* <DEDUP_REMOVED lines=12> */
.L_x_3422:
        /* <DEDUP_REMOVED lines=43> */
.L_x_3420:
[----:B------:R-:W-:Y:S01]  /*213a0*/  I2FP.F32.U32 R124, R125 ;  /* 0x0000007d007c7245 */ /* 0x000fe20000201000 */
[----:B------:R-:W-:Y:S01]  /*213b0*/  IMAD.U32 R125, R126, 0x10000, RZ ;  /* 0x000100007e7d7824 */ /* 0x000fe200078e00ff */
[----:B------:R-:W-:Y:S02]  /*213c0*/  ISETP.NE.AND P4, PT, R133, 0x1, PT ;  /* 0x000000018500780c */ /* 0x000fe40003f85270 */
        /* <DEDUP_REMOVED lines=21> */
.L_x_3424:
        /* <DEDUP_REMOVED lines=12> */
.L_x_3425:
[----:B------:R-:W-:Y:S01]  /*215e0*/  LOP3.LUT R234, R2, UR11, R133, 0x96, !PT ;  /* 0x0000000b02ea7c12 */ /* 0x000fe2000f8e9685 */
[----:B------:R-:W-:-:S04]  /*215f0*/  IMAD.WIDE.U32 R124, R177, -0x326172a9, RZ ;  /* 0xcd9e8d57b17c7825 */ /* 0x000fc800078e00ff */
[----:B------:R-:W-:Y:S01]  /*21600*/  IMAD.WIDE.U32 R234, R234, -0x326172a9, RZ ;  /* 0xcd9e8d57eaea7825 */ /* 0x000fe200078e00ff */
[----:B------:R-:W-:-:S04]  /*21610*/  LOP3.LUT R125, R175, UR10, R125, 0x96, !PT ;  /* 0x0000000aaf7d7c12 */ /* 0x000fc8000f8e967d */
[----:B------:R-:W-:Y:S01]  /*21620*/  LOP3.LUT R133, R124, UR30, R235, 0x96, !PT ;  /* 0x0000001e7c857c12 */ /* 0x000fe2000f8e96eb */
[----:B------:R-:W-:-:S05]  /*21630*/  IMAD.WIDE.U32 R124, R125, -0x2daee0ad, RZ ;  /* 0xd2511f537d7c7825 */ /* 0x000fca00078e00ff */
        /* <DEDUP_REMOVED lines=29> */
[----:B------:R-:W-:-:S04]  /*21810*/  IMAD.WIDE.U32 R234, R235, -0x326172a9, RZ ;  /* 0xcd9e8d57ebea7825 */ /* 0x000fc800078e00ff */
[----:B------:R-:W-:Y:S01]  /*21820*/  IMAD.MOV.U32 R0, RZ, RZ, R234 ;  /* 0x000000ffff007224 */ /* 0x000fe200078e00ea */
[----:B------:R-:W-:Y:S01]  /*21830*/  LOP3.LUT R173, R124, UR24, R235, 0x96, !PT ;  /* 0x000000187cad7c12 */ /* 0x000fe2000f8e96eb */
[----:B------:R-:W-:-:S05]  /*21840*/  IMAD.WIDE.U32 R124, R125, -0x2daee0ad, RZ ;  /* 0xd2511f537d7c7825 */ /* 0x000fca00078e00ff */
[----:B------:R-:W-:Y:S01]  /*21850*/  LOP3.LUT R174, R132, UR27, R125, 0x96, !PT ;  /* 0x0000001b84ae7c12 */ /* 0x000fe2000f8e967d */
[----:B------:R-:W-:Y:S01]  /*21860*/  IMAD.MOV.U32 R132, RZ, RZ, RZ ;  /* 0x000000ffff847224 */ /* 0x000fe200078e00ff */
[----:B------:R-:W-:Y:S01]  /*21870*/  MOV R125, R191 ;  /* 0x000000bf007d7202 */ /* 0x000fe20000000f00 */
[----:B------:R-:W-:-:S07]  /*21880*/  IMAD.MOV.U32 R191, RZ, RZ, R124 ;  /* 0x000000ffffbf7224 */ /* 0x000fce00078e007c */
.L_x_3423:
[----:B------:R-:W-:Y:S01]  /*21890*/  I2FP.F32.U32 R124, R125 ;  /* 0x0000007d007c7245 */ /* 0x000fe20000201000 */
[----:B------:R-:W-:Y:S01]  /*218a0*/  IMAD.U32 R125, R29, 0x10000, RZ ;  /* 0x000100001d7d7824 */ /* 0x000fe200078e00ff */
[----:B------:R-:W-:Y:S02]  /*218b0*/  SHF.L.U32 R126, R126, 0x10, RZ ;  /* 0x000000107e7e7819 */ /* 0x000fe400000006ff */
[----:B------:R-:W-:Y:S01]  /*218c0*/  ISETP.NE.AND P5, PT, R132, 0x1, PT ;  /* 0x000000018400780c */ /* 0x000fe20003fa5270 */
[----:B------:R-:W-:Y:S02]  /*218d0*/  FFMA.FTZ R124, R124, R181, 1.1641532182693481445e-10 ;  /* 0x2f0000007c7c7423 */ /* 0x000fe400000100b5 */
[----:B------:R-:W-:-:S03]  /*218e0*/  FMUL.FTZ R126, R126, UR17 ;  /* 0x000000117e7e7c20 */ /* 0x000fc60008410000 */
[----:B------:R-:W-:Y:S01]  /*218f0*/  FSETP.GTU.FTZ.AND P4, PT, R124, UR4, PT ;  /* 0x000000047c007c0b */ /* 0x000fe2000bf9c000 */
[----:B------:R-:W-:Y:S01]  /*21900*/  FMUL.FTZ R126, R126, UR5 ;  /* 0x000000057e7e7c20 */ /* 0x000fe20008410000 */
[----:B------:R-:W-:-:S04]  /*21910*/  PRMT R124, R122, 0x7632, R124 ;  /* 0x000076327a7c7816 */ /* 0x000fc8000000007c */
[----:B------:R-:W-:Y:S01]  /*21920*/  FSEL R126, R126, RZ, !P4 ;  /* 0x000000ff7e7e7208 */ /* 0x000fe20006000000 */
[----:B------:R-:W-:Y:S01]  /*21930*/  IMAD.U32 R133, R124, 0x10000, RZ ;  /* 0x000100007c857824 */ /* 0x000fe200078e00ff */
[----:B------:R-:W-:-:S03]  /*21940*/  PLOP3.LUT P4, PT, P4, PT, PT, 0x8, 0x80 ;  /* 0x000000000080781c */ /* 0x000fc6000278e170 */
[----:B------:R-:W-:Y:S01]  /*21950*/  FFMA.FTZ R232, R126, R125, R133 ;  /* 0x0000007d7ee87223 */ /* 0x000fe20000010085 */
[----:B------:R-:W-:Y:S02]  /*21960*/  HFMA2 R126, -RZ, RZ, 0, 1.1920928955078125e-07 ;  /* 0x00000002ff7e7431 */ /* 0x000fe400000001ff */
[----:B------:R-:W-:Y:S01]  /*21970*/  IMAD.MOV.U32 R125, RZ, RZ, R0 ;  /* 0x000000ffff7d7224 */ /* 0x000fe200078e0000 */
        /* <DEDUP_REMOVED lines=9> */
.L_x_3427:
        /* <DEDUP_REMOVED lines=12> */
.L_x_3428:
        /* <DEDUP_REMOVED lines=38> */
[----:B------:R-:W-:-:S04]  /*21d30*/  IMAD.WIDE.U32 R124, R126, -0x2daee0ad, RZ ;  /* 0xd2511f537e7c7825 */ /* 0x000fc800078e00ff */
[----:B------:R-:W-:Y:S01]  /*21d40*/  IMAD.MOV.U32 R126, RZ, RZ, RZ ;  /* 0x000000ffff7e7224 */ /* 0x000fe200078e00ff */
[----:B------:R-:W-:Y:S01]  /*21d50*/  LOP3.LUT R174, R132, UR27, R125, 0x96, !PT ;  /* 0x0000001b84ae7c12 */ /* 0x000fe2000f8e967d */
[----:B------:R-:W-:Y:S01]  /*21d60*/  IMAD.MOV.U32 R125, RZ, RZ, R191 ;  /* 0x000000ffff7d7224 */ /* 0x000fe200078e00bf */
[----:B------:R-:W-:-:S07]  /*21d70*/  MOV R191, R124 ;  /* 0x0000007c00bf7202 */ /* 0x000fce0000000f00 */
.L_x_3426:
        /* <DEDUP_REMOVED lines=24> */
.L_x_3430:
        /* <DEDUP_REMOVED lines=14> */
.L_x_3431:
[----:B------:R-:W-:Y:S01]  /*21fe0*/  LOP3.LUT R124, R2, UR11, R127, 0x96, !PT ;  /* 0x0000000b027c7c12 */ /* 0x000fe2000f8e967f */
[----:B------:R-:W-:-:S04]  /*21ff0*/  IMAD.WIDE.U32 R132, R177, -0x326172a9, RZ ;  /* 0xcd9e8d57b1847825 */ /* 0x000fc800078e00ff */
[----:B------:R-:W-:Y:S02]  /*22000*/  HFMA2 R210, -RZ, RZ, 0, 0 ;  /* 0x00000000ffd27431 */ /* 0x000fe400000001ff */
        /* <DEDUP_REMOVED lines=34> */
[----:B------:R-:W-:Y:S02]  /*22230*/  LOP3.LUT R173, R132, UR24, R125, 0x96, !PT ;  /* 0x0000001884ad7c12 */ /* 0x000fe4000f8e967d */
[----:B------:R-:W-:Y:S01]  /*22240*/  MOV R0, R124 ;  /* 0x0000007c00007202 */ /* 0x000fe20000000f00 */
[----:B------:R-:W-:-:S05]  /*22250*/  IMAD.WIDE.U32 R124, R127, -0x2daee0ad, RZ ;  /* 0xd2511f537f7c7825 */ /* 0x000fca00078e00ff */
[----:B------:R-:W-:Y:S01]  /*22260*/  LOP3.LUT R174, R126, UR27, R125, 0x96, !PT ;  /* 0x0000001b7eae7c12 */ /* 0x000fe2000f8e967d */
[----:B------:R-:W-:Y:S02]  /*22270*/  IMAD.MOV.U32 R125, RZ, RZ, R191 ;  /* 0x000000ffff7d7224 */ /* 0x000fe400078e00bf */
[----:B------:R-:W-:-:S07]  /*22280*/  IMAD.MOV.U32 R191, RZ, RZ, R124 ;  /* 0x000000ffffbf7224 */ /* 0x000fce00078e007c */
.L_x_3429:
[----:B------:R-:W-:Y:S01]  /*22290*/  I2FP.F32.U32 R124, R125 ;  /* 0x0000007d007c7245 */ /* 0x000fe20000201000 */
[----:B------:R-:W-:Y:S01]  /*222a0*/  IMAD.U32 R235, R235, 0x10000, RZ ;  /* 0x00010000ebeb7824 */ /* 0x000fe200078e00ff */
[----:B------:R-:W-:-:S03]  /*222b0*/  PRMT R125, R123, 0x7632, R125 ;  /* 0x000076327b7d7816 */ /* 0x000fc6000000007d */
[----:B------:R-:W-:Y:S01]  /*222c0*/  FFMA.FTZ R124, R124, R181, 1.1641532182693481445e-10 ;  /* 0x2f0000007c7c7423 */ /* 0x000fe200000100b5 */
[----:B------:R-:W-:Y:S01]  /*222d0*/  FMUL.FTZ R235, R235, UR17 ;  /* 0x00000011ebeb7c20 */ /* 0x000fe20008410000 */
[----:B------:R-:W-:Y:S01]  /*222e0*/  IMAD.U32 R126, R125, 0x10000, RZ ;  /* 0x000100007d7e7824 */ /* 0x000fe200078e00ff */
[----:B------:R-:W-:Y:S02]  /*222f0*/  F2FP.BF16.F32.PACK_AB R125, R230, R231 ;  /* 0x000000e7e67d723e */ /* 0x000fe400000010ff */
[----:B------:R-:W-:Y:S01]  /*22300*/  FMUL.FTZ R235, R235, UR5 ;  /* 0x00000005ebeb7c20 */ /* 0x000fe20008410000 */
[----:B------:R-:W-:Y:S02]  /*22310*/  FSETP.GTU.FTZ.AND P6, PT, R124, UR4, PT ;  /* 0x000000047c007c0b */ /* 0x000fe4000bfdc000 */
[----:B------:R-:W-:Y:S02]  /*22320*/  SHF.L.U32 R124, R30, 0x10, RZ ;  /* 0x000000101e7c7819 */ /* 0x000fe400000006ff */
[----:B------:R-:W-:-:S02]  /*22330*/  FSEL R235, R235, RZ, !P6 ;  /* 0x000000ffebeb7208 */ /* 0x000fc40007000000 */
[----:B------:R-:W-:-:S03]  /*22340*/  PLOP3.LUT P6, PT, P6, PT, PT, 0x8, 0x80 ;  /* 0x000000000080781c */ /* 0x000fc600037ce170 */
[----:B------:R-:W-:Y:S01]  /*22350*/  FFMA.FTZ R181, R235, R124, R126 ;  /* 0x0000007cebb57223 */ /* 0x000fe2000001007e */
[----:B------:R-:W-:Y:S02]  /*22360*/  F2FP.BF16.F32.PACK_AB R126, R232, R233 ;  /* 0x000000e9e87e723e */ /* 0x000fe400000010ff */
[----:B------:R-:W-:Y:S02]  /*22370*/  F2FP.BF16.F32.PACK_AB R124, R228, R229 ;  /* 0x000000e5e47c723e */ /* 0x000fe400000010ff */
[----:B------:R-:W-:Y:S01]  /*22380*/  F2FP.BF16.F32.PACK_AB R127, R181, R234 ;  /* 0x000000eab57f723e */ /* 0x000fe200000010ff */
[----:B------:R-:W-:Y:S06]  /*22390*/  BRA `(.L_x_3432) ;  /* 0x0000002400dc7947 */ /* 0x000fec0003800000 */
.L_x_3407:
        /* <DEDUP_REMOVED lines=15> */
.L_x_3434:
        /* <DEDUP_REMOVED lines=12> */
.L_x_3435:
        /* <DEDUP_REMOVED lines=43> */
.L_x_3433:
        /* <DEDUP_REMOVED lines=12> */
[----:B------:R-:W-:Y:S02]  /*228c0*/  PLOP3.LUT P0, PT, P0, PT, PT, 0x8, 0x80 ;  /* 0x000000000080781c */ /* 0x000fe4000070e170 */
[----:B------:R-:W-:Y:S01]  /*228d0*/  MOV R133, R0 ;  /* 0x0000000000857202 */ /* 0x000fe20000000f00 */
        /* <DEDUP_REMOVED lines=11> */
.L_x_3437:
        /* <DEDUP_REMOVED lines=12> */
.L_x_3438:
        /* <DEDUP_REMOVED lines=43> */
.L_x_3436:
        /* <DEDUP_REMOVED lines=11> */
[----:B------:R-:W-:Y:S02]  /*22db0*/  HFMA2 R133, -RZ, RZ, 0, 1.1920928955078125e-07 ;  /* 0x00000002ff857431 */ /* 0x000fe400000001ff */
        /* <DEDUP_REMOVED lines=10> */
.L_x_3440:
        /* <DEDUP_REMOVED lines=12> */
.L_x_3441:
        /* <DEDUP_REMOVED lines=41> */
[----:B------:R-:W-:Y:S02]  /*231b0*/  HFMA2 R133, -RZ, RZ, 0, 0 ;  /* 0x00000000ff857431 */ /* 0x000fe400000001ff */
[----:B------:R-:W-:-:S07]  /*231c0*/  IMAD.MOV.U32 R191, RZ, RZ, R132 ;  /* 0x000000ffffbf7224 */ /* 0x000fce00078e0084 */
.L_x_3439:
[----:B------:R-:W-:Y:S01]  /*231d0*/  I2FP.F32.U32 R124, R124 ;  /* 0x0000007c007c7245 */ /* 0x000fe20000201000 */
[----:B------:R-:W-:Y:S01]  /*231e0*/  IMAD.U32 R132, R125, 0x10000, RZ ;  /* 0x000100007d847824 */ /* 0x000fe200078e00ff */
[----:B------:R-:W-:Y:S02]  /*231f0*/  ISETP.NE.AND P2, PT, R133, 0x1, PT ;  /* 0x000000018500780c */ /* 0x000fe40003f45270 */
[----:B------:R-:W-:Y:S01]  /*23200*/  PRMT R210, R125, 0x7632, R210 ;  /* 0x000076327dd27816 */ /* 0x000fe200000000d2 */
[----:B------:R-:W-:Y:S01]  /*23210*/  FFMA.FTZ R124, R124, R181, 1.1641532182693481445e-10 ;  /* 0x2f0000007c7c7423 */ /* 0x000fe200000100b5 */
[----:B------:R-:W-:Y:S01]  /*23220*/  FMUL.FTZ R132, R132, UR17 ;  /* 0x0000001184847c20 */ /* 0x000fe20008410000 */
[----:B------:R-:W-:-:S03]  /*23230*/  MOV R125, R0 ;  /* 0x00000000007d7202 */ /* 0x000fc60000000f00 */
[----:B------:R-:W-:Y:S01]  /*23240*/  FMUL.FTZ R132, R132, UR5 ;  /* 0x0000000584847c20 */ /* 0x000fe20008410000 */
[----:B------:R-:W-:Y:S02]  /*23250*/  FSETP.GTU.FTZ.AND P1, PT, R124, UR4, PT ;  /* 0x000000047c007c0b */ /* 0x000fe4000bf3c000 */
[----:B------:R-:W-:Y:S02]  /*23260*/  SHF.L.U32 R124, R117, 0x10, RZ ;  /* 0x00000010757c7819 */ /* 0x000fe400000006ff */
        /* <DEDUP_REMOVED lines=13> */
.L_x_3443:
        /* <DEDUP_REMOVED lines=12> */
.L_x_3444:
        /* <DEDUP_REMOVED lines=43> */
.L_x_3442:
[----:B------:R-:W-:Y:S01]  /*236b0*/  I2FP.F32.U32 R124, R125 ;  /* 0x0000007d007c7245 */ /* 0x000fe20000201000 */
[----:B------:R-:W-:Y:S01]  /*236c0*/  IMAD.U32 R125, R28, 0x10000, RZ ;  /* 0x000100001c7d7824 */ /* 0x000fe200078e00ff */
[----:B------:R-:W-:Y:S01]  /*236d0*/  SHF.L.U32 R210, R210, 0x10, RZ ;  /* 0x00000010d2d27819 */ /* 0x000fe200000006ff */
[----:B------:R-:W-:Y:S01]  /*236e0*/  HFMA2 R133, -RZ, RZ, 0, 1.1920928955078125e-07 ;  /* 0x00000002ff857431 */ /* 0x000fe200000001ff */
        /* <DEDUP_REMOVED lines=18> */
.L_x_3446:
        /* <DEDUP_REMOVED lines=12> */
.L_x_3447:
        /* <DEDUP_REMOVED lines=43> */
.L_x_3445:
[----:B------:R-:W-:Y:S01]  /*23b80*/  I2FP.F32.U32 R124, R125 ;  /* 0x0000007d007c7245 */ /* 0x000fe20000201000 */
[C---:B------:R-:W-:Y:S01]  /*23b90*/  IMAD.U32 R125, R126.reuse, 0x10000, RZ ;  /* 0x000100007e7d7824 */ /* 0x040fe200078e00ff */
        /* <DEDUP_REMOVED lines=21> */
.L_x_3449:
        /* <DEDUP_REMOVED lines=12> */
.L_x_3450:
        /* <DEDUP_REMOVED lines=37> */
[----:B------:R-:W-:Y:S01]  /*24000*/  IMAD.WIDE.U32 R124, R125, -0x2daee0ad, RZ ;  /* 0xd2511f537d7c7825 */ /* 0x000fe200078e00ff */
[----:B------:R-:W-:-:S04]  /*24010*/  MOV R0, R234 ;  /* 0x000000ea00007202 */ /* 0x000fc80000000f00 */
[----:B------:R-:W-:Y:S01]  /*24020*/  LOP3.LUT R174, R132, UR27, R125, 0x96, !PT ;  /* 0x0000001b84ae7c12 */ /* 0x000fe2000f8e967d */
[----:B------:R-:W-:Y:S01]  /*24030*/  IMAD.MOV.U32 R125, RZ, RZ, R191 ;  /* 0x000000ffff7d7224 */ /* 0x000fe200078e00bf */
[----:B------:R-:W-:Y:S01]  /*24040*/  MOV R191, R124 ;  /* 0x0000007c00bf7202 */ /* 0x000fe20000000f00 */
[----:B------:R-:W-:-:S07]  /*24050*/  IMAD.MOV.U32 R132, RZ, RZ, RZ ;  /* 0x000000ffff847224 */ /* 0x000fce00078e00ff */
.L_x_3448:
        /* <DEDUP_REMOVED lines=18> */
[----:B------:R-:W-:Y:S01]  /*24180*/  @P5 VIADD R126, R132, 0x1 ;  /* 0x00000001847e5836 */ /* 0x000fe20000000000 */
[----:B------:R-:W-:Y:S01]  /*24190*/  @!P5 MOV R125, R174 ;  /* 0x000000ae007dd202 */ /* 0x000fe20000000f00 */
[----:B------:R-:W-:Y:S01]  /*241a0*/  @P5 IMAD.MOV.U32 R125, RZ, RZ, R173 ;  /* 0x000000ffff7d5224 */ /* 0x000fe200078e00ad */
[----:B------:R-:W-:Y:S06]  /*241b0*/  BRA `(.L_x_3451) ;  /* 0x0000000000dc7947 */ /* 0x000fec0003800000 */
.L_x_3452:
        /* <DEDUP_REMOVED lines=12> */
.L_x_3453:
        /* <DEDUP_REMOVED lines=39> */
[----:B------:R-:W-:Y:S01]  /*244f0*/  HFMA2 R126, -RZ, RZ, 0, 0 ;  /* 0x00000000ff7e7431 */ /* 0x000fe200000001ff */
[----:B------:R-:W-:Y:S02]  /*24500*/  LOP3.LUT R174, R132, UR27, R125, 0x96, !PT ;  /* 0x0000001b84ae7c12 */ /* 0x000fe4000f8e967d */
[----:B------:R-:W-:Y:S01]  /*24510*/  MOV R125, R191 ;  /* 0x000000bf007d7202 */ /* 0x000fe20000000f00 */
[----:B------:R-:W-:-:S07]  /*24520*/  IMAD.MOV.U32 R191, RZ, RZ, R124 ;  /* 0x000000ffffbf7224 */ /* 0x000fce00078e007c */
.L_x_3451:
        /* <DEDUP_REMOVED lines=8> */
[----:B------:R-:W-:-:S04]  /*245b0*/  FSETP.GTU.FTZ.AND P5, PT, R124, UR4, PT ;  /* 0x000000047c007c0b */ /* 0x000fc8000bfbc000 */
[----:B------:R-:W-:Y:S02]  /*245c0*/  FSEL R234, R125, RZ, !P5 ;  /* 0x000000ff7dea7208 */ /* 0x000fe40006800000 */
[----:B------:R-:W-:Y:S02]  /*245d0*/  SHF.L.U32 R125, R119, 0x10, RZ ;  /* 0x00000010777d7819 */ /* 0x000fe400000006ff */
        /* <DEDUP_REMOVED lines=9> */
[----:B------:R-:W-:Y:S01]  /*24670*/  @!P6 IMAD.MOV.U32 R125, RZ, RZ, R174 ;  /* 0x000000ffff7de224 */ /* 0x000fe200078e00ae */
[----:B------:R-:W-:Y:S01]  /*24680*/  @P6 MOV R125, R173 ;  /* 0x000000ad007d6202 */ /* 0x000fe20000000f00 */
[----:B------:R-:W-:Y:S06]  /*24690*/  BRA `(.L_x_3454) ;  /* 0x0000000000e47947 */ /* 0x000fec0003800000 */
.L_x_3455:
        /* <DEDUP_REMOVED lines=14> */
.L_x_3456:
[----:B------:R-:W-:Y:S01]  /*24780*/  LOP3.LUT R124, R2, UR11, R127, 0x96, !PT ;  /* 0x0000000b027c7c12 */ /* 0x000fe2000f8e967f */
[----:B------:R-:W-:-:S04]  /*24790*/  IMAD.WIDE.U32 R132, R177, -0x326172a9, RZ ;  /* 0xcd9e8d57b1847825 */ /* 0x000fc800078e00ff */
[----:B------:R-:W-:Y:S01]  /*247a0*/  IMAD.WIDE.U32 R124, R124, -0x326172a9, RZ ;  /* 0xcd9e8d577c7c7825 */ /* 0x000fe200078e00ff */
[----:B------:R-:W-:-:S03]  /*247b0*/  LOP3.LUT R133, R175, UR10, R133, 0x96, !PT ;  /* 0x0000000aaf857c12 */ /* 0x000fc6000f8e9685 */
[----:B------:R-:W-:Y:S01]  /*247c0*/  IMAD.MOV.U32 R210, RZ, RZ, RZ ;  /* 0x000000ffffd27224 */ /* 0x000fe200078e00ff */
        /* <DEDUP_REMOVED lines=36> */
[----:B------:R-:W-:Y:S01]  /*24a10*/  IMAD.MOV.U32 R125, RZ, RZ, R191 ;  /* 0x000000ffff7d7224 */ /* 0x000fe200078e00bf */
[----:B------:R-:W-:-:S07]  /*24a20*/  MOV R191, R124 ;  /* 0x0000007c00bf7202 */ /* 0x000fce0000000f00 */
.L_x_3454:
[----:B------:R-:W-:Y:S02]  /*24a30*/  I2FP.F32.U32 R124, R125 ;  /* 0x0000007d007c7245 */ /* 0x000fe40000201000 */
[----:B------:R-:W-:Y:S02]  /*24a40*/  SHF.L.U32 R235, R235, 0x10, RZ ;  /* 0x00000010ebeb7819 */ /* 0x000fe400000006ff */
[----:B------:R-:W-:Y:S01]  /*24a50*/  F2FP.BF16.F32.PACK_AB R126, R232, R233 ;  /* 0x000000e9e87e723e */ /* 0x000fe200000010ff */
[----:B------:R-:W-:Y:S01]  /*24a60*/  FFMA.FTZ R124, R124, R181, 1.1641532182693481445e-10 ;  /* 0x2f0000007c7c7423 */ /* 0x000fe200000100b5 */
[----:B------:R-:W-:Y:S01]  /*24a70*/  F2FP.BF16.F32.PACK_AB R125, R230, R231 ;  /* 0x000000e7e67d723e */ /* 0x000fe200000010ff */
[----:B------:R-:W-:-:S03]  /*24a80*/  FMUL.FTZ R235, R235, UR17 ;  /* 0x00000011ebeb7c20 */ /* 0x000fc60008410000 */
[----:B------:R-:W-:Y:S01]  /*24a90*/  FSETP.GTU.FTZ.AND P6, PT, R124, UR4, PT ;  /* 0x000000047c007c0b */ /* 0x000fe2000bfdc000 */
[----:B------:R-:W-:Y:S01]  /*24aa0*/  FMUL.FTZ R235, R235, UR5 ;  /* 0x00000005ebeb7c20 */ /* 0x000fe20008410000 */
[----:B------:R-:W-:-:S04]  /*24ab0*/  IMAD.U32 R124, R30, 0x10000, RZ ;  /* 0x000100001e7c7824 */ /* 0x000fc800078e00ff */
[----:B------:R-:W-:Y:S02]  /*24ac0*/  FSEL R235, R235, RZ, !P6 ;  /* 0x000000ffebeb7208 */ /* 0x000fe40007000000 */
[----:B------:R-:W-:-:S03]  /*24ad0*/  PLOP3.LUT P6, PT, P6, PT, PT, 0x8, 0x80 ;  /* 0x000000000080781c */ /* 0x000fc600037ce170 */
[----:B------:R-:W-:Y:S01]  /*24ae0*/  FMUL.FTZ R181, R124, R235 ;  /* 0x000000eb7cb57220 */ /* 0x000fe20000410000 */
[----:B------:R-:W-:-:S04]  /*24af0*/  F2FP.BF16.F32.PACK_AB R124, R228, R229 ;  /* 0x000000e5e47c723e */ /* 0x000fc800000010ff */
[----:B------:R-:W-:-:S07]  /*24b00*/  F2FP.BF16.F32.PACK_AB R127, R181, R234 ;  /* 0x000000eab57f723e */ /* 0x000fce00000010ff */
.L_x_3432:
        /* <DEDUP_REMOVED lines=10> */
[----:B------:R0:W-:Y:S01]  /*24bb0*/  STG.E.128 desc[UR8][R128.64], R124 ;  /* 0x0000007c80007986 */ /* 0x0001e2000c101d08 */
[----:B------:R-:W-:Y:S01]  /*24bc0*/  SEL R240, RZ, 0x10000, !P1 ;  /* 0x00010000fff07807 */ /* 0x000fe20004800000 */
[----:B------:R-:W-:Y:S01]  /*24bd0*/  FADD.FTZ R133, R132, R139 ;  /* 0x0000008b84857221 */ /* 0x000fe20000010000 */
[----:B------:R-:W-:Y:S01]  /*24be0*/  LOP3.LUT R242, R242, R235, R243, 0xfe, !PT ;  /* 0x000000ebf2f27212 */ /* 0x000fe200078efef3 */
[----:B------:R-:W-:Y:S01]  /*24bf0*/  BSSY.RECONVERGENT B0, `(.L_x_3457) ;  /* 0x00000ca000007945 */ /* 0x000fe20003800200 */
[----:B------:R-:W-:Y:S01]  /*24c00*/  SEL R235, RZ, 0x1, !P3 ;  /* 0x00000001ffeb7807 */ /* 0x000fe20005800000 */
[----:B------:R-:W-:-:S04]  /*24c10*/  FADD.FTZ R132, R133, R142 ;  /* 0x0000008e85847221 */ /* 0x000fc80000010000 */
[----:B------:R-:W-:-:S04]  /*24c20*/  FADD.FTZ R132, R132, R141 ;  /* 0x0000008d84847221 */ /* 0x000fc80000010000 */
[----:B------:R-:W-:-:S04]  /*24c30*/  FADD.FTZ R132, R132, R179 ;  /* 0x000000b384847221 */ /* 0x000fc80000010000 */
[----:B------:R-:W-:Y:S01]  /*24c40*/  FADD.FTZ R132, R132, R143 ;  /* 0x0000008f84847221 */ /* 0x000fe20000010000 */
[----:B0-----:R-:W-:-:S03]  /*24c50*/  LOP3.LUT R125, R242, R235, RZ, 0xfc, !PT ;  /* 0x000000ebf27d7212 */ /* 0x001fc600078efcff */
        /* <DEDUP_REMOVED lines=173> */
[----:B------:R-:W-:Y:S02]  /*25730*/  SEL R133, RZ, 0x100, !P0 ;  /* 0x00000100ff857807 */ /* 0x000fe40004000000 */
[----:B------:R-:W-:Y:S02]  /*25740*/  LOP3.LUT P0, R126, R136, 0x1f, RZ, 0xc0, !PT ;  /* 0x0000001f887e7812 */ /* 0x000fe4000780c0ff */
[----:B------:R-:W0:Y:S01]  /*25750*/  SHFL.BFLY PT, R237, R236, 0x2, 0x1f ;  /* 0x0c401f00eced7f89 */ /* 0x000e2200000e0000 */
[----:B------:R-:W-:Y:S01]  /*25760*/  LOP3.LUT R133, R133, R241, R240, 0xfe, !PT ;  /* 0x000000f185857212 */ /* 0x000fe200078efef0 */
[----:B0-----:R-:W-:Y:S01]  /*25770*/  FADD.FTZ R237, R236, R237 ;  /* 0x000000edeced7221 */ /* 0x001fe20000010000 */
[----:B------:R-:W-:-:S04]  /*25780*/  SEL R236, RZ, 0x1, !P6 ;  /* 0x00000001ffec7807 */ /* 0x000fc80007000000 */
[----:B------:R-:W0:Y:S01]  /*25790*/  SHFL.BFLY PT, R238, R237, 0x4, 0x1f ;  /* 0x0c801f00edee7f89 */ /* 0x000e2200000e0000 */
[----:B------:R-:W-:-:S05]  /*257a0*/  LOP3.LUT R124, R133, R236, RZ, 0xfc, !PT ;  /* 0x000000ec857c7212 */ /* 0x000fca00078efcff */
[----:B------:R-:W-:Y:S01]  /*257b0*/  STG.E.64 desc[UR8][R130.64], R124 ;  /* 0x0000007c82007986 */ /* 0x000fe2000c101b08 */
        /* <DEDUP_REMOVED lines=13> */
.L_x_3458:
[----:B------:R-:W-:Y:S05]  /*25890*/  BSYNC.RECONVERGENT B0 ;  /* 0x0000000000007941 */ /* 0x000fea0003800200 */
.L_x_3457:
        /* <DEDUP_REMOVED lines=8> */
[----:B------:R-:W-:Y:S01]  /*25920*/  IMAD.SHL.U32 R124, R136, 0x8, RZ ;  /* 0x00000008887c7824 */ /* 0x000fe200078e00ff */
[----:B------:R-:W-:-:S04]  /*25930*/  MOV R127, 0x700 ;  /* 0x00000700007f7802 */ /* 0x000fc80000000f00 */
[----:B------:R-:W-:Y:S01]  /*25940*/  LOP3.LUT R124, R124, 0xf8, RZ, 0xc0, !PT ;  /* 0x000000f87c7c7812 */ /* 0x000fe200078ec0ff */
[----:B0-----:R-:W-:-:S04]  /*25950*/  ULEA UR4, UR5, UR4, 0x18 ;  /* 0x0000000405047291 */ /* 0x001fc8000f8ec0ff */
[----:B------:R-:W-:-:S09]  /*25960*/  @UP1 UIADD3 UR4, UPT, UPT, UR4, 0x20, URZ ;  /* 0x0000002004041890 */ /* 0x000fd2000fffe0ff */
[----:B------:R-:W0:Y:S03]  /*25970*/  LDS.64 R124, [R124+UR4] ;  /* 0x000000047c7c7984 */ /* 0x000e260008000a00 */
.L_x_3460:
[----:B------:R-:W-:Y:S05]  /*25980*/  BSYNC.RECONVERGENT B0 ;  /* 0x0000000000007941 */ /* 0x000fea0003800200 */
.L_x_3459:
[----:B------:R-:W1:Y:S01]  /*25990*/  SHFL.DOWN PT, R128, R127, 0x2, 0x1f ;  /* 0x08401f007f807f89 */ /* 0x000e6200000e0000 */
[----:B------:R-:W-:Y:S01]  /*259a0*/  ISETP.NE.AND P1, PT, R136, RZ, PT ;  /* 0x000000ff8800720c */ /* 0x000fe20003f25270 */
[----:B------:R-:W-:Y:S01]  /*259b0*/  IMAD.U32 R235, R64, 0x10000, RZ ;  /* 0x0001000040eb7824 */ /* 0x000fe200078e00ff */
[----:B------:R-:W-:Y:S01]  /*259c0*/  ISETP.NE.AND P0, PT, RZ, UR19, PT ;  /* 0x00000013ff007c0c */ /* 0x000fe2000bf05270 */
[----:B0-----:R-:W0:Y:S01]  /*259d0*/  SHFL.DOWN PT, R129, R124, 0x2, 0x1f ;  /* 0x08401f007c817f89 */ /* 0x001e2200000e0000 */
[----:B------:R-:W-:Y:S01]  /*259e0*/  SHF.L.U32 R240, R41, 0x10, RZ ;  /* 0x0000001029f07819 */ /* 0x000fe200000006ff */
[----:B------:R-:W-:Y:S01]  /*259f0*/  IMAD.U32 R242, R69, 0x10000, RZ ;  /* 0x0001000045f27824 */ /* 0x000fe200078e00ff */
[----:B------:R-:W-:Y:S01]  /*25a00*/  SHF.L.U32 R237, R31, 0x10, RZ ;  /* 0x000000101fed7819 */ /* 0x000fe200000006ff */
[----:B------:R-:W2:Y:S01]  /*25a10*/  SHFL.DOWN PT, R130, R125, 0x2, 0x1f ;  /* 0x08401f007d827f89 */ /* 0x000ea200000e0000 */
[----:B------:R-:W-:Y:S01]  /*25a20*/  IMAD.U32 R239, R32, 0x10000, RZ ;  /* 0x0001000020ef7824 */ /* 0x000fe200078e00ff */
[----:B------:R-:W-:Y:S01]  /*25a30*/  UPLOP3.LUT UP1, UPT, UPT, UPT, UP1, 0x40, 0x4 ;  /* 0x000000000004789c */ /* 0x000fe20003f2e810 */
        /* <DEDUP_REMOVED lines=11> */
[----:B------:R-:W-:-:S03]  /*25af0*/  SHF.L.U32 R130, R37, 0x10, RZ ;  /* 0x0000001025827819 */ /* 0x000fc600000006ff */
[----:B------:R-:W-:-:S04]  /*25b00*/  FMUL.FTZ R129, R129, R128 ;  /* 0x0000008081817220 */ /* 0x000fc80000410000 */
[----:B------:R-:W-:Y:S01]  /*25b10*/  FMUL.FTZ R129, R129, R236 ;  /* 0x000000ec81817220 */ /* 0x000fe20000410000 */
[----:B------:R-:W-:Y:S02]  /*25b20*/  IMAD.U32 R236, R144, 0x10000, RZ ;  /* 0x0001000090ec7824 */ /* 0x000fe400078e00ff */
[C---:B0-----:R-:W-:Y:S01]  /*25b30*/  FMUL.FTZ R133, R132.reuse, R133 ;  /* 0x0000008584857220 */ /* 0x041fe20000410000 */
[----:B------:R-:W-:Y:S01]  /*25b40*/  FFMA.FTZ R125, R132, R129, R125 ;  /* 0x00000081847d7223 */ /* 0x000fe2000001007d */
[----:B------:R-:W-:Y:S01]  /*25b50*/  IMAD.U32 R132, R65, 0x10000, RZ ;  /* 0x0001000041847824 */ /* 0x000fe200078e00ff */
[-C--:B-1----:R-:W-:Y:S02]  /*25b60*/  IADD3 R131, PT, PT, R131, R238.reuse, RZ ;  /* 0x000000ee83837210 */ /* 0x082fe40007ffe0ff */
[----:B------:R-:W0:Y:S01]  /*25b70*/  SHFL.DOWN PT, R124, R133, 0x1, 0x1f ;  /* 0x08201f00857c7f89 */ /* 0x000e2200000e0000 */
[----:B------:R-:W-:Y:S02]  /*25b80*/  I2FP.F32.S32 R238, R238 ;  /* 0x000000ee00ee7245 */ /* 0x000fe40000201400 */
[----:B------:R-:W-:Y:S01]  /*25b90*/  I2FP.F32.S32 R131, R131 ;  /* 0x0000008300837245 */ /* 0x000fe20000201400 */
[----:B------:R-:W1:Y:S05]  /*25ba0*/  SHFL.DOWN PT, R128, R125, 0x1, 0x1f ;  /* 0x08201f007d807f89 */ /* 0x000e6a00000e0000 */
[----:B------:R-:W2:Y:S01]  /*25bb0*/  MUFU.RCP R131, R131 ;  /* 0x0000008300837308 */ /* 0x000ea20000001000 */
[----:B0-----:R-:W-:Y:S01]  /*25bc0*/  FADD.FTZ R127, R133, -R124 ;  /* 0x8000007c857f7221 */ /* 0x001fe20000010000 */
[----:B------:R-:W-:-:S03]  /*25bd0*/  FMUL.FTZ R129, R124, R238 ;  /* 0x000000ee7c817220 */ /* 0x000fc60000410000 */
[----:B------:R-:W-:Y:S01]  /*25be0*/  FMUL.FTZ R127, R127, R127 ;  /* 0x0000007f7f7f7220 */ /* 0x000fe20000410000 */
[----:B------:R-:W-:Y:S01]  /*25bf0*/  FFMA.FTZ R124, R126, R133, R129 ;  /* 0x000000857e7c7223 */ /* 0x000fe20000010081 */
[----:B-1----:R-:W-:Y:S01]  /*25c00*/  FADD.FTZ R128, R125, R128 ;  /* 0x000000807d807221 */ /* 0x002fe20000010000 */
[----:B------:R-:W-:Y:S01]  /*25c10*/  SHF.L.U32 R133, R36, 0x10, RZ ;  /* 0x0000001024857819 */ /* 0x000fe200000006ff */
[----:B------:R-:W-:Y:S01]  /*25c20*/  FMUL.FTZ R127, R126, R127 ;  /* 0x0000007f7e7f7220 */ /* 0x000fe20000410000 */
[----:B--2---:R-:W-:Y:S02]  /*25c30*/  FMUL.FTZ R129, R131, R124 ;  /* 0x0000007c83817220 */ /* 0x004fe40000410000 */
[----:B------:R-:W0:Y:S01]  /*25c40*/  @!P1 LDC.64 R124, c[0x0][0x3c0] ;  /* 0x0000f000ff7c9b82 */ /* 0x000e220000000a00 */
[----:B------:R-:W-:Y:S01]  /*25c50*/  FMUL.FTZ R127, R127, R238 ;  /* 0x000000ee7f7f7220 */ /* 0x000fe20000410000 */
[----:B------:R-:W-:Y:S02]  /*25c60*/  SHF.L.U32 R238, R39, 0x10, RZ ;  /* 0x0000001027ee7819 */ /* 0x000fe400000006ff */
[----:B------:R-:W1:Y:S01]  /*25c70*/  SHFL.IDX PT, R129, R129, RZ, 0x1f ;  /* 0x00001fff81817589 */ /* 0x000e6200000e0000 */
[----:B------:R-:W-:-:S03]  /*25c80*/  FFMA.FTZ R127, R131, R127, R128 ;  /* 0x0000007f837f7223 */ /* 0x000fc60000010080 */
[----:B------:R-:W2:Y:S03]  /*25c90*/  LDC R128, c[0x0][0x448] ;  /* 0x00011200ff807b82 */ /* 0x000ea60000000800 */
[----:B------:R-:W2:Y:S01]  /*25ca0*/  SHFL.IDX PT, R127, R127, RZ, 0x1f ;  /* 0x00001fff7f7f7589 */ /* 0x000ea200000e0000 */
[----:B-1----:R-:W-:-:S05]  /*25cb0*/  FMUL.FTZ R126, R129, R129 ;  /* 0x00000081817e7220 */ /* 0x002fca0000410000 */
[----:B------:R-:W-:Y:S01]  /*25cc0*/  FSEL R131, R126, RZ, P0 ;  /* 0x000000ff7e837208 */ /* 0x000fe20000000000 */
[----:B--2---:R-:W-:Y:S01]  /*25cd0*/  FFMA.FTZ R126, R127, UR20, R128 ;  /* 0x000000147f7e7c23 */ /* 0x004fe20008010080 */
[----:B------:R-:W-:-:S03]  /*25ce0*/  FSEL R127, R129, RZ, !P0 ;  /* 0x000000ff817f7208 */ /* 0x000fc60004000000 */
[----:B------:R-:W-:Y:S01]  /*25cf0*/  FADD.FTZ R126, R126, R131 ;  /* 0x000000837e7e7221 */ /* 0x000fe20000010000 */
[----:B------:R-:W-:Y:S02]  /*25d00*/  IMAD.U32 R131, RZ, RZ, UR16 ;  /* 0x00000010ff837e24 */ /* 0x000fe4000f8e00ff */
[C---:B------:R-:W-:Y:S01]  /*25d10*/  FADD.FTZ R137, -R127.reuse, R137 ;  /* 0x000000897f897221 */ /* 0x040fe20000010100 */
[C---:B------:R-:W-:Y:S01]  /*25d20*/  FADD.FTZ R241, -R127.reuse, R140 ;  /* 0x0000008c7ff17221 */ /* 0x040fe20000010100 */
[----:B------:R-:W-:Y:S01]  /*25d30*/  FADD.FTZ R139, -R127, R139 ;  /* 0x0000008b7f8b7221 */ /* 0x000fe20000010100 */
[----:B0-----:R-:W-:Y:S01]  /*25d40*/  @!P1 IMAD.WIDE R124, R131, 0x4, R124 ;  /* 0x00000004837c9825 */ /* 0x001fe200078e027c */
[----:B------:R-:W0:Y:S03]  /*25d50*/  MUFU.RSQ R126, R126 ;  /* 0x0000007e007e7308 */ /* 0x000e260000001400 */
[C---:B------:R-:W-:Y:S01]  /*25d60*/  FADD.FTZ R131, -R127.reuse, R138 ;  /* 0x0000008a7f837221 */ /* 0x040fe20000010100 */
[C---:B------:R-:W-:Y:S01]  /*25d70*/  FADD.FTZ R141, -R127.reuse, R141 ;  /* 0x0000008d7f8d7221 */ /* 0x040fe20000010100 */
[----:B------:R-:W-:Y:S01]  /*25d80*/  IMAD.U32 R138, R66, 0x10000, RZ ;  /* 0x00010000428a7824 */ /* 0x000fe200078e00ff */
[----:B------:R1:W-:Y:S01]  /*25d90*/  @!P1 STG.E desc[UR8][R124.64], R129 ;  /* 0x000000817c009986 */ /* 0x0003e2000c101908 */
[----:B------:R-:W-:Y:S01]  /*25da0*/  FADD.FTZ R179, -R127, R179 ;  /* 0x000000b37fb37221 */ /* 0x000fe20000010100 */
[----:B------:R-:W-:Y:S01]  /*25db0*/  SHF.L.U32 R140, R35, 0x10, RZ ;  /* 0x00000010238c7819 */ /* 0x000fe200000006ff */
        /* <DEDUP_REMOVED lines=9> */
[----:B-1----:R-:W-:Y:S01]  /*25e50*/  FADD.FTZ R125, -R127, R142 ;  /* 0x0000008e7f7d7221 */ /* 0x002fe20000010100 */
[----:B------:R-:W-:-:S02]  /*25e60*/  IMAD.U32 R124, R67, 0x10000, RZ ;  /* 0x00010000437c7824 */ /* 0x000fc400078e00ff */
[C---:B0-----:R-:W-:Y:S01]  /*25e70*/  FMUL.FTZ R136, R126.reuse, R137 ;  /* 0x000000897e887220 */ /* 0x041fe20000410000 */
[C---:B------:R-:W-:Y:S01]  /*25e80*/  FMUL.FTZ R128, R126.reuse, R131 ;  /* 0x000000837e807220 */ /* 0x040fe20000410000 */
[C---:B------:R-:W-:Y:S01]  /*25e90*/  FMUL.FTZ R137, R126.reuse, R241 ;  /* 0x000000f17e897220 */ /* 0x040fe20000410000 */
[----:B------:R-:W-:Y:S01]  /*25ea0*/  SHF.L.U32 R131, R33, 0x10, RZ ;  /* 0x0000001021837819 */ /* 0x000fe200000006ff */
[----:B------:R-:W-:Y:S01]  /*25eb0*/  FMUL.FTZ R125, R126, R125 ;  /* 0x0000007d7e7d7220 */ /* 0x000fe20000410000 */
[----:B------:R-:W-:Y:S01]  /*25ec0*/  FFMA.FTZ R128, R128, R133, R235 ;  /* 0x0000008580807223 */ /* 0x000fe200000100eb */
[----:B------:R-:W-:Y:S01]  /*25ed0*/  FFMA.FTZ R137, R137, R130, R132 ;  /* 0x0000008289897223 */ /* 0x000fe20000010084 */
[----:B------:R-:W-:Y:S01]  /*25ee0*/  IMAD.U32 R133, R34, 0x10000, RZ ;  /* 0x0001000022857824 */ /* 0x000fe200078e00ff */
[----:B------:R-:W-:Y:S01]  /*25ef0*/  SHF.L.U32 R132, R38, 0x10, RZ ;  /* 0x0000001026847819 */ /* 0x000fe200000006ff */
[C---:B------:R-:W-:Y:S01]  /*25f00*/  FMUL.FTZ R130, R126.reuse, R139 ;  /* 0x0000008b7e827220 */ /* 0x040fe20000410000 */
[C---:B------:R-:W-:Y:S01]  /*25f10*/  FMUL.FTZ R141, R126.reuse, R141 ;  /* 0x0000008d7e8d7220 */ /* 0x040fe20000410000 */
[----:B------:R-:W-:Y:S01]  /*25f20*/  FMUL.FTZ R139, R126, R179 ;  /* 0x000000b37e8b7220 */ /* 0x000fe20000410000 */
[----:B------:R-:W-:-:S02]  /*25f30*/  IMAD.U32 R142, R68, 0x10000, RZ ;  /* 0x00010000448e7824 */ /* 0x000fc400078e00ff */
[----:B------:R-:W-:Y:S01]  /*25f40*/  FFMA.FTZ R130, R130, R131, R133 ;  /* 0x0000008382827223 */ /* 0x000fe20000010085 */
[----:B------:R-:W-:Y:S01]  /*25f50*/  FFMA.FTZ R131, R125, R132, R138 ;  /* 0x000000847d837223 */ /* 0x000fe2000001008a */
[----:B------:R-:W-:Y:S01]  /*25f60*/  FADD.FTZ R125, -R127, R182 ;  /* 0x000000b67f7d7221 */ /* 0x000fe20000010100 */
[----:B------:R-:W-:Y:S01]  /*25f70*/  FFMA.FTZ R138, R141, R140, R236 ;  /* 0x0000008c8d8a7223 */ /* 0x000fe200000100ec */
[----:B------:R-:W-:Y:S01]  /*25f80*/  SHF.L.U32 R140, R40, 0x10, RZ ;  /* 0x00000010288c7819 */ /* 0x000fe200000006ff */
[----:B------:R-:W-:Y:S01]  /*25f90*/  FFMA.FTZ R139, R139, R238, R124 ;  /* 0x000000ee8b8b7223 */ /* 0x000fe2000001007c */
[----:B------:R-:W-:Y:S01]  /*25fa0*/  SHF.L.U32 R236, R147, 0x10, RZ ;  /* 0x0000001093ec7819 */ /* 0x000fe200000006ff */
[----:B------:R-:W-:Y:S01]  /*25fb0*/  FMUL.FTZ R129, R126, R183 ;  /* 0x000000b77e817220 */ /* 0x000fe20000410000 */
[----:B------:R-:W-:Y:S02]  /*25fc0*/  IMAD.U32 R238, R148, 0x10000, RZ ;  /* 0x0001000094ee7824 */ /* 0x000fe400078e00ff */
[----:B------:R-:W-:Y:S01]  /*25fd0*/  FMUL.FTZ R125, R126, R125 ;  /* 0x0000007d7e7d7220 */ /* 0x000fe20000410000 */
[----:B------:R-:W-:Y:S01]  /*25fe0*/  SHF.L.U32 R124, R145, 0x10, RZ ;  /* 0x00000010917c7819 */ /* 0x000fe200000006ff */
[----:B------:R-:W-:Y:S01]  /*25ff0*/  FFMA.FTZ R129, R129, R140, R142 ;  /* 0x0000008c81817223 */ /* 0x000fe2000001008e */
[----:B------:R-:W-:-:S02]  /*26000*/  IMAD.U32 R132, R146, 0x10000, RZ ;  /* 0x0001000092847824 */ /* 0x000fc400078e00ff */
[C---:B------:R-:W-:Y:S01]  /*26010*/  FMUL.FTZ R143, R126.reuse, R143 ;  /* 0x0000008f7e8f7220 */ /* 0x040fe20000410000 */
[----:B------:R-:W-:Y:S01]  /*26020*/  FFMA.FTZ R140, R125, R236, R238 ;  /* 0x000000ec7d8c7223 */ /* 0x000fe200000100ee */
[----:B------:R-:W-:Y:S01]  /*26030*/  FADD.FTZ R125, -R127, R184 ;  /* 0x000000b87f7d7221 */ /* 0x000fe20000010100 */
[----:B------:R-:W-:Y:S01]  /*26040*/  FMUL.FTZ R141, R126, R185 ;  /* 0x000000b97e8d7220 */ /* 0x000fe20000410000 */
[----:B------:R-:W-:Y:S01]  /*26050*/  FFMA.FTZ R185, R143, R124, R132 ;  /* 0x0000007c8fb97223 */ /* 0x000fe20000010084 */
[----:B------:R-:W-:Y:S01]  /*26060*/  SHF.L.U32 R182, R149, 0x10, RZ ;  /* 0x0000001095b67819 */ /* 0x000fe200000006ff */
[----:B------:R-:W-:Y:S02]  /*26070*/  IMAD.U32 R124, R150, 0x10000, RZ ;  /* 0x00010000967c7824 */ /* 0x000fe400078e00ff */
[----:B------:R-:W-:Y:S01]  /*26080*/  FADD.FTZ R133, -R127, R186 ;  /* 0x000000ba7f857221 */ /* 0x000fe20000010100 */
[----:B------:R-:W-:Y:S01]  /*26090*/  FMUL.FTZ R125, R126, R125 ;  /* 0x0000007d7e7d7220 */ /* 0x000fe20000410000 */
[----:B------:R-:W-:Y:S01]  /*260a0*/  SHF.L.U32 R132, R42, 0x10, RZ ;  /* 0x000000102a847819 */ /* 0x000fe200000006ff */
[----:B------:R-:W-:Y:S01]  /*260b0*/  FFMA.FTZ R141, R141, R240, R242 ;  /* 0x000000f08d8d7223 */ /* 0x000fe200000100f2 */
[----:B------:R-:W-:Y:S01]  /*260c0*/  IMAD.U32 R142, R70, 0x10000, RZ ;  /* 0x00010000468e7824 */ /* 0x000fe200078e00ff */
[----:B------:R-:W-:Y:S01]  /*260d0*/  SHF.L.U32 R236, R151, 0x10, RZ ;  /* 0x0000001097ec7819 */ /* 0x000fe200000006ff */
[----:B------:R-:W-:Y:S01]  /*260e0*/  FMUL.FTZ R183, R126, R187 ;  /* 0x000000bb7eb77220 */ /* 0x000fe20000410000 */
[----:B------:R-:W-:Y:S01]  /*260f0*/  IMAD.U32 R238, R152, 0x10000, RZ ;  /* 0x0001000098ee7824 */ /* 0x000fe200078e00ff */
[----:B------:R-:W-:Y:S01]  /*26100*/  SHF.L.U32 R240, R43, 0x10, RZ ;  /* 0x000000102bf07819 */ /* 0x000fe200000006ff */
[----:B------:R-:W-:Y:S01]  /*26110*/  FMUL.FTZ R133, R126, R133 ;  /* 0x000000857e857220 */ /* 0x000fe20000410000 */
[----:B------:R-:W-:Y:S01]  /*26120*/  FFMA.FTZ R182, R125, R182, R124 ;  /* 0x000000b67db67223 */ /* 0x000fe2000001007c */
[----:B------:R-:W-:-:S02]  /*26130*/  IMAD.U32 R242, R71, 0x10000, RZ ;  /* 0x0001000047f27824 */ /* 0x000fc400078e00ff */
[----:B------:R-:W-:Y:S01]  /*26140*/  FMUL.FTZ R143, R126, R189 ;  /* 0x000000bd7e8f7220 */ /* 0x000fe20000410000 */
[C---:B------:R-:W-:Y:S01]  /*26150*/  FADD.FTZ R125, -R127.reuse, R188 ;  /* 0x000000bc7f7d7221 */ /* 0x040fe20000010100 */
[----:B------:R-:W-:Y:S01]  /*26160*/  FADD.FTZ R179, -R127, R192 ;  /* 0x000000c07fb37221 */ /* 0x000fe20000010100 */
[----:B------:R-:W-:Y:S01]  /*26170*/  FFMA.FTZ R183, R183, R132, R142 ;  /* 0x00000084b7b77223 */ /* 0x000fe2000001008e */
[----:B------:R-:W-:Y:S01]  /*26180*/  FFMA.FTZ R142, R133, R236, R238 ;  /* 0x000000ec858e7223 */ /* 0x000fe200000100ee */
        /* <DEDUP_REMOVED lines=10> */
[----:B------:R-:W-:Y:S01]  /*26230*/  SHF.L.U32 R184, R44, 0x10, RZ ;  /* 0x000000102cb87819 */ /* 0x000fe200000006ff */
[----:B------:R-:W-:Y:S02]  /*26240*/  IMAD.U32 R186, R72, 0x10000, RZ ;  /* 0x0001000048ba7824 */ /* 0x000fe400078e00ff */
[----:B------:R-:W-:Y:S01]  /*26250*/  FMUL.FTZ R133, R126, R193 ;  /* 0x000000c17e857220 */ /* 0x000fe20000410000 */
[----:B------:R-:W-:Y:S01]  /*26260*/  FFMA.FTZ R195, R125, R124, R132 ;  /* 0x0000007c7dc37223 */ /* 0x000fe20000010084 */
[----:B------:R-:W-:Y:S01]  /*26270*/  FFMA.FTZ R132, R179, R236, R238 ;  /* 0x000000ecb3847223 */ /* 0x000fe200000100ee */
[----:B------:R-:W-:Y:S01]  /*26280*/  FADD.FTZ R125, -R127, R194 ;  /* 0x000000c27f7d7221 */ /* 0x000fe20000010100 */
[----:B------:R-:W-:Y:S01]  /*26290*/  FFMA.FTZ R179, R187, R240, R242 ;  /* 0x000000f0bbb37223 */ /* 0x000fe200000100f2 */
[----:B------:R-:W-:Y:S01]  /*262a0*/  FADD.FTZ R187, -R127, R196 ;  /* 0x000000c47fbb7221 */ /* 0x000fe20000010100 */
[----:B------:R-:W-:Y:S01]  /*262b0*/  FFMA.FTZ R133, R133, R184, R186 ;  /* 0x000000b885857223 */ /* 0x000fe200000100ba */
[----:B------:R-:W-:Y:S01]  /*262c0*/  SHF.L.U32 R124, R157, 0x10, RZ ;  /* 0x000000109d7c7819 */ /* 0x000fe200000006ff */
[----:B------:R-:W-:Y:S01]  /*262d0*/  IMAD.U32 R184, R158, 0x10000, RZ ;  /* 0x000100009eb87824 */ /* 0x000fe200078e00ff */
[----:B------:R-:W-:Y:S01]  /*262e0*/  SHF.L.U32 R189, R46, 0x10, RZ ;  /* 0x000000102ebd7819 */ /* 0x000fe200000006ff */
[----:B------:R-:W-:Y:S01]  /*262f0*/  FMUL.FTZ R125, R126, R125 ;  /* 0x0000007d7e7d7220 */ /* 0x000fe20000410000 */
[----:B------:R-:W-:Y:S01]  /*26300*/  FFMA.FTZ R136, R136, R237, R239 ;  /* 0x000000ed88887223 */ /* 0x000fe200000100ef */
[----:B------:R-:W-:Y:S01]  /*26310*/  IMAD.U32 R193, R74, 0x10000, RZ ;  /* 0x000100004ac17824 */ /* 0x000fe200078e00ff */
[----:B------:R-:W-:Y:S01]  /*26320*/  SHF.L.U32 R235, R159, 0x10, RZ ;  /* 0x000000109feb7819 */ /* 0x000fe200000006ff */
[----:B------:R-:W-:Y:S01]  /*26330*/  FMUL.FTZ R192, R126, R197 ;  /* 0x000000c57ec07220 */ /* 0x000fe20000410000 */
[----:B------:R-:W-:-:S02]  /*26340*/  IMAD.U32 R237, R160, 0x10000, RZ ;  /* 0x00010000a0ed7824 */ /* 0x000fc400078e00ff */
[C---:B------:R-:W-:Y:S01]  /*26350*/  FMUL.FTZ R186, R126.reuse, R187 ;  /* 0x000000bb7eba7220 */ /* 0x040fe20000410000 */
[----:B------:R-:W-:Y:S01]  /*26360*/  SHF.L.U32 R188, R47, 0x10, RZ ;  /* 0x000000102fbc7819 */ /* 0x000fe200000006ff */
[----:B------:R-:W-:Y:S01]  /*26370*/  FFMA.FTZ R187, R125, R124, R184 ;  /* 0x0000007c7dbb7223 */ /* 0x000fe200000100b8 */
[----:B------:R-:W-:Y:S02]  /*26380*/  IMAD.U32 R236, R75, 0x10000, RZ ;  /* 0x000100004bec7824 */ /* 0x000fe400078e00ff */
[----:B------:R-:W-:Y:S01]  /*26390*/  FMUL.FTZ R199, R126, R199 ;  /* 0x000000c77ec77220 */ /* 0x000fe20000410000 */
[----:B------:R-:W-:Y:S01]  /*263a0*/  FFMA.FTZ R192, R192, R189, R193 ;  /* 0x000000bdc0c07223 */ /* 0x000fe200000100c1 */
[C---:B------:R-:W-:Y:S01]  /*263b0*/  FADD.FTZ R125, -R127.reuse, R198 ;  /* 0x000000c67f7d7221 */ /* 0x040fe20000010100 */
[----:B------:R-:W-:Y:S01]  /*263c0*/  FFMA.FTZ R189, R186, R235, R237 ;  /* 0x000000ebbabd7223 */ /* 0x000fe200000100ed */
[----:B------:R-:W-:Y:S01]  /*263d0*/  FADD.FTZ R235, -R127, R202 ;  /* 0x000000ca7feb7221 */ /* 0x000fe20000010100 */
[----:B------:R-:W-:Y:S01]  /*263e0*/  SHF.L.U32 R124, R161, 0x10, RZ ;  /* 0x00000010a17c7819 */ /* 0x000fe200000006ff */
[----:B------:R-:W-:Y:S01]  /*263f0*/  FADD.FTZ R237, -R127, R204 ;  /* 0x000000cc7fed7221 */ /* 0x000fe20000010100 */
[----:B------:R-:W-:Y:S01]  /*26400*/  FFMA.FTZ R193, R199, R188, R236 ;  /* 0x000000bcc7c17223 */ /* 0x000fe200000100ec */
[----:B------:R-:W-:-:S02]  /*26410*/  IMAD.U32 R184, R162, 0x10000, RZ ;  /* 0x00010000a2b87824 */ /* 0x000fc400078e00ff */
[----:B------:R-:W-:Y:S01]  /*26420*/  FADD.FTZ R201, -R127, R201 ;  /* 0x000000c97fc97221 */ /* 0x000fe20000010100 */
[----:B------:R-:W-:Y:S01]  /*26430*/  FMUL.FTZ R125, R126, R125 ;  /* 0x0000007d7e7d7220 */ /* 0x000fe20000410000 */
[----:B------:R-:W-:Y:S01]  /*26440*/  SHF.L.U32 R188, R163, 0x10, RZ ;  /* 0x00000010a3bc7819 */ /* 0x000fe200000006ff */
[----:B------:R-:W-:Y:S01]  /*26450*/  IMAD.U32 R194, R164, 0x10000, RZ ;  /* 0x00010000a4c27824 */ /* 0x000fe200078e00ff */
[----:B------:R-:W-:Y:S01]  /*26460*/  SHF.L.U32 R196, R49, 0x10, RZ ;  /* 0x0000001031c47819 */ /* 0x000fe200000006ff */
[----:B------:R-:W-:Y:S01]  /*26470*/  FMUL.FTZ R235, R126, R235 ;  /* 0x000000eb7eeb7220 */ /* 0x000fe20000410000 */
[----:B------:R-:W-:Y:S01]  /*26480*/  SHF.L.U32 R197, R48, 0x10, RZ ;  /* 0x0000001030c57819 */ /* 0x000fe200000006ff */
[----:B------:R-:W-:Y:S02]  /*26490*/  IMAD.U32 R236, R77, 0x10000, RZ ;  /* 0x000100004dec7824 */ /* 0x000fe400078e00ff */
[----:B------:R-:W-:Y:S01]  /*264a0*/  FMUL.FTZ R237, R126, R237 ;  /* 0x000000ed7eed7220 */ /* 0x000fe20000410000 */
[----:B------:R-:W-:-:S02]  /*264b0*/  IMAD.U32 R199, R76, 0x10000, RZ ;  /* 0x000100004cc77824 */ /* 0x000fc400078e00ff */
[----:B------:R-:W-:Y:S01]  /*264c0*/  FMUL.FTZ R186, R126, R201 ;  /* 0x000000c97eba7220 */ /* 0x000fe20000410000 */
[----:B------:R-:W-:Y:S01]  /*264d0*/  FFMA.FTZ R204, R125, R124, R184 ;  /* 0x0000007c7dcc7223 */ /* 0x000fe200000100b8 */
[C---:B------:R-:W-:Y:S01]  /*264e0*/  FADD.FTZ R203, -R127.reuse, R203 ;  /* 0x000000cb7fcb7221 */ /* 0x040fe20000010100 */
[C---:B------:R-:W-:Y:S01]  /*264f0*/  FADD.FTZ R125, -R127.reuse, R206 ;  /* 0x000000ce7f7d7221 */ /* 0x040fe20000010100 */
[----:B------:R-:W-:Y:S01]  /*26500*/  FADD.FTZ R205, -R127, R205 ;  /* 0x000000cd7fcd7221 */ /* 0x000fe20000010100 */
[----:B------:R-:W-:Y:S01]  /*26510*/  FFMA.FTZ R184, R235, R188, R194 ;  /* 0x000000bcebb87223 */ /* 0x000fe200000100c2 */
[----:B------:R-:W-:Y:S01]  /*26520*/  FADD.FTZ R201, -R127, R208 ;  /* 0x000000d07fc97221 */ /* 0x000fe20000010100 */
        /* <DEDUP_REMOVED lines=16> */
[C---:B------:R-:W-:Y:S01]  /*26630*/  FADD.FTZ R125, -R127.reuse, R212 ;  /* 0x000000d47f7d7221 */ /* 0x040fe20000010100 */
[----:B------:R-:W-:Y:S02]  /*26640*/  IMAD.U32 R194, R166, 0x10000, RZ ;  /* 0x00010000a6c27824 */ /* 0x000fe400078e00ff */
[C---:B------:R-:W-:Y:S01]  /*26650*/  FADD.FTZ R203, -R127.reuse, R214 ;  /* 0x000000d67fcb7221 */ /* 0x040fe20000010100 */
[----:B------:R-:W-:Y:S01]  /*26660*/  SHF.L.U32 R196, R52, 0x10, RZ ;  /* 0x0000001034c47819 */ /* 0x000fe200000006ff */
[----:B------:R-:W-:Y:S01]  /*26670*/  FADD.FTZ R207, -R127, R207 ;  /* 0x000000cf7fcf7221 */ /* 0x000fe20000010100 */
[----:B------:R-:W-:Y:S01]  /*26680*/  IMAD.U32 R198, R80, 0x10000, RZ ;  /* 0x0001000050c67824 */ /* 0x000fe200078e00ff */
[----:B------:R-:W-:Y:S01]  /*26690*/  SHF.L.U32 R236, R53, 0x10, RZ ;  /* 0x0000001035ec7819 */ /* 0x000fe200000006ff */
[----:B------:R-:W-:Y:S01]  /*266a0*/  FMUL.FTZ R125, R126, R125 ;  /* 0x0000007d7e7d7220 */ /* 0x000fe20000410000 */
[----:B------:R-:W-:Y:S01]  /*266b0*/  FFMA.FTZ R197, R197, R124, R194 ;  /* 0x0000007cc5c57223 */ /* 0x000fe200000100c2 */
[----:B------:R-:W-:-:S02]  /*266c0*/  IMAD.U32 R238, R81, 0x10000, RZ ;  /* 0x0001000051ee7824 */ /* 0x000fc400078e00ff */
[----:B------:R-:W-:Y:S01]  /*266d0*/  FADD.FTZ R211, -R127, R211 ;  /* 0x000000d37fd37221 */ /* 0x000fe20000010100 */
[----:B------:R-:W-:Y:S01]  /*266e0*/  FMUL.FTZ R203, R126, R203 ;  /* 0x000000cb7ecb7220 */ /* 0x000fe20000410000 */
[----:B------:R-:W-:Y:S01]  /*266f0*/  SHF.L.U32 R124, R169, 0x10, RZ ;  /* 0x00000010a97c7819 */ /* 0x000fe200000006ff */
[----:B------:R-:W-:Y:S02]  /*26700*/  IMAD.U32 R194, R170, 0x10000, RZ ;  /* 0x00010000aac27824 */ /* 0x000fe400078e00ff */
[----:B------:R-:W-:Y:S01]  /*26710*/  FMUL.FTZ R207, R126, R207 ;  /* 0x000000cf7ecf7220 */ /* 0x000fe20000410000 */
[----:B------:R-:W-:Y:S01]  /*26720*/  SHF.L.U32 R206, R171, 0x10, RZ ;  /* 0x00000010abce7819 */ /* 0x000fe200000006ff */
[----:B------:R-:W-:Y:S01]  /*26730*/  FFMA.FTZ R196, R125, R196, R198 ;  /* 0x000000c47dc47223 */ /* 0x000fe200000100c6 */
[----:B------:R-:W-:Y:S02]  /*26740*/  IMAD.U32 R208, R172, 0x10000, RZ ;  /* 0x00010000acd07824 */ /* 0x000fe400078e00ff */
[----:B------:R-:W-:Y:S01]  /*26750*/  FMUL.FTZ R211, R126, R211 ;  /* 0x000000d37ed37220 */ /* 0x000fe20000410000 */
[----:B------:R-:W-:Y:S01]  /*26760*/  FFMA.FTZ R198, R203, R236, R238 ;  /* 0x000000eccbc67223 */ /* 0x000fe200000100ee */
[----:B------:R-:W-:Y:S01]  /*26770*/  PRMT R214, R54, 0x7632, R214 ;  /* 0x0000763236d67816 */ /* 0x000fe200000000d6 */
[----:B------:R-:W-:Y:S01]  /*26780*/  FADD.FTZ R205, -R127, R216 ;  /* 0x000000d87fcd7221 */ /* 0x000fe20000010100 */
[----:B------:R-:W-:Y:S01]  /*26790*/  PRMT R236, R82, 0x7632, R236 ;  /* 0x0000763252ec7816 */ /* 0x000fe200000000ec */
[----:B------:R-:W-:Y:S01]  /*267a0*/  FFMA.FTZ R212, R207, R124, R194 ;  /* 0x0000007ccfd47223 */ /* 0x000fe200000100c2 */
[----:B------:R-:W-:Y:S01]  /*267b0*/  FADD.FTZ R215, -R127, R215 ;  /* 0x000000d77fd77221 */ /* 0x000fe20000010100 */
[----:B------:R-:W-:Y:S01]  /*267c0*/  PRMT R125, R53, 0x7632, R125 ;  /* 0x00007632357d7816 */ /* 0x000fe2000000007d */
[----:B------:R-:W-:Y:S01]  /*267d0*/  FADD.FTZ R207, -R127, R218 ;  /* 0x000000da7fcf7221 */ /* 0x000fe20000010100 */
[----:B------:R-:W-:Y:S01]  /*267e0*/  PRMT R203, R81, 0x7632, R203 ;  /* 0x0000763251cb7816 */ /* 0x000fe200000000cb */
[----:B------:R-:W-:Y:S01]  /*267f0*/  FFMA.FTZ R194, R211, R206, R208 ;  /* 0x000000ced3c27223 */ /* 0x000fe200000100d0 */
[----:B------:R-:W-:Y:S01]  /*26800*/  SHF.L.U32 R124, R54, 0x10, RZ ;  /* 0x00000010367c7819 */ /* 0x000fe200000006ff */
[----:B------:R-:W-:Y:S01]  /*26810*/  FADD.FTZ R213, -R127, R213 ;  /* 0x000000d57fd57221 */ /* 0x000fe20000010100 */
[----:B------:R-:W-:Y:S01]  /*26820*/  IMAD.U32 R208, R82, 0x10000, RZ ;  /* 0x0001000052d07824 */ /* 0x000fe200078e00ff */
[----:B------:R-:W-:Y:S01]  /*26830*/  SHF.L.U32 R214, R214, 0x10, RZ ;  /* 0x00000010d6d67819 */ /* 0x000fe200000006ff */
[----:B------:R-:W-:Y:S01]  /*26840*/  FMUL.FTZ R205, R126, R205 ;  /* 0x000000cd7ecd7220 */ /* 0x000fe20000410000 */
[----:B------:R-:W-:Y:S01]  /*26850*/  SHF.L.U32 R238, R55, 0x10, RZ ;  /* 0x0000001037ee7819 */ /* 0x000fe200000006ff */
[----:B------:R-:W-:-:S02]  /*26860*/  IMAD.U32 R236, R236, 0x10000, RZ ;  /* 0x00010000ecec7824 */ /* 0x000fc400078e00ff */
[C---:B------:R-:W-:Y:S01]  /*26870*/  FMUL.FTZ R215, R126.reuse, R215 ;  /* 0x000000d77ed77220 */ /* 0x040fe20000410000 */
[----:B------:R-:W-:Y:S01]  /*26880*/  IMAD.U32 R240, R83, 0x10000, RZ ;  /* 0x0001000053f07824 */ /* 0x000fe200078e00ff */
[----:B------:R-:W-:Y:S01]  /*26890*/  SHF.L.U32 R125, R125, 0x10, RZ ;  /* 0x000000107d7d7819 */ /* 0x000fe200000006ff */
[C---:B------:R-:W-:Y:S01]  /*268a0*/  FMUL.FTZ R207, R126.reuse, R207 ;  /* 0x000000cf7ecf7220 */ /* 0x040fe20000410000 */
[----:B------:R-:W-:Y:S02]  /*268b0*/  IMAD.U32 R203, R203, 0x10000, RZ ;  /* 0x00010000cbcb7824 */ /* 0x000fe400078e00ff */
[----:B------:R-:W-:Y:S01]  /*268c0*/  FMUL.FTZ R206, R126, R213 ;  /* 0x000000d57ece7220 */ /* 0x000fe20000410000 */
[----:B------:R-:W-:Y:S01]  /*268d0*/  FFMA.FTZ R211, R205, R124, R208 ;  /* 0x0000007ccdd37223 */ /* 0x000fe200000100d0 */
[----:B------:R-:W-:Y:S01]  /*268e0*/  FFMA.FTZ R208, R215, R214, R236 ;  /* 0x000000d6d7d07223 */ /* 0x000fe200000100ec */
[----:B------:R-:W-:Y:S01]  /*268f0*/  FFMA.FTZ R213, R207, R238, R240 ;  /* 0x000000eecfd57223 */ /* 0x000fe200000100f0 */
[----:B------:R-:W-:Y:S01]  /*26900*/  PRMT R124, R55, 0x7632, R124 ;  /* 0x00007632377c7816 */ /* 0x000fe2000000007c */
[----:B------:R-:W-:Y:S01]  /*26910*/  FFMA.FTZ R206, R206, R125, R203 ;  /* 0x0000007dcece7223 */ /* 0x000fe200000100cb */
[----:B------:R-:W-:Y:S01]  /*26920*/  PRMT R214, R83, 0x7632, R214 ;  /* 0x0000763253d67816 */ /* 0x000fe200000000d6 */
[C---:B------:R-:W-:Y:S01]  /*26930*/  FADD.FTZ R217, -R127.reuse, R217 ;  /* 0x000000d97fd97221 */ /* 0x040fe20000010100 */
[----:B------:R-:W-:Y:S01]  /*26940*/  PRMT R236, R56, 0x7632, R236 ;  /* 0x0000763238ec7816 */ /* 0x000fe200000000ec */
[C---:B------:R-:W-:Y:S01]  /*26950*/  FADD.FTZ R221, -R127.reuse, R221 ;  /* 0x000000dd7fdd7221 */ /* 0x040fe20000010100 */
[----:B------:R-:W-:Y:S01]  /*26960*/  PRMT R238, R84, 0x7632, R238 ;  /* 0x0000763254ee7816 */ /* 0x000fe200000000ee */
[----:B------:R-:W-:Y:S01]  /*26970*/  FADD.FTZ R125, -R127, R220 ;  /* 0x000000dc7f7d7221 */ /* 0x000fe20000010100 */
        /* <DEDUP_REMOVED lines=11> */
[----:B------:R-:W-:Y:S01]  /*26a30*/  PRMT R216, R57, 0x7632, R216 ;  /* 0x0000763239d87816 */ /* 0x000fe200000000d8 */
[----:B------:R-:W-:Y:S01]  /*26a40*/  FFMA.FTZ R203, R125, R236, R238 ;  /* 0x000000ec7dcb7223 */ /* 0x000fe200000100ee */
[----:B------:R-:W-:Y:S01]  /*26a50*/  PRMT R124, R85, 0x7632, R124 ;  /* 0x00007632557c7816 */ /* 0x000fe2000000007c */
[C---:B------:R-:W-:Y:S01]  /*26a60*/  FADD.FTZ R125, -R127.reuse, R222 ;  /* 0x000000de7f7d7221 */ /* 0x040fe20000010100 */
[----:B------:R-:W-:Y:S01]  /*26a70*/  FADD.FTZ R215, -R127, R224 ;  /* 0x000000e07fd77221 */ /* 0x000fe20000010100 */
[----:B------:R-:W-:Y:S01]  /*26a80*/  SHF.L.U32 R218, R58, 0x10, RZ ;  /* 0x000000103ada7819 */ /* 0x000fe200000006ff */
[----:B------:R-:W-:Y:S01]  /*26a90*/  IMAD.U32 R214, R86, 0x10000, RZ ;  /* 0x0001000056d67824 */ /* 0x000fe200078e00ff */
[----:B------:R-:W-:Y:S01]  /*26aa0*/  SHF.L.U32 R216, R216, 0x10, RZ ;  /* 0x00000010d8d87819 */ /* 0x000fe200000006ff */
[----:B------:R-:W-:-:S02]  /*26ab0*/  IMAD.U32 R124, R124, 0x10000, RZ ;  /* 0x000100007c7c7824 */ /* 0x000fc400078e00ff */
[C---:B------:R-:W-:Y:S01]  /*26ac0*/  FMUL.FTZ R125, R126.reuse, R125 ;  /* 0x0000007d7e7d7220 */ /* 0x040fe20000410000 */
[C---:B------:R-:W-:Y:S01]  /*26ad0*/  FMUL.FTZ R215, R126.reuse, R215 ;  /* 0x000000d77ed77220 */ /* 0x040fe20000410000 */
[C---:B------:R-:W-:Y:S01]  /*26ae0*/  FADD.FTZ R227, -R127.reuse, R227 ;  /* 0x000000e37fe37221 */ /* 0x040fe20000010100 */
[----:B------:R-:W-:Y:S01]  /*26af0*/  FADD.FTZ R223, -R127, R223 ;  /* 0x000000df7fdf7221 */ /* 0x000fe20000010100 */
[----:B------:R-:W-:Y:S01]  /*26b00*/  FFMA.FTZ R216, R125, R216, R124 ;  /* 0x000000d87dd87223 */ /* 0x000fe2000001007c */
[----:B------:R-:W-:Y:S01]  /*26b10*/  FFMA.FTZ R218, R215, R218, R214 ;  /* 0x000000dad7da7223 */ /* 0x000fe200000100d6 */
[----:B------:R-:W-:Y:S01]  /*26b20*/  PRMT R125, R59, 0x7632, R125 ;  /* 0x000076323b7d7816 */ /* 0x000fe2000000007d */
[----:B------:R-:W-:Y:S01]  /*26b30*/  FMUL.FTZ R224, R126, R227 ;  /* 0x000000e37ee07220 */ /* 0x000fe20000410000 */
[----:B------:R-:W-:Y:S01]  /*26b40*/  PRMT R215, R87, 0x7632, R215 ;  /* 0x0000763257d77816 */ /* 0x000fe200000000d7 */
[----:B------:R-:W-:Y:S01]  /*26b50*/  FADD.FTZ R225, -R127, R225 ;  /* 0x000000e17fe17221 */ /* 0x000fe20000010100 */
[----:B------:R-:W-:Y:S01]  /*26b60*/  SHF.L.U32 R125, R125, 0x10, RZ ;  /* 0x000000107d7d7819 */ /* 0x000fe200000006ff */
[----:B------:R-:W-:Y:S01]  /*26b70*/  FADD.FTZ R229, -R127, R229 ;  /* 0x000000e57fe57221 */ /* 0x000fe20000010100 */
[----:B------:R-:W-:Y:S01]  /*26b80*/  PRMT R236, R58, 0x7632, R236 ;  /* 0x000076323aec7816 */ /* 0x000fe200000000ec */
[----:B------:R-:W-:Y:S01]  /*26b90*/  IMAD.U32 R215, R215, 0x10000, RZ ;  /* 0x00010000d7d77824 */ /* 0x000fe200078e00ff */
[----:B------:R-:W-:Y:S01]  /*26ba0*/  PRMT R238, R86, 0x7632, R238 ;  /* 0x0000763256ee7816 */ /* 0x000fe200000000ee */
[C---:B------:R-:W-:Y:S01]  /*26bb0*/  FADD.FTZ R221, -R127.reuse, R226 ;  /* 0x000000e27fdd7221 */ /* 0x040fe20000010100 */
[----:B------:R-:W-:Y:S01]  /*26bc0*/  FMUL.FTZ R207, R126, R223 ;  /* 0x000000df7ecf7220 */ /* 0x000fe20000410000 */
[----:B------:R-:W-:Y:S01]  /*26bd0*/  FFMA.FTZ R224, R224, R125, R215 ;  /* 0x0000007de0e07223 */ /* 0x000fe200000100d7 */
[----:B------:R-:W-:Y:S01]  /*26be0*/  SHF.L.U32 R236, R236, 0x10, RZ ;  /* 0x00000010ecec7819 */ /* 0x000fe200000006ff */
[----:B------:R-:W0:Y:S01]  /*26bf0*/  @!P1 LDC.64 R124, c[0x0][0x3c8] ;  /* 0x0000f200ff7c9b82 */ /* 0x000e220000000a00 */
[----:B------:R-:W-:Y:S01]  /*26c00*/  PRMT R222, R60, 0x7632, R222 ;  /* 0x000076323cde7816 */ /* 0x000fe200000000de */
[----:B------:R-:W-:Y:S01]  /*26c10*/  IMAD.U32 R238, R238, 0x10000, RZ ;  /* 0x00010000eeee7824 */ /* 0x000fe200078e00ff */
[----:B------:R-:W-:Y:S01]  /*26c20*/  PRMT R226, R88, 0x7632, R226 ;  /* 0x0000763258e27816 */ /* 0x000fe200000000e2 */
[----:B------:R-:W-:Y:S01]  /*26c30*/  FMUL.FTZ R217, R126, R225 ;  /* 0x000000e17ed97220 */ /* 0x000fe20000410000 */
[----:B------:R-:W-:Y:S01]  /*26c40*/  SHF.L.U32 R223, R60, 0x10, RZ ;  /* 0x000000103cdf7819 */ /* 0x000fe200000006ff */
[----:B------:R-:W-:Y:S01]  /*26c50*/  FADD.FTZ R235, -R127, R228 ;  /* 0x000000e47feb7221 */ /* 0x000fe20000010100 */
[----:B------:R-:W-:-:S02]  /*26c60*/  IMAD.U32 R225, R88, 0x10000, RZ ;  /* 0x0001000058e17824 */ /* 0x000fc400078e00ff */
        /* <DEDUP_REMOVED lines=9> */
[----:B------:R-:W-:Y:S01]  /*26d00*/  FADD.FTZ R223, -R127, R230 ;  /* 0x000000e67fdf7221 */ /* 0x000fe20000010100 */
[----:B------:R-:W-:Y:S01]  /*26d10*/  FFMA.FTZ R215, R235, R222, R226 ;  /* 0x000000deebd77223 */ /* 0x000fe200000100e2 */
[----:B------:R-:W-:Y:S01]  /*26d20*/  SHF.L.U32 R226, R89, 0x10, RZ ;  /* 0x0000001059e27819 */ /* 0x000fe200000006ff */
[----:B------:R-:W-:Y:S01]  /*26d30*/  IMAD.U32 R222, R61, 0x10000, RZ ;  /* 0x000100003dde7824 */ /* 0x000fe200078e00ff */
[----:B------:R-:W-:Y:S01]  /*26d40*/  SHF.L.U32 R236, R236, 0x10, RZ ;  /* 0x00000010ecec7819 */ /* 0x000fe200000006ff */
[----:B------:R-:W-:Y:S01]  /*26d50*/  IMAD.U32 R228, R228, 0x10000, RZ ;  /* 0x00010000e4e47824 */ /* 0x000fe200078e00ff */
[----:B------:R-:W-:Y:S01]  /*26d60*/  MOV R235, UR16 ;  /* 0x0000001000eb7c02 */ /* 0x000fe20008000f00 */
[C---:B------:R-:W-:Y:S01]  /*26d70*/  FMUL.FTZ R225, R126.reuse, R231 ;  /* 0x000000e77ee17220 */ /* 0x040fe20000410000 */
[----:B------:R-:W-:Y:S01]  /*26d80*/  FMUL.FTZ R223, R126, R223 ;  /* 0x000000df7edf7220 */ /* 0x000fe20000410000 */
[----:B------:R-:W-:Y:S01]  /*26d90*/  SHF.L.U32 R240, R57, 0x10, RZ ;  /* 0x0000001039f07819 */ /* 0x000fe200000006ff */
[C---:B------:R-:W-:Y:S01]  /*26da0*/  FADD.FTZ R233, -R127.reuse, R233 ;  /* 0x000000e97fe97221 */ /* 0x040fe20000010100 */
[C---:B------:R-:W-:Y:S01]  /*26db0*/  FADD.FTZ R227, -R127.reuse, R232 ;  /* 0x000000e87fe37221 */ /* 0x040fe20000010100 */
[----:B------:R-:W-:Y:S01]  /*26dc0*/  FADD.FTZ R229, -R127, R234 ;  /* 0x000000ea7fe57221 */ /* 0x000fe20000010100 */
[----:B------:R-:W-:-:S02]  /*26dd0*/  IMAD.U32 R242, R85, 0x10000, RZ ;  /* 0x0001000055f27824 */ /* 0x000fc400078e00ff */
[----:B------:R-:W-:Y:S01]  /*26de0*/  FADD.FTZ R127, -R127, R181 ;  /* 0x000000b57f7f7221 */ /* 0x000fe20000010100 */
[----:B------:R-:W-:Y:S01]  /*26df0*/  FFMA.FTZ R225, R225, R222, R226 ;  /* 0x000000dee1e17223 */ /* 0x000fe200000100e2 */
[----:B------:R-:W-:Y:S01]  /*26e00*/  FFMA.FTZ R181, R223, R228, R236 ;  /* 0x000000e4dfb57223 */ /* 0x000fe200000100ec */
[----:B0-----:R-:W-:-:S04]  /*26e10*/  @!P1 IMAD.WIDE R222, R235, 0x4, R124 ;  /* 0x00000004ebde9825 */ /* 0x001fc800078e027c */
[----:B------:R-:W-:Y:S01]  /*26e20*/  FFMA.FTZ R207, R207, R240, R242 ;  /* 0x000000f0cfcf7223 */ /* 0x000fe200000100f2 */
[----:B------:R-:W0:Y:S01]  /*26e30*/  LDC.64 R124, c[0x0][0x428] ;  /* 0x00010a00ff7c7b82 */ /* 0x000e220000000a00 */
[----:B------:R-:W-:Y:S01]  /*26e40*/  SHF.L.U32 R240, R59, 0x10, RZ ;  /* 0x000000103bf07819 */ /* 0x000fe200000006ff */
[----:B------:R-:W-:Y:S02]  /*26e50*/  IMAD.U32 R242, R87, 0x10000, RZ ;  /* 0x0001000057f27824 */ /* 0x000fe400078e00ff */
[----:B------:R-:W-:Y:S01]  /*26e60*/  FMUL.FTZ R221, R126, R221 ;  /* 0x000000dd7edd7220 */ /* 0x000fe20000410000 */
[----:B------:R-:W-:Y:S02]  /*26e70*/  IMAD.U32 R238, R62, 0x10000, RZ ;  /* 0x000100003eee7824 */ /* 0x000fe400078e00ff */
[----:B------:R-:W-:Y:S01]  /*26e80*/  FMUL.FTZ R233, R126, R233 ;  /* 0x000000e97ee97220 */ /* 0x000fe20000410000 */
[----:B------:R-:W-:Y:S01]  /*26e90*/  PRMT R228, R62, 0x7632, R228 ;  /* 0x000076323ee47816 */ /* 0x000fe200000000e4 */
[----:B------:R-:W-:Y:S01]  /*26ea0*/  FFMA.FTZ R221, R221, R240, R242 ;  /* 0x000000f0dddd7223 */ /* 0x000fe200000100f2 */
[----:B------:R-:W-:Y:S01]  /*26eb0*/  SHF.L.U32 R240, R90, 0x10, RZ ;  /* 0x000000105af07819 */ /* 0x000fe200000006ff */
[----:B------:R-:W-:Y:S01]  /*26ec0*/  FMUL.FTZ R227, R126, R227 ;  /* 0x000000e37ee37220 */ /* 0x000fe20000410000 */
[----:B------:R-:W-:Y:S01]  /*26ed0*/  PRMT R230, R90, 0x7632, R230 ;  /* 0x000076325ae67816 */ /* 0x000fe200000000e6 */
[----:B------:R-:W-:Y:S01]  /*26ee0*/  IMAD.U32 R228, R228, 0x10000, RZ ;  /* 0x00010000e4e47824 */ /* 0x000fe200078e00ff */
[----:B------:R-:W-:Y:S01]  /*26ef0*/  PRMT R236, R63, 0x7632, R236 ;  /* 0x000076323fec7816 */ /* 0x000fe200000000ec */
[----:B------:R-:W-:Y:S01]  /*26f00*/  FFMA.FTZ R226, R233, R238, R240 ;  /* 0x000000eee9e27223 */ /* 0x000fe200000100f0 */
[C---:B------:R-:W-:Y:S01]  /*26f10*/  PRMT R238, R91.reuse, 0x7632, R238 ;  /* 0x000076325bee7816 */ /* 0x040fe200000000ee */
[----:B------:R-:W-:Y:S01]  /*26f20*/  FMUL.FTZ R127, R126, R127 ;  /* 0x0000007f7e7f7220 */ /* 0x000fe20000410000 */
[----:B------:R-:W-:Y:S01]  /*26f30*/  SHF.L.U32 R230, R230, 0x10, RZ ;  /* 0x00000010e6e67819 */ /* 0x000fe200000006ff */
[----:B------:R-:W-:Y:S01]  /*26f40*/  IMAD.U32 R236, R236, 0x10000, RZ ;  /* 0x00010000ecec7824 */ /* 0x000fe200078e00ff */
[----:B------:R-:W-:Y:S01]  /*26f50*/  SHF.L.U32 R238, R238, 0x10, RZ ;  /* 0x00000010eeee7819 */ /* 0x000fe200000006ff */
[----:B------:R-:W-:Y:S01]  /*26f60*/  FMUL.FTZ R229, R126, R229 ;  /* 0x000000e57ee57220 */ /* 0x000fe20000410000 */
[----:B------:R-:W-:Y:S01]  /*26f70*/  SHF.L.U32 R234, R91, 0x10, RZ ;  /* 0x000000105bea7819 */ /* 0x000fe200000006ff */
[----:B------:R-:W-:Y:S01]  /*26f80*/  FFMA.FTZ R227, R227, R228, R230 ;  /* 0x000000e4e3e37223 */ /* 0x000fe200000100e6 */
[----:B------:R1:W-:Y:S01]  /*26f90*/  @!P1 STG.E desc[UR8][R222.64], R126 ;  /* 0x0000007ede009986 */ /* 0x0003e2000c101908 */
[----:B------:R-:W-:Y:S01]  /*26fa0*/  FFMA.FTZ R228, R127, R236, R238 ;  /* 0x000000ec7fe47223 */ /* 0x000fe200000100ee */
[----:B------:R-:W-:Y:S01]  /*26fb0*/  IMAD.U32 R232, R63, 0x10000, RZ ;  /* 0x000100003fe87824 */ /* 0x000fe200078e00ff */
[----:B------:R-:W-:Y:S01]  /*26fc0*/  F2FP.BF16.F32.PACK_AB R139, R185, R139 ;  /* 0x0000008bb98b723e */ /* 0x000fe200000010ff */
[----:B0-----:R-:W-:Y:S01]  /*26fd0*/  IMAD.WIDE.U32 R230, R200, 0x10, R124 ;  /* 0x00000010c8e67825 */ /* 0x001fe200078e007c */
[----:B------:R-:W-:-:S03]  /*26fe0*/  F2FP.BF16.F32.PACK_AB R138, R138, R131 ;  /* 0x000000838a8a723e */ /* 0x000fc600000010ff */
[----:B------:R-:W-:Y:S01]  /*26ff0*/  FFMA.FTZ R229, R229, R232, R234 ;  /* 0x000000e8e5e57223 */ /* 0x000fe200000100ea */
[----:B------:R-:W-:Y:S01]  /*27000*/  F2FP.BF16.F32.PACK_AB R137, R130, R137 ;  /* 0x000000898289723e */ /* 0x000fe200000010ff */
[--C-:B------:R-:W-:Y:S01]  /*27010*/  IMAD.WIDE.U32 R232, R209, 0x10, R124.reuse ;  /* 0x00000010d1e87825 */ /* 0x100fe200078e007c */
[----:B------:R-:W-:Y:S01]  /*27020*/  F2FP.BF16.F32.PACK_AB R136, R136, R128 ;  /* 0x000000808888723e */ /* 0x000fe200000010ff */
[----:B------:R-:W-:Y:S01]  /*27030*/  UIADD3 UR16, UPT, UPT, UR16, UR12, URZ ;  /* 0x0000000c10107290 */ /* 0x000fe2000fffe0ff */
[----:B------:R-:W-:Y:S01]  /*27040*/  F2FP.BF16.F32.PACK_AB R140, R140, R129 ;  /* 0x000000818c8c723e */ /* 0x000fe200000010ff */
[--C-:B-1----:R-:W-:Y:S01]  /*27050*/  IMAD.WIDE.U32 R126, R134, 0x10, R124.reuse ;  /* 0x00000010867e7825 */ /* 0x102fe200078e007c */
[----:B------:R-:W-:Y:S01]  /*27060*/  F2FP.BF16.F32.PACK_AB R143, R195, R143 ;  /* 0x0000008fc38f723e */ /* 0x000fe200000010ff */
[----:B------:R-:W-:Y:S01]  /*27070*/  UISETP.GE.AND UP2, UPT, UR16, UR13, UPT ;  /* 0x0000000d1000728c */ /* 0x000fe2000bf46270 */
        /* <DEDUP_REMOVED lines=10> */
[----:B------:R-:W-:-:S03]  /*27120*/  F2FP.BF16.F32.PACK_AB R134, R208, R211 ;  /* 0x000000d3d086723e */ /* 0x000fc600000010ff */
[----:B------:R-:W-:Y:S01]  /*27130*/  IMAD.WIDE.U32 R234, R219, 0x10, R124 ;  /* 0x00000010dbea7825 */ /* 0x000fe200078e007c */
[----:B------:R-:W-:Y:S02]  /*27140*/  F2FP.BF16.F32.PACK_AB R125, R187, R179 ;  /* 0x000000b3bb7d723e */ /* 0x000fe400000010ff */
[----:B------:R-:W-:Y:S02]  /*27150*/  F2FP.BF16.F32.PACK_AB R124, R132, R133 ;  /* 0x00000085847c723e */ /* 0x000fe400000010ff */
[----:B------:R-:W-:Y:S02]  /*27160*/  F2FP.BF16.F32.PACK_AB R133, R206, R198 ;  /* 0x000000c6ce85723e */ /* 0x000fe400000010ff */
[----:B------:R-:W-:Y:S02]  /*27170*/  F2FP.BF16.F32.PACK_AB R132, R194, R196 ;  /* 0x000000c4c284723e */ /* 0x000fe400000010ff */
[----:B0-----:R-:W-:Y:S02]  /*27180*/  F2FP.BF16.F32.PACK_AB R127, R204, R193 ;  /* 0x000000c1cc7f723e */ /* 0x001fe400000010ff */
[----:B------:R-:W-:-:S02]  /*27190*/  F2FP.BF16.F32.PACK_AB R126, R189, R192 ;  /* 0x000000c0bd7e723e */ /* 0x000fc400000010ff */
[----:B-1----:R-:W-:Y:S02]  /*271a0*/  F2FP.BF16.F32.PACK_AB R129, R197, R188 ;  /* 0x000000bcc581723e */ /* 0x002fe400000010ff */
[----:B------:R-:W-:Y:S01]  /*271b0*/  F2FP.BF16.F32.PACK_AB R128, R184, R186 ;  /* 0x000000bab880723e */ /* 0x000fe200000010ff */
[----:B------:R0:W-:Y:S01]  /*271c0*/  STG.E.128 desc[UR8][R182.64], R124 ;  /* 0x0000007cb6007986 */ /* 0x0001e2000c101d08 */
        /* <DEDUP_REMOVED lines=10> */
[----:B------:R-:W-:-:S05]  /*27270*/  F2FP.BF16.F32.PACK_AB R140, R215, R214 ;  /* 0x000000d6d78c723e */ /* 0x000fca00000010ff */
[----:B------:R0:W-:Y:S01]  /*27280*/  STG.E.128 desc[UR8][R234.64], R140 ;  /* 0x0000008cea007986 */ /* 0x0001e2000c101d08 */
[----:B------:R-:W-:Y:S05]  /*27290*/  BRA.U !UP2, `(.L_x_3461) ;  /* 0xfffffd9d0a2c7547 */ /* 0x000fea000b83ffff */
[----:B------:R-:W-:Y:S05]  /*272a0*/  EXIT ;  /* 0x000000000000794d */ /* 0x000fea0003800000 */
.L_x_3462:
        /* <DEDUP_REMOVED lines=13> */
.L_x_42304:


//--------------------- .text._ZN10layer_norm13ln_fwd_kernelINS_13Kernel_traitsI13__nv_bfloat16S2_S2_S2_fjLj7168ELj1ELj1ELj4ELj16ENS_18Kernel_traits_baseILj7168ES2_S2_S2_S2_fjLj128EEEEELb1ELb1ELb1ELb0EEEvNS_9FwdParamsE --------------------------
	.section	.text._ZN10layer_norm13ln_fwd_kernelINS_13Kernel_traitsI13__nv_bfloat16S2_S2_S2_fjLj7168ELj1ELj1ELj4ELj16ENS_18Kernel_traits_baseILj7168ES2_S2_S2_S2_fjLj128EEEEELb1ELb1ELb1ELb0EEEvNS_9FwdParamsE,"ax",@progbits
	.align	128
        .global         _ZN10layer_norm13ln_fwd_kernelINS_13Kernel_traitsI13__nv_bfloat16S2_S2_S2_fjLj7168ELj1ELj1ELj4ELj16ENS_18Kernel_traits_baseILj7168ES2_S2_S2_S2_fjLj128EEEEELb1ELb1ELb1ELb0EEEvNS_9FwdParamsE
        .type           _ZN10layer_norm13ln_fwd_kernelINS_13Kernel_traitsI13__nv_bfloat16S2_S2_S2_fjLj7168ELj1ELj1ELj4ELj16ENS_18Kernel_traits_baseILj7168ES2_S2_S2_S2_fjLj128EEEEELb1ELb1ELb1ELb0EEEvNS_9FwdParamsE,@function
        .size           _ZN10layer_norm13ln_fwd_kernelINS_13Kernel_traitsI13__nv_bfloat16S2_S2_S2_fjLj7168ELj1ELj1ELj4ELj16ENS_18Kernel_traits_baseILj7168ES2_S2_S2_S2_fjLj128EEEEELb1ELb1ELb1ELb0EEEvNS_9FwdParamsE,(.L_x_42305 - _ZN10layer_norm13ln_fwd_kernelINS_13Kernel_traitsI13__nv_bfloat16S2_S2_S2_fjLj7168ELj1ELj1ELj4ELj16ENS_18Kernel_traits_baseILj7168ES2_S2_S2_S2_fjLj128EEEEELb1ELb1ELb1ELb0EEEvNS_9FwdParamsE)
        .other          _ZN10layer_norm13ln_fwd_kernelINS_13Kernel_traitsI13__nv_bfloat16S2_S2_S2_fjLj7168ELj1ELj1ELj4ELj16ENS_18Kernel_traits_baseILj7168ES2_S2_S2_S2_fjLj128EEEEELb1ELb1ELb1ELb0EEEvNS_9FwdParamsE,@"STO_CUDA_ENTRY STV_DEFAULT"
_ZN10layer_norm13ln_fwd_kernelINS_13Kernel_traitsI13__nv_bfloat16S2_S2_S2_fjLj7168ELj1ELj1ELj4ELj16ENS_18Kernel_traits_baseILj7168ES2_S2_S2_S2_fjLj128EEEEELb1ELb1ELb1ELb0EEEvNS_9FwdParamsE:
.text._ZN10layer_norm13ln_fwd_kernelINS_13Kernel_traitsI13__nv_bfloat16S2_S2_S2_fjLj7168ELj1ELj1ELj4ELj16ENS_18Kernel_traits_baseILj7168ES2_S2_S2_S2_fjLj128EEEEELb1ELb1ELb1ELb0EEEvNS_9FwdParamsE:
[----:B------:R-:W0:Y:S01]  /*0000*/  LDC R1, c[0x0][0x37c] ;  /* 0x0000df00ff017b82 */ /* 0x000e220000000800 */
[----:B------:R-:W1:Y:S07]  /*0010*/  LDCU.U8 UR4, c[0x0][0x464] ;  /* 0x00008c80ff0477ac */ /* 0x000e6e0008000000 */
[----:B------:R-:W2:Y:S01]  /*0020*/  LDC R6, c[0x0][0x458] ;  /* 0x00011600ff067b82 */ /* 0x000ea20000000800 */
[----:B0-----:R-:W-:Y:S01]  /*0030*/  VIADD R1, R1, 0xffffffc0 ;  /* 0xffffffc001017836 */ /* 0x001fe20000000000 */
[----:B------:R-:W0:Y:S01]  /*0040*/  LDCU.64 UR14, c[0x0][0x450] ;  /* 0x00008a00ff0e77ac */ /* 0x000e220008000a00 */
[----:B------:R-:W3:Y:S05]  /*0050*/  LDCU.64 UR12, c[0x0][0x358] ;  /* 0x00006b00ff0c77ac */ /* 0x000eea0008000a00 */
[----:B------:R-:W2:Y:S01]  /*0060*/  LDC R7, c[0x0][0x45c] ;  /* 0x00011700ff077b82 */ /* 0x000ea20000000800 */
[----:B------:R-:W4:Y:S07]  /*0070*/  S2R R11, SR_TID.X ;  /* 0x00000000000b7919 */ /* 0x000f2e0000002100 */
[----:B------:R-:W5:Y:S01]  /*0080*/  LDC R13, c[0x0][0x388] ;  /* 0x0000e200ff0d7b82 */ /* 0x000f620000000800 */
[----:B-1----:R-:W-:Y:S01]  /*0090*/  ISETP.NE.AND P0, PT, RZ, UR4, PT ;  /* 0x00000004ff007c0c */ /* 0x002fe2000bf05270 */
[----:B------:R-:W1:Y:S01]  /*00a0*/  LDCU.64 UR4, c[0x0][0x438] ;  /* 0x00008700ff0477ac */ /* 0x000e620008000a00 */
[----:B0-----:R-:W-:Y:S01]  /*00b0*/  IMAD.U32 R2, RZ, RZ, UR14 ;  /* 0x0000000eff027e24 */ /* 0x001fe2000f8e00ff */
[----:B------:R-:W-:-:S10]  /*00c0*/  MOV R3, UR15 ;  /* 0x0000000f00037c02 */ /* 0x000fd40008000f00 */
[----:B---3--:R-:W3:Y:S01]  /*00d0*/  @P0 LDG.E.64 R2, desc[UR12][R2.64] ;  /* 0x0000000c02020981 */ /* 0x008ee2000c1e1b00 */
[----:B------:R-:W0:Y:S03]  /*00e0*/  @P0 LDC R9, c[0x0][0x460] ;  /* 0x00011800ff090b82 */ /* 0x000e260000000800 */
[----:B--2---:R-:W0:Y:S01]  /*00f0*/  @P0 LDG.E.64 R4, desc[UR12][R6.64] ;  /* 0x0000000c06040981 */ /* 0x004e22000c1e1b00 */
[----:B------:R-:W-:Y:S01]  /*0100*/  BSSY.RECONVERGENT B0, `(.L_x_3463) ;  /* 0x00000cd000007945 */ /* 0x000fe20003800200 */
[----:B-1----:R-:W-:-:S03]  /*0110*/  UISETP.NE.U32.AND UP0, UPT, UR4, URZ, UPT ;  /* 0x000000ff0400728c */ /* 0x002fc6000bf05070 */
[----:B------:R-:W1:Y:S01]  /*0120*/  S2UR UR22, SR_CTAID.X ;  /* 0x00000000001679c3 */ /* 0x000e620000002500 */
[----:B-----5:R-:W-:Y:S01]  /*0130*/  SHF.R.S32.HI R0, RZ, 0x1f, R13 ;  /* 0x0000001fff007819 */ /* 0x020fe2000001140d */
[----:B------:R-:W-:-:S03]  /*0140*/  UISETP.NE.AND.EX UP0, UPT, UR5, URZ, UPT, UP0 ;  /* 0x000000ff0500728c */ /* 0x000fc6000bf05300 */
[----:B------:R-:W-:-:S03]  /*0150*/  LEA.HI R0, R0, R13, RZ, 0x3 ;  /* 0x0000000d00007211 */ /* 0x000fc600078f18ff */
[----:B------:R-:W1:Y:S01]  /*0160*/  LDC R8, c[0x0][0x360] ;  /* 0x0000d800ff087b82 */ /* 0x000e620000000800 */
[----:B---3--:R-:W-:Y:S02]  /*0170*/  @P0 R2UR UR14, R2 ;  /* 0x00000000020e02ca */ /* 0x008fe400000e0000 */
[----:B------:R-:W-:Y:S02]  /*0180*/  @P0 R2UR UR15, R3 ;  /* 0x00000000030f02ca */ /* 0x000fe400000e0000 */
[----:B0-----:R-:W-:Y:S02]  /*0190*/  @P0 IADD3 R6, P1, PT, R4, R9, RZ ;  /* 0x0000000904060210 */ /* 0x001fe40007f3e0ff */
[----:B----4-:R-:W-:-:S03]  /*01a0*/  LOP3.LUT R4, R11, 0x60, RZ, 0xc0, !PT ;  /* 0x000000600b047812 */ /* 0x010fc600078ec0ff */
[----:B------:R-:W-:Y:S01]  /*01b0*/  @P0 IMAD.X R7, RZ, RZ, R5, P1 ;  /* 0x000000ffff070224 */ /* 0x000fe200008e0605 */
[--C-:B------:R-:W-:Y:S02]  /*01c0*/  LOP3.LUT R9, R4, 0x1f, R11.reuse, 0xf8, !PT ;  /* 0x0000001f04097812 */ /* 0x100fe400078ef80b */
[----:B------:R-:W-:Y:S01]  /*01d0*/  SHF.R.S32.HI R5, RZ, 0x3, R0 ;  /* 0x00000003ff057819 */ /* 0x000fe20000011400 */
[----:B-1----:R-:W-:Y:S01]  /*01e0*/  IMAD R0, R8, UR22, R11 ;  /* 0x0000001608007c24 */ /* 0x002fe2000f8e020b */
[----:B------:R-:W-:Y:S01]  /*01f0*/  LOP3.LUT R2, R9, 0x7f, RZ, 0x3c, !PT ;  /* 0x0000007f09027812 */ /* 0x000fe200078e3cff */
[----:B------:R-:W-:Y:S01]  /*0200*/  UIADD3 UR5, UPT, UPT, UR14, -0x61c88647, URZ ;  /* 0x9e3779b90e057890 */ /* 0x000fe2000fffe0ff */
[--C-:B------:R-:W-:Y:S01]  /*0210*/  SHF.R.U64 R3, R6, 0x2, R7.reuse ;  /* 0x0000000206037819 */ /* 0x100fe20000001207 */
[----:B------:R-:W-:Y:S01]  /*0220*/  UIADD3 UR6, UPT, UPT, UR15, -0x4498517b, URZ ;  /* 0xbb67ae850f067890 */ /* 0x000fe2000fffe0ff */
[----:B------:R-:W-:Y:S01]  /*0230*/  LOP3.LUT R8, R11, 0x1f, RZ, 0xc0, !PT ;  /* 0x0000001f0b087812 */ /* 0x000fe200078ec0ff */
[----:B------:R-:W-:Y:S01]  /*0240*/  IMAD.IADD R2, R5, 0x1, R2 ;  /* 0x0000000105027824 */ /* 0x000fe200078e0202 */
[----:B------:R-:W-:Y:S01]  /*0250*/  SHF.R.U32.HI R7, RZ, 0x2, R7 ;  /* 0x00000002ff077819 */ /* 0x000fe20000011607 */
[----:B------:R-:W-:-:S02]  /*0260*/  UIADD3 UR7, UPT, UPT, UR14, 0x3c6ef372, URZ ;  /* 0x3c6ef3720e077890 */ /* 0x000fc4000fffe0ff */
[----:B------:R-:W-:Y:S02]  /*0270*/  UIADD3 UR27, UPT, UPT, UR15, 0x76cf5d0a, URZ ;  /* 0x76cf5d0a0f1b7890 */ /* 0x000fe4000fffe0ff */
[----:B------:R-:W-:Y:S02]  /*0280*/  UIADD3 UR8, UPT, UPT, UR14, -0x255992d5, URZ ;  /* 0xdaa66d2b0e087890 */ /* 0x000fe4000fffe0ff */
[----:B------:R-:W-:Y:S02]  /*0290*/  UIADD3 UR9, UPT, UPT, UR15, 0x32370b8f, URZ ;  /* 0x32370b8f0f097890 */ /* 0x000fe4000fffe0ff */
[----:B------:R-:W-:Y:S02]  /*02a0*/  UIADD3 UR10, UPT, UPT, UR14, 0x78dde6e4, URZ ;  /* 0x78dde6e40e0a7890 */ /* 0x000fe4000fffe0ff */
[----:B------:R-:W-:Y:S02]  /*02b0*/  UIADD3 UR11, UPT, UPT, UR15, -0x126145ec, URZ ;  /* 0xed9eba140f0b7890 */ /* 0x000fe4000fffe0ff */
[----:B------:R-:W-:-:S02]  /*02c0*/  UIADD3 UR16, UPT, UPT, UR14, 0x1715609d, URZ ;  /* 0x1715609d0e107890 */ /* 0x000fc4000fffe0ff */
[----:B------:R-:W-:Y:S02]  /*02d0*/  UIADD3 UR17, UPT, UPT, UR15, -0x56f99767, URZ ;  /* 0xa90668990f117890 */ /* 0x000fe4000fffe0ff */
[----:B------:R-:W-:Y:S02]  /*02e0*/  UIADD3 UR18, UPT, UPT, UR14, -0x4ab325aa, URZ ;  /* 0xb54cda560e127890 */ /* 0x000fe4000fffe0ff */
[----:B------:R-:W-:Y:S02]  /*02f0*/  UIADD3 UR19, UPT, UPT, UR15, 0x646e171e, URZ ;  /* 0x646e171e0f137890 */ /* 0x000fe4000fffe0ff */
[----:B------:R-:W-:Y:S02]  /*0300*/  UIADD3 UR20, UPT, UPT, UR14, 0x5384540f, URZ ;  /* 0x5384540f0e147890 */ /* 0x000fe4000fffe0ff */
[----:B------:R-:W-:Y:S02]  /*0310*/  UIADD3 UR21, UPT, UPT, UR15, 0x1fd5c5a3, URZ ;  /* 0x1fd5c5a30f157890 */ /* 0x000fe4000fffe0ff */
[----:B------:R-:W-:-:S02]  /*0320*/  UIADD3 UR23, UPT, UPT, UR14, -0xe443238, URZ ;  /* 0xf1bbcdc80e177890 */ /* 0x000fc4000fffe0ff */
[----:B------:R-:W-:Y:S02]  /*0330*/  UIADD3 UR24, UPT, UPT, UR15, -0x24c28bd8, URZ ;  /* 0xdb3d74280f187890 */ /* 0x000fe4000fffe0ff */
        /* <DEDUP_REMOVED lines=45> */
[----:B------:R2:W5:Y:S03]  /*0610*/  @P2 LD.E.128 R100, desc[UR12][R24.64] ;  /* 0x0000000c18642980 */ /* 0x000566000c101d00 */
[----:B------:R-:W-:Y:S01]  /*0620*/  @P2 VIADD R9, R9, 0x80 ;  /* 0x0000008009092836 */ /* 0x000fe20000000000 */
[----:B------:R2:W5:Y:S03]  /*0630*/  @P2 LDG.E.128 R96, desc[UR12][R26.64] ;  /* 0x0000000c1a602981 */ /* 0x000566000c1e1d00 */
[----:B-1----:R-:W-:-:S04]  /*0640*/  @P3 IMAD.WIDE.U32 R28, R9, 0x10, R28 ;  /* 0x00000010091c3825 */ /* 0x002fc800078e001c */
        /* <DEDUP_REMOVED lines=17> */
[----:B------:R2:W5:Y:S04]  /*0760*/  @P5 LD.E.128 R64, desc[UR12][R42.64] ;  /* 0x0000000c2a405980 */ /* 0x000568000c101d00 */
[----:B------:R2:W5:Y:S01]  /*0770*/  @P5 LDG.E.128 R60, desc[UR12][R44.64] ;  /* 0x0000000c2c3c5981 */ /* 0x000562000c1e1d00 */
[----:B------:R-:W-:Y:S01]  /*0780*/  ISETP.GE.U32.AND P0, PT, R2, 0x380, PT ;  /* 0x000003800200780c */ /* 0x000fe20003f06070 */
[----:B------:R-:W-:-:S12]  /*0790*/  @P5 VIADD R9, R9, 0x80 ;  /* 0x0000008009095836 */ /* 0x000fd80000000000 */
        /* <DEDUP_REMOVED lines=11> */
.L_x_3464:
        /* <DEDUP_REMOVED lines=88> */
.L_x_3465:
[----:B------:R-:W-:Y:S05]  /*0dd0*/  BSYNC.RECONVERGENT B0 ;  /* 0x0000000000007941 */ /* 0x000fea0003800200 */
.L_x_3463:
[----:B------:R-:W0:Y:S02]  /*0de0*/  LDCU UR4, c[0x0][0x384] ;  /* 0x00007080ff0477ac */ /* 0x000e240008000800 */
[----:B0-----:R-:W-:-:S06]  /*0df0*/  UISETP.GE.AND UP0, UPT, UR22, UR4, UPT ;  /* 0x000000041600728c */ /* 0x001fcc000bf06270 */
[----:B------:R-:W-:-:S13]  /*0e00*/  PLOP3.LUT P0, PT, PT, PT, UP0, 0x80, 0x8 ;  /* 0x000000000008781c */ /* 0x000fda0003f0f008 */
[----:B------:R-:W-:Y:S05]  /*0e10*/  @P0 EXIT ;  /* 0x000000000000094d */ /* 0x000fea0003800000 */
[----:B------:R-:W-:Y:S01]  /*0e20*/  IMAD.HI.U32 R9, R3, -0x2daee0ad, RZ ;  /* 0xd2511f5303097827 */ /* 0x000fe200078e00ff */
[----:B------:R-:W-:Y:S01]  /*0e30*/  LOP3.LUT R17, R5, 0x7f, RZ, 0xc0, !PT ;  /* 0x0000007f05117812 */ /* 0x000fe200078ec0ff */
[----:B------:R-:W-:Y:S01]  /*0e40*/  UPLOP3.LUT UP1, UPT, UPT, UPT, UPT, 0x40, 0x4 ;  /* 0x000000000004789c */ /* 0x000fe20003f2e870 */
[----:B-----5:R-:W-:Y:S01]  /*0e50*/  PRMT R26, R55, 0x7632, R26 ;  /* 0x00007632371a7816 */ /* 0x020fe2000000001a */
[C---:B------:R-:W-:Y:S01]  /*0e60*/  IMAD.HI.U32 R10, R0.reuse, -0x326172a9, RZ ;  /* 0xcd9e8d57000a7827 */ /* 0x040fe200078e00ff */
[----:B------:R-:W-:Y:S02]  /*0e70*/  LOP3.LUT R9, R9, UR15, RZ, 0x3c, !PT ;  /* 0x0000000f09097c12 */ /* 0x000fe4000f8e3cff */
[----:B------:R-:W-:Y:S01]  /*0e80*/  VIADDMNMX R4, R17, -R4, RZ, !PT ;  /* 0x8000000411047246 */ /* 0x000fe200078001ff */
[----:B------:R-:W-:Y:S01]  /*0e90*/  IMAD R12, R0, -0x326172a9, RZ ;  /* 0xcd9e8d57000c7824 */ /* 0x000fe200078e02ff */
[----:B------:R-:W-:Y:S01]  /*0ea0*/  LOP3.LUT R10, R7, UR14, R10, 0x96, !PT ;  /* 0x0000000e070a7c12 */ /* 0x000fe2000f8e960a */
[----:B------:R-:W-:Y:S01]  /*0eb0*/  IMAD.HI.U32 R11, R9, -0x326172a9, RZ ;  /* 0xcd9e8d57090b7827 */ /* 0x000fe200078e00ff */
[----:B------:R-:W-:Y:S01]  /*0ec0*/  PRMT R25, R59, 0x7632, R25 ;  /* 0x000076323b197816 */ /* 0x000fe20000000019 */
[----:B------:R0:W-:Y:S01]  /*0ed0*/  STL.S16 [R1+0x3c], R26 ;  /* 0x00003c1a01007387 */ /* 0x0001e20000100600 */
[----:B------:R-:W-:Y:S01]  /*0ee0*/  PRMT R24, R54, 0x7632, R24 ;  /* 0x0000763236187816 */ /* 0x000fe20000000018 */
[----:B------:R-:W-:Y:S01]  /*0ef0*/  IMAD R14, R3, -0x2daee0ad, RZ ;  /* 0xd2511f53030e7824 */ /* 0x000fe200078e02ff */
[----:B------:R-:W-:Y:S01]  /*0f00*/  LOP3.LUT R11, R12, UR5, R11, 0x96, !PT ;  /* 0x000000050c0b7c12 */ /* 0x000fe2000f8e960b */
[----:B------:R-:W-:Y:S01]  /*0f10*/  IMAD.HI.U32 R13, R10, -0x2daee0ad, RZ ;  /* 0xd2511f530a0d7827 */ /* 0x000fe200078e00ff */
[----:B------:R-:W-:Y:S01]  /*0f20*/  VIMNMX R4, PT, PT, R4, 0x20, PT ;  /* 0x0000002004047848 */ /* 0x000fe20003fe0100 */
[----:B------:R0:W-:Y:S01]  /*0f30*/  STL.S16 [R1+0x38], R25 ;  /* 0x0000381901007387 */ /* 0x0001e20000100600 */
[----:B------:R-:W-:Y:S01]  /*0f40*/  PRMT R23, R58, 0x7632, R23 ;  /* 0x000076323a177816 */ /* 0x000fe20000000017 */
[----:B------:R-:W-:Y:S01]  /*0f50*/  IMAD R15, R10, -0x2daee0ad, RZ ;  /* 0xd2511f530a0f7824 */ /* 0x000fe200078e02ff */
[----:B------:R-:W-:Y:S01]  /*0f60*/  LOP3.LUT R13, R14, UR6, R13, 0x96, !PT ;  /* 0x000000060e0d7c12 */ /* 0x000fe2000f8e960d */
[----:B------:R-:W-:Y:S01]  /*0f70*/  IMAD R12, R9, -0x326172a9, RZ ;  /* 0xcd9e8d57090c7824 */ /* 0x000fe200078e02ff */
[----:B------:R-:W-:Y:S01]  /*0f80*/  PRMT R22, R53, 0x7632, R22 ;  /* 0x0000763235167816 */ /* 0x000fe20000000016 */
[----:B------:R-:W-:Y:S01]  /*0f90*/  IMAD.HI.U32 R10, R11, -0x2daee0ad, RZ ;  /* 0xd2511f530b0a7827 */ /* 0x000fe200078e00ff */
[----:B------:R-:W-:Y:S01]  /*0fa0*/  PRMT R21, R57, 0x7632, R21 ;  /* 0x0000763239157816 */ /* 0x000fe20000000015 */
[----:B------:R0:W-:Y:S01]  /*0fb0*/  STL.S16 [R1+0x34], R24 ;  /* 0x0000341801007387 */ /* 0x0001e20000100600 */
[----:B------:R-:W-:Y:S01]  /*0fc0*/  PRMT R20, R52, 0x7632, R20 ;  /* 0x0000763234147816 */ /* 0x000fe20000000014 */
[----:B------:R-:W-:Y:S01]  /*0fd0*/  IMAD.HI.U32 R9, R13, -0x326172a9, RZ ;  /* 0xcd9e8d570d097827 */ /* 0x000fe200078e00ff */
[----:B------:R-:W-:Y:S01]  /*0fe0*/  LOP3.LUT R10, R15, UR27, R10, 0x96, !PT ;  /* 0x0000001b0f0a7c12 */ /* 0x000fe2000f8e960a */
[----:B------:R0:W-:Y:S01]  /*0ff0*/  STL.S16 [R1+0x30], R23 ;  /* 0x0000301701007387 */ /* 0x0001e20000100600 */
[----:B------:R-:W-:Y:S01]  /*1000*/  PRMT R19, R56, 0x7632, R19 ;  /* 0x0000763238137816 */ /* 0x000fe20000000013 */
[----:B------:R-:W-:Y:S01]  /*1010*/  IMAD R15, R11, -0x2daee0ad, RZ ;  /* 0xd2511f530b0f7824 */ /* 0x000fe200078e02ff */
[----:B------:R-:W-:Y:S01]  /*1020*/  LOP3.LUT R9, R12, UR7, R9, 0x96, !PT ;  /* 0x000000070c097c12 */ /* 0x000fe2000f8e9609 */
[----:B------:R-:W-:Y:S01]  /*1030*/  IMAD R12, R13, -0x326172a9, RZ ;  /* 0xcd9e8d570d0c7824 */ /* 0x000fe200078e02ff */
[----:B------:R-:W-:Y:S01]  /*1040*/  PRMT R18, R67, 0x7632, R18 ;  /* 0x0000763243127816 */ /* 0x000fe20000000012 */
[----:B------:R-:W-:Y:S01]  /*1050*/  IMAD.HI.U32 R11, R10, -0x326172a9, RZ ;  /* 0xcd9e8d570a0b7827 */ /* 0x000fe200078e00ff */
[----:B------:R0:W-:Y:S01]  /*1060*/  STL.S16 [R1+0x2c], R22 ;  /* 0x00002c1601007387 */ /* 0x0001e20000100600 */
[----:B------:R-:W-:-:S02]  /*1070*/  LOP3.LUT R6, R6, 0x3, RZ, 0xc0, !PT ;  /* 0x0000000306067812 */ /* 0x000fc400078ec0ff */
[----:B------:R-:W-:Y:S01]  /*1080*/  IMAD.HI.U32 R14, R9, -0x2daee0ad, RZ ;  /* 0xd2511f53090e7827 */ /* 0x000fe200078e00ff */
[----:B------:R-:W-:Y:S01]  /*1090*/  LOP3.LUT R11, R12, UR8, R11, 0x96, !PT ;  /* 0x000000080c0b7c12 */ /* 0x000fe2000f8e960b */
[----:B------:R0:W-:Y:S01]  /*10a0*/  STL.S16 [R1+0x28], R21 ;  /* 0x0000281501007387 */ /* 0x0001e20000100600 */
[----:B------:R-:W-:Y:S01]  /*10b0*/  PRMT R252, R79, 0x7632, R252 ;  /* 0x000076324ffc7816 */ /* 0x000fe200000000fc */
[----:B------:R-:W-:Y:S01]  /*10c0*/  IMAD R12, R9, -0x2daee0ad, RZ ;  /* 0xd2511f53090c7824 */ /* 0x000fe200078e02ff */
[----:B------:R-:W-:Y:S01]  /*10d0*/  LOP3.LUT R14, R15, UR9, R14, 0x96, !PT ;  /* 0x000000090f0e7c12 */ /* 0x000fe2000f8e960e */
[----:B------:R-:W-:Y:S01]  /*10e0*/  IMAD R13, R10, -0x326172a9, RZ ;  /* 0xcd9e8d570a0d7824 */ /* 0x000fe200078e02ff */
[----:B------:R0:W-:Y:S01]  /*10f0*/  STL.S16 [R1+0x24], R20 ;  /* 0x0000241401007387 */ /* 0x0001e20000100600 */
[----:B------:R-:W-:Y:S01]  /*1100*/  IMAD.HI.U32 R9, R11, -0x2daee0ad, RZ ;  /* 0xd2511f530b097827 */ /* 0x000fe200078e00ff */
[----:B------:R-:W-:Y:S02]  /*1110*/  PRMT R251, R83, 0x7632, R251 ;  /* 0x0000763253fb7816 */ /* 0x000fe400000000fb */
[----:B------:R0:W-:Y:S01]  /*1120*/  STL.S16 [R1+0x20], R19 ;  /* 0x0000201301007387 */ /* 0x0001e20000100600 */
[----:B------:R-:W-:Y:S01]  /*1130*/  IMAD.HI.U32 R10, R14, -0x326172a9, RZ ;  /* 0xcd9e8d570e0a7827 */ /* 0x000fe200078e00ff */
[----:B------:R-:W-:-:S02]  /*1140*/  LOP3.LUT R9, R12, UR11, R9, 0x96, !PT ;  /* 0x0000000b0c097c12 */ /* 0x000fc4000f8e9609 */
[----:B------:R0:W-:Y:S01]  /*1150*/  STL.S16 [R1+0x1c], R18 ;  /* 0x00001c1201007387 */ /* 0x0001e20000100600 */
[----:B------:R-:W-:Y:S01]  /*1160*/  IMAD R14, R14, -0x326172a9, RZ ;  /* 0xcd9e8d570e0e7824 */ /* 0x000fe200078e02ff */
[----:B------:R-:W-:Y:S01]  /*1170*/  LOP3.LUT R10, R13, UR10, R10, 0x96, !PT ;  /* 0x0000000a0d0a7c12 */ /* 0x000fe2000f8e960a */
[----:B------:R-:W-:Y:S01]  /*1180*/  IMAD R13, R11, -0x2daee0ad, RZ ;  /* 0xd2511f530b0d7824 */ /* 0x000fe200078e02ff */
[----:B------:R-:W-:Y:S01]  /*1190*/  PRMT R250, R78, 0x7632, R250 ;  /* 0x000076324efa7816 */ /* 0x000fe200000000fa */
[----:B------:R-:W-:Y:S01]  /*11a0*/  IMAD.HI.U32 R11, R9, -0x326172a9, RZ ;  /* 0xcd9e8d57090b7827 */ /* 0x000fe200078e00ff */
[----:B------:R-:W-:Y:S01]  /*11b0*/  PRMT R249, R82, 0x7632, R249 ;  /* 0x0000763252f97816 */ /* 0x000fe200000000f9 */
[----:B------:R-:W1:Y:S01]  /*11c0*/  LDCU.128 UR8, c[0x0][0x3f0] ;  /* 0x00007e00ff0877ac */ /* 0x000e620008000c00 */
        /* <DEDUP_REMOVED lines=30> */
[--C-:B------:R-:W-:Y:S01]  /*13b0*/  IMAD R12, R8, -0x20, R17.reuse ;  /* 0xffffffe0080c7824 */ /* 0x100fe200078e0211 */
[----:B------:R-:W-:Y:S01]  /*13c0*/  PRMT R17, R71, 0x7632, R17 ;  /* 0x0000763247117816 */ /* 0x000fe20000000011 */
[----:B------:R-:W-:Y:S01]  /*13d0*/  IMAD.HI.U32 R9, R11, -0x2daee0ad, RZ ;  /* 0xd2511f530b097827 */ /* 0x000fe200078e00ff */
[----:B------:R-:W-:Y:S01]  /*13e0*/  PRMT R237, R92, 0x7632, R237 ;  /* 0x000076325ced7816 */ /* 0x000fe200000000ed */
[----:B------:R-:W4:Y:S01]  /*13f0*/  LDCU.64 UR20, c[0x0][0x408] ;  /* 0x00008100ff1477ac */ /* 0x000f220008000a00 */
[----:B------:R-:W-:Y:S01]  /*1400*/  VIMNMX R12, PT, PT, RZ, R12, !PT ;  /* 0x0000000cff0c7248 */ /* 0x000fe20007fe0100 */
[----:B------:R-:W-:Y:S01]  /*1410*/  IMAD.HI.U32 R8, R13, -0x326172a9, RZ ;  /* 0xcd9e8d570d087827 */ /* 0x000fe200078e00ff */
[----:B------:R-:W-:Y:S01]  /*1420*/  LOP3.LUT R10, R10, UR24, R9, 0x96, !PT ;  /* 0x000000180a0a7c12 */ /* 0x000fe2000f8e9609 */
[----:B------:R0:W-:Y:S01]  /*1430*/  STL.S16 [R1+0x18], R17 ;  /* 0x0000181101007387 */ /* 0x0001e20000100600 */
[----:B------:R-:W-:Y:S01]  /*1440*/  VIMNMX R12, PT, PT, R12, 0x20, PT ;  /* 0x000000200c0c7848 */ /* 0x000fe20003fe0100 */
[----:B------:R-:W-:Y:S01]  /*1450*/  IMAD.SHL.U32 R5, R5, 0x2, RZ ;  /* 0x0000000205057824 */ /* 0x000fe200078e00ff */
[----:B------:R-:W-:Y:S01]  /*1460*/  LOP3.LUT R15, R15, UR23, R8, 0x96, !PT ;  /* 0x000000170f0f7c12 */ /* 0x000fe2000f8e9608 */
[----:B------:R-:W-:Y:S01]  /*1470*/  IMAD R14, R11, -0x2daee0ad, RZ ;  /* 0xd2511f530b0e7824 */ /* 0x000fe200078e02ff */
[----:B------:R-:W-:Y:S01]  /*1480*/  PRMT R236, R103, 0x7632, R236 ;  /* 0x0000763267ec7816 */ /* 0x000fe200000000ec */
[----:B------:R-:W-:Y:S01]  /*1490*/  IMAD R16, R13, -0x326172a9, RZ ;  /* 0xcd9e8d570d107824 */ /* 0x000fe200078e02ff */
[----:B------:R-:W-:Y:S01]  /*14a0*/  LOP3.LUT R5, R5, 0xffffff00, RZ, 0xc0, !PT ;  /* 0xffffff0005057812 */ /* 0x000fe200078ec0ff */
[----:B------:R-:W-:Y:S01]  /*14b0*/  IMAD.HI.U32 R11, R10, -0x326172a9, RZ ;  /* 0xcd9e8d570a0b7827 */ /* 0x000fe200078e00ff */
[----:B------:R-:W-:Y:S01]  /*14c0*/  PRMT R13, R65, 0x7632, R13 ;  /* 0x00007632410d7816 */ /* 0x000fe2000000000d */
[----:B------:R-:W0:Y:S01]  /*14d0*/  LDCU UR23, c[0x0][0x404] ;  /* 0x00008080ff1777ac */ /* 0x000e220008000800 */
[----:B------:R-:W-:Y:S01]  /*14e0*/  LEA R209, R12, R5, 0x3 ;  /* 0x000000050cd17211 */ /* 0x000fe200078e18ff */
[----:B------:R-:W-:Y:S01]  /*14f0*/  IMAD.HI.U32 R9, R15, -0x2daee0ad, RZ ;  /* 0xd2511f530f097827 */ /* 0x000fe200078e00ff */
[----:B------:R-:W-:Y:S01]  /*1500*/  PRMT R12, R69, 0x7632, R12 ;  /* 0x00007632450c7816 */ /* 0x000fe2000000000c */
[----:B------:R-:W0:Y:S01]  /*1510*/  LDCU UR24, c[0x0][0x388] ;  /* 0x00007100ff1877ac */ /* 0x000e220008000800 */
[----:B------:R-:W-:Y:S01]  /*1520*/  PRMT R235, R107, 0x7632, R235 ;  /* 0x000076326beb7816 */ /* 0x000fe200000000eb */
[----:B------:R-:W-:Y:S01]  /*1530*/  IMAD R8, R4, 0x8, R5 ;  /* 0x0000000804087824 */ /* 0x000fe200078e0205 */
[----:B------:R-:W-:Y:S01]  /*1540*/  LOP3.LUT R5, R16, UR25, R11, 0x96, !PT ;  /* 0x0000001910057c12 */ /* 0x000fe2000f8e960b */
[----:B------:R-:W-:Y:S01]  /*1550*/  IMAD R171, R15, -0x2daee0ad, RZ ;  /* 0xd2511f530fab7824 */ /* 0x000fe200078e02ff */
[----:B------:R-:W-:Y:S01]  /*1560*/  LOP3.LUT R4, R14, UR26, R9, 0x96, !PT ;  /* 0x0000001a0e047c12 */ /* 0x000fe2000f8e9609 */
[----:B------:R-:W-:Y:S01]  /*1570*/  IMAD R10, R10, -0x326172a9, RZ ;  /* 0xcd9e8d570a0a7824 */ /* 0x000fe200078e02ff */
[----:B------:R-:W-:Y:S01]  /*1580*/  PRMT R16, R66, 0x7632, R16 ;  /* 0x0000763242107816 */ /* 0x000fe20000000010 */
[----:B------:R-:W0:Y:S01]  /*1590*/  LDCU.U8 UR25, c[0x0][0x410] ;  /* 0x00008200ff1977ac */ /* 0x000e220008000000 */
[----:B------:R-:W-:-:S02]  /*15a0*/  PRMT R14, R70, 0x7632, R14 ;  /* 0x00007632460e7816 */ /* 0x000fc4000000000e */
[----:B------:R-:W-:Y:S01]  /*15b0*/  PRMT R11, R64, 0x7632, R11 ;  /* 0x00007632400b7816 */ /* 0x000fe2000000000b */
[----:B------:R0:W-:Y:S01]  /*15c0*/  STL.S16 [R1+0x14], R16 ;  /* 0x0000141001007387 */ /* 0x0001e20000100600 */
[----:B------:R-:W-:Y:S01]  /*15d0*/  PRMT R9, R68, 0x7632, R9 ;  /* 0x0000763244097816 */ /* 0x000fe20000000009 */
[----:B------:R-:W0:Y:S01]  /*15e0*/  LDCU UR26, c[0x0][0x400] ;  /* 0x00008000ff1a77ac */ /* 0x000e220008000800 */
[----:B------:R-:W-:Y:S01]  /*15f0*/  I2FP.F32.U32 R210, R8 ;  /* 0x0000000800d27245 */ /* 0x000fe20000201000 */
[----:B------:R0:W-:Y:S01]  /*1600*/  STL.S16 [R1+0x10], R14 ;  /* 0x0000100e01007387 */ /* 0x0001e20000100600 */
[----:B------:R-:W-:Y:S01]  /*1610*/  PRMT R234, R102, 0x7632, R234 ;  /* 0x0000763266ea7816 */ /* 0x000fe200000000ea */
[----:B------:R-:W-:Y:S01]  /*1620*/  IMAD.MOV.U32 R8, RZ, RZ, RZ ;  /* 0x000000ffff087224 */ /* 0x000fe200078e00ff */
[----:B------:R-:W-:Y:S01]  /*1630*/  PRMT R233, R106, 0x7632, R233 ;  /* 0x000076326ae97816 */ /* 0x000fe200000000e9 */
[----:B------:R0:W-:Y:S01]  /*1640*/  STL.S16 [R1+0xc], R13 ;  /* 0x00000c0d01007387 */ /* 0x0001e20000100600 */
[----:B------:R-:W0:Y:S01]  /*1650*/  MUFU.RCP R210, R210 ;  /* 0x000000d200d27308 */ /* 0x000e220000001000 */
[----:B------:R-:W-:-:S02]  /*1660*/  PRMT R232, R101, 0x7632, R232 ;  /* 0x0000763265e87816 */ /* 0x000fc400000000e8 */
[----:B------:R0:W-:Y:S01]  /*1670*/  STL.S16 [R1+0x8], R12 ;  /* 0x0000080c01007387 */ /* 0x0001e20000100600 */
[----:B------:R-:W-:Y:S02]  /*1680*/  PRMT R231, R105, 0x7632, R231 ;  /* 0x0000763269e77816 */ /* 0x000fe400000000e7 */
[----:B------:R-:W-:Y:S01]  /*1690*/  PRMT R230, R100, 0x7632, R230 ;  /* 0x0000763264e67816 */ /* 0x000fe200000000e6 */
[----:B------:R0:W-:Y:S01]  /*16a0*/  STL.S16 [R1+0x4], R11 ;  /* 0x0000040b01007387 */ /* 0x0001e20000100600 */
[----:B------:R-:W-:Y:S02]  /*16b0*/  PRMT R229, R104, 0x7632, R229 ;  /* 0x0000763268e57816 */ /* 0x000fe400000000e5 */
[----:B------:R-:W-:Y:S01]  /*16c0*/  PRMT R228, R115, 0x7632, R228 ;  /* 0x0000763273e47816 */ /* 0x000fe200000000e4 */
[----:B------:R0:W-:Y:S01]  /*16d0*/  STL.S16 [R1], R9 ;  /* 0x0000000901007387 */ /* 0x0001e20000100600 */
        /* <DEDUP_REMOVED lines=43> */
.L_x_4191:
[----:B------:R-:W-:-:S06]  /*1990*/  UIMAD.WIDE UR4, UR22, 0x4, UR8 ;  /* 0x00000004160478a5 */ /* 0x000fcc000f8e0208 */
[----:B01234-:R-:W-:Y:S01]  /*19a0*/  IMAD.U32 R132, RZ, RZ, UR4 ;  /* 0x00000004ff847e24 */ /* 0x01ffe2000f8e00ff */
[----:B------:R-:W-:-:S05]  /*19b0*/  MOV R133, UR5 ;  /* 0x0000000500857c02 */ /* 0x000fca0008000f00 */
[----:B------:R0:W2:Y:S01]  /*19c0*/  LDG.E R132, desc[UR12][R132.64] ;  /* 0x0000000c84847981 */ /* 0x0000a2000c1e1900 */
[----:B------:R-:W-:-:S06]  /*19d0*/  UIMAD.WIDE UR4, UR22, 0x4, UR10 ;  /* 0x00000004160478a5 */ /* 0x000fcc000f8e020a */
[----:B0-----:R-:W-:Y:S01]  /*19e0*/  IMAD.U32 R133, RZ, RZ, UR5 ;  /* 0x00000005ff857e24 */ /* 0x001fe2000f8e00ff */
[----:B------:R-:W0:Y:S01]  /*19f0*/  S2R R134, SR_TID.X ;  /* 0x0000000000867919 */ /* 0x000e220000002100 */
[----:B--2---:R-:W-:Y:S01]  /*1a00*/  R2UR UR27, R132 ;  /* 0x00000000841b72ca */ /* 0x004fe200000e0000 */
[----:B------:R-:W-:-:S06]  /*1a10*/  IMAD.U32 R132, RZ, RZ, UR4 ;  /* 0x00000004ff847e24 */ /* 0x000fcc000f8e00ff */
[----:B------:R-:W2:Y:S01]  /*1a20*/  LDG.E R132, desc[UR12][R132.64] ;  /* 0x0000000c84847981 */ /* 0x000ea2000c1e1900 */
[----:B------:R-:W-:Y:S01]  /*1a30*/  UIMAD UR5, UR22, UR24, URZ ;  /* 0x00000018160572a4 */ /* 0x000fe2000f8e02ff */
[----:B------:R-:W-:Y:S01]  /*1a40*/  HFMA2 R172, -RZ, RZ, 0, 0 ;  /* 0x00000000ffac7431 */ /* 0x000fe200000001ff */
[----:B------:R-:W-:Y:S02]  /*1a50*/  BSSY.RECONVERGENT B0, `(.L_x_3466) ;  /* 0x00006f7000007945 */ /* 0x000fe40003800200 */
[----:B------:R-:W-:Y:S02]  /*1a60*/  USHF.R.S32.HI UR6, URZ, 0x1f, UR5 ;  /* 0x0000001fff067899 */ /* 0x000fe40008011405 */
[----:B------:R-:W-:Y:S02]  /*1a70*/  UISETP.GE.AND UP2, UPT, UR27, 0x1, UPT ;  /* 0x000000011b00788c */ /* 0x000fe4000bf46270 */
[----:B------:R-:W-:-:S04]  /*1a80*/  ULEA.HI UR6, UR6, UR5, URZ, 0x3 ;  /* 0x0000000506067291 */ /* 0x000fc8000f8f18ff */
[----:B------:R-:W-:Y:S02]  /*1a90*/  PLOP3.LUT P0, PT, PT, PT, UP2, 0x80, 0x8 ;  /* 0x000000000008781c */ /* 0x000fe40003f0f028 */
[----:B------:R-:W-:-:S03]  /*1aa0*/  IMAD.U32 R173, RZ, RZ, UR6 ;  /* 0x00000006ffad7e24 */ /* 0x000fc6000f8e00ff */
[----:B------:R-:W-:Y:S02]  /*1ab0*/  @UP2 UIADD3 UR4, UPT, UPT, UR27, -0x1, URZ ;  /* 0xffffffff1b042890 */ /* 0x000fe4000fffe0ff */
[----:B0-----:R-:W-:Y:S02]  /*1ac0*/  LEA.HI.SX32 R173, R173, R134, 0x1d ;  /* 0x00000086adad7211 */ /* 0x001fe400078feaff */
[----:B------:R-:W-:-:S04]  /*1ad0*/  @UP2 UIMAD UR4, UR4, UR24, URZ ;  /* 0x00000018040422a4 */ /* 0x000fc8000f8e02ff */
[----:B------:R-:W-:-:S04]  /*1ae0*/  @UP2 USHF.R.S32.HI UR7, URZ, 0x1f, UR4 ;  /* 0x0000001fff072899 */ /* 0x000fc80008011404 */
[----:B------:R-:W-:Y:S01]  /*1af0*/  @UP2 ULEA.HI UR7, UR7, UR4, URZ, 0x3 ;  /* 0x0000000407072291 */ /* 0x000fe2000f8f18ff */
[----:B--2---:R-:W-:-:S05]  /*1b00*/  R2UR UR4, R132 ;  /* 0x00000000840472ca */ /* 0x004fca00000e0000 */
[----:B------:R-:W-:-:S05]  /*1b10*/  IMAD.U32 R132, RZ, RZ, UR7 ;  /* 0x00000007ff847e24 */ /* 0x000fca000f8e00ff */
[----:B------:R-:W-:Y:S02]  /*1b20*/  @P0 LEA.HI.SX32 R172, R132, R134, 0x1d ;  /* 0x0000008684ac0211 */ /* 0x000fe400078feaff */
[----:B------:R-:W-:-:S13]  /*1b30*/  ISETP.GE.U32.AND P0, PT, R2, 0x80, PT ;  /* 0x000000800200780c */ /* 0x000fda0003f06070 */
[----:B-----5:R-:W-:Y:S05]  /*1b40*/  @!P0 BRA `(.L_x_3467) ;  /* 0x0000006c009c8947 */ /* 0x020fea0003800000 */
[----:B------:R-:W-:-:S04]  /*1b50*/  UISETP.NE.U32.AND UP0, UPT, UR18, URZ, UPT ;  /* 0x000000ff1200728c */ /* 0x000fc8000bf05070 */
[----:B------:R-:W-:Y:S01]  /*1b60*/  UISETP.NE.AND.EX UP0, UPT, UR19, URZ, UPT, UP0 ;  /* 0x000000ff1300728c */ /* 0x000fe2000bf05300 */
[----:B------:R-:W-:Y:S10]  /*1b70*/  BRA.U !UP2, `(.L_x_3468) ;  /* 0x000000010a0c7547 */ /* 0x000ff4000b800000 */
[----:B------:R-:W0:Y:S02]  /*1b80*/  LDC.64 R44, c[0x0][0x390] ;  /* 0x0000e400ff2c7b82 */ /* 0x000e240000000a00 */
[----:B0-----:R-:W-:-:S06]  /*1b90*/  IMAD.WIDE.U32 R44, R172, 0x10, R44 ;  /* 0x00000010ac2c7825 */ /* 0x001fcc00078e002c */
[----:B------:R-:W5:Y:S02]  /*1ba0*/  LDG.E.128 R44, desc[UR12][R44.64] ;  /* 0x0000000c2c2c7981 */ /* 0x000f64000c1e1d00 */
.L_x_3468:
[----:B------:R-:W-:Y:S05]  /*1bb0*/  BRA.U !UP0, `(.L_x_3469) ;  /* 0x0000003508ec7547 */ /* 0x000fea000b800000 */
        /* <DEDUP_REMOVED lines=19> */
[----:B------:R-:W-:Y:S01]  /*1cf0*/  @P2 MOV R133, R171 ;  /* 0x000000ab00852202 */ /* 0x000fe20000000f00 */
[----:B------:R-:W-:Y:S02]  /*1d00*/  @!P2 IMAD.MOV.U32 R9, RZ, RZ, R4 ;  /* 0x000000ffff09a224 */ /* 0x000fe400078e0004 */
[----:B------:R-:W-:Y:S02]  /*1d10*/  @P2 VIADD R14, R6, 0x1 ;  /* 0x00000001060e2836 */ /* 0x000fe40000000000 */
[----:B------:R-:W-:Y:S01]  /*1d20*/  @P2 IMAD.MOV.U32 R9, RZ, RZ, R5 ;  /* 0x000000ffff092224 */ /* 0x000fe200078e0005 */
[----:B------:R-:W-:Y:S06]  /*1d30*/  BRA `(.L_x_3472) ;  /* 0x0000000400287947 */ /* 0x000fec0003800000 */
.L_x_3473:
[----:B------:R-:W-:Y:S01]  /*1d40*/  IADD3 R3, PT, PT, R3, 0x1, RZ ;  /* 0x0000000103037810 */ /* 0x000fe20007ffe0ff */
[----:B------:R-:W-:Y:S03]  /*1d50*/  BSSY.RECONVERGENT B2, `(.L_x_3474) ;  /* 0x000000b000027945 */ /* 0x000fe60003800200 */
[----:B------:R-:W-:-:S13]  /*1d60*/  ISETP.NE.AND P2, PT, R3, RZ, PT ;  /* 0x000000ff0300720c */ /* 0x000fda0003f45270 */
        /* <DEDUP_REMOVED lines=9> */
.L_x_3475:
[----:B------:R-:W-:Y:S05]  /*1e00*/  BSYNC.RECONVERGENT B2 ;  /* 0x0000000000027941 */ /* 0x000fea0003800200 */
.L_x_3474:
[----:B------:R-:W-:Y:S01]  /*1e10*/  IMAD.WIDE.U32 R4, R3, -0x2daee0ad, RZ ;  /* 0xd2511f5303047825 */ /* 0x000fe200078e00ff */
[----:B------:R-:W-:-:S03]  /*1e20*/  UIADD3 UR5, UPT, UPT, UR14, -0x61c88647, URZ ;  /* 0x9e3779b90e057890 */ /* 0x000fc6000fffe0ff */
[----:B------:R-:W-:Y:S02]  /*1e30*/  HFMA2 R14, -RZ, RZ, 0, 0 ;  /* 0x00000000ff0e7431 */ /* 0x000fe400000001ff */
[----:B------:R-:W-:Y:S01]  /*1e40*/  IMAD.WIDE.U32 R132, R0, -0x326172a9, RZ ;  /* 0xcd9e8d5700847825 */ /* 0x000fe200078e00ff */
[----:B------:R-:W-:-:S03]  /*1e50*/  LOP3.LUT R10, R8, UR15, R5, 0x96, !PT ;  /* 0x0000000f080a7c12 */ /* 0x000fc6000f8e9605 */
[----:B------:R-:W-:Y:S01]  /*1e60*/  IMAD.MOV.U32 R9, RZ, RZ, R171 ;  /* 0x000000ffff097224 */ /* 0x000fe200078e00ab */
[----:B------:R-:W-:Y:S01]  /*1e70*/  LOP3.LUT R133, R7, UR14, R133, 0x96, !PT ;  /* 0x0000000e07857c12 */ /* 0x000fe2000f8e9685 */
[----:B------:R-:W-:-:S05]  /*1e80*/  IMAD.WIDE.U32 R10, R10, -0x326172a9, RZ ;  /* 0xcd9e8d570a0a7825 */ /* 0x000fca00078e00ff */
[----:B------:R-:W-:Y:S01]  /*1e90*/  LOP3.LUT R5, R132, UR5, R11, 0x96, !PT ;  /* 0x0000000584057c12 */ /* 0x000fe2000f8e960b */
[----:B------:R-:W-:Y:S01]  /*1ea0*/  UIADD3 UR5, UPT, UPT, UR15, -0x4498517b, URZ ;  /* 0xbb67ae850f057890 */ /* 0x000fe2000fffe0ff */
[----:B------:R-:W-:-:S05]  /*1eb0*/  IMAD.WIDE.U32 R132, R133, -0x2daee0ad, RZ ;  /* 0xd2511f5385847825 */ /* 0x000fca00078e00ff */
[----:B------:R-:W-:Y:S01]  /*1ec0*/  LOP3.LUT R133, R4, UR5, R133, 0x96, !PT ;  /* 0x0000000504857c12 */ /* 0x000fe2000f8e9685 */
[----:B------:R-:W-:Y:S01]  /*1ed0*/  UIADD3 UR5, UPT, UPT, UR15, 0x76cf5d0a, URZ ;  /* 0x76cf5d0a0f057890 */ /* 0x000fe2000fffe0ff */
[----:B------:R-:W-:-:S05]  /*1ee0*/  IMAD.WIDE.U32 R4, R5, -0x2daee0ad, RZ ;  /* 0xd2511f5305047825 */ /* 0x000fca00078e00ff */
[----:B------:R-:W-:Y:S01]  /*1ef0*/  LOP3.LUT R5, R132, UR5, R5, 0x96, !PT ;  /* 0x0000000584057c12 */ /* 0x000fe2000f8e9605 */
[----:B------:R-:W-:Y:S01]  /*1f00*/  UIADD3 UR5, UPT, UPT, UR14, 0x3c6ef372, URZ ;  /* 0x3c6ef3720e057890 */ /* 0x000fe2000fffe0ff */
[----:B------:R-:W-:-:S05]  /*1f10*/  IMAD.WIDE.U32 R132, R133, -0x326172a9, RZ ;  /* 0xcd9e8d5785847825 */ /* 0x000fca00078e00ff */
[----:B------:R-:W-:Y:S01]  /*1f20*/  LOP3.LUT R10, R10, UR5, R133, 0x96, !PT ;  /* 0x000000050a0a7c12 */ /* 0x000fe2000f8e9685 */
[----:B------:R-:W-:-:S04]  /*1f30*/  UIADD3 UR5, UPT, UPT, UR15, 0x32370b8f, URZ ;  /* 0x32370b8f0f057890 */ /* 0x000fc8000fffe0ff */
[----:B------:R-:W-:-:S05]  /*1f40*/  IMAD.WIDE.U32 R10, R10, -0x2daee0ad, RZ ;  /* 0xd2511f530a0a7825 */ /* 0x000fca00078e00ff */
[----:B------:R-:W-:Y:S01]  /*1f50*/  LOP3.LUT R11, R4, UR5, R11, 0x96, !PT ;  /* 0x00000005040b7c12 */ /* 0x000fe2000f8e960b */
[----:B------:R-:W-:Y:S01]  /*1f60*/  UIADD3 UR5, UPT, UPT, UR14, -0x255992d5, URZ ;  /* 0xdaa66d2b0e057890 */ /* 0x000fe2000fffe0ff */
[----:B------:R-:W-:-:S05]  /*1f70*/  IMAD.WIDE.U32 R4, R5, -0x326172a9, RZ ;  /* 0xcd9e8d5705047825 */ /* 0x000fca00078e00ff */
[----:B------:R-:W-:Y:S01]  /*1f80*/  LOP3.LUT R132, R132, UR5, R5, 0x96, !PT ;  /* 0x0000000584847c12 */ /* 0x000fe2000f8e9605 */
[----:B------:R-:W-:-:S04]  /*1f90*/  UIADD3 UR5, UPT, UPT, UR15, -0x126145ec, URZ ;  /* 0xed9eba140f057890 */ /* 0x000fc8000fffe0ff */
[----:B------:R-:W-:-:S05]  /*1fa0*/  IMAD.WIDE.U32 R132, R132, -0x2daee0ad, RZ ;  /* 0xd2511f5384847825 */ /* 0x000fca00078e00ff */
[----:B------:R-:W-:Y:S01]  /*1fb0*/  LOP3.LUT R133, R10, UR5, R133, 0x96, !PT ;  /* 0x000000050a857c12 */ /* 0x000fe2000f8e9685 */
[----:B------:R-:W-:Y:S01]  /*1fc0*/  UIADD3 UR5, UPT, UPT, UR14, 0x78dde6e4, URZ ;  /* 0x78dde6e40e057890 */ /* 0x000fe2000fffe0ff */
        /* <DEDUP_REMOVED lines=14> */
[----:B------:R-:W-:-:S04]  /*20b0*/  UIADD3 UR5, UPT, UPT, UR15, 0x1fd5c5a3, URZ ;  /* 0x1fd5c5a30f057890 */ /* 0x000fc8000fffe0ff */
[----:B------:R-:W-:-:S05]  /*20c0*/  IMAD.WIDE.U32 R132, R132, -0x2daee0ad, RZ ;  /* 0xd2511f5384847825 */ /* 0x000fca00078e00ff */
[----:B------:R-:W-:Y:S01]  /*20d0*/  LOP3.LUT R134, R10, UR5, R133, 0x96, !PT ;  /* 0x000000050a867c12 */ /* 0x000fe2000f8e9685 */
[----:B------:R-:W-:Y:S01]  /*20e0*/  UIADD3 UR5, UPT, UPT, UR14, 0x5384540f, URZ ;  /* 0x5384540f0e057890 */ /* 0x000fe2000fffe0ff */
[----:B------:R-:W-:-:S04]  /*20f0*/  IMAD.WIDE.U32 R10, R11, -0x326172a9, RZ ;  /* 0xcd9e8d570b0a7825 */ /* 0x000fc800078e00ff */
[----:B------:R-:W-:Y:S01]  /*2100*/  IMAD.WIDE.U32 R134, R134, -0x326172a9, RZ ;  /* 0xcd9e8d5786867825 */ /* 0x000fe200078e00ff */
[----:B------:R-:W-:Y:S01]  /*2110*/  LOP3.LUT R4, R4, UR5, R11, 0x96, !PT ;  /* 0x0000000504047c12 */ /* 0x000fe2000f8e960b */
[----:B------:R-:W-:-:S04]  /*2120*/  UIADD3 UR5, UPT, UPT, UR15, -0x24c28bd8, URZ ;  /* 0xdb3d74280f057890 */ /* 0x000fc8000fffe0ff */
[----:B------:R-:W-:-:S05]  /*2130*/  IMAD.WIDE.U32 R4, R4, -0x2daee0ad, RZ ;  /* 0xd2511f5304047825 */ /* 0x000fca00078e00ff */
[----:B------:R-:W-:Y:S01]  /*2140*/  LOP3.LUT R11, R132, UR5, R5, 0x96, !PT ;  /* 0x00000005840b7c12 */ /* 0x000fe2000f8e9605 */
[----:B------:R-:W-:-:S06]  /*2150*/  UIADD3 UR5, UPT, UPT, UR14, -0xe443238, URZ ;  /* 0xf1bbcdc80e057890 */ /* 0x000fcc000fffe0ff */
[----:B------:R-:W-:Y:S01]  /*2160*/  LOP3.LUT R132, R10, UR5, R135, 0x96, !PT ;  /* 0x000000050a847c12 */ /* 0x000fe2000f8e9687 */
[----:B------:R-:W-:Y:S01]  /*2170*/  UIADD3 UR5, UPT, UPT, UR15, -0x695add53, URZ ;  /* 0x96a522ad0f057890 */ /* 0x000fe2000fffe0ff */
[----:B------:R-:W-:-:S04]  /*2180*/  IMAD.WIDE.U32 R10, R11, -0x326172a9, RZ ;  /* 0xcd9e8d570b0a7825 */ /* 0x000fc800078e00ff */
[----:B------:R-:W-:-:S05]  /*2190*/  IMAD.WIDE.U32 R132, R132, -0x2daee0ad, RZ ;  /* 0xd2511f5384847825 */ /* 0x000fca00078e00ff */
[----:B------:R-:W-:Y:S01]  /*21a0*/  LOP3.LUT R4, R4, UR5, R133, 0x96, !PT ;  /* 0x0000000504047c12 */ /* 0x000fe2000f8e9685 */
[----:B------:R-:W-:Y:S01]  /*21b0*/  UIADD3 UR5, UPT, UPT, UR14, -0x700cb87f, URZ ;  /* 0x8ff347810e057890 */ /* 0x000fe2000fffe0ff */
[----:B------:R-:W-:-:S05]  /*21c0*/  IMAD.MOV.U32 R133, RZ, RZ, R132 ;  /* 0x000000ffff857224 */ /* 0x000fca00078e0084 */
[----:B------:R-:W-:-:S07]  /*21d0*/  LOP3.LUT R5, R134, UR5, R11, 0x96, !PT ;  /* 0x0000000586057c12 */ /* 0x000fce000f8e960b */
.L_x_3472:
[----:B------:R-:W-:Y:S05]  /*21e0*/  BSYNC.RECONVERGENT B1 ;  /* 0x0000000000017941 */ /* 0x000fea0003800200 */
.L_x_3471:
[----:B------:R-:W-:Y:S01]  /*21f0*/  I2FP.F32.U32 R6, R9 ;  /* 0x0000000900067245 */ /* 0x000fe20000201000 */
[----:B------:R-:W-:Y:S02]  /*2200*/  IMAD.MOV.U32 R9, RZ, RZ, 0x2f800000 ;  /* 0x2f800000ff097424 */ /* 0x000fe400078e00ff */
[----:B------:R-:W-:Y:S02]  /*2210*/  IMAD.U32 R12, R40, 0x10000, RZ ;  /* 0x00010000280c7824 */ /* 0x000fe400078e00ff */
[----:B------:R-:W-:Y:S01]  /*2220*/  FFMA.FTZ R6, R6, R9, 1.1641532182693481445e-10 ;  /* 0x2f00000006067423 */ /* 0x000fe20000010009 */
[----:B-----5:R-:W-:-:S04]  /*2230*/  IMAD.U32 R9, R44, 0x10000, RZ ;  /* 0x000100002c097824 */ /* 0x020fc800078e00ff */
[----:B------:R-:W-:Y:S01]  /*2240*/  FMUL.FTZ R9, R9, UR21 ;  /* 0x0000001509097c20 */ /* 0x000fe20008410000 */
[----:B------:R-:W-:Y:S02]  /*2250*/  FSETP.GTU.FTZ.AND P2, PT, R6, UR23, PT ;  /* 0x0000001706007c0b */ /* 0x000fe4000bf5c000 */
[----:B------:R-:W-:Y:S01]  /*2260*/  SHF.L.U32 R6, R120, 0x10, RZ ;  /* 0x0000001078067819 */ /* 0x000fe200000006ff */
[----:B------:R-:W-:Y:S01]  /*2270*/  FMUL.FTZ R9, R9, UR20 ;  /* 0x0000001409097c20 */ /* 0x000fe20008410000 */
[----:B------:R-:W-:-:S04]  /*2280*/  SEL R11, RZ, 0x1, P2 ;  /* 0x00000001ff0b7807 */ /* 0x000fc80001000000 */
[----:B------:R-:W-:-:S05]  /*2290*/  FSEL R9, R9, RZ, !P2 ;  /* 0x000000ff09097208 */ /* 0x000fca0005000000 */
[----:B------:R-:W-:-:S07]  /*22a0*/  FFMA.FTZ R9, R9, R6, R12 ;  /* 0x0000000609097223 */ /* 0x000fce000001000c */
.L_x_3470:
        /* <DEDUP_REMOVED lines=18> */
[----:B------:R-:W-:Y:S01]  /*23d0*/  @P2 IADD3 R16, PT, PT, R14, 0x1, RZ ;  /* 0x000000010e102810 */ /* 0x000fe20007ffe0ff */
[----:B------:R-:W-:Y:S02]  /*23e0*/  @P2 IMAD.MOV.U32 R6, RZ, RZ, R133 ;  /* 0x000000ffff062224 */ /* 0x000fe400078e0085 */
[----:B------:R-:W-:Y:S01]  /*23f0*/  @P2 IMAD.MOV.U32 R12, RZ, RZ, R5 ;  /* 0x000000ffff0c2224 */ /* 0x000fe200078e0005 */
[----:B------:R-:W-:Y:S06]  /*2400*/  BRA `(.L_x_3478) ;  /* 0x00000004002c7947 */ /* 0x000fec0003800000 */
.L_x_3479:
[----:B------:R-:W-:Y:S01]  /*2410*/  VIADD R3, R3, 0x1 ;  /* 0x0000000103037836 */ /* 0x000fe20000000000 */
[----:B------:R-:W-:Y:S04]  /*2420*/  BSSY.RECONVERGENT B2, `(.L_x_3480) ;  /* 0x000000b000027945 */ /* 0x000fe80003800200 */
        /* <DEDUP_REMOVED lines=10> */
.L_x_3481:
[----:B------:R-:W-:Y:S05]  /*24d0*/  BSYNC.RECONVERGENT B2 ;  /* 0x0000000000027941 */ /* 0x000fea0003800200 */
.L_x_3480:
[----:B------:R-:W-:Y:S01]  /*24e0*/  IMAD.WIDE.U32 R4, R3, -0x2daee0ad, RZ ;  /* 0xd2511f5303047825 */ /* 0x000fe200078e00ff */
[----:B------:R-:W-:-:S03]  /*24f0*/  UIADD3 UR5, UPT, UPT, UR14, -0x61c88647, URZ ;  /* 0x9e3779b90e057890 */ /* 0x000fc6000fffe0ff */
[----:B------:R-:W-:Y:S02]  /*2500*/  HFMA2 R16, -RZ, RZ, 0, 0 ;  /* 0x00000000ff107431 */ /* 0x000fe400000001ff */
[----:B------:R-:W-:Y:S01]  /*2510*/  IMAD.WIDE.U32 R134, R0, -0x326172a9, RZ ;  /* 0xcd9e8d5700867825 */ /* 0x000fe200078e00ff */
[----:B------:R-:W-:-:S04]  /*2520*/  LOP3.LUT R12, R8, UR15, R5, 0x96, !PT ;  /* 0x0000000f080c7c12 */ /* 0x000fc8000f8e9605 */
        /* <DEDUP_REMOVED lines=51> */
[----:B------:R-:W-:Y:S01]  /*2860*/  UIADD3 UR5, UPT, UPT, UR14, -0x700cb87f, URZ ;  /* 0x8ff347810e057890 */ /* 0x000fe2000fffe0ff */
[----:B------:R-:W-:Y:S01]  /*2870*/  MOV R6, R12 ;  /* 0x0000000c00067202 */ /* 0x000fe20000000f00 */
[----:B------:R-:W-:-:S04]  /*2880*/  IMAD.WIDE.U32 R12, R5, -0x326172a9, RZ ;  /* 0xcd9e8d57050c7825 */ /* 0x000fc800078e00ff */
[----:B------:R-:W-:Y:S01]  /*2890*/  IMAD.MOV.U32 R10, RZ, RZ, R12 ;  /* 0x000000ffff0a7224 */ /* 0x000fe200078e000c */
[----:B------:R-:W-:Y:S01]  /*28a0*/  LOP3.LUT R5, R134, UR5, R13, 0x96, !PT ;  /* 0x0000000586057c12 */ /* 0x000fe2000f8e960d */
[----:B------:R-:W-:-:S07]  /*28b0*/  IMAD.MOV.U32 R12, RZ, RZ, R133 ;  /* 0x000000ffff0c7224 */ /* 0x000fce00078e0085 */
.L_x_3478:
[----:B------:R-:W-:Y:S05]  /*28c0*/  BSYNC.RECONVERGENT B1 ;  /* 0x0000000000017941 */ /* 0x000fea0003800200 */
.L_x_3477:
[----:B------:R-:W-:Y:S01]  /*28d0*/  I2FP.F32.U32 R12, R12 ;  /* 0x0000000c000c7245 */ /* 0x000fe20000201000 */
[----:B------:R-:W-:Y:S02]  /*28e0*/  IMAD.MOV.U32 R13, RZ, RZ, 0x2f800000 ;  /* 0x2f800000ff0d7424 */ /* 0x000fe400078e00ff */
[----:B------:R-:W-:Y:S02]  /*28f0*/  IMAD.U32 R14, R180, 0x10000, RZ ;  /* 0x00010000b40e7824 */ /* 0x000fe400078e00ff */
[----:B------:R-:W-:-:S05]  /*2900*/  FFMA.FTZ R12, R12, R13, 1.1641532182693481445e-10 ;  /* 0x2f0000000c0c7423 */ /* 0x000fca000001000d */
[----:B------:R-:W-:Y:S02]  /*2910*/  FSETP.GTU.FTZ.AND P2, PT, R12, UR23, PT ;  /* 0x000000170c007c0b */ /* 0x000fe4000bf5c000 */
[----:B-----5:R-:W-:-:S05]  /*2920*/  PRMT R12, R44, 0x7632, R12 ;  /* 0x000076322c0c7816 */ /* 0x020fca000000000c */
[----:B------:R-:W-:-:S04]  /*2930*/  IMAD.U32 R12, R12, 0x10000, RZ ;  /* 0x000100000c0c7824 */ /* 0x000fc800078e00ff */
[----:B------:R-:W-:-:S04]  /*2940*/  FMUL.FTZ R12, R12, UR21 ;  /* 0x000000150c0c7c20 */ /* 0x000fc80008410000 */
[----:B------:R-:W-:Y:S01]  /*2950*/  FMUL.FTZ R13, R12, UR20 ;  /* 0x000000140c0d7c20 */ /* 0x000fe20008410000 */
[----:B------:R-:W-:-:S04]  /*2960*/  PRMT R12, R40, 0x7632, R12 ;  /* 0x00007632280c7816 */ /* 0x000fc8000000000c */
[----:B------:R-:W-:Y:S02]  /*2970*/  SHF.L.U32 R12, R12, 0x10, RZ ;  /* 0x000000100c0c7819 */ /* 0x000fe400000006ff */
[----:B------:R-:W-:-:S05]  /*2980*/  FSEL R13, R13, RZ, !P2 ;  /* 0x000000ff0d0d7208 */ /* 0x000fca0005000000 */
[----:B------:R-:W-:Y:S01]  /*2990*/  FFMA.FTZ R12, R13, R14, R12 ;  /* 0x0000000e0d0c7223 */ /* 0x000fe2000001000c */
[----:B------:R-:W-:-:S07]  /*29a0*/  SEL R13, RZ, 0x1, P2 ;  /* 0x00000001ff0d7807 */ /* 0x000fce0001000000 */
.L_x_3476:
        /* <DEDUP_REMOVED lines=21> */
.L_x_3485:
        /* <DEDUP_REMOVED lines=12> */
.L_x_3487:
[----:B------:R-:W-:Y:S05]  /*2bc0*/  BSYNC.RECONVERGENT B2 ;  /* 0x0000000000027941 */ /* 0x000fea0003800200 */
.L_x_3486:
        /* <DEDUP_REMOVED lines=62> */
.L_x_3484:
[----:B------:R-:W-:Y:S05]  /*2fb0*/  BSYNC.RECONVERGENT B1 ;  /* 0x0000000000017941 */ /* 0x000fea0003800200 */
.L_x_3483:
[----:B------:R-:W-:Y:S01]  /*2fc0*/  I2FP.F32.U32 R6, R14 ;  /* 0x0000000e00067245 */ /* 0x000fe20000201000 */
[----:B------:R-:W-:Y:S02]  /*2fd0*/  IMAD.MOV.U32 R14, RZ, RZ, 0x2f800000 ;  /* 0x2f800000ff0e7424 */ /* 0x000fe400078e00ff */
[----:B------:R-:W-:Y:S02]  /*2fe0*/  IMAD.U32 R15, R41, 0x10000, RZ ;  /* 0x00010000290f7824 */ /* 0x000fe400078e00ff */
[----:B------:R-:W-:-:S05]  /*2ff0*/  FFMA.FTZ R6, R6, R14, 1.1641532182693481445e-10 ;  /* 0x2f00000006067423 */ /* 0x000fca000001000e */
[----:B------:R-:W-:Y:S01]  /*3000*/  FSETP.GTU.FTZ.AND P2, PT, R6, UR23, PT ;  /* 0x0000001706007c0b */ /* 0x000fe2000bf5c000 */
[----:B-----5:R-:W-:-:S04]  /*3010*/  IMAD.U32 R6, R45, 0x10000, RZ ;  /* 0x000100002d067824 */ /* 0x020fc800078e00ff */
[----:B------:R-:W-:-:S04]  /*3020*/  FMUL.FTZ R6, R6, UR21 ;  /* 0x0000001506067c20 */ /* 0x000fc80008410000 */
[----:B------:R-:W-:-:S05]  /*3030*/  FMUL.FTZ R6, R6, UR20 ;  /* 0x0000001406067c20 */ /* 0x000fca0008410000 */
[----:B------:R-:W-:Y:S02]  /*3040*/  FSEL R14, R6, RZ, !P2 ;  /* 0x000000ff060e7208 */ /* 0x000fe40005000000 */
[----:B------:R-:W-:-:S05]  /*3050*/  SHF.L.U32 R6, R121, 0x10, RZ ;  /* 0x0000001079067819 */ /* 0x000fca00000006ff */
[----:B------:R-:W-:Y:S01]  /*3060*/  FFMA.FTZ R14, R14, R6, R15 ;  /* 0x000000060e0e7223 */ /* 0x000fe2000001000f */
[----:B------:R-:W-:-:S07]  /*3070*/  SEL R15, RZ, 0x1, P2 ;  /* 0x00000001ff0f7807 */ /* 0x000fce0001000000 */
.L_x_3482:
        /* <DEDUP_REMOVED lines=22> */
.L_x_3491:
        /* <DEDUP_REMOVED lines=12> */
.L_x_3493:
[----:B------:R-:W-:Y:S05]  /*32a0*/  BSYNC.RECONVERGENT B2 ;  /* 0x0000000000027941 */ /* 0x000fea0003800200 */
.L_x_3492:
        /* <DEDUP_REMOVED lines=62> */
.L_x_3490:
[----:B------:R-:W-:Y:S05]  /*3690*/  BSYNC.RECONVERGENT B1 ;  /* 0x0000000000017941 */ /* 0x000fea0003800200 */
.L_x_3489:
        /* <DEDUP_REMOVED lines=14> */
.L_x_3488:
        /* <DEDUP_REMOVED lines=21> */
.L_x_3497:
        /* <DEDUP_REMOVED lines=12> */
.L_x_3499:
[----:B------:R-:W-:Y:S05]  /*3990*/  BSYNC.RECONVERGENT B2 ;  /* 0x0000000000027941 */ /* 0x000fea0003800200 */
.L_x_3498:
[----:B------:R-:W-:Y:S01]  /*39a0*/  IMAD.WIDE.U32 R4, R3, -0x2daee0ad, RZ ;  /* 0xd2511f5303047825 */ /* 0x000fe200078e00ff */
[----:B------:R-:W-:-:S03]  /*39b0*/  UIADD3 UR5, UPT, UPT, UR14, -0x61c88647, URZ ;  /* 0x9e3779b90e057890 */ /* 0x000fc6000fffe0ff */
        /* <DEDUP_REMOVED lines=58> */
[----:B------:R-:W-:Y:S02]  /*3d60*/  HFMA2 R174, -RZ, RZ, 0, 0 ;  /* 0x00000000ffae7431 */ /* 0x000fe400000001ff */
[----:B------:R-:W-:-:S07]  /*3d70*/  IMAD.MOV.U32 R18, RZ, RZ, R6 ;  /* 0x000000ffff127224 */ /* 0x000fce00078e0006 */
.L_x_3496:
[----:B------:R-:W-:Y:S05]  /*3d80*/  BSYNC.RECONVERGENT B1 ;  /* 0x0000000000017941 */ /* 0x000fea0003800200 */
.L_x_3495:
        /* <DEDUP_REMOVED lines=12> */
.L_x_3494:
        /* <DEDUP_REMOVED lines=22> */
.L_x_3503:
        /* <DEDUP_REMOVED lines=12> */
.L_x_3505:
[----:B------:R-:W-:Y:S05]  /*4070*/  BSYNC.RECONVERGENT B2 ;  /* 0x0000000000027941 */ /* 0x000fea0003800200 */
.L_x_3504:
        /* <DEDUP_REMOVED lines=62> */
.L_x_3502:
[----:B------:R-:W-:Y:S05]  /*4460*/  BSYNC.RECONVERGENT B1 ;  /* 0x0000000000017941 */ /* 0x000fea0003800200 */
.L_x_3501:
        /* <DEDUP_REMOVED lines=14> */
.L_x_3500:
        /* <DEDUP_REMOVED lines=21> */
.L_x_3509:
        /* <DEDUP_REMOVED lines=12> */
.L_x_3511:
[----:B------:R-:W-:Y:S05]  /*4760*/  BSYNC.RECONVERGENT B2 ;  /* 0x0000000000027941 */ /* 0x000fea0003800200 */
.L_x_3510:
        /* <DEDUP_REMOVED lines=62> */
.L_x_3508:
[----:B------:R-:W-:Y:S05]  /*4b50*/  BSYNC.RECONVERGENT B1 ;  /* 0x0000000000017941 */ /* 0x000fea0003800200 */
.L_x_3507:
        /* <DEDUP_REMOVED lines=12> */
.L_x_3506:
        /* <DEDUP_REMOVED lines=22> */
.L_x_3515:
        /* <DEDUP_REMOVED lines=12> */
.L_x_3517:
[----:B------:R-:W-:Y:S05]  /*4e40*/  BSYNC.RECONVERGENT B2 ;  /* 0x0000000000027941 */ /* 0x000fea0003800200 */
.L_x_3516:
[----:B------:R-:W-:Y:S01]  /*4e50*/  IMAD.WIDE.U32 R4, R3, -0x2daee0ad, RZ ;  /* 0xd2511f5303047825 */ /* 0x000fe200078e00ff */
[----:B------:R-:W-:-:S03]  /*4e60*/  UIADD3 UR5, UPT, UPT, UR14, -0x61c88647, URZ ;  /* 0x9e3779b90e057890 */ /* 0x000fc6000fffe0ff */
[----:B------:R-:W-:Y:S01]  /*4e70*/  IMAD.WIDE.U32 R174, R0, -0x326172a9, RZ ;  /* 0xcd9e8d5700ae7825 */ /* 0x000fe200078e00ff */
[----:B------:R-:W-:-:S03]  /*4e80*/  LOP3.LUT R24, R8, UR15, R5, 0x96, !PT ;  /* 0x0000000f08187c12 */ /* 0x000fc6000f8e9605 */
[----:B------:R-:W-:Y:S01]  /*4e90*/  IMAD.MOV.U32 R6, RZ, RZ, RZ ;  /* 0x000000ffff067224 */ /* 0x000fe200078e00ff */
        /* <DEDUP_REMOVED lines=48> */
[----:B------:R-:W-:Y:S01]  /*51a0*/  UIADD3 UR5, UPT, UPT, UR15, -0x695add53, URZ ;  /* 0x96a522ad0f057890 */ /* 0x000fe2000fffe0ff */
[----:B------:R-:W-:-:S04]  /*51b0*/  IMAD.WIDE.U32 R24, R25, -0x326172a9, RZ ;  /* 0xcd9e8d5719187825 */ /* 0x000fc800078e00ff */
[----:B------:R-:W-:Y:S01]  /*51c0*/  IMAD.WIDE.U32 R176, R176, -0x2daee0ad, RZ ;  /* 0xd2511f53b0b07825 */ /* 0x000fe200078e00ff */
[----:B------:R-:W-:-:S03]  /*51d0*/  MOV R10, R24 ;  /* 0x00000018000a7202 */ /* 0x000fc60000000f00 */
[----:B------:R-:W-:Y:S01]  /*51e0*/  IMAD.MOV.U32 R24, RZ, RZ, R179 ;  /* 0x000000ffff187224 */ /* 0x000fe200078e00b3 */
[----:B------:R-:W-:Y:S01]  /*51f0*/  LOP3.LUT R4, R4, UR5, R177, 0x96, !PT ;  /* 0x0000000504047c12 */ /* 0x000fe2000f8e96b1 */
[----:B------:R-:W-:-:S06]  /*5200*/  UIADD3 UR5, UPT, UPT, UR14, -0x700cb87f, URZ ;  /* 0x8ff347810e057890 */ /* 0x000fcc000fffe0ff */
[----:B------:R-:W-:-:S07]  /*5210*/  LOP3.LUT R5, R174, UR5, R25, 0x96, !PT ;  /* 0x00000005ae057c12 */ /* 0x000fce000f8e9619 */
.L_x_3514:
[----:B------:R-:W-:Y:S05]  /*5220*/  BSYNC.RECONVERGENT B1 ;  /* 0x0000000000017941 */ /* 0x000fea0003800200 */
.L_x_3513:
[----:B------:R-:W-:Y:S01]  /*5230*/  I2FP.F32.U32 R24, R24 ;  /* 0x0000001800187245 */ /* 0x000fe20000201000 */
[----:B------:R-:W-:Y:S01]  /*5240*/  HFMA2 R25, -RZ, RZ, 0.1171875, 0 ;  /* 0x2f800000ff197431 */ /* 0x000fe200000001ff */
[----:B------:R-:W-:-:S04]  /*5250*/  SHF.L.U32 R174, R184, 0x10, RZ ;  /* 0x00000010b8ae7819 */ /* 0x000fc800000006ff */
[----:B------:R-:W-:-:S05]  /*5260*/  FFMA.FTZ R24, R24, R25, 1.1641532182693481445e-10 ;  /* 0x2f00000018187423 */ /* 0x000fca0000010019 */
[----:B------:R-:W-:Y:S02]  /*5270*/  FSETP.GTU.FTZ.AND P1, PT, R24, UR23, PT ;  /* 0x0000001718007c0b */ /* 0x000fe4000bf3c000 */
[----:B-----5:R-:W-:-:S05]  /*5280*/  PRMT R24, R47, 0x7632, R24 ;  /* 0x000076322f187816 */ /* 0x020fca0000000018 */
[----:B------:R-:W-:-:S04]  /*5290*/  IMAD.U32 R24, R24, 0x10000, RZ ;  /* 0x0001000018187824 */ /* 0x000fc800078e00ff */
[----:B------:R-:W-:-:S04]  /*52a0*/  FMUL.FTZ R24, R24, UR21 ;  /* 0x0000001518187c20 */ /* 0x000fc80008410000 */
[----:B------:R-:W-:Y:S01]  /*52b0*/  FMUL.FTZ R25, R24, UR20 ;  /* 0x0000001418197c20 */ /* 0x000fe20008410000 */
[----:B------:R-:W-:-:S04]  /*52c0*/  PRMT R24, R43, 0x7632, R24 ;  /* 0x000076322b187816 */ /* 0x000fc80000000018 */
[----:B------:R-:W-:Y:S01]  /*52d0*/  FSEL R25, R25, RZ, !P1 ;  /* 0x000000ff19197208 */ /* 0x000fe20004800000 */
[----:B------:R-:W-:-:S04]  /*52e0*/  IMAD.U32 R24, R24, 0x10000, RZ ;  /* 0x0001000018187824 */ /* 0x000fc800078e00ff */
[----:B------:R-:W-:Y:S01]  /*52f0*/  FFMA.FTZ R24, R25, R174, R24 ;  /* 0x000000ae19187223 */ /* 0x000fe20000010018 */
[----:B------:R-:W-:-:S07]  /*5300*/  SEL R25, RZ, 0x1, P1 ;  /* 0x00000001ff197807 */ /* 0x000fce0000800000 */
.L_x_3512:
[----:B------:R-:W-:Y:S02]  /*5310*/  F2FP.BF16.F32.PACK_AB R174, RZ, R24 ;  /* 0x00000018ffae723e */ /* 0x000fe400000010ff */
[----:B------:R-:W-:Y:S02]  /*5320*/  PRMT R132, R132, 0x5410, R135 ;  /* 0x0000541084847816 */ /* 0x000fe40000000087 */
[----:B------:R-:W-:Y:S02]  /*5330*/  PRMT R134, R134, 0x5410, R178 ;  /* 0x0000541086867816 */ /* 0x000fe400000000b2 */
[----:B------:R-:W-:Y:S02]  /*5340*/  PRMT R133, R133, 0x5410, R171 ;  /* 0x0000541085857816 */ /* 0x000fe400000000ab */
[----:B------:R-:W-:Y:S01]  /*5350*/  PRMT R135, R181, 0x5410, R174 ;  /* 0x00005410b5877816 */ /* 0x000fe200000000ae */
[----:B------:R-:W-:Y:S06]  /*5360*/  BRA `(.L_x_3518) ;  /* 0x0000003400287947 */ /* 0x000fec0003800000 */
.L_x_3469:
        /* <DEDUP_REMOVED lines=15> */
[----:B------:R-:W-:Y:S01]  /*5460*/  @!P1 IMAD.MOV.U32 R9, RZ, RZ, R4 ;  /* 0x000000ffff099224 */ /* 0x000fe200078e0004 */
[----:B------:R-:W-:Y:S01]  /*5470*/  @P1 MOV R9, R5 ;  /* 0x0000000500091202 */ /* 0x000fe20000000f00 */
[----:B------:R-:W-:Y:S02]  /*5480*/  @P1 VIADD R14, R6, 0x1 ;  /* 0x00000001060e1836 */ /* 0x000fe40000000000 */
[----:B------:R-:W-:Y:S01]  /*5490*/  @P1 IMAD.MOV.U32 R176, RZ, RZ, R171 ;  /* 0x000000ffffb01224 */ /* 0x000fe200078e00ab */
[----:B------:R-:W-:Y:S06]  /*54a0*/  BRA `(.L_x_3521) ;  /* 0x0000000400247947 */ /* 0x000fec0003800000 */
.L_x_3522:
[----:B------:R-:W-:Y:S01]  /*54b0*/  VIADD R3, R3, 0x1 ;  /* 0x0000000103037836 */ /* 0x000fe20000000000 */
[----:B------:R-:W-:Y:S04]  /*54c0*/  BSSY.RECONVERGENT B2, `(.L_x_3523) ;  /* 0x000000b000027945 */ /* 0x000fe80003800200 */
        /* <DEDUP_REMOVED lines=10> */
.L_x_3524:
[----:B------:R-:W-:Y:S05]  /*5570*/  BSYNC.RECONVERGENT B2 ;  /* 0x0000000000027941 */ /* 0x000fea0003800200 */
.L_x_3523:
        /* <DEDUP_REMOVED lines=56> */
[----:B------:R-:W-:-:S05]  /*5900*/  IMAD.WIDE.U32 R176, R176, -0x2daee0ad, RZ ;  /* 0xd2511f53b0b07825 */ /* 0x000fca00078e00ff */
[----:B------:R-:W-:Y:S01]  /*5910*/  LOP3.LUT R4, R4, UR5, R177, 0x96, !PT ;  /* 0x0000000504047c12 */ /* 0x000fe2000f8e96b1 */
[----:B------:R-:W-:-:S06]  /*5920*/  UIADD3 UR5, UPT, UPT, UR14, -0x700cb87f, URZ ;  /* 0x8ff347810e057890 */ /* 0x000fcc000fffe0ff */
[----:B------:R-:W-:-:S07]  /*5930*/  LOP3.LUT R5, R132, UR5, R11, 0x96, !PT ;  /* 0x0000000584057c12 */ /* 0x000fce000f8e960b */
.L_x_3521:
[----:B------:R-:W-:Y:S05]  /*5940*/  BSYNC.RECONVERGENT B1 ;  /* 0x0000000000017941 */ /* 0x000fea0003800200 */
.L_x_3520:
[----:B------:R-:W-:Y:S01]  /*5950*/  I2FP.F32.U32 R6, R9 ;  /* 0x0000000900067245 */ /* 0x000fe20000201000 */
[----:B------:R-:W-:-:S04]  /*5960*/  IMAD.MOV.U32 R9, RZ, RZ, 0x2f800000 ;  /* 0x2f800000ff097424 */ /* 0x000fc800078e00ff */
        /* <DEDUP_REMOVED lines=8> */
[----:B------:R-:W-:-:S07]  /*59f0*/  FMUL.FTZ R9, R9, R6 ;  /* 0x0000000609097220 */ /* 0x000fce0000410000 */
.L_x_3519:
[----:B------:R-:W-:Y:S01]  /*5a00*/  F2FP.BF16.F32.PACK_AB R132, RZ, R9 ;  /* 0x00000009ff84723e */ /* 0x000fe200000010ff */
[----:B------:R-:W-:Y:S02]  /*5a10*/  IMAD.MOV.U32 R12, RZ, RZ, RZ ;  /* 0x000000ffff0c7224 */ /* 0x000fe400078e00ff */
[----:B------:R-:W-:Y:S01]  /*5a20*/  IMAD.MOV.U32 R16, RZ, RZ, R14 ;  /* 0x000000ffff107224 */ /* 0x000fe200078e000e */
        /* <DEDUP_REMOVED lines=14> */
.L_x_3528:
        /* <DEDUP_REMOVED lines=12> */
.L_x_3530:
[----:B------:R-:W-:Y:S05]  /*5bd0*/  BSYNC.RECONVERGENT B2 ;  /* 0x0000000000027941 */ /* 0x000fea0003800200 */
.L_x_3529:
[----:B------:R-:W-:Y:S01]  /*5be0*/  IMAD.WIDE.U32 R4, R3, -0x2daee0ad, RZ ;  /* 0xd2511f5303047825 */ /* 0x000fe200078e00ff */
[----:B------:R-:W-:-:S03]  /*5bf0*/  UIADD3 UR5, UPT, UPT, UR14, -0x61c88647, URZ ;  /* 0x9e3779b90e057890 */ /* 0x000fc6000fffe0ff */
[----:B------:R-:W-:Y:S01]  /*5c00*/  IMAD.WIDE.U32 R134, R0, -0x326172a9, RZ ;  /* 0xcd9e8d5700867825 */ /* 0x000fe200078e00ff */
[----:B------:R-:W-:-:S03]  /*5c10*/  LOP3.LUT R12, R8, UR15, R5, 0x96, !PT ;  /* 0x0000000f080c7c12 */ /* 0x000fc6000f8e9605 */
[----:B------:R-:W-:Y:S01]  /*5c20*/  IMAD.MOV.U32 R6, RZ, RZ, R176 ;  /* 0x000000ffff067224 */ /* 0x000fe200078e00b0 */
[----:B------:R-:W-:Y:S01]  /*5c30*/  LOP3.LUT R135, R7, UR14, R135, 0x96, !PT ;  /* 0x0000000e07877c12 */ /* 0x000fe2000f8e9687 */
[----:B------:R-:W-:-:S04]  /*5c40*/  IMAD.WIDE.U32 R12, R12, -0x326172a9, RZ ;  /* 0xcd9e8d570c0c7825 */ /* 0x000fc800078e00ff */
[----:B------:R-:W-:Y:S01]  /*5c50*/  IMAD.MOV.U32 R16, RZ, RZ, RZ ;  /* 0x000000ffff107224 */ /* 0x000fe200078e00ff */
        /* <DEDUP_REMOVED lines=47> */
[----:B------:R-:W-:-:S04]  /*5f50*/  IMAD.WIDE.U32 R12, R12, -0x2daee0ad, RZ ;  /* 0xd2511f530c0c7825 */ /* 0x000fc800078e00ff */
[----:B------:R-:W-:Y:S01]  /*5f60*/  IMAD.MOV.U32 R176, RZ, RZ, R12 ;  /* 0x000000ffffb07224 */ /* 0x000fe200078e000c */
[----:B------:R-:W-:Y:S01]  /*5f70*/  LOP3.LUT R4, R4, UR5, R13, 0x96, !PT ;  /* 0x0000000504047c12 */ /* 0x000fe2000f8e960d */
[----:B------:R-:W-:Y:S01]  /*5f80*/  UIADD3 UR5, UPT, UPT, UR14, -0x700cb87f, URZ ;  /* 0x8ff347810e057890 */ /* 0x000fe2000fffe0ff */
[----:B------:R-:W-:-:S05]  /*5f90*/  IMAD.WIDE.U32 R12, R5, -0x326172a9, RZ ;  /* 0xcd9e8d57050c7825 */ /* 0x000fca00078e00ff */
[----:B------:R-:W-:Y:S02]  /*5fa0*/  LOP3.LUT R5, R134, UR5, R13, 0x96, !PT ;  /* 0x0000000586057c12 */ /* 0x000fe4000f8e960d */
[----:B------:R-:W-:-:S07]  /*5fb0*/  MOV R10, R12 ;  /* 0x0000000c000a7202 */ /* 0x000fce0000000f00 */
.L_x_3527:
[----:B------:R-:W-:Y:S05]  /*5fc0*/  BSYNC.RECONVERGENT B1 ;  /* 0x0000000000017941 */ /* 0x000fea0003800200 */
.L_x_3526:
[----:B------:R-:W-:Y:S01]  /*5fd0*/  I2FP.F32.U32 R6, R6 ;  /* 0x0000000600067245 */ /* 0x000fe20000201000 */
[----:B------:R-:W-:-:S04]  /*5fe0*/  IMAD.MOV.U32 R13, RZ, RZ, 0x2f800000 ;  /* 0x2f800000ff0d7424 */ /* 0x000fc800078e00ff */
[----:B------:R-:W-:Y:S01]  /*5ff0*/  FFMA.FTZ R6, R6, R13, 1.1641532182693481445e-10 ;  /* 0x2f00000006067423 */ /* 0x000fe2000001000d */
[----:B------:R-:W-:-:S04]  /*6000*/  IMAD.U32 R13, R180, 0x10000, RZ ;  /* 0x00010000b40d7824 */ /* 0x000fc800078e00ff */
[----:B------:R-:W-:Y:S02]  /*6010*/  FSETP.GTU.FTZ.AND P1, PT, R6, UR23, PT ;  /* 0x0000001706007c0b */ /* 0x000fe4000bf3c000 */
[----:B-----5:R-:W-:-:S04]  /*6020*/  PRMT R6, R44, 0x7632, R6 ;  /* 0x000076322c067816 */ /* 0x020fc80000000006 */
[----:B------:R-:W-:-:S05]  /*6030*/  SHF.L.U32 R6, R6, 0x10, RZ ;  /* 0x0000001006067819 */ /* 0x000fca00000006ff */
[----:B------:R-:W-:-:S04]  /*6040*/  FMUL.FTZ R6, R6, UR21 ;  /* 0x0000001506067c20 */ /* 0x000fc80008410000 */
[----:B------:R-:W-:-:S05]  /*6050*/  FMUL.FTZ R6, R6, UR20 ;  /* 0x0000001406067c20 */ /* 0x000fca0008410000 */
[----:B------:R-:W-:-:S05]  /*6060*/  FSEL R6, R6, RZ, !P1 ;  /* 0x000000ff06067208 */ /* 0x000fca0004800000 */
[----:B------:R-:W-:Y:S01]  /*6070*/  FMUL.FTZ R12, R6, R13 ;  /* 0x0000000d060c7220 */ /* 0x000fe20000410000 */
[----:B------:R-:W-:-:S07]  /*6080*/  SEL R13, RZ, 0x1, P1 ;  /* 0x00000001ff0d7807 */ /* 0x000fce0000800000 */
.L_x_3525:
        /* <DEDUP_REMOVED lines=17> */
.L_x_3534:
        /* <DEDUP_REMOVED lines=12> */
.L_x_3536:
[----:B------:R-:W-:Y:S05]  /*6260*/  BSYNC.RECONVERGENT B2 ;  /* 0x0000000000027941 */ /* 0x000fea0003800200 */
.L_x_3535:
        /* <DEDUP_REMOVED lines=61> */
[----:B------:R-:W-:-:S07]  /*6640*/  LOP3.LUT R5, R174, UR5, R15, 0x96, !PT ;  /* 0x00000005ae057c12 */ /* 0x000fce000f8e960f */
.L_x_3533:
[----:B------:R-:W-:Y:S05]  /*6650*/  BSYNC.RECONVERGENT B1 ;  /* 0x0000000000017941 */ /* 0x000fea0003800200 */
.L_x_3532:
[----:B------:R-:W-:Y:S01]  /*6660*/  I2FP.F32.U32 R6, R6 ;  /* 0x0000000600067245 */ /* 0x000fe20000201000 */
[----:B------:R-:W-:-:S05]  /*6670*/  HFMA2 R14, -RZ, RZ, 0.1171875, 0 ;  /* 0x2f800000ff0e7431 */ /* 0x000fca00000001ff */
[----:B------:R-:W-:-:S05]  /*6680*/  FFMA.FTZ R6, R6, R14, 1.1641532182693481445e-10 ;  /* 0x2f00000006067423 */ /* 0x000fca000001000e */
[----:B------:R-:W-:Y:S01]  /*6690*/  FSETP.GTU.FTZ.AND P1, PT, R6, UR23, PT ;  /* 0x0000001706007c0b */ /* 0x000fe2000bf3c000 */
[----:B-----5:R-:W-:-:S03]  /*66a0*/  IMAD.U32 R6, R45, 0x10000, RZ ;  /* 0x000100002d067824 */ /* 0x020fc600078e00ff */
[----:B------:R-:W-:Y:S01]  /*66b0*/  SEL R15, RZ, 0x1, P1 ;  /* 0x00000001ff0f7807 */ /* 0x000fe20000800000 */
[----:B------:R-:W-:-:S04]  /*66c0*/  FMUL.FTZ R6, R6, UR21 ;  /* 0x0000001506067c20 */ /* 0x000fc80008410000 */
[----:B------:R-:W-:-:S05]  /*66d0*/  FMUL.FTZ R6, R6, UR20 ;  /* 0x0000001406067c20 */ /* 0x000fca0008410000 */
[----:B------:R-:W-:Y:S01]  /*66e0*/  FSEL R14, R6, RZ, !P1 ;  /* 0x000000ff060e7208 */ /* 0x000fe20004800000 */
[----:B------:R-:W-:-:S04]  /*66f0*/  IMAD.U32 R6, R121, 0x10000, RZ ;  /* 0x0001000079067824 */ /* 0x000fc800078e00ff */
[----:B------:R-:W-:-:S07]  /*6700*/  FMUL.FTZ R14, R14, R6 ;  /* 0x000000060e0e7220 */ /* 0x000fce0000410000 */
.L_x_3531:
        /* <DEDUP_REMOVED lines=17> */
.L_x_3540:
        /* <DEDUP_REMOVED lines=12> */
.L_x_3542:
[----:B------:R-:W-:Y:S05]  /*68e0*/  BSYNC.RECONVERGENT B2 ;  /* 0x0000000000027941 */ /* 0x000fea0003800200 */
.L_x_3541:
[----:B------:R-:W-:Y:S01]  /*68f0*/  IMAD.WIDE.U32 R4, R3, -0x2daee0ad, RZ ;  /* 0xd2511f5303047825 */ /* 0x000fe200078e00ff */
[----:B------:R-:W-:Y:S01]  /*6900*/  UIADD3 UR5, UPT, UPT, UR14, -0x61c88647, URZ ;  /* 0x9e3779b90e057890 */ /* 0x000fe2000fffe0ff */
[----:B------:R-:W-:Y:S02]  /*6910*/  MOV R6, R176 ;  /* 0x000000b000067202 */ /* 0x000fe40000000f00 */
        /* <DEDUP_REMOVED lines=56> */
[----:B------:R-:W-:-:S04]  /*6ca0*/  IMAD.WIDE.U32 R16, R5, -0x326172a9, RZ ;  /* 0xcd9e8d5705107825 */ /* 0x000fc800078e00ff */
[----:B------:R-:W-:Y:S01]  /*6cb0*/  IMAD.MOV.U32 R10, RZ, RZ, R16 ;  /* 0x000000ffff0a7224 */ /* 0x000fe200078e0010 */
[----:B------:R-:W-:-:S07]  /*6cc0*/  LOP3.LUT R5, R174, UR5, R17, 0x96, !PT ;  /* 0x00000005ae057c12 */ /* 0x000fce000f8e9611 */
.L_x_3539:
[----:B------:R-:W-:Y:S05]  /*6cd0*/  BSYNC.RECONVERGENT B1 ;  /* 0x0000000000017941 */ /* 0x000fea0003800200 */
.L_x_3538:
[----:B------:R-:W-:Y:S01]  /*6ce0*/  I2FP.F32.U32 R6, R6 ;  /* 0x0000000600067245 */ /* 0x000fe20000201000 */
[----:B------:R-:W-:-:S04]  /*6cf0*/  IMAD.MOV.U32 R16, RZ, RZ, 0x2f800000 ;  /* 0x2f800000ff107424 */ /* 0x000fc800078e00ff */
[----:B------:R-:W-:-:S05]  /*6d00*/  FFMA.FTZ R6, R6, R16, 1.1641532182693481445e-10 ;  /* 0x2f00000006067423 */ /* 0x000fca0000010010 */
[----:B------:R-:W-:Y:S02]  /*6d10*/  FSETP.GTU.FTZ.AND P1, PT, R6, UR23, PT ;  /* 0x0000001706007c0b */ /* 0x000fe4000bf3c000 */
[----:B-----5:R-:W-:Y:S02]  /*6d20*/  PRMT R6, R45, 0x7632, R6 ;  /* 0x000076322d067816 */ /* 0x020fe40000000006 */
[----:B------:R-:W-:-:S03]  /*6d30*/  SEL R17, RZ, 0x1, P1 ;  /* 0x00000001ff117807 */ /* 0x000fc60000800000 */
[----:B------:R-:W-:-:S04]  /*6d40*/  IMAD.U32 R6, R6, 0x10000, RZ ;  /* 0x0001000006067824 */ /* 0x000fc800078e00ff */
[----:B------:R-:W-:-:S04]  /*6d50*/  FMUL.FTZ R6, R6, UR21 ;  /* 0x0000001506067c20 */ /* 0x000fc80008410000 */
[----:B------:R-:W-:-:S05]  /*6d60*/  FMUL.FTZ R6, R6, UR20 ;  /* 0x0000001406067c20 */ /* 0x000fca0008410000 */
[----:B------:R-:W-:Y:S02]  /*6d70*/  FSEL R16, R6, RZ, !P1 ;  /* 0x000000ff06107208 */ /* 0x000fe40004800000 */
[----:B------:R-:W-:-:S05]  /*6d80*/  SHF.L.U32 R6, R182, 0x10, RZ ;  /* 0x00000010b6067819 */ /* 0x000fca00000006ff */
[----:B------:R-:W-:-:S07]  /*6d90*/  FMUL.FTZ R16, R16, R6 ;  /* 0x0000000610107220 */ /* 0x000fce0000410000 */
.L_x_3537:
        /* <DEDUP_REMOVED lines=17> */
.L_x_3546:
        /* <DEDUP_REMOVED lines=12> */
.L_x_3548:
[----:B------:R-:W-:Y:S05]  /*6f70*/  BSYNC.RECONVERGENT B2 ;  /* 0x0000000000027941 */ /* 0x000fea0003800200 */
.L_x_3547:
        /* <DEDUP_REMOVED lines=62> */
.L_x_3545:
[----:B------:R-:W-:Y:S05]  /*7360*/  BSYNC.RECONVERGENT B1 ;  /* 0x0000000000017941 */ /* 0x000fea0003800200 */
.L_x_3544:
[----:B------:R-:W-:Y:S01]  /*7370*/  I2FP.F32.U32 R6, R6 ;  /* 0x0000000600067245 */ /* 0x000fe20000201000 */
[----:B------:R-:W-:-:S04]  /*7380*/  IMAD.MOV.U32 R18, RZ, RZ, 0x2f800000 ;  /* 0x2f800000ff127424 */ /* 0x000fc800078e00ff */
[----:B------:R-:W-:-:S05]  /*7390*/  FFMA.FTZ R6, R6, R18, 1.1641532182693481445e-10 ;  /* 0x2f00000006067423 */ /* 0x000fca0000010012 */
[----:B------:R-:W-:Y:S02]  /*73a0*/  FSETP.GTU.FTZ.AND P1, PT, R6, UR23, PT ;  /* 0x0000001706007c0b */ /* 0x000fe4000bf3c000 */
[----:B-----5:R-:W-:Y:S02]  /*73b0*/  SHF.L.U32 R6, R46, 0x10, RZ ;  /* 0x000000102e067819 */ /* 0x020fe400000006ff */
[----:B------:R-:W-:-:S03]  /*73c0*/  SEL R19, RZ, 0x1, P1 ;  /* 0x00000001ff137807 */ /* 0x000fc60000800000 */
[----:B------:R-:W-:-:S04]  /*73d0*/  FMUL.FTZ R6, R6, UR21 ;  /* 0x0000001506067c20 */ /* 0x000fc80008410000 */
[----:B------:R-:W-:-:S05]  /*73e0*/  FMUL.FTZ R6, R6, UR20 ;  /* 0x0000001406067c20 */ /* 0x000fca0008410000 */
[----:B------:R-:W-:Y:S01]  /*73f0*/  FSEL R18, R6, RZ, !P1 ;  /* 0x000000ff06127208 */ /* 0x000fe20004800000 */
[----:B------:R-:W-:-:S04]  /*7400*/  IMAD.U32 R6, R122, 0x10000, RZ ;  /* 0x000100007a067824 */ /* 0x000fc800078e00ff */
[----:B------:R-:W-:-:S07]  /*7410*/  FMUL.FTZ R18, R18, R6 ;  /* 0x0000000612127220 */ /* 0x000fce0000410000 */
.L_x_3543:
        /* <DEDUP_REMOVED lines=17> */
.L_x_3552:
        /* <DEDUP_REMOVED lines=12> */
.L_x_3554:
[----:B------:R-:W-:Y:S05]  /*75f0*/  BSYNC.RECONVERGENT B2 ;  /* 0x0000000000027941 */ /* 0x000fea0003800200 */
.L_x_3553:
        /* <DEDUP_REMOVED lines=62> */
.L_x_3551:
[----:B------:R-:W-:Y:S05]  /*79e0*/  BSYNC.RECONVERGENT B1 ;  /* 0x0000000000017941 */ /* 0x000fea0003800200 */
.L_x_3550:
[----:B------:R-:W-:Y:S01]  /*79f0*/  I2FP.F32.U32 R6, R6 ;  /* 0x0000000600067245 */ /* 0x000fe20000201000 */
[----:B------:R-:W-:-:S05]  /*7a00*/  HFMA2 R20, -RZ, RZ, 0.1171875, 0 ;  /* 0x2f800000ff147431 */ /* 0x000fca00000001ff */
[----:B------:R-:W-:-:S05]  /*7a10*/  FFMA.FTZ R6, R6, R20, 1.1641532182693481445e-10 ;  /* 0x2f00000006067423 */ /* 0x000fca0000010014 */
[----:B------:R-:W-:Y:S02]  /*7a20*/  FSETP.GTU.FTZ.AND P1, PT, R6, UR23, PT ;  /* 0x0000001706007c0b */ /* 0x000fe4000bf3c000 */
[----:B-----5:R-:W-:Y:S02]  /*7a30*/  PRMT R6, R46, 0x7632, R6 ;  /* 0x000076322e067816 */ /* 0x020fe40000000006 */
[----:B------:R-:W-:-:S03]  /*7a40*/  SEL R21, RZ, 0x1, P1 ;  /* 0x00000001ff157807 */ /* 0x000fc60000800000 */
[----:B------:R-:W-:-:S04]  /*7a50*/  IMAD.U32 R6, R6, 0x10000, RZ ;  /* 0x0001000006067824 */ /* 0x000fc800078e00ff */
[----:B------:R-:W-:-:S04]  /*7a60*/  FMUL.FTZ R6, R6, UR21 ;  /* 0x0000001506067c20 */ /* 0x000fc80008410000 */
[----:B------:R-:W-:-:S05]  /*7a70*/  FMUL.FTZ R6, R6, UR20 ;  /* 0x0000001406067c20 */ /* 0x000fca0008410000 */
[----:B------:R-:W-:Y:S01]  /*7a80*/  FSEL R20, R6, RZ, !P1 ;  /* 0x000000ff06147208 */ /* 0x000fe20004800000 */
[----:B------:R-:W-:-:S04]  /*7a90*/  IMAD.U32 R6, R183, 0x10000, RZ ;  /* 0x00010000b7067824 */ /* 0x000fc800078e00ff */
[----:B------:R-:W-:-:S07]  /*7aa0*/  FMUL.FTZ R20, R20, R6 ;  /* 0x0000000614147220 */ /* 0x000fce0000410000 */
.L_x_3549:
        /* <DEDUP_REMOVED lines=17> */
.L_x_3558:
        /* <DEDUP_REMOVED lines=12> */
.L_x_3560:
[----:B------:R-:W-:Y:S05]  /*7c80*/  BSYNC.RECONVERGENT B2 ;  /* 0x0000000000027941 */ /* 0x000fea0003800200 */
.L_x_3559:
[----:B------:R-:W-:Y:S01]  /*7c90*/  IMAD.WIDE.U32 R4, R3, -0x2daee0ad, RZ ;  /* 0xd2511f5303047825 */ /* 0x000fe200078e00ff */
[----:B------:R-:W-:Y:S01]  /*7ca0*/  UIADD3 UR5, UPT, UPT, UR14, -0x61c88647, URZ ;  /* 0x9e3779b90e057890 */ /* 0x000fe2000fffe0ff */
[----:B------:R-:W-:Y:S02]  /*7cb0*/  MOV R6, R176 ;  /* 0x000000b000067202 */ /* 0x000fe40000000f00 */
        /* <DEDUP_REMOVED lines=57> */
[----:B------:R-:W-:Y:S01]  /*8050*/  LOP3.LUT R5, R174, UR5, R23, 0x96, !PT ;  /* 0x00000005ae057c12 */ /* 0x000fe2000f8e9617 */
[----:B------:R-:W-:-:S07]  /*8060*/  HFMA2 R174, -RZ, RZ, 0, 0 ;  /* 0x00000000ffae7431 */ /* 0x000fce00000001ff */
.L_x_3557:
[----:B------:R-:W-:Y:S05]  /*8070*/  BSYNC.RECONVERGENT B1 ;  /* 0x0000000000017941 */ /* 0x000fea0003800200 */
.L_x_3556:
[----:B------:R-:W-:Y:S01]  /*8080*/  I2FP.F32.U32 R6, R6 ;  /* 0x0000000600067245 */ /* 0x000fe20000201000 */
[----:B------:R-:W-:-:S04]  /*8090*/  IMAD.MOV.U32 R22, RZ, RZ, 0x2f800000 ;  /* 0x2f800000ff167424 */ /* 0x000fc800078e00ff */
[----:B------:R-:W-:-:S05]  /*80a0*/  FFMA.FTZ R6, R6, R22, 1.1641532182693481445e-10 ;  /* 0x2f00000006067423 */ /* 0x000fca0000010016 */
[----:B------:R-:W-:Y:S01]  /*80b0*/  FSETP.GTU.FTZ.AND P1, PT, R6, UR23, PT ;  /* 0x0000001706007c0b */ /* 0x000fe2000bf3c000 */
[----:B-----5:R-:W-:-:S03]  /*80c0*/  IMAD.U32 R6, R47, 0x10000, RZ ;  /* 0x000100002f067824 */ /* 0x020fc600078e00ff */
[----:B------:R-:W-:Y:S01]  /*80d0*/  SEL R23, RZ, 0x1, P1 ;  /* 0x00000001ff177807 */ /* 0x000fe20000800000 */
[----:B------:R-:W-:-:S04]  /*80e0*/  FMUL.FTZ R6, R6, UR21 ;  /* 0x0000001506067c20 */ /* 0x000fc80008410000 */
[----:B------:R-:W-:-:S05]  /*80f0*/  FMUL.FTZ R6, R6, UR20 ;  /* 0x0000001406067c20 */ /* 0x000fca0008410000 */
[----:B------:R-:W-:Y:S02]  /*8100*/  FSEL R22, R6, RZ, !P1 ;  /* 0x000000ff06167208 */ /* 0x000fe40004800000 */
[----:B------:R-:W-:-:S05]  /*8110*/  SHF.L.U32 R6, R123, 0x10, RZ ;  /* 0x000000107b067819 */ /* 0x000fca00000006ff */
[----:B------:R-:W-:-:S07]  /*8120*/  FMUL.FTZ R22, R22, R6 ;  /* 0x0000000616167220 */ /* 0x000fce0000410000 */
.L_x_3555:
        /* <DEDUP_REMOVED lines=17> */
.L_x_3564:
        /* <DEDUP_REMOVED lines=12> */
.L_x_3566:
[----:B------:R-:W-:Y:S05]  /*8300*/  BSYNC.RECONVERGENT B2 ;  /* 0x0000000000027941 */ /* 0x000fea0003800200 */
.L_x_3565:
        /* <DEDUP_REMOVED lines=54> */
[----:B------:R-:W-:-:S03]  /*8670*/  IMAD.MOV.U32 R175, RZ, RZ, R176 ;  /* 0x000000ffffaf7224 */ /* 0x000fc600078e00b0 */
[----:B------:R-:W-:-:S04]  /*8680*/  IMAD.WIDE.U32 R24, R24, -0x2daee0ad, RZ ;  /* 0xd2511f5318187825 */ /* 0x000fc800078e00ff */
[----:B------:R-:W-:Y:S01]  /*8690*/  IMAD.MOV.U32 R176, RZ, RZ, R24 ;  /* 0x000000ffffb07224 */ /* 0x000fe200078e0018 */
[----:B------:R-:W-:Y:S01]  /*86a0*/  LOP3.LUT R4, R4, UR5, R25, 0x96, !PT ;  /* 0x0000000504047c12 */ /* 0x000fe2000f8e9619 */
[----:B------:R-:W-:Y:S01]  /*86b0*/  UIADD3 UR5, UPT, UPT, UR14, -0x700cb87f, URZ ;  /* 0x8ff347810e057890 */ /* 0x000fe2000fffe0ff */
[----:B------:R-:W-:-:S05]  /*86c0*/  IMAD.WIDE.U32 R24, R5, -0x326172a9, RZ ;  /* 0xcd9e8d5705187825 */ /* 0x000fca00078e00ff */
[----:B------:R-:W-:Y:S02]  /*86d0*/  LOP3.LUT R5, R174, UR5, R25, 0x96, !PT ;  /* 0x00000005ae057c12 */ /* 0x000fe4000f8e9619 */
[----:B------:R-:W-:-:S07]  /*86e0*/  MOV R10, R24 ;  /* 0x00000018000a7202 */ /* 0x000fce0000000f00 */
.L_x_3563:
[----:B------:R-:W-:Y:S05]  /*86f0*/  BSYNC.RECONVERGENT B1 ;  /* 0x0000000000017941 */ /* 0x000fea0003800200 */
.L_x_3562:
        /* <DEDUP_REMOVED lines=12> */
.L_x_3561:
[----:B------:R-:W-:Y:S02]  /*87c0*/  F2FP.BF16.F32.PACK_AB R174, RZ, R24 ;  /* 0x00000018ffae723e */ /* 0x000fe400000010ff */
[----:B------:R-:W-:Y:S02]  /*87d0*/  PRMT R132, R132, 0x5410, R135 ;  /* 0x0000541084847816 */ /* 0x000fe40000000087 */
[----:B------:R-:W-:Y:S02]  /*87e0*/  PRMT R134, R134, 0x5410, R177 ;  /* 0x0000541086867816 */ /* 0x000fe400000000b1 */
[----:B------:R-:W-:Y:S02]  /*87f0*/  PRMT R133, R133, 0x5410, R171 ;  /* 0x0000541085857816 */ /* 0x000fe400000000ab */
[----:B------:R-:W-:-:S07]  /*8800*/  PRMT R135, R178, 0x5410, R174 ;  /* 0x00005410b2877816 */ /* 0x000fce00000000ae */
.L_x_3518:
[----:B------:R-:W0:Y:S01]  /*8810*/  LDC.64 R174, c[0x0][0x3a8] ;  /* 0x0000ea00ffae7b82 */ /* 0x000e220000000a00 */
[----:B------:R-:W-:Y:S02]  /*8820*/  IMAD.MOV.U32 R171, RZ, RZ, R176 ;  /* 0x000000ffffab7224 */ /* 0x000fe400078e00b0 */
[----:B0-----:R-:W-:-:S05]  /*8830*/  IMAD.WIDE.U32 R174, R173, 0x10, R174 ;  /* 0x00000010adae7825 */ /* 0x001fca00078e00ae */
[----:B------:R0:W-:Y:S01]  /*8840*/  STG.E.128 desc[UR12][R174.64], R132 ;  /* 0x00000084ae007986 */ /* 0x0001e2000c101d0c */
[----:B------:R-:W-:Y:S05]  /*8850*/  BRA.U !UP2, `(.L_x_3567) ;  /* 0x000000010a507547 */ /* 0x000fea000b800000 */
[----:B0-----:R-:W-:Y:S02]  /*8860*/  SHF.L.U32 R132, R23, 0x10, RZ ;  /* 0x0000001017847819 */ /* 0x001fe400000006ff */
[----:B------:R-:W-:Y:S02]  /*8870*/  LOP3.LUT R133, R25, 0xffff, RZ, 0xc0, !PT ;  /* 0x0000ffff19857812 */ /* 0x000fe400078ec0ff */
[----:B------:R-:W-:Y:S02]  /*8880*/  LOP3.LUT R132, R132, 0xff0000, RZ, 0xc0, !PT ;  /* 0x00ff000084847812 */ /* 0x000fe400078ec0ff */
[----:B------:R-:W-:Y:S02]  /*8890*/  PRMT R176, R21, 0x7104, RZ ;  /* 0x0000710415b07816 */ /* 0x000fe400000000ff */
[----:B------:R-:W-:Y:S02]  /*88a0*/  PRMT R132, R132, 0x4210, R133 ;  /* 0x0000421084847816 */ /* 0x000fe40000000085 */
[----:B------:R-:W-:-:S02]  /*88b0*/  LOP3.LUT R134, R15, 0xff, RZ, 0xc0, !PT ;  /* 0x000000ff0f867812 */ /* 0x000fc400078ec0ff */
[----:B------:R-:W-:Y:S02]  /*88c0*/  LOP3.LUT R176, R132, 0xff00, R176, 0xf8, !PT ;  /* 0x0000ff0084b07812 */ /* 0x000fe400078ef8b0 */
[----:B------:R-:W-:Y:S01]  /*88d0*/  LOP3.LUT R132, R17, 0xff, RZ, 0xc0, !PT ;  /* 0x000000ff11847812 */ /* 0x000fe200078ec0ff */
[----:B------:R-:W-:Y:S01]  /*88e0*/  IMAD.WIDE.U32 R134, R134, 0x10000, RZ ;  /* 0x0001000086867825 */ /* 0x000fe200078e00ff */
[----:B------:R-:W-:Y:S02]  /*88f0*/  LOP3.LUT R174, R13, 0xff, RZ, 0xc0, !PT ;  /* 0x000000ff0dae7812 */ /* 0x000fe400078ec0ff */
[----:B------:R-:W-:Y:S01]  /*8900*/  LOP3.LUT R176, R176, 0xff, R19, 0xf8, !PT ;  /* 0x000000ffb0b07812 */ /* 0x000fe200078ef813 */
[----:B------:R-:W-:-:S04]  /*8910*/  IMAD.WIDE.U32 R132, R132, 0x1000000, RZ ;  /* 0x0100000084847825 */ /* 0x000fc800078e00ff */
[----:B------:R-:W-:Y:S01]  /*8920*/  IMAD.WIDE.U32 R174, R174, 0x100, RZ ;  /* 0x00000100aeae7825 */ /* 0x000fe200078e00ff */
[----:B------:R-:W-:Y:S02]  /*8930*/  LOP3.LUT R176, R135, R176, R133, 0xfe, !PT ;  /* 0x000000b087b07212 */ /* 0x000fe400078efe85 */
[----:B------:R-:W-:Y:S02]  /*8940*/  LOP3.LUT R132, R174, R132, R134, 0xfe, !PT ;  /* 0x00000084ae847212 */ /* 0x000fe400078efe86 */
[----:B------:R-:W0:Y:S01]  /*8950*/  LDC.64 R134, c[0x0][0x3b0] ;  /* 0x0000ec00ff867b82 */ /* 0x000e220000000a00 */
[----:B------:R-:W-:Y:S02]  /*8960*/  LOP3.LUT R175, R176, R175, RZ, 0xfc, !PT ;  /* 0x000000afb0af7212 */ /* 0x000fe400078efcff */
[----:B------:R-:W-:Y:S01]  /*8970*/  LOP3.LUT R174, R132, 0xff, R11, 0xf8, !PT ;  /* 0x000000ff84ae7812 */ /* 0x000fe200078ef80b */
[----:B0-----:R-:W-:-:S05]  /*8980*/  IMAD.WIDE.U32 R132, R172, 0x8, R134 ;  /* 0x00000008ac847825 */ /* 0x001fca00078e0086 */
[----:B------:R1:W-:Y:S02]  /*8990*/  STG.E.64 desc[UR12][R132.64], R174 ;  /* 0x000000ae84007986 */ /* 0x0003e4000c101b0c */
.L_x_3567:
[----:B------:R-:W-:Y:S02]  /*89a0*/  VIADD R173, R173, 0x80 ;  /* 0x00000080adad7836 */ /* 0x000fe40000000000 */
[----:B------:R-:W-:-:S07]  /*89b0*/  VIADD R172, R172, 0x80 ;  /* 0x00000080acac7836 */ /* 0x000fce0000000000 */
.L_x_3467:
[----:B------:R-:W-:Y:S05]  /*89c0*/  BSYNC.RECONVERGENT B0 ;  /* 0x0000000000007941 */ /* 0x000fea0003800200 */
.L_x_3466:
[----:B------:R-:W-:Y:S01]  /*89d0*/  ISETP.GE.U32.AND P1, PT, R2, 0x100, PT ;  /* 0x000001000200780c */ /* 0x000fe20003f26070 */
[----:B------:R-:W-:Y:S01]  /*89e0*/  BSSY.RECONVERGENT B0, `(.L_x_3568) ;  /* 0x00006ed000007945 */ /* 0x000fe20003800200 */
[----:B------:R-:W-:-:S11]  /*89f0*/  LOP3.LUT R34, R34, 0xffffffdf, RZ, 0xc0, !PT ;  /* 0xffffffdf22227812 */ /* 0x000fd600078ec0ff */
[----:B------:R-:W-:Y:S01]  /*8a00*/  @P1 LOP3.LUT R34, R34, 0x20, RZ, 0xfc, !PT ;  /* 0x0000002022221812 */ /* 0x000fe200078efcff */
[----:B------:R-:W-:Y:S06]  /*8a10*/  @!P1 BRA `(.L_x_3569) ;  /* 0x0000006c00a49947 */ /* 0x000fec0003800000 */
[----:B------:R-:W2:Y:S01]  /*8a20*/  @UP2 LDCU.64 UR6, c[0x0][0x390] ;  /* 0x00007200ff0627ac */ /* 0x000ea20008000a00 */
[----:B------:R-:W-:Y:S01]  /*8a30*/  PLOP3.LUT P2, PT, PT, PT, UP2, 0x80, 0x8 ;  /* 0x000000000008781c */ /* 0x000fe20003f4f028 */
[----:B------:R-:W-:Y:S01]  /*8a40*/  HFMA2 R27, -RZ, RZ, 0, 9.5367431640625e-07 ;  /* 0x00000010ff1b7431 */ /* 0x000fe200000001ff */
[----:B------:R-:W-:Y:S02]  /*8a50*/  ISETP.NE.U32.AND P1, PT, RZ, UR18, PT ;  /* 0x00000012ff007c0c */ /* 0x000fe4000bf25070 */
[----:B------:R-:W-:Y:S02]  /*8a60*/  PLOP3.LUT P3, PT, PT, PT, UP2, 0x80, 0x8 ;  /* 0x000000000008781c */ /* 0x000fe40003f6f028 */
[----:B------:R-:W-:-:S07]  /*8a70*/  ISETP.NE.AND.EX P1, PT, RZ, UR19, PT, P1 ;  /* 0x00000013ff007c0c */ /* 0x000fce000bf25310 */
[----:B--2---:R-:W-:-:S05]  /*8a80*/  @P2 IMAD.WIDE.U32 R26, R172, R27, UR6 ;  /* 0x00000006ac1a2e25 */ /* 0x004fca000f8e001b */
[----:B-----5:R2:W5:Y:S02]  /*8a90*/  @P3 LDG.E.128 R44, desc[UR12][R26.64] ;  /* 0x0000000c1a2c3981 */ /* 0x020564000c1e1d00 */
[----:B--2---:R-:W2:Y:S02]  /*8aa0*/  @P1 LDC.64 R26, c[0x0][0x3a0] ;  /* 0x0000e800ff1a1b82 */ /* 0x004ea40000000a00 */
[----:B--2---:R-:W-:-:S05]  /*8ab0*/  @P1 IMAD.WIDE.U32 R26, R173, 0x10, R26 ;  /* 0x00000010ad1a1825 */ /* 0x004fca00078e001a */
[----:B------:R2:W5:Y:S01]  /*8ac0*/  @P1 LDG.E.128 R40, desc[UR12][R26.64] ;  /* 0x0000000c1a281981 */ /* 0x000562000c1e1d00 */
[----:B------:R-:W-:Y:S05]  /*8ad0*/  @!P1 BRA `(.L_x_3570) ;  /* 0x0000003400e09947 */ /* 0x000fea0003800000 */
[----:B------:R-:W-:-:S13]  /*8ae0*/  ISETP.LT.AND P1, PT, RZ, UR27, PT ;  /* 0x0000001bff007c0c */ /* 0x000fda000bf21270 */
[----:B--2--5:R-:W-:Y:S01]  /*8af0*/  @!P1 IMAD.U32 R26, R40, 0x10000, RZ ;  /* 0x00010000281a9824 */ /* 0x024fe200078e00ff */
        /* <DEDUP_REMOVED lines=19> */
.L_x_3574:
        /* <DEDUP_REMOVED lines=12> */
.L_x_3576:
[----:B------:R-:W-:Y:S05]  /*8cf0*/  BSYNC.RECONVERGENT B2 ;  /* 0x0000000000027941 */ /* 0x000fea0003800200 */
.L_x_3575:
        /* <DEDUP_REMOVED lines=54> */
[----:B------:R-:W-:-:S04]  /*9060*/  IMAD.WIDE.U32 R26, R26, -0x2daee0ad, RZ ;  /* 0xd2511f531a1a7825 */ /* 0x000fc800078e00ff */
[----:B------:R-:W-:Y:S01]  /*9070*/  IMAD.MOV.U32 R32, RZ, RZ, R26 ;  /* 0x000000ffff207224 */ /* 0x000fe200078e001a */
[----:B------:R-:W-:Y:S01]  /*9080*/  LOP3.LUT R4, R4, UR5, R27, 0x96, !PT ;  /* 0x0000000504047c12 */ /* 0x000fe2000f8e961b */
[----:B------:R-:W-:-:S06]  /*9090*/  UIADD3 UR5, UPT, UPT, UR14, -0x700cb87f, URZ ;  /* 0x8ff347810e057890 */ /* 0x000fcc000fffe0ff */
[----:B------:R-:W-:Y:S01]  /*90a0*/  LOP3.LUT R5, R28, UR5, R11, 0x96, !PT ;  /* 0x000000051c057c12 */ /* 0x000fe2000f8e960b */
[----:B------:R-:W-:Y:S01]  /*90b0*/  IMAD.MOV.U32 R28, RZ, RZ, RZ ;  /* 0x000000ffff1c7224 */ /* 0x000fe200078e00ff */
[----:B------:R-:W-:-:S07]  /*90c0*/  MOV R11, R171 ;  /* 0x000000ab000b7202 */ /* 0x000fce0000000f00 */
.L_x_3573:
[----:B------:R-:W-:Y:S05]  /*90d0*/  BSYNC.RECONVERGENT B1 ;  /* 0x0000000000017941 */ /* 0x000fea0003800200 */
.L_x_3572:
[----:B------:R-:W-:Y:S01]  /*90e0*/  I2FP.F32.U32 R6, R11 ;  /* 0x0000000b00067245 */ /* 0x000fe20000201000 */
[----:B------:R-:W-:Y:S02]  /*90f0*/  IMAD.MOV.U32 R11, RZ, RZ, 0x2f800000 ;  /* 0x2f800000ff0b7424 */ /* 0x000fe400078e00ff */
[----:B------:R-:W-:Y:S02]  /*9100*/  IMAD.U32 R27, R40, 0x10000, RZ ;  /* 0x00010000281b7824 */ /* 0x000fe400078e00ff */
[----:B------:R-:W-:Y:S01]  /*9110*/  FFMA.FTZ R6, R6, R11, 1.1641532182693481445e-10 ;  /* 0x2f00000006067423 */ /* 0x000fe2000001000b */
[----:B------:R-:W-:-:S04]  /*9120*/  SHF.L.U32 R11, R44, 0x10, RZ ;  /* 0x000000102c0b7819 */ /* 0x000fc800000006ff */
[----:B------:R-:W-:Y:S01]  /*9130*/  FSETP.GTU.FTZ.AND P2, PT, R6, UR23, PT ;  /* 0x0000001706007c0b */ /* 0x000fe2000bf5c000 */
[----:B------:R-:W-:-:S04]  /*9140*/  FMUL.FTZ R11, R11, UR21 ;  /* 0x000000150b0b7c20 */ /* 0x000fc80008410000 */
[----:B------:R-:W-:-:S05]  /*9150*/  FMUL.FTZ R11, R11, UR20 ;  /* 0x000000140b0b7c20 */ /* 0x000fca0008410000 */
[----:B------:R-:W-:Y:S01]  /*9160*/  FSEL R26, R11, RZ, !P2 ;  /* 0x000000ff0b1a7208 */ /* 0x000fe20005000000 */
[----:B------:R-:W-:-:S04]  /*9170*/  IMAD.U32 R11, R108, 0x10000, RZ ;  /* 0x000100006c0b7824 */ /* 0x000fc800078e00ff */
[----:B------:R-:W-:Y:S01]  /*9180*/  FFMA.FTZ R26, R26, R11, R27 ;  /* 0x0000000b1a1a7223 */ /* 0x000fe2000001001b */
[----:B------:R-:W-:-:S07]  /*9190*/  SEL R11, RZ, 0x1, P2 ;  /* 0x00000001ff0b7807 */ /* 0x000fce0001000000 */
.L_x_3571:
[----:B------:R-:W-:Y:S01]  /*91a0*/  @!P1 PRMT R27, R40, 0x7632, R27 ;  /* 0x00007632281b9816 */ /* 0x000fe2000000001b */
[----:B------:R-:W-:Y:S01]  /*91b0*/  @!P1 IMAD.MOV.U32 R29, RZ, RZ, R28 ;  /* 0x000000ffff1d9224 */ /* 0x000fe200078e001c */
[----:B01----:R-:W-:Y:S01]  /*91c0*/  F2FP.BF16.F32.PACK_AB R132, RZ, R26 ;  /* 0x0000001aff84723e */ /* 0x003fe200000010ff */
[----:B------:R-:W-:Y:S01]  /*91d0*/  @!P1 IMAD.MOV.U32 R6, RZ, RZ, R32 ;  /* 0x000000ffff069224 */ /* 0x000fe200078e0020 */
[----:B------:R-:W-:Y:S01]  /*91e0*/  @!P1 SHF.L.U32 R27, R27, 0x10, RZ ;  /* 0x000000101b1b9819 */ /* 0x000fe200000006ff */
        /* <DEDUP_REMOVED lines=17> */
.L_x_3580:
        /* <DEDUP_REMOVED lines=12> */
.L_x_3582:
[----:B------:R-:W-:Y:S05]  /*93c0*/  BSYNC.RECONVERGENT B2 ;  /* 0x0000000000027941 */ /* 0x000fea0003800200 */
.L_x_3581:
        /* <DEDUP_REMOVED lines=61> */
[----:B------:R-:W-:-:S07]  /*97a0*/  IMAD.MOV.U32 R29, RZ, RZ, RZ ;  /* 0x000000ffff1d7224 */ /* 0x000fce00078e00ff */
.L_x_3579:
[----:B------:R-:W-:Y:S05]  /*97b0*/  BSYNC.RECONVERGENT B1 ;  /* 0x0000000000017941 */ /* 0x000fea0003800200 */
.L_x_3578:
[----:B------:R-:W-:Y:S01]  /*97c0*/  I2FP.F32.U32 R13, R13 ;  /* 0x0000000d000d7245 */ /* 0x000fe20000201000 */
[----:B------:R-:W-:Y:S01]  /*97d0*/  IMAD.MOV.U32 R28, RZ, RZ, 0x2f800000 ;  /* 0x2f800000ff1c7424 */ /* 0x000fe200078e00ff */
[----:B------:R-:W-:-:S03]  /*97e0*/  PRMT R27, R40, 0x7632, R27 ;  /* 0x00007632281b7816 */ /* 0x000fc6000000001b */
[----:B------:R-:W-:Y:S02]  /*97f0*/  FFMA.FTZ R13, R13, R28, 1.1641532182693481445e-10 ;  /* 0x2f0000000d0d7423 */ /* 0x000fe4000001001c */
[----:B------:R-:W-:-:S03]  /*9800*/  IMAD.U32 R27, R27, 0x10000, RZ ;  /* 0x000100001b1b7824 */ /* 0x000fc600078e00ff */
[----:B------:R-:W-:Y:S02]  /*9810*/  FSETP.GTU.FTZ.AND P2, PT, R13, UR23, PT ;  /* 0x000000170d007c0b */ /* 0x000fe4000bf5c000 */
[----:B------:R-:W-:-:S04]  /*9820*/  PRMT R13, R44, 0x7632, R13 ;  /* 0x000076322c0d7816 */ /* 0x000fc8000000000d */
[----:B------:R-:W-:-:S05]  /*9830*/  SHF.L.U32 R13, R13, 0x10, RZ ;  /* 0x000000100d0d7819 */ /* 0x000fca00000006ff */
[----:B------:R-:W-:-:S04]  /*9840*/  FMUL.FTZ R13, R13, UR21 ;  /* 0x000000150d0d7c20 */ /* 0x000fc80008410000 */
[----:B------:R-:W-:-:S05]  /*9850*/  FMUL.FTZ R13, R13, UR20 ;  /* 0x000000140d0d7c20 */ /* 0x000fca0008410000 */
[----:B------:R-:W-:Y:S01]  /*9860*/  FSEL R28, R13, RZ, !P2 ;  /* 0x000000ff0d1c7208 */ /* 0x000fe20005000000 */
[----:B------:R-:W-:-:S04]  /*9870*/  IMAD.U32 R13, R185, 0x10000, RZ ;  /* 0x00010000b90d7824 */ /* 0x000fc800078e00ff */
[----:B------:R-:W-:Y:S01]  /*9880*/  FFMA.FTZ R27, R28, R13, R27 ;  /* 0x0000000d1c1b7223 */ /* 0x000fe2000001001b */
[----:B------:R-:W-:-:S07]  /*9890*/  SEL R13, RZ, 0x1, P2 ;  /* 0x00000001ff0d7807 */ /* 0x000fce0001000000 */
.L_x_3577:
[----:B------:R-:W-:Y:S01]  /*98a0*/  F2FP.BF16.F32.PACK_AB R135, RZ, R27 ;  /* 0x0000001bff87723e */ /* 0x000fe200000010ff */
[----:B------:R-:W-:Y:S01]  /*98b0*/  @!P1 IMAD.MOV.U32 R30, RZ, RZ, R29 ;  /* 0x000000ffff1e9224 */ /* 0x000fe200078e001d */
[----:B------:R-:W-:Y:S01]  /*98c0*/  @!P1 SHF.L.U32 R28, R41, 0x10, RZ ;  /* 0x00000010291c9819 */ /* 0x000fe200000006ff */
[----:B------:R-:W-:Y:S01]  /*98d0*/  @!P1 IMAD.MOV.U32 R134, RZ, RZ, R6 ;  /* 0x000000ffff869224 */ /* 0x000fe200078e0006 */
        /* <DEDUP_REMOVED lines=17> */
.L_x_3586:
        /* <DEDUP_REMOVED lines=12> */
.L_x_3588:
[----:B------:R-:W-:Y:S05]  /*9ab0*/  BSYNC.RECONVERGENT B2 ;  /* 0x0000000000027941 */ /* 0x000fea0003800200 */
.L_x_3587:
        /* <DEDUP_REMOVED lines=62> */
.L_x_3585:
[----:B------:R-:W-:Y:S05]  /*9ea0*/  BSYNC.RECONVERGENT B1 ;  /* 0x0000000000017941 */ /* 0x000fea0003800200 */
.L_x_3584:
[----:B------:R-:W-:Y:S01]  /*9eb0*/  I2FP.F32.U32 R6, R15 ;  /* 0x0000000f00067245 */ /* 0x000fe20000201000 */
[----:B------:R-:W-:-:S04]  /*9ec0*/  IMAD.MOV.U32 R15, RZ, RZ, 0x2f800000 ;  /* 0x2f800000ff0f7424 */ /* 0x000fc800078e00ff */
[----:B------:R-:W-:Y:S01]  /*9ed0*/  FFMA.FTZ R6, R6, R15, 1.1641532182693481445e-10 ;  /* 0x2f00000006067423 */ /* 0x000fe2000001000f */
[----:B------:R-:W-:-:S04]  /*9ee0*/  IMAD.U32 R15, R41, 0x10000, RZ ;  /* 0x00010000290f7824 */ /* 0x000fc800078e00ff */
[----:B------:R-:W-:Y:S02]  /*9ef0*/  FSETP.GTU.FTZ.AND P2, PT, R6, UR23, PT ;  /* 0x0000001706007c0b */ /* 0x000fe4000bf5c000 */
[----:B------:R-:W-:-:S05]  /*9f00*/  SHF.L.U32 R6, R45, 0x10, RZ ;  /* 0x000000102d067819 */ /* 0x000fca00000006ff */
[----:B------:R-:W-:-:S04]  /*9f10*/  FMUL.FTZ R6, R6, UR21 ;  /* 0x0000001506067c20 */ /* 0x000fc80008410000 */
[----:B------:R-:W-:-:S05]  /*9f20*/  FMUL.FTZ R6, R6, UR20 ;  /* 0x0000001406067c20 */ /* 0x000fca0008410000 */
[----:B------:R-:W-:Y:S01]  /*9f30*/  FSEL R28, R6, RZ, !P2 ;  /* 0x000000ff061c7208 */ /* 0x000fe20005000000 */
[----:B------:R-:W-:-:S04]  /*9f40*/  IMAD.U32 R6, R109, 0x10000, RZ ;  /* 0x000100006d067824 */ /* 0x000fc800078e00ff */
[----:B------:R-:W-:Y:S01]  /*9f50*/  FFMA.FTZ R28, R28, R6, R15 ;  /* 0x000000061c1c7223 */ /* 0x000fe2000001000f */
[----:B------:R-:W-:-:S07]  /*9f60*/  SEL R15, RZ, 0x1, P2 ;  /* 0x00000001ff0f7807 */ /* 0x000fce0001000000 */
.L_x_3583:
        /* <DEDUP_REMOVED lines=22> */
.L_x_3592:
        /* <DEDUP_REMOVED lines=12> */
.L_x_3594:
[----:B------:R-:W-:Y:S05]  /*a190*/  BSYNC.RECONVERGENT B2 ;  /* 0x0000000000027941 */ /* 0x000fea0003800200 */
.L_x_3593:
        /* <DEDUP_REMOVED lines=62> */
.L_x_3591:
[----:B------:R-:W-:Y:S05]  /*a580*/  BSYNC.RECONVERGENT B1 ;  /* 0x0000000000017941 */ /* 0x000fea0003800200 */
.L_x_3590:
[----:B------:R-:W-:Y:S01]  /*a590*/  I2FP.F32.U32 R17, R17 ;  /* 0x0000001100117245 */ /* 0x000fe20000201000 */
[----:B------:R-:W-:Y:S02]  /*a5a0*/  IMAD.MOV.U32 R29, RZ, RZ, 0x2f800000 ;  /* 0x2f800000ff1d7424 */ /* 0x000fe400078e00ff */
[----:B------:R-:W-:Y:S02]  /*a5b0*/  IMAD.U32 R30, R186, 0x10000, RZ ;  /* 0x00010000ba1e7824 */ /* 0x000fe400078e00ff */
[----:B------:R-:W-:Y:S01]  /*a5c0*/  FFMA.FTZ R17, R17, R29, 1.1641532182693481445e-10 ;  /* 0x2f00000011117423 */ /* 0x000fe2000001001d */
[----:B------:R-:W-:-:S04]  /*a5d0*/  PRMT R29, R41, 0x7632, R29 ;  /* 0x00007632291d7816 */ /* 0x000fc8000000001d */
[----:B------:R-:W-:Y:S01]  /*a5e0*/  FSETP.GTU.FTZ.AND P2, PT, R17, UR23, PT ;  /* 0x0000001711007c0b */ /* 0x000fe2000bf5c000 */
[----:B------:R-:W-:Y:S01]  /*a5f0*/  IMAD.U32 R29, R29, 0x10000, RZ ;  /* 0x000100001d1d7824 */ /* 0x000fe200078e00ff */
[----:B------:R-:W-:-:S04]  /*a600*/  PRMT R17, R45, 0x7632, R17 ;  /* 0x000076322d117816 */ /* 0x000fc80000000011 */
[----:B------:R-:W-:-:S05]  /*a610*/  SHF.L.U32 R17, R17, 0x10, RZ ;  /* 0x0000001011117819 */ /* 0x000fca00000006ff */
[----:B------:R-:W-:-:S04]  /*a620*/  FMUL.FTZ R17, R17, UR21 ;  /* 0x0000001511117c20 */ /* 0x000fc80008410000 */
[----:B------:R-:W-:-:S05]  /*a630*/  FMUL.FTZ R17, R17, UR20 ;  /* 0x0000001411117c20 */ /* 0x000fca0008410000 */
[----:B------:R-:W-:-:S05]  /*a640*/  FSEL R17, R17, RZ, !P2 ;  /* 0x000000ff11117208 */ /* 0x000fca0005000000 */
[----:B------:R-:W-:Y:S01]  /*a650*/  FFMA.FTZ R29, R17, R30, R29 ;  /* 0x0000001e111d7223 */ /* 0x000fe2000001001d */
[----:B------:R-:W-:-:S07]  /*a660*/  SEL R17, RZ, 0x1, P2 ;  /* 0x00000001ff117807 */ /* 0x000fce0001000000 */
.L_x_3589:
        /* <DEDUP_REMOVED lines=21> */
.L_x_3598:
        /* <DEDUP_REMOVED lines=12> */
.L_x_3600:
[----:B------:R-:W-:Y:S05]  /*a880*/  BSYNC.RECONVERGENT B2 ;  /* 0x0000000000027941 */ /* 0x000fea0003800200 */
.L_x_3599:
        /* <DEDUP_REMOVED lines=62> */
.L_x_3597:
[----:B------:R-:W-:Y:S05]  /*ac70*/  BSYNC.RECONVERGENT B1 ;  /* 0x0000000000017941 */ /* 0x000fea0003800200 */
.L_x_3596:
        /* <DEDUP_REMOVED lines=12> */
.L_x_3595:
        /* <DEDUP_REMOVED lines=22> */
.L_x_3604:
        /* <DEDUP_REMOVED lines=12> */
.L_x_3606:
[----:B------:R-:W-:Y:S05]  /*af60*/  BSYNC.RECONVERGENT B2 ;  /* 0x0000000000027941 */ /* 0x000fea0003800200 */
.L_x_3605:
        /* <DEDUP_REMOVED lines=62> */
.L_x_3603:
[----:B------:R-:W-:Y:S05]  /*b350*/  BSYNC.RECONVERGENT B1 ;  /* 0x0000000000017941 */ /* 0x000fea0003800200 */
.L_x_3602:
        /* <DEDUP_REMOVED lines=14> */
.L_x_3601:
        /* <DEDUP_REMOVED lines=21> */
.L_x_3610:
        /* <DEDUP_REMOVED lines=12> */
.L_x_3612:
[----:B------:R-:W-:Y:S05]  /*b650*/  BSYNC.RECONVERGENT B2 ;  /* 0x0000000000027941 */ /* 0x000fea0003800200 */
.L_x_3611:
        /* <DEDUP_REMOVED lines=62> */
.L_x_3609:
[----:B------:R-:W-:Y:S05]  /*ba40*/  BSYNC.RECONVERGENT B1 ;  /* 0x0000000000017941 */ /* 0x000fea0003800200 */
.L_x_3608:
        /* <DEDUP_REMOVED lines=12> */
.L_x_3607:
        /* <DEDUP_REMOVED lines=22> */
.L_x_3616:
        /* <DEDUP_REMOVED lines=12> */
.L_x_3618:
[----:B------:R-:W-:Y:S05]  /*bd30*/  BSYNC.RECONVERGENT B2 ;  /* 0x0000000000027941 */ /* 0x000fea0003800200 */
.L_x_3617:
        /* <DEDUP_REMOVED lines=60> */
[----:B------:R-:W-:-:S07]  /*c100*/  LOP3.LUT R5, R178, UR5, R175, 0x96, !PT ;  /* 0x00000005b2057c12 */ /* 0x000fce000f8e96af */
.L_x_3615:
[----:B------:R-:W-:Y:S05]  /*c110*/  BSYNC.RECONVERGENT B1 ;  /* 0x0000000000017941 */ /* 0x000fea0003800200 */
.L_x_3614:
[----:B------:R-:W-:Y:S01]  /*c120*/  I2FP.F32.U32 R25, R25 ;  /* 0x0000001900197245 */ /* 0x000fe20000201000 */
[----:B------:R-:W-:Y:S02]  /*c130*/  IMAD.MOV.U32 R33, RZ, RZ, 0x2f800000 ;  /* 0x2f800000ff217424 */ /* 0x000fe400078e00ff */
[----:B------:R-:W-:Y:S02]  /*c140*/  IMAD.U32 R174, R188, 0x10000, RZ ;  /* 0x00010000bcae7824 */ /* 0x000fe400078e00ff */
[----:B------:R-:W-:Y:S01]  /*c150*/  FFMA.FTZ R25, R25, R33, 1.1641532182693481445e-10 ;  /* 0x2f00000019197423 */ /* 0x000fe20000010021 */
[----:B------:R-:W-:-:S04]  /*c160*/  PRMT R33, R43, 0x7632, R33 ;  /* 0x000076322b217816 */ /* 0x000fc80000000021 */
[----:B------:R-:W-:Y:S02]  /*c170*/  FSETP.GTU.FTZ.AND P1, PT, R25, UR23, PT ;  /* 0x0000001719007c0b */ /* 0x000fe4000bf3c000 */
[----:B------:R-:W-:Y:S02]  /*c180*/  PRMT R25, R47, 0x7632, R25 ;  /* 0x000076322f197816 */ /* 0x000fe40000000019 */
[----:B------:R-:W-:-:S03]  /*c190*/  SHF.L.U32 R33, R33, 0x10, RZ ;  /* 0x0000001021217819 */ /* 0x000fc600000006ff */
[----:B------:R-:W-:-:S04]  /*c1a0*/  IMAD.U32 R25, R25, 0x10000, RZ ;  /* 0x0001000019197824 */ /* 0x000fc800078e00ff */
[----:B------:R-:W-:-:S04]  /*c1b0*/  FMUL.FTZ R25, R25, UR21 ;  /* 0x0000001519197c20 */ /* 0x000fc80008410000 */
[----:B------:R-:W-:-:S05]  /*c1c0*/  FMUL.FTZ R25, R25, UR20 ;  /* 0x0000001419197c20 */ /* 0x000fca0008410000 */
[----:B------:R-:W-:-:S05]  /*c1d0*/  FSEL R25, R25, RZ, !P1 ;  /* 0x000000ff19197208 */ /* 0x000fca0004800000 */
[----:B------:R-:W-:Y:S01]  /*c1e0*/  FFMA.FTZ R33, R25, R174, R33 ;  /* 0x000000ae19217223 */ /* 0x000fe20000010021 */
[----:B------:R-:W-:-:S07]  /*c1f0*/  SEL R25, RZ, 0x1, P1 ;  /* 0x00000001ff197807 */ /* 0x000fce0000800000 */
.L_x_3613:
[----:B------:R-:W-:Y:S02]  /*c200*/  F2FP.BF16.F32.PACK_AB R174, RZ, R33 ;  /* 0x00000021ffae723e */ /* 0x000fe400000010ff */
[----:B------:R-:W-:Y:S02]  /*c210*/  PRMT R132, R132, 0x5410, R135 ;  /* 0x0000541084847816 */ /* 0x000fe40000000087 */
[----:B------:R-:W-:Y:S02]  /*c220*/  PRMT R134, R134, 0x5410, R181 ;  /* 0x0000541086867816 */ /* 0x000fe400000000b5 */
[----:B------:R-:W-:Y:S02]  /*c230*/  PRMT R133, R133, 0x5410, R171 ;  /* 0x0000541085857816 */ /* 0x000fe400000000ab */
[----:B------:R-:W-:Y:S01]  /*c240*/  PRMT R135, R213, 0x5410, R174 ;  /* 0x00005410d5877816 */ /* 0x000fe200000000ae */
[----:B------:R-:W-:Y:S06]  /*c250*/  BRA `(.L_x_3619) ;  /* 0x0000003400287947 */ /* 0x000fec0003800000 */
.L_x_3570:
[----:B--2---:R-:W-:Y:S01]  /*c260*/  IMAD.MOV.U32 R26, RZ, RZ, RZ ;  /* 0x000000ffff1a7224 */ /* 0x004fe200078e00ff */
        /* <DEDUP_REMOVED lines=19> */
.L_x_3623:
        /* <DEDUP_REMOVED lines=12> */
.L_x_3625:
[----:B------:R-:W-:Y:S05]  /*c460*/  BSYNC.RECONVERGENT B2 ;  /* 0x0000000000027941 */ /* 0x000fea0003800200 */
.L_x_3624:
        /* <DEDUP_REMOVED lines=58> */
[----:B------:R-:W-:Y:S02]  /*c810*/  LOP3.LUT R5, R26, UR5, R11, 0x96, !PT ;  /* 0x000000051a057c12 */ /* 0x000fe4000f8e960b */
[----:B------:R-:W-:-:S07]  /*c820*/  MOV R11, R171 ;  /* 0x000000ab000b7202 */ /* 0x000fce0000000f00 */
.L_x_3622:
[----:B------:R-:W-:Y:S05]  /*c830*/  BSYNC.RECONVERGENT B1 ;  /* 0x0000000000017941 */ /* 0x000fea0003800200 */
.L_x_3621:
[----:B------:R-:W-:Y:S01]  /*c840*/  I2FP.F32.U32 R6, R11 ;  /* 0x0000000b00067245 */ /* 0x000fe20000201000 */
[----:B------:R-:W-:-:S04]  /*c850*/  IMAD.MOV.U32 R11, RZ, RZ, 0x2f800000 ;  /* 0x2f800000ff0b7424 */ /* 0x000fc800078e00ff */
[----:B------:R-:W-:Y:S01]  /*c860*/  FFMA.FTZ R6, R6, R11, 1.1641532182693481445e-10 ;  /* 0x2f00000006067423 */ /* 0x000fe2000001000b */
[----:B-----5:R-:W-:-:S04]  /*c870*/  SHF.L.U32 R11, R44, 0x10, RZ ;  /* 0x000000102c0b7819 */ /* 0x020fc800000006ff */
[----:B------:R-:W-:Y:S01]  /*c880*/  FSETP.GTU.FTZ.AND P1, PT, R6, UR23, PT ;  /* 0x0000001706007c0b */ /* 0x000fe2000bf3c000 */
[----:B------:R-:W-:-:S04]  /*c890*/  FMUL.FTZ R11, R11, UR21 ;  /* 0x000000150b0b7c20 */ /* 0x000fc80008410000 */
[----:B------:R-:W-:-:S05]  /*c8a0*/  FMUL.FTZ R11, R11, UR20 ;  /* 0x000000140b0b7c20 */ /* 0x000fca0008410000 */
[----:B------:R-:W-:Y:S01]  /*c8b0*/  FSEL R26, R11, RZ, !P1 ;  /* 0x000000ff0b1a7208 */ /* 0x000fe20004800000 */
[----:B------:R-:W-:-:S04]  /*c8c0*/  IMAD.U32 R11, R108, 0x10000, RZ ;  /* 0x000100006c0b7824 */ /* 0x000fc800078e00ff */
[----:B------:R-:W-:Y:S01]  /*c8d0*/  FMUL.FTZ R26, R11, R26 ;  /* 0x0000001a0b1a7220 */ /* 0x000fe20000410000 */
[----:B------:R-:W-:-:S07]  /*c8e0*/  SEL R11, RZ, 0x1, P1 ;  /* 0x00000001ff0b7807 */ /* 0x000fce0000800000 */
.L_x_3620:
[----:B01----:R-:W-:Y:S01]  /*c8f0*/  F2FP.BF16.F32.PACK_AB R132, RZ, R26 ;  /* 0x0000001aff84723e */ /* 0x003fe200000010ff */
        /* <DEDUP_REMOVED lines=16> */
.L_x_3629:
        /* <DEDUP_REMOVED lines=12> */
.L_x_3631:
[----:B------:R-:W-:Y:S05]  /*cac0*/  BSYNC.RECONVERGENT B2 ;  /* 0x0000000000027941 */ /* 0x000fea0003800200 */
.L_x_3630:
[----:B------:R-:W-:Y:S01]  /*cad0*/  IMAD.WIDE.U32 R4, R3, -0x2daee0ad, RZ ;  /* 0xd2511f5303047825 */ /* 0x000fe200078e00ff */
[----:B------:R-:W-:-:S03]  /*cae0*/  UIADD3 UR5, UPT, UPT, UR14, -0x61c88647, URZ ;  /* 0x9e3779b90e057890 */ /* 0x000fc6000fffe0ff */
        /* <DEDUP_REMOVED lines=59> */
[----:B------:R-:W-:-:S07]  /*cea0*/  IMAD.MOV.U32 R29, RZ, RZ, RZ ;  /* 0x000000ffff1d7224 */ /* 0x000fce00078e00ff */
.L_x_3628:
[----:B------:R-:W-:Y:S05]  /*ceb0*/  BSYNC.RECONVERGENT B1 ;  /* 0x0000000000017941 */ /* 0x000fea0003800200 */
.L_x_3627:
[----:B------:R-:W-:Y:S01]  /*cec0*/  I2FP.F32.U32 R6, R6 ;  /* 0x0000000600067245 */ /* 0x000fe20000201000 */
[----:B------:R-:W-:Y:S02]  /*ced0*/  HFMA2 R13, -RZ, RZ, 0.1171875, 0 ;  /* 0x2f800000ff0d7431 */ /* 0x000fe400000001ff */
[----:B------:R-:W-:-:S03]  /*cee0*/  IMAD.U32 R27, R185, 0x10000, RZ ;  /* 0x00010000b91b7824 */ /* 0x000fc600078e00ff */
[----:B------:R-:W-:-:S05]  /*cef0*/  FFMA.FTZ R6, R6, R13, 1.1641532182693481445e-10 ;  /* 0x2f00000006067423 */ /* 0x000fca000001000d */
[----:B------:R-:W-:Y:S02]  /*cf00*/  FSETP.GTU.FTZ.AND P1, PT, R6, UR23, PT ;  /* 0x0000001706007c0b */ /* 0x000fe4000bf3c000 */
[----:B-----5:R-:W-:Y:S02]  /*cf10*/  PRMT R6, R44, 0x7632, R6 ;  /* 0x000076322c067816 */ /* 0x020fe40000000006 */
[----:B------:R-:W-:-:S03]  /*cf20*/  SEL R13, RZ, 0x1, P1 ;  /* 0x00000001ff0d7807 */ /* 0x000fc60000800000 */
[----:B------:R-:W-:-:S04]  /*cf30*/  IMAD.U32 R6, R6, 0x10000, RZ ;  /* 0x0001000006067824 */ /* 0x000fc800078e00ff */
[----:B------:R-:W-:-:S04]  /*cf40*/  FMUL.FTZ R6, R6, UR21 ;  /* 0x0000001506067c20 */ /* 0x000fc80008410000 */
[----:B------:R-:W-:-:S05]  /*cf50*/  FMUL.FTZ R6, R6, UR20 ;  /* 0x0000001406067c20 */ /* 0x000fca0008410000 */
[----:B------:R-:W-:-:S05]  /*cf60*/  FSEL R6, R6, RZ, !P1 ;  /* 0x000000ff06067208 */ /* 0x000fca0004800000 */
[----:B------:R-:W-:-:S07]  /*cf70*/  FMUL.FTZ R27, R27, R6 ;  /* 0x000000061b1b7220 */ /* 0x000fce0000410000 */
.L_x_3626:
        /* <DEDUP_REMOVED lines=17> */
.L_x_3635:
        /* <DEDUP_REMOVED lines=12> */
.L_x_3637:
[----:B------:R-:W-:Y:S05]  /*d150*/  BSYNC.RECONVERGENT B2 ;  /* 0x0000000000027941 */ /* 0x000fea0003800200 */
.L_x_3636:
        /* <DEDUP_REMOVED lines=62> */
.L_x_3634:
[----:B------:R-:W-:Y:S05]  /*d540*/  BSYNC.RECONVERGENT B1 ;  /* 0x0000000000017941 */ /* 0x000fea0003800200 */
.L_x_3633:
        /* <DEDUP_REMOVED lines=11> */
.L_x_3632:
        /* <DEDUP_REMOVED lines=17> */
.L_x_3641:
        /* <DEDUP_REMOVED lines=12> */
.L_x_3643:
[----:B------:R-:W-:Y:S05]  /*d7d0*/  BSYNC.RECONVERGENT B2 ;  /* 0x0000000000027941 */ /* 0x000fea0003800200 */
.L_x_3642:
        /* <DEDUP_REMOVED lines=59> */
[----:B------:R-:W-:Y:S01]  /*db90*/  LOP3.LUT R5, R32, UR5, R31, 0x96, !PT ;  /* 0x0000000520057c12 */ /* 0x000fe2000f8e961f */
[----:B------:R-:W-:Y:S01]  /*dba0*/  IMAD.MOV.U32 R31, RZ, RZ, RZ ;  /* 0x000000ffff1f7224 */ /* 0x000fe200078e00ff */
[----:B------:R-:W-:-:S07]  /*dbb0*/  MOV R10, R30 ;  /* 0x0000001e000a7202 */ /* 0x000fce0000000f00 */
.L_x_3640:
[----:B------:R-:W-:Y:S05]  /*dbc0*/  BSYNC.RECONVERGENT B1 ;  /* 0x0000000000017941 */ /* 0x000fea0003800200 */
.L_x_3639:
[----:B------:R-:W-:Y:S01]  /*dbd0*/  I2FP.F32.U32 R6, R6 ;  /* 0x0000000600067245 */ /* 0x000fe20000201000 */
[----:B------:R-:W-:-:S04]  /*dbe0*/  IMAD.MOV.U32 R17, RZ, RZ, 0x2f800000 ;  /* 0x2f800000ff117424 */ /* 0x000fc800078e00ff */
[----:B------:R-:W-:-:S05]  /*dbf0*/  FFMA.FTZ R6, R6, R17, 1.1641532182693481445e-10 ;  /* 0x2f00000006067423 */ /* 0x000fca0000010011 */
[----:B------:R-:W-:Y:S02]  /*dc00*/  FSETP.GTU.FTZ.AND P1, PT, R6, UR23, PT ;  /* 0x0000001706007c0b */ /* 0x000fe4000bf3c000 */
[----:B-----5:R-:W-:Y:S02]  /*dc10*/  PRMT R6, R45, 0x7632, R6 ;  /* 0x000076322d067816 */ /* 0x020fe40000000006 */
[----:B------:R-:W-:Y:S02]  /*dc20*/  SEL R17, RZ, 0x1, P1 ;  /* 0x00000001ff117807 */ /* 0x000fe40000800000 */
[----:B------:R-:W-:-:S05]  /*dc30*/  SHF.L.U32 R6, R6, 0x10, RZ ;  /* 0x0000001006067819 */ /* 0x000fca00000006ff */
[----:B------:R-:W-:-:S04]  /*dc40*/  FMUL.FTZ R6, R6, UR21 ;  /* 0x0000001506067c20 */ /* 0x000fc80008410000 */
[----:B------:R-:W-:-:S05]  /*dc50*/  FMUL.FTZ R6, R6, UR20 ;  /* 0x0000001406067c20 */ /* 0x000fca0008410000 */
[----:B------:R-:W-:Y:S01]  /*dc60*/  FSEL R29, R6, RZ, !P1 ;  /* 0x000000ff061d7208 */ /* 0x000fe20004800000 */
[----:B------:R-:W-:-:S04]  /*dc70*/  IMAD.U32 R6, R186, 0x10000, RZ ;  /* 0x00010000ba067824 */ /* 0x000fc800078e00ff */
[----:B------:R-:W-:-:S07]  /*dc80*/  FMUL.FTZ R29, R6, R29 ;  /* 0x0000001d061d7220 */ /* 0x000fce0000410000 */
.L_x_3638:
        /* <DEDUP_REMOVED lines=17> */
.L_x_3647:
        /* <DEDUP_REMOVED lines=12> */
.L_x_3649:
[----:B------:R-:W-:Y:S05]  /*de60*/  BSYNC.RECONVERGENT B2 ;  /* 0x0000000000027941 */ /* 0x000fea0003800200 */
.L_x_3648:
        /* <DEDUP_REMOVED lines=62> */
.L_x_3646:
[----:B------:R-:W-:Y:S05]  /*e250*/  BSYNC.RECONVERGENT B1 ;  /* 0x0000000000017941 */ /* 0x000fea0003800200 */
.L_x_3645:
        /* <DEDUP_REMOVED lines=11> */
.L_x_3644:
        /* <DEDUP_REMOVED lines=17> */
.L_x_3653:
        /* <DEDUP_REMOVED lines=12> */
.L_x_3655:
[----:B------:R-:W-:Y:S05]  /*e4e0*/  BSYNC.RECONVERGENT B2 ;  /* 0x0000000000027941 */ /* 0x000fea0003800200 */
.L_x_3654:
        /* <DEDUP_REMOVED lines=62> */
.L_x_3652:
[----:B------:R-:W-:Y:S05]  /*e8d0*/  BSYNC.RECONVERGENT B1 ;  /* 0x0000000000017941 */ /* 0x000fea0003800200 */
.L_x_3651:
        /* <DEDUP_REMOVED lines=12> */
.L_x_3650:
        /* <DEDUP_REMOVED lines=17> */
.L_x_3659:
        /* <DEDUP_REMOVED lines=12> */
.L_x_3661:
[----:B------:R-:W-:Y:S05]  /*eb70*/  BSYNC.RECONVERGENT B2 ;  /* 0x0000000000027941 */ /* 0x000fea0003800200 */
.L_x_3660:
        /* <DEDUP_REMOVED lines=62> */
.L_x_3658:
[----:B------:R-:W-:Y:S05]  /*ef60*/  BSYNC.RECONVERGENT B1 ;  /* 0x0000000000017941 */ /* 0x000fea0003800200 */
.L_x_3657:
        /* <DEDUP_REMOVED lines=11> */
.L_x_3656:
        /* <DEDUP_REMOVED lines=17> */
.L_x_3665:
        /* <DEDUP_REMOVED lines=12> */
.L_x_3667:
[----:B------:R-:W-:Y:S05]  /*f1f0*/  BSYNC.RECONVERGENT B2 ;  /* 0x0000000000027941 */ /* 0x000fea0003800200 */
.L_x_3666:
        /* <DEDUP_REMOVED lines=62> */
.L_x_3664:
[----:B------:R-:W-:Y:S05]  /*f5e0*/  BSYNC.RECONVERGENT B1 ;  /* 0x0000000000017941 */ /* 0x000fea0003800200 */
.L_x_3663:
[----:B------:R-:W-:Y:S01]  /*f5f0*/  I2FP.F32.U32 R25, R25 ;  /* 0x0000001900197245 */ /* 0x000fe20000201000 */
[----:B------:R-:W-:-:S05]  /*f600*/  HFMA2 R33, -RZ, RZ, 0.1171875, 0 ;  /* 0x2f800000ff217431 */ /* 0x000fca00000001ff */
[----:B------:R-:W-:-:S05]  /*f610*/  FFMA.FTZ R25, R25, R33, 1.1641532182693481445e-10 ;  /* 0x2f00000019197423 */ /* 0x000fca0000010021 */
[----:B------:R-:W-:Y:S02]  /*f620*/  FSETP.GTU.FTZ.AND P1, PT, R25, UR23, PT ;  /* 0x0000001719007c0b */ /* 0x000fe4000bf3c000 */
[----:B-----5:R-:W-:-:S05]  /*f630*/  PRMT R25, R47, 0x7632, R25 ;  /* 0x000076322f197816 */ /* 0x020fca0000000019 */
[----:B------:R-:W-:-:S04]  /*f640*/  IMAD.U32 R25, R25, 0x10000, RZ ;  /* 0x0001000019197824 */ /* 0x000fc800078e00ff */
[----:B------:R-:W-:-:S04]  /*f650*/  FMUL.FTZ R25, R25, UR21 ;  /* 0x0000001519197c20 */ /* 0x000fc80008410000 */
[----:B------:R-:W-:-:S05]  /*f660*/  FMUL.FTZ R25, R25, UR20 ;  /* 0x0000001419197c20 */ /* 0x000fca0008410000 */
[----:B------:R-:W-:Y:S01]  /*f670*/  FSEL R33, R25, RZ, !P1 ;  /* 0x000000ff19217208 */ /* 0x000fe20004800000 */
[----:B------:R-:W-:-:S04]  /*f680*/  IMAD.U32 R25, R188, 0x10000, RZ ;  /* 0x00010000bc197824 */ /* 0x000fc800078e00ff */
[----:B------:R-:W-:Y:S01]  /*f690*/  FMUL.FTZ R33, R25, R33 ;  /* 0x0000002119217220 */ /* 0x000fe20000410000 */
[----:B------:R-:W-:-:S07]  /*f6a0*/  SEL R25, RZ, 0x1, P1 ;  /* 0x00000001ff197807 */ /* 0x000fce0000800000 */
.L_x_3662:
[----:B------:R-:W-:Y:S02]  /*f6b0*/  F2FP.BF16.F32.PACK_AB R174, RZ, R33 ;  /* 0x00000021ffae723e */ /* 0x000fe400000010ff */
[----:B------:R-:W-:Y:S02]  /*f6c0*/  PRMT R132, R132, 0x5410, R135 ;  /* 0x0000541084847816 */ /* 0x000fe40000000087 */
[----:B------:R-:W-:Y:S02]  /*f6d0*/  PRMT R134, R134, 0x5410, R177 ;  /* 0x0000541086867816 */ /* 0x000fe400000000b1 */
[----:B------:R-:W-:Y:S02]  /*f6e0*/  PRMT R133, R133, 0x5410, R171 ;  /* 0x0000541085857816 */ /* 0x000fe400000000ab */
[----:B------:R-:W-:-:S07]  /*f6f0*/  PRMT R135, R181, 0x5410, R174 ;  /* 0x00005410b5877816 */ /* 0x000fce00000000ae */
.L_x_3619:
[----:B------:R-:W0:Y:S01]  /*f700*/  LDC.64 R174, c[0x0][0x3a8] ;  /* 0x0000ea00ffae7b82 */ /* 0x000e220000000a00 */
[----:B------:R-:W-:Y:S01]  /*f710*/  MOV R171, R176 ;  /* 0x000000b000ab7202 */ /* 0x000fe20000000f00 */
[----:B0-----:R-:W-:-:S05]  /*f720*/  IMAD.WIDE.U32 R174, R173, 0x10, R174 ;  /* 0x00000010adae7825 */ /* 0x001fca00078e00ae */
[----:B------:R0:W-:Y:S01]  /*f730*/  STG.E.128 desc[UR12][R174.64], R132 ;  /* 0x00000084ae007986 */ /* 0x0001e2000c101d0c */
[----:B------:R-:W-:Y:S05]  /*f740*/  BRA.U !UP2, `(.L_x_3668) ;  /* 0x000000010a507547 */ /* 0x000fea000b800000 */
[----:B0-----:R-:W-:Y:S01]  /*f750*/  IMAD.U32 R132, R23, 0x10000, RZ ;  /* 0x0001000017847824 */ /* 0x001fe200078e00ff */
[----:B------:R-:W-:Y:S02]  /*f760*/  LOP3.LUT R133, R25, 0xffff, RZ, 0xc0, !PT ;  /* 0x0000ffff19857812 */ /* 0x000fe400078ec0ff */
[----:B------:R-:W-:Y:S02]  /*f770*/  PRMT R176, R21, 0x7104, RZ ;  /* 0x0000710415b07816 */ /* 0x000fe400000000ff */
[----:B------:R-:W-:Y:S02]  /*f780*/  LOP3.LUT R132, R132, 0xff0000, RZ, 0xc0, !PT ;  /* 0x00ff000084847812 */ /* 0x000fe400078ec0ff */
[----:B------:R-:W-:Y:S02]  /*f790*/  LOP3.LUT R134, R15, 0xff, RZ, 0xc0, !PT ;  /* 0x000000ff0f867812 */ /* 0x000fe400078ec0ff */
[----:B------:R-:W-:Y:S02]  /*f7a0*/  PRMT R132, R132, 0x4210, R133 ;  /* 0x0000421084847816 */ /* 0x000fe40000000085 */
[----:B------:R-:W-:Y:S01]  /*f7b0*/  LOP3.LUT R174, R13, 0xff, RZ, 0xc0, !PT ;  /* 0x000000ff0dae7812 */ /* 0x000fe200078ec0ff */
[----:B------:R-:W-:Y:S01]  /*f7c0*/  IMAD.WIDE.U32 R134, R134, 0x10000, RZ ;  /* 0x0001000086867825 */ /* 0x000fe200078e00ff */
[----:B------:R-:W-:-:S02]  /*f7d0*/  LOP3.LUT R176, R132, 0xff00, R176, 0xf8, !PT ;  /* 0x0000ff0084b07812 */ /* 0x000fc400078ef8b0 */
[----:B------:R-:W-:Y:S01]  /*f7e0*/  LOP3.LUT R132, R17, 0xff, RZ, 0xc0, !PT ;  /* 0x000000ff11847812 */ /* 0x000fe200078ec0ff */
[----:B------:R-:W-:Y:S01]  /*f7f0*/  IMAD.WIDE.U32 R174, R174, 0x100, RZ ;  /* 0x00000100aeae7825 */ /* 0x000fe200078e00ff */
[----:B------:R-:W-:-:S03]  /*f800*/  LOP3.LUT R176, R176, 0xff, R19, 0xf8, !PT ;  /* 0x000000ffb0b07812 */ /* 0x000fc600078ef813 */
[----:B------:R-:W-:-:S05]  /*f810*/  IMAD.WIDE.U32 R132, R132, 0x1000000, RZ ;  /* 0x0100000084847825 */ /* 0x000fca00078e00ff */
[----:B------:R-:W-:Y:S02]  /*f820*/  LOP3.LUT R176, R135, R176, R133, 0xfe, !PT ;  /* 0x000000b087b07212 */ /* 0x000fe400078efe85 */
[----:B------:R-:W-:Y:S02]  /*f830*/  LOP3.LUT R132, R174, R132, R134, 0xfe, !PT ;  /* 0x00000084ae847212 */ /* 0x000fe400078efe86 */
[----:B------:R-:W0:Y:S01]  /*f840*/  LDC.64 R134, c[0x0][0x3b0] ;  /* 0x0000ec00ff867b82 */ /* 0x000e220000000a00 */
[----:B------:R-:W-:Y:S02]  /*f850*/  LOP3.LUT R175, R176, R175, RZ, 0xfc, !PT ;  /* 0x000000afb0af7212 */ /* 0x000fe400078efcff */
[----:B------:R-:W-:Y:S01]  /*f860*/  LOP3.LUT R174, R132, 0xff, R11, 0xf8, !PT ;  /* 0x000000ff84ae7812 */ /* 0x000fe200078ef80b */
[----:B0-----:R-:W-:-:S05]  /*f870*/  IMAD.WIDE.U32 R132, R172, 0x8, R134 ;  /* 0x00000008ac847825 */ /* 0x001fca00078e0086 */
[----:B------:R1:W-:Y:S02]  /*f880*/  STG.E.64 desc[UR12][R132.64], R174 ;  /* 0x000000ae84007986 */ /* 0x0003e4000c101b0c */
.L_x_3668:
[----:B------:R-:W-:Y:S01]  /*f890*/  VIADD R173, R173, 0x80 ;  /* 0x00000080adad7836 */ /* 0x000fe20000000000 */
[----:B------:R-:W-:-:S07]  /*f8a0*/  IADD3 R172, PT, PT, R172, 0x80, RZ ;  /* 0x00000080acac7810 */ /* 0x000fce0007ffe0ff */
.L_x_3569:
[----:B------:R-:W-:Y:S05]  /*f8b0*/  BSYNC.RECONVERGENT B0 ;  /* 0x0000000000007941 */ /* 0x000fea0003800200 */
.L_x_3568:
[----:B------:R-:W-:Y:S01]  /*f8c0*/  ISETP.GE.U32.AND P1, PT, R2, 0x180, PT ;  /* 0x000001800200780c */ /* 0x000fe20003f26070 */
[----:B------:R-:W-:Y:S01]  /*f8d0*/  BSSY.RECONVERGENT B0, `(.L_x_3669) ;  /* 0x00006ed000007945 */ /* 0x000fe20003800200 */
[----:B------:R-:W-:-:S11]  /*f8e0*/  LOP3.LUT R34, R34, 0xffffffef, RZ, 0xc0, !PT ;  /* 0xffffffef22227812 */ /* 0x000fd600078ec0ff */
[----:B------:R-:W-:Y:S01]  /*f8f0*/  @P1 LOP3.LUT R34, R34, 0x10, RZ, 0xfc, !PT ;  /* 0x0000001022221812 */ /* 0x000fe200078efcff */
[----:B------:R-:W-:Y:S06]  /*f900*/  @!P1 BRA `(.L_x_3670) ;  /* 0x0000006c00a49947 */ /* 0x000fec0003800000 */
[----:B------:R-:W2:Y:S01]  /*f910*/  @UP2 LDCU.64 UR6, c[0x0][0x390] ;  /* 0x00007200ff0627ac */ /* 0x000ea20008000a00 */
[----:B------:R-:W-:Y:S01]  /*f920*/  PLOP3.LUT P2, PT, PT, PT, UP2, 0x80, 0x8 ;  /* 0x000000000008781c */ /* 0x000fe20003f4f028 */
[----:B------:R-:W-:Y:S01]  /*f930*/  IMAD.MOV.U32 R37, RZ, RZ, 0x10 ;  /* 0x00000010ff257424 */ /* 0x000fe200078e00ff */
        /* <DEDUP_REMOVED lines=10> */
[----:B-----5:R-:W-:Y:S01]  /*f9e0*/  @!P1 IMAD.U32 R35, R40, 0x10000, RZ ;  /* 0x0001000028239824 */ /* 0x020fe200078e00ff */
[----:B--2---:R-:W-:Y:S01]  /*f9f0*/  @!P1 MOV R37, R6 ;  /* 0x0000000600259202 */ /* 0x004fe20000000f00 */
[----:B01----:R-:W-:Y:S01]  /*fa00*/  @!P1 IMAD.MOV.U32 R133, RZ, RZ, R171 ;  /* 0x000000ffff859224 */ /* 0x003fe200078e00ab */
        /* <DEDUP_REMOVED lines=17> */
.L_x_3675:
        /* <DEDUP_REMOVED lines=12> */
.L_x_3677:
[----:B------:R-:W-:Y:S05]  /*fbe0*/  BSYNC.RECONVERGENT B2 ;  /* 0x0000000000027941 */ /* 0x000fea0003800200 */
.L_x_3676:
        /* <DEDUP_REMOVED lines=57> */
[----:B------:R-:W-:Y:S01]  /*ff80*/  MOV R133, R36 ;  /* 0x0000002400857202 */ /* 0x000fe20000000f00 */
[----:B------:R-:W-:-:S04]  /*ff90*/  IMAD.MOV.U32 R37, RZ, RZ, RZ ;  /* 0x000000ffff257224 */ /* 0x000fc800078e00ff */
[----:B------:R-:W-:Y:S01]  /*ffa0*/  LOP3.LUT R5, R38, UR5, R11, 0x96, !PT ;  /* 0x0000000526057c12 */ /* 0x000fe2000f8e960b */
[----:B------:R-:W-:-:S07]  /*ffb0*/  IMAD.MOV.U32 R11, RZ, RZ, R171 ;  /* 0x000000ffff0b7224 */ /* 0x000fce00078e00ab */
.L_x_3674:
[----:B------:R-:W-:Y:S05]  /*ffc0*/  BSYNC.RECONVERGENT B1 ;  /* 0x0000000000017941 */ /* 0x000fea0003800200 */
.L_x_3673:
[----:B------:R-:W-:Y:S01]  /*ffd0*/  I2FP.F32.U32 R6, R11 ;  /* 0x0000000b00067245 */ /* 0x000fe20000201000 */
[----:B------:R-:W-:Y:S01]  /*ffe0*/  HFMA2 R11, -RZ, RZ, 0.1171875, 0 ;  /* 0x2f800000ff0b7431 */ /* 0x000fe200000001ff */
[----:B------:R-:W-:-:S04]  /*fff0*/  SHF.L.U32 R36, R40, 0x10, RZ ;  /* 0x0000001028247819 */ /* 0x000fc800000006ff */
[----:B------:R-:W-:Y:S01]  /*10000*/  FFMA.FTZ R6, R6, R11, 1.1641532182693481445e-10 ;  /* 0x2f00000006067423 */ /* 0x000fe2000001000b */
[----:B------:R-:W-:-:S04]  /*10010*/  IMAD.U32 R11, R44, 0x10000, RZ ;  /* 0x000100002c0b7824 */ /* 0x000fc800078e00ff */
[----:B------:R-:W-:Y:S01]  /*10020*/  FMUL.FTZ R11, R11, UR21 ;  /* 0x000000150b0b7c20 */ /* 0x000fe20008410000 */
[----:B------:R-:W-:Y:S01]  /*10030*/  FSETP.GTU.FTZ.AND P2, PT, R6, UR23, PT ;  /* 0x0000001706007c0b */ /* 0x000fe2000bf5c000 */
[----:B------:R-:W-:Y:S02]  /*10040*/  IMAD.U32 R6, R96, 0x10000, RZ ;  /* 0x0001000060067824 */ /* 0x000fe400078e00ff */
[----:B------:R-:W-:-:S05]  /*10050*/  FMUL.FTZ R11, R11, UR20 ;  /* 0x000000140b0b7c20 */ /* 0x000fca0008410000 */
[----:B------:R-:W-:Y:S02]  /*10060*/  FSEL R35, R11, RZ, !P2 ;  /* 0x000000ff0b237208 */ /* 0x000fe40005000000 */
[----:B------:R-:W-:-:S03]  /*10070*/  SEL R11, RZ, 0x1, P2 ;  /* 0x00000001ff0b7807 */ /* 0x000fc60001000000 */
[----:B------:R-:W-:-:S07]  /*10080*/  FFMA.FTZ R35, R35, R6, R36 ;  /* 0x0000000623237223 */ /* 0x000fce0000010024 */
.L_x_3672:
        /* <DEDUP_REMOVED lines=22> */
.L_x_3681:
        /* <DEDUP_REMOVED lines=12> */
.L_x_3683:
[----:B------:R-:W-:Y:S05]  /*102b0*/  BSYNC.RECONVERGENT B2 ;  /* 0x0000000000027941 */ /* 0x000fea0003800200 */
.L_x_3682:
        /* <DEDUP_REMOVED lines=62> */
.L_x_3680:
[----:B------:R-:W-:Y:S05]  /*106a0*/  BSYNC.RECONVERGENT B1 ;  /* 0x0000000000017941 */ /* 0x000fea0003800200 */
.L_x_3679:
[----:B------:R-:W-:Y:S01]  /*106b0*/  I2FP.F32.U32 R13, R13 ;  /* 0x0000000d000d7245 */ /* 0x000fe20000201000 */
[----:B------:R-:W-:Y:S01]  /*106c0*/  HFMA2 R36, -RZ, RZ, 0.1171875, 0 ;  /* 0x2f800000ff247431 */ /* 0x000fe200000001ff */
[----:B------:R-:W-:-:S04]  /*106d0*/  SHF.L.U32 R37, R189, 0x10, RZ ;  /* 0x00000010bd257819 */ /* 0x000fc800000006ff */
[----:B------:R-:W-:Y:S01]  /*106e0*/  FFMA.FTZ R13, R13, R36, 1.1641532182693481445e-10 ;  /* 0x2f0000000d0d7423 */ /* 0x000fe20000010024 */
[----:B------:R-:W-:-:S04]  /*106f0*/  PRMT R36, R40, 0x7632, R36 ;  /* 0x0000763228247816 */ /* 0x000fc80000000024 */
[----:B------:R-:W-:Y:S01]  /*10700*/  FSETP.GTU.FTZ.AND P2, PT, R13, UR23, PT ;  /* 0x000000170d007c0b */ /* 0x000fe2000bf5c000 */
[----:B------:R-:W-:Y:S01]  /*10710*/  IMAD.U32 R36, R36, 0x10000, RZ ;  /* 0x0001000024247824 */ /* 0x000fe200078e00ff */
[----:B------:R-:W-:-:S05]  /*10720*/  PRMT R13, R44, 0x7632, R13 ;  /* 0x000076322c0d7816 */ /* 0x000fca000000000d */
[----:B------:R-:W-:-:S04]  /*10730*/  IMAD.U32 R13, R13, 0x10000, RZ ;  /* 0x000100000d0d7824 */ /* 0x000fc800078e00ff */
[----:B------:R-:W-:-:S04]  /*10740*/  FMUL.FTZ R13, R13, UR21 ;  /* 0x000000150d0d7c20 */ /* 0x000fc80008410000 */
[----:B------:R-:W-:-:S05]  /*10750*/  FMUL.FTZ R13, R13, UR20 ;  /* 0x000000140d0d7c20 */ /* 0x000fca0008410000 */
[----:B------:R-:W-:-:S05]  /*10760*/  FSEL R13, R13, RZ, !P2 ;  /* 0x000000ff0d0d7208 */ /* 0x000fca0005000000 */
[----:B------:R-:W-:Y:S01]  /*10770*/  FFMA.FTZ R36, R13, R37, R36 ;  /* 0x000000250d247223 */ /* 0x000fe20000010024 */
[----:B------:R-:W-:-:S07]  /*10780*/  SEL R13, RZ, 0x1, P2 ;  /* 0x00000001ff0d7807 */ /* 0x000fce0001000000 */
.L_x_3678:
        /* <DEDUP_REMOVED lines=21> */
.L_x_3687:
        /* <DEDUP_REMOVED lines=12> */
.L_x_3689:
[----:B------:R-:W-:Y:S05]  /*109a0*/  BSYNC.RECONVERGENT B2 ;  /* 0x0000000000027941 */ /* 0x000fea0003800200 */
.L_x_3688:
        /* <DEDUP_REMOVED lines=62> */
.L_x_3686:
[----:B------:R-:W-:Y:S05]  /*10d90*/  BSYNC.RECONVERGENT B1 ;  /* 0x0000000000017941 */ /* 0x000fea0003800200 */
.L_x_3685:
[----:B------:R-:W-:Y:S01]  /*10da0*/  I2FP.F32.U32 R6, R15 ;  /* 0x0000000f00067245 */ /* 0x000fe20000201000 */
[----:B------:R-:W-:-:S05]  /*10db0*/  HFMA2 R15, -RZ, RZ, 0.1171875, 0 ;  /* 0x2f800000ff0f7431 */ /* 0x000fca00000001ff */
[----:B------:R-:W-:Y:S01]  /*10dc0*/  FFMA.FTZ R6, R6, R15, 1.1641532182693481445e-10 ;  /* 0x2f00000006067423 */ /* 0x000fe2000001000f */
[----:B------:R-:W-:-:S04]  /*10dd0*/  SHF.L.U32 R15, R41, 0x10, RZ ;  /* 0x00000010290f7819 */ /* 0x000fc800000006ff */
[----:B------:R-:W-:Y:S01]  /*10de0*/  FSETP.GTU.FTZ.AND P2, PT, R6, UR23, PT ;  /* 0x0000001706007c0b */ /* 0x000fe2000bf5c000 */
[----:B------:R-:W-:-:S04]  /*10df0*/  IMAD.U32 R6, R45, 0x10000, RZ ;  /* 0x000100002d067824 */ /* 0x000fc800078e00ff */
[----:B------:R-:W-:-:S04]  /*10e00*/  FMUL.FTZ R6, R6, UR21 ;  /* 0x0000001506067c20 */ /* 0x000fc80008410000 */
[----:B------:R-:W-:-:S05]  /*10e10*/  FMUL.FTZ R6, R6, UR20 ;  /* 0x0000001406067c20 */ /* 0x000fca0008410000 */
[----:B------:R-:W-:Y:S01]  /*10e20*/  FSEL R37, R6, RZ, !P2 ;  /* 0x000000ff06257208 */ /* 0x000fe20005000000 */
[----:B------:R-:W-:-:S04]  /*10e30*/  IMAD.U32 R6, R97, 0x10000, RZ ;  /* 0x0001000061067824 */ /* 0x000fc800078e00ff */
[----:B------:R-:W-:Y:S01]  /*10e40*/  FFMA.FTZ R37, R37, R6, R15 ;  /* 0x0000000625257223 */ /* 0x000fe2000001000f */
[----:B------:R-:W-:-:S07]  /*10e50*/  SEL R15, RZ, 0x1, P2 ;  /* 0x00000001ff0f7807 */ /* 0x000fce0001000000 */
.L_x_3684:
        /* <DEDUP_REMOVED lines=22> */
.L_x_3693:
        /* <DEDUP_REMOVED lines=12> */
.L_x_3695:
[----:B------:R-:W-:Y:S05]  /*11080*/  BSYNC.RECONVERGENT B2 ;  /* 0x0000000000027941 */ /* 0x000fea0003800200 */
.L_x_3694:
        /* <DEDUP_REMOVED lines=62> */
.L_x_3692:
[----:B------:R-:W-:Y:S05]  /*11470*/  BSYNC.RECONVERGENT B1 ;  /* 0x0000000000017941 */ /* 0x000fea0003800200 */
.L_x_3691:
        /* <DEDUP_REMOVED lines=14> */
.L_x_3690:
        /* <DEDUP_REMOVED lines=21> */
.L_x_3699:
        /* <DEDUP_REMOVED lines=12> */
.L_x_3701:
[----:B------:R-:W-:Y:S05]  /*11770*/  BSYNC.RECONVERGENT B2 ;  /* 0x0000000000027941 */ /* 0x000fea0003800200 */
.L_x_3700:
        /* <DEDUP_REMOVED lines=62> */
.L_x_3698:
[----:B------:R-:W-:Y:S05]  /*11b60*/  BSYNC.RECONVERGENT B1 ;  /* 0x0000000000017941 */ /* 0x000fea0003800200 */
.L_x_3697:
        /* <DEDUP_REMOVED lines=12> */
.L_x_3696:
        /* <DEDUP_REMOVED lines=22> */
.L_x_3705:
        /* <DEDUP_REMOVED lines=12> */
.L_x_3707:
[----:B------:R-:W-:Y:S05]  /*11e50*/  BSYNC.RECONVERGENT B2 ;  /* 0x0000000000027941 */ /* 0x000fea0003800200 */
.L_x_3706:
        /* <DEDUP_REMOVED lines=54> */
[----:B------:R-:W-:-:S03]  /*121c0*/  IMAD.MOV.U32 R175, RZ, RZ, RZ ;  /* 0x000000ffffaf7224 */ /* 0x000fc600078e00ff */
[----:B------:R-:W-:-:S04]  /*121d0*/  IMAD.WIDE.U32 R136, R136, -0x2daee0ad, RZ ;  /* 0xd2511f5388887825 */ /* 0x000fc800078e00ff */
[----:B------:R-:W-:Y:S01]  /*121e0*/  IMAD.MOV.U32 R6, RZ, RZ, R136 ;  /* 0x000000ffff067224 */ /* 0x000fe200078e0088 */
[----:B------:R-:W-:Y:S01]  /*121f0*/  LOP3.LUT R4, R4, UR5, R137, 0x96, !PT ;  /* 0x0000000504047c12 */ /* 0x000fe2000f8e9689 */
[----:B------:R-:W-:Y:S01]  /*12200*/  UIADD3 UR5, UPT, UPT, UR14, -0x700cb87f, URZ ;  /* 0x8ff347810e057890 */ /* 0x000fe2000fffe0ff */
[----:B------:R-:W-:-:S05]  /*12210*/  IMAD.WIDE.U32 R136, R5, -0x326172a9, RZ ;  /* 0xcd9e8d5705887825 */ /* 0x000fca00078e00ff */
[----:B------:R-:W-:Y:S02]  /*12220*/  LOP3.LUT R5, R174, UR5, R137, 0x96, !PT ;  /* 0x00000005ae057c12 */ /* 0x000fe4000f8e9689 */
[----:B------:R-:W-:-:S07]  /*12230*/  MOV R10, R136 ;  /* 0x00000088000a7202 */ /* 0x000fce0000000f00 */
.L_x_3704:
[----:B------:R-:W-:Y:S05]  /*12240*/  BSYNC.RECONVERGENT B1 ;  /* 0x0000000000017941 */ /* 0x000fea0003800200 */
.L_x_3703:
        /* <DEDUP_REMOVED lines=14> */
.L_x_3702:
        /* <DEDUP_REMOVED lines=21> */
.L_x_3711:
        /* <DEDUP_REMOVED lines=12> */
.L_x_3713:
[----:B------:R-:W-:Y:S05]  /*12540*/  BSYNC.RECONVERGENT B2 ;  /* 0x0000000000027941 */ /* 0x000fea0003800200 */
.L_x_3712:
        /* <DEDUP_REMOVED lines=58> */
[----:B------:R-:W-:-:S03]  /*128f0*/  IMAD.WIDE.U32 R174, R5, -0x326172a9, RZ ;  /* 0xcd9e8d5705ae7825 */ /* 0x000fc600078e00ff */
[----:B------:R-:W-:Y:S01]  /*12900*/  MOV R10, R174 ;  /* 0x000000ae000a7202 */ /* 0x000fe20000000f00 */
[----:B------:R-:W-:Y:S01]  /*12910*/  IMAD.MOV.U32 R174, RZ, RZ, RZ ;  /* 0x000000ffffae7224 */ /* 0x000fe200078e00ff */
[----:B------:R-:W-:-:S07]  /*12920*/  LOP3.LUT R5, R176, UR5, R175, 0x96, !PT ;  /* 0x00000005b0057c12 */ /* 0x000fce000f8e96af */
.L_x_3710:
[----:B------:R-:W-:Y:S05]  /*12930*/  BSYNC.RECONVERGENT B1 ;  /* 0x0000000000017941 */ /* 0x000fea0003800200 */
.L_x_3709:
        /* <DEDUP_REMOVED lines=12> */
.L_x_3708:
        /* <DEDUP_REMOVED lines=22> */
.L_x_3717:
        /* <DEDUP_REMOVED lines=12> */
.L_x_3719:
[----:B------:R-:W-:Y:S05]  /*12c20*/  BSYNC.RECONVERGENT B2 ;  /* 0x0000000000027941 */ /* 0x000fea0003800200 */
.L_x_3718:
[----:B------:R-:W-:Y:S01]  /*12c30*/  IMAD.WIDE.U32 R4, R3, -0x2daee0ad, RZ ;  /* 0xd2511f5303047825 */ /* 0x000fe200078e00ff */
[----:B------:R-:W-:Y:S01]  /*12c40*/  UIADD3 UR5, UPT, UPT, UR14, -0x61c88647, URZ ;  /* 0x9e3779b90e057890 */ /* 0x000fe2000fffe0ff */
[----:B------:R-:W-:Y:S02]  /*12c50*/  MOV R25, R212 ;  /* 0x000000d400197202 */ /* 0x000fe40000000f00 */
        /* <DEDUP_REMOVED lines=58> */
.L_x_3716:
[----:B------:R-:W-:Y:S05]  /*13000*/  BSYNC.RECONVERGENT B1 ;  /* 0x0000000000017941 */ /* 0x000fea0003800200 */
.L_x_3715:
        /* <DEDUP_REMOVED lines=14> */
.L_x_3714:
[----:B------:R-:W-:Y:S02]  /*130f0*/  F2FP.BF16.F32.PACK_AB R174, RZ, R138 ;  /* 0x0000008affae723e */ /* 0x000fe400000010ff */
[----:B------:R-:W-:Y:S02]  /*13100*/  PRMT R132, R132, 0x5410, R135 ;  /* 0x0000541084847816 */ /* 0x000fe40000000087 */
[----:B------:R-:W-:Y:S02]  /*13110*/  PRMT R134, R134, 0x5410, R181 ;  /* 0x0000541086867816 */ /* 0x000fe400000000b5 */
[----:B------:R-:W-:Y:S02]  /*13120*/  PRMT R133, R133, 0x5410, R171 ;  /* 0x0000541085857816 */ /* 0x000fe400000000ab */
[----:B------:R-:W-:Y:S01]  /*13130*/  PRMT R135, R213, 0x5410, R174 ;  /* 0x00005410d5877816 */ /* 0x000fe200000000ae */
[----:B------:R-:W-:Y:S06]  /*13140*/  BRA `(.L_x_3720) ;  /* 0x0000003400287947 */ /* 0x000fec0003800000 */
.L_x_3671:
[----:B------:R-:W-:Y:S02]  /*13150*/  HFMA2 R35, -RZ, RZ, 0, 0 ;  /* 0x00000000ff237431 */ /* 0x000fe400000001ff */
[----:B--2---:R-:W-:Y:S02]  /*13160*/  IMAD.MOV.U32 R37, RZ, RZ, R6 ;  /* 0x000000ffff257224 */ /* 0x004fe400078e0006 */
[----:B------:R-:W-:Y:S01]  /*13170*/  IMAD.MOV.U32 R176, RZ, RZ, R171 ;  /* 0x000000ffffb07224 */ /* 0x000fe200078e00ab */
[----:B------:R-:W-:Y:S06]  /*13180*/  BRA.U !UP2, `(.L_x_3721) ;  /* 0x000000050a947547 */ /* 0x000fec000b800000 */
        /* <DEDUP_REMOVED lines=16> */
.L_x_3724:
        /* <DEDUP_REMOVED lines=12> */
.L_x_3726:
[----:B------:R-:W-:Y:S05]  /*13350*/  BSYNC.RECONVERGENT B2 ;  /* 0x0000000000027941 */ /* 0x000fea0003800200 */
.L_x_3725:
        /* <DEDUP_REMOVED lines=54> */
[----:B------:R-:W-:-:S04]  /*136c0*/  IMAD.WIDE.U32 R176, R176, -0x2daee0ad, RZ ;  /* 0xd2511f53b0b07825 */ /* 0x000fc800078e00ff */
[----:B------:R-:W-:Y:S01]  /*136d0*/  IMAD.MOV.U32 R37, RZ, RZ, RZ ;  /* 0x000000ffff257224 */ /* 0x000fe200078e00ff */
[----:B------:R-:W-:Y:S01]  /*136e0*/  LOP3.LUT R4, R4, UR5, R177, 0x96, !PT ;  /* 0x0000000504047c12 */ /* 0x000fe2000f8e96b1 */
[----:B------:R-:W-:-:S06]  /*136f0*/  UIADD3 UR5, UPT, UPT, UR14, -0x700cb87f, URZ ;  /* 0x8ff347810e057890 */ /* 0x000fcc000fffe0ff */
[----:B------:R-:W-:Y:S01]  /*13700*/  LOP3.LUT R5, R36, UR5, R11, 0x96, !PT ;  /* 0x0000000524057c12 */ /* 0x000fe2000f8e960b */
[----:B------:R-:W-:-:S07]  /*13710*/  IMAD.MOV.U32 R11, RZ, RZ, R171 ;  /* 0x000000ffff0b7224 */ /* 0x000fce00078e00ab */
.L_x_3723:
[----:B------:R-:W-:Y:S05]  /*13720*/  BSYNC.RECONVERGENT B1 ;  /* 0x0000000000017941 */ /* 0x000fea0003800200 */
.L_x_3722:
[----:B------:R-:W-:Y:S01]  /*13730*/  I2FP.F32.U32 R6, R11 ;  /* 0x0000000b00067245 */ /* 0x000fe20000201000 */
[----:B------:R-:W-:-:S05]  /*13740*/  HFMA2 R11, -RZ, RZ, 0.1171875, 0 ;  /* 0x2f800000ff0b7431 */ /* 0x000fca00000001ff */
[----:B------:R-:W-:Y:S01]  /*13750*/  FFMA.FTZ R6, R6, R11, 1.1641532182693481445e-10 ;  /* 0x2f00000006067423 */ /* 0x000fe2000001000b */
[----:B-----5:R-:W-:-:S04]  /*13760*/  IMAD.U32 R11, R44, 0x10000, RZ ;  /* 0x000100002c0b7824 */ /* 0x020fc800078e00ff */
[----:B------:R-:W-:Y:S01]  /*13770*/  FMUL.FTZ R11, R11, UR21 ;  /* 0x000000150b0b7c20 */ /* 0x000fe20008410000 */
[----:B------:R-:W-:Y:S01]  /*13780*/  FSETP.GTU.FTZ.AND P1, PT, R6, UR23, PT ;  /* 0x0000001706007c0b */ /* 0x000fe2000bf3c000 */
[----:B------:R-:W-:Y:S02]  /*13790*/  IMAD.U32 R6, R96, 0x10000, RZ ;  /* 0x0001000060067824 */ /* 0x000fe400078e00ff */
[----:B------:R-:W-:-:S05]  /*137a0*/  FMUL.FTZ R11, R11, UR20 ;  /* 0x000000140b0b7c20 */ /* 0x000fca0008410000 */
[----:B------:R-:W-:Y:S02]  /*137b0*/  FSEL R35, R11, RZ, !P1 ;  /* 0x000000ff0b237208 */ /* 0x000fe40004800000 */
[----:B------:R-:W-:-:S03]  /*137c0*/  SEL R11, RZ, 0x1, P1 ;  /* 0x00000001ff0b7807 */ /* 0x000fc60000800000 */
[----:B------:R-:W-:-:S07]  /*137d0*/  FMUL.FTZ R35, R6, R35 ;  /* 0x0000002306237220 */ /* 0x000fce0000410000 */
.L_x_3721:
[----:B01----:R-:W-:Y:S01]  /*137e0*/  F2FP.BF16.F32.PACK_AB R132, RZ, R35 ;  /* 0x00000023ff84723e */ /* 0x003fe200000010ff */
        /* <DEDUP_REMOVED lines=16> */
.L_x_3730:
        /* <DEDUP_REMOVED lines=12> */
.L_x_3732:
[----:B------:R-:W-:Y:S05]  /*139b0*/  BSYNC.RECONVERGENT B2 ;  /* 0x0000000000027941 */ /* 0x000fea0003800200 */
.L_x_3731:
        /* <DEDUP_REMOVED lines=62> */
.L_x_3729:
[----:B------:R-:W-:Y:S05]  /*13da0*/  BSYNC.RECONVERGENT B1 ;  /* 0x0000000000017941 */ /* 0x000fea0003800200 */
.L_x_3728:
[----:B------:R-:W-:Y:S01]  /*13db0*/  I2FP.F32.U32 R6, R6 ;  /* 0x0000000600067245 */ /* 0x000fe20000201000 */
[----:B------:R-:W-:-:S04]  /*13dc0*/  IMAD.MOV.U32 R13, RZ, RZ, 0x2f800000 ;  /* 0x2f800000ff0d7424 */ /* 0x000fc800078e00ff */
[----:B------:R-:W-:Y:S01]  /*13dd0*/  FFMA.FTZ R6, R6, R13, 1.1641532182693481445e-10 ;  /* 0x2f00000006067423 */ /* 0x000fe2000001000d */
[----:B------:R-:W-:-:S04]  /*13de0*/  SHF.L.U32 R13, R189, 0x10, RZ ;  /* 0x00000010bd0d7819 */ /* 0x000fc800000006ff */
[----:B------:R-:W-:Y:S02]  /*13df0*/  FSETP.GTU.FTZ.AND P1, PT, R6, UR23, PT ;  /* 0x0000001706007c0b */ /* 0x000fe4000bf3c000 */
[----:B-----5:R-:W-:-:S05]  /*13e00*/  PRMT R6, R44, 0x7632, R6 ;  /* 0x000076322c067816 */ /* 0x020fca0000000006 */
[----:B------:R-:W-:-:S04]  /*13e10*/  IMAD.U32 R6, R6, 0x10000, RZ ;  /* 0x0001000006067824 */ /* 0x000fc800078e00ff */
[----:B------:R-:W-:-:S04]  /*13e20*/  FMUL.FTZ R6, R6, UR21 ;  /* 0x0000001506067c20 */ /* 0x000fc80008410000 */
[----:B------:R-:W-:-:S05]  /*13e30*/  FMUL.FTZ R6, R6, UR20 ;  /* 0x0000001406067c20 */ /* 0x000fca0008410000 */
[----:B------:R-:W-:-:S05]  /*13e40*/  FSEL R6, R6, RZ, !P1 ;  /* 0x000000ff06067208 */ /* 0x000fca0004800000 */
[----:B------:R-:W-:Y:S01]  /*13e50*/  FMUL.FTZ R36, R13, R6 ;  /* 0x000000060d247220 */ /* 0x000fe20000410000 */
[----:B------:R-:W-:-:S07]  /*13e60*/  SEL R13, RZ, 0x1, P1 ;  /* 0x00000001ff0d7807 */ /* 0x000fce0000800000 */
.L_x_3727:
        /* <DEDUP_REMOVED lines=17> */
.L_x_3736:
        /* <DEDUP_REMOVED lines=12> */
.L_x_3738:
[----:B------:R-:W-:Y:S05]  /*14040*/  BSYNC.RECONVERGENT B2 ;  /* 0x0000000000027941 */ /* 0x000fea0003800200 */
.L_x_3737:
        /* <DEDUP_REMOVED lines=62> */
.L_x_3735:
[----:B------:R-:W-:Y:S05]  /*14430*/  BSYNC.RECONVERGENT B1 ;  /* 0x0000000000017941 */ /* 0x000fea0003800200 */
.L_x_3734:
        /* <DEDUP_REMOVED lines=11> */
.L_x_3733:
        /* <DEDUP_REMOVED lines=17> */
.L_x_3742:
        /* <DEDUP_REMOVED lines=12> */
.L_x_3744:
[----:B------:R-:W-:Y:S05]  /*146c0*/  BSYNC.RECONVERGENT B2 ;  /* 0x0000000000027941 */ /* 0x000fea0003800200 */
.L_x_3743:
        /* <DEDUP_REMOVED lines=62> */
.L_x_3741:
[----:B------:R-:W-:Y:S05]  /*14ab0*/  BSYNC.RECONVERGENT B1 ;  /* 0x0000000000017941 */ /* 0x000fea0003800200 */
.L_x_3740:
        /* <DEDUP_REMOVED lines=12> */
.L_x_3739:
        /* <DEDUP_REMOVED lines=17> */
.L_x_3748:
        /* <DEDUP_REMOVED lines=12> */
.L_x_3750:
[----:B------:R-:W-:Y:S05]  /*14d50*/  BSYNC.RECONVERGENT B2 ;  /* 0x0000000000027941 */ /* 0x000fea0003800200 */
.L_x_3749:
        /* <DEDUP_REMOVED lines=62> */
.L_x_3747:
[----:B------:R-:W-:Y:S05]  /*15140*/  BSYNC.RECONVERGENT B1 ;  /* 0x0000000000017941 */ /* 0x000fea0003800200 */
.L_x_3746:
        /* <DEDUP_REMOVED lines=11> */
.L_x_3745:
        /* <DEDUP_REMOVED lines=17> */
.L_x_3754:
        /* <DEDUP_REMOVED lines=12> */
.L_x_3756:
[----:B------:R-:W-:Y:S05]  /*153d0*/  BSYNC.RECONVERGENT B2 ;  /* 0x0000000000027941 */ /* 0x000fea0003800200 */
.L_x_3755:
        /* <DEDUP_REMOVED lines=62> */
.L_x_3753:
[----:B------:R-:W-:Y:S05]  /*157c0*/  BSYNC.RECONVERGENT B1 ;  /* 0x0000000000017941 */ /* 0x000fea0003800200 */
.L_x_3752:
        /* <DEDUP_REMOVED lines=12> */
.L_x_3751:
        /* <DEDUP_REMOVED lines=17> */
.L_x_3760:
        /* <DEDUP_REMOVED lines=12> */
.L_x_3762:
[----:B------:R-:W-:Y:S05]  /*15a60*/  BSYNC.RECONVERGENT B2 ;  /* 0x0000000000027941 */ /* 0x000fea0003800200 */
.L_x_3761:
        /* <DEDUP_REMOVED lines=62> */
.L_x_3759:
[----:B------:R-:W-:Y:S05]  /*15e50*/  BSYNC.RECONVERGENT B1 ;  /* 0x0000000000017941 */ /* 0x000fea0003800200 */
.L_x_3758:
        /* <DEDUP_REMOVED lines=11> */
.L_x_3757:
        /* <DEDUP_REMOVED lines=17> */
.L_x_3766:
        /* <DEDUP_REMOVED lines=12> */
.L_x_3768:
[----:B------:R-:W-:Y:S05]  /*160e0*/  BSYNC.RECONVERGENT B2 ;  /* 0x0000000000027941 */ /* 0x000fea0003800200 */
.L_x_3767:
        /* <DEDUP_REMOVED lines=62> */
.L_x_3765:
[----:B------:R-:W-:Y:S05]  /*164d0*/  BSYNC.RECONVERGENT B1 ;  /* 0x0000000000017941 */ /* 0x000fea0003800200 */
.L_x_3764:
[----:B------:R-:W-:Y:S01]  /*164e0*/  I2FP.F32.U32 R25, R25 ;  /* 0x0000001900197245 */ /* 0x000fe20000201000 */
[----:B------:R-:W-:-:S04]  /*164f0*/  IMAD.MOV.U32 R138, RZ, RZ, 0x2f800000 ;  /* 0x2f800000ff8a7424 */ /* 0x000fc800078e00ff */
[----:B------:R-:W-:-:S05]  /*16500*/  FFMA.FTZ R25, R25, R138, 1.1641532182693481445e-10 ;  /* 0x2f00000019197423 */ /* 0x000fca000001008a */
[----:B------:R-:W-:Y:S02]  /*16510*/  FSETP.GTU.FTZ.AND P1, PT, R25, UR23, PT ;  /* 0x0000001719007c0b */ /* 0x000fe4000bf3c000 */
[----:B-----5:R-:W-:-:S05]  /*16520*/  PRMT R25, R47, 0x7632, R25 ;  /* 0x000076322f197816 */ /* 0x020fca0000000019 */
[----:B------:R-:W-:-:S04]  /*16530*/  IMAD.U32 R25, R25, 0x10000, RZ ;  /* 0x0001000019197824 */ /* 0x000fc800078e00ff */
[----:B------:R-:W-:-:S04]  /*16540*/  FMUL.FTZ R25, R25, UR21 ;  /* 0x0000001519197c20 */ /* 0x000fc80008410000 */
[----:B------:R-:W-:-:S05]  /*16550*/  FMUL.FTZ R25, R25, UR20 ;  /* 0x0000001419197c20 */ /* 0x000fca0008410000 */
[----:B------:R-:W-:Y:S02]  /*16560*/  FSEL R138, R25, RZ, !P1 ;  /* 0x000000ff198a7208 */ /* 0x000fe40004800000 */
[----:B------:R-:W-:-:S05]  /*16570*/  SHF.L.U32 R25, R192, 0x10, RZ ;  /* 0x00000010c0197819 */ /* 0x000fca00000006ff */
[----:B------:R-:W-:Y:S01]  /*16580*/  FMUL.FTZ R138, R25, R138 ;  /* 0x0000008a198a7220 */ /* 0x000fe20000410000 */
[----:B------:R-:W-:-:S07]  /*16590*/  SEL R25, RZ, 0x1, P1 ;  /* 0x00000001ff197807 */ /* 0x000fce0000800000 */
.L_x_3763:
[----:B------:R-:W-:Y:S02]  /*165a0*/  F2FP.BF16.F32.PACK_AB R174, RZ, R138 ;  /* 0x0000008affae723e */ /* 0x000fe400000010ff */
[----:B------:R-:W-:Y:S02]  /*165b0*/  PRMT R132, R132, 0x5410, R135 ;  /* 0x0000541084847816 */ /* 0x000fe40000000087 */
[----:B------:R-:W-:Y:S02]  /*165c0*/  PRMT R134, R134, 0x5410, R177 ;  /* 0x0000541086867816 */ /* 0x000fe400000000b1 */
[----:B------:R-:W-:Y:S02]  /*165d0*/  PRMT R133, R133, 0x5410, R171 ;  /* 0x0000541085857816 */ /* 0x000fe400000000ab */
[----:B------:R-:W-:-:S07]  /*165e0*/  PRMT R135, R181, 0x5410, R174 ;  /* 0x00005410b5877816 */ /* 0x000fce00000000ae */
.L_x_3720:
[----:B------:R-:W0:Y:S01]  /*165f0*/  LDC.64 R174, c[0x0][0x3a8] ;  /* 0x0000ea00ffae7b82 */ /* 0x000e220000000a00 */
[----:B------:R-:W-:Y:S02]  /*16600*/  IMAD.MOV.U32 R171, RZ, RZ, R176 ;  /* 0x000000ffffab7224 */ /* 0x000fe400078e00b0 */
        /* <DEDUP_REMOVED lines=23> */
.L_x_3769:
[----:B------:R-:W-:Y:S01]  /*16780*/  IADD3 R173, PT, PT, R173, 0x80, RZ ;  /* 0x00000080adad7810 */ /* 0x000fe20007ffe0ff */
[----:B------:R-:W-:-:S07]  /*16790*/  VIADD R172, R172, 0x80 ;  /* 0x00000080acac7836 */ /* 0x000fce0000000000 */
.L_x_3670:
[----:B------:R-:W-:Y:S05]  /*167a0*/  BSYNC.RECONVERGENT B0 ;  /* 0x0000000000007941 */ /* 0x000fea0003800200 */
.L_x_3669:
[----:B------:R-:W-:Y:S01]  /*167b0*/  ISETP.GE.U32.AND P1, PT, R2, 0x200, PT ;  /* 0x000002000200780c */ /* 0x000fe20003f26070 */
[----:B------:R-:W-:Y:S01]  /*167c0*/  BSSY.RECONVERGENT B0, `(.L_x_3770) ;  /* 0x00006ed000007945 */ /* 0x000fe20003800200 */
[----:B------:R-:W-:-:S11]  /*167d0*/  LOP3.LUT R34, R34, 0xfffffff7, RZ, 0xc0, !PT ;  /* 0xfffffff722227812 */ /* 0x000fd600078ec0ff */
[----:B------:R-:W-:Y:S01]  /*167e0*/  @P1 LOP3.LUT R34, R34, 0x8, RZ, 0xfc, !PT ;  /* 0x0000000822221812 */ /* 0x000fe200078efcff */
[----:B------:R-:W-:Y:S06]  /*167f0*/  @!P1 BRA `(.L_x_3771) ;  /* 0x0000006c00a49947 */ /* 0x000fec0003800000 */
[----:B------:R-:W2:Y:S01]  /*16800*/  @UP2 LDCU.64 UR6, c[0x0][0x390] ;  /* 0x00007200ff0627ac */ /* 0x000ea20008000a00 */
[----:B------:R-:W-:Y:S01]  /*16810*/  PLOP3.LUT P3, PT, PT, PT, UP2, 0x80, 0x8 ;  /* 0x000000000008781c */ /* 0x000fe20003f6f028 */
[----:B01----:R-:W-:Y:S01]  /*16820*/  IMAD.MOV.U32 R133, RZ, RZ, 0x10 ;  /* 0x00000010ff857424 */ /* 0x003fe200078e00ff */
[----:B------:R-:W-:Y:S02]  /*16830*/  ISETP.NE.U32.AND P1, PT, RZ, UR18, PT ;  /* 0x00000012ff007c0c */ /* 0x000fe4000bf25070 */
[----:B------:R-:W-:Y:S02]  /*16840*/  PLOP3.LUT P2, PT, PT, PT, UP2, 0x80, 0x8 ;  /* 0x000000000008781c */ /* 0x000fe40003f4f028 */
[----:B------:R-:W-:-:S07]  /*16850*/  ISETP.NE.AND.EX P1, PT, RZ, UR19, PT, P1 ;  /* 0x00000013ff007c0c */ /* 0x000fce000bf25310 */
[----:B--2---:R-:W-:-:S05]  /*16860*/  @P3 IMAD.WIDE.U32 R132, R172, R133, UR6 ;  /* 0x00000006ac843e25 */ /* 0x004fca000f8e0085 */
[----:B-----5:R0:W5:Y:S02]  /*16870*/  @P2 LDG.E.128 R44, desc[UR12][R132.64] ;  /* 0x0000000c842c2981 */ /* 0x020164000c1e1d00 */
[----:B0-----:R-:W0:Y:S02]  /*16880*/  @P1 LDC.64 R132, c[0x0][0x3a0] ;  /* 0x0000e800ff841b82 */ /* 0x001e240000000a00 */
[----:B0-----:R-:W-:-:S05]  /*16890*/  @P1 IMAD.WIDE.U32 R132, R173, 0x10, R132 ;  /* 0x00000010ad841825 */ /* 0x001fca00078e0084 */
[----:B------:R0:W5:Y:S01]  /*168a0*/  @P1 LDG.E.128 R40, desc[UR12][R132.64] ;  /* 0x0000000c84281981 */ /* 0x000162000c1e1d00 */
[----:B------:R-:W-:Y:S05]  /*168b0*/  @!P1 BRA `(.L_x_3772) ;  /* 0x0000003400e09947 */ /* 0x000fea0003800000 */
[----:B------:R-:W-:-:S13]  /*168c0*/  ISETP.LT.AND P1, PT, RZ, UR27, PT ;  /* 0x0000001bff007c0c */ /* 0x000fda000bf21270 */
[----:B-----5:R-:W-:Y:S01]  /*168d0*/  @!P1 SHF.L.U32 R139, R40, 0x10, RZ ;  /* 0x00000010288b9819 */ /* 0x020fe200000006ff */
[----:B------:R-:W-:Y:S02]  /*168e0*/  @!P1 IMAD.MOV.U32 R134, RZ, RZ, R6 ;  /* 0x000000ffff869224 */ /* 0x000fe400078e0006 */
[----:B0-----:R-:W-:Y:S01]  /*168f0*/  @!P1 IMAD.MOV.U32 R133, RZ, RZ, R171 ;  /* 0x000000ffff859224 */ /* 0x001fe200078e00ab */
        /* <DEDUP_REMOVED lines=17> */
.L_x_3776:
        /* <DEDUP_REMOVED lines=12> */
.L_x_3778:
[----:B------:R-:W-:Y:S05]  /*16ad0*/  BSYNC.RECONVERGENT B2 ;  /* 0x0000000000027941 */ /* 0x000fea0003800200 */
.L_x_3777:
        /* <DEDUP_REMOVED lines=58> */
[----:B------:R-:W-:Y:S01]  /*16e80*/  LOP3.LUT R5, R134, UR5, R11, 0x96, !PT ;  /* 0x0000000586057c12 */ /* 0x000fe2000f8e960b */
[----:B------:R-:W-:Y:S02]  /*16e90*/  HFMA2 R134, -RZ, RZ, 0, 0 ;  /* 0x00000000ff867431 */ /* 0x000fe400000001ff */
[----:B------:R-:W-:-:S07]  /*16ea0*/  IMAD.MOV.U32 R11, RZ, RZ, R171 ;  /* 0x000000ffff0b7224 */ /* 0x000fce00078e00ab */
.L_x_3775:
[----:B------:R-:W-:Y:S05]  /*16eb0*/  BSYNC.RECONVERGENT B1 ;  /* 0x0000000000017941 */ /* 0x000fea0003800200 */
.L_x_3774:
[----:B------:R-:W-:Y:S01]  /*16ec0*/  I2FP.F32.U32 R6, R11 ;  /* 0x0000000b00067245 */ /* 0x000fe20000201000 */
[----:B------:R-:W-:Y:S02]  /*16ed0*/  IMAD.MOV.U32 R11, RZ, RZ, 0x2f800000 ;  /* 0x2f800000ff0b7424 */ /* 0x000fe400078e00ff */
[----:B------:R-:W-:Y:S02]  /*16ee0*/  IMAD.U32 R132, R40, 0x10000, RZ ;  /* 0x0001000028847824 */ /* 0x000fe400078e00ff */
[----:B------:R-:W-:Y:S01]  /*16ef0*/  FFMA.FTZ R6, R6, R11, 1.1641532182693481445e-10 ;  /* 0x2f00000006067423 */ /* 0x000fe2000001000b */
[----:B------:R-:W-:-:S04]  /*16f00*/  IMAD.U32 R11, R44, 0x10000, RZ ;  /* 0x000100002c0b7824 */ /* 0x000fc800078e00ff */
[----:B------:R-:W-:Y:S01]  /*16f10*/  FMUL.FTZ R11, R11, UR21 ;  /* 0x000000150b0b7c20 */ /* 0x000fe20008410000 */
[----:B------:R-:W-:Y:S02]  /*16f20*/  FSETP.GTU.FTZ.AND P2, PT, R6, UR23, PT ;  /* 0x0000001706007c0b */ /* 0x000fe4000bf5c000 */
[----:B------:R-:W-:Y:S01]  /*16f30*/  SHF.L.U32 R6, R84, 0x10, RZ ;  /* 0x0000001054067819 */ /* 0x000fe200000006ff */
[----:B------:R-:W-:-:S05]  /*16f40*/  FMUL.FTZ R11, R11, UR20 ;  /* 0x000000140b0b7c20 */ /* 0x000fca0008410000 */
[----:B------:R-:W-:Y:S02]  /*16f50*/  FSEL R139, R11, RZ, !P2 ;  /* 0x000000ff0b8b7208 */ /* 0x000fe40005000000 */
[----:B------:R-:W-:-:S03]  /*16f60*/  SEL R11, RZ, 0x1, P2 ;  /* 0x00000001ff0b7807 */ /* 0x000fc60001000000 */
[----:B------:R-:W-:-:S07]  /*16f70*/  FFMA.FTZ R139, R139, R6, R132 ;  /* 0x000000068b8b7223 */ /* 0x000fce0000010084 */
.L_x_3773:
        /* <DEDUP_REMOVED lines=22> */
.L_x_3782:
        /* <DEDUP_REMOVED lines=12> */
.L_x_3784:
[----:B------:R-:W-:Y:S05]  /*171a0*/  BSYNC.RECONVERGENT B2 ;  /* 0x0000000000027941 */ /* 0x000fea0003800200 */
.L_x_3783:
        /* <DEDUP_REMOVED lines=62> */
.L_x_3781:
[----:B------:R-:W-:Y:S05]  /*17590*/  BSYNC.RECONVERGENT B1 ;  /* 0x0000000000017941 */ /* 0x000fea0003800200 */
.L_x_3780:
[----:B------:R-:W-:Y:S01]  /*175a0*/  I2FP.F32.U32 R13, R13 ;  /* 0x0000000d000d7245 */ /* 0x000fe20000201000 */
[----:B------:R-:W-:Y:S01]  /*175b0*/  IMAD.MOV.U32 R134, RZ, RZ, 0x2f800000 ;  /* 0x2f800000ff867424 */ /* 0x000fe200078e00ff */
[----:B------:R-:W-:Y:S01]  /*175c0*/  PRMT R140, R40, 0x7632, R140 ;  /* 0x00007632288c7816 */ /* 0x000fe2000000008c */
[----:B------:R-:W-:Y:S02]  /*175d0*/  IMAD.U32 R133, R193, 0x10000, RZ ;  /* 0x00010000c1857824 */ /* 0x000fe400078e00ff */
[----:B------:R-:W-:Y:S01]  /*175e0*/  FFMA.FTZ R13, R13, R134, 1.1641532182693481445e-10 ;  /* 0x2f0000000d0d7423 */ /* 0x000fe20000010086 */
[----:B------:R-:W-:-:S04]  /*175f0*/  SHF.L.U32 R140, R140, 0x10, RZ ;  /* 0x000000108c8c7819 */ /* 0x000fc800000006ff */
[----:B------:R-:W-:Y:S02]  /*17600*/  FSETP.GTU.FTZ.AND P2, PT, R13, UR23, PT ;  /* 0x000000170d007c0b */ /* 0x000fe4000bf5c000 */
[----:B------:R-:W-:-:S05]  /*17610*/  PRMT R13, R44, 0x7632, R13 ;  /* 0x000076322c0d7816 */ /* 0x000fca000000000d */
[----:B------:R-:W-:-:S04]  /*17620*/  IMAD.U32 R13, R13, 0x10000, RZ ;  /* 0x000100000d0d7824 */ /* 0x000fc800078e00ff */
[----:B------:R-:W-:-:S04]  /*17630*/  FMUL.FTZ R13, R13, UR21 ;  /* 0x000000150d0d7c20 */ /* 0x000fc80008410000 */
[----:B------:R-:W-:-:S05]  /*17640*/  FMUL.FTZ R13, R13, UR20 ;  /* 0x000000140d0d7c20 */ /* 0x000fca0008410000 */
[----:B------:R-:W-:-:S05]  /*17650*/  FSEL R13, R13, RZ, !P2 ;  /* 0x000000ff0d0d7208 */ /* 0x000fca0005000000 */
[----:B------:R-:W-:Y:S01]  /*17660*/  FFMA.FTZ R140, R13, R133, R140 ;  /* 0x000000850d8c7223 */ /* 0x000fe2000001008c */
[----:B------:R-:W-:-:S07]  /*17670*/  SEL R13, RZ, 0x1, P2 ;  /* 0x00000001ff0d7807 */ /* 0x000fce0001000000 */
.L_x_3779:
        /* <DEDUP_REMOVED lines=21> */
.L_x_3788:
        /* <DEDUP_REMOVED lines=12> */
.L_x_3790:
[----:B------:R-:W-:Y:S05]  /*17890*/  BSYNC.RECONVERGENT B2 ;  /* 0x0000000000027941 */ /* 0x000fea0003800200 */
.L_x_3789:
        /* <DEDUP_REMOVED lines=61> */
[----:B------:R-:W-:-:S07]  /*17c70*/  HFMA2 R143, -RZ, RZ, 0, 0 ;  /* 0x00000000ff8f7431 */ /* 0x000fce00000001ff */
.L_x_3787:
[----:B------:R-:W-:Y:S05]  /*17c80*/  BSYNC.RECONVERGENT B1 ;  /* 0x0000000000017941 */ /* 0x000fea0003800200 */
.L_x_3786:
[----:B------:R-:W-:Y:S01]  /*17c90*/  I2FP.F32.U32 R6, R15 ;  /* 0x0000000f00067245 */ /* 0x000fe20000201000 */
[----:B------:R-:W-:-:S04]  /*17ca0*/  IMAD.MOV.U32 R15, RZ, RZ, 0x2f800000 ;  /* 0x2f800000ff0f7424 */ /* 0x000fc800078e00ff */
[----:B------:R-:W-:Y:S01]  /*17cb0*/  FFMA.FTZ R6, R6, R15, 1.1641532182693481445e-10 ;  /* 0x2f00000006067423 */ /* 0x000fe2000001000f */
[----:B------:R-:W-:-:S04]  /*17cc0*/  IMAD.U32 R15, R41, 0x10000, RZ ;  /* 0x00010000290f7824 */ /* 0x000fc800078e00ff */
[----:B------:R-:W-:Y:S01]  /*17cd0*/  FSETP.GTU.FTZ.AND P2, PT, R6, UR23, PT ;  /* 0x0000001706007c0b */ /* 0x000fe2000bf5c000 */
[----:B------:R-:W-:-:S04]  /*17ce0*/  IMAD.U32 R6, R45, 0x10000, RZ ;  /* 0x000100002d067824 */ /* 0x000fc800078e00ff */
[----:B------:R-:W-:-:S04]  /*17cf0*/  FMUL.FTZ R6, R6, UR21 ;  /* 0x0000001506067c20 */ /* 0x000fc80008410000 */
[----:B------:R-:W-:-:S05]  /*17d00*/  FMUL.FTZ R6, R6, UR20 ;  /* 0x0000001406067c20 */ /* 0x000fca0008410000 */
[----:B------:R-:W-:Y:S02]  /*17d10*/  FSEL R141, R6, RZ, !P2 ;  /* 0x000000ff068d7208 */ /* 0x000fe40005000000 */
[----:B------:R-:W-:-:S05]  /*17d20*/  SHF.L.U32 R6, R85, 0x10, RZ ;  /* 0x0000001055067819 */ /* 0x000fca00000006ff */
[----:B------:R-:W-:Y:S01]  /*17d30*/  FFMA.FTZ R141, R141, R6, R15 ;  /* 0x000000068d8d7223 */ /* 0x000fe2000001000f */
[----:B------:R-:W-:-:S07]  /*17d40*/  SEL R15, RZ, 0x1, P2 ;  /* 0x00000001ff0f7807 */ /* 0x000fce0001000000 */
.L_x_3785:
        /* <DEDUP_REMOVED lines=22> */
.L_x_3794:
        /* <DEDUP_REMOVED lines=12> */
.L_x_3796:
[----:B------:R-:W-:Y:S05]  /*17f70*/  BSYNC.RECONVERGENT B2 ;  /* 0x0000000000027941 */ /* 0x000fea0003800200 */
.L_x_3795:
        /* <DEDUP_REMOVED lines=62> */
.L_x_3793:
[----:B------:R-:W-:Y:S05]  /*18360*/  BSYNC.RECONVERGENT B1 ;  /* 0x0000000000017941 */ /* 0x000fea0003800200 */
.L_x_3792:
[----:B------:R-:W-:Y:S01]  /*18370*/  I2FP.F32.U32 R17, R17 ;  /* 0x0000001100117245 */ /* 0x000fe20000201000 */
[----:B------:R-:W-:Y:S01]  /*18380*/  IMAD.MOV.U32 R134, RZ, RZ, 0x2f800000 ;  /* 0x2f800000ff867424 */ /* 0x000fe200078e00ff */
[----:B------:R-:W-:-:S03]  /*18390*/  PRMT R142, R41, 0x7632, R142 ;  /* 0x00007632298e7816 */ /* 0x000fc6000000008e */
[----:B------:R-:W-:Y:S01]  /*183a0*/  FFMA.FTZ R17, R17, R134, 1.1641532182693481445e-10 ;  /* 0x2f00000011117423 */ /* 0x000fe20000010086 */
[----:B------:R-:W-:Y:S01]  /*183b0*/  SHF.L.U32 R142, R142, 0x10, RZ ;  /* 0x000000108e8e7819 */ /* 0x000fe200000006ff */
[----:B------:R-:W-:-:S03]  /*183c0*/  IMAD.U32 R134, R194, 0x10000, RZ ;  /* 0x00010000c2867824 */ /* 0x000fc600078e00ff */
        /* <DEDUP_REMOVED lines=8> */
.L_x_3791:
        /* <DEDUP_REMOVED lines=21> */
.L_x_3800:
        /* <DEDUP_REMOVED lines=12> */
.L_x_3802:
[----:B------:R-:W-:Y:S05]  /*18660*/  BSYNC.RECONVERGENT B2 ;  /* 0x0000000000027941 */ /* 0x000fea0003800200 */
.L_x_3801:
        /* <DEDUP_REMOVED lines=62> */
.L_x_3799:
[----:B------:R-:W-:Y:S05]  /*18a50*/  BSYNC.RECONVERGENT B1 ;  /* 0x0000000000017941 */ /* 0x000fea0003800200 */
.L_x_3798:
        /* <DEDUP_REMOVED lines=12> */
.L_x_3797:
        /* <DEDUP_REMOVED lines=22> */
.L_x_3806:
        /* <DEDUP_REMOVED lines=12> */
.L_x_3808:
[----:B------:R-:W-:Y:S05]  /*18d40*/  BSYNC.RECONVERGENT B2 ;  /* 0x0000000000027941 */ /* 0x000fea0003800200 */
.L_x_3807:
        /* <DEDUP_REMOVED lines=54> */
[----:B------:R-:W-:-:S03]  /*190b0*/  HFMA2 R175, -RZ, RZ, 0, 0 ;  /* 0x00000000ffaf7431 */ /* 0x000fc600000001ff */
[----:B------:R-:W-:-:S05]  /*190c0*/  IMAD.WIDE.U32 R144, R144, -0x2daee0ad, RZ ;  /* 0xd2511f5390907825 */ /* 0x000fca00078e00ff */
[----:B------:R-:W-:Y:S01]  /*190d0*/  LOP3.LUT R4, R4, UR5, R145, 0x96, !PT ;  /* 0x0000000504047c12 */ /* 0x000fe2000f8e9691 */
[----:B------:R-:W-:Y:S01]  /*190e0*/  UIADD3 UR5, UPT, UPT, UR14, -0x700cb87f, URZ ;  /* 0x8ff347810e057890 */ /* 0x000fe2000fffe0ff */
[----:B------:R-:W-:Y:S01]  /*190f0*/  MOV R6, R144 ;  /* 0x0000009000067202 */ /* 0x000fe20000000f00 */
[----:B------:R-:W-:-:S04]  /*19100*/  IMAD.WIDE.U32 R144, R5, -0x326172a9, RZ ;  /* 0xcd9e8d5705907825 */ /* 0x000fc800078e00ff */
[----:B------:R-:W-:Y:S01]  /*19110*/  IMAD.MOV.U32 R10, RZ, RZ, R144 ;  /* 0x000000ffff0a7224 */ /* 0x000fe200078e0090 */
[----:B------:R-:W-:-:S07]  /*19120*/  LOP3.LUT R5, R174, UR5, R145, 0x96, !PT ;  /* 0x00000005ae057c12 */ /* 0x000fce000f8e9691 */
.L_x_3805:
[----:B------:R-:W-:Y:S05]  /*19130*/  BSYNC.RECONVERGENT B1 ;  /* 0x0000000000017941 */ /* 0x000fea0003800200 */
.L_x_3804:
        /* <DEDUP_REMOVED lines=14> */
.L_x_3803:
        /* <DEDUP_REMOVED lines=21> */
.L_x_3812:
        /* <DEDUP_REMOVED lines=12> */
.L_x_3814:
[----:B------:R-:W-:Y:S05]  /*19430*/  BSYNC.RECONVERGENT B2 ;  /* 0x0000000000027941 */ /* 0x000fea0003800200 */
.L_x_3813:
        /* <DEDUP_REMOVED lines=59> */
[----:B------:R-:W-:Y:S02]  /*197f0*/  IMAD.MOV.U32 R10, RZ, RZ, R174 ;  /* 0x000000ffff0a7224 */ /* 0x000fe400078e00ae */
[----:B------:R-:W-:Y:S01]  /*19800*/  HFMA2 R174, -RZ, RZ, 0, 0 ;  /* 0x00000000ffae7431 */ /* 0x000fe200000001ff */
[----:B------:R-:W-:-:S07]  /*19810*/  LOP3.LUT R5, R176, UR5, R175, 0x96, !PT ;  /* 0x00000005b0057c12 */ /* 0x000fce000f8e96af */
.L_x_3811:
[----:B------:R-:W-:Y:S05]  /*19820*/  BSYNC.RECONVERGENT B1 ;  /* 0x0000000000017941 */ /* 0x000fea0003800200 */
.L_x_3810:
        /* <DEDUP_REMOVED lines=12> */
.L_x_3809:
        /* <DEDUP_REMOVED lines=22> */
.L_x_3818:
        /* <DEDUP_REMOVED lines=12> */
.L_x_3820:
[----:B------:R-:W-:Y:S05]  /*19b10*/  BSYNC.RECONVERGENT B2 ;  /* 0x0000000000027941 */ /* 0x000fea0003800200 */
.L_x_3819:
        /* <DEDUP_REMOVED lines=56> */
[----:B------:R-:W-:Y:S01]  /*19ea0*/  IMAD.WIDE.U32 R176, R176, -0x2daee0ad, RZ ;  /* 0xd2511f53b0b07825 */ /* 0x000fe200078e00ff */
[----:B------:R-:W-:-:S04]  /*19eb0*/  MOV R10, R174 ;  /* 0x000000ae000a7202 */ /* 0x000fc80000000f00 */
[----:B------:R-:W-:Y:S01]  /*19ec0*/  LOP3.LUT R4, R4, UR5, R177, 0x96, !PT ;  /* 0x0000000504047c12 */ /* 0x000fe2000f8e96b1 */
[----:B------:R-:W-:-:S06]  /*19ed0*/  UIADD3 UR5, UPT, UPT, UR14, -0x700cb87f, URZ ;  /* 0x8ff347810e057890 */ /* 0x000fcc000fffe0ff */
[----:B------:R-:W-:-:S07]  /*19ee0*/  LOP3.LUT R5, R178, UR5, R175, 0x96, !PT ;  /* 0x00000005b2057c12 */ /* 0x000fce000f8e96af */
.L_x_3817:
[----:B------:R-:W-:Y:S05]  /*19ef0*/  BSYNC.RECONVERGENT B1 ;  /* 0x0000000000017941 */ /* 0x000fea0003800200 */
.L_x_3816:
        /* <DEDUP_REMOVED lines=14> */
.L_x_3815:
[----:B------:R-:W-:Y:S02]  /*19fe0*/  F2FP.BF16.F32.PACK_AB R174, RZ, R146 ;  /* 0x00000092ffae723e */ /* 0x000fe400000010ff */
[----:B------:R-:W-:Y:S02]  /*19ff0*/  PRMT R132, R132, 0x5410, R135 ;  /* 0x0000541084847816 */ /* 0x000fe40000000087 */
[----:B------:R-:W-:Y:S02]  /*1a000*/  PRMT R134, R134, 0x5410, R181 ;  /* 0x0000541086867816 */ /* 0x000fe400000000b5 */
[----:B------:R-:W-:Y:S02]  /*1a010*/  PRMT R133, R133, 0x5410, R171 ;  /* 0x0000541085857816 */ /* 0x000fe400000000ab */
[----:B------:R-:W-:Y:S01]  /*1a020*/  PRMT R135, R213, 0x5410, R174 ;  /* 0x00005410d5877816 */ /* 0x000fe200000000ae */
[----:B------:R-:W-:Y:S06]  /*1a030*/  BRA `(.L_x_3821) ;  /* 0x0000003400287947 */ /* 0x000fec0003800000 */
.L_x_3772:
        /* <DEDUP_REMOVED lines=20> */
.L_x_3825:
        /* <DEDUP_REMOVED lines=12> */
.L_x_3827:
[----:B------:R-:W-:Y:S05]  /*1a240*/  BSYNC.RECONVERGENT B2 ;  /* 0x0000000000027941 */ /* 0x000fea0003800200 */
.L_x_3826:
[----:B------:R-:W-:Y:S01]  /*1a250*/  IMAD.WIDE.U32 R4, R3, -0x2daee0ad, RZ ;  /* 0xd2511f5303047825 */ /* 0x000fe200078e00ff */
[----:B------:R-:W-:-:S03]  /*1a260*/  UIADD3 UR5, UPT, UPT, UR14, -0x61c88647, URZ ;  /* 0x9e3779b90e057890 */ /* 0x000fc6000fffe0ff */
[----:B------:R-:W-:Y:S02]  /*1a270*/  HFMA2 R134, -RZ, RZ, 0, 0 ;  /* 0x00000000ff867431 */ /* 0x000fe400000001ff */
[----:B0-----:R-:W-:Y:S01]  /*1a280*/  IMAD.WIDE.U32 R132, R0, -0x326172a9, RZ ;  /* 0xcd9e8d5700847825 */ /* 0x001fe200078e00ff */
        /* <DEDUP_REMOVED lines=54> */
[----:B------:R-:W-:Y:S01]  /*1a5f0*/  LOP3.LUT R5, R132, UR5, R11, 0x96, !PT ;  /* 0x0000000584057c12 */ /* 0x000fe2000f8e960b */
[----:B------:R-:W-:-:S07]  /*1a600*/  IMAD.MOV.U32 R11, RZ, RZ, R171 ;  /* 0x000000ffff0b7224 */ /* 0x000fce00078e00ab */
.L_x_3824:
[----:B------:R-:W-:Y:S05]  /*1a610*/  BSYNC.RECONVERGENT B1 ;  /* 0x0000000000017941 */ /* 0x000fea0003800200 */
.L_x_3823:
[----:B------:R-:W-:Y:S01]  /*1a620*/  I2FP.F32.U32 R6, R11 ;  /* 0x0000000b00067245 */ /* 0x000fe20000201000 */
[----:B------:R-:W-:-:S04]  /*1a630*/  IMAD.MOV.U32 R11, RZ, RZ, 0x2f800000 ;  /* 0x2f800000ff0b7424 */ /* 0x000fc800078e00ff */
[----:B------:R-:W-:Y:S01]  /*1a640*/  FFMA.FTZ R6, R6, R11, 1.1641532182693481445e-10 ;  /* 0x2f00000006067423 */ /* 0x000fe2000001000b */
[----:B-----5:R-:W-:-:S04]  /*1a650*/  IMAD.U32 R11, R44, 0x10000, RZ ;  /* 0x000100002c0b7824 */ /* 0x020fc800078e00ff */
[----:B------:R-:W-:Y:S01]  /*1a660*/  FMUL.FTZ R11, R11, UR21 ;  /* 0x000000150b0b7c20 */ /* 0x000fe20008410000 */
[----:B------:R-:W-:Y:S02]  /*1a670*/  FSETP.GTU.FTZ.AND P1, PT, R6, UR23, PT ;  /* 0x0000001706007c0b */ /* 0x000fe4000bf3c000 */
[----:B------:R-:W-:Y:S01]  /*1a680*/  SHF.L.U32 R6, R84, 0x10, RZ ;  /* 0x0000001054067819 */ /* 0x000fe200000006ff */
[----:B------:R-:W-:-:S05]  /*1a690*/  FMUL.FTZ R11, R11, UR20 ;  /* 0x000000140b0b7c20 */ /* 0x000fca0008410000 */
[----:B------:R-:W-:Y:S02]  /*1a6a0*/  FSEL R139, R11, RZ, !P1 ;  /* 0x000000ff0b8b7208 */ /* 0x000fe40004800000 */
[----:B------:R-:W-:-:S03]  /*1a6b0*/  SEL R11, RZ, 0x1, P1 ;  /* 0x00000001ff0b7807 */ /* 0x000fc60000800000 */
[----:B------:R-:W-:-:S07]  /*1a6c0*/  FMUL.FTZ R139, R6, R139 ;  /* 0x0000008b068b7220 */ /* 0x000fce0000410000 */
.L_x_3822:
[----:B0-----:R-:W-:Y:S01]  /*1a6d0*/  F2FP.BF16.F32.PACK_AB R132, RZ, R139 ;  /* 0x0000008bff84723e */ /* 0x001fe200000010ff */
        /* <DEDUP_REMOVED lines=16> */
.L_x_3831:
        /* <DEDUP_REMOVED lines=12> */
.L_x_3833:
[----:B------:R-:W-:Y:S05]  /*1a8a0*/  BSYNC.RECONVERGENT B2 ;  /* 0x0000000000027941 */ /* 0x000fea0003800200 */
.L_x_3832:
        /* <DEDUP_REMOVED lines=62> */
.L_x_3830:
[----:B------:R-:W-:Y:S05]  /*1ac90*/  BSYNC.RECONVERGENT B1 ;  /* 0x0000000000017941 */ /* 0x000fea0003800200 */
.L_x_3829:
        /* <DEDUP_REMOVED lines=12> */
.L_x_3828:
        /* <DEDUP_REMOVED lines=17> */
.L_x_3837:
        /* <DEDUP_REMOVED lines=12> */
.L_x_3839:
[----:B------:R-:W-:Y:S05]  /*1af30*/  BSYNC.RECONVERGENT B2 ;  /* 0x0000000000027941 */ /* 0x000fea0003800200 */
.L_x_3838:
        /* <DEDUP_REMOVED lines=62> */
.L_x_3836:
[----:B------:R-:W-:Y:S05]  /*1b320*/  BSYNC.RECONVERGENT B1 ;  /* 0x0000000000017941 */ /* 0x000fea0003800200 */
.L_x_3835:
        /* <DEDUP_REMOVED lines=11> */
.L_x_3834:
        /* <DEDUP_REMOVED lines=17> */
.L_x_3843:
        /* <DEDUP_REMOVED lines=12> */
.L_x_3845:
[----:B------:R-:W-:Y:S05]  /*1b5b0*/  BSYNC.RECONVERGENT B2 ;  /* 0x0000000000027941 */ /* 0x000fea0003800200 */
.L_x_3844:
        /* <DEDUP_REMOVED lines=62> */
.L_x_3842:
[----:B------:R-:W-:Y:S05]  /*1b9a0*/  BSYNC.RECONVERGENT B1 ;  /* 0x0000000000017941 */ /* 0x000fea0003800200 */
.L_x_3841:
        /* <DEDUP_REMOVED lines=12> */
.L_x_3840:
        /* <DEDUP_REMOVED lines=17> */
.L_x_3849:
        /* <DEDUP_REMOVED lines=12> */
.L_x_3851:
[----:B------:R-:W-:Y:S05]  /*1bc40*/  BSYNC.RECONVERGENT B2 ;  /* 0x0000000000027941 */ /* 0x000fea0003800200 */
.L_x_3850:
        /* <DEDUP_REMOVED lines=62> */
.L_x_3848:
[----:B------:R-:W-:Y:S05]  /*1c030*/  BSYNC.RECONVERGENT B1 ;  /* 0x0000000000017941 */ /* 0x000fea0003800200 */
.L_x_3847:
        /* <DEDUP_REMOVED lines=11> */
.L_x_3846:
        /* <DEDUP_REMOVED lines=17> */
.L_x_3855:
        /* <DEDUP_REMOVED lines=12> */
.L_x_3857:
[----:B------:R-:W-:Y:S05]  /*1c2c0*/  BSYNC.RECONVERGENT B2 ;  /* 0x0000000000027941 */ /* 0x000fea0003800200 */
.L_x_3856:
        /* <DEDUP_REMOVED lines=62> */
.L_x_3854:
[----:B------:R-:W-:Y:S05]  /*1c6b0*/  BSYNC.RECONVERGENT B1 ;  /* 0x0000000000017941 */ /* 0x000fea0003800200 */
.L_x_3853:
        /* <DEDUP_REMOVED lines=12> */
.L_x_3852:
        /* <DEDUP_REMOVED lines=17> */
.L_x_3861:
        /* <DEDUP_REMOVED lines=12> */
.L_x_3863:
[----:B------:R-:W-:Y:S05]  /*1c950*/  BSYNC.RECONVERGENT B2 ;  /* 0x0000000000027941 */ /* 0x000fea0003800200 */
.L_x_3862:
        /* <DEDUP_REMOVED lines=57> */
[----:B------:R-:W-:Y:S01]  /*1ccf0*/  IMAD.WIDE.U32 R174, R5, -0x326172a9, RZ ;  /* 0xcd9e8d5705ae7825 */ /* 0x000fe200078e00ff */
[----:B------:R-:W-:-:S03]  /*1cd00*/  UIADD3 UR5, UPT, UPT, UR14, -0x700cb87f, URZ ;  /* 0x8ff347810e057890 */ /* 0x000fc6000fffe0ff */
[----:B------:R-:W-:Y:S02]  /*1cd10*/  IMAD.MOV.U32 R10, RZ, RZ, R174 ;  /* 0x000000ffff0a7224 */ /* 0x000fe400078e00ae */
[----:B------:R-:W-:Y:S01]  /*1cd20*/  HFMA2 R174, -RZ, RZ, 0, 0 ;  /* 0x00000000ffae7431 */ /* 0x000fe200000001ff */
[----:B------:R-:W-:-:S07]  /*1cd30*/  LOP3.LUT R5, R178, UR5, R175, 0x96, !PT ;  /* 0x00000005b2057c12 */ /* 0x000fce000f8e96af */
.L_x_3860:
[----:B------:R-:W-:Y:S05]  /*1cd40*/  BSYNC.RECONVERGENT B1 ;  /* 0x0000000000017941 */ /* 0x000fea0003800200 */
.L_x_3859:
        /* <DEDUP_REMOVED lines=11> */
.L_x_3858:
        /* <DEDUP_REMOVED lines=17> */
.L_x_3867:
        /* <DEDUP_REMOVED lines=12> */
.L_x_3869:
[----:B------:R-:W-:Y:S05]  /*1cfd0*/  BSYNC.RECONVERGENT B2 ;  /* 0x0000000000027941 */ /* 0x000fea0003800200 */
.L_x_3868:
        /* <DEDUP_REMOVED lines=62> */
.L_x_3866:
[----:B------:R-:W-:Y:S05]  /*1d3c0*/  BSYNC.RECONVERGENT B1 ;  /* 0x0000000000017941 */ /* 0x000fea0003800200 */
.L_x_3865:
[----:B------:R-:W-:Y:S01]  /*1d3d0*/  I2FP.F32.U32 R25, R25 ;  /* 0x0000001900197245 */ /* 0x000fe20000201000 */
[----:B------:R-:W-:-:S04]  /*1d3e0*/  IMAD.MOV.U32 R146, RZ, RZ, 0x2f800000 ;  /* 0x2f800000ff927424 */ /* 0x000fc800078e00ff */
[----:B------:R-:W-:-:S05]  /*1d3f0*/  FFMA.FTZ R25, R25, R146, 1.1641532182693481445e-10 ;  /* 0x2f00000019197423 */ /* 0x000fca0000010092 */
[----:B------:R-:W-:Y:S02]  /*1d400*/  FSETP.GTU.FTZ.AND P1, PT, R25, UR23, PT ;  /* 0x0000001719007c0b */ /* 0x000fe4000bf3c000 */
[----:B-----5:R-:W-:-:S04]  /*1d410*/  PRMT R25, R47, 0x7632, R25 ;  /* 0x000076322f197816 */ /* 0x020fc80000000019 */
[----:B------:R-:W-:-:S05]  /*1d420*/  SHF.L.U32 R25, R25, 0x10, RZ ;  /* 0x0000001019197819 */ /* 0x000fca00000006ff */
[----:B------:R-:W-:-:S04]  /*1d430*/  FMUL.FTZ R25, R25, UR21 ;  /* 0x0000001519197c20 */ /* 0x000fc80008410000 */
[----:B------:R-:W-:-:S05]  /*1d440*/  FMUL.FTZ R25, R25, UR20 ;  /* 0x0000001419197c20 */ /* 0x000fca0008410000 */
[----:B------:R-:W-:Y:S01]  /*1d450*/  FSEL R146, R25, RZ, !P1 ;  /* 0x000000ff19927208 */ /* 0x000fe20004800000 */
[----:B------:R-:W-:-:S04]  /*1d460*/  IMAD.U32 R25, R196, 0x10000, RZ ;  /* 0x00010000c4197824 */ /* 0x000fc800078e00ff */
[----:B------:R-:W-:Y:S01]  /*1d470*/  FMUL.FTZ R146, R25, R146 ;  /* 0x0000009219927220 */ /* 0x000fe20000410000 */
[----:B------:R-:W-:-:S07]  /*1d480*/  SEL R25, RZ, 0x1, P1 ;  /* 0x00000001ff197807 */ /* 0x000fce0000800000 */
.L_x_3864:
[----:B------:R-:W-:Y:S02]  /*1d490*/  F2FP.BF16.F32.PACK_AB R174, RZ, R146 ;  /* 0x00000092ffae723e */ /* 0x000fe400000010ff */
[----:B------:R-:W-:Y:S02]  /*1d4a0*/  PRMT R132, R132, 0x5410, R135 ;  /* 0x0000541084847816 */ /* 0x000fe40000000087 */
[----:B------:R-:W-:Y:S02]  /*1d4b0*/  PRMT R134, R134, 0x5410, R177 ;  /* 0x0000541086867816 */ /* 0x000fe400000000b1 */
[----:B------:R-:W-:Y:S02]  /*1d4c0*/  PRMT R133, R133, 0x5410, R171 ;  /* 0x0000541085857816 */ /* 0x000fe400000000ab */
[----:B------:R-:W-:-:S07]  /*1d4d0*/  PRMT R135, R181, 0x5410, R174 ;  /* 0x00005410b5877816 */ /* 0x000fce00000000ae */
.L_x_3821:
        /* <DEDUP_REMOVED lines=25> */
.L_x_3870:
[----:B------:R-:W-:Y:S02]  /*1d670*/  VIADD R173, R173, 0x80 ;  /* 0x00000080adad7836 */ /* 0x000fe40000000000 */
[----:B------:R-:W-:-:S07]  /*1d680*/  VIADD R172, R172, 0x80 ;  /* 0x00000080acac7836 */ /* 0x000fce0000000000 */
.L_x_3771:
[----:B------:R-:W-:Y:S05]  /*1d690*/  BSYNC.RECONVERGENT B0 ;  /* 0x0000000000007941 */ /* 0x000fea0003800200 */
.L_x_3770:
[----:B------:R-:W-:Y:S01]  /*1d6a0*/  ISETP.GE.U32.AND P1, PT, R2, 0x280, PT ;  /* 0x000002800200780c */ /* 0x000fe20003f26070 */
[----:B------:R-:W-:-:S12]  /*1d6b0*/  BSSY.RECONVERGENT B0, `(.L_x_3871) ;  /* 0x00006eb000007945 */ /* 0x000fd80003800200 */
[----:B------:R-:W-:Y:S05]  /*1d6c0*/  @!P1 BRA `(.L_x_3872) ;  /* 0x0000006c00a49947 */ /* 0x000fea0003800000 */
[----:B------:R-:W2:Y:S01]  /*1d6d0*/  @UP2 LDCU.64 UR6, c[0x0][0x390] ;  /* 0x00007200ff0627ac */ /* 0x000ea20008000a00 */
[----:B------:R-:W-:Y:S01]  /*1d6e0*/  PLOP3.LUT P3, PT, PT, PT, UP2, 0x80, 0x8 ;  /* 0x000000000008781c */ /* 0x000fe20003f6f028 */
[----:B01----:R-:W-:Y:S01]  /*1d6f0*/  HFMA2 R133, -RZ, RZ, 0, 9.5367431640625e-07 ;  /* 0x00000010ff857431 */ /* 0x003fe200000001ff */
[----:B------:R-:W-:-:S04]  /*1d700*/  ISETP.NE.U32.AND P2, PT, RZ, UR18, PT ;  /* 0x00000012ff007c0c */ /* 0x000fc8000bf45070 */
[----:B------:R-:W-:-:S07]  /*1d710*/  ISETP.NE.AND.EX P2, PT, RZ, UR19, PT, P2 ;  /* 0x00000013ff007c0c */ /* 0x000fce000bf45320 */
[----:B--2---:R-:W-:Y:S01]  /*1d720*/  @P3 IMAD.WIDE.U32 R132, R172, R133, UR6 ;  /* 0x00000006ac843e25 */ /* 0x004fe2000f8e0085 */
[----:B------:R-:W-:-:S13]  /*1d730*/  PLOP3.LUT P3, PT, PT, PT, UP2, 0x80, 0x8 ;  /* 0x000000000008781c */ /* 0x000fda0003f6f028 */
[----:B-----5:R0:W5:Y:S02]  /*1d740*/  @P3 LDG.E.128 R44, desc[UR12][R132.64] ;  /* 0x0000000c842c3981 */ /* 0x020164000c1e1d00 */
[----:B0-----:R-:W0:Y:S02]  /*1d750*/  @P2 LDC.64 R132, c[0x0][0x3a0] ;  /* 0x0000e800ff842b82 */ /* 0x001e240000000a00 */
[----:B0-----:R-:W-:-:S05]  /*1d760*/  @P2 IMAD.WIDE.U32 R132, R173, 0x10, R132 ;  /* 0x00000010ad842825 */ /* 0x001fca00078e0084 */
[----:B------:R0:W5:Y:S01]  /*1d770*/  @P2 LDG.E.128 R40, desc[UR12][R132.64] ;  /* 0x0000000c84282981 */ /* 0x000162000c1e1d00 */
[----:B------:R-:W-:Y:S05]  /*1d780*/  @!P2 BRA `(.L_x_3873) ;  /* 0x0000003400e0a947 */ /* 0x000fea0003800000 */
[----:B------:R-:W-:-:S13]  /*1d790*/  ISETP.LT.AND P2, PT, RZ, UR27, PT ;  /* 0x0000001bff007c0c */ /* 0x000fda000bf41270 */
[----:B-----5:R-:W-:Y:S01]  /*1d7a0*/  @!P2 IMAD.U32 R147, R40, 0x10000, RZ ;  /* 0x000100002893a824 */ /* 0x020fe200078e00ff */
[----:B0-----:R-:W-:Y:S01]  /*1d7b0*/  @!P2 MOV R133, R171 ;  /* 0x000000ab0085a202 */ /* 0x001fe20000000f00 */
        /* <DEDUP_REMOVED lines=18> */
.L_x_3877:
        /* <DEDUP_REMOVED lines=12> */
.L_x_3879:
[----:B------:R-:W-:Y:S05]  /*1d9a0*/  BSYNC.RECONVERGENT B2 ;  /* 0x0000000000027941 */ /* 0x000fea0003800200 */
.L_x_3878:
        /* <DEDUP_REMOVED lines=59> */
[----:B------:R-:W-:Y:S01]  /*1dd60*/  IMAD.MOV.U32 R134, RZ, RZ, RZ ;  /* 0x000000ffff867224 */ /* 0x000fe200078e00ff */
[----:B------:R-:W-:-:S07]  /*1dd70*/  MOV R11, R171 ;  /* 0x000000ab000b7202 */ /* 0x000fce0000000f00 */
.L_x_3876:
[----:B------:R-:W-:Y:S05]  /*1dd80*/  BSYNC.RECONVERGENT B1 ;  /* 0x0000000000017941 */ /* 0x000fea0003800200 */
.L_x_3875:
[----:B------:R-:W-:Y:S01]  /*1dd90*/  I2FP.F32.U32 R6, R11 ;  /* 0x0000000b00067245 */ /* 0x000fe20000201000 */
[----:B------:R-:W-:Y:S02]  /*1dda0*/  IMAD.MOV.U32 R11, RZ, RZ, 0x2f800000 ;  /* 0x2f800000ff0b7424 */ /* 0x000fe400078e00ff */
[----:B------:R-:W-:Y:S02]  /*1ddb0*/  IMAD.U32 R132, R40, 0x10000, RZ ;  /* 0x0001000028847824 */ /* 0x000fe400078e00ff */
[----:B------:R-:W-:Y:S01]  /*1ddc0*/  FFMA.FTZ R6, R6, R11, 1.1641532182693481445e-10 ;  /* 0x2f00000006067423 */ /* 0x000fe2000001000b */
[----:B------:R-:W-:-:S04]  /*1ddd0*/  SHF.L.U32 R11, R44, 0x10, RZ ;  /* 0x000000102c0b7819 */ /* 0x000fc800000006ff */
[----:B------:R-:W-:Y:S01]  /*1dde0*/  FSETP.GTU.FTZ.AND P3, PT, R6, UR23, PT ;  /* 0x0000001706007c0b */ /* 0x000fe2000bf7c000 */
[----:B------:R-:W-:Y:S01]  /*1ddf0*/  FMUL.FTZ R11, R11, UR21 ;  /* 0x000000150b0b7c20 */ /* 0x000fe20008410000 */
[----:B------:R-:W-:-:S03]  /*1de00*/  IMAD.U32 R6, R72, 0x10000, RZ ;  /* 0x0001000048067824 */ /* 0x000fc600078e00ff */
[----:B------:R-:W-:-:S05]  /*1de10*/  FMUL.FTZ R11, R11, UR20 ;  /* 0x000000140b0b7c20 */ /* 0x000fca0008410000 */
[----:B------:R-:W-:Y:S02]  /*1de20*/  FSEL R147, R11, RZ, !P3 ;  /* 0x000000ff0b937208 */ /* 0x000fe40005800000 */
[----:B------:R-:W-:-:S03]  /*1de30*/  SEL R11, RZ, 0x1, P3 ;  /* 0x00000001ff0b7807 */ /* 0x000fc60001800000 */
[----:B------:R-:W-:-:S07]  /*1de40*/  FFMA.FTZ R147, R147, R6, R132 ;  /* 0x0000000693937223 */ /* 0x000fce0000010084 */
.L_x_3874:
        /* <DEDUP_REMOVED lines=17> */
[----:B------:R-:W-:Y:S01]  /*1df60*/  @!P3 MOV R6, R133 ;  /* 0x000000850006b202 */ /* 0x000fe20000000f00 */
[----:B------:R-:W-:Y:S02]  /*1df70*/  @P3 VIADD R150, R134, 0x1 ;  /* 0x0000000186963836 */ /* 0x000fe40000000000 */
[----:B------:R-:W-:Y:S02]  /*1df80*/  @P3 IMAD.MOV.U32 R13, RZ, RZ, R5 ;  /* 0x000000ffff0d3224 */ /* 0x000fe400078e0005 */
[----:B------:R-:W-:Y:S01]  /*1df90*/  @P3 IMAD.MOV.U32 R6, RZ, RZ, R133 ;  /* 0x000000ffff063224 */ /* 0x000fe200078e0085 */
[----:B------:R-:W-:Y:S06]  /*1dfa0*/  BRA `(.L_x_3882) ;  /* 0x00000004002c7947 */ /* 0x000fec0003800000 */
.L_x_3883:
        /* <DEDUP_REMOVED lines=12> */
.L_x_3885:
[----:B------:R-:W-:Y:S05]  /*1e070*/  BSYNC.RECONVERGENT B2 ;  /* 0x0000000000027941 */ /* 0x000fea0003800200 */
.L_x_3884:
        /* <DEDUP_REMOVED lines=62> */
.L_x_3882:
[----:B------:R-:W-:Y:S05]  /*1e460*/  BSYNC.RECONVERGENT B1 ;  /* 0x0000000000017941 */ /* 0x000fea0003800200 */
.L_x_3881:
[----:B------:R-:W-:Y:S01]  /*1e470*/  I2FP.F32.U32 R13, R13 ;  /* 0x0000000d000d7245 */ /* 0x000fe20000201000 */
[----:B------:R-:W-:Y:S01]  /*1e480*/  IMAD.MOV.U32 R134, RZ, RZ, 0x2f800000 ;  /* 0x2f800000ff867424 */ /* 0x000fe200078e00ff */
[----:B------:R-:W-:Y:S01]  /*1e490*/  PRMT R148, R40, 0x7632, R148 ;  /* 0x0000763228947816 */ /* 0x000fe20000000094 */
[----:B------:R-:W-:Y:S02]  /*1e4a0*/  IMAD.U32 R133, R197, 0x10000, RZ ;  /* 0x00010000c5857824 */ /* 0x000fe400078e00ff */
[----:B------:R-:W-:Y:S02]  /*1e4b0*/  FFMA.FTZ R13, R13, R134, 1.1641532182693481445e-10 ;  /* 0x2f0000000d0d7423 */ /* 0x000fe40000010086 */
[----:B------:R-:W-:-:S03]  /*1e4c0*/  IMAD.U32 R148, R148, 0x10000, RZ ;  /* 0x0001000094947824 */ /* 0x000fc600078e00ff */
[----:B------:R-:W-:Y:S02]  /*1e4d0*/  FSETP.GTU.FTZ.AND P3, PT, R13, UR23, PT ;  /* 0x000000170d007c0b */ /* 0x000fe4000bf7c000 */
[----:B------:R-:W-:-:S04]  /*1e4e0*/  PRMT R13, R44, 0x7632, R13 ;  /* 0x000076322c0d7816 */ /* 0x000fc8000000000d */
[----:B------:R-:W-:-:S05]  /*1e4f0*/  SHF.L.U32 R13, R13, 0x10, RZ ;  /* 0x000000100d0d7819 */ /* 0x000fca00000006ff */
[----:B------:R-:W-:-:S04]  /*1e500*/  FMUL.FTZ R13, R13, UR21 ;  /* 0x000000150d0d7c20 */ /* 0x000fc80008410000 */
[----:B------:R-:W-:-:S05]  /*1e510*/  FMUL.FTZ R13, R13, UR20 ;  /* 0x000000140d0d7c20 */ /* 0x000fca0008410000 */
[----:B------:R-:W-:-:S05]  /*1e520*/  FSEL R13, R13, RZ, !P3 ;  /* 0x000000ff0d0d7208 */ /* 0x000fca0005800000 */
[----:B------:R-:W-:Y:S01]  /*1e530*/  FFMA.FTZ R148, R13, R133, R148 ;  /* 0x000000850d947223 */ /* 0x000fe20000010094 */
[----:B------:R-:W-:-:S07]  /*1e540*/  SEL R13, RZ, 0x1, P3 ;  /* 0x00000001ff0d7807 */ /* 0x000fce0001800000 */
.L_x_3880:
        /* <DEDUP_REMOVED lines=21> */
.L_x_3889:
        /* <DEDUP_REMOVED lines=12> */
.L_x_3891:
[----:B------:R-:W-:Y:S05]  /*1e760*/  BSYNC.RECONVERGENT B2 ;  /* 0x0000000000027941 */ /* 0x000fea0003800200 */
.L_x_3890:
        /* <DEDUP_REMOVED lines=62> */
.L_x_3888:
[----:B------:R-:W-:Y:S05]  /*1eb50*/  BSYNC.RECONVERGENT B1 ;  /* 0x0000000000017941 */ /* 0x000fea0003800200 */
.L_x_3887:
        /* <DEDUP_REMOVED lines=12> */
.L_x_3886:
        /* <DEDUP_REMOVED lines=22> */
.L_x_3895:
        /* <DEDUP_REMOVED lines=12> */
.L_x_3897:
[----:B------:R-:W-:Y:S05]  /*1ee40*/  BSYNC.RECONVERGENT B2 ;  /* 0x0000000000027941 */ /* 0x000fea0003800200 */
.L_x_3896:
        /* <DEDUP_REMOVED lines=62> */
.L_x_3894:
[----:B------:R-:W-:Y:S05]  /*1f230*/  BSYNC.RECONVERGENT B1 ;  /* 0x0000000000017941 */ /* 0x000fea0003800200 */
.L_x_3893:
[----:B------:R-:W-:Y:S01]  /*1f240*/  I2FP.F32.U32 R17, R17 ;  /* 0x0000001100117245 */ /* 0x000fe20000201000 */
[----:B------:R-:W-:Y:S01]  /*1f250*/  IMAD.MOV.U32 R134, RZ, RZ, 0x2f800000 ;  /* 0x2f800000ff867424 */ /* 0x000fe200078e00ff */
[----:B------:R-:W-:-:S03]  /*1f260*/  PRMT R150, R41, 0x7632, R150 ;  /* 0x0000763229967816 */ /* 0x000fc60000000096 */
[----:B------:R-:W-:Y:S01]  /*1f270*/  FFMA.FTZ R17, R17, R134, 1.1641532182693481445e-10 ;  /* 0x2f00000011117423 */ /* 0x000fe20000010086 */
[----:B------:R-:W-:Y:S02]  /*1f280*/  IMAD.U32 R134, R198, 0x10000, RZ ;  /* 0x00010000c6867824 */ /* 0x000fe400078e00ff */
[----:B------:R-:W-:Y:S02]  /*1f290*/  IMAD.U32 R150, R150, 0x10000, RZ ;  /* 0x0001000096967824 */ /* 0x000fe400078e00ff */
        /* <DEDUP_REMOVED lines=8> */
.L_x_3892:
        /* <DEDUP_REMOVED lines=21> */
.L_x_3901:
        /* <DEDUP_REMOVED lines=12> */
.L_x_3903:
[----:B------:R-:W-:Y:S05]  /*1f530*/  BSYNC.RECONVERGENT B2 ;  /* 0x0000000000027941 */ /* 0x000fea0003800200 */
.L_x_3902:
        /* <DEDUP_REMOVED lines=62> */
.L_x_3900:
[----:B------:R-:W-:Y:S05]  /*1f920*/  BSYNC.RECONVERGENT B1 ;  /* 0x0000000000017941 */ /* 0x000fea0003800200 */
.L_x_3899:
        /* <DEDUP_REMOVED lines=12> */
.L_x_3898:
        /* <DEDUP_REMOVED lines=22> */
.L_x_3907:
        /* <DEDUP_REMOVED lines=12> */
.L_x_3909:
[----:B------:R-:W-:Y:S05]  /*1fc10*/  BSYNC.RECONVERGENT B2 ;  /* 0x0000000000027941 */ /* 0x000fea0003800200 */
.L_x_3908:
        /* <DEDUP_REMOVED lines=59> */
[----:B------:R-:W-:-:S04]  /*1ffd0*/  IMAD.WIDE.U32 R152, R5, -0x326172a9, RZ ;  /* 0xcd9e8d5705987825 */ /* 0x000fc800078e00ff */
[----:B------:R-:W-:Y:S01]  /*1ffe0*/  IMAD.MOV.U32 R10, RZ, RZ, R152 ;  /* 0x000000ffff0a7224 */ /* 0x000fe200078e0098 */
[----:B------:R-:W-:-:S07]  /*1fff0*/  LOP3.LUT R5, R174, UR5, R153, 0x96, !PT ;  /* 0x00000005ae057c12 */ /* 0x000fce000f8e9699 */
.L_x_3906:
[----:B------:R-:W-:Y:S05]  /*20000*/  BSYNC.RECONVERGENT B1 ;  /* 0x0000000000017941 */ /* 0x000fea0003800200 */
.L_x_3905:
        /* <DEDUP_REMOVED lines=14> */
.L_x_3904:
        /* <DEDUP_REMOVED lines=21> */
.L_x_3913:
        /* <DEDUP_REMOVED lines=12> */
.L_x_3915:
[----:B------:R-:W-:Y:S05]  /*20300*/  BSYNC.RECONVERGENT B2 ;  /* 0x0000000000027941 */ /* 0x000fea0003800200 */
.L_x_3914:
        /* <DEDUP_REMOVED lines=62> */
.L_x_3912:
[----:B------:R-:W-:Y:S05]  /*206f0*/  BSYNC.RECONVERGENT B1 ;  /* 0x0000000000017941 */ /* 0x000fea0003800200 */
.L_x_3911:
        /* <DEDUP_REMOVED lines=12> */
.L_x_3910:
        /* <DEDUP_REMOVED lines=22> */
.L_x_3919:
        /* <DEDUP_REMOVED lines=12> */
.L_x_3921:
[----:B------:R-:W-:Y:S05]  /*209e0*/  BSYNC.RECONVERGENT B2 ;  /* 0x0000000000027941 */ /* 0x000fea0003800200 */
.L_x_3920:
        /* <DEDUP_REMOVED lines=61> */
.L_x_3918:
[----:B------:R-:W-:Y:S05]  /*20dc0*/  BSYNC.RECONVERGENT B1 ;  /* 0x0000000000017941 */ /* 0x000fea0003800200 */
.L_x_3917:
        /* <DEDUP_REMOVED lines=14> */
.L_x_3916:
[----:B------:R-:W-:Y:S02]  /*20eb0*/  F2FP.BF16.F32.PACK_AB R174, RZ, R154 ;  /* 0x0000009affae723e */ /* 0x000fe400000010ff */
[----:B------:R-:W-:Y:S02]  /*20ec0*/  PRMT R132, R132, 0x5410, R135 ;  /* 0x0000541084847816 */ /* 0x000fe40000000087 */
[----:B------:R-:W-:Y:S02]  /*20ed0*/  PRMT R134, R134, 0x5410, R181 ;  /* 0x0000541086867816 */ /* 0x000fe400000000b5 */
[----:B------:R-:W-:Y:S02]  /*20ee0*/  PRMT R133, R133, 0x5410, R171 ;  /* 0x0000541085857816 */ /* 0x000fe400000000ab */
[----:B------:R-:W-:Y:S01]  /*20ef0*/  PRMT R135, R213, 0x5410, R174 ;  /* 0x00005410d5877816 */ /* 0x000fe200000000ae */
[----:B------:R-:W-:Y:S06]  /*20f00*/  BRA `(.L_x_3922) ;  /* 0x0000003400287947 */ /* 0x000fec0003800000 */
.L_x_3873:
        /* <DEDUP_REMOVED lines=20> */
.L_x_3926:
        /* <DEDUP_REMOVED lines=12> */
.L_x_3928:
[----:B------:R-:W-:Y:S05]  /*21110*/  BSYNC.RECONVERGENT B2 ;  /* 0x0000000000027941 */ /* 0x000fea0003800200 */
.L_x_3927:
[----:B------:R-:W-:Y:S01]  /*21120*/  IMAD.WIDE.U32 R4, R3, -0x2daee0ad, RZ ;  /* 0xd2511f5303047825 */ /* 0x000fe200078e00ff */
[----:B------:R-:W-:-:S03]  /*21130*/  UIADD3 UR5, UPT, UPT, UR14, -0x61c88647, URZ ;  /* 0x9e3779b90e057890 */ /* 0x000fc6000fffe0ff */
[----:B0-----:R-:W-:Y:S01]  /*21140*/  IMAD.WIDE.U32 R132, R0, -0x326172a9, RZ ;  /* 0xcd9e8d5700847825 */ /* 0x001fe200078e00ff */
        /* <DEDUP_REMOVED lines=57> */
.L_x_3925:
[----:B------:R-:W-:Y:S05]  /*214e0*/  BSYNC.RECONVERGENT B1 ;  /* 0x0000000000017941 */ /* 0x000fea0003800200 */
.L_x_3924:
[----:B------:R-:W-:Y:S01]  /*214f0*/  I2FP.F32.U32 R6, R11 ;  /* 0x0000000b00067245 */ /* 0x000fe20000201000 */
[----:B------:R-:W-:-:S04]  /*21500*/  IMAD.MOV.U32 R11, RZ, RZ, 0x2f800000 ;  /* 0x2f800000ff0b7424 */ /* 0x000fc800078e00ff */
[----:B------:R-:W-:Y:S01]  /*21510*/  FFMA.FTZ R6, R6, R11, 1.1641532182693481445e-10 ;  /* 0x2f00000006067423 */ /* 0x000fe2000001000b */
[----:B-----5:R-:W-:-:S04]  /*21520*/  SHF.L.U32 R11, R44, 0x10, RZ ;  /* 0x000000102c0b7819 */ /* 0x020fc800000006ff */
[----:B------:R-:W-:Y:S01]  /*21530*/  FSETP.GTU.FTZ.AND P2, PT, R6, UR23, PT ;  /* 0x0000001706007c0b */ /* 0x000fe2000bf5c000 */
[----:B------:R-:W-:Y:S01]  /*21540*/  FMUL.FTZ R11, R11, UR21 ;  /* 0x000000150b0b7c20 */ /* 0x000fe20008410000 */
[----:B------:R-:W-:-:S03]  /*21550*/  IMAD.U32 R6, R72, 0x10000, RZ ;  /* 0x0001000048067824 */ /* 0x000fc600078e00ff */
[----:B------:R-:W-:-:S05]  /*21560*/  FMUL.FTZ R11, R11, UR20 ;  /* 0x000000140b0b7c20 */ /* 0x000fca0008410000 */
[----:B------:R-:W-:Y:S02]  /*21570*/  FSEL R147, R11, RZ, !P2 ;  /* 0x000000ff0b937208 */ /* 0x000fe40005000000 */
[----:B------:R-:W-:-:S03]  /*21580*/  SEL R11, RZ, 0x1, P2 ;  /* 0x00000001ff0b7807 */ /* 0x000fc60001000000 */
[----:B------:R-:W-:-:S07]  /*21590*/  FMUL.FTZ R147, R6, R147 ;  /* 0x0000009306937220 */ /* 0x000fce0000410000 */
.L_x_3923:
[----:B0-----:R-:W-:Y:S01]  /*215a0*/  F2FP.BF16.F32.PACK_AB R132, RZ, R147 ;  /* 0x00000093ff84723e */ /* 0x001fe200000010ff */
        /* <DEDUP_REMOVED lines=16> */
.L_x_3932:
        /* <DEDUP_REMOVED lines=12> */
.L_x_3934:
[----:B------:R-:W-:Y:S05]  /*21770*/  BSYNC.RECONVERGENT B2 ;  /* 0x0000000000027941 */ /* 0x000fea0003800200 */
.L_x_3933:
        /* <DEDUP_REMOVED lines=62> */
.L_x_3931:
[----:B------:R-:W-:Y:S05]  /*21b60*/  BSYNC.RECONVERGENT B1 ;  /* 0x0000000000017941 */ /* 0x000fea0003800200 */
.L_x_3930:
[----:B------:R-:W-:Y:S01]  /*21b70*/  I2FP.F32.U32 R6, R6 ;  /* 0x0000000600067245 */ /* 0x000fe20000201000 */
[----:B------:R-:W-:-:S05]  /*21b80*/  HFMA2 R13, -RZ, RZ, 0.1171875, 0 ;  /* 0x2f800000ff0d7431 */ /* 0x000fca00000001ff */
[----:B------:R-:W-:Y:S01]  /*21b90*/  FFMA.FTZ R6, R6, R13, 1.1641532182693481445e-10 ;  /* 0x2f00000006067423 */ /* 0x000fe2000001000d */
[----:B------:R-:W-:-:S04]  /*21ba0*/  IMAD.U32 R13, R197, 0x10000, RZ ;  /* 0x00010000c50d7824 */ /* 0x000fc800078e00ff */
        /* <DEDUP_REMOVED lines=8> */
.L_x_3929:
        /* <DEDUP_REMOVED lines=17> */
.L_x_3938:
        /* <DEDUP_REMOVED lines=12> */
.L_x_3940:
[----:B------:R-:W-:Y:S05]  /*21e00*/  BSYNC.RECONVERGENT B2 ;  /* 0x0000000000027941 */ /* 0x000fea0003800200 */
.L_x_3939:
        /* <DEDUP_REMOVED lines=62> */
.L_x_3937:
[----:B------:R-:W-:Y:S05]  /*221f0*/  BSYNC.RECONVERGENT B1 ;  /* 0x0000000000017941 */ /* 0x000fea0003800200 */
.L_x_3936:
        /* <DEDUP_REMOVED lines=11> */
.L_x_3935:
        /* <DEDUP_REMOVED lines=17> */
.L_x_3944:
        /* <DEDUP_REMOVED lines=12> */
.L_x_3946:
[----:B------:R-:W-:Y:S05]  /*22480*/  BSYNC.RECONVERGENT B2 ;  /* 0x0000000000027941 */ /* 0x000fea0003800200 */
.L_x_3945:
        /* <DEDUP_REMOVED lines=62> */
.L_x_3943:
[----:B------:R-:W-:Y:S05]  /*22870*/  BSYNC.RECONVERGENT B1 ;  /* 0x0000000000017941 */ /* 0x000fea0003800200 */
.L_x_3942:
        /* <DEDUP_REMOVED lines=12> */
.L_x_3941:
        /* <DEDUP_REMOVED lines=17> */
.L_x_3950:
        /* <DEDUP_REMOVED lines=12> */
.L_x_3952:
[----:B------:R-:W-:Y:S05]  /*22b10*/  BSYNC.RECONVERGENT B2 ;  /* 0x0000000000027941 */ /* 0x000fea0003800200 */
.L_x_3951:
        /* <DEDUP_REMOVED lines=62> */
.L_x_3949:
[----:B------:R-:W-:Y:S05]  /*22f00*/  BSYNC.RECONVERGENT B1 ;  /* 0x0000000000017941 */ /* 0x000fea0003800200 */
.L_x_3948:
        /* <DEDUP_REMOVED lines=11> */
.L_x_3947:
        /* <DEDUP_REMOVED lines=17> */
.L_x_3956:
        /* <DEDUP_REMOVED lines=12> */
.L_x_3958:
[----:B------:R-:W-:Y:S05]  /*23190*/  BSYNC.RECONVERGENT B2 ;  /* 0x0000000000027941 */ /* 0x000fea0003800200 */
.L_x_3957:
        /* <DEDUP_REMOVED lines=62> */
.L_x_3955:
[----:B------:R-:W-:Y:S05]  /*23580*/  BSYNC.RECONVERGENT B1 ;  /* 0x0000000000017941 */ /* 0x000fea0003800200 */
.L_x_3954:
        /* <DEDUP_REMOVED lines=12> */
.L_x_3953:
        /* <DEDUP_REMOVED lines=17> */
.L_x_3962:
        /* <DEDUP_REMOVED lines=12> */
.L_x_3964:
[----:B------:R-:W-:Y:S05]  /*23820*/  BSYNC.RECONVERGENT B2 ;  /* 0x0000000000027941 */ /* 0x000fea0003800200 */
.L_x_3963:
        /* <DEDUP_REMOVED lines=62> */
.L_x_3961:
[----:B------:R-:W-:Y:S05]  /*23c10*/  BSYNC.RECONVERGENT B1 ;  /* 0x0000000000017941 */ /* 0x000fea0003800200 */
.L_x_3960:
        /* <DEDUP_REMOVED lines=11> */
.L_x_3959:
        /* <DEDUP_REMOVED lines=17> */
.L_x_3968:
        /* <DEDUP_REMOVED lines=12> */
.L_x_3970:
[----:B------:R-:W-:Y:S05]  /*23ea0*/  BSYNC.RECONVERGENT B2 ;  /* 0x0000000000027941 */ /* 0x000fea0003800200 */
.L_x_3969:
        /* <DEDUP_REMOVED lines=62> */
.L_x_3967:
[----:B------:R-:W-:Y:S05]  /*24290*/  BSYNC.RECONVERGENT B1 ;  /* 0x0000000000017941 */ /* 0x000fea0003800200 */
.L_x_3966:
        /* <DEDUP_REMOVED lines=12> */
.L_x_3965:
[----:B------:R-:W-:Y:S02]  /*24360*/  F2FP.BF16.F32.PACK_AB R174, RZ, R154 ;  /* 0x0000009affae723e */ /* 0x000fe400000010ff */
[----:B------:R-:W-:Y:S02]  /*24370*/  PRMT R132, R132, 0x5410, R135 ;  /* 0x0000541084847816 */ /* 0x000fe40000000087 */
[----:B------:R-:W-:Y:S02]  /*24380*/  PRMT R134, R134, 0x5410, R177 ;  /* 0x0000541086867816 */ /* 0x000fe400000000b1 */
[----:B------:R-:W-:Y:S02]  /*24390*/  PRMT R133, R133, 0x5410, R171 ;  /* 0x0000541085857816 */ /* 0x000fe400000000ab */
[----:B------:R-:W-:-:S07]  /*243a0*/  PRMT R135, R181, 0x5410, R174 ;  /* 0x00005410b5877816 */ /* 0x000fce00000000ae */
.L_x_3922:
        /* <DEDUP_REMOVED lines=25> */
.L_x_3971:
[----:B------:R-:W-:Y:S01]  /*24540*/  VIADD R173, R173, 0x80 ;  /* 0x00000080adad7836 */ /* 0x000fe20000000000 */
[----:B------:R-:W-:-:S07]  /*24550*/  IADD3 R172, PT, PT, R172, 0x80, RZ ;  /* 0x00000080acac7810 */ /* 0x000fce0007ffe0ff */
.L_x_3872:
[----:B------:R-:W-:Y:S05]  /*24560*/  BSYNC.RECONVERGENT B0 ;  /* 0x0000000000007941 */ /* 0x000fea0003800200 */
.L_x_3871:
[----:B------:R-:W-:Y:S01]  /*24570*/  ISETP.GE.U32.AND P2, PT, R2, 0x300, PT ;  /* 0x000003000200780c */ /* 0x000fe20003f46070 */
[----:B------:R-:W-:-:S12]  /*24580*/  BSSY.RECONVERGENT B0, `(.L_x_3972) ;  /* 0x00006eb000007945 */ /* 0x000fd80003800200 */
[----:B------:R-:W-:Y:S05]  /*24590*/  @!P2 BRA `(.L_x_3973) ;  /* 0x0000006c00a4a947 */ /* 0x000fea0003800000 */
[----:B------:R-:W2:Y:S01]  /*245a0*/  @UP2 LDCU.64 UR6, c[0x0][0x390] ;  /* 0x00007200ff0627ac */ /* 0x000ea20008000a00 */
[----:B------:R-:W-:Y:S01]  /*245b0*/  PLOP3.LUT P3, PT, PT, PT, UP2, 0x80, 0x8 ;  /* 0x000000000008781c */ /* 0x000fe20003f6f028 */
[----:B01----:R-:W-:-:S12]  /*245c0*/  IMAD.MOV.U32 R133, RZ, RZ, 0x10 ;  /* 0x00000010ff857424 */ /* 0x003fd800078e00ff */
[----:B--2---:R-:W-:Y:S01]  /*245d0*/  @P3 IMAD.WIDE.U32 R132, R172, R133, UR6 ;  /* 0x00000006ac843e25 */ /* 0x004fe2000f8e0085 */
[----:B------:R-:W-:-:S13]  /*245e0*/  PLOP3.LUT P3, PT, PT, PT, UP2, 0x80, 0x8 ;  /* 0x000000000008781c */ /* 0x000fda0003f6f028 */
[----:B-----5:R0:W5:Y:S01]  /*245f0*/  @P3 LDG.E.128 R44, desc[UR12][R132.64] ;  /* 0x0000000c842c3981 */ /* 0x020162000c1e1d00 */
[----:B------:R-:W-:-:S04]  /*24600*/  ISETP.NE.U32.AND P3, PT, RZ, UR18, PT ;  /* 0x00000012ff007c0c */ /* 0x000fc8000bf65070 */
[----:B------:R-:W-:-:S13]  /*24610*/  ISETP.NE.AND.EX P3, PT, RZ, UR19, PT, P3 ;  /* 0x00000013ff007c0c */ /* 0x000fda000bf65330 */
[----:B0-----:R-:W0:Y:S02]  /*24620*/  @P3 LDC.64 R132, c[0x0][0x3a0] ;  /* 0x0000e800ff843b82 */ /* 0x001e240000000a00 */
[----:B0-----:R-:W-:-:S05]  /*24630*/  @P3 IMAD.WIDE.U32 R132, R173, 0x10, R132 ;  /* 0x00000010ad843825 */ /* 0x001fca00078e0084 */
[----:B------:R0:W5:Y:S01]  /*24640*/  @P3 LDG.E.128 R40, desc[UR12][R132.64] ;  /* 0x0000000c84283981 */ /* 0x000162000c1e1d00 */
[----:B------:R-:W-:Y:S05]  /*24650*/  @!P3 BRA `(.L_x_3974) ;  /* 0x0000003400e0b947 */ /* 0x000fea0003800000 */
[----:B------:R-:W-:-:S13]  /*24660*/  ISETP.LT.AND P3, PT, RZ, UR27, PT ;  /* 0x0000001bff007c0c */ /* 0x000fda000bf61270 */
[----:B-----5:R-:W-:Y:S01]  /*24670*/  @!P3 IMAD.U32 R155, R40, 0x10000, RZ ;  /* 0x00010000289bb824 */ /* 0x020fe200078e00ff */
[----:B------:R-:W-:Y:S01]  /*24680*/  @!P3 MOV R134, R6 ;  /* 0x000000060086b202 */ /* 0x000fe20000000f00 */
[----:B0-----:R-:W-:Y:S01]  /*24690*/  @!P3 IMAD.MOV.U32 R133, RZ, RZ, R171 ;  /* 0x000000ffff85b224 */ /* 0x001fe200078e00ab */
        /* <DEDUP_REMOVED lines=17> */
.L_x_3978:
        /* <DEDUP_REMOVED lines=12> */
.L_x_3980:
[----:B------:R-:W-:Y:S05]  /*24870*/  BSYNC.RECONVERGENT B2 ;  /* 0x0000000000027941 */ /* 0x000fea0003800200 */
.L_x_3979:
        /* <DEDUP_REMOVED lines=57> */
[----:B------:R-:W-:-:S05]  /*24c10*/  MOV R133, R132 ;  /* 0x0000008400857202 */ /* 0x000fca0000000f00 */
[----:B------:R-:W-:Y:S01]  /*24c20*/  LOP3.LUT R5, R134, UR5, R11, 0x96, !PT ;  /* 0x0000000586057c12 */ /* 0x000fe2000f8e960b */
[----:B------:R-:W-:Y:S02]  /*24c30*/  IMAD.MOV.U32 R11, RZ, RZ, R171 ;  /* 0x000000ffff0b7224 */ /* 0x000fe400078e00ab */
[----:B------:R-:W-:-:S07]  /*24c40*/  IMAD.MOV.U32 R134, RZ, RZ, RZ ;  /* 0x000000ffff867224 */ /* 0x000fce00078e00ff */
.L_x_3977:
[----:B------:R-:W-:Y:S05]  /*24c50*/  BSYNC.RECONVERGENT B1 ;  /* 0x0000000000017941 */ /* 0x000fea0003800200 */
.L_x_3976:
[----:B------:R-:W-:Y:S01]  /*24c60*/  I2FP.F32.U32 R6, R11 ;  /* 0x0000000b00067245 */ /* 0x000fe20000201000 */
[----:B------:R-:W-:Y:S02]  /*24c70*/  HFMA2 R11, -RZ, RZ, 0.1171875, 0 ;  /* 0x2f800000ff0b7431 */ /* 0x000fe400000001ff */
[----:B------:R-:W-:-:S03]  /*24c80*/  IMAD.U32 R132, R44, 0x10000, RZ ;  /* 0x000100002c847824 */ /* 0x000fc600078e00ff */
[----:B------:R-:W-:Y:S01]  /*24c90*/  FFMA.FTZ R6, R6, R11, 1.1641532182693481445e-10 ;  /* 0x2f00000006067423 */ /* 0x000fe2000001000b */
[----:B------:R-:W-:-:S04]  /*24ca0*/  FMUL.FTZ R132, R132, UR21 ;  /* 0x0000001584847c20 */ /* 0x000fc80008410000 */
[----:B------:R-:W-:Y:S01]  /*24cb0*/  FMUL.FTZ R132, R132, UR20 ;  /* 0x0000001484847c20 */ /* 0x000fe20008410000 */
[----:B------:R-:W-:Y:S01]  /*24cc0*/  FSETP.GTU.FTZ.AND P4, PT, R6, UR23, PT ;  /* 0x0000001706007c0b */ /* 0x000fe2000bf9c000 */
[----:B------:R-:W-:-:S03]  /*24cd0*/  IMAD.U32 R6, R60, 0x10000, RZ ;  /* 0x000100003c067824 */ /* 0x000fc600078e00ff */
[----:B------:R-:W-:Y:S02]  /*24ce0*/  FSEL R155, R132, RZ, !P4 ;  /* 0x000000ff849b7208 */ /* 0x000fe40006000000 */
[----:B------:R-:W-:Y:S02]  /*24cf0*/  SHF.L.U32 R132, R40, 0x10, RZ ;  /* 0x0000001028847819 */ /* 0x000fe400000006ff */
[----:B------:R-:W-:-:S03]  /*24d00*/  SEL R11, RZ, 0x1, P4 ;  /* 0x00000001ff0b7807 */ /* 0x000fc60002000000 */
[----:B------:R-:W-:-:S07]  /*24d10*/  FFMA.FTZ R155, R155, R6, R132 ;  /* 0x000000069b9b7223 */ /* 0x000fce0000010084 */
.L_x_3975:
        /* <DEDUP_REMOVED lines=22> */
.L_x_3984:
        /* <DEDUP_REMOVED lines=12> */
.L_x_3986:
[----:B------:R-:W-:Y:S05]  /*24f40*/  BSYNC.RECONVERGENT B2 ;  /* 0x0000000000027941 */ /* 0x000fea0003800200 */
.L_x_3985:
        /* <DEDUP_REMOVED lines=62> */
.L_x_3983:
[----:B------:R-:W-:Y:S05]  /*25330*/  BSYNC.RECONVERGENT B1 ;  /* 0x0000000000017941 */ /* 0x000fea0003800200 */
.L_x_3982:
[----:B------:R-:W-:Y:S01]  /*25340*/  I2FP.F32.U32 R13, R13 ;  /* 0x0000000d000d7245 */ /* 0x000fe20000201000 */
[----:B------:R-:W-:Y:S01]  /*25350*/  HFMA2 R134, -RZ, RZ, 0.1171875, 0 ;  /* 0x2f800000ff867431 */ /* 0x000fe200000001ff */
[----:B------:R-:W-:Y:S02]  /*25360*/  PRMT R156, R40, 0x7632, R156 ;  /* 0x00007632289c7816 */ /* 0x000fe4000000009c */
[----:B------:R-:W-:Y:S02]  /*25370*/  SHF.L.U32 R133, R201, 0x10, RZ ;  /* 0x00000010c9857819 */ /* 0x000fe400000006ff */
[----:B------:R-:W-:Y:S01]  /*25380*/  FFMA.FTZ R13, R13, R134, 1.1641532182693481445e-10 ;  /* 0x2f0000000d0d7423 */ /* 0x000fe20000010086 */
[----:B------:R-:W-:-:S04]  /*25390*/  IMAD.U32 R156, R156, 0x10000, RZ ;  /* 0x000100009c9c7824 */ /* 0x000fc800078e00ff */
        /* <DEDUP_REMOVED lines=8> */
.L_x_3981:
        /* <DEDUP_REMOVED lines=21> */
.L_x_3990:
        /* <DEDUP_REMOVED lines=12> */
.L_x_3992:
[----:B------:R-:W-:Y:S05]  /*25630*/  BSYNC.RECONVERGENT B2 ;  /* 0x0000000000027941 */ /* 0x000fea0003800200 */
.L_x_3991:
        /* <DEDUP_REMOVED lines=62> */
.L_x_3989:
[----:B------:R-:W-:Y:S05]  /*25a20*/  BSYNC.RECONVERGENT B1 ;  /* 0x0000000000017941 */ /* 0x000fea0003800200 */
.L_x_3988:
        /* <DEDUP_REMOVED lines=12> */
.L_x_3987:
        /* <DEDUP_REMOVED lines=22> */
.L_x_3996:
        /* <DEDUP_REMOVED lines=12> */
.L_x_3998:
[----:B------:R-:W-:Y:S05]  /*25d10*/  BSYNC.RECONVERGENT B2 ;  /* 0x0000000000027941 */ /* 0x000fea0003800200 */
.L_x_3997:
        /* <DEDUP_REMOVED lines=62> */
.L_x_3995:
[----:B------:R-:W-:Y:S05]  /*26100*/  BSYNC.RECONVERGENT B1 ;  /* 0x0000000000017941 */ /* 0x000fea0003800200 */
.L_x_3994:
[----:B------:R-:W-:Y:S01]  /*26110*/  I2FP.F32.U32 R17, R17 ;  /* 0x0000001100117245 */ /* 0x000fe20000201000 */
[----:B------:R-:W-:Y:S01]  /*26120*/  HFMA2 R134, -RZ, RZ, 0.1171875, 0 ;  /* 0x2f800000ff867431 */ /* 0x000fe200000001ff */
[----:B------:R-:W-:-:S04]  /*26130*/  PRMT R158, R41, 0x7632, R158 ;  /* 0x00007632299e7816 */ /* 0x000fc8000000009e */
        /* <DEDUP_REMOVED lines=11> */
.L_x_3993:
        /* <DEDUP_REMOVED lines=21> */
.L_x_4002:
        /* <DEDUP_REMOVED lines=12> */
.L_x_4004:
[----:B------:R-:W-:Y:S05]  /*26400*/  BSYNC.RECONVERGENT B2 ;  /* 0x0000000000027941 */ /* 0x000fea0003800200 */
.L_x_4003:
        /* <DEDUP_REMOVED lines=62> */
.L_x_4001:
[----:B------:R-:W-:Y:S05]  /*267f0*/  BSYNC.RECONVERGENT B1 ;  /* 0x0000000000017941 */ /* 0x000fea0003800200 */
.L_x_4000:
        /* <DEDUP_REMOVED lines=12> */
.L_x_3999:
        /* <DEDUP_REMOVED lines=22> */
.L_x_4008:
        /* <DEDUP_REMOVED lines=12> */
.L_x_4010:
[----:B------:R-:W-:Y:S05]  /*26ae0*/  BSYNC.RECONVERGENT B2 ;  /* 0x0000000000027941 */ /* 0x000fea0003800200 */
.L_x_4009:
        /* <DEDUP_REMOVED lines=62> */
.L_x_4007:
[----:B------:R-:W-:Y:S05]  /*26ed0*/  BSYNC.RECONVERGENT B1 ;  /* 0x0000000000017941 */ /* 0x000fea0003800200 */
.L_x_4006:
        /* <DEDUP_REMOVED lines=14> */
.L_x_4005:
        /* <DEDUP_REMOVED lines=21> */
.L_x_4014:
        /* <DEDUP_REMOVED lines=12> */
.L_x_4016:
[----:B------:R-:W-:Y:S05]  /*271d0*/  BSYNC.RECONVERGENT B2 ;  /* 0x0000000000027941 */ /* 0x000fea0003800200 */
.L_x_4015:
        /* <DEDUP_REMOVED lines=62> */
.L_x_4013:
[----:B------:R-:W-:Y:S05]  /*275c0*/  BSYNC.RECONVERGENT B1 ;  /* 0x0000000000017941 */ /* 0x000fea0003800200 */
.L_x_4012:
        /* <DEDUP_REMOVED lines=12> */
.L_x_4011:
        /* <DEDUP_REMOVED lines=22> */
.L_x_4020:
        /* <DEDUP_REMOVED lines=12> */
.L_x_4022:
[----:B------:R-:W-:Y:S05]  /*278b0*/  BSYNC.RECONVERGENT B2 ;  /* 0x0000000000027941 */ /* 0x000fea0003800200 */
.L_x_4021:
        /* <DEDUP_REMOVED lines=61> */
.L_x_4019:
[----:B------:R-:W-:Y:S05]  /*27c90*/  BSYNC.RECONVERGENT B1 ;  /* 0x0000000000017941 */ /* 0x000fea0003800200 */
.L_x_4018:
        /* <DEDUP_REMOVED lines=14> */
.L_x_4017:
[----:B------:R-:W-:Y:S02]  /*27d80*/  F2FP.BF16.F32.PACK_AB R174, RZ, R162 ;  /* 0x000000a2ffae723e */ /* 0x000fe400000010ff */
[----:B------:R-:W-:Y:S02]  /*27d90*/  PRMT R132, R132, 0x5410, R135 ;  /* 0x0000541084847816 */ /* 0x000fe40000000087 */
[----:B------:R-:W-:Y:S02]  /*27da0*/  PRMT R134, R134, 0x5410, R181 ;  /* 0x0000541086867816 */ /* 0x000fe400000000b5 */
[----:B------:R-:W-:Y:S02]  /*27db0*/  PRMT R133, R133, 0x5410, R171 ;  /* 0x0000541085857816 */ /* 0x000fe400000000ab */
[----:B------:R-:W-:Y:S01]  /*27dc0*/  PRMT R135, R213, 0x5410, R174 ;  /* 0x00005410d5877816 */ /* 0x000fe200000000ae */
[----:B------:R-:W-:Y:S06]  /*27dd0*/  BRA `(.L_x_4023) ;  /* 0x0000003400287947 */ /* 0x000fec0003800000 */
.L_x_3974:
[----:B------:R-:W-:Y:S02]  /*27de0*/  HFMA2 R155, -RZ, RZ, 0, 0 ;  /* 0x00000000ff9b7431 */ /* 0x000fe400000001ff */
[----:B------:R-:W-:Y:S02]  /*27df0*/  IMAD.MOV.U32 R134, RZ, RZ, R6 ;  /* 0x000000ffff867224 */ /* 0x000fe400078e0006 */
        /* <DEDUP_REMOVED lines=18> */
.L_x_4027:
        /* <DEDUP_REMOVED lines=12> */
.L_x_4029:
[----:B------:R-:W-:Y:S05]  /*27fe0*/  BSYNC.RECONVERGENT B2 ;  /* 0x0000000000027941 */ /* 0x000fea0003800200 */
.L_x_4028:
        /* <DEDUP_REMOVED lines=60> */
.L_x_4026:
[----:B------:R-:W-:Y:S05]  /*283b0*/  BSYNC.RECONVERGENT B1 ;  /* 0x0000000000017941 */ /* 0x000fea0003800200 */
.L_x_4025:
        /* <DEDUP_REMOVED lines=11> */
.L_x_4024:
[----:B0-----:R-:W-:Y:S01]  /*28470*/  F2FP.BF16.F32.PACK_AB R132, RZ, R155 ;  /* 0x0000009bff84723e */ /* 0x001fe200000010ff */
        /* <DEDUP_REMOVED lines=16> */
.L_x_4033:
        /* <DEDUP_REMOVED lines=12> */
.L_x_4035:
[----:B------:R-:W-:Y:S05]  /*28640*/  BSYNC.RECONVERGENT B2 ;  /* 0x0000000000027941 */ /* 0x000fea0003800200 */
.L_x_4034:
        /* <DEDUP_REMOVED lines=62> */
.L_x_4032:
[----:B------:R-:W-:Y:S05]  /*28a30*/  BSYNC.RECONVERGENT B1 ;  /* 0x0000000000017941 */ /* 0x000fea0003800200 */
.L_x_4031:
        /* <DEDUP_REMOVED lines=12> */
.L_x_4030:
        /* <DEDUP_REMOVED lines=17> */
.L_x_4039:
        /* <DEDUP_REMOVED lines=12> */
.L_x_4041:
[----:B------:R-:W-:Y:S05]  /*28cd0*/  BSYNC.RECONVERGENT B2 ;  /* 0x0000000000027941 */ /* 0x000fea0003800200 */
.L_x_4040:
        /* <DEDUP_REMOVED lines=62> */
.L_x_4038:
[----:B------:R-:W-:Y:S05]  /*290c0*/  BSYNC.RECONVERGENT B1 ;  /* 0x0000000000017941 */ /* 0x000fea0003800200 */
.L_x_4037:
        /* <DEDUP_REMOVED lines=11> */
.L_x_4036:
        /* <DEDUP_REMOVED lines=17> */
.L_x_4045:
        /* <DEDUP_REMOVED lines=12> */
.L_x_4047:
[----:B------:R-:W-:Y:S05]  /*29350*/  BSYNC.RECONVERGENT B2 ;  /* 0x0000000000027941 */ /* 0x000fea0003800200 */
.L_x_4046:
        /* <DEDUP_REMOVED lines=62> */
.L_x_4044:
[----:B------:R-:W-:Y:S05]  /*29740*/  BSYNC.RECONVERGENT B1 ;  /* 0x0000000000017941 */ /* 0x000fea0003800200 */
.L_x_4043:
        /* <DEDUP_REMOVED lines=12> */
.L_x_4042:
        /* <DEDUP_REMOVED lines=17> */
.L_x_4051:
        /* <DEDUP_REMOVED lines=12> */
.L_x_4053:
[----:B------:R-:W-:Y:S05]  /*299e0*/  BSYNC.RECONVERGENT B2 ;  /* 0x0000000000027941 */ /* 0x000fea0003800200 */
.L_x_4052:
        /* <DEDUP_REMOVED lines=62> */
.L_x_4050:
[----:B------:R-:W-:Y:S05]  /*29dd0*/  BSYNC.RECONVERGENT B1 ;  /* 0x0000000000017941 */ /* 0x000fea0003800200 */
.L_x_4049:
        /* <DEDUP_REMOVED lines=11> */
.L_x_4048:
        /* <DEDUP_REMOVED lines=17> */
.L_x_4057:
        /* <DEDUP_REMOVED lines=12> */
.L_x_4059:
[----:B------:R-:W-:Y:S05]  /*2a060*/  BSYNC.RECONVERGENT B2 ;  /* 0x0000000000027941 */ /* 0x000fea0003800200 */
.L_x_4058:
        /* <DEDUP_REMOVED lines=62> */
.L_x_4056:
[----:B------:R-:W-:Y:S05]  /*2a450*/  BSYNC.RECONVERGENT B1 ;  /* 0x0000000000017941 */ /* 0x000fea0003800200 */
.L_x_4055:
        /* <DEDUP_REMOVED lines=12> */
.L_x_4054:
        /* <DEDUP_REMOVED lines=17> */
.L_x_4063:
        /* <DEDUP_REMOVED lines=12> */
.L_x_4065:
[----:B------:R-:W-:Y:S05]  /*2a6f0*/  BSYNC.RECONVERGENT B2 ;  /* 0x0000000000027941 */ /* 0x000fea0003800200 */
.L_x_4064:
        /* <DEDUP_REMOVED lines=62> */
.L_x_4062:
[----:B------:R-:W-:Y:S05]  /*2aae0*/  BSYNC.RECONVERGENT B1 ;  /* 0x0000000000017941 */ /* 0x000fea0003800200 */
.L_x_4061:
        /* <DEDUP_REMOVED lines=11> */
.L_x_4060:
        /* <DEDUP_REMOVED lines=17> */
.L_x_4069:
        /* <DEDUP_REMOVED lines=12> */
.L_x_4071:
[----:B------:R-:W-:Y:S05]  /*2ad70*/  BSYNC.RECONVERGENT B2 ;  /* 0x0000000000027941 */ /* 0x000fea0003800200 */
.L_x_4070:
        /* <DEDUP_REMOVED lines=62> */
.L_x_4068:
[----:B------:R-:W-:Y:S05]  /*2b160*/  BSYNC.RECONVERGENT B1 ;  /* 0x0000000000017941 */ /* 0x000fea0003800200 */
.L_x_4067:
        /* <DEDUP_REMOVED lines=12> */
.L_x_4066:
[----:B------:R-:W-:Y:S02]  /*2b230*/  F2FP.BF16.F32.PACK_AB R174, RZ, R162 ;  /* 0x000000a2ffae723e */ /* 0x000fe400000010ff */
[----:B------:R-:W-:Y:S02]  /*2b240*/  PRMT R132, R132, 0x5410, R135 ;  /* 0x0000541084847816 */ /* 0x000fe40000000087 */
[----:B------:R-:W-:Y:S02]  /*2b250*/  PRMT R134, R134, 0x5410, R177 ;  /* 0x0000541086867816 */ /* 0x000fe400000000b1 */
[----:B------:R-:W-:Y:S02]  /*2b260*/  PRMT R133, R133, 0x5410, R171 ;  /* 0x0000541085857816 */ /* 0x000fe400000000ab */
[----:B------:R-:W-:-:S07]  /*2b270*/  PRMT R135, R181, 0x5410, R174 ;  /* 0x00005410b5877816 */ /* 0x000fce00000000ae */
.L_x_4023:
        /* <DEDUP_REMOVED lines=25> */
.L_x_4072:
[----:B------:R-:W-:Y:S01]  /*2b410*/  VIADD R173, R173, 0x80 ;  /* 0x00000080adad7836 */ /* 0x000fe20000000000 */
[----:B------:R-:W-:-:S07]  /*2b420*/  IADD3 R172, PT, PT, R172, 0x80, RZ ;  /* 0x00000080acac7810 */ /* 0x000fce0007ffe0ff */
.L_x_3973:
[----:B------:R-:W-:Y:S05]  /*2b430*/  BSYNC.RECONVERGENT B0 ;  /* 0x0000000000007941 */ /* 0x000fea0003800200 */
.L_x_3972:
        /* <DEDUP_REMOVED lines=16> */
[----:B-----5:R-:W-:Y:S01]  /*2b540*/  @!P4 SHF.L.U32 R163, R40, 0x10, RZ ;  /* 0x0000001028a3c819 */ /* 0x020fe200000006ff */
[----:B------:R-:W-:Y:S01]  /*2b550*/  @!P4 IMAD.MOV.U32 R134, RZ, RZ, R6 ;  /* 0x000000ffff86c224 */ /* 0x000fe200078e0006 */
[----:B0-----:R-:W-:Y:S01]  /*2b560*/  @!P4 MOV R133, R171 ;  /* 0x000000ab0085c202 */ /* 0x001fe20000000f00 */
        /* <DEDUP_REMOVED lines=10> */
[----:B------:R-:W-:Y:S01]  /*2b610*/  @!P5 MOV R134, 0x3 ;  /* 0x000000030086d802 */ /* 0x000fe20000000f00 */
[----:B------:R-:W-:Y:S01]  /*2b620*/  @P5 VIADD R134, R6, 0x1 ;  /* 0x0000000106865836 */ /* 0x000fe20000000000 */
[----:B------:R-:W-:Y:S01]  /*2b630*/  @!P5 MOV R133, R171 ;  /* 0x000000ab0085d202 */ /* 0x000fe20000000f00 */
[----:B------:R-:W-:Y:S01]  /*2b640*/  @P5 IMAD.MOV.U32 R133, RZ, RZ, R171 ;  /* 0x000000ffff855224 */ /* 0x000fe200078e00ab */
[----:B------:R-:W-:Y:S01]  /*2b650*/  @!P5 MOV R11, R4 ;  /* 0x00000004000bd202 */ /* 0x000fe20000000f00 */
[----:B------:R-:W-:Y:S01]  /*2b660*/  @P5 IMAD.MOV.U32 R11, RZ, RZ, R5 ;  /* 0x000000ffff0b5224 */ /* 0x000fe200078e0005 */
[----:B------:R-:W-:Y:S06]  /*2b670*/  BRA `(.L_x_4078) ;  /* 0x0000000400287947 */ /* 0x000fec0003800000 */
.L_x_4079:
[----:B------:R-:W-:Y:S01]  /*2b680*/  IADD3 R3, PT, PT, R3, 0x1, RZ ;  /* 0x0000000103037810 */ /* 0x000fe20007ffe0ff */
[----:B------:R-:W-:Y:S03]  /*2b690*/  BSSY.RECONVERGENT B2, `(.L_x_4080) ;  /* 0x000000b000027945 */ /* 0x000fe60003800200 */
        /* <DEDUP_REMOVED lines=10> */
.L_x_4081:
[----:B------:R-:W-:Y:S05]  /*2b740*/  BSYNC.RECONVERGENT B2 ;  /* 0x0000000000027941 */ /* 0x000fea0003800200 */
.L_x_4080:
        /* <DEDUP_REMOVED lines=61> */
.L_x_4078:
[----:B------:R-:W-:Y:S05]  /*2bb20*/  BSYNC.RECONVERGENT B1 ;  /* 0x0000000000017941 */ /* 0x000fea0003800200 */
.L_x_4077:
[----:B------:R-:W-:Y:S01]  /*2bb30*/  I2FP.F32.U32 R6, R11 ;  /* 0x0000000b00067245 */ /* 0x000fe20000201000 */
[----:B------:R-:W-:Y:S02]  /*2bb40*/  HFMA2 R11, -RZ, RZ, 0.1171875, 0 ;  /* 0x2f800000ff0b7431 */ /* 0x000fe400000001ff */
[----:B------:R-:W-:-:S03]  /*2bb50*/  IMAD.U32 R132, R44, 0x10000, RZ ;  /* 0x000100002c847824 */ /* 0x000fc600078e00ff */
[----:B------:R-:W-:Y:S01]  /*2bb60*/  FFMA.FTZ R6, R6, R11, 1.1641532182693481445e-10 ;  /* 0x2f00000006067423 */ /* 0x000fe2000001000b */
[----:B------:R-:W-:-:S04]  /*2bb70*/  FMUL.FTZ R132, R132, UR21 ;  /* 0x0000001584847c20 */ /* 0x000fc80008410000 */
[----:B------:R-:W-:Y:S01]  /*2bb80*/  FMUL.FTZ R132, R132, UR20 ;  /* 0x0000001484847c20 */ /* 0x000fe20008410000 */
[----:B------:R-:W-:Y:S02]  /*2bb90*/  FSETP.GTU.FTZ.AND P5, PT, R6, UR23, PT ;  /* 0x0000001706007c0b */ /* 0x000fe4000bfbc000 */
[----:B------:R-:W-:Y:S02]  /*2bba0*/  SHF.L.U32 R6, R48, 0x10, RZ ;  /* 0x0000001030067819 */ /* 0x000fe400000006ff */
[----:B------:R-:W-:Y:S01]  /*2bbb0*/  FSEL R163, R132, RZ, !P5 ;  /* 0x000000ff84a37208 */ /* 0x000fe20006800000 */
[----:B------:R-:W-:Y:S01]  /*2bbc0*/  IMAD.U32 R132, R40, 0x10000, RZ ;  /* 0x0001000028847824 */ /* 0x000fe200078e00ff */
[----:B------:R-:W-:-:S03]  /*2bbd0*/  SEL R11, RZ, 0x1, P5 ;  /* 0x00000001ff0b7807 */ /* 0x000fc60002800000 */
[----:B------:R-:W-:-:S07]  /*2bbe0*/  FFMA.FTZ R163, R163, R6, R132 ;  /* 0x00000006a3a37223 */ /* 0x000fce0000010084 */
.L_x_4076:
[----:B------:R-:W-:Y:S01]  /*2bbf0*/  @!P4 PRMT R164, R40, 0x7632, R164 ;  /* 0x0000763228a4c816 */ /* 0x000fe200000000a4 */
[----:B------:R-:W-:Y:S01]  /*2bc00*/  @!P4 IMAD.MOV.U32 R166, RZ, RZ, R134 ;  /* 0x000000ffffa6c224 */ /* 0x000fe200078e0086 */
[----:B------:R-:W-:Y:S02]  /*2bc10*/  F2FP.BF16.F32.PACK_AB R132, RZ, R163 ;  /* 0x000000a3ff84723e */ /* 0x000fe400000010ff */
[----:B------:R-:W-:Y:S02]  /*2bc20*/  @!P4 SHF.L.U32 R164, R164, 0x10, RZ ;  /* 0x00000010a4a4c819 */ /* 0x000fe400000006ff */
[----:B------:R-:W-:Y:S01]  /*2bc30*/  @!P4 MOV R6, R133 ;  /* 0x000000850006c202 */ /* 0x000fe20000000f00 */
        /* <DEDUP_REMOVED lines=17> */
.L_x_4085:
        /* <DEDUP_REMOVED lines=12> */
.L_x_4087:
[----:B------:R-:W-:Y:S05]  /*2be10*/  BSYNC.RECONVERGENT B2 ;  /* 0x0000000000027941 */ /* 0x000fea0003800200 */
.L_x_4086:
        /* <DEDUP_REMOVED lines=62> */
.L_x_4084:
[----:B------:R-:W-:Y:S05]  /*2c200*/  BSYNC.RECONVERGENT B1 ;  /* 0x0000000000017941 */ /* 0x000fea0003800200 */
.L_x_4083:
[----:B------:R-:W-:Y:S01]  /*2c210*/  I2FP.F32.U32 R13, R13 ;  /* 0x0000000d000d7245 */ /* 0x000fe20000201000 */
[----:B------:R-:W-:Y:S01]  /*2c220*/  IMAD.MOV.U32 R134, RZ, RZ, 0x2f800000 ;  /* 0x2f800000ff867424 */ /* 0x000fe200078e00ff */
[----:B------:R-:W-:Y:S02]  /*2c230*/  PRMT R164, R40, 0x7632, R164 ;  /* 0x0000763228a47816 */ /* 0x000fe400000000a4 */
[----:B------:R-:W-:Y:S01]  /*2c240*/  SHF.L.U32 R133, R205, 0x10, RZ ;  /* 0x00000010cd857819 */ /* 0x000fe200000006ff */
        /* <DEDUP_REMOVED lines=10> */
.L_x_4082:
[----:B------:R-:W-:Y:S01]  /*2c2f0*/  F2FP.BF16.F32.PACK_AB R135, RZ, R164 ;  /* 0x000000a4ff87723e */ /* 0x000fe200000010ff */
[----:B------:R-:W-:Y:S01]  /*2c300*/  @!P4 IMAD.U32 R165, R41, 0x10000, RZ ;  /* 0x0001000029a5c824 */ /* 0x000fe200078e00ff */
[----:B------:R-:W-:Y:S01]  /*2c310*/  @!P4 MOV R167, R166 ;  /* 0x000000a600a7c202 */ /* 0x000fe20000000f00 */
[----:B------:R-:W-:Y:S01]  /*2c320*/  @!P4 IMAD.MOV.U32 R134, RZ, RZ, R6 ;  /* 0x000000ffff86c224 */ /* 0x000fe200078e0006 */
[----:B------:R-:W-:Y:S06]  /*2c330*/  @!P4 BRA `(.L_x_4088) ;  /* 0x0000000400a0c947 */ /* 0x000fec0003800000 */
        /* <DEDUP_REMOVED lines=10> */
[----:B------:R-:W-:Y:S01]  /*2c3e0*/  @P5 IADD3 R167, PT, PT, R166, 0x1, RZ ;  /* 0x00000001a6a75810 */ /* 0x000fe20007ffe0ff */
[----:B------:R-:W-:Y:S01]  /*2c3f0*/  @!P5 IMAD.MOV.U32 R134, RZ, RZ, R6 ;  /* 0x000000ffff86d224 */ /* 0x000fe200078e0006 */
[----:B------:R-:W-:Y:S01]  /*2c400*/  @P5 MOV R134, R6 ;  /* 0x0000000600865202 */ /* 0x000fe20000000f00 */
[----:B------:R-:W-:Y:S01]  /*2c410*/  @!P5 IMAD.MOV.U32 R15, RZ, RZ, R4 ;  /* 0x000000ffff0fd224 */ /* 0x000fe200078e0004 */
[----:B------:R-:W-:Y:S01]  /*2c420*/  @P5 MOV R15, R5 ;  /* 0x00000005000f5202 */ /* 0x000fe20000000f00 */
[----:B------:R-:W-:Y:S06]  /*2c430*/  BRA `(.L_x_4090) ;  /* 0x00000004002c7947 */ /* 0x000fec0003800000 */
.L_x_4091:
[----:B------:R-:W-:Y:S01]  /*2c440*/  VIADD R3, R3, 0x1 ;  /* 0x0000000103037836 */ /* 0x000fe20000000000 */
[----:B------:R-:W-:Y:S04]  /*2c450*/  BSSY.RECONVERGENT B2, `(.L_x_4092) ;  /* 0x000000b000027945 */ /* 0x000fe80003800200 */
        /* <DEDUP_REMOVED lines=10> */
.L_x_4093:
[----:B------:R-:W-:Y:S05]  /*2c500*/  BSYNC.RECONVERGENT B2 ;  /* 0x0000000000027941 */ /* 0x000fea0003800200 */
.L_x_4092:
        /* <DEDUP_REMOVED lines=62> */
.L_x_4090:
[----:B------:R-:W-:Y:S05]  /*2c8f0*/  BSYNC.RECONVERGENT B1 ;  /* 0x0000000000017941 */ /* 0x000fea0003800200 */
.L_x_4089:
[----:B------:R-:W-:Y:S01]  /*2c900*/  I2FP.F32.U32 R6, R15 ;  /* 0x0000000f00067245 */ /* 0x000fe20000201000 */
[----:B------:R-:W-:-:S05]  /*2c910*/  HFMA2 R15, -RZ, RZ, 0.1171875, 0 ;  /* 0x2f800000ff0f7431 */ /* 0x000fca00000001ff */
        /* <DEDUP_REMOVED lines=10> */
.L_x_4088:
        /* <DEDUP_REMOVED lines=22> */
.L_x_4097:
        /* <DEDUP_REMOVED lines=12> */
.L_x_4099:
[----:B------:R-:W-:Y:S05]  /*2cbe0*/  BSYNC.RECONVERGENT B2 ;  /* 0x0000000000027941 */ /* 0x000fea0003800200 */
.L_x_4098:
        /* <DEDUP_REMOVED lines=60> */
[----:B------:R-:W-:Y:S01]  /*2cfb0*/  HFMA2 R168, -RZ, RZ, 0, 0 ;  /* 0x00000000ffa87431 */ /* 0x000fe200000001ff */
[----:B------:R-:W-:-:S07]  /*2cfc0*/  MOV R10, R166 ;  /* 0x000000a6000a7202 */ /* 0x000fce0000000f00 */
.L_x_4096:
[----:B------:R-:W-:Y:S05]  /*2cfd0*/  BSYNC.RECONVERGENT B1 ;  /* 0x0000000000017941 */ /* 0x000fea0003800200 */
.L_x_4095:
[----:B------:R-:W-:Y:S01]  /*2cfe0*/  I2FP.F32.U32 R17, R17 ;  /* 0x0000001100117245 */ /* 0x000fe20000201000 */
[----:B------:R-:W-:Y:S01]  /*2cff0*/  IMAD.MOV.U32 R134, RZ, RZ, 0x2f800000 ;  /* 0x2f800000ff867424 */ /* 0x000fe200078e00ff */
[----:B------:R-:W-:-:S03]  /*2d000*/  PRMT R166, R41, 0x7632, R166 ;  /* 0x0000763229a67816 */ /* 0x000fc600000000a6 */
[----:B------:R-:W-:Y:S01]  /*2d010*/  FFMA.FTZ R17, R17, R134, 1.1641532182693481445e-10 ;  /* 0x2f00000011117423 */ /* 0x000fe20000010086 */
[----:B------:R-:W-:Y:S01]  /*2d020*/  SHF.L.U32 R134, R206, 0x10, RZ ;  /* 0x00000010ce867819 */ /* 0x000fe200000006ff */
        /* <DEDUP_REMOVED lines=9> */
.L_x_4094:
        /* <DEDUP_REMOVED lines=21> */
.L_x_4103:
        /* <DEDUP_REMOVED lines=12> */
.L_x_4105:
[----:B------:R-:W-:Y:S05]  /*2d2d0*/  BSYNC.RECONVERGENT B2 ;  /* 0x0000000000027941 */ /* 0x000fea0003800200 */
.L_x_4104:
        /* <DEDUP_REMOVED lines=62> */
.L_x_4102:
[----:B------:R-:W-:Y:S05]  /*2d6c0*/  BSYNC.RECONVERGENT B1 ;  /* 0x0000000000017941 */ /* 0x000fea0003800200 */
.L_x_4101:
        /* <DEDUP_REMOVED lines=12> */
.L_x_4100:
        /* <DEDUP_REMOVED lines=22> */
.L_x_4109:
        /* <DEDUP_REMOVED lines=12> */
.L_x_4111:
[----:B------:R-:W-:Y:S05]  /*2d9b0*/  BSYNC.RECONVERGENT B2 ;  /* 0x0000000000027941 */ /* 0x000fea0003800200 */
.L_x_4110:
        /* <DEDUP_REMOVED lines=62> */
.L_x_4108:
[----:B------:R-:W-:Y:S05]  /*2dda0*/  BSYNC.RECONVERGENT B1 ;  /* 0x0000000000017941 */ /* 0x000fea0003800200 */
.L_x_4107:
[----:B------:R-:W-:Y:S01]  /*2ddb0*/  I2FP.F32.U32 R21, R21 ;  /* 0x0000001500157245 */ /* 0x000fe20000201000 */
[----:B------:R-:W-:Y:S01]  /*2ddc0*/  IMAD.MOV.U32 R168, RZ, RZ, 0x2f800000 ;  /* 0x2f800000ffa87424 */ /* 0x000fe200078e00ff */
[----:B------:R-:W-:-:S03]  /*2ddd0*/  SHF.L.U32 R169, R207, 0x10, RZ ;  /* 0x00000010cfa97819 */ /* 0x000fc600000006ff */
        /* <DEDUP_REMOVED lines=11> */
.L_x_4106:
        /* <DEDUP_REMOVED lines=21> */
.L_x_4115:
        /* <DEDUP_REMOVED lines=12> */
.L_x_4117:
[----:B------:R-:W-:Y:S05]  /*2e0a0*/  BSYNC.RECONVERGENT B2 ;  /* 0x0000000000027941 */ /* 0x000fea0003800200 */
.L_x_4116:
        /* <DEDUP_REMOVED lines=62> */
.L_x_4114:
[----:B------:R-:W-:Y:S05]  /*2e490*/  BSYNC.RECONVERGENT B1 ;  /* 0x0000000000017941 */ /* 0x000fea0003800200 */
.L_x_4113:
        /* <DEDUP_REMOVED lines=12> */
.L_x_4112:
        /* <DEDUP_REMOVED lines=22> */
.L_x_4121:
        /* <DEDUP_REMOVED lines=12> */
.L_x_4123:
[----:B------:R-:W-:Y:S05]  /*2e780*/  BSYNC.RECONVERGENT B2 ;  /* 0x0000000000027941 */ /* 0x000fea0003800200 */
.L_x_4122:
        /* <DEDUP_REMOVED lines=62> */
.L_x_4120:
[----:B------:R-:W-:Y:S05]  /*2eb70*/  BSYNC.RECONVERGENT B1 ;  /* 0x0000000000017941 */ /* 0x000fea0003800200 */
.L_x_4119:
        /* <DEDUP_REMOVED lines=14> */
.L_x_4118:
[----:B------:R-:W-:Y:S02]  /*2ec60*/  F2FP.BF16.F32.PACK_AB R176, RZ, R170 ;  /* 0x000000aaffb0723e */ /* 0x000fe400000010ff */
[----:B------:R-:W-:Y:S02]  /*2ec70*/  PRMT R132, R132, 0x5410, R135 ;  /* 0x0000541084847816 */ /* 0x000fe40000000087 */
[----:B------:R-:W-:Y:S02]  /*2ec80*/  PRMT R134, R134, 0x5410, R175 ;  /* 0x0000541086867816 */ /* 0x000fe400000000af */
[----:B------:R-:W-:Y:S02]  /*2ec90*/  PRMT R133, R133, 0x5410, R174 ;  /* 0x0000541085857816 */ /* 0x000fe400000000ae */
[----:B------:R-:W-:Y:S01]  /*2eca0*/  PRMT R135, R179, 0x5410, R176 ;  /* 0x00005410b3877816 */ /* 0x000fe200000000b0 */
[----:B------:R-:W-:Y:S06]  /*2ecb0*/  BRA `(.L_x_4124) ;  /* 0x00000034002c7947 */ /* 0x000fec0003800000 */
.L_x_4075:
[----:B------:R-:W-:Y:S01]  /*2ecc0*/  IMAD.MOV.U32 R163, RZ, RZ, RZ ;  /* 0x000000ffffa37224 */ /* 0x000fe200078e00ff */
[----:B------:R-:W-:Y:S01]  /*2ecd0*/  MOV R134, R6 ;  /* 0x0000000600867202 */ /* 0x000fe20000000f00 */
        /* <DEDUP_REMOVED lines=18> */
.L_x_4128:
        /* <DEDUP_REMOVED lines=12> */
.L_x_4130:
[----:B------:R-:W-:Y:S05]  /*2eec0*/  BSYNC.RECONVERGENT B2 ;  /* 0x0000000000027941 */ /* 0x000fea0003800200 */
.L_x_4129:
        /* <DEDUP_REMOVED lines=60> */
.L_x_4127:
[----:B------:R-:W-:Y:S05]  /*2f290*/  BSYNC.RECONVERGENT B1 ;  /* 0x0000000000017941 */ /* 0x000fea0003800200 */
.L_x_4126:
[----:B------:R-:W-:Y:S01]  /*2f2a0*/  I2FP.F32.U32 R6, R11 ;  /* 0x0000000b00067245 */ /* 0x000fe20000201000 */
[----:B------:R-:W-:Y:S02]  /*2f2b0*/  HFMA2 R11, -RZ, RZ, 0.1171875, 0 ;  /* 0x2f800000ff0b7431 */ /* 0x000fe400000001ff */
[----:B0----5:R-:W-:-:S03]  /*2f2c0*/  IMAD.U32 R132, R44, 0x10000, RZ ;  /* 0x000100002c847824 */ /* 0x021fc600078e00ff */
[----:B------:R-:W-:Y:S01]  /*2f2d0*/  FFMA.FTZ R6, R6, R11, 1.1641532182693481445e-10 ;  /* 0x2f00000006067423 */ /* 0x000fe2000001000b */
[----:B------:R-:W-:-:S04]  /*2f2e0*/  FMUL.FTZ R132, R132, UR21 ;  /* 0x0000001584847c20 */ /* 0x000fc80008410000 */
[----:B------:R-:W-:Y:S01]  /*2f2f0*/  FMUL.FTZ R132, R132, UR20 ;  /* 0x0000001484847c20 */ /* 0x000fe20008410000 */
[----:B------:R-:W-:Y:S02]  /*2f300*/  FSETP.GTU.FTZ.AND P4, PT, R6, UR23, PT ;  /* 0x0000001706007c0b */ /* 0x000fe4000bf9c000 */
[----:B------:R-:W-:Y:S02]  /*2f310*/  SHF.L.U32 R6, R48, 0x10, RZ ;  /* 0x0000001030067819 */ /* 0x000fe400000006ff */
[----:B------:R-:W-:Y:S02]  /*2f320*/  FSEL R163, R132, RZ, !P4 ;  /* 0x000000ff84a37208 */ /* 0x000fe40006000000 */
[----:B------:R-:W-:-:S03]  /*2f330*/  SEL R11, RZ, 0x1, P4 ;  /* 0x00000001ff0b7807 */ /* 0x000fc60002000000 */
[----:B------:R-:W-:-:S07]  /*2f340*/  FMUL.FTZ R163, R6, R163 ;  /* 0x000000a306a37220 */ /* 0x000fce0000410000 */
.L_x_4125:
[----:B0-----:R-:W-:Y:S01]  /*2f350*/  F2FP.BF16.F32.PACK_AB R132, RZ, R163 ;  /* 0x000000a3ff84723e */ /* 0x001fe200000010ff */
        /* <DEDUP_REMOVED lines=16> */
.L_x_4134:
        /* <DEDUP_REMOVED lines=12> */
.L_x_4136:
[----:B------:R-:W-:Y:S05]  /*2f520*/  BSYNC.RECONVERGENT B2 ;  /* 0x0000000000027941 */ /* 0x000fea0003800200 */
.L_x_4135:
        /* <DEDUP_REMOVED lines=62> */
.L_x_4133:
[----:B------:R-:W-:Y:S05]  /*2f910*/  BSYNC.RECONVERGENT B1 ;  /* 0x0000000000017941 */ /* 0x000fea0003800200 */
.L_x_4132:
[----:B------:R-:W-:Y:S01]  /*2f920*/  I2FP.F32.U32 R6, R6 ;  /* 0x0000000600067245 */ /* 0x000fe20000201000 */
[----:B------:R-:W-:-:S05]  /*2f930*/  HFMA2 R13, -RZ, RZ, 0.1171875, 0 ;  /* 0x2f800000ff0d7431 */ /* 0x000fca00000001ff */
        /* <DEDUP_REMOVED lines=10> */
.L_x_4131:
        /* <DEDUP_REMOVED lines=17> */
.L_x_4140:
        /* <DEDUP_REMOVED lines=12> */
.L_x_4142:
[----:B------:R-:W-:Y:S05]  /*2fbb0*/  BSYNC.RECONVERGENT B2 ;  /* 0x0000000000027941 */ /* 0x000fea0003800200 */
.L_x_4141:
        /* <DEDUP_REMOVED lines=62> */
.L_x_4139:
[----:B------:R-:W-:Y:S05]  /*2ffa0*/  BSYNC.RECONVERGENT B1 ;  /* 0x0000000000017941 */ /* 0x000fea0003800200 */
.L_x_4138:
        /* <DEDUP_REMOVED lines=11> */
.L_x_4137:
        /* <DEDUP_REMOVED lines=17> */
.L_x_4146:
        /* <DEDUP_REMOVED lines=12> */
.L_x_4148:
[----:B------:R-:W-:Y:S05]  /*30230*/  BSYNC.RECONVERGENT B2 ;  /* 0x0000000000027941 */ /* 0x000fea0003800200 */
.L_x_4147:
        /* <DEDUP_REMOVED lines=62> */
.L_x_4145:
[----:B------:R-:W-:Y:S05]  /*30620*/  BSYNC.RECONVERGENT B1 ;  /* 0x0000000000017941 */ /* 0x000fea0003800200 */
.L_x_4144:
        /* <DEDUP_REMOVED lines=12> */
.L_x_4143:
        /* <DEDUP_REMOVED lines=17> */
.L_x_4152:
        /* <DEDUP_REMOVED lines=12> */
.L_x_4154:
[----:B------:R-:W-:Y:S05]  /*308c0*/  BSYNC.RECONVERGENT B2 ;  /* 0x0000000000027941 */ /* 0x000fea0003800200 */
.L_x_4153:
        /* <DEDUP_REMOVED lines=62> */
.L_x_4151:
[----:B------:R-:W-:Y:S05]  /*30cb0*/  BSYNC.RECONVERGENT B1 ;  /* 0x0000000000017941 */ /* 0x000fea0003800200 */
.L_x_4150:
        /* <DEDUP_REMOVED lines=11> */
.L_x_4149:
        /* <DEDUP_REMOVED lines=17> */
.L_x_4158:
        /* <DEDUP_REMOVED lines=12> */
.L_x_4160:
[----:B------:R-:W-:Y:S05]  /*30f40*/  BSYNC.RECONVERGENT B2 ;  /* 0x0000000000027941 */ /* 0x000fea0003800200 */
.L_x_4159:
        /* <DEDUP_REMOVED lines=62> */
.L_x_4157:
[----:B------:R-:W-:Y:S05]  /*31330*/  BSYNC.RECONVERGENT B1 ;  /* 0x0000000000017941 */ /* 0x000fea0003800200 */
.L_x_4156:
        /* <DEDUP_REMOVED lines=12> */
.L_x_4155:
        /* <DEDUP_REMOVED lines=17> */
.L_x_4164:
        /* <DEDUP_REMOVED lines=12> */
.L_x_4166:
[----:B------:R-:W-:Y:S05]  /*315d0*/  BSYNC.RECONVERGENT B2 ;  /* 0x0000000000027941 */ /* 0x000fea0003800200 */
.L_x_4165:
        /* <DEDUP_REMOVED lines=62> */
.L_x_4163:
[----:B------:R-:W-:Y:S05]  /*319c0*/  BSYNC.RECONVERGENT B1 ;  /* 0x0000000000017941 */ /* 0x000fea0003800200 */
.L_x_4162:
        /* <DEDUP_REMOVED lines=11> */
.L_x_4161:
        /* <DEDUP_REMOVED lines=17> */
.L_x_4170:
        /* <DEDUP_REMOVED lines=12> */
.L_x_4172:
[----:B------:R-:W-:Y:S05]  /*31c50*/  BSYNC.RECONVERGENT B2 ;  /* 0x0000000000027941 */ /* 0x000fea0003800200 */
.L_x_4171:
        /* <DEDUP_REMOVED lines=62> */
.L_x_4169:
[----:B------:R-:W-:Y:S05]  /*32040*/  BSYNC.RECONVERGENT B1 ;  /* 0x0000000000017941 */ /* 0x000fea0003800200 */
.L_x_4168:
        /* <DEDUP_REMOVED lines=12> */
.L_x_4167:
[----:B------:R-:W-:Y:S01]  /*32110*/  F2FP.BF16.F32.PACK_AB R176, RZ, R170 ;  /* 0x000000aaffb0723e */ /* 0x000fe200000010ff */
[----:B------:R-:W-:Y:S01]  /*32120*/  IMAD.MOV.U32 R171, RZ, RZ, R178 ;  /* 0x000000ffffab7224 */ /* 0x000fe200078e00b2 */
[----:B------:R-:W-:Y:S02]  /*32130*/  PRMT R132, R132, 0x5410, R135 ;  /* 0x0000541084847816 */ /* 0x000fe40000000087 */
[----:B------:R-:W-:Y:S02]  /*32140*/  PRMT R134, R134, 0x5410, R175 ;  /* 0x0000541086867816 */ /* 0x000fe400000000af */
[----:B------:R-:W-:Y:S02]  /*32150*/  PRMT R133, R133, 0x5410, R174 ;  /* 0x0000541085857816 */ /* 0x000fe400000000ae */
[----:B------:R-:W-:-:S07]  /*32160*/  PRMT R135, R179, 0x5410, R176 ;  /* 0x00005410b3877816 */ /* 0x000fce00000000b0 */
.L_x_4124:
[----:B------:R-:W0:Y:S02]  /*32170*/  LDC.64 R174, c[0x0][0x3a8] ;  /* 0x0000ea00ffae7b82 */ /* 0x000e240000000a00 */
[----:B0-----:R-:W-:-:S05]  /*32180*/  IMAD.WIDE.U32 R174, R173, 0x10, R174 ;  /* 0x00000010adae7825 */ /* 0x001fca00078e00ae */
[----:B------:R2:W-:Y:S01]  /*32190*/  STG.E.128 desc[UR12][R174.64], R132 ;  /* 0x00000084ae007986 */ /* 0x0005e2000c101d0c */
[----:B------:R-:W-:Y:S05]  /*321a0*/  BRA.U !UP2, `(.L_x_4074) ;  /* 0x000000010a507547 */ /* 0x000fea000b800000 */
[----:B--2---:R-:W-:Y:S02]  /*321b0*/  SHF.L.U32 R132, R23, 0x10, RZ ;  /* 0x0000001017847819 */ /* 0x004fe400000006ff */
        /* <DEDUP_REMOVED lines=19> */
.L_x_4074:
[----:B------:R-:W-:Y:S05]  /*322f0*/  BSYNC.RECONVERGENT B0 ;  /* 0x0000000000007941 */ /* 0x000fea0003800200 */
.L_x_4073:
[----:B012---:R-:W-:Y:S01]  /*32300*/  FADD.FTZ R132, RZ, R9 ;  /* 0x00000009ff847221 */ /* 0x007fe20000010000 */
[C---:B------:R-:W-:Y:S01]  /*32310*/  ISETP.GT.U32.AND P4, PT, R2.reuse, 0xff, PT ;  /* 0x000000ff0200780c */ /* 0x040fe20003f84070 */
[----:B---3--:R-:W0:Y:S01]  /*32320*/  S2R R175, SR_TID.X ;  /* 0x0000000000af7919 */ /* 0x008e220000002100 */
[----:B------:R-:W-:Y:S01]  /*32330*/  ISETP.GT.U32.AND P5, PT, R2, 0x17f, PT ;  /* 0x0000017f0200780c */ /* 0x000fe20003fa4070 */
[----:B------:R-:W-:Y:S01]  /*32340*/  FADD.FTZ R132, R12, R132 ;  /* 0x000000840c847221 */ /* 0x000fe20000010000 */
[----:B------:R-:W-:Y:S01]  /*32350*/  ISETP.GT.U32.AND P6, PT, R2, 0x1ff, PT ;  /* 0x000001ff0200780c */ /* 0x000fe20003fc4070 */
[----:B------:R-:W-:Y:S01]  /*32360*/  BSSY.RECONVERGENT B0, `(.L_x_4173) ;  /* 0x00000d0000007945 */ /* 0x000fe20003800200 */
[----:B------:R-:W-:Y:S01]  /*32370*/  LOP3.LUT R34, R34, 0xffffffbf, RZ, 0xc0, !PT ;  /* 0xffffffbf22227812 */ /* 0x000fe200078ec0ff */
[----:B------:R-:W-:-:S03]  /*32380*/  FADD.FTZ R132, R14, R132 ;  /* 0x000000840e847221 */ /* 0x000fc60000010000 */
[----:B------:R-:W-:Y:S01]  /*32390*/  @P1 LOP3.LUT R34, R34, 0x40, RZ, 0xfc, !PT ;  /* 0x0000004022221812 */ /* 0x000fe200078efcff */
[----:B------:R-:W-:Y:S01]  /*323a0*/  FADD.FTZ R132, R16, R132 ;  /* 0x0000008410847221 */ /* 0x000fe20000010000 */
[----:B------:R-:W-:-:S03]  /*323b0*/  ISETP.GT.U32.AND P1, PT, R2, 0x27f, PT ;  /* 0x0000027f0200780c */ /* 0x000fc60003f24070 */
        /* <DEDUP_REMOVED lines=55> */
[----:B------:R-:W-:-:S04]  /*32730*/  LOP3.LUT P1, RZ, R34, 0x40, RZ, 0xc0, !PT ;  /* 0x0000004022ff7812 */ /* 0x000fc8000782c0ff */
[----:B------:R-:W1:Y:S02]  /*32740*/  SHFL.BFLY PT, R133, R132, 0x1, 0x1f ;  /* 0x0c201f0084857f89 */ /* 0x000e6400000e0000 */
[----:B-1----:R-:W-:-:S05]  /*32750*/  FADD.FTZ R133, R132, R133 ;  /* 0x0000008584857221 */ /* 0x002fca0000010000 */
[----:B------:R-:W1:Y:S02]  /*32760*/  SHFL.BFLY PT, R132, R133, 0x2, 0x1f ;  /* 0x0c401f0085847f89 */ /* 0x000e6400000e0000 */
[----:B-1----:R-:W-:-:S05]  /*32770*/  FADD.FTZ R132, R133, R132 ;  /* 0x0000008485847221 */ /* 0x002fca0000010000 */
[----:B------:R-:W1:Y:S02]  /*32780*/  SHFL.BFLY PT, R133, R132, 0x4, 0x1f ;  /* 0x0c801f0084857f89 */ /* 0x000e6400000e0000 */
[----:B-1----:R-:W-:-:S05]  /*32790*/  FADD.FTZ R133, R132, R133 ;  /* 0x0000008584857221 */ /* 0x002fca0000010000 */
[----:B------:R-:W1:Y:S02]  /*327a0*/  SHFL.BFLY PT, R132, R133, 0x8, 0x1f ;  /* 0x0d001f0085847f89 */ /* 0x000e6400000e0000 */
[----:B-1----:R-:W-:-:S05]  /*327b0*/  FADD.FTZ R132, R133, R132 ;  /* 0x0000008485847221 */ /* 0x002fca0000010000 */
[----:B------:R-:W1:Y:S02]  /*327c0*/  SHFL.BFLY PT, R133, R132, 0x10, 0x1f ;  /* 0x0e001f0084857f89 */ /* 0x000e6400000e0000 */
[----:B-1----:R-:W-:-:S04]  /*327d0*/  FADD.FTZ R132, R132, R133 ;  /* 0x0000008584847221 */ /* 0x002fc80000010000 */
        /* <DEDUP_REMOVED lines=19> */
[----:B------:R-:W-:-:S05]  /*32910*/  FSEL R133, R133, RZ, P0 ;  /* 0x000000ff85857208 */ /* 0x000fca0000000000 */
        /* <DEDUP_REMOVED lines=97> */
[----:B0-----:R-:W-:-:S04]  /*32f30*/  LOP3.LUT P4, RZ, R175, 0x1f, RZ, 0xc0, !PT ;  /* 0x0000001fafff7812 */ /* 0x001fc8000788c0ff */
        /* <DEDUP_REMOVED lines=18> */
.L_x_4174:
[----:B------:R-:W-:Y:S05]  /*33060*/  BSYNC.RECONVERGENT B0 ;  /* 0x0000000000007941 */ /* 0x000fea0003800200 */
.L_x_4173:
[----:B------:R-:W-:Y:S01]  /*33070*/  LOP3.LUT R135, R175, 0x1f, RZ, 0xc0, !PT ;  /* 0x0000001faf877812 */ /* 0x000fe200078ec0ff */
[----:B------:R-:W-:Y:S01]  /*33080*/  BAR.SYNC.DEFER_BLOCKING 0x0 ;  /* 0x0000000000007b1d */ /* 0x000fe20000010000 */
[----:B0-----:R-:W-:Y:S01]  /*33090*/  IMAD.MOV.U32 R134, RZ, RZ, RZ ;  /* 0x000000ffff867224 */ /* 0x001fe200078e00ff */
[----:B------:R-:W-:Y:S02]  /*330a0*/  CS2R R132, SRZ ;  /* 0x0000000000847805 */ /* 0x000fe4000001ff00 */
[----:B------:R-:W-:Y:S02]  /*330b0*/  ISETP.GT.U32.AND P4, PT, R135, 0x3, PT ;  /* 0x000000038700780c */ /* 0x000fe40003f84070 */
[----:B------:R-:W-:Y:S11]  /*330c0*/  BSSY.RECONVERGENT B0, `(.L_x_4175) ;  /* 0x000000a000007945 */ /* 0x000ff60003800200 */
        /* <DEDUP_REMOVED lines=9> */
.L_x_4176:
[----:B------:R-:W-:Y:S05]  /*33160*/  BSYNC.RECONVERGENT B0 ;  /* 0x0000000000007941 */ /* 0x000fea0003800200 */
.L_x_4175:
[----:B------:R-:W1:Y:S01]  /*33170*/  SHFL.DOWN PT, R174, R134, 0x2, 0x1f ;  /* 0x08401f0086ae7f89 */ /* 0x000e6200000e0000 */
[-C--:B------:R-:W-:Y:S01]  /*33180*/  I2FP.F32.S32 R173, R134.reuse ;  /* 0x0000008600ad7245 */ /* 0x080fe20000201400 */
[----:B------:R-:W-:Y:S01]  /*33190*/  UISETP.GE.AND UP0, UPT, UR4, 0x1, UPT ;  /* 0x000000010400788c */ /* 0x000fe2000bf06270 */
[----:B------:R-:W-:Y:S01]  /*331a0*/  ISETP.NE.AND P4, PT, RZ, UR25, PT ;  /* 0x00000019ff007c0c */ /* 0x000fe2000bf85270 */
[----:B0-----:R-:W0:Y:S01]  /*331b0*/  SHFL.DOWN PT, R172, R132, 0x2, 0x1f ;  /* 0x08401f0084ac7f89 */ /* 0x001e2200000e0000 */
[----:B------:R-:W-:Y:S02]  /*331c0*/  ISETP.NE.AND P5, PT, R175, RZ, PT ;  /* 0x000000ffaf00720c */ /* 0x000fe40003fa5270 */
[----:B-1----:R-:W-:Y:S02]  /*331d0*/  IADD3 R134, PT, PT, R174, R134, RZ ;  /* 0x00000086ae867210 */ /* 0x002fe40007ffe0ff */
[----:B------:R-:W-:Y:S01]  /*331e0*/  I2FP.F32.S32 R174, R174 ;  /* 0x000000ae00ae7245 */ /* 0x000fe20000201400 */
[----:B0-----:R-:W-:-:S04]  /*331f0*/  FADD.FTZ R135, -R172, R132 ;  /* 0x00000084ac877221 */ /* 0x001fc80000010100 */
[----:B------:R-:W-:Y:S01]  /*33200*/  FMUL.FTZ R172, R172, R174 ;  /* 0x000000aeacac7220 */ /* 0x000fe20000410000 */
[----:B------:R-:W-:-:S03]  /*33210*/  FMUL.FTZ R135, R135, R135 ;  /* 0x0000008787877220 */ /* 0x000fc60000410000 */
[----:B------:R-:W-:Y:S01]  /*33220*/  FFMA.FTZ R172, R173, R132, R172 ;  /* 0x00000084adac7223 */ /* 0x000fe200000100ac */
[----:B------:R-:W-:Y:S01]  /*33230*/  FMUL.FTZ R135, R135, R173 ;  /* 0x000000ad87877220 */ /* 0x000fe20000410000 */
[----:B------:R-:W-:Y:S01]  /*33240*/  I2FP.F32.S32 R132, R134 ;  /* 0x0000008600847245 */ /* 0x000fe20000201400 */
[----:B------:R-:W0:Y:S02]  /*33250*/  SHFL.DOWN PT, R173, R133, 0x2, 0x1f ;  /* 0x08401f0085ad7f89 */ /* 0x000e2400000e0000 */
[----:B------:R-:W-:Y:S02]  /*33260*/  FMUL.FTZ R135, R135, R174 ;  /* 0x000000ae87877220 */ /* 0x000fe40000410000 */
[----:B------:R-:W1:Y:S01]  /*33270*/  SHFL.DOWN PT, R174, R134, 0x1, 0x1f ;  /* 0x08201f0086ae7f89 */ /* 0x000e6200000e0000 */
[----:B0-----:R-:W-:Y:S02]  /*33280*/  FADD.FTZ R173, R173, R133 ;  /* 0x00000085adad7221 */ /* 0x001fe40000010000 */
[----:B------:R-:W0:Y:S01]  /*33290*/  MUFU.RCP R133, R132 ;  /* 0x0000008400857308 */ /* 0x000e220000001000 */
[----:B-1----:R-:W-:Y:S01]  /*332a0*/  IMAD.IADD R134, R134, 0x1, R174 ;  /* 0x0000000186867824 */ /* 0x002fe200078e02ae */
[----:B------:R-:W-:-:S04]  /*332b0*/  I2FP.F32.S32 R174, R174 ;  /* 0x000000ae00ae7245 */ /* 0x000fc80000201400 */
[----:B------:R-:W-:-:S06]  /*332c0*/  I2FP.F32.S32 R134, R134 ;  /* 0x0000008600867245 */ /* 0x000fcc0000201400 */
[----:B------:R-:W1:Y:S01]  /*332d0*/  MUFU.RCP R134, R134 ;  /* 0x0000008600867308 */ /* 0x000e620000001000 */
[C---:B0-----:R-:W-:Y:S01]  /*332e0*/  FMUL.FTZ R172, R133.reuse, R172 ;  /* 0x000000ac85ac7220 */ /* 0x041fe20000410000 */
[----:B------:R-:W-:-:S04]  /*332f0*/  FFMA.FTZ R135, R133, R135, R173 ;  /* 0x0000008785877223 */ /* 0x000fc800000100ad */
[----:B------:R-:W0:Y:S02]  /*33300*/  SHFL.DOWN PT, R173, R172, 0x1, 0x1f ;  /* 0x08201f00acad7f89 */ /* 0x000e2400000e0000 */
[----:B0-----:R-:W-:Y:S01]  /*33310*/  FADD.FTZ R133, R172, -R173 ;  /* 0x800000adac857221 */ /* 0x001fe20000010000 */
[----:B------:R-:W-:-:S03]  /*33320*/  FMUL.FTZ R173, R173, R174 ;  /* 0x000000aeadad7220 */ /* 0x000fc60000410000 */
[----:B------:R-:W-:Y:S01]  /*33330*/  FMUL.FTZ R133, R133, R133 ;  /* 0x0000008585857220 */ /* 0x000fe20000410000 */
[----:B------:R-:W-:-:S03]  /*33340*/  FFMA.FTZ R173, R132, R172, R173 ;  /* 0x000000ac84ad7223 */ /* 0x000fc600000100ad */
[----:B------:R-:W-:Y:S02]  /*33350*/  FMUL.FTZ R133, R132, R133 ;  /* 0x0000008584857220 */ /* 0x000fe40000410000 */
[----:B------:R-:W0:Y:S02]  /*33360*/  SHFL.DOWN PT, R132, R135, 0x1, 0x1f ;  /* 0x08201f0087847f89 */ /* 0x000e2400000e0000 */
[----:B------:R-:W-:Y:S01]  /*33370*/  FMUL.FTZ R133, R133, R174 ;  /* 0x000000ae85857220 */ /* 0x000fe20000410000 */
[----:B0-----:R-:W-:-:S04]  /*33380*/  FADD.FTZ R132, R135, R132 ;  /* 0x0000008487847221 */ /* 0x001fc80000010000 */
[C---:B-1----:R-:W-:Y:S01]  /*33390*/  FFMA.FTZ R132, R134.reuse, R133, R132 ;  /* 0x0000008586847223 */ /* 0x042fe20000010084 */
[----:B------:R-:W-:Y:S01]  /*333a0*/  FMUL.FTZ R134, R134, R173 ;  /* 0x000000ad86867220 */ /* 0x000fe20000410000 */
[----:B------:R-:W0:Y:S04]  /*333b0*/  LDC R133, c[0x0][0x448] ;  /* 0x00011200ff857b82 */ /* 0x000e280000000800 */
[----:B------:R-:W0:Y:S04]  /*333c0*/  SHFL.IDX PT, R132, R132, RZ, 0x1f ;  /* 0x00001fff84847589 */ /* 0x000e2800000e0000 */
[----:B------:R-:W1:Y:S01]  /*333d0*/  SHFL.IDX PT, R134, R134, RZ, 0x1f ;  /* 0x00001fff86867589 */ /* 0x000e6200000e0000 */
[----:B0-----:R-:W-:Y:S01]  /*333e0*/  FFMA.FTZ R132, R132, UR26, R133 ;  /* 0x0000001a84847c23 */ /* 0x001fe20008010085 */
[----:B-1----:R-:W-:-:S05]  /*333f0*/  FMUL.FTZ R133, R134, R134 ;  /* 0x0000008686857220 */ /* 0x002fca0000410000 */
[----:B------:R-:W-:-:S05]  /*33400*/  FSEL R133, R133, RZ, P4 ;  /* 0x000000ff85857208 */ /* 0x000fca0002000000 */
[----:B------:R-:W-:-:S04]  /*33410*/  FADD.FTZ R132, R132, R133 ;  /* 0x0000008584847221 */ /* 0x000fc80000010000 */
[----:B------:R0:W1:Y:S02]  /*33420*/  MUFU.RSQ R135, R132 ;  /* 0x0000008400877308 */ /* 0x0000640000001400 */
[----:B0-----:R-:W0:Y:S01]  /*33430*/  @!P5 LDC.64 R132, c[0x0][0x3c0] ;  /* 0x0000f000ff84db82 */ /* 0x001e220000000a00 */
[----:B-1----:R-:W-:Y:S02]  /*33440*/  R2UR UR6, R135 ;  /* 0x00000000870672ca */ /* 0x002fe400000e0000 */
[----:B------:R-:W-:-:S05]  /*33450*/  MOV R135, UR22 ;  /* 0x0000001600877c02 */ /* 0x000fca0008000f00 */
[----:B0-----:R-:W-:-:S05]  /*33460*/  @!P5 IMAD.WIDE R132, R135, 0x4, R132 ;  /* 0x000000048784d825 */ /* 0x001fca00078e0284 */
[----:B------:R0:W-:Y:S02]  /*33470*/  @!P5 STG.E desc[UR12][R132.64], R134 ;  /* 0x000000868400d986 */ /* 0x0001e4000c10190c */
[----:B0-----:R-:W0:Y:S02]  /*33480*/  @!P5 LDC.64 R132, c[0x0][0x3c8] ;  /* 0x0000f200ff84db82 */ /* 0x001e240000000a00 */
[----:B0-----:R-:W-:-:S04]  /*33490*/  @!P5 IMAD.WIDE R132, R135, 0x4, R132 ;  /* 0x000000048784d825 */ /* 0x001fc800078e0284 */
[----:B------:R-:W-:-:S05]  /*334a0*/  IMAD.U32 R135, RZ, RZ, UR6 ;  /* 0x00000006ff877e24 */ /* 0x000fca000f8e00ff */
[----:B------:R0:W-:Y:S01]  /*334b0*/  @!P5 STG.E desc[UR12][R132.64], R135 ;  /* 0x000000878400d986 */ /* 0x0001e2000c10190c */
[----:B------:R-:W-:Y:S05]  /*334c0*/  BRA.U !UP0, `(.L_x_4177) ;  /* 0x0000001508fc7547 */ /* 0x000fea000b800000 */
[----:B------:R-:W-:Y:S01]  /*334d0*/  UIADD3 UR4, UPT, UPT, UR4, -0x1, URZ ;  /* 0xffffffff04047890 */ /* 0x000fe2000fffe0ff */
[----:B------:R-:W-:Y:S01]  /*334e0*/  FSEL R134, R134, RZ, !P4 ;  /* 0x000000ff86867208 */ /* 0x000fe20006000000 */
[----:B------:R-:W-:Y:S02]  /*334f0*/  BSSY.RECONVERGENT B0, `(.L_x_4178) ;  /* 0x0000038000007945 */ /* 0x000fe40003800200 */
[----:B------:R-:W-:-:S04]  /*33500*/  UIMAD UR4, UR4, UR24, URZ ;  /* 0x00000018040472a4 */ /* 0x000fc8000f8e02ff */
[----:B------:R-:W-:-:S04]  /*33510*/  USHF.R.S32.HI UR5, URZ, 0x1f, UR4 ;  /* 0x0000001fff057899 */ /* 0x000fc80008011404 */
[----:B------:R-:W-:Y:S01]  /*33520*/  ULEA.HI UR5, UR5, UR4, URZ, 0x3 ;  /* 0x0000000405057291 */ /* 0x000fe2000f8f18ff */
[----:B------:R-:W-:-:S05]  /*33530*/  R2UR UR4, R134 ;  /* 0x00000000860472ca */ /* 0x000fca00000e0000 */
[----:B------:R-:W-:-:S04]  /*33540*/  MOV R174, UR5 ;  /* 0x0000000500ae7c02 */ /* 0x000fc80008000f00 */
[----:B------:R-:W-:Y:S01]  /*33550*/  LEA.HI.SX32 R174, R174, R175, 0x1d ;  /* 0x000000afaeae7211 */ /* 0x000fe200078feaff */
[----:B------:R-:W-:Y:S06]  /*33560*/  @!P0 BRA `(.L_x_4179) ;  /* 0x0000000000c08947 */ /* 0x000fec0003800000 */
[----:B------:R-:W-:Y:S01]  /*33570*/  FADD.FTZ R172, R9, -UR4 ;  /* 0x8000000409ac7e21 */ /* 0x000fe20008010000 */
[----:B0-----:R-:W-:Y:S01]  /*33580*/  SHF.L.U32 R133, R124, 0x10, RZ ;  /* 0x000000107c857819 */ /* 0x001fe200000006ff */
[----:B------:R-:W-:Y:S01]  /*33590*/  IMAD.U32 R132, R128, 0x10000, RZ ;  /* 0x0001000080847824 */ /* 0x000fe200078e00ff */
[----:B------:R-:W-:Y:S01]  /*335a0*/  SHF.L.U32 R134, R214, 0x10, RZ ;  /* 0x00000010d6867819 */ /* 0x000fe200000006ff */
[----:B------:R-:W-:Y:S01]  /*335b0*/  FMUL.FTZ R172, R172, UR6 ;  /* 0x00000006acac7c20 */ /* 0x000fe20008410000 */
[----:B------:R-:W-:Y:S01]  /*335c0*/  FADD.FTZ R173, R14, -UR4 ;  /* 0x800000040ead7e21 */ /* 0x000fe20008010000 */
[----:B------:R-:W-:Y:S01]  /*335d0*/  SHF.L.U32 R135, R216, 0x10, RZ ;  /* 0x00000010d8877819 */ /* 0x000fe200000006ff */
[----:B------:R-:W-:Y:S01]  /*335e0*/  FADD.FTZ R175, R18, -UR4 ;  /* 0x8000000412af7e21 */ /* 0x000fe20008010000 */
[----:B------:R-:W-:Y:S01]  /*335f0*/  FFMA.FTZ R172, R172, R132, R133 ;  /* 0x00000084acac7223 */ /* 0x000fe20000010085 */
[----:B------:R-:W-:Y:S01]  /*33600*/  FADD.FTZ R132, R12, -UR4 ;  /* 0x800000040c847e21 */ /* 0x000fe20008010000 */
[----:B------:R-:W-:-:S02]  /*33610*/  IMAD.U32 R133, R211, 0x10000, RZ ;  /* 0x00010000d3857824 */ /* 0x000fc400078e00ff */
[----:B------:R-:W-:Y:S01]  /*33620*/  FMUL.FTZ R173, R173, UR6 ;  /* 0x00000006adad7c20 */ /* 0x000fe20008410000 */
[----:B------:R-:W-:Y:S01]  /*33630*/  FMUL.FTZ R175, R175, UR6 ;  /* 0x00000006afaf7c20 */ /* 0x000fe20008410000 */
[----:B------:R-:W-:Y:S01]  /*33640*/  FMUL.FTZ R132, R132, UR6 ;  /* 0x0000000684847c20 */ /* 0x000fe20008410000 */
[----:B------:R-:W-:Y:S02]  /*33650*/  SHF.L.U32 R176, R218, 0x10, RZ ;  /* 0x00000010dab07819 */ /* 0x000fe400000006ff */
[----:B------:R-:W-:Y:S01]  /*33660*/  SHF.L.U32 R177, R127, 0x10, RZ ;  /* 0x000000107fb17819 */ /* 0x000fe200000006ff */
[----:B------:R-:W-:Y:S01]  /*33670*/  FFMA.FTZ R132, R132, R133, R134 ;  /* 0x0000008584847223 */ /* 0x000fe20000010086 */
[----:B------:R-:W-:Y:S01]  /*33680*/  SHF.L.U32 R134, R125, 0x10, RZ ;  /* 0x000000107d867819 */ /* 0x000fe200000006ff */
[----:B------:R-:W-:Y:S01]  /*33690*/  IMAD.U32 R133, R129, 0x10000, RZ ;  /* 0x0001000081857824 */ /* 0x000fe200078e00ff */
[----:B------:R-:W-:Y:S02]  /*336a0*/  SHF.L.U32 R178, R220, 0x10, RZ ;  /* 0x00000010dcb27819 */ /* 0x000fe400000006ff */
[----:B------:R-:W-:Y:S01]  /*336b0*/  F2FP.BF16.F32.PACK_AB R132, R132, R172 ;  /* 0x000000ac8484723e */ /* 0x000fe200000010ff */
[----:B------:R-:W-:Y:S01]  /*336c0*/  FFMA.FTZ R173, R173, R133, R134 ;  /* 0x00000085adad7223 */ /* 0x000fe20000010086 */
[----:B------:R-:W-:Y:S01]  /*336d0*/  FADD.FTZ R133, R16, -UR4 ;  /* 0x8000000410857e21 */ /* 0x000fe20008010000 */
[----:B------:R-:W-:-:S03]  /*336e0*/  IMAD.U32 R134, R215, 0x10000, RZ ;  /* 0x00010000d7867824 */ /* 0x000fc600078e00ff */
[----:B------:R-:W-:-:S04]  /*336f0*/  FMUL.FTZ R133, R133, UR6 ;  /* 0x0000000685857c20 */ /* 0x000fc80008410000 */
[----:B------:R-:W-:Y:S01]  /*33700*/  FFMA.FTZ R133, R133, R134, R135 ;  /* 0x0000008685857223 */ /* 0x000fe20000010087 */
[----:B------:R-:W-:Y:S01]  /*33710*/  SHF.L.U32 R135, R126, 0x10, RZ ;  /* 0x000000107e877819 */ /* 0x000fe200000006ff */
[----:B------:R-:W-:-:S03]  /*33720*/  IMAD.U32 R134, R130, 0x10000, RZ ;  /* 0x0001000082867824 */ /* 0x000fc600078e00ff */
[----:B------:R-:W-:Y:S01]  /*33730*/  F2FP.BF16.F32.PACK_AB R133, R133, R173 ;  /* 0x000000ad8585723e */ /* 0x000fe200000010ff */
[----:B------:R-:W-:Y:S01]  /*33740*/  FFMA.FTZ R175, R175, R134, R135 ;  /* 0x00000086afaf7223 */ /* 0x000fe20000010087 */
[----:B------:R-:W-:Y:S01]  /*33750*/  FADD.FTZ R134, R20, -UR4 ;  /* 0x8000000414867e21 */ /* 0x000fe20008010000 */
[----:B------:R-:W-:-:S03]  /*33760*/  IMAD.U32 R135, R217, 0x10000, RZ ;  /* 0x00010000d9877824 */ /* 0x000fc600078e00ff */
[----:B------:R-:W-:-:S04]  /*33770*/  FMUL.FTZ R134, R134, UR6 ;  /* 0x0000000686867c20 */ /* 0x000fc80008410000 */
[----:B------:R-:W-:Y:S01]  /*33780*/  FFMA.FTZ R134, R134, R135, R176 ;  /* 0x0000008786867223 */ /* 0x000fe200000100b0 */
[----:B------:R-:W-:Y:S01]  /*33790*/  FADD.FTZ R135, R22, -UR4 ;  /* 0x8000000416877e21 */ /* 0x000fe20008010000 */
[----:B------:R-:W-:-:S03]  /*337a0*/  IMAD.U32 R176, R131, 0x10000, RZ ;  /* 0x0001000083b07824 */ /* 0x000fc600078e00ff */
[----:B------:R-:W-:Y:S01]  /*337b0*/  FMUL.FTZ R135, R135, UR6 ;  /* 0x0000000687877c20 */ /* 0x000fe20008410000 */
[----:B------:R-:W-:-:S03]  /*337c0*/  F2FP.BF16.F32.PACK_AB R134, R134, R175 ;  /* 0x000000af8686723e */ /* 0x000fc600000010ff */
[----:B------:R-:W-:Y:S01]  /*337d0*/  FFMA.FTZ R135, R135, R176, R177 ;  /* 0x000000b087877223 */ /* 0x000fe200000100b1 */
[----:B------:R-:W-:Y:S01]  /*337e0*/  FADD.FTZ R176, R24, -UR4 ;  /* 0x8000000418b07e21 */ /* 0x000fe20008010000 */
[----:B------:R-:W-:-:S03]  /*337f0*/  IMAD.U32 R177, R219, 0x10000, RZ ;  /* 0x00010000dbb17824 */ /* 0x000fc600078e00ff */
[----:B------:R-:W-:-:S04]  /*33800*/  FMUL.FTZ R176, R176, UR6 ;  /* 0x00000006b0b07c20 */ /* 0x000fc80008410000 */
[----:B------:R-:W-:-:S05]  /*33810*/  FFMA.FTZ R176, R176, R177, R178 ;  /* 0x000000b1b0b07223 */ /* 0x000fca00000100b2 */
[----:B------:R-:W-:Y:S02]  /*33820*/  F2FP.BF16.F32.PACK_AB R135, R176, R135 ;  /* 0x00000087b087723e */ /* 0x000fe400000010ff */
[----:B------:R-:W0:Y:S02]  /*33830*/  LDC.64 R176, c[0x0][0x428] ;  /* 0x00010a00ffb07b82 */ /* 0x000e240000000a00 */
[----:B0-----:R-:W-:-:S04]  /*33840*/  IMAD.WIDE.U32 R172, R174, 0x10, R176 ;  /* 0x00000010aeac7825 */ /* 0x001fc800078e00b0 */
[----:B------:R-:W-:Y:S01]  /*33850*/  VIADD R174, R174, 0x80 ;  /* 0x00000080aeae7836 */ /* 0x000fe20000000000 */
[----:B------:R1:W-:Y:S06]  /*33860*/  STG.E.128 desc[UR12][R172.64], R132 ;  /* 0x00000084ac007986 */ /* 0x0003ec000c101d0c */
.L_x_4179:
[----:B------:R-:W-:Y:S05]  /*33870*/  BSYNC.RECONVERGENT B0 ;  /* 0x0000000000007941 */ /* 0x000fea0003800200 */
.L_x_4178:
[----:B------:R-:W-:Y:S01]  /*33880*/  LOP3.LUT P0, RZ, R34, 0x20, RZ, 0xc0, !PT ;  /* 0x0000002022ff7812 */ /* 0x000fe2000780c0ff */
[----:B------:R-:W-:-:S12]  /*33890*/  BSSY.RECONVERGENT B0, `(.L_x_4180) ;  /* 0x0000032000007945 */ /* 0x000fd80003800200 */
[----:B------:R-:W-:Y:S05]  /*338a0*/  @!P0 BRA `(.L_x_4181) ;  /* 0x0000000000c08947 */ /* 0x000fea0003800000 */
[----:B-1----:R-:W-:Y:S01]  /*338b0*/  FADD.FTZ R172, R26, -UR4 ;  /* 0x800000041aac7e21 */ /* 0x002fe20008010000 */
[----:B0-----:R-:W-:Y:S01]  /*338c0*/  SHF.L.U32 R132, R116, 0x10, RZ ;  /* 0x0000001074847819 */ /* 0x001fe200000006ff */
[----:B------:R-:W-:Y:S02]  /*338d0*/  IMAD.U32 R133, R112, 0x10000, RZ ;  /* 0x0001000070857824 */ /* 0x000fe400078e00ff */
[----:B------:R-:W-:Y:S01]  /*338e0*/  FADD.FTZ R173, R28, -UR4 ;  /* 0x800000041cad7e21 */ /* 0x000fe20008010000 */
[----:B------:R-:W-:Y:S01]  /*338f0*/  FMUL.FTZ R172, R172, UR6 ;  /* 0x00000006acac7c20 */ /* 0x000fe20008410000 */
[----:B------:R-:W-:Y:S02]  /*33900*/  IMAD.U32 R134, R222, 0x10000, RZ ;  /* 0x00010000de867824 */ /* 0x000fe400078e00ff */
[----:B------:R-:W-:Y:S01]  /*33910*/  FADD.FTZ R175, R30, -UR4 ;  /* 0x800000041eaf7e21 */ /* 0x000fe20008010000 */
[----:B------:R-:W-:Y:S01]  /*33920*/  FMUL.FTZ R173, R173, UR6 ;  /* 0x00000006adad7c20 */ /* 0x000fe20008410000 */
[----:B------:R-:W-:Y:S01]  /*33930*/  FFMA.FTZ R172, R172, R132, R133 ;  /* 0x00000084acac7223 */ /* 0x000fe20000010085 */
[----:B------:R-:W-:Y:S01]  /*33940*/  FADD.FTZ R132, R27, -UR4 ;  /* 0x800000041b847e21 */ /* 0x000fe20008010000 */
[----:B------:R-:W-:Y:S01]  /*33950*/  SHF.L.U32 R133, R221, 0x10, RZ ;  /* 0x00000010dd857819 */ /* 0x000fe200000006ff */
[----:B------:R-:W-:-:S02]  /*33960*/  IMAD.U32 R135, R224, 0x10000, RZ ;  /* 0x00010000e0877824 */ /* 0x000fc400078e00ff */
[----:B------:R-:W-:Y:S01]  /*33970*/  FMUL.FTZ R175, R175, UR6 ;  /* 0x00000006afaf7c20 */ /* 0x000fe20008410000 */
[----:B------:R-:W-:Y:S01]  /*33980*/  FMUL.FTZ R132, R132, UR6 ;  /* 0x0000000684847c20 */ /* 0x000fe20008410000 */
[----:B------:R-:W-:Y:S02]  /*33990*/  IMAD.U32 R176, R226, 0x10000, RZ ;  /* 0x00010000e2b07824 */ /* 0x000fe400078e00ff */
[----:B------:R-:W-:Y:S02]  /*339a0*/  IMAD.U32 R177, R115, 0x10000, RZ ;  /* 0x0001000073b17824 */ /* 0x000fe400078e00ff */
[----:B------:R-:W-:Y:S01]  /*339b0*/  FFMA.FTZ R132, R132, R133, R134 ;  /* 0x0000008584847223 */ /* 0x000fe20000010086 */
[----:B------:R-:W-:Y:S01]  /*339c0*/  SHF.L.U32 R133, R117, 0x10, RZ ;  /* 0x0000001075857819 */ /* 0x000fe200000006ff */
[----:B------:R-:W-:Y:S02]  /*339d0*/  IMAD.U32 R134, R113, 0x10000, RZ ;  /* 0x0001000071867824 */ /* 0x000fe400078e00ff */
[----:B------:R-:W-:Y:S01]  /*339e0*/  IMAD.U32 R178, R228, 0x10000, RZ ;  /* 0x00010000e4b27824 */ /* 0x000fe200078e00ff */
[----:B------:R-:W-:Y:S01]  /*339f0*/  F2FP.BF16.F32.PACK_AB R132, R132, R172 ;  /* 0x000000ac8484723e */ /* 0x000fe200000010ff */
[----:B------:R-:W-:Y:S01]  /*33a00*/  FFMA.FTZ R173, R173, R133, R134 ;  /* 0x00000085adad7223 */ /* 0x000fe20000010086 */
[----:B------:R-:W-:Y:S01]  /*33a10*/  FADD.FTZ R133, R29, -UR4 ;  /* 0x800000041d857e21 */ /* 0x000fe20008010000 */
[----:B------:R-:W-:-:S03]  /*33a20*/  SHF.L.U32 R134, R223, 0x10, RZ ;  /* 0x00000010df867819 */ /* 0x000fc600000006ff */
[----:B------:R-:W-:-:S04]  /*33a30*/  FMUL.FTZ R133, R133, UR6 ;  /* 0x0000000685857c20 */ /* 0x000fc80008410000 */
[----:B------:R-:W-:Y:S01]  /*33a40*/  FFMA.FTZ R133, R133, R134, R135 ;  /* 0x0000008685857223 */ /* 0x000fe20000010087 */
[----:B------:R-:W-:Y:S01]  /*33a50*/  SHF.L.U32 R134, R118, 0x10, RZ ;  /* 0x0000001076867819 */ /* 0x000fe200000006ff */
[----:B------:R-:W-:-:S03]  /*33a60*/  IMAD.U32 R135, R114, 0x10000, RZ ;  /* 0x0001000072877824 */ /* 0x000fc600078e00ff */
[----:B------:R-:W-:Y:S01]  /*33a70*/  F2FP.BF16.F32.PACK_AB R133, R133, R173 ;  /* 0x000000ad8585723e */ /* 0x000fe200000010ff */
[----:B------:R-:W-:Y:S01]  /*33a80*/  FFMA.FTZ R175, R175, R134, R135 ;  /* 0x00000086afaf7223 */ /* 0x000fe20000010087 */
[----:B------:R-:W-:Y:S01]  /*33a90*/  FADD.FTZ R134, R31, -UR4 ;  /* 0x800000041f867e21 */ /* 0x000fe20008010000 */
[----:B------:R-:W-:-:S03]  /*33aa0*/  SHF.L.U32 R135, R225, 0x10, RZ ;  /* 0x00000010e1877819 */ /* 0x000fc600000006ff */
[----:B------:R-:W-:-:S04]  /*33ab0*/  FMUL.FTZ R134, R134, UR6 ;  /* 0x0000000686867c20 */ /* 0x000fc80008410000 */
[----:B------:R-:W-:Y:S01]  /*33ac0*/  FFMA.FTZ R134, R134, R135, R176 ;  /* 0x0000008786867223 */ /* 0x000fe200000100b0 */
[----:B------:R-:W-:Y:S01]  /*33ad0*/  FADD.FTZ R135, R32, -UR4 ;  /* 0x8000000420877e21 */ /* 0x000fe20008010000 */
[----:B------:R-:W-:-:S03]  /*33ae0*/  SHF.L.U32 R176, R119, 0x10, RZ ;  /* 0x0000001077b07819 */ /* 0x000fc600000006ff */
[----:B------:R-:W-:Y:S01]  /*33af0*/  FMUL.FTZ R135, R135, UR6 ;  /* 0x0000000687877c20 */ /* 0x000fe20008410000 */
[----:B------:R-:W-:-:S03]  /*33b00*/  F2FP.BF16.F32.PACK_AB R134, R134, R175 ;  /* 0x000000af8686723e */ /* 0x000fc600000010ff */
[----:B------:R-:W-:Y:S01]  /*33b10*/  FFMA.FTZ R135, R135, R176, R177 ;  /* 0x000000b087877223 */ /* 0x000fe200000100b1 */
[----:B------:R-:W-:Y:S01]  /*33b20*/  FADD.FTZ R176, R33, -UR4 ;  /* 0x8000000421b07e21 */ /* 0x000fe20008010000 */
[----:B------:R-:W-:-:S03]  /*33b30*/  SHF.L.U32 R177, R227, 0x10, RZ ;  /* 0x00000010e3b17819 */ /* 0x000fc600000006ff */
[----:B------:R-:W-:-:S04]  /*33b40*/  FMUL.FTZ R176, R176, UR6 ;  /* 0x00000006b0b07c20 */ /* 0x000fc80008410000 */
[----:B------:R-:W-:-:S05]  /*33b50*/  FFMA.FTZ R176, R176, R177, R178 ;  /* 0x000000b1b0b07223 */ /* 0x000fca00000100b2 */
[----:B------:R-:W-:Y:S02]  /*33b60*/  F2FP.BF16.F32.PACK_AB R135, R176, R135 ;  /* 0x00000087b087723e */ /* 0x000fe400000010ff */
[----:B------:R-:W0:Y:S02]  /*33b70*/  LDC.64 R176, c[0x0][0x428] ;  /* 0x00010a00ffb07b82 */ /* 0x000e240000000a00 */
[C---:B0-----:R-:W-:Y:S01]  /*33b80*/  IMAD.WIDE.U32 R172, R174.reuse, 0x10, R176 ;  /* 0x00000010aeac7825 */ /* 0x041fe200078e00b0 */
[----:B------:R-:W-:-:S04]  /*33b90*/  IADD3 R174, PT, PT, R174, 0x80, RZ ;  /* 0x00000080aeae7810 */ /* 0x000fc80007ffe0ff */
[----:B------:R2:W-:Y:S03]  /*33ba0*/  STG.E.128 desc[UR12][R172.64], R132 ;  /* 0x00000084ac007986 */ /* 0x0005e6000c101d0c */
.L_x_4181:
[----:B------:R-:W-:Y:S05]  /*33bb0*/  BSYNC.RECONVERGENT B0 ;  /* 0x0000000000007941 */ /* 0x000fea0003800200 */
.L_x_4180:
[----:B------:R-:W-:Y:S01]  /*33bc0*/  LOP3.LUT P0, RZ, R34, 0x10, RZ, 0xc0, !PT ;  /* 0x0000001022ff7812 */ /* 0x000fe2000780c0ff */
[----:B------:R-:W-:-:S12]  /*33bd0*/  BSSY.RECONVERGENT B0, `(.L_x_4182) ;  /* 0x0000032000007945 */ /* 0x000fd80003800200 */
[----:B------:R-:W-:Y:S05]  /*33be0*/  @!P0 BRA `(.L_x_4183) ;  /* 0x0000000000c08947 */ /* 0x000fea0003800000 */
[----:B-12---:R-:W-:Y:S01]  /*33bf0*/  FADD.FTZ R172, R35, -UR4 ;  /* 0x8000000423ac7e21 */ /* 0x006fe20008010000 */
        /* <DEDUP_REMOVED lines=47> */
.L_x_4183:
[----:B------:R-:W-:Y:S05]  /*33ef0*/  BSYNC.RECONVERGENT B0 ;  /* 0x0000000000007941 */ /* 0x000fea0003800200 */
.L_x_4182:
[----:B------:R-:W-:Y:S01]  /*33f00*/  LOP3.LUT P0, RZ, R34, 0x8, RZ, 0xc0, !PT ;  /* 0x0000000822ff7812 */ /* 0x000fe2000780c0ff */
[----:B------:R-:W-:-:S12]  /*33f10*/  BSSY.RECONVERGENT B0, `(.L_x_4184) ;  /* 0x0000032000007945 */ /* 0x000fd80003800200 */
[----:B------:R-:W-:Y:S05]  /*33f20*/  @!P0 BRA `(.L_x_4185) ;  /* 0x0000000000c08947 */ /* 0x000fea0003800000 */
[----:B-123--:R-:W-:Y:S01]  /*33f30*/  FADD.FTZ R172, R139, -UR4 ;  /* 0x800000048bac7e21 */ /* 0x00efe20008010000 */
        /* <DEDUP_REMOVED lines=47> */
.L_x_4185:
[----:B------:R-:W-:Y:S05]  /*34230*/  BSYNC.RECONVERGENT B0 ;  /* 0x0000000000007941 */ /* 0x000fea0003800200 */
.L_x_4184:
[----:B------:R-:W-:Y:S04]  /*34240*/  BSSY.RECONVERGENT B0, `(.L_x_4186) ;  /* 0x0000032000007945 */ /* 0x000fe80003800200 */
[----:B------:R-:W-:Y:S05]  /*34250*/  @!P1 BRA `(.L_x_4187) ;  /* 0x0000000000c09947 */ /* 0x000fea0003800000 */
[----:B-1234-:R-:W-:Y:S01]  /*34260*/  FADD.FTZ R172, R147, -UR4 ;  /* 0x8000000493ac7e21 */ /* 0x01efe20008010000 */
        /* <DEDUP_REMOVED lines=47> */
.L_x_4187:
[----:B------:R-:W-:Y:S05]  /*34560*/  BSYNC.RECONVERGENT B0 ;  /* 0x0000000000007941 */ /* 0x000fea0003800200 */
.L_x_4186:
[----:B------:R-:W-:Y:S04]  /*34570*/  BSSY.RECONVERGENT B0, `(.L_x_4188) ;  /* 0x000003a000007945 */ /* 0x000fe80003800200 */
[----:B------:R-:W-:Y:S05]  /*34580*/  @!P2 BRA `(.L_x_4189) ;  /* 0x0000000000e0a947 */ /* 0x000fea0003800000 */
[----:B01234-:R-:W2:Y:S04]  /*34590*/  LDL R173, [R1] ;  /* 0x0000000001ad7983 */ /* 0x01fea80000100800 */
[----:B------:R-:W3:Y:S04]  /*345a0*/  LDL R134, [R1+0x4] ;  /* 0x0000040001867983 */ /* 0x000ee80000100800 */
[----:B------:R-:W4:Y:S04]  /*345b0*/  LDL R175, [R1+0x8] ;  /* 0x0000080001af7983 */ /* 0x000f280000100800 */
[----:B------:R-:W4:Y:S01]  /*345c0*/  LDL R135, [R1+0xc] ;  /* 0x00000c0001877983 */ /* 0x000f220000100800 */
[----:B------:R-:W-:Y:S01]  /*345d0*/  FADD.FTZ R172, R155, -UR4 ;  /* 0x800000049bac7e21 */ /* 0x000fe20008010000 */
[----:B------:R-:W-:Y:S01]  /*345e0*/  SHF.L.U32 R132, R68, 0x10, RZ ;  /* 0x0000001044847819 */ /* 0x000fe200000006ff */
[----:B------:R-:W-:Y:S01]  /*345f0*/  IMAD.U32 R133, R64, 0x10000, RZ ;  /* 0x0001000040857824 */ /* 0x000fe200078e00ff */
[----:B------:R-:W4:Y:S01]  /*34600*/  LDL R177, [R1+0x10] ;  /* 0x0000100001b17983 */ /* 0x000f220000100800 */
[----:B------:R-:W-:-:S03]  /*34610*/  FMUL.FTZ R172, R172, UR6 ;  /* 0x00000006acac7c20 */ /* 0x000fc60008410000 */
[----:B------:R-:W4:Y:S01]  /*34620*/  LDL R176, [R1+0x14] ;  /* 0x0000140001b07983 */ /* 0x000f220000100800 */
[----:B------:R-:W-:Y:S01]  /*34630*/  FFMA.FTZ R172, R172, R132, R133 ;  /* 0x00000084acac7223 */ /* 0x000fe20000010085 */
[----:B------:R-:W-:Y:S02]  /*34640*/  FADD.FTZ R132, R156, -UR4 ;  /* 0x800000049c847e21 */ /* 0x000fe40008010000 */
[----:B------:R-:W4:Y:S02]  /*34650*/  LDL R179, [R1+0x18] ;  /* 0x0000180001b37983 */ /* 0x000f240000100800 */
[----:B------:R-:W-:Y:S02]  /*34660*/  FMUL.FTZ R132, R132, UR6 ;  /* 0x0000000684847c20 */ /* 0x000fe40008410000 */
[----:B------:R-:W4:Y:S01]  /*34670*/  LDL R178, [R1+0x1c] ;  /* 0x00001c0001b27983 */ /* 0x000f220000100800 */
[----:B--2---:R-:W-:Y:S01]  /*34680*/  SHF.L.U32 R133, R173, 0x10, RZ ;  /* 0x00000010ad857819 */ /* 0x004fe200000006ff */
[----:B------:R-:W-:Y:S01]  /*34690*/  FADD.FTZ R173, R157, -UR4 ;  /* 0x800000049dad7e21 */ /* 0x000fe20008010000 */
[----:B---3--:R-:W-:-:S03]  /*346a0*/  IMAD.U32 R134, R134, 0x10000, RZ ;  /* 0x0001000086867824 */ /* 0x008fc600078e00ff */
[----:B------:R-:W-:Y:S01]  /*346b0*/  FMUL.FTZ R173, R173, UR6 ;  /* 0x00000006adad7c20 */ /* 0x000fe20008410000 */
[----:B------:R-:W-:Y:S01]  /*346c0*/  FFMA.FTZ R132, R132, R133, R134 ;  /* 0x0000008584847223 */ /* 0x000fe20000010086 */
[----:B------:R-:W-:Y:S01]  /*346d0*/  SHF.L.U32 R133, R69, 0x10, RZ ;  /* 0x0000001045857819 */ /* 0x000fe200000006ff */
[----:B------:R-:W-:-:S04]  /*346e0*/  IMAD.U32 R134, R65, 0x10000, RZ ;  /* 0x0001000041867824 */ /* 0x000fc800078e00ff */
[----:B------:R-:W-:Y:S01]  /*346f0*/  FFMA.FTZ R173, R173, R133, R134 ;  /* 0x00000085adad7223 */ /* 0x000fe20000010086 */
[----:B------:R-:W-:Y:S01]  /*34700*/  FADD.FTZ R133, R158, -UR4 ;  /* 0x800000049e857e21 */ /* 0x000fe20008010000 */
[----:B----4-:R-:W-:Y:S01]  /*34710*/  SHF.L.U32 R134, R175, 0x10, RZ ;  /* 0x00000010af867819 */ /* 0x010fe200000006ff */
[----:B------:R-:W-:Y:S02]  /*34720*/  IMAD.U32 R135, R135, 0x10000, RZ ;  /* 0x0001000087877824 */ /* 0x000fe400078e00ff */
[----:B------:R-:W-:Y:S01]  /*34730*/  FMUL.FTZ R133, R133, UR6 ;  /* 0x0000000685857c20 */ /* 0x000fe20008410000 */
[----:B------:R-:W-:-:S03]  /*34740*/  FADD.FTZ R175, R159, -UR4 ;  /* 0x800000049faf7e21 */ /* 0x000fc60008010000 */
[----:B------:R-:W-:Y:S01]  /*34750*/  FFMA.FTZ R133, R133, R134, R135 ;  /* 0x0000008685857223 */ /* 0x000fe20000010087 */
[----:B------:R-:W-:Y:S01]  /*34760*/  SHF.L.U32 R134, R70, 0x10, RZ ;  /* 0x0000001046867819 */ /* 0x000fe200000006ff */
[----:B------:R-:W-:Y:S01]  /*34770*/  FMUL.FTZ R175, R175, UR6 ;  /* 0x00000006afaf7c20 */ /* 0x000fe20008410000 */
[----:B------:R-:W-:-:S04]  /*34780*/  IMAD.U32 R135, R66, 0x10000, RZ ;  /* 0x0001000042877824 */ /* 0x000fc800078e00ff */
[----:B------:R-:W-:Y:S01]  /*34790*/  FFMA.FTZ R175, R175, R134, R135 ;  /* 0x00000086afaf7223 */ /* 0x000fe20000010087 */
[----:B------:R-:W-:Y:S01]  /*347a0*/  FADD.FTZ R134, R160, -UR4 ;  /* 0x80000004a0867e21 */ /* 0x000fe20008010000 */
[----:B------:R-:W-:Y:S01]  /*347b0*/  SHF.L.U32 R135, R177, 0x10, RZ ;  /* 0x00000010b1877819 */ /* 0x000fe200000006ff */
[----:B------:R-:W-:Y:S02]  /*347c0*/  IMAD.U32 R176, R176, 0x10000, RZ ;  /* 0x00010000b0b07824 */ /* 0x000fe400078e00ff */
[----:B------:R-:W-:-:S04]  /*347d0*/  FMUL.FTZ R134, R134, UR6 ;  /* 0x0000000686867c20 */ /* 0x000fc80008410000 */
        /* <DEDUP_REMOVED lines=10> */
[----:B------:R-:W-:-:S05]  /*34880*/  FFMA.FTZ R176, R176, R177, R178 ;  /* 0x000000b1b0b07223 */ /* 0x000fca00000100b2 */
[----:B------:R-:W-:Y:S02]  /*34890*/  F2FP.BF16.F32.PACK_AB R135, R176, R135 ;  /* 0x00000087b087723e */ /* 0x000fe400000010ff */
[----:B------:R-:W0:Y:S01]  /*348a0*/  LDC.64 R176, c[0x0][0x428] ;  /* 0x00010a00ffb07b82 */ /* 0x000e220000000a00 */
[----:B------:R-:W-:Y:S02]  /*348b0*/  F2FP.BF16.F32.PACK_AB R133, R133, R173 ;  /* 0x000000ad8585723e */ /* 0x000fe400000010ff */
[----:B------:R-:W-:Y:S02]  /*348c0*/  F2FP.BF16.F32.PACK_AB R132, R132, R172 ;  /* 0x000000ac8484723e */ /* 0x000fe400000010ff */
[----:B------:R-:W-:Y:S01]  /*348d0*/  F2FP.BF16.F32.PACK_AB R134, R134, R175 ;  /* 0x000000af8686723e */ /* 0x000fe200000010ff */
[----:B0-----:R-:W-:-:S05]  /*348e0*/  IMAD.WIDE.U32 R172, R174, 0x10, R176 ;  /* 0x00000010aeac7825 */ /* 0x001fca00078e00b0 */
[----:B------:R0:W-:Y:S01]  /*348f0*/  STG.E.128 desc[UR12][R172.64], R132 ;  /* 0x00000084ac007986 */ /* 0x0001e2000c101d0c */
[----:B------:R-:W-:-:S07]  /*34900*/  IADD3 R174, PT, PT, R174, 0x80, RZ ;  /* 0x00000080aeae7810 */ /* 0x000fce0007ffe0ff */
.L_x_4189:
[----:B------:R-:W-:Y:S05]  /*34910*/  BSYNC.RECONVERGENT B0 ;  /* 0x0000000000007941 */ /* 0x000fea0003800200 */
.L_x_4188:
[----:B------:R-:W-:Y:S04]  /*34920*/  BSSY.RECONVERGENT B0, `(.L_x_4177) ;  /* 0x0000039000007945 */ /* 0x000fe80003800200 */
[----:B------:R-:W-:Y:S05]  /*34930*/  @!P3 BRA `(.L_x_4190) ;  /* 0x0000000000dcb947 */ /* 0x000fea0003800000 */
[----:B01234-:R-:W2:Y:S04]  /*34940*/  LDL R134, [R1+0x24] ;  /* 0x0000240001867983 */ /* 0x01fea80000100800 */
[----:B------:R-:W3:Y:S04]  /*34950*/  LDL R173, [R1+0x20] ;  /* 0x0000200001ad7983 */ /* 0x000ee80000100800 */
[----:B------:R-:W4:Y:S04]  /*34960*/  LDL R135, [R1+0x2c] ;  /* 0x00002c0001877983 */ /* 0x000f280000100800 */
[----:B------:R-:W4:Y:S04]  /*34970*/  LDL R175, [R1+0x28] ;  /* 0x0000280001af7983 */ /* 0x000f280000100800 */
[----:B------:R-:W4:Y:S04]  /*34980*/  LDL R176, [R1+0x34] ;  /* 0x0000340001b07983 */ /* 0x000f280000100800 */
[----:B------:R-:W4:Y:S04]  /*34990*/  LDL R177, [R1+0x30] ;  /* 0x0000300001b17983 */ /* 0x000f280000100800 */
[----:B------:R-:W4:Y:S04]  /*349a0*/  LDL R178, [R1+0x3c] ;  /* 0x00003c0001b27983 */ /* 0x000f280000100800 */
[----:B------:R-:W4:Y:S01]  /*349b0*/  LDL R179, [R1+0x38] ;  /* 0x0000380001b37983 */ /* 0x000f220000100800 */
[----:B------:R-:W-:Y:S01]  /*349c0*/  FADD.FTZ R172, R163, -UR4 ;  /* 0x80000004a3ac7e21 */ /* 0x000fe20008010000 */
[----:B------:R-:W-:Y:S01]  /*349d0*/  SHF.L.U32 R133, R52, 0x10, RZ ;  /* 0x0000001034857819 */ /* 0x000fe200000006ff */
[----:B------:R-:W-:-:S02]  /*349e0*/  IMAD.U32 R132, R56, 0x10000, RZ ;  /* 0x0001000038847824 */ /* 0x000fc400078e00ff */
[----:B------:R-:W-:-:S04]  /*349f0*/  FMUL.FTZ R172, R172, UR6 ;  /* 0x00000006acac7c20 */ /* 0x000fc80008410000 */
[----:B------:R-:W-:Y:S01]  /*34a00*/  FFMA.FTZ R172, R172, R132, R133 ;  /* 0x00000084acac7223 */ /* 0x000fe20000010085 */
[----:B------:R-:W-:-:S04]  /*34a10*/  FADD.FTZ R132, R164, -UR4 ;  /* 0x80000004a4847e21 */ /* 0x000fc80008010000 */
[----:B------:R-:W-:Y:S01]  /*34a20*/  FMUL.FTZ R132, R132, UR6 ;  /* 0x0000000684847c20 */ /* 0x000fe20008410000 */
[----:B--2---:R-:W-:Y:S01]  /*34a30*/  SHF.L.U32 R134, R134, 0x10, RZ ;  /* 0x0000001086867819 */ /* 0x004fe200000006ff */
[----:B---3--:R-:W-:Y:S02]  /*34a40*/  IMAD.U32 R133, R173, 0x10000, RZ ;  /* 0x00010000ad857824 */ /* 0x008fe400078e00ff */
[----:B------:R-:W-:Y:S02]  /*34a50*/  FADD.FTZ R173, R165, -UR4 ;  /* 0x80000004a5ad7e21 */ /* 0x000fe40008010000 */
[----:B------:R-:W-:Y:S01]  /*34a60*/  FFMA.FTZ R132, R132, R133, R134 ;  /* 0x0000008584847223 */ /* 0x000fe20000010086 */
[----:B------:R-:W-:Y:S01]  /*34a70*/  SHF.L.U32 R134, R53, 0x10, RZ ;  /* 0x0000001035867819 */ /* 0x000fe200000006ff */
[----:B------:R-:W-:Y:S01]  /*34a80*/  FMUL.FTZ R173, R173, UR6 ;  /* 0x00000006adad7c20 */ /* 0x000fe20008410000 */
        /* <DEDUP_REMOVED lines=33> */
[----:B------:R0:W-:Y:S02]  /*34ca0*/  STG.E.128 desc[UR12][R172.64], R132 ;  /* 0x00000084ac007986 */ /* 0x0001e4000c101d0c */
.L_x_4190:
[----:B------:R-:W-:Y:S05]  /*34cb0*/  BSYNC.RECONVERGENT B0 ;  /* 0x0000000000007941 */ /* 0x000fea0003800200 */
.L_x_4177:
[----:B------:R-:W-:Y:S02]  /*34cc0*/  UIADD3 UR22, UPT, UPT, UR22, UR16, URZ ;  /* 0x0000001016167290 */ /* 0x000fe4000fffe0ff */
[----:B------:R-:W-:Y:S02]  /*34cd0*/  UPLOP3.LUT UP1, UPT, UPT, UPT, UP1, 0x40, 0x4 ;  /* 0x000000000004789c */ /* 0x000fe40003f2e810 */
[----:B------:R-:W-:-:S09]  /*34ce0*/  UISETP.GE.AND UP0, UPT, UR22, UR17, UPT ;  /* 0x000000111600728c */ /* 0x000fd2000bf06270 */
[----:B------:R-:W-:Y:S05]  /*34cf0*/  BRA.U !UP0, `(.L_x_4191) ;  /* 0xfffffccd08247547 */ /* 0x000fea000b83ffff */
[----:B------:R-:W-:Y:S05]  /*34d00*/  EXIT ;  /* 0x000000000000794d */ /* 0x000fea0003800000 */
.L_x_4192:
        /* <DEDUP_REMOVED lines=15> */
.L_x_42305:


//--------------------- .text._ZN10layer_norm13ln_fwd_kernelINS_13Kernel_traitsI13__nv_bfloat16S2_S2_S2_fjLj7168ELj1ELj1ELj4ELj16ENS_18Kernel_traits_baseILj7168ES2_S2_S2_S2_fjLj128EEEEELb1ELb1ELb1ELb1EEEvNS_9FwdParamsE --------------------------
	.section	.text._ZN10layer_norm13ln_fwd_kernelINS_13Kernel_traitsI13__nv_bfloat16S2_S2_S2_fjLj7168ELj1ELj1ELj4ELj16ENS_18Kernel_traits_baseILj7168ES2_S2_S2_S2_fjLj128EEEEELb1ELb1ELb1ELb1EEEvNS_9FwdParamsE,"ax",@progbits
	.align	128
        .global         _ZN10layer_norm13ln_fwd_kernelINS_13Kernel_traitsI13__nv_bfloat16S2_S2_S2_fjLj7168ELj1ELj1ELj4ELj16ENS_18Kernel_traits_baseILj7168ES2_S2_S2_S2_fjLj128EEEEELb1ELb1ELb1ELb1EEEvNS_9FwdParamsE
        .type           _ZN10layer_norm13ln_fwd_kernelINS_13Kernel_traitsI13__nv_bfloat16S2_S2_S2_fjLj7168ELj1ELj1ELj4ELj16ENS_18Kernel_traits_baseILj7168ES2_S2_S2_S2_fjLj128EEEEELb1ELb1ELb1ELb1EEEvNS_9FwdParamsE,@function
        .size           _ZN10layer_norm13ln_fwd_kernelINS_13Kernel_traitsI13__nv_bfloat16S2_S2_S2_fjLj7168ELj1ELj1ELj4ELj16ENS_18Kernel_traits_baseILj7168ES2_S2_S2_S2_fjLj128EEEEELb1ELb1ELb1ELb1EEEvNS_9FwdParamsE,(.L_x_42306 - _ZN10layer_norm13ln_fwd_kernelINS_13Kernel_traitsI13__nv_bfloat16S2_S2_S2_fjLj7168ELj1ELj1ELj4ELj16ENS_18Kernel_traits_baseILj7168ES2_S2_S2_S2_fjLj128EEEEELb1ELb1ELb1ELb1EEEvNS_9FwdParamsE)
        .other          _ZN10layer_norm13ln_fwd_kernelINS_13Kernel_traitsI13__nv_bfloat16S2_S2_S2_fjLj7168ELj1ELj1ELj4ELj16ENS_18Kernel_traits_baseILj7168ES2_S2_S2_S2_fjLj128EEEEELb1ELb1ELb1ELb1EEEvNS_9FwdParamsE,@"STO_CUDA_ENTRY STV_DEFAULT"
_ZN10layer_norm13ln_fwd_kernelINS_13Kernel_traitsI13__nv_bfloat16S2_S2_S2_fjLj7168ELj1ELj1ELj4ELj16ENS_18Kernel_traits_baseILj7168ES2_S2_S2_S2_fjLj128EEEEELb1ELb1ELb1ELb1EEEvNS_9FwdParamsE:
.text._ZN10layer_norm13ln_fwd_kernelINS_13Kernel_traitsI13__nv_bfloat16S2_S2_S2_fjLj7168ELj1ELj1ELj4ELj16ENS_18Kernel_traits_baseILj7168ES2_S2_S2_S2_fjLj128EEEEELb1ELb1ELb1ELb1EEEvNS_9FwdParamsE:
        /* <DEDUP_REMOVED lines=74> */
.L_x_4193:
        /* <DEDUP_REMOVED lines=32> */
.L_x_4194:
[----:B------:R-:W1:Y:S02]  /*06a0*/  LDCU UR4, c[0x0][0x384] ;  /* 0x00007080ff0477ac */ /* 0x000e640008000800 */
[----:B-1----:R-:W-:-:S06]  /*06b0*/  UISETP.GE.AND UP0, UPT, UR7, UR4, UPT ;  /* 0x000000040700728c */ /* 0x002fcc000bf06270 */
[----:B------:R-:W-:-:S13]  /*06c0*/  PLOP3.LUT P0, PT, PT, PT, UP0, 0x80, 0x8 ;  /* 0x000000000008781c */ /* 0x000fda0003f0f008 */
[----:B------:R-:W-:Y:S05]  /*06d0*/  @P0 EXIT ;  /* 0x000000000000094d */ /* 0x000fea0003800000 */
[----:B------:R-:W-:Y:S01]  /*06e0*/  IMAD.HI.U32 R3, R0, -0x326172a9, RZ ;  /* 0xcd9e8d5700037827 */ /* 0x000fe200078e00ff */
[----:B------:R-:W-:Y:S01]  /*06f0*/  LOP3.LUT R178, R178, 0x3, RZ, 0xc0, !PT ;  /* 0x00000003b2b27812 */ /* 0x000fe200078ec0ff */
[----:B------:R-:W-:Y:S01]  /*0700*/  UPLOP3.LUT UP0, UPT, UPT, UPT, UPT, 0x40, 0x4 ;  /* 0x000000000004789c */ /* 0x000fe20003f0e870 */
[----:B-----5:R-:W-:Y:S01]  /*0710*/  PRMT R11, R70, 0x7632, R11 ;  /* 0x00007632460b7816 */ /* 0x020fe2000000000b */
[----:B0-----:R-:W-:Y:S01]  /*0720*/  IMAD.HI.U32 R4, R2, -0x2daee0ad, RZ ;  /* 0xd2511f5302047827 */ /* 0x001fe200078e00ff */
[----:B------:R-:W-:Y:S02]  /*0730*/  LOP3.LUT R3, R12, UR14, R3, 0x96, !PT ;  /* 0x0000000e0c037c12 */ /* 0x000fe4000f8e9603 */
[----:B------:R-:W-:Y:S01]  /*0740*/  PRMT R13, R69, 0x7632, R13 ;  /* 0x00007632450d7816 */ /* 0x000fe2000000000d */
[----:B------:R-:W-:Y:S01]  /*0750*/  IMAD R6, R0, -0x326172a9, RZ ;  /* 0xcd9e8d5700067824 */ /* 0x000fe200078e02ff */
[----:B------:R-:W-:Y:S01]  /*0760*/  LOP3.LUT R4, R4, UR15, RZ, 0x3c, !PT ;  /* 0x0000000f04047c12 */ /* 0x000fe2000f8e3cff */
        /* <DEDUP_REMOVED lines=33> */
[----:B------:R-:W-:Y:S01]  /*0980*/  PRMT R27, R117, 0x7632, R27 ;  /* 0x00007632751b7816 */ /* 0x000fe2000000001b */
[----:B------:R-:W0:Y:S01]  /*0990*/  LDCU.128 UR8, c[0x0][0x3f0] ;  /* 0x00007e00ff0877ac */ /* 0x000e220008000c00 */
[----:B------:R-:W-:Y:S01]  /*09a0*/  PRMT R28, R116, 0x7632, R28 ;  /* 0x00007632741c7816 */ /* 0x000fe2000000001c */
[----:B------:R-:W-:Y:S01]  /*09b0*/  IMAD.HI.U32 R7, R4, -0x2daee0ad, RZ ;  /* 0xd2511f5304077827 */ /* 0x000fe200078e00ff */
[----:B------:R-:W-:Y:S01]  /*09c0*/  LOP3.LUT R3, R6, UR17, R3, 0x96, !PT ;  /* 0x0000001106037c12 */ /* 0x000fe2000f8e9603 */
[----:B------:R-:W1:Y:S01]  /*09d0*/  LDCU.64 UR16, c[0x0][0x380] ;  /* 0x00007000ff1077ac */ /* 0x000e620008000a00 */
        /* <DEDUP_REMOVED lines=20> */
[----:B------:R-:W-:Y:S01]  /*0b20*/  LOP3.LUT R3, R8, UR21, R3, 0x96, !PT ;  /* 0x0000001508037c12 */ /* 0x000fe2000f8e9603 */
[----:B------:R-:W3:Y:S01]  /*0b30*/  LDCU.64 UR20, c[0x0][0x408] ;  /* 0x00008100ff1477ac */ /* 0x000ee20008000a00 */
[----:B------:R-:W-:Y:S01]  /*0b40*/  PRMT R149, R107, 0x7632, R149 ;  /* 0x000076326b957816 */ /* 0x000fe20000000095 */
[----:B------:R-:W-:Y:S01]  /*0b50*/  IMAD R7, R6, -0x326172a9, RZ ;  /* 0xcd9e8d5706077824 */ /* 0x000fe200078e02ff */
[----:B------:R-:W-:Y:S01]  /*0b60*/  LOP3.LUT R5, R10, UR22, R5, 0x96, !PT ;  /* 0x000000160a057c12 */ /* 0x000fe2000f8e9605 */
[----:B------:R-:W-:Y:S01]  /*0b70*/  IMAD R9, R4, -0x2daee0ad, RZ ;  /* 0xd2511f5304097824 */ /* 0x000fe200078e02ff */
[----:B------:R-:W-:Y:S01]  /*0b80*/  PRMT R150, R106, 0x7632, R150 ;  /* 0x000076326a967816 */ /* 0x000fe20000000096 */
[----:B------:R-:W-:Y:S01]  /*0b90*/  IMAD.HI.U32 R6, R3, -0x2daee0ad, RZ ;  /* 0xd2511f5303067827 */ /* 0x000fe200078e00ff */
[----:B------:R-:W-:Y:S01]  /*0ba0*/  PRMT R151, R105, 0x7632, R151 ;  /* 0x0000763269977816 */ /* 0x000fe20000000097 */
[----:B------:R-:W4:Y:S01]  /*0bb0*/  LDCU UR22, c[0x0][0x388] ;  /* 0x00007100ff1677ac */ /* 0x000f220008000800 */
        /* <DEDUP_REMOVED lines=14> */
[----:B------:R-:W-:Y:S01]  /*0ca0*/  LOP3.LUT R177, R8, UR25, R3, 0x96, !PT ;  /* 0x0000001908b17c12 */ /* 0x000fe2000f8e9603 */
[----:B------:R-:W0:Y:S01]  /*0cb0*/  LDCU UR25, c[0x0][0x400] ;  /* 0x00008000ff1977ac */ /* 0x000e220008000800 */
[----:B------:R-:W-:Y:S01]  /*0cc0*/  MOV R3, R12 ;  /* 0x0000000c00037202 */ /* 0x000fe20000000f00 */
[----:B------:R-:W-:Y:S01]  /*0cd0*/  IMAD R6, R6, -0x326172a9, RZ ;  /* 0xcd9e8d5706067824 */ /* 0x000fe200078e02ff */
[--C-:B------:R-:W-:Y:S01]  /*0ce0*/  LOP3.LUT R174, R10, UR26, R5.reuse, 0x96, !PT ;  /* 0x0000001a0aae7c12 */ /* 0x100fe2000f8e9605 */
        /* <DEDUP_REMOVED lines=8> */
[----:B------:R-:W-:Y:S01]  /*0d70*/  IMAD.MOV.U32 R165, RZ, RZ, RZ ;  /* 0x000000ffffa57224 */ /* 0x000fe200078e00ff */
        /* <DEDUP_REMOVED lines=14> */
[----:B01234-:R-:W-:-:S07]  /*0e60*/  PRMT R164, R92, 0x7632, R164 ;  /* 0x000076325ca47816 */ /* 0x01ffce00000000a4 */
.L_x_4669:
[----:B------:R-:W-:-:S06]  /*0e70*/  UIMAD.WIDE UR4, UR7, 0x4, UR8 ;  /* 0x00000004070478a5 */ /* 0x000fcc000f8e0208 */
[----:B------:R-:W-:Y:S01]  /*0e80*/  IMAD.U32 R220, RZ, RZ, UR4 ;  /* 0x00000004ffdc7e24 */ /* 0x000fe2000f8e00ff */
[----:B------:R-:W-:-:S05]  /*0e90*/  MOV R221, UR5 ;  /* 0x0000000500dd7c02 */ /* 0x000fca0008000f00 */
[----:B------:R-:W2:Y:S01]  /*0ea0*/  LDG.E R220, desc[UR12][R220.64] ;  /* 0x0000000cdcdc7981 */ /* 0x000ea2000c1e1900 */
[----:B------:R-:W-:-:S06]  /*0eb0*/  UIMAD.WIDE UR4, UR7, 0x4, UR10 ;  /* 0x00000004070478a5 */ /* 0x000fcc000f8e020a */
[----:B01----:R-:W-:Y:S02]  /*0ec0*/  MOV R131, UR5 ;  /* 0x0000000500837c02 */ /* 0x003fe40008000f00 */
[----:B--2---:R-:W-:-:S13]  /*0ed0*/  ISETP.GE.AND P1, PT, R220, 0x1, PT ;  /* 0x00000001dc00780c */ /* 0x004fda0003f26270 */
[----:B------:R-:W-:Y:S01]  /*0ee0*/  @P1 VIADD R130, R220, 0xffffffff ;  /* 0xffffffffdc821836 */ /* 0x000fe20000000000 */
[----:B------:R-:W0:Y:S03]  /*0ef0*/  @P1 LDC.64 R128, c[0x0][0x390] ;  /* 0x0000e400ff801b82 */ /* 0x000e260000000a00 */
[----:B------:R-:W-:Y:S02]  /*0f00*/  @P1 IMAD R132, R130, UR22, RZ ;  /* 0x0000001682841c24 */ /* 0x000fe4000f8e02ff */
[----:B------:R-:W-:-:S03]  /*0f10*/  IMAD.U32 R130, RZ, RZ, UR4 ;  /* 0x00000004ff827e24 */ /* 0x000fc6000f8e00ff */
[----:B------:R-:W-:-:S03]  /*0f20*/  @P1 SHF.R.S32.HI R133, RZ, 0x1f, R132 ;  /* 0x0000001fff851819 */ /* 0x000fc60000011484 */
[----:B------:R-:W2:Y:S01]  /*0f30*/  LDG.E R130, desc[UR12][R130.64] ;  /* 0x0000000c82827981 */ /* 0x000ea2000c1e1900 */
[----:B------:R-:W-:Y:S01]  /*0f40*/  @P1 LEA.HI R132, R133, R132, RZ, 0x3 ;  /* 0x0000008485841211 */ /* 0x000fe200078f18ff */
[----:B------:R-:W-:Y:S01]  /*0f50*/  UIMAD UR4, UR7, UR22, URZ ;  /* 0x00000016070472a4 */ /* 0x000fe2000f8e02ff */
[----:B------:R-:W-:Y:S01]  /*0f60*/  ISETP.NE.U32.AND P0, PT, RZ, UR18, PT ;  /* 0x00000012ff007c0c */ /* 0x000fe2000bf05070 */
[----:B------:R-:W-:Y:S01]  /*0f70*/  IMAD.MOV.U32 R223, RZ, RZ, RZ ;  /* 0x000000ffffdf7224 */ /* 0x000fe200078e00ff */
[----:B------:R-:W-:Y:S01]  /*0f80*/  @P1 LEA.HI.SX32 R223, R132, R179, 0x1d ;  /* 0x000000b384df1211 */ /* 0x000fe200078feaff */
[----:B------:R-:W-:Y:S01]  /*0f90*/  USHF.R.S32.HI UR5, URZ, 0x1f, UR4 ;  /* 0x0000001fff057899 */ /* 0x000fe20008011404 */
[----:B------:R-:W-:-:S03]  /*0fa0*/  ISETP.NE.AND.EX P0, PT, RZ, UR19, PT, P0 ;  /* 0x00000013ff007c0c */ /* 0x000fc6000bf05300 */
[----:B------:R-:W-:Y:S01]  /*0fb0*/  ULEA.HI UR5, UR5, UR4, URZ, 0x3 ;  /* 0x0000000405057291 */ /* 0x000fe2000f8f18ff */
[----:B0-----:R-:W-:Y:S01]  /*0fc0*/  @P1 IMAD.WIDE.U32 R128, R223, 0x10, R128 ;  /* 0x00000010df801825 */ /* 0x001fe200078e0080 */
[----:B------:R-:W-:-:S04]  /*0fd0*/  UIADD3 UR26, UPT, UPT, UR14, -0x61c88647, URZ ;  /* 0x9e3779b90e1a7890 */ /* 0x000fc8000fffe0ff */
[----:B-----5:R0:W5:Y:S01]  /*0fe0*/  @P1 LDG.E.128 R120, desc[UR12][R128.64] ;  /* 0x0000000c80781981 */ /* 0x020162000c1e1d00 */
[----:B------:R-:W-:Y:S02]  /*0ff0*/  UIADD3 UR27, UPT, UPT, UR14, -0x700cb87f, URZ ;  /* 0x8ff347810e1b7890 */ /* 0x000fe4000fffe0ff */
[----:B------:R-:W-:Y:S02]  /*1000*/  UIADD3 UR28, UPT, UPT, UR14, -0x4ab325aa, URZ ;  /* 0xb54cda560e1c7890 */ /* 0x000fe4000fffe0ff */
[----:B------:R-:W-:Y:S02]  /*1010*/  UIADD3 UR29, UPT, UPT, UR15, -0x56f99767, URZ ;  /* 0xa90668990f1d7890 */ /* 0x000fe4000fffe0ff */
[----:B------:R-:W-:Y:S02]  /*1020*/  UIADD3 UR30, UPT, UPT, UR15, 0x76cf5d0a, URZ ;  /* 0x76cf5d0a0f1e7890 */ /* 0x000fe4000fffe0ff */
[----:B------:R-:W-:Y:S01]  /*1030*/  UIADD3 UR31, UPT, UPT, UR15, 0x1fd5c5a3, URZ ;  /* 0x1fd5c5a30f1f7890 */ /* 0x000fe2000fffe0ff */
[----:B0-----:R-:W-:Y:S01]  /*1040*/  IMAD.U32 R128, RZ, RZ, UR5 ;  /* 0x00000005ff807e24 */ /* 0x001fe2000f8e00ff */
[----:B------:R-:W-:-:S02]  /*1050*/  UIADD3 UR32, UPT, UPT, UR15, -0x24c28bd8, URZ ;  /* 0xdb3d74280f207890 */ /* 0x000fc4000fffe0ff */
[----:B------:R-:W-:Y:S02]  /*1060*/  UIADD3 UR33, UPT, UPT, UR14, 0x78dde6e4, URZ ;  /* 0x78dde6e40e217890 */ /* 0x000fe4000fffe0ff */
[----:B------:R-:W-:Y:S01]  /*1070*/  UIADD3 UR34, UPT, UPT, UR14, -0x255992d5, URZ ;  /* 0xdaa66d2b0e227890 */ /* 0x000fe2000fffe0ff */
[----:B------:R-:W-:Y:S01]  /*1080*/  LEA.HI.SX32 R221, R128, R179, 0x1d ;  /* 0x000000b380dd7211 */ /* 0x000fe200078feaff */
[----:B------:R-:W-:Y:S02]  /*1090*/  UIADD3 UR35, UPT, UPT, UR14, -0xe443238, URZ ;  /* 0xf1bbcdc80e237890 */ /* 0x000fe4000fffe0ff */
[----:B------:R-:W-:Y:S02]  /*10a0*/  UIADD3 UR36, UPT, UPT, UR14, 0x1715609d, URZ ;  /* 0x1715609d0e247890 */ /* 0x000fe4000fffe0ff */
[----:B------:R-:W-:Y:S02]  /*10b0*/  UIADD3 UR37, UPT, UPT, UR15, -0x126145ec, URZ ;  /* 0xed9eba140f257890 */ /* 0x000fe4000fffe0ff */
[----:B------:R-:W-:-:S02]  /*10c0*/  UIADD3 UR38, UPT, UPT, UR14, 0x5384540f, URZ ;  /* 0x5384540f0e267890 */ /* 0x000fc4000fffe0ff */
[----:B------:R-:W-:Y:S02]  /*10d0*/  UIADD3 UR39, UPT, UPT, UR15, -0x4498517b, URZ ;  /* 0xbb67ae850f277890 */ /* 0x000fe4000fffe0ff */
[----:B------:R-:W-:Y:S02]  /*10e0*/  UIADD3 UR40, UPT, UPT, UR14, 0x3c6ef372, URZ ;  /* 0x3c6ef3720e287890 */ /* 0x000fe4000fffe0ff */
[----:B------:R-:W-:Y:S02]  /*10f0*/  UIADD3 UR4, UPT, UPT, UR15, 0x646e171e, URZ ;  /* 0x646e171e0f047890 */ /* 0x000fe4000fffe0ff */
[----:B------:R-:W-:Y:S02]  /*1100*/  UIADD3 UR41, UPT, UPT, UR15, -0x695add53, URZ ;  /* 0x96a522ad0f297890 */ /* 0x000fe4000fffe0ff */
[----:B------:R-:W-:Y:S01]  /*1110*/  UIADD3 UR42, UPT, UPT, UR15, 0x32370b8f, URZ ;  /* 0x32370b8f0f2a7890 */ /* 0x000fe2000fffe0ff */
[----:B--2---:R-:W-:Y:S01]  /*1120*/  R2UR UR6, R130 ;  /* 0x00000000820672ca */ /* 0x004fe200000e0000 */
[----:B------:R-:W-:-:S14]  /*1130*/  @!P0 BRA `(.L_x_4195) ;  /* 0x0000002c00108947 */ /* 0x000fdc0003800000 */
[----:B------:R-:W0:Y:S02]  /*1140*/  LDC.64 R124, c[0x0][0x3a0] ;  /* 0x0000e800ff7c7b82 */ /* 0x000e240000000a00 */
[----:B0-----:R-:W-:-:S06]  /*1150*/  IMAD.WIDE.U32 R124, R221, 0x10, R124 ;  /* 0x00000010dd7c7825 */ /* 0x001fcc00078e007c */
[----:B------:R-:W2:Y:S01]  /*1160*/  LDG.E.128 R124, desc[UR12][R124.64] ;  /* 0x0000000c7c7c7981 */ /* 0x000ea2000c1e1d00 */
[----:B------:R-:W-:-:S13]  /*1170*/  ISETP.GT.AND P2, PT, R220, RZ, PT ;  /* 0x000000ffdc00720c */ /* 0x000fda0003f44270 */
[----:B------:R-:W-:Y:S01]  /*1180*/  @!P2 MOV R128, R178 ;  /* 0x000000b20080a202 */ /* 0x000fe20000000f00 */
[----:B------:R-:W-:Y:S02]  /*1190*/  @!P2 IMAD.MOV.U32 R136, RZ, RZ, R177 ;  /* 0x000000ffff88a224 */ /* 0x000fe400078e00b1 */
[----:B--2---:R-:W-:Y:S01]  /*11a0*/  @!P2 IMAD.U32 R141, R124, 0x10000, RZ ;  /* 0x000100007c8da824 */ /* 0x004fe200078e00ff */
        /* <DEDUP_REMOVED lines=16> */
.L_x_4198:
        /* <DEDUP_REMOVED lines=12> */
.L_x_4199:
        /* <DEDUP_REMOVED lines=41> */
[----:B------:R-:W-:-:S07]  /*1600*/  HFMA2 R128, -RZ, RZ, 0, 0 ;  /* 0x00000000ff807431 */ /* 0x000fce00000001ff */
.L_x_4197:
[----:B------:R-:W-:Y:S01]  /*1610*/  I2FP.F32.U32 R129, R129 ;  /* 0x0000008100817245 */ /* 0x000fe20000201000 */
[----:B------:R-:W-:Y:S01]  /*1620*/  IMAD.MOV.U32 R132, RZ, RZ, 0x2f800000 ;  /* 0x2f800000ff847424 */ /* 0x000fe200078e00ff */
[----:B------:R-:W-:Y:S01]  /*1630*/  SHF.L.U32 R141, R92, 0x10, RZ ;  /* 0x000000105c8d7819 */ /* 0x000fe200000006ff */
[----:B-----5:R-:W-:Y:S02]  /*1640*/  IMAD.U32 R130, R120, 0x10000, RZ ;  /* 0x0001000078827824 */ /* 0x020fe400078e00ff */
[----:B------:R-:W-:Y:S02]  /*1650*/  FFMA.FTZ R129, R129, R132, 1.1641532182693481445e-10 ;  /* 0x2f00000081817423 */ /* 0x000fe40000010084 */
[----:B------:R-:W-:-:S03]  /*1660*/  FMUL.FTZ R130, R130, UR21 ;  /* 0x0000001582827c20 */ /* 0x000fc60008410000 */
[----:B------:R-:W-:Y:S01]  /*1670*/  FSETP.GTU.FTZ.AND P3, PT, R129, UR23, PT ;  /* 0x0000001781007c0b */ /* 0x000fe2000bf7c000 */
[----:B------:R-:W-:Y:S01]  /*1680*/  FMUL.FTZ R130, R130, UR20 ;  /* 0x0000001482827c20 */ /* 0x000fe20008410000 */
[----:B------:R-:W-:Y:S02]  /*1690*/  IMAD.U32 R129, R124, 0x10000, RZ ;  /* 0x000100007c817824 */ /* 0x000fe400078e00ff */
[----:B------:R-:W-:Y:S02]  /*16a0*/  SEL R166, RZ, 0x1, P3 ;  /* 0x00000001ffa67807 */ /* 0x000fe40001800000 */
[----:B------:R-:W-:-:S05]  /*16b0*/  FSEL R130, R130, RZ, !P3 ;  /* 0x000000ff82827208 */ /* 0x000fca0005800000 */
[----:B------:R-:W-:-:S07]  /*16c0*/  FFMA.FTZ R141, R130, R141, R129 ;  /* 0x0000008d828d7223 */ /* 0x000fce0000010081 */
.L_x_4196:
[----:B------:R-:W-:Y:S01]  /*16d0*/  @!P2 PRMT R140, R124, 0x7632, R140 ;  /* 0x000076327c8ca816 */ /* 0x000fe2000000008c */
[----:B------:R-:W-:Y:S01]  /*16e0*/  @!P2 IMAD.MOV.U32 R129, RZ, RZ, R128 ;  /* 0x000000ffff81a224 */ /* 0x000fe200078e0080 */
[----:B------:R-:W-:Y:S02]  /*16f0*/  F2FP.BF16.F32.PACK_AB R146, RZ, R141 ;  /* 0x0000008dff92723e */ /* 0x000fe400000010ff */
[----:B------:R-:W-:Y:S01]  /*1700*/  @!P2 MOV R137, R136 ;  /* 0x000000880089a202 */ /* 0x000fe20000000f00 */
[----:B------:R-:W-:Y:S01]  /*1710*/  @!P2 IMAD.U32 R140, R140, 0x10000, RZ ;  /* 0x000100008c8ca824 */ /* 0x000fe200078e00ff */
        /* <DEDUP_REMOVED lines=16> */
.L_x_4202:
        /* <DEDUP_REMOVED lines=12> */
.L_x_4203:
        /* <DEDUP_REMOVED lines=42> */
.L_x_4201:
[----:B-----5:R-:W-:Y:S01]  /*1b80*/  PRMT R131, R120, 0x7632, R131 ;  /* 0x0000763278837816 */ /* 0x020fe20000000083 */
[----:B------:R-:W-:Y:S01]  /*1b90*/  HFMA2 R133, -RZ, RZ, 0.1171875, 0 ;  /* 0x2f800000ff857431 */ /* 0x000fe200000001ff */
[----:B------:R-:W-:Y:S01]  /*1ba0*/  I2FP.F32.U32 R128, R130 ;  /* 0x0000008200807245 */ /* 0x000fe20000201000 */
[----:B------:R-:W-:Y:S01]  /*1bb0*/  IMAD.U32 R140, R164, 0x10000, RZ ;  /* 0x00010000a48c7824 */ /* 0x000fe200078e00ff */
        /* <DEDUP_REMOVED lines=9> */
[----:B------:R-:W-:-:S07]  /*1c50*/  FFMA.FTZ R140, R131, R140, R130 ;  /* 0x0000008c838c7223 */ /* 0x000fce0000010082 */
.L_x_4200:
        /* <DEDUP_REMOVED lines=20> */
.L_x_4206:
        /* <DEDUP_REMOVED lines=12> */
.L_x_4207:
        /* <DEDUP_REMOVED lines=42> */
.L_x_4205:
[----:B------:R-:W-:Y:S01]  /*2100*/  I2FP.F32.U32 R129, R130 ;  /* 0x0000008200817245 */ /* 0x000fe20000201000 */
[----:B------:R-:W-:Y:S01]  /*2110*/  IMAD.MOV.U32 R132, RZ, RZ, 0x2f800000 ;  /* 0x2f800000ff847424 */ /* 0x000fe200078e00ff */
[----:B-----5:R-:W-:Y:S01]  /*2120*/  SHF.L.U32 R130, R121, 0x10, RZ ;  /* 0x0000001079827819 */ /* 0x020fe200000006ff */
[----:B------:R-:W-:Y:S02]  /*2130*/  IMAD.U32 R139, R93, 0x10000, RZ ;  /* 0x000100005d8b7824 */ /* 0x000fe400078e00ff */
        /* <DEDUP_REMOVED lines=8> */
.L_x_4204:
        /* <DEDUP_REMOVED lines=21> */
.L_x_4210:
        /* <DEDUP_REMOVED lines=12> */
.L_x_4211:
        /* <DEDUP_REMOVED lines=40> */
[----:B------:R-:W-:Y:S01]  /*2650*/  LOP3.LUT R175, R128, UR41, R133, 0x96, !PT ;  /* 0x0000002980af7c12 */ /* 0x000fe2000f8e9685 */
[----:B------:R-:W-:-:S07]  /*2660*/  IMAD.MOV.U32 R130, RZ, RZ, R142 ;  /* 0x000000ffff827224 */ /* 0x000fce00078e008e */
.L_x_4209:
[----:B-----5:R-:W-:Y:S01]  /*2670*/  PRMT R131, R121, 0x7632, R131 ;  /* 0x0000763279837816 */ /* 0x020fe20000000083 */
[----:B------:R-:W-:Y:S01]  /*2680*/  IMAD.MOV.U32 R133, RZ, RZ, 0x2f800000 ;  /* 0x2f800000ff857424 */ /* 0x000fe200078e00ff */
[----:B------:R-:W-:Y:S02]  /*2690*/  I2FP.F32.U32 R128, R130 ;  /* 0x0000008200807245 */ /* 0x000fe40000201000 */
[----:B------:R-:W-:Y:S01]  /*26a0*/  PRMT R130, R125, 0x7632, R130 ;  /* 0x000076327d827816 */ /* 0x000fe20000000082 */
[----:B------:R-:W-:Y:S01]  /*26b0*/  IMAD.U32 R131, R131, 0x10000, RZ ;  /* 0x0001000083837824 */ /* 0x000fe200078e00ff */
[----:B------:R-:W-:Y:S01]  /*26c0*/  SHF.L.U32 R138, R163, 0x10, RZ ;  /* 0x00000010a38a7819 */ /* 0x000fe200000006ff */
[----:B------:R-:W-:Y:S02]  /*26d0*/  FFMA.FTZ R128, R128, R133, 1.1641532182693481445e-10 ;  /* 0x2f00000080807423 */ /* 0x000fe40000010085 */
[----:B------:R-:W-:Y:S01]  /*26e0*/  FMUL.FTZ R131, R131, UR21 ;  /* 0x0000001583837c20 */ /* 0x000fe20008410000 */
[----:B------:R-:W-:-:S02]  /*26f0*/  IMAD.U32 R130, R130, 0x10000, RZ ;  /* 0x0001000082827824 */ /* 0x000fc400078e00ff */
[----:B------:R-:W-:Y:S01]  /*2700*/  FSETP.GTU.FTZ.AND P3, PT, R128, UR23, PT ;  /* 0x0000001780007c0b */ /* 0x000fe2000bf7c000 */
[----:B------:R-:W-:-:S03]  /*2710*/  FMUL.FTZ R131, R131, UR20 ;  /* 0x0000001483837c20 */ /* 0x000fc60008410000 */
[----:B------:R-:W-:Y:S02]  /*2720*/  SEL R169, RZ, 0x1, P3 ;  /* 0x00000001ffa97807 */ /* 0x000fe40001800000 */
[----:B------:R-:W-:-:S05]  /*2730*/  FSEL R131, R131, RZ, !P3 ;  /* 0x000000ff83837208 */ /* 0x000fca0005800000 */
[----:B------:R-:W-:-:S07]  /*2740*/  FFMA.FTZ R138, R131, R138, R130 ;  /* 0x0000008a838a7223 */ /* 0x000fce0000010082 */
.L_x_4208:
        /* <DEDUP_REMOVED lines=20> */
.L_x_4214:
        /* <DEDUP_REMOVED lines=12> */
.L_x_4215:
        /* <DEDUP_REMOVED lines=39> */
[----:B------:R-:W-:Y:S01]  /*2bc0*/  IMAD.MOV.U32 R128, RZ, RZ, RZ ;  /* 0x000000ffff807224 */ /* 0x000fe200078e00ff */
[----:B------:R-:W-:Y:S01]  /*2bd0*/  MOV R144, R130 ;  /* 0x0000008200907202 */ /* 0x000fe20000000f00 */
[----:B------:R-:W-:-:S07]  /*2be0*/  IMAD.MOV.U32 R130, RZ, RZ, R143 ;  /* 0x000000ffff827224 */ /* 0x000fce00078e008f */
.L_x_4213:
[----:B------:R-:W-:Y:S01]  /*2bf0*/  I2FP.F32.U32 R129, R130 ;  /* 0x0000008200817245 */ /* 0x000fe20000201000 */
[----:B------:R-:W-:Y:S02]  /*2c00*/  HFMA2 R132, -RZ, RZ, 0.1171875, 0 ;  /* 0x2f800000ff847431 */ /* 0x000fe400000001ff */
[----:B-----5:R-:W-:Y:S02]  /*2c10*/  IMAD.U32 R130, R122, 0x10000, RZ ;  /* 0x000100007a827824 */ /* 0x020fe400078e00ff */
[----:B------:R-:W-:Y:S02]  /*2c20*/  IMAD.U32 R137, R94, 0x10000, RZ ;  /* 0x000100005e897824 */ /* 0x000fe400078e00ff */
[----:B------:R-:W-:Y:S01]  /*2c30*/  FFMA.FTZ R129, R129, R132, 1.1641532182693481445e-10 ;  /* 0x2f00000081817423 */ /* 0x000fe20000010084 */
[----:B------:R-:W-:-:S04]  /*2c40*/  FMUL.FTZ R130, R130, UR21 ;  /* 0x0000001582827c20 */ /* 0x000fc80008410000 */
[----:B------:R-:W-:Y:S01]  /*2c50*/  FMUL.FTZ R130, R130, UR20 ;  /* 0x0000001482827c20 */ /* 0x000fe20008410000 */
[----:B------:R-:W-:Y:S02]  /*2c60*/  FSETP.GTU.FTZ.AND P3, PT, R129, UR23, PT ;  /* 0x0000001781007c0b */ /* 0x000fe4000bf7c000 */
[----:B------:R-:W-:Y:S02]  /*2c70*/  SHF.L.U32 R129, R126, 0x10, RZ ;  /* 0x000000107e817819 */ /* 0x000fe400000006ff */
[----:B------:R-:W-:Y:S02]  /*2c80*/  FSEL R130, R130, RZ, !P3 ;  /* 0x000000ff82827208 */ /* 0x000fe40005800000 */
[----:B------:R-:W-:-:S03]  /*2c90*/  SEL R170, RZ, 0x1, P3 ;  /* 0x00000001ffaa7807 */ /* 0x000fc60001800000 */
[----:B------:R-:W-:-:S07]  /*2ca0*/  FFMA.FTZ R137, R130, R137, R129 ;  /* 0x0000008982897223 */ /* 0x000fce0000010081 */
.L_x_4212:
        /* <DEDUP_REMOVED lines=21> */
.L_x_4218:
        /* <DEDUP_REMOVED lines=12> */
.L_x_4219:
        /* <DEDUP_REMOVED lines=42> */
.L_x_4217:
[----:B-----5:R-:W-:Y:S01]  /*3160*/  PRMT R131, R122, 0x7632, R131 ;  /* 0x000076327a837816 */ /* 0x020fe20000000083 */
[----:B------:R-:W-:Y:S01]  /*3170*/  IMAD.MOV.U32 R133, RZ, RZ, 0x2f800000 ;  /* 0x2f800000ff857424 */ /* 0x000fe200078e00ff */
        /* <DEDUP_REMOVED lines=11> */
[----:B------:R-:W-:-:S07]  /*3230*/  FFMA.FTZ R136, R131, R136, R130 ;  /* 0x0000008883887223 */ /* 0x000fce0000010082 */
.L_x_4216:
[----:B------:R-:W-:Y:S01]  /*3240*/  F2FP.BF16.F32.PACK_AB R182, RZ, R136 ;  /* 0x00000088ffb6723e */ /* 0x000fe200000010ff */
[----:B------:R-:W-:Y:S01]  /*3250*/  @!P2 IMAD.MOV.U32 R128, RZ, RZ, R129 ;  /* 0x000000ffff80a224 */ /* 0x000fe200078e0081 */
[----:B------:R-:W-:Y:S01]  /*3260*/  @!P2 SHF.L.U32 R135, R127, 0x10, RZ ;  /* 0x000000107f87a819 */ /* 0x000fe200000006ff */
[----:B------:R-:W-:Y:S01]  /*3270*/  @!P2 IMAD.MOV.U32 R185, RZ, RZ, R145 ;  /* 0x000000ffffb9a224 */ /* 0x000fe200078e0091 */
        /* <DEDUP_REMOVED lines=16> */
.L_x_4222:
        /* <DEDUP_REMOVED lines=12> */
.L_x_4223:
        /* <DEDUP_REMOVED lines=42> */
.L_x_4221:
        /* <DEDUP_REMOVED lines=12> */
.L_x_4220:
        /* <DEDUP_REMOVED lines=21> */
.L_x_4226:
        /* <DEDUP_REMOVED lines=12> */
.L_x_4227:
        /* <DEDUP_REMOVED lines=39> */
[----:B------:R-:W-:-:S04]  /*3c20*/  LOP3.LUT R173, R132, UR27, R175, 0x96, !PT ;  /* 0x0000001b84ad7c12 */ /* 0x000fc8000f8e96af */
[----:B------:R-:W-:-:S07]  /*3c30*/  LOP3.LUT R175, R128, UR41, R181, 0x96, !PT ;  /* 0x0000002980af7c12 */ /* 0x000fce000f8e96b5 */
.L_x_4225:
[----:B-----5:R-:W-:Y:S02]  /*3c40*/  PRMT R130, R123, 0x7632, R130 ;  /* 0x000076327b827816 */ /* 0x020fe40000000082 */
[----:B------:R-:W-:Y:S01]  /*3c50*/  I2FP.F32.U32 R128, R129 ;  /* 0x0000008100807245 */ /* 0x000fe20000201000 */
[----:B------:R-:W-:Y:S01]  /*3c60*/  IMAD.MOV.U32 R129, RZ, RZ, 0x2f800000 ;  /* 0x2f800000ff817424 */ /* 0x000fe200078e00ff */
[----:B------:R-:W-:Y:S02]  /*3c70*/  SHF.L.U32 R130, R130, 0x10, RZ ;  /* 0x0000001082827819 */ /* 0x000fe400000006ff */
[----:B------:R-:W-:Y:S01]  /*3c80*/  PRMT R131, R127, 0x7632, R131 ;  /* 0x000076327f837816 */ /* 0x000fe20000000083 */
[----:B------:R-:W-:Y:S01]  /*3c90*/  FFMA.FTZ R128, R128, R129, 1.1641532182693481445e-10 ;  /* 0x2f00000080807423 */ /* 0x000fe20000010081 */
[----:B------:R-:W-:Y:S02]  /*3ca0*/  IMAD.U32 R129, R161, 0x10000, RZ ;  /* 0x00010000a1817824 */ /* 0x000fe400078e00ff */
[----:B------:R-:W-:Y:S01]  /*3cb0*/  FMUL.FTZ R130, R130, UR21 ;  /* 0x0000001582827c20 */ /* 0x000fe20008410000 */
[----:B------:R-:W-:Y:S01]  /*3cc0*/  IMAD.U32 R131, R131, 0x10000, RZ ;  /* 0x0001000083837824 */ /* 0x000fe200078e00ff */
[----:B------:R-:W-:-:S02]  /*3cd0*/  FSETP.GTU.FTZ.AND P2, PT, R128, UR23, PT ;  /* 0x0000001780007c0b */ /* 0x000fc4000bf5c000 */
[----:B------:R-:W-:Y:S02]  /*3ce0*/  FMUL.FTZ R130, R130, UR20 ;  /* 0x0000001482827c20 */ /* 0x000fe40008410000 */
[----:B------:R-:W-:-:S03]  /*3cf0*/  SEL R176, RZ, 0x1, P2 ;  /* 0x00000001ffb07807 */ /* 0x000fc60001000000 */
[----:B------:R-:W-:-:S05]  /*3d00*/  FSEL R130, R130, RZ, !P2 ;  /* 0x000000ff82827208 */ /* 0x000fca0005000000 */
[----:B------:R-:W-:-:S07]  /*3d10*/  FFMA.FTZ R134, R130, R129, R131 ;  /* 0x0000008182867223 */ /* 0x000fce0000010083 */
.L_x_4224:
[----:B------:R-:W-:Y:S02]  /*3d20*/  F2FP.BF16.F32.PACK_AB R131, RZ, R134 ;  /* 0x00000086ff83723e */ /* 0x000fe400000010ff */
[----:B------:R-:W-:Y:S02]  /*3d30*/  PRMT R130, R179, 0x5410, R182 ;  /* 0x00005410b3827816 */ /* 0x000fe400000000b6 */
[----:B------:R-:W-:Y:S02]  /*3d40*/  PRMT R129, R177, 0x5410, R178 ;  /* 0x00005410b1817816 */ /* 0x000fe400000000b2 */
[----:B------:R-:W-:Y:S02]  /*3d50*/  PRMT R128, R146, 0x5410, R147 ;  /* 0x0000541092807816 */ /* 0x000fe40000000093 */
[----:B------:R-:W-:Y:S01]  /*3d60*/  PRMT R131, R184, 0x5410, R131 ;  /* 0x00005410b8837816 */ /* 0x000fe20000000083 */
[----:B------:R-:W-:Y:S06]  /*3d70*/  BRA `(.L_x_4228) ;  /* 0x00000028004c7947 */ /* 0x000fec0003800000 */
.L_x_4195:
[----:B------:R-:W-:Y:S02]  /*3d80*/  HFMA2 R141, -RZ, RZ, 0, 0 ;  /* 0x00000000ff8d7431 */ /* 0x000fe400000001ff */
[----:B------:R-:W-:Y:S02]  /*3d90*/  IMAD.MOV.U32 R128, RZ, RZ, R178 ;  /* 0x000000ffff807224 */ /* 0x000fe400078e00b2 */
[----:B------:R-:W-:Y:S01]  /*3da0*/  IMAD.MOV.U32 R180, RZ, RZ, R177 ;  /* 0x000000ffffb47224 */ /* 0x000fe200078e00b1 */
[----:B------:R-:W-:Y:S06]  /*3db0*/  @!P1 BRA `(.L_x_4229) ;  /* 0x00000004003c9947 */ /* 0x000fec0003800000 */
        /* <DEDUP_REMOVED lines=15> */
.L_x_4231:
        /* <DEDUP_REMOVED lines=12> */
.L_x_4232:
        /* <DEDUP_REMOVED lines=40> */
[----:B------:R-:W-:-:S07]  /*41f0*/  IMAD.MOV.U32 R128, RZ, RZ, RZ ;  /* 0x000000ffff807224 */ /* 0x000fce00078e00ff */
.L_x_4230:
[----:B------:R-:W-:Y:S01]  /*4200*/  I2FP.F32.U32 R129, R129 ;  /* 0x0000008100817245 */ /* 0x000fe20000201000 */
[----:B------:R-:W-:Y:S02]  /*4210*/  HFMA2 R130, -RZ, RZ, 0.1171875, 0 ;  /* 0x2f800000ff827431 */ /* 0x000fe400000001ff */
[----:B-----5:R-:W-:-:S03]  /*4220*/  IMAD.U32 R131, R120, 0x10000, RZ ;  /* 0x0001000078837824 */ /* 0x020fc600078e00ff */
[----:B------:R-:W-:Y:S01]  /*4230*/  FFMA.FTZ R129, R129, R130, 1.1641532182693481445e-10 ;  /* 0x2f00000081817423 */ /* 0x000fe20000010082 */
[----:B------:R-:W-:Y:S01]  /*4240*/  FMUL.FTZ R131, R131, UR21 ;  /* 0x0000001583837c20 */ /* 0x000fe20008410000 */
[----:B------:R-:W-:-:S03]  /*4250*/  IMAD.U32 R130, R92, 0x10000, RZ ;  /* 0x000100005c827824 */ /* 0x000fc600078e00ff */
[----:B------:R-:W-:Y:S01]  /*4260*/  FMUL.FTZ R131, R131, UR20 ;  /* 0x0000001483837c20 */ /* 0x000fe20008410000 */
[----:B------:R-:W-:-:S04]  /*4270*/  FSETP.GTU.FTZ.AND P2, PT, R129, UR23, PT ;  /* 0x0000001781007c0b */ /* 0x000fc8000bf5c000 */
[----:B------:R-:W-:Y:S02]  /*4280*/  FSEL R141, R131, RZ, !P2 ;  /* 0x000000ff838d7208 */ /* 0x000fe40005000000 */
[----:B------:R-:W-:-:S03]  /*4290*/  SEL R166, RZ, 0x1, P2 ;  /* 0x00000001ffa67807 */ /* 0x000fc60001000000 */
[----:B------:R-:W-:-:S07]  /*42a0*/  FMUL.FTZ R141, R141, R130 ;  /* 0x000000828d8d7220 */ /* 0x000fce0000410000 */
.L_x_4229:
        /* <DEDUP_REMOVED lines=16> */
.L_x_4235:
        /* <DEDUP_REMOVED lines=12> */
.L_x_4236:
        /* <DEDUP_REMOVED lines=38> */
[----:B------:R-:W-:Y:S02]  /*46d0*/  LOP3.LUT R173, R130, UR27, R175, 0x96, !PT ;  /* 0x0000001b82ad7c12 */ /* 0x000fe4000f8e96af */
[----:B------:R-:W-:Y:S01]  /*46e0*/  MOV R130, R180 ;  /* 0x000000b400827202 */ /* 0x000fe20000000f00 */
[----:B------:R-:W-:Y:S01]  /*46f0*/  IMAD.MOV.U32 R180, RZ, RZ, R132 ;  /* 0x000000ffffb47224 */ /* 0x000fe200078e0084 */
[----:B------:R-:W-:-:S07]  /*4700*/  LOP3.LUT R175, R128, UR41, R133, 0x96, !PT ;  /* 0x0000002980af7c12 */ /* 0x000fce000f8e9685 */
.L_x_4234:
[----:B-----5:R-:W-:Y:S01]  /*4710*/  PRMT R131, R120, 0x7632, R131 ;  /* 0x0000763278837816 */ /* 0x020fe20000000083 */
[----:B------:R-:W-:Y:S01]  /*4720*/  HFMA2 R133, -RZ, RZ, 0.1171875, 0 ;  /* 0x2f800000ff857431 */ /* 0x000fe200000001ff */
[----:B------:R-:W-:Y:S01]  /*4730*/  I2FP.F32.U32 R128, R130 ;  /* 0x0000008200807245 */ /* 0x000fe20000201000 */
[----:B------:R-:W-:Y:S02]  /*4740*/  IMAD.U32 R140, R164, 0x10000, RZ ;  /* 0x00010000a48c7824 */ /* 0x000fe400078e00ff */
[----:B------:R-:W-:Y:S02]  /*4750*/  IMAD.U32 R131, R131, 0x10000, RZ ;  /* 0x0001000083837824 */ /* 0x000fe400078e00ff */
[----:B------:R-:W-:Y:S02]  /*4760*/  FFMA.FTZ R128, R128, R133, 1.1641532182693481445e-10 ;  /* 0x2f00000080807423 */ /* 0x000fe40000010085 */
[----:B------:R-:W-:-:S03]  /*4770*/  FMUL.FTZ R131, R131, UR21 ;  /* 0x0000001583837c20 */ /* 0x000fc60008410000 */
[----:B------:R-:W-:Y:S01]  /*4780*/  FSETP.GTU.FTZ.AND P2, PT, R128, UR23, PT ;  /* 0x0000001780007c0b */ /* 0x000fe2000bf5c000 */
[----:B------:R-:W-:-:S03]  /*4790*/  FMUL.FTZ R131, R131, UR20 ;  /* 0x0000001483837c20 */ /* 0x000fc60008410000 */
[----:B------:R-:W-:Y:S02]  /*47a0*/  SEL R167, RZ, 0x1, P2 ;  /* 0x00000001ffa77807 */ /* 0x000fe40001000000 */
[----:B------:R-:W-:-:S05]  /*47b0*/  FSEL R131, R131, RZ, !P2 ;  /* 0x000000ff83837208 */ /* 0x000fca0005000000 */
[----:B------:R-:W-:-:S07]  /*47c0*/  FMUL.FTZ R140, R131, R140 ;  /* 0x0000008c838c7220 */ /* 0x000fce0000410000 */
.L_x_4233:
        /* <DEDUP_REMOVED lines=16> */
.L_x_4239:
        /* <DEDUP_REMOVED lines=12> */
.L_x_4240:
        /* <DEDUP_REMOVED lines=42> */
.L_x_4238:
        /* <DEDUP_REMOVED lines=11> */
.L_x_4237:
        /* <DEDUP_REMOVED lines=16> */
.L_x_4243:
        /* <DEDUP_REMOVED lines=12> */
.L_x_4244:
        /* <DEDUP_REMOVED lines=42> */
.L_x_4242:
        /* <DEDUP_REMOVED lines=12> */
.L_x_4241:
        /* <DEDUP_REMOVED lines=16> */
.L_x_4247:
        /* <DEDUP_REMOVED lines=12> */
.L_x_4248:
        /* <DEDUP_REMOVED lines=42> */
.L_x_4246:
        /* <DEDUP_REMOVED lines=11> */
.L_x_4245:
        /* <DEDUP_REMOVED lines=16> */
.L_x_4251:
        /* <DEDUP_REMOVED lines=12> */
.L_x_4252:
        /* <DEDUP_REMOVED lines=39> */
[----:B------:R-:W-:Y:S02]  /*5b40*/  LOP3.LUT R175, R128, UR41, R131, 0x96, !PT ;  /* 0x0000002980af7c12 */ /* 0x000fe4000f8e9683 */
[----:B------:R-:W-:Y:S01]  /*5b50*/  MOV R131, R180 ;  /* 0x000000b400837202 */ /* 0x000fe20000000f00 */
[----:B------:R-:W-:-:S07]  /*5b60*/  IMAD.MOV.U32 R180, RZ, RZ, R130 ;  /* 0x000000ffffb47224 */ /* 0x000fce00078e0082 */
.L_x_4250:
[----:B-----5:R-:W-:Y:S02]  /*5b70*/  PRMT R130, R122, 0x7632, R130 ;  /* 0x000076327a827816 */ /* 0x020fe40000000082 */
        /* <DEDUP_REMOVED lines=11> */
.L_x_4249:
        /* <DEDUP_REMOVED lines=16> */
.L_x_4255:
        /* <DEDUP_REMOVED lines=12> */
.L_x_4256:
        /* <DEDUP_REMOVED lines=42> */
.L_x_4254:
        /* <DEDUP_REMOVED lines=11> */
.L_x_4253:
        /* <DEDUP_REMOVED lines=16> */
.L_x_4259:
        /* <DEDUP_REMOVED lines=12> */
.L_x_4260:
        /* <DEDUP_REMOVED lines=42> */
.L_x_4258:
        /* <DEDUP_REMOVED lines=12> */
.L_x_4257:
[----:B------:R-:W-:Y:S02]  /*6660*/  F2FP.BF16.F32.PACK_AB R131, RZ, R134 ;  /* 0x00000086ff83723e */ /* 0x000fe400000010ff */
[----:B------:R-:W-:Y:S02]  /*6670*/  PRMT R130, R181, 0x5410, R177 ;  /* 0x00005410b5827816 */ /* 0x000fe400000000b1 */
[----:B------:R-:W-:Y:S02]  /*6680*/  PRMT R129, R178, 0x5410, R179 ;  /* 0x00005410b2817816 */ /* 0x000fe400000000b3 */
[----:B------:R-:W-:Y:S02]  /*6690*/  PRMT R128, R147, 0x5410, R146 ;  /* 0x0000541093807816 */ /* 0x000fe40000000092 */
[----:B------:R-:W-:-:S07]  /*66a0*/  PRMT R131, R182, 0x5410, R131 ;  /* 0x00005410b6837816 */ /* 0x000fce0000000083 */
.L_x_4228:
[----:B------:R-:W0:Y:S01]  /*66b0*/  LDC.64 R132, c[0x0][0x3a8] ;  /* 0x0000ea00ff847b82 */ /* 0x000e220000000a00 */
[----:B------:R-:W-:Y:S01]  /*66c0*/  @P1 IADD3 R177, PT, PT, R223, 0x80, RZ ;  /* 0x00000080dfb11810 */ /* 0x000fe20007ffe0ff */
[----:B------:R-:W-:-:S06]  /*66d0*/  @P0 VIADD R179, R221, 0x80 ;  /* 0x00000080ddb30836 */ /* 0x000fcc0000000000 */
[----:B------:R-:W1:Y:S08]  /*66e0*/  @P1 LDC.64 R144, c[0x0][0x390] ;  /* 0x0000e400ff901b82 */ /* 0x000e700000000a00 */
[----:B------:R-:W2:Y:S01]  /*66f0*/  @P0 LDC.64 R142, c[0x0][0x3a0] ;  /* 0x0000e800ff8e0b82 */ /* 0x000ea20000000a00 */
[----:B0-----:R-:W-:-:S05]  /*6700*/  IMAD.WIDE.U32 R146, R221, 0x10, R132 ;  /* 0x00000010dd927825 */ /* 0x001fca00078e0084 */
[----:B------:R0:W-:Y:S01]  /*6710*/  STG.E.128 desc[UR12][R146.64], R128 ;  /* 0x0000008092007986 */ /* 0x0001e2000c101d0c */
[----:B-1----:R-:W-:-:S04]  /*6720*/  @P1 IMAD.WIDE.U32 R144, R177, 0x10, R144 ;  /* 0x00000010b1901825 */ /* 0x002fc800078e0090 */
[----:B--2---:R-:W-:Y:S01]  /*6730*/  @P0 IMAD.WIDE.U32 R142, R179, 0x10, R142 ;  /* 0x00000010b38e0825 */ /* 0x004fe200078e008e */
[----:B------:R-:W-:Y:S06]  /*6740*/  @!P1 BRA `(.L_x_4261) ;  /* 0x0000000000509947 */ /* 0x000fec0003800000 */
        /* <DEDUP_REMOVED lines=20> */
.L_x_4261:
[----:B-----5:R2:W5:Y:S04]  /*6890*/  @P1 LDG.E.128 R120, desc[UR12][R144.64] ;  /* 0x0000000c90781981 */ /* 0x020568000c1e1d00 */
[----:B------:R2:W5:Y:S01]  /*68a0*/  @P0 LDG.E.128 R124, desc[UR12][R142.64] ;  /* 0x0000000c8e7c0981 */ /* 0x000562000c1e1d00 */
[----:B------:R-:W-:Y:S05]  /*68b0*/  @!P0 BRA `(.L_x_4262) ;  /* 0x0000002c00048947 */ /* 0x000fea0003800000 */
[----:B------:R-:W-:-:S13]  /*68c0*/  ISETP.GT.AND P2, PT, R220, RZ, PT ;  /* 0x000000ffdc00720c */ /* 0x000fda0003f44270 */
[----:B-----5:R-:W-:Y:S01]  /*68d0*/  @!P2 SHF.L.U32 R181, R124, 0x10, RZ ;  /* 0x000000107cb5a819 */ /* 0x020fe200000006ff */
[----:B01----:R-:W-:Y:S02]  /*68e0*/  @!P2 IMAD.MOV.U32 R128, RZ, RZ, R183 ;  /* 0x000000ffff80a224 */ /* 0x003fe400078e00b7 */
[----:B------:R-:W-:Y:S01]  /*68f0*/  @!P2 IMAD.MOV.U32 R177, RZ, RZ, R180 ;  /* 0x000000ffffb1a224 */ /* 0x000fe200078e00b4 */
        /* <DEDUP_REMOVED lines=16> */
.L_x_4265:
[----:B------:R-:W-:-:S04]  /*6a00*/  IADD3 R2, PT, PT, R2, 0x1, RZ ;  /* 0x0000000102027810 */ /* 0x000fc80007ffe0ff */
[C---:B------:R-:W-:Y:S01]  /*6a10*/  ISETP.NE.AND P3, PT, R2.reuse, RZ, PT ;  /* 0x000000ff0200720c */ /* 0x040fe20003f65270 */
[----:B--2---:R-:W-:-:S12]  /*6a20*/  IMAD.WIDE.U32 R142, R2, -0x2daee0ad, RZ ;  /* 0xd2511f53028e7825 */ /* 0x004fd800078e00ff */
        /* <DEDUP_REMOVED lines=9> */
.L_x_4266:
        /* <DEDUP_REMOVED lines=42> */
.L_x_4264:
[----:B------:R-:W-:Y:S01]  /*6d60*/  I2FP.F32.U32 R129, R129 ;  /* 0x0000008100817245 */ /* 0x000fe20000201000 */
[----:B------:R-:W-:Y:S02]  /*6d70*/  IMAD.MOV.U32 R130, RZ, RZ, 0x2f800000 ;  /* 0x2f800000ff827424 */ /* 0x000fe400078e00ff */
[----:B------:R-:W-:Y:S02]  /*6d80*/  IMAD.U32 R131, R120, 0x10000, RZ ;  /* 0x0001000078837824 */ /* 0x000fe400078e00ff */
[----:B------:R-:W-:Y:S01]  /*6d90*/  FFMA.FTZ R129, R129, R130, 1.1641532182693481445e-10 ;  /* 0x2f00000081817423 */ /* 0x000fe20000010082 */
[----:B------:R-:W-:Y:S01]  /*6da0*/  SHF.L.U32 R130, R96, 0x10, RZ ;  /* 0x0000001060827819 */ /* 0x000fe200000006ff */
[----:B------:R-:W-:Y:S01]  /*6db0*/  FMUL.FTZ R131, R131, UR21 ;  /* 0x0000001583837c20 */ /* 0x000fe20008410000 */
[----:B--2---:R-:W-:Y:S02]  /*6dc0*/  IMAD.U32 R142, R124, 0x10000, RZ ;  /* 0x000100007c8e7824 */ /* 0x004fe400078e00ff */
[----:B------:R-:W-:Y:S01]  /*6dd0*/  FSETP.GTU.FTZ.AND P3, PT, R129, UR23, PT ;  /* 0x0000001781007c0b */ /* 0x000fe2000bf7c000 */
[----:B------:R-:W-:-:S03]  /*6de0*/  FMUL.FTZ R131, R131, UR20 ;  /* 0x0000001483837c20 */ /* 0x000fc60008410000 */
[----:B------:R-:W-:Y:S02]  /*6df0*/  SEL R166, RZ, 0x1, P3 ;  /* 0x00000001ffa67807 */ /* 0x000fe40001800000 */
[----:B------:R-:W-:-:S05]  /*6e00*/  FSEL R181, R131, RZ, !P3 ;  /* 0x000000ff83b57208 */ /* 0x000fca0005800000 */
[----:B------:R-:W-:-:S07]  /*6e10*/  FFMA.FTZ R181, R181, R130, R142 ;  /* 0x00000082b5b57223 */ /* 0x000fce000001008e */
.L_x_4263:
        /* <DEDUP_REMOVED lines=21> */
.L_x_4269:
[----:B------:R-:W-:-:S04]  /*6f70*/  VIADD R2, R2, 0x1 ;  /* 0x0000000102027836 */ /* 0x000fc80000000000 */
[C---:B--2---:R-:W-:Y:S01]  /*6f80*/  IMAD.WIDE.U32 R144, R2.reuse, -0x2daee0ad, RZ ;  /* 0xd2511f5302907825 */ /* 0x044fe200078e00ff */
        /* <DEDUP_REMOVED lines=10> */
.L_x_4270:
        /* <DEDUP_REMOVED lines=42> */
.L_x_4268:
[----:B------:R-:W-:Y:S01]  /*72d0*/  PRMT R131, R120, 0x7632, R131 ;  /* 0x0000763278837816 */ /* 0x000fe20000000083 */
[----:B--2---:R-:W-:Y:S01]  /*72e0*/  HFMA2 R143, -RZ, RZ, 0.1171875, 0 ;  /* 0x2f800000ff8f7431 */ /* 0x004fe200000001ff */
        /* <DEDUP_REMOVED lines=12> */
.L_x_4267:
        /* <DEDUP_REMOVED lines=20> */
.L_x_4273:
[----:B------:R-:W-:-:S04]  /*74f0*/  VIADD R2, R2, 0x1 ;  /* 0x0000000102027836 */ /* 0x000fc80000000000 */
[C---:B--2---:R-:W-:Y:S01]  /*7500*/  IMAD.WIDE.U32 R142, R2.reuse, -0x2daee0ad, RZ ;  /* 0xd2511f53028e7825 */ /* 0x044fe200078e00ff */
        /* <DEDUP_REMOVED lines=10> */
.L_x_4274:
        /* <DEDUP_REMOVED lines=42> */
.L_x_4272:
[----:B------:R-:W-:Y:S01]  /*7850*/  I2FP.F32.U32 R129, R130 ;  /* 0x0000008200817245 */ /* 0x000fe20000201000 */
[----:B------:R-:W-:Y:S01]  /*7860*/  IMAD.MOV.U32 R130, RZ, RZ, 0x2f800000 ;  /* 0x2f800000ff827424 */ /* 0x000fe200078e00ff */
[----:B------:R-:W-:Y:S01]  /*7870*/  SHF.L.U32 R131, R121, 0x10, RZ ;  /* 0x0000001079837819 */ /* 0x000fe200000006ff */
[----:B--2---:R-:W-:Y:S02]  /*7880*/  IMAD.U32 R142, R125, 0x10000, RZ ;  /* 0x000100007d8e7824 */ /* 0x004fe400078e00ff */
[----:B------:R-:W-:Y:S01]  /*7890*/  FFMA.FTZ R129, R129, R130, 1.1641532182693481445e-10 ;  /* 0x2f00000081817423 */ /* 0x000fe20000010082 */
[----:B------:R-:W-:Y:S02]  /*78a0*/  IMAD.U32 R130, R97, 0x10000, RZ ;  /* 0x0001000061827824 */ /* 0x000fe400078e00ff */
[----:B------:R-:W-:Y:S02]  /*78b0*/  FMUL.FTZ R131, R131, UR21 ;  /* 0x0000001583837c20 */ /* 0x000fe40008410000 */
[----:B------:R-:W-:-:S02]  /*78c0*/  FSETP.GTU.FTZ.AND P3, PT, R129, UR23, PT ;  /* 0x0000001781007c0b */ /* 0x000fc4000bf7c000 */
[----:B------:R-:W-:Y:S02]  /*78d0*/  FMUL.FTZ R131, R131, UR20 ;  /* 0x0000001483837c20 */ /* 0x000fe40008410000 */
[----:B------:R-:W-:-:S03]  /*78e0*/  SEL R168, RZ, 0x1, P3 ;  /* 0x00000001ffa87807 */ /* 0x000fc60001800000 */
[----:B------:R-:W-:-:S05]  /*78f0*/  FSEL R147, R131, RZ, !P3 ;  /* 0x000000ff83937208 */ /* 0x000fca0005800000 */
[----:B------:R-:W-:-:S07]  /*7900*/  FFMA.FTZ R147, R147, R130, R142 ;  /* 0x0000008293937223 */ /* 0x000fce000001008e */
.L_x_4271:
        /* <DEDUP_REMOVED lines=21> */
.L_x_4277:
        /* <DEDUP_REMOVED lines=12> */
.L_x_4278:
        /* <DEDUP_REMOVED lines=42> */
.L_x_4276:
[----:B------:R-:W-:Y:S01]  /*7dc0*/  PRMT R131, R121, 0x7632, R131 ;  /* 0x0000763279837816 */ /* 0x000fe20000000083 */
[----:B--2---:R-:W-:Y:S01]  /*7dd0*/  IMAD.MOV.U32 R143, RZ, RZ, 0x2f800000 ;  /* 0x2f800000ff8f7424 */ /* 0x004fe200078e00ff */
        /* <DEDUP_REMOVED lines=12> */
.L_x_4275:
[----:B------:R-:W-:Y:S01]  /*7ea0*/  F2FP.BF16.F32.PACK_AB R183, RZ, R146 ;  /* 0x00000092ffb7723e */ /* 0x000fe200000010ff */
[----:B--2---:R-:W-:Y:S01]  /*7eb0*/  @!P2 IMAD.U32 R145, R126, 0x10000, RZ ;  /* 0x000100007e91a824 */ /* 0x004fe200078e00ff */
        /* <DEDUP_REMOVED lines=18> */
.L_x_4281:
        /* <DEDUP_REMOVED lines=12> */
.L_x_4282:
        /* <DEDUP_REMOVED lines=39> */
[----:B------:R-:W-:Y:S01]  /*8310*/  IMAD.MOV.U32 R130, RZ, RZ, R184 ;  /* 0x000000ffff827224 */ /* 0x000fe200078e00b8 */
[----:B------:R-:W-:Y:S01]  /*8320*/  MOV R177, R128 ;  /* 0x0000008000b17202 */ /* 0x000fe20000000f00 */
[----:B------:R-:W-:-:S07]  /*8330*/  IMAD.MOV.U32 R128, RZ, RZ, RZ ;  /* 0x000000ffff807224 */ /* 0x000fce00078e00ff */
.L_x_4280:
[----:B------:R-:W-:Y:S01]  /*8340*/  I2FP.F32.U32 R129, R130 ;  /* 0x0000008200817245 */ /* 0x000fe20000201000 */
[----:B------:R-:W-:Y:S02]  /*8350*/  HFMA2 R130, -RZ, RZ, 0.1171875, 0 ;  /* 0x2f800000ff827431 */ /* 0x000fe400000001ff */
[----:B------:R-:W-:Y:S01]  /*8360*/  IMAD.U32 R131, R122, 0x10000, RZ ;  /* 0x000100007a837824 */ /* 0x000fe200078e00ff */
[----:B------:R-:W-:Y:S02]  /*8370*/  SHF.L.U32 R142, R126, 0x10, RZ ;  /* 0x000000107e8e7819 */ /* 0x000fe400000006ff */
[----:B------:R-:W-:Y:S01]  /*8380*/  FFMA.FTZ R129, R129, R130, 1.1641532182693481445e-10 ;  /* 0x2f00000081817423 */ /* 0x000fe20000010082 */
[----:B------:R-:W-:Y:S01]  /*8390*/  FMUL.FTZ R131, R131, UR21 ;  /* 0x0000001583837c20 */ /* 0x000fe20008410000 */
[----:B------:R-:W-:-:S03]  /*83a0*/  IMAD.U32 R130, R98, 0x10000, RZ ;  /* 0x0001000062827824 */ /* 0x000fc600078e00ff */
[----:B------:R-:W-:Y:S01]  /*83b0*/  FMUL.FTZ R131, R131, UR20 ;  /* 0x0000001483837c20 */ /* 0x000fe20008410000 */
[----:B------:R-:W-:-:S04]  /*83c0*/  FSETP.GTU.FTZ.AND P3, PT, R129, UR23, PT ;  /* 0x0000001781007c0b */ /* 0x000fc8000bf7c000 */
[----:B------:R-:W-:Y:S02]  /*83d0*/  FSEL R145, R131, RZ, !P3 ;  /* 0x000000ff83917208 */ /* 0x000fe40005800000 */
[----:B------:R-:W-:-:S03]  /*83e0*/  SEL R170, RZ, 0x1, P3 ;  /* 0x00000001ffaa7807 */ /* 0x000fc60001800000 */
[----:B------:R-:W-:-:S07]  /*83f0*/  FFMA.FTZ R145, R145, R130, R142 ;  /* 0x0000008291917223 */ /* 0x000fce000001008e */
.L_x_4279:
        /* <DEDUP_REMOVED lines=21> */
.L_x_4285:
        /* <DEDUP_REMOVED lines=12> */
.L_x_4286:
        /* <DEDUP_REMOVED lines=42> */
.L_x_4284:
[----:B------:R-:W-:Y:S01]  /*88b0*/  PRMT R131, R122, 0x7632, R131 ;  /* 0x000076327a837816 */ /* 0x000fe20000000083 */
        /* <DEDUP_REMOVED lines=13> */
.L_x_4283:
        /* <DEDUP_REMOVED lines=20> */
.L_x_4289:
        /* <DEDUP_REMOVED lines=12> */
.L_x_4290:
        /* <DEDUP_REMOVED lines=42> */
.L_x_4288:
[----:B------:R-:W-:Y:S01]  /*8e30*/  I2FP.F32.U32 R129, R130 ;  /* 0x0000008200817245 */ /* 0x000fe20000201000 */
[----:B------:R-:W-:Y:S02]  /*8e40*/  IMAD.MOV.U32 R130, RZ, RZ, 0x2f800000 ;  /* 0x2f800000ff827424 */ /* 0x000fe400078e00ff */
[----:B------:R-:W-:Y:S02]  /*8e50*/  IMAD.U32 R131, R123, 0x10000, RZ ;  /* 0x000100007b837824 */ /* 0x000fe400078e00ff */
[----:B------:R-:W-:Y:S01]  /*8e60*/  FFMA.FTZ R129, R129, R130, 1.1641532182693481445e-10 ;  /* 0x2f00000081817423 */ /* 0x000fe20000010082 */
[----:B------:R-:W-:Y:S01]  /*8e70*/  SHF.L.U32 R130, R99, 0x10, RZ ;  /* 0x0000001063827819 */ /* 0x000fe200000006ff */
[----:B------:R-:W-:Y:S01]  /*8e80*/  FMUL.FTZ R131, R131, UR21 ;  /* 0x0000001583837c20 */ /* 0x000fe20008410000 */
[----:B------:R-:W-:Y:S02]  /*8e90*/  IMAD.U32 R142, R127, 0x10000, RZ ;  /* 0x000100007f8e7824 */ /* 0x000fe400078e00ff */
[----:B------:R-:W-:Y:S01]  /*8ea0*/  FSETP.GTU.FTZ.AND P3, PT, R129, UR23, PT ;  /* 0x0000001781007c0b */ /* 0x000fe2000bf7c000 */
[----:B------:R-:W-:-:S03]  /*8eb0*/  FMUL.FTZ R131, R131, UR20 ;  /* 0x0000001483837c20 */ /* 0x000fc60008410000 */
[----:B------:R-:W-:Y:S02]  /*8ec0*/  SEL R172, RZ, 0x1, P3 ;  /* 0x00000001ffac7807 */ /* 0x000fe40001800000 */
[----:B------:R-:W-:-:S05]  /*8ed0*/  FSEL R143, R131, RZ, !P3 ;  /* 0x000000ff838f7208 */ /* 0x000fca0005800000 */
[----:B------:R-:W-:-:S07]  /*8ee0*/  FFMA.FTZ R143, R143, R130, R142 ;  /* 0x000000828f8f7223 */ /* 0x000fce000001008e */
.L_x_4287:
        /* <DEDUP_REMOVED lines=21> */
.L_x_4293:
        /* <DEDUP_REMOVED lines=12> */
.L_x_4294:
        /* <DEDUP_REMOVED lines=41> */
.L_x_4292:
[----:B------:R-:W-:Y:S02]  /*9390*/  PRMT R130, R123, 0x7632, R130 ;  /* 0x000076327b827816 */ /* 0x000fe40000000082 */
        /* <DEDUP_REMOVED lines=13> */
.L_x_4291:
[----:B------:R-:W-:Y:S02]  /*9470*/  F2FP.BF16.F32.PACK_AB R131, RZ, R142 ;  /* 0x0000008eff83723e */ /* 0x000fe400000010ff */
[----:B------:R-:W-:Y:S02]  /*9480*/  PRMT R130, R184, 0x5410, R185 ;  /* 0x00005410b8827816 */ /* 0x000fe400000000b9 */
[----:B------:R-:W-:Y:S02]  /*9490*/  PRMT R129, R182, 0x5410, R183 ;  /* 0x00005410b6817816 */ /* 0x000fe400000000b7 */
[----:B------:R-:W-:Y:S02]  /*94a0*/  PRMT R128, R179, 0x5410, R178 ;  /* 0x00005410b3807816 */ /* 0x000fe400000000b2 */
[----:B------:R-:W-:Y:S01]  /*94b0*/  PRMT R131, R186, 0x5410, R131 ;  /* 0x00005410ba837816 */ /* 0x000fe20000000083 */
[----:B------:R-:W-:Y:S06]  /*94c0*/  BRA `(.L_x_4295) ;  /* 0x00000028004c7947 */ /* 0x000fec0003800000 */
.L_x_4262:
[----:B------:R-:W-:Y:S02]  /*94d0*/  HFMA2 R181, -RZ, RZ, 0, 0 ;  /* 0x00000000ffb57431 */ /* 0x000fe400000001ff */
[----:B01----:R-:W-:Y:S02]  /*94e0*/  IMAD.MOV.U32 R128, RZ, RZ, R183 ;  /* 0x000000ffff807224 */ /* 0x003fe400078e00b7 */
        /* <DEDUP_REMOVED lines=17> */
.L_x_4298:
        /* <DEDUP_REMOVED lines=12> */
.L_x_4299:
        /* <DEDUP_REMOVED lines=41> */
.L_x_4297:
        /* <DEDUP_REMOVED lines=11> */
.L_x_4296:
        /* <DEDUP_REMOVED lines=16> */
.L_x_4302:
        /* <DEDUP_REMOVED lines=12> */
.L_x_4303:
[----:B--2---:R-:W-:Y:S01]  /*9bc0*/  IMAD.WIDE.U32 R142, R0, -0x326172a9, RZ ;  /* 0xcd9e8d57008e7825 */ /* 0x004fe200078e00ff */
        /* <DEDUP_REMOVED lines=41> */
.L_x_4301:
[----:B-----5:R-:W-:Y:S01]  /*9e60*/  PRMT R131, R120, 0x7632, R131 ;  /* 0x0000763278837816 */ /* 0x020fe20000000083 */
[----:B--2---:R-:W-:Y:S01]  /*9e70*/  HFMA2 R143, -RZ, RZ, 0.1171875, 0 ;  /* 0x2f800000ff8f7431 */ /* 0x004fe200000001ff */
        /* <DEDUP_REMOVED lines=10> */
.L_x_4300:
        /* <DEDUP_REMOVED lines=16> */
.L_x_4306:
        /* <DEDUP_REMOVED lines=12> */
.L_x_4307:
        /* <DEDUP_REMOVED lines=38> */
[----:B------:R-:W-:Y:S02]  /*a340*/  LOP3.LUT R175, R130, UR41, R129, 0x96, !PT ;  /* 0x0000002982af7c12 */ /* 0x000fe4000f8e9681 */
[----:B------:R-:W-:Y:S01]  /*a350*/  MOV R130, R188 ;  /* 0x000000bc00827202 */ /* 0x000fe20000000f00 */
[----:B------:R-:W-:Y:S02]  /*a360*/  IMAD.MOV.U32 R188, RZ, RZ, R128 ;  /* 0x000000ffffbc7224 */ /* 0x000fe400078e0080 */
[----:B------:R-:W-:-:S07]  /*a370*/  IMAD.MOV.U32 R128, RZ, RZ, RZ ;  /* 0x000000ffff807224 */ /* 0x000fce00078e00ff */
.L_x_4305:
        /* <DEDUP_REMOVED lines=11> */
.L_x_4304:
        /* <DEDUP_REMOVED lines=16> */
.L_x_4310:
        /* <DEDUP_REMOVED lines=12> */
.L_x_4311:
        /* <DEDUP_REMOVED lines=42> */
.L_x_4309:
        /* <DEDUP_REMOVED lines=12> */
.L_x_4308:
[----:B------:R-:W-:Y:S01]  /*a950*/  F2FP.BF16.F32.PACK_AB R183, RZ, R146 ;  /* 0x00000092ffb7723e */ /* 0x000fe200000010ff */
[----:B------:R-:W-:Y:S01]  /*a960*/  IMAD.MOV.U32 R128, RZ, RZ, R129 ;  /* 0x000000ffff807224 */ /* 0x000fe200078e0081 */
[----:B--2---:R-:W-:Y:S01]  /*a970*/  MOV R145, RZ ;  /* 0x000000ff00917202 */ /* 0x004fe20000000f00 */
        /* <DEDUP_REMOVED lines=13> */
.L_x_4314:
        /* <DEDUP_REMOVED lines=12> */
.L_x_4315:
        /* <DEDUP_REMOVED lines=42> */
.L_x_4313:
        /* <DEDUP_REMOVED lines=11> */
.L_x_4312:
        /* <DEDUP_REMOVED lines=16> */
.L_x_4318:
        /* <DEDUP_REMOVED lines=12> */
.L_x_4319:
        /* <DEDUP_REMOVED lines=42> */
.L_x_4317:
        /* <DEDUP_REMOVED lines=12> */
.L_x_4316:
        /* <DEDUP_REMOVED lines=16> */
.L_x_4322:
        /* <DEDUP_REMOVED lines=12> */
.L_x_4323:
        /* <DEDUP_REMOVED lines=42> */
.L_x_4321:
        /* <DEDUP_REMOVED lines=11> */
.L_x_4320:
        /* <DEDUP_REMOVED lines=16> */
.L_x_4326:
        /* <DEDUP_REMOVED lines=12> */
.L_x_4327:
        /* <DEDUP_REMOVED lines=39> */
[----:B------:R-:W-:Y:S02]  /*bcc0*/  LOP3.LUT R175, R130, UR41, R129, 0x96, !PT ;  /* 0x0000002982af7c12 */ /* 0x000fe4000f8e9681 */
[----:B------:R-:W-:Y:S01]  /*bcd0*/  MOV R129, R188 ;  /* 0x000000bc00817202 */ /* 0x000fe20000000f00 */
[----:B------:R-:W-:-:S07]  /*bce0*/  IMAD.MOV.U32 R188, RZ, RZ, R128 ;  /* 0x000000ffffbc7224 */ /* 0x000fce00078e0080 */
.L_x_4325:
        /* <DEDUP_REMOVED lines=12> */
.L_x_4324:
[----:B------:R-:W-:Y:S02]  /*bdb0*/  F2FP.BF16.F32.PACK_AB R131, RZ, R142 ;  /* 0x0000008eff83723e */ /* 0x000fe400000010ff */
[----:B------:R-:W-:Y:S02]  /*bdc0*/  PRMT R130, R184, 0x5410, R185 ;  /* 0x00005410b8827816 */ /* 0x000fe400000000b9 */
[----:B------:R-:W-:Y:S02]  /*bdd0*/  PRMT R129, R182, 0x5410, R183 ;  /* 0x00005410b6817816 */ /* 0x000fe400000000b7 */
[----:B------:R-:W-:Y:S02]  /*bde0*/  PRMT R128, R179, 0x5410, R178 ;  /* 0x00005410b3807816 */ /* 0x000fe400000000b2 */
[----:B------:R-:W-:-:S07]  /*bdf0*/  PRMT R131, R186, 0x5410, R131 ;  /* 0x00005410ba837816 */ /* 0x000fce0000000083 */
.L_x_4295:
[----:B------:R-:W-:Y:S01]  /*be00*/  IADD3 R185, PT, PT, R221, 0x80, RZ ;  /* 0x00000080ddb97810 */ /* 0x000fe20007ffe0ff */
[----:B------:R-:W0:Y:S01]  /*be10*/  @P1 LDC.64 R182, c[0x0][0x390] ;  /* 0x0000e400ffb61b82 */ /* 0x000e220000000a00 */
[----:B------:R-:W-:Y:S02]  /*be20*/  @P1 VIADD R187, R223, 0x100 ;  /* 0x00000100dfbb1836 */ /* 0x000fe40000000000 */
[----:B------:R-:W-:Y:S02]  /*be30*/  @P0 VIADD R189, R221, 0x100 ;  /* 0x00000100ddbd0836 */ /* 0x000fe40000000000 */
[----:B------:R-:W-:-:S03]  /*be40*/  IMAD.WIDE.U32 R184, R185, 0x10, R132 ;  /* 0x00000010b9b87825 */ /* 0x000fc600078e0084 */
[----:B------:R-:W1:Y:S02]  /*be50*/  @P0 LDC.64 R178, c[0x0][0x3a0] ;  /* 0x0000e800ffb20b82 */ /* 0x000e640000000a00 */
[----:B------:R2:W-:Y:S01]  /*be60*/  STG.E.128 desc[UR12][R184.64], R128 ;  /* 0x00000080b8007986 */ /* 0x0005e2000c101d0c */
[----:B0-----:R-:W-:-:S04]  /*be70*/  @P1 IMAD.WIDE.U32 R182, R187, 0x10, R182 ;  /* 0x00000010bbb61825 */ /* 0x001fc800078e00b6 */
[----:B-1----:R-:W-:Y:S01]  /*be80*/  @P0 IMAD.WIDE.U32 R178, R189, 0x10, R178 ;  /* 0x00000010bdb20825 */ /* 0x002fe200078e00b2 */
[----:B--2---:R-:W-:Y:S06]  /*be90*/  @!P1 BRA `(.L_x_4328) ;  /* 0x0000000000549947 */ /* 0x004fec0003800000 */
[----:B------:R-:W-:Y:S01]  /*bea0*/  SHF.L.U32 R131, R172, 0x10, RZ ;  /* 0x00000010ac837819 */ /* 0x000fe200000006ff */
        /* <DEDUP_REMOVED lines=20> */
.L_x_4328:
[----:B-----5:R1:W5:Y:S04]  /*bff0*/  @P1 LDG.E.128 R120, desc[UR12][R182.64] ;  /* 0x0000000cb6781981 */ /* 0x020368000c1e1d00 */
[----:B------:R1:W5:Y:S01]  /*c000*/  @P0 LDG.E.128 R124, desc[UR12][R178.64] ;  /* 0x0000000cb27c0981 */ /* 0x000362000c1e1d00 */
[----:B------:R-:W-:Y:S05]  /*c010*/  @!P0 BRA `(.L_x_4329) ;  /* 0x0000002c00048947 */ /* 0x000fea0003800000 */
[----:B------:R-:W-:-:S13]  /*c020*/  ISETP.GT.AND P2, PT, R220, RZ, PT ;  /* 0x000000ffdc00720c */ /* 0x000fda0003f44270 */
[----:B-----5:R-:W-:Y:S01]  /*c030*/  @!P2 IMAD.U32 R189, R124, 0x10000, RZ ;  /* 0x000100007cbda824 */ /* 0x020fe200078e00ff */
[----:B0-----:R-:W-:Y:S01]  /*c040*/  @!P2 MOV R128, R177 ;  /* 0x000000b10080a202 */ /* 0x001fe20000000f00 */
[----:B-1----:R-:W-:Y:S01]  /*c050*/  @!P2 IMAD.MOV.U32 R178, RZ, RZ, R188 ;  /* 0x000000ffffb2a224 */ /* 0x002fe200078e00bc */
        /* <DEDUP_REMOVED lines=16> */
.L_x_4332:
        /* <DEDUP_REMOVED lines=12> */
.L_x_4333:
        /* <DEDUP_REMOVED lines=42> */
.L_x_4331:
        /* <DEDUP_REMOVED lines=12> */
.L_x_4330:
        /* <DEDUP_REMOVED lines=21> */
.L_x_4336:
        /* <DEDUP_REMOVED lines=12> */
.L_x_4337:
        /* <DEDUP_REMOVED lines=42> */
.L_x_4335:
        /* <DEDUP_REMOVED lines=14> */
.L_x_4334:
        /* <DEDUP_REMOVED lines=20> */
.L_x_4340:
        /* <DEDUP_REMOVED lines=12> */
.L_x_4341:
        /* <DEDUP_REMOVED lines=42> */
.L_x_4339:
        /* <DEDUP_REMOVED lines=12> */
.L_x_4338:
        /* <DEDUP_REMOVED lines=21> */
.L_x_4344:
        /* <DEDUP_REMOVED lines=12> */
.L_x_4345:
        /* <DEDUP_REMOVED lines=42> */
.L_x_4343:
[----:B------:R-:W-:Y:S01]  /*d520*/  PRMT R131, R121, 0x7632, R131 ;  /* 0x0000763279837816 */ /* 0x000fe20000000083 */
        /* <DEDUP_REMOVED lines=13> */
.L_x_4342:
        /* <DEDUP_REMOVED lines=20> */
.L_x_4348:
        /* <DEDUP_REMOVED lines=12> */
.L_x_4349:
        /* <DEDUP_REMOVED lines=42> */
.L_x_4347:
[----:B------:R-:W-:Y:S01]  /*daa0*/  I2FP.F32.U32 R129, R130 ;  /* 0x0000008200817245 */ /* 0x000fe20000201000 */
[----:B------:R-:W-:Y:S01]  /*dab0*/  IMAD.MOV.U32 R130, RZ, RZ, 0x2f800000 ;  /* 0x2f800000ff827424 */ /* 0x000fe200078e00ff */
[----:B------:R-:W-:Y:S01]  /*dac0*/  SHF.L.U32 R131, R122, 0x10, RZ ;  /* 0x000000107a837819 */ /* 0x000fe200000006ff */
[----:B------:R-:W-:Y:S02]  /*dad0*/  IMAD.U32 R182, R126, 0x10000, RZ ;  /* 0x000100007eb67824 */ /* 0x000fe400078e00ff */
        /* <DEDUP_REMOVED lines=8> */
.L_x_4346:
        /* <DEDUP_REMOVED lines=21> */
.L_x_4352:
        /* <DEDUP_REMOVED lines=12> */
.L_x_4353:
        /* <DEDUP_REMOVED lines=42> */
.L_x_4351:
[----:B------:R-:W-:Y:S01]  /*e010*/  PRMT R131, R122, 0x7632, R131 ;  /* 0x000076327a837816 */ /* 0x000fe20000000083 */
        /* <DEDUP_REMOVED lines=13> */
.L_x_4350:
        /* <DEDUP_REMOVED lines=20> */
.L_x_4356:
        /* <DEDUP_REMOVED lines=12> */
.L_x_4357:
        /* <DEDUP_REMOVED lines=42> */
.L_x_4355:
        /* <DEDUP_REMOVED lines=12> */
.L_x_4354:
        /* <DEDUP_REMOVED lines=21> */
.L_x_4360:
        /* <DEDUP_REMOVED lines=12> */
.L_x_4361:
        /* <DEDUP_REMOVED lines=32> */
[----:B------:R-:W-:Y:S02]  /*ea60*/  HFMA2 R177, -RZ, RZ, 0, 0 ;  /* 0x00000000ffb17431 */ /* 0x000fe400000001ff */
[----:B------:R-:W-:Y:S01]  /*ea70*/  IMAD.WIDE.U32 R130, R130, -0x326172a9, RZ ;  /* 0xcd9e8d5782827825 */ /* 0x000fe200078e00ff */
[----:B------:R-:W-:-:S03]  /*ea80*/  LOP3.LUT R175, R176, UR32, R129, 0x96, !PT ;  /* 0x00000020b0af7c12 */ /* 0x000fc6000f8e9681 */
[----:B------:R-:W-:Y:S01]  /*ea90*/  IMAD.MOV.U32 R129, RZ, RZ, R195 ;  /* 0x000000ffff817224 */ /* 0x000fe200078e00c3 */
[----:B------:R-:W-:Y:S01]  /*eaa0*/  LOP3.LUT R196, R174, UR35, R131, 0x96, !PT ;  /* 0x00000023aec47c12 */ /* 0x000fe2000f8e9683 */
[----:B------:R-:W-:-:S04]  /*eab0*/  IMAD.WIDE.U32 R174, R175, -0x326172a9, RZ ;  /* 0xcd9e8d57afae7825 */ /* 0x000fc800078e00ff */
[----:B------:R-:W-:Y:S01]  /*eac0*/  IMAD.WIDE.U32 R196, R196, -0x2daee0ad, RZ ;  /* 0xd2511f53c4c47825 */ /* 0x000fe200078e00ff */
[----:B------:R-:W-:-:S04]  /*ead0*/  LOP3.LUT R173, R130, UR27, R175, 0x96, !PT ;  /* 0x0000001b82ad7c12 */ /* 0x000fc8000f8e96af */
[----:B------:R-:W-:-:S07]  /*eae0*/  LOP3.LUT R175, R128, UR41, R197, 0x96, !PT ;  /* 0x0000002980af7c12 */ /* 0x000fce000f8e96c5 */
.L_x_4359:
[----:B------:R-:W-:Y:S02]  /*eaf0*/  PRMT R130, R123, 0x7632, R130 ;  /* 0x000076327b827816 */ /* 0x000fe40000000082 */
[----:B------:R-:W-:Y:S01]  /*eb00*/  I2FP.F32.U32 R128, R129 ;  /* 0x0000008100807245 */ /* 0x000fe20000201000 */
[----:B------:R-:W-:Y:S01]  /*eb10*/  IMAD.MOV.U32 R129, RZ, RZ, 0x2f800000 ;  /* 0x2f800000ff817424 */ /* 0x000fe200078e00ff */
[----:B------:R-:W-:Y:S01]  /*eb20*/  PRMT R131, R127, 0x7632, R131 ;  /* 0x000076327f837816 */ /* 0x000fe20000000083 */
[----:B------:R-:W-:Y:S02]  /*eb30*/  IMAD.U32 R130, R130, 0x10000, RZ ;  /* 0x0001000082827824 */ /* 0x000fe400078e00ff */
[----:B------:R-:W-:Y:S01]  /*eb40*/  FFMA.FTZ R128, R128, R129, 1.1641532182693481445e-10 ;  /* 0x2f00000080807423 */ /* 0x000fe20000010081 */
[----:B------:R-:W-:Y:S01]  /*eb50*/  SHF.L.U32 R129, R153, 0x10, RZ ;  /* 0x0000001099817819 */ /* 0x000fe200000006ff */
[----:B------:R-:W-:Y:S01]  /*eb60*/  FMUL.FTZ R130, R130, UR21 ;  /* 0x0000001582827c20 */ /* 0x000fe20008410000 */
[----:B------:R-:W-:-:S02]  /*eb70*/  IMAD.U32 R131, R131, 0x10000, RZ ;  /* 0x0001000083837824 */ /* 0x000fc400078e00ff */
[----:B------:R-:W-:Y:S01]  /*eb80*/  FSETP.GTU.FTZ.AND P2, PT, R128, UR23, PT ;  /* 0x0000001780007c0b */ /* 0x000fe2000bf5c000 */
[----:B------:R-:W-:-:S03]  /*eb90*/  FMUL.FTZ R130, R130, UR20 ;  /* 0x0000001482827c20 */ /* 0x000fc60008410000 */
[----:B------:R-:W-:Y:S02]  /*eba0*/  SEL R176, RZ, 0x1, P2 ;  /* 0x00000001ffb07807 */ /* 0x000fe40001000000 */
[----:B------:R-:W-:-:S05]  /*ebb0*/  FSEL R130, R130, RZ, !P2 ;  /* 0x000000ff82827208 */ /* 0x000fca0005000000 */
[----:B------:R-:W-:-:S07]  /*ebc0*/  FFMA.FTZ R182, R130, R129, R131 ;  /* 0x0000008182b67223 */ /* 0x000fce0000010083 */
.L_x_4358:
[----:B------:R-:W-:Y:S02]  /*ebd0*/  F2FP.BF16.F32.PACK_AB R131, RZ, R182 ;  /* 0x000000b6ff83723e */ /* 0x000fe400000010ff */
[----:B------:R-:W-:Y:S02]  /*ebe0*/  PRMT R130, R192, 0x5410, R193 ;  /* 0x00005410c0827816 */ /* 0x000fe400000000c1 */
[----:B------:R-:W-:Y:S02]  /*ebf0*/  PRMT R129, R190, 0x5410, R191 ;  /* 0x00005410be817816 */ /* 0x000fe400000000bf */
[----:B------:R-:W-:Y:S02]  /*ec00*/  PRMT R128, R179, 0x5410, R178 ;  /* 0x00005410b3807816 */ /* 0x000fe400000000b2 */
[----:B------:R-:W-:Y:S01]  /*ec10*/  PRMT R131, R194, 0x5410, R131 ;  /* 0x00005410c2837816 */ /* 0x000fe20000000083 */
[----:B------:R-:W-:Y:S06]  /*ec20*/  BRA `(.L_x_4362) ;  /* 0x00000028004c7947 */ /* 0x000fec0003800000 */
.L_x_4329:
[----:B------:R-:W-:Y:S01]  /*ec30*/  IMAD.MOV.U32 R189, RZ, RZ, RZ ;  /* 0x000000ffffbd7224 */ /* 0x000fe200078e00ff */
[----:B0-----:R-:W-:Y:S01]  /*ec40*/  MOV R128, R177 ;  /* 0x000000b100807202 */ /* 0x001fe20000000f00 */
        /* <DEDUP_REMOVED lines=17> */
.L_x_4365:
        /* <DEDUP_REMOVED lines=12> */
.L_x_4366:
[----:B------:R-:W-:Y:S01]  /*ee20*/  IMAD.WIDE.U32 R128, R0, -0x326172a9, RZ ;  /* 0xcd9e8d5700807825 */ /* 0x000fe200078e00ff */
[----:B------:R-:W-:-:S04]  /*ee30*/  LOP3.LUT R174, R165, UR15, R131, 0x96, !PT ;  /* 0x0000000fa5ae7c12 */ /* 0x000fc8000f8e9683 */
[----:B-1----:R-:W-:Y:S01]  /*ee40*/  LOP3.LUT R178, R3, UR14, R129, 0x96, !PT ;  /* 0x0000000e03b27c12 */ /* 0x002fe2000f8e9681 */
        /* <DEDUP_REMOVED lines=37> */
[----:B------:R-:W-:-:S07]  /*f0a0*/  IMAD.MOV.U32 R128, RZ, RZ, RZ ;  /* 0x000000ffff807224 */ /* 0x000fce00078e00ff */
.L_x_4364:
        /* <DEDUP_REMOVED lines=10> */
[----:B------:R-:W-:-:S07]  /*f150*/  FMUL.FTZ R189, R130, R189 ;  /* 0x000000bd82bd7220 */ /* 0x000fce0000410000 */
.L_x_4363:
[----:B-1----:R-:W-:Y:S01]  /*f160*/  F2FP.BF16.F32.PACK_AB R179, RZ, R189 ;  /* 0x000000bdffb3723e */ /* 0x002fe200000010ff */
        /* <DEDUP_REMOVED lines=15> */
.L_x_4369:
        /* <DEDUP_REMOVED lines=12> */
.L_x_4370:
        /* <DEDUP_REMOVED lines=42> */
.L_x_4368:
[----:B-----5:R-:W-:Y:S01]  /*f5c0*/  PRMT R131, R120, 0x7632, R131 ;  /* 0x0000763278837816 */ /* 0x020fe20000000083 */
[----:B------:R-:W-:Y:S01]  /*f5d0*/  IMAD.MOV.U32 R167, RZ, RZ, 0x2f800000 ;  /* 0x2f800000ffa77424 */ /* 0x000fe200078e00ff */
[----:B------:R-:W-:Y:S01]  /*f5e0*/  I2FP.F32.U32 R128, R130 ;  /* 0x0000008200807245 */ /* 0x000fe20000201000 */
[----:B------:R-:W-:Y:S01]  /*f5f0*/  IMAD.U32 R188, R156, 0x10000, RZ ;  /* 0x000100009cbc7824 */ /* 0x000fe200078e00ff */
[----:B------:R-:W-:-:S03]  /*f600*/  SHF.L.U32 R131, R131, 0x10, RZ ;  /* 0x0000001083837819 */ /* 0x000fc600000006ff */
[----:B------:R-:W-:Y:S02]  /*f610*/  FFMA.FTZ R128, R128, R167, 1.1641532182693481445e-10 ;  /* 0x2f00000080807423 */ /* 0x000fe400000100a7 */
[----:B------:R-:W-:-:S03]  /*f620*/  FMUL.FTZ R131, R131, UR21 ;  /* 0x0000001583837c20 */ /* 0x000fc60008410000 */
[----:B------:R-:W-:Y:S01]  /*f630*/  FSETP.GTU.FTZ.AND P2, PT, R128, UR23, PT ;  /* 0x0000001780007c0b */ /* 0x000fe2000bf5c000 */
[----:B------:R-:W-:-:S03]  /*f640*/  FMUL.FTZ R131, R131, UR20 ;  /* 0x0000001483837c20 */ /* 0x000fc60008410000 */
[----:B------:R-:W-:Y:S02]  /*f650*/  SEL R167, RZ, 0x1, P2 ;  /* 0x00000001ffa77807 */ /* 0x000fe40001000000 */
[----:B------:R-:W-:-:S05]  /*f660*/  FSEL R131, R131, RZ, !P2 ;  /* 0x000000ff83837208 */ /* 0x000fca0005000000 */
[----:B------:R-:W-:-:S07]  /*f670*/  FMUL.FTZ R188, R188, R131 ;  /* 0x00000083bcbc7220 */ /* 0x000fce0000410000 */
.L_x_4367:
        /* <DEDUP_REMOVED lines=16> */
.L_x_4373:
        /* <DEDUP_REMOVED lines=12> */
.L_x_4374:
        /* <DEDUP_REMOVED lines=42> */
.L_x_4372:
        /* <DEDUP_REMOVED lines=11> */
.L_x_4371:
        /* <DEDUP_REMOVED lines=16> */
.L_x_4377:
        /* <DEDUP_REMOVED lines=12> */
.L_x_4378:
        /* <DEDUP_REMOVED lines=42> */
.L_x_4376:
        /* <DEDUP_REMOVED lines=12> */
.L_x_4375:
        /* <DEDUP_REMOVED lines=16> */
.L_x_4381:
        /* <DEDUP_REMOVED lines=12> */
.L_x_4382:
        /* <DEDUP_REMOVED lines=42> */
.L_x_4380:
        /* <DEDUP_REMOVED lines=11> */
.L_x_4379:
        /* <DEDUP_REMOVED lines=16> */
.L_x_4385:
        /* <DEDUP_REMOVED lines=12> */
.L_x_4386:
        /* <DEDUP_REMOVED lines=42> */
.L_x_4384:
        /* <DEDUP_REMOVED lines=12> */
.L_x_4383:
        /* <DEDUP_REMOVED lines=16> */
.L_x_4389:
        /* <DEDUP_REMOVED lines=12> */
.L_x_4390:
        /* <DEDUP_REMOVED lines=42> */
.L_x_4388:
        /* <DEDUP_REMOVED lines=11> */
.L_x_4387:
        /* <DEDUP_REMOVED lines=16> */
.L_x_4393:
        /* <DEDUP_REMOVED lines=12> */
.L_x_4394:
        /* <DEDUP_REMOVED lines=40> */
[----:B------:R-:W-:Y:S01]  /*11430*/  IMAD.MOV.U32 R129, RZ, RZ, R196 ;  /* 0x000000ffff817224 */ /* 0x000fe200078e00c4 */
[----:B------:R-:W-:-:S07]  /*11440*/  MOV R196, R128 ;  /* 0x0000008000c47202 */ /* 0x000fce0000000f00 */
.L_x_4392:
[----:B-----5:R-:W-:Y:S02]  /*11450*/  PRMT R130, R123, 0x7632, R130 ;  /* 0x000076327b827816 */ /* 0x020fe40000000082 */
        /* <DEDUP_REMOVED lines=11> */
.L_x_4391:
[----:B------:R-:W-:Y:S02]  /*11510*/  F2FP.BF16.F32.PACK_AB R131, RZ, R182 ;  /* 0x000000b6ff83723e */ /* 0x000fe400000010ff */
[----:B------:R-:W-:Y:S02]  /*11520*/  PRMT R130, R192, 0x5410, R193 ;  /* 0x00005410c0827816 */ /* 0x000fe400000000c1 */
[----:B------:R-:W-:Y:S02]  /*11530*/  PRMT R129, R190, 0x5410, R191 ;  /* 0x00005410be817816 */ /* 0x000fe400000000bf */
[----:B------:R-:W-:Y:S02]  /*11540*/  PRMT R128, R179, 0x5410, R178 ;  /* 0x00005410b3807816 */ /* 0x000fe400000000b2 */
[----:B------:R-:W-:-:S07]  /*11550*/  PRMT R131, R194, 0x5410, R131 ;  /* 0x00005410c2837816 */ /* 0x000fce0000000083 */
.L_x_4362:
[----:B------:R-:W-:Y:S01]  /*11560*/  VIADD R193, R221, 0x100 ;  /* 0x00000100ddc17836 */ /* 0x000fe20000000000 */
[----:B------:R-:W0:Y:S01]  /*11570*/  @P1 LDC.64 R190, c[0x0][0x390] ;  /* 0x0000e400ffbe1b82 */ /* 0x000e220000000a00 */
[----:B------:R-:W-:Y:S01]  /*11580*/  @P1 IADD3 R195, PT, PT, R223, 0x180, RZ ;  /* 0x00000180dfc31810 */ /* 0x000fe20007ffe0ff */
[----:B------:R-:W-:Y:S02]  /*11590*/  @P0 VIADD R197, R221, 0x180 ;  /* 0x00000180ddc50836 */ /* 0x000fe40000000000 */
[----:B------:R-:W-:-:S04]  /*115a0*/  IMAD.WIDE.U32 R192, R193, 0x10, R132 ;  /* 0x00000010c1c07825 */ /* 0x000fc800078e0084 */
[----:B------:R-:W1:Y:S01]  /*115b0*/  @P0 LDC.64 R178, c[0x0][0x3a0] ;  /* 0x0000e800ffb20b82 */ /* 0x000e620000000a00 */
[----:B------:R2:W-:Y:S01]  /*115c0*/  STG.E.128 desc[UR12][R192.64], R128 ;  /* 0x00000080c0007986 */ /* 0x0005e2000c101d0c */
[----:B0-----:R-:W-:-:S04]  /*115d0*/  @P1 IMAD.WIDE.U32 R190, R195, 0x10, R190 ;  /* 0x00000010c3be1825 */ /* 0x001fc800078e00be */
[----:B-1----:R-:W-:Y:S01]  /*115e0*/  @P0 IMAD.WIDE.U32 R178, R197, 0x10, R178 ;  /* 0x00000010c5b20825 */ /* 0x002fe200078e00b2 */
[----:B--2---:R-:W-:Y:S06]  /*115f0*/  @!P1 BRA `(.L_x_4395) ;  /* 0x0000000000549947 */ /* 0x004fec0003800000 */
        /* <DEDUP_REMOVED lines=21> */
.L_x_4395:
[----:B-----5:R1:W5:Y:S04]  /*11750*/  @P1 LDG.E.128 R120, desc[UR12][R190.64] ;  /* 0x0000000cbe781981 */ /* 0x020368000c1e1d00 */
[----:B------:R1:W5:Y:S01]  /*11760*/  @P0 LDG.E.128 R124, desc[UR12][R178.64] ;  /* 0x0000000cb27c0981 */ /* 0x000362000c1e1d00 */
[----:B------:R-:W-:Y:S05]  /*11770*/  @!P0 BRA `(.L_x_4396) ;  /* 0x0000002c00048947 */ /* 0x000fea0003800000 */
[----:B------:R-:W-:-:S13]  /*11780*/  ISETP.GT.AND P2, PT, R220, RZ, PT ;  /* 0x000000ffdc00720c */ /* 0x000fda0003f44270 */
[----:B-----5:R-:W-:Y:S01]  /*11790*/  @!P2 IMAD.U32 R197, R124, 0x10000, RZ ;  /* 0x000100007cc5a824 */ /* 0x020fe200078e00ff */
[----:B-1----:R-:W-:Y:S01]  /*117a0*/  @!P2 MOV R178, R196 ;  /* 0x000000c400b2a202 */ /* 0x002fe20000000f00 */
[----:B0-----:R-:W-:Y:S01]  /*117b0*/  @!P2 IMAD.MOV.U32 R128, RZ, RZ, R177 ;  /* 0x000000ffff80a224 */ /* 0x001fe200078e00b1 */
        /* <DEDUP_REMOVED lines=16> */
.L_x_4399:
        /* <DEDUP_REMOVED lines=12> */
.L_x_4400:
        /* <DEDUP_REMOVED lines=42> */
.L_x_4398:
        /* <DEDUP_REMOVED lines=12> */
.L_x_4397:
        /* <DEDUP_REMOVED lines=21> */
.L_x_4403:
        /* <DEDUP_REMOVED lines=12> */
.L_x_4404:
        /* <DEDUP_REMOVED lines=42> */
.L_x_4402:
        /* <DEDUP_REMOVED lines=14> */
.L_x_4401:
        /* <DEDUP_REMOVED lines=20> */
.L_x_4407:
        /* <DEDUP_REMOVED lines=12> */
.L_x_4408:
        /* <DEDUP_REMOVED lines=42> */
.L_x_4406:
        /* <DEDUP_REMOVED lines=12> */
.L_x_4405:
        /* <DEDUP_REMOVED lines=21> */
.L_x_4411:
        /* <DEDUP_REMOVED lines=12> */
.L_x_4412:
        /* <DEDUP_REMOVED lines=42> */
.L_x_4410:
        /* <DEDUP_REMOVED lines=14> */
.L_x_4409:
        /* <DEDUP_REMOVED lines=20> */
.L_x_4415:
        /* <DEDUP_REMOVED lines=12> */
.L_x_4416:
        /* <DEDUP_REMOVED lines=42> */
.L_x_4414:
        /* <DEDUP_REMOVED lines=12> */
.L_x_4413:
        /* <DEDUP_REMOVED lines=21> */
.L_x_4419:
        /* <DEDUP_REMOVED lines=12> */
.L_x_4420:
        /* <DEDUP_REMOVED lines=42> */
.L_x_4418:
        /* <DEDUP_REMOVED lines=14> */
.L_x_4417:
        /* <DEDUP_REMOVED lines=20> */
.L_x_4423:
        /* <DEDUP_REMOVED lines=12> */
.L_x_4424:
        /* <DEDUP_REMOVED lines=42> */
.L_x_4422:
        /* <DEDUP_REMOVED lines=12> */
.L_x_4421:
        /* <DEDUP_REMOVED lines=21> */
.L_x_4427:
        /* <DEDUP_REMOVED lines=12> */
.L_x_4428:
        /* <DEDUP_REMOVED lines=40> */
[----:B------:R-:W-:-:S07]  /*14240*/  LOP3.LUT R175, R128, UR41, R205, 0x96, !PT ;  /* 0x0000002980af7c12 */ /* 0x000fce000f8e96cd */
.L_x_4426:
[----:B------:R-:W-:Y:S02]  /*14250*/  PRMT R130, R123, 0x7632, R130 ;  /* 0x000076327b827816 */ /* 0x000fe40000000082 */
[----:B------:R-:W-:Y:S02]  /*14260*/  I2FP.F32.U32 R128, R129 ;  /* 0x0000008100807245 */ /* 0x000fe40000201000 */
[----:B------:R-:W-:Y:S01]  /*14270*/  MOV R129, 0x2f800000 ;  /* 0x2f80000000817802 */ /* 0x000fe20000000f00 */
[----:B------:R-:W-:Y:S01]  /*14280*/  IMAD.U32 R130, R130, 0x10000, RZ ;  /* 0x0001000082827824 */ /* 0x000fe200078e00ff */
[----:B------:R-:W-:-:S03]  /*14290*/  PRMT R131, R127, 0x7632, R131 ;  /* 0x000076327f837816 */ /* 0x000fc60000000083 */
[----:B------:R-:W-:Y:S01]  /*142a0*/  FFMA.FTZ R128, R128, R129, 1.1641532182693481445e-10 ;  /* 0x2f00000080807423 */ /* 0x000fe20000010081 */
[----:B------:R-:W-:Y:S01]  /*142b0*/  FMUL.FTZ R130, R130, UR21 ;  /* 0x0000001582827c20 */ /* 0x000fe20008410000 */
[----:B------:R-:W-:Y:S01]  /*142c0*/  SHF.L.U32 R131, R131, 0x10, RZ ;  /* 0x0000001083837819 */ /* 0x000fe200000006ff */
[----:B------:R-:W-:Y:S02]  /*142d0*/  IMAD.U32 R129, R149, 0x10000, RZ ;  /* 0x0001000095817824 */ /* 0x000fe400078e00ff */
[----:B------:R-:W-:Y:S01]  /*142e0*/  FMUL.FTZ R130, R130, UR20 ;  /* 0x0000001482827c20 */ /* 0x000fe20008410000 */
[----:B------:R-:W-:-:S04]  /*142f0*/  FSETP.GTU.FTZ.AND P2, PT, R128, UR23, PT ;  /* 0x0000001780007c0b */ /* 0x000fc8000bf5c000 */
[----:B------:R-:W-:Y:S02]  /*14300*/  FSEL R130, R130, RZ, !P2 ;  /* 0x000000ff82827208 */ /* 0x000fe40005000000 */
[----:B------:R-:W-:-:S03]  /*14310*/  SEL R176, RZ, 0x1, P2 ;  /* 0x00000001ffb07807 */ /* 0x000fc60001000000 */
[----:B------:R-:W-:-:S07]  /*14320*/  FFMA.FTZ R190, R130, R129, R131 ;  /* 0x0000008182be7223 */ /* 0x000fce0000010083 */
.L_x_4425:
[----:B------:R-:W-:Y:S02]  /*14330*/  F2FP.BF16.F32.PACK_AB R131, RZ, R190 ;  /* 0x000000beff83723e */ /* 0x000fe400000010ff */
[----:B------:R-:W-:Y:S02]  /*14340*/  PRMT R130, R200, 0x5410, R201 ;  /* 0x00005410c8827816 */ /* 0x000fe400000000c9 */
[----:B------:R-:W-:Y:S02]  /*14350*/  PRMT R129, R198, 0x5410, R199 ;  /* 0x00005410c6817816 */ /* 0x000fe400000000c7 */
[----:B------:R-:W-:Y:S02]  /*14360*/  PRMT R128, R179, 0x5410, R178 ;  /* 0x00005410b3807816 */ /* 0x000fe400000000b2 */
[----:B------:R-:W-:Y:S01]  /*14370*/  PRMT R131, R203, 0x5410, R131 ;  /* 0x00005410cb837816 */ /* 0x000fe20000000083 */
[----:B------:R-:W-:Y:S06]  /*14380*/  BRA `(.L_x_4429) ;  /* 0x00000028004c7947 */ /* 0x000fec0003800000 */
.L_x_4396:
[----:B------:R-:W-:Y:S01]  /*14390*/  IMAD.MOV.U32 R197, RZ, RZ, RZ ;  /* 0x000000ffffc57224 */ /* 0x000fe200078e00ff */
[----:B------:R-:W-:Y:S01]  /*143a0*/  MOV R204, R196 ;  /* 0x000000c400cc7202 */ /* 0x000fe20000000f00 */
[----:B0-----:R-:W-:Y:S01]  /*143b0*/  IMAD.MOV.U32 R128, RZ, RZ, R177 ;  /* 0x000000ffff807224 */ /* 0x001fe200078e00b1 */
        /* <DEDUP_REMOVED lines=16> */
.L_x_4432:
        /* <DEDUP_REMOVED lines=12> */
.L_x_4433:
        /* <DEDUP_REMOVED lines=40> */
[----:B------:R-:W-:-:S07]  /*14800*/  HFMA2 R128, -RZ, RZ, 0, 0 ;  /* 0x00000000ff807431 */ /* 0x000fce00000001ff */
.L_x_4431:
        /* <DEDUP_REMOVED lines=10> */
[----:B------:R-:W-:-:S07]  /*148b0*/  FMUL.FTZ R197, R130, R197 ;  /* 0x000000c582c57220 */ /* 0x000fce0000410000 */
.L_x_4430:
[----:B-1----:R-:W-:Y:S01]  /*148c0*/  F2FP.BF16.F32.PACK_AB R179, RZ, R197 ;  /* 0x000000c5ffb3723e */ /* 0x002fe200000010ff */
[----:B------:R-:W-:Y:S02]  /*148d0*/  IMAD.MOV.U32 R196, RZ, RZ, RZ ;  /* 0x000000ffffc47224 */ /* 0x000fe400078e00ff */
        /* <DEDUP_REMOVED lines=14> */
.L_x_4436:
        /* <DEDUP_REMOVED lines=12> */
.L_x_4437:
        /* <DEDUP_REMOVED lines=39> */
[----:B------:R-:W-:Y:S02]  /*14cf0*/  HFMA2 R129, -RZ, RZ, 0, 0 ;  /* 0x00000000ff817431 */ /* 0x000fe400000001ff */
[----:B------:R-:W-:Y:S02]  /*14d00*/  IMAD.MOV.U32 R130, RZ, RZ, R204 ;  /* 0x000000ffff827224 */ /* 0x000fe400078e00cc */
[----:B------:R-:W-:-:S07]  /*14d10*/  IMAD.MOV.U32 R204, RZ, RZ, R128 ;  /* 0x000000ffffcc7224 */ /* 0x000fce00078e0080 */
.L_x_4435:
[----:B-----5:R-:W-:Y:S01]  /*14d20*/  PRMT R131, R120, 0x7632, R131 ;  /* 0x0000763278837816 */ /* 0x020fe20000000083 */
[----:B------:R-:W-:Y:S01]  /*14d30*/  IMAD.MOV.U32 R167, RZ, RZ, 0x2f800000 ;  /* 0x2f800000ffa77424 */ /* 0x000fe200078e00ff */
[----:B------:R-:W-:Y:S02]  /*14d40*/  I2FP.F32.U32 R128, R130 ;  /* 0x0000008200807245 */ /* 0x000fe40000201000 */
[----:B------:R-:W-:Y:S01]  /*14d50*/  SHF.L.U32 R196, R152, 0x10, RZ ;  /* 0x0000001098c47819 */ /* 0x000fe200000006ff */
        /* <DEDUP_REMOVED lines=8> */
.L_x_4434:
[----:B------:R-:W-:Y:S01]  /*14de0*/  F2FP.BF16.F32.PACK_AB R178, RZ, R196 ;  /* 0x000000c4ffb2723e */ /* 0x000fe200000010ff */
        /* <DEDUP_REMOVED lines=15> */
.L_x_4440:
        /* <DEDUP_REMOVED lines=12> */
.L_x_4441:
        /* <DEDUP_REMOVED lines=39> */
[----:B------:R-:W-:Y:S02]  /*15210*/  IMAD.MOV.U32 R130, RZ, RZ, R204 ;  /* 0x000000ffff827224 */ /* 0x000fe400078e00cc */
[----:B------:R-:W-:Y:S02]  /*15220*/  IMAD.MOV.U32 R204, RZ, RZ, R128 ;  /* 0x000000ffffcc7224 */ /* 0x000fe400078e0080 */
[----:B------:R-:W-:-:S07]  /*15230*/  HFMA2 R128, -RZ, RZ, 0, 0 ;  /* 0x00000000ff807431 */ /* 0x000fce00000001ff */
.L_x_4439:
        /* <DEDUP_REMOVED lines=11> */
.L_x_4438:
        /* <DEDUP_REMOVED lines=16> */
.L_x_4444:
        /* <DEDUP_REMOVED lines=12> */
.L_x_4445:
        /* <DEDUP_REMOVED lines=42> */
.L_x_4443:
        /* <DEDUP_REMOVED lines=12> */
.L_x_4442:
        /* <DEDUP_REMOVED lines=16> */
.L_x_4448:
        /* <DEDUP_REMOVED lines=12> */
.L_x_4449:
        /* <DEDUP_REMOVED lines=42> */
.L_x_4447:
        /* <DEDUP_REMOVED lines=11> */
.L_x_4446:
        /* <DEDUP_REMOVED lines=16> */
.L_x_4452:
        /* <DEDUP_REMOVED lines=12> */
.L_x_4453:
        /* <DEDUP_REMOVED lines=42> */
.L_x_4451:
        /* <DEDUP_REMOVED lines=12> */
.L_x_4450:
        /* <DEDUP_REMOVED lines=16> */
.L_x_4456:
        /* <DEDUP_REMOVED lines=12> */
.L_x_4457:
        /* <DEDUP_REMOVED lines=42> */
.L_x_4455:
        /* <DEDUP_REMOVED lines=11> */
.L_x_4454:
        /* <DEDUP_REMOVED lines=16> */
.L_x_4460:
        /* <DEDUP_REMOVED lines=12> */
.L_x_4461:
        /* <DEDUP_REMOVED lines=38> */
[----:B------:R-:W-:-:S04]  /*16b70*/  LOP3.LUT R173, R176, UR27, R175, 0x96, !PT ;  /* 0x0000001bb0ad7c12 */ /* 0x000fc8000f8e96af */
[----:B------:R-:W-:Y:S01]  /*16b80*/  LOP3.LUT R175, R130, UR41, R129, 0x96, !PT ;  /* 0x0000002982af7c12 */ /* 0x000fe2000f8e9681 */
[----:B------:R-:W-:Y:S02]  /*16b90*/  IMAD.MOV.U32 R129, RZ, RZ, R204 ;  /* 0x000000ffff817224 */ /* 0x000fe400078e00cc */
[----:B------:R-:W-:-:S07]  /*16ba0*/  IMAD.MOV.U32 R204, RZ, RZ, R128 ;  /* 0x000000ffffcc7224 */ /* 0x000fce00078e0080 */
.L_x_4459:
[----:B-----5:R-:W-:Y:S02]  /*16bb0*/  PRMT R130, R123, 0x7632, R130 ;  /* 0x000076327b827816 */ /* 0x020fe40000000082 */
        /* <DEDUP_REMOVED lines=11> */
.L_x_4458:
[----:B------:R-:W-:Y:S02]  /*16c70*/  F2FP.BF16.F32.PACK_AB R131, RZ, R190 ;  /* 0x000000beff83723e */ /* 0x000fe400000010ff */
[----:B------:R-:W-:Y:S02]  /*16c80*/  PRMT R130, R200, 0x5410, R201 ;  /* 0x00005410c8827816 */ /* 0x000fe400000000c9 */
[----:B------:R-:W-:Y:S02]  /*16c90*/  PRMT R129, R198, 0x5410, R199 ;  /* 0x00005410c6817816 */ /* 0x000fe400000000c7 */
[----:B------:R-:W-:Y:S02]  /*16ca0*/  PRMT R128, R179, 0x5410, R178 ;  /* 0x00005410b3807816 */ /* 0x000fe400000000b2 */
[----:B------:R-:W-:-:S07]  /*16cb0*/  PRMT R131, R202, 0x5410, R131 ;  /* 0x00005410ca837816 */ /* 0x000fce0000000083 */
.L_x_4429:
[C---:B------:R-:W-:Y:S01]  /*16cc0*/  VIADD R201, R221.reuse, 0x180 ;  /* 0x00000180ddc97836 */ /* 0x040fe20000000000 */
        /* <DEDUP_REMOVED lines=24> */
[----:B------:R-:W-:Y:S01]  /*16e50*/  VIADD R201, R223, 0x180 ;  /* 0x00000180dfc97836 */ /* 0x000fe20000000000 */
[----:B------:R-:W-:Y:S02]  /*16e60*/  LOP3.LUT R207, R130, R202, R200, 0xfe, !PT ;  /* 0x000000ca82cf7212 */ /* 0x000fe400078efec8 */
[----:B------:R-:W-:Y:S01]  /*16e70*/  LOP3.LUT R131, R205, R131, RZ, 0xfc, !PT ;  /* 0x00000083cd837212 */ /* 0x000fe200078efcff */
[----:B0-----:R-:W-:Y:S01]  /*16e80*/  IMAD.WIDE.U32 R128, R201, 0x8, R128 ;  /* 0x00000008c9807825 */ /* 0x001fe200078e0080 */
[----:B------:R-:W-:-:S05]  /*16e90*/  LOP3.LUT R130, R207, 0xff, R166, 0xf8, !PT ;  /* 0x000000ffcf827812 */ /* 0x000fca00078ef8a6 */
[----:B------:R0:W-:Y:S02]  /*16ea0*/  STG.E.64 desc[UR12][R128.64], R130 ;  /* 0x0000008280007986 */ /* 0x0001e4000c101b0c */
.L_x_4462:
[----:B-----5:R1:W5:Y:S04]  /*16eb0*/  @P1 LDG.E.128 R120, desc[UR12][R198.64] ;  /* 0x0000000cc6781981 */ /* 0x020368000c1e1d00 */
[----:B------:R1:W5:Y:S01]  /*16ec0*/  @P0 LDG.E.128 R124, desc[UR12][R178.64] ;  /* 0x0000000cb27c0981 */ /* 0x000362000c1e1d00 */
[----:B------:R-:W-:Y:S05]  /*16ed0*/  @!P0 BRA `(.L_x_4463) ;  /* 0x0000002c00048947 */ /* 0x000fea0003800000 */
[----:B------:R-:W-:-:S13]  /*16ee0*/  ISETP.GT.AND P2, PT, R220, RZ, PT ;  /* 0x000000ffdc00720c */ /* 0x000fda0003f44270 */
[----:B-----5:R-:W-:Y:S01]  /*16ef0*/  @!P2 SHF.L.U32 R205, R124, 0x10, RZ ;  /* 0x000000107ccda819 */ /* 0x020fe200000006ff */
[----:B0-----:R-:W-:Y:S02]  /*16f00*/  @!P2 IMAD.MOV.U32 R128, RZ, RZ, R177 ;  /* 0x000000ffff80a224 */ /* 0x001fe400078e00b1 */
[----:B-1----:R-:W-:Y:S01]  /*16f10*/  @!P2 IMAD.MOV.U32 R178, RZ, RZ, R204 ;  /* 0x000000ffffb2a224 */ /* 0x002fe200078e00cc */
        /* <DEDUP_REMOVED lines=16> */
.L_x_4466:
        /* <DEDUP_REMOVED lines=12> */
.L_x_4467:
        /* <DEDUP_REMOVED lines=42> */
.L_x_4465:
        /* <DEDUP_REMOVED lines=12> */
.L_x_4464:
        /* <DEDUP_REMOVED lines=21> */
.L_x_4470:
        /* <DEDUP_REMOVED lines=12> */
.L_x_4471:
        /* <DEDUP_REMOVED lines=42> */
.L_x_4469:
        /* <DEDUP_REMOVED lines=14> */
.L_x_4468:
        /* <DEDUP_REMOVED lines=20> */
.L_x_4474:
        /* <DEDUP_REMOVED lines=12> */
.L_x_4475:
        /* <DEDUP_REMOVED lines=42> */
.L_x_4473:
        /* <DEDUP_REMOVED lines=12> */
.L_x_4472:
        /* <DEDUP_REMOVED lines=21> */
.L_x_4478:
        /* <DEDUP_REMOVED lines=12> */
.L_x_4479:
        /* <DEDUP_REMOVED lines=42> */
.L_x_4477:
        /* <DEDUP_REMOVED lines=14> */
.L_x_4476:
        /* <DEDUP_REMOVED lines=20> */
.L_x_4482:
        /* <DEDUP_REMOVED lines=12> */
.L_x_4483:
        /* <DEDUP_REMOVED lines=42> */
.L_x_4481:
        /* <DEDUP_REMOVED lines=12> */
.L_x_4480:
        /* <DEDUP_REMOVED lines=21> */
.L_x_4486:
        /* <DEDUP_REMOVED lines=12> */
.L_x_4487:
        /* <DEDUP_REMOVED lines=42> */
.L_x_4485:
        /* <DEDUP_REMOVED lines=14> */
.L_x_4484:
        /* <DEDUP_REMOVED lines=20> */
.L_x_4490:
        /* <DEDUP_REMOVED lines=12> */
.L_x_4491:
        /* <DEDUP_REMOVED lines=42> */
.L_x_4489:
        /* <DEDUP_REMOVED lines=12> */
.L_x_4488:
        /* <DEDUP_REMOVED lines=21> */
.L_x_4494:
        /* <DEDUP_REMOVED lines=12> */
.L_x_4495:
        /* <DEDUP_REMOVED lines=40> */
[----:B------:R-:W-:-:S07]  /*199a0*/  LOP3.LUT R175, R128, UR41, R213, 0x96, !PT ;  /* 0x0000002980af7c12 */ /* 0x000fce000f8e96d5 */
.L_x_4493:
        /* <DEDUP_REMOVED lines=14> */
.L_x_4492:
[----:B------:R-:W-:Y:S02]  /*19a90*/  F2FP.BF16.F32.PACK_AB R131, RZ, R198 ;  /* 0x000000c6ff83723e */ /* 0x000fe400000010ff */
[----:B------:R-:W-:Y:S02]  /*19aa0*/  PRMT R130, R209, 0x5410, R210 ;  /* 0x00005410d1827816 */ /* 0x000fe400000000d2 */
[----:B------:R-:W-:Y:S02]  /*19ab0*/  PRMT R129, R207, 0x5410, R206 ;  /* 0x00005410cf817816 */ /* 0x000fe400000000ce */
[----:B------:R-:W-:Y:S02]  /*19ac0*/  PRMT R128, R179, 0x5410, R178 ;  /* 0x00005410b3807816 */ /* 0x000fe400000000b2 */
[----:B------:R-:W-:Y:S01]  /*19ad0*/  PRMT R131, R208, 0x5410, R131 ;  /* 0x00005410d0837816 */ /* 0x000fe20000000083 */
[----:B------:R-:W-:Y:S06]  /*19ae0*/  BRA `(.L_x_4496) ;  /* 0x00000028004c7947 */ /* 0x000fec0003800000 */
.L_x_4463:
[----:B------:R-:W-:Y:S02]  /*19af0*/  HFMA2 R205, -RZ, RZ, 0, 0 ;  /* 0x00000000ffcd7431 */ /* 0x000fe400000001ff */
[----:B0-----:R-:W-:Y:S02]  /*19b00*/  IMAD.MOV.U32 R128, RZ, RZ, R177 ;  /* 0x000000ffff807224 */ /* 0x001fe400078e00b1 */
        /* <DEDUP_REMOVED lines=17> */
.L_x_4499:
        /* <DEDUP_REMOVED lines=12> */
.L_x_4500:
        /* <DEDUP_REMOVED lines=41> */
.L_x_4498:
        /* <DEDUP_REMOVED lines=11> */
.L_x_4497:
[----:B-1----:R-:W-:Y:S01]  /*1a020*/  F2FP.BF16.F32.PACK_AB R179, RZ, R205 ;  /* 0x000000cdffb3723e */ /* 0x002fe200000010ff */
        /* <DEDUP_REMOVED lines=15> */
.L_x_4503:
        /* <DEDUP_REMOVED lines=12> */
.L_x_4504:
        /* <DEDUP_REMOVED lines=42> */
.L_x_4502:
        /* <DEDUP_REMOVED lines=12> */
.L_x_4501:
        /* <DEDUP_REMOVED lines=16> */
.L_x_4507:
        /* <DEDUP_REMOVED lines=12> */
.L_x_4508:
        /* <DEDUP_REMOVED lines=42> */
.L_x_4506:
        /* <DEDUP_REMOVED lines=11> */
.L_x_4505:
        /* <DEDUP_REMOVED lines=16> */
.L_x_4511:
        /* <DEDUP_REMOVED lines=12> */
.L_x_4512:
        /* <DEDUP_REMOVED lines=42> */
.L_x_4510:
        /* <DEDUP_REMOVED lines=12> */
.L_x_4509:
        /* <DEDUP_REMOVED lines=16> */
.L_x_4515:
        /* <DEDUP_REMOVED lines=12> */
.L_x_4516:
        /* <DEDUP_REMOVED lines=42> */
.L_x_4514:
        /* <DEDUP_REMOVED lines=11> */
.L_x_4513:
        /* <DEDUP_REMOVED lines=16> */
.L_x_4519:
        /* <DEDUP_REMOVED lines=12> */
.L_x_4520:
        /* <DEDUP_REMOVED lines=42> */
.L_x_4518:
        /* <DEDUP_REMOVED lines=12> */
.L_x_4517:
        /* <DEDUP_REMOVED lines=16> */
.L_x_4523:
        /* <DEDUP_REMOVED lines=12> */
.L_x_4524:
        /* <DEDUP_REMOVED lines=42> */
.L_x_4522:
        /* <DEDUP_REMOVED lines=11> */
.L_x_4521:
        /* <DEDUP_REMOVED lines=16> */
.L_x_4527:
        /* <DEDUP_REMOVED lines=12> */
.L_x_4528:
        /* <DEDUP_REMOVED lines=42> */
.L_x_4526:
        /* <DEDUP_REMOVED lines=12> */
.L_x_4525:
[----:B------:R-:W-:Y:S02]  /*1c3d0*/  F2FP.BF16.F32.PACK_AB R131, RZ, R198 ;  /* 0x000000c6ff83723e */ /* 0x000fe400000010ff */
[----:B------:R-:W-:Y:S02]  /*1c3e0*/  PRMT R130, R209, 0x5410, R210 ;  /* 0x00005410d1827816 */ /* 0x000fe400000000d2 */
[----:B------:R-:W-:Y:S02]  /*1c3f0*/  PRMT R129, R207, 0x5410, R206 ;  /* 0x00005410cf817816 */ /* 0x000fe400000000ce */
[----:B------:R-:W-:Y:S02]  /*1c400*/  PRMT R128, R179, 0x5410, R178 ;  /* 0x00005410b3807816 */ /* 0x000fe400000000b2 */
[----:B------:R-:W-:-:S07]  /*1c410*/  PRMT R131, R208, 0x5410, R131 ;  /* 0x00005410d0837816 */ /* 0x000fce0000000083 */
.L_x_4496:
        /* <DEDUP_REMOVED lines=31> */
.L_x_4529:
        /* <DEDUP_REMOVED lines=23> */
.L_x_4533:
        /* <DEDUP_REMOVED lines=12> */
.L_x_4534:
        /* <DEDUP_REMOVED lines=42> */
.L_x_4532:
        /* <DEDUP_REMOVED lines=12> */
.L_x_4531:
        /* <DEDUP_REMOVED lines=21> */
.L_x_4537:
        /* <DEDUP_REMOVED lines=12> */
.L_x_4538:
        /* <DEDUP_REMOVED lines=42> */
.L_x_4536:
        /* <DEDUP_REMOVED lines=14> */
.L_x_4535:
        /* <DEDUP_REMOVED lines=20> */
.L_x_4541:
        /* <DEDUP_REMOVED lines=12> */
.L_x_4542:
        /* <DEDUP_REMOVED lines=42> */
.L_x_4540:
        /* <DEDUP_REMOVED lines=12> */
.L_x_4539:
        /* <DEDUP_REMOVED lines=21> */
.L_x_4545:
        /* <DEDUP_REMOVED lines=12> */
.L_x_4546:
        /* <DEDUP_REMOVED lines=42> */
.L_x_4544:
        /* <DEDUP_REMOVED lines=14> */
.L_x_4543:
        /* <DEDUP_REMOVED lines=20> */
.L_x_4549:
        /* <DEDUP_REMOVED lines=12> */
.L_x_4550:
        /* <DEDUP_REMOVED lines=42> */
.L_x_4548:
        /* <DEDUP_REMOVED lines=12> */
.L_x_4547:
        /* <DEDUP_REMOVED lines=21> */
.L_x_4553:
        /* <DEDUP_REMOVED lines=12> */
.L_x_4554:
        /* <DEDUP_REMOVED lines=42> */
.L_x_4552:
        /* <DEDUP_REMOVED lines=14> */
.L_x_4551:
        /* <DEDUP_REMOVED lines=20> */
.L_x_4557:
        /* <DEDUP_REMOVED lines=12> */
.L_x_4558:
        /* <DEDUP_REMOVED lines=42> */
.L_x_4556:
        /* <DEDUP_REMOVED lines=12> */
.L_x_4555:
        /* <DEDUP_REMOVED lines=21> */
.L_x_4561:
        /* <DEDUP_REMOVED lines=12> */
.L_x_4562:
        /* <DEDUP_REMOVED lines=41> */
.L_x_4560:
        /* <DEDUP_REMOVED lines=14> */
.L_x_4559:
[----:B------:R-:W-:Y:S02]  /*1f1f0*/  F2FP.BF16.F32.PACK_AB R131, RZ, R206 ;  /* 0x000000ceff83723e */ /* 0x000fe400000010ff */
[----:B------:R-:W-:Y:S02]  /*1f200*/  PRMT R130, R218, 0x5410, R217 ;  /* 0x00005410da827816 */ /* 0x000fe400000000d9 */
[----:B------:R-:W-:Y:S02]  /*1f210*/  PRMT R129, R216, 0x5410, R215 ;  /* 0x00005410d8817816 */ /* 0x000fe400000000d7 */
[----:B------:R-:W-:Y:S02]  /*1f220*/  PRMT R128, R214, 0x5410, R179 ;  /* 0x00005410d6807816 */ /* 0x000fe400000000b3 */
[----:B------:R-:W-:Y:S01]  /*1f230*/  PRMT R131, R178, 0x5410, R131 ;  /* 0x00005410b2837816 */ /* 0x000fe20000000083 */
[----:B------:R-:W-:Y:S06]  /*1f240*/  BRA `(.L_x_4563) ;  /* 0x00000028004c7947 */ /* 0x000fec0003800000 */
.L_x_4530:
        /* <DEDUP_REMOVED lines=19> */
.L_x_4566:
        /* <DEDUP_REMOVED lines=12> */
.L_x_4567:
        /* <DEDUP_REMOVED lines=41> */
.L_x_4565:
        /* <DEDUP_REMOVED lines=11> */
.L_x_4564:
        /* <DEDUP_REMOVED lines=16> */
.L_x_4570:
[----:B------:R-:W-:-:S04]  /*1f880*/  VIADD R2, R2, 0x1 ;  /* 0x0000000102027836 */ /* 0x000fc80000000000 */
[C---:B-1----:R-:W-:Y:S01]  /*1f890*/  IMAD.WIDE.U32 R178, R2.reuse, -0x2daee0ad, RZ ;  /* 0xd2511f5302b27825 */ /* 0x042fe200078e00ff */
        /* <DEDUP_REMOVED lines=10> */
.L_x_4571:
        /* <DEDUP_REMOVED lines=42> */
.L_x_4569:
        /* <DEDUP_REMOVED lines=12> */
.L_x_4568:
        /* <DEDUP_REMOVED lines=16> */
.L_x_4574:
        /* <DEDUP_REMOVED lines=12> */
.L_x_4575:
        /* <DEDUP_REMOVED lines=42> */
.L_x_4573:
        /* <DEDUP_REMOVED lines=11> */
.L_x_4572:
        /* <DEDUP_REMOVED lines=16> */
.L_x_4578:
        /* <DEDUP_REMOVED lines=12> */
.L_x_4579:
        /* <DEDUP_REMOVED lines=42> */
.L_x_4577:
        /* <DEDUP_REMOVED lines=12> */
.L_x_4576:
        /* <DEDUP_REMOVED lines=16> */
.L_x_4582:
        /* <DEDUP_REMOVED lines=12> */
.L_x_4583:
        /* <DEDUP_REMOVED lines=42> */
.L_x_4581:
        /* <DEDUP_REMOVED lines=11> */
.L_x_4580:
        /* <DEDUP_REMOVED lines=16> */
.L_x_4586:
        /* <DEDUP_REMOVED lines=12> */
.L_x_4587:
        /* <DEDUP_REMOVED lines=42> */
.L_x_4585:
        /* <DEDUP_REMOVED lines=12> */
.L_x_4584:
        /* <DEDUP_REMOVED lines=16> */
.L_x_4590:
        /* <DEDUP_REMOVED lines=12> */
.L_x_4591:
        /* <DEDUP_REMOVED lines=42> */
.L_x_4589:
[----:B------:R-:W-:Y:S01]  /*21560*/  I2FP.F32.U32 R129, R130 ;  /* 0x0000008200817245 */ /* 0x000fe20000201000 */
[----:B------:R-:W-:Y:S02]  /*21570*/  HFMA2 R130, -RZ, RZ, 0.1171875, 0 ;  /* 0x2f800000ff827431 */ /* 0x000fe400000001ff */
[----:B-----5:R-:W-:-:S03]  /*21580*/  IMAD.U32 R131, R123, 0x10000, RZ ;  /* 0x000100007b837824 */ /* 0x020fc600078e00ff */
[----:B------:R-:W-:Y:S01]  /*21590*/  FFMA.FTZ R129, R129, R130, 1.1641532182693481445e-10 ;  /* 0x2f00000081817423 */ /* 0x000fe20000010082 */
[----:B------:R-:W-:Y:S01]  /*215a0*/  FMUL.FTZ R131, R131, UR21 ;  /* 0x0000001583837c20 */ /* 0x000fe20008410000 */
[----:B------:R-:W-:-:S03]  /*215b0*/  SHF.L.U32 R130, R115, 0x10, RZ ;  /* 0x0000001073827819 */ /* 0x000fc600000006ff */
[----:B------:R-:W-:Y:S01]  /*215c0*/  FMUL.FTZ R131, R131, UR20 ;  /* 0x0000001483837c20 */ /* 0x000fe20008410000 */
[----:B------:R-:W-:-:S04]  /*215d0*/  FSETP.GTU.FTZ.AND P2, PT, R129, UR23, PT ;  /* 0x0000001781007c0b */ /* 0x000fc8000bf5c000 */
[----:B------:R-:W-:Y:S02]  /*215e0*/  FSEL R207, R131, RZ, !P2 ;  /* 0x000000ff83cf7208 */ /* 0x000fe40005000000 */
[----:B------:R-:W-:-:S03]  /*215f0*/  SEL R172, RZ, 0x1, P2 ;  /* 0x00000001ffac7807 */ /* 0x000fc60001000000 */
[----:B------:R-:W-:-:S07]  /*21600*/  FMUL.FTZ R207, R130, R207 ;  /* 0x000000cf82cf7220 */ /* 0x000fce0000410000 */
.L_x_4588:
        /* <DEDUP_REMOVED lines=16> */
.L_x_4594:
        /* <DEDUP_REMOVED lines=12> */
.L_x_4595:
        /* <DEDUP_REMOVED lines=41> */
[----:B------:R-:W-:-:S07]  /*21a60*/  IMAD.MOV.U32 R224, RZ, RZ, R128 ;  /* 0x000000ffffe07224 */ /* 0x000fce00078e0080 */
.L_x_4593:
        /* <DEDUP_REMOVED lines=12> */
.L_x_4592:
[----:B------:R-:W-:Y:S02]  /*21b30*/  F2FP.BF16.F32.PACK_AB R131, RZ, R206 ;  /* 0x000000ceff83723e */ /* 0x000fe400000010ff */
[----:B------:R-:W-:Y:S02]  /*21b40*/  PRMT R130, R217, 0x5410, R218 ;  /* 0x00005410d9827816 */ /* 0x000fe400000000da */
[----:B------:R-:W-:Y:S02]  /*21b50*/  PRMT R129, R216, 0x5410, R215 ;  /* 0x00005410d8817816 */ /* 0x000fe400000000d7 */
[----:B------:R-:W-:Y:S02]  /*21b60*/  PRMT R128, R214, 0x5410, R179 ;  /* 0x00005410d6807816 */ /* 0x000fe400000000b3 */
[----:B------:R-:W-:-:S07]  /*21b70*/  PRMT R131, R178, 0x5410, R131 ;  /* 0x00005410b2837816 */ /* 0x000fce0000000083 */
.L_x_4563:
[C---:B------:R-:W-:Y:S01]  /*21b80*/  IADD3 R217, PT, PT, R221.reuse, 0x280, RZ ;  /* 0x00000280ddd97810 */ /* 0x040fe20007ffe0ff */
[----:B------:R-:W0:Y:S01]  /*21b90*/  @P1 LDC.64 R214, c[0x0][0x390] ;  /* 0x0000e400ffd61b82 */ /* 0x000e220000000a00 */
[----:B------:R-:W-:Y:S01]  /*21ba0*/  IADD3 R221, PT, PT, R221, 0x300, RZ ;  /* 0x00000300dddd7810 */ /* 0x000fe20007ffe0ff */
[----:B------:R-:W-:Y:S02]  /*21bb0*/  VIADD R222, R223, 0x300 ;  /* 0x00000300dfde7836 */ /* 0x000fe40000000000 */
        /* <DEDUP_REMOVED lines=17> */
[----:B------:R-:W-:Y:S01]  /*21cd0*/  IMAD.WIDE.U32 R216, R216, 0x10000, RZ ;  /* 0x00010000d8d87825 */ /* 0x000fe200078e00ff */
[----:B------:R-:W-:Y:S02]  /*21ce0*/  IADD3 R223, PT, PT, R223, 0x280, RZ ;  /* 0x00000280dfdf7810 */ /* 0x000fe40007ffe0ff */
        /* <DEDUP_REMOVED lines=8> */
.L_x_4596:
        /* <DEDUP_REMOVED lines=23> */
.L_x_4600:
        /* <DEDUP_REMOVED lines=12> */
.L_x_4601:
        /* <DEDUP_REMOVED lines=41> */
.L_x_4599:
[----:B------:R-:W-:Y:S01]  /*22230*/  I2FP.F32.U32 R129, R129 ;  /* 0x0000008100817245 */ /* 0x000fe20000201000 */
[----:B------:R-:W-:Y:S01]  /*22240*/  IMAD.U32 R131, R120, 0x10000, RZ ;  /* 0x0001000078837824 */ /* 0x000fe200078e00ff */
[----:B------:R-:W-:Y:S01]  /*22250*/  MOV R130, 0x2f800000 ;  /* 0x2f80000000827802 */ /* 0x000fe20000000f00 */
[----:B------:R-:W-:Y:S02]  /*22260*/  IMAD.U32 R177, R124, 0x10000, RZ ;  /* 0x000100007cb17824 */ /* 0x000fe400078e00ff */
[----:B------:R-:W-:Y:S02]  /*22270*/  FMUL.FTZ R131, R131, UR21 ;  /* 0x0000001583837c20 */ /* 0x000fe40008410000 */
[----:B------:R-:W-:Y:S02]  /*22280*/  FFMA.FTZ R129, R129, R130, 1.1641532182693481445e-10 ;  /* 0x2f00000081817423 */ /* 0x000fe40000010082 */
[----:B------:R-:W-:-:S03]  /*22290*/  FMUL.FTZ R131, R131, UR20 ;  /* 0x0000001483837c20 */ /* 0x000fc60008410000 */
[----:B------:R-:W-:Y:S02]  /*222a0*/  FSETP.GTU.FTZ.AND P2, PT, R129, UR23, PT ;  /* 0x0000001781007c0b */ /* 0x000fe4000bf5c000 */
[----:B------:R-:W-:Y:S02]  /*222b0*/  SHF.L.U32 R129, R116, 0x10, RZ ;  /* 0x0000001074817819 */ /* 0x000fe400000006ff */
[----:B------:R-:W-:Y:S02]  /*222c0*/  FSEL R220, R131, RZ, !P2 ;  /* 0x000000ff83dc7208 */ /* 0x000fe40005000000 */
[----:B------:R-:W-:-:S03]  /*222d0*/  SEL R166, RZ, 0x1, P2 ;  /* 0x00000001ffa67807 */ /* 0x000fc60001000000 */
[----:B------:R-:W-:-:S07]  /*222e0*/  FFMA.FTZ R220, R220, R129, R177 ;  /* 0x00000081dcdc7223 */ /* 0x000fce00000100b1 */
.L_x_4598:
        /* <DEDUP_REMOVED lines=21> */
.L_x_4604:
        /* <DEDUP_REMOVED lines=12> */
.L_x_4605:
        /* <DEDUP_REMOVED lines=42> */
.L_x_4603:
[----:B------:R-:W-:Y:S01]  /*227a0*/  PRMT R131, R120, 0x7632, R131 ;  /* 0x0000763278837816 */ /* 0x000fe20000000083 */
[----:B------:R-:W-:Y:S01]  /*227b0*/  HFMA2 R167, -RZ, RZ, 0.1171875, 0 ;  /* 0x2f800000ffa77431 */ /* 0x000fe200000001ff */
[----:B------:R-:W-:Y:S02]  /*227c0*/  I2FP.F32.U32 R128, R130 ;  /* 0x0000008200807245 */ /* 0x000fe40000201000 */
[----:B------:R-:W-:Y:S01]  /*227d0*/  PRMT R130, R124, 0x7632, R130 ;  /* 0x000076327c827816 */ /* 0x000fe20000000082 */
[----:B------:R-:W-:Y:S02]  /*227e0*/  IMAD.U32 R131, R131, 0x10000, RZ ;  /* 0x0001000083837824 */ /* 0x000fe400078e00ff */
[----:B------:R-:W-:Y:S02]  /*227f0*/  FFMA.FTZ R128, R128, R167, 1.1641532182693481445e-10 ;  /* 0x2f00000080807423 */ /* 0x000fe400000100a7 */
[----:B------:R-:W-:Y:S01]  /*22800*/  FMUL.FTZ R131, R131, UR21 ;  /* 0x0000001583837c20 */ /* 0x000fe20008410000 */
[----:B------:R-:W-:-:S02]  /*22810*/  IMAD.U32 R130, R130, 0x10000, RZ ;  /* 0x0001000082827824 */ /* 0x000fc400078e00ff */
[----:B------:R-:W-:Y:S01]  /*22820*/  FSETP.GTU.FTZ.AND P2, PT, R128, UR23, PT ;  /* 0x0000001780007c0b */ /* 0x000fe2000bf5c000 */
[----:B------:R-:W-:Y:S01]  /*22830*/  FMUL.FTZ R131, R131, UR20 ;  /* 0x0000001483837c20 */ /* 0x000fe20008410000 */
[----:B------:R-:W-:Y:S02]  /*22840*/  SHF.L.U32 R128, R28, 0x10, RZ ;  /* 0x000000101c807819 */ /* 0x000fe400000006ff */
[----:B------:R-:W-:Y:S02]  /*22850*/  SEL R167, RZ, 0x1, P2 ;  /* 0x00000001ffa77807 */ /* 0x000fe40001000000 */
[----:B------:R-:W-:-:S05]  /*22860*/  FSEL R131, R131, RZ, !P2 ;  /* 0x000000ff83837208 */ /* 0x000fca0005000000 */
[----:B------:R-:W-:-:S07]  /*22870*/  FFMA.FTZ R219, R131, R128, R130 ;  /* 0x0000008083db7223 */ /* 0x000fce0000010082 */
.L_x_4602:
        /* <DEDUP_REMOVED lines=20> */
.L_x_4608:
        /* <DEDUP_REMOVED lines=12> */
.L_x_4609:
        /* <DEDUP_REMOVED lines=41> */
.L_x_4607:
[----:B------:R-:W-:Y:S01]  /*22d10*/  I2FP.F32.U32 R129, R130 ;  /* 0x0000008200817245 */ /* 0x000fe20000201000 */
[----:B------:R-:W-:Y:S01]  /*22d20*/  IMAD.MOV.U32 R130, RZ, RZ, 0x2f800000 ;  /* 0x2f800000ff827424 */ /* 0x000fe200078e00ff */
[----:B------:R-:W-:Y:S02]  /*22d30*/  SHF.L.U32 R131, R121, 0x10, RZ ;  /* 0x0000001079837819 */ /* 0x000fe400000006ff */
[----:B------:R-:W-:Y:S01]  /*22d40*/  SHF.L.U32 R177, R125, 0x10, RZ ;  /* 0x000000107db17819 */ /* 0x000fe200000006ff */
        /* <DEDUP_REMOVED lines=8> */
.L_x_4606:
        /* <DEDUP_REMOVED lines=21> */
.L_x_4612:
        /* <DEDUP_REMOVED lines=12> */
.L_x_4613:
        /* <DEDUP_REMOVED lines=39> */
[----:B------:R-:W-:Y:S01]  /*23250*/  HFMA2 R129, -RZ, RZ, 0, 0 ;  /* 0x00000000ff817431 */ /* 0x000fe200000001ff */
[----:B------:R-:W-:Y:S01]  /*23260*/  MOV R177, R128 ;  /* 0x0000008000b17202 */ /* 0x000fe20000000f00 */
[----:B------:R-:W-:-:S07]  /*23270*/  IMAD.MOV.U32 R130, RZ, RZ, R214 ;  /* 0x000000ffff827224 */ /* 0x000fce00078e00d6 */
.L_x_4611:
[----:B------:R-:W-:Y:S01]  /*23280*/  PRMT R131, R121, 0x7632, R131 ;  /* 0x0000763279837816 */ /* 0x000fe20000000083 */
[----:B------:R-:W-:Y:S01]  /*23290*/  IMAD.MOV.U32 R169, RZ, RZ, 0x2f800000 ;  /* 0x2f800000ffa97424 */ /* 0x000fe200078e00ff */
[----:B------:R-:W-:Y:S02]  /*232a0*/  I2FP.F32.U32 R128, R130 ;  /* 0x0000008200807245 */ /* 0x000fe40000201000 */
[----:B------:R-:W-:Y:S02]  /*232b0*/  SHF.L.U32 R131, R131, 0x10, RZ ;  /* 0x0000001083837819 */ /* 0x000fe400000006ff */
[----:B------:R-:W-:Y:S01]  /*232c0*/  PRMT R130, R125, 0x7632, R130 ;  /* 0x000076327d827816 */ /* 0x000fe20000000082 */
[----:B------:R-:W-:Y:S02]  /*232d0*/  FFMA.FTZ R128, R128, R169, 1.1641532182693481445e-10 ;  /* 0x2f00000080807423 */ /* 0x000fe400000100a9 */
[----:B------:R-:W-:Y:S01]  /*232e0*/  FMUL.FTZ R131, R131, UR21 ;  /* 0x0000001583837c20 */ /* 0x000fe20008410000 */
[----:B------:R-:W-:-:S02]  /*232f0*/  SHF.L.U32 R130, R130, 0x10, RZ ;  /* 0x0000001082827819 */ /* 0x000fc400000006ff */
[----:B------:R-:W-:Y:S01]  /*23300*/  FSETP.GTU.FTZ.AND P2, PT, R128, UR23, PT ;  /* 0x0000001780007c0b */ /* 0x000fe2000bf5c000 */
[----:B------:R-:W-:Y:S01]  /*23310*/  FMUL.FTZ R131, R131, UR20 ;  /* 0x0000001483837c20 */ /* 0x000fe20008410000 */
[----:B------:R-:W-:Y:S02]  /*23320*/  IMAD.U32 R128, R27, 0x10000, RZ ;  /* 0x000100001b807824 */ /* 0x000fe400078e00ff */
[----:B------:R-:W-:Y:S02]  /*23330*/  SEL R169, RZ, 0x1, P2 ;  /* 0x00000001ffa97807 */ /* 0x000fe40001000000 */
[----:B------:R-:W-:-:S05]  /*23340*/  FSEL R131, R131, RZ, !P2 ;  /* 0x000000ff83837208 */ /* 0x000fca0005000000 */
[----:B------:R-:W-:-:S07]  /*23350*/  FFMA.FTZ R217, R131, R128, R130 ;  /* 0x0000008083d97223 */ /* 0x000fce0000010082 */
.L_x_4610:
        /* <DEDUP_REMOVED lines=20> */
.L_x_4616:
        /* <DEDUP_REMOVED lines=12> */
.L_x_4617:
        /* <DEDUP_REMOVED lines=41> */
.L_x_4615:
        /* <DEDUP_REMOVED lines=12> */
.L_x_4614:
        /* <DEDUP_REMOVED lines=21> */
.L_x_4620:
        /* <DEDUP_REMOVED lines=12> */
.L_x_4621:
        /* <DEDUP_REMOVED lines=42> */
.L_x_4619:
        /* <DEDUP_REMOVED lines=14> */
.L_x_4618:
        /* <DEDUP_REMOVED lines=20> */
.L_x_4624:
        /* <DEDUP_REMOVED lines=12> */
.L_x_4625:
        /* <DEDUP_REMOVED lines=42> */
.L_x_4623:
[----:B------:R-:W-:Y:S01]  /*242e0*/  I2FP.F32.U32 R129, R130 ;  /* 0x0000008200817245 */ /* 0x000fe20000201000 */
[----:B------:R-:W-:Y:S02]  /*242f0*/  HFMA2 R130, -RZ, RZ, 0.1171875, 0 ;  /* 0x2f800000ff827431 */ /* 0x000fe400000001ff */
[----:B------:R-:W-:Y:S02]  /*24300*/  IMAD.U32 R131, R123, 0x10000, RZ ;  /* 0x000100007b837824 */ /* 0x000fe400078e00ff */
        /* <DEDUP_REMOVED lines=9> */
.L_x_4622:
        /* <DEDUP_REMOVED lines=21> */
.L_x_4628:
        /* <DEDUP_REMOVED lines=12> */
.L_x_4629:
        /* <DEDUP_REMOVED lines=42> */
.L_x_4627:
[----:B------:R-:W-:Y:S02]  /*24850*/  PRMT R130, R123, 0x7632, R130 ;  /* 0x000076327b827816 */ /* 0x000fe40000000082 */
[----:B------:R-:W-:Y:S01]  /*24860*/  I2FP.F32.U32 R128, R129 ;  /* 0x0000008100807245 */ /* 0x000fe20000201000 */
[----:B------:R-:W-:Y:S01]  /*24870*/  HFMA2 R129, -RZ, RZ, 0.1171875, 0 ;  /* 0x2f800000ff817431 */ /* 0x000fe200000001ff */
[----:B------:R-:W-:Y:S01]  /*24880*/  PRMT R131, R127, 0x7632, R131 ;  /* 0x000076327f837816 */ /* 0x000fe20000000083 */
[----:B------:R-:W-:-:S03]  /*24890*/  IMAD.U32 R130, R130, 0x10000, RZ ;  /* 0x0001000082827824 */ /* 0x000fc600078e00ff */
        /* <DEDUP_REMOVED lines=9> */
.L_x_4626:
[----:B------:R-:W-:Y:S02]  /*24930*/  F2FP.BF16.F32.PACK_AB R131, RZ, R230 ;  /* 0x000000e6ff83723e */ /* 0x000fe400000010ff */
[----:B------:R-:W-:Y:S02]  /*24940*/  PRMT R130, R228, 0x5410, R229 ;  /* 0x00005410e4827816 */ /* 0x000fe400000000e5 */
[----:B------:R-:W-:Y:S02]  /*24950*/  PRMT R129, R226, 0x5410, R225 ;  /* 0x00005410e2817816 */ /* 0x000fe400000000e1 */
[----:B------:R-:W-:Y:S02]  /*24960*/  PRMT R128, R224, 0x5410, R223 ;  /* 0x00005410e0807816 */ /* 0x000fe400000000df */
[----:B------:R-:W-:Y:S01]  /*24970*/  PRMT R131, R179, 0x5410, R131 ;  /* 0x00005410b3837816 */ /* 0x000fe20000000083 */
[----:B------:R-:W-:Y:S06]  /*24980*/  BRA `(.L_x_4630) ;  /* 0x0000002800507947 */ /* 0x000fec0003800000 */
.L_x_4597:
[----:B------:R-:W-:Y:S01]  /*24990*/  MOV R220, RZ ;  /* 0x000000ff00dc7202 */ /* 0x000fe20000000f00 */
[----:B0-----:R-:W-:Y:S01]  /*249a0*/  IMAD.MOV.U32 R128, RZ, RZ, R225 ;  /* 0x000000ffff807224 */ /* 0x001fe200078e00e1 */
        /* <DEDUP_REMOVED lines=17> */
.L_x_4633:
[----:B------:R-:W-:-:S04]  /*24ac0*/  IADD3 R2, PT, PT, R2, 0x1, RZ ;  /* 0x0000000102027810 */ /* 0x000fc80007ffe0ff */
[C---:B------:R-:W-:Y:S01]  /*24ad0*/  ISETP.NE.AND P0, PT, R2.reuse, RZ, PT ;  /* 0x000000ff0200720c */ /* 0x040fe20003f05270 */
[----:B-1----:R-:W-:-:S12]  /*24ae0*/  IMAD.WIDE.U32 R178, R2, -0x2daee0ad, RZ ;  /* 0xd2511f5302b27825 */ /* 0x002fd800078e00ff */
        /* <DEDUP_REMOVED lines=9> */
.L_x_4634:
        /* <DEDUP_REMOVED lines=42> */
.L_x_4632:
[----:B------:R-:W-:Y:S01]  /*24e20*/  I2FP.F32.U32 R129, R129 ;  /* 0x0000008100817245 */ /* 0x000fe20000201000 */
[----:B------:R-:W-:Y:S02]  /*24e30*/  HFMA2 R130, -RZ, RZ, 0.1171875, 0 ;  /* 0x2f800000ff827431 */ /* 0x000fe400000001ff */
[----:B-----5:R-:W-:-:S03]  /*24e40*/  IMAD.U32 R131, R120, 0x10000, RZ ;  /* 0x0001000078837824 */ /* 0x020fc600078e00ff */
        /* <DEDUP_REMOVED lines=8> */
.L_x_4631:
        /* <DEDUP_REMOVED lines=16> */
.L_x_4637:
[----:B------:R-:W-:-:S04]  /*24fd0*/  VIADD R2, R2, 0x1 ;  /* 0x0000000102027836 */ /* 0x000fc80000000000 */
[C---:B-1----:R-:W-:Y:S01]  /*24fe0*/  IMAD.WIDE.U32 R178, R2.reuse, -0x2daee0ad, RZ ;  /* 0xd2511f5302b27825 */ /* 0x042fe200078e00ff */
        /* <DEDUP_REMOVED lines=10> */
.L_x_4638:
        /* <DEDUP_REMOVED lines=42> */
.L_x_4636:
[----:B-----5:R-:W-:Y:S01]  /*25330*/  PRMT R131, R120, 0x7632, R131 ;  /* 0x0000763278837816 */ /* 0x020fe20000000083 */
[----:B------:R-:W-:Y:S01]  /*25340*/  IMAD.MOV.U32 R167, RZ, RZ, 0x2f800000 ;  /* 0x2f800000ffa77424 */ /* 0x000fe200078e00ff */
[----:B------:R-:W-:Y:S02]  /*25350*/  I2FP.F32.U32 R128, R130 ;  /* 0x0000008200807245 */ /* 0x000fe40000201000 */
[----:B------:R-:W-:-:S03]  /*25360*/  SHF.L.U32 R131, R131, 0x10, RZ ;  /* 0x0000001083837819 */ /* 0x000fc600000006ff */
[----:B------:R-:W-:Y:S02]  /*25370*/  FFMA.FTZ R128, R128, R167, 1.1641532182693481445e-10 ;  /* 0x2f00000080807423 */ /* 0x000fe400000100a7 */
[----:B------:R-:W-:-:S03]  /*25380*/  FMUL.FTZ R131, R131, UR21 ;  /* 0x0000001583837c20 */ /* 0x000fc60008410000 */
[----:B------:R-:W-:Y:S01]  /*25390*/  FSETP.GTU.FTZ.AND P0, PT, R128, UR23, PT ;  /* 0x0000001780007c0b */ /* 0x000fe2000bf1c000 */
[----:B------:R-:W-:Y:S01]  /*253a0*/  FMUL.FTZ R131, R131, UR20 ;  /* 0x0000001483837c20 */ /* 0x000fe20008410000 */
[----:B------:R-:W-:Y:S02]  /*253b0*/  IMAD.U32 R128, R28, 0x10000, RZ ;  /* 0x000100001c807824 */ /* 0x000fe400078e00ff */
[----:B------:R-:W-:Y:S02]  /*253c0*/  SEL R167, RZ, 0x1, P0 ;  /* 0x00000001ffa77807 */ /* 0x000fe40000000000 */
[----:B------:R-:W-:-:S05]  /*253d0*/  FSEL R131, R131, RZ, !P0 ;  /* 0x000000ff83837208 */ /* 0x000fca0004000000 */
[----:B------:R-:W-:-:S07]  /*253e0*/  FMUL.FTZ R219, R128, R131 ;  /* 0x0000008380db7220 */ /* 0x000fce0000410000 */
.L_x_4635:
[----:B------:R-:W-:Y:S01]  /*253f0*/  F2FP.BF16.F32.PACK_AB R224, RZ, R219 ;  /* 0x000000dbffe0723e */ /* 0x000fe200000010ff */
[----:B------:R-:W-:Y:S01]  /*25400*/  IMAD.MOV.U32 R128, RZ, RZ, R129 ;  /* 0x000000ffff807224 */ /* 0x000fe200078e0081 */
[----:B------:R-:W-:Y:S01]  /*25410*/  MOV R218, RZ ;  /* 0x000000ff00da7202 */ /* 0x000fe20000000f00 */
        /* <DEDUP_REMOVED lines=13> */
.L_x_4641:
        /* <DEDUP_REMOVED lines=12> */
.L_x_4642:
        /* <DEDUP_REMOVED lines=42> */
.L_x_4640:
        /* <DEDUP_REMOVED lines=10> */
[----:B------:R-:W-:-:S07]  /*258f0*/  FMUL.FTZ R218, R129, R218 ;  /* 0x000000da81da7220 */ /* 0x000fce0000410000 */
.L_x_4639:
        /* <DEDUP_REMOVED lines=16> */
.L_x_4645:
        /* <DEDUP_REMOVED lines=12> */
.L_x_4646:
        /* <DEDUP_REMOVED lines=42> */
.L_x_4644:
        /* <DEDUP_REMOVED lines=12> */
.L_x_4643:
        /* <DEDUP_REMOVED lines=16> */
.L_x_4649:
        /* <DEDUP_REMOVED lines=12> */
.L_x_4650:
        /* <DEDUP_REMOVED lines=42> */
.L_x_4648:
        /* <DEDUP_REMOVED lines=11> */
.L_x_4647:
[----:B------:R-:W-:Y:S01]  /*26330*/  F2FP.BF16.F32.PACK_AB R228, RZ, R216 ;  /* 0x000000d8ffe4723e */ /* 0x000fe200000010ff */
[----:B-1----:R-:W-:Y:S01]  /*26340*/  IMAD.MOV.U32 R215, RZ, RZ, RZ ;  /* 0x000000ffffd77224 */ /* 0x002fe200078e00ff */
        /* <DEDUP_REMOVED lines=14> */
.L_x_4653:
        /* <DEDUP_REMOVED lines=12> */
.L_x_4654:
        /* <DEDUP_REMOVED lines=42> */
.L_x_4652:
        /* <DEDUP_REMOVED lines=12> */
.L_x_4651:
        /* <DEDUP_REMOVED lines=16> */
.L_x_4657:
        /* <DEDUP_REMOVED lines=12> */
.L_x_4658:
        /* <DEDUP_REMOVED lines=42> */
.L_x_4656:
        /* <DEDUP_REMOVED lines=11> */
.L_x_4655:
        /* <DEDUP_REMOVED lines=16> */
.L_x_4661:
        /* <DEDUP_REMOVED lines=12> */
.L_x_4662:
        /* <DEDUP_REMOVED lines=39> */
[----:B------:R-:W-:Y:S02]  /*27190*/  LOP3.LUT R175, R130, UR41, R129, 0x96, !PT ;  /* 0x0000002982af7c12 */ /* 0x000fe4000f8e9681 */
[----:B------:R-:W-:Y:S01]  /*271a0*/  MOV R129, R177 ;  /* 0x000000b100817202 */ /* 0x000fe20000000f00 */
[----:B------:R-:W-:-:S07]  /*271b0*/  IMAD.MOV.U32 R177, RZ, RZ, R128 ;  /* 0x000000ffffb17224 */ /* 0x000fce00078e0080 */
.L_x_4660:
        /* <DEDUP_REMOVED lines=12> */
.L_x_4659:
[----:B------:R-:W-:Y:S02]  /*27280*/  F2FP.BF16.F32.PACK_AB R131, RZ, R230 ;  /* 0x000000e6ff83723e */ /* 0x000fe400000010ff */
[----:B------:R-:W-:Y:S02]  /*27290*/  PRMT R130, R228, 0x5410, R229 ;  /* 0x00005410e4827816 */ /* 0x000fe400000000e5 */
[----:B------:R-:W-:Y:S02]  /*272a0*/  PRMT R129, R226, 0x5410, R227 ;  /* 0x00005410e2817816 */ /* 0x000fe400000000e3 */
[----:B------:R-:W-:Y:S02]  /*272b0*/  PRMT R128, R225, 0x5410, R224 ;  /* 0x00005410e1807816 */ /* 0x000fe400000000e0 */
[----:B------:R-:W-:-:S07]  /*272c0*/  PRMT R131, R223, 0x5410, R131 ;  /* 0x00005410df837816 */ /* 0x000fce0000000083 */
.L_x_4630:
        /* <DEDUP_REMOVED lines=79> */
.L_x_4663:
[----:B0-----:R-:W0:Y:S01]  /*277c0*/  SHFL.BFLY PT, R128, R179, 0x1, 0x1f ;  /* 0x0c201f00b3807f89 */ /* 0x001e2200000e0000 */
[----:B------:R-:W-:Y:S01]  /*277d0*/  BSSY.RECONVERGENT B0, `(.L_x_4664) ;  /* 0x0000092000007945 */ /* 0x000fe20003800200 */
        /* <DEDUP_REMOVED lines=8> */
[----:B------:R-:W-:Y:S02]  /*27860*/  IMAD.MOV.U32 R221, RZ, RZ, RZ ;  /* 0x000000ffffdd7224 */ /* 0x000fe400078e00ff */
        /* <DEDUP_REMOVED lines=136> */
.L_x_4665:
[----:B------:R-:W-:Y:S05]  /*280f0*/  BSYNC.RECONVERGENT B0 ;  /* 0x0000000000007941 */ /* 0x000fea0003800200 */
.L_x_4664:
[----:B------:R-:W-:Y:S01]  /*28100*/  BAR.SYNC.DEFER_BLOCKING 0x0 ;  /* 0x0000000000007b1d */ /* 0x000fe20000010000 */
[----:B0-----:R-:W-:-:S05]  /*28110*/  CS2R R128, SRZ ;  /* 0x0000000000807805 */ /* 0x001fca000001ff00 */
        /* <DEDUP_REMOVED lines=10> */
.L_x_4667:
[----:B------:R-:W-:Y:S05]  /*281c0*/  BSYNC.RECONVERGENT B0 ;  /* 0x0000000000007941 */ /* 0x000fea0003800200 */
.L_x_4666:
[----:B------:R-:W1:Y:S01]  /*281d0*/  SHFL.DOWN PT, R130, R221, 0x2, 0x1f ;  /* 0x08401f00dd827f89 */ /* 0x000e6200000e0000 */
[----:B------:R-:W-:Y:S01]  /*281e0*/  ISETP.NE.AND P0, PT, R179, RZ, PT ;  /* 0x000000ffb300720c */ /* 0x000fe20003f05270 */
[----:B------:R-:W-:Y:S01]  /*281f0*/  UISETP.GE.AND UP1, UPT, UR6, 0x1, UPT ;  /* 0x000000010600788c */ /* 0x000fe2000bf26270 */
[----:B------:R-:W-:Y:S01]  /*28200*/  ISETP.NE.AND P1, PT, RZ, UR24, PT ;  /* 0x00000018ff007c0c */ /* 0x000fe2000bf25270 */
[----:B0-----:R-:W0:Y:S04]  /*28210*/  SHFL.DOWN PT, R131, R128, 0x2, 0x1f ;  /* 0x08401f0080837f89 */ /* 0x001e2800000e0000 */
        /* <DEDUP_REMOVED lines=14> */
[----:B0-----:R-:W-:-:S03]  /*28300*/  FMUL.FTZ R221, R223, R226 ;  /* 0x000000e2dfdd7220 */ /* 0x001fc60000410000 */
[----:B------:R-:W-:Y:S01]  /*28310*/  FFMA.FTZ R131, R223, R131, R132 ;  /* 0x00000083df837223 */ /* 0x000fe20000010084 */
[----:B-1----:R-:W-:Y:S01]  /*28320*/  IMAD.IADD R133, R133, 0x1, R228 ;  /* 0x0000000185857824 */ /* 0x002fe200078e02e4 */
[----:B------:R-:W-:Y:S01]  /*28330*/  I2FP.F32.S32 R228, R228 ;  /* 0x000000e400e47245 */ /* 0x000fe20000201400 */
[----:B------:R-:W0:Y:S03]  /*28340*/  SHFL.DOWN PT, R128, R221, 0x1, 0x1f ;  /* 0x08201f00dd807f89 */ /* 0x000e2600000e0000 */
[----:B------:R-:W-:Y:S01]  /*28350*/  I2FP.F32.S32 R133, R133 ;  /* 0x0000008500857245 */ /* 0x000fe20000201400 */
[----:B------:R-:W1:Y:S05]  /*28360*/  SHFL.DOWN PT, R130, R131, 0x1, 0x1f ;  /* 0x08201f0083827f89 */ /* 0x000e6a00000e0000 */
[----:B------:R-:W2:Y:S01]  /*28370*/  MUFU.RCP R133, R133 ;  /* 0x0000008500857308 */ /* 0x000ea20000001000 */
[----:B0-----:R-:W-:Y:S01]  /*28380*/  FADD.FTZ R129, R221, -R128 ;  /* 0x80000080dd817221 */ /* 0x001fe20000010000 */
[----:B------:R-:W-:-:S03]  /*28390*/  FMUL.FTZ R223, R128, R228 ;  /* 0x000000e480df7220 */ /* 0x000fc60000410000 */
[----:B------:R-:W-:Y:S01]  /*283a0*/  FMUL.FTZ R129, R129, R129 ;  /* 0x0000008181817220 */ /* 0x000fe20000410000 */
[C---:B------:R-:W-:Y:S01]  /*283b0*/  FFMA.FTZ R128, R222.reuse, R221, R223 ;  /* 0x000000ddde807223 */ /* 0x040fe200000100df */
[----:B-1----:R-:W-:Y:S01]  /*283c0*/  FADD.FTZ R130, R131, R130 ;  /* 0x0000008283827221 */ /* 0x002fe20000010000 */
[----:B------:R-:W0:Y:S01]  /*283d0*/  LDC R223, c[0x0][0x448] ;  /* 0x00011200ffdf7b82 */ /* 0x000e220000000800 */
[----:B------:R-:W-:Y:S01]  /*283e0*/  FMUL.FTZ R129, R222, R129 ;  /* 0x00000081de817220 */ /* 0x000fe20000410000 */
[----:B--2---:R-:W-:-:S03]  /*283f0*/  FMUL.FTZ R132, R133, R128 ;  /* 0x0000008085847220 */ /* 0x004fc60000410000 */
[----:B------:R-:W-:Y:S02]  /*28400*/  FMUL.FTZ R129, R129, R228 ;  /* 0x000000e481817220 */ /* 0x000fe40000410000 */
[----:B------:R-:W1:Y:S02]  /*28410*/  SHFL.IDX PT, R225, R132, RZ, 0x1f ;  /* 0x00001fff84e17589 */ /* 0x000e6400000e0000 */
[----:B------:R-:W-:Y:S02]  /*28420*/  FFMA.FTZ R133, R133, R129, R130 ;  /* 0x0000008185857223 */ /* 0x000fe40000010082 */
[----:B------:R-:W2:Y:S03]  /*28430*/  @!P0 LDC.64 R130, c[0x0][0x3c0] ;  /* 0x0000f000ff828b82 */ /* 0x000ea60000000a00 */
[----:B------:R3:W0:Y:S05]  /*28440*/  SHFL.IDX PT, R224, R133, RZ, 0x1f ;  /* 0x00001fff85e07589 */ /* 0x00062a00000e0000 */
[----:B------:R-:W4:Y:S01]  /*28450*/  @!P0 LDC.64 R128, c[0x0][0x3c8] ;  /* 0x0000f200ff808b82 */ /* 0x000f220000000a00 */
[----:B---3--:R-:W-:-:S02]  /*28460*/  IMAD.U32 R133, RZ, RZ, UR7 ;  /* 0x00000007ff857e24 */ /* 0x008fc4000f8e00ff */
[----:B-1----:R-:W-:-:S05]  /*28470*/  FMUL.FTZ R221, R225, R225 ;  /* 0x000000e1e1dd7220 */ /* 0x002fca0000410000 */
[----:B------:R-:W-:Y:S01]  /*28480*/  FSEL R222, R221, RZ, P1 ;  /* 0x000000ffddde7208 */ /* 0x000fe20000800000 */
[----:B0-----:R-:W-:-:S04]  /*28490*/  FFMA.FTZ R221, R224, UR25, R223 ;  /* 0x00000019e0dd7c23 */ /* 0x001fc800080100df */
[----:B------:R-:W-:Y:S01]  /*284a0*/  FADD.FTZ R132, R221, R222 ;  /* 0x000000dedd847221 */ /* 0x000fe20000010000 */
[----:B------:R-:W-:Y:S01]  /*284b0*/  MOV R221, UR7 ;  /* 0x0000000700dd7c02 */ /* 0x000fe20008000f00 */
[----:B----4-:R-:W-:-:S04]  /*284c0*/  @!P0 IMAD.WIDE R128, R133, 0x4, R128 ;  /* 0x0000000485808825 */ /* 0x010fc800078e0280 */
[----:B------:R-:W0:Y:S01]  /*284d0*/  MUFU.RSQ R132, R132 ;  /* 0x0000008400847308 */ /* 0x000e220000001400 */
[----:B--2---:R-:W-:-:S05]  /*284e0*/  @!P0 IMAD.WIDE R130, R221, 0x4, R130 ;  /* 0x00000004dd828825 */ /* 0x004fca00078e0282 */
[----:B------:R1:W-:Y:S04]  /*284f0*/  @!P0 STG.E desc[UR12][R130.64], R225 ;  /* 0x000000e182008986 */ /* 0x0003e8000c10190c */
[----:B0-----:R1:W-:Y:S01]  /*28500*/  @!P0 STG.E desc[UR12][R128.64], R132 ;  /* 0x0000008480008986 */ /* 0x0013e2000c10190c */
[----:B------:R-:W-:Y:S05]  /*28510*/  BRA.U !UP1, `(.L_x_4668) ;  /* 0x0000001509cc7547 */ /* 0x000fea000b800000 */
[----:B-1----:R-:W-:Y:S01]  /*28520*/  FSEL R128, R225, RZ, !P1 ;  /* 0x000000ffe1807208 */ /* 0x002fe20004800000 */
[----:B------:R-:W-:Y:S01]  /*28530*/  IMAD.U32 R129, R64, 0x10000, RZ ;  /* 0x0001000040817824 */ /* 0x000fe200078e00ff */
[----:B------:R-:W-:Y:S01]  /*28540*/  SHF.L.U32 R224, R36, 0x10, RZ ;  /* 0x0000001024e07819 */ /* 0x000fe200000006ff */
[----:B------:R-:W-:Y:S01]  /*28550*/  IMAD.U32 R131, R23, 0x10000, RZ ;  /* 0x0001000017837824 */ /* 0x000fe200078e00ff */
        /* <DEDUP_REMOVED lines=58> */
[----:B------:R-:W-:Y:S01]  /*28900*/  FMUL.FTZ R141, R132, R141 ;  /* 0x0000008d848d7220 */ /* 0x000fe20000410000 */
[----:B------:R-:W-:Y:S01]  /*28910*/  IMAD.U32 R130, R65, 0x10000, RZ ;  /* 0x0001000041827824 */ /* 0x000fe200078e00ff */
[----:B------:R-:W-:Y:S01]  /*28920*/  SHF.L.U32 R221, R22, 0x10, RZ ;  /* 0x0000001016dd7819 */ /* 0x000fe200000006ff */
[C---:B------:R-:W-:Y:S01]  /*28930*/  FMUL.FTZ R140, R132.reuse, R140 ;  /* 0x0000008c848c7220 */ /* 0x040fe20000410000 */
[----:B------:R-:W-:Y:S01]  /*28940*/  FMUL.FTZ R139, R132, R139 ;  /* 0x0000008b848b7220 */ /* 0x000fe20000410000 */
[----:B------:R-:W-:-:S02]  /*28950*/  IMAD.U32 R133, R21, 0x10000, RZ ;  /* 0x0001000015857824 */ /* 0x000fc400078e00ff */
        /* <DEDUP_REMOVED lines=80> */
[----:B------:R-:W-:Y:S01]  /*28e60*/  SHF.L.U32 R225, R12, 0x10, RZ ;  /* 0x000000100ce17819 */ /* 0x000fe200000006ff */
        /* <DEDUP_REMOVED lines=10> */
[----:B------:R-:W-:Y:S01]  /*28f10*/  FFMA.FTZ R225, R144, R225, R181 ;  /* 0x000000e190e17223 */ /* 0x000fe200000100b5 */
        /* <DEDUP_REMOVED lines=8> */
[----:B------:R-:W-:Y:S01]  /*28fa0*/  PRMT R187, R74, 0x7632, R187 ;  /* 0x000076324abb7816 */ /* 0x000fe200000000bb */
        /* <DEDUP_REMOVED lines=12> */
[----:B------:R-:W-:Y:S01]  /*29070*/  PRMT R189, R47, 0x7632, R189 ;  /* 0x000076322fbd7816 */ /* 0x000fe200000000bd */
[----:B------:R-:W-:Y:S01]  /*29080*/  FFMA.FTZ R144, R184, R181, R187 ;  /* 0x000000b5b8907223 */ /* 0x000fe200000100bb */
[----:B------:R-:W-:Y:S01]  /*29090*/  FFMA.FTZ R145, R183, R188, R222 ;  /* 0x000000bcb7917223 */ /* 0x000fe200000100de */
[----:B------:R-:W-:Y:S01]  /*290a0*/  PRMT R181, R48, 0x7632, R181 ;  /* 0x0000763230b57816 */ /* 0x000fe200000000b5 */
[----:B------:R-:W-:Y:S01]  /*290b0*/  IMAD.U32 R186, R77, 0x10000, RZ ;  /* 0x000100004dba7824 */ /* 0x000fe200078e00ff */
[----:B------:R-:W-:Y:S01]  /*290c0*/  PRMT R183, R76, 0x7632, R183 ;  /* 0x000076324cb77816 */ /* 0x000fe200000000b7 */
[----:B------:R-:W-:Y:S01]  /*290d0*/  UIADD3 UR4, UPT, UPT, UR6, -0x1, URZ ;  /* 0xffffffff06047890 */ /* 0x000fe2000fffe0ff */
[----:B------:R-:W-:Y:S01]  /*290e0*/  PRMT R227, R75, 0x7632, R227 ;  /* 0x000076324be37816 */ /* 0x000fe200000000e3 */
[----:B------:R-:W-:Y:S01]  /*290f0*/  IMAD.U32 R181, R181, 0x10000, RZ ;  /* 0x00010000b5b57824 */ /* 0x000fe200078e00ff */
[----:B------:R-:W-:Y:S01]  /*29100*/  SHF.L.U32 R183, R183, 0x10, RZ ;  /* 0x00000010b7b77819 */ /* 0x000fe200000006ff */
[----:B------:R-:W-:Y:S01]  /*29110*/  UIMAD UR4, UR4, UR22, URZ ;  /* 0x00000016040472a4 */ /* 0x000fe2000f8e02ff */
[----:B------:R-:W-:Y:S01]  /*29120*/  SHF.L.U32 R189, R189, 0x10, RZ ;  /* 0x00000010bdbd7819 */ /* 0x000fe200000006ff */
[----:B------:R-:W-:Y:S01]  /*29130*/  IMAD.U32 R227, R227, 0x10000, RZ ;  /* 0x00010000e3e37824 */ /* 0x000fe200078e00ff */
[----:B------:R-:W-:Y:S01]  /*29140*/  SHF.L.U32 R180, R48, 0x10, RZ ;  /* 0x0000001030b47819 */ /* 0x000fe200000006ff */
[----:B------:R-:W-:Y:S01]  /*29150*/  FFMA.FTZ R196, R196, R181, R183 ;  /* 0x000000b5c4c47223 */ /* 0x000fe200000100b7 */
[----:B------:R-:W-:Y:S01]  /*29160*/  PRMT R181, R50, 0x7632, R181 ;  /* 0x0000763232b57816 */ /* 0x000fe200000000b5 */
[----:B------:R-:W-:Y:S01]  /*29170*/  FFMA.FTZ R222, R182, R189, R227 ;  /* 0x000000bdb6de7223 */ /* 0x000fe200000100e3 */
[----:B------:R-:W-:Y:S01]  /*29180*/  PRMT R183, R78, 0x7632, R183 ;  /* 0x000076324eb77816 */ /* 0x000fe200000000b7 */
[----:B------:R-:W-:Y:S01]  /*29190*/  IMAD.U32 R182, R76, 0x10000, RZ ;  /* 0x000100004cb67824 */ /* 0x000fe200078e00ff */
[----:B------:R-:W-:Y:S01]  /*291a0*/  SHF.L.U32 R181, R181, 0x10, RZ ;  /* 0x00000010b5b57819 */ /* 0x000fe200000006ff */
[----:B------:R-:W-:Y:S01]  /*291b0*/  USHF.R.S32.HI UR5, URZ, 0x1f, UR4 ;  /* 0x0000001fff057899 */ /* 0x000fe20008011404 */
[----:B------:R-:W-:Y:S01]  /*291c0*/  PRMT R185, R49, 0x7632, R185 ;  /* 0x0000763231b97816 */ /* 0x000fe200000000b9 */
[----:B------:R-:W-:Y:S01]  /*291d0*/  IMAD.U32 R183, R183, 0x10000, RZ ;  /* 0x00010000b7b77824 */ /* 0x000fe200078e00ff */
[----:B------:R-:W-:Y:S01]  /*291e0*/  PRMT R187, R77, 0x7632, R187 ;  /* 0x000076324dbb7816 */ /* 0x000fe200000000bb */
[----:B------:R-:W-:Y:S01]  /*291f0*/  FFMA.FTZ R197, R197, R180, R182 ;  /* 0x000000b4c5c57223 */ /* 0x000fe200000100b6 */
[----:B------:R-:W-:Y:S01]  /*29200*/  SHF.L.U32 R180, R51, 0x10, RZ ;  /* 0x0000001033b47819 */ /* 0x000fe200000006ff */
[----:B------:R-:W-:Y:S01]  /*29210*/  IMAD.U32 R182, R79, 0x10000, RZ ;  /* 0x000100004fb67824 */ /* 0x000fe200078e00ff */
[----:B------:R-:W-:Y:S01]  /*29220*/  SHF.L.U32 R187, R187, 0x10, RZ ;  /* 0x00000010bbbb7819 */ /* 0x000fe200000006ff */
[----:B------:R-:W-:Y:S01]  /*29230*/  FFMA.FTZ R192, R192, R181, R183 ;  /* 0x000000b5c0c07223 */ /* 0x000fe200000100b7 */
[----:B------:R-:W-:Y:S01]  /*29240*/  IMAD.U32 R185, R185, 0x10000, RZ ;  /* 0x00010000b9b97824 */ /* 0x000fe200078e00ff */
[----:B------:R-:W-:Y:S01]  /*29250*/  PRMT R181, R53, 0x7632, R181 ;  /* 0x0000763235b57816 */ /* 0x000fe200000000b5 */
[----:B------:R-:W-:Y:S01]  /*29260*/  FFMA.FTZ R191, R191, R180, R182 ;  /* 0x000000b4bfbf7223 */ /* 0x000fe200000100b6 */
[----:B------:R-:W-:Y:S01]  /*29270*/  PRMT R183, R81, 0x7632, R183 ;  /* 0x0000763251b77816 */ /* 0x000fe200000000b7 */
        /* <DEDUP_REMOVED lines=14> */
[----:B------:R-:W-:Y:S01]  /*29360*/  ULEA.HI UR5, UR5, UR4, URZ, 0x3 ;  /* 0x0000000405057291 */ /* 0x000fe2000f8f18ff */
[----:B------:R-:W-:Y:S01]  /*29370*/  PRMT R183, R83, 0x7632, R183 ;  /* 0x0000763253b77816 */ /* 0x000fe200000000b7 */
[----:B------:R-:W-:Y:S01]  /*29380*/  FFMA.FTZ R190, R190, R185, R187 ;  /* 0x000000b9bebe7223 */ /* 0x000fe200000100bb */
[----:B------:R-:W-:Y:S01]  /*29390*/  SHF.L.U32 R181, R181, 0x10, RZ ;  /* 0x00000010b5b57819 */ /* 0x000fe200000006ff */
[----:B------:R-:W-:Y:S01]  /*293a0*/  FFMA.FTZ R213, R213, R180, R182 ;  /* 0x000000b4d5d57223 */ /* 0x000fe200000100b6 */
[----:B------:R-:W-:Y:S01]  /*293b0*/  PRMT R185, R54, 0x7632, R185 ;  /* 0x0000763236b97816 */ /* 0x000fe200000000b9 */
[----:B------:R-:W-:Y:S01]  /*293c0*/  IMAD.U32 R183, R183, 0x10000, RZ ;  /* 0x00010000b7b77824 */ /* 0x000fe200078e00ff */
[----:B------:R-:W-:Y:S01]  /*293d0*/  PRMT R187, R82, 0x7632, R187 ;  /* 0x0000763252bb7816 */ /* 0x000fe200000000bb */
[----:B------:R-:W-:Y:S01]  /*293e0*/  IMAD.U32 R182, R86, 0x10000, RZ ;  /* 0x0001000056b67824 */ /* 0x000fe200078e00ff */
[----:B------:R-:W-:Y:S01]  /*293f0*/  SHF.L.U32 R180, R58, 0x10, RZ ;  /* 0x000000103ab47819 */ /* 0x000fe200000006ff */
[----:B------:R-:W-:Y:S01]  /*29400*/  FFMA.FTZ R198, R198, R181, R183 ;  /* 0x000000b5c6c67223 */ /* 0x000fe200000100b7 */
[----:B------:R-:W-:Y:S01]  /*29410*/  SHF.L.U32 R187, R187, 0x10, RZ ;  /* 0x00000010bbbb7819 */ /* 0x000fe200000006ff */
[----:B------:R-:W-:Y:S01]  /*29420*/  IMAD.U32 R185, R185, 0x10000, RZ ;  /* 0x00010000b9b97824 */ /* 0x000fe200078e00ff */
[----:B------:R-:W-:Y:S01]  /*29430*/  PRMT R181, R58, 0x7632, R181 ;  /* 0x000076323ab57816 */ /* 0x000fe200000000b5 */
[----:B------:R-:W-:Y:S01]  /*29440*/  FFMA.FTZ R209, R209, R180, R182 ;  /* 0x000000b4d1d17223 */ /* 0x000fe200000100b6 */
[----:B------:R-:W-:Y:S01]  /*29450*/  PRMT R183, R86, 0x7632, R183 ;  /* 0x0000763256b77816 */ /* 0x000fe200000000b7 */
[----:B------:R-:W-:Y:S01]  /*29460*/  FFMA.FTZ R200, R200, R185, R187 ;  /* 0x000000b9c8c87223 */ /* 0x000fe200000100bb */
[----:B------:R-:W-:Y:S01]  /*29470*/  PRMT R180, R60, 0x7632, R180 ;  /* 0x000076323cb47816 */ /* 0x000fe200000000b4 */
[----:B------:R-:W-:Y:S01]  /*29480*/  IMAD.U32 R181, R181, 0x10000, RZ ;  /* 0x00010000b5b57824 */ /* 0x000fe200078e00ff */
[----:B------:R-:W-:Y:S01]  /*29490*/  PRMT R182, R88, 0x7632, R182 ;  /* 0x0000763258b67816 */ /* 0x000fe200000000b6 */
[----:B------:R-:W-:Y:S01]  /*294a0*/  IMAD.U32 R226, R78, 0x10000, RZ ;  /* 0x000100004ee27824 */ /* 0x000fe200078e00ff */
[----:B------:R-:W-:-:S02]  /*294b0*/  SHF.L.U32 R184, R49, 0x10, RZ ;  /* 0x0000001031b87819 */ /* 0x000fc400000006ff */
[----:B------:R-:W-:Y:S01]  /*294c0*/  PRMT R185, R56, 0x7632, R185 ;  /* 0x0000763238b97816 */ /* 0x000fe200000000b9 */
[----:B------:R-:W-:Y:S01]  /*294d0*/  IMAD.U32 R182, R182, 0x10000, RZ ;  /* 0x00010000b6b67824 */ /* 0x000fe200078e00ff */
[----:B------:R-:W-:Y:S01]  /*294e0*/  PRMT R187, R84, 0x7632, R187 ;  /* 0x0000763254bb7816 */ /* 0x000fe200000000bb */
        /* <DEDUP_REMOVED lines=9> */
[----:B------:R-:W-:Y:S01]  /*29580*/  PRMT R189, R52, 0x7632, R189 ;  /* 0x0000763234bd7816 */ /* 0x000fe200000000bd */
[----:B------:R-:W0:Y:S01]  /*29590*/  LDC.64 R180, c[0x0][0x428] ;  /* 0x00010a00ffb47b82 */ /* 0x000e220000000a00 */
[----:B------:R-:W-:Y:S01]  /*295a0*/  FFMA.FTZ R205, R205, R184, R186 ;  /* 0x000000b8cdcd7223 */ /* 0x000fe200000100ba */
[----:B------:R-:W-:Y:S01]  /*295b0*/  SHF.L.U32 R184, R54, 0x10, RZ ;  /* 0x0000001036b87819 */ /* 0x000fe200000006ff */
[----:B------:R-:W-:Y:S01]  /*295c0*/  FFMA.FTZ R212, R212, R185, R187 ;  /* 0x000000b9d4d47223 */ /* 0x000fe200000100bb */
[----:B------:R-:W-:Y:S01]  /*295d0*/  PRMT R227, R80, 0x7632, R227 ;  /* 0x0000763250e37816 */ /* 0x000fe200000000e3 */
[----:B------:R-:W-:Y:S01]  /*295e0*/  IMAD.U32 R186, R82, 0x10000, RZ ;  /* 0x0001000052ba7824 */ /* 0x000fe200078e00ff */
[----:B------:R-:W-:-:S02]  /*295f0*/  PRMT R185, R59, 0x7632, R185 ;  /* 0x000076323bb97816 */ /* 0x000fc400000000b9 */
[----:B------:R-:W-:Y:S01]  /*29600*/  PRMT R187, R87, 0x7632, R187 ;  /* 0x0000763257bb7816 */ /* 0x000fe200000000bb */
[----:B------:R-:W-:Y:S01]  /*29610*/  FFMA.FTZ R201, R201, R184, R186 ;  /* 0x000000b8c9c97223 */ /* 0x000fe200000100ba */
[----:B------:R-:W-:Y:S01]  /*29620*/  SHF.L.U32 R189, R189, 0x10, RZ ;  /* 0x00000010bdbd7819 */ /* 0x000fe200000006ff */
[----:B------:R-:W-:Y:S01]  /*29630*/  IMAD.U32 R227, R227, 0x10000, RZ ;  /* 0x00010000e3e37824 */ /* 0x000fe200078e00ff */
[----:B------:R-:W-:Y:S01]  /*29640*/  SHF.L.U32 R187, R187, 0x10, RZ ;  /* 0x00000010bbbb7819 */ /* 0x000fe200000006ff */
[----:B------:R-:W-:Y:S01]  /*29650*/  IMAD.U32 R185, R185, 0x10000, RZ ;  /* 0x00010000b9b97824 */ /* 0x000fe200078e00ff */
[----:B------:R-:W-:Y:S01]  /*29660*/  SHF.L.U32 R184, R57, 0x10, RZ ;  /* 0x0000001039b87819 */ /* 0x000fe200000006ff */
[----:B------:R-:W-:Y:S02]  /*29670*/  IMAD.U32 R186, R85, 0x10000, RZ ;  /* 0x0001000055ba7824 */ /* 0x000fe400078e00ff */
[----:B------:R-:W-:Y:S01]  /*29680*/  FFMA.FTZ R204, R204, R189, R227 ;  /* 0x000000bdcccc7223 */ /* 0x000fe200000100e3 */
[----:B------:R-:W-:Y:S01]  /*29690*/  FFMA.FTZ R206, R206, R185, R187 ;  /* 0x000000b9cece7223 */ /* 0x000fe200000100bb */
[----:B------:R-:W-:Y:S01]  /*296a0*/  SHF.L.U32 R183, R61, 0x10, RZ ;  /* 0x000000103db77819 */ /* 0x000fe200000006ff */
[----:B------:R-:W-:Y:S01]  /*296b0*/  FFMA.FTZ R211, R211, R184, R186 ;  /* 0x000000b8d3d37223 */ /* 0x000fe200000100ba */
[----:B------:R-:W-:Y:S01]  /*296c0*/  F2FP.BF16.F32.PACK_AB R128, R140, R128 ;  /* 0x000000808c80723e */ /* 0x000fe200000010ff */
[----:B------:R-:W-:Y:S01]  /*296d0*/  IMAD.U32 R185, R89, 0x10000, RZ ;  /* 0x0001000059b97824 */ /* 0x000fe200078e00ff */
[----:B------:R-:W-:Y:S01]  /*296e0*/  PRMT R189, R57, 0x7632, R189 ;  /* 0x0000763239bd7816 */ /* 0x000fe200000000bd */
[----:B------:R-:W-:Y:S01]  /*296f0*/  IMAD.U32 R140, RZ, RZ, UR5 ;  /* 0x00000005ff8c7e24 */ /* 0x000fe2000f8e00ff */
[----:B------:R-:W-:Y:S01]  /*29700*/  PRMT R227, R85, 0x7632, R227 ;  /* 0x0000763255e37816 */ /* 0x000fe200000000e3 */
[----:B------:R-:W-:Y:S01]  /*29710*/  IMAD.U32 R186, R87, 0x10000, RZ ;  /* 0x0001000057ba7824 */ /* 0x000fe200078e00ff */
[----:B------:R-:W-:Y:S01]  /*29720*/  SHF.L.U32 R184, R59, 0x10, RZ ;  /* 0x000000103bb87819 */ /* 0x000fe200000006ff */
[----:B------:R-:W-:Y:S01]  /*29730*/  FFMA.FTZ R218, R218, R183, R185 ;  /* 0x000000b7dada7223 */ /* 0x000fe200000100b9 */
[----:B------:R-:W-:Y:S01]  /*29740*/  SHF.L.U32 R189, R189, 0x10, RZ ;  /* 0x00000010bdbd7819 */ /* 0x000fe200000006ff */
[----:B------:R-:W-:Y:S01]  /*29750*/  IMAD.U32 R227, R227, 0x10000, RZ ;  /* 0x00010000e3e37824 */ /* 0x000fe200078e00ff */
[----:B------:R-:W-:Y:S01]  /*29760*/  LEA.HI.SX32 R183, R140, R179, 0x1d ;  /* 0x000000b38cb77211 */ /* 0x000fe200078feaff */
[----:B------:R-:W-:Y:S01]  /*29770*/  FFMA.FTZ R207, R207, R184, R186 ;  /* 0x000000b8cfcf7223 */ /* 0x000fe200000100ba */
[----:B------:R-:W-:Y:S01]  /*29780*/  PRMT R184, R61, 0x7632, R184 ;  /* 0x000076323db87816 */ /* 0x000fe200000000b8 */
[----:B------:R-:W-:Y:S01]  /*29790*/  FFMA.FTZ R210, R210, R189, R227 ;  /* 0x000000bdd2d27223 */ /* 0x000fe200000100e3 */
[----:B------:R-:W-:Y:S01]  /*297a0*/  PRMT R186, R89, 0x7632, R186 ;  /* 0x0000763259ba7816 */ /* 0x000fe200000000ba */
[----:B------:R-:W-:Y:S01]  /*297b0*/  IMAD.U32 R227, R88, 0x10000, RZ ;  /* 0x0001000058e37824 */ /* 0x000fe200078e00ff */
[----:B------:R-:W-:Y:S01]  /*297c0*/  F2FP.BF16.F32.PACK_AB R130, R141, R130 ;  /* 0x000000828d82723e */ /* 0x000fe200000010ff */
[----:B0-----:R-:W-:Y:S01]  /*297d0*/  IMAD.WIDE.U32 R140, R183, 0x10, R180 ;  /* 0x00000010b78c7825 */ /* 0x001fe200078e00b4 */
[----:B------:R-:W-:-:S02]  /*297e0*/  SHF.L.U32 R189, R60, 0x10, RZ ;  /* 0x000000103cbd7819 */ /* 0x000fc400000006ff */
[----:B------:R-:W-:Y:S01]  /*297f0*/  F2FP.BF16.F32.PACK_AB R131, R223, R131 ;  /* 0x00000083df83723e */ /* 0x000fe200000010ff */
[----:B------:R-:W-:Y:S01]  /*29800*/  IMAD.U32 R186, R186, 0x10000, RZ ;  /* 0x00010000baba7824 */ /* 0x000fe200078e00ff */
[----:B------:R-:W-:Y:S01]  /*29810*/  F2FP.BF16.F32.PACK_AB R129, R221, R129 ;  /* 0x00000081dd81723e */ /* 0x000fe200000010ff */
[----:B------:R-:W-:Y:S01]  /*29820*/  FFMA.FTZ R220, R220, R189, R227 ;  /* 0x000000bddcdc7223 */ /* 0x000fe200000100e3 */
[----:B------:R-:W-:Y:S01]  /*29830*/  SHF.L.U32 R184, R184, 0x10, RZ ;  /* 0x00000010b8b87819 */ /* 0x000fe200000006ff */
[----:B------:R-:W-:Y:S01]  /*29840*/  IMAD.U32 R187, R90, 0x10000, RZ ;  /* 0x000100005abb7824 */ /* 0x000fe200078e00ff */
[----:B------:R-:W-:Y:S01]  /*29850*/  SHF.L.U32 R188, R50, 0x10, RZ ;  /* 0x0000001032bc7819 */ /* 0x000fe200000006ff */
[----:B------:R0:W-:Y:S01]  /*29860*/  STG.E.128 desc[UR12][R140.64], R128 ;  /* 0x000000808c007986 */ /* 0x0001e2000c101d0c */
[----:B------:R-:W-:Y:S01]  /*29870*/  SHF.L.U32 R189, R63, 0x10, RZ ;  /* 0x000000103fbd7819 */ /* 0x000fe200000006ff */
[----:B------:R-:W-:Y:S01]  /*29880*/  FFMA.FTZ R217, R217, R184, R186 ;  /* 0x000000b8d9d97223 */ /* 0x000fe200000100ba */
[----:B------:R-:W-:Y:S01]  /*29890*/  SHF.L.U32 R221, R91, 0x10, RZ ;  /* 0x000000105bdd7819 */ /* 0x000fe200000006ff */
[----:B------:R-:W-:Y:S01]  /*298a0*/  FFMA.FTZ R193, R193, R188, R226 ;  /* 0x000000bcc1c17223 */ /* 0x000fe200000100e2 */
[----:B------:R-:W-:Y:S01]  /*298b0*/  PRMT R223, R63, 0x7632, R223 ;  /* 0x000076323fdf7816 */ /* 0x000fe200000000df */
[----:B------:R-:W-:Y:S01]  /*298c0*/  IMAD.U32 R226, R83, 0x10000, RZ ;  /* 0x0001000053e27824 */ /* 0x000fe200078e00ff */
[----:B------:R-:W-:Y:S01]  /*298d0*/  PRMT R227, R91, 0x7632, R227 ;  /* 0x000076325be37816 */ /* 0x000fe200000000e3 */
[----:B------:R-:W-:Y:S01]  /*298e0*/  FFMA.FTZ R214, R214, R189, R221 ;  /* 0x000000bdd6d67223 */ /* 0x000fe200000100dd */
[----:B------:R-:W-:Y:S01]  /*298f0*/  PRMT R182, R62, 0x7632, R182 ;  /* 0x000076323eb67816 */ /* 0x000fe200000000b6 */
[----:B------:R-:W-:Y:S01]  /*29900*/  IMAD.U32 R223, R223, 0x10000, RZ ;  /* 0x00010000dfdf7824 */ /* 0x000fe200078e00ff */
[----:B------:R-:W-:-:S02]  /*29910*/  PRMT R184, R90, 0x7632, R184 ;  /* 0x000076325ab87816 */ /* 0x000fc400000000b8 */
[----:B------:R-:W-:Y:S01]  /*29920*/  SHF.L.U32 R185, R62, 0x10, RZ ;  /* 0x000000103eb97819 */ /* 0x000fe200000006ff */
[----:B------:R-:W-:Y:S01]  /*29930*/  IMAD.U32 R182, R182, 0x10000, RZ ;  /* 0x00010000b6b67824 */ /* 0x000fe200078e00ff */
[----:B------:R-:W-:Y:S02]  /*29940*/  SHF.L.U32 R188, R55, 0x10, RZ ;  /* 0x0000001037bc7819 */ /* 0x000fe400000006ff */
[----:B------:R-:W-:Y:S01]  /*29950*/  SHF.L.U32 R227, R227, 0x10, RZ ;  /* 0x00000010e3e37819 */ /* 0x000fe200000006ff */
[----:B------:R-:W-:Y:S01]  /*29960*/  FFMA.FTZ R216, R216, R185, R187 ;  /* 0x000000b9d8d87223 */ /* 0x000fe200000100bb */
[----:B0-----:R-:W-:Y:S01]  /*29970*/  F2FP.BF16.F32.PACK_AB R140, R139, R138 ;  /* 0x0000008a8b8c723e */ /* 0x001fe200000010ff */
[----:B------:R-:W-:Y:S01]  /*29980*/  VIADD R139, R183, 0x80 ;  /* 0x00000080b78b7836 */ /* 0x000fe20000000000 */
[----:B------:R-:W-:Y:S01]  /*29990*/  F2FP.BF16.F32.PACK_AB R143, R142, R143 ;  /* 0x0000008f8e8f723e */ /* 0x000fe200000010ff */
[----:B------:R-:W-:Y:S01]  /*299a0*/  FFMA.FTZ R199, R199, R188, R226 ;  /* 0x000000bcc7c77223 */ /* 0x000fe200000100e2 */
[----:B------:R-:W-:Y:S01]  /*299b0*/  SHF.L.U32 R184, R184, 0x10, RZ ;  /* 0x00000010b8b87819 */ /* 0x000fe200000006ff */
[----:B------:R-:W-:Y:S01]  /*299c0*/  IMAD.WIDE.U32 R128, R139, 0x10, R180 ;  /* 0x000000108b807825 */ /* 0x000fe200078e00b4 */
[----:B------:R-:W-:-:S03]  /*299d0*/  F2FP.BF16.F32.PACK_AB R142, R225, R224 ;  /* 0x000000e0e18e723e */ /* 0x000fc600000010ff */
[----:B------:R-:W-:Y:S01]  /*299e0*/  FFMA.FTZ R221, R132, R223, R227 ;  /* 0x000000df84dd7223 */ /* 0x000fe200000100e3 */
[----:B------:R-:W-:Y:S01]  /*299f0*/  F2FP.BF16.F32.PACK_AB R141, R146, R147 ;  /* 0x00000093928d723e */ /* 0x000fe200000010ff */
[C---:B------:R-:W-:Y:S01]  /*29a00*/  VIADD R187, R183.reuse, 0x180 ;  /* 0x00000180b7bb7836 */ /* 0x040fe20000000000 */
[----:B------:R-:W-:Y:S01]  /*29a10*/  IADD3 R189, PT, PT, R183, 0x100, RZ ;  /* 0x00000100b7bd7810 */ /* 0x000fe20007ffe0ff */
[----:B------:R-:W-:Y:S01]  /*29a20*/  FFMA.FTZ R215, R215, R182, R184 ;  /* 0x000000b6d7d77223 */ /* 0x000fe200000100b8 */
[C---:B------:R-:W-:Y:S01]  /*29a30*/  IADD3 R185, PT, PT, R183.reuse, 0x200, RZ ;  /* 0x00000200b7b97810 */ /* 0x040fe20007ffe0ff */
[C---:B------:R-:W-:Y:S01]  /*29a40*/  VIADD R147, R183.reuse, 0x280 ;  /* 0x00000280b7937836 */ /* 0x040fe20000000000 */
[----:B------:R-:W-:Y:S01]  /*29a50*/  IADD3 R223, PT, PT, R183, 0x300, RZ ;  /* 0x00000300b7df7810 */ /* 0x000fe20007ffe0ff */
        /* <DEDUP_REMOVED lines=10> */
[----:B------:R-:W-:Y:S01]  /*29b00*/  IMAD.WIDE.U32 R182, R147, 0x10, R180 ;  /* 0x0000001093b67825 */ /* 0x000fe200078e00b4 */
[----:B------:R-:W-:-:S02]  /*29b10*/  F2FP.BF16.F32.PACK_AB R147, R221, R214 ;  /* 0x000000d6dd93723e */ /* 0x000fc400000010ff */
[----:B------:R-:W-:Y:S01]  /*29b20*/  F2FP.BF16.F32.PACK_AB R146, R215, R216 ;  /* 0x000000d8d792723e */ /* 0x000fe200000010ff */
[----:B------:R-:W-:Y:S01]  /*29b30*/  IMAD.WIDE.U32 R180, R223, 0x10, R180 ;  /* 0x00000010dfb47825 */ /* 0x000fe200078e00b4 */
[----:B0-----:R-:W-:Y:S02]  /*29b40*/  F2FP.BF16.F32.PACK_AB R129, R136, R135 ;  /* 0x000000878881723e */ /* 0x001fe400000010ff */
[----:B------:R-:W-:Y:S02]  /*29b50*/  F2FP.BF16.F32.PACK_AB R128, R134, R133 ;  /* 0x000000858680723e */ /* 0x000fe400000010ff */
[----:B------:R-:W-:Y:S02]  /*29b60*/  F2FP.BF16.F32.PACK_AB R135, R190, R191 ;  /* 0x000000bfbe87723e */ /* 0x000fe400000010ff */
[----:B------:R-:W-:Y:S01]  /*29b70*/  F2FP.BF16.F32.PACK_AB R134, R192, R193 ;  /* 0x000000c1c086723e */ /* 0x000fe200000010ff */
[----:B------:R0:W-:Y:S01]  /*29b80*/  STG.E.128 desc[UR12][R188.64], R128 ;  /* 0x00000080bc007986 */ /* 0x0001e2000c101d0c */
[----:B------:R-:W-:-:S02]  /*29b90*/  F2FP.BF16.F32.PACK_AB R133, R194, R195 ;  /* 0x000000c3c285723e */ /* 0x000fc400000010ff */
[----:B------:R-:W-:Y:S02]  /*29ba0*/  F2FP.BF16.F32.PACK_AB R136, R204, R205 ;  /* 0x000000cdcc88723e */ /* 0x000fe400000010ff */
[----:B------:R-:W-:Y:S01]  /*29bb0*/  F2FP.BF16.F32.PACK_AB R143, R206, R207 ;  /* 0x000000cfce8f723e */ /* 0x000fe200000010ff */
[----:B------:R0:W-:Y:S01]  /*29bc0*/  STG.E.128 desc[UR12][R186.64], R132 ;  /* 0x00000084ba007986 */ /* 0x0001e2000c101d0c */
[----:B------:R-:W-:Y:S02]  /*29bd0*/  F2FP.BF16.F32.PACK_AB R142, R208, R209 ;  /* 0x000000d1d08e723e */ /* 0x000fe400000010ff */
[----:B------:R-:W-:Y:S01]  /*29be0*/  F2FP.BF16.F32.PACK_AB R141, R210, R211 ;  /* 0x000000d3d28d723e */ /* 0x000fe200000010ff */
[----:B------:R0:W-:Y:S01]  /*29bf0*/  STG.E.128 desc[UR12][R184.64], R136 ;  /* 0x00000088b8007986 */ /* 0x0001e2000c101d0c */
[----:B------:R-:W-:Y:S02]  /*29c00*/  F2FP.BF16.F32.PACK_AB R140, R212, R213 ;  /* 0x000000d5d48c723e */ /* 0x000fe400000010ff */
[----:B------:R-:W-:-:S02]  /*29c10*/  F2FP.BF16.F32.PACK_AB R145, R217, R218 ;  /* 0x000000dad991723e */ /* 0x000fc400000010ff */
[----:B------:R-:W-:Y:S01]  /*29c20*/  F2FP.BF16.F32.PACK_AB R144, R219, R220 ;  /* 0x000000dcdb90723e */ /* 0x000fe200000010ff */
[----:B------:R0:W-:Y:S04]  /*29c30*/  STG.E.128 desc[UR12][R182.64], R140 ;  /* 0x0000008cb6007986 */ /* 0x0001e8000c101d0c */
[----:B------:R0:W-:Y:S02]  /*29c40*/  STG.E.128 desc[UR12][R180.64], R144 ;  /* 0x00000090b4007986 */ /* 0x0001e4000c101d0c */
.L_x_4668:
[----:B------:R-:W-:Y:S02]  /*29c50*/  UIADD3 UR7, UPT, UPT, UR7, UR16, URZ ;  /* 0x0000001007077290 */ /* 0x000fe4000fffe0ff */
[----:B------:R-:W-:Y:S02]  /*29c60*/  UPLOP3.LUT UP0, UPT, UPT, UPT, UP0, 0x40, 0x4 ;  /* 0x000000000004789c */ /* 0x000fe40003f0e800 */
[----:B------:R-:W-:-:S09]  /*29c70*/  UISETP.GE.AND UP1, UPT, UR7, UR17, UPT ;  /* 0x000000110700728c */ /* 0x000fd2000bf26270 */
[----:B------:R-:W-:Y:S05]  /*29c80*/  BRA.U !UP1, `(.L_x_4669) ;  /* 0xfffffd7109787547 */ /* 0x000fea000b83ffff */
[----:B------:R-:W-:Y:S05]  /*29c90*/  EXIT ;  /* 0x000000000000794d */ /* 0x000fea0003800000 */
.L_x_4670:
        /* <DEDUP_REMOVED lines=14> */
.L_x_42306:


//--------------------- .text._ZN10layer_norm13ln_fwd_kernelINS_13Kernel_traitsI6__halfS2_S2_S2_fjLj7168ELj1ELj1ELj4ELj16ENS_18Kernel_traits_baseILj7168ES2_S2_S2_S2_fjLj128EEEEELb0ELb0ELb0ELb0EEEvNS_9FwdParamsE --------------------------
	.section	.text._ZN10layer_norm13ln_fwd_kernelINS_13Kernel_traitsI6__halfS2_S2_S2_fjLj7168ELj1ELj1ELj4ELj16ENS_18Kernel_traits_baseILj7168ES2_S2_S2_S2_fjLj128EEEEELb0ELb0ELb0ELb0EEEvNS_9FwdParamsE,"ax",@progbits
	.align	128
        .global         _ZN10layer_norm13ln_fwd_kernelINS_13Kernel_traitsI6__halfS2_S2_S2_fjLj7168ELj1ELj1ELj4ELj16ENS_18Kernel_traits_baseILj7168ES2_S2_S2_S2_fjLj128EEEEELb0ELb0ELb0ELb0EEEvNS_9FwdParamsE
        .type           _ZN10layer_norm13ln_fwd_kernelINS_13Kernel_traitsI6__halfS2_S2_S2_fjLj7168ELj1ELj1ELj4ELj16ENS_18Kernel_traits_baseILj7168ES2_S2_S2_S2_fjLj128EEEEELb0ELb0ELb0ELb0EEEvNS_9FwdParamsE,@function
        .size           _ZN10layer_norm13ln_fwd_kernelINS_13Kernel_traitsI6__halfS2_S2_S2_fjLj7168ELj1ELj1ELj4ELj16ENS_18Kernel_traits_baseILj7168ES2_S2_S2_S2_fjLj128EEEEELb0ELb0ELb0ELb0EEEvNS_9FwdParamsE,(.L_x_42307 - _ZN10layer_norm13ln_fwd_kernelINS_13Kernel_traitsI6__halfS2_S2_S2_fjLj7168ELj1ELj1ELj4ELj16ENS_18Kernel_traits_baseILj7168ES2_S2_S2_S2_fjLj128EEEEELb0ELb0ELb0ELb0EEEvNS_9FwdParamsE)
        .other          _ZN10layer_norm13ln_fwd_kernelINS_13Kernel_traitsI6__halfS2_S2_S2_fjLj7168ELj1ELj1ELj4ELj16ENS_18Kernel_traits_baseILj7168ES2_S2_S2_S2_fjLj128EEEEELb0ELb0ELb0ELb0EEEvNS_9FwdParamsE,@"STO_CUDA_ENTRY STV_DEFAULT"
_ZN10layer_norm13ln_fwd_kernelINS_13Kernel_traitsI6__halfS2_S2_S2_fjLj7168ELj1ELj1ELj4ELj16ENS_18Kernel_traits_baseILj7168ES2_S2_S2_S2_fjLj128EEEEELb0ELb0ELb0ELb0EEEvNS_9FwdParamsE:
.text._ZN10layer_norm13ln_fwd_kernelINS_13Kernel_traitsI6__halfS2_S2_S2_fjLj7168ELj1ELj1ELj4ELj16ENS_18Kernel_traits_baseILj7168ES2_S2_S2_S2_fjLj128EEEEELb0ELb0ELb0ELb0EEEvNS_9FwdParamsE:
        /* <DEDUP_REMOVED lines=12> */
[----:B----4-:R-:W-:Y:S02]  /*00c0*/  MOV R0, UR4 ;  /* 0x0000000400007c02 */ /* 0x010fe40008000f00 */
[----:B------:R-:W-:Y:S02]  /*00d0*/  LOP3.LUT R31, R28, 0x1f, R3, 0xf8, !PT ;  /* 0x0000001f1c1f7812 */ /* 0x000fe400078ef803 */
[----:B------:R-:W-:Y:S02]  /*00e0*/  LOP3.LUT R3, R3, 0x1f, RZ, 0xc0, !PT ;  /* 0x0000001f03037812 */ /* 0x000fe400078ec0ff */
        /* <DEDUP_REMOVED lines=60> */
.L_x_4672:
        /* <DEDUP_REMOVED lines=18> */
[C---:B--2---:R-:W-:Y:S01]  /*05d0*/  @P2 IMAD.WIDE.U32 R8, R31.reuse, 0x10, R8 ;  /* 0x000000101f082825 */ /* 0x044fe200078e0008 */
[----:B------:R-:W-:-:S04]  /*05e0*/  @P2 IADD3 R31, PT, PT, R31, 0x80, RZ ;  /* 0x000000801f1f2810 */ /* 0x000fc80007ffe0ff */
[----:B------:R0:W5:Y:S01]  /*05f0*/  @P2 LDG.E.128 R68, desc[UR6][R8.64] ;  /* 0x0000000608442981 */ /* 0x000162000c1e1d00 */
        /* <DEDUP_REMOVED lines=10> */
[----:B------:R-:W-:Y:S02]  /*06a0*/  HFMA2 R58, -RZ, RZ, 0, 0 ;  /* 0x00000000ff3a7431 */ /* 0x000fe400000001ff */
[----:B------:R-:W-:Y:S01]  /*06b0*/  HFMA2 R74, -RZ, RZ, 0, 0 ;  /* 0x00000000ff4a7431 */ /* 0x000fe200000001ff */
[----:B------:R-:W-:Y:S02]  /*06c0*/  CS2R R40, SRZ ;  /* 0x0000000000287805 */ /* 0x000fe4000001ff00 */
[----:B------:R-:W-:Y:S02]  /*06d0*/  MOV R50, RZ ;  /* 0x000000ff00327202 */ /* 0x000fe40000000f00 */
[----:B------:R-:W-:-:S02]  /*06e0*/  CS2R R48, SRZ ;  /* 0x0000000000307805 */ /* 0x000fc4000001ff00 */
[----:B------:R-:W-:Y:S02]  /*06f0*/  CS2R R56, SRZ ;  /* 0x0000000000387805 */ /* 0x000fe4000001ff00 */
[----:B------:R-:W-:Y:S02]  /*0700*/  MOV R66, RZ ;  /* 0x000000ff00427202 */ /* 0x000fe40000000f00 */
[----:B------:R-:W-:Y:S02]  /*0710*/  CS2R R64, SRZ ;  /* 0x0000000000407805 */ /* 0x000fe4000001ff00 */
[----:B------:R-:W-:Y:S02]  /*0720*/  CS2R R72, SRZ ;  /* 0x0000000000487805 */ /* 0x000fe4000001ff00 */
[----:B------:R-:W-:Y:S02]  /*0730*/  MOV R82, RZ ;  /* 0x000000ff00527202 */ /* 0x000fe40000000f00 */
[----:B------:R-:W-:-:S02]  /*0740*/  CS2R R80, SRZ ;  /* 0x0000000000507805 */ /* 0x000fc4000001ff00 */
[----:B------:R-:W-:Y:S02]  /*0750*/  @P0 MOV R83, RZ ;  /* 0x000000ff00530202 */ /* 0x000fe40000000f00 */
[----:B------:R-:W-:Y:S02]  /*0760*/  @P1 MOV R75, RZ ;  /* 0x000000ff004b1202 */ /* 0x000fe40000000f00 */
[----:B------:R-:W-:Y:S02]  /*0770*/  @P2 MOV R67, RZ ;  /* 0x000000ff00432202 */ /* 0x000fe40000000f00 */
[----:B------:R-:W-:Y:S02]  /*0780*/  @P3 MOV R59, RZ ;  /* 0x000000ff003b3202 */ /* 0x000fe40000000f00 */
[----:B------:R-:W-:Y:S02]  /*0790*/  @P4 MOV R51, RZ ;  /* 0x000000ff00334202 */ /* 0x000fe40000000f00 */
[----:B------:R-:W-:-:S02]  /*07a0*/  @P5 MOV R43, RZ ;  /* 0x000000ff002b5202 */ /* 0x000fc40000000f00 */
[----:B------:R-:W-:Y:S01]  /*07b0*/  @P5 IADD3 R31, PT, PT, R31, 0x80, RZ ;  /* 0x000000801f1f5810 */ /* 0x000fe20007ffe0ff */
[----:B0-----:R-:W-:Y:S06]  /*07c0*/  @!P6 BRA `(.L_x_4673) ;  /* 0x000000000044e947 */ /* 0x001fec0003800000 */
[----:B------:R-:W0:Y:S02]  /*07d0*/  LDC.64 R36, c[0x0][0x3d0] ;  /* 0x0000f400ff247b82 */ /* 0x000e240000000a00 */
[----:B0-----:R-:W-:-:S06]  /*07e0*/  IMAD.WIDE.U32 R36, R31, 0x10, R36 ;  /* 0x000000101f247825 */ /* 0x001fcc00078e0024 */
        /* <DEDUP_REMOVED lines=10> */
[----:B------:R-:W-:Y:S02]  /*0890*/  CS2R R64, SRZ ;  /* 0x0000000000407805 */ /* 0x000fe4000001ff00 */
[----:B------:R-:W-:Y:S02]  /*08a0*/  MOV R74, RZ ;  /* 0x000000ff004a7202 */ /* 0x000fe40000000f00 */
[----:B------:R-:W-:-:S02]  /*08b0*/  CS2R R72, SRZ ;  /* 0x0000000000487805 */ /* 0x000fc4000001ff00 */
[----:B------:R-:W-:Y:S02]  /*08c0*/  MOV R82, RZ ;  /* 0x000000ff00527202 */ /* 0x000fe40000000f00 */
[----:B------:R-:W-:-:S07]  /*08d0*/  CS2R R80, SRZ ;  /* 0x0000000000507805 */ /* 0x000fce000001ff00 */
.L_x_4673:
[----:B------:R-:W-:Y:S05]  /*08e0*/  BSYNC.RECONVERGENT B0 ;  /* 0x0000000000007941 */ /* 0x000fea0003800200 */
.L_x_4671:
[----:B------:R-:W0:Y:S02]  /*08f0*/  LDCU UR4, c[0x0][0x384] ;  /* 0x00007080ff0477ac */ /* 0x000e240008000800 */
[----:B0-----:R-:W-:-:S13]  /*0900*/  ISETP.GE.AND P0, PT, R0, UR4, PT ;  /* 0x0000000400007c0c */ /* 0x001fda000bf06270 */
[----:B------:R-:W-:Y:S05]  /*0910*/  @P0 EXIT ;  /* 0x000000000000094d */ /* 0x000fea0003800000 */
[----:B------:R-:W-:Y:S01]  /*0920*/  SHF.R.S32.HI R29, RZ, 0x3, R29 ;  /* 0x00000003ff1d7819 */ /* 0x000fe2000001141d */
[----:B------:R-:W0:Y:S03]  /*0930*/  LDCU.64 UR4, c[0x0][0x3e0] ;  /* 0x00007c00ff0477ac */ /* 0x000e260008000a00 */
[C---:B------:R-:W-:Y:S01]  /*0940*/  LOP3.LUT R4, R29.reuse, 0x7f, RZ, 0xc0, !PT ;  /* 0x0000007f1d047812 */ /* 0x040fe200078ec0ff */
[----:B------:R-:W1:Y:S01]  /*0950*/  LDCU UR12, c[0x0][0x388] ;  /* 0x00007100ff0c77ac */ /* 0x000e620008000800 */
[----:B------:R-:W-:Y:S02]  /*0960*/  SHF.L.U32 R29, R29, 0x1, RZ ;  /* 0x000000011d1d7819 */ /* 0x000fe400000006ff */
[----:B------:R-:W-:Y:S01]  /*0970*/  VIADDMNMX R28, R4, -R28, RZ, !PT ;  /* 0x8000001c041c7246 */ /* 0x000fe200078001ff */
[----:B------:R-:W-:Y:S01]  /*0980*/  IMAD R4, R3, -0x20, R4 ;  /* 0xffffffe003047824 */ /* 0x000fe200078e0204 */
[----:B------:R-:W-:Y:S01]  /*0990*/  LOP3.LUT R29, R29, 0xffffff00, RZ, 0xc0, !PT ;  /* 0xffffff001d1d7812 */ /* 0x000fe200078ec0ff */
[----:B------:R-:W2:Y:S01]  /*09a0*/  LDCU.U8 UR10, c[0x0][0x410] ;  /* 0x00008200ff0a77ac */ /* 0x000ea20008000000 */
[----:B------:R-:W-:-:S02]  /*09b0*/  VIMNMX R28, PT, PT, R28, 0x20, PT ;  /* 0x000000201c1c7848 */ /* 0x000fc40003fe0100 */
[----:B------:R-:W-:Y:S01]  /*09c0*/  VIMNMX R4, PT, PT, RZ, R4, !PT ;  /* 0x00000004ff047248 */ /* 0x000fe20007fe0100 */
[----:B------:R-:W3:Y:S01]  /*09d0*/  LDCU UR11, c[0x0][0x400] ;  /* 0x00008000ff0b77ac */ /* 0x000ee20008000800 */
[-C--:B------:R-:W-:Y:S02]  /*09e0*/  LEA R28, R28, R29.reuse, 0x3 ;  /* 0x0000001d1c1c7211 */ /* 0x080fe400078e18ff */
[----:B------:R-:W-:Y:S01]  /*09f0*/  VIMNMX R4, PT, PT, R4, 0x20, PT ;  /* 0x0000002004047848 */ /* 0x000fe20003fe0100 */
[----:B0-----:R-:W-:Y:S01]  /*0a00*/  UISETP.NE.U32.AND UP0, UPT, UR4, URZ, UPT ;  /* 0x000000ff0400728c */ /* 0x001fe2000bf05070 */
[----:B------:R-:W-:Y:S01]  /*0a10*/  I2FP.F32.U32 R28, R28 ;  /* 0x0000001c001c7245 */ /* 0x000fe20000201000 */
[----:B------:R-:W0:Y:S01]  /*0a20*/  LDCU.64 UR8, c[0x0][0x3a0] ;  /* 0x00007400ff0877ac */ /* 0x000e220008000a00 */
[----:B------:R-:W-:Y:S02]  /*0a30*/  LEA R4, R4, R29, 0x3 ;  /* 0x0000001d04047211 */ /* 0x000fe400078e18ff */
[----:B------:R4:W0:Y:S01]  /*0a40*/  MUFU.RCP R3, R28 ;  /* 0x0000001c00037308 */ /* 0x0008220000001000 */
[----:B------:R-:W-:-:S02]  /*0a50*/  UISETP.NE.AND.EX UP0, UPT, UR5, URZ, UPT, UP0 ;  /* 0x000000ff0500728c */ /* 0x000fc4000bf05300 */
[----:B------:R-:W-:-:S04]  /*0a60*/  UPLOP3.LUT UP1, UPT, UPT, UPT, UPT, 0x40, 0x4 ;  /* 0x000000000004789c */ /* 0x000fc80003f2e870 */
[----:B-12---:R-:W-:-:S13]  /*0a70*/  PLOP3.LUT P0, PT, PT, PT, UP0, 0x80, 0x8 ;  /* 0x000000000008781c */ /* 0x006fda0003f0f008 */
.L_x_4727:
[----:B------:R-:W1:Y:S01]  /*0a80*/  @P0 LDC.64 R88, c[0x0][0x3e0] ;  /* 0x0000f800ff580b82 */ /* 0x000e620000000a00 */
[----:B------:R-:W2:Y:S07]  /*0a90*/  S2R R128, SR_TID.X ;  /* 0x0000000000807919 */ /* 0x000eae0000002100 */
[----:B------:R-:W0:Y:S01]  /*0aa0*/  LDC.64 R96, c[0x0][0x3e0] ;  /* 0x0000f800ff607b82 */ /* 0x000e220000000a00 */
[----:B-1----:R-:W-:-:S06]  /*0ab0*/  @P0 IMAD.WIDE R88, R0, 0x2, R88 ;  /* 0x0000000200580825 */ /* 0x002fcc00078e0258 */
[----:B------:R-:W3:Y:S01]  /*0ac0*/  @P0 LDG.E.U16 R88, desc[UR6][R88.64] ;  /* 0x0000000658580981 */ /* 0x000ee2000c1e1500 */
[----:B------:R-:W-:Y:S01]  /*0ad0*/  IMAD R90, R0, UR12, RZ ;  /* 0x0000000c005a7c24 */ /* 0x000fe2000f8e02ff */
[----:B------:R-:W-:Y:S01]  /*0ae0*/  ISETP.GE.U32.AND P1, PT, R2, 0x80, PT ;  /* 0x000000800200780c */ /* 0x000fe20003f26070 */
[----:B------:R-:W-:Y:S01]  /*0af0*/  BSSY.RECONVERGENT B0, `(.L_x_4674) ;  /* 0x000005c000007945 */ /* 0x000fe20003800200 */
[----:B0-----:R-:W-:Y:S01]  /*0b00*/  LOP3.LUT P5, RZ, R96, UR8, RZ, 0xfc, !PT ;  /* 0x0000000860ff7c12 */ /* 0x001fe2000f8afcff */
[----:B------:R-:W-:Y:S01]  /*0b10*/  HFMA2 R129, -RZ, RZ, 1.875, 0 ;  /* 0x3f800000ff817431 */ /* 0x000fe200000001ff */
[----:B------:R-:W-:Y:S02]  /*0b20*/  SHF.R.S32.HI R91, RZ, 0x1f, R90 ;  /* 0x0000001fff5b7819 */ /* 0x000fe4000001145a */
[----:B------:R-:W-:Y:S02]  /*0b30*/  LOP3.LUT P5, RZ, R97, UR9, RZ, 0xfc, P5 ;  /* 0x0000000961ff7c12 */ /* 0x000fe4000a8afcff */
[----:B------:R-:W-:-:S04]  /*0b40*/  LEA.HI R91, R91, R90, RZ, 0x3 ;  /* 0x0000005a5b5b7211 */ /* 0x000fc800078f18ff */
[----:B--2---:R-:W-:-:S04]  /*0b50*/  LEA.HI.SX32 R93, R91, R128, 0x1d ;  /* 0x000000805b5d7211 */ /* 0x004fc800078feaff */
[----:B------:R-:W-:Y:S01]  /*0b60*/  MOV R132, R93 ;  /* 0x0000005d00847202 */ /* 0x000fe20000000f00 */
[----:B---3--:R-:W-:Y:S01]  /*0b70*/  @P0 HADD2.F32 R129, -RZ, R88.H0_H0 ;  /* 0x20000058ff810230 */ /* 0x008fe20000004100 */
[----:B------:R-:W-:Y:S06]  /*0b80*/  @!P1 BRA `(.L_x_4675) ;  /* 0x0000000400489947 */ /* 0x000fec0003800000 */
[----:B------:R-:W0:Y:S02]  /*0b90*/  LDC.64 R14, c[0x0][0x390] ;  /* 0x0000e400ff0e7b82 */ /* 0x000e240000000a00 */
[----:B0-----:R-:W-:-:S05]  /*0ba0*/  IMAD.WIDE.U32 R14, R93, 0x10, R14 ;  /* 0x000000105d0e7825 */ /* 0x001fca00078e000e */
[----:B------:R0:W5:Y:S01]  /*0bb0*/  LDG.E.128 R16, desc[UR6][R14.64] ;  /* 0x000000060e107981 */ /* 0x000162000c1e1d00 */
[----:B------:R-:W-:-:S04]  /*0bc0*/  UISETP.NE.U32.AND UP0, UPT, UR8, URZ, UPT ;  /* 0x000000ff0800728c */ /* 0x000fc8000bf05070 */
[----:B------:R-:W-:-:S09]  /*0bd0*/  UISETP.NE.AND.EX UP0, UPT, UR9, URZ, UPT, UP0 ;  /* 0x000000ff0900728c */ /* 0x000fd2000bf05300 */
[----:B0-----:R-:W-:Y:S05]  /*0be0*/  BRA.U !UP0, `(.L_x_4676) ;  /* 0x0000000108807547 */ /* 0x001fea000b800000 */
[----:B------:R-:W0:Y:S02]  /*0bf0*/  LDC.64 R14, c[0x0][0x3a0] ;  /* 0x0000e800ff0e7b82 */ /* 0x000e240000000a00 */
[----:B0-----:R-:W-:-:S05]  /*0c00*/  IMAD.WIDE.U32 R14, R93, 0x10, R14 ;  /* 0x000000105d0e7825 */ /* 0x001fca00078e000e */
[----:B----4-:R-:W2:Y:S01]  /*0c10*/  LDG.E.128 R28, desc[UR6][R14.64] ;  /* 0x000000060e1c7981 */ /* 0x010ea2000c1e1d00 */
[--C-:B-----5:R-:W-:Y:S02]  /*0c20*/  HADD2.F32 R20, -RZ, R16.reuse.H0_H0 ;  /* 0x20000010ff147230 */ /* 0x120fe40000004100 */
[----:B------:R-:W-:Y:S02]  /*0c30*/  HADD2.F32 R88, -RZ, R16.H1_H1 ;  /* 0x30000010ff587230 */ /* 0x000fe40000004100 */
[----:B------:R-:W-:Y:S02]  /*0c40*/  HADD2.F32 R16, -RZ, R17.H0_H0 ;  /* 0x20000011ff107230 */ /* 0x000fe40000004100 */
[----:B------:R-:W-:Y:S02]  /*0c50*/  HADD2.F32 R130, -RZ, R18.H0_H0 ;  /* 0x20000012ff827230 */ /* 0x000fe40000004100 */
[--C-:B------:R-:W-:Y:S02]  /*0c60*/  HADD2.F32 R132, -RZ, R19.reuse.H0_H0 ;  /* 0x20000013ff847230 */ /* 0x100fe40000004100 */
[----:B------:R-:W-:-:S02]  /*0c70*/  HADD2.F32 R134, -RZ, R19.H1_H1 ;  /* 0x30000013ff867230 */ /* 0x000fc40000004100 */
[----:B------:R-:W-:Y:S02]  /*0c80*/  HADD2.F32 R90, -RZ, R17.H1_H1 ;  /* 0x30000011ff5a7230 */ /* 0x000fe40000004100 */
[----:B------:R-:W-:Y:S02]  /*0c90*/  HADD2.F32 R18, -RZ, R18.H1_H1 ;  /* 0x30000012ff127230 */ /* 0x000fe40000004100 */
[----:B--2---:R-:W-:Y:S02]  /*0ca0*/  HADD2.F32 R15, -RZ, R29.H0_H0 ;  /* 0x2000001dff0f7230 */ /* 0x004fe40000004100 */
[----:B------:R-:W-:Y:S02]  /*0cb0*/  HADD2.F32 R13, -RZ, R28.H0_H0 ;  /* 0x2000001cff0d7230 */ /* 0x000fe40000004100 */
[----:B------:R-:W-:Y:S02]  /*0cc0*/  HADD2.F32 R91, -RZ, R30.H1_H1 ;  /* 0x3000001eff5b7230 */ /* 0x000fe40000004100 */
[----:B------:R-:W-:Y:S01]  /*0cd0*/  FFMA.FTZ R15, R16, R129, R15 ;  /* 0x00000081100f7223 */ /* 0x000fe2000001000f */
[----:B------:R-:W-:-:S02]  /*0ce0*/  HADD2.F32 R19, -RZ, R31.H0_H0 ;  /* 0x2000001fff137230 */ /* 0x000fc40000004100 */
[-C--:B------:R-:W-:Y:S01]  /*0cf0*/  FFMA.FTZ R13, R20, R129.reuse, R13 ;  /* 0x00000081140d7223 */ /* 0x080fe2000001000d */
[----:B------:R-:W-:Y:S02]  /*0d00*/  HADD2.F32 R89, -RZ, R28.H1_H1 ;  /* 0x3000001cff597230 */ /* 0x000fe40000004100 */
[-C--:B------:R-:W-:Y:S01]  /*0d10*/  FFMA.FTZ R16, R18, R129.reuse, R91 ;  /* 0x0000008112107223 */ /* 0x080fe2000001005b */
[----:B------:R-:W-:Y:S02]  /*0d20*/  HADD2.F32 R29, -RZ, R29.H1_H1 ;  /* 0x3000001dff1d7230 */ /* 0x000fe40000004100 */
[-C--:B------:R-:W-:Y:S01]  /*0d30*/  FFMA.FTZ R19, R132, R129.reuse, R19 ;  /* 0x0000008184137223 */ /* 0x080fe20000010013 */
[----:B------:R-:W-:Y:S02]  /*0d40*/  HADD2.F32 R17, -RZ, R30.H0_H0 ;  /* 0x2000001eff117230 */ /* 0x000fe40000004100 */
[----:B------:R-:W-:Y:S01]  /*0d50*/  FFMA.FTZ R20, R88, R129, R89 ;  /* 0x0000008158147223 */ /* 0x000fe20000010059 */
[----:B------:R-:W-:-:S02]  /*0d60*/  HADD2.F32 R31, -RZ, R31.H1_H1 ;  /* 0x3000001fff1f7230 */ /* 0x000fc40000004100 */
[-C--:B------:R-:W-:Y:S01]  /*0d70*/  FFMA.FTZ R18, R90, R129.reuse, R29 ;  /* 0x000000815a127223 */ /* 0x080fe2000001001d */
[----:B------:R-:W-:Y:S01]  /*0d80*/  FFMA.FTZ R17, R130, R129, R17 ;  /* 0x0000008182117223 */ /* 0x000fe20000010011 */
[----:B------:R-:W-:Y:S01]  /*0d90*/  F2FP.F16.F32.PACK_AB R28, R20, R13 ;  /* 0x0000000d141c723e */ /* 0x000fe200000000ff */
[----:B------:R-:W-:Y:S02]  /*0da0*/  FFMA.FTZ R14, R134, R129, R31 ;  /* 0x00000081860e7223 */ /* 0x000fe4000001001f */
[----:B------:R-:W-:Y:S02]  /*0db0*/  F2FP.F16.F32.PACK_AB R29, R18, R15 ;  /* 0x0000000f121d723e */ /* 0x000fe400000000ff */
[----:B------:R-:W-:Y:S02]  /*0dc0*/  F2FP.F16.F32.PACK_AB R30, R16, R17 ;  /* 0x00000011101e723e */ /* 0x000fe400000000ff */
[----:B------:R-:W-:Y:S01]  /*0dd0*/  F2FP.F16.F32.PACK_AB R31, R14, R19 ;  /* 0x000000130e1f723e */ /* 0x000fe200000000ff */
[----:B------:R-:W-:Y:S06]  /*0de0*/  BRA `(.L_x_4677) ;  /* 0x0000000000a07947 */ /* 0x000fec0003800000 */
.L_x_4676:
[----:B------:R-:W-:-:S04]  /*0df0*/  ISETP.NE.U32.AND P0, PT, R96, RZ, PT ;  /* 0x000000ff6000720c */ /* 0x000fc80003f05070 */
[----:B------:R-:W-:-:S13]  /*0e00*/  ISETP.NE.AND.EX P0, PT, R97, RZ, PT, P0 ;  /* 0x000000ff6100720c */ /* 0x000fda0003f05300 */
[----:B------:R-:W-:Y:S05]  /*0e10*/  @!P0 BRA `(.L_x_4678) ;  /* 0x0000000000548947 */ /* 0x000fea0003800000 */
[--C-:B-----5:R-:W-:Y:S02]  /*0e20*/  HADD2.F32 R14, -RZ, R16.reuse.H0_H0 ;  /* 0x20000010ff0e7230 */ /* 0x120fe40000004100 */
[----:B------:R-:W-:Y:S02]  /*0e30*/  HADD2.F32 R20, -RZ, R16.H1_H1 ;  /* 0x30000010ff147230 */ /* 0x000fe40000004100 */
[----:B------:R-:W-:Y:S02]  /*0e40*/  HADD2.F32 R16, -RZ, R17.H0_H0 ;  /* 0x20000011ff107230 */ /* 0x000fe40000004100 */
[-C--:B------:R-:W-:Y:S01]  /*0e50*/  FMUL.FTZ R13, R14, R129.reuse ;  /* 0x000000810e0d7220 */ /* 0x080fe20000410000 */
[--C-:B------:R-:W-:Y:S02]  /*0e60*/  HADD2.F32 R30, -RZ, R18.reuse.H0_H0 ;  /* 0x20000012ff1e7230 */ /* 0x100fe40000004100 */
[----:B------:R-:W-:Y:S01]  /*0e70*/  FMUL.FTZ R20, R20, R129 ;  /* 0x0000008114147220 */ /* 0x000fe20000410000 */
[----:B------:R-:W-:-:S02]  /*0e80*/  HADD2.F32 R18, -RZ, R18.H1_H1 ;  /* 0x30000012ff127230 */ /* 0x000fc40000004100 */
[-C--:B------:R-:W-:Y:S01]  /*0e90*/  FMUL.FTZ R15, R16, R129.reuse ;  /* 0x00000081100f7220 */ /* 0x080fe20000410000 */
[----:B----4-:R-:W-:Y:S02]  /*0ea0*/  HADD2.F32 R28, -RZ, R17.H1_H1 ;  /* 0x30000011ff1c7230 */ /* 0x010fe40000004100 */
[-C--:B------:R-:W-:Y:S01]  /*0eb0*/  FMUL.FTZ R17, R30, R129.reuse ;  /* 0x000000811e117220 */ /* 0x080fe20000410000 */
[--C-:B------:R-:W-:Y:S02]  /*0ec0*/  HADD2.F32 R88, -RZ, R19.reuse.H0_H0 ;  /* 0x20000013ff587230 */ /* 0x100fe40000004100 */
[-C--:B------:R-:W-:Y:S01]  /*0ed0*/  FMUL.FTZ R16, R18, R129.reuse ;  /* 0x0000008112107220 */ /* 0x080fe20000410000 */
[----:B------:R-:W-:Y:S02]  /*0ee0*/  HADD2.F32 R90, -RZ, R19.H1_H1 ;  /* 0x30000013ff5a7230 */ /* 0x000fe40000004100 */
[----:B------:R-:W-:Y:S01]  /*0ef0*/  FMUL.FTZ R18, R28, R129 ;  /* 0x000000811c127220 */ /* 0x000fe20000410000 */
[----:B------:R-:W-:Y:S01]  /*0f00*/  F2FP.F16.F32.PACK_AB R28, R20, R13 ;  /* 0x0000000d141c723e */ /* 0x000fe200000000ff */
[----:B------:R-:W-:Y:S01]  /*0f10*/  FMUL.FTZ R19, R88, R129 ;  /* 0x0000008158137220 */ /* 0x000fe20000410000 */
[----:B------:R-:W-:Y:S01]  /*0f20*/  F2FP.F16.F32.PACK_AB R30, R16, R17 ;  /* 0x00000011101e723e */ /* 0x000fe200000000ff */
[----:B------:R-:W-:Y:S01]  /*0f30*/  FMUL.FTZ R14, R90, R129 ;  /* 0x000000815a0e7220 */ /* 0x000fe20000410000 */
[----:B------:R-:W-:-:S04]  /*0f40*/  F2FP.F16.F32.PACK_AB R29, R18, R15 ;  /* 0x0000000f121d723e */ /* 0x000fc800000000ff */
[----:B------:R-:W-:Y:S01]  /*0f50*/  F2FP.F16.F32.PACK_AB R31, R14, R19 ;  /* 0x000000130e1f723e */ /* 0x000fe200000000ff */
[----:B------:R-:W-:Y:S06]  /*0f60*/  BRA `(.L_x_4677) ;  /* 0x0000000000407947 */ /* 0x000fec0003800000 */
.L_x_4678:
[--C-:B-----5:R-:W-:Y:S02]  /*0f70*/  HADD2.F32 R14, -RZ, R16.reuse.H0_H0 ;  /* 0x20000010ff0e7230 */ /* 0x120fe40000004100 */
[----:B------:R-:W-:Y:S02]  /*0f80*/  HADD2.F32 R16, -RZ, R16.H1_H1 ;  /* 0x30000010ff107230 */ /* 0x000fe40000004100 */
[--C-:B------:R-:W-:Y:S02]  /*0f90*/  HADD2.F32 R88, -RZ, R17.reuse.H0_H0 ;  /* 0x20000011ff587230 */ /* 0x100fe40000004100 */
[-C--:B------:R-:W-:Y:S01]  /*0fa0*/  FMUL.FTZ R13, R14, R129.reuse ;  /* 0x000000810e0d7220 */ /* 0x080fe20000410000 */
[----:B------:R-:W-:Y:S02]  /*0fb0*/  HADD2.F32 R90, -RZ, R17.H1_H1 ;  /* 0x30000011ff5a7230 */ /* 0x000fe40000004100 */
[----:B------:R-:W-:Y:S01]  /*0fc0*/  FMUL.FTZ R20, R16, R129 ;  /* 0x0000008110147220 */ /* 0x000fe20000410000 */
[----:B------:R-:W-:-:S02]  /*0fd0*/  HADD2.F32 R130, -RZ, R18.H0_H0 ;  /* 0x20000012ff827230 */ /* 0x000fc40000004100 */
[-C--:B------:R-:W-:Y:S01]  /*0fe0*/  FMUL.FTZ R15, R88, R129.reuse ;  /* 0x00000081580f7220 */ /* 0x080fe20000410000 */
[----:B------:R-:W-:Y:S02]  /*0ff0*/  HADD2.F32 R132, -RZ, R18.H1_H1 ;  /* 0x30000012ff847230 */ /* 0x000fe40000004100 */
[-C--:B------:R-:W-:Y:S01]  /*1000*/  FMUL.FTZ R18, R90, R129.reuse ;  /* 0x000000815a127220 */ /* 0x080fe20000410000 */
[--C-:B------:R-:W-:Y:S02]  /*1010*/  HADD2.F32 R134, -RZ, R19.reuse.H0_H0 ;  /* 0x20000013ff867230 */ /* 0x100fe40000004100 */
[-C--:B------:R-:W-:Y:S01]  /*1020*/  FMUL.FTZ R17, R130, R129.reuse ;  /* 0x0000008182117220 */ /* 0x080fe20000410000 */
[----:B------:R-:W-:Y:S02]  /*1030*/  HADD2.F32 R136, -RZ, R19.H1_H1 ;  /* 0x30000013ff887230 */ /* 0x000fe40000004100 */
[-C--:B------:R-:W-:Y:S01]  /*1040*/  FMUL.FTZ R16, R132, R129.reuse ;  /* 0x0000008184107220 */ /* 0x080fe20000410000 */
[----:B------:R-:W-:-:S02]  /*1050*/  FMUL.FTZ R19, R134, R129 ;  /* 0x0000008186137220 */ /* 0x000fc40000410000 */
[----:B------:R-:W-:-:S07]  /*1060*/  FMUL.FTZ R14, R136, R129 ;  /* 0x00000081880e7220 */ /* 0x000fce0000410000 */
.L_x_4677:
[----:B------:R-:W0:Y:S01]  /*1070*/  @P5 LDC.64 R88, c[0x0][0x3a8] ;  /* 0x0000ea00ff585b82 */ /* 0x000e220000000a00 */
[C---:B------:R-:W-:Y:S01]  /*1080*/  IADD3 R132, PT, PT, R93.reuse, 0x80, RZ ;  /* 0x000000805d847810 */ /* 0x040fe20007ffe0ff */
[----:B0-----:R-:W-:-:S05]  /*1090*/  @P5 IMAD.WIDE.U32 R88, R93, 0x10, R88 ;  /* 0x000000105d585825 */ /* 0x001fca00078e0058 */
[----:B------:R0:W-:Y:S02]  /*10a0*/  @P5 STG.E.128 desc[UR6][R88.64], R28 ;  /* 0x0000001c58005986 */ /* 0x0001e4000c101d06 */
.L_x_4675:
[----:B------:R-:W-:Y:S05]  /*10b0*/  BSYNC.RECONVERGENT B0 ;  /* 0x0000000000007941 */ /* 0x000fea0003800200 */
.L_x_4674:
[----:B------:R-:W-:Y:S01]  /*10c0*/  ISETP.GE.U32.AND P2, PT, R2, 0x100, PT ;  /* 0x000001000200780c */ /* 0x000fe20003f46070 */
[----:B------:R-:W-:Y:S03]  /*10d0*/  BSSY.RECONVERGENT B0, `(.L_x_4679) ;  /* 0x0000055000007945 */ /* 0x000fe60003800200 */
[----:B------:R-:W-:-:S09]  /*10e0*/  P2R R130, PR, RZ, 0x4 ;  /* 0x00000004ff827803 */ /* 0x000fd20000000000 */
[----:B------:R-:W-:Y:S05]  /*10f0*/  @!P2 BRA `(.L_x_4680) ;  /* 0x000000040048a947 */ /* 0x000fea0003800000 */
[----:B------:R-:W1:Y:S02]  /*1100*/  LDC.64 R22, c[0x0][0x390] ;  /* 0x0000e400ff167b82 */ /* 0x000e640000000a00 */
[----:B-1----:R-:W-:-:S05]  /*1110*/  IMAD.WIDE.U32 R22, R132, 0x10, R22 ;  /* 0x0000001084167825 */ /* 0x002fca00078e0016 */
[----:B------:R1:W5:Y:S01]  /*1120*/  LDG.E.128 R24, desc[UR6][R22.64] ;  /* 0x0000000616187981 */ /* 0x000362000c1e1d00 */
[----:B------:R-:W-:-:S04]  /*1130*/  UISETP.NE.U32.AND UP0, UPT, UR8, URZ, UPT ;  /* 0x000000ff0800728c */ /* 0x000fc8000bf05070 */
[----:B------:R-:W-:-:S09]  /*1140*/  UISETP.NE.AND.EX UP0, UPT, UR9, URZ, UPT, UP0 ;  /* 0x000000ff0900728c */ /* 0x000fd2000bf05300 */
[----:B-1----:R-:W-:Y:S05]  /*1150*/  BRA.U !UP0, `(.L_x_4681) ;  /* 0x0000000108807547 */ /* 0x002fea000b800000 */
[----:B------:R-:W1:Y:S02]  /*1160*/  LDC.64 R22, c[0x0][0x3a0] ;  /* 0x0000e800ff167b82 */ /* 0x000e640000000a00 */
[----:B-1----:R-:W-:-:S05]  /*1170*/  IMAD.WIDE.U32 R22, R132, 0x10, R22 ;  /* 0x0000001084167825 */ /* 0x002fca00078e0016 */
[----:B0---4-:R-:W2:Y:S01]  /*1180*/  LDG.E.128 R28, desc[UR6][R22.64] ;  /* 0x00000006161c7981 */ /* 0x011ea2000c1e1d00 */
        /* <DEDUP_REMOVED lines=9> */
[----:B------:R-:W-:Y:S02]  /*1220*/  HADD2.F32 R91, -RZ, R30.H1_H1 ;  /* 0x3000001eff5b7230 */ /* 0x000fe40000004100 */
[----:B------:R-:W-:Y:S02]  /*1230*/  HADD2.F32 R27, -RZ, R31.H0_H0 ;  /* 0x2000001fff1b7230 */ /* 0x000fe40000004100 */
        /* <DEDUP_REMOVED lines=18> */
.L_x_4681:
[----:B------:R-:W-:-:S04]  /*1360*/  ISETP.NE.U32.AND P2, PT, R96, RZ, PT ;  /* 0x000000ff6000720c */ /* 0x000fc80003f45070 */
[----:B------:R-:W-:-:S13]  /*1370*/  ISETP.NE.AND.EX P2, PT, R97, RZ, PT, P2 ;  /* 0x000000ff6100720c */ /* 0x000fda0003f45320 */
[----:B------:R-:W-:Y:S05]  /*1380*/  @P2 BRA `(.L_x_4683) ;  /* 0x0000000000442947 */ /* 0x000fea0003800000 */
[--C-:B-----5:R-:W-:Y:S02]  /*1390*/  HADD2.F32 R22, -RZ, R24.reuse.H0_H0 ;  /* 0x20000018ff167230 */ /* 0x120fe40000004100 */
[----:B------:R-:W-:Y:S02]  /*13a0*/  HADD2.F32 R24, -RZ, R24.H1_H1 ;  /* 0x30000018ff187230 */ /* 0x000fe40000004100 */
[--C-:B0-----:R-:W-:Y:S02]  /*13b0*/  HADD2.F32 R88, -RZ, R25.reuse.H0_H0 ;  /* 0x20000019ff587230 */ /* 0x101fe40000004100 */
        /* <DEDUP_REMOVED lines=12> */
[----:B------:R-:W-:Y:S01]  /*1480*/  FMUL.FTZ R22, R140, R129 ;  /* 0x000000818c167220 */ /* 0x000fe20000410000 */
[----:B------:R-:W-:Y:S06]  /*1490*/  BRA `(.L_x_4682) ;  /* 0x0000000000507947 */ /* 0x000fec0003800000 */
.L_x_4683:
[--C-:B-----5:R-:W-:Y:S02]  /*14a0*/  HADD2.F32 R22, -RZ, R24.reuse.H0_H0 ;  /* 0x20000018ff167230 */ /* 0x120fe40000004100 */
[----:B------:R-:W-:Y:S02]  /*14b0*/  HADD2.F32 R92, -RZ, R24.H1_H1 ;  /* 0x30000018ff5c7230 */ /* 0x000fe40000004100 */
[----:B------:R-:W-:Y:S02]  /*14c0*/  HADD2.F32 R24, -RZ, R25.H0_H0 ;  /* 0x20000019ff187230 */ /* 0x000fe40000004100 */
[-C--:B------:R-:W-:Y:S01]  /*14d0*/  FMUL.FTZ R21, R22, R129.reuse ;  /* 0x0000008116157220 */ /* 0x080fe20000410000 */
[--C-:B0-----:R-:W-:Y:S02]  /*14e0*/  HADD2.F32 R30, -RZ, R26.reuse.H0_H0 ;  /* 0x2000001aff1e7230 */ /* 0x101fe40000004100 */
        /* <DEDUP_REMOVED lines=14> */
[----:B------:R-:W-:-:S07]  /*15d0*/  F2FP.F16.F32.PACK_AB R31, R22, R27 ;  /* 0x0000001b161f723e */ /* 0x000fce00000000ff */
.L_x_4682:
[----:B------:R-:W0:Y:S02]  /*15e0*/  @P5 LDC.64 R88, c[0x0][0x3a8] ;  /* 0x0000ea00ff585b82 */ /* 0x000e240000000a00 */
[C---:B0-----:R-:W-:Y:S01]  /*15f0*/  @P5 IMAD.WIDE.U32 R88, R132.reuse, 0x10, R88 ;  /* 0x0000001084585825 */ /* 0x041fe200078e0058 */
[----:B------:R-:W-:-:S04]  /*1600*/  IADD3 R132, PT, PT, R132, 0x80, RZ ;  /* 0x0000008084847810 */ /* 0x000fc80007ffe0ff */
[----:B------:R1:W-:Y:S03]  /*1610*/  @P5 STG.E.128 desc[UR6][R88.64], R28 ;  /* 0x0000001c58005986 */ /* 0x0003e6000c101d06 */
.L_x_4680:
[----:B------:R-:W-:Y:S05]  /*1620*/  BSYNC.RECONVERGENT B0 ;  /* 0x0000000000007941 */ /* 0x000fea0003800200 */
.L_x_4679:
[----:B------:R-:W-:Y:S01]  /*1630*/  ISETP.GE.U32.AND P2, PT, R2, 0x180, PT ;  /* 0x000001800200780c */ /* 0x000fe20003f46070 */
[----:B------:R-:W-:Y:S03]  /*1640*/  BSSY.RECONVERGENT B0, `(.L_x_4684) ;  /* 0x0000055000007945 */ /* 0x000fe60003800200 */
[----:B------:R-:W-:-:S09]  /*1650*/  P2R R131, PR, RZ, 0x4 ;  /* 0x00000004ff837803 */ /* 0x000fd20000000000 */
[----:B------:R-:W-:Y:S05]  /*1660*/  @!P2 BRA `(.L_x_4685) ;  /* 0x000000040048a947 */ /* 0x000fea0003800000 */
[----:B------:R-:W2:Y:S02]  /*1670*/  LDC.64 R8, c[0x0][0x390] ;  /* 0x0000e400ff087b82 */ /* 0x000ea40000000a00 */
[----:B--2---:R-:W-:-:S06]  /*1680*/  IMAD.WIDE.U32 R8, R132, 0x10, R8 ;  /* 0x0000001084087825 */ /* 0x004fcc00078e0008 */
[----:B------:R-:W5:Y:S01]  /*1690*/  LDG.E.128 R8, desc[UR6][R8.64] ;  /* 0x0000000608087981 */ /* 0x000f62000c1e1d00 */
[----:B------:R-:W-:-:S04]  /*16a0*/  UISETP.NE.U32.AND UP0, UPT, UR8, URZ, UPT ;  /* 0x000000ff0800728c */ /* 0x000fc8000bf05070 */
[----:B------:R-:W-:-:S09]  /*16b0*/  UISETP.NE.AND.EX UP0, UPT, UR9, URZ, UPT, UP0 ;  /* 0x000000ff0900728c */ /* 0x000fd2000bf05300 */
[----:B------:R-:W-:Y:S05]  /*16c0*/  BRA.U !UP0, `(.L_x_4686) ;  /* 0x0000000108807547 */ /* 0x000fea000b800000 */
[----:B01--4-:R-:W0:Y:S02]  /*16d0*/  LDC.64 R28, c[0x0][0x3a0] ;  /* 0x0000e800ff1c7b82 */ /* 0x013e240000000a00 */
[----:B0-----:R-:W-:-:S06]  /*16e0*/  IMAD.WIDE.U32 R28, R132, 0x10, R28 ;  /* 0x00000010841c7825 */ /* 0x001fcc00078e001c */
[----:B------:R-:W2:Y:S01]  /*16f0*/  LDG.E.128 R28, desc[UR6][R28.64] ;  /* 0x000000061c1c7981 */ /* 0x000ea2000c1e1d00 */
        /* <DEDUP_REMOVED lines=29> */
.L_x_4686:
[----:B------:R-:W-:-:S04]  /*18d0*/  ISETP.NE.U32.AND P2, PT, R96, RZ, PT ;  /* 0x000000ff6000720c */ /* 0x000fc80003f45070 */
[----:B------:R-:W-:-:S13]  /*18e0*/  ISETP.NE.AND.EX P2, PT, R97, RZ, PT, P2 ;  /* 0x000000ff6100720c */ /* 0x000fda0003f45320 */
[----:B------:R-:W-:Y:S05]  /*18f0*/  @P2 BRA `(.L_x_4688) ;  /* 0x0000000000442947 */ /* 0x000fea0003800000 */
[--C-:B-----5:R-:W-:Y:S02]  /*1900*/  HADD2.F32 R6, -RZ, R8.reuse.H0_H0 ;  /* 0x20000008ff067230 */ /* 0x120fe40000004100 */
[----:B------:R-:W-:Y:S02]  /*1910*/  HADD2.F32 R8, -RZ, R8.H1_H1 ;  /* 0x30000008ff087230 */ /* 0x000fe40000004100 */
[--C-:B01----:R-:W-:Y:S02]  /*1920*/  HADD2.F32 R88, -RZ, R9.reuse.H0_H0 ;  /* 0x20000009ff587230 */ /* 0x103fe40000004100 */
        /* <DEDUP_REMOVED lines=14> */
.L_x_4688:
[--C-:B-----5:R-:W-:Y:S02]  /*1a10*/  HADD2.F32 R6, -RZ, R8.reuse.H0_H0 ;  /* 0x20000008ff067230 */ /* 0x120fe40000004100 */
[----:B------:R-:W-:Y:S02]  /*1a20*/  HADD2.F32 R12, -RZ, R8.H1_H1 ;  /* 0x30000008ff0c7230 */ /* 0x000fe40000004100 */
[----:B------:R-:W-:Y:S02]  /*1a30*/  HADD2.F32 R8, -RZ, R9.H0_H0 ;  /* 0x20000009ff087230 */ /* 0x000fe40000004100 */
[-C--:B------:R-:W-:Y:S01]  /*1a40*/  FMUL.FTZ R5, R6, R129.reuse ;  /* 0x0000008106057220 */ /* 0x080fe20000410000 */
[--C-:B01----:R-:W-:Y:S02]  /*1a50*/  HADD2.F32 R30, -RZ, R10.reuse.H0_H0 ;  /* 0x2000000aff1e7230 */ /* 0x103fe40000004100 */
        /* <DEDUP_REMOVED lines=15> */
.L_x_4687:
[----:B------:R-:W0:Y:S02]  /*1b50*/  @P5 LDC.64 R88, c[0x0][0x3a8] ;  /* 0x0000ea00ff585b82 */ /* 0x000e240000000a00 */
[C---:B0-----:R-:W-:Y:S01]  /*1b60*/  @P5 IMAD.WIDE.U32 R88, R132.reuse, 0x10, R88 ;  /* 0x0000001084585825 */ /* 0x041fe200078e0058 */
[----:B------:R-:W-:-:S04]  /*1b70*/  IADD3 R132, PT, PT, R132, 0x80, RZ ;  /* 0x0000008084847810 */ /* 0x000fc80007ffe0ff */
[----:B------:R2:W-:Y:S03]  /*1b80*/  @P5 STG.E.128 desc[UR6][R88.64], R28 ;  /* 0x0000001c58005986 */ /* 0x0005e6000c101d06 */
.L_x_4685:
[----:B------:R-:W-:Y:S05]  /*1b90*/  BSYNC.RECONVERGENT B0 ;  /* 0x0000000000007941 */ /* 0x000fea0003800200 */
.L_x_4684:
        /* <DEDUP_REMOVED lines=10> */
[----:B----4-:R-:W0:Y:S02]  /*1c40*/  LDC.64 R28, c[0x0][0x3a0] ;  /* 0x0000e800ff1c7b82 */ /* 0x010e240000000a00 */
[----:B0-----:R-:W-:-:S06]  /*1c50*/  IMAD.WIDE.U32 R28, R132, 0x10, R28 ;  /* 0x00000010841c7825 */ /* 0x001fcc00078e001c */
[----:B------:R-:W2:Y:S01]  /*1c60*/  LDG.E.128 R28, desc[UR6][R28.64] ;  /* 0x000000061c1c7981 */ /* 0x000ea2000c1e1d00 */
[----:B-----5:R-:W-:Y:S02]  /*1c70*/  HADD2.F32 R94, -RZ, R88.H0_H0 ;  /* 0x20000058ff5e7230 */ /* 0x020fe40000004100 */
[--C-:B------:R-:W-:Y:S02]  /*1c80*/  HADD2.F32 R98, -RZ, R89.reuse.H0_H0 ;  /* 0x20000059ff627230 */ /* 0x100fe40000004100 */
[----:B------:R-:W-:Y:S02]  /*1c90*/  HADD2.F32 R134, -RZ, R89.H1_H1 ;  /* 0x30000059ff867230 */ /* 0x000fe40000004100 */
[----:B------:R-:W-:Y:S02]  /*1ca0*/  HADD2.F32 R100, -RZ, R90.H0_H0 ;  /* 0x2000005aff647230 */ /* 0x000fe40000004100 */
[--C-:B------:R-:W-:Y:S02]  /*1cb0*/  HADD2.F32 R102, -RZ, R91.reuse.H0_H0 ;  /* 0x2000005bff667230 */ /* 0x100fe40000004100 */
[----:B------:R-:W-:-:S02]  /*1cc0*/  HADD2.F32 R136, -RZ, R91.H1_H1 ;  /* 0x3000005bff887230 */ /* 0x000fc40000004100 */
[----:B------:R-:W-:Y:S02]  /*1cd0*/  HADD2.F32 R88, -RZ, R88.H1_H1 ;  /* 0x30000058ff587230 */ /* 0x000fe40000004100 */
[----:B------:R-:W-:Y:S02]  /*1ce0*/  HADD2.F32 R90, -RZ, R90.H1_H1 ;  /* 0x3000005aff5a7230 */ /* 0x000fe40000004100 */
[----:B--2---:R-:W-:Y:S02]  /*1cf0*/  HADD2.F32 R95, -RZ, R28.H0_H0 ;  /* 0x2000001cff5f7230 */ /* 0x004fe40000004100 */
[----:B------:R-:W-:Y:S02]  /*1d00*/  HADD2.F32 R99, -RZ, R29.H0_H0 ;  /* 0x2000001dff637230 */ /* 0x000fe40000004100 */
        /* <DEDUP_REMOVED lines=8> */
[----:B------:R-:W-:Y:S02]  /*1d90*/  HADD2.F32 R91, -RZ, R30.H1_H1 ;  /* 0x3000001eff5b7230 */ /* 0x000fe40000004100 */
        /* <DEDUP_REMOVED lines=10> */
.L_x_4691:
[----:B------:R-:W-:-:S04]  /*1e40*/  ISETP.NE.U32.AND P2, PT, R96, RZ, PT ;  /* 0x000000ff6000720c */ /* 0x000fc80003f45070 */
[----:B------:R-:W-:-:S13]  /*1e50*/  ISETP.NE.AND.EX P2, PT, R97, RZ, PT, P2 ;  /* 0x000000ff6100720c */ /* 0x000fda0003f45320 */
[----:B------:R-:W-:Y:S05]  /*1e60*/  @P2 BRA `(.L_x_4693) ;  /* 0x0000000000442947 */ /* 0x000fea0003800000 */
[--C-:B-----5:R-:W-:Y:S02]  /*1e70*/  HADD2.F32 R98, -RZ, R89.reuse.H0_H0 ;  /* 0x20000059ff627230 */ /* 0x120fe40000004100 */
[----:B------:R-:W-:Y:S02]  /*1e80*/  HADD2.F32 R94, -RZ, R88.H0_H0 ;  /* 0x20000058ff5e7230 */ /* 0x000fe40000004100 */
[----:B------:R-:W-:Y:S02]  /*1e90*/  HADD2.F32 R100, -RZ, R89.H1_H1 ;  /* 0x30000059ff647230 */ /* 0x000fe40000004100 */
[-C--:B------:R-:W-:Y:S01]  /*1ea0*/  FMUL.FTZ R99, R98, R129.reuse ;  /* 0x0000008162637220 */ /* 0x080fe20000410000 */
[----:B------:R-:W-:Y:S02]  /*1eb0*/  HADD2.F32 R102, -RZ, R90.H0_H0 ;  /* 0x2000005aff667230 */ /* 0x000fe40000004100 */
[----:B------:R-:W-:Y:S01]  /*1ec0*/  FMUL.FTZ R95, R94, R129 ;  /* 0x000000815e5f7220 */ /* 0x000fe20000410000 */
[----:B------:R-:W-:-:S02]  /*1ed0*/  HADD2.F32 R88, -RZ, R88.H1_H1 ;  /* 0x30000058ff587230 */ /* 0x000fc40000004100 */
        /* <DEDUP_REMOVED lines=10> */
.L_x_4693:
[----:B----45:R-:W-:Y:S02]  /*1f80*/  HADD2.F32 R28, -RZ, R88.H0_H0 ;  /* 0x20000058ff1c7230 */ /* 0x030fe40000004100 */
[----:B------:R-:W-:Y:S02]  /*1f90*/  HADD2.F32 R94, -RZ, R90.H0_H0 ;  /* 0x2000005aff5e7230 */ /* 0x000fe40000004100 */
[----:B------:R-:W-:Y:S02]  /*1fa0*/  HADD2.F32 R100, -RZ, R91.H0_H0 ;  /* 0x2000005bff647230 */ /* 0x000fe40000004100 */
[-C--:B------:R-:W-:Y:S01]  /*1fb0*/  FMUL.FTZ R95, R28, R129.reuse ;  /* 0x000000811c5f7220 */ /* 0x080fe20000410000 */
[----:B------:R-:W-:Y:S02]  /*1fc0*/  HADD2.F32 R88, -RZ, R88.H1_H1 ;  /* 0x30000058ff587230 */ /* 0x000fe40000004100 */
[----:B------:R-:W-:Y:S01]  /*1fd0*/  FMUL.FTZ R101, R94, R129 ;  /* 0x000000815e657220 */ /* 0x000fe20000410000 */
[----:B------:R-:W-:-:S02]  /*1fe0*/  HADD2.F32 R30, -RZ, R89.H0_H0 ;  /* 0x20000059ff1e7230 */ /* 0x000fc40000004100 */
[-C--:B------:R-:W-:Y:S01]  /*1ff0*/  FMUL.FTZ R103, R100, R129.reuse ;  /* 0x0000008164677220 */ /* 0x080fe20000410000 */
[----:B------:R-:W-:Y:S02]  /*2000*/  HADD2.F32 R98, -RZ, R89.H1_H1 ;  /* 0x30000059ff627230 */ /* 0x000fe40000004100 */
[-C--:B------:R-:W-:Y:S01]  /*2010*/  FMUL.FTZ R94, R88, R129.reuse ;  /* 0x00000081585e7220 */ /* 0x080fe20000410000 */
[----:B------:R-:W-:Y:S02]  /*2020*/  HADD2.F32 R90, -RZ, R90.H1_H1 ;  /* 0x3000005aff5a7230 */ /* 0x000fe40000004100 */
[-C--:B------:R-:W-:Y:S01]  /*2030*/  FMUL.FTZ R99, R30, R129.reuse ;  /* 0x000000811e637220 */ /* 0x080fe20000410000 */
[----:B------:R-:W-:Y:S02]  /*2040*/  HADD2.F32 R102, -RZ, R91.H1_H1 ;  /* 0x3000005bff667230 */ /* 0x000fe40000004100 */
[----:B------:R-:W-:Y:S01]  /*2050*/  FMUL.FTZ R98, R98, R129 ;  /* 0x0000008162627220 */ /* 0x000fe20000410000 */
[----:B------:R-:W-:Y:S01]  /*2060*/  F2FP.F16.F32.PACK_AB R28, R94, R95 ;  /* 0x0000005f5e1c723e */ /* 0x000fe200000000ff */
[-C--:B------:R-:W-:Y:S01]  /*2070*/  FMUL.FTZ R100, R90, R129.reuse ;  /* 0x000000815a647220 */ /* 0x080fe20000410000 */
[----:B------:R-:W-:-:S02]  /*2080*/  FMUL.FTZ R102, R102, R129 ;  /* 0x0000008166667220 */ /* 0x000fc40000410000 */
[----:B------:R-:W-:Y:S02]  /*2090*/  F2FP.F16.F32.PACK_AB R29, R98, R99 ;  /* 0x00000063621d723e */ /* 0x000fe400000000ff */
[----:B------:R-:W-:Y:S02]  /*20a0*/  F2FP.F16.F32.PACK_AB R30, R100, R101 ;  /* 0x00000065641e723e */ /* 0x000fe400000000ff */
[----:B------:R-:W-:-:S07]  /*20b0*/  F2FP.F16.F32.PACK_AB R31, R102, R103 ;  /* 0x00000067661f723e */ /* 0x000fce00000000ff */
.L_x_4692:
[----:B------:R-:W0:Y:S02]  /*20c0*/  @P5 LDC.64 R88, c[0x0][0x3a8] ;  /* 0x0000ea00ff585b82 */ /* 0x000e240000000a00 */
[C---:B0-----:R-:W-:Y:S01]  /*20d0*/  @P5 IMAD.WIDE.U32 R88, R132.reuse, 0x10, R88 ;  /* 0x0000001084585825 */ /* 0x041fe200078e0058 */
[----:B------:R-:W-:-:S04]  /*20e0*/  IADD3 R132, PT, PT, R132, 0x80, RZ ;  /* 0x0000008084847810 */ /* 0x000fc80007ffe0ff */
[----:B------:R3:W-:Y:S03]  /*20f0*/  @P5 STG.E.128 desc[UR6][R88.64], R28 ;  /* 0x0000001c58005986 */ /* 0x0007e6000c101d06 */
.L_x_4690:
[----:B------:R-:W-:Y:S05]  /*2100*/  BSYNC.RECONVERGENT B0 ;  /* 0x0000000000007941 */ /* 0x000fea0003800200 */
.L_x_4689:
        /* <DEDUP_REMOVED lines=41> */
.L_x_4696:
        /* <DEDUP_REMOVED lines=20> */
.L_x_4698:
        /* <DEDUP_REMOVED lines=20> */
.L_x_4697:
[----:B------:R-:W0:Y:S02]  /*2620*/  @P5 LDC.64 R88, c[0x0][0x3a8] ;  /* 0x0000ea00ff585b82 */ /* 0x000e240000000a00 */
[C---:B0-----:R-:W-:Y:S01]  /*2630*/  @P5 IMAD.WIDE.U32 R88, R132.reuse, 0x10, R88 ;  /* 0x0000001084585825 */ /* 0x041fe200078e0058 */
[----:B------:R-:W-:-:S04]  /*2640*/  IADD3 R132, PT, PT, R132, 0x80, RZ ;  /* 0x0000008084847810 */ /* 0x000fc80007ffe0ff */
[----:B------:R0:W-:Y:S03]  /*2650*/  @P5 STG.E.128 desc[UR6][R88.64], R28 ;  /* 0x0000001c58005986 */ /* 0x0001e6000c101d06 */
.L_x_4695:
[----:B------:R-:W-:Y:S05]  /*2660*/  BSYNC.RECONVERGENT B0 ;  /* 0x0000000000007941 */ /* 0x000fea0003800200 */
.L_x_4694:
        /* <DEDUP_REMOVED lines=41> */
.L_x_4701:
        /* <DEDUP_REMOVED lines=20> */
.L_x_4703:
        /* <DEDUP_REMOVED lines=20> */
.L_x_4702:
[----:B------:R-:W0:Y:S02]  /*2b80*/  @P5 LDC.64 R88, c[0x0][0x3a8] ;  /* 0x0000ea00ff585b82 */ /* 0x000e240000000a00 */
[C---:B0-----:R-:W-:Y:S01]  /*2b90*/  @P5 IMAD.WIDE.U32 R88, R132.reuse, 0x10, R88 ;  /* 0x0000001084585825 */ /* 0x041fe200078e0058 */
[----:B------:R-:W-:-:S04]  /*2ba0*/  IADD3 R132, PT, PT, R132, 0x80, RZ ;  /* 0x0000008084847810 */ /* 0x000fc80007ffe0ff */
[----:B------:R0:W-:Y:S03]  /*2bb0*/  @P5 STG.E.128 desc[UR6][R88.64], R28 ;  /* 0x0000001c58005986 */ /* 0x0001e6000c101d06 */
.L_x_4700:
[----:B------:R-:W-:Y:S05]  /*2bc0*/  BSYNC.RECONVERGENT B0 ;  /* 0x0000000000007941 */ /* 0x000fea0003800200 */
.L_x_4699:
        /* <DEDUP_REMOVED lines=12> */
[--C-:B-----5:R-:W-:Y:S02]  /*2c90*/  HADD2.F32 R126, -RZ, R91.reuse.H0_H0 ;  /* 0x2000005bff7e7230 */ /* 0x120fe40000004100 */
[----:B------:R-:W-:Y:S02]  /*2ca0*/  HADD2.F32 R134, -RZ, R91.H1_H1 ;  /* 0x3000005bff867230 */ /* 0x000fe40000004100 */
[----:B------:R-:W-:Y:S02]  /*2cb0*/  HADD2.F32 R96, -RZ, R88.H0_H0 ;  /* 0x20000058ff607230 */ /* 0x000fe40000004100 */
[--C-:B------:R-:W-:Y:S02]  /*2cc0*/  HADD2.F32 R120, -RZ, R89.reuse.H0_H0 ;  /* 0x20000059ff787230 */ /* 0x100fe40000004100 */
[----:B------:R-:W-:Y:S02]  /*2cd0*/  HADD2.F32 R122, -RZ, R89.H1_H1 ;  /* 0x30000059ff7a7230 */ /* 0x000fe40000004100 */
[----:B------:R-:W-:-:S02]  /*2ce0*/  HADD2.F32 R124, -RZ, R90.H0_H0 ;  /* 0x2000005aff7c7230 */ /* 0x000fc40000004100 */
[----:B------:R-:W-:Y:S02]  /*2cf0*/  HADD2.F32 R88, -RZ, R88.H1_H1 ;  /* 0x30000058ff587230 */ /* 0x000fe40000004100 */
[----:B------:R-:W-:Y:S02]  /*2d00*/  HADD2.F32 R90, -RZ, R90.H1_H1 ;  /* 0x3000005aff5a7230 */ /* 0x000fe40000004100 */
[--C-:B--2---:R-:W-:Y:S02]  /*2d10*/  HADD2.F32 R127, -RZ, R31.reuse.H0_H0 ;  /* 0x2000001fff7f7230 */ /* 0x104fe40000004100 */
[----:B------:R-:W-:Y:S02]  /*2d20*/  HADD2.F32 R91, -RZ, R31.H1_H1 ;  /* 0x3000001fff5b7230 */ /* 0x000fe40000004100 */
[----:B------:R-:W-:Y:S02]  /*2d30*/  HADD2.F32 R123, -RZ, R29.H0_H0 ;  /* 0x2000001dff7b7230 */ /* 0x000fe40000004100 */
[----:B------:R-:W-:Y:S01]  /*2d40*/  FFMA.FTZ R127, R126, R129, R127 ;  /* 0x000000817e7f7223 */ /* 0x000fe2000001007f */
[----:B------:R-:W-:-:S02]  /*2d50*/  HADD2.F32 R125, -RZ, R30.H0_H0 ;  /* 0x2000001eff7d7230 */ /* 0x000fc40000004100 */
[-C--:B------:R-:W-:Y:S01]  /*2d60*/  FFMA.FTZ R126, R134, R129.reuse, R91 ;  /* 0x00000081867e7223 */ /* 0x080fe2000001005b */
[--C-:B------:R-:W-:Y:S02]  /*2d70*/  HADD2.F32 R121, -RZ, R28.reuse.H0_H0 ;  /* 0x2000001cff797230 */ /* 0x100fe40000004100 */
[-C--:B------:R-:W-:Y:S01]  /*2d80*/  FFMA.FTZ R123, R120, R129.reuse, R123 ;  /* 0x00000081787b7223 */ /* 0x080fe2000001007b */
[----:B------:R-:W-:Y:S02]  /*2d90*/  HADD2.F32 R31, -RZ, R28.H1_H1 ;  /* 0x3000001cff1f7230 */ /* 0x000fe40000004100 */
[-C--:B------:R-:W-:Y:S01]  /*2da0*/  FFMA.FTZ R125, R124, R129.reuse, R125 ;  /* 0x000000817c7d7223 */ /* 0x080fe2000001007d */
[----:B------:R-:W-:Y:S02]  /*2db0*/  HADD2.F32 R29, -RZ, R29.H1_H1 ;  /* 0x3000001dff1d7230 */ /* 0x000fe40000004100 */
[----:B------:R-:W-:Y:S01]  /*2dc0*/  FFMA.FTZ R121, R96, R129, R121 ;  /* 0x0000008160797223 */ /* 0x000fe20000010079 */
[----:B------:R-:W-:-:S02]  /*2dd0*/  HADD2.F32 R89, -RZ, R30.H1_H1 ;  /* 0x3000001eff597230 */ /* 0x000fc40000004100 */
[----:B------:R-:W-:Y:S01]  /*2de0*/  FFMA.FTZ R120, R88, R129, R31 ;  /* 0x0000008158787223 */ /* 0x000fe2000001001f */
[----:B------:R-:W-:Y:S01]  /*2df0*/  F2FP.F16.F32.PACK_AB R31, R126, R127 ;  /* 0x0000007f7e1f723e */ /* 0x000fe200000000ff */
[-C--:B------:R-:W-:Y:S01]  /*2e00*/  FFMA.FTZ R122, R122, R129.reuse, R29 ;  /* 0x000000817a7a7223 */ /* 0x080fe2000001001d */
[----:B------:R-:W-:Y:S02]  /*2e10*/  FFMA.FTZ R124, R90, R129, R89 ;  /* 0x000000815a7c7223 */ /* 0x000fe40000010059 */
[----:B------:R-:W-:Y:S02]  /*2e20*/  F2FP.F16.F32.PACK_AB R28, R120, R121 ;  /* 0x00000079781c723e */ /* 0x000fe400000000ff */
[----:B------:R-:W-:Y:S02]  /*2e30*/  F2FP.F16.F32.PACK_AB R29, R122, R123 ;  /* 0x0000007b7a1d723e */ /* 0x000fe400000000ff */
[----:B------:R-:W-:Y:S01]  /*2e40*/  F2FP.F16.F32.PACK_AB R30, R124, R125 ;  /* 0x0000007d7c1e723e */ /* 0x000fe200000000ff */
[----:B------:R-:W-:Y:S06]  /*2e50*/  BRA `(.L_x_4707) ;  /* 0x0000000000a07947 */ /* 0x000fec0003800000 */
.L_x_4706:
[----:B------:R-:W-:-:S04]  /*2e60*/  ISETP.NE.U32.AND P6, PT, R96, RZ, PT ;  /* 0x000000ff6000720c */ /* 0x000fc80003fc5070 */
[----:B------:R-:W-:-:S13]  /*2e70*/  ISETP.NE.AND.EX P6, PT, R97, RZ, PT, P6 ;  /* 0x000000ff6100720c */ /* 0x000fda0003fc5360 */
[----:B------:R-:W-:Y:S05]  /*2e80*/  @P6 BRA `(.L_x_4708) ;  /* 0x0000000000446947 */ /* 0x000fea0003800000 */
[----:B-----5:R-:W-:Y:S02]  /*2e90*/  HADD2.F32 R122, -RZ, R89.H0_H0 ;  /* 0x20000059ff7a7230 */ /* 0x020fe40000004100 */
        /* <DEDUP_REMOVED lines=12> */
[-C--:B------:R-:W-:Y:S01]  /*2f60*/  FMUL.FTZ R126, R126, R129.reuse ;  /* 0x000000817e7e7220 */ /* 0x080fe20000410000 */
[----:B------:R-:W-:-:S02]  /*2f70*/  FMUL.FTZ R120, R88, R129 ;  /* 0x0000008158787220 */ /* 0x000fc40000410000 */
[----:B------:R-:W-:Y:S01]  /*2f80*/  FMUL.FTZ R124, R90, R129 ;  /* 0x000000815a7c7220 */ /* 0x000fe20000410000 */
[----:B------:R-:W-:Y:S06]  /*2f90*/  BRA `(.L_x_4707) ;  /* 0x0000000000507947 */ /* 0x000fec0003800000 */
.L_x_4708:
[--C-:B-----5:R-:W-:Y:S02]  /*2fa0*/  HADD2.F32 R120, -RZ, R91.reuse.H0_H0 ;  /* 0x2000005bff787230 */ /* 0x120fe40000004100 */
[----:B----4-:R-:W-:Y:S02]  /*2fb0*/  HADD2.F32 R28, -RZ, R88.H0_H0 ;  /* 0x20000058ff1c7230 */ /* 0x010fe40000004100 */
[----:B------:R-:W-:Y:S02]  /*2fc0*/  HADD2.F32 R96, -RZ, R90.H0_H0 ;  /* 0x2000005aff607230 */ /* 0x000fe40000004100 */
[-C--:B------:R-:W-:Y:S01]  /*2fd0*/  FMUL.FTZ R127, R120, R129.reuse ;  /* 0x00000081787f7220 */ /* 0x080fe20000410000 */
[----:B------:R-:W-:Y:S02]  /*2fe0*/  HADD2.F32 R126, -RZ, R91.H1_H1 ;  /* 0x3000005bff7e7230 */ /* 0x000fe40000004100 */
[----:B------:R-:W-:Y:S01]  /*2ff0*/  FMUL.FTZ R121, R28, R129 ;  /* 0x000000811c797220 */ /* 0x000fe20000410000 */
[----:B------:R-:W-:-:S02]  /*3000*/  HADD2.F32 R88, -RZ, R88.H1_H1 ;  /* 0x30000058ff587230 */ /* 0x000fc40000004100 */
[-C--:B------:R-:W-:Y:S01]  /*3010*/  FMUL.FTZ R125, R96, R129.reuse ;  /* 0x00000081607d7220 */ /* 0x080fe20000410000 */
[--C-:B------:R-:W-:Y:S02]  /*3020*/  HADD2.F32 R30, -RZ, R89.reuse.H0_H0 ;  /* 0x20000059ff1e7230 */ /* 0x100fe40000004100 */
[-C--:B------:R-:W-:Y:S01]  /*3030*/  FMUL.FTZ R126, R126, R129.reuse ;  /* 0x000000817e7e7220 */ /* 0x080fe20000410000 */
[----:B------:R-:W-:Y:S02]  /*3040*/  HADD2.F32 R122, -RZ, R89.H1_H1 ;  /* 0x30000059ff7a7230 */ /* 0x000fe40000004100 */
[-C--:B------:R-:W-:Y:S01]  /*3050*/  FMUL.FTZ R120, R88, R129.reuse ;  /* 0x0000008158787220 */ /* 0x080fe20000410000 */
[----:B------:R-:W-:Y:S02]  /*3060*/  HADD2.F32 R90, -RZ, R90.H1_H1 ;  /* 0x3000005aff5a7230 */ /* 0x000fe40000004100 */
[----:B------:R-:W-:Y:S01]  /*3070*/  FMUL.FTZ R123, R30, R129 ;  /* 0x000000811e7b7220 */ /* 0x000fe20000410000 */
[----:B------:R-:W-:Y:S01]  /*3080*/  F2FP.F16.F32.PACK_AB R31, R126, R127 ;  /* 0x0000007f7e1f723e */ /* 0x000fe200000000ff */
[----:B------:R-:W-:Y:S01]  /*3090*/  FMUL.FTZ R122, R122, R129 ;  /* 0x000000817a7a7220 */ /* 0x000fe20000410000 */
[----:B------:R-:W-:Y:S01]  /*30a0*/  F2FP.F16.F32.PACK_AB R28, R120, R121 ;  /* 0x00000079781c723e */ /* 0x000fe200000000ff */
[----:B------:R-:W-:-:S03]  /*30b0*/  FMUL.FTZ R124, R90, R129 ;  /* 0x000000815a7c7220 */ /* 0x000fc60000410000 */
[----:B------:R-:W-:Y:S02]  /*30c0*/  F2FP.F16.F32.PACK_AB R29, R122, R123 ;  /* 0x0000007b7a1d723e */ /* 0x000fe400000000ff */
[----:B------:R-:W-:-:S07]  /*30d0*/  F2FP.F16.F32.PACK_AB R30, R124, R125 ;  /* 0x0000007d7c1e723e */ /* 0x000fce00000000ff */
.L_x_4707:
[----:B------:R-:W0:Y:S02]  /*30e0*/  @P5 LDC.64 R88, c[0x0][0x3a8] ;  /* 0x0000ea00ff585b82 */ /* 0x000e240000000a00 */
[----:B0-----:R-:W-:-:S05]  /*30f0*/  @P5 IMAD.WIDE.U32 R88, R132, 0x10, R88 ;  /* 0x0000001084585825 */ /* 0x001fca00078e0058 */
[----:B------:R0:W-:Y:S02]  /*3100*/  @P5 STG.E.128 desc[UR6][R88.64], R28 ;  /* 0x0000001c58005986 */ /* 0x0001e4000c101d06 */
.L_x_4705:
[----:B------:R-:W-:Y:S05]  /*3110*/  BSYNC.RECONVERGENT B0 ;  /* 0x0000000000007941 */ /* 0x000fea0003800200 */
.L_x_4704:
[----:B0123--:R-:W-:Y:S01]  /*3120*/  FADD.FTZ R89, RZ, R13 ;  /* 0x0000000dff597221 */ /* 0x00ffe20000010000 */
[C---:B------:R-:W-:Y:S01]  /*3130*/  ISETP.GT.U32.AND P5, PT, R2.reuse, 0xff, PT ;  /* 0x000000ff0200780c */ /* 0x040fe20003fa4070 */
[----:B------:R-:W-:Y:S01]  /*3140*/  BSSY.RECONVERGENT B0, `(.L_x_4709) ;  /* 0x00000d5000007945 */ /* 0x000fe20003800200 */
[----:B------:R-:W-:Y:S01]  /*3150*/  ISETP.GT.U32.AND P6, PT, R2, 0x17f, PT ;  /* 0x0000017f0200780c */ /* 0x000fe20003fc4070 */
[----:B------:R-:W-:Y:S01]  /*3160*/  FADD.FTZ R88, R20, R89 ;  /* 0x0000005914587221 */ /* 0x000fe20000010000 */
[----:B------:R-:W-:Y:S02]  /*3170*/  P2R R91, PR, RZ, 0x1 ;  /* 0x00000001ff5b7803 */ /* 0x000fe40000000000 */
        /* <DEDUP_REMOVED lines=209> */
.L_x_4710:
[----:B------:R-:W-:Y:S05]  /*3e90*/  BSYNC.RECONVERGENT B0 ;  /* 0x0000000000007941 */ /* 0x000fea0003800200 */
.L_x_4709:
        /* <DEDUP_REMOVED lines=13> */
.L_x_4712:
[----:B------:R-:W-:Y:S05]  /*3f70*/  BSYNC.RECONVERGENT B0 ;  /* 0x0000000000007941 */ /* 0x000fea0003800200 */
.L_x_4711:
        /* <DEDUP_REMOVED lines=17> */
[----:B-1----:R-:W-:-:S04]  /*4090*/  IADD3 R90, PT, PT, R96, R139, RZ ;  /* 0x0000008b605a7210 */ /* 0x002fc80007ffe0ff */
[----:B------:R-:W0:Y:S01]  /*40a0*/  SHFL.DOWN PT, R138, R137, 0x1, 0x1f ;  /* 0x08201f00898a7f89 */ /* 0x000e2200000e0000 */
[----:B------:R-:W-:Y:S01]  /*40b0*/  I2FP.F32.S32 R139, R139 ;  /* 0x0000008b008b7245 */ /* 0x000fe20000201400 */
[----:B------:R-:W1:Y:S01]  /*40c0*/  LDC R96, c[0x0][0x448] ;  /* 0x00011200ff607b82 */ /* 0x000e620000000800 */
[----:B------:R-:W-:-:S06]  /*40d0*/  I2FP.F32.S32 R140, R90 ;  /* 0x0000005a008c7245 */ /* 0x000fcc0000201400 */
[----:B------:R-:W2:Y:S01]  /*40e0*/  MUFU.RCP R140, R140 ;  /* 0x0000008c008c7308 */ /* 0x000ea20000001000 */
[----:B0-----:R-:W-:-:S04]  /*40f0*/  FMUL.FTZ R97, R138, R139 ;  /* 0x0000008b8a617220 */ /* 0x001fc80000410000 */
[----:B------:R-:W-:Y:S01]  /*4100*/  FFMA.FTZ R97, R132, R137, R97 ;  /* 0x0000008984617223 */ /* 0x000fe20000010061 */
[----:B------:R-:W-:-:S03]  /*4110*/  FADD.FTZ R137, R137, -R138 ;  /* 0x8000008a89897221 */ /* 0x000fc60000010000 */
[----:B--2---:R-:W-:Y:S01]  /*4120*/  FMUL.FTZ R97, R140, R97 ;  /* 0x000000618c617220 */ /* 0x004fe20000410000 */
[----:B------:R-:W-:-:S04]  /*4130*/  FMUL.FTZ R137, R137, R137 ;  /* 0x0000008989897220 */ /* 0x000fc80000410000 */
[----:B------:R-:W-:Y:S01]  /*4140*/  FMUL.FTZ R137, R132, R137 ;  /* 0x0000008984897220 */ /* 0x000fe20000410000 */
[----:B------:R-:W0:Y:S03]  /*4150*/  SHFL.IDX PT, R97, R97, RZ, 0x1f ;  /* 0x00001fff61617589 */ /* 0x000e2600000e0000 */
[----:B------:R-:W-:Y:S01]  /*4160*/  FMUL.FTZ R137, R137, R139 ;  /* 0x0000008b89897220 */ /* 0x000fe20000410000 */
[C---:B0-----:R-:W-:Y:S01]  /*4170*/  FMUL.FTZ R90, R97.reuse, R97 ;  /* 0x00000061615a7220 */ /* 0x041fe20000410000 */
[----:B------:R-:W-:-:S04]  /*4180*/  FSEL R129, R97, RZ, !P5 ;  /* 0x000000ff61817208 */ /* 0x000fc80006800000 */
[----:B------:R-:W-:Y:S02]  /*4190*/  FSEL R141, R90, RZ, P5 ;  /* 0x000000ff5a8d7208 */ /* 0x000fe40002800000 */
        /* <DEDUP_REMOVED lines=17> */
[----:B------:R-:W-:Y:S05]  /*42b0*/  @!P1 BRA `(.L_x_4714) ;  /* 0x0000000000c09947 */ /* 0x000fea0003800000 */
[--C-:B0-----:R-:W-:Y:S01]  /*42c0*/  FADD.FTZ R97, R17, -R129.reuse ;  /* 0x8000008111617221 */ /* 0x101fe20000010000 */
[--C-:B------:R-:W-:Y:S01]  /*42d0*/  FADD.FTZ R91, R15, -R129.reuse ;  /* 0x800000810f5b7221 */ /* 0x100fe20000010000 */
[----:B-----5:R-:W-:Y:S02]  /*42e0*/  HADD2.F32 R96, -RZ, R85.H0_H0 ;  /* 0x20000055ff607230 */ /* 0x020fe40000004100 */
[----:B------:R-:W-:Y:S01]  /*42f0*/  FADD.FTZ R135, R19, -R129 ;  /* 0x8000008113877221 */ /* 0x000fe20000010000 */
[----:B------:R-:W-:Y:S02]  /*4300*/  HADD2.F32 R132, -RZ, R81.H0_H0 ;  /* 0x20000051ff847230 */ /* 0x000fe40000004100 */
[C---:B------:R-:W-:Y:S01]  /*4310*/  FMUL.FTZ R97, R128.reuse, R97 ;  /* 0x0000006180617220 */ /* 0x040fe20000410000 */
[----:B------:R-:W-:Y:S02]  /*4320*/  HADD2.F32 R136, -RZ, R86.H0_H0 ;  /* 0x20000056ff887230 */ /* 0x000fe40000004100 */
[----:B------:R-:W-:Y:S01]  /*4330*/  FMUL.FTZ R91, R128, R91 ;  /* 0x0000005b805b7220 */ /* 0x000fe20000410000 */
[----:B------:R-:W-:-:S02]  /*4340*/  HADD2.F32 R138, -RZ, R82.H0_H0 ;  /* 0x20000052ff8a7230 */ /* 0x000fc40000004100 */
[--C-:B------:R-:W-:Y:S01]  /*4350*/  FADD.FTZ R89, R13, -R129.reuse ;  /* 0x800000810d597221 */ /* 0x100fe20000010000 */
[----:B------:R-:W-:Y:S02]  /*4360*/  HADD2.F32 R140, -RZ, R87.H0_H0 ;  /* 0x20000057ff8c7230 */ /* 0x000fe40000004100 */
[----:B------:R-:W-:Y:S01]  /*4370*/  FFMA.FTZ R134, R91, R96, R132 ;  /* 0x000000605b867223 */ /* 0x000fe20000010084 */
[----:B------:R-:W-:Y:S02]  /*4380*/  HADD2.F32 R142, -RZ, R83.H0_H0 ;  /* 0x20000053ff8e7230 */ /* 0x000fe40000004100 */
[----:B------:R-:W-:Y:S01]  /*4390*/  FFMA.FTZ R139, R97, R136, R138 ;  /* 0x00000088618b7223 */ /* 0x000fe2000001008a */
[----:B------:R-:W-:Y:S01]  /*43a0*/  HADD2.F32 R88, -RZ, R84.H0_H0 ;  /* 0x20000054ff587230 */ /* 0x000fe20000004100 */
[----:B------:R-:W0:Y:S01]  /*43b0*/  LDC.64 R96, c[0x0][0x428] ;  /* 0x00010a00ff607b82 */ /* 0x000e220000000a00 */
[----:B------:R-:W-:Y:S02]  /*43c0*/  HADD2.F32 R90, -RZ, R80.H0_H0 ;  /* 0x20000050ff5a7230 */ /* 0x000fe40000004100 */
[C---:B------:R-:W-:Y:S01]  /*43d0*/  FMUL.FTZ R135, R128.reuse, R135 ;  /* 0x0000008780877220 */ /* 0x040fe20000410000 */
[----:B------:R-:W-:Y:S01]  /*43e0*/  FMUL.FTZ R89, R128, R89 ;  /* 0x0000005980597220 */ /* 0x000fe20000410000 */
[--C-:B------:R-:W-:Y:S01]  /*43f0*/  FADD.FTZ R137, R14, -R129.reuse ;  /* 0x800000810e897221 */ /* 0x100fe20000010000 */
[--C-:B------:R-:W-:Y:S01]  /*4400*/  FADD.FTZ R91, R18, -R129.reuse ;  /* 0x80000081125b7221 */ /* 0x100fe20000010000 */
[----:B------:R-:W-:Y:S01]  /*4410*/  FFMA.FTZ R141, R135, R140, R142 ;  /* 0x0000008c878d7223 */ /* 0x000fe2000001008e */
[----:B------:R-:W-:Y:S01]  /*4420*/  FFMA.FTZ R88, R89, R88, R90 ;  /* 0x0000005859587223 */ /* 0x000fe2000001005a */
[--C-:B------:R-:W-:Y:S01]  /*4430*/  FADD.FTZ R135, R16, -R129.reuse ;  /* 0x8000008110877221 */ /* 0x100fe20000010000 */
[----:B------:R-:W-:Y:S01]  /*4440*/  FADD.FTZ R89, R20, -R129 ;  /* 0x8000008114597221 */ /* 0x000fe20000010000 */
[----:B------:R-:W-:-:S02]  /*4450*/  HADD2.F32 R140, -RZ, R86.H1_H1 ;  /* 0x30000056ff8c7230 */ /* 0x000fc40000004100 */
[C---:B------:R-:W-:Y:S01]  /*4460*/  FMUL.FTZ R137, R128.reuse, R137 ;  /* 0x0000008980897220 */ /* 0x040fe20000410000 */
[----:B------:R-:W-:Y:S02]  /*4470*/  HADD2.F32 R142, -RZ, R82.H1_H1 ;  /* 0x30000052ff8e7230 */ /* 0x000fe40000004100 */
[C---:B------:R-:W-:Y:S01]  /*4480*/  FMUL.FTZ R135, R128.reuse, R135 ;  /* 0x0000008780877220 */ /* 0x040fe20000410000 */
[----:B------:R-:W-:Y:S02]  /*4490*/  HADD2.F32 R144, -RZ, R87.H1_H1 ;  /* 0x30000057ff907230 */ /* 0x000fe40000004100 */
[C---:B------:R-:W-:Y:S01]  /*44a0*/  FMUL.FTZ R91, R128.reuse, R91 ;  /* 0x0000005b805b7220 */ /* 0x040fe20000410000 */
[----:B------:R-:W-:Y:S02]  /*44b0*/  HADD2.F32 R146, -RZ, R83.H1_H1 ;  /* 0x30000053ff927230 */ /* 0x000fe40000004100 */
[----:B------:R-:W-:Y:S01]  /*44c0*/  FMUL.FTZ R89, R128, R89 ;  /* 0x0000005980597220 */ /* 0x000fe20000410000 */
[----:B------:R-:W-:-:S02]  /*44d0*/  HADD2.F32 R90, -RZ, R84.H1_H1 ;  /* 0x30000054ff5a7230 */ /* 0x000fc40000004100 */
[----:B------:R-:W-:Y:S01]  /*44e0*/  FFMA.FTZ R140, R135, R140, R142 ;  /* 0x0000008c878c7223 */ /* 0x000fe2000001008e */
[----:B------:R-:W-:Y:S02]  /*44f0*/  HADD2.F32 R132, -RZ, R80.H1_H1 ;  /* 0x30000050ff847230 */ /* 0x000fe40000004100 */
[----:B------:R-:W-:Y:S01]  /*4500*/  FFMA.FTZ R144, R137, R144, R146 ;  /* 0x0000009089907223 */ /* 0x000fe20000010092 */
[----:B------:R-:W-:Y:S02]  /*4510*/  HADD2.F32 R136, -RZ, R85.H1_H1 ;  /* 0x30000055ff887230 */ /* 0x000fe40000004100 */
[----:B------:R-:W-:Y:S02]  /*4520*/  HADD2.F32 R138, -RZ, R81.H1_H1 ;  /* 0x30000051ff8a7230 */ /* 0x000fe40000004100 */
[----:B------:R-:W-:Y:S01]  /*4530*/  FFMA.FTZ R135, R89, R90, R132 ;  /* 0x0000005a59877223 */ /* 0x000fe20000010084 */
[----:B------:R-:W-:Y:S01]  /*4540*/  F2FP.F16.F32.PACK_AB R90, R140, R139 ;  /* 0x0000008b8c5a723e */ /* 0x000fe200000000ff */
[C---:B0-----:R-:W-:Y:S01]  /*4550*/  IMAD.WIDE.U32 R96, R93.reuse, 0x10, R96 ;  /* 0x000000105d607825 */ /* 0x041fe200078e0060 */
[----:B------:R-:W-:-:S03]  /*4560*/  IADD3 R93, PT, PT, R93, 0x80, RZ ;  /* 0x000000805d5d7810 */ /* 0x000fc60007ffe0ff */
[----:B------:R-:W-:Y:S01]  /*4570*/  FFMA.FTZ R137, R91, R136, R138 ;  /* 0x000000885b897223 */ /* 0x000fe2000001008a */
[----:B------:R-:W-:Y:S02]  /*4580*/  F2FP.F16.F32.PACK_AB R91, R144, R141 ;  /* 0x0000008d905b723e */ /* 0x000fe400000000ff */
[----:B------:R-:W-:Y:S02]  /*4590*/  F2FP.F16.F32.PACK_AB R88, R135, R88 ;  /* 0x000000588758723e */ /* 0x000fe400000000ff */
[----:B------:R-:W-:-:S05]  /*45a0*/  F2FP.F16.F32.PACK_AB R89, R137, R134 ;  /* 0x000000868959723e */ /* 0x000fca00000000ff */
[----:B------:R1:W-:Y:S02]  /*45b0*/  STG.E.128 desc[UR6][R96.64], R88 ;  /* 0x0000005860007986 */ /* 0x0003e4000c101d06 */
.L_x_4714:
[----:B------:R-:W-:Y:S05]  /*45c0*/  BSYNC.RECONVERGENT B0 ;  /* 0x0000000000007941 */ /* 0x000fea0003800200 */
.L_x_4713:
[----:B------:R-:W-:Y:S01]  /*45d0*/  ISETP.NE.AND P1, PT, R130, RZ, PT ;  /* 0x000000ff8200720c */ /* 0x000fe20003f25270 */
[----:B------:R-:W-:-:S12]  /*45e0*/  BSSY.RECONVERGENT B0, `(.L_x_4715) ;  /* 0x0000032000007945 */ /* 0x000fd80003800200 */
[----:B------:R-:W-:Y:S05]  /*45f0*/  @!P1 BRA `(.L_x_4716) ;  /* 0x0000000000c09947 */ /* 0x000fea0003800000 */
[--C-:B01----:R-:W-:Y:S01]  /*4600*/  FADD.FTZ R97, R25, -R129.reuse ;  /* 0x8000008119617221 */ /* 0x103fe20000010000 */
        /* <DEDUP_REMOVED lines=47> */
.L_x_4716:
[----:B------:R-:W-:Y:S05]  /*4900*/  BSYNC.RECONVERGENT B0 ;  /* 0x0000000000007941 */ /* 0x000fea0003800200 */
.L_x_4715:
[----:B------:R-:W-:Y:S01]  /*4910*/  ISETP.NE.AND P1, PT, R131, RZ, PT ;  /* 0x000000ff8300720c */ /* 0x000fe20003f25270 */
[----:B------:R-:W-:-:S12]  /*4920*/  BSSY.RECONVERGENT B0, `(.L_x_4717) ;  /* 0x0000032000007945 */ /* 0x000fd80003800200 */
[----:B------:R-:W-:Y:S05]  /*4930*/  @!P1 BRA `(.L_x_4718) ;  /* 0x0000000000c09947 */ /* 0x000fea0003800000 */
[--C-:B012---:R-:W-:Y:S01]  /*4940*/  FADD.FTZ R97, R9, -R129.reuse ;  /* 0x8000008109617221 */ /* 0x107fe20000010000 */
        /* <DEDUP_REMOVED lines=47> */
.L_x_4718:
[----:B------:R-:W-:Y:S05]  /*4c40*/  BSYNC.RECONVERGENT B0 ;  /* 0x0000000000007941 */ /* 0x000fea0003800200 */
.L_x_4717:
[----:B------:R-:W-:Y:S01]  /*4c50*/  ISETP.NE.AND P1, PT, R133, RZ, PT ;  /* 0x000000ff8500720c */ /* 0x000fe20003f25270 */
[----:B------:R-:W-:-:S12]  /*4c60*/  BSSY.RECONVERGENT B0, `(.L_x_4719) ;  /* 0x0000032000007945 */ /* 0x000fd80003800200 */
[----:B------:R-:W-:Y:S05]  /*4c70*/  @!P1 BRA `(.L_x_4720) ;  /* 0x0000000000c09947 */ /* 0x000fea0003800000 */
[--C-:B0123--:R-:W-:Y:S01]  /*4c80*/  FADD.FTZ R97, R101, -R129.reuse ;  /* 0x8000008165617221 */ /* 0x10ffe20000010000 */
        /* <DEDUP_REMOVED lines=47> */
.L_x_4720:
[----:B------:R-:W-:Y:S05]  /*4f80*/  BSYNC.RECONVERGENT B0 ;  /* 0x0000000000007941 */ /* 0x000fea0003800200 */
.L_x_4719:
[----:B------:R-:W-:Y:S04]  /*4f90*/  BSSY.RECONVERGENT B0, `(.L_x_4721) ;  /* 0x0000032000007945 */ /* 0x000fe80003800200 */
        /* <DEDUP_REMOVED lines=49> */
.L_x_4722:
[----:B------:R-:W-:Y:S05]  /*52b0*/  BSYNC.RECONVERGENT B0 ;  /* 0x0000000000007941 */ /* 0x000fea0003800200 */
.L_x_4721:
        /* <DEDUP_REMOVED lines=50> */
.L_x_4724:
[----:B------:R-:W-:Y:S05]  /*55e0*/  BSYNC.RECONVERGENT B0 ;  /* 0x0000000000007941 */ /* 0x000fea0003800200 */
.L_x_4723:
[----:B------:R-:W-:Y:S04]  /*55f0*/  BSSY.RECONVERGENT B0, `(.L_x_4725) ;  /* 0x0000031000007945 */ /* 0x000fe80003800200 */
[----:B------:R-:W-:Y:S05]  /*5600*/  @!P4 BRA `(.L_x_4726) ;  /* 0x0000000000bcc947 */ /* 0x000fea0003800000 */
[----:B0123--:R-:W0:Y:S01]  /*5610*/  LDC.64 R88, c[0x0][0x428] ;  /* 0x00010a00ff587b82 */ /* 0x00fe220000000a00 */
        /* <DEDUP_REMOVED lines=8> */
[----:B-----5:R-:W-:Y:S02]  /*56a0*/  HADD2.F32 R90, -RZ, R36.H0_H0 ;  /* 0x20000024ff5a7230 */ /* 0x020fe40000004100 */
[----:B------:R-:W-:Y:S01]  /*56b0*/  FMUL.FTZ R91, R128, R91 ;  /* 0x0000005b805b7220 */ /* 0x000fe20000410000 */
[----:B------:R-:W-:-:S02]  /*56c0*/  HADD2.F32 R96, -RZ, R32.H0_H0 ;  /* 0x20000020ff607230 */ /* 0x000fc40000004100 */
[C---:B------:R-:W-:Y:S01]  /*56d0*/  FMUL.FTZ R131, R128.reuse, R131 ;  /* 0x0000008380837220 */ /* 0x040fe20000410000 */
[----:B------:R-:W-:Y:S02]  /*56e0*/  HADD2.F32 R130, -RZ, R37.H0_H0 ;  /* 0x20000025ff827230 */ /* 0x000fe40000004100 */
[C---:B------:R-:W-:Y:S01]  /*56f0*/  FMUL.FTZ R135, R128.reuse, R135 ;  /* 0x0000008780877220 */ /* 0x040fe20000410000 */
[----:B------:R-:W-:Y:S02]  /*5700*/  HADD2.F32 R132, -RZ, R33.H0_H0 ;  /* 0x20000021ff847230 */ /* 0x000fe40000004100 */
[C---:B------:R-:W-:Y:S01]  /*5710*/  FMUL.FTZ R97, R128.reuse, R97 ;  /* 0x0000006180617220 */ /* 0x040fe20000410000 */
[----:B------:R-:W-:Y:S02]  /*5720*/  HADD2.F32 R134, -RZ, R38.H0_H0 ;  /* 0x20000026ff867230 */ /* 0x000fe40000004100 */
[----:B------:R-:W-:Y:S01]  /*5730*/  FMUL.FTZ R133, R128, R133 ;  /* 0x0000008580857220 */ /* 0x000fe20000410000 */
[----:B------:R-:W-:-:S02]  /*5740*/  HADD2.F32 R136, -RZ, R34.H0_H0 ;  /* 0x20000022ff887230 */ /* 0x000fc40000004100 */
[C---:B------:R-:W-:Y:S01]  /*5750*/  FMUL.FTZ R137, R128.reuse, R137 ;  /* 0x0000008980897220 */ /* 0x040fe20000410000 */
[C---:B------:R-:W-:Y:S01]  /*5760*/  FMUL.FTZ R139, R128.reuse, R139 ;  /* 0x0000008b808b7220 */ /* 0x040fe20000410000 */
[----:B------:R-:W-:Y:S01]  /*5770*/  FMUL.FTZ R129, R128, R129 ;  /* 0x0000008180817220 */ /* 0x000fe20000410000 */
[----:B------:R-:W-:Y:S01]  /*5780*/  FFMA.FTZ R128, R91, R90, R96 ;  /* 0x0000005a5b807223 */ /* 0x000fe20000010060 */
[----:B------:R-:W-:Y:S01]  /*5790*/  FFMA.FTZ R130, R131, R130, R132 ;  /* 0x0000008283827223 */ /* 0x000fe20000010084 */
[----:B------:R-:W-:Y:S01]  /*57a0*/  FFMA.FTZ R135, R135, R134, R136 ;  /* 0x0000008687877223 */ /* 0x000fe20000010088 */
[----:B------:R-:W-:Y:S02]  /*57b0*/  HADD2.F32 R144, -RZ, R39.H1_H1 ;  /* 0x30000027ff907230 */ /* 0x000fe40000004100 */
[----:B------:R-:W-:Y:S02]  /*57c0*/  HADD2.F32 R146, -RZ, R35.H1_H1 ;  /* 0x30000023ff927230 */ /* 0x000fe40000004100 */
[----:B------:R-:W-:-:S02]  /*57d0*/  HADD2.F32 R90, -RZ, R36.H1_H1 ;  /* 0x30000024ff5a7230 */ /* 0x000fc40000004100 */
[----:B------:R-:W-:Y:S02]  /*57e0*/  HADD2.F32 R132, -RZ, R37.H1_H1 ;  /* 0x30000025ff847230 */ /* 0x000fe40000004100 */
[----:B------:R-:W-:Y:S01]  /*57f0*/  FFMA.FTZ R144, R129, R144, R146 ;  /* 0x0000009081907223 */ /* 0x000fe20000010092 */
[----:B------:R-:W-:Y:S02]  /*5800*/  HADD2.F32 R136, -RZ, R38.H1_H1 ;  /* 0x30000026ff887230 */ /* 0x000fe40000004100 */
[----:B------:R-:W-:Y:S02]  /*5810*/  HADD2.F32 R140, -RZ, R39.H0_H0 ;  /* 0x20000027ff8c7230 */ /* 0x000fe40000004100 */
[----:B------:R-:W-:Y:S02]  /*5820*/  HADD2.F32 R142, -RZ, R35.H0_H0 ;  /* 0x20000023ff8e7230 */ /* 0x000fe40000004100 */
[----:B------:R-:W-:Y:S02]  /*5830*/  HADD2.F32 R138, -RZ, R34.H1_H1 ;  /* 0x30000022ff8a7230 */ /* 0x000fe40000004100 */
[----:B------:R-:W-:-:S02]  /*5840*/  HADD2.F32 R134, -RZ, R33.H1_H1 ;  /* 0x30000021ff867230 */ /* 0x000fc40000004100 */
[----:B------:R-:W-:Y:S01]  /*5850*/  FFMA.FTZ R91, R139, R140, R142 ;  /* 0x0000008c8b5b7223 */ /* 0x000fe2000001008e */
[----:B------:R-:W-:Y:S02]  /*5860*/  HADD2.F32 R96, -RZ, R32.H1_H1 ;  /* 0x30000020ff607230 */ /* 0x000fe40000004100 */
[----:B------:R-:W-:Y:S01]  /*5870*/  FFMA.FTZ R136, R137, R136, R138 ;  /* 0x0000008889887223 */ /* 0x000fe2000001008a */
[----:B------:R-:W-:Y:S01]  /*5880*/  FFMA.FTZ R133, R133, R132, R134 ;  /* 0x0000008485857223 */ /* 0x000fe20000010086 */
[----:B------:R-:W-:Y:S01]  /*5890*/  F2FP.F16.F32.PACK_AB R91, R144, R91 ;  /* 0x0000005b905b723e */ /* 0x000fe200000000ff */
[----:B------:R-:W-:Y:S01]  /*58a0*/  FFMA.FTZ R129, R97, R90, R96 ;  /* 0x0000005a61817223 */ /* 0x000fe20000010060 */
[----:B0-----:R-:W-:Y:S01]  /*58b0*/  IMAD.WIDE.U32 R96, R93, 0x10, R88 ;  /* 0x000000105d607825 */ /* 0x001fe200078e0058 */
[----:B------:R-:W-:Y:S02]  /*58c0*/  F2FP.F16.F32.PACK_AB R90, R136, R135 ;  /* 0x00000087885a723e */ /* 0x000fe400000000ff */
[----:B------:R-:W-:-:S02]  /*58d0*/  F2FP.F16.F32.PACK_AB R89, R133, R130 ;  /* 0x000000828559723e */ /* 0x000fc400000000ff */
[----:B------:R-:W-:-:S05]  /*58e0*/  F2FP.F16.F32.PACK_AB R88, R129, R128 ;  /* 0x000000808158723e */ /* 0x000fca00000000ff */
[----:B------:R0:W-:Y:S02]  /*58f0*/  STG.E.128 desc[UR6][R96.64], R88 ;  /* 0x0000005860007986 */ /* 0x0001e4000c101d06 */
.L_x_4726:
[----:B------:R-:W-:Y:S05]  /*5900*/  BSYNC.RECONVERGENT B0 ;  /* 0x0000000000007941 */ /* 0x000fea0003800200 */
.L_x_4725:
[----:B0123--:R-:W0:Y:S01]  /*5910*/  LDC.64 R88, c[0x0][0x380] ;  /* 0x0000e000ff587b82 */ /* 0x00fe220000000a00 */
[----:B------:R-:W-:Y:S01]  /*5920*/  UPLOP3.LUT UP1, UPT, UPT, UPT, UP1, 0x40, 0x4 ;  /* 0x000000000004789c */ /* 0x000fe20003f2e810 */
[----:B0-----:R-:W-:-:S04]  /*5930*/  IADD3 R0, PT, PT, R0, R88, RZ ;  /* 0x0000005800007210 */ /* 0x001fc80007ffe0ff */
[----:B------:R-:W-:-:S13]  /*5940*/  ISETP.GE.AND P1, PT, R0, R89, PT ;  /* 0x000000590000720c */ /* 0x000fda0003f26270 */
[----:B------:R-:W-:Y:S05]  /*5950*/  @!P1 BRA `(.L_x_4727) ;  /* 0xffffffb000489947 */ /* 0x000fea000383ffff */
[----:B------:R-:W-:Y:S05]  /*5960*/  EXIT ;  /* 0x000000000000794d */ /* 0x000fea0003800000 */
.L_x_4728:
        /* <DEDUP_REMOVED lines=9> */
.L_x_42307:


//--------------------- .text._ZN10layer_norm13ln_fwd_kernelINS_13Kernel_traitsI6__halfS2_S2_S2_fjLj7168ELj1ELj1ELj4ELj16ENS_18Kernel_traits_baseILj7168ES2_S2_S2_S2_fjLj128EEEEELb0ELb0ELb0ELb1EEEvNS_9FwdParamsE --------------------------
	.section	.text._ZN10layer_norm13ln_fwd_kernelINS_13Kernel_traitsI6__halfS2_S2_S2_fjLj7168ELj1ELj1ELj4ELj16ENS_18Kernel_traits_baseILj7168ES2_S2_S2_S2_fjLj128EEEEELb0ELb0ELb0ELb1EEEvNS_9FwdParamsE,"ax",@progbits
	.align	128
        .global         _ZN10layer_norm13ln_fwd_kernelINS_13Kernel_traitsI6__halfS2_S2_S2_fjLj7168ELj1ELj1ELj4ELj16ENS_18Kernel_traits_baseILj7168ES2_S2_S2_S2_fjLj128EEEEELb0ELb0ELb0ELb1EEEvNS_9FwdParamsE
        .type           _ZN10layer_norm13ln_fwd_kernelINS_13Kernel_traitsI6__halfS2_S2_S2_fjLj7168ELj1ELj1ELj4ELj16ENS_18Kernel_traits_baseILj7168ES2_S2_S2_S2_fjLj128EEEEELb0ELb0ELb0ELb1EEEvNS_9FwdParamsE,@function
        .size           _ZN10layer_norm13ln_fwd_kernelINS_13Kernel_traitsI6__halfS2_S2_S2_fjLj7168ELj1ELj1ELj4ELj16ENS_18Kernel_traits_baseILj7168ES2_S2_S2_S2_fjLj128EEEEELb0ELb0ELb0ELb1EEEvNS_9FwdParamsE,(.L_x_42308 - _ZN10layer_norm13ln_fwd_kernelINS_13Kernel_traitsI6__halfS2_S2_S2_fjLj7168ELj1ELj1ELj4ELj16ENS_18Kernel_traits_baseILj7168ES2_S2_S2_S2_fjLj128EEEEELb0ELb0ELb0ELb1EEEvNS_9FwdParamsE)
        .other          _ZN10layer_norm13ln_fwd_kernelINS_13Kernel_traitsI6__halfS2_S2_S2_fjLj7168ELj1ELj1ELj4ELj16ENS_18Kernel_traits_baseILj7168ES2_S2_S2_S2_fjLj128EEEEELb0ELb0ELb0ELb1EEEvNS_9FwdParamsE,@"STO_CUDA_ENTRY STV_DEFAULT"
_ZN10layer_norm13ln_fwd_kernelINS_13Kernel_traitsI6__halfS2_S2_S2_fjLj7168ELj1ELj1ELj4ELj16ENS_18Kernel_traits_baseILj7168ES2_S2_S2_S2_fjLj128EEEEELb0ELb0ELb0ELb1EEEvNS_9FwdParamsE:
.text._ZN10layer_norm13ln_fwd_kernelINS_13Kernel_traitsI6__halfS2_S2_S2_fjLj7168ELj1ELj1ELj4ELj16ENS_18Kernel_traits_baseILj7168ES2_S2_S2_S2_fjLj128EEEEELb0ELb0ELb0ELb1EEEvNS_9FwdParamsE:
[----:B------:R-:W-:Y:S01]  /*0000*/  LDC R1, c[0x0][0x37c] ;  /* 0x0000df00ff017b82 */ /* 0x000fe20000000800 */
[----:B------:R-:W0:Y:S01]  /*0010*/  LDCU.64 UR4, c[0x0][0x438] ;  /* 0x00008700ff0477ac */ /* 0x000e220008000a00 */
[----:B------:R-:W1:Y:S06]  /*0020*/  S2R R59, SR_TID.X ;  /* 0x00000000003b7919 */ /* 0x000e6c0000002100 */
[----:B------:R-:W2:Y:S01]  /*0030*/  LDC.64 R60, c[0x0][0x3e0] ;  /* 0x0000f800ff3c7b82 */ /* 0x000ea20000000a00 */
[----:B------:R-:W3:Y:S01]  /*0040*/  LDCU.64 UR6, c[0x0][0x358] ;  /* 0x00006b00ff0677ac */ /* 0x000ee20008000a00 */
[----:B------:R-:W4:Y:S01]  /*0050*/  LDCU.64 UR8, c[0x0][0x3a0] ;  /* 0x00007400ff0877ac */ /* 0x000f220008000a00 */
[----:B0-----:R-:W-:-:S04]  /*0060*/  ISETP.NE.U32.AND P0, PT, RZ, UR4, PT ;  /* 0x00000004ff007c0c */ /* 0x001fc8000bf05070 */
[----:B------:R-:W-:Y:S01]  /*0070*/  ISETP.NE.AND.EX P0, PT, RZ, UR5, PT, P0 ;  /* 0x00000005ff007c0c */ /* 0x000fe2000bf05300 */
[----:B------:R-:W0:Y:S01]  /*0080*/  S2UR UR4, SR_CTAID.X ;  /* 0x00000000000479c3 */ /* 0x000e220000002500 */
[----:B------:R-:W4:Y:S11]  /*0090*/  LDCU UR5, c[0x0][0x384] ;  /* 0x00007080ff0577ac */ /* 0x000f360008000800 */
[----:B------:R-:W1:Y:S08]  /*00a0*/  @P0 LDC.64 R2, c[0x0][0x3d0] ;  /* 0x0000f400ff020b82 */ /* 0x000e700000000a00 */
[----:B------:R-:W4:Y:S01]  /*00b0*/  @P0 LDC.64 R56, c[0x0][0x438] ;  /* 0x00010e00ff380b82 */ /* 0x000f220000000a00 */
[----:B-1----:R-:W-:-:S05]  /*00c0*/  @P0 IMAD.WIDE.U32 R2, R59, 0x10, R2 ;  /* 0x000000103b020825 */ /* 0x002fca00078e0002 */
[----:B---3--:R1:W5:Y:S01]  /*00d0*/  @P0 LDG.E.128 R84, desc[UR6][R2.64] ;  /* 0x0000000602540981 */ /* 0x008362000c1e1d00 */
        /* <DEDUP_REMOVED lines=14> */
[----:B0-----:R-:W-:-:S04]  /*01c0*/  MOV R92, UR4 ;  /* 0x00000004005c7c02 */ /* 0x001fc80008000f00 */
[----:B------:R-:W-:Y:S01]  /*01d0*/  ISETP.GE.AND P1, PT, R92, UR5, PT ;  /* 0x000000055c007c0c */ /* 0x000fe2000bf26270 */
[----:B--2---:R-:W-:-:S12]  /*01e0*/  @P0 BRA `(.L_x_4729) ;  /* 0x00000000005c0947 */ /* 0x004fd80003800000 */
[----:B-1----:R-:W0:Y:S02]  /*01f0*/  LDC.64 R2, c[0x0][0x3d0] ;  /* 0x0000f400ff027b82 */ /* 0x002e240000000a00 */
        /* <DEDUP_REMOVED lines=22> */
.L_x_4729:
[----:B------:R-:W-:Y:S05]  /*0360*/  @P1 EXIT ;  /* 0x000000000000194d */ /* 0x000fea0003800000 */
[C---:B------:R-:W-:Y:S01]  /*0370*/  LOP3.LUT P0, RZ, R60.reuse, UR8, RZ, 0xfc, !PT ;  /* 0x000000083cff7c12 */ /* 0x040fe2000f80fcff */
[----:B------:R-:W0:Y:S01]  /*0380*/  LDCU UR10, c[0x0][0x388] ;  /* 0x00007100ff0a77ac */ /* 0x000e220008000800 */
[----:B------:R-:W-:Y:S02]  /*0390*/  ISETP.NE.U32.AND P1, PT, R60, RZ, PT ;  /* 0x000000ff3c00720c */ /* 0x000fe40003f25070 */
[C---:B------:R-:W-:Y:S01]  /*03a0*/  LOP3.LUT P0, RZ, R61.reuse, UR9, RZ, 0xfc, P0 ;  /* 0x000000093dff7c12 */ /* 0x040fe2000800fcff */
[----:B------:R-:W2:Y:S01]  /*03b0*/  LDCU.U8 UR11, c[0x0][0x410] ;  /* 0x00008200ff0b77ac */ /* 0x000ea20008000000 */
[----:B------:R-:W-:Y:S01]  /*03c0*/  ISETP.NE.AND.EX P1, PT, R61, RZ, PT, P1 ;  /* 0x000000ff3d00720c */ /* 0x000fe20003f25310 */
[----:B------:R-:W3:Y:S01]  /*03d0*/  LDCU UR12, c[0x0][0x400] ;  /* 0x00008000ff0c77ac */ /* 0x000ee20008000800 */
[----:B------:R-:W4:Y:S01]  /*03e0*/  LDCU.64 UR16, c[0x0][0x3e0] ;  /* 0x00007c00ff1077ac */ /* 0x000f220008000a00 */
[----:B------:R-:W0:Y:S01]  /*03f0*/  LDCU.64 UR14, c[0x0][0x3a0] ;  /* 0x00007400ff0e77ac */ /* 0x000e220008000a00 */
[----:B------:R-:W-:-:S11]  /*0400*/  UPLOP3.LUT UP2, UPT, UPT, UPT, UPT, 0x40, 0x4 ;  /* 0x000000000004789c */ /* 0x000fd60003f4e870 */
.L_x_4755:
[----:B--2---:R-:W2:Y:S01]  /*0410*/  S2R R94, SR_TID.X ;  /* 0x00000000005e7919 */ /* 0x004ea20000002100 */
[----:B------:R-:W3:Y:S01]  /*0420*/  @P1 LDC.64 R64, c[0x0][0x3e0] ;  /* 0x0000f800ff401b82 */ /* 0x000ee20000000a00 */
[----:B0-----:R-:W-:-:S05]  /*0430*/  IMAD R0, R92, UR10, RZ ;  /* 0x0000000a5c007c24 */ /* 0x001fca000f8e02ff */
[----:B------:R-:W-:Y:S02]  /*0440*/  SHF.R.S32.HI R61, RZ, 0x1f, R0 ;  /* 0x0000001fff3d7819 */ /* 0x000fe40000011400 */
[----:B-1----:R-:W0:Y:S02]  /*0450*/  LDC.64 R2, c[0x0][0x390] ;  /* 0x0000e400ff027b82 */ /* 0x002e240000000a00 */
[----:B------:R-:W-:Y:S01]  /*0460*/  LEA.HI R61, R61, R0, RZ, 0x3 ;  /* 0x000000003d3d7211 */ /* 0x000fe200078f18ff */
[----:B---3--:R-:W-:-:S06]  /*0470*/  @P1 IMAD.WIDE R64, R92, 0x2, R64 ;  /* 0x000000025c401825 */ /* 0x008fcc00078e0240 */
[----:B------:R-:W3:Y:S01]  /*0480*/  @P1 LDG.E.U16 R64, desc[UR6][R64.64] ;  /* 0x0000000640401981 */ /* 0x000ee2000c1e1500 */
[----:B--2---:R-:W-:-:S05]  /*0490*/  LEA.HI.SX32 R99, R61, R94, 0x1d ;  /* 0x0000005e3d637211 */ /* 0x004fca00078feaff */
[----:B0-----:R-:W-:-:S06]  /*04a0*/  IMAD.WIDE.U32 R60, R99, 0x10, R2 ;  /* 0x00000010633c7825 */ /* 0x001fcc00078e0002 */
[----:B-----5:R-:W5:Y:S01]  /*04b0*/  LDG.E.128 R60, desc[UR6][R60.64] ;  /* 0x000000063c3c7981 */ /* 0x020f62000c1e1d00 */
[----:B------:R-:W-:-:S04]  /*04c0*/  UISETP.NE.U32.AND UP0, UPT, UR14, URZ, UPT ;  /* 0x000000ff0e00728c */ /* 0x000fc8000bf05070 */
[----:B------:R-:W-:Y:S01]  /*04d0*/  UISETP.NE.AND.EX UP0, UPT, UR15, URZ, UPT, UP0 ;  /* 0x000000ff0f00728c */ /* 0x000fe2000bf05300 */
[----:B------:R-:W-:Y:S02]  /*04e0*/  HFMA2 R0, -RZ, RZ, 1.875, 0 ;  /* 0x3f800000ff007431 */ /* 0x000fe400000001ff */
[----:B---3--:R-:W-:-:S06]  /*04f0*/  @P1 HADD2.F32 R0, -RZ, R64.H0_H0 ;  /* 0x20000040ff001230 */ /* 0x008fcc0000004100 */
[----:B------:R-:W-:Y:S05]  /*0500*/  BRA.U !UP0, `(.L_x_4730) ;  /* 0x0000000108807547 */ /* 0x000fea000b800000 */
[----:B------:R-:W0:Y:S02]  /*0510*/  LDC.64 R56, c[0x0][0x3a0] ;  /* 0x0000e800ff387b82 */ /* 0x000e240000000a00 */
        /* <DEDUP_REMOVED lines=20> */
[--C-:B------:R-:W-:Y:S02]  /*0660*/  HADD2.F32 R80, -RZ, R59.reuse.H0_H0 ;  /* 0x2000003bff507230 */ /* 0x100fe40000004100 */
[----:B------:R-:W-:Y:S01]  /*0670*/  FFMA.FTZ R93, R61, R0, R56 ;  /* 0x000000003d5d7223 */ /* 0x000fe20000010038 */
[----:B------:R-:W-:-:S02]  /*0680*/  HADD2.F32 R62, -RZ, R59.H1_H1 ;  /* 0x3000003bff3e7230 */ /* 0x000fc40000004100 */
[----:B------:R-:W-:Y:S01]  /*0690*/  FFMA.FTZ R95, R95, R0, R58 ;  /* 0x000000005f5f7223 */ /* 0x000fe2000001003a */
[----:B------:R-:W-:Y:S01]  /*06a0*/  F2FP.F16.F32.PACK_AB R56, R91, R90 ;  /* 0x0000005a5b38723e */ /* 0x000fe200000000ff */
[----:B------:R-:W-:Y:S01]  /*06b0*/  FFMA.FTZ R80, R71, R0, R80 ;  /* 0x0000000047507223 */ /* 0x000fe20000010050 */
[----:B------:R-:W-:Y:S01]  /*06c0*/  F2FP.F16.F32.PACK_AB R57, R93, R88 ;  /* 0x000000585d39723e */ /* 0x000fe200000000ff */
[----:B------:R-:W-:Y:S01]  /*06d0*/  FFMA.FTZ R97, R63, R0, R62 ;  /* 0x000000003f617223 */ /* 0x000fe2000001003e */
[----:B------:R-:W-:-:S04]  /*06e0*/  F2FP.F16.F32.PACK_AB R58, R95, R82 ;  /* 0x000000525f3a723e */ /* 0x000fc800000000ff */
[----:B------:R-:W-:Y:S01]  /*06f0*/  F2FP.F16.F32.PACK_AB R59, R97, R80 ;  /* 0x00000050613b723e */ /* 0x000fe200000000ff */
[----:B------:R-:W-:Y:S06]  /*0700*/  BRA `(.L_x_4731) ;  /* 0x0000000000a47947 */ /* 0x000fec0003800000 */
.L_x_4730:
[----:B------:R-:W0:Y:S02]  /*0710*/  LDC.64 R64, c[0x0][0x3e0] ;  /* 0x0000f800ff407b82 */ /* 0x000e240000000a00 */
[----:B0-----:R-:W-:-:S04]  /*0720*/  ISETP.NE.U32.AND P1, PT, R64, RZ, PT ;  /* 0x000000ff4000720c */ /* 0x001fc80003f25070 */
[----:B------:R-:W-:-:S13]  /*0730*/  ISETP.NE.AND.EX P1, PT, R65, RZ, PT, P1 ;  /* 0x000000ff4100720c */ /* 0x000fda0003f25310 */
[----:B------:R-:W-:Y:S05]  /*0740*/  @!P1 BRA `(.L_x_4732) ;  /* 0x0000000000549947 */ /* 0x000fea0003800000 */
[----:B-----5:R-:W-:Y:S02]  /*0750*/  HADD2.F32 R59, -RZ, R61.H0_H0 ;  /* 0x2000003dff3b7230 */ /* 0x020fe40000004100 */
[----:B------:R-:W-:Y:S02]  /*0760*/  HADD2.F32 R67, -RZ, R63.H0_H0 ;  /* 0x2000003fff437230 */ /* 0x000fe40000004100 */
[--C-:B------:R-:W-:Y:S02]  /*0770*/  HADD2.F32 R57, -RZ, R60.reuse.H0_H0 ;  /* 0x2000003cff397230 */ /* 0x100fe40000004100 */
        /* <DEDUP_REMOVED lines=16> */
[----:B------:R-:W-:Y:S01]  /*0880*/  F2FP.F16.F32.PACK_AB R59, R97, R80 ;  /* 0x00000050613b723e */ /* 0x000fe200000000ff */
[----:B------:R-:W-:Y:S06]  /*0890*/  BRA `(.L_x_4731) ;  /* 0x0000000000407947 */ /* 0x000fec0003800000 */
.L_x_4732:
        /* <DEDUP_REMOVED lines=13> */
[-C--:B------:R-:W-:Y:S01]  /*0970*/  FMUL.FTZ R82, R69, R0.reuse ;  /* 0x0000000045527220 */ /* 0x080fe20000410000 */
[----:B------:R-:W-:-:S02]  /*0980*/  FMUL.FTZ R95, R95, R0 ;  /* 0x000000005f5f7220 */ /* 0x000fc40000410000 */
[----:B------:R-:W-:-:S07]  /*0990*/  FMUL.FTZ R97, R63, R0 ;  /* 0x000000003f617220 */ /* 0x000fce0000410000 */
.L_x_4731:
        /* <DEDUP_REMOVED lines=39> */
.L_x_4733:
[----:B----4-:R-:W-:-:S04]  /*0c10*/  UISETP.NE.U32.AND UP1, UPT, UR16, URZ, UPT ;  /* 0x000000ff1000728c */ /* 0x010fc8000bf25070 */
[----:B------:R-:W-:-:S09]  /*0c20*/  UISETP.NE.AND.EX UP1, UPT, UR17, URZ, UPT, UP1 ;  /* 0x000000ff1100728c */ /* 0x000fd2000bf25310 */
[----:B------:R-:W-:Y:S05]  /*0c30*/  BRA.U UP1, `(.L_x_4735) ;  /* 0x0000000101447547 */ /* 0x000fea000b800000 */
[----:B-----5:R-:W-:Y:S02]  /*0c40*/  HADD2.F32 R67, -RZ, R61.H0_H0 ;  /* 0x2000003dff437230 */ /* 0x020fe40000004100 */
[----:B------:R-:W-:Y:S02]  /*0c50*/  HADD2.F32 R71, -RZ, R63.H0_H0 ;  /* 0x2000003fff477230 */ /* 0x000fe40000004100 */
[--C-:B0-----:R-:W-:Y:S02]  /*0c60*/  HADD2.F32 R65, -RZ, R60.reuse.H0_H0 ;  /* 0x2000003cff417230 */ /* 0x101fe40000004100 */
        /* <DEDUP_REMOVED lines=14> */
.L_x_4735:
[----:B0----5:R-:W-:Y:S02]  /*0d50*/  HADD2.F32 R59, -RZ, R61.H0_H0 ;  /* 0x2000003dff3b7230 */ /* 0x021fe40000004100 */
        /* <DEDUP_REMOVED lines=19> */
.L_x_4734:
        /* <DEDUP_REMOVED lines=24> */
[----:B------:R-:W-:Y:S02]  /*1010*/  HADD2.F32 R64, -RZ, R59.H0_H0 ;  /* 0x2000003bff407230 */ /* 0x000fe40000004100 */
        /* <DEDUP_REMOVED lines=14> */
.L_x_4736:
[----:B----4-:R-:W-:-:S04]  /*1100*/  UISETP.NE.U32.AND UP1, UPT, UR16, URZ, UPT ;  /* 0x000000ff1000728c */ /* 0x010fc8000bf25070 */
[----:B------:R-:W-:-:S09]  /*1110*/  UISETP.NE.AND.EX UP1, UPT, UR17, URZ, UPT, UP1 ;  /* 0x000000ff1100728c */ /* 0x000fd2000bf25310 */
[----:B------:R-:W-:Y:S05]  /*1120*/  BRA.U UP1, `(.L_x_4738) ;  /* 0x0000000101447547 */ /* 0x000fea000b800000 */
[--C-:B-----5:R-:W-:Y:S02]  /*1130*/  HADD2.F32 R71, -RZ, R62.reuse.H0_H0 ;  /* 0x2000003eff477230 */ /* 0x120fe40000004100 */
[----:B------:R-:W-:Y:S02]  /*1140*/  HADD2.F32 R69, -RZ, R61.H0_H0 ;  /* 0x2000003dff457230 */ /* 0x000fe40000004100 */
[----:B------:R-:W-:Y:S02]  /*1150*/  HADD2.F32 R73, -RZ, R62.H1_H1 ;  /* 0x3000003eff497230 */ /* 0x000fe40000004100 */
[-C--:B------:R-:W-:Y:S01]  /*1160*/  FMUL.FTZ R66, R71, R0.reuse ;  /* 0x0000000047427220 */ /* 0x080fe20000410000 */
[----:B------:R-:W-:Y:S02]  /*1170*/  HADD2.F32 R101, -RZ, R63.H0_H0 ;  /* 0x2000003fff657230 */ /* 0x000fe40000004100 */
[----:B------:R-:W-:Y:S01]  /*1180*/  FMUL.FTZ R68, R69, R0 ;  /* 0x0000000045447220 */ /* 0x000fe20000410000 */
[----:B0-----:R-:W-:-:S02]  /*1190*/  HADD2.F32 R65, -RZ, R60.H0_H0 ;  /* 0x2000003cff417230 */ /* 0x001fc40000004100 */
        /* <DEDUP_REMOVED lines=10> */
.L_x_4738:
        /* <DEDUP_REMOVED lines=20> */
.L_x_4737:
        /* <DEDUP_REMOVED lines=39> */
.L_x_4739:
        /* <DEDUP_REMOVED lines=20> */
.L_x_4741:
        /* <DEDUP_REMOVED lines=20> */
.L_x_4740:
        /* <DEDUP_REMOVED lines=39> */
.L_x_4742:
        /* <DEDUP_REMOVED lines=20> */
.L_x_4744:
        /* <DEDUP_REMOVED lines=20> */
.L_x_4743:
        /* <DEDUP_REMOVED lines=12> */
[--C-:B------:R-:W-:Y:S02]  /*1e20*/  HADD2.F32 R123, -RZ, R62.reuse.H0_H0 ;  /* 0x2000003eff7b7230 */ /* 0x100fe40000004100 */
[----:B------:R-:W-:Y:S02]  /*1e30*/  HADD2.F32 R131, -RZ, R62.H1_H1 ;  /* 0x3000003eff837230 */ /* 0x000fe40000004100 */
[----:B------:R-:W-:Y:S02]  /*1e40*/  HADD2.F32 R125, -RZ, R61.H0_H0 ;  /* 0x2000003dff7d7230 */ /* 0x000fe40000004100 */
        /* <DEDUP_REMOVED lines=16> */
[-C--:B------:R-:W-:Y:S01]  /*1f50*/  FFMA.FTZ R120, R131, R0.reuse, R58 ;  /* 0x0000000083787223 */ /* 0x080fe2000001003a */
[----:B------:R-:W-:Y:S01]  /*1f60*/  F2FP.F16.F32.PACK_AB R56, R116, R129 ;  /* 0x000000817438723e */ /* 0x000fe200000000ff */
[-C--:B------:R-:W-:Y:S01]  /*1f70*/  FFMA.FTZ R127, R127, R0.reuse, R100 ;  /* 0x000000007f7f7223 */ /* 0x080fe20000010064 */
[----:B------:R-:W-:Y:S01]  /*1f80*/  F2FP.F16.F32.PACK_AB R57, R114, R125 ;  /* 0x0000007d7239723e */ /* 0x000fe200000000ff */
[----:B------:R-:W-:Y:S01]  /*1f90*/  FFMA.FTZ R118, R63, R0, R118 ;  /* 0x000000003f767223 */ /* 0x000fe20000010076 */
[----:B------:R-:W-:-:S04]  /*1fa0*/  F2FP.F16.F32.PACK_AB R58, R120, R123 ;  /* 0x0000007b783a723e */ /* 0x000fc800000000ff */
[----:B------:R-:W-:Y:S01]  /*1fb0*/  F2FP.F16.F32.PACK_AB R59, R118, R127 ;  /* 0x0000007f763b723e */ /* 0x000fe200000000ff */
[----:B------:R-:W-:Y:S06]  /*1fc0*/  BRA `(.L_x_4746) ;  /* 0x0000000000a07947 */ /* 0x000fec0003800000 */
.L_x_4745:
[----:B----4-:R-:W-:-:S04]  /*1fd0*/  UISETP.NE.U32.AND UP1, UPT, UR16, URZ, UPT ;  /* 0x000000ff1000728c */ /* 0x010fc8000bf25070 */
[----:B------:R-:W-:-:S09]  /*1fe0*/  UISETP.NE.AND.EX UP1, UPT, UR17, URZ, UPT, UP1 ;  /* 0x000000ff1100728c */ /* 0x000fd2000bf25310 */
[----:B------:R-:W-:Y:S05]  /*1ff0*/  BRA.U UP1, `(.L_x_4747) ;  /* 0x0000000101447547 */ /* 0x000fea000b800000 */
[----:B-----5:R-:W-:Y:S02]  /*2000*/  HADD2.F32 R125, -RZ, R61.H0_H0 ;  /* 0x2000003dff7d7230 */ /* 0x020fe40000004100 */
[----:B------:R-:W-:Y:S02]  /*2010*/  HADD2.F32 R127, -RZ, R62.H1_H1 ;  /* 0x3000003eff7f7230 */ /* 0x000fe40000004100 */
[----:B------:R-:W-:Y:S02]  /*2020*/  HADD2.F32 R131, -RZ, R63.H0_H0 ;  /* 0x2000003fff837230 */ /* 0x000fe40000004100 */
[-C--:B------:R-:W-:Y:S01]  /*2030*/  FMUL.FTZ R125, R125, R0.reuse ;  /* 0x000000007d7d7220 */ /* 0x080fe20000410000 */
[--C-:B------:R-:W-:Y:S02]  /*2040*/  HADD2.F32 R129, -RZ, R60.reuse.H0_H0 ;  /* 0x2000003cff817230 */ /* 0x100fe40000004100 */
[----:B------:R-:W-:Y:S01]  /*2050*/  FMUL.FTZ R120, R127, R0 ;  /* 0x000000007f787220 */ /* 0x000fe20000410000 */
[----:B0-----:R-:W-:-:S02]  /*2060*/  HADD2.F32 R101, -RZ, R60.H1_H1 ;  /* 0x3000003cff657230 */ /* 0x001fc40000004100 */
[-C--:B------:R-:W-:Y:S01]  /*2070*/  FMUL.FTZ R127, R131, R0.reuse ;  /* 0x00000000837f7220 */ /* 0x080fe20000410000 */
[----:B------:R-:W-:Y:S02]  /*2080*/  HADD2.F32 R61, -RZ, R61.H1_H1 ;  /* 0x3000003dff3d7230 */ /* 0x000fe40000004100 */
[-C--:B------:R-:W-:Y:S01]  /*2090*/  FMUL.FTZ R129, R129, R0.reuse ;  /* 0x0000000081817220 */ /* 0x080fe20000410000 */
[----:B------:R-:W-:Y:S02]  /*20a0*/  HADD2.F32 R123, -RZ, R62.H0_H0 ;  /* 0x2000003eff7b7230 */ /* 0x000fe40000004100 */
[-C--:B------:R-:W-:Y:S01]  /*20b0*/  FMUL.FTZ R116, R101, R0.reuse ;  /* 0x0000000065747220 */ /* 0x080fe20000410000 */
[----:B------:R-:W-:Y:S02]  /*20c0*/  HADD2.F32 R63, -RZ, R63.H1_H1 ;  /* 0x3000003fff3f7230 */ /* 0x000fe40000004100 */
[-C--:B------:R-:W-:Y:S01]  /*20d0*/  FMUL.FTZ R114, R61, R0.reuse ;  /* 0x000000003d727220 */ /* 0x080fe20000410000 */
[----:B------:R-:W-:-:S02]  /*20e0*/  FMUL.FTZ R123, R123, R0 ;  /* 0x000000007b7b7220 */ /* 0x000fc40000410000 */
[----:B------:R-:W-:Y:S01]  /*20f0*/  FMUL.FTZ R118, R63, R0 ;  /* 0x000000003f767220 */ /* 0x000fe20000410000 */
[----:B------:R-:W-:Y:S06]  /*2100*/  BRA `(.L_x_4746) ;  /* 0x0000000000507947 */ /* 0x000fec0003800000 */
.L_x_4747:
[----:B-----5:R-:W-:Y:S02]  /*2110*/  HADD2.F32 R125, -RZ, R61.H0_H0 ;  /* 0x2000003dff7d7230 */ /* 0x020fe40000004100 */
[----:B------:R-:W-:Y:S02]  /*2120*/  HADD2.F32 R127, -RZ, R63.H0_H0 ;  /* 0x2000003fff7f7230 */ /* 0x000fe40000004100 */
[--C-:B------:R-:W-:Y:S02]  /*2130*/  HADD2.F32 R129, -RZ, R60.reuse.H0_H0 ;  /* 0x2000003cff817230 */ /* 0x100fe40000004100 */
[-C--:B------:R-:W-:Y:S01]  /*2140*/  FMUL.FTZ R125, R125, R0.reuse ;  /* 0x000000007d7d7220 */ /* 0x080fe20000410000 */
[----:B0-----:R-:W-:Y:S02]  /*2150*/  HADD2.F32 R57, -RZ, R60.H1_H1 ;  /* 0x3000003cff397230 */ /* 0x001fe40000004100 */
        /* <DEDUP_REMOVED lines=9> */
[----:B------:R-:W-:Y:S01]  /*21f0*/  F2FP.F16.F32.PACK_AB R56, R116, R129 ;  /* 0x000000817438723e */ /* 0x000fe200000000ff */
[-C--:B------:R-:W-:Y:S01]  /*2200*/  FMUL.FTZ R120, R59, R0.reuse ;  /* 0x000000003b787220 */ /* 0x080fe20000410000 */
[----:B------:R-:W-:Y:S01]  /*2210*/  F2FP.F16.F32.PACK_AB R57, R114, R125 ;  /* 0x0000007d7239723e */ /* 0x000fe200000000ff */
[----:B------:R-:W-:-:S03]  /*2220*/  FMUL.FTZ R118, R63, R0 ;  /* 0x000000003f767220 */ /* 0x000fc60000410000 */
[----:B------:R-:W-:Y:S02]  /*2230*/  F2FP.F16.F32.PACK_AB R58, R120, R123 ;  /* 0x0000007b783a723e */ /* 0x000fe400000000ff */
[----:B------:R-:W-:-:S07]  /*2240*/  F2FP.F16.F32.PACK_AB R59, R118, R127 ;  /* 0x0000007f763b723e */ /* 0x000fce00000000ff */
.L_x_4746:
[----:B------:R-:W0:Y:S01]  /*2250*/  @P0 LDC.64 R100, c[0x0][0x3a8] ;  /* 0x0000ea00ff640b82 */ /* 0x000e220000000a00 */
[----:B------:R-:W-:-:S05]  /*2260*/  IADD3 R131, PT, PT, R99, 0x300, RZ ;  /* 0x0000030063837810 */ /* 0x000fca0007ffe0ff */
[----:B------:R-:W-:-:S04]  /*2270*/  IMAD.WIDE.U32 R60, R131, 0x10, R2 ;  /* 0x00000010833c7825 */ /* 0x000fc800078e0002 */
[----:B0-----:R-:W-:-:S05]  /*2280*/  @P0 IMAD.WIDE.U32 R100, R113, 0x10, R100 ;  /* 0x0000001071640825 */ /* 0x001fca00078e0064 */
[----:B------:R0:W-:Y:S04]  /*2290*/  @P0 STG.E.128 desc[UR6][R100.64], R56 ;  /* 0x0000003864000986 */ /* 0x0001e8000c101d06 */
[----:B------:R-:W5:Y:S01]  /*22a0*/  LDG.E.128 R60, desc[UR6][R60.64] ;  /* 0x000000063c3c7981 */ /* 0x000f62000c1e1d00 */
[----:B------:R-:W-:Y:S05]  /*22b0*/  BRA.U !UP0, `(.L_x_4748) ;  /* 0x0000000108807547 */ /* 0x000fea000b800000 */
[----:B------:R-:W1:Y:S02]  /*22c0*/  LDC.64 R2, c[0x0][0x3a0] ;  /* 0x0000e800ff027b82 */ /* 0x000e640000000a00 */
[----:B-1----:R-:W-:-:S05]  /*22d0*/  IMAD.WIDE.U32 R2, R131, 0x10, R2 ;  /* 0x0000001083027825 */ /* 0x002fca00078e0002 */
[----:B0-----:R-:W2:Y:S01]  /*22e0*/  LDG.E.128 R56, desc[UR6][R2.64] ;  /* 0x0000000602387981 */ /* 0x001ea2000c1e1d00 */
        /* <DEDUP_REMOVED lines=9> */
[----:B------:R-:W-:Y:S02]  /*2380*/  HADD2.F32 R2, -RZ, R56.H0_H0 ;  /* 0x20000038ff027230 */ /* 0x000fe40000004100 */
[----:B------:R-:W-:Y:S02]  /*2390*/  HADD2.F32 R124, -RZ, R58.H0_H0 ;  /* 0x2000003aff7c7230 */ /* 0x000fe40000004100 */
[----:B------:R-:W-:Y:S01]  /*23a0*/  FFMA.FTZ R133, R133, R0, R100 ;  /* 0x0000000085857223 */ /* 0x000fe20000010064 */
[----:B------:R-:W-:-:S02]  /*23b0*/  HADD2.F32 R122, -RZ, R59.H1_H1 ;  /* 0x3000003bff7a7230 */ /* 0x000fc40000004100 */
[-C--:B------:R-:W-:Y:S01]  /*23c0*/  FFMA.FTZ R101, R101, R0.reuse, R2 ;  /* 0x0000000065657223 */ /* 0x080fe20000010002 */
[----:B------:R-:W-:Y:S02]  /*23d0*/  HADD2.F32 R56, -RZ, R56.H1_H1 ;  /* 0x30000038ff387230 */ /* 0x000fe40000004100 */
[-C--:B------:R-:W-:Y:S01]  /*23e0*/  FFMA.FTZ R124, R135, R0.reuse, R124 ;  /* 0x00000000877c7223 */ /* 0x080fe2000001007c */
[--C-:B------:R-:W-:Y:S02]  /*23f0*/  HADD2.F32 R60, -RZ, R57.reuse.H0_H0 ;  /* 0x20000039ff3c7230 */ /* 0x100fe40000004100 */
[-C--:B------:R-:W-:Y:S01]  /*2400*/  FFMA.FTZ R122, R141, R0.reuse, R122 ;  /* 0x000000008d7a7223 */ /* 0x080fe2000001007a */
[----:B------:R-:W-:Y:S02]  /*2410*/  HADD2.F32 R62, -RZ, R57.H1_H1 ;  /* 0x30000039ff3e7230 */ /* 0x000fe40000004100 */
[----:B------:R-:W-:Y:S01]  /*2420*/  FFMA.FTZ R100, R137, R0, R56 ;  /* 0x0000000089647223 */ /* 0x000fe20000010038 */
[----:B------:R-:W-:-:S02]  /*2430*/  HADD2.F32 R58, -RZ, R58.H1_H1 ;  /* 0x3000003aff3a7230 */ /* 0x000fc40000004100 */
[-C--:B------:R-:W-:Y:S01]  /*2440*/  FFMA.FTZ R63, R63, R0.reuse, R60 ;  /* 0x000000003f3f7223 */ /* 0x080fe2000001003c */
[----:B------:R-:W-:Y:S01]  /*2450*/  F2FP.F16.F32.PACK_AB R59, R122, R133 ;  /* 0x000000857a3b723e */ /* 0x000fe200000000ff */
[-C--:B------:R-:W-:Y:S01]  /*2460*/  FFMA.FTZ R62, R61, R0.reuse, R62 ;  /* 0x000000003d3e7223 */ /* 0x080fe2000001003e */
[----:B------:R-:W-:Y:S01]  /*2470*/  F2FP.F16.F32.PACK_AB R56, R100, R101 ;  /* 0x000000656438723e */ /* 0x000fe200000000ff */
[----:B------:R-:W-:-:S03]  /*2480*/  FFMA.FTZ R135, R139, R0, R58 ;  /* 0x000000008b877223 */ /* 0x000fc6000001003a */
[----:B------:R-:W-:Y:S02]  /*2490*/  F2FP.F16.F32.PACK_AB R57, R62, R63 ;  /* 0x0000003f3e39723e */ /* 0x000fe400000000ff */
[----:B------:R-:W-:Y:S01]  /*24a0*/  F2FP.F16.F32.PACK_AB R58, R135, R124 ;  /* 0x0000007c873a723e */ /* 0x000fe200000000ff */
[----:B------:R-:W-:Y:S06]  /*24b0*/  BRA `(.L_x_4749) ;  /* 0x0000000000a07947 */ /* 0x000fec0003800000 */
.L_x_4748:
[----:B----4-:R-:W-:-:S04]  /*24c0*/  UISETP.NE.U32.AND UP0, UPT, UR16, URZ, UPT ;  /* 0x000000ff1000728c */ /* 0x010fc8000bf05070 */
[----:B------:R-:W-:-:S09]  /*24d0*/  UISETP.NE.AND.EX UP0, UPT, UR17, URZ, UPT, UP0 ;  /* 0x000000ff1100728c */ /* 0x000fd2000bf05300 */
[----:B------:R-:W-:Y:S05]  /*24e0*/  BRA.U UP0, `(.L_x_4750) ;  /* 0x0000000100447547 */ /* 0x000fea000b800000 */
[--C-:B-----5:R-:W-:Y:S02]  /*24f0*/  HADD2.F32 R133, -RZ, R63.reuse.H0_H0 ;  /* 0x2000003fff857230 */ /* 0x120fe40000004100 */
[----:B------:R-:W-:Y:S02]  /*2500*/  HADD2.F32 R139, -RZ, R63.H1_H1 ;  /* 0x3000003fff8b7230 */ /* 0x000fe40000004100 */
[----:B------:R-:W-:Y:S02]  /*2510*/  HADD2.F32 R63, -RZ, R61.H0_H0 ;  /* 0x2000003dff3f7230 */ /* 0x000fe40000004100 */
        /* <DEDUP_REMOVED lines=14> */
.L_x_4750:
[--C-:B-----5:R-:W-:Y:S02]  /*2600*/  HADD2.F32 R133, -RZ, R63.reuse.H0_H0 ;  /* 0x2000003fff857230 */ /* 0x120fe40000004100 */
[----:B0-----:R-:W-:Y:S02]  /*2610*/  HADD2.F32 R59, -RZ, R63.H1_H1 ;  /* 0x3000003fff3b7230 */ /* 0x001fe40000004100 */
[----:B------:R-:W-:Y:S02]  /*2620*/  HADD2.F32 R63, -RZ, R61.H0_H0 ;  /* 0x2000003dff3f7230 */ /* 0x000fe40000004100 */
[-C--:B------:R-:W-:Y:S01]  /*2630*/  FMUL.FTZ R133, R133, R0.reuse ;  /* 0x0000000085857220 */ /* 0x080fe20000410000 */
[--C-:B------:R-:W-:Y:S02]  /*2640*/  HADD2.F32 R101, -RZ, R60.reuse.H0_H0 ;  /* 0x2000003cff657230 */ /* 0x100fe40000004100 */
        /* <DEDUP_REMOVED lines=9> */
[----:B------:R-:W-:Y:S01]  /*26e0*/  F2FP.F16.F32.PACK_AB R59, R122, R133 ;  /* 0x000000857a3b723e */ /* 0x000fe200000000ff */
[-C--:B------:R-:W-:Y:S01]  /*26f0*/  FMUL.FTZ R124, R57, R0.reuse ;  /* 0x00000000397c7220 */ /* 0x080fe20000410000 */
[----:B------:R-:W-:Y:S01]  /*2700*/  F2FP.F16.F32.PACK_AB R56, R100, R101 ;  /* 0x000000656438723e */ /* 0x000fe200000000ff */
[----:B------:R-:W-:Y:S01]  /*2710*/  FMUL.FTZ R135, R135, R0 ;  /* 0x0000000087877220 */ /* 0x000fe20000410000 */
[----:B------:R-:W-:-:S04]  /*2720*/  F2FP.F16.F32.PACK_AB R57, R62, R63 ;  /* 0x0000003f3e39723e */ /* 0x000fc800000000ff */
[----:B------:R-:W-:-:S07]  /*2730*/  F2FP.F16.F32.PACK_AB R58, R135, R124 ;  /* 0x0000007c873a723e */ /* 0x000fce00000000ff */
.L_x_4749:
        /* <DEDUP_REMOVED lines=202> */
.L_x_4752:
[----:B----4-:R-:W-:Y:S05]  /*33e0*/  BSYNC.RECONVERGENT B0 ;  /* 0x0000000000007941 */ /* 0x010fea0003800200 */
.L_x_4751:
        /* <DEDUP_REMOVED lines=15> */
.L_x_4754:
[----:B------:R-:W-:Y:S05]  /*34e0*/  BSYNC.RECONVERGENT B0 ;  /* 0x0000000000007941 */ /* 0x000fea0003800200 */
.L_x_4753:
[----:B------:R-:W1:Y:S01]  /*34f0*/  SHFL.DOWN PT, R61, R0, 0x2, 0x1f ;  /* 0x08401f00003d7f89 */ /* 0x000e6200000e0000 */
[----:B------:R-:W-:Y:S01]  /*3500*/  ISETP.NE.AND P2, PT, R94, RZ, PT ;  /* 0x000000ff5e00720c */ /* 0x000fe20003f45270 */
[----:B------:R-:W-:Y:S01]  /*3510*/  HADD2.F32 R151, -RZ, R84.H0_H0 ;  /* 0x20000054ff977230 */ /* 0x000fe20000004100 */
[----:B------:R-:W2:Y:S01]  /*3520*/  LDC R94, c[0x0][0x448] ;  /* 0x00011200ff5e7b82 */ /* 0x000ea20000000800 */
[----:B0-----:R-:W0:Y:S01]  /*3530*/  SHFL.DOWN PT, R137, R2, 0x2, 0x1f ;  /* 0x08401f0002897f89 */ /* 0x001e2200000e0000 */
[----:B------:R-:W-:Y:S01]  /*3540*/  ISETP.NE.AND P3, PT, RZ, UR11, PT ;  /* 0x0000000bff007c0c */ /* 0x000fe2000bf65270 */
[----:B------:R-:W-:Y:S01]  /*3550*/  HADD2.F32 R153, -RZ, R28.H0_H0 ;  /* 0x2000001cff997230 */ /* 0x000fe20000004100 */
[----:B------:R-:W-:Y:S01]  /*3560*/  UPLOP3.LUT UP2, UPT, UPT, UPT, UP2, 0x40, 0x4 ;  /* 0x000000000004789c */ /* 0x000fe20003f4e820 */
[----:B------:R-:W3:Y:S01]  /*3570*/  SHFL.DOWN PT, R60, R3, 0x2, 0x1f ;  /* 0x08401f00033c7f89 */ /* 0x000ee200000e0000 */
[----:B------:R-:W-:Y:S02]  /*3580*/  HADD2.F32 R155, -RZ, R84.H1_H1 ;  /* 0x30000054ff9b7230 */ /* 0x000fe40000004100 */
[----:B------:R-:W-:-:S02]  /*3590*/  HADD2.F32 R157, -RZ, R28.H1_H1 ;  /* 0x3000001cff9d7230 */ /* 0x000fc40000004100 */
[----:B------:R-:W-:Y:S02]  /*35a0*/  HADD2.F32 R159, -RZ, R85.H0_H0 ;  /* 0x20000055ff9f7230 */ /* 0x000fe40000004100 */
[----:B------:R-:W-:Y:S02]  /*35b0*/  HADD2.F32 R161, -RZ, R29.H0_H0 ;  /* 0x2000001dffa17230 */ /* 0x000fe40000004100 */
[----:B------:R-:W-:Y:S02]  /*35c0*/  HADD2.F32 R163, -RZ, R85.H1_H1 ;  /* 0x30000055ffa37230 */ /* 0x000fe40000004100 */
[----:B------:R-:W-:Y:S01]  /*35d0*/  HADD2.F32 R165, -RZ, R29.H1_H1 ;  /* 0x3000001dffa57230 */ /* 0x000fe20000004100 */
[----:B-1----:R-:W-:Y:S02]  /*35e0*/  IADD3 R126, PT, PT, R61, R0, RZ ;  /* 0x000000003d7e7210 */ /* 0x002fe40007ffe0ff */
[----:B------:R-:W-:Y:S02]  /*35f0*/  I2FP.F32.S32 R132, R61 ;  /* 0x0000003d00847245 */ /* 0x000fe40000201400 */
[----:B------:R-:W-:Y:S01]  /*3600*/  I2FP.F32.S32 R128, R126 ;  /* 0x0000007e00807245 */ /* 0x000fe20000201400 */
[----:B------:R-:W1:Y:S01]  /*3610*/  SHFL.DOWN PT, R141, R126, 0x1, 0x1f ;  /* 0x08201f007e8d7f89 */ /* 0x000e6200000e0000 */
[----:B------:R-:W-:Y:S01]  /*3620*/  I2FP.F32.U32 R61, R0 ;  /* 0x00000000003d7245 */ /* 0x000fe20000201000 */
[C---:B0-----:R-:W-:Y:S01]  /*3630*/  FMUL.FTZ R134, R137.reuse, R132 ;  /* 0x0000008489867220 */ /* 0x041fe20000410000 */
[----:B------:R-:W0:Y:S01]  /*3640*/  MUFU.RCP R130, R128 ;  /* 0x0000008000827308 */ /* 0x000e220000001000 */
[----:B------:R-:W-:Y:S01]  /*3650*/  FADD.FTZ R137, -R137, R2 ;  /* 0x0000000289897221 */ /* 0x000fe20000010100 */
[----:B---3--:R-:W-:Y:S01]  /*3660*/  FADD.FTZ R3, R60, R3 ;  /* 0x000000033c037221 */ /* 0x008fe20000010000 */
[----:B------:R-:W-:-:S02]  /*3670*/  FFMA.FTZ R139, R61, R2, R134 ;  /* 0x000000023d8b7223 */ /* 0x000fc40000010086 */
        /* <DEDUP_REMOVED lines=14> */
[C---:B------:R-:W-:Y:S01]  /*3760*/  FFMA.FTZ R137, R128.reuse, R139, R137 ;  /* 0x0000008b80897223 */ /* 0x040fe20000010089 */
[----:B-1----:R-:W-:Y:S02]  /*3770*/  FADD.FTZ R3, R3, R2 ;  /* 0x0000000203037221 */ /* 0x002fe40000010000 */
[----:B------:R-:W-:Y:S01]  /*3780*/  FMUL.FTZ R61, R128, R61 ;  /* 0x0000003d803d7220 */ /* 0x000fe20000410000 */
[C---:B---3--:R-:W-:Y:S01]  /*3790*/  FMUL.FTZ R137, R126.reuse, R137 ;  /* 0x000000897e897220 */ /* 0x048fe20000410000 */
[----:B------:R-:W-:Y:S02]  /*37a0*/  HADD2.F32 R128, -RZ, R7.H0_H0 ;  /* 0x20000007ff807230 */ /* 0x000fe40000004100 */
[----:B------:R-:W-:Y:S02]  /*37b0*/  FMUL.FTZ R141, R61, R141 ;  /* 0x0000008d3d8d7220 */ /* 0x000fe40000410000 */
[----:B------:R-:W0:Y:S02]  /*37c0*/  SHFL.IDX PT, R61, R137, RZ, 0x1f ;  /* 0x00001fff893d7589 */ /* 0x000e2400000e0000 */
[----:B------:R-:W-:Y:S01]  /*37d0*/  FFMA.FTZ R141, R126, R141, R3 ;  /* 0x0000008d7e8d7223 */ /* 0x000fe20000010003 */
[----:B------:R-:W-:Y:S01]  /*37e0*/  HADD2.F32 R126, -RZ, R32.H0_H0 ;  /* 0x20000020ff7e7230 */ /* 0x000fe20000004100 */
[----:B------:R-:W1:Y:S04]  /*37f0*/  @!P2 LDC.64 R2, c[0x0][0x3c0] ;  /* 0x0000f000ff02ab82 */ /* 0x000e680000000a00 */
[----:B------:R-:W2:Y:S01]  /*3800*/  SHFL.IDX PT, R141, R141, RZ, 0x1f ;  /* 0x00001fff8d8d7589 */ /* 0x000ea200000e0000 */
[C---:B0-----:R-:W-:Y:S01]  /*3810*/  FMUL.FTZ R60, R61.reuse, R61 ;  /* 0x0000003d3d3c7220 */ /* 0x041fe20000410000 */
[----:B------:R-:W-:Y:S01]  /*3820*/  FSEL R0, R61, RZ, !P3 ;  /* 0x000000ff3d007208 */ /* 0x000fe20005800000 */
[----:B-1----:R-:W-:-:S03]  /*3830*/  @!P2 IMAD.WIDE R2, R92, 0x4, R2 ;  /* 0x000000045c02a825 */ /* 0x002fc600078e0202 */
[----:B------:R-:W-:Y:S01]  /*3840*/  FSEL R139, R60, RZ, P3 ;  /* 0x000000ff3c8b7208 */ /* 0x000fe20001800000 */
[C---:B------:R-:W-:Y:S01]  /*3850*/  FADD.FTZ R90, -R0.reuse, R90 ;  /* 0x0000005a005a7221 */ /* 0x040fe20000010100 */
[C---:B------:R-:W-:Y:S01]  /*3860*/  FADD.FTZ R91, -R0.reuse, R91 ;  /* 0x0000005b005b7221 */ /* 0x040fe20000010100 */
[----:B--2---:R-:W-:Y:S01]  /*3870*/  FFMA.FTZ R60, R141, UR12, R94 ;  /* 0x0000000c8d3c7c23 */ /* 0x004fe2000801005e */
[C---:B------:R-:W-:Y:S01]  /*3880*/  FADD.FTZ R88, -R0.reuse, R88 ;  /* 0x0000005800587221 */ /* 0x040fe20000010100 */
[C---:B------:R-:W-:Y:S01]  /*3890*/  FADD.FTZ R93, -R0.reuse, R93 ;  /* 0x0000005d005d7221 */ /* 0x040fe20000010100 */
[----:B------:R-:W-:Y:S01]  /*38a0*/  FADD.FTZ R145, -R0, R63 ;  /* 0x0000003f00917221 */ /* 0x000fe20000010100 */
[----:B------:R-:W-:Y:S01]  /*38b0*/  FADD.FTZ R60, R60, R139 ;  /* 0x0000008b3c3c7221 */ /* 0x000fe20000010000 */
[C---:B------:R-:W-:Y:S01]  /*38c0*/  FADD.FTZ R82, -R0.reuse, R82 ;  /* 0x0000005200527221 */ /* 0x040fe20000010100 */
[C---:B------:R-:W-:Y:S01]  /*38d0*/  FADD.FTZ R95, -R0.reuse, R95 ;  /* 0x0000005f005f7221 */ /* 0x040fe20000010100 */
[C---:B------:R-:W-:Y:S01]  /*38e0*/  FADD.FTZ R80, -R0.reuse, R80 ;  /* 0x0000005000507221 */ /* 0x040fe20000010100 */
[----:B------:R-:W0:Y:S01]  /*38f0*/  MUFU.RSQ R94, R60 ;  /* 0x0000003c005e7308 */ /* 0x000e220000001400 */
        /* <DEDUP_REMOVED lines=48> */
[C---:B0-----:R-:W-:Y:S01]  /*3c00*/  FMUL.FTZ R90, R94.reuse, R90 ;  /* 0x0000005a5e5a7220 */ /* 0x041fe20000410000 */
[C---:B------:R-:W-:Y:S01]  /*3c10*/  FMUL.FTZ R0, R94.reuse, R91 ;  /* 0x0000005b5e007220 */ /* 0x040fe20000410000 */
[----:B------:R0:W-:Y:S01]  /*3c20*/  @!P2 STG.E desc[UR6][R2.64], R61 ;  /* 0x0000003d0200a986 */ /* 0x0001e2000c101906 */
[----:B------:R-:W-:Y:S01]  /*3c30*/  FMUL.FTZ R88, R94, R88 ;  /* 0x000000585e587220 */ /* 0x000fe20000410000 */
[----:B------:R-:W-:Y:S01]  /*3c40*/  FFMA.FTZ R91, R90, R151, R153 ;  /* 0x000000975a5b7223 */ /* 0x000fe20000010099 */
[----:B------:R-:W-:Y:S01]  /*3c50*/  FFMA.FTZ R0, R0, R155, R157 ;  /* 0x0000009b00007223 */ /* 0x000fe2000001009d */
[----:B------:R-:W-:-:S02]  /*3c60*/  HADD2.F32 R151, -RZ, R86.H1_H1 ;  /* 0x30000056ff977230 */ /* 0x000fc40000004100 */
[C---:B------:R-:W-:Y:S01]  /*3c70*/  FMUL.FTZ R82, R94.reuse, R82 ;  /* 0x000000525e527220 */ /* 0x040fe20000410000 */
[----:B------:R-:W-:Y:S02]  /*3c80*/  HADD2.F32 R153, -RZ, R30.H1_H1 ;  /* 0x3000001eff997230 */ /* 0x000fe40000004100 */
[C---:B------:R-:W-:Y:S01]  /*3c90*/  FMUL.FTZ R62, R94.reuse, R95 ;  /* 0x0000005f5e3e7220 */ /* 0x040fe20000410000 */
[----:B------:R-:W-:Y:S02]  /*3ca0*/  HADD2.F32 R155, -RZ, R87.H0_H0 ;  /* 0x20000057ff9b7230 */ /* 0x000fe40000004100 */
[----:B------:R-:W-:Y:S01]  /*3cb0*/  FMUL.FTZ R80, R94, R80 ;  /* 0x000000505e507220 */ /* 0x000fe20000410000 */
[----:B------:R-:W-:Y:S02]  /*3cc0*/  HADD2.F32 R157, -RZ, R31.H0_H0 ;  /* 0x2000001fff9d7230 */ /* 0x000fe40000004100 */
[----:B------:R-:W-:Y:S01]  /*3cd0*/  FFMA.FTZ R62, R62, R151, R153 ;  /* 0x000000973e3e7223 */ /* 0x000fe20000010099 */
[----:B0-----:R-:W-:Y:S01]  /*3ce0*/  FMUL.FTZ R2, R94, R93 ;  /* 0x0000005d5e027220 */ /* 0x001fe20000410000 */
[----:B------:R-:W-:Y:S01]  /*3cf0*/  FFMA.FTZ R93, R88, R159, R161 ;  /* 0x0000009f585d7223 */ /* 0x000fe200000100a1 */
[----:B------:R-:W-:-:S02]  /*3d00*/  HADD2.F32 R3, -RZ, R86.H0_H0 ;  /* 0x20000056ff037230 */ /* 0x000fc40000004100 */
[----:B------:R-:W-:Y:S01]  /*3d10*/  FMUL.FTZ R78, R94, R78 ;  /* 0x0000004e5e4e7220 */ /* 0x000fe20000410000 */
[----:B------:R-:W-:Y:S02]  /*3d20*/  HADD2.F32 R61, -RZ, R30.H0_H0 ;  /* 0x2000001eff3d7230 */ /* 0x000fe40000004100 */
[----:B------:R-:W-:Y:S01]  /*3d30*/  FFMA.FTZ R88, R2, R163, R165 ;  /* 0x000000a302587223 */ /* 0x000fe200000100a5 */
[----:B------:R-:W-:Y:S02]  /*3d40*/  HADD2.F32 R159, -RZ, R87.H1_H1 ;  /* 0x30000057ff9f7230 */ /* 0x000fe40000004100 */
[----:B------:R-:W-:Y:S01]  /*3d50*/  FMUL.FTZ R2, R94, R97 ;  /* 0x000000615e027220 */ /* 0x000fe20000410000 */
[----:B------:R-:W-:Y:S02]  /*3d60*/  HADD2.F32 R161, -RZ, R31.H1_H1 ;  /* 0x3000001fffa17230 */ /* 0x000fe40000004100 */
[----:B------:R-:W-:Y:S01]  /*3d70*/  FFMA.FTZ R95, R82, R3, R61 ;  /* 0x00000003525f7223 */ /* 0x000fe2000001003d */
[----:B------:R-:W-:Y:S01]  /*3d80*/  FFMA.FTZ R97, R80, R155, R157 ;  /* 0x0000009b50617223 */ /* 0x000fe2000001009d */
[----:B------:R-:W-:-:S02]  /*3d90*/  HADD2.F32 R3, -RZ, R52.H0_H0 ;  /* 0x20000034ff037230 */ /* 0x000fc40000004100 */
[----:B------:R-:W-:Y:S01]  /*3da0*/  FMUL.FTZ R60, R94, R76 ;  /* 0x0000004c5e3c7220 */ /* 0x000fe20000410000 */
[----:B------:R-:W-:Y:S01]  /*3db0*/  FFMA.FTZ R80, R2, R159, R161 ;  /* 0x0000009f02507223 */ /* 0x000fe200000100a1 */
[----:B------:R-:W-:Y:S02]  /*3dc0*/  HADD2.F32 R61, -RZ, R24.H0_H0 ;  /* 0x20000018ff3d7230 */ /* 0x000fe40000004100 */
[C---:B------:R-:W-:Y:S01]  /*3dd0*/  FMUL.FTZ R2, R94.reuse, R77 ;  /* 0x0000004d5e027220 */ /* 0x040fe20000410000 */
[----:B------:R-:W-:Y:S02]  /*3de0*/  HADD2.F32 R151, -RZ, R52.H1_H1 ;  /* 0x30000034ff977230 */ /* 0x000fe40000004100 */
[----:B------:R-:W-:Y:S01]  /*3df0*/  FMUL.FTZ R82, R94, R79 ;  /* 0x0000004f5e527220 */ /* 0x000fe20000410000 */
[----:B------:R-:W-:Y:S02]  /*3e00*/  HADD2.F32 R153, -RZ, R24.H1_H1 ;  /* 0x30000018ff997230 */ /* 0x000fe40000004100 */
[----:B------:R-:W-:Y:S01]  /*3e10*/  FFMA.FTZ R77, R78, R3, R61 ;  /* 0x000000034e4d7223 */ /* 0x000fe2000001003d */
[----:B------:R-:W-:-:S02]  /*3e20*/  HADD2.F32 R155, -RZ, R53.H0_H0 ;  /* 0x20000035ff9b7230 */ /* 0x000fc40000004100 */
[----:B------:R-:W-:Y:S01]  /*3e30*/  FMUL.FTZ R74, R94, R74 ;  /* 0x0000004a5e4a7220 */ /* 0x000fe20000410000 */
[----:B------:R-:W-:Y:S02]  /*3e40*/  HADD2.F32 R157, -RZ, R25.H0_H0 ;  /* 0x20000019ff9d7230 */ /* 0x000fe40000004100 */
[----:B------:R-:W-:Y:S01]  /*3e50*/  FFMA.FTZ R76, R2, R151, R153 ;  /* 0x00000097024c7223 */ /* 0x000fe20000010099 */
[----:B------:R-:W-:Y:S02]  /*3e60*/  HADD2.F32 R3, -RZ, R26.H0_H0 ;  /* 0x2000001aff037230 */ /* 0x000fe40000004100 */
[----:B------:R-:W-:Y:S01]  /*3e70*/  FMUL.FTZ R81, R94, R81 ;  /* 0x000000515e517220 */ /* 0x000fe20000410000 */
[--C-:B------:R-:W-:Y:S02]  /*3e80*/  HADD2.F32 R114, -RZ, R54.reuse.H1_H1 ;  /* 0x30000036ff727230 */ /* 0x100fe40000004100 */
[----:B------:R-:W-:Y:S01]  /*3e90*/  FFMA.FTZ R79, R60, R155, R157 ;  /* 0x0000009b3c4f7223 */ /* 0x000fe2000001009d */
[----:B------:R-:W-:-:S02]  /*3ea0*/  HADD2.F32 R155, -RZ, R54.H0_H0 ;  /* 0x20000036ff9b7230 */ /* 0x000fc40000004100 */
[C---:B------:R-:W-:Y:S01]  /*3eb0*/  FMUL.FTZ R72, R94.reuse, R72 ;  /* 0x000000485e487220 */ /* 0x040fe20000410000 */
[----:B------:R-:W-:Y:S02]  /*3ec0*/  HADD2.F32 R2, -RZ, R26.H1_H1 ;  /* 0x3000001aff027230 */ /* 0x000fe40000004100 */
[----:B------:R-:W-:Y:S01]  /*3ed0*/  FMUL.FTZ R83, R94, R83 ;  /* 0x000000535e537220 */ /* 0x000fe20000410000 */
[----:B------:R-:W-:Y:S02]  /*3ee0*/  HADD2.F32 R157, -RZ, R55.H0_H0 ;  /* 0x20000037ff9d7230 */ /* 0x000fe40000004100 */
[----:B------:R-:W-:Y:S01]  /*3ef0*/  FFMA.FTZ R155, R74, R155, R3 ;  /* 0x0000009b4a9b7223 */ /* 0x000fe20000010003 */
[----:B------:R-:W-:Y:S02]  /*3f00*/  HADD2.F32 R61, -RZ, R27.H0_H0 ;  /* 0x2000001bff3d7230 */ /* 0x000fe40000004100 */
[----:B------:R-:W-:Y:S01]  /*3f10*/  FFMA.FTZ R114, R81, R114, R2 ;  /* 0x0000007251727223 */ /* 0x000fe20000010002 */
[----:B------:R-:W-:-:S02]  /*3f20*/  HADD2.F32 R118, -RZ, R55.H1_H1 ;  /* 0x30000037ff767230 */ /* 0x000fc40000004100 */
[----:B------:R-:W-:Y:S01]  /*3f30*/  FMUL.FTZ R70, R94, R70 ;  /* 0x000000465e467220 */ /* 0x000fe20000410000 */
[----:B------:R-:W-:Y:S02]  /*3f40*/  HADD2.F32 R60, -RZ, R27.H1_H1 ;  /* 0x3000001bff3c7230 */ /* 0x000fe40000004100 */
[----:B------:R-:W-:Y:S01]  /*3f50*/  FFMA.FTZ R157, R72, R157, R61 ;  /* 0x0000009d489d7223 */ /* 0x000fe2000001003d */
[----:B------:R-:W-:Y:S02]  /*3f60*/  HADD2.F32 R81, -RZ, R48.H0_H0 ;  /* 0x20000030ff517230 */ /* 0x000fe40000004100 */
[----:B------:R-:W-:Y:S01]  /*3f70*/  FMUL.FTZ R67, R94, R67 ;  /* 0x000000435e437220 */ /* 0x000fe20000410000 */
[----:B------:R-:W-:Y:S02]  /*3f80*/  HADD2.F32 R3, -RZ, R20.H0_H0 ;  /* 0x20000014ff037230 */ /* 0x000fe40000004100 */
[----:B------:R-:W-:Y:S01]  /*3f90*/  FFMA.FTZ R118, R83, R118, R60 ;  /* 0x0000007653767223 */ /* 0x000fe2000001003c */
[----:B------:R-:W-:-:S02]  /*3fa0*/  HADD2.F32 R72, -RZ, R48.H1_H1 ;  /* 0x30000030ff487230 */ /* 0x000fc40000004100 */
        /* <DEDUP_REMOVED lines=15> */
[----:B------:R-:W-:-:S02]  /*40a0*/  HADD2.F32 R61, -RZ, R51.H0_H0 ;  /* 0x20000033ff3d7230 */ /* 0x000fc40000004100 */
[C---:B------:R-:W-:Y:S01]  /*40b0*/  FMUL.FTZ R71, R94.reuse, R71 ;  /* 0x000000475e477220 */ /* 0x040fe20000410000 */
[----:B------:R-:W-:Y:S02]  /*40c0*/  HADD2.F32 R67, -RZ, R23.H0_H0 ;  /* 0x20000017ff437230 */ /* 0x000fe40000004100 */
[----:B------:R-:W-:Y:S01]  /*40d0*/  FMUL.FTZ R73, R94, R73 ;  /* 0x000000495e497220 */ /* 0x000fe20000410000 */
[----:B------:R-:W-:Y:S02]  /*40e0*/  HADD2.F32 R159, -RZ, R53.H1_H1 ;  /* 0x30000035ff9f7230 */ /* 0x000fe40000004100 */
[----:B------:R-:W-:Y:S01]  /*40f0*/  FFMA.FTZ R151, R66, R151, R3 ;  /* 0x0000009742977223 */ /* 0x000fe20000010003 */
[----:B------:R-:W-:Y:S02]  /*4100*/  HADD2.F32 R161, -RZ, R25.H1_H1 ;  /* 0x30000019ffa17230 */ /* 0x000fe40000004100 */
[----:B------:R-:W-:Y:S01]  /*4110*/  FFMA.FTZ R100, R100, R61, R67 ;  /* 0x0000003d64647223 */ /* 0x000fe20000010043 */
[----:B------:R-:W-:-:S02]  /*4120*/  HADD2.F32 R2, -RZ, R50.H1_H1 ;  /* 0x30000032ff027230 */ /* 0x000fc40000004100 */
[----:B------:R-:W-:Y:S01]  /*4130*/  FMUL.FTZ R90, R94, R107 ;  /* 0x0000006b5e5a7220 */ /* 0x000fe20000410000 */
[----:B------:R-:W-:Y:S02]  /*4140*/  HADD2.F32 R60, -RZ, R22.H1_H1 ;  /* 0x30000016ff3c7230 */ /* 0x000fe40000004100 */
[----:B------:R-:W-:Y:S01]  /*4150*/  FFMA.FTZ R78, R82, R159, R161 ;  /* 0x0000009f524e7223 */ /* 0x000fe200000100a1 */
[----:B------:R-:W-:Y:S02]  /*4160*/  HADD2.F32 R68, -RZ, R51.H1_H1 ;  /* 0x30000033ff447230 */ /* 0x000fe40000004100 */
[----:B------:R-:W-:Y:S01]  /*4170*/  FMUL.FTZ R82, R94, R104 ;  /* 0x000000685e527220 */ /* 0x000fe20000410000 */
[----:B------:R-:W-:Y:S02]  /*4180*/  HADD2.F32 R70, -RZ, R23.H1_H1 ;  /* 0x30000017ff467230 */ /* 0x000fe40000004100 */
[----:B------:R-:W-:Y:S01]  /*4190*/  FFMA.FTZ R64, R71, R2, R60 ;  /* 0x0000000247407223 */ /* 0x000fe2000001003c */
[----:B------:R-:W-:-:S02]  /*41a0*/  HADD2.F32 R3, -RZ, R44.H0_H0 ;  /* 0x2000002cff037230 */ /* 0x000fc40000004100 */
[C---:B------:R-:W-:Y:S01]  /*41b0*/  FMUL.FTZ R102, R94.reuse, R102 ;  /* 0x000000665e667220 */ /* 0x040fe20000410000 */
[----:B------:R-:W-:Y:S02]  /*41c0*/  HADD2.F32 R61, -RZ, R16.H0_H0 ;  /* 0x20000010ff3d7230 */ /* 0x000fe40000004100 */
[----:B------:R-:W-:Y:S01]  /*41d0*/  FFMA.FTZ R153, R73, R68, R70 ;  /* 0x0000004449997223 */ /* 0x000fe20000010046 */
[----:B------:R-:W-:Y:S02]  /*41e0*/  HADD2.F32 R71, -RZ, R45.H1_H1 ;  /* 0x3000002dff477230 */ /* 0x000fe40000004100 */
[----:B------:R-:W-:Y:S01]  /*41f0*/  FMUL.FTZ R73, R94, R105 ;  /* 0x000000695e497220 */ /* 0x000fe20000410000 */
[----:B------:R-:W-:Y:S02]  /*4200*/  HADD2.F32 R159, -RZ, R17.H1_H1 ;  /* 0x30000011ff9f7230 */ /* 0x000fe40000004100 */
        /* <DEDUP_REMOVED lines=10> */
[----:B------:R-:W-:Y:S01]  /*42b0*/  FMUL.FTZ R2, R94, R109 ;  /* 0x0000006d5e027220 */ /* 0x000fe20000410000 */
[----:B------:R-:W-:Y:S02]  /*42c0*/  HADD2.F32 R61, -RZ, R18.H0_H0 ;  /* 0x20000012ff3d7230 */ /* 0x000fe40000004100 */
[----:B------:R-:W-:Y:S01]  /*42d0*/  FFMA.FTZ R105, R102, R67, R69 ;  /* 0x0000004366697223 */ /* 0x000fe20000010045 */
[----:B------:R-:W-:Y:S02]  /*42e0*/  HADD2.F32 R71, -RZ, R47.H0_H0 ;  /* 0x2000002fff477230 */ /* 0x000fe40000004100 */
[----:B------:R-:W-:Y:S01]  /*42f0*/  FMUL.FTZ R111, R94, R111 ;  /* 0x0000006f5e6f7220 */ /* 0x000fe20000410000 */
[----:B------:R-:W-:Y:S02]  /*4300*/  HADD2.F32 R107, -RZ, R19.H0_H0 ;  /* 0x20000013ff6b7230 */ /* 0x000fe40000004100 */
        /* <DEDUP_REMOVED lines=9> */
[----:B------:R-:W-:-:S02]  /*43a0*/  HADD2.F32 R3, -RZ, R40.H1_H1 ;  /* 0x30000028ff037230 */ /* 0x000fc40000004100 */
[C---:B------:R-:W-:Y:S01]  /*43b0*/  FMUL.FTZ R110, R94.reuse, R110 ;  /* 0x0000006e5e6e7220 */ /* 0x040fe20000410000 */
[----:B------:R-:W-:Y:S02]  /*43c0*/  HADD2.F32 R61, -RZ, R12.H1_H1 ;  /* 0x3000000cff3d7230 */ /* 0x000fe40000004100 */
[----:B------:R-:W-:Y:S01]  /*43d0*/  FFMA.FTZ R107, R111, R60, R66 ;  /* 0x0000003c6f6b7223 */ /* 0x000fe20000010042 */
        /* <DEDUP_REMOVED lines=48> */
[----:B------:R-:W-:Y:S01]  /*46e0*/  HADD2.F32 R66, -RZ, R37.H0_H0 ;  /* 0x20000025ff427230 */ /* 0x000fe20000004100 */
[----:B------:R-:W0:Y:S01]  /*46f0*/  @!P2 LDC.64 R60, c[0x0][0x3c8] ;  /* 0x0000f200ff3cab82 */ /* 0x000e220000000a00 */
[----:B------:R-:W-:Y:S02]  /*4700*/  HADD2.F32 R68, -RZ, R9.H0_H0 ;  /* 0x20000009ff447230 */ /* 0x000fe40000004100 */
[----:B------:R-:W-:Y:S01]  /*4710*/  FFMA.FTZ R116, R116, R67, R69 ;  /* 0x0000004374747223 */ /* 0x000fe20000010045 */
[----:B------:R-:W-:Y:S02]  /*4720*/  HADD2.F32 R67, -RZ, R39.H1_H1 ;  /* 0x30000027ff437230 */ /* 0x000fe40000004100 */
[----:B------:R-:W-:Y:S01]  /*4730*/  FMUL.FTZ R127, R94, R127 ;  /* 0x0000007f5e7f7220 */ /* 0x000fe20000410000 */
[----:B------:R-:W-:-:S02]  /*4740*/  HADD2.F32 R69, -RZ, R11.H1_H1 ;  /* 0x3000000bff457230 */ /* 0x000fc40000004100 */
[----:B------:R-:W-:Y:S01]  /*4750*/  FFMA.FTZ R125, R125, R66, R68 ;  /* 0x000000427d7d7223 */ /* 0x000fe20000010044 */
[----:B------:R-:W-:Y:S02]  /*4760*/  HADD2.F32 R66, -RZ, R39.H0_H0 ;  /* 0x20000027ff427230 */ /* 0x000fe40000004100 */
[----:B------:R-:W-:Y:S01]  /*4770*/  FMUL.FTZ R101, R94, R101 ;  /* 0x000000655e657220 */ /* 0x000fe20000410000 */
[----:B------:R-:W-:Y:S02]  /*4780*/  HADD2.F32 R68, -RZ, R11.H0_H0 ;  /* 0x2000000bff447230 */ /* 0x000fe40000004100 */
[----:B------:R-:W-:Y:S01]  /*4790*/  FFMA.FTZ R122, R122, R67, R69 ;  /* 0x000000437a7a7223 */ /* 0x000fe20000010045 */
[----:B------:R-:W-:Y:S02]  /*47a0*/  HADD2.F32 R2, -RZ, R4.H0_H0 ;  /* 0x20000004ff027230 */ /* 0x000fe40000004100 */
[----:B------:R-:W-:Y:S01]  /*47b0*/  FMUL.FTZ R124, R94, R147 ;  /* 0x000000935e7c7220 */ /* 0x000fe20000410000 */
[----:B------:R-:W-:-:S02]  /*47c0*/  HADD2.F32 R3, -RZ, R33.H1_H1 ;  /* 0x30000021ff037230 */ /* 0x000fc40000004100 */
[----:B------:R-:W-:Y:S01]  /*47d0*/  FFMA.FTZ R127, R127, R66, R68 ;  /* 0x000000427f7f7223 */ /* 0x000fe20000010044 */
[----:B------:R-:W-:Y:S02]  /*47e0*/  HADD2.F32 R67, -RZ, R5.H1_H1 ;  /* 0x30000005ff437230 */ /* 0x000fe40000004100 */
[----:B------:R-:W-:Y:S01]  /*47f0*/  FFMA.FTZ R126, R101, R126, R2 ;  /* 0x0000007e657e7223 */ /* 0x000fe20000010002 */
[----:B------:R-:W-:Y:S02]  /*4800*/  HADD2.F32 R66, -RZ, R32.H1_H1 ;  /* 0x30000020ff427230 */ /* 0x000fe40000004100 */
[----:B------:R-:W-:Y:S01]  /*4810*/  FMUL.FTZ R143, R94, R143 ;  /* 0x0000008f5e8f7220 */ /* 0x000fe20000410000 */
[----:B------:R-:W-:Y:S02]  /*4820*/  HADD2.F32 R68, -RZ, R4.H1_H1 ;  /* 0x30000004ff447230 */ /* 0x000fe40000004100 */
[----:B------:R-:W-:Y:S01]  /*4830*/  FFMA.FTZ R124, R124, R3, R67 ;  /* 0x000000037c7c7223 */ /* 0x000fe20000010043 */
[----:B------:R-:W-:Y:S01]  /*4840*/  HADD2.F32 R70, -RZ, R33.H0_H0 ;  /* 0x20000021ff467230 */ /* 0x000fe20000004100 */
[----:B------:R-:W1:Y:S01]  /*4850*/  LDC.64 R2, c[0x0][0x428] ;  /* 0x00010a00ff027b82 */ /* 0x000e620000000a00 */
[----:B------:R-:W-:-:S02]  /*4860*/  HADD2.F32 R106, -RZ, R5.H0_H0 ;  /* 0x20000005ff6a7230 */ /* 0x000fc40000004100 */
[----:B------:R-:W-:Y:S01]  /*4870*/  FFMA.FTZ R101, R143, R66, R68 ;  /* 0x000000428f657223 */ /* 0x000fe20000010044 */
[----:B0-----:R-:W-:Y:S01]  /*4880*/  @!P2 IMAD.WIDE R66, R92, 0x4, R60 ;  /* 0x000000045c42a825 */ /* 0x001fe200078e023c */
[----:B------:R-:W-:-:S03]  /*4890*/  F2FP.F16.F32.PACK_AB R107, R107, R104 ;  /* 0x000000686b6b723e */ /* 0x000fc600000000ff */
[C---:B------:R-:W-:Y:S01]  /*48a0*/  FMUL.FTZ R137, R94.reuse, R145 ;  /* 0x000000915e897220 */ /* 0x040fe20000410000 */
[----:B------:R-:W-:Y:S01]  /*48b0*/  F2FP.F16.F32.PACK_AB R104, R73, R82 ;  /* 0x000000524968723e */ /* 0x000fe200000000ff */
[----:B------:R-:W-:Y:S01]  /*48c0*/  HADD2.F32 R68, -RZ, R34.H0_H0 ;  /* 0x20000022ff447230 */ /* 0x000fe20000004100 */
[----:B------:R0:W-:Y:S01]  /*48d0*/  @!P2 STG.E desc[UR6][R66.64], R94 ;  /* 0x0000005e4200a986 */ /* 0x0001e2000c101906 */
[----:B------:R-:W-:Y:S01]  /*48e0*/  FFMA.FTZ R137, R137, R70, R106 ;  /* 0x0000004689897223 */ /* 0x000fe2000001006a */
[----:B------:R-:W-:Y:S02]  /*48f0*/  HADD2.F32 R70, -RZ, R6.H0_H0 ;  /* 0x20000006ff467230 */ /* 0x000fe40000004100 */
[C---:B------:R-:W-:Y:S01]  /*4900*/  FMUL.FTZ R63, R94.reuse, R63 ;  /* 0x0000003f5e3f7220 */ /* 0x040fe20000410000 */
[--C-:B------:R-:W-:Y:S02]  /*4910*/  HADD2.F32 R106, -RZ, R35.reuse.H0_H0 ;  /* 0x20000023ff6a7230 */ /* 0x100fe40000004100 */
[----:B------:R-:W-:Y:S01]  /*4920*/  FMUL.FTZ R133, R94, R133 ;  /* 0x000000855e857220 */ /* 0x000fe20000410000 */
[----:B------:R-:W-:-:S02]  /*4930*/  HADD2.F32 R129, -RZ, R35.H1_H1 ;  /* 0x30000023ff817230 */ /* 0x000fc40000004100 */
[C---:B------:R-:W-:Y:S01]  /*4940*/  FMUL.FTZ R134, R94.reuse, R149 ;  /* 0x000000955e867220 */ /* 0x040fe20000410000 */
[----:B------:R-:W-:Y:S02]  /*4950*/  HADD2.F32 R141, -RZ, R7.H1_H1 ;  /* 0x30000007ff8d7230 */ /* 0x000fe40000004100 */
[----:B------:R-:W-:Y:S01]  /*4960*/  FMUL.FTZ R130, R94, R135 ;  /* 0x000000875e827220 */ /* 0x000fe20000410000 */
[----:B------:R-:W-:Y:S02]  /*4970*/  HADD2.F32 R69, -RZ, R34.H1_H1 ;  /* 0x30000022ff457230 */ /* 0x000fe40000004100 */
[----:B------:R-:W-:Y:S01]  /*4980*/  FFMA.FTZ R135, R63, R68, R70 ;  /* 0x000000443f877223 */ /* 0x000fe20000010046 */
[----:B0-----:R-:W-:Y:S01]  /*4990*/  F2FP.F16.F32.PACK_AB R66, R64, R151 ;  /* 0x000000974042723e */ /* 0x001fe200000000ff */
[----:B------:R-:W-:Y:S01]  /*49a0*/  HADD2.F32 R71, -RZ, R6.H1_H1 ;  /* 0x30000006ff477230 */ /* 0x000fe20000004100 */
[----:B------:R-:W-:Y:S01]  /*49b0*/  F2FP.F16.F32.PACK_AB R64, R72, R81 ;  /* 0x000000514840723e */ /* 0x000fe200000000ff */
[----:B------:R-:W-:Y:S01]  /*49c0*/  FFMA.FTZ R139, R133, R106, R128 ;  /* 0x0000006a858b7223 */ /* 0x000fe20000010080 */
[----:B------:R-:W0:Y:S01]  /*49d0*/  LDC.64 R72, c[0x0][0x380] ;  /* 0x0000e000ff487b82 */ /* 0x000e220000000a00 */
[----:B------:R-:W-:Y:S01]  /*49e0*/  FFMA.FTZ R134, R134, R129, R141 ;  /* 0x0000008186867223 */ /* 0x000fe2000001008d */
[----:B------:R-:W-:Y:S01]  /*49f0*/  F2FP.F16.F32.PACK_AB R63, R80, R97 ;  /* 0x00000061503f723e */ /* 0x000fe200000000ff */
[----:B-1----:R-:W-:Y:S01]  /*4a00*/  IMAD.WIDE.U32 R128, R99, 0x10, R2 ;  /* 0x0000001063807825 */ /* 0x002fe200078e0002 */
[----:B------:R-:W-:-:S03]  /*4a10*/  F2FP.F16.F32.PACK_AB R62, R62, R95 ;  /* 0x0000005f3e3e723e */ /* 0x000fc600000000ff */
[----:B------:R-:W-:Y:S01]  /*4a20*/  FFMA.FTZ R130, R130, R69, R71 ;  /* 0x0000004582827223 */ /* 0x000fe20000010047 */
[----:B------:R-:W-:Y:S01]  /*4a30*/  F2FP.F16.F32.PACK_AB R61, R88, R93 ;  /* 0x0000005d583d723e */ /* 0x000fe200000000ff */
[--C-:B------:R-:W-:Y:S01]  /*4a40*/  IMAD.WIDE.U32 R132, R89, 0x10, R2.reuse ;  /* 0x0000001059847825 */ /* 0x100fe200078e0002 */
[----:B------:R-:W-:Y:S02]  /*4a50*/  F2FP.F16.F32.PACK_AB R60, R0, R91 ;  /* 0x0000005b003c723e */ /* 0x000fe400000000ff */
[----:B------:R-:W-:Y:S01]  /*4a60*/  F2FP.F16.F32.PACK_AB R69, R78, R79 ;  /* 0x0000004f4e45723e */ /* 0x000fe200000000ff */
[--C-:B------:R-:W-:Y:S01]  /*4a70*/  IMAD.WIDE.U32 R78, R65, 0x10, R2.reuse ;  /* 0x00000010414e7825 */ /* 0x100fe200078e0002 */
[----:B------:R-:W-:Y:S01]  /*4a80*/  F2FP.F16.F32.PACK_AB R71, R118, R157 ;  /* 0x0000009d7647723e */ /* 0x000fe200000000ff */
[----:B------:R1:W-:Y:S01]  /*4a90*/  STG.E.128 desc[UR6][R128.64], R60 ;  /* 0x0000003c80007986 */ /* 0x0003e2000c101d06 */
[----:B------:R-:W-:Y:S01]  /*4aa0*/  F2FP.F16.F32.PACK_AB R70, R114, R155 ;  /* 0x0000009b7246723e */ /* 0x000fe200000000ff */
[----:B------:R-:W-:Y:S01]  /*4ab0*/  IMAD.WIDE.U32 R88, R103, 0x10, R2 ;  /* 0x0000001067587825 */ /* 0x000fe200078e0002 */
[----:B------:R-:W-:-:S02]  /*4ac0*/  F2FP.F16.F32.PACK_AB R68, R76, R77 ;  /* 0x0000004d4c44723e */ /* 0x000fc400000000ff */
[----:B------:R-:W-:Y:S01]  /*4ad0*/  F2FP.F16.F32.PACK_AB R67, R153, R100 ;  /* 0x000000649943723e */ /* 0x000fe200000000ff */
[--C-:B------:R-:W-:Y:S01]  /*4ae0*/  IMAD.WIDE.U32 R76, R75, 0x10, R2.reuse ;  /* 0x000000104b4c7825 */ /* 0x100fe200078e0002 */
[----:B------:R-:W-:Y:S01]  /*4af0*/  F2FP.F16.F32.PACK_AB R65, R74, R83 ;  /* 0x000000534a41723e */ /* 0x000fe200000000ff */
[----:B------:R2:W-:Y:S01]  /*4b00*/  STG.E.128 desc[UR6][R132.64], R68 ;  /* 0x0000004484007986 */ /* 0x0005e2000c101d06 */
[----:B------:R-:W-:Y:S01]  /*4b10*/  F2FP.F16.F32.PACK_AB R106, R96, R109 ;  /* 0x0000006d606a723e */ /* 0x000fe200000000ff */
[--C-:B------:R-:W-:Y:S01]  /*4b20*/  IMAD.WIDE.U32 R94, R113, 0x10, R2.reuse ;  /* 0x00000010715e7825 */ /* 0x100fe200078e0002 */
[----:B------:R-:W-:Y:S01]  /*4b30*/  F2FP.F16.F32.PACK_AB R105, R90, R105 ;  /* 0x000000695a69723e */ /* 0x000fe200000000ff */
[----:B------:R2:W-:Y:S01]  /*4b40*/  STG.E.128 desc[UR6][R76.64], R64 ;  /* 0x000000404c007986 */ /* 0x0005e2000c101d06 */
[----:B------:R-:W-:Y:S01]  /*4b50*/  F2FP.F16.F32.PACK_AB R114, R120, R123 ;  /* 0x0000007b7872723e */ /* 0x000fe200000000ff */
[----:B------:R-:W-:Y:S01]  /*4b60*/  IMAD.WIDE.U32 R2, R131, 0x10, R2 ;  /* 0x0000001083027825 */ /* 0x000fe200078e0002 */
[----:B------:R-:W-:Y:S01]  /*4b70*/  F2FP.F16.F32.PACK_AB R113, R116, R125 ;  /* 0x0000007d7471723e */ /* 0x000fe200000000ff */
[----:B------:R2:W-:Y:S01]  /*4b80*/  STG.E.128 desc[UR6][R78.64], R104 ;  /* 0x000000684e007986 */ /* 0x0005e2000c101d06 */
[----:B------:R-:W-:-:S02]  /*4b90*/  F2FP.F16.F32.PACK_AB R112, R112, R121 ;  /* 0x000000797070723e */ /* 0x000fc400000000ff */
[----:B-1----:R-:W-:Y:S02]  /*4ba0*/  F2FP.F16.F32.PACK_AB R63, R117, R108 ;  /* 0x0000006c753f723e */ /* 0x002fe400000000ff */
[----:B------:R-:W-:Y:S02]  /*4bb0*/  F2FP.F16.F32.PACK_AB R62, R110, R119 ;  /* 0x000000776e3e723e */ /* 0x000fe400000000ff */
[----:B------:R-:W-:Y:S02]  /*4bc0*/  F2FP.F16.F32.PACK_AB R61, R102, R115 ;  /* 0x00000073663d723e */ /* 0x000fe400000000ff */
[----:B------:R-:W-:Y:S02]  /*4bd0*/  F2FP.F16.F32.PACK_AB R60, R98, R111 ;  /* 0x0000006f623c723e */ /* 0x000fe400000000ff */
[----:B------:R-:W-:Y:S02]  /*4be0*/  F2FP.F16.F32.PACK_AB R115, R122, R127 ;  /* 0x0000007f7a73723e */ /* 0x000fe400000000ff */
[----:B------:R-:W-:Y:S01]  /*4bf0*/  F2FP.F16.F32.PACK_AB R139, R134, R139 ;  /* 0x0000008b868b723e */ /* 0x000fe200000000ff */
[----:B------:R2:W-:Y:S01]  /*4c00*/  STG.E.128 desc[UR6][R88.64], R60 ;  /* 0x0000003c58007986 */ /* 0x0005e2000c101d06 */
[----:B------:R-:W-:-:S02]  /*4c10*/  F2FP.F16.F32.PACK_AB R138, R130, R135 ;  /* 0x00000087828a723e */ /* 0x000fc400000000ff */
[----:B------:R-:W-:Y:S01]  /*4c20*/  F2FP.F16.F32.PACK_AB R137, R124, R137 ;  /* 0x000000897c89723e */ /* 0x000fe200000000ff */
[----:B------:R2:W-:Y:S01]  /*4c30*/  STG.E.128 desc[UR6][R94.64], R112 ;  /* 0x000000705e007986 */ /* 0x0005e2000c101d06 */
[----:B------:R-:W-:Y:S02]  /*4c40*/  F2FP.F16.F32.PACK_AB R136, R101, R126 ;  /* 0x0000007e6588723e */ /* 0x000fe400000000ff */
[----:B0-----:R-:W-:-:S03]  /*4c50*/  IADD3 R92, PT, PT, R92, R72, RZ ;  /* 0x000000485c5c7210 */ /* 0x001fc60007ffe0ff */
[----:B------:R2:W-:Y:S01]  /*4c60*/  STG.E.128 desc[UR6][R2.64], R136 ;  /* 0x0000008802007986 */ /* 0x0005e2000c101d06 */
[----:B------:R-:W-:-:S13]  /*4c70*/  ISETP.GE.AND P2, PT, R92, R73, PT ;  /* 0x000000495c00720c */ /* 0x000fda0003f46270 */
[----:B------:R-:W-:Y:S05]  /*4c80*/  @!P2 BRA `(.L_x_4755) ;  /* 0xffffffb400e0a947 */ /* 0x000fea000383ffff */
[----:B------:R-:W-:Y:S05]  /*4c90*/  EXIT ;  /* 0x000000000000794d */ /* 0x000fea0003800000 */
.L_x_4756:
        /* <DEDUP_REMOVED lines=14> */
.L_x_42308:


//--------------------- .text._ZN10layer_norm13ln_fwd_kernelINS_13Kernel_traitsI6__halfS2_S2_S2_fjLj7168ELj1ELj1ELj4ELj16ENS_18Kernel_traits_baseILj7168ES2_S2_S2_S2_fjLj128EEEEELb0ELb0ELb1ELb0EEEvNS_9FwdParamsE --------------------------
	.section	.text._ZN10layer_norm13ln_fwd_kernelINS_13Kernel_traitsI6__halfS2_S2_S2_fjLj7168ELj1ELj1ELj4ELj16ENS_18Kernel_traits_baseILj7168ES2_S2_S2_S2_fjLj128EEEEELb0ELb0ELb1ELb0EEEvNS_9FwdParamsE,"ax",@progbits
	.align	128
        .global         _ZN10layer_norm13ln_fwd_kernelINS_13Kernel_traitsI6__halfS2_S2_S2_fjLj7168ELj1ELj1ELj4ELj16ENS_18Kernel_traits_baseILj7168ES2_S2_S2_S2_fjLj128EEEEELb0ELb0ELb1ELb0EEEvNS_9FwdParamsE
        .type           _ZN10layer_norm13ln_fwd_kernelINS_13Kernel_traitsI6__halfS2_S2_S2_fjLj7168ELj1ELj1ELj4ELj16ENS_18Kernel_traits_baseILj7168ES2_S2_S2_S2_fjLj128EEEEELb0ELb0ELb1ELb0EEEvNS_9FwdParamsE,@function
        .size           _ZN10layer_norm13ln_fwd_kernelINS_13Kernel_traitsI6__halfS2_S2_S2_fjLj7168ELj1ELj1ELj4ELj16ENS_18Kernel_traits_baseILj7168ES2_S2_S2_S2_fjLj128EEEEELb0ELb0ELb1ELb0EEEvNS_9FwdParamsE,(.L_x_42309 - _ZN10layer_norm13ln_fwd_kernelINS_13Kernel_traitsI6__halfS2_S2_S2_fjLj7168ELj1ELj1ELj4ELj16ENS_18Kernel_traits_baseILj7168ES2_S2_S2_S2_fjLj128EEEEELb0ELb0ELb1ELb0EEEvNS_9FwdParamsE)
        .other          _ZN10layer_norm13ln_fwd_kernelINS_13Kernel_traitsI6__halfS2_S2_S2_fjLj7168ELj1ELj1ELj4ELj16ENS_18Kernel_traits_baseILj7168ES2_S2_S2_S2_fjLj128EEEEELb0ELb0ELb1ELb0EEEvNS_9FwdParamsE,@"STO_CUDA_ENTRY STV_DEFAULT"
_ZN10layer_norm13ln_fwd_kernelINS_13Kernel_traitsI6__halfS2_S2_S2_fjLj7168ELj1ELj1ELj4ELj16ENS_18Kernel_traits_baseILj7168ES2_S2_S2_S2_fjLj128EEEEELb0ELb0ELb1ELb0EEEvNS_9FwdParamsE:
.text._ZN10layer_norm13ln_fwd_kernelINS_13Kernel_traitsI6__halfS2_S2_S2_fjLj7168ELj1ELj1ELj4ELj16ENS_18Kernel_traits_baseILj7168ES2_S2_S2_S2_fjLj128EEEEELb0ELb0ELb1ELb0EEEvNS_9FwdParamsE:
        /* <DEDUP_REMOVED lines=75> */
.L_x_4758:
        /* <DEDUP_REMOVED lines=67> */
.L_x_4759:
[----:B------:R-:W-:Y:S05]  /*08e0*/  BSYNC.RECONVERGENT B0 ;  /* 0x0000000000007941 */ /* 0x000fea0003800200 */
.L_x_4757:
[----:B------:R-:W0:Y:S02]  /*08f0*/  LDCU UR4, c[0x0][0x384] ;  /* 0x00007080ff0477ac */ /* 0x000e240008000800 */
[----:B0-----:R-:W-:-:S13]  /*0900*/  ISETP.GE.AND P0, PT, R0, UR4, PT ;  /* 0x0000000400007c0c */ /* 0x001fda000bf06270 */
[----:B------:R-:W-:Y:S05]  /*0910*/  @P0 EXIT ;  /* 0x000000000000094d */ /* 0x000fea0003800000 */
[----:B------:R-:W-:Y:S01]  /*0920*/  SHF.R.S32.HI R29, RZ, 0x3, R29 ;  /* 0x00000003ff1d7819 */ /* 0x000fe2000001141d */
[----:B------:R-:W0:Y:S03]  /*0930*/  LDCU.U8 UR10, c[0x0][0x410] ;  /* 0x00008200ff0a77ac */ /* 0x000e260008000000 */
[C---:B------:R-:W-:Y:S01]  /*0940*/  LOP3.LUT R4, R29.reuse, 0x7f, RZ, 0xc0, !PT ;  /* 0x0000007f1d047812 */ /* 0x040fe200078ec0ff */
[----:B------:R-:W1:Y:S01]  /*0950*/  LDCU UR11, c[0x0][0x400] ;  /* 0x00008000ff0b77ac */ /* 0x000e620008000800 */
[----:B------:R-:W-:Y:S02]  /*0960*/  SHF.L.U32 R29, R29, 0x1, RZ ;  /* 0x000000011d1d7819 */ /* 0x000fe400000006ff */
[----:B------:R-:W-:Y:S01]  /*0970*/  VIADDMNMX R28, R4, -R28, RZ, !PT ;  /* 0x8000001c041c7246 */ /* 0x000fe200078001ff */
[----:B------:R-:W-:Y:S01]  /*0980*/  IMAD R4, R3, -0x20, R4 ;  /* 0xffffffe003047824 */ /* 0x000fe200078e0204 */
[----:B------:R-:W-:Y:S01]  /*0990*/  LOP3.LUT R29, R29, 0xffffff00, RZ, 0xc0, !PT ;  /* 0xffffff001d1d7812 */ /* 0x000fe200078ec0ff */
[----:B------:R-:W2:Y:S01]  /*09a0*/  LDCU.64 UR8, c[0x0][0x3a0] ;  /* 0x00007400ff0877ac */ /* 0x000ea20008000a00 */
[----:B------:R-:W-:-:S02]  /*09b0*/  VIMNMX R28, PT, PT, R28, 0x20, PT ;  /* 0x000000201c1c7848 */ /* 0x000fc40003fe0100 */
[----:B------:R-:W-:Y:S01]  /*09c0*/  VIMNMX R4, PT, PT, RZ, R4, !PT ;  /* 0x00000004ff047248 */ /* 0x000fe20007fe0100 */
[----:B------:R-:W-:Y:S01]  /*09d0*/  UPLOP3.LUT UP1, UPT, UPT, UPT, UPT, 0x40, 0x4 ;  /* 0x000000000004789c */ /* 0x000fe20003f2e870 */
[-C--:B------:R-:W-:Y:S02]  /*09e0*/  LEA R28, R28, R29.reuse, 0x3 ;  /* 0x0000001d1c1c7211 */ /* 0x080fe400078e18ff */
[----:B------:R-:W-:Y:S02]  /*09f0*/  VIMNMX R4, PT, PT, R4, 0x20, PT ;  /* 0x0000002004047848 */ /* 0x000fe40003fe0100 */
[----:B------:R-:W-:Y:S02]  /*0a00*/  I2FP.F32.U32 R28, R28 ;  /* 0x0000001c001c7245 */ /* 0x000fe40000201000 */
[----:B------:R-:W-:Y:S02]  /*0a10*/  LEA R4, R4, R29, 0x3 ;  /* 0x0000001d04047211 */ /* 0x000fe400078e18ff */
[----:B01----:R3:W4:Y:S05]  /*0a20*/  MUFU.RCP R3, R28 ;  /* 0x0000001c00037308 */ /* 0x00372a0000001000 */
.L_x_4813:
[----:B------:R-:W0:Y:S08]  /*0a30*/  LDC.64 R88, c[0x0][0x3f0] ;  /* 0x0000fc00ff587b82 */ /* 0x000e300000000a00 */
[----:B------:R-:W1:Y:S01]  /*0a40*/  LDC R126, c[0x0][0x388] ;  /* 0x0000e200ff7e7b82 */ /* 0x000e620000000800 */
[----:B0-----:R-:W-:-:S05]  /*0a50*/  IMAD.WIDE R88, R0, 0x4, R88 ;  /* 0x0000000400587825 */ /* 0x001fca00078e0258 */
[----:B------:R0:W2:Y:S02]  /*0a60*/  LDG.E R130, desc[UR6][R88.64] ;  /* 0x0000000658827981 */ /* 0x0000a4000c1e1900 */
[----:B0-----:R-:W0:Y:S02]  /*0a70*/  LDC.64 R88, c[0x0][0x3f8] ;  /* 0x0000fe00ff587b82 */ /* 0x001e240000000a00 */
[----:B0-----:R-:W-:-:S05]  /*0a80*/  IMAD.WIDE R88, R0, 0x4, R88 ;  /* 0x0000000400587825 */ /* 0x001fca00078e0258 */
[----:B-----5:R0:W5:Y:S01]  /*0a90*/  LDG.E R127, desc[UR6][R88.64] ;  /* 0x00000006587f7981 */ /* 0x020162000c1e1900 */
[----:B------:R-:W-:Y:S01]  /*0aa0*/  ISETP.GE.U32.AND P0, PT, R2, 0x80, PT ;  /* 0x000000800200780c */ /* 0x000fe20003f06070 */
[----:B-1----:R-:W-:Y:S01]  /*0ab0*/  IMAD R90, R0, R126, RZ ;  /* 0x0000007e005a7224 */ /* 0x002fe200078e02ff */
[----:B------:R-:W-:Y:S01]  /*0ac0*/  BSSY.RECONVERGENT B0, `(.L_x_4760) ;  /* 0x0000079000007945 */ /* 0x000fe20003800200 */
[----:B------:R-:W1:Y:S01]  /*0ad0*/  S2R R125, SR_TID.X ;  /* 0x00000000007d7919 */ /* 0x000e620000002100 */
[----:B------:R-:W-:Y:S01]  /*0ae0*/  HFMA2 R132, -RZ, RZ, 0, 0 ;  /* 0x00000000ff847431 */ /* 0x000fe200000001ff */
[----:B--2---:R-:W-:-:S13]  /*0af0*/  ISETP.GE.AND P5, PT, R130, 0x1, PT ;  /* 0x000000018200780c */ /* 0x004fda0003fa6270 */
[----:B------:R-:W-:-:S05]  /*0b00*/  @P5 IADD3 R91, PT, PT, R130, -0x1, RZ ;  /* 0xffffffff825b5810 */ /* 0x000fca0007ffe0ff */
        /* <DEDUP_REMOVED lines=12> */
[----:B0-----:R-:W-:-:S05]  /*0bd0*/  IMAD.WIDE.U32 R22, R132, 0x10, R22 ;  /* 0x0000001084167825 */ /* 0x001fca00078e0016 */
[----:B---3--:R0:W5:Y:S02]  /*0be0*/  LDG.E.128 R28, desc[UR6][R22.64] ;  /* 0x00000006161c7981 */ /* 0x008164000c1e1d00 */
.L_x_4762:
[----:B------:R-:W-:Y:S05]  /*0bf0*/  BRA.U !UP0, `(.L_x_4763) ;  /* 0x0000000108d87547 */ /* 0x000fea000b800000 */
[----:B0-----:R-:W0:Y:S02]  /*0c00*/  LDC.64 R22, c[0x0][0x3a0] ;  /* 0x0000e800ff167b82 */ /* 0x001e240000000a00 */
[----:B0-----:R-:W-:-:S05]  /*0c10*/  IMAD.WIDE.U32 R22, R128, 0x10, R22 ;  /* 0x0000001080167825 */ /* 0x001fca00078e0016 */
[----:B------:R-:W2:Y:S01]  /*0c20*/  LDG.E.128 R24, desc[UR6][R22.64] ;  /* 0x0000000616187981 */ /* 0x000ea2000c1e1d00 */
[----:B------:R-:W-:-:S13]  /*0c30*/  ISETP.GT.AND P1, PT, R130, RZ, PT ;  /* 0x000000ff8200720c */ /* 0x000fda0003f24270 */
[----:B------:R-:W0:Y:S01]  /*0c40*/  @P1 LDC R134, c[0x0][0x40c] ;  /* 0x00010300ff861b82 */ /* 0x000e220000000800 */
[----:B-----5:R-:W-:Y:S02]  /*0c50*/  @P1 HADD2.F32 R91, -RZ, R28.H1_H1 ;  /* 0x3000001cff5b1230 */ /* 0x020fe40000004100 */
[--C-:B------:R-:W-:Y:S02]  /*0c60*/  @P1 HADD2.F32 R90, -RZ, R29.reuse.H0_H0 ;  /* 0x2000001dff5a1230 */ /* 0x100fe40000004100 */
[----:B------:R-:W-:-:S03]  /*0c70*/  @P1 HADD2.F32 R93, -RZ, R29.H1_H1 ;  /* 0x3000001dff5d1230 */ /* 0x000fc60000004100 */
[----:B------:R-:W1:Y:S08]  /*0c80*/  @P1 LDC R136, c[0x0][0x40c] ;  /* 0x00010300ff881b82 */ /* 0x000e700000000800 */
[----:B------:R-:W3:Y:S08]  /*0c90*/  @P1 LDC R137, c[0x0][0x40c] ;  /* 0x00010300ff891b82 */ /* 0x000ef00000000800 */
[----:B------:R-:W4:Y:S08]  /*0ca0*/  @P1 LDC R138, c[0x0][0x40c] ;  /* 0x00010300ff8a1b82 */ /* 0x000f300000000800 */
[----:B------:R-:W4:Y:S08]  /*0cb0*/  @P1 LDC R139, c[0x0][0x40c] ;  /* 0x00010300ff8b1b82 */ /* 0x000f300000000800 */
[----:B------:R-:W4:Y:S08]  /*0cc0*/  @P1 LDC R140, c[0x0][0x40c] ;  /* 0x00010300ff8c1b82 */ /* 0x000f300000000800 */
[----:B------:R-:W4:Y:S08]  /*0cd0*/  @P1 LDC R135, c[0x0][0x40c] ;  /* 0x00010300ff871b82 */ /* 0x000f300000000800 */
[----:B------:R-:W4:Y:S01]  /*0ce0*/  @P1 LDC R141, c[0x0][0x40c] ;  /* 0x00010300ff8d1b82 */ /* 0x000f220000000800 */
[----:B--2---:R-:W-:-:S02]  /*0cf0*/  HADD2.F32 R88, -RZ, R24.H1_H1 ;  /* 0x30000018ff587230 */ /* 0x004fc40000004100 */
[--C-:B------:R-:W-:Y:S02]  /*0d00*/  HADD2.F32 R23, -RZ, R25.reuse.H0_H0 ;  /* 0x20000019ff177230 */ /* 0x100fe40000004100 */
[----:B------:R-:W-:Y:S01]  /*0d10*/  HADD2.F32 R89, -RZ, R24.H0_H0 ;  /* 0x20000018ff597230 */ /* 0x000fe20000004100 */
[----:B------:R-:W-:Y:S01]  /*0d20*/  @!P1 MOV R24, R88 ;  /* 0x0000005800189202 */ /* 0x000fe20000000f00 */
[----:B------:R-:W-:Y:S02]  /*0d30*/  HADD2.F32 R22, -RZ, R25.H1_H1 ;  /* 0x30000019ff167230 */ /* 0x000fe40000004100 */
[----:B0-----:R-:W-:Y:S01]  /*0d40*/  @P1 FFMA.FTZ R24, R91, R134, R88 ;  /* 0x000000865b181223 */ /* 0x001fe20000010058 */
[--C-:B------:R-:W-:Y:S02]  /*0d50*/  HADD2.F32 R129, -RZ, R26.reuse.H0_H0 ;  /* 0x2000001aff817230 */ /* 0x100fe40000004100 */
[----:B-1----:R-:W-:Y:S01]  /*0d60*/  @P1 FFMA.FTZ R23, R90, R136, R23 ;  /* 0x000000885a171223 */ /* 0x002fe20000010017 */
[----:B------:R-:W-:-:S02]  /*0d70*/  HADD2.F32 R131, -RZ, R26.H1_H1 ;  /* 0x3000001aff837230 */ /* 0x000fc40000004100 */
[----:B---3--:R-:W-:Y:S01]  /*0d80*/  @P1 FFMA.FTZ R22, R93, R137, R22 ;  /* 0x000000895d161223 */ /* 0x008fe20000010016 */
[--C-:B------:R-:W-:Y:S01]  /*0d90*/  HADD2.F32 R133, -RZ, R27.reuse.H0_H0 ;  /* 0x2000001bff857230 */ /* 0x100fe20000004100 */
[----:B------:R-:W-:Y:S01]  /*0da0*/  @!P1 MOV R26, R129 ;  /* 0x00000081001a9202 */ /* 0x000fe20000000f00 */
[----:B------:R-:W-:Y:S01]  /*0db0*/  HADD2.F32 R94, -RZ, R27.H1_H1 ;  /* 0x3000001bff5e7230 */ /* 0x000fe20000004100 */
[----:B------:R-:W-:Y:S01]  /*0dc0*/  @!P1 MOV R27, R131 ;  /* 0x00000083001b9202 */ /* 0x000fe20000000f00 */
[--C-:B------:R-:W-:Y:S01]  /*0dd0*/  @P1 HADD2.F32 R90, -RZ, R30.reuse.H0_H0 ;  /* 0x2000001eff5a1230 */ /* 0x100fe20000004100 */
[----:B------:R-:W-:Y:S01]  /*0de0*/  @!P1 MOV R93, R133 ;  /* 0x00000085005d9202 */ /* 0x000fe20000000f00 */
[----:B------:R-:W-:Y:S01]  /*0df0*/  @P1 HADD2.F32 R134, -RZ, R30.H1_H1 ;  /* 0x3000001eff861230 */ /* 0x000fe20000004100 */
[----:B------:R-:W-:Y:S01]  /*0e00*/  @!P1 MOV R25, R89 ;  /* 0x0000005900199202 */ /* 0x000fe20000000f00 */
[----:B------:R-:W-:Y:S02]  /*0e10*/  @P1 HADD2.F32 R136, -RZ, R31.H0_H0 ;  /* 0x2000001fff881230 */ /* 0x000fe40000004100 */
[----:B----4-:R-:W-:Y:S01]  /*0e20*/  @P1 FFMA.FTZ R26, R90, R138, R129 ;  /* 0x0000008a5a1a1223 */ /* 0x010fe20000010081 */
[----:B------:R-:W-:-:S02]  /*0e30*/  @P1 HADD2.F32 R88, -RZ, R28.H0_H0 ;  /* 0x2000001cff581230 */ /* 0x000fc40000004100 */
[----:B------:R-:W-:Y:S01]  /*0e40*/  @P1 FFMA.FTZ R27, R134, R139, R131 ;  /* 0x0000008b861b1223 */ /* 0x000fe20000010083 */
[----:B------:R-:W-:Y:S02]  /*0e50*/  @P1 HADD2.F32 R91, -RZ, R31.H1_H1 ;  /* 0x3000001fff5b1230 */ /* 0x000fe40000004100 */
[----:B------:R-:W-:Y:S01]  /*0e60*/  @P1 FFMA.FTZ R93, R136, R140, R133 ;  /* 0x0000008c885d1223 */ /* 0x000fe20000010085 */
[----:B------:R-:W-:Y:S01]  /*0e70*/  F2FP.F16.F32.PACK_AB R90, RZ, R22 ;  /* 0x00000016ff5a723e */ /* 0x000fe200000000ff */
[----:B------:R-:W-:Y:S01]  /*0e80*/  @P1 FFMA.FTZ R25, R88, R135, R89 ;  /* 0x0000008758191223 */ /* 0x000fe20000010059 */
[----:B------:R-:W-:Y:S01]  /*0e90*/  F2FP.F16.F32.PACK_AB R89, RZ, R23 ;  /* 0x00000017ff59723e */ /* 0x000fe200000000ff */
[----:B------:R-:W-:Y:S01]  /*0ea0*/  @P1 FFMA.FTZ R94, R91, R141, R94 ;  /* 0x0000008d5b5e1223 */ /* 0x000fe2000001005e */
[----:B------:R-:W-:Y:S02]  /*0eb0*/  F2FP.F16.F32.PACK_AB R129, RZ, R24 ;  /* 0x00000018ff81723e */ /* 0x000fe400000000ff */
[----:B------:R-:W-:-:S02]  /*0ec0*/  F2FP.F16.F32.PACK_AB R131, RZ, R26 ;  /* 0x0000001aff83723e */ /* 0x000fc400000000ff */
[----:B------:R-:W-:Y:S02]  /*0ed0*/  F2FP.F16.F32.PACK_AB R133, RZ, R27 ;  /* 0x0000001bff85723e */ /* 0x000fe400000000ff */
[----:B------:R-:W-:Y:S02]  /*0ee0*/  F2FP.F16.F32.PACK_AB R134, RZ, R93 ;  /* 0x0000005dff86723e */ /* 0x000fe400000000ff */
[----:B------:R-:W-:Y:S02]  /*0ef0*/  F2FP.F16.F32.PACK_AB R88, RZ, R25 ;  /* 0x00000019ff58723e */ /* 0x000fe400000000ff */
[----:B------:R-:W-:Y:S02]  /*0f00*/  F2FP.F16.F32.PACK_AB R91, RZ, R94 ;  /* 0x0000005eff5b723e */ /* 0x000fe400000000ff */
[----:B------:R-:W-:Y:S02]  /*0f10*/  PRMT R89, R89, 0x5410, R90 ;  /* 0x0000541059597816 */ /* 0x000fe4000000005a */
[----:B------:R-:W-:-:S02]  /*0f20*/  PRMT R90, R131, 0x5410, R133 ;  /* 0x00005410835a7816 */ /* 0x000fc40000000085 */
[----:B------:R-:W-:Y:S02]  /*0f30*/  PRMT R88, R88, 0x5410, R129 ;  /* 0x0000541058587816 */ /* 0x000fe40000000081 */
[----:B------:R-:W-:Y:S01]  /*0f40*/  PRMT R91, R134, 0x5410, R91 ;  /* 0x00005410865b7816 */ /* 0x000fe2000000005b */
[----:B------:R-:W-:Y:S06]  /*0f50*/  BRA `(.L_x_4764) ;  /* 0x0000000000a87947 */ /* 0x000fec0003800000 */
.L_x_4763:
[----:B------:R-:W1:Y:S01]  /*0f60*/  @P5 LDC R91, c[0x0][0x40c] ;  /* 0x00010300ff5b5b82 */ /* 0x000e620000000800 */
[----:B-----5:R-:W-:Y:S01]  /*0f70*/  @P5 HADD2.F32 R88, -RZ, R29.H0_H0 ;  /* 0x2000001dff585230 */ /* 0x020fe20000004100 */
[----:B------:R-:W-:Y:S01]  /*0f80*/  CS2R R24, SRZ ;  /* 0x0000000000187805 */ /* 0x000fe2000001ff00 */
[--C-:B------:R-:W-:Y:S02]  /*0f90*/  @P5 HADD2.F32 R26, -RZ, R28.reuse.H1_H1 ;  /* 0x3000001cff1a5230 */ /* 0x100fe40000004100 */
[----:B0-----:R-:W-:Y:S02]  /*0fa0*/  HFMA2 R23, -RZ, RZ, 0, 0 ;  /* 0x00000000ff177431 */ /* 0x001fe400000001ff */
[----:B------:R-:W-:Y:S02]  /*0fb0*/  @P5 HADD2.F32 R22, -RZ, R28.H0_H0 ;  /* 0x2000001cff165230 */ /* 0x000fe40000004100 */
[----:B------:R-:W-:Y:S02]  /*0fc0*/  HFMA2 R93, -RZ, RZ, 0, 0 ;  /* 0x00000000ff5d7431 */ /* 0x000fe400000001ff */
[--C-:B------:R-:W-:Y:S01]  /*0fd0*/  @P5 HADD2.F32 R131, -RZ, R31.reuse.H0_H0 ;  /* 0x2000001fff835230 */ /* 0x100fe20000004100 */
[----:B------:R-:W0:Y:S01]  /*0fe0*/  @P5 LDC R89, c[0x0][0x40c] ;  /* 0x00010300ff595b82 */ /* 0x000e220000000800 */
[----:B------:R-:W-:Y:S01]  /*0ff0*/  @P5 HADD2.F32 R133, -RZ, R31.H1_H1 ;  /* 0x3000001fff855230 */ /* 0x000fe20000004100 */
[----:B------:R-:W-:-:S06]  /*1000*/  MOV R94, RZ ;  /* 0x000000ff005e7202 */ /* 0x000fcc0000000f00 */
[----:B------:R-:W2:Y:S08]  /*1010*/  @P5 LDC R27, c[0x0][0x40c] ;  /* 0x00010300ff1b5b82 */ /* 0x000eb00000000800 */
[----:B------:R-:W3:Y:S01]  /*1020*/  @P5 LDC R129, c[0x0][0x40c] ;  /* 0x00010300ff815b82 */ /* 0x000ee20000000800 */
[----:B-1----:R-:W-:Y:S01]  /*1030*/  @P5 FMUL.FTZ R23, R88, R91 ;  /* 0x0000005b58175220 */ /* 0x002fe20000410000 */
[----:B------:R-:W-:-:S02]  /*1040*/  @P5 HADD2.F32 R88, -RZ, R29.H1_H1 ;  /* 0x3000001dff585230 */ /* 0x000fc40000004100 */
[----:B------:R-:W-:-:S04]  /*1050*/  @P5 HADD2.F32 R91, -RZ, R30.H1_H1 ;  /* 0x3000001eff5b5230 */ /* 0x000fc80000004100 */
[----:B------:R-:W1:Y:S01]  /*1060*/  @P5 LDC R90, c[0x0][0x40c] ;  /* 0x00010300ff5a5b82 */ /* 0x000e620000000800 */
[----:B0-----:R-:W-:Y:S01]  /*1070*/  @P5 FMUL.FTZ R24, R26, R89 ;  /* 0x000000591a185220 */ /* 0x001fe20000410000 */
[----:B------:R-:W-:-:S06]  /*1080*/  @P5 HADD2.F32 R89, -RZ, R30.H0_H0 ;  /* 0x2000001eff595230 */ /* 0x000fcc0000004100 */
[----:B------:R-:W0:Y:S01]  /*1090*/  @P5 LDC R134, c[0x0][0x40c] ;  /* 0x00010300ff865b82 */ /* 0x000e220000000800 */
[----:B--2---:R-:W-:Y:S01]  /*10a0*/  @P5 FMUL.FTZ R25, R22, R27 ;  /* 0x0000001b16195220 */ /* 0x004fe20000410000 */
[----:B------:R-:W-:Y:S02]  /*10b0*/  MOV R22, RZ ;  /* 0x000000ff00167202 */ /* 0x000fe40000000f00 */
[----:B------:R-:W-:-:S04]  /*10c0*/  CS2R R26, SRZ ;  /* 0x00000000001a7805 */ /* 0x000fc8000001ff00 */
[----:B------:R-:W2:Y:S01]  /*10d0*/  @P5 LDC R136, c[0x0][0x40c] ;  /* 0x00010300ff885b82 */ /* 0x000ea20000000800 */
[----:B---3--:R-:W-:Y:S01]  /*10e0*/  @P5 FMUL.FTZ R22, R88, R129 ;  /* 0x0000008158165220 */ /* 0x008fe20000410000 */
[----:B------:R-:W-:-:S06]  /*10f0*/  F2FP.F16.F32.PACK_AB R88, RZ, R25 ;  /* 0x00000019ff58723e */ /* 0x000fcc00000000ff */
[----:B------:R-:W3:Y:S01]  /*1100*/  @P5 LDC R138, c[0x0][0x40c] ;  /* 0x00010300ff8a5b82 */ /* 0x000ee20000000800 */
[----:B-1----:R-:W-:Y:S01]  /*1110*/  @P5 FMUL.FTZ R26, R89, R90 ;  /* 0x0000005a591a5220 */ /* 0x002fe20000410000 */
[----:B------:R-:W-:Y:S02]  /*1120*/  F2FP.F16.F32.PACK_AB R89, RZ, R24 ;  /* 0x00000018ff59723e */ /* 0x000fe400000000ff */
[----:B------:R-:W-:Y:S02]  /*1130*/  F2FP.F16.F32.PACK_AB R90, RZ, R23 ;  /* 0x00000017ff5a723e */ /* 0x000fe400000000ff */
[----:B------:R-:W-:Y:S01]  /*1140*/  F2FP.F16.F32.PACK_AB R129, RZ, R26 ;  /* 0x0000001aff81723e */ /* 0x000fe200000000ff */
[----:B0-----:R-:W-:Y:S01]  /*1150*/  @P5 FMUL.FTZ R27, R91, R134 ;  /* 0x000000865b1b5220 */ /* 0x001fe20000410000 */
[----:B------:R-:W-:Y:S02]  /*1160*/  F2FP.F16.F32.PACK_AB R91, RZ, R22 ;  /* 0x00000016ff5b723e */ /* 0x000fe400000000ff */
[----:B------:R-:W-:-:S02]  /*1170*/  PRMT R88, R88, 0x5410, R89 ;  /* 0x0000541058587816 */ /* 0x000fc40000000059 */
[----:B------:R-:W-:Y:S01]  /*1180*/  PRMT R89, R90, 0x5410, R91 ;  /* 0x000054105a597816 */ /* 0x000fe2000000005b */
[----:B--2---:R-:W-:Y:S01]  /*1190*/  @P5 FMUL.FTZ R93, R131, R136 ;  /* 0x00000088835d5220 */ /* 0x004fe20000410000 */
[----:B------:R-:W-:-:S04]  /*11a0*/  F2FP.F16.F32.PACK_AB R131, RZ, R27 ;  /* 0x0000001bff83723e */ /* 0x000fc800000000ff */
[----:B------:R-:W-:Y:S01]  /*11b0*/  PRMT R90, R129, 0x5410, R131 ;  /* 0x00005410815a7816 */ /* 0x000fe20000000083 */
[----:B---3--:R-:W-:Y:S01]  /*11c0*/  @P5 FMUL.FTZ R94, R133, R138 ;  /* 0x0000008a855e5220 */ /* 0x008fe20000410000 */
[----:B------:R-:W-:-:S04]  /*11d0*/  F2FP.F16.F32.PACK_AB R133, RZ, R93 ;  /* 0x0000005dff85723e */ /* 0x000fc800000000ff */
[----:B------:R-:W-:-:S04]  /*11e0*/  F2FP.F16.F32.PACK_AB R134, RZ, R94 ;  /* 0x0000005eff86723e */ /* 0x000fc800000000ff */
[----:B------:R-:W-:-:S07]  /*11f0*/  PRMT R91, R133, 0x5410, R134 ;  /* 0x00005410855b7816 */ /* 0x000fce0000000086 */
.L_x_4764:
[----:B------:R-:W0:Y:S01]  /*1200*/  LDC.64 R134, c[0x0][0x3a8] ;  /* 0x0000ea00ff867b82 */ /* 0x000e220000000a00 */
[----:B------:R-:W-:Y:S01]  /*1210*/  IADD3 R132, PT, PT, R132, 0x80, RZ ;  /* 0x0000008084847810 */ /* 0x000fe20007ffe0ff */
[C---:B0-----:R-:W-:Y:S01]  /*1220*/  IMAD.WIDE.U32 R134, R128.reuse, 0x10, R134 ;  /* 0x0000001080867825 */ /* 0x041fe200078e0086 */
[----:B------:R-:W-:-:S04]  /*1230*/  IADD3 R128, PT, PT, R128, 0x80, RZ ;  /* 0x0000008080807810 */ /* 0x000fc80007ffe0ff */
[----:B------:R0:W-:Y:S03]  /*1240*/  STG.E.128 desc[UR6][R134.64], R88 ;  /* 0x0000005886007986 */ /* 0x0001e6000c101d06 */
.L_x_4761:
[----:B------:R-:W-:Y:S05]  /*1250*/  BSYNC.RECONVERGENT B0 ;  /* 0x0000000000007941 */ /* 0x000fea0003800200 */
.L_x_4760:
[----:B------:R-:W-:Y:S01]  /*1260*/  ISETP.GE.U32.AND P1, PT, R2, 0x100, PT ;  /* 0x000001000200780c */ /* 0x000fe20003f26070 */
[----:B------:R-:W-:Y:S03]  /*1270*/  BSSY.RECONVERGENT B0, `(.L_x_4765) ;  /* 0x0000069000007945 */ /* 0x000fe60003800200 */
[----:B------:R-:W-:-:S09]  /*1280*/  P2R R129, PR, RZ, 0x2 ;  /* 0x00000002ff817803 */ /* 0x000fd20000000000 */
[----:B------:R-:W-:Y:S05]  /*1290*/  @!P1 BRA `(.L_x_4766) ;  /* 0x0000000400989947 */ /* 0x000fea0003800000 */
[----:B------:R-:W-:-:S04]  /*12a0*/  UISETP.NE.U32.AND UP0, UPT, UR8, URZ, UPT ;  /* 0x000000ff0800728c */ /* 0x000fc8000bf05070 */
[----:B------:R-:W-:Y:S01]  /*12b0*/  UISETP.NE.AND.EX UP0, UPT, UR9, URZ, UPT, UP0 ;  /* 0x000000ff0900728c */ /* 0x000fe2000bf05300 */
[----:B------:R-:W-:Y:S10]  /*12c0*/  @!P5 BRA `(.L_x_4767) ;  /* 0x00000000000cd947 */ /* 0x000ff40003800000 */
[----:B---3--:R-:W1:Y:S02]  /*12d0*/  LDC.64 R28, c[0x0][0x390] ;  /* 0x0000e400ff1c7b82 */ /* 0x008e640000000a00 */
[----:B-1----:R-:W-:-:S06]  /*12e0*/  IMAD.WIDE.U32 R28, R132, 0x10, R28 ;  /* 0x00000010841c7825 */ /* 0x002fcc00078e001c */
[----:B------:R-:W5:Y:S02]  /*12f0*/  LDG.E.128 R28, desc[UR6][R28.64] ;  /* 0x000000061c1c7981 */ /* 0x000f64000c1e1d00 */
.L_x_4767:
[----:B------:R-:W-:Y:S05]  /*1300*/  BRA.U !UP0, `(.L_x_4768) ;  /* 0x0000000108c47547 */ /* 0x000fea000b800000 */
[----:B0-----:R-:W0:Y:S02]  /*1310*/  LDC.64 R88, c[0x0][0x3a0] ;  /* 0x0000e800ff587b82 */ /* 0x001e240000000a00 */
[----:B0-----:R-:W-:-:S06]  /*1320*/  IMAD.WIDE.U32 R88, R128, 0x10, R88 ;  /* 0x0000001080587825 */ /* 0x001fcc00078e0058 */
        /* <DEDUP_REMOVED lines=14> */
[----:B------:R-:W-:Y:S02]  /*1410*/  HADD2.F32 R95, -RZ, R88.H0_H0 ;  /* 0x20000058ff5f7230 */ /* 0x000fe40000004100 */
[--C-:B------:R-:W-:Y:S02]  /*1420*/  HADD2.F32 R20, -RZ, R89.reuse.H0_H0 ;  /* 0x20000059ff147230 */ /* 0x100fe40000004100 */
[----:B0-----:R-:W-:Y:S01]  /*1430*/  @P1 FFMA.FTZ R21, R134, R133, R21 ;  /* 0x0000008586151223 */ /* 0x001fe20000010015 */
[----:B------:R-:W-:Y:S02]  /*1440*/  HADD2.F32 R19, -RZ, R89.H1_H1 ;  /* 0x30000059ff137230 */ /* 0x000fe40000004100 */
[--C-:B------:R-:W-:Y:S02]  /*1450*/  HADD2.F32 R96, -RZ, R90.reuse.H0_H0 ;  /* 0x2000005aff607230 */ /* 0x100fe40000004100 */
[----:B-1----:R-:W-:Y:S01]  /*1460*/  @P1 FFMA.FTZ R20, R135, R136, R20 ;  /* 0x0000008887141223 */ /* 0x002fe20000010014 */
[----:B------:R-:W-:-:S02]  /*1470*/  HADD2.F32 R97, -RZ, R90.H1_H1 ;  /* 0x3000005aff617230 */ /* 0x000fc40000004100 */
[----:B---3--:R-:W-:Y:S01]  /*1480*/  @P1 FFMA.FTZ R19, R138, R137, R19 ;  /* 0x000000898a131223 */ /* 0x008fe20000010013 */
[--C-:B------:R-:W-:Y:S02]  /*1490*/  HADD2.F32 R98, -RZ, R91.reuse.H0_H0 ;  /* 0x2000005bff627230 */ /* 0x100fe40000004100 */
[----:B------:R-:W-:Y:S02]  /*14a0*/  HADD2.F32 R99, -RZ, R91.H1_H1 ;  /* 0x3000005bff637230 */ /* 0x000fe40000004100 */
[--C-:B------:R-:W-:Y:S02]  /*14b0*/  @P1 HADD2.F32 R89, -RZ, R30.reuse.H0_H0 ;  /* 0x2000001eff591230 */ /* 0x100fe40000004100 */
[----:B------:R-:W-:Y:S02]  /*14c0*/  @P1 HADD2.F32 R90, -RZ, R30.H1_H1 ;  /* 0x3000001eff5a1230 */ /* 0x000fe40000004100 */
        /* <DEDUP_REMOVED lines=21> */
.L_x_4768:
[----:B0-----:R-:W0:Y:S01]  /*1620*/  @P5 LDC R88, c[0x0][0x40c] ;  /* 0x00010300ff585b82 */ /* 0x001e220000000800 */
[--C-:B-----5:R-:W-:Y:S02]  /*1630*/  @P5 HADD2.F32 R19, -RZ, R28.reuse.H0_H0 ;  /* 0x2000001cff135230 */ /* 0x120fe40000004100 */
[----:B------:R-:W-:Y:S02]  /*1640*/  HFMA2 R95, -RZ, RZ, 0, 0 ;  /* 0x00000000ff5f7431 */ /* 0x000fe400000001ff */
[----:B------:R-:W-:Y:S01]  /*1650*/  @P5 HADD2.F32 R89, -RZ, R28.H1_H1 ;  /* 0x3000001cff595230 */ /* 0x000fe20000004100 */
[----:B------:R-:W-:Y:S01]  /*1660*/  CS2R R20, SRZ ;  /* 0x0000000000147805 */ /* 0x000fe2000001ff00 */
[----:B------:R-:W-:Y:S01]  /*1670*/  @P5 HADD2.F32 R91, -RZ, R29.H0_H0 ;  /* 0x2000001dff5b5230 */ /* 0x000fe20000004100 */
[----:B------:R-:W-:Y:S01]  /*1680*/  CS2R R98, SRZ ;  /* 0x0000000000627805 */ /* 0x000fe2000001ff00 */
[----:B------:R-:W-:Y:S01]  /*1690*/  @P5 HADD2.F32 R135, -RZ, R31.H1_H1 ;  /* 0x3000001fff875230 */ /* 0x000fe20000004100 */
[----:B------:R-:W1:Y:S08]  /*16a0*/  @P5 LDC R90, c[0x0][0x40c] ;  /* 0x00010300ff5a5b82 */ /* 0x000e700000000800 */
[----:B------:R-:W2:Y:S08]  /*16b0*/  @P5 LDC R96, c[0x0][0x40c] ;  /* 0x00010300ff605b82 */ /* 0x000eb00000000800 */
[----:B------:R-:W3:Y:S01]  /*16c0*/  @P5 LDC R131, c[0x0][0x40c] ;  /* 0x00010300ff835b82 */ /* 0x000ee20000000800 */
[----:B0-----:R-:W-:Y:S01]  /*16d0*/  @P5 FMUL.FTZ R95, R19, R88 ;  /* 0x00000058135f5220 */ /* 0x001fe20000410000 */
[----:B------:R-:W-:Y:S01]  /*16e0*/  @P5 HADD2.F32 R88, -RZ, R29.H1_H1 ;  /* 0x3000001dff585230 */ /* 0x000fe20000004100 */
[----:B------:R-:W-:-:S05]  /*16f0*/  MOV R19, RZ ;  /* 0x000000ff00137202 */ /* 0x000fca0000000f00 */
[----:B------:R-:W0:Y:S01]  /*1700*/  @P5 LDC R134, c[0x0][0x40c] ;  /* 0x00010300ff865b82 */ /* 0x000e220000000800 */
[----:B-1----:R-:W-:Y:S01]  /*1710*/  @P5 FMUL.FTZ R21, R89, R90 ;  /* 0x0000005a59155220 */ /* 0x002fe20000410000 */
[--C-:B------:R-:W-:Y:S02]  /*1720*/  @P5 HADD2.F32 R89, -RZ, R30.reuse.H0_H0 ;  /* 0x2000001eff595230 */ /* 0x100fe40000004100 */
[----:B------:R-:W-:-:S04]  /*1730*/  @P5 HADD2.F32 R90, -RZ, R30.H1_H1 ;  /* 0x3000001eff5a5230 */ /* 0x000fc80000004100 */
[----:B------:R-:W1:Y:S01]  /*1740*/  @P5 LDC R133, c[0x0][0x40c] ;  /* 0x00010300ff855b82 */ /* 0x000e620000000800 */
[----:B--2---:R-:W-:Y:S01]  /*1750*/  @P5 FMUL.FTZ R20, R91, R96 ;  /* 0x000000605b145220 */ /* 0x004fe20000410000 */
[----:B------:R-:W-:Y:S01]  /*1760*/  @P5 HADD2.F32 R91, -RZ, R31.H0_H0 ;  /* 0x2000001fff5b5230 */ /* 0x000fe20000004100 */
[----:B------:R-:W-:-:S05]  /*1770*/  CS2R R96, SRZ ;  /* 0x0000000000607805 */ /* 0x000fca000001ff00 */
[----:B------:R-:W2:Y:S01]  /*1780*/  @P5 LDC R136, c[0x0][0x40c] ;  /* 0x00010300ff885b82 */ /* 0x000ea20000000800 */
[----:B---3--:R-:W-:Y:S01]  /*1790*/  @P5 FMUL.FTZ R19, R88, R131 ;  /* 0x0000008358135220 */ /* 0x008fe20000410000 */
[----:B------:R-:W-:-:S06]  /*17a0*/  F2FP.F16.F32.PACK_AB R88, RZ, R95 ;  /* 0x0000005fff58723e */ /* 0x000fcc00000000ff */
[----:B------:R-:W3:Y:S01]  /*17b0*/  @P5 LDC R138, c[0x0][0x40c] ;  /* 0x00010300ff8a5b82 */ /* 0x000ee20000000800 */
[----:B0-----:R-:W-:Y:S01]  /*17c0*/  @P5 FMUL.FTZ R96, R89, R134 ;  /* 0x0000008659605220 */ /* 0x001fe20000410000 */
[----:B------:R-:W-:-:S04]  /*17d0*/  F2FP.F16.F32.PACK_AB R89, RZ, R21 ;  /* 0x00000015ff59723e */ /* 0x000fc800000000ff */
[----:B------:R-:W-:Y:S01]  /*17e0*/  F2FP.F16.F32.PACK_AB R131, RZ, R96 ;  /* 0x00000060ff83723e */ /* 0x000fe200000000ff */
[----:B-1----:R-:W-:Y:S01]  /*17f0*/  @P5 FMUL.FTZ R97, R90, R133 ;  /* 0x000000855a615220 */ /* 0x002fe20000410000 */
[----:B------:R-:W-:Y:S02]  /*1800*/  F2FP.F16.F32.PACK_AB R90, RZ, R20 ;  /* 0x00000014ff5a723e */ /* 0x000fe400000000ff */
[----:B------:R-:W-:Y:S02]  /*1810*/  PRMT R88, R88, 0x5410, R89 ;  /* 0x0000541058587816 */ /* 0x000fe40000000059 */
[----:B------:R-:W-:Y:S01]  /*1820*/  F2FP.F16.F32.PACK_AB R133, RZ, R97 ;  /* 0x00000061ff85723e */ /* 0x000fe200000000ff */
[----:B--2---:R-:W-:Y:S01]  /*1830*/  @P5 FMUL.FTZ R98, R91, R136 ;  /* 0x000000885b625220 */ /* 0x004fe20000410000 */
[----:B------:R-:W-:-:S04]  /*1840*/  F2FP.F16.F32.PACK_AB R91, RZ, R19 ;  /* 0x00000013ff5b723e */ /* 0x000fc800000000ff */
[----:B------:R-:W-:Y:S02]  /*1850*/  F2FP.F16.F32.PACK_AB R134, RZ, R98 ;  /* 0x00000062ff86723e */ /* 0x000fe400000000ff */
[----:B------:R-:W-:Y:S01]  /*1860*/  PRMT R89, R90, 0x5410, R91 ;  /* 0x000054105a597816 */ /* 0x000fe2000000005b */
[----:B---3--:R-:W-:Y:S01]  /*1870*/  @P5 FMUL.FTZ R99, R135, R138 ;  /* 0x0000008a87635220 */ /* 0x008fe20000410000 */
[----:B------:R-:W-:-:S04]  /*1880*/  PRMT R90, R131, 0x5410, R133 ;  /* 0x00005410835a7816 */ /* 0x000fc80000000085 */
[----:B------:R-:W-:-:S04]  /*1890*/  F2FP.F16.F32.PACK_AB R135, RZ, R99 ;  /* 0x00000063ff87723e */ /* 0x000fc800000000ff */
[----:B------:R-:W-:-:S07]  /*18a0*/  PRMT R91, R134, 0x5410, R135 ;  /* 0x00005410865b7816 */ /* 0x000fce0000000087 */
.L_x_4769:
[----:B------:R-:W0:Y:S01]  /*18b0*/  LDC.64 R134, c[0x0][0x3a8] ;  /* 0x0000ea00ff867b82 */ /* 0x000e220000000a00 */
[----:B------:R-:W-:Y:S01]  /*18c0*/  IADD3 R132, PT, PT, R132, 0x80, RZ ;  /* 0x0000008084847810 */ /* 0x000fe20007ffe0ff */
[C---:B0-----:R-:W-:Y:S01]  /*18d0*/  IMAD.WIDE.U32 R134, R128.reuse, 0x10, R134 ;  /* 0x0000001080867825 */ /* 0x041fe200078e0086 */
[----:B------:R-:W-:-:S04]  /*18e0*/  IADD3 R128, PT, PT, R128, 0x80, RZ ;  /* 0x0000008080807810 */ /* 0x000fc80007ffe0ff */
[----:B------:R1:W-:Y:S03]  /*18f0*/  STG.E.128 desc[UR6][R134.64], R88 ;  /* 0x0000005886007986 */ /* 0x0003e6000c101d06 */
.L_x_4766:
[----:B------:R-:W-:Y:S05]  /*1900*/  BSYNC.RECONVERGENT B0 ;  /* 0x0000000000007941 */ /* 0x000fea0003800200 */
.L_x_4765:
[----:B------:R-:W-:Y:S01]  /*1910*/  ISETP.GE.U32.AND P1, PT, R2, 0x180, PT ;  /* 0x000001800200780c */ /* 0x000fe20003f26070 */
[----:B------:R-:W-:Y:S03]  /*1920*/  BSSY.RECONVERGENT B0, `(.L_x_4770) ;  /* 0x000006b000007945 */ /* 0x000fe60003800200 */
[----:B------:R-:W-:-:S09]  /*1930*/  P2R R131, PR, RZ, 0x2 ;  /* 0x00000002ff837803 */ /* 0x000fd20000000000 */
[----:B------:R-:W-:Y:S05]  /*1940*/  @!P1 BRA `(.L_x_4771) ;  /* 0x0000000400a09947 */ /* 0x000fea0003800000 */
[----:B------:R-:W-:-:S04]  /*1950*/  UISETP.NE.U32.AND UP0, UPT, UR8, URZ, UPT ;  /* 0x000000ff0800728c */ /* 0x000fc8000bf05070 */
[----:B------:R-:W-:Y:S01]  /*1960*/  UISETP.NE.AND.EX UP0, UPT, UR9, URZ, UPT, UP0 ;  /* 0x000000ff0900728c */ /* 0x000fe2000bf05300 */
[----:B------:R-:W-:Y:S10]  /*1970*/  @!P5 BRA `(.L_x_4772) ;  /* 0x00000000000cd947 */ /* 0x000ff40003800000 */
[----:B---3--:R-:W2:Y:S02]  /*1980*/  LDC.64 R28, c[0x0][0x390] ;  /* 0x0000e400ff1c7b82 */ /* 0x008ea40000000a00 */
[----:B--2---:R-:W-:-:S06]  /*1990*/  IMAD.WIDE.U32 R28, R132, 0x10, R28 ;  /* 0x00000010841c7825 */ /* 0x004fcc00078e001c */
[----:B------:R-:W5:Y:S02]  /*19a0*/  LDG.E.128 R28, desc[UR6][R28.64] ;  /* 0x000000061c1c7981 */ /* 0x000f64000c1e1d00 */
.L_x_4772:
[----:B------:R-:W-:Y:S05]  /*19b0*/  BRA.U !UP0, `(.L_x_4773) ;  /* 0x0000000108c47547 */ /* 0x000fea000b800000 */
[----:B01----:R-:W0:Y:S02]  /*19c0*/  LDC.64 R88, c[0x0][0x3a0] ;  /* 0x0000e800ff587b82 */ /* 0x003e240000000a00 */
        /* <DEDUP_REMOVED lines=48> */
.L_x_4773:
[----:B01----:R-:W0:Y:S01]  /*1cd0*/  @P5 LDC R91, c[0x0][0x40c] ;  /* 0x00010300ff5b5b82 */ /* 0x003e220000000800 */
[--C-:B-----5:R-:W-:Y:S01]  /*1ce0*/  @P5 HADD2.F32 R88, -RZ, R28.reuse.H1_H1 ;  /* 0x3000001cff585230 */ /* 0x120fe20000004100 */
[----:B------:R-:W-:Y:S01]  /*1cf0*/  MOV R18, RZ ;  /* 0x000000ff00127202 */ /* 0x000fe20000000f00 */
[----:B------:R-:W-:Y:S02]  /*1d00*/  @P5 HADD2.F32 R16, -RZ, R28.H0_H0 ;  /* 0x2000001cff105230 */ /* 0x000fe40000004100 */
[----:B------:R-:W-:Y:S02]  /*1d10*/  HFMA2 R100, -RZ, RZ, 0, 0 ;  /* 0x00000000ff647431 */ /* 0x000fe400000001ff */
[----:B------:R-:W-:Y:S02]  /*1d20*/  @P5 HADD2.F32 R90, -RZ, R29.H0_H0 ;  /* 0x2000001dff5a5230 */ /* 0x000fe40000004100 */
[----:B------:R-:W-:Y:S02]  /*1d30*/  HFMA2 R17, -RZ, RZ, 0, 0 ;  /* 0x00000000ff117431 */ /* 0x000fe400000001ff */
[----:B------:R-:W-:Y:S01]  /*1d40*/  @P5 HADD2.F32 R137, -RZ, R31.H1_H1 ;  /* 0x3000001fff895230 */ /* 0x000fe20000004100 */
[----:B------:R-:W1:Y:S01]  /*1d50*/  @P5 LDC R89, c[0x0][0x40c] ;  /* 0x00010300ff595b82 */ /* 0x000e620000000800 */
[----:B------:R-:W-:-:S02]  /*1d60*/  CS2R R102, SRZ ;  /* 0x0000000000667805 */ /* 0x000fc4000001ff00 */
[----:B------:R-:W-:-:S05]  /*1d70*/  MOV R104, RZ ;  /* 0x000000ff00687202 */ /* 0x000fca0000000f00 */
[----:B------:R-:W2:Y:S08]  /*1d80*/  @P5 LDC R101, c[0x0][0x40c] ;  /* 0x00010300ff655b82 */ /* 0x000eb00000000800 */
[----:B------:R-:W3:Y:S01]  /*1d90*/  @P5 LDC R133, c[0x0][0x40c] ;  /* 0x00010300ff855b82 */ /* 0x000ee20000000800 */
[----:B0-----:R-:W-:Y:S01]  /*1da0*/  @P5 FMUL.FTZ R18, R88, R91 ;  /* 0x0000005b58125220 */ /* 0x001fe20000410000 */
[----:B------:R-:W-:-:S02]  /*1db0*/  @P5 HADD2.F32 R88, -RZ, R29.H1_H1 ;  /* 0x3000001dff585230 */ /* 0x000fc40000004100 */
[----:B------:R-:W-:-:S04]  /*1dc0*/  @P5 HADD2.F32 R91, -RZ, R31.H0_H0 ;  /* 0x2000001fff5b5230 */ /* 0x000fc80000004100 */
[----:B------:R-:W0:Y:S01]  /*1dd0*/  @P5 LDC R134, c[0x0][0x40c] ;  /* 0x00010300ff865b82 */ /* 0x000e220000000800 */
[----:B-1----:R-:W-:Y:S01]  /*1de0*/  @P5 FMUL.FTZ R100, R16, R89 ;  /* 0x0000005910645220 */ /* 0x002fe20000410000 */
[----:B------:R-:W-:Y:S01]  /*1df0*/  @P5 HADD2.F32 R89, -RZ, R30.H0_H0 ;  /* 0x2000001eff595230 */ /* 0x000fe20000004100 */
[----:B------:R-:W-:-:S05]  /*1e00*/  MOV R16, RZ ;  /* 0x000000ff00107202 */ /* 0x000fca0000000f00 */
[----:B------:R-:W1:Y:S01]  /*1e10*/  @P5 LDC R135, c[0x0][0x40c] ;  /* 0x00010300ff875b82 */ /* 0x000e620000000800 */
[----:B--2---:R-:W-:Y:S01]  /*1e20*/  @P5 FMUL.FTZ R17, R90, R101 ;  /* 0x000000655a115220 */ /* 0x004fe20000410000 */
[----:B------:R-:W-:Y:S02]  /*1e30*/  @P5 HADD2.F32 R90, -RZ, R30.H1_H1 ;  /* 0x3000001eff5a5230 */ /* 0x000fe40000004100 */
[----:B------:R-:W-:-:S04]  /*1e40*/  HFMA2 R101, -RZ, RZ, 0, 0 ;  /* 0x00000000ff657431 */ /* 0x000fc800000001ff */
        /* <DEDUP_REMOVED lines=19> */
.L_x_4774:
[----:B------:R-:W0:Y:S01]  /*1f80*/  LDC.64 R134, c[0x0][0x3a8] ;  /* 0x0000ea00ff867b82 */ /* 0x000e220000000a00 */
[----:B------:R-:W-:Y:S01]  /*1f90*/  IADD3 R132, PT, PT, R132, 0x80, RZ ;  /* 0x0000008084847810 */ /* 0x000fe20007ffe0ff */
[C---:B0-----:R-:W-:Y:S01]  /*1fa0*/  IMAD.WIDE.U32 R134, R128.reuse, 0x10, R134 ;  /* 0x0000001080867825 */ /* 0x041fe200078e0086 */
[----:B------:R-:W-:-:S04]  /*1fb0*/  IADD3 R128, PT, PT, R128, 0x80, RZ ;  /* 0x0000008080807810 */ /* 0x000fc80007ffe0ff */
[----:B------:R2:W-:Y:S03]  /*1fc0*/  STG.E.128 desc[UR6][R134.64], R88 ;  /* 0x0000005886007986 */ /* 0x0005e6000c101d06 */
.L_x_4771:
[----:B------:R-:W-:Y:S05]  /*1fd0*/  BSYNC.RECONVERGENT B0 ;  /* 0x0000000000007941 */ /* 0x000fea0003800200 */
.L_x_4770:
[----:B------:R-:W-:Y:S01]  /*1fe0*/  ISETP.GE.U32.AND P1, PT, R2, 0x200, PT ;  /* 0x000002000200780c */ /* 0x000fe20003f26070 */
[----:B------:R-:W-:-:S12]  /*1ff0*/  BSSY.RECONVERGENT B0, `(.L_x_4775) ;  /* 0x0000068000007945 */ /* 0x000fd80003800200 */
[----:B------:R-:W-:Y:S05]  /*2000*/  @!P1 BRA `(.L_x_4776) ;  /* 0x0000000400989947 */ /* 0x000fea0003800000 */
[----:B------:R-:W-:-:S04]  /*2010*/  UISETP.NE.U32.AND UP0, UPT, UR8, URZ, UPT ;  /* 0x000000ff0800728c */ /* 0x000fc8000bf05070 */
[----:B------:R-:W-:Y:S01]  /*2020*/  UISETP.NE.AND.EX UP0, UPT, UR9, URZ, UPT, UP0 ;  /* 0x000000ff0900728c */ /* 0x000fe2000bf05300 */
[----:B------:R-:W-:Y:S10]  /*2030*/  @!P5 BRA `(.L_x_4777) ;  /* 0x00000000000cd947 */ /* 0x000ff40003800000 */
[----:B---3--:R-:W3:Y:S02]  /*2040*/  LDC.64 R28, c[0x0][0x390] ;  /* 0x0000e400ff1c7b82 */ /* 0x008ee40000000a00 */
[----:B---3--:R-:W-:-:S06]  /*2050*/  IMAD.WIDE.U32 R28, R132, 0x10, R28 ;  /* 0x00000010841c7825 */ /* 0x008fcc00078e001c */
[----:B------:R-:W5:Y:S02]  /*2060*/  LDG.E.128 R28, desc[UR6][R28.64] ;  /* 0x000000061c1c7981 */ /* 0x000f64000c1e1d00 */
.L_x_4777:
[----:B------:R-:W-:Y:S05]  /*2070*/  BRA.U !UP0, `(.L_x_4778) ;  /* 0x0000000108c47547 */ /* 0x000fea000b800000 */
[----:B012---:R-:W0:Y:S02]  /*2080*/  LDC.64 R88, c[0x0][0x3a0] ;  /* 0x0000e800ff587b82 */ /* 0x007e240000000a00 */
        /* <DEDUP_REMOVED lines=48> */
.L_x_4778:
[----:B012---:R-:W0:Y:S01]  /*2390*/  @P5 LDC R88, c[0x0][0x40c] ;  /* 0x00010300ff585b82 */ /* 0x007e220000000800 */
        /* <DEDUP_REMOVED lines=40> */
.L_x_4779:
[----:B------:R-:W0:Y:S01]  /*2620*/  LDC.64 R134, c[0x0][0x3a8] ;  /* 0x0000ea00ff867b82 */ /* 0x000e220000000a00 */
[----:B------:R-:W-:Y:S01]  /*2630*/  IADD3 R132, PT, PT, R132, 0x80, RZ ;  /* 0x0000008084847810 */ /* 0x000fe20007ffe0ff */
[C---:B0-----:R-:W-:Y:S01]  /*2640*/  IMAD.WIDE.U32 R134, R128.reuse, 0x10, R134 ;  /* 0x0000001080867825 */ /* 0x041fe200078e0086 */
[----:B------:R-:W-:-:S04]  /*2650*/  IADD3 R128, PT, PT, R128, 0x80, RZ ;  /* 0x0000008080807810 */ /* 0x000fc80007ffe0ff */
[----:B------:R0:W-:Y:S03]  /*2660*/  STG.E.128 desc[UR6][R134.64], R88 ;  /* 0x0000005886007986 */ /* 0x0001e6000c101d06 */
.L_x_4776:
[----:B------:R-:W-:Y:S05]  /*2670*/  BSYNC.RECONVERGENT B0 ;  /* 0x0000000000007941 */ /* 0x000fea0003800200 */
.L_x_4775:
        /* <DEDUP_REMOVED lines=9> */
.L_x_4782:
        /* <DEDUP_REMOVED lines=50> */
.L_x_4783:
[----:B012---:R-:W0:Y:S01]  /*2a30*/  @P5 LDC R91, c[0x0][0x40c] ;  /* 0x00010300ff5b5b82 */ /* 0x007e220000000800 */
        /* <DEDUP_REMOVED lines=42> */
.L_x_4784:
[----:B------:R-:W0:Y:S01]  /*2ce0*/  LDC.64 R134, c[0x0][0x3a8] ;  /* 0x0000ea00ff867b82 */ /* 0x000e220000000a00 */
[----:B------:R-:W-:Y:S01]  /*2cf0*/  IADD3 R132, PT, PT, R132, 0x80, RZ ;  /* 0x0000008084847810 */ /* 0x000fe20007ffe0ff */
[C---:B0-----:R-:W-:Y:S01]  /*2d00*/  IMAD.WIDE.U32 R134, R128.reuse, 0x10, R134 ;  /* 0x0000001080867825 */ /* 0x041fe200078e0086 */
[----:B------:R-:W-:-:S04]  /*2d10*/  IADD3 R128, PT, PT, R128, 0x80, RZ ;  /* 0x0000008080807810 */ /* 0x000fc80007ffe0ff */
[----:B------:R0:W-:Y:S03]  /*2d20*/  STG.E.128 desc[UR6][R134.64], R88 ;  /* 0x0000005886007986 */ /* 0x0001e6000c101d06 */
.L_x_4781:
[----:B------:R-:W-:Y:S05]  /*2d30*/  BSYNC.RECONVERGENT B0 ;  /* 0x0000000000007941 */ /* 0x000fea0003800200 */
.L_x_4780:
        /* <DEDUP_REMOVED lines=9> */
.L_x_4787:
        /* <DEDUP_REMOVED lines=50> */
.L_x_4788:
        /* <DEDUP_REMOVED lines=41> */
.L_x_4789:
[----:B------:R-:W0:Y:S01]  /*3380*/  LDC.64 R134, c[0x0][0x3a8] ;  /* 0x0000ea00ff867b82 */ /* 0x000e220000000a00 */
[----:B------:R-:W-:Y:S01]  /*3390*/  IADD3 R132, PT, PT, R132, 0x80, RZ ;  /* 0x0000008084847810 */ /* 0x000fe20007ffe0ff */
[C---:B0-----:R-:W-:Y:S01]  /*33a0*/  IMAD.WIDE.U32 R134, R128.reuse, 0x10, R134 ;  /* 0x0000001080867825 */ /* 0x041fe200078e0086 */
[----:B------:R-:W-:-:S04]  /*33b0*/  IADD3 R128, PT, PT, R128, 0x80, RZ ;  /* 0x0000008080807810 */ /* 0x000fc80007ffe0ff */
[----:B------:R0:W-:Y:S03]  /*33c0*/  STG.E.128 desc[UR6][R134.64], R88 ;  /* 0x0000005886007986 */ /* 0x0001e6000c101d06 */
.L_x_4786:
[----:B------:R-:W-:Y:S05]  /*33d0*/  BSYNC.RECONVERGENT B0 ;  /* 0x0000000000007941 */ /* 0x000fea0003800200 */
.L_x_4785:
        /* <DEDUP_REMOVED lines=9> */
.L_x_4792:
[----:B------:R-:W-:Y:S05]  /*3470*/  BRA.U !UP0, `(.L_x_4793) ;  /* 0x0000000108c47547 */ /* 0x000fea000b800000 */
[----:B012---:R-:W0:Y:S02]  /*3480*/  LDC.64 R88, c[0x0][0x3a0] ;  /* 0x0000e800ff587b82 */ /* 0x007e240000000a00 */
[----:B0-----:R-:W-:-:S06]  /*3490*/  IMAD.WIDE.U32 R88, R128, 0x10, R88 ;  /* 0x0000001080587825 */ /* 0x001fcc00078e0058 */
[----:B------:R-:W2:Y:S01]  /*34a0*/  LDG.E.128 R88, desc[UR6][R88.64] ;  /* 0x0000000658587981 */ /* 0x000ea2000c1e1d00 */
[----:B------:R-:W-:-:S13]  /*34b0*/  ISETP.GT.AND P5, PT, R130, RZ, PT ;  /* 0x000000ff8200720c */ /* 0x000fda0003fa4270 */
[----:B------:R-:W0:Y:S01]  /*34c0*/  @P5 LDC R134, c[0x0][0x40c] ;  /* 0x00010300ff865b82 */ /* 0x000e220000000800 */
[--C-:B-----5:R-:W-:Y:S02]  /*34d0*/  @P5 HADD2.F32 R133, -RZ, R29.reuse.H0_H0 ;  /* 0x2000001dff855230 */ /* 0x120fe40000004100 */
[----:B------:R-:W-:Y:S02]  /*34e0*/  @P5 HADD2.F32 R136, -RZ, R29.H1_H1 ;  /* 0x3000001dff885230 */ /* 0x000fe40000004100 */
[----:B------:R-:W-:-:S03]  /*34f0*/  @P5 HADD2.F32 R137, -RZ, R30.H0_H0 ;  /* 0x2000001eff895230 */ /* 0x000fc60000004100 */
[----:B------:R-:W1:Y:S08]  /*3500*/  @P5 LDC R135, c[0x0][0x40c] ;  /* 0x00010300ff875b82 */ /* 0x000e700000000800 */
[----:B------:R-:W3:Y:S08]  /*3510*/  @P5 LDC R138, c[0x0][0x40c] ;  /* 0x00010300ff8a5b82 */ /* 0x000ef00000000800 */
[----:B------:R-:W4:Y:S08]  /*3520*/  @P5 LDC R139, c[0x0][0x40c] ;  /* 0x00010300ff8b5b82 */ /* 0x000f300000000800 */
[----:B------:R-:W4:Y:S08]  /*3530*/  @P5 LDC R140, c[0x0][0x40c] ;  /* 0x00010300ff8c5b82 */ /* 0x000f300000000800 */
[----:B------:R-:W4:Y:S08]  /*3540*/  @P5 LDC R132, c[0x0][0x40c] ;  /* 0x00010300ff845b82 */ /* 0x000f300000000800 */
[----:B------:R-:W4:Y:S08]  /*3550*/  @P5 LDC R130, c[0x0][0x40c] ;  /* 0x00010300ff825b82 */ /* 0x000f300000000800 */
[----:B------:R-:W4:Y:S01]  /*3560*/  @P5 LDC R141, c[0x0][0x40c] ;  /* 0x00010300ff8d5b82 */ /* 0x000f220000000800 */
[----:B--2---:R-:W-:-:S02]  /*3570*/  HADD2.F32 R6, -RZ, R89.H0_H0 ;  /* 0x20000059ff067230 */ /* 0x004fc40000004100 */
[----:B------:R-:W-:Y:S02]  /*3580*/  HADD2.F32 R5, -RZ, R89.H1_H1 ;  /* 0x30000059ff057230 */ /* 0x000fe40000004100 */
[--C-:B------:R-:W-:Y:S02]  /*3590*/  HADD2.F32 R92, -RZ, R90.reuse.H0_H0 ;  /* 0x2000005aff5c7230 */ /* 0x100fe40000004100 */
[----:B0-----:R-:W-:Y:S01]  /*35a0*/  @P5 FFMA.FTZ R6, R133, R134, R6 ;  /* 0x0000008685065223 */ /* 0x001fe20000010006 */
[----:B------:R-:W-:Y:S02]  /*35b0*/  HADD2.F32 R122, -RZ, R90.H1_H1 ;  /* 0x3000005aff7a7230 */ /* 0x000fe40000004100 */
[----:B-1----:R-:W-:Y:S01]  /*35c0*/  @P5 FFMA.FTZ R5, R136, R135, R5 ;  /* 0x0000008788055223 */ /* 0x002fe20000010005 */
[--C-:B------:R-:W-:Y:S02]  /*35d0*/  HADD2.F32 R123, -RZ, R91.reuse.H0_H0 ;  /* 0x2000005bff7b7230 */ /* 0x100fe40000004100 */
[----:B---3--:R-:W-:Y:S01]  /*35e0*/  @P5 FFMA.FTZ R92, R137, R138, R92 ;  /* 0x0000008a895c5223 */ /* 0x008fe2000001005c */
[----:B------:R-:W-:-:S02]  /*35f0*/  HADD2.F32 R124, -RZ, R91.H1_H1 ;  /* 0x3000005bff7c7230 */ /* 0x000fc40000004100 */
[--C-:B------:R-:W-:Y:S02]  /*3600*/  HADD2.F32 R120, -RZ, R88.reuse.H0_H0 ;  /* 0x20000058ff787230 */ /* 0x100fe40000004100 */
[----:B------:R-:W-:Y:S02]  /*3610*/  HADD2.F32 R121, -RZ, R88.H1_H1 ;  /* 0x30000058ff797230 */ /* 0x000fe40000004100 */
[----:B------:R-:W-:Y:S02]  /*3620*/  @P5 HADD2.F32 R91, -RZ, R30.H1_H1 ;  /* 0x3000001eff5b5230 */ /* 0x000fe40000004100 */
[----:B------:R-:W-:Y:S02]  /*3630*/  @P5 HADD2.F32 R90, -RZ, R31.H0_H0 ;  /* 0x2000001fff5a5230 */ /* 0x000fe40000004100 */
[--C-:B------:R-:W-:Y:S02]  /*3640*/  @P5 HADD2.F32 R88, -RZ, R28.reuse.H1_H1 ;  /* 0x3000001cff585230 */ /* 0x100fe40000004100 */
        /* <DEDUP_REMOVED lines=20> */
.L_x_4793:
[----:B012---:R-:W0:Y:S01]  /*3790*/  @P5 LDC R88, c[0x0][0x40c] ;  /* 0x00010300ff585b82 */ /* 0x007e220000000800 */
[--C-:B-----5:R-:W-:Y:S01]  /*37a0*/  @P5 HADD2.F32 R5, -RZ, R28.reuse.H0_H0 ;  /* 0x2000001cff055230 */ /* 0x120fe20000004100 */
[----:B------:R-:W-:Y:S01]  /*37b0*/  CS2R R120, SRZ ;  /* 0x0000000000787805 */ /* 0x000fe2000001ff00 */
[----:B------:R-:W-:Y:S02]  /*37c0*/  @P5 HADD2.F32 R89, -RZ, R28.H1_H1 ;  /* 0x3000001cff595230 */ /* 0x000fe40000004100 */
[----:B------:R-:W-:Y:S02]  /*37d0*/  HFMA2 R6, -RZ, RZ, 0, 0 ;  /* 0x00000000ff067431 */ /* 0x000fe400000001ff */
[----:B------:R-:W-:Y:S01]  /*37e0*/  @P5 HADD2.F32 R91, -RZ, R29.H0_H0 ;  /* 0x2000001dff5b5230 */ /* 0x000fe20000004100 */
[----:B------:R-:W-:Y:S01]  /*37f0*/  CS2R R122, SRZ ;  /* 0x00000000007a7805 */ /* 0x000fe2000001ff00 */
[----:B------:R-:W-:Y:S01]  /*3800*/  @P5 HADD2.F32 R134, -RZ, R31.H1_H1 ;  /* 0x3000001fff865230 */ /* 0x000fe20000004100 */
[----:B------:R-:W1:Y:S01]  /*3810*/  @P5 LDC R90, c[0x0][0x40c] ;  /* 0x00010300ff5a5b82 */ /* 0x000e620000000800 */
[----:B------:R-:W-:-:S07]  /*3820*/  MOV R124, RZ ;  /* 0x000000ff007c7202 */ /* 0x000fce0000000f00 */
        /* <DEDUP_REMOVED lines=11> */
[----:B------:R-:W-:Y:S02]  /*38e0*/  @P5 HADD2.F32 R91, -RZ, R31.H0_H0 ;  /* 0x2000001fff5b5230 */ /* 0x000fe40000004100 */
        /* <DEDUP_REMOVED lines=10> */
[----:B------:R-:W-:Y:S01]  /*3990*/  PRMT R88, R88, 0x5410, R89 ;  /* 0x0000541058587816 */ /* 0x000fe20000000059 */
[----:B--2---:R-:W-:Y:S01]  /*39a0*/  @P5 FMUL.FTZ R123, R91, R132 ;  /* 0x000000845b7b5220 */ /* 0x004fe20000410000 */
[----:B------:R-:W-:Y:S02]  /*39b0*/  F2FP.F16.F32.PACK_AB R91, RZ, R5 ;  /* 0x00000005ff5b723e */ /* 0x000fe400000000ff */
[----:B------:R-:W-:Y:S02]  /*39c0*/  F2FP.F16.F32.PACK_AB R132, RZ, R122 ;  /* 0x0000007aff84723e */ /* 0x000fe400000000ff */
[----:B------:R-:W-:-:S02]  /*39d0*/  F2FP.F16.F32.PACK_AB R133, RZ, R123 ;  /* 0x0000007bff85723e */ /* 0x000fc400000000ff */
[----:B------:R-:W-:Y:S01]  /*39e0*/  PRMT R89, R90, 0x5410, R91 ;  /* 0x000054105a597816 */ /* 0x000fe2000000005b */
[----:B---3--:R-:W-:Y:S01]  /*39f0*/  @P5 FMUL.FTZ R124, R134, R137 ;  /* 0x00000089867c5220 */ /* 0x008fe20000410000 */
[----:B------:R-:W-:-:S04]  /*3a00*/  PRMT R90, R130, 0x5410, R132 ;  /* 0x00005410825a7816 */ /* 0x000fc80000000084 */
[----:B------:R-:W-:-:S04]  /*3a10*/  F2FP.F16.F32.PACK_AB R134, RZ, R124 ;  /* 0x0000007cff86723e */ /* 0x000fc800000000ff */
[----:B------:R-:W-:-:S07]  /*3a20*/  PRMT R91, R133, 0x5410, R134 ;  /* 0x00005410855b7816 */ /* 0x000fce0000000086 */
.L_x_4794:
[----:B------:R-:W0:Y:S02]  /*3a30*/  LDC.64 R132, c[0x0][0x3a8] ;  /* 0x0000ea00ff847b82 */ /* 0x000e240000000a00 */
[----:B0-----:R-:W-:-:S05]  /*3a40*/  IMAD.WIDE.U32 R132, R128, 0x10, R132 ;  /* 0x0000001080847825 */ /* 0x001fca00078e0084 */
[----:B------:R0:W-:Y:S02]  /*3a50*/  STG.E.128 desc[UR6][R132.64], R88 ;  /* 0x0000005884007986 */ /* 0x0001e4000c101d06 */
.L_x_4791:
[----:B------:R-:W-:Y:S05]  /*3a60*/  BSYNC.RECONVERGENT B0 ;  /* 0x0000000000007941 */ /* 0x000fea0003800200 */
.L_x_4790:
[----:B012---:R-:W-:Y:S01]  /*3a70*/  FADD.FTZ R89, RZ, R25 ;  /* 0x00000019ff597221 */ /* 0x007fe20000010000 */
        /* <DEDUP_REMOVED lines=77> */
[----:B----4-:R-:W-:-:S04]  /*3f50*/  FMUL.FTZ R88, R3, R88 ;  /* 0x0000005803587220 */ /* 0x010fc80000410000 */
        /* <DEDUP_REMOVED lines=136> */
.L_x_4796:
[----:B------:R-:W-:Y:S05]  /*47e0*/  BSYNC.RECONVERGENT B0 ;  /* 0x0000000000007941 */ /* 0x000fea0003800200 */
.L_x_4795:
        /* <DEDUP_REMOVED lines=13> */
.L_x_4798:
[----:B------:R-:W-:Y:S05]  /*48c0*/  BSYNC.RECONVERGENT B0 ;  /* 0x0000000000007941 */ /* 0x000fea0003800200 */
.L_x_4797:
        /* <DEDUP_REMOVED lines=26> */
[----:B------:R-:W4:Y:S01]  /*4a70*/  MUFU.RCP R128, R128 ;  /* 0x0000008000807308 */ /* 0x000f220000001000 */
[----:B0-----:R-:W-:Y:S01]  /*4a80*/  FADD.FTZ R91, R135, -R88 ;  /* 0x80000058875b7221 */ /* 0x001fe20000010000 */
[----:B------:R-:W-:-:S03]  /*4a90*/  FMUL.FTZ R133, R88, R137 ;  /* 0x0000008958857220 */ /* 0x000fc60000410000 */
[----:B------:R-:W-:Y:S01]  /*4aa0*/  FMUL.FTZ R91, R91, R91 ;  /* 0x0000005b5b5b7220 */ /* 0x000fe20000410000 */
[----:B------:R-:W-:-:S03]  /*4ab0*/  FFMA.FTZ R133, R130, R135, R133 ;  /* 0x0000008782857223 */ /* 0x000fc60000010085 */
[----:B------:R-:W-:Y:S01]  /*4ac0*/  FMUL.FTZ R130, R130, R91 ;  /* 0x0000005b82827220 */ /* 0x000fe20000410000 */
[----:B----4-:R-:W-:Y:S01]  /*4ad0*/  FMUL.FTZ R133, R128, R133 ;  /* 0x0000008580857220 */ /* 0x010fe20000410000 */
[----:B-1----:R-:W-:Y:S02]  /*4ae0*/  FADD.FTZ R91, R89, R90 ;  /* 0x0000005a595b7221 */ /* 0x002fe40000010000 */
[----:B------:R-:W-:Y:S01]  /*4af0*/  FMUL.FTZ R130, R130, R137 ;  /* 0x0000008982827220 */ /* 0x000fe20000410000 */
[----:B------:R-:W0:Y:S02]  /*4b00*/  @!P5 LDC.64 R88, c[0x0][0x3c8] ;  /* 0x0000f200ff58db82 */ /* 0x000e240000000a00 */
[----:B------:R-:W1:Y:S01]  /*4b10*/  SHFL.IDX PT, R133, R133, RZ, 0x1f ;  /* 0x00001fff85857589 */ /* 0x000e6200000e0000 */
[----:B------:R-:W-:-:S05]  /*4b20*/  FFMA.FTZ R130, R128, R130, R91 ;  /* 0x0000008280827223 */ /* 0x000fca000001005b */
[----:B------:R-:W2:Y:S01]  /*4b30*/  SHFL.IDX PT, R137, R130, RZ, 0x1f ;  /* 0x00001fff82897589 */ /* 0x000ea200000e0000 */
[----:B------:R-:W4:Y:S01]  /*4b40*/  @!P5 LDC.64 R90, c[0x0][0x3c0] ;  /* 0x0000f000ff5adb82 */ /* 0x000f220000000a00 */
[----:B0-----:R-:W-:-:S04]  /*4b50*/  @!P5 IMAD.WIDE R88, R0, 0x4, R88 ;  /* 0x000000040058d825 */ /* 0x001fc800078e0258 */
[----:B-1----:R-:W-:-:S05]  /*4b60*/  FMUL.FTZ R128, R133, R133 ;  /* 0x0000008585807220 */ /* 0x002fca0000410000 */
[----:B------:R-:W-:Y:S01]  /*4b70*/  FSEL R135, R128, RZ, P6 ;  /* 0x000000ff80877208 */ /* 0x000fe20003000000 */
[----:B--2---:R-:W-:Y:S01]  /*4b80*/  FFMA.FTZ R128, R137, UR11, R132 ;  /* 0x0000000b89807c23 */ /* 0x004fe20008010084 */
[----:B----4-:R-:W-:-:S04]  /*4b90*/  @!P5 IMAD.WIDE R90, R0, 0x4, R90 ;  /* 0x00000004005ad825 */ /* 0x010fc800078e025a */
[----:B------:R-:W-:Y:S01]  /*4ba0*/  FADD.FTZ R128, R128, R135 ;  /* 0x0000008780807221 */ /* 0x000fe20000010000 */
[----:B------:R0:W-:Y:S05]  /*4bb0*/  @!P5 STG.E desc[UR6][R90.64], R133 ;  /* 0x000000855a00d986 */ /* 0x0001ea000c101906 */
[----:B------:R-:W1:Y:S02]  /*4bc0*/  MUFU.RSQ R128, R128 ;  /* 0x0000008000807308 */ /* 0x000e640000001400 */
[----:B-1----:R0:W-:Y:S01]  /*4bd0*/  @!P5 STG.E desc[UR6][R88.64], R128 ;  /* 0x000000805800d986 */ /* 0x0021e2000c101906 */
[----:B-----5:R-:W-:-:S13]  /*4be0*/  ISETP.GE.AND P5, PT, R127, 0x1, PT ;  /* 0x000000017f00780c */ /* 0x020fda0003fa6270 */
[----:B0-----:R-:W-:Y:S05]  /*4bf0*/  @!P5 BRA `(.L_x_4799) ;  /* 0x0000001400b0d947 */ /* 0x001fea0003800000 */
[----:B------:R-:W-:Y:S01]  /*4c00*/  IADD3 R127, PT, PT, R127, -0x1, RZ ;  /* 0xffffffff7f7f7810 */ /* 0x000fe20007ffe0ff */
[----:B------:R-:W-:Y:S01]  /*4c10*/  BSSY.RECONVERGENT B0, `(.L_x_4800) ;  /* 0x0000037000007945 */ /* 0x000fe20003800200 */
[----:B------:R-:W-:-:S03]  /*4c20*/  FSEL R130, R133, RZ, !P6 ;  /* 0x000000ff85827208 */ /* 0x000fc60007000000 */
[----:B------:R-:W-:-:S05]  /*4c30*/  IMAD R127, R127, R126, RZ ;  /* 0x0000007e7f7f7224 */ /* 0x000fca00078e02ff */
[----:B------:R-:W-:-:S04]  /*4c40*/  SHF.R.S32.HI R88, RZ, 0x1f, R127 ;  /* 0x0000001fff587819 */ /* 0x000fc8000001147f */
[----:B------:R-:W-:-:S04]  /*4c50*/  LEA.HI R88, R88, R127, RZ, 0x3 ;  /* 0x0000007f58587211 */ /* 0x000fc800078f18ff */
[----:B------:R-:W-:Y:S01]  /*4c60*/  LEA.HI.SX32 R125, R88, R125, 0x1d ;  /* 0x0000007d587d7211 */ /* 0x000fe200078feaff */
[----:B------:R-:W-:Y:S06]  /*4c70*/  @!P0 BRA `(.L_x_4801) ;  /* 0x0000000000c08947 */ /* 0x000fec0003800000 */
[--C-:B------:R-:W-:Y:S01]  /*4c80*/  FADD.FTZ R127, R26, -R130.reuse ;  /* 0x800000821a7f7221 */ /* 0x100fe20000010000 */
[--C-:B------:R-:W-:Y:S01]  /*4c90*/  FADD.FTZ R91, R23, -R130.reuse ;  /* 0x80000082175b7221 */ /* 0x100fe20000010000 */
[----:B------:R-:W-:Y:S02]  /*4ca0*/  HADD2.F32 R126, -RZ, R85.H0_H0 ;  /* 0x20000055ff7e7230 */ /* 0x000fe40000004100 */
[----:B------:R-:W-:Y:S01]  /*4cb0*/  FADD.FTZ R133, R93, -R130 ;  /* 0x800000825d857221 */ /* 0x000fe20000010000 */
[----:B------:R-:W-:Y:S02]  /*4cc0*/  HADD2.F32 R132, -RZ, R81.H0_H0 ;  /* 0x20000051ff847230 */ /* 0x000fe40000004100 */
[C---:B------:R-:W-:Y:S01]  /*4cd0*/  FMUL.FTZ R127, R128.reuse, R127 ;  /* 0x0000007f807f7220 */ /* 0x040fe20000410000 */
[----:B------:R-:W-:Y:S02]  /*4ce0*/  HADD2.F32 R136, -RZ, R86.H0_H0 ;  /* 0x20000056ff887230 */ /* 0x000fe40000004100 */
[----:B------:R-:W-:Y:S01]  /*4cf0*/  FMUL.FTZ R91, R128, R91 ;  /* 0x0000005b805b7220 */ /* 0x000fe20000410000 */
[----:B------:R-:W-:-:S02]  /*4d00*/  HADD2.F32 R138, -RZ, R82.H0_H0 ;  /* 0x20000052ff8a7230 */ /* 0x000fc40000004100 */
[----:B------:R-:W-:Y:S01]  /*4d10*/  FADD.FTZ R89, R25, -R130 ;  /* 0x8000008219597221 */ /* 0x000fe20000010000 */
        /* <DEDUP_REMOVED lines=10> */
[----:B------:R-:W-:Y:S01]  /*4dc0*/  FADD.FTZ R91, R22, -R130 ;  /* 0x80000082165b7221 */ /* 0x000fe20000010000 */
        /* <DEDUP_REMOVED lines=27> */
.L_x_4801:
[----:B------:R-:W-:Y:S05]  /*4f80*/  BSYNC.RECONVERGENT B0 ;  /* 0x0000000000007941 */ /* 0x000fea0003800200 */
.L_x_4800:
[----:B------:R-:W-:Y:S01]  /*4f90*/  ISETP.NE.AND P0, PT, R129, RZ, PT ;  /* 0x000000ff8100720c */ /* 0x000fe20003f05270 */
[----:B------:R-:W-:-:S12]  /*4fa0*/  BSSY.RECONVERGENT B0, `(.L_x_4802) ;  /* 0x0000032000007945 */ /* 0x000fd80003800200 */
[----:B------:R-:W-:Y:S05]  /*4fb0*/  @!P0 BRA `(.L_x_4803) ;  /* 0x0000000000c08947 */ /* 0x000fea0003800000 */
[--C-:B0-----:R-:W-:Y:S01]  /*4fc0*/  FADD.FTZ R127, R96, -R130.reuse ;  /* 0x80000082607f7221 */ /* 0x101fe20000010000 */
        /* <DEDUP_REMOVED lines=40> */
[----:B0-----:R-:W-:Y:S01]  /*5250*/  IMAD.WIDE.U32 R126, R125, 0x10, R126 ;  /* 0x000000107d7e7825 */ /* 0x001fe200078e007e */
[----:B------:R-:W-:-:S03]  /*5260*/  F2FP.F16.F32.PACK_AB R88, R129, R88 ;  /* 0x000000588158723e */ /* 0x000fc600000000ff */
[----:B------:R-:W-:Y:S01]  /*5270*/  FFMA.FTZ R142, R139, R142, R144 ;  /* 0x0000008e8b8e7223 */ /* 0x000fe20000010090 */
[----:B------:R-:W-:Y:S02]  /*5280*/  F2FP.F16.F32.PACK_AB R89, R134, R133 ;  /* 0x000000858659723e */ /* 0x000fe400000000ff */
[----:B------:R-:W-:Y:S02]  /*5290*/  IADD3 R125, PT, PT, R125, 0x80, RZ ;  /* 0x000000807d7d7810 */ /* 0x000fe40007ffe0ff */
[----:B------:R-:W-:-:S05]  /*52a0*/  F2FP.F16.F32.PACK_AB R91, R142, R137 ;  /* 0x000000898e5b723e */ /* 0x000fca00000000ff */
[----:B------:R1:W-:Y:S02]  /*52b0*/  STG.E.128 desc[UR6][R126.64], R88 ;  /* 0x000000587e007986 */ /* 0x0003e4000c101d06 */
.L_x_4803:
[----:B------:R-:W-:Y:S05]  /*52c0*/  BSYNC.RECONVERGENT B0 ;  /* 0x0000000000007941 */ /* 0x000fea0003800200 */
.L_x_4802:
[----:B------:R-:W-:Y:S01]  /*52d0*/  ISETP.NE.AND P0, PT, R131, RZ, PT ;  /* 0x000000ff8300720c */ /* 0x000fe20003f05270 */
[----:B------:R-:W-:-:S12]  /*52e0*/  BSSY.RECONVERGENT B0, `(.L_x_4804) ;  /* 0x0000032000007945 */ /* 0x000fd80003800200 */
[----:B------:R-:W-:Y:S05]  /*52f0*/  @!P0 BRA `(.L_x_4805) ;  /* 0x0000000000c08947 */ /* 0x000fea0003800000 */
[--C-:B01----:R-:W-:Y:S01]  /*5300*/  FADD.FTZ R127, R101, -R130.reuse ;  /* 0x80000082657f7221 */ /* 0x103fe20000010000 */
        /* <DEDUP_REMOVED lines=47> */
.L_x_4805:
[----:B------:R-:W-:Y:S05]  /*5600*/  BSYNC.RECONVERGENT B0 ;  /* 0x0000000000007941 */ /* 0x000fea0003800200 */
.L_x_4804:
[----:B------:R-:W-:Y:S04]  /*5610*/  BSSY.RECONVERGENT B0, `(.L_x_4806) ;  /* 0x0000032000007945 */ /* 0x000fe80003800200 */
[----:B------:R-:W-:Y:S05]  /*5620*/  @!P1 BRA `(.L_x_4807) ;  /* 0x0000000000c09947 */ /* 0x000fea0003800000 */
[--C-:B012---:R-:W-:Y:S01]  /*5630*/  FADD.FTZ R127, R106, -R130.reuse ;  /* 0x800000826a7f7221 */ /* 0x107fe20000010000 */
        /* <DEDUP_REMOVED lines=47> */
.L_x_4807:
[----:B------:R-:W-:Y:S05]  /*5930*/  BSYNC.RECONVERGENT B0 ;  /* 0x0000000000007941 */ /* 0x000fea0003800200 */
.L_x_4806:
[----:B------:R-:W-:Y:S04]  /*5940*/  BSSY.RECONVERGENT B0, `(.L_x_4808) ;  /* 0x0000032000007945 */ /* 0x000fe80003800200 */
[----:B------:R-:W-:Y:S05]  /*5950*/  @!P2 BRA `(.L_x_4809) ;  /* 0x0000000000c0a947 */ /* 0x000fea0003800000 */
[--C-:B012-4-:R-:W-:Y:S01]  /*5960*/  FADD.FTZ R127, R111, -R130.reuse ;  /* 0x800000826f7f7221 */ /* 0x117fe20000010000 */
        /* <DEDUP_REMOVED lines=47> */
.L_x_4809:
[----:B------:R-:W-:Y:S05]  /*5c60*/  BSYNC.RECONVERGENT B0 ;  /* 0x0000000000007941 */ /* 0x000fea0003800200 */
.L_x_4808:
        /* <DEDUP_REMOVED lines=50> */
.L_x_4811:
[----:B------:R-:W-:Y:S05]  /*5f90*/  BSYNC.RECONVERGENT B0 ;  /* 0x0000000000007941 */ /* 0x000fea0003800200 */
.L_x_4810:
[----:B------:R-:W-:Y:S04]  /*5fa0*/  BSSY.RECONVERGENT B0, `(.L_x_4799) ;  /* 0x0000031000007945 */ /* 0x000fe80003800200 */
[----:B------:R-:W-:Y:S05]  /*5fb0*/  @!P4 BRA `(.L_x_4812) ;  /* 0x0000000000bcc947 */ /* 0x000fea0003800000 */
[----:B012-4-:R-:W0:Y:S01]  /*5fc0*/  LDC.64 R88, c[0x0][0x428] ;  /* 0x00010a00ff587b82 */ /* 0x017e220000000a00 */
        /* <DEDUP_REMOVED lines=8> */
[----:B------:R-:W-:Y:S02]  /*6050*/  HADD2.F32 R90, -RZ, R36.H0_H0 ;  /* 0x20000024ff5a7230 */ /* 0x000fe40000004100 */
        /* <DEDUP_REMOVED lines=19> */
[----:B------:R-:W-:Y:S02]  /*6190*/  HADD2.F32 R140, -RZ, R39.H0_H0 ;  /* 0x20000027ff8c7230 */ /* 0x000fe40000004100 */
[----:B------:R-:W-:Y:S02]  /*61a0*/  HADD2.F32 R142, -RZ, R35.H0_H0 ;  /* 0x20000023ff8e7230 */ /* 0x000fe40000004100 */
[----:B------:R-:W-:Y:S02]  /*61b0*/  HADD2.F32 R144, -RZ, R39.H1_H1 ;  /* 0x30000027ff907230 */ /* 0x000fe40000004100 */
[----:B------:R-:W-:Y:S02]  /*61c0*/  HADD2.F32 R146, -RZ, R35.H1_H1 ;  /* 0x30000023ff927230 */ /* 0x000fe40000004100 */
[----:B------:R-:W-:Y:S01]  /*61d0*/  FFMA.FTZ R91, R137, R140, R142 ;  /* 0x0000008c895b7223 */ /* 0x000fe2000001008e */
        /* <DEDUP_REMOVED lines=13> */
.L_x_4812:
[----:B------:R-:W-:Y:S05]  /*62b0*/  BSYNC.RECONVERGENT B0 ;  /* 0x0000000000007941 */ /* 0x000fea0003800200 */
.L_x_4799:
[----:B012-4-:R-:W0:Y:S01]  /*62c0*/  LDC.64 R88, c[0x0][0x380] ;  /* 0x0000e000ff587b82 */ /* 0x017e220000000a00 */
[----:B------:R-:W-:Y:S01]  /*62d0*/  UPLOP3.LUT UP1, UPT, UPT, UPT, UP1, 0x40, 0x4 ;  /* 0x000000000004789c */ /* 0x000fe20003f2e810 */
[----:B0-----:R-:W-:-:S04]  /*62e0*/  IADD3 R0, PT, PT, R0, R88, RZ ;  /* 0x0000005800007210 */ /* 0x001fc80007ffe0ff */
[----:B------:R-:W-:-:S13]  /*62f0*/  ISETP.GE.AND P0, PT, R0, R89, PT ;  /* 0x000000590000720c */ /* 0x000fda0003f06270 */
[----:B------:R-:W-:Y:S05]  /*6300*/  @!P0 BRA `(.L_x_4813) ;  /* 0xffffffa400c88947 */ /* 0x000fea000383ffff */
[----:B------:R-:W-:Y:S05]  /*6310*/  EXIT ;  /* 0x000000000000794d */ /* 0x000fea0003800000 */
.L_x_4814:
        /* <DEDUP_REMOVED lines=14> */
.L_x_42309:


//--------------------- .text._ZN10layer_norm13ln_fwd_kernelINS_13Kernel_traitsI6__halfS2_S2_S2_fjLj7168ELj1ELj1ELj4ELj16ENS_18Kernel_traits_baseILj7168ES2_S2_S2_S2_fjLj128EEEEELb0ELb0ELb1ELb1EEEvNS_9FwdParamsE --------------------------
	.section	.text._ZN10layer_norm13ln_fwd_kernelINS_13Kernel_traitsI6__halfS2_S2_S2_fjLj7168ELj1ELj1ELj4ELj16ENS_18Kernel_traits_baseILj7168ES2_S2_S2_S2_fjLj128EEEEELb0ELb0ELb1ELb1EEEvNS_9FwdParamsE,"ax",@progbits
	.align	128
        .global         _ZN10layer_norm13ln_fwd_kernelINS_13Kernel_traitsI6__halfS2_S2_S2_fjLj7168ELj1ELj1ELj4ELj16ENS_18Kernel_traits_baseILj7168ES2_S2_S2_S2_fjLj128EEEEELb0ELb0ELb1ELb1EEEvNS_9FwdParamsE
        .type           _ZN10layer_norm13ln_fwd_kernelINS_13Kernel_traitsI6__halfS2_S2_S2_fjLj7168ELj1ELj1ELj4ELj16ENS_18Kernel_traits_baseILj7168ES2_S2_S2_S2_fjLj128EEEEELb0ELb0ELb1ELb1EEEvNS_9FwdParamsE,@function
        .size           _ZN10layer_norm13ln_fwd_kernelINS_13Kernel_traitsI6__halfS2_S2_S2_fjLj7168ELj1ELj1ELj4ELj16ENS_18Kernel_traits_baseILj7168ES2_S2_S2_S2_fjLj128EEEEELb0ELb0ELb1ELb1EEEvNS_9FwdParamsE,(.L_x_42310 - _ZN10layer_norm13ln_fwd_kernelINS_13Kernel_traitsI6__halfS2_S2_S2_fjLj7168ELj1ELj1ELj4ELj16ENS_18Kernel_traits_baseILj7168ES2_S2_S2_S2_fjLj128EEEEELb0ELb0ELb1ELb1EEEvNS_9FwdParamsE)
        .other          _ZN10layer_norm13ln_fwd_kernelINS_13Kernel_traitsI6__halfS2_S2_S2_fjLj7168ELj1ELj1ELj4ELj16ENS_18Kernel_traits_baseILj7168ES2_S2_S2_S2_fjLj128EEEEELb0ELb0ELb1ELb1EEEvNS_9FwdParamsE,@"STO_CUDA_ENTRY STV_DEFAULT"
_ZN10layer_norm13ln_fwd_kernelINS_13Kernel_traitsI6__halfS2_S2_S2_fjLj7168ELj1ELj1ELj4ELj16ENS_18Kernel_traits_baseILj7168ES2_S2_S2_S2_fjLj128EEEEELb0ELb0ELb1ELb1EEEvNS_9FwdParamsE:
.text._ZN10layer_norm13ln_fwd_kernelINS_13Kernel_traitsI6__halfS2_S2_S2_fjLj7168ELj1ELj1ELj4ELj16ENS_18Kernel_traits_baseILj7168ES2_S2_S2_S2_fjLj128EEEEELb0ELb0ELb1ELb1EEEvNS_9FwdParamsE:
        /* <DEDUP_REMOVED lines=27> */
.L_x_4815:
        /* <DEDUP_REMOVED lines=23> */
.L_x_4816:
[----:B------:R-:W0:Y:S02]  /*0320*/  LDCU UR4, c[0x0][0x384] ;  /* 0x00007080ff0477ac */ /* 0x000e240008000800 */
[----:B0-----:R-:W-:-:S06]  /*0330*/  UISETP.GE.AND UP0, UPT, UR7, UR4, UPT ;  /* 0x000000040700728c */ /* 0x001fcc000bf06270 */
[----:B------:R-:W-:-:S13]  /*0340*/  PLOP3.LUT P0, PT, PT, PT, UP0, 0x80, 0x8 ;  /* 0x000000000008781c */ /* 0x000fda0003f0f008 */
[----:B------:R-:W-:Y:S05]  /*0350*/  @P0 EXIT ;  /* 0x000000000000094d */ /* 0x000fea0003800000 */
[----:B------:R-:W0:Y:S01]  /*0360*/  LDCU UR15, c[0x0][0x388] ;  /* 0x00007100ff0f77ac */ /* 0x000e220008000800 */
[----:B------:R-:W2:Y:S01]  /*0370*/  LDCU.U8 UR18, c[0x0][0x410] ;  /* 0x00008200ff1277ac */ /* 0x000ea20008000000 */
[----:B------:R-:W3:Y:S01]  /*0380*/  LDCU UR19, c[0x0][0x400] ;  /* 0x00008000ff1377ac */ /* 0x000ee20008000800 */
[----:B------:R-:W4:Y:S01]  /*0390*/  LDCU.128 UR8, c[0x0][0x3f0] ;  /* 0x00007e00ff0877ac */ /* 0x000f220008000c00 */
[----:B------:R-:W0:Y:S01]  /*03a0*/  LDCU.64 UR16, c[0x0][0x3a0] ;  /* 0x00007400ff1077ac */ /* 0x000e220008000a00 */
[----:B------:R-:W0:Y:S01]  /*03b0*/  LDCU.64 UR20, c[0x0][0x380] ;  /* 0x00007000ff1477ac */ /* 0x000e220008000a00 */
[----:B------:R-:W-:-:S11]  /*03c0*/  UPLOP3.LUT UP1, UPT, UPT, UPT, UPT, 0x40, 0x4 ;  /* 0x000000000004789c */ /* 0x000fd60003f2e870 */
.L_x_4836:
[----:B----4-:R-:W-:-:S06]  /*03d0*/  UIMAD.WIDE UR4, UR7, 0x4, UR8 ;  /* 0x00000004070478a5 */ /* 0x010fcc000f8e0208 */
[----:B-1----:R-:W-:Y:S02]  /*03e0*/  MOV R4, UR4 ;  /* 0x0000000400047c02 */ /* 0x002fe40008000f00 */
[----:B------:R-:W-:-:S05]  /*03f0*/  MOV R5, UR5 ;  /* 0x0000000500057c02 */ /* 0x000fca0008000f00 */
[----:B------:R-:W4:Y:S01]  /*0400*/  LDG.E R4, desc[UR12][R4.64] ;  /* 0x0000000c04047981 */ /* 0x000f22000c1e1900 */
[----:B------:R-:W-:Y:S01]  /*0410*/  HFMA2 R98, -RZ, RZ, 0, 0 ;  /* 0x00000000ff627431 */ /* 0x000fe200000001ff */
[----:B----4-:R-:W-:-:S13]  /*0420*/  R2UR UR14, R4 ;  /* 0x00000000040e72ca */ /* 0x010fda00000e0000 */
[----:B------:R-:W-:-:S06]  /*0430*/  UISETP.GE.AND UP0, UPT, UR14, 0x1, UPT ;  /* 0x000000010e00788c */ /* 0x000fcc000bf06270 */
[----:B------:R-:W-:-:S05]  /*0440*/  PLOP3.LUT P0, PT, PT, PT, UP0, 0x80, 0x8 ;  /* 0x000000000008781c */ /* 0x000fca0003f0f008 */
[----:B------:R-:W-:-:S06]  /*0450*/  @UP0 UIADD3 UR4, UPT, UPT, UR14, -0x1, URZ ;  /* 0xffffffff0e040890 */ /* 0x000fcc000fffe0ff */
[----:B------:R-:W-:Y:S01]  /*0460*/  MOV R0, UR4 ;  /* 0x0000000400007c02 */ /* 0x000fe20008000f00 */
[----:B------:R-:W-:Y:S01]  /*0470*/  UIMAD.WIDE UR4, UR7, 0x4, UR10 ;  /* 0x00000004070478a5 */ /* 0x000fe2000f8e020a */
[----:B------:R-:W1:Y:S03]  /*0480*/  @P0 LDC.64 R2, c[0x0][0x390] ;  /* 0x0000e400ff020b82 */ /* 0x000e660000000a00 */
[----:B0-----:R-:W-:Y:S02]  /*0490*/  @P0 IMAD R0, R0, UR15, RZ ;  /* 0x0000000f00000c24 */ /* 0x001fe4000f8e02ff */
[----:B------:R-:W-:Y:S02]  /*04a0*/  MOV R6, UR4 ;  /* 0x0000000400067c02 */ /* 0x000fe40008000f00 */
[----:B------:R-:W-:Y:S02]  /*04b0*/  MOV R7, UR5 ;  /* 0x0000000500077c02 */ /* 0x000fe40008000f00 */
[----:B------:R-:W-:-:S03]  /*04c0*/  @P0 SHF.R.S32.HI R9, RZ, 0x1f, R0 ;  /* 0x0000001fff090819 */ /* 0x000fc60000011400 */
[----:B------:R-:W4:Y:S01]  /*04d0*/  LDG.E R6, desc[UR12][R6.64] ;  /* 0x0000000c06067981 */ /* 0x000f22000c1e1900 */
[----:B------:R-:W-:-:S04]  /*04e0*/  @P0 LEA.HI R9, R9, R0, RZ, 0x3 ;  /* 0x0000000009090211 */ /* 0x000fc800078f18ff */
[----:B------:R-:W-:-:S05]  /*04f0*/  @P0 LEA.HI.SX32 R98, R9, R78, 0x1d ;  /* 0x0000004e09620211 */ /* 0x000fca00078feaff */
[----:B-1----:R-:W-:-:S05]  /*0500*/  @P0 IMAD.WIDE.U32 R2, R98, 0x10, R2 ;  /* 0x0000001062020825 */ /* 0x002fca00078e0002 */
[----:B-----5:R0:W5:Y:S01]  /*0510*/  @P0 LDG.E.128 R16, desc[UR12][R2.64] ;  /* 0x0000000c02100981 */ /* 0x020162000c1e1d00 */
[----:B------:R-:W-:Y:S02]  /*0520*/  UIMAD UR4, UR7, UR15, URZ ;  /* 0x0000000f070472a4 */ /* 0x000fe4000f8e02ff */
[----:B------:R-:W-:Y:S02]  /*0530*/  UISETP.NE.U32.AND UP0, UPT, UR16, URZ, UPT ;  /* 0x000000ff1000728c */ /* 0x000fe4000bf05070 */
[----:B------:R-:W-:Y:S02]  /*0540*/  USHF.R.S32.HI UR5, URZ, 0x1f, UR4 ;  /* 0x0000001fff057899 */ /* 0x000fe40008011404 */
[----:B------:R-:W-:Y:S02]  /*0550*/  UISETP.NE.AND.EX UP0, UPT, UR17, URZ, UPT, UP0 ;  /* 0x000000ff1100728c */ /* 0x000fe4000bf05300 */
[----:B------:R-:W-:-:S06]  /*0560*/  ULEA.HI UR5, UR5, UR4, URZ, 0x3 ;  /* 0x0000000405057291 */ /* 0x000fcc000f8f18ff */
[----:B------:R-:W-:-:S04]  /*0570*/  MOV R89, UR5 ;  /* 0x0000000500597c02 */ /* 0x000fc80008000f00 */
[----:B------:R-:W-:Y:S02]  /*0580*/  LEA.HI.SX32 R89, R89, R78, 0x1d ;  /* 0x0000004e59597211 */ /* 0x000fe400078feaff */
[----:B----4-:R-:W-:Y:S01]  /*0590*/  R2UR UR6, R6 ;  /* 0x00000000060672ca */ /* 0x010fe200000e0000 */
[----:B0-----:R-:W-:-:S14]  /*05a0*/  BRA.U !UP0, `(.L_x_4817) ;  /* 0x0000000108c87547 */ /* 0x001fdc000b800000 */
[----:B------:R-:W0:Y:S02]  /*05b0*/  LDC.64 R4, c[0x0][0x3a0] ;  /* 0x0000e800ff047b82 */ /* 0x000e240000000a00 */
[----:B0-----:R-:W-:-:S06]  /*05c0*/  IMAD.WIDE.U32 R4, R89, 0x10, R4 ;  /* 0x0000001059047825 */ /* 0x001fcc00078e0004 */
[----:B------:R-:W4:Y:S01]  /*05d0*/  LDG.E.128 R4, desc[UR12][R4.64] ;  /* 0x0000000c04047981 */ /* 0x000f22000c1e1d00 */
[----:B------:R-:W-:-:S13]  /*05e0*/  ISETP.LT.AND P1, PT, RZ, UR14, PT ;  /* 0x0000000eff007c0c */ /* 0x000fda000bf21270 */
[----:B------:R-:W0:Y:S01]  /*05f0*/  @P1 LDC R2, c[0x0][0x40c] ;  /* 0x00010300ff021b82 */ /* 0x000e220000000800 */
[----:B-----5:R-:W-:Y:S02]  /*0600*/  @P1 HADD2.F32 R3, -RZ, R16.H1_H1 ;  /* 0x30000010ff031230 */ /* 0x020fe40000004100 */
[--C-:B------:R-:W-:Y:S02]  /*0610*/  @P1 HADD2.F32 R0, -RZ, R17.reuse.H0_H0 ;  /* 0x20000011ff001230 */ /* 0x100fe40000004100 */
[----:B------:R-:W-:-:S03]  /*0620*/  @P1 HADD2.F32 R9, -RZ, R17.H1_H1 ;  /* 0x30000011ff091230 */ /* 0x000fc60000004100 */
[----:B------:R-:W1:Y:S08]  /*0630*/  @P1 LDC R8, c[0x0][0x40c] ;  /* 0x00010300ff081b82 */ /* 0x000e700000000800 */
[----:B------:R-:W2:Y:S08]  /*0640*/  @P1 LDC R76, c[0x0][0x40c] ;  /* 0x00010300ff4c1b82 */ /* 0x000eb00000000800 */
[----:B------:R-:W3:Y:S08]  /*0650*/  @P1 LDC R78, c[0x0][0x40c] ;  /* 0x00010300ff4e1b82 */ /* 0x000ef00000000800 */
[----:B------:R-:W3:Y:S08]  /*0660*/  @P1 LDC R79, c[0x0][0x40c] ;  /* 0x00010300ff4f1b82 */ /* 0x000ef00000000800 */
[----:B------:R-:W3:Y:S08]  /*0670*/  @P1 LDC R81, c[0x0][0x40c] ;  /* 0x00010300ff511b82 */ /* 0x000ef00000000800 */
[----:B------:R-:W3:Y:S08]  /*0680*/  @P1 LDC R77, c[0x0][0x40c] ;  /* 0x00010300ff4d1b82 */ /* 0x000ef00000000800 */
[----:B------:R-:W3:Y:S01]  /*0690*/  @P1 LDC R82, c[0x0][0x40c] ;  /* 0x00010300ff521b82 */ /* 0x000ee20000000800 */
[----:B----4-:R-:W-:-:S02]  /*06a0*/  HADD2.F32 R80, -RZ, R4.H1_H1 ;  /* 0x30000004ff507230 */ /* 0x010fc40000004100 */
[--C-:B------:R-:W-:Y:S02]  /*06b0*/  HADD2.F32 R15, -RZ, R5.reuse.H0_H0 ;  /* 0x20000005ff0f7230 */ /* 0x100fe40000004100 */
[----:B------:R-:W-:Y:S02]  /*06c0*/  HADD2.F32 R14, -RZ, R5.H1_H1 ;  /* 0x30000005ff0e7230 */ /* 0x000fe40000004100 */
[----:B0-----:R-:W-:Y:S01]  /*06d0*/  @P1 FFMA.FTZ R80, R3, R2, R80 ;  /* 0x0000000203501223 */ /* 0x001fe20000010050 */
[----:B------:R-:W-:Y:S02]  /*06e0*/  HADD2.F32 R11, -RZ, R7.H0_H0 ;  /* 0x20000007ff0b7230 */ /* 0x000fe40000004100 */
[----:B-1----:R-:W-:Y:S01]  /*06f0*/  @P1 FFMA.FTZ R15, R0, R8, R15 ;  /* 0x00000008000f1223 */ /* 0x002fe2000001000f */
[----:B------:R-:W-:Y:S02]  /*0700*/  HADD2.F32 R10, -RZ, R4.H0_H0 ;  /* 0x20000004ff0a7230 */ /* 0x000fe40000004100 */
[----:B--2---:R-:W-:Y:S01]  /*0710*/  @P1 FFMA.FTZ R14, R9, R76, R14 ;  /* 0x0000004c090e1223 */ /* 0x004fe2000001000e */
[----:B------:R-:W-:-:S02]  /*0720*/  HADD2.F32 R13, -RZ, R6.H0_H0 ;  /* 0x20000006ff0d7230 */ /* 0x000fc40000004100 */
[----:B------:R-:W-:Y:S01]  /*0730*/  HADD2.F32 R12, -RZ, R6.H1_H1 ;  /* 0x30000006ff0c7230 */ /* 0x000fe20000004100 */
[----:B------:R-:W-:Y:S01]  /*0740*/  F2FP.F16.F32.PACK_AB R5, RZ, R15 ;  /* 0x0000000fff05723e */ /* 0x000fe200000000ff */
[----:B------:R-:W-:Y:S02]  /*0750*/  HADD2.F32 R7, -RZ, R7.H1_H1 ;  /* 0x30000007ff077230 */ /* 0x000fe40000004100 */
[--C-:B------:R-:W-:Y:S02]  /*0760*/  @P1 HADD2.F32 R2, -RZ, R18.reuse.H0_H0 ;  /* 0x20000012ff021230 */ /* 0x100fe40000004100 */
[----:B------:R-:W-:Y:S01]  /*0770*/  @P1 HADD2.F32 R3, -RZ, R18.H1_H1 ;  /* 0x30000012ff031230 */ /* 0x000fe20000004100 */
[----:B------:R-:W-:Y:S01]  /*0780*/  @!P1 MOV R9, R7 ;  /* 0x0000000700099202 */ /* 0x000fe20000000f00 */
[----:B------:R-:W-:Y:S02]  /*0790*/  @P1 HADD2.F32 R4, -RZ, R19.H0_H0 ;  /* 0x20000013ff041230 */ /* 0x000fe40000004100 */
[----:B---3--:R-:W-:Y:S01]  /*07a0*/  @P1 FFMA.FTZ R13, R2, R78, R13 ;  /* 0x0000004e020d1223 */ /* 0x008fe2000001000d */
        /* <DEDUP_REMOVED lines=13> */
[----:B------:R-:W-:Y:S02]  /*0880*/  PRMT R5, R5, 0x5410, R0 ;  /* 0x0000541005057816 */ /* 0x000fe40000000000 */
[----:B------:R-:W-:Y:S02]  /*0890*/  PRMT R6, R6, 0x5410, R3 ;  /* 0x0000541006067816 */ /* 0x000fe40000000003 */
[----:B------:R-:W-:-:S02]  /*08a0*/  PRMT R4, R4, 0x5410, R2 ;  /* 0x0000541004047816 */ /* 0x000fc40000000002 */
[----:B------:R-:W-:Y:S01]  /*08b0*/  PRMT R7, R8, 0x5410, R7 ;  /* 0x0000541008077816 */ /* 0x000fe20000000007 */
[----:B------:R-:W-:Y:S06]  /*08c0*/  BRA `(.L_x_4818) ;  /* 0x0000000000a47947 */ /* 0x000fec0003800000 */
.L_x_4817:
[----:B------:R-:W0:Y:S01]  /*08d0*/  @P0 LDC R3, c[0x0][0x40c] ;  /* 0x00010300ff030b82 */ /* 0x000e220000000800 */
[--C-:B-----5:R-:W-:Y:S01]  /*08e0*/  @P0 HADD2.F32 R0, -RZ, R16.reuse.H0_H0 ;  /* 0x20000010ff000230 */ /* 0x120fe20000004100 */
[----:B------:R-:W-:Y:S01]  /*08f0*/  CS2R R10, SRZ ;  /* 0x00000000000a7805 */ /* 0x000fe2000001ff00 */
[----:B------:R-:W-:Y:S01]  /*0900*/  @P0 HADD2.F32 R2, -RZ, R16.H1_H1 ;  /* 0x30000010ff020230 */ /* 0x000fe20000004100 */
[----:B------:R-:W-:Y:S01]  /*0910*/  CS2R R14, SRZ ;  /* 0x00000000000e7805 */ /* 0x000fe2000001ff00 */
[----:B------:R-:W-:Y:S01]  /*0920*/  @P0 HADD2.F32 R4, -RZ, R17.H0_H0 ;  /* 0x20000011ff040230 */ /* 0x000fe20000004100 */
[----:B------:R-:W-:Y:S02]  /*0930*/  MOV R80, RZ ;  /* 0x000000ff00507202 */ /* 0x000fe40000000f00 */
[----:B------:R-:W-:Y:S01]  /*0940*/  CS2R R12, SRZ ;  /* 0x00000000000c7805 */ /* 0x000fe2000001ff00 */
[----:B------:R-:W1:Y:S01]  /*0950*/  @P0 LDC R5, c[0x0][0x40c] ;  /* 0x00010300ff050b82 */ /* 0x000e620000000800 */
[----:B------:R-:W-:-:S07]  /*0960*/  MOV R9, RZ ;  /* 0x000000ff00097202 */ /* 0x000fce0000000f00 */
[----:B------:R-:W4:Y:S08]  /*0970*/  @P0 LDC R7, c[0x0][0x40c] ;  /* 0x00010300ff070b82 */ /* 0x000f300000000800 */
[----:B------:R-:W2:Y:S01]  /*0980*/  @P0 LDC R77, c[0x0][0x40c] ;  /* 0x00010300ff4d0b82 */ /* 0x000ea20000000800 */
[----:B0-----:R-:W-:Y:S01]  /*0990*/  @P0 FMUL.FTZ R10, R0, R3 ;  /* 0x00000003000a0220 */ /* 0x001fe20000410000 */
[----:B------:R-:W-:-:S02]  /*09a0*/  @P0 HADD2.F32 R0, -RZ, R17.H1_H1 ;  /* 0x30000011ff000230 */ /* 0x000fc40000004100 */
[----:B------:R-:W-:-:S04]  /*09b0*/  @P0 HADD2.F32 R3, -RZ, R18.H1_H1 ;  /* 0x30000012ff030230 */ /* 0x000fc80000004100 */
[----:B------:R-:W0:Y:S01]  /*09c0*/  @P0 LDC R79, c[0x0][0x40c] ;  /* 0x00010300ff4f0b82 */ /* 0x000e220000000800 */
[----:B-1----:R-:W-:Y:S01]  /*09d0*/  @P0 FMUL.FTZ R80, R2, R5 ;  /* 0x0000000502500220 */ /* 0x002fe20000410000 */
[----:B------:R-:W-:Y:S02]  /*09e0*/  @P0 HADD2.F32 R2, -RZ, R18.H0_H0 ;  /* 0x20000012ff020230 */ /* 0x000fe40000004100 */
[----:B------:R-:W-:-:S04]  /*09f0*/  @P0 HADD2.F32 R5, -RZ, R19.H1_H1 ;  /* 0x30000013ff050230 */ /* 0x000fc80000004100 */
[----:B------:R-:W1:Y:S01]  /*0a00*/  @P0 LDC R6, c[0x0][0x40c] ;  /* 0x00010300ff060b82 */ /* 0x000e620000000800 */
[----:B----4-:R-:W-:Y:S01]  /*0a10*/  @P0 FMUL.FTZ R15, R4, R7 ;  /* 0x00000007040f0220 */ /* 0x010fe20000410000 */
[----:B------:R-:W-:-:S06]  /*0a20*/  @P0 HADD2.F32 R4, -RZ, R19.H0_H0 ;  /* 0x20000013ff040230 */ /* 0x000fcc0000004100 */
[----:B------:R-:W4:Y:S01]  /*0a30*/  @P0 LDC R81, c[0x0][0x40c] ;  /* 0x00010300ff510b82 */ /* 0x000f220000000800 */
[----:B--2---:R-:W-:-:S05]  /*0a40*/  @P0 FMUL.FTZ R14, R0, R77 ;  /* 0x0000004d000e0220 */ /* 0x004fca0000410000 */
[----:B------:R-:W-:Y:S02]  /*0a50*/  F2FP.F16.F32.PACK_AB R0, RZ, R14 ;  /* 0x0000000eff00723e */ /* 0x000fe400000000ff */
[----:B------:R-:W2:Y:S01]  /*0a60*/  @P0 LDC R8, c[0x0][0x40c] ;  /* 0x00010300ff080b82 */ /* 0x000ea20000000800 */
[----:B0-----:R-:W-:Y:S01]  /*0a70*/  @P0 FMUL.FTZ R13, R2, R79 ;  /* 0x0000004f020d0220 */ /* 0x001fe20000410000 */
[----:B------:R-:W-:Y:S01]  /*0a80*/  F2FP.F16.F32.PACK_AB R2, RZ, R80 ;  /* 0x00000050ff02723e */ /* 0x000fe200000000ff */
[----:B-1----:R-:W-:-:S03]  /*0a90*/  @P0 FMUL.FTZ R12, R3, R6 ;  /* 0x00000006030c0220 */ /* 0x002fc60000410000 */
[----:B------:R-:W-:Y:S02]  /*0aa0*/  F2FP.F16.F32.PACK_AB R6, RZ, R13 ;  /* 0x0000000dff06723e */ /* 0x000fe400000000ff */
[----:B------:R-:W-:Y:S01]  /*0ab0*/  F2FP.F16.F32.PACK_AB R3, RZ, R12 ;  /* 0x0000000cff03723e */ /* 0x000fe200000000ff */
[----:B----4-:R-:W-:Y:S01]  /*0ac0*/  @P0 FMUL.FTZ R11, R4, R81 ;  /* 0x00000051040b0220 */ /* 0x010fe20000410000 */
[----:B------:R-:W-:Y:S02]  /*0ad0*/  F2FP.F16.F32.PACK_AB R4, RZ, R10 ;  /* 0x0000000aff04723e */ /* 0x000fe400000000ff */
[----:B------:R-:W-:Y:S02]  /*0ae0*/  PRMT R6, R6, 0x5410, R3 ;  /* 0x0000541006067816 */ /* 0x000fe40000000003 */
[----:B------:R-:W-:Y:S02]  /*0af0*/  F2FP.F16.F32.PACK_AB R7, RZ, R11 ;  /* 0x0000000bff07723e */ /* 0x000fe400000000ff */
[----:B------:R-:W-:Y:S01]  /*0b00*/  PRMT R4, R4, 0x5410, R2 ;  /* 0x0000541004047816 */ /* 0x000fe20000000002 */
[----:B--2---:R-:W-:Y:S01]  /*0b10*/  @P0 FMUL.FTZ R9, R5, R8 ;  /* 0x0000000805090220 */ /* 0x004fe20000410000 */
[----:B------:R-:W-:-:S04]  /*0b20*/  F2FP.F16.F32.PACK_AB R5, RZ, R15 ;  /* 0x0000000fff05723e */ /* 0x000fc800000000ff */
[----:B------:R-:W-:Y:S02]  /*0b30*/  F2FP.F16.F32.PACK_AB R8, RZ, R9 ;  /* 0x00000009ff08723e */ /* 0x000fe400000000ff */
[----:B------:R-:W-:Y:S02]  /*0b40*/  PRMT R5, R5, 0x5410, R0 ;  /* 0x0000541005057816 */ /* 0x000fe40000000000 */
[----:B------:R-:W-:-:S07]  /*0b50*/  PRMT R7, R7, 0x5410, R8 ;  /* 0x0000541007077816 */ /* 0x000fce0000000008 */
.L_x_4818:
        /* <DEDUP_REMOVED lines=14> */
[----:B-----5:R-:W-:Y:S02]  /*0c40*/  @P1 HADD2.F32 R83, -RZ, R16.H1_H1 ;  /* 0x30000010ff531230 */ /* 0x020fe40000004100 */
[--C-:B------:R-:W-:Y:S02]  /*0c50*/  @P1 HADD2.F32 R84, -RZ, R17.reuse.H0_H0 ;  /* 0x20000011ff541230 */ /* 0x100fe40000004100 */
[----:B------:R-:W-:-:S03]  /*0c60*/  @P1 HADD2.F32 R87, -RZ, R17.H1_H1 ;  /* 0x30000011ff571230 */ /* 0x000fc60000004100 */
[----:B------:R-:W1:Y:S08]  /*0c70*/  @P1 LDC R85, c[0x0][0x40c] ;  /* 0x00010300ff551b82 */ /* 0x000e700000000800 */
[----:B------:R-:W4:Y:S08]  /*0c80*/  @P1 LDC R86, c[0x0][0x40c] ;  /* 0x00010300ff561b82 */ /* 0x000f300000000800 */
[----:B------:R-:W3:Y:S08]  /*0c90*/  @P1 LDC R88, c[0x0][0x40c] ;  /* 0x00010300ff581b82 */ /* 0x000ef00000000800 */
[----:B------:R-:W3:Y:S08]  /*0ca0*/  @P1 LDC R90, c[0x0][0x40c] ;  /* 0x00010300ff5a1b82 */ /* 0x000ef00000000800 */
[----:B------:R-:W3:Y:S08]  /*0cb0*/  @P1 LDC R91, c[0x0][0x40c] ;  /* 0x00010300ff5b1b82 */ /* 0x000ef00000000800 */
[----:B------:R-:W3:Y:S08]  /*0cc0*/  @P1 LDC R81, c[0x0][0x40c] ;  /* 0x00010300ff511b82 */ /* 0x000ef00000000800 */
[----:B------:R-:W3:Y:S01]  /*0cd0*/  @P1 LDC R92, c[0x0][0x40c] ;  /* 0x00010300ff5c1b82 */ /* 0x000ee20000000800 */
        /* <DEDUP_REMOVED lines=8> */
[----:B----4-:R-:W-:Y:S01]  /*0d60*/  @P1 FFMA.FTZ R6, R87, R86, R6 ;  /* 0x0000005657061223 */ /* 0x010fe20000010006 */
[--C-:B------:R-:W-:Y:S02]  /*0d70*/  HADD2.F32 R3, -RZ, R79.reuse.H0_H0 ;  /* 0x2000004fff037230 */ /* 0x100fe40000004100 */
[----:B------:R-:W-:Y:S02]  /*0d80*/  HADD2.F32 R0, -RZ, R79.H1_H1 ;  /* 0x3000004fff007230 */ /* 0x000fe40000004100 */
[--C-:B------:R-:W-:Y:S02]  /*0d90*/  @P1 HADD2.F32 R76, -RZ, R18.reuse.H0_H0 ;  /* 0x20000012ff4c1230 */ /* 0x100fe40000004100 */
[----:B------:R-:W-:Y:S02]  /*0da0*/  @P1 HADD2.F32 R79, -RZ, R18.H1_H1 ;  /* 0x30000012ff4f1230 */ /* 0x000fe40000004100 */
        /* <DEDUP_REMOVED lines=21> */
.L_x_4819:
[----:B0-----:R-:W0:Y:S01]  /*0f00*/  @P0 LDC R77, c[0x0][0x40c] ;  /* 0x00010300ff4d0b82 */ /* 0x001e220000000800 */
[--C-:B-----5:R-:W-:Y:S01]  /*0f10*/  @P0 HADD2.F32 R6, -RZ, R17.reuse.H0_H0 ;  /* 0x20000011ff060230 */ /* 0x120fe20000004100 */
[----:B------:R-:W-:Y:S01]  /*0f20*/  MOV R7, RZ ;  /* 0x000000ff00077202 */ /* 0x000fe20000000f00 */
[--C-:B------:R-:W-:Y:S02]  /*0f30*/  @P0 HADD2.F32 R4, -RZ, R16.reuse.H1_H1 ;  /* 0x30000010ff040230 */ /* 0x100fe40000004100 */
[----:B------:R-:W-:Y:S02]  /*0f40*/  HFMA2 R8, -RZ, RZ, 0, 0 ;  /* 0x00000000ff087431 */ /* 0x000fe400000001ff */
[----:B------:R-:W-:Y:S01]  /*0f50*/  @P0 HADD2.F32 R0, -RZ, R16.H0_H0 ;  /* 0x20000010ff000230 */ /* 0x000fe20000004100 */
[----:B------:R-:W-:Y:S01]  /*0f60*/  MOV R2, RZ ;  /* 0x000000ff00027202 */ /* 0x000fe20000000f00 */
[----:B------:R-:W-:Y:S01]  /*0f70*/  @P0 HADD2.F32 R76, -RZ, R17.H1_H1 ;  /* 0x30000011ff4c0230 */ /* 0x000fe20000004100 */
[----:B------:R-:W1:Y:S01]  /*0f80*/  @P0 LDC R5, c[0x0][0x40c] ;  /* 0x00010300ff050b82 */ /* 0x000e620000000800 */
[----:B------:R-:W-:-:S02]  /*0f90*/  @P0 HADD2.F32 R81, -RZ, R18.H1_H1 ;  /* 0x30000012ff510230 */ /* 0x000fc40000004100 */
[--C-:B------:R-:W-:Y:S02]  /*0fa0*/  @P0 HADD2.F32 R83, -RZ, R19.reuse.H0_H0 ;  /* 0x20000013ff530230 */ /* 0x100fe40000004100 */
[----:B------:R-:W-:-:S03]  /*0fb0*/  @P0 HADD2.F32 R85, -RZ, R19.H1_H1 ;  /* 0x30000013ff550230 */ /* 0x000fc60000004100 */
[----:B------:R-:W2:Y:S08]  /*0fc0*/  @P0 LDC R3, c[0x0][0x40c] ;  /* 0x00010300ff030b82 */ /* 0x000eb00000000800 */
[----:B------:R-:W4:Y:S01]  /*0fd0*/  @P0 LDC R79, c[0x0][0x40c] ;  /* 0x00010300ff4f0b82 */ /* 0x000f220000000800 */
[----:B0-----:R-:W-:Y:S01]  /*0fe0*/  @P0 FMUL.FTZ R7, R6, R77 ;  /* 0x0000004d06070220 */ /* 0x001fe20000410000 */
[----:B------:R-:W-:-:S02]  /*0ff0*/  @P0 HADD2.F32 R77, -RZ, R18.H0_H0 ;  /* 0x20000012ff4d0230 */ /* 0x000fc40000004100 */
[----:B------:R-:W-:-:S04]  /*1000*/  HFMA2 R6, -RZ, RZ, 0, 0 ;  /* 0x00000000ff067431 */ /* 0x000fc800000001ff */
[----:B------:R-:W0:Y:S01]  /*1010*/  @P0 LDC R78, c[0x0][0x40c] ;  /* 0x00010300ff4e0b82 */ /* 0x000e220000000800 */
[----:B-1----:R-:W-:Y:S01]  /*1020*/  @P0 FMUL.FTZ R8, R4, R5 ;  /* 0x0000000504080220 */ /* 0x002fe20000410000 */
[----:B------:R-:W-:-:S06]  /*1030*/  CS2R R4, SRZ ;  /* 0x0000000000047805 */ /* 0x000fcc000001ff00 */
[----:B------:R-:W1:Y:S01]  /*1040*/  @P0 LDC R82, c[0x0][0x40c] ;  /* 0x00010300ff520b82 */ /* 0x000e620000000800 */
[----:B--2---:R-:W-:Y:S01]  /*1050*/  @P0 FMUL.FTZ R2, R0, R3 ;  /* 0x0000000300020220 */ /* 0x004fe20000410000 */
[----:B------:R-:W-:Y:S01]  /*1060*/  MOV R3, RZ ;  /* 0x000000ff00037202 */ /* 0x000fe20000000f00 */
[----:B------:R-:W-:-:S05]  /*1070*/  HFMA2 R0, -RZ, RZ, 0, 0 ;  /* 0x00000000ff007431 */ /* 0x000fca00000001ff */
[----:B------:R-:W2:Y:S01]  /*1080*/  @P0 LDC R84, c[0x0][0x40c] ;  /* 0x00010300ff540b82 */ /* 0x000ea20000000800 */
[----:B----4-:R-:W-:Y:S01]  /*1090*/  @P0 FMUL.FTZ R6, R76, R79 ;  /* 0x0000004f4c060220 */ /* 0x010fe20000410000 */
[----:B------:R-:W-:-:S04]  /*10a0*/  F2FP.F16.F32.PACK_AB R76, RZ, R2 ;  /* 0x00000002ff4c723e */ /* 0x000fc800000000ff */
[----:B------:R-:W-:Y:S02]  /*10b0*/  F2FP.F16.F32.PACK_AB R79, RZ, R6 ;  /* 0x00000006ff4f723e */ /* 0x000fe400000000ff */
[----:B------:R-:W4:Y:S01]  /*10c0*/  @P0 LDC R86, c[0x0][0x40c] ;  /* 0x00010300ff560b82 */ /* 0x000f220000000800 */
[----:B0-----:R-:W-:Y:S01]  /*10d0*/  @P0 FMUL.FTZ R5, R77, R78 ;  /* 0x0000004e4d050220 */ /* 0x001fe20000410000 */
[----:B------:R-:W-:Y:S02]  /*10e0*/  F2FP.F16.F32.PACK_AB R77, RZ, R8 ;  /* 0x00000008ff4d723e */ /* 0x000fe400000000ff */
[----:B------:R-:W-:Y:S02]  /*10f0*/  F2FP.F16.F32.PACK_AB R78, RZ, R7 ;  /* 0x00000007ff4e723e */ /* 0x000fe400000000ff */
[----:B------:R-:W-:Y:S01]  /*1100*/  PRMT R76, R76, 0x5410, R77 ;  /* 0x000054104c4c7816 */ /* 0x000fe2000000004d */
[----:B-1----:R-:W-:Y:S01]  /*1110*/  @P0 FMUL.FTZ R4, R81, R82 ;  /* 0x0000005251040220 */ /* 0x002fe20000410000 */
[----:B------:R-:W-:-:S02]  /*1120*/  F2FP.F16.F32.PACK_AB R81, RZ, R5 ;  /* 0x00000005ff51723e */ /* 0x000fc400000000ff */
[----:B------:R-:W-:Y:S02]  /*1130*/  PRMT R77, R78, 0x5410, R79 ;  /* 0x000054104e4d7816 */ /* 0x000fe4000000004f */
[----:B------:R-:W-:Y:S01]  /*1140*/  F2FP.F16.F32.PACK_AB R82, RZ, R4 ;  /* 0x00000004ff52723e */ /* 0x000fe200000000ff */
[----:B--2---:R-:W-:-:S03]  /*1150*/  @P0 FMUL.FTZ R3, R83, R84 ;  /* 0x0000005453030220 */ /* 0x004fc60000410000 */
[----:B------:R-:W-:Y:S02]  /*1160*/  PRMT R78, R81, 0x5410, R82 ;  /* 0x00005410514e7816 */ /* 0x000fe40000000052 */
[----:B------:R-:W-:Y:S01]  /*1170*/  F2FP.F16.F32.PACK_AB R83, RZ, R3 ;  /* 0x00000003ff53723e */ /* 0x000fe200000000ff */
[----:B----4-:R-:W-:-:S05]  /*1180*/  @P0 FMUL.FTZ R0, R85, R86 ;  /* 0x0000005655000220 */ /* 0x010fca0000410000 */
[----:B------:R-:W-:-:S04]  /*1190*/  F2FP.F16.F32.PACK_AB R84, RZ, R0 ;  /* 0x00000000ff54723e */ /* 0x000fc800000000ff */
[----:B------:R-:W-:-:S07]  /*11a0*/  PRMT R79, R83, 0x5410, R84 ;  /* 0x00005410534f7816 */ /* 0x000fce0000000054 */
.L_x_4820:
        /* <DEDUP_REMOVED lines=58> */
.L_x_4821:
[----:B-1----:R-:W0:Y:S01]  /*1550*/  @P0 LDC R77, c[0x0][0x40c] ;  /* 0x00010300ff4d0b82 */ /* 0x002e220000000800 */
[--C-:B-----5:R-:W-:Y:S01]  /*1560*/  @P0 HADD2.F32 R76, -RZ, R16.reuse.H0_H0 ;  /* 0x20000010ff4c0230 */ /* 0x120fe20000004100 */
[----:B------:R-:W-:Y:S01]  /*1570*/  MOV R85, RZ ;  /* 0x000000ff00557202 */ /* 0x000fe20000000f00 */
[----:B------:R-:W-:Y:S02]  /*1580*/  @P0 HADD2.F32 R78, -RZ, R16.H1_H1 ;  /* 0x30000010ff4e0230 */ /* 0x000fe40000004100 */
[----:B------:R-:W-:Y:S02]  /*1590*/  HFMA2 R81, -RZ, RZ, 0, 0 ;  /* 0x00000000ff517431 */ /* 0x000fe400000001ff */
[----:B------:R-:W-:Y:S01]  /*15a0*/  @P0 HADD2.F32 R83, -RZ, R17.H0_H0 ;  /* 0x20000011ff530230 */ /* 0x000fe20000004100 */
[----:B------:R-:W-:Y:S01]  /*15b0*/  MOV R82, RZ ;  /* 0x000000ff00527202 */ /* 0x000fe20000000f00 */
[----:B------:R-:W-:Y:S01]  /*15c0*/  @P0 HADD2.F32 R94, -RZ, R19.H1_H1 ;  /* 0x30000013ff5e0230 */ /* 0x000fe20000004100 */
[----:B------:R-:W1:Y:S01]  /*15d0*/  @P0 LDC R79, c[0x0][0x40c] ;  /* 0x00010300ff4f0b82 */ /* 0x000e620000000800 */
[----:B------:R-:W-:-:S02]  /*15e0*/  CS2R R86, SRZ ;  /* 0x0000000000567805 */ /* 0x000fc4000001ff00 */
[----:B------:R-:W-:-:S05]  /*15f0*/  MOV R88, RZ ;  /* 0x000000ff00587202 */ /* 0x000fca0000000f00 */
[----:B------:R-:W2:Y:S08]  /*1600*/  @P0 LDC R84, c[0x0][0x40c] ;  /* 0x00010300ff540b82 */ /* 0x000eb00000000800 */
[----:B------:R-:W4:Y:S01]  /*1610*/  @P0 LDC R91, c[0x0][0x40c] ;  /* 0x00010300ff5b0b82 */ /* 0x000f220000000800 */
[----:B0-----:R-:W-:Y:S01]  /*1620*/  @P0 FMUL.FTZ R85, R76, R77 ;  /* 0x0000004d4c550220 */ /* 0x001fe20000410000 */
[----:B------:R-:W-:-:S02]  /*1630*/  @P0 HADD2.F32 R76, -RZ, R17.H1_H1 ;  /* 0x30000011ff4c0230 */ /* 0x000fc40000004100 */
[----:B------:R-:W-:-:S04]  /*1640*/  @P0 HADD2.F32 R77, -RZ, R18.H0_H0 ;  /* 0x20000012ff4d0230 */ /* 0x000fc80000004100 */
[----:B------:R-:W0:Y:S01]  /*1650*/  @P0 LDC R90, c[0x0][0x40c] ;  /* 0x00010300ff5a0b82 */ /* 0x000e220000000800 */
[----:B-1----:R-:W-:Y:S01]  /*1660*/  @P0 FMUL.FTZ R81, R78, R79 ;  /* 0x0000004f4e510220 */ /* 0x002fe20000410000 */
[----:B------:R-:W-:Y:S02]  /*1670*/  @P0 HADD2.F32 R78, -RZ, R18.H1_H1 ;  /* 0x30000012ff4e0230 */ /* 0x000fe40000004100 */
[----:B------:R-:W-:-:S04]  /*1680*/  @P0 HADD2.F32 R79, -RZ, R19.H0_H0 ;  /* 0x20000013ff4f0230 */ /* 0x000fc80000004100 */
[----:B------:R-:W1:Y:S01]  /*1690*/  @P0 LDC R93, c[0x0][0x40c] ;  /* 0x00010300ff5d0b82 */ /* 0x000e620000000800 */
[----:B--2---:R-:W-:Y:S01]  /*16a0*/  @P0 FMUL.FTZ R82, R83, R84 ;  /* 0x0000005453520220 */ /* 0x004fe20000410000 */
[----:B------:R-:W-:Y:S02]  /*16b0*/  HFMA2 R83, -RZ, RZ, 0, 0 ;  /* 0x00000000ff537431 */ /* 0x000fe400000001ff */
[----:B------:R-:W-:-:S04]  /*16c0*/  HFMA2 R84, -RZ, RZ, 0, 0 ;  /* 0x00000000ff547431 */ /* 0x000fc800000001ff */
[----:B------:R-:W2:Y:S01]  /*16d0*/  @P0 LDC R92, c[0x0][0x40c] ;  /* 0x00010300ff5c0b82 */ /* 0x000ea20000000800 */
[----:B----4-:R-:W-:Y:S01]  /*16e0*/  @P0 FMUL.FTZ R83, R76, R91 ;  /* 0x0000005b4c530220 */ /* 0x010fe20000410000 */
[----:B------:R-:W-:-:S06]  /*16f0*/  F2FP.F16.F32.PACK_AB R76, RZ, R85 ;  /* 0x00000055ff4c723e */ /* 0x000fcc00000000ff */
[----:B------:R-:W4:Y:S01]  /*1700*/  @P0 LDC R95, c[0x0][0x40c] ;  /* 0x00010300ff5f0b82 */ /* 0x000f220000000800 */
        /* <DEDUP_REMOVED lines=11> */
[----:B----4-:R-:W-:Y:S01]  /*17c0*/  @P0 FMUL.FTZ R84, R94, R95 ;  /* 0x0000005f5e540220 */ /* 0x010fe20000410000 */
[----:B------:R-:W-:-:S04]  /*17d0*/  PRMT R78, R90, 0x5410, R91 ;  /* 0x000054105a4e7816 */ /* 0x000fc8000000005b */
[----:B------:R-:W-:-:S04]  /*17e0*/  F2FP.F16.F32.PACK_AB R93, RZ, R84 ;  /* 0x00000054ff5d723e */ /* 0x000fc800000000ff */
[----:B------:R-:W-:-:S07]  /*17f0*/  PRMT R79, R92, 0x5410, R93 ;  /* 0x000054105c4f7816 */ /* 0x000fce000000005d */
.L_x_4822:
        /* <DEDUP_REMOVED lines=58> */
.L_x_4823:
[----:B-1----:R-:W0:Y:S01]  /*1ba0*/  @P0 LDC R77, c[0x0][0x40c] ;  /* 0x00010300ff4d0b82 */ /* 0x002e220000000800 */
[--C-:B-----5:R-:W-:Y:S01]  /*1bb0*/  @P0 HADD2.F32 R76, -RZ, R16.reuse.H0_H0 ;  /* 0x20000010ff4c0230 */ /* 0x120fe20000004100 */
[----:B------:R-:W-:Y:S01]  /*1bc0*/  CS2R R96, SRZ ;  /* 0x0000000000607805 */ /* 0x000fe2000001ff00 */
[----:B------:R-:W-:Y:S01]  /*1bd0*/  @P0 HADD2.F32 R78, -RZ, R16.H1_H1 ;  /* 0x30000010ff4e0230 */ /* 0x000fe20000004100 */
[----:B------:R-:W-:Y:S01]  /*1be0*/  MOV R92, RZ ;  /* 0x000000ff005c7202 */ /* 0x000fe20000000f00 */
[----:B------:R-:W-:Y:S02]  /*1bf0*/  @P0 HADD2.F32 R90, -RZ, R17.H0_H0 ;  /* 0x20000011ff5a0230 */ /* 0x000fe40000004100 */
[----:B------:R-:W-:Y:S02]  /*1c00*/  HFMA2 R91, -RZ, RZ, 0, 0 ;  /* 0x00000000ff5b7431 */ /* 0x000fe400000001ff */
[----:B------:R-:W-:Y:S01]  /*1c10*/  @P0 HADD2.F32 R103, -RZ, R19.H1_H1 ;  /* 0x30000013ff670230 */ /* 0x000fe20000004100 */
[----:B------:R-:W1:Y:S01]  /*1c20*/  @P0 LDC R79, c[0x0][0x40c] ;  /* 0x00010300ff4f0b82 */ /* 0x000e620000000800 */
[----:B------:R-:W-:-:S07]  /*1c30*/  CS2R R94, SRZ ;  /* 0x00000000005e7805 */ /* 0x000fce000001ff00 */
        /* <DEDUP_REMOVED lines=11> */
[----:B------:R-:W-:Y:S01]  /*1cf0*/  MOV R90, RZ ;  /* 0x000000ff005a7202 */ /* 0x000fe20000000f00 */
[----:B------:R-:W-:-:S05]  /*1d00*/  HFMA2 R93, -RZ, RZ, 0, 0 ;  /* 0x00000000ff5d7431 */ /* 0x000fca00000001ff */
        /* <DEDUP_REMOVED lines=19> */
.L_x_4824:
        /* <DEDUP_REMOVED lines=15> */
[----:B------:R-:W-:Y:S02]  /*1f30*/  @P1 HADD2.F32 R109, -RZ, R17.H1_H1 ;  /* 0x30000011ff6d1230 */ /* 0x000fe40000004100 */
[----:B------:R-:W-:-:S03]  /*1f40*/  @P1 HADD2.F32 R111, -RZ, R19.H0_H0 ;  /* 0x20000013ff6f1230 */ /* 0x000fc60000004100 */
[----:B------:R-:W1:Y:S08]  /*1f50*/  @P1 LDC R103, c[0x0][0x40c] ;  /* 0x00010300ff671b82 */ /* 0x000e700000000800 */
[----:B------:R-:W4:Y:S08]  /*1f60*/  @P1 LDC R106, c[0x0][0x40c] ;  /* 0x00010300ff6a1b82 */ /* 0x000f300000000800 */
[----:B------:R-:W3:Y:S08]  /*1f70*/  @P1 LDC R104, c[0x0][0x40c] ;  /* 0x00010300ff681b82 */ /* 0x000ef00000000800 */
[----:B------:R-:W3:Y:S08]  /*1f80*/  @P1 LDC R105, c[0x0][0x40c] ;  /* 0x00010300ff691b82 */ /* 0x000ef00000000800 */
[----:B------:R-:W3:Y:S08]  /*1f90*/  @P1 LDC R107, c[0x0][0x40c] ;  /* 0x00010300ff6b1b82 */ /* 0x000ef00000000800 */
[----:B------:R-:W3:Y:S01]  /*1fa0*/  @P1 LDC R108, c[0x0][0x40c] ;  /* 0x00010300ff6c1b82 */ /* 0x000ee20000000800 */
[----:B--2---:R-:W-:-:S02]  /*1fb0*/  HADD2.F32 R99, -RZ, R76.H1_H1 ;  /* 0x3000004cff637230 */ /* 0x004fc40000004100 */
[----:B------:R-:W-:-:S03]  /*1fc0*/  HADD2.F32 R101, -RZ, R77.H0_H0 ;  /* 0x2000004dff657230 */ /* 0x000fc60000004100 */
[----:B0-----:R-:W-:Y:S01]  /*1fd0*/  @P1 FFMA.FTZ R99, R100, R102, R99 ;  /* 0x0000006664631223 */ /* 0x001fe20000010063 */
[----:B------:R-:W-:Y:S02]  /*1fe0*/  HADD2.F32 R100, -RZ, R77.H1_H1 ;  /* 0x3000004dff647230 */ /* 0x000fe40000004100 */
[----:B------:R-:W0:Y:S01]  /*1ff0*/  @P1 LDC R77, c[0x0][0x40c] ;  /* 0x00010300ff4d1b82 */ /* 0x000e220000000800 */
[----:B------:R-:W-:Y:S02]  /*2000*/  @P1 HADD2.F32 R102, -RZ, R17.H0_H0 ;  /* 0x20000011ff661230 */ /* 0x000fe40000004100 */
[----:B----4-:R-:W-:Y:S01]  /*2010*/  @P1 FFMA.FTZ R100, R109, R106, R100 ;  /* 0x0000006a6d641223 */ /* 0x010fe20000010064 */
[----:B------:R-:W-:Y:S02]  /*2020*/  @P1 HADD2.F32 R109, -RZ, R18.H1_H1 ;  /* 0x30000012ff6d1230 */ /* 0x000fe40000004100 */
[----:B-1----:R-:W-:Y:S01]  /*2030*/  @P1 FFMA.FTZ R101, R102, R103, R101 ;  /* 0x0000006766651223 */ /* 0x002fe20000010065 */
[----:B------:R-:W-:-:S02]  /*2040*/  HADD2.F32 R103, -RZ, R78.H0_H0 ;  /* 0x2000004eff677230 */ /* 0x000fc40000004100 */
[----:B------:R-:W-:Y:S02]  /*2050*/  HADD2.F32 R102, -RZ, R78.H1_H1 ;  /* 0x3000004eff667230 */ /* 0x000fe40000004100 */
[----:B------:R-:W-:Y:S02]  /*2060*/  @P1 HADD2.F32 R78, -RZ, R18.H0_H0 ;  /* 0x20000012ff4e1230 */ /* 0x000fe40000004100 */
[----:B------:R-:W-:Y:S02]  /*2070*/  HADD2.F32 R106, -RZ, R76.H0_H0 ;  /* 0x2000004cff6a7230 */ /* 0x000fe40000004100 */
[----:B---3--:R-:W-:Y:S01]  /*2080*/  @P1 FFMA.FTZ R102, R109, R105, R102 ;  /* 0x000000696d661223 */ /* 0x008fe20000010066 */
[--C-:B------:R-:W-:Y:S02]  /*2090*/  HADD2.F32 R76, -RZ, R79.reuse.H0_H0 ;  /* 0x2000004fff4c7230 */ /* 0x100fe40000004100 */
[----:B------:R-:W-:Y:S01]  /*20a0*/  @P1 FFMA.FTZ R103, R78, R104, R103 ;  /* 0x000000684e671223 */ /* 0x000fe20000010067 */
[----:B------:R-:W-:-:S02]  /*20b0*/  HADD2.F32 R79, -RZ, R79.H1_H1 ;  /* 0x3000004fff4f7230 */ /* 0x000fc40000004100 */
[----:B------:R-:W-:Y:S01]  /*20c0*/  @P1 HADD2.F32 R109, -RZ, R16.H0_H0 ;  /* 0x20000010ff6d1230 */ /* 0x000fe20000004100 */
[----:B------:R-:W-:Y:S01]  /*20d0*/  @!P1 MOV R105, R76 ;  /* 0x0000004c00699202 */ /* 0x000fe20000000f00 */
[----:B------:R-:W-:Y:S01]  /*20e0*/  @P1 HADD2.F32 R78, -RZ, R19.H1_H1 ;  /* 0x30000013ff4e1230 */ /* 0x000fe20000004100 */
[----:B------:R-:W-:Y:S01]  /*20f0*/  @!P1 MOV R104, R79 ;  /* 0x0000004f00689202 */ /* 0x000fe20000000f00 */
[----:B------:R-:W-:Y:S01]  /*2100*/  @P1 FFMA.FTZ R105, R111, R107, R76 ;  /* 0x0000006b6f691223 */ /* 0x000fe2000001004c */
[----:B0-----:R-:W-:Y:S01]  /*2110*/  @P1 FFMA.FTZ R106, R109, R77, R106 ;  /* 0x0000004d6d6a1223 */ /* 0x001fe2000001006a */
        /* <DEDUP_REMOVED lines=8> */
[----:B------:R-:W-:Y:S02]  /*21a0*/  F2FP.F16.F32.PACK_AB R79, RZ, R104 ;  /* 0x00000068ff4f723e */ /* 0x000fe400000000ff */
[----:B------:R-:W-:-:S02]  /*21b0*/  PRMT R77, R77, 0x5410, R78 ;  /* 0x000054104d4d7816 */ /* 0x000fc4000000004e */
[----:B------:R-:W-:Y:S02]  /*21c0*/  PRMT R78, R108, 0x5410, R109 ;  /* 0x000054106c4e7816 */ /* 0x000fe4000000006d */
[----:B------:R-:W-:Y:S02]  /*21d0*/  PRMT R76, R76, 0x5410, R107 ;  /* 0x000054104c4c7816 */ /* 0x000fe4000000006b */
[----:B------:R-:W-:Y:S01]  /*21e0*/  PRMT R79, R110, 0x5410, R79 ;  /* 0x000054106e4f7816 */ /* 0x000fe2000000004f */
[----:B------:R-:W-:Y:S06]  /*21f0*/  BRA `(.L_x_4826) ;  /* 0x0000000000a87947 */ /* 0x000fec0003800000 */
.L_x_4825:
[----:B-1----:R-:W0:Y:S01]  /*2200*/  @P0 LDC R77, c[0x0][0x40c] ;  /* 0x00010300ff4d0b82 */ /* 0x002e220000000800 */
[--C-:B-----5:R-:W-:Y:S02]  /*2210*/  @P0 HADD2.F32 R76, -RZ, R16.reuse.H0_H0 ;  /* 0x20000010ff4c0230 */ /* 0x120fe40000004100 */
[----:B------:R-:W-:Y:S02]  /*2220*/  HFMA2 R106, -RZ, RZ, 0, 0 ;  /* 0x00000000ff6a7431 */ /* 0x000fe400000001ff */
        /* <DEDUP_REMOVED lines=18> */
[----:B------:R-:W-:Y:S02]  /*2350*/  MOV R100, RZ ;  /* 0x000000ff00647202 */ /* 0x000fe40000000f00 */
[----:B------:R-:W-:-:S04]  /*2360*/  CS2R R102, SRZ ;  /* 0x0000000000667805 */ /* 0x000fc8000001ff00 */
        /* <DEDUP_REMOVED lines=19> */
.L_x_4826:
        /* <DEDUP_REMOVED lines=15> */
[----:B------:R-:W-:Y:S02]  /*2590*/  @P1 HADD2.F32 R110, -RZ, R17.H0_H0 ;  /* 0x20000011ff6e1230 */ /* 0x000fe40000004100 */
[----:B------:R-:W-:-:S03]  /*25a0*/  @P1 HADD2.F32 R112, -RZ, R18.H0_H0 ;  /* 0x20000012ff701230 */ /* 0x000fc60000004100 */
[----:B------:R-:W1:Y:S08]  /*25b0*/  @P1 LDC R111, c[0x0][0x40c] ;  /* 0x00010300ff6f1b82 */ /* 0x000e700000000800 */
[----:B------:R-:W4:Y:S08]  /*25c0*/  @P1 LDC R113, c[0x0][0x40c] ;  /* 0x00010300ff711b82 */ /* 0x000f300000000800 */
[----:B------:R-:W3:Y:S01]  /*25d0*/  @P1 LDC R114, c[0x0][0x40c] ;  /* 0x00010300ff721b82 */ /* 0x000ee20000000800 */
[----:B--2---:R-:W-:-:S05]  /*25e0*/  HADD2.F32 R108, -RZ, R76.H1_H1 ;  /* 0x3000004cff6c7230 */ /* 0x004fca0000004100 */
[----:B0-----:R-:W-:Y:S01]  /*25f0*/  @P1 FFMA.FTZ R108, R107, R109, R108 ;  /* 0x0000006d6b6c1223 */ /* 0x001fe2000001006c */
[--C-:B------:R-:W-:Y:S01]  /*2600*/  HADD2.F32 R107, -RZ, R77.reuse.H0_H0 ;  /* 0x2000004dff6b7230 */ /* 0x100fe20000004100 */
[----:B------:R-:W0:Y:S03]  /*2610*/  @P1 LDC R109, c[0x0][0x40c] ;  /* 0x00010300ff6d1b82 */ /* 0x000e260000000800 */
[----:B------:R-:W-:Y:S01]  /*2620*/  F2FP.F16.F32.PACK_AB R115, RZ, R108 ;  /* 0x0000006cff73723e */ /* 0x000fe200000000ff */
[----:B-1----:R-:W-:Y:S01]  /*2630*/  @P1 FFMA.FTZ R107, R110, R111, R107 ;  /* 0x0000006f6e6b1223 */ /* 0x002fe2000001006b */
[----:B------:R-:W-:Y:S02]  /*2640*/  HADD2.F32 R110, -RZ, R77.H1_H1 ;  /* 0x3000004dff6e7230 */ /* 0x000fe40000004100 */
[----:B------:R-:W-:Y:S01]  /*2650*/  @P1 HADD2.F32 R77, -RZ, R17.H1_H1 ;  /* 0x30000011ff4d1230 */ /* 0x000fe20000004100 */
[----:B------:R-:W1:Y:S04]  /*2660*/  @P1 LDC R111, c[0x0][0x40c] ;  /* 0x00010300ff6f1b82 */ /* 0x000e680000000800 */
[----:B0-----:R-:W-:Y:S01]  /*2670*/  @P1 FFMA.FTZ R110, R77, R109, R110 ;  /* 0x0000006d4d6e1223 */ /* 0x001fe2000001006e */
[----:B------:R-:W-:-:S02]  /*2680*/  HADD2.F32 R109, -RZ, R78.H0_H0 ;  /* 0x2000004eff6d7230 */ /* 0x000fc40000004100 */
[----:B------:R-:W-:-:S03]  /*2690*/  @P1 HADD2.F32 R77, -RZ, R18.H1_H1 ;  /* 0x30000012ff4d1230 */ /* 0x000fc60000004100 */
[----:B-1----:R-:W-:Y:S01]  /*26a0*/  @P1 FFMA.FTZ R109, R112, R111, R109 ;  /* 0x0000006f706d1223 */ /* 0x002fe2000001006d */
[----:B------:R-:W-:Y:S02]  /*26b0*/  HADD2.F32 R112, -RZ, R78.H1_H1 ;  /* 0x3000004eff707230 */ /* 0x000fe40000004100 */
[----:B------:R-:W-:Y:S02]  /*26c0*/  HADD2.F32 R111, -RZ, R79.H0_H0 ;  /* 0x2000004fff6f7230 */ /* 0x000fe40000004100 */
[----:B------:R-:W-:Y:S02]  /*26d0*/  @P1 HADD2.F32 R78, -RZ, R19.H0_H0 ;  /* 0x20000013ff4e1230 */ /* 0x000fe40000004100 */
[----:B----4-:R-:W-:Y:S01]  /*26e0*/  @P1 FFMA.FTZ R112, R77, R113, R112 ;  /* 0x000000714d701223 */ /* 0x010fe20000010070 */
[----:B------:R-:W-:Y:S01]  /*26f0*/  HADD2.F32 R113, -RZ, R76.H0_H0 ;  /* 0x2000004cff717230 */ /* 0x000fe20000004100 */
[----:B------:R-:W0:Y:S01]  /*2700*/  @P1 LDC R77, c[0x0][0x40c] ;  /* 0x00010300ff4d1b82 */ /* 0x000e220000000800 */
[----:B------:R-:W-:-:S02]  /*2710*/  @P1 HADD2.F32 R76, -RZ, R16.H0_H0 ;  /* 0x20000010ff4c1230 */ /* 0x000fc40000004100 */
[----:B---3--:R-:W-:Y:S01]  /*2720*/  @P1 FFMA.FTZ R111, R78, R114, R111 ;  /* 0x000000724e6f1223 */ /* 0x008fe2000001006f */
[----:B------:R-:W-:Y:S01]  /*2730*/  HADD2.F32 R114, -RZ, R79.H1_H1 ;  /* 0x3000004fff727230 */ /* 0x000fe20000004100 */
[----:B------:R-:W-:Y:S02]  /*2740*/  F2FP.F16.F32.PACK_AB R116, RZ, R109 ;  /* 0x0000006dff74723e */ /* 0x000fe400000000ff */
[----:B------:R-:W-:Y:S01]  /*2750*/  F2FP.F16.F32.PACK_AB R117, RZ, R112 ;  /* 0x00000070ff75723e */ /* 0x000fe200000000ff */
[----:B------:R-:W1:Y:S01]  /*2760*/  @P1 LDC R78, c[0x0][0x40c] ;  /* 0x00010300ff4e1b82 */ /* 0x000e620000000800 */
[----:B------:R-:W-:Y:S01]  /*2770*/  F2FP.F16.F32.PACK_AB R118, RZ, R111 ;  /* 0x0000006fff76723e */ /* 0x000fe200000000ff */
[----:B0-----:R-:W-:Y:S01]  /*2780*/  @P1 FFMA.FTZ R113, R76, R77, R113 ;  /* 0x0000004d4c711223 */ /* 0x001fe20000010071 */
[----:B------:R-:W-:-:S04]  /*2790*/  @P1 HADD2.F32 R77, -RZ, R19.H1_H1 ;  /* 0x30000013ff4d1230 */ /* 0x000fc80000004100 */
[----:B------:R-:W-:Y:S01]  /*27a0*/  F2FP.F16.F32.PACK_AB R76, RZ, R113 ;  /* 0x00000071ff4c723e */ /* 0x000fe200000000ff */
[----:B-1----:R-:W-:Y:S01]  /*27b0*/  @P1 FFMA.FTZ R114, R77, R78, R114 ;  /* 0x0000004e4d721223 */ /* 0x002fe20000010072 */
        /* <DEDUP_REMOVED lines=8> */
.L_x_4827:
[----:B-1----:R-:W0:Y:S01]  /*2840*/  @P0 LDC R77, c[0x0][0x40c] ;  /* 0x00010300ff4d0b82 */ /* 0x002e220000000800 */
[----:B-----5:R-:W-:Y:S01]  /*2850*/  @P0 HADD2.F32 R76, -RZ, R16.H0_H0 ;  /* 0x20000010ff4c0230 */ /* 0x020fe20000004100 */
[----:B------:R-:W-:Y:S02]  /*2860*/  CS2R R112, SRZ ;  /* 0x0000000000707805 */ /* 0x000fe4000001ff00 */
[----:B------:R-:W-:Y:S01]  /*2870*/  MOV R107, RZ ;  /* 0x000000ff006b7202 */ /* 0x000fe20000000f00 */
[----:B------:R-:W-:Y:S01]  /*2880*/  HFMA2 R108, -RZ, RZ, 0, 0 ;  /* 0x00000000ff6c7431 */ /* 0x000fe200000001ff */
[----:B------:R-:W-:Y:S01]  /*2890*/  MOV R114, RZ ;  /* 0x000000ff00727202 */ /* 0x000fe20000000f00 */
[----:B------:R-:W-:Y:S01]  /*28a0*/  HFMA2 R110, -RZ, RZ, 0, 0 ;  /* 0x00000000ff6e7431 */ /* 0x000fe200000001ff */
[----:B------:R-:W1:Y:S08]  /*28b0*/  @P0 LDC R78, c[0x0][0x40c] ;  /* 0x00010300ff4e0b82 */ /* 0x000e700000000800 */
[----:B------:R-:W2:Y:S08]  /*28c0*/  @P0 LDC R79, c[0x0][0x40c] ;  /* 0x00010300ff4f0b82 */ /* 0x000eb00000000800 */
[----:B------:R-:W4:Y:S01]  /*28d0*/  @P0 LDC R109, c[0x0][0x40c] ;  /* 0x00010300ff6d0b82 */ /* 0x000f220000000800 */
[----:B0-----:R-:W-:Y:S01]  /*28e0*/  @P0 FMUL.FTZ R113, R76, R77 ;  /* 0x0000004d4c710220 */ /* 0x001fe20000410000 */
[----:B------:R-:W-:-:S02]  /*28f0*/  @P0 HADD2.F32 R77, -RZ, R17.H0_H0 ;  /* 0x20000011ff4d0230 */ /* 0x000fc40000004100 */
[----:B------:R-:W-:-:S04]  /*2900*/  @P0 HADD2.F32 R76, -RZ, R16.H1_H1 ;  /* 0x30000010ff4c0230 */ /* 0x000fc80000004100 */
[----:B------:R-:W0:Y:S01]  /*2910*/  @P0 LDC R111, c[0x0][0x40c] ;  /* 0x00010300ff6f0b82 */ /* 0x000e220000000800 */
[----:B-1----:R-:W-:-:S05]  /*2920*/  @P0 FMUL.FTZ R107, R77, R78 ;  /* 0x0000004e4d6b0220 */ /* 0x002fca0000410000 */
[----:B------:R-:W-:Y:S02]  /*2930*/  F2FP.F16.F32.PACK_AB R78, RZ, R107 ;  /* 0x0000006bff4e723e */ /* 0x000fe400000000ff */
[----:B------:R-:W1:Y:S01]  /*2940*/  @P0 LDC R115, c[0x0][0x40c] ;  /* 0x00010300ff730b82 */ /* 0x000e620000000800 */
[----:B--2---:R-:W-:Y:S01]  /*2950*/  @P0 FMUL.FTZ R108, R76, R79 ;  /* 0x0000004f4c6c0220 */ /* 0x004fe20000410000 */
[----:B------:R-:W-:-:S06]  /*2960*/  @P0 HADD2.F32 R76, -RZ, R17.H1_H1 ;  /* 0x30000011ff4c0230 */ /* 0x000fcc0000004100 */
[----:B------:R-:W2:Y:S01]  /*2970*/  @P0 LDC R77, c[0x0][0x40c] ;  /* 0x00010300ff4d0b82 */ /* 0x000ea20000000800 */
[----:B----4-:R-:W-:Y:S01]  /*2980*/  @P0 FMUL.FTZ R110, R76, R109 ;  /* 0x0000006d4c6e0220 */ /* 0x010fe20000410000 */
[----:B------:R-:W-:Y:S01]  /*2990*/  @P0 HADD2.F32 R76, -RZ, R18.H0_H0 ;  /* 0x20000012ff4c0230 */ /* 0x000fe20000004100 */
[----:B------:R-:W-:-:S05]  /*29a0*/  MOV R109, RZ ;  /* 0x000000ff006d7202 */ /* 0x000fca0000000f00 */
[----:B------:R-:W4:Y:S01]  /*29b0*/  @P0 LDC R79, c[0x0][0x40c] ;  /* 0x00010300ff4f0b82 */ /* 0x000f220000000800 */
[----:B0-----:R-:W-:Y:S01]  /*29c0*/  @P0 FMUL.FTZ R109, R76, R111 ;  /* 0x0000006f4c6d0220 */ /* 0x001fe20000410000 */
[----:B------:R-:W-:Y:S02]  /*29d0*/  @P0 HADD2.F32 R76, -RZ, R18.H1_H1 ;  /* 0x30000012ff4c0230 */ /* 0x000fe40000004100 */
[----:B------:R-:W-:-:S03]  /*29e0*/  HFMA2 R111, -RZ, RZ, 0, 0 ;  /* 0x00000000ff6f7431 */ /* 0x000fc600000001ff */
[----:B-1----:R-:W-:Y:S01]  /*29f0*/  @P0 FMUL.FTZ R112, R76, R115 ;  /* 0x000000734c700220 */ /* 0x002fe20000410000 */
[----:B------:R-:W-:Y:S01]  /*2a00*/  @P0 HADD2.F32 R76, -RZ, R19.H0_H0 ;  /* 0x20000013ff4c0230 */ /* 0x000fe20000004100 */
[----:B------:R-:W-:-:S03]  /*2a10*/  F2FP.F16.F32.PACK_AB R115, RZ, R109 ;  /* 0x0000006dff73723e */ /* 0x000fc600000000ff */
[----:B------:R-:W-:Y:S01]  /*2a20*/  F2FP.F16.F32.PACK_AB R116, RZ, R112 ;  /* 0x00000070ff74723e */ /* 0x000fe200000000ff */
[----:B--2---:R-:W-:Y:S01]  /*2a30*/  @P0 FMUL.FTZ R111, R76, R77 ;  /* 0x0000004d4c6f0220 */ /* 0x004fe20000410000 */
[----:B------:R-:W-:Y:S01]  /*2a40*/  @P0 HADD2.F32 R76, -RZ, R19.H1_H1 ;  /* 0x30000013ff4c0230 */ /* 0x000fe20000004100 */
[----:B------:R-:W-:-:S03]  /*2a50*/  F2FP.F16.F32.PACK_AB R77, RZ, R108 ;  /* 0x0000006cff4d723e */ /* 0x000fc600000000ff */
[----:B------:R-:W-:Y:S01]  /*2a60*/  F2FP.F16.F32.PACK_AB R117, RZ, R111 ;  /* 0x0000006fff75723e */ /* 0x000fe200000000ff */
[----:B----4-:R-:W-:Y:S01]  /*2a70*/  @P0 FMUL.FTZ R114, R76, R79 ;  /* 0x0000004f4c720220 */ /* 0x010fe20000410000 */
[----:B------:R-:W-:Y:S02]  /*2a80*/  F2FP.F16.F32.PACK_AB R76, RZ, R113 ;  /* 0x00000071ff4c723e */ /* 0x000fe400000000ff */
[----:B------:R-:W-:Y:S02]  /*2a90*/  F2FP.F16.F32.PACK_AB R79, RZ, R110 ;  /* 0x0000006eff4f723e */ /* 0x000fe400000000ff */
[----:B------:R-:W-:Y:S02]  /*2aa0*/  F2FP.F16.F32.PACK_AB R118, RZ, R114 ;  /* 0x00000072ff76723e */ /* 0x000fe400000000ff */
[----:B------:R-:W-:Y:S02]  /*2ab0*/  PRMT R76, R76, 0x5410, R77 ;  /* 0x000054104c4c7816 */ /* 0x000fe4000000004d */
[----:B------:R-:W-:-:S02]  /*2ac0*/  PRMT R77, R78, 0x5410, R79 ;  /* 0x000054104e4d7816 */ /* 0x000fc4000000004f */
[----:B------:R-:W-:Y:S02]  /*2ad0*/  PRMT R78, R115, 0x5410, R116 ;  /* 0x00005410734e7816 */ /* 0x000fe40000000074 */
[----:B------:R-:W-:-:S07]  /*2ae0*/  PRMT R79, R117, 0x5410, R118 ;  /* 0x00005410754f7816 */ /* 0x000fce0000000076 */
.L_x_4828:
[----:B------:R-:W0:Y:S01]  /*2af0*/  @P0 LDC.64 R116, c[0x0][0x390] ;  /* 0x0000e400ff740b82 */ /* 0x000e220000000a00 */
[----:B------:R-:W-:Y:S02]  /*2b00*/  IADD3 R119, PT, PT, R89, 0x280, RZ ;  /* 0x0000028059777810 */ /* 0x000fe40007ffe0ff */
[----:B------:R-:W-:-:S03]  /*2b10*/  @P0 IADD3 R115, PT, PT, R98, 0x300, RZ ;  /* 0x0000030062730810 */ /* 0x000fc60007ffe0ff */
[----:B------:R-:W-:-:S05]  /*2b20*/  IMAD.WIDE.U32 R118, R119, 0x10, R126 ;  /* 0x0000001077767825 */ /* 0x000fca00078e007e */
[----:B------:R1:W-:Y:S01]  /*2b30*/  STG.E.128 desc[UR12][R118.64], R76 ;  /* 0x0000004c76007986 */ /* 0x0003e2000c101d0c */
[----:B0-----:R-:W-:-:S05]  /*2b40*/  @P0 IMAD.WIDE.U32 R116, R115, 0x10, R116 ;  /* 0x0000001073740825 */ /* 0x001fca00078e0074 */
[----:B------:R1:W5:Y:S01]  /*2b50*/  @P0 LDG.E.128 R16, desc[UR12][R116.64] ;  /* 0x0000000c74100981 */ /* 0x000362000c1e1d00 */
[----:B------:R-:W-:Y:S01]  /*2b60*/  IADD3 R121, PT, PT, R89, 0x300, RZ ;  /* 0x0000030059797810 */ /* 0x000fe20007ffe0ff */
[----:B------:R-:W-:Y:S06]  /*2b70*/  BRA.U !UP0, `(.L_x_4829) ;  /* 0x0000000108c87547 */ /* 0x000fec000b800000 */
[----:B-1----:R-:W0:Y:S02]  /*2b80*/  LDC.64 R76, c[0x0][0x3a0] ;  /* 0x0000e800ff4c7b82 */ /* 0x002e240000000a00 */
[----:B0-----:R-:W-:-:S06]  /*2b90*/  IMAD.WIDE.U32 R76, R121, 0x10, R76 ;  /* 0x00000010794c7825 */ /* 0x001fcc00078e004c */
[----:B------:R-:W2:Y:S01]  /*2ba0*/  LDG.E.128 R76, desc[UR12][R76.64] ;  /* 0x0000000c4c4c7981 */ /* 0x000ea2000c1e1d00 */
[----:B------:R-:W-:-:S06]  /*2bb0*/  UISETP.GT.AND UP0, UPT, UR14, URZ, UPT ;  /* 0x000000ff0e00728c */ /* 0x000fcc000bf04270 */
[----:B------:R-:W-:-:S05]  /*2bc0*/  PLOP3.LUT P0, PT, PT, PT, UP0, 0x80, 0x8 ;  /* 0x000000000008781c */ /* 0x000fca0003f0f008 */
[----:B------:R-:W0:Y:S01]  /*2bd0*/  @UP0 LDCU UR4, c[0x0][0x40c] ;  /* 0x00008180ff0407ac */ /* 0x000e220008000800 */
[----:B------:R-:W1:Y:S07]  /*2be0*/  @UP0 LDCU UR5, c[0x0][0x40c] ;  /* 0x00008180ff0507ac */ /* 0x000e6e0008000800 */
[----:B-----5:R-:W-:Y:S02]  /*2bf0*/  @P0 HADD2.F32 R89, -RZ, R16.H1_H1 ;  /* 0x30000010ff590230 */ /* 0x020fe40000004100 */
[----:B------:R-:W-:-:S02]  /*2c00*/  @P0 HADD2.F32 R116, -RZ, R17.H0_H0 ;  /* 0x20000011ff740230 */ /* 0x000fc40000004100 */
[----:B------:R-:W-:Y:S02]  /*2c10*/  @P0 HADD2.F32 R118, -RZ, R18.H0_H0 ;  /* 0x20000012ff760230 */ /* 0x000fe40000004100 */
[----:B--2---:R-:W-:Y:S02]  /*2c20*/  HADD2.F32 R98, -RZ, R76.H1_H1 ;  /* 0x3000004cff627230 */ /* 0x004fe40000004100 */
[----:B------:R-:W-:Y:S02]  /*2c30*/  HADD2.F32 R115, -RZ, R78.H0_H0 ;  /* 0x2000004eff737230 */ /* 0x000fe40000004100 */
[----:B------:R-:W-:Y:S02]  /*2c40*/  HADD2.F32 R117, -RZ, R79.H0_H0 ;  /* 0x2000004fff757230 */ /* 0x000fe40000004100 */
[----:B0-----:R-:W-:Y:S01]  /*2c50*/  @P0 FFMA.FTZ R98, R89, UR4, R98 ;  /* 0x0000000459620c23 */ /* 0x001fe20008010062 */
[----:B------:R-:W-:Y:S01]  /*2c60*/  HADD2.F32 R89, -RZ, R77.H0_H0 ;  /* 0x2000004dff597230 */ /* 0x000fe20000004100 */
[----:B------:R-:W0:Y:S01]  /*2c70*/  @UP0 LDCU UR4, c[0x0][0x40c] ;  /* 0x00008180ff0407ac */ /* 0x000e220008000800 */
[----:B------:R-:W-:-:S02]  /*2c80*/  HADD2.F32 R119, -RZ, R76.H0_H0 ;  /* 0x2000004cff777230 */ /* 0x000fc40000004100 */
[----:B------:R-:W-:Y:S02]  /*2c90*/  @P0 HADD2.F32 R76, -RZ, R16.H0_H0 ;  /* 0x20000010ff4c0230 */ /* 0x000fe40000004100 */
[----:B-1----:R-:W-:Y:S01]  /*2ca0*/  @P0 FFMA.FTZ R89, R116, UR5, R89 ;  /* 0x0000000574590c23 */ /* 0x002fe20008010059 */
[----:B------:R-:W1:Y:S01]  /*2cb0*/  @UP0 LDCU UR5, c[0x0][0x40c] ;  /* 0x00008180ff0507ac */ /* 0x000e620008000800 */
[----:B------:R-:W-:Y:S01]  /*2cc0*/  HADD2.F32 R116, -RZ, R77.H1_H1 ;  /* 0x3000004dff747230 */ /* 0x000fe20000004100 */
[----:B------:R-:W-:Y:S01]  /*2cd0*/  F2FP.F16.F32.PACK_AB R124, RZ, R98 ;  /* 0x00000062ff7c723e */ /* 0x000fe200000000ff */
[----:B------:R-:W-:Y:S02]  /*2ce0*/  @P0 HADD2.F32 R77, -RZ, R17.H1_H1 ;  /* 0x30000011ff4d0230 */ /* 0x000fe40000004100 */
[----:B------:R-:W-:-:S03]  /*2cf0*/  HADD2.F32 R120, -RZ, R79.H1_H1 ;  /* 0x3000004fff787230 */ /* 0x000fc60000004100 */
[----:B0-----:R-:W-:Y:S01]  /*2d00*/  @P0 FFMA.FTZ R116, R77, UR4, R116 ;  /* 0x000000044d740c23 */ /* 0x001fe20008010074 */
[----:B------:R-:W0:Y:S01]  /*2d10*/  @UP0 LDCU UR4, c[0x0][0x40c] ;  /* 0x00008180ff0407ac */ /* 0x000e220008000800 */
[----:B------:R-:W-:Y:S02]  /*2d20*/  @P0 HADD2.F32 R77, -RZ, R18.H1_H1 ;  /* 0x30000012ff4d0230 */ /* 0x000fe40000004100 */
[----:B-1----:R-:W-:Y:S01]  /*2d30*/  @P0 FFMA.FTZ R115, R118, UR5, R115 ;  /* 0x0000000576730c23 */ /* 0x002fe20008010073 */
[----:B------:R-:W1:Y:S01]  /*2d40*/  @UP0 LDCU UR5, c[0x0][0x40c] ;  /* 0x00008180ff0507ac */ /* 0x000e620008000800 */
[----:B------:R-:W-:Y:S01]  /*2d50*/  HADD2.F32 R118, -RZ, R78.H1_H1 ;  /* 0x3000004eff767230 */ /* 0x000fe20000004100 */
[----:B------:R-:W-:Y:S01]  /*2d60*/  F2FP.F16.F32.PACK_AB R123, RZ, R116 ;  /* 0x00000074ff7b723e */ /* 0x000fe200000000ff */
[----:B------:R-:W-:-:S03]  /*2d70*/  @P0 HADD2.F32 R78, -RZ, R19.H0_H0 ;  /* 0x20000013ff4e0230 */ /* 0x000fc60000004100 */
[----:B0-----:R-:W-:Y:S01]  /*2d80*/  @P0 FFMA.FTZ R118, R77, UR4, R118 ;  /* 0x000000044d760c23 */ /* 0x001fe20008010076 */
[----:B------:R-:W0:Y:S01]  /*2d90*/  @UP0 LDCU UR4, c[0x0][0x40c] ;  /* 0x00008180ff0407ac */ /* 0x000e220008000800 */
[----:B------:R-:W-:Y:S02]  /*2da0*/  @P0 HADD2.F32 R77, -RZ, R19.H1_H1 ;  /* 0x30000013ff4d0230 */ /* 0x000fe40000004100 */
[----:B-1----:R-:W-:Y:S01]  /*2db0*/  @P0 FFMA.FTZ R117, R78, UR5, R117 ;  /* 0x000000054e750c23 */ /* 0x002fe20008010075 */
[----:B------:R-:W1:Y:S01]  /*2dc0*/  @UP0 LDCU UR5, c[0x0][0x40c] ;  /* 0x00008180ff0507ac */ /* 0x000e620008000800 */
[----:B------:R-:W-:Y:S02]  /*2dd0*/  F2FP.F16.F32.PACK_AB R78, RZ, R115 ;  /* 0x00000073ff4e723e */ /* 0x000fe400000000ff */
[----:B------:R-:W-:Y:S02]  /*2de0*/  F2FP.F16.F32.PACK_AB R122, RZ, R118 ;  /* 0x00000076ff7a723e */ /* 0x000fe400000000ff */
[----:B------:R-:W-:-:S02]  /*2df0*/  F2FP.F16.F32.PACK_AB R79, RZ, R117 ;  /* 0x00000075ff4f723e */ /* 0x000fc400000000ff */
[----:B------:R-:W-:Y:S01]  /*2e00*/  PRMT R78, R78, 0x5410, R122 ;  /* 0x000054104e4e7816 */ /* 0x000fe2000000007a */
[----:B0-----:R-:W-:Y:S01]  /*2e10*/  @P0 FFMA.FTZ R119, R76, UR4, R119 ;  /* 0x000000044c770c23 */ /* 0x001fe20008010077 */
[----:B-1----:R-:W-:-:S04]  /*2e20*/  @P0 FFMA.FTZ R120, R77, UR5, R120 ;  /* 0x000000054d780c23 */ /* 0x002fc80008010078 */
[----:B------:R-:W-:Y:S02]  /*2e30*/  F2FP.F16.F32.PACK_AB R76, RZ, R119 ;  /* 0x00000077ff4c723e */ /* 0x000fe400000000ff */
[----:B------:R-:W-:Y:S02]  /*2e40*/  F2FP.F16.F32.PACK_AB R77, RZ, R89 ;  /* 0x00000059ff4d723e */ /* 0x000fe400000000ff */
[----:B------:R-:W-:Y:S02]  /*2e50*/  F2FP.F16.F32.PACK_AB R125, RZ, R120 ;  /* 0x00000078ff7d723e */ /* 0x000fe400000000ff */
[----:B------:R-:W-:Y:S02]  /*2e60*/  PRMT R76, R76, 0x5410, R124 ;  /* 0x000054104c4c7816 */ /* 0x000fe4000000007c */
[----:B------:R-:W-:Y:S02]  /*2e70*/  PRMT R79, R79, 0x5410, R125 ;  /* 0x000054104f4f7816 */ /* 0x000fe4000000007d */
[----:B------:R-:W-:Y:S01]  /*2e80*/  PRMT R77, R77, 0x5410, R123 ;  /* 0x000054104d4d7816 */ /* 0x000fe2000000007b */
[----:B------:R-:W-:Y:S06]  /*2e90*/  BRA `(.L_x_4830) ;  /* 0x0000000000a87947 */ /* 0x000fec0003800000 */
.L_x_4829:
[----:B-1----:R-:W0:Y:S01]  /*2ea0*/  @P0 LDC R77, c[0x0][0x40c] ;  /* 0x00010300ff4d0b82 */ /* 0x002e220000000800 */
[--C-:B-----5:R-:W-:Y:S01]  /*2eb0*/  @P0 HADD2.F32 R76, -RZ, R16.reuse.H0_H0 ;  /* 0x20000010ff4c0230 */ /* 0x120fe20000004100 */
[----:B------:R-:W-:Y:S01]  /*2ec0*/  CS2R R118, SRZ ;  /* 0x0000000000767805 */ /* 0x000fe2000001ff00 */
[----:B------:R-:W-:Y:S01]  /*2ed0*/  HFMA2 R98, -RZ, RZ, 0, 0 ;  /* 0x00000000ff627431 */ /* 0x000fe200000001ff */
[----:B------:R-:W-:Y:S02]  /*2ee0*/  MOV R89, RZ ;  /* 0x000000ff00597202 */ /* 0x000fe40000000f00 */
[----:B------:R-:W-:Y:S02]  /*2ef0*/  CS2R R116, SRZ ;  /* 0x0000000000747805 */ /* 0x000fe4000001ff00 */
[----:B------:R-:W-:Y:S01]  /*2f00*/  MOV R120, RZ ;  /* 0x000000ff00787202 */ /* 0x000fe20000000f00 */
[----:B------:R-:W1:Y:S08]  /*2f10*/  @P0 LDC R79, c[0x0][0x40c] ;  /* 0x00010300ff4f0b82 */ /* 0x000e700000000800 */
[----:B------:R-:W2:Y:S01]  /*2f20*/  @P0 LDC R115, c[0x0][0x40c] ;  /* 0x00010300ff730b82 */ /* 0x000ea20000000800 */
[----:B0-----:R-:W-:Y:S01]  /*2f30*/  @P0 FMUL.FTZ R119, R76, R77 ;  /* 0x0000004d4c770220 */ /* 0x001fe20000410000 */
[----:B------:R-:W-:-:S06]  /*2f40*/  @P0 HADD2.F32 R76, -RZ, R16.H1_H1 ;  /* 0x30000010ff4c0230 */ /* 0x000fcc0000004100 */
[----:B------:R-:W0:Y:S01]  /*2f50*/  @P0 LDC R77, c[0x0][0x40c] ;  /* 0x00010300ff4d0b82 */ /* 0x000e220000000800 */
[----:B-1----:R-:W-:Y:S01]  /*2f60*/  @P0 FMUL.FTZ R98, R76, R79 ;  /* 0x0000004f4c620220 */ /* 0x002fe20000410000 */
[----:B------:R-:W-:-:S06]  /*2f70*/  @P0 HADD2.F32 R76, -RZ, R17.H0_H0 ;  /* 0x20000011ff4c0230 */ /* 0x000fcc0000004100 */
[----:B------:R-:W1:Y:S01]  /*2f80*/  @P0 LDC R79, c[0x0][0x40c] ;  /* 0x00010300ff4f0b82 */ /* 0x000e620000000800 */
[----:B------:R-:W-:Y:S01]  /*2f90*/  F2FP.F16.F32.PACK_AB R125, RZ, R98 ;  /* 0x00000062ff7d723e */ /* 0x000fe200000000ff */
[----:B--2---:R-:W-:Y:S01]  /*2fa0*/  @P0 FMUL.FTZ R89, R76, R115 ;  /* 0x000000734c590220 */ /* 0x004fe20000410000 */
[----:B------:R-:W-:-:S05]  /*2fb0*/  @P0 HADD2.F32 R76, -RZ, R17.H1_H1 ;  /* 0x30000011ff4c0230 */ /* 0x000fca0000004100 */
[----:B------:R-:W2:Y:S01]  /*2fc0*/  @P0 LDC R123, c[0x0][0x40c] ;  /* 0x00010300ff7b0b82 */ /* 0x000ea20000000800 */
[----:B------:R-:W-:Y:S02]  /*2fd0*/  HFMA2 R115, -RZ, RZ, 0, 0 ;  /* 0x00000000ff737431 */ /* 0x000fe400000001ff */
[----:B0-----:R-:W-:Y:S01]  /*2fe0*/  @P0 FMUL.FTZ R116, R76, R77 ;  /* 0x0000004d4c740220 */ /* 0x001fe20000410000 */
[----:B------:R-:W-:-:S04]  /*2ff0*/  @P0 HADD2.F32 R76, -RZ, R18.H0_H0 ;  /* 0x20000012ff4c0230 */ /* 0x000fc80000004100 */
[----:B------:R-:W0:Y:S01]  /*3000*/  @P0 LDC R77, c[0x0][0x40c] ;  /* 0x00010300ff4d0b82 */ /* 0x000e220000000800 */
[----:B------:R-:W-:Y:S01]  /*3010*/  F2FP.F16.F32.PACK_AB R124, RZ, R116 ;  /* 0x00000074ff7c723e */ /* 0x000fe200000000ff */
[----:B-1----:R-:W-:Y:S01]  /*3020*/  @P0 FMUL.FTZ R115, R76, R79 ;  /* 0x0000004f4c730220 */ /* 0x002fe20000410000 */
[----:B------:R-:W-:-:S05]  /*3030*/  @P0 HADD2.F32 R76, -RZ, R18.H1_H1 ;  /* 0x30000012ff4c0230 */ /* 0x000fca0000004100 */
[----:B------:R-:W1:Y:S01]  /*3040*/  @P0 LDC R79, c[0x0][0x40c] ;  /* 0x00010300ff4f0b82 */ /* 0x000e620000000800 */
[----:B------:R-:W-:Y:S01]  /*3050*/  F2FP.F16.F32.PACK_AB R78, RZ, R115 ;  /* 0x00000073ff4e723e */ /* 0x000fe200000000ff */
[----:B0-----:R-:W-:Y:S01]  /*3060*/  @P0 FMUL.FTZ R118, R76, R77 ;  /* 0x0000004d4c760220 */ /* 0x001fe20000410000 */
[----:B------:R-:W-:Y:S01]  /*3070*/  @P0 HADD2.F32 R76, -RZ, R19.H0_H0 ;  /* 0x20000013ff4c0230 */ /* 0x000fe20000004100 */
[----:B------:R-:W-:-:S04]  /*3080*/  F2FP.F16.F32.PACK_AB R77, RZ, R89 ;  /* 0x00000059ff4d723e */ /* 0x000fc800000000ff */
[----:B--2---:R-:W-:Y:S01]  /*3090*/  @P0 FMUL.FTZ R117, R76, R123 ;  /* 0x0000007b4c750220 */ /* 0x004fe20000410000 */
[----:B------:R-:W-:Y:S01]  /*30a0*/  @P0 HADD2.F32 R76, -RZ, R19.H1_H1 ;  /* 0x30000013ff4c0230 */ /* 0x000fe20000004100 */
[----:B------:R-:W-:Y:S02]  /*30b0*/  F2FP.F16.F32.PACK_AB R123, RZ, R118 ;  /* 0x00000076ff7b723e */ /* 0x000fe400000000ff */
[----:B------:R-:W-:Y:S02]  /*30c0*/  PRMT R77, R77, 0x5410, R124 ;  /* 0x000054104d4d7816 */ /* 0x000fe4000000007c */
[----:B-1----:R-:W-:Y:S01]  /*30d0*/  @P0 FMUL.FTZ R120, R76, R79 ;  /* 0x0000004f4c780220 */ /* 0x002fe20000410000 */
[----:B------:R-:W-:Y:S02]  /*30e0*/  F2FP.F16.F32.PACK_AB R76, RZ, R119 ;  /* 0x00000077ff4c723e */ /* 0x000fe400000000ff */
[----:B------:R-:W-:Y:S02]  /*30f0*/  F2FP.F16.F32.PACK_AB R122, RZ, R117 ;  /* 0x00000075ff7a723e */ /* 0x000fe400000000ff */
[----:B------:R-:W-:-:S02]  /*3100*/  F2FP.F16.F32.PACK_AB R79, RZ, R120 ;  /* 0x00000078ff4f723e */ /* 0x000fc400000000ff */
[----:B------:R-:W-:Y:S02]  /*3110*/  PRMT R76, R76, 0x5410, R125 ;  /* 0x000054104c4c7816 */ /* 0x000fe4000000007d */
[----:B------:R-:W-:Y:S02]  /*3120*/  PRMT R78, R78, 0x5410, R123 ;  /* 0x000054104e4e7816 */ /* 0x000fe4000000007b */
[----:B------:R-:W-:-:S07]  /*3130*/  PRMT R79, R122, 0x5410, R79 ;  /* 0x000054107a4f7816 */ /* 0x000fce000000004f */
.L_x_4830:
[----:B------:R-:W-:-:S04]  /*3140*/  IMAD.WIDE.U32 R126, R121, 0x10, R126 ;  /* 0x00000010797e7825 */ /* 0x000fc800078e007e */
[----:B------:R-:W-:Y:S01]  /*3150*/  FADD.FTZ R121, RZ, R10 ;  /* 0x0000000aff797221 */ /* 0x000fe20000010000 */
[----:B------:R-:W-:Y:S03]  /*3160*/  BSSY.RECONVERGENT B0, `(.L_x_4831) ;  /* 0x00000ca000007945 */ /* 0x000fe60003800200 */
        /* <DEDUP_REMOVED lines=10> */
[----:B0-----:R-:W-:-:S04]  /*3210*/  FADD.FTZ R77, R122, R7 ;  /* 0x000000077a4d7221 */ /* 0x001fc80000010000 */
        /* <DEDUP_REMOVED lines=190> */
.L_x_4832:
[----:B---3--:R-:W-:Y:S05]  /*3e00*/  BSYNC.RECONVERGENT B0 ;  /* 0x0000000000007941 */ /* 0x008fea0003800200 */
.L_x_4831:
[----:B------:R-:W-:Y:S01]  /*3e10*/  BAR.SYNC.DEFER_BLOCKING 0x0 ;  /* 0x0000000000007b1d */ /* 0x000fe20000010000 */
[----:B------:R-:W-:Y:S01]  /*3e20*/  HFMA2 R125, -RZ, RZ, 0, 0 ;  /* 0x00000000ff7d7431 */ /* 0x000fe200000001ff */
[----:B0-----:R-:W-:-:S04]  /*3e30*/  CS2R R76, SRZ ;  /* 0x00000000004c7805 */ /* 0x001fc8000001ff00 */
[----:B------:R-:W-:Y:S04]  /*3e40*/  BSSY.RECONVERGENT B0, `(.L_x_4833) ;  /* 0x000000a000007945 */ /* 0x000fe80003800200 */
[----:B------:R-:W-:Y:S05]  /*3e50*/  @P1 BRA `(.L_x_4834) ;  /* 0x0000000000201947 */ /* 0x000fea0003800000 */
[----:B------:R-:W0:Y:S01]  /*3e60*/  S2UR UR5, SR_CgaCtaId ;  /* 0x00000000000579c3 */ /* 0x000e220000008800 */
[----:B------:R-:W-:Y:S01]  /*3e70*/  UMOV UR4, 0x400 ;  /* 0x0000040000047882 */ /* 0x000fe20000000000 */
[----:B------:R-:W-:Y:S02]  /*3e80*/  SHF.L.U32 R76, R78, 0x3, RZ ;  /* 0x000000034e4c7819 */ /* 0x000fe400000006ff */
[----:B------:R-:W-:Y:S02]  /*3e90*/  MOV R125, 0x700 ;  /* 0x00000700007d7802 */ /* 0x000fe40000000f00 */
[----:B------:R-:W-:Y:S01]  /*3ea0*/  LOP3.LUT R76, R76, 0xf8, RZ, 0xc0, !PT ;  /* 0x000000f84c4c7812 */ /* 0x000fe200078ec0ff */
[----:B0-----:R-:W-:-:S04]  /*3eb0*/  ULEA UR4, UR5, UR4, 0x18 ;  /* 0x0000000405047291 */ /* 0x001fc8000f8ec0ff */
[----:B------:R-:W-:-:S09]  /*3ec0*/  @UP1 UIADD3 UR4, UPT, UPT, UR4, 0x20, URZ ;  /* 0x0000002004041890 */ /* 0x000fd2000fffe0ff */
[----:B------:R-:W0:Y:S03]  /*3ed0*/  LDS.64 R76, [R76+UR4] ;  /* 0x000000044c4c7984 */ /* 0x000e260008000a00 */
.L_x_4834:
[----:B------:R-:W-:Y:S05]  /*3ee0*/  BSYNC.RECONVERGENT B0 ;  /* 0x0000000000007941 */ /* 0x000fea0003800200 */
.L_x_4833:
[----:B0-----:R-:W0:Y:S01]  /*3ef0*/  SHFL.DOWN PT, R123, R76, 0x2, 0x1f ;  /* 0x08401f004c7b7f89 */ /* 0x001e2200000e0000 */
[----:B------:R-:W-:Y:S01]  /*3f00*/  I2FP.F32.U32 R121, R125 ;  /* 0x0000007d00797245 */ /* 0x000fe20000201000 */
[----:B------:R-:W-:Y:S01]  /*3f10*/  UISETP.GE.AND UP0, UPT, UR6, 0x1, UPT ;  /* 0x000000010600788c */ /* 0x000fe2000bf06270 */
[----:B------:R-:W-:Y:S01]  /*3f20*/  ISETP.NE.AND P0, PT, R78, RZ, PT ;  /* 0x000000ff4e00720c */ /* 0x000fe20003f05270 */
[----:B------:R-:W1:Y:S01]  /*3f30*/  SHFL.DOWN PT, R124, R125, 0x2, 0x1f ;  /* 0x08401f007d7c7f89 */ /* 0x000e6200000e0000 */
[----:B------:R-:W-:Y:S01]  /*3f40*/  ISETP.NE.AND P1, PT, RZ, UR18, PT ;  /* 0x00000012ff007c0c */ /* 0x000fe2000bf25270 */
[----:B0-----:R-:W-:-:S04]  /*3f50*/  FADD.FTZ R122, -R123, R76 ;  /* 0x0000004c7b7a7221 */ /* 0x001fc80000010100 */
[----:B------:R-:W-:Y:S01]  /*3f60*/  FMUL.FTZ R122, R122, R122 ;  /* 0x0000007a7a7a7220 */ /* 0x000fe20000410000 */
[----:B-1----:R-:W-:Y:S02]  /*3f70*/  IADD3 R79, PT, PT, R124, R125, RZ ;  /* 0x0000007d7c4f7210 */ /* 0x002fe40007ffe0ff */
[----:B------:R-:W-:Y:S01]  /*3f80*/  I2FP.F32.S32 R124, R124 ;  /* 0x0000007c007c7245 */ /* 0x000fe20000201400 */
[----:B------:R-:W-:Y:S02]  /*3f90*/  FMUL.FTZ R127, R122, R121 ;  /* 0x000000797a7f7220 */ /* 0x000fe40000410000 */
[----:B------:R-:W0:Y:S02]  /*3fa0*/  SHFL.DOWN PT, R126, R79, 0x1, 0x1f ;  /* 0x08201f004f7e7f89 */ /* 0x000e2400000e0000 */
[-C--:B------:R-:W-:Y:S01]  /*3fb0*/  FMUL.FTZ R122, R127, R124.reuse ;  /* 0x0000007c7f7a7220 */ /* 0x080fe20000410000 */
[----:B------:R-:W-:-:S04]  /*3fc0*/  FMUL.FTZ R124, R123, R124 ;  /* 0x0000007c7b7c7220 */ /* 0x000fc80000410000 */
[----:B------:R-:W-:Y:S02]  /*3fd0*/  FFMA.FTZ R121, R121, R76, R124 ;  /* 0x0000004c79797223 */ /* 0x000fe4000001007c */
[----:B------:R-:W1:Y:S01]  /*3fe0*/  SHFL.DOWN PT, R76, R77, 0x2, 0x1f ;  /* 0x08401f004d4c7f89 */ /* 0x000e6200000e0000 */
[----:B0-----:R-:W-:Y:S01]  /*3ff0*/  I2FP.F32.S32 R127, R126 ;  /* 0x0000007e007f7245 */ /* 0x001fe20000201400 */
[----:B-1----:R-:W-:Y:S01]  /*4000*/  FADD.FTZ R124, R76, R77 ;  /* 0x0000004d4c7c7221 */ /* 0x002fe20000010000 */
[----:B------:R-:W-:-:S04]  /*4010*/  I2FP.F32.S32 R76, R79 ;  /* 0x0000004f004c7245 */ /* 0x000fc80000201400 */
[----:B------:R-:W0:Y:S02]  /*4020*/  MUFU.RCP R123, R76 ;  /* 0x0000004c007b7308 */ /* 0x000e240000001000 */
[C---:B0-----:R-:W-:Y:S01]  /*4030*/  FMUL.FTZ R121, R123.reuse, R121 ;  /* 0x000000797b797220 */ /* 0x041fe20000410000 */
[----:B------:R-:W-:Y:S01]  /*4040*/  FFMA.FTZ R122, R123, R122, R124 ;  /* 0x0000007a7b7a7223 */ /* 0x000fe2000001007c */
[----:B------:R-:W-:-:S03]  /*4050*/  IADD3 R123, PT, PT, R79, R126, RZ ;  /* 0x0000007e4f7b7210 */ /* 0x000fc60007ffe0ff */
[----:B------:R-:W0:Y:S01]  /*4060*/  SHFL.DOWN PT, R124, R121, 0x1, 0x1f ;  /* 0x08201f00797c7f89 */ /* 0x000e2200000e0000 */
[----:B------:R-:W-:Y:S01]  /*4070*/  I2FP.F32.S32 R123, R123 ;  /* 0x0000007b007b7245 */ /* 0x000fe20000201400 */
[----:B0-----:R-:W-:-:S04]  /*4080*/  FADD.FTZ R125, R121, -R124 ;  /* 0x8000007c797d7221 */ /* 0x001fc80000010000 */
[----:B------:R-:W-:-:S04]  /*4090*/  FMUL.FTZ R125, R125, R125 ;  /* 0x0000007d7d7d7220 */ /* 0x000fc80000410000 */
[----:B------:R-:W-:Y:S02]  /*40a0*/  FMUL.FTZ R126, R76, R125 ;  /* 0x0000007d4c7e7220 */ /* 0x000fe40000410000 */
[----:B------:R-:W0:Y:S02]  /*40b0*/  SHFL.DOWN PT, R125, R122, 0x1, 0x1f ;  /* 0x08201f007a7d7f89 */ /* 0x000e2400000e0000 */
[-C--:B------:R-:W-:Y:S01]  /*40c0*/  FMUL.FTZ R77, R126, R127.reuse ;  /* 0x0000007f7e4d7220 */ /* 0x080fe20000410000 */
[----:B------:R-:W-:-:S04]  /*40d0*/  FMUL.FTZ R127, R124, R127 ;  /* 0x0000007f7c7f7220 */ /* 0x000fc80000410000 */
[----:B------:R-:W-:Y:S02]  /*40e0*/  FFMA.FTZ R127, R76, R121, R127 ;  /* 0x000000794c7f7223 */ /* 0x000fe4000001007f */
[----:B------:R1:W2:Y:S02]  /*40f0*/  MUFU.RCP R76, R123 ;  /* 0x0000007b004c7308 */ /* 0x0002a40000001000 */
[----:B-1----:R-:W-:Y:S01]  /*4100*/  MOV R123, UR7 ;  /* 0x00000007007b7c02 */ /* 0x002fe20008000f00 */
[----:B0-----:R-:W-:Y:S01]  /*4110*/  FADD.FTZ R125, R122, R125 ;  /* 0x0000007d7a7d7221 */ /* 0x001fe20000010000 */
[----:B--2---:R-:W-:-:S03]  /*4120*/  FMUL.FTZ R79, R76, R127 ;  /* 0x0000007f4c4f7220 */ /* 0x004fc60000410000 */
[----:B------:R-:W-:Y:S02]  /*4130*/  FFMA.FTZ R125, R76, R77, R125 ;  /* 0x0000004d4c7d7223 */ /* 0x000fe4000001007d */
[----:B------:R-:W0:Y:S01]  /*4140*/  LDC R76, c[0x0][0x448] ;  /* 0x00011200ff4c7b82 */ /* 0x000e220000000800 */
[----:B------:R-:W1:Y:S04]  /*4150*/  SHFL.IDX PT, R79, R79, RZ, 0x1f ;  /* 0x00001fff4f4f7589 */ /* 0x000e6800000e0000 */
[----:B------:R-:W0:Y:S01]  /*4160*/  SHFL.IDX PT, R125, R125, RZ, 0x1f ;  /* 0x00001fff7d7d7589 */ /* 0x000e2200000e0000 */
[----:B-1----:R-:W-:Y:S01]  /*4170*/  FMUL.FTZ R77, R79, R79 ;  /* 0x0000004f4f4d7220 */ /* 0x002fe20000410000 */
[----:B0-----:R-:W-:-:S04]  /*4180*/  FFMA.FTZ R76, R125, UR19, R76 ;  /* 0x000000137d4c7c23 */ /* 0x001fc8000801004c */
[----:B------:R-:W-:-:S05]  /*4190*/  FSEL R77, R77, RZ, P1 ;  /* 0x000000ff4d4d7208 */ /* 0x000fca0000800000 */
[----:B------:R-:W-:Y:S02]  /*41a0*/  FADD.FTZ R121, R76, R77 ;  /* 0x0000004d4c797221 */ /* 0x000fe40000010000 */
[----:B------:R-:W0:Y:S04]  /*41b0*/  @!P0 LDC.64 R76, c[0x0][0x3c0] ;  /* 0x0000f000ff4c8b82 */ /* 0x000e280000000a00 */
[----:B------:R-:W1:Y:S02]  /*41c0*/  MUFU.RSQ R121, R121 ;  /* 0x0000007900797308 */ /* 0x000e640000001400 */
[----:B-1----:R-:W-:Y:S01]  /*41d0*/  R2UR UR22, R121 ;  /* 0x00000000791672ca */ /* 0x002fe200000e0000 */
[----:B0-----:R-:W-:-:S05]  /*41e0*/  @!P0 IMAD.WIDE R76, R123, 0x4, R76 ;  /* 0x000000047b4c8825 */ /* 0x001fca00078e024c */
[----:B------:R0:W-:Y:S02]  /*41f0*/  @!P0 STG.E desc[UR12][R76.64], R79 ;  /* 0x0000004f4c008986 */ /* 0x0001e4000c10190c */
[----:B0-----:R-:W0:Y:S02]  /*4200*/  @!P0 LDC.64 R76, c[0x0][0x3c8] ;  /* 0x0000f200ff4c8b82 */ /* 0x001e240000000a00 */
[----:B0-----:R-:W-:-:S03]  /*4210*/  @!P0 IMAD.WIDE R76, R123, 0x4, R76 ;  /* 0x000000047b4c8825 */ /* 0x001fc600078e024c */
[----:B------:R-:W-:-:S05]  /*4220*/  MOV R123, UR22 ;  /* 0x00000016007b7c02 */ /* 0x000fca0008000f00 */
[----:B------:R0:W-:Y:S01]  /*4230*/  @!P0 STG.E desc[UR12][R76.64], R123 ;  /* 0x0000007b4c008986 */ /* 0x0001e2000c10190c */
[----:B------:R-:W-:Y:S05]  /*4240*/  BRA.U !UP0, `(.L_x_4835) ;  /* 0x0000001508447547 */ /* 0x000fea000b800000 */
[----:B------:R-:W-:Y:S01]  /*4250*/  FSEL R79, R79, RZ, !P1 ;  /* 0x000000ff4f4f7208 */ /* 0x000fe20004800000 */
[--C-:B0-----:R-:W-:Y:S01]  /*4260*/  HADD2.F32 R77, -RZ, R72.reuse.H0_H0 ;  /* 0x20000048ff4d7230 */ /* 0x101fe20000004100 */
[----:B------:R-:W-:Y:S01]  /*4270*/  UIADD3 UR4, UPT, UPT, UR6, -0x1, URZ ;  /* 0xffffffff06047890 */ /* 0x000fe2000fffe0ff */
[----:B------:R-:W-:Y:S01]  /*4280*/  HADD2.F32 R76, -RZ, R72.H1_H1 ;  /* 0x30000048ff4c7230 */ /* 0x000fe20000004100 */
[----:B------:R-:W-:Y:S01]  /*4290*/  R2UR UR14, R79 ;  /* 0x000000004f0e72ca */ /* 0x000fe200000e0000 */
[----:B------:R-:W-:Y:S01]  /*42a0*/  HADD2.F32 R79, -RZ, R44.H0_H0 ;  /* 0x2000002cff4f7230 */ /* 0x000fe20000004100 */
[----:B------:R-:W0:Y:S01]  /*42b0*/  LDC.64 R122, c[0x0][0x428] ;  /* 0x00010a00ff7a7b82 */ /* 0x000e220000000a00 */
[----:B------:R-:W-:-:S04]  /*42c0*/  UIMAD UR4, UR4, UR15, URZ ;  /* 0x0000000f040472a4 */ /* 0x000fc8000f8e02ff */
[----:B------:R-:W-:-:S04]  /*42d0*/  USHF.R.S32.HI UR5, URZ, 0x1f, UR4 ;  /* 0x0000001fff057899 */ /* 0x000fc80008011404 */
[----:B------:R-:W-:Y:S02]  /*42e0*/  ULEA.HI UR5, UR5, UR4, URZ, 0x3 ;  /* 0x0000000405057291 */ /* 0x000fe4000f8f18ff */
[----:B------:R-:W-:Y:S01]  /*42f0*/  FADD.FTZ R10, R10, -UR14 ;  /* 0x8000000e0a0a7e21 */ /* 0x000fe20008010000 */
[----:B------:R-:W-:Y:S01]  /*4300*/  FADD.FTZ R80, R80, -UR14 ;  /* 0x8000000e50507e21 */ /* 0x000fe20008010000 */
[----:B------:R-:W-:Y:S01]  /*4310*/  FADD.FTZ R15, R15, -UR14 ;  /* 0x8000000e0f0f7e21 */ /* 0x000fe20008010000 */
[----:B------:R-:W-:Y:S01]  /*4320*/  FADD.FTZ R14, R14, -UR14 ;  /* 0x8000000e0e0e7e21 */ /* 0x000fe20008010000 */
[----:B------:R-:W-:Y:S01]  /*4330*/  FMUL.FTZ R10, R10, UR22 ;  /* 0x000000160a0a7c20 */ /* 0x000fe20008410000 */
[----:B------:R-:W-:Y:S01]  /*4340*/  FADD.FTZ R13, R13, -UR14 ;  /* 0x8000000e0d0d7e21 */ /* 0x000fe20008010000 */
[----:B------:R-:W-:Y:S01]  /*4350*/  FMUL.FTZ R15, R15, UR22 ;  /* 0x000000160f0f7c20 */ /* 0x000fe20008410000 */
[----:B------:R-:W-:Y:S01]  /*4360*/  FMUL.FTZ R14, R14, UR22 ;  /* 0x000000160e0e7c20 */ /* 0x000fe20008410000 */
[----:B------:R-:W-:Y:S01]  /*4370*/  FFMA.FTZ R10, R10, R77, R79 ;  /* 0x0000004d0a0a7223 */ /* 0x000fe2000001004f */
[----:B------:R-:W-:Y:S01]  /*4380*/  FMUL.FTZ R77, R80, UR22 ;  /* 0x00000016504d7c20 */ /* 0x000fe20008410000 */
[----:B------:R-:W-:-:S02]  /*4390*/  HADD2.F32 R80, -RZ, R44.H1_H1 ;  /* 0x3000002cff507230 */ /* 0x000fc40000004100 */
[----:B------:R-:W-:Y:S01]  /*43a0*/  FMUL.FTZ R13, R13, UR22 ;  /* 0x000000160d0d7c20 */ /* 0x000fe20008410000 */
[--C-:B------:R-:W-:Y:S02]  /*43b0*/  HADD2.F32 R79, -RZ, R73.reuse.H1_H1 ;  /* 0x30000049ff4f7230 */ /* 0x100fe40000004100 */
[----:B------:R-:W-:Y:S01]  /*43c0*/  FADD.FTZ R12, R12, -UR14 ;  /* 0x8000000e0c0c7e21 */ /* 0x000fe20008010000 */
[----:B------:R-:W-:Y:S01]  /*43d0*/  FADD.FTZ R11, R11, -UR14 ;  /* 0x8000000e0b0b7e21 */ /* 0x000fe20008010000 */
[----:B------:R-:W-:Y:S01]  /*43e0*/  FFMA.FTZ R77, R77, R76, R80 ;  /* 0x0000004c4d4d7223 */ /* 0x000fe20000010050 */
[----:B------:R-:W-:Y:S02]  /*43f0*/  HADD2.F32 R76, -RZ, R73.H0_H0 ;  /* 0x20000049ff4c7230 */ /* 0x000fe40000004100 */
[----:B------:R-:W-:Y:S01]  /*4400*/  FMUL.FTZ R12, R12, UR22 ;  /* 0x000000160c0c7c20 */ /* 0x000fe20008410000 */
[--C-:B------:R-:W-:Y:S02]  /*4410*/  HADD2.F32 R80, -RZ, R45.reuse.H0_H0 ;  /* 0x2000002dff507230 */ /* 0x100fe40000004100 */
[----:B------:R-:W-:Y:S01]  /*4420*/  FMUL.FTZ R11, R11, UR22 ;  /* 0x000000160b0b7c20 */ /* 0x000fe20008410000 */
[----:B------:R-:W-:Y:S01]  /*4430*/  FADD.FTZ R9, R9, -UR14 ;  /* 0x8000000e09097e21 */ /* 0x000fe20008010000 */
[----:B------:R-:W-:Y:S01]  /*4440*/  FADD.FTZ R2, R2, -UR14 ;  /* 0x8000000e02027e21 */ /* 0x000fe20008010000 */
[----:B------:R-:W-:Y:S01]  /*4450*/  FADD.FTZ R8, R8, -UR14 ;  /* 0x8000000e08087e21 */ /* 0x000fe20008010000 */
[----:B------:R-:W-:Y:S01]  /*4460*/  FFMA.FTZ R76, R15, R76, R80 ;  /* 0x0000004c0f4c7223 */ /* 0x000fe20000010050 */
[----:B------:R-:W-:-:S02]  /*4470*/  HADD2.F32 R15, -RZ, R45.H1_H1 ;  /* 0x3000002dff0f7230 */ /* 0x000fc40000004100 */
[----:B------:R-:W-:Y:S01]  /*4480*/  FMUL.FTZ R9, R9, UR22 ;  /* 0x0000001609097c20 */ /* 0x000fe20008410000 */
[----:B------:R-:W-:Y:S02]  /*4490*/  HADD2.F32 R80, -RZ, R46.H0_H0 ;  /* 0x2000002eff507230 */ /* 0x000fe40000004100 */
[----:B------:R-:W-:Y:S01]  /*44a0*/  FMUL.FTZ R2, R2, UR22 ;  /* 0x0000001602027c20 */ /* 0x000fe20008410000 */
[----:B------:R-:W-:Y:S01]  /*44b0*/  FMUL.FTZ R8, R8, UR22 ;  /* 0x0000001608087c20 */ /* 0x000fe20008410000 */
[----:B------:R-:W-:Y:S01]  /*44c0*/  FFMA.FTZ R79, R14, R79, R15 ;  /* 0x0000004f0e4f7223 */ /* 0x000fe2000001000f */
[----:B------:R-:W-:Y:S02]  /*44d0*/  HADD2.F32 R14, -RZ, R74.H0_H0 ;  /* 0x2000004aff0e7230 */ /* 0x000fe40000004100 */
[----:B------:R-:W-:Y:S01]  /*44e0*/  FADD.FTZ R85, R85, -UR14 ;  /* 0x8000000e55557e21 */ /* 0x000fe20008010000 */
[----:B------:R-:W-:Y:S02]  /*44f0*/  HADD2.F32 R15, -RZ, R46.H1_H1 ;  /* 0x3000002eff0f7230 */ /* 0x000fe40000004100 */
[----:B------:R-:W-:Y:S01]  /*4500*/  FADD.FTZ R81, R81, -UR14 ;  /* 0x8000000e51517e21 */ /* 0x000fe20008010000 */
[----:B------:R-:W-:Y:S01]  /*4510*/  FADD.FTZ R82, R82, -UR14 ;  /* 0x8000000e52527e21 */ /* 0x000fe20008010000 */
[----:B------:R-:W-:Y:S01]  /*4520*/  FFMA.FTZ R14, R13, R14, R80 ;  /* 0x0000000e0d0e7223 */ /* 0x000fe20000010050 */
[----:B------:R-:W-:-:S02]  /*4530*/  HADD2.F32 R13, -RZ, R74.H1_H1 ;  /* 0x3000004aff0d7230 */ /* 0x000fc40000004100 */
[----:B------:R-:W-:Y:S01]  /*4540*/  FADD.FTZ R83, R83, -UR14 ;  /* 0x8000000e53537e21 */ /* 0x000fe20008010000 */
[----:B------:R-:W-:Y:S02]  /*4550*/  HADD2.F32 R80, -RZ, R47.H0_H0 ;  /* 0x2000002fff507230 */ /* 0x000fe40000004100 */
[----:B------:R-:W-:Y:S01]  /*4560*/  FADD.FTZ R88, R88, -UR14 ;  /* 0x8000000e58587e21 */ /* 0x000fe20008010000 */
[----:B------:R-:W-:Y:S01]  /*4570*/  FADD.FTZ R87, R87, -UR14 ;  /* 0x8000000e57577e21 */ /* 0x000fe20008010000 */
[----:B------:R-:W-:Y:S01]  /*4580*/  FFMA.FTZ R13, R12, R13, R15 ;  /* 0x0000000d0c0d7223 */ /* 0x000fe2000001000f */
[--C-:B------:R-:W-:Y:S02]  /*4590*/  HADD2.F32 R12, -RZ, R75.reuse.H0_H0 ;  /* 0x2000004bff0c7230 */ /* 0x100fe40000004100 */
[----:B------:R-:W-:Y:S01]  /*45a0*/  FADD.FTZ R86, R86, -UR14 ;  /* 0x8000000e56567e21 */ /* 0x000fe20008010000 */
[----:B------:R-:W-:Y:S01]  /*45b0*/  FADD.FTZ R84, R84, -UR14 ;  /* 0x8000000e54547e21 */ /* 0x000fe20008010000 */
[----:B------:R-:W-:Y:S01]  /*45c0*/  FADD.FTZ R97, R97, -UR14 ;  /* 0x8000000e61617e21 */ /* 0x000fe20008010000 */
[----:B------:R-:W-:Y:S01]  /*45d0*/  F2FP.F16.F32.PACK_AB R14, R13, R14 ;  /* 0x0000000e0d0e723e */ /* 0x000fe200000000ff */
[----:B------:R-:W-:Y:S01]  /*45e0*/  FFMA.FTZ R11, R11, R12, R80 ;  /* 0x0000000c0b0b7223 */ /* 0x000fe20000010050 */
[----:B------:R-:W-:Y:S01]  /*45f0*/  HADD2.F32 R12, -RZ, R75.H1_H1 ;  /* 0x3000004bff0c7230 */ /* 0x000fe20000004100 */
[----:B------:R-:W-:Y:S01]  /*4600*/  F2FP.F16.F32.PACK_AB R13, R79, R76 ;  /* 0x0000004c4f0d723e */ /* 0x000fe200000000ff */
[----:B------:R-:W-:-:S02]  /*4610*/  HADD2.F32 R80, -RZ, R47.H1_H1 ;  /* 0x3000002fff507230 */ /* 0x000fc40000004100 */
[----:B------:R-:W-:Y:S01]  /*4620*/  FADD.FTZ R76, R7, -UR14 ;  /* 0x8000000e074c7e21 */ /* 0x000fe20008010000 */
[----:B------:R-:W-:Y:S02]  /*4630*/  HADD2.F32 R79, -RZ, R40.H0_H0 ;  /* 0x20000028ff4f7230 */ /* 0x000fe40000004100 */
[----:B------:R-:W-:Y:S01]  /*4640*/  FADD.FTZ R92, R92, -UR14 ;  /* 0x8000000e5c5c7e21 */ /* 0x000fe20008010000 */
[----:B------:R-:W-:Y:S01]  /*4650*/  FADD.FTZ R91, R91, -UR14 ;  /* 0x8000000e5b5b7e21 */ /* 0x000fe20008010000 */
[----:B------:R-:W-:Y:S01]  /*4660*/  FFMA.FTZ R12, R9, R12, R80 ;  /* 0x0000000c090c7223 */ /* 0x000fe20000010050 */
[----:B------:R-:W-:Y:S01]  /*4670*/  MOV R9, UR5 ;  /* 0x0000000500097c02 */ /* 0x000fe20008000f00 */
[----:B------:R-:W-:Y:S01]  /*4680*/  FMUL.FTZ R76, R76, UR22 ;  /* 0x000000164c4c7c20 */ /* 0x000fe20008410000 */
[----:B------:R-:W-:Y:S02]  /*4690*/  HADD2.F32 R80, -RZ, R38.H1_H1 ;  /* 0x30000026ff507230 */ /* 0x000fe40000004100 */
[----:B------:R-:W-:Y:S01]  /*46a0*/  FADD.FTZ R90, R90, -UR14 ;  /* 0x8000000e5a5a7e21 */ /* 0x000fe20008010000 */
[----:B------:R-:W-:Y:S01]  /*46b0*/  F2FP.F16.F32.PACK_AB R15, R12, R11 ;  /* 0x0000000b0c0f723e */ /* 0x000fe200000000ff */
[----:B------:R-:W-:Y:S01]  /*46c0*/  FADD.FTZ R96, R96, -UR14 ;  /* 0x8000000e60607e21 */ /* 0x000fe20008010000 */
[----:B------:R-:W-:Y:S01]  /*46d0*/  LEA.HI.SX32 R9, R9, R78, 0x1d ;  /* 0x0000004e09097211 */ /* 0x000fe200078feaff */
[----:B------:R-:W-:Y:S01]  /*46e0*/  FADD.FTZ R95, R95, -UR14 ;  /* 0x8000000e5f5f7e21 */ /* 0x000fe20008010000 */
[----:B------:R-:W-:Y:S01]  /*46f0*/  F2FP.F16.F32.PACK_AB R12, R77, R10 ;  /* 0x0000000a4d0c723e */ /* 0x000fe200000000ff */
[----:B------:R-:W-:-:S02]  /*4700*/  HADD2.F32 R77, -RZ, R68.H0_H0 ;  /* 0x20000044ff4d7230 */ /* 0x000fc40000004100 */
[----:B------:R-:W-:Y:S01]  /*4710*/  FADD.FTZ R94, R94, -UR14 ;  /* 0x8000000e5e5e7e21 */ /* 0x000fe20008010000 */
[----:B0-----:R-:W-:-:S04]  /*4720*/  IMAD.WIDE.U32 R10, R9, 0x10, R122 ;  /* 0x00000010090a7825 */ /* 0x001fc800078e007a */
[----:B------:R-:W-:Y:S01]  /*4730*/  FADD.FTZ R93, R93, -UR14 ;  /* 0x8000000e5d5d7e21 */ /* 0x000fe20008010000 */
[----:B------:R-:W-:Y:S01]  /*4740*/  FADD.FTZ R106, R106, -UR14 ;  /* 0x8000000e6a6a7e21 */ /* 0x000fe20008010000 */
[----:B------:R-:W-:Y:S01]  /*4750*/  FFMA.FTZ R2, R2, R77, R79 ;  /* 0x0000004d02027223 */ /* 0x000fe2000001004f */
[----:B------:R-:W-:Y:S01]  /*4760*/  HADD2.F32 R77, -RZ, R68.H1_H1 ;  /* 0x30000044ff4d7230 */ /* 0x000fe20000004100 */
[----:B------:R0:W-:Y:S01]  /*4770*/  STG.E.128 desc[UR12][R10.64], R12 ;  /* 0x0000000c0a007986 */ /* 0x0001e2000c101d0c */
[----:B------:R-:W-:Y:S02]  /*4780*/  HADD2.F32 R79, -RZ, R40.H1_H1 ;  /* 0x30000028ff4f7230 */ /* 0x000fe40000004100 */
[----:B------:R-:W-:Y:S01]  /*4790*/  FADD.FTZ R99, R99, -UR14 ;  /* 0x8000000e63637e21 */ /* 0x000fe20008010000 */
[----:B------:R-:W-:Y:S01]  /*47a0*/  FADD.FTZ R101, R101, -UR14 ;  /* 0x8000000e65657e21 */ /* 0x000fe20008010000 */
[----:B------:R-:W-:Y:S01]  /*47b0*/  FADD.FTZ R100, R100, -UR14 ;  /* 0x8000000e64647e21 */ /* 0x000fe20008010000 */
[----:B------:R-:W-:Y:S01]  /*47c0*/  FADD.FTZ R103, R103, -UR14 ;  /* 0x8000000e67677e21 */ /* 0x000fe20008010000 */
[----:B------:R-:W-:Y:S01]  /*47d0*/  FFMA.FTZ R7, R8, R77, R79 ;  /* 0x0000004d08077223 */ /* 0x000fe2000001004f */
[----:B------:R-:W-:Y:S01]  /*47e0*/  FADD.FTZ R8, R6, -UR14 ;  /* 0x8000000e06087e21 */ /* 0x000fe20008010000 */
[----:B------:R-:W-:-:S02]  /*47f0*/  HADD2.F32 R77, -RZ, R38.H0_H0 ;  /* 0x20000026ff4d7230 */ /* 0x000fc40000004100 */
[----:B------:R-:W-:Y:S01]  /*4800*/  FADD.FTZ R102, R102, -UR14 ;  /* 0x8000000e66667e21 */ /* 0x000fe20008010000 */
[----:B------:R-:W-:Y:S02]  /*4810*/  HADD2.F32 R79, -RZ, R39.H0_H0 ;  /* 0x20000027ff4f7230 */ /* 0x000fe40000004100 */
[----:B------:R-:W-:Y:S01]  /*4820*/  FMUL.FTZ R8, R8, UR22 ;  /* 0x0000001608087c20 */ /* 0x000fe20008410000 */
[----:B------:R-:W-:Y:S01]  /*4830*/  FADD.FTZ R105, R105, -UR14 ;  /* 0x8000000e69697e21 */ /* 0x000fe20008010000 */
[----:B------:R-:W-:Y:S01]  /*4840*/  FADD.FTZ R104, R104, -UR14 ;  /* 0x8000000e68687e21 */ /* 0x000fe20008010000 */
[----:B------:R-:W-:Y:S01]  /*4850*/  FADD.FTZ R113, R113, -UR14 ;  /* 0x8000000e71717e21 */ /* 0x000fe20008010000 */
[----:B------:R-:W-:Y:S01]  /*4860*/  FADD.FTZ R108, R108, -UR14 ;  /* 0x8000000e6c6c7e21 */ /* 0x000fe20008010000 */
[----:B------:R-:W-:Y:S01]  /*4870*/  FADD.FTZ R107, R107, -UR14 ;  /* 0x8000000e6b6b7e21 */ /* 0x000fe20008010000 */
[----:B------:R-:W-:Y:S01]  /*4880*/  FADD.FTZ R110, R110, -UR14 ;  /* 0x8000000e6e6e7e21 */ /* 0x000fe20008010000 */
[----:B0-----:R-:W-:-:S02]  /*4890*/  HADD2.F32 R11, -RZ, R69.H0_H0 ;  /* 0x20000045ff0b7230 */ /* 0x001fc40000004100 */
[----:B------:R-:W-:Y:S01]  /*48a0*/  FADD.FTZ R10, R5, -UR14 ;  /* 0x8000000e050a7e21 */ /* 0x000fe20008010000 */
[----:B------:R-:W-:Y:S02]  /*48b0*/  HADD2.F32 R13, -RZ, R41.H0_H0 ;  /* 0x20000029ff0d7230 */ /* 0x000fe40000004100 */
[----:B------:R-:W-:Y:S01]  /*48c0*/  FADD.FTZ R109, R109, -UR14 ;  /* 0x8000000e6d6d7e21 */ /* 0x000fe20008010000 */
[----:B------:R-:W-:Y:S02]  /*48d0*/  HADD2.F32 R12, -RZ, R64.H1_H1 ;  /* 0x30000040ff0c7230 */ /* 0x000fe40000004100 */
[----:B------:R-:W-:Y:S01]  /*48e0*/  FMUL.FTZ R10, R10, UR22 ;  /* 0x000000160a0a7c20 */ /* 0x000fe20008410000 */
[----:B------:R-:W-:Y:S02]  /*48f0*/  HADD2.F32 R14, -RZ, R36.H1_H1 ;  /* 0x30000024ff0e7230 */ /* 0x000fe40000004100 */
[----:B------:R-:W-:Y:S01]  /*4900*/  FFMA.FTZ R6, R76, R11, R13 ;  /* 0x0000000b4c067223 */ /* 0x000fe2000001000d */
[----:B------:R-:W-:-:S02]  /*4910*/  HADD2.F32 R11, -RZ, R69.H1_H1 ;  /* 0x30000045ff0b7230 */ /* 0x000fc40000004100 */
[----:B------:R-:W-:Y:S01]  /*4920*/  FADD.FTZ R112, R112, -UR14 ;  /* 0x8000000e70707e21 */ /* 0x000fe20008010000 */
[----:B------:R-:W-:Y:S02]  /*4930*/  HADD2.F32 R13, -RZ, R41.H1_H1 ;  /* 0x30000029ff0d7230 */ /* 0x000fe40000004100 */
[----:B------:R-:W-:Y:S01]  /*4940*/  FADD.FTZ R111, R111, -UR14 ;  /* 0x8000000e6f6f7e21 */ /* 0x000fe20008010000 */
[--C-:B------:R-:W-:Y:S02]  /*4950*/  HADD2.F32 R15, -RZ, R37.reuse.H0_H0 ;  /* 0x20000025ff0f7230 */ /* 0x100fe40000004100 */
[----:B------:R-:W-:Y:S01]  /*4960*/  FADD.FTZ R114, R114, -UR14 ;  /* 0x8000000e72727e21 */ /* 0x000fe20008010000 */
[----:B------:R-:W-:Y:S02]  /*4970*/  HADD2.F32 R76, -RZ, R37.H1_H1 ;  /* 0x30000025ff4c7230 */ /* 0x000fe40000004100 */
[----:B------:R-:W-:Y:S01]  /*4980*/  FFMA.FTZ R5, R8, R11, R13 ;  /* 0x0000000b08057223 */ /* 0x000fe2000001000d */
[----:B------:R-:W-:-:S02]  /*4990*/  HADD2.F32 R11, -RZ, R70.H0_H0 ;  /* 0x20000046ff0b7230 */ /* 0x000fc40000004100 */
[----:B------:R-:W-:Y:S01]  /*49a0*/  FADD.FTZ R8, R4, -UR14 ;  /* 0x8000000e04087e21 */ /* 0x000fe20008010000 */
[----:B------:R-:W-:Y:S02]  /*49b0*/  HADD2.F32 R13, -RZ, R42.H0_H0 ;  /* 0x2000002aff0d7230 */ /* 0x000fe40000004100 */
[----:B------:R-:W-:Y:S01]  /*49c0*/  FADD.FTZ R119, R119, -UR14 ;  /* 0x8000000e77777e21 */ /* 0x000fe20008010000 */
[----:B------:R-:W-:Y:S01]  /*49d0*/  FADD.FTZ R98, R98, -UR14 ;  /* 0x8000000e62627e21 */ /* 0x000fe20008010000 */
[----:B------:R-:W-:Y:S01]  /*49e0*/  FMUL.FTZ R8, R8, UR22 ;  /* 0x0000001608087c20 */ /* 0x000fe20008410000 */
[----:B------:R-:W-:Y:S01]  /*49f0*/  FADD.FTZ R89, R89, -UR14 ;  /* 0x8000000e59597e21 */ /* 0x000fe20008010000 */
[----:B------:R-:W-:Y:S01]  /*4a00*/  FFMA.FTZ R4, R10, R11, R13 ;  /* 0x0000000b0a047223 */ /* 0x000fe2000001000d */
[----:B------:R-:W-:Y:S02]  /*4a10*/  HADD2.F32 R11, -RZ, R70.H1_H1 ;  /* 0x30000046ff0b7230 */ /* 0x000fe40000004100 */
[----:B------:R-:W-:Y:S01]  /*4a20*/  FADD.FTZ R10, R3, -UR14 ;  /* 0x8000000e030a7e21 */ /* 0x000fe20008010000 */
[----:B------:R-:W-:-:S02]  /*4a30*/  HADD2.F32 R13, -RZ, R42.H1_H1 ;  /* 0x3000002aff0d7230 */ /* 0x000fc40000004100 */
[----:B------:R-:W-:Y:S01]  /*4a40*/  FMUL.FTZ R98, R98, UR22 ;  /* 0x0000001662627c20 */ /* 0x000fe20008410000 */
[----:B------:R-:W-:Y:S01]  /*4a50*/  FADD.FTZ R116, R116, -UR14 ;  /* 0x8000000e74747e21 */ /* 0x000fe20008010000 */
[----:B------:R-:W-:Y:S01]  /*4a60*/  FMUL.FTZ R10, R10, UR22 ;  /* 0x000000160a0a7c20 */ /* 0x000fe20008410000 */
[----:B------:R-:W-:Y:S01]  /*4a70*/  FMUL.FTZ R89, R89, UR22 ;  /* 0x0000001659597c20 */ /* 0x000fe20008410000 */
[----:B------:R-:W-:Y:S01]  /*4a80*/  FFMA.FTZ R3, R8, R11, R13 ;  /* 0x0000000b08037223 */ /* 0x000fe2000001000d */
[----:B------:R-:W-:Y:S02]  /*4a90*/  HADD2.F32 R11, -RZ, R71.H0_H0 ;  /* 0x20000047ff0b7230 */ /* 0x000fe40000004100 */
[----:B------:R-:W-:Y:S01]  /*4aa0*/  FADD.FTZ R8, R0, -UR14 ;  /* 0x8000000e00087e21 */ /* 0x000fe20008010000 */
[----:B------:R-:W-:Y:S02]  /*4ab0*/  HADD2.F32 R13, -RZ, R43.H0_H0 ;  /* 0x2000002bff0d7230 */ /* 0x000fe40000004100 */
[----:B------:R-:W-:Y:S01]  /*4ac0*/  FADD.FTZ R115, R115, -UR14 ;  /* 0x8000000e73737e21 */ /* 0x000fe20008010000 */
[----:B------:R-:W-:Y:S01]  /*4ad0*/  FADD.FTZ R118, R118, -UR14 ;  /* 0x8000000e76767e21 */ /* 0x000fe20008010000 */
[----:B------:R-:W-:Y:S01]  /*4ae0*/  FMUL.FTZ R8, R8, UR22 ;  /* 0x0000001608087c20 */ /* 0x000fe20008410000 */
[----:B------:R-:W-:Y:S01]  /*4af0*/  FADD.FTZ R117, R117, -UR14 ;  /* 0x8000000e75757e21 */ /* 0x000fe20008010000 */
[----:B------:R-:W-:Y:S01]  /*4b00*/  FFMA.FTZ R0, R10, R11, R13 ;  /* 0x0000000b0a007223 */ /* 0x000fe2000001000d */
[----:B------:R-:W-:-:S02]  /*4b10*/  HADD2.F32 R11, -RZ, R71.H1_H1 ;  /* 0x30000047ff0b7230 */ /* 0x000fc40000004100 */
[----:B------:R-:W-:Y:S01]  /*4b20*/  FMUL.FTZ R10, R85, UR22 ;  /* 0x00000016550a7c20 */ /* 0x000fe20008410000 */
[----:B------:R-:W-:Y:S02]  /*4b30*/  HADD2.F32 R13, -RZ, R43.H1_H1 ;  /* 0x3000002bff0d7230 */ /* 0x000fe40000004100 */
[----:B------:R-:W-:Y:S01]  /*4b40*/  FMUL.FTZ R85, R91, UR22 ;  /* 0x000000165b557c20 */ /* 0x000fe20008410000 */
[----:B------:R-:W-:Y:S01]  /*4b50*/  FMUL.FTZ R91, R93, UR22 ;  /* 0x000000165d5b7c20 */ /* 0x000fe20008410000 */
[----:B------:R-:W-:Y:S01]  /*4b60*/  FMUL.FTZ R93, R99, UR22 ;  /* 0x00000016635d7c20 */ /* 0x000fe20008410000 */
[----:B------:R-:W-:Y:S01]  /*4b70*/  FMUL.FTZ R99, R105, UR22 ;  /* 0x0000001669637c20 */ /* 0x000fe20008410000 */
[----:B------:R-:W-:Y:S01]  /*4b80*/  FFMA.FTZ R8, R8, R11, R13 ;  /* 0x0000000b08087223 */ /* 0x000fe2000001000d */
[----:B------:R-:W-:Y:S02]  /*4b90*/  HADD2.F32 R11, -RZ, R64.H0_H0 ;  /* 0x20000040ff0b7230 */ /* 0x000fe40000004100 */
[----:B------:R-:W-:Y:S01]  /*4ba0*/  FMUL.FTZ R105, R109, UR22 ;  /* 0x000000166d697c20 */ /* 0x000fe20008410000 */
[----:B------:R-:W-:-:S02]  /*4bb0*/  HADD2.F32 R13, -RZ, R36.H0_H0 ;  /* 0x20000024ff0d7230 */ /* 0x000fc40000004100 */
[----:B------:R-:W-:Y:S01]  /*4bc0*/  FMUL.FTZ R109, R119, UR22 ;  /* 0x00000016776d7c20 */ /* 0x000fe20008410000 */
[----:B------:R-:W-:Y:S02]  /*4bd0*/  FADD.FTZ R120, R120, -UR14 ;  /* 0x8000000e78787e21 */ /* 0x000fe40008010000 */
[----:B------:R-:W-:Y:S01]  /*4be0*/  FFMA.FTZ R10, R10, R11, R13 ;  /* 0x0000000b0a0a7223 */ /* 0x000fe2000001000d */
[----:B------:R-:W-:Y:S01]  /*4bf0*/  FMUL.FTZ R11, R81, UR22 ;  /* 0x00000016510b7c20 */ /* 0x000fe20008410000 */
[--C-:B------:R-:W-:Y:S02]  /*4c00*/  HADD2.F32 R13, -RZ, R65.reuse.H0_H0 ;  /* 0x20000041ff0d7230 */ /* 0x100fe40000004100 */
[----:B------:R-:W-:Y:S02]  /*4c10*/  HADD2.F32 R81, -RZ, R60.H1_H1 ;  /* 0x3000003cff517230 */ /* 0x000fe40000004100 */
[----:B------:R-:W-:Y:S01]  /*4c20*/  FFMA.FTZ R11, R11, R12, R14 ;  /* 0x0000000c0b0b7223 */ /* 0x000fe2000001000e */
[----:B------:R-:W-:Y:S01]  /*4c30*/  FMUL.FTZ R12, R82, UR22 ;  /* 0x00000016520c7c20 */ /* 0x000fe20008410000 */
[----:B------:R-:W-:-:S02]  /*4c40*/  HADD2.F32 R14, -RZ, R65.H1_H1 ;  /* 0x30000041ff0e7230 */ /* 0x000fc40000004100 */
[----:B------:R-:W-:Y:S02]  /*4c50*/  HADD2.F32 R82, -RZ, R39.H1_H1 ;  /* 0x30000027ff527230 */ /* 0x000fe40000004100 */
[----:B------:R-:W-:Y:S01]  /*4c60*/  FFMA.FTZ R12, R12, R13, R15 ;  /* 0x0000000d0c0c7223 */ /* 0x000fe2000001000f */
[----:B------:R-:W-:Y:S01]  /*4c70*/  FMUL.FTZ R13, R83, UR22 ;  /* 0x00000016530d7c20 */ /* 0x000fe20008410000 */
[----:B------:R-:W-:Y:S02]  /*4c80*/  HADD2.F32 R15, -RZ, R66.H0_H0 ;  /* 0x20000042ff0f7230 */ /* 0x000fe40000004100 */
[----:B------:R-:W-:Y:S02]  /*4c90*/  HADD2.F32 R83, -RZ, R32.H1_H1 ;  /* 0x30000020ff537230 */ /* 0x000fe40000004100 */
[----:B------:R-:W-:Y:S01]  /*4ca0*/  FFMA.FTZ R13, R13, R14, R76 ;  /* 0x0000000e0d0d7223 */ /* 0x000fe2000001004c */
[----:B------:R-:W-:Y:S01]  /*4cb0*/  FMUL.FTZ R14, R88, UR22 ;  /* 0x00000016580e7c20 */ /* 0x000fe20008410000 */
[----:B------:R-:W-:-:S02]  /*4cc0*/  HADD2.F32 R76, -RZ, R66.H1_H1 ;  /* 0x30000042ff4c7230 */ /* 0x000fc40000004100 */
[----:B------:R-:W-:Y:S01]  /*4cd0*/  FMUL.FTZ R88, R95, UR22 ;  /* 0x000000165f587c20 */ /* 0x000fe20008410000 */
[----:B------:R-:W-:Y:S01]  /*4ce0*/  FMUL.FTZ R95, R100, UR22 ;  /* 0x00000016645f7c20 */ /* 0x000fe20008410000 */
[----:B------:R-:W-:Y:S01]  /*4cf0*/  FFMA.FTZ R14, R14, R15, R77 ;  /* 0x0000000f0e0e7223 */ /* 0x000fe2000001004d */
[----:B------:R-:W-:Y:S01]  /*4d00*/  FMUL.FTZ R15, R87, UR22 ;  /* 0x00000016570f7c20 */ /* 0x000fe20008410000 */
[--C-:B------:R-:W-:Y:S02]  /*4d10*/  HADD2.F32 R77, -RZ, R67.reuse.H0_H0 ;  /* 0x20000043ff4d7230 */ /* 0x100fe40000004100 */
[----:B------:R-:W-:Y:S01]  /*4d20*/  FMUL.FTZ R87, R96, UR22 ;  /* 0x0000001660577c20 */ /* 0x000fe20008410000 */
[----:B------:R-:W-:Y:S01]  /*4d30*/  FMUL.FTZ R96, R103, UR22 ;  /* 0x0000001667607c20 */ /* 0x000fe20008410000 */
[----:B------:R-:W-:Y:S01]  /*4d40*/  FFMA.FTZ R15, R15, R76, R80 ;  /* 0x0000004c0f0f7223 */ /* 0x000fe20000010050 */
[----:B------:R-:W-:Y:S01]  /*4d50*/  FMUL.FTZ R76, R86, UR22 ;  /* 0x00000016564c7c20 */ /* 0x000fe20008410000 */
[----:B------:R-:W-:-:S02]  /*4d60*/  HADD2.F32 R80, -RZ, R67.H1_H1 ;  /* 0x30000043ff507230 */ /* 0x000fc40000004100 */
[----:B------:R-:W-:Y:S01]  /*4d70*/  FMUL.FTZ R86, R90, UR22 ;  /* 0x000000165a567c20 */ /* 0x000fe20008410000 */
[----:B------:R-:W-:Y:S01]  /*4d80*/  FMUL.FTZ R90, R94, UR22 ;  /* 0x000000165e5a7c20 */ /* 0x000fe20008410000 */
[----:B------:R-:W-:Y:S01]  /*4d90*/  FFMA.FTZ R76, R76, R77, R79 ;  /* 0x0000004d4c4c7223 */ /* 0x000fe2000001004f */
[----:B------:R-:W-:Y:S01]  /*4da0*/  FMUL.FTZ R77, R84, UR22 ;  /* 0x00000016544d7c20 */ /* 0x000fe20008410000 */
[----:B------:R-:W-:Y:S01]  /*4db0*/  FMUL.FTZ R79, R97, UR22 ;  /* 0x00000016614f7c20 */ /* 0x000fe20008410000 */
[----:B------:R-:W-:Y:S01]  /*4dc0*/  FMUL.FTZ R84, R92, UR22 ;  /* 0x000000165c547c20 */ /* 0x000fe20008410000 */
[----:B------:R-:W-:Y:S01]  /*4dd0*/  FMUL.FTZ R92, R106, UR22 ;  /* 0x000000166a5c7c20 */ /* 0x000fe20008410000 */
[----:B------:R-:W-:Y:S01]  /*4de0*/  FFMA.FTZ R77, R77, R80, R82 ;  /* 0x000000504d4d7223 */ /* 0x000fe20000010052 */
[----:B------:R-:W-:Y:S02]  /*4df0*/  HADD2.F32 R80, -RZ, R60.H0_H0 ;  /* 0x2000003cff507230 */ /* 0x000fe40000004100 */
[----:B------:R-:W-:Y:S01]  /*4e00*/  FFMA.FTZ R84, R84, R81, R83 ;  /* 0x0000005154547223 */ /* 0x000fe20000010053 */
[----:B------:R-:W-:-:S02]  /*4e10*/  HADD2.F32 R82, -RZ, R32.H0_H0 ;  /* 0x20000020ff527230 */ /* 0x000fc40000004100 */
[----:B------:R-:W-:Y:S01]  /*4e20*/  FMUL.FTZ R94, R101, UR22 ;  /* 0x00000016655e7c20 */ /* 0x000fe20008410000 */
[----:B------:R-:W-:Y:S02]  /*4e30*/  HADD2.F32 R81, -RZ, R61.H1_H1 ;  /* 0x3000003dff517230 */ /* 0x000fe40000004100 */
[----:B------:R-:W-:Y:S01]  /*4e40*/  FMUL.FTZ R97, R102, UR22 ;  /* 0x0000001666617c20 */ /* 0x000fe20008410000 */
[----:B------:R-:W-:Y:S02]  /*4e50*/  HADD2.F32 R83, -RZ, R33.H1_H1 ;  /* 0x30000021ff537230 */ /* 0x000fe40000004100 */
[----:B------:R-:W-:Y:S01]  /*4e60*/  FFMA.FTZ R79, R79, R80, R82 ;  /* 0x000000504f4f7223 */ /* 0x000fe20000010052 */
[----:B------:R-:W-:Y:S02]  /*4e70*/  HADD2.F32 R80, -RZ, R61.H0_H0 ;  /* 0x2000003dff507230 */ /* 0x000fe40000004100 */
[----:B------:R-:W-:Y:S01]  /*4e80*/  FMUL.FTZ R100, R104, UR22 ;  /* 0x0000001668647c20 */ /* 0x000fe20008410000 */
[----:B------:R-:W-:-:S02]  /*4e90*/  HADD2.F32 R82, -RZ, R33.H0_H0 ;  /* 0x20000021ff527230 */ /* 0x000fc40000004100 */
[----:B------:R-:W-:Y:S01]  /*4ea0*/  FFMA.FTZ R86, R86, R81, R83 ;  /* 0x0000005156567223 */ /* 0x000fe20000010053 */
        /* <DEDUP_REMOVED lines=8> */
[----:B------:R-:W-:Y:S02]  /*4f30*/  HADD2.F32 R81, -RZ, R63.H0_H0 ;  /* 0x2000003fff517230 */ /* 0x000fe40000004100 */
[----:B------:R-:W-:Y:S01]  /*4f40*/  FMUL.FTZ R103, R107, UR22 ;  /* 0x000000166b677c20 */ /* 0x000fe20008410000 */
[----:B------:R-:W-:Y:S02]  /*4f50*/  HADD2.F32 R83, -RZ, R35.H0_H0 ;  /* 0x20000023ff537230 */ /* 0x000fe40000004100 */
[----:B------:R-:W-:Y:S01]  /*4f60*/  FFMA.FTZ R87, R87, R80, R82 ;  /* 0x0000005057577223 */ /* 0x000fe20000010052 */
[----:B------:R-:W-:Y:S02]  /*4f70*/  HADD2.F32 R80, -RZ, R63.H1_H1 ;  /* 0x3000003fff507230 */ /* 0x000fe40000004100 */
[----:B------:R-:W-:Y:S01]  /*4f80*/  FMUL.FTZ R104, R110, UR22 ;  /* 0x000000166e687c20 */ /* 0x000fe20008410000 */
[----:B------:R-:W-:-:S02]  /*4f90*/  HADD2.F32 R82, -RZ, R35.H1_H1 ;  /* 0x30000023ff527230 */ /* 0x000fc40000004100 */
        /* <DEDUP_REMOVED lines=25> */
[----:B------:R-:W-:Y:S01]  /*5130*/  HADD2.F32 R81, -RZ, R59.H1_H1 ;  /* 0x3000003bff517230 */ /* 0x000fe20000004100 */
[----:B------:R-:W-:Y:S01]  /*5140*/  F2FP.F16.F32.PACK_AB R91, R91, R90 ;  /* 0x0000005a5b5b723e */ /* 0x000fe200000000ff */
[----:B------:R-:W-:Y:S02]  /*5150*/  HADD2.F32 R83, -RZ, R31.H1_H1 ;  /* 0x3000001fff537230 */ /* 0x000fe40000004100 */
[----:B------:R-:W-:Y:S01]  /*5160*/  FFMA.FTZ R97, R97, R80, R82 ;  /* 0x0000005061617223 */ /* 0x000fe20000010052 */
[----:B------:R-:W-:Y:S01]  /*5170*/  HADD2.F32 R80, -RZ, R59.H0_H0 ;  /* 0x2000003bff507230 */ /* 0x000fe20000004100 */
[----:B------:R-:W-:Y:S01]  /*5180*/  F2FP.F16.F32.PACK_AB R90, R88, R87 ;  /* 0x00000057585a723e */ /* 0x000fe200000000ff */
[----:B------:R-:W-:Y:S02]  /*5190*/  HADD2.F32 R82, -RZ, R31.H0_H0 ;  /* 0x2000001fff527230 */ /* 0x000fe40000004100 */
[----:B------:R-:W-:Y:S01]  /*51a0*/  FFMA.FTZ R100, R100, R81, R83 ;  /* 0x0000005164647223 */ /* 0x000fe20000010053 */
[----:B------:R-:W-:Y:S01]  /*51b0*/  HADD2.F32 R81, -RZ, R52.H1_H1 ;  /* 0x30000034ff517230 */ /* 0x000fe20000004100 */
[----:B------:R-:W-:Y:S01]  /*51c0*/  F2FP.F16.F32.PACK_AB R88, R84, R79 ;  /* 0x0000004f5458723e */ /* 0x000fe200000000ff */
[----:B------:R-:W-:-:S02]  /*51d0*/  HADD2.F32 R83, -RZ, R24.H1_H1 ;  /* 0x30000018ff537230 */ /* 0x000fc40000004100 */
[----:B------:R-:W-:Y:S01]  /*51e0*/  FFMA.FTZ R99, R99, R80, R82 ;  /* 0x0000005063637223 */ /* 0x000fe20000010052 */
[----:B------:R-:W-:Y:S02]  /*51f0*/  HADD2.F32 R80, -RZ, R52.H0_H0 ;  /* 0x20000034ff507230 */ /* 0x000fe40000004100 */
[----:B------:R-:W-:Y:S02]  /*5200*/  HADD2.F32 R82, -RZ, R24.H0_H0 ;  /* 0x20000018ff527230 */ /* 0x000fe40000004100 */
[----:B------:R-:W-:Y:S01]  /*5210*/  FFMA.FTZ R102, R102, R81, R83 ;  /* 0x0000005166667223 */ /* 0x000fe20000010053 */
[----:B------:R-:W-:Y:S01]  /*5220*/  HADD2.F32 R81, -RZ, R53.H1_H1 ;  /* 0x30000035ff517230 */ /* 0x000fe20000004100 */
[----:B------:R-:W-:Y:S01]  /*5230*/  F2FP.F16.F32.PACK_AB R99, R100, R99 ;  /* 0x000000636463723e */ /* 0x000fe200000000ff */
[----:B------:R-:W-:Y:S02]  /*5240*/  HADD2.F32 R83, -RZ, R25.H1_H1 ;  /* 0x30000019ff537230 */ /* 0x000fe40000004100 */
[----:B------:R-:W-:Y:S01]  /*5250*/  FFMA.FTZ R101, R101, R80, R82 ;  /* 0x0000005065657223 */ /* 0x000fe20000010052 */
[----:B------:R-:W-:-:S02]  /*5260*/  HADD2.F32 R80, -RZ, R53.H0_H0 ;  /* 0x20000035ff507230 */ /* 0x000fc40000004100 */
[----:B------:R-:W-:Y:S02]  /*5270*/  HADD2.F32 R82, -RZ, R25.H0_H0 ;  /* 0x20000019ff527230 */ /* 0x000fe40000004100 */
[----:B------:R-:W-:Y:S01]  /*5280*/  FFMA.FTZ R104, R104, R81, R83 ;  /* 0x0000005168687223 */ /* 0x000fe20000010053 */
[----:B------:R-:W-:Y:S02]  /*5290*/  HADD2.F32 R81, -RZ, R54.H1_H1 ;  /* 0x30000036ff517230 */ /* 0x000fe40000004100 */
[----:B------:R-:W-:Y:S02]  /*52a0*/  HADD2.F32 R83, -RZ, R26.H1_H1 ;  /* 0x3000001aff537230 */ /* 0x000fe40000004100 */
[----:B------:R-:W-:Y:S01]  /*52b0*/  FFMA.FTZ R103, R103, R80, R82 ;  /* 0x0000005067677223 */ /* 0x000fe20000010052 */
[----:B------:R-:W-:Y:S02]  /*52c0*/  HADD2.F32 R80, -RZ, R54.H0_H0 ;  /* 0x20000036ff507230 */ /* 0x000fe40000004100 */
[----:B------:R-:W-:-:S02]  /*52d0*/  HADD2.F32 R82, -RZ, R26.H0_H0 ;  /* 0x2000001aff527230 */ /* 0x000fc40000004100 */
[----:B------:R-:W-:Y:S01]  /*52e0*/  FFMA.FTZ R106, R106, R81, R83 ;  /* 0x000000516a6a7223 */ /* 0x000fe20000010053 */
[----:B------:R-:W-:Y:S02]  /*52f0*/  HADD2.F32 R81, -RZ, R55.H1_H1 ;  /* 0x30000037ff517230 */ /* 0x000fe40000004100 */
[----:B------:R-:W-:Y:S02]  /*5300*/  HADD2.F32 R83, -RZ, R27.H1_H1 ;  /* 0x3000001bff537230 */ /* 0x000fe40000004100 */
[----:B------:R-:W-:Y:S01]  /*5310*/  FFMA.FTZ R105, R105, R80, R82 ;  /* 0x0000005069697223 */ /* 0x000fe20000010052 */
[----:B------:R-:W-:Y:S02]  /*5320*/  HADD2.F32 R80, -RZ, R55.H0_H0 ;  /* 0x20000037ff507230 */ /* 0x000fe40000004100 */
[----:B------:R-:W-:Y:S02]  /*5330*/  HADD2.F32 R82, -RZ, R27.H0_H0 ;  /* 0x2000001bff527230 */ /* 0x000fe40000004100 */
[----:B------:R-:W-:Y:S01]  /*5340*/  FFMA.FTZ R108, R108, R81, R83 ;  /* 0x000000516c6c7223 */ /* 0x000fe20000010053 */
[----:B------:R-:W-:Y:S01]  /*5350*/  HADD2.F32 R81, -RZ, R48.H1_H1 ;  /* 0x30000030ff517230 */ /* 0x000fe20000004100 */
[----:B------:R-:W-:Y:S01]  /*5360*/  F2FP.F16.F32.PACK_AB R106, R106, R105 ;  /* 0x000000696a6a723e */ /* 0x000fe200000000ff */
[----:B------:R-:W-:-:S02]  /*5370*/  HADD2.F32 R83, -RZ, R20.H1_H1 ;  /* 0x30000014ff537230 */ /* 0x000fc40000004100 */
[----:B------:R-:W-:Y:S01]  /*5380*/  FFMA.FTZ R107, R107, R80, R82 ;  /* 0x000000506b6b7223 */ /* 0x000fe20000010052 */
[----:B------:R-:W-:Y:S01]  /*5390*/  HADD2.F32 R80, -RZ, R48.H0_H0 ;  /* 0x20000030ff507230 */ /* 0x000fe20000004100 */
[----:B------:R-:W-:Y:S01]  /*53a0*/  F2FP.F16.F32.PACK_AB R105, R104, R103 ;  /* 0x000000676869723e */ /* 0x000fe200000000ff */
[----:B------:R-:W-:Y:S02]  /*53b0*/  HADD2.F32 R82, -RZ, R20.H0_H0 ;  /* 0x20000014ff527230 */ /* 0x000fe40000004100 */
[----:B------:R-:W-:Y:S01]  /*53c0*/  FFMA.FTZ R110, R98, R81, R83 ;  /* 0x00000051626e7223 */ /* 0x000fe20000010053 */
[----:B------:R-:W-:Y:S01]  /*53d0*/  HADD2.F32 R81, -RZ, R49.H1_H1 ;  /* 0x30000031ff517230 */ /* 0x000fe20000004100 */
[----:B------:R-:W-:Y:S01]  /*53e0*/  F2FP.F16.F32.PACK_AB R98, R97, R96 ;  /* 0x000000606162723e */ /* 0x000fe200000000ff */
[----:B------:R-:W-:Y:S02]  /*53f0*/  HADD2.F32 R83, -RZ, R21.H1_H1 ;  /* 0x30000015ff537230 */ /* 0x000fe40000004100 */
[----:B------:R-:W-:Y:S01]  /*5400*/  FFMA.FTZ R109, R109, R80, R82 ;  /* 0x000000506d6d7223 */ /* 0x000fe20000010052 */
[----:B------:R-:W-:Y:S01]  /*5410*/  HADD2.F32 R80, -RZ, R49.H0_H0 ;  /* 0x20000031ff507230 */ /* 0x000fe20000004100 */
[----:B------:R-:W-:Y:S01]  /*5420*/  F2FP.F16.F32.PACK_AB R97, R95, R94 ;  /* 0x0000005e5f61723e */ /* 0x000fe200000000ff */
[----:B------:R-:W-:-:S02]  /*5430*/  HADD2.F32 R82, -RZ, R21.H0_H0 ;  /* 0x20000015ff527230 */ /* 0x000fc40000004100 */
        /* <DEDUP_REMOVED lines=9> */
[----:B------:R-:W-:Y:S01]  /*54d0*/  F2FP.F16.F32.PACK_AB R81, R5, R6 ;  /* 0x000000060551723e */ /* 0x000fe200000000ff */
[--C-:B------:R-:W-:Y:S01]  /*54e0*/  HADD2.F32 R89, -RZ, R51.reuse.H1_H1 ;  /* 0x30000033ff597230 */ /* 0x100fe20000004100 */
[----:B------:R-:W-:Y:S01]  /*54f0*/  IADD3 R5, PT, PT, R9, 0x80, RZ ;  /* 0x0000008009057810 */ /* 0x000fe20007ffe0ff */
[----:B------:R-:W-:Y:S01]  /*5500*/  FFMA.FTZ R113, R113, R80, R82 ;  /* 0x0000005071717223 */ /* 0x000fe20000010052 */
[----:B------:R-:W-:Y:S01]  /*5510*/  F2FP.F16.F32.PACK_AB R82, R3, R4 ;  /* 0x000000040352723e */ /* 0x000fe200000000ff */
[----:B------:R-:W-:Y:S01]  /*5520*/  HADD2.F32 R3, -RZ, R51.H0_H0 ;  /* 0x20000033ff037230 */ /* 0x000fe20000004100 */
[----:B------:R-:W-:Y:S01]  /*5530*/  F2FP.F16.F32.PACK_AB R80, R7, R2 ;  /* 0x000000020750723e */ /* 0x000fe200000000ff */
[--C-:B------:R-:W-:Y:S01]  /*5540*/  HADD2.F32 R7, -RZ, R23.reuse.H0_H0 ;  /* 0x20000017ff077230 */ /* 0x100fe20000004100 */
[----:B------:R-:W-:Y:S01]  /*5550*/  F2FP.F16.F32.PACK_AB R83, R8, R0 ;  /* 0x000000000853723e */ /* 0x000fe200000000ff */
[----:B------:R-:W-:-:S02]  /*5560*/  HADD2.F32 R115, -RZ, R23.H1_H1 ;  /* 0x30000017ff737230 */ /* 0x000fc40000004100 */
[----:B------:R-:W-:Y:S01]  /*5570*/  FMUL.FTZ R2, R117, UR22 ;  /* 0x0000001675027c20 */ /* 0x000fe20008410000 */
[----:B------:R-:W-:Y:S01]  /*5580*/  FMUL.FTZ R0, R120, UR22 ;  /* 0x0000001678007c20 */ /* 0x000fe20008410000 */
[----:B------:R-:W-:Y:S01]  /*5590*/  IMAD.WIDE.U32 R4, R5, 0x10, R122 ;  /* 0x0000001005047825 */ /* 0x000fe200078e007a */
[----:B------:R-:W-:-:S03]  /*55a0*/  IADD3 R117, PT, PT, R9, 0x100, RZ ;  /* 0x0000010009757810 */ /* 0x000fc60007ffe0ff */
[----:B------:R-:W-:Y:S01]  /*55b0*/  FFMA.FTZ R2, R2, R3, R7 ;  /* 0x0000000302027223 */ /* 0x000fe20000010007 */
[----:B------:R-:W-:Y:S01]  /*55c0*/  FFMA.FTZ R0, R0, R89, R115 ;  /* 0x0000005900007223 */ /* 0x000fe20000010073 */
[C---:B------:R-:W-:Y:S01]  /*55d0*/  IADD3 R7, PT, PT, R9.reuse, 0x200, RZ ;  /* 0x0000020009077810 */ /* 0x040fe20007ffe0ff */
[----:B------:R0:W-:Y:S01]  /*55e0*/  STG.E.128 desc[UR12][R4.64], R80 ;  /* 0x0000005004007986 */ /* 0x0001e2000c101d0c */
[----:B------:R-:W-:Y:S01]  /*55f0*/  IADD3 R89, PT, PT, R9, 0x280, RZ ;  /* 0x0000028009597810 */ /* 0x000fe20007ffe0ff */
[--C-:B------:R-:W-:Y:S01]  /*5600*/  IMAD.WIDE.U32 R116, R117, 0x10, R122.reuse ;  /* 0x0000001075747825 */ /* 0x100fe200078e007a */
[C---:B------:R-:W-:Y:S02]  /*5610*/  IADD3 R3, PT, PT, R9.reuse, 0x180, RZ ;  /* 0x0000018009037810 */ /* 0x040fe40007ffe0ff */
[----:B------:R-:W-:Y:S01]  /*5620*/  IADD3 R115, PT, PT, R9, 0x300, RZ ;  /* 0x0000030009737810 */ /* 0x000fe20007ffe0ff */
[----:B------:R-:W-:Y:S01]  /*5630*/  IMAD.WIDE.U32 R8, R89, 0x10, R122 ;  /* 0x0000001059087825 */ /* 0x000fe200078e007a */
[----:B------:R-:W-:-:S02]  /*5640*/  F2FP.F16.F32.PACK_AB R6, R15, R14 ;  /* 0x0000000e0f06723e */ /* 0x000fc400000000ff */
[----:B------:R-:W-:Y:S02]  /*5650*/  F2FP.F16.F32.PACK_AB R89, R86, R85 ;  /* 0x000000555659723e */ /* 0x000fe400000000ff */
[----:B------:R-:W-:Y:S02]  /*5660*/  F2FP.F16.F32.PACK_AB R114, R113, R114 ;  /* 0x000000727172723e */ /* 0x000fe400000000ff */
[----:B------:R-:W-:Y:S02]  /*5670*/  F2FP.F16.F32.PACK_AB R104, R102, R101 ;  /* 0x000000656668723e */ /* 0x000fe400000000ff */
[----:B------:R-:W-:Y:S02]  /*5680*/  F2FP.F16.F32.PACK_AB R113, R112, R111 ;  /* 0x0000006f7071723e */ /* 0x000fe400000000ff */
[----:B------:R-:W-:Y:S01]  /*5690*/  F2FP.F16.F32.PACK_AB R112, R110, R109 ;  /* 0x0000006d6e70723e */ /* 0x000fe200000000ff */
[----:B0-----:R-:W-:Y:S01]  /*56a0*/  IMAD.WIDE.U32 R80, R7, 0x10, R122 ;  /* 0x0000001007507825 */ /* 0x001fe200078e007a */
[----:B------:R-:W-:-:S02]  /*56b0*/  F2FP.F16.F32.PACK_AB R7, R77, R76 ;  /* 0x0000004c4d07723e */ /* 0x000fc400000000ff */
[----:B------:R-:W-:Y:S01]  /*56c0*/  F2FP.F16.F32.PACK_AB R5, R13, R12 ;  /* 0x0000000c0d05723e */ /* 0x000fe200000000ff */
[----:B------:R-:W-:Y:S01]  /*56d0*/  IMAD.WIDE.U32 R82, R3, 0x10, R122 ;  /* 0x0000001003527825 */ /* 0x000fe200078e007a */
[----:B------:R-:W-:-:S03]  /*56e0*/  F2FP.F16.F32.PACK_AB R4, R11, R10 ;  /* 0x0000000a0b04723e */ /* 0x000fc600000000ff */
[----:B------:R-:W-:Y:S01]  /*56f0*/  IMAD.WIDE.U32 R122, R115, 0x10, R122 ;  /* 0x00000010737a7825 */ /* 0x000fe200078e007a */
[----:B------:R-:W-:Y:S01]  /*5700*/  F2FP.F16.F32.PACK_AB R115, R0, R2 ;  /* 0x000000020073723e */ /* 0x000fe200000000ff */
[----:B------:R1:W-:Y:S04]  /*5710*/  STG.E.128 desc[UR12][R116.64], R4 ;  /* 0x0000000474007986 */ /* 0x0003e8000c101d0c */
[----:B------:R1:W-:Y:S04]  /*5720*/  STG.E.128 desc[UR12][R82.64], R88 ;  /* 0x0000005852007986 */ /* 0x0003e8000c101d0c */
[----:B------:R1:W-:Y:S04]  /*5730*/  STG.E.128 desc[UR12][R80.64], R96 ;  /* 0x0000006050007986 */ /* 0x0003e8000c101d0c */
[----:B------:R1:W-:Y:S04]  /*5740*/  STG.E.128 desc[UR12][R8.64], R104 ;  /* 0x0000006808007986 */ /* 0x0003e8000c101d0c */
[----:B------:R1:W-:Y:S02]  /*5750*/  STG.E.128 desc[UR12][R122.64], R112 ;  /* 0x000000707a007986 */ /* 0x0003e4000c101d0c */
.L_x_4835:
[----:B------:R-:W-:Y:S02]  /*5760*/  UIADD3 UR7, UPT, UPT, UR7, UR20, URZ ;  /* 0x0000001407077290 */ /* 0x000fe4000fffe0ff */
[----:B------:R-:W-:Y:S02]  /*5770*/  UPLOP3.LUT UP1, UPT, UPT, UPT, UP1, 0x40, 0x4 ;  /* 0x000000000004789c */ /* 0x000fe40003f2e810 */
[----:B------:R-:W-:-:S09]  /*5780*/  UISETP.GE.AND UP0, UPT, UR7, UR21, UPT ;  /* 0x000000150700728c */ /* 0x000fd2000bf06270 */
[----:B------:R-:W-:Y:S05]  /*5790*/  BRA.U !UP0, `(.L_x_4836) ;  /* 0xffffffad080c7547 */ /* 0x000fea000b83ffff */
[----:B------:R-:W-:Y:S05]  /*57a0*/  EXIT ;  /* 0x000000000000794d */ /* 0x000fea0003800000 */
.L_x_4837:
        /* <DEDUP_REMOVED lines=13> */
.L_x_42310:


//--------------------- .text._ZN10layer_norm13ln_fwd_kernelINS_13Kernel_traitsI6__halfS2_S2_S2_fjLj7168ELj1ELj1ELj4ELj16ENS_18Kernel_traits_baseILj7168ES2_S2_S2_S2_fjLj128EEEEELb0ELb1ELb0ELb0EEEvNS_9FwdParamsE --------------------------
	.section	.text._ZN10layer_norm13ln_fwd_kernelINS_13Kernel_traitsI6__halfS2_S2_S2_fjLj7168ELj1ELj1ELj4ELj16ENS_18Kernel_traits_baseILj7168ES2_S2_S2_S2_fjLj128EEEEELb0ELb1ELb0ELb0EEEvNS_9FwdParamsE,"ax",@progbits
	.align	128
        .global         _ZN10layer_norm13ln_fwd_kernelINS_13Kernel_traitsI6__halfS2_S2_S2_fjLj7168ELj1ELj1ELj4ELj16ENS_18Kernel_traits_baseILj7168ES2_S2_S2_S2_fjLj128EEEEELb0ELb1ELb0ELb0EEEvNS_9FwdParamsE
        .type           _ZN10layer_norm13ln_fwd_kernelINS_13Kernel_traitsI6__halfS2_S2_S2_fjLj7168ELj1ELj1ELj4ELj16ENS_18Kernel_traits_baseILj7168ES2_S2_S2_S2_fjLj128EEEEELb0ELb1ELb0ELb0EEEvNS_9FwdParamsE,@function
        .size           _ZN10layer_norm13ln_fwd_kernelINS_13Kernel_traitsI6__halfS2_S2_S2_fjLj7168ELj1ELj1ELj4ELj16ENS_18Kernel_traits_baseILj7168ES2_S2_S2_S2_fjLj128EEEEELb0ELb1ELb0ELb0EEEvNS_9FwdParamsE,(.L_x_42311 - _ZN10layer_norm13ln_fwd_kernelINS_13Kernel_traitsI6__halfS2_S2_S2_fjLj7168ELj1ELj1ELj4ELj16ENS_18Kernel_traits_baseILj7168ES2_S2_S2_S2_fjLj128EEEEELb0ELb1ELb0ELb0EEEvNS_9FwdParamsE)
        .other          _ZN10layer_norm13ln_fwd_kernelINS_13Kernel_traitsI6__halfS2_S2_S2_fjLj7168ELj1ELj1ELj4ELj16ENS_18Kernel_traits_baseILj7168ES2_S2_S2_S2_fjLj128EEEEELb0ELb1ELb0ELb0EEEvNS_9FwdParamsE,@"STO_CUDA_ENTRY STV_DEFAULT"
_ZN10layer_norm13ln_fwd_kernelINS_13Kernel_traitsI6__halfS2_S2_S2_fjLj7168ELj1ELj1ELj4ELj16ENS_18Kernel_traits_baseILj7168ES2_S2_S2_S2_fjLj128EEEEELb0ELb1ELb0ELb0EEEvNS_9FwdParamsE:
.text._ZN10layer_norm13ln_fwd_kernelINS_13Kernel_traitsI6__halfS2_S2_S2_fjLj7168ELj1ELj1ELj4ELj16ENS_18Kernel_traits_baseILj7168ES2_S2_S2_S2_fjLj128EEEEELb0ELb1ELb0ELb0EEEvNS_9FwdParamsE:
[----:B------:R-:W-:Y:S01]  /*0000*/  LDC R1, c[0x0][0x37c] ;  /* 0x0000df00ff017b82 */ /* 0x000fe20000000800 */
[----:B------:R-:W0:Y:S07]  /*0010*/  S2R R0, SR_TID.X ;  /* 0x0000000000007919 */ /* 0x000e2e0000002100 */
[----:B------:R-:W1:Y:S01]  /*0020*/  LDC R5, c[0x0][0x388] ;  /* 0x0000e200ff057b82 */ /* 0x000e620000000800 */
[----:B------:R-:W2:Y:S01]  /*0030*/  LDCU.64 UR4, c[0x0][0x438] ;  /* 0x00008700ff0477ac */ /* 0x000ea20008000a00 */
[----:B------:R-:W-:Y:S01]  /*0040*/  BSSY.RECONVERGENT B0, `(.L_x_4838) ;  /* 0x00000b5000007945 */ /* 0x000fe20003800200 */
[----:B------:R-:W3:Y:S05]  /*0050*/  LDCU.64 UR8, c[0x0][0x358] ;  /* 0x00006b00ff0877ac */ /* 0x000eea0008000a00 */
[----:B------:R-:W4:Y:S01]  /*0060*/  S2UR UR6, SR_CTAID.X ;  /* 0x00000000000679c3 */ /* 0x000f220000002500 */
[----:B--2---:R-:W-:-:S04]  /*0070*/  UISETP.NE.U32.AND UP0, UPT, UR4, URZ, UPT ;  /* 0x000000ff0400728c */ /* 0x004fc8000bf05070 */
[----:B------:R-:W-:Y:S01]  /*0080*/  UISETP.NE.AND.EX UP0, UPT, UR5, URZ, UPT, UP0 ;  /* 0x000000ff0500728c */ /* 0x000fe2000bf05300 */
[----:B-1----:R-:W-:-:S04]  /*0090*/  SHF.R.S32.HI R2, RZ, 0x1f, R5 ;  /* 0x0000001fff027819 */ /* 0x002fc80000011405 */
[----:B------:R-:W-:Y:S02]  /*00a0*/  LEA.HI R2, R2, R5, RZ, 0x3 ;  /* 0x0000000502027211 */ /* 0x000fe400078f18ff */
[C---:B0-----:R-:W-:Y:S02]  /*00b0*/  LOP3.LUT R3, R0.reuse, 0x60, RZ, 0xc0, !PT ;  /* 0x0000006000037812 */ /* 0x041fe400078ec0ff */
[----:B------:R-:W-:Y:S02]  /*00c0*/  LOP3.LUT R4, R0, 0x1f, RZ, 0xc0, !PT ;  /* 0x0000001f00047812 */ /* 0x000fe400078ec0ff */
[----:B------:R-:W-:-:S04]  /*00d0*/  LOP3.LUT R10, R3, 0x1f, R0, 0xf8, !PT ;  /* 0x0000001f030a7812 */ /* 0x000fc800078ef800 */
[----:B------:R-:W-:-:S04]  /*00e0*/  LOP3.LUT R5, R10, 0x7f, RZ, 0x3c, !PT ;  /* 0x0000007f0a057812 */ /* 0x000fc800078e3cff */
[----:B------:R-:W-:Y:S01]  /*00f0*/  LEA.HI.SX32 R8, R2, R5, 0x1d ;  /* 0x0000000502087211 */ /* 0x000fe200078feaff */
[----:B---34-:R-:W-:Y:S06]  /*0100*/  BRA.U !UP0, `(.L_x_4839) ;  /* 0x00000005083c7547 */ /* 0x018fec000b800000 */
        /* <DEDUP_REMOVED lines=51> */
[----:B------:R-:W-:Y:S01]  /*0440*/  @P4 IADD3 R5, PT, PT, R5, 0x80, RZ ;  /* 0x0000008005054810 */ /* 0x000fe20007ffe0ff */
[----:B------:R-:W5:Y:S02]  /*0450*/  @P4 LD.E.128 R64, desc[UR8][R36.64] ;  /* 0x0000000824404980 */ /* 0x000f64000c101d00 */
[----:B---3--:R-:W-:-:S02]  /*0460*/  @P0 IMAD.WIDE.U32 R6, R10, 0x10, R6 ;  /* 0x000000100a060825 */ /* 0x008fc400078e0006 */
[----:B------:R-:W5:Y:S02]  /*0470*/  @P4 LDG.E.128 R60, desc[UR8][R38.64] ;  /* 0x00000008263c4981 */ /* 0x000f64000c1e1d00 */
[C---:B------:R-:W-:Y:S02]  /*0480*/  @P5 IMAD.WIDE.U32 R40, R5.reuse, 0x10, R40 ;  /* 0x0000001005285825 */ /* 0x040fe400078e0028 */
[----:B------:R1:W5:Y:S02]  /*0490*/  @P0 LDG.E.128 R116, desc[UR8][R6.64] ;  /* 0x0000000806740981 */ /* 0x000364000c1e1d00 */
[C---:B------:R-:W-:Y:S02]  /*04a0*/  @P5 IMAD.WIDE.U32 R42, R5.reuse, 0x10, R42 ;  /* 0x00000010052a5825 */ /* 0x040fe400078e002a */
[----:B------:R2:W5:Y:S02]  /*04b0*/  @P5 LDG.E.128 R56, desc[UR8][R40.64] ;  /* 0x0000000828385981 */ /* 0x000564000c1e1d00 */
[----:B----4-:R-:W-:-:S02]  /*04c0*/  @P5 IMAD.WIDE.U32 R44, R5, 0x10, R44 ;  /* 0x00000010052c5825 */ /* 0x010fc400078e002c */
[----:B------:R2:W5:Y:S02]  /*04d0*/  @P5 LD.E.128 R52, desc[UR8][R42.64] ;  /* 0x000000082a345980 */ /* 0x000564000c101d00 */
[C---:B-1----:R-:W-:Y:S02]  /*04e0*/  @P0 IMAD.WIDE.U32 R6, R10.reuse, 0x10, R12 ;  /* 0x000000100a060825 */ /* 0x042fe400078e000c */
[----:B------:R2:W5:Y:S02]  /*04f0*/  @P5 LDG.E.128 R48, desc[UR8][R44.64] ;  /* 0x000000082c305981 */ /* 0x000564000c1e1d00 */
[----:B0-----:R-:W-:Y:S02]  /*0500*/  @P0 IMAD.WIDE.U32 R12, R10, 0x10, R20 ;  /* 0x000000100a0c0825 */ /* 0x001fe400078e0014 */
        /* <DEDUP_REMOVED lines=15> */
.L_x_4839:
        /* <DEDUP_REMOVED lines=37> */
[----:B------:R-:W-:Y:S01]  /*0850*/  @P4 IADD3 R5, PT, PT, R5, 0x80, RZ ;  /* 0x0000008005054810 */ /* 0x000fe20007ffe0ff */
[----:B------:R2:W5:Y:S02]  /*0860*/  @P4 LDG.E.128 R68, desc[UR8][R26.64] ;  /* 0x000000081a444981 */ /* 0x000564000c1e1d00 */
[C---:B----4-:R-:W-:Y:S02]  /*0870*/  @P0 IMAD.WIDE.U32 R14, R10.reuse, 0x10, R14 ;  /* 0x000000100a0e0825 */ /* 0x050fe400078e000e */
[----:B------:R2:W5:Y:S02]  /*0880*/  @P4 LDG.E.128 R60, desc[UR8][R28.64] ;  /* 0x000000081c3c4981 */ /* 0x000564000c1e1d00 */
[----:B-1----:R-:W-:Y:S02]  /*0890*/  @P0 IMAD.WIDE.U32 R16, R10, 0x10, R16 ;  /* 0x000000100a100825 */ /* 0x002fe400078e0010 */
[----:B------:R2:W5:Y:S02]  /*08a0*/  @P0 LDG.E.128 R116, desc[UR8][R14.64] ;  /* 0x000000080e740981 */ /* 0x000564000c1e1d00 */
[----:B0-----:R-:W-:-:S02]  /*08b0*/  @P5 IMAD.WIDE.U32 R30, R5, 0x10, R30 ;  /* 0x00000010051e5825 */ /* 0x001fc400078e001e */
[----:B------:R2:W5:Y:S04]  /*08c0*/  @P0 LDG.E.128 R108, desc[UR8][R16.64] ;  /* 0x00000008106c0981 */ /* 0x000568000c1e1d00 */
[----:B------:R2:W5:Y:S01]  /*08d0*/  @P5 LDG.E.128 R56, desc[UR8][R30.64] ;  /* 0x000000081e385981 */ /* 0x000562000c1e1d00 */
[----:B------:R-:W-:-:S05]  /*08e0*/  @P5 IMAD.WIDE.U32 R32, R5, 0x10, R32 ;  /* 0x0000001005205825 */ /* 0x000fca00078e0020 */
        /* <DEDUP_REMOVED lines=42> */
.L_x_4840:
[----:B------:R-:W-:Y:S05]  /*0b90*/  BSYNC.RECONVERGENT B0 ;  /* 0x0000000000007941 */ /* 0x000fea0003800200 */
.L_x_4838:
[----:B------:R-:W0:Y:S02]  /*0ba0*/  LDCU UR4, c[0x0][0x384] ;  /* 0x00007080ff0477ac */ /* 0x000e240008000800 */
[----:B0-----:R-:W-:-:S06]  /*0bb0*/  UISETP.GE.AND UP0, UPT, UR6, UR4, UPT ;  /* 0x000000040600728c */ /* 0x001fcc000bf06270 */
[----:B------:R-:W-:-:S13]  /*0bc0*/  PLOP3.LUT P0, PT, PT, PT, UP0, 0x80, 0x8 ;  /* 0x000000000008781c */ /* 0x000fda0003f0f008 */
        /* <DEDUP_REMOVED lines=20> */
[----:B------:R-:W0:Y:S01]  /*0d10*/  LDCU.64 UR14, c[0x0][0x380] ;  /* 0x00007000ff0e77ac */ /* 0x000e220008000a00 */
[----:B------:R-:W-:-:S02]  /*0d20*/  UISETP.NE.AND.EX UP0, UPT, UR5, URZ, UPT, UP0 ;  /* 0x000000ff0500728c */ /* 0x000fc4000bf05300 */
[----:B-1----:R-:W-:-:S11]  /*0d30*/  UPLOP3.LUT UP2, UPT, UPT, UPT, UPT, 0x40, 0x4 ;  /* 0x000000000004789c */ /* 0x002fd60003f4e870 */
.L_x_4887:
[----:B-1----:R-:W1:Y:S01]  /*0d40*/  @UP0 LDCU.64 UR4, c[0x0][0x3e0] ;  /* 0x00007c00ff0407ac */ /* 0x002e620008000a00 */
[----:B------:R-:W-:Y:S01]  /*0d50*/  PLOP3.LUT P0, PT, PT, PT, UP0, 0x80, 0x8 ;  /* 0x000000000008781c */ /* 0x000fe20003f0f008 */
[----:B-1----:R-:W-:-:S06]  /*0d60*/  @UP0 UIMAD.WIDE UR4, UR6, 0x2, UR4 ;  /* 0x00000002060408a5 */ /* 0x002fcc000f8e0204 */
[----:B0-23--:R-:W-:Y:S02]  /*0d70*/  MOV R120, UR4 ;  /* 0x0000000400787c02 */ /* 0x00dfe40008000f00 */
[----:B------:R-:W-:-:S05]  /*0d80*/  MOV R121, UR5 ;  /* 0x0000000500797c02 */ /* 0x000fca0008000f00 */
[----:B------:R-:W2:Y:S01]  /*0d90*/  @P0 LDG.E.U16 R120, desc[UR8][R120.64] ;  /* 0x0000000878780981 */ /* 0x000ea2000c1e1500 */
[----:B------:R-:W-:Y:S01]  /*0da0*/  PLOP3.LUT P0, PT, PT, PT, UP0, 0x80, 0x8 ;  /* 0x000000000008781c */ /* 0x000fe20003f0f008 */
[----:B------:R-:W-:Y:S01]  /*0db0*/  UIMAD UR4, UR6, UR13, URZ ;  /* 0x0000000d060472a4 */ /* 0x000fe2000f8e02ff */
[----:B------:R-:W-:Y:S01]  /*0dc0*/  PLOP3.LUT P1, PT, PT, PT, UP0, 0x80, 0x8 ;  /* 0x000000000008781c */ /* 0x000fe20003f2f008 */
[----:B------:R-:W-:Y:S02]  /*0dd0*/  BSSY.RECONVERGENT B0, `(.L_x_4841) ;  /* 0x0000069000007945 */ /* 0x000fe40003800200 */
[----:B------:R-:W-:-:S04]  /*0de0*/  USHF.R.S32.HI UR5, URZ, 0x1f, UR4 ;  /* 0x0000001fff057899 */ /* 0x000fc80008011404 */
[----:B------:R-:W-:-:S03]  /*0df0*/  ULEA.HI UR5, UR5, UR4, URZ, 0x3 ;  /* 0x0000000405057291 */ /* 0x000fc6000f8f18ff */
[----:B------:R-:W-:-:S03]  /*0e00*/  UMOV UR4, 0x3f800000 ;  /* 0x3f80000000047882 */ /* 0x000fc60000000000 */
[----:B------:R-:W-:Y:S01]  /*0e10*/  MOV R123, UR5 ;  /* 0x00000005007b7c02 */ /* 0x000fe20008000f00 */
[----:B--2---:R-:W-:Y:S01]  /*0e20*/  @P0 HADD2.F32 R4, -RZ, R120.H0_H0 ;  /* 0x20000078ff040230 */ /* 0x004fe20000004100 */
[----:B------:R-:W-:-:S04]  /*0e30*/  ISETP.GE.U32.AND P0, PT, R8, 0x80, PT ;  /* 0x000000800800780c */ /* 0x000fc80003f06070 */
[----:B------:R-:W-:Y:S02]  /*0e40*/  @P1 R2UR UR4, R4 ;  /* 0x00000000040412ca */ /* 0x000fe400000e0000 */
[----:B------:R-:W-:-:S04]  /*0e50*/  LEA.HI.SX32 R4, R123, R10, 0x1d ;  /* 0x0000000a7b047211 */ /* 0x000fc800078feaff */
[----:B------:R-:W-:-:S03]  /*0e60*/  MOV R151, R4 ;  /* 0x0000000400977202 */ /* 0x000fc60000000f00 */
[----:B------:R-:W-:Y:S06]  /*0e70*/  @!P0 BRA `(.L_x_4842) ;  /* 0x0000000400788947 */ /* 0x000fec0003800000 */
[----:B------:R-:W1:Y:S02]  /*0e80*/  LDC.64 R120, c[0x0][0x390] ;  /* 0x0000e400ff787b82 */ /* 0x000e640000000a00 */
[----:B-1----:R-:W-:-:S06]  /*0e90*/  IMAD.WIDE.U32 R120, R4, 0x10, R120 ;  /* 0x0000001004787825 */ /* 0x002fcc00078e0078 */
[----:B------:R-:W5:Y:S01]  /*0ea0*/  LDG.E.128 R120, desc[UR8][R120.64] ;  /* 0x0000000878787981 */ /* 0x000f62000c1e1d00 */
[----:B0-----:R-:W-:-:S04]  /*0eb0*/  UISETP.NE.U32.AND UP1, UPT, UR10, URZ, UPT ;  /* 0x000000ff0a00728c */ /* 0x001fc8000bf25070 */
[----:B------:R-:W-:-:S09]  /*0ec0*/  UISETP.NE.AND.EX UP1, UPT, UR11, URZ, UPT, UP1 ;  /* 0x000000ff0b00728c */ /* 0x000fd2000bf25310 */
[----:B------:R-:W-:Y:S05]  /*0ed0*/  BRA.U !UP1, `(.L_x_4843) ;  /* 0x0000000109c07547 */ /* 0x000fea000b800000 */
[----:B------:R-:W0:Y:S02]  /*0ee0*/  LDC.64 R32, c[0x0][0x3a0] ;  /* 0x0000e800ff207b82 */ /* 0x000e240000000a00 */
[----:B0-----:R-:W-:-:S06]  /*0ef0*/  IMAD.WIDE.U32 R32, R4, 0x10, R32 ;  /* 0x0000001004207825 */ /* 0x001fcc00078e0020 */
[----:B------:R-:W2:Y:S01]  /*0f00*/  LDG.E.128 R32, desc[UR8][R32.64] ;  /* 0x0000000820207981 */ /* 0x000ea2000c1e1d00 */
[----:B----45:R-:W-:Y:S02]  /*0f10*/  HADD2.F32 R3, -RZ, R120.H0_H0 ;  /* 0x20000078ff037230 */ /* 0x030fe40000004100 */
[----:B------:R-:W-:Y:S02]  /*0f20*/  HADD2.F32 R12, -RZ, R108.H0_H0 ;  /* 0x2000006cff0c7230 */ /* 0x000fe40000004100 */
[--C-:B------:R-:W-:Y:S02]  /*0f30*/  HADD2.F32 R5, -RZ, R121.reuse.H0_H0 ;  /* 0x20000079ff057230 */ /* 0x100fe40000004100 */
[----:B------:R-:W-:Y:S01]  /*0f40*/  FMUL.FTZ R3, R3, UR4 ;  /* 0x0000000403037c20 */ /* 0x000fe20008410000 */
[----:B------:R-:W-:Y:S02]  /*0f50*/  HADD2.F32 R121, -RZ, R121.H1_H1 ;  /* 0x30000079ff797230 */ /* 0x000fe40000004100 */
[----:B------:R-:W-:-:S02]  /*0f60*/  HADD2.F32 R31, -RZ, R122.H0_H0 ;  /* 0x2000007aff1f7230 */ /* 0x000fc40000004100 */
[----:B------:R-:W-:Y:S01]  /*0f70*/  FMUL.FTZ R5, R5, UR4 ;  /* 0x0000000405057c20 */ /* 0x000fe20008410000 */
[----:B------:R-:W-:Y:S02]  /*0f80*/  HADD2.F32 R134, -RZ, R111.H1_H1 ;  /* 0x3000006fff867230 */ /* 0x000fe40000004100 */
[----:B------:R-:W-:Y:S01]  /*0f90*/  FMUL.FTZ R121, R121, UR4 ;  /* 0x0000000479797c20 */ /* 0x000fe20008410000 */
[----:B------:R-:W-:Y:S02]  /*0fa0*/  HADD2.F32 R120, -RZ, R120.H1_H1 ;  /* 0x30000078ff787230 */ /* 0x000fe40000004100 */
[----:B------:R-:W-:-:S03]  /*0fb0*/  FMUL.FTZ R31, R31, UR4 ;  /* 0x000000041f1f7c20 */ /* 0x000fc60008410000 */
[----:B------:R-:W-:Y:S01]  /*0fc0*/  FMUL.FTZ R120, R120, UR4 ;  /* 0x0000000478787c20 */ /* 0x000fe20008410000 */
[----:B--2---:R-:W-:Y:S02]  /*0fd0*/  HADD2.F32 R14, -RZ, R32.H0_H0 ;  /* 0x20000020ff0e7230 */ /* 0x004fe40000004100 */
[----:B------:R-:W-:-:S03]  /*0fe0*/  HADD2.F32 R132, -RZ, R35.H0_H0 ;  /* 0x20000023ff847230 */ /* 0x000fc60000004100 */
[----:B------:R-:W-:Y:S01]  /*0ff0*/  FFMA.FTZ R3, R3, R12, R14 ;  /* 0x0000000c03037223 */ /* 0x000fe2000001000e */
[----:B------:R-:W-:Y:S02]  /*1000*/  HADD2.F32 R12, -RZ, R109.H0_H0 ;  /* 0x2000006dff0c7230 */ /* 0x000fe40000004100 */
[----:B------:R-:W-:-:S05]  /*1010*/  HADD2.F32 R14, -RZ, R33.H0_H0 ;  /* 0x20000021ff0e7230 */ /* 0x000fca0000004100 */
[----:B------:R-:W-:Y:S01]  /*1020*/  FFMA.FTZ R5, R5, R12, R14 ;  /* 0x0000000c05057223 */ /* 0x000fe2000001000e */
[----:B------:R-:W-:Y:S02]  /*1030*/  HADD2.F32 R12, -RZ, R109.H1_H1 ;  /* 0x3000006dff0c7230 */ /* 0x000fe40000004100 */
[----:B------:R-:W-:-:S05]  /*1040*/  HADD2.F32 R14, -RZ, R33.H1_H1 ;  /* 0x30000021ff0e7230 */ /* 0x000fca0000004100 */
[----:B------:R-:W-:Y:S01]  /*1050*/  FFMA.FTZ R12, R121, R12, R14 ;  /* 0x0000000c790c7223 */ /* 0x000fe2000001000e */
[----:B------:R-:W-:Y:S02]  /*1060*/  HADD2.F32 R121, -RZ, R122.H1_H1 ;  /* 0x3000007aff797230 */ /* 0x000fe40000004100 */
[----:B------:R-:W-:Y:S02]  /*1070*/  HADD2.F32 R14, -RZ, R110.H0_H0 ;  /* 0x2000006eff0e7230 */ /* 0x000fe40000004100 */
[----:B------:R-:W-:Y:S02]  /*1080*/  HADD2.F32 R122, -RZ, R34.H0_H0 ;  /* 0x20000022ff7a7230 */ /* 0x000fe40000004100 */
[----:B------:R-:W-:-:S03]  /*1090*/  FMUL.FTZ R121, R121, UR4 ;  /* 0x0000000479797c20 */ /* 0x000fc60008410000 */
[----:B------:R-:W-:Y:S01]  /*10a0*/  FFMA.FTZ R31, R31, R14, R122 ;  /* 0x0000000e1f1f7223 */ /* 0x000fe2000001007a */
[----:B------:R-:W-:Y:S02]  /*10b0*/  HADD2.F32 R14, -RZ, R110.H1_H1 ;  /* 0x3000006eff0e7230 */ /* 0x000fe40000004100 */
[----:B------:R-:W-:-:S05]  /*10c0*/  HADD2.F32 R122, -RZ, R34.H1_H1 ;  /* 0x30000022ff7a7230 */ /* 0x000fca0000004100 */
[----:B------:R-:W-:Y:S01]  /*10d0*/  FFMA.FTZ R14, R121, R14, R122 ;  /* 0x0000000e790e7223 */ /* 0x000fe2000001007a */
[----:B------:R-:W-:Y:S02]  /*10e0*/  HADD2.F32 R121, -RZ, R123.H0_H0 ;  /* 0x2000007bff797230 */ /* 0x000fe40000004100 */
[----:B------:R-:W-:Y:S02]  /*10f0*/  HADD2.F32 R122, -RZ, R111.H0_H0 ;  /* 0x2000006fff7a7230 */ /* 0x000fe40000004100 */
[----:B------:R-:W-:Y:S02]  /*1100*/  HADD2.F32 R123, -RZ, R123.H1_H1 ;  /* 0x3000007bff7b7230 */ /* 0x000fe40000004100 */
[----:B------:R-:W-:-:S04]  /*1110*/  FMUL.FTZ R121, R121, UR4 ;  /* 0x0000000479797c20 */ /* 0x000fc80008410000 */
[----:B------:R-:W-:Y:S01]  /*1120*/  FFMA.FTZ R137, R121, R122, R132 ;  /* 0x0000007a79897223 */ /* 0x000fe20000010084 */
[----:B------:R-:W-:Y:S02]  /*1130*/  HADD2.F32 R122, -RZ, R35.H1_H1 ;  /* 0x30000023ff7a7230 */ /* 0x000fe40000004100 */
[----:B------:R-:W-:Y:S01]  /*1140*/  FMUL.FTZ R123, R123, UR4 ;  /* 0x000000047b7b7c20 */ /* 0x000fe20008410000 */
[----:B------:R-:W-:-:S03]  /*1150*/  HADD2.F32 R121, -RZ, R108.H1_H1 ;  /* 0x3000006cff797230 */ /* 0x000fc60000004100 */
[----:B------:R-:W-:Y:S01]  /*1160*/  FFMA.FTZ R134, R123, R134, R122 ;  /* 0x000000867b867223 */ /* 0x000fe2000001007a */
[----:B------:R-:W-:Y:S01]  /*1170*/  HADD2.F32 R123, -RZ, R32.H1_H1 ;  /* 0x30000020ff7b7230 */ /* 0x000fe20000004100 */
[----:B------:R-:W-:-:S04]  /*1180*/  F2FP.F16.F32.PACK_AB R122, R14, R31 ;  /* 0x0000001f0e7a723e */ /* 0x000fc800000000ff */
[----:B------:R-:W-:Y:S01]  /*1190*/  FFMA.FTZ R132, R120, R121, R123 ;  /* 0x0000007978847223 */ /* 0x000fe2000001007b */
[----:B------:R-:W-:Y:S02]  /*11a0*/  F2FP.F16.F32.PACK_AB R123, R134, R137 ;  /* 0x00000089867b723e */ /* 0x000fe400000000ff */
[----:B------:R-:W-:Y:S02]  /*11b0*/  F2FP.F16.F32.PACK_AB R121, R12, R5 ;  /* 0x000000050c79723e */ /* 0x000fe400000000ff */
[----:B------:R-:W-:Y:S01]  /*11c0*/  F2FP.F16.F32.PACK_AB R120, R132, R3 ;  /* 0x000000038478723e */ /* 0x000fe200000000ff */
[----:B------:R-:W-:Y:S06]  /*11d0*/  BRA `(.L_x_4844) ;  /* 0x0000000000907947 */ /* 0x000fec0003800000 */
.L_x_4843:
[----:B----45:R-:W-:Y:S02]  /*11e0*/  HADD2.F32 R3, -RZ, R120.H0_H0 ;  /* 0x20000078ff037230 */ /* 0x030fe40000004100 */
[----:B------:R-:W-:Y:S02]  /*11f0*/  HADD2.F32 R12, -RZ, R108.H0_H0 ;  /* 0x2000006cff0c7230 */ /* 0x000fe40000004100 */
[----:B------:R-:W-:Y:S02]  /*1200*/  HADD2.F32 R5, -RZ, R121.H0_H0 ;  /* 0x20000079ff057230 */ /* 0x000fe40000004100 */
[----:B------:R-:W-:Y:S01]  /*1210*/  FMUL.FTZ R3, R3, UR4 ;  /* 0x0000000403037c20 */ /* 0x000fe20008410000 */
[--C-:B------:R-:W-:Y:S02]  /*1220*/  HADD2.F32 R14, -RZ, R122.reuse.H0_H0 ;  /* 0x2000007aff0e7230 */ /* 0x100fe40000004100 */
[----:B------:R-:W-:Y:S02]  /*1230*/  HADD2.F32 R122, -RZ, R122.H1_H1 ;  /* 0x3000007aff7a7230 */ /* 0x000fe40000004100 */
[----:B------:R-:W-:Y:S01]  /*1240*/  FMUL.FTZ R3, R3, R12 ;  /* 0x0000000c03037220 */ /* 0x000fe20000410000 */
[----:B------:R-:W-:-:S02]  /*1250*/  HADD2.F32 R12, -RZ, R109.H0_H0 ;  /* 0x2000006dff0c7230 */ /* 0x000fc40000004100 */
[----:B------:R-:W-:Y:S01]  /*1260*/  FMUL.FTZ R5, R5, UR4 ;  /* 0x0000000405057c20 */ /* 0x000fe20008410000 */
[--C-:B------:R-:W-:Y:S02]  /*1270*/  HADD2.F32 R31, -RZ, R110.reuse.H0_H0 ;  /* 0x2000006eff1f7230 */ /* 0x100fe40000004100 */
[----:B------:R-:W-:Y:S01]  /*1280*/  FMUL.FTZ R14, R14, UR4 ;  /* 0x000000040e0e7c20 */ /* 0x000fe20008410000 */
[----:B------:R-:W-:Y:S02]  /*1290*/  HADD2.F32 R137, -RZ, R110.H1_H1 ;  /* 0x3000006eff897230 */ /* 0x000fe40000004100 */
[----:B------:R-:W-:Y:S01]  /*12a0*/  FMUL.FTZ R5, R5, R12 ;  /* 0x0000000c05057220 */ /* 0x000fe20000410000 */
[----:B------:R-:W-:Y:S01]  /*12b0*/  FMUL.FTZ R122, R122, UR4 ;  /* 0x000000047a7a7c20 */ /* 0x000fe20008410000 */
[--C-:B------:R-:W-:Y:S02]  /*12c0*/  HADD2.F32 R12, -RZ, R123.reuse.H0_H0 ;  /* 0x2000007bff0c7230 */ /* 0x100fe40000004100 */
[----:B------:R-:W-:Y:S01]  /*12d0*/  FMUL.FTZ R31, R14, R31 ;  /* 0x0000001f0e1f7220 */ /* 0x000fe20000410000 */
[----:B------:R-:W-:-:S02]  /*12e0*/  HADD2.F32 R123, -RZ, R123.H1_H1 ;  /* 0x3000007bff7b7230 */ /* 0x000fc40000004100 */
[----:B------:R-:W-:Y:S01]  /*12f0*/  FMUL.FTZ R14, R122, R137 ;  /* 0x000000897a0e7220 */ /* 0x000fe20000410000 */
[--C-:B------:R-:W-:Y:S02]  /*1300*/  HADD2.F32 R137, -RZ, R111.reuse.H0_H0 ;  /* 0x2000006fff897230 */ /* 0x100fe40000004100 */
[----:B------:R-:W-:Y:S01]  /*1310*/  FMUL.FTZ R12, R12, UR4 ;  /* 0x000000040c0c7c20 */ /* 0x000fe20008410000 */
[----:B------:R-:W-:Y:S02]  /*1320*/  HADD2.F32 R134, -RZ, R111.H1_H1 ;  /* 0x3000006fff867230 */ /* 0x000fe40000004100 */
[----:B------:R-:W-:Y:S01]  /*1330*/  FMUL.FTZ R123, R123, UR4 ;  /* 0x000000047b7b7c20 */ /* 0x000fe20008410000 */
[----:B------:R-:W-:Y:S02]  /*1340*/  HADD2.F32 R121, -RZ, R121.H1_H1 ;  /* 0x30000079ff797230 */ /* 0x000fe40000004100 */
[----:B------:R-:W-:Y:S01]  /*1350*/  FMUL.FTZ R137, R12, R137 ;  /* 0x000000890c897220 */ /* 0x000fe20000410000 */
[----:B------:R-:W-:-:S02]  /*1360*/  HADD2.F32 R120, -RZ, R120.H1_H1 ;  /* 0x30000078ff787230 */ /* 0x000fc40000004100 */
[----:B------:R-:W-:Y:S01]  /*1370*/  FMUL.FTZ R134, R123, R134 ;  /* 0x000000867b867220 */ /* 0x000fe20000410000 */
[----:B------:R-:W-:Y:S02]  /*1380*/  HADD2.F32 R123, -RZ, R109.H1_H1 ;  /* 0x3000006dff7b7230 */ /* 0x000fe40000004100 */
[----:B------:R-:W-:Y:S01]  /*1390*/  FMUL.FTZ R12, R121, UR4 ;  /* 0x00000004790c7c20 */ /* 0x000fe20008410000 */
[----:B------:R-:W-:Y:S02]  /*13a0*/  HADD2.F32 R121, -RZ, R108.H1_H1 ;  /* 0x3000006cff797230 */ /* 0x000fe40000004100 */
[----:B------:R-:W-:Y:S01]  /*13b0*/  FMUL.FTZ R120, R120, UR4 ;  /* 0x0000000478787c20 */ /* 0x000fe20008410000 */
[----:B------:R-:W-:Y:S01]  /*13c0*/  F2FP.F16.F32.PACK_AB R122, R14, R31 ;  /* 0x0000001f0e7a723e */ /* 0x000fe200000000ff */
[----:B------:R-:W-:Y:S01]  /*13d0*/  FMUL.FTZ R12, R12, R123 ;  /* 0x0000007b0c0c7220 */ /* 0x000fe20000410000 */
[----:B------:R-:W-:Y:S01]  /*13e0*/  F2FP.F16.F32.PACK_AB R123, R134, R137 ;  /* 0x00000089867b723e */ /* 0x000fe200000000ff */
[----:B------:R-:W-:-:S03]  /*13f0*/  FMUL.FTZ R132, R120, R121 ;  /* 0x0000007978847220 */ /* 0x000fc60000410000 */
[----:B------:R-:W-:Y:S02]  /*1400*/  F2FP.F16.F32.PACK_AB R121, R12, R5 ;  /* 0x000000050c79723e */ /* 0x000fe400000000ff */
[----:B------:R-:W-:-:S07]  /*1410*/  F2FP.F16.F32.PACK_AB R120, R132, R3 ;  /* 0x000000038478723e */ /* 0x000fce00000000ff */
.L_x_4844:
[----:B------:R-:W0:Y:S01]  /*1420*/  LDC.64 R160, c[0x0][0x3a8] ;  /* 0x0000ea00ffa07b82 */ /* 0x000e220000000a00 */
[C---:B------:R-:W-:Y:S01]  /*1430*/  IADD3 R151, PT, PT, R4.reuse, 0x80, RZ ;  /* 0x0000008004977810 */ /* 0x040fe20007ffe0ff */
[----:B0-----:R-:W-:-:S05]  /*1440*/  IMAD.WIDE.U32 R160, R4, 0x10, R160 ;  /* 0x0000001004a07825 */ /* 0x001fca00078e00a0 */
[----:B------:R1:W-:Y:S02]  /*1450*/  STG.E.128 desc[UR8][R160.64], R120 ;  /* 0x00000078a0007986 */ /* 0x0003e4000c101d08 */
.L_x_4842:
[----:B0--3--:R-:W-:Y:S05]  /*1460*/  BSYNC.RECONVERGENT B0 ;  /* 0x0000000000007941 */ /* 0x009fea0003800200 */
.L_x_4841:
[----:B------:R-:W-:Y:S01]  /*1470*/  ISETP.GE.U32.AND P1, PT, R8, 0x100, PT ;  /* 0x000001000800780c */ /* 0x000fe20003f26070 */
[----:B------:R-:W-:Y:S03]  /*1480*/  BSSY.RECONVERGENT B0, `(.L_x_4845) ;  /* 0x0000061000007945 */ /* 0x000fe60003800200 */
[----:B-1----:R-:W-:-:S09]  /*1490*/  P2R R120, PR, RZ, 0x2 ;  /* 0x00000002ff787803 */ /* 0x002fd20000000000 */
[----:B------:R-:W-:Y:S05]  /*14a0*/  @!P1 BRA `(.L_x_4846) ;  /* 0x0000000400789947 */ /* 0x000fea0003800000 */
        /* <DEDUP_REMOVED lines=9> */
[----:B-----5:R-:W-:Y:S02]  /*1540*/  HADD2.F32 R7, -RZ, R120.H0_H0 ;  /* 0x20000078ff077230 */ /* 0x020fe40000004100 */
[----:B------:R-:W-:Y:S02]  /*1550*/  HADD2.F32 R16, -RZ, R96.H0_H0 ;  /* 0x20000060ff107230 */ /* 0x000fe40000004100 */
[----:B------:R-:W-:Y:S02]  /*1560*/  HADD2.F32 R18, -RZ, R32.H0_H0 ;  /* 0x20000020ff127230 */ /* 0x000fe40000004100 */
[----:B------:R-:W-:Y:S01]  /*1570*/  FMUL.FTZ R7, R7, UR4 ;  /* 0x0000000407077c20 */ /* 0x000fe20008410000 */
[--C-:B------:R-:W-:Y:S02]  /*1580*/  HADD2.F32 R9, -RZ, R121.reuse.H0_H0 ;  /* 0x20000079ff097230 */ /* 0x100fe40000004100 */
[----:B------:R-:W-:Y:S02]  /*1590*/  HADD2.F32 R121, -RZ, R121.H1_H1 ;  /* 0x30000079ff797230 */ /* 0x000fe40000004100 */
[----:B------:R-:W-:Y:S01]  /*15a0*/  FFMA.FTZ R7, R7, R16, R18 ;  /* 0x0000001007077223 */ /* 0x000fe20000010012 */
[----:B------:R-:W-:-:S02]  /*15b0*/  HADD2.F32 R16, -RZ, R97.H0_H0 ;  /* 0x20000061ff107230 */ /* 0x000fc40000004100 */
[----:B------:R-:W-:Y:S01]  /*15c0*/  FMUL.FTZ R9, R9, UR4 ;  /* 0x0000000409097c20 */ /* 0x000fe20008410000 */
[----:B------:R-:W-:Y:S02]  /*15d0*/  HADD2.F32 R18, -RZ, R33.H0_H0 ;  /* 0x20000021ff127230 */ /* 0x000fe40000004100 */
[----:B------:R-:W-:Y:S01]  /*15e0*/  FMUL.FTZ R121, R121, UR4 ;  /* 0x0000000479797c20 */ /* 0x000fe20008410000 */
[----:B------:R-:W-:Y:S02]  /*15f0*/  HADD2.F32 R125, -RZ, R98.H0_H0 ;  /* 0x20000062ff7d7230 */ /* 0x000fe40000004100 */
[----:B0-----:R-:W-:Y:S02]  /*1600*/  HADD2.F32 R139, -RZ, R34.H1_H1 ;  /* 0x30000022ff8b7230 */ /* 0x001fe40000004100 */
[----:B------:R-:W-:Y:S01]  /*1610*/  FFMA.FTZ R9, R9, R16, R18 ;  /* 0x0000001009097223 */ /* 0x000fe20000010012 */
[----:B------:R-:W-:Y:S02]  /*1620*/  HADD2.F32 R16, -RZ, R97.H1_H1 ;  /* 0x30000061ff107230 */ /* 0x000fe40000004100 */
[----:B------:R-:W-:-:S02]  /*1630*/  HADD2.F32 R18, -RZ, R33.H1_H1 ;  /* 0x30000021ff127230 */ /* 0x000fc40000004100 */
[----:B------:R-:W-:Y:S02]  /*1640*/  HADD2.F32 R136, -RZ, R35.H0_H0 ;  /* 0x20000023ff887230 */ /* 0x000fe40000004100 */
[----:B------:R-:W-:Y:S02]  /*1650*/  HADD2.F32 R138, -RZ, R99.H1_H1 ;  /* 0x30000063ff8a7230 */ /* 0x000fe40000004100 */
[----:B------:R-:W-:Y:S01]  /*1660*/  FFMA.FTZ R16, R121, R16, R18 ;  /* 0x0000001079107223 */ /* 0x000fe20000010012 */
[----:B------:R-:W-:Y:S02]  /*1670*/  HADD2.F32 R18, -RZ, R122.H0_H0 ;  /* 0x2000007aff127230 */ /* 0x000fe40000004100 */
[----:B------:R-:W-:Y:S02]  /*1680*/  HADD2.F32 R121, -RZ, R34.H0_H0 ;  /* 0x20000022ff797230 */ /* 0x000fe40000004100 */
[----:B------:R-:W-:Y:S02]  /*1690*/  HADD2.F32 R122, -RZ, R122.H1_H1 ;  /* 0x3000007aff7a7230 */ /* 0x000fe40000004100 */
[----:B------:R-:W-:Y:S01]  /*16a0*/  FMUL.FTZ R18, R18, UR4 ;  /* 0x0000000412127c20 */ /* 0x000fe20008410000 */
[----:B------:R-:W-:-:S03]  /*16b0*/  HADD2.F32 R120, -RZ, R120.H1_H1 ;  /* 0x30000078ff787230 */ /* 0x000fc60000004100 */
[----:B------:R-:W-:Y:S01]  /*16c0*/  FFMA.FTZ R125, R18, R125, R121 ;  /* 0x0000007d127d7223 */ /* 0x000fe20000010079 */
[----:B------:R-:W-:Y:S02]  /*16d0*/  HADD2.F32 R121, -RZ, R98.H1_H1 ;  /* 0x30000062ff797230 */ /* 0x000fe40000004100 */
[----:B------:R-:W-:Y:S01]  /*16e0*/  FMUL.FTZ R122, R122, UR4 ;  /* 0x000000047a7a7c20 */ /* 0x000fe20008410000 */
[----:B------:R-:W-:-:S03]  /*16f0*/  FMUL.FTZ R120, R120, UR4 ;  /* 0x0000000478787c20 */ /* 0x000fc60008410000 */
        /* <DEDUP_REMOVED lines=17> */
.L_x_4847:
[----:B-----5:R-:W-:Y:S02]  /*1810*/  HADD2.F32 R7, -RZ, R120.H0_H0 ;  /* 0x20000078ff077230 */ /* 0x020fe40000004100 */
[----:B------:R-:W-:Y:S02]  /*1820*/  HADD2.F32 R16, -RZ, R96.H0_H0 ;  /* 0x20000060ff107230 */ /* 0x000fe40000004100 */
[----:B------:R-:W-:Y:S02]  /*1830*/  HADD2.F32 R9, -RZ, R121.H0_H0 ;  /* 0x20000079ff097230 */ /* 0x000fe40000004100 */
[----:B------:R-:W-:Y:S01]  /*1840*/  FMUL.FTZ R7, R7, UR4 ;  /* 0x0000000407077c20 */ /* 0x000fe20008410000 */
[--C-:B------:R-:W-:Y:S02]  /*1850*/  HADD2.F32 R18, -RZ, R98.reuse.H0_H0 ;  /* 0x20000062ff127230 */ /* 0x100fe40000004100 */
[----:B0-----:R-:W-:Y:S02]  /*1860*/  HADD2.F32 R139, -RZ, R98.H1_H1 ;  /* 0x30000062ff8b7230 */ /* 0x001fe40000004100 */
[----:B------:R-:W-:Y:S01]  /*1870*/  FMUL.FTZ R7, R7, R16 ;  /* 0x0000001007077220 */ /* 0x000fe20000410000 */
[----:B------:R-:W-:-:S02]  /*1880*/  HADD2.F32 R16, -RZ, R122.H0_H0 ;  /* 0x2000007aff107230 */ /* 0x000fc40000004100 */
[----:B------:R-:W-:Y:S01]  /*1890*/  FMUL.FTZ R9, R9, UR4 ;  /* 0x0000000409097c20 */ /* 0x000fe20008410000 */
[----:B------:R-:W-:Y:S02]  /*18a0*/  HADD2.F32 R122, -RZ, R122.H1_H1 ;  /* 0x3000007aff7a7230 */ /* 0x000fe40000004100 */
[----:B------:R-:W-:Y:S02]  /*18b0*/  HADD2.F32 R138, -RZ, R99.H1_H1 ;  /* 0x30000063ff8a7230 */ /* 0x000fe40000004100 */
[----:B------:R-:W-:Y:S01]  /*18c0*/  FMUL.FTZ R125, R16, UR4 ;  /* 0x00000004107d7c20 */ /* 0x000fe20008410000 */
[----:B------:R-:W-:Y:S02]  /*18d0*/  HADD2.F32 R16, -RZ, R97.H0_H0 ;  /* 0x20000061ff107230 */ /* 0x000fe40000004100 */
[----:B------:R-:W-:Y:S01]  /*18e0*/  FMUL.FTZ R122, R122, UR4 ;  /* 0x000000047a7a7c20 */ /* 0x000fe20008410000 */
[----:B------:R-:W-:Y:S02]  /*18f0*/  HADD2.F32 R121, -RZ, R121.H1_H1 ;  /* 0x30000079ff797230 */ /* 0x000fe40000004100 */
[----:B------:R-:W-:Y:S01]  /*1900*/  FMUL.FTZ R125, R125, R18 ;  /* 0x000000127d7d7220 */ /* 0x000fe20000410000 */
[----:B------:R-:W-:-:S02]  /*1910*/  HADD2.F32 R120, -RZ, R120.H1_H1 ;  /* 0x30000078ff787230 */ /* 0x000fc40000004100 */
[----:B------:R-:W-:Y:S01]  /*1920*/  FMUL.FTZ R9, R9, R16 ;  /* 0x0000001009097220 */ /* 0x000fe20000410000 */
[--C-:B------:R-:W-:Y:S02]  /*1930*/  HADD2.F32 R16, -RZ, R123.reuse.H0_H0 ;  /* 0x2000007bff107230 */ /* 0x100fe40000004100 */
[----:B------:R-:W-:Y:S01]  /*1940*/  FMUL.FTZ R18, R122, R139 ;  /* 0x0000008b7a127220 */ /* 0x000fe20000410000 */
[----:B------:R-:W-:Y:S02]  /*1950*/  HADD2.F32 R123, -RZ, R123.H1_H1 ;  /* 0x3000007bff7b7230 */ /* 0x000fe40000004100 */
[----:B------:R-:W-:Y:S01]  /*1960*/  FMUL.FTZ R120, R120, UR4 ;  /* 0x0000000478787c20 */ /* 0x000fe20008410000 */
[----:B------:R-:W-:Y:S02]  /*1970*/  HADD2.F32 R139, -RZ, R99.H0_H0 ;  /* 0x20000063ff8b7230 */ /* 0x000fe40000004100 */
[----:B------:R-:W-:Y:S01]  /*1980*/  FMUL.FTZ R16, R16, UR4 ;  /* 0x0000000410107c20 */ /* 0x000fe20008410000 */
[----:B------:R-:W-:Y:S01]  /*1990*/  F2FP.F16.F32.PACK_AB R122, R18, R125 ;  /* 0x0000007d127a723e */ /* 0x000fe200000000ff */
[----:B------:R-:W-:-:S02]  /*19a0*/  FMUL.FTZ R123, R123, UR4 ;  /* 0x000000047b7b7c20 */ /* 0x000fc40008410000 */
[----:B------:R-:W-:Y:S01]  /*19b0*/  FMUL.FTZ R139, R16, R139 ;  /* 0x0000008b108b7220 */ /* 0x000fe20000410000 */
[----:B------:R-:W-:Y:S01]  /*19c0*/  FMUL.FTZ R16, R121, UR4 ;  /* 0x0000000479107c20 */ /* 0x000fe20008410000 */
[----:B------:R-:W-:Y:S01]  /*19d0*/  FMUL.FTZ R138, R123, R138 ;  /* 0x0000008a7b8a7220 */ /* 0x000fe20000410000 */
[----:B------:R-:W-:Y:S02]  /*19e0*/  HADD2.F32 R123, -RZ, R97.H1_H1 ;  /* 0x30000061ff7b7230 */ /* 0x000fe40000004100 */
[----:B------:R-:W-:-:S03]  /*19f0*/  HADD2.F32 R121, -RZ, R96.H1_H1 ;  /* 0x30000060ff797230 */ /* 0x000fc60000004100 */
[----:B------:R-:W-:Y:S01]  /*1a00*/  FMUL.FTZ R16, R16, R123 ;  /* 0x0000007b10107220 */ /* 0x000fe20000410000 */
[----:B------:R-:W-:Y:S01]  /*1a10*/  F2FP.F16.F32.PACK_AB R123, R138, R139 ;  /* 0x0000008b8a7b723e */ /* 0x000fe200000000ff */
[----:B------:R-:W-:-:S03]  /*1a20*/  FMUL.FTZ R136, R120, R121 ;  /* 0x0000007978887220 */ /* 0x000fc60000410000 */
[----:B------:R-:W-:Y:S02]  /*1a30*/  F2FP.F16.F32.PACK_AB R121, R16, R9 ;  /* 0x000000091079723e */ /* 0x000fe400000000ff */
[----:B------:R-:W-:-:S07]  /*1a40*/  F2FP.F16.F32.PACK_AB R120, R136, R7 ;  /* 0x000000078878723e */ /* 0x000fce00000000ff */
.L_x_4848:
[----:B------:R-:W0:Y:S02]  /*1a50*/  LDC.64 R160, c[0x0][0x3a8] ;  /* 0x0000ea00ffa07b82 */ /* 0x000e240000000a00 */
[C---:B0-----:R-:W-:Y:S01]  /*1a60*/  IMAD.WIDE.U32 R160, R151.reuse, 0x10, R160 ;  /* 0x0000001097a07825 */ /* 0x041fe200078e00a0 */
[----:B------:R-:W-:-:S04]  /*1a70*/  IADD3 R151, PT, PT, R151, 0x80, RZ ;  /* 0x0000008097977810 */ /* 0x000fc80007ffe0ff */
[----:B------:R0:W-:Y:S03]  /*1a80*/  STG.E.128 desc[UR8][R160.64], R120 ;  /* 0x00000078a0007986 */ /* 0x0001e6000c101d08 */
.L_x_4846:
[----:B------:R-:W-:Y:S05]  /*1a90*/  BSYNC.RECONVERGENT B0 ;  /* 0x0000000000007941 */ /* 0x000fea0003800200 */
.L_x_4845:
        /* <DEDUP_REMOVED lines=57> */
.L_x_4851:
        /* <DEDUP_REMOVED lines=36> */
.L_x_4852:
[----:B------:R-:W0:Y:S02]  /*2070*/  LDC.64 R160, c[0x0][0x3a8] ;  /* 0x0000ea00ffa07b82 */ /* 0x000e240000000a00 */
[C---:B0-----:R-:W-:Y:S01]  /*2080*/  IMAD.WIDE.U32 R160, R151.reuse, 0x10, R160 ;  /* 0x0000001097a07825 */ /* 0x041fe200078e00a0 */
[----:B------:R-:W-:-:S04]  /*2090*/  IADD3 R151, PT, PT, R151, 0x80, RZ ;  /* 0x0000008097977810 */ /* 0x000fc80007ffe0ff */
[----:B------:R1:W-:Y:S03]  /*20a0*/  STG.E.128 desc[UR8][R160.64], R120 ;  /* 0x00000078a0007986 */ /* 0x0003e6000c101d08 */
.L_x_4850:
[----:B------:R-:W-:Y:S05]  /*20b0*/  BSYNC.RECONVERGENT B0 ;  /* 0x0000000000007941 */ /* 0x000fea0003800200 */
.L_x_4849:
        /* <DEDUP_REMOVED lines=24> */
[----:B------:R-:W-:Y:S02]  /*2240*/  HADD2.F32 R143, -RZ, R34.H1_H1 ;  /* 0x30000022ff8f7230 */ /* 0x000fe40000004100 */
        /* <DEDUP_REMOVED lines=32> */
.L_x_4855:
[----:B-----5:R-:W-:Y:S02]  /*2450*/  HADD2.F32 R15, -RZ, R120.H0_H0 ;  /* 0x20000078ff0f7230 */ /* 0x020fe40000004100 */
        /* <DEDUP_REMOVED lines=35> */
.L_x_4856:
[----:B0-----:R-:W0:Y:S02]  /*2690*/  LDC.64 R160, c[0x0][0x3a8] ;  /* 0x0000ea00ffa07b82 */ /* 0x001e240000000a00 */
[C---:B0-----:R-:W-:Y:S01]  /*26a0*/  IMAD.WIDE.U32 R160, R151.reuse, 0x10, R160 ;  /* 0x0000001097a07825 */ /* 0x041fe200078e00a0 */
[----:B------:R-:W-:-:S04]  /*26b0*/  IADD3 R151, PT, PT, R151, 0x80, RZ ;  /* 0x0000008097977810 */ /* 0x000fc80007ffe0ff */
[----:B------:R2:W-:Y:S03]  /*26c0*/  STG.E.128 desc[UR8][R160.64], R120 ;  /* 0x00000078a0007986 */ /* 0x0005e6000c101d08 */
.L_x_4854:
[----:B------:R-:W-:Y:S05]  /*26d0*/  BSYNC.RECONVERGENT B0 ;  /* 0x0000000000007941 */ /* 0x000fea0003800200 */
.L_x_4853:
        /* <DEDUP_REMOVED lines=57> */
.L_x_4859:
        /* <DEDUP_REMOVED lines=36> */
.L_x_4860:
[----:B0-----:R-:W0:Y:S02]  /*2cb0*/  LDC.64 R160, c[0x0][0x3a8] ;  /* 0x0000ea00ffa07b82 */ /* 0x001e240000000a00 */
[C---:B0-----:R-:W-:Y:S01]  /*2cc0*/  IMAD.WIDE.U32 R160, R151.reuse, 0x10, R160 ;  /* 0x0000001097a07825 */ /* 0x041fe200078e00a0 */
[----:B------:R-:W-:-:S04]  /*2cd0*/  IADD3 R151, PT, PT, R151, 0x80, RZ ;  /* 0x0000008097977810 */ /* 0x000fc80007ffe0ff */
[----:B------:R3:W-:Y:S03]  /*2ce0*/  STG.E.128 desc[UR8][R160.64], R120 ;  /* 0x00000078a0007986 */ /* 0x0007e6000c101d08 */
.L_x_4858:
[----:B------:R-:W-:Y:S05]  /*2cf0*/  BSYNC.RECONVERGENT B0 ;  /* 0x0000000000007941 */ /* 0x000fea0003800200 */
.L_x_4857:
        /* <DEDUP_REMOVED lines=23> */
[--C-:B0-----:R-:W-:Y:S02]  /*2e70*/  HADD2.F32 R152, -RZ, R34.reuse.H0_H0 ;  /* 0x20000022ff987230 */ /* 0x101fe40000004100 */
[----:B------:R-:W-:Y:S02]  /*2e80*/  HADD2.F32 R147, -RZ, R34.H1_H1 ;  /* 0x30000022ff937230 */ /* 0x000fe40000004100 */
[----:B------:R-:W-:Y:S01]  /*2e90*/  FFMA.FTZ R25, R25, R124, R126 ;  /* 0x0000007c19197223 */ /* 0x000fe2000001007e */
[----:B------:R-:W-:Y:S02]  /*2ea0*/  HADD2.F32 R124, -RZ, R49.H1_H1 ;  /* 0x30000031ff7c7230 */ /* 0x000fe40000004100 */
[----:B------:R-:W-:-:S02]  /*2eb0*/  HADD2.F32 R126, -RZ, R33.H1_H1 ;  /* 0x30000021ff7e7230 */ /* 0x000fc40000004100 */
[----:B------:R-:W-:Y:S02]  /*2ec0*/  HADD2.F32 R154, -RZ, R51.H1_H1 ;  /* 0x30000033ff9a7230 */ /* 0x000fe40000004100 */
[----:B------:R-:W-:Y:S02]  /*2ed0*/  HADD2.F32 R120, -RZ, R120.H1_H1 ;  /* 0x30000078ff787230 */ /* 0x000fe40000004100 */
[----:B------:R-:W-:Y:S01]  /*2ee0*/  FFMA.FTZ R124, R121, R124, R126 ;  /* 0x0000007c797c7223 */ /* 0x000fe2000001007e */
[--C-:B------:R-:W-:Y:S02]  /*2ef0*/  HADD2.F32 R121, -RZ, R122.reuse.H0_H0 ;  /* 0x2000007aff797230 */ /* 0x100fe40000004100 */
[----:B------:R-:W-:Y:S02]  /*2f00*/  HADD2.F32 R126, -RZ, R122.H1_H1 ;  /* 0x3000007aff7e7230 */ /* 0x000fe40000004100 */
[----:B------:R-:W-:Y:S01]  /*2f10*/  FMUL.FTZ R120, R120, UR4 ;  /* 0x0000000478787c20 */ /* 0x000fe20008410000 */
[----:B------:R-:W-:-:S02]  /*2f20*/  HADD2.F32 R122, -RZ, R50.H0_H0 ;  /* 0x20000032ff7a7230 */ /* 0x000fc40000004100 */
[----:B------:R-:W-:Y:S01]  /*2f30*/  FMUL.FTZ R121, R121, UR4 ;  /* 0x0000000479797c20 */ /* 0x000fe20008410000 */
[----:B------:R-:W-:-:S03]  /*2f40*/  FMUL.FTZ R126, R126, UR4 ;  /* 0x000000047e7e7c20 */ /* 0x000fc60008410000 */
[----:B------:R-:W-:Y:S01]  /*2f50*/  FFMA.FTZ R133, R121, R122, R152 ;  /* 0x0000007a79857223 */ /* 0x000fe20000010098 */
[----:B------:R-:W-:Y:S02]  /*2f60*/  HADD2.F32 R121, -RZ, R50.H1_H1 ;  /* 0x30000032ff797230 */ /* 0x000fe40000004100 */
[----:B------:R-:W-:Y:S02]  /*2f70*/  HADD2.F32 R122, -RZ, R51.H0_H0 ;  /* 0x20000033ff7a7230 */ /* 0x000fe40000004100 */
[----:B------:R-:W-:Y:S02]  /*2f80*/  HADD2.F32 R152, -RZ, R35.H0_H0 ;  /* 0x20000023ff987230 */ /* 0x000fe40000004100 */
[----:B------:R-:W-:Y:S01]  /*2f90*/  FFMA.FTZ R126, R126, R121, R147 ;  /* 0x000000797e7e7223 */ /* 0x000fe20000010093 */
[--C-:B------:R-:W-:Y:S02]  /*2fa0*/  HADD2.F32 R121, -RZ, R123.reuse.H0_H0 ;  /* 0x2000007bff797230 */ /* 0x100fe40000004100 */
[----:B------:R-:W-:-:S03]  /*2fb0*/  HADD2.F32 R123, -RZ, R123.H1_H1 ;  /* 0x3000007bff7b7230 */ /* 0x000fc60000004100 */
[----:B------:R-:W-:Y:S02]  /*2fc0*/  FMUL.FTZ R121, R121, UR4 ;  /* 0x0000000479797c20 */ /* 0x000fe40008410000 */
[----:B------:R-:W-:Y:S02]  /*2fd0*/  FMUL.FTZ R123, R123, UR4 ;  /* 0x000000047b7b7c20 */ /* 0x000fe40008410000 */
[----:B------:R-:W-:Y:S01]  /*2fe0*/  FFMA.FTZ R147, R121, R122, R152 ;  /* 0x0000007a79937223 */ /* 0x000fe20000010098 */
[----:B------:R-:W-:Y:S02]  /*2ff0*/  HADD2.F32 R122, -RZ, R35.H1_H1 ;  /* 0x30000023ff7a7230 */ /* 0x000fe40000004100 */
        /* <DEDUP_REMOVED lines=9> */
.L_x_4863:
[----:B-----5:R-:W-:Y:S02]  /*3090*/  HADD2.F32 R23, -RZ, R120.H0_H0 ;  /* 0x20000078ff177230 */ /* 0x020fe40000004100 */
[----:B------:R-:W-:Y:S02]  /*30a0*/  HADD2.F32 R124, -RZ, R48.H0_H0 ;  /* 0x20000030ff7c7230 */ /* 0x000fe40000004100 */
[----:B------:R-:W-:Y:S02]  /*30b0*/  HADD2.F32 R25, -RZ, R121.H0_H0 ;  /* 0x20000079ff197230 */ /* 0x000fe40000004100 */
[----:B------:R-:W-:Y:S01]  /*30c0*/  FMUL.FTZ R23, R23, UR4 ;  /* 0x0000000417177c20 */ /* 0x000fe20008410000 */
[----:B------:R-:W-:Y:S02]  /*30d0*/  HADD2.F32 R126, -RZ, R122.H1_H1 ;  /* 0x3000007aff7e7230 */ /* 0x000fe40000004100 */
[----:B------:R-:W-:Y:S02]  /*30e0*/  HADD2.F32 R133, -RZ, R50.H0_H0 ;  /* 0x20000032ff857230 */ /* 0x000fe40000004100 */
[----:B------:R-:W-:Y:S01]  /*30f0*/  FMUL.FTZ R23, R23, R124 ;  /* 0x0000007c17177220 */ /* 0x000fe20000410000 */
[----:B------:R-:W-:-:S02]  /*3100*/  HADD2.F32 R124, -RZ, R122.H0_H0 ;  /* 0x2000007aff7c7230 */ /* 0x000fc40000004100 */
[----:B------:R-:W-:Y:S01]  /*3110*/  FMUL.FTZ R25, R25, UR4 ;  /* 0x0000000419197c20 */ /* 0x000fe20008410000 */
[----:B------:R-:W-:Y:S02]  /*3120*/  HADD2.F32 R122, -RZ, R49.H0_H0 ;  /* 0x20000031ff7a7230 */ /* 0x000fe40000004100 */
[----:B------:R-:W-:Y:S01]  /*3130*/  FMUL.FTZ R126, R126, UR4 ;  /* 0x000000047e7e7c20 */ /* 0x000fe20008410000 */
[----:B------:R-:W-:Y:S02]  /*3140*/  HADD2.F32 R147, -RZ, R50.H1_H1 ;  /* 0x30000032ff937230 */ /* 0x000fe40000004100 */
[----:B------:R-:W-:Y:S01]  /*3150*/  FMUL.FTZ R124, R124, UR4 ;  /* 0x000000047c7c7c20 */ /* 0x000fe20008410000 */
[----:B------:R-:W-:Y:S02]  /*3160*/  HADD2.F32 R154, -RZ, R51.H1_H1 ;  /* 0x30000033ff9a7230 */ /* 0x000fe40000004100 */
[----:B------:R-:W-:Y:S01]  /*3170*/  FMUL.FTZ R25, R25, R122 ;  /* 0x0000007a19197220 */ /* 0x000fe20000410000 */
[----:B------:R-:W-:-:S02]  /*3180*/  HADD2.F32 R122, -RZ, R123.H0_H0 ;  /* 0x2000007bff7a7230 */ /* 0x000fc40000004100 */
[----:B------:R-:W-:Y:S01]  /*3190*/  FMUL.FTZ R133, R124, R133 ;  /* 0x000000857c857220 */ /* 0x000fe20000410000 */
[----:B------:R-:W-:Y:S02]  /*31a0*/  HADD2.F32 R123, -RZ, R123.H1_H1 ;  /* 0x3000007bff7b7230 */ /* 0x000fe40000004100 */
[----:B------:R-:W-:Y:S01]  /*31b0*/  FMUL.FTZ R126, R126, R147 ;  /* 0x000000937e7e7220 */ /* 0x000fe20000410000 */
[----:B------:R-:W-:Y:S02]  /*31c0*/  HADD2.F32 R121, -RZ, R121.H1_H1 ;  /* 0x30000079ff797230 */ /* 0x000fe40000004100 */
[----:B------:R-:W-:Y:S01]  /*31d0*/  FMUL.FTZ R122, R122, UR4 ;  /* 0x000000047a7a7c20 */ /* 0x000fe20008410000 */
[----:B------:R-:W-:Y:S02]  /*31e0*/  HADD2.F32 R120, -RZ, R120.H1_H1 ;  /* 0x30000078ff787230 */ /* 0x000fe40000004100 */
[----:B------:R-:W-:Y:S01]  /*31f0*/  FMUL.FTZ R123, R123, UR4 ;  /* 0x000000047b7b7c20 */ /* 0x000fe20008410000 */
[----:B------:R-:W-:-:S02]  /*3200*/  HADD2.F32 R147, -RZ, R51.H0_H0 ;  /* 0x20000033ff937230 */ /* 0x000fc40000004100 */
[----:B------:R-:W-:Y:S01]  /*3210*/  FMUL.FTZ R124, R121, UR4 ;  /* 0x00000004797c7c20 */ /* 0x000fe20008410000 */
[----:B------:R-:W-:Y:S02]  /*3220*/  HADD2.F32 R121, -RZ, R48.H1_H1 ;  /* 0x30000030ff797230 */ /* 0x000fe40000004100 */
[----:B------:R-:W-:Y:S01]  /*3230*/  FMUL.FTZ R154, R123, R154 ;  /* 0x0000009a7b9a7220 */ /* 0x000fe20000410000 */
[----:B------:R-:W-:Y:S02]  /*3240*/  HADD2.F32 R123, -RZ, R49.H1_H1 ;  /* 0x30000031ff7b7230 */ /* 0x000fe40000004100 */
[----:B------:R-:W-:Y:S01]  /*3250*/  FMUL.FTZ R120, R120, UR4 ;  /* 0x0000000478787c20 */ /* 0x000fe20008410000 */
[----:B------:R-:W-:Y:S01]  /*3260*/  FMUL.FTZ R147, R122, R147 ;  /* 0x000000937a937220 */ /* 0x000fe20000410000 */
[----:B------:R-:W-:Y:S01]  /*3270*/  F2FP.F16.F32.PACK_AB R122, R126, R133 ;  /* 0x000000857e7a723e */ /* 0x000fe200000000ff */
[----:B------:R-:W-:Y:S01]  /*3280*/  FMUL.FTZ R124, R124, R123 ;  /* 0x0000007b7c7c7220 */ /* 0x000fe20000410000 */
[----:B0-----:R-:W-:-:S02]  /*3290*/  FMUL.FTZ R152, R120, R121 ;  /* 0x0000007978987220 */ /* 0x001fc40000410000 */
[----:B------:R-:W-:Y:S02]  /*32a0*/  F2FP.F16.F32.PACK_AB R123, R154, R147 ;  /* 0x000000939a7b723e */ /* 0x000fe400000000ff */
[----:B------:R-:W-:Y:S02]  /*32b0*/  F2FP.F16.F32.PACK_AB R121, R124, R25 ;  /* 0x000000197c79723e */ /* 0x000fe400000000ff */
[----:B------:R-:W-:-:S07]  /*32c0*/  F2FP.F16.F32.PACK_AB R120, R152, R23 ;  /* 0x000000179878723e */ /* 0x000fce00000000ff */
.L_x_4864:
[----:B------:R-:W0:Y:S02]  /*32d0*/  LDC.64 R160, c[0x0][0x3a8] ;  /* 0x0000ea00ffa07b82 */ /* 0x000e240000000a00 */
[C---:B0-----:R-:W-:Y:S01]  /*32e0*/  IMAD.WIDE.U32 R160, R151.reuse, 0x10, R160 ;  /* 0x0000001097a07825 */ /* 0x041fe200078e00a0 */
[----:B------:R-:W-:-:S04]  /*32f0*/  IADD3 R151, PT, PT, R151, 0x80, RZ ;  /* 0x0000008097977810 */ /* 0x000fc80007ffe0ff */
[----:B------:R0:W-:Y:S03]  /*3300*/  STG.E.128 desc[UR8][R160.64], R120 ;  /* 0x00000078a0007986 */ /* 0x0001e6000c101d08 */
.L_x_4862:
[----:B------:R-:W-:Y:S05]  /*3310*/  BSYNC.RECONVERGENT B0 ;  /* 0x0000000000007941 */ /* 0x000fea0003800200 */
.L_x_4861:
        /* <DEDUP_REMOVED lines=57> */
.L_x_4867:
        /* <DEDUP_REMOVED lines=36> */
.L_x_4868:
[----:B------:R-:W0:Y:S02]  /*38f0*/  LDC.64 R160, c[0x0][0x3a8] ;  /* 0x0000ea00ffa07b82 */ /* 0x000e240000000a00 */
[----:B0-----:R-:W-:-:S05]  /*3900*/  IMAD.WIDE.U32 R160, R151, 0x10, R160 ;  /* 0x0000001097a07825 */ /* 0x001fca00078e00a0 */
[----:B------:R0:W-:Y:S02]  /*3910*/  STG.E.128 desc[UR8][R160.64], R120 ;  /* 0x00000078a0007986 */ /* 0x0001e4000c101d08 */
.L_x_4866:
[----:B------:R-:W-:Y:S05]  /*3920*/  BSYNC.RECONVERGENT B0 ;  /* 0x0000000000007941 */ /* 0x000fea0003800200 */
.L_x_4865:
[----:B0123--:R-:W-:Y:S01]  /*3930*/  FADD.FTZ R121, RZ, R3 ;  /* 0x00000003ff797221 */ /* 0x00ffe20000010000 */
        /* <DEDUP_REMOVED lines=213> */
.L_x_4870:
[----:B------:R-:W-:Y:S05]  /*4690*/  BSYNC.RECONVERGENT B0 ;  /* 0x0000000000007941 */ /* 0x000fea0003800200 */
.L_x_4869:
        /* <DEDUP_REMOVED lines=14> */
.L_x_4872:
[----:B------:R-:W-:Y:S05]  /*4780*/  BSYNC.RECONVERGENT B0 ;  /* 0x0000000000007941 */ /* 0x000fea0003800200 */
.L_x_4871:
        /* <DEDUP_REMOVED lines=8> */
[----:B------:R-:W1:Y:S01]  /*4810*/  SHFL.DOWN PT, R160, R121, 0x2, 0x1f ;  /* 0x08401f0079a07f89 */ /* 0x000e6200000e0000 */
[C---:B0-----:R-:W-:Y:S01]  /*4820*/  FADD.FTZ R159, -R157.reuse, R120 ;  /* 0x000000789d9f7221 */ /* 0x041fe20000010100 */
[----:B------:R-:W-:Y:S01]  /*4830*/  FMUL.FTZ R162, R157, R153 ;  /* 0x000000999da27220 */ /* 0x000fe20000410000 */
[----:B------:R-:W0:Y:S02]  /*4840*/  MUFU.RCP R151, R122 ;  /* 0x0000007a00977308 */ /* 0x000e240000001000 */
[----:B------:R-:W-:Y:S01]  /*4850*/  FMUL.FTZ R159, R159, R159 ;  /* 0x0000009f9f9f7220 */ /* 0x000fe20000410000 */
[----:B------:R-:W-:-:S02]  /*4860*/  FFMA.FTZ R164, R161, R120, R162 ;  /* 0x00000078a1a47223 */ /* 0x000fc400000100a2 */
[----:B------:R-:W2:Y:S01]  /*4870*/  SHFL.DOWN PT, R120, R123, 0x1, 0x1f ;  /* 0x08201f007b787f89 */ /* 0x000ea200000e0000 */
[----:B------:R-:W-:-:S04]  /*4880*/  FMUL.FTZ R162, R159, R161 ;  /* 0x000000a19fa27220 */ /* 0x000fc80000410000 */
[----:B------:R-:W-:Y:S01]  /*4890*/  FMUL.FTZ R153, R162, R153 ;  /* 0x00000099a2997220 */ /* 0x000fe20000410000 */
[----:B0-----:R-:W-:Y:S01]  /*48a0*/  FMUL.FTZ R155, R151, R164 ;  /* 0x000000a4979b7220 */ /* 0x001fe20000410000 */
[----:B-1----:R-:W-:-:S04]  /*48b0*/  FADD.FTZ R160, R160, R121 ;  /* 0x00000079a0a07221 */ /* 0x002fc80000010000 */
[----:B------:R-:W0:Y:S01]  /*48c0*/  SHFL.DOWN PT, R162, R155, 0x1, 0x1f ;  /* 0x08201f009ba27f89 */ /* 0x000e2200000e0000 */
[----:B------:R-:W-:Y:S01]  /*48d0*/  FFMA.FTZ R160, R151, R153, R160 ;  /* 0x0000009997a07223 */ /* 0x000fe200000100a0 */
[----:B--2---:R-:W-:-:S04]  /*48e0*/  IADD3 R151, PT, PT, R123, R120, RZ ;  /* 0x000000787b977210 */ /* 0x004fc80007ffe0ff */
[----:B------:R-:W1:Y:S01]  /*48f0*/  SHFL.DOWN PT, R121, R160, 0x1, 0x1f ;  /* 0x08201f00a0797f89 */ /* 0x000e6200000e0000 */
[----:B------:R-:W-:Y:S02]  /*4900*/  I2FP.F32.S32 R120, R120 ;  /* 0x0000007800787245 */ /* 0x000fe40000201400 */
        /* <DEDUP_REMOVED lines=8> */
[----:B------:R-:W0:Y:S02]  /*4990*/  LDC R121, c[0x0][0x448] ;  /* 0x00011200ff797b82 */ /* 0x000e240000000800 */
[----:B------:R-:W-:Y:S01]  /*49a0*/  FMUL.FTZ R153, R153, R120 ;  /* 0x0000007899997220 */ /* 0x000fe20000410000 */
[----:B--2---:R-:W-:-:S03]  /*49b0*/  FMUL.FTZ R120, R151, R122 ;  /* 0x0000007a97787220 */ /* 0x004fc60000410000 */
[----:B------:R-:W-:Y:S02]  /*49c0*/  FFMA.FTZ R153, R151, R153, R160 ;  /* 0x0000009997997223 */ /* 0x000fe400000100a0 */
[----:B------:R-:W-:Y:S04]  /*49d0*/  SHFL.IDX PT, R151, R120, RZ, 0x1f ;  /* 0x00001fff78977589 */ /* 0x000fe800000e0000 */
[----:B------:R1:W0:Y:S02]  /*49e0*/  SHFL.IDX PT, R122, R153, RZ, 0x1f ;  /* 0x00001fff997a7589 */ /* 0x00022400000e0000 */
[----:B-1----:R-:W-:Y:S01]  /*49f0*/  MOV R153, UR6 ;  /* 0x0000000600997c02 */ /* 0x002fe20008000f00 */
[----:B0-----:R-:W-:Y:S01]  /*4a00*/  FFMA.FTZ R121, R122, UR12, R121 ;  /* 0x0000000c7a797c23 */ /* 0x001fe20008010079 */
[----:B------:R-:W-:-:S05]  /*4a10*/  FMUL.FTZ R122, R151, R151 ;  /* 0x00000097977a7220 */ /* 0x000fca0000410000 */
[----:B------:R-:W-:Y:S02]  /*4a20*/  FSEL R122, R122, RZ, P6 ;  /* 0x000000ff7a7a7208 */ /* 0x000fe40003000000 */
[----:B------:R-:W-:-:S03]  /*4a30*/  ISETP.NE.AND P6, PT, R0, RZ, PT ;  /* 0x000000ff0000720c */ /* 0x000fc60003fc5270 */
[----:B------:R-:W-:-:S06]  /*4a40*/  FADD.FTZ R155, R121, R122 ;  /* 0x0000007a799b7221 */ /* 0x000fcc0000010000 */
[----:B------:R-:W0:Y:S04]  /*4a50*/  MUFU.RSQ R155, R155 ;  /* 0x0000009b009b7308 */ /* 0x000e280000001400 */
[----:B------:R-:W1:Y:S08]  /*4a60*/  @!P6 LDC.64 R122, c[0x0][0x3c0] ;  /* 0x0000f000ff7aeb82 */ /* 0x000e700000000a00 */
[----:B------:R-:W2:Y:S01]  /*4a70*/  @!P6 LDC.64 R120, c[0x0][0x3c8] ;  /* 0x0000f200ff78eb82 */ /* 0x000ea20000000a00 */
[----:B0-----:R-:W-:Y:S01]  /*4a80*/  R2UR UR4, R155 ;  /* 0x000000009b0472ca */ /* 0x001fe200000e0000 */
[----:B-1----:R-:W-:-:S05]  /*4a90*/  @!P6 IMAD.WIDE R122, R153, 0x4, R122 ;  /* 0x00000004997ae825 */ /* 0x002fca00078e027a */
[----:B------:R0:W-:Y:S01]  /*4aa0*/  @!P6 STG.E desc[UR8][R122.64], R151 ;  /* 0x000000977a00e986 */ /* 0x0001e2000c101908 */
[----:B--2---:R-:W-:-:S06]  /*4ab0*/  @!P6 IMAD.WIDE R120, R153, 0x4, R120 ;  /* 0x000000049978e825 */ /* 0x004fcc00078e0278 */
[----:B------:R-:W-:-:S05]  /*4ac0*/  MOV R153, UR4 ;  /* 0x0000000400997c02 */ /* 0x000fca0008000f00 */
[----:B------:R0:W-:Y:S01]  /*4ad0*/  @!P6 STG.E desc[UR8][R120.64], R153 ;  /* 0x000000997800e986 */ /* 0x0001e2000c101908 */
[----:B------:R-:W-:-:S04]  /*4ae0*/  ISETP.NE.AND P6, PT, RZ, UR7, PT ;  /* 0x00000007ff007c0c */ /* 0x000fc8000bfc5270 */
[----:B------:R-:W-:-:S04]  /*4af0*/  FSEL R155, R151, RZ, !P6 ;  /* 0x000000ff979b7208 */ /* 0x000fc80007000000 */
[----:B------:R-:W-:Y:S01]  /*4b00*/  R2UR UR5, R155 ;  /* 0x000000009b0572ca */ /* 0x000fe200000e0000 */
[----:B------:R-:W-:-:S14]  /*4b10*/  @!P0 BRA `(.L_x_4874) ;  /* 0x0000000000c08947 */ /* 0x000fdc0003800000 */
[----:B0-----:R-:W-:Y:S01]  /*4b20*/  FADD.FTZ R120, R3, -UR5 ;  /* 0x8000000503787e21 */ /* 0x001fe20008010000 */
[----:B-----5:R-:W-:Y:S02]  /*4b30*/  HADD2.F32 R121, -RZ, R116.H0_H0 ;  /* 0x20000074ff797230 */ /* 0x020fe40000004100 */
[----:B------:R-:W-:Y:S01]  /*4b40*/  FADD.FTZ R155, R134, -UR5 ;  /* 0x80000005869b7e21 */ /* 0x000fe20008010000 */
[----:B------:R-:W-:Y:S02]  /*4b50*/  HADD2.F32 R123, -RZ, R112.H0_H0 ;  /* 0x20000070ff7b7230 */ /* 0x000fe40000004100 */
[----:B------:R-:W-:Y:S01]  /*4b60*/  FMUL.FTZ R120, R120, UR4 ;  /* 0x0000000478787c20 */ /* 0x000fe20008410000 */
[----:B------:R-:W-:Y:S02]  /*4b70*/  HADD2.F32 R122, -RZ, R116.H1_H1 ;  /* 0x30000074ff7a7230 */ /* 0x000fe40000004100 */
[----:B------:R-:W-:Y:S01]  /*4b80*/  FMUL.FTZ R155, R155, UR4 ;  /* 0x000000049b9b7c20 */ /* 0x000fe20008410000 */
[----:B------:R-:W-:-:S02]  /*4b90*/  HADD2.F32 R160, -RZ, R112.H1_H1 ;  /* 0x30000070ffa07230 */ /* 0x000fc40000004100 */
[----:B------:R-:W-:Y:S01]  /*4ba0*/  FFMA.FTZ R120, R120, R121, R123 ;  /* 0x0000007978787223 */ /* 0x000fe2000001007b */
[----:B------:R-:W-:Y:S01]  /*4bb0*/  FADD.FTZ R121, R132, -UR5 ;  /* 0x8000000584797e21 */ /* 0x000fe20008010000 */
[----:B------:R-:W-:Y:S02]  /*4bc0*/  HADD2.F32 R123, -RZ, R117.H1_H1 ;  /* 0x30000075ff7b7230 */ /* 0x000fe40000004100 */
[----:B------:R-:W-:Y:S02]  /*4bd0*/  HADD2.F32 R153, -RZ, R113.H1_H1 ;  /* 0x30000071ff997230 */ /* 0x000fe40000004100 */
[----:B------:R-:W-:Y:S01]  /*4be0*/  FMUL.FTZ R121, R121, UR4 ;  /* 0x0000000479797c20 */ /* 0x000fe20008410000 */
[----:B------:R-:W-:-:S03]  /*4bf0*/  HADD2.F32 R164, -RZ, R114.H1_H1 ;  /* 0x30000072ffa47230 */ /* 0x000fc60000004100 */
[----:B------:R-:W-:Y:S01]  /*4c00*/  FFMA.FTZ R151, R121, R122, R160 ;  /* 0x0000007a79977223 */ /* 0x000fe200000100a0 */
[----:B------:R-:W-:Y:S01]  /*4c10*/  FADD.FTZ R121, R5, -UR5 ;  /* 0x8000000505797e21 */ /* 0x000fe20008010000 */
[----:B------:R-:W-:Y:S02]  /*4c20*/  HADD2.F32 R122, -RZ, R117.H0_H0 ;  /* 0x20000075ff7a7230 */ /* 0x000fe40000004100 */
[----:B------:R-:W-:Y:S02]  /*4c30*/  HADD2.F32 R160, -RZ, R113.H0_H0 ;  /* 0x20000071ffa07230 */ /* 0x000fe40000004100 */
[----:B------:R-:W-:Y:S01]  /*4c40*/  FMUL.FTZ R121, R121, UR4 ;  /* 0x0000000479797c20 */ /* 0x000fe20008410000 */
[----:B------:R-:W-:-:S03]  /*4c50*/  F2FP.F16.F32.PACK_AB R120, R151, R120 ;  /* 0x000000789778723e */ /* 0x000fc600000000ff */
[----:B------:R-:W-:Y:S01]  /*4c60*/  FFMA.FTZ R121, R121, R122, R160 ;  /* 0x0000007a79797223 */ /* 0x000fe200000100a0 */
[----:B------:R-:W-:Y:S01]  /*4c70*/  FADD.FTZ R122, R12, -UR5 ;  /* 0x800000050c7a7e21 */ /* 0x000fe20008010000 */
[----:B------:R-:W-:-:S03]  /*4c80*/  HADD2.F32 R160, -RZ, R118.H1_H1 ;  /* 0x30000076ffa07230 */ /* 0x000fc60000004100 */
[----:B------:R-:W-:-:S04]  /*4c90*/  FMUL.FTZ R122, R122, UR4 ;  /* 0x000000047a7a7c20 */ /* 0x000fc80008410000 */
[----:B------:R-:W-:Y:S01]  /*4ca0*/  FFMA.FTZ R162, R122, R123, R153 ;  /* 0x0000007b7aa27223 */ /* 0x000fe20000010099 */
[----:B------:R-:W-:Y:S01]  /*4cb0*/  FADD.FTZ R122, R31, -UR5 ;  /* 0x800000051f7a7e21 */ /* 0x000fe20008010000 */
[----:B------:R-:W-:Y:S02]  /*4cc0*/  HADD2.F32 R123, -RZ, R118.H0_H0 ;  /* 0x20000076ff7b7230 */ /* 0x000fe40000004100 */
[----:B------:R-:W-:Y:S02]  /*4cd0*/  HADD2.F32 R153, -RZ, R114.H0_H0 ;  /* 0x20000072ff997230 */ /* 0x000fe40000004100 */
[----:B------:R-:W-:Y:S01]  /*4ce0*/  FMUL.FTZ R122, R122, UR4 ;  /* 0x000000047a7a7c20 */ /* 0x000fe20008410000 */
[----:B------:R-:W-:-:S03]  /*4cf0*/  F2FP.F16.F32.PACK_AB R121, R162, R121 ;  /* 0x00000079a279723e */ /* 0x000fc600000000ff */
[----:B------:R-:W-:Y:S01]  /*4d00*/  FFMA.FTZ R122, R122, R123, R153 ;  /* 0x0000007b7a7a7223 */ /* 0x000fe20000010099 */
[----:B------:R-:W-:-:S04]  /*4d10*/  FADD.FTZ R123, R14, -UR5 ;  /* 0x800000050e7b7e21 */ /* 0x000fc80008010000 */
        /* <DEDUP_REMOVED lines=8> */
[----:B------:R-:W-:Y:S02]  /*4da0*/  HADD2.F32 R160, -RZ, R119.H1_H1 ;  /* 0x30000077ffa07230 */ /* 0x000fe40000004100 */
[----:B------:R-:W-:-:S05]  /*4db0*/  HADD2.F32 R164, -RZ, R115.H1_H1 ;  /* 0x30000073ffa47230 */ /* 0x000fca0000004100 */
[----:B------:R-:W-:Y:S02]  /*4dc0*/  FFMA.FTZ R164, R155, R160, R164 ;  /* 0x000000a09ba47223 */ /* 0x000fe400000100a4 */
[----:B------:R-:W0:Y:S03]  /*4dd0*/  LDC.64 R160, c[0x0][0x428] ;  /* 0x00010a00ffa07b82 */ /* 0x000e260000000a00 */
[----:B------:R-:W-:Y:S01]  /*4de0*/  F2FP.F16.F32.PACK_AB R123, R164, R123 ;  /* 0x0000007ba47b723e */ /* 0x000fe200000000ff */
[C---:B0-----:R-:W-:Y:S01]  /*4df0*/  IMAD.WIDE.U32 R160, R4.reuse, 0x10, R160 ;  /* 0x0000001004a07825 */ /* 0x041fe200078e00a0 */
[----:B------:R-:W-:-:S04]  /*4e00*/  IADD3 R4, PT, PT, R4, 0x80, RZ ;  /* 0x0000008004047810 */ /* 0x000fc80007ffe0ff */
[----:B------:R1:W-:Y:S03]  /*4e10*/  STG.E.128 desc[UR8][R160.64], R120 ;  /* 0x00000078a0007986 */ /* 0x0003e6000c101d08 */
.L_x_4874:
[----:B------:R-:W-:Y:S05]  /*4e20*/  BSYNC.RECONVERGENT B0 ;  /* 0x0000000000007941 */ /* 0x000fea0003800200 */
.L_x_4873:
[----:B------:R-:W-:Y:S01]  /*4e30*/  ISETP.GE.U32.AND P0, PT, R8, 0x100, PT ;  /* 0x000001000800780c */ /* 0x000fe20003f06070 */
[----:B------:R-:W-:-:S12]  /*4e40*/  BSSY.RECONVERGENT B0, `(.L_x_4875) ;  /* 0x0000032000007945 */ /* 0x000fd80003800200 */
[----:B------:R-:W-:Y:S05]  /*4e50*/  @!P0 BRA `(.L_x_4876) ;  /* 0x0000000000c08947 */ /* 0x000fea0003800000 */
[----:B01----:R-:W-:Y:S01]  /*4e60*/  FADD.FTZ R120, R7, -UR5 ;  /* 0x8000000507787e21 */ /* 0x003fe20008010000 */
        /* <DEDUP_REMOVED lines=47> */
.L_x_4876:
[----:B------:R-:W-:Y:S05]  /*5160*/  BSYNC.RECONVERGENT B0 ;  /* 0x0000000000007941 */ /* 0x000fea0003800200 */
.L_x_4875:
[----:B------:R-:W-:Y:S04]  /*5170*/  BSSY.RECONVERGENT B0, `(.L_x_4877) ;  /* 0x0000032000007945 */ /* 0x000fe80003800200 */
[----:B------:R-:W-:Y:S05]  /*5180*/  @!P1 BRA `(.L_x_4878) ;  /* 0x0000000000c09947 */ /* 0x000fea0003800000 */
[----:B012---:R-:W-:Y:S01]  /*5190*/  FADD.FTZ R120, R11, -UR5 ;  /* 0x800000050b787e21 */ /* 0x007fe20008010000 */
        /* <DEDUP_REMOVED lines=47> */
.L_x_4878:
[----:B------:R-:W-:Y:S05]  /*5490*/  BSYNC.RECONVERGENT B0 ;  /* 0x0000000000007941 */ /* 0x000fea0003800200 */
.L_x_4877:
[----:B------:R-:W-:Y:S04]  /*54a0*/  BSSY.RECONVERGENT B0, `(.L_x_4879) ;  /* 0x0000032000007945 */ /* 0x000fe80003800200 */
[----:B------:R-:W-:Y:S05]  /*54b0*/  @!P2 BRA `(.L_x_4880) ;  /* 0x0000000000c0a947 */ /* 0x000fea0003800000 */
[----:B0123--:R-:W-:Y:S01]  /*54c0*/  FADD.FTZ R120, R15, -UR5 ;  /* 0x800000050f787e21 */ /* 0x00ffe20008010000 */
        /* <DEDUP_REMOVED lines=47> */
.L_x_4880:
[----:B------:R-:W-:Y:S05]  /*57c0*/  BSYNC.RECONVERGENT B0 ;  /* 0x0000000000007941 */ /* 0x000fea0003800200 */
.L_x_4879:
        /* <DEDUP_REMOVED lines=50> */
.L_x_4882:
[----:B------:R-:W-:Y:S05]  /*5af0*/  BSYNC.RECONVERGENT B0 ;  /* 0x0000000000007941 */ /* 0x000fea0003800200 */
.L_x_4881:
        /* <DEDUP_REMOVED lines=50> */
.L_x_4884:
[----:B------:R-:W-:Y:S05]  /*5e20*/  BSYNC.RECONVERGENT B0 ;  /* 0x0000000000007941 */ /* 0x000fea0003800200 */
.L_x_4883:
        /* <DEDUP_REMOVED lines=47> */
[----:B0-----:R-:W-:-:S05]  /*6120*/  IMAD.WIDE.U32 R160, R4, 0x10, R160 ;  /* 0x0000001004a07825 */ /* 0x001fca00078e00a0 */
[----:B------:R0:W-:Y:S02]  /*6130*/  STG.E.128 desc[UR8][R160.64], R120 ;  /* 0x00000078a0007986 */ /* 0x0001e4000c101d08 */
.L_x_4886:
[----:B------:R-:W-:Y:S05]  /*6140*/  BSYNC.RECONVERGENT B0 ;  /* 0x0000000000007941 */ /* 0x000fea0003800200 */
.L_x_4885:
[----:B------:R-:W-:Y:S02]  /*6150*/  UIADD3 UR6, UPT, UPT, UR6, UR14, URZ ;  /* 0x0000000e06067290 */ /* 0x000fe4000fffe0ff */
[----:B------:R-:W-:Y:S02]  /*6160*/  UPLOP3.LUT UP2, UPT, UPT, UPT, UP2, 0x40, 0x4 ;  /* 0x000000000004789c */ /* 0x000fe40003f4e820 */
[----:B------:R-:W-:-:S09]  /*6170*/  UISETP.GE.AND UP1, UPT, UR6, UR15, UPT ;  /* 0x0000000f0600728c */ /* 0x000fd2000bf26270 */
[----:B------:R-:W-:Y:S05]  /*6180*/  BRA.U !UP1, `(.L_x_4887) ;  /* 0xffffffa909ec7547 */ /* 0x000fea000b83ffff */
[----:B------:R-:W-:Y:S05]  /*6190*/  EXIT ;  /* 0x000000000000794d */ /* 0x000fea0003800000 */
.L_x_4888:
        /* <DEDUP_REMOVED lines=14> */
.L_x_42311:


//--------------------- .text._ZN10layer_norm13ln_fwd_kernelINS_13Kernel_traitsI6__halfS2_S2_S2_fjLj7168ELj1ELj1ELj4ELj16ENS_18Kernel_traits_baseILj7168ES2_S2_S2_S2_fjLj128EEEEELb0ELb1ELb0ELb1EEEvNS_9FwdParamsE --------------------------
	.section	.text._ZN10layer_norm13ln_fwd_kernelINS_13Kernel_traitsI6__halfS2_S2_S2_fjLj7168ELj1ELj1ELj4ELj16ENS_18Kernel_traits_baseILj7168ES2_S2_S2_S2_fjLj128EEEEELb0ELb1ELb0ELb1EEEvNS_9FwdParamsE,"ax",@progbits
	.align	128
        .global         _ZN10layer_norm13ln_fwd_kernelINS_13Kernel_traitsI6__halfS2_S2_S2_fjLj7168ELj1ELj1ELj4ELj16ENS_18Kernel_traits_baseILj7168ES2_S2_S2_S2_fjLj128EEEEELb0ELb1ELb0ELb1EEEvNS_9FwdParamsE
        .type           _ZN10layer_norm13ln_fwd_kernelINS_13Kernel_traitsI6__halfS2_S2_S2_fjLj7168ELj1ELj1ELj4ELj16ENS_18Kernel_traits_baseILj7168ES2_S2_S2_S2_fjLj128EEEEELb0ELb1ELb0ELb1EEEvNS_9FwdParamsE,@function
        .size           _ZN10layer_norm13ln_fwd_kernelINS_13Kernel_traitsI6__halfS2_S2_S2_fjLj7168ELj1ELj1ELj4ELj16ENS_18Kernel_traits_baseILj7168ES2_S2_S2_S2_fjLj128EEEEELb0ELb1ELb0ELb1EEEvNS_9FwdParamsE,(.L_x_42312 - _ZN10layer_norm13ln_fwd_kernelINS_13Kernel_traitsI6__halfS2_S2_S2_fjLj7168ELj1ELj1ELj4ELj16ENS_18Kernel_traits_baseILj7168ES2_S2_S2_S2_fjLj128EEEEELb0ELb1ELb0ELb1EEEvNS_9FwdParamsE)
        .other          _ZN10layer_norm13ln_fwd_kernelINS_13Kernel_traitsI6__halfS2_S2_S2_fjLj7168ELj1ELj1ELj4ELj16ENS_18Kernel_traits_baseILj7168ES2_S2_S2_S2_fjLj128EEEEELb0ELb1ELb0ELb1EEEvNS_9FwdParamsE,@"STO_CUDA_ENTRY STV_DEFAULT"
_ZN10layer_norm13ln_fwd_kernelINS_13Kernel_traitsI6__halfS2_S2_S2_fjLj7168ELj1ELj1ELj4ELj16ENS_18Kernel_traits_baseILj7168ES2_S2_S2_S2_fjLj128EEEEELb0ELb1ELb0ELb1EEEvNS_9FwdParamsE:
.text._ZN10layer_norm13ln_fwd_kernelINS_13Kernel_traitsI6__halfS2_S2_S2_fjLj7168ELj1ELj1ELj4ELj16ENS_18Kernel_traits_baseILj7168ES2_S2_S2_S2_fjLj128EEEEELb0ELb1ELb0ELb1EEEvNS_9FwdParamsE:
        /* <DEDUP_REMOVED lines=36> */
.L_x_4889:
        /* <DEDUP_REMOVED lines=32> */
.L_x_4890:
[----:B------:R-:W0:Y:S02]  /*0440*/  LDCU UR4, c[0x0][0x384] ;  /* 0x00007080ff0477ac */ /* 0x000e240008000800 */
[----:B0-----:R-:W-:-:S06]  /*0450*/  UISETP.GE.AND UP0, UPT, UR7, UR4, UPT ;  /* 0x000000040700728c */ /* 0x001fcc000bf06270 */
[----:B------:R-:W-:-:S13]  /*0460*/  PLOP3.LUT P0, PT, PT, PT, UP0, 0x80, 0x8 ;  /* 0x000000000008781c */ /* 0x000fda0003f0f008 */
[----:B------:R-:W-:Y:S05]  /*0470*/  @P0 EXIT ;  /* 0x000000000000094d */ /* 0x000fea0003800000 */
[----:B------:R-:W0:Y:S01]  /*0480*/  LDCU.64 UR4, c[0x0][0x3e0] ;  /* 0x00007c00ff0477ac */ /* 0x000e220008000a00 */
[----:B------:R-:W2:Y:S01]  /*0490*/  LDCU UR12, c[0x0][0x388] ;  /* 0x00007100ff0c77ac */ /* 0x000ea20008000800 */
[----:B------:R-:W3:Y:S01]  /*04a0*/  LDCU.U8 UR13, c[0x0][0x410] ;  /* 0x00008200ff0d77ac */ /* 0x000ee20008000000 */
[----:B------:R-:W4:Y:S01]  /*04b0*/  LDCU UR14, c[0x0][0x400] ;  /* 0x00008000ff0e77ac */ /* 0x000f220008000800 */
[----:B------:R-:W1:Y:S01]  /*04c0*/  LDCU.64 UR10, c[0x0][0x3a0] ;  /* 0x00007400ff0a77ac */ /* 0x000e620008000a00 */
[----:B0-----:R-:W-:Y:S01]  /*04d0*/  UISETP.NE.U32.AND UP0, UPT, UR4, URZ, UPT ;  /* 0x000000ff0400728c */ /* 0x001fe2000bf05070 */
[----:B------:R-:W0:Y:S03]  /*04e0*/  LDCU.64 UR16, c[0x0][0x380] ;  /* 0x00007000ff1077ac */ /* 0x000e260008000a00 */
[----:B------:R-:W-:Y:S02]  /*04f0*/  UISETP.NE.AND.EX UP0, UPT, UR5, URZ, UPT, UP0 ;  /* 0x000000ff0500728c */ /* 0x000fe4000bf05300 */
[----:B-1234-:R-:W-:-:S11]  /*0500*/  UPLOP3.LUT UP1, UPT, UPT, UPT, UPT, 0x40, 0x4 ;  /* 0x000000000004789c */ /* 0x01efd60003f2e870 */
.L_x_4909:
[----:B-1----:R-:W1:Y:S01]  /*0510*/  @UP0 LDCU.64 UR4, c[0x0][0x3e0] ;  /* 0x00007c00ff0407ac */ /* 0x002e620008000a00 */
[----:B------:R-:W-:Y:S01]  /*0520*/  PLOP3.LUT P0, PT, PT, PT, UP0, 0x80, 0x8 ;  /* 0x000000000008781c */ /* 0x000fe20003f0f008 */
[----:B------:R-:W2:Y:S01]  /*0530*/  LDC.64 R154, c[0x0][0x390] ;  /* 0x0000e400ff9a7b82 */ /* 0x000ea20000000a00 */
[----:B------:R-:W-:Y:S02]  /*0540*/  UIMAD UR6, UR7, UR12, URZ ;  /* 0x0000000c070672a4 */ /* 0x000fe4000f8e02ff */
[----:B-1----:R-:W-:-:S06]  /*0550*/  @UP0 UIMAD.WIDE UR4, UR7, 0x2, UR4 ;  /* 0x00000002070408a5 */ /* 0x002fcc000f8e0204 */
[----:B------:R-:W-:Y:S01]  /*0560*/  MOV R2, UR4 ;  /* 0x0000000400027c02 */ /* 0x000fe20008000f00 */
[----:B------:R-:W-:Y:S01]  /*0570*/  USHF.R.S32.HI UR4, URZ, 0x1f, UR6 ;  /* 0x0000001fff047899 */ /* 0x000fe20008011406 */
[----:B------:R-:W-:-:S05]  /*0580*/  MOV R3, UR5 ;  /* 0x0000000500037c02 */ /* 0x000fca0008000f00 */
[----:B------:R-:W3:Y:S01]  /*0590*/  @P0 LDG.E.U16 R2, desc[UR8][R2.64] ;  /* 0x0000000802020981 */ /* 0x000ee2000c1e1500 */
[----:B------:R-:W-:-:S06]  /*05a0*/  ULEA.HI UR4, UR4, UR6, URZ, 0x3 ;  /* 0x0000000604047291 */ /* 0x000fcc000f8f18ff */
[----:B------:R-:W-:-:S04]  /*05b0*/  MOV R11, UR4 ;  /* 0x00000004000b7c02 */ /* 0x000fc80008000f00 */
[----:B------:R-:W-:-:S05]  /*05c0*/  LEA.HI.SX32 R11, R11, R12, 0x1d ;  /* 0x0000000c0b0b7211 */ /* 0x000fca00078feaff */
[----:B--2---:R-:W-:-:S06]  /*05d0*/  IMAD.WIDE.U32 R4, R11, 0x10, R154 ;  /* 0x000000100b047825 */ /* 0x004fcc00078e009a */
[----:B-----5:R-:W5:Y:S01]  /*05e0*/  LDG.E.128 R4, desc[UR8][R4.64] ;  /* 0x0000000804047981 */ /* 0x020f62000c1e1d00 */
[----:B------:R-:W-:Y:S01]  /*05f0*/  UMOV UR4, 0x3f800000 ;  /* 0x3f80000000047882 */ /* 0x000fe20000000000 */
[----:B---3--:R-:W-:-:S05]  /*0600*/  @P0 HADD2.F32 R0, -RZ, R2.H0_H0 ;  /* 0x20000002ff000230 */ /* 0x008fca0000004100 */
[----:B------:R-:W-:Y:S02]  /*0610*/  @P0 R2UR UR5, R0 ;  /* 0x00000000000502ca */ /* 0x000fe400000e0000 */
[----:B------:R-:W-:-:S04]  /*0620*/  ISETP.NE.U32.AND P0, PT, RZ, UR10, PT ;  /* 0x0000000aff007c0c */ /* 0x000fc8000bf05070 */
[----:B------:R-:W-:-:S07]  /*0630*/  ISETP.NE.AND.EX P0, PT, RZ, UR11, PT, P0 ;  /* 0x0000000bff007c0c */ /* 0x000fce000bf05300 */
[----:B------:R-:W-:-:S06]  /*0640*/  @UP0 UMOV UR4, UR5 ;  /* 0x0000000500040c82 */ /* 0x000fcc0008000000 */
[----:B------:R-:W-:Y:S05]  /*0650*/  @!P0 BRA `(.L_x_4891) ;  /* 0x0000000000c08947 */ /* 0x000fea0003800000 */
[----:B------:R-:W1:Y:S02]  /*0660*/  LDC.64 R20, c[0x0][0x3a0] ;  /* 0x0000e800ff147b82 */ /* 0x000e640000000a00 */
[----:B-1----:R-:W-:-:S06]  /*0670*/  IMAD.WIDE.U32 R20, R11, 0x10, R20 ;  /* 0x000000100b147825 */ /* 0x002fcc00078e0014 */
[----:B------:R-:W2:Y:S01]  /*0680*/  LDG.E.128 R20, desc[UR8][R20.64] ;  /* 0x0000000814147981 */ /* 0x000ea2000c1e1d00 */
[--C-:B-----5:R-:W-:Y:S02]  /*0690*/  HADD2.F32 R2, -RZ, R5.reuse.H0_H0 ;  /* 0x20000005ff027230 */ /* 0x120fe40000004100 */
[----:B------:R-:W-:Y:S02]  /*06a0*/  HADD2.F32 R8, -RZ, R5.H1_H1 ;  /* 0x30000005ff087230 */ /* 0x000fe40000004100 */
[----:B------:R-:W-:Y:S02]  /*06b0*/  HADD2.F32 R5, -RZ, R6.H0_H0 ;  /* 0x20000006ff057230 */ /* 0x000fe40000004100 */
[----:B------:R-:W-:Y:S01]  /*06c0*/  FMUL.FTZ R2, R2, UR4 ;  /* 0x0000000402027c20 */ /* 0x000fe20008410000 */
[----:B------:R-:W-:Y:S02]  /*06d0*/  HADD2.F32 R0, -RZ, R4.H0_H0 ;  /* 0x20000004ff007230 */ /* 0x000fe40000004100 */
[----:B------:R-:W-:Y:S01]  /*06e0*/  FMUL.FTZ R8, R8, UR4 ;  /* 0x0000000408087c20 */ /* 0x000fe20008410000 */
[----:B------:R-:W-:-:S02]  /*06f0*/  HADD2.F32 R10, -RZ, R7.H0_H0 ;  /* 0x20000007ff0a7230 */ /* 0x000fc40000004100 */
[----:B------:R-:W-:Y:S01]  /*0700*/  FMUL.FTZ R16, R5, UR4 ;  /* 0x0000000405107c20 */ /* 0x000fe20008410000 */
[----:B------:R-:W-:Y:S02]  /*0710*/  HADD2.F32 R108, -RZ, R7.H1_H1 ;  /* 0x30000007ff6c7230 */ /* 0x000fe40000004100 */
[----:B------:R-:W-:Y:S01]  /*0720*/  FMUL.FTZ R0, R0, UR4 ;  /* 0x0000000400007c20 */ /* 0x000fe20008410000 */
[----:B------:R-:W-:Y:S02]  /*0730*/  HADD2.F32 R3, -RZ, R48.H0_H0 ;  /* 0x20000030ff037230 */ /* 0x000fe40000004100 */
[----:B------:R-:W-:Y:S01]  /*0740*/  FMUL.FTZ R10, R10, UR4 ;  /* 0x000000040a0a7c20 */ /* 0x000fe20008410000 */
[----:B------:R-:W-:Y:S02]  /*0750*/  HADD2.F32 R7, -RZ, R49.H0_H0 ;  /* 0x20000031ff077230 */ /* 0x000fe40000004100 */
[----:B------:R-:W-:Y:S01]  /*0760*/  FMUL.FTZ R108, R108, UR4 ;  /* 0x000000046c6c7c20 */ /* 0x000fe20008410000 */
[----:B------:R-:W-:-:S02]  /*0770*/  HADD2.F32 R13, -RZ, R50.H0_H0 ;  /* 0x20000032ff0d7230 */ /* 0x000fc40000004100 */
[----:B------:R-:W-:Y:S02]  /*0780*/  HADD2.F32 R17, -RZ, R51.H0_H0 ;  /* 0x20000033ff117230 */ /* 0x000fe40000004100 */
[----:B------:R-:W-:Y:S02]  /*0790*/  HADD2.F32 R4, -RZ, R4.H1_H1 ;  /* 0x30000004ff047230 */ /* 0x000fe40000004100 */
[----:B------:R-:W-:-:S03]  /*07a0*/  HADD2.F32 R6, -RZ, R6.H1_H1 ;  /* 0x30000006ff067230 */ /* 0x000fc60000004100 */
[----:B------:R-:W-:Y:S02]  /*07b0*/  FMUL.FTZ R4, R4, UR4 ;  /* 0x0000000404047c20 */ /* 0x000fe40008410000 */
[----:B------:R-:W-:Y:S01]  /*07c0*/  FMUL.FTZ R6, R6, UR4 ;  /* 0x0000000406067c20 */ /* 0x000fe20008410000 */
[----:B--2---:R-:W-:Y:S02]  /*07d0*/  HADD2.F32 R5, -RZ, R20.H0_H0 ;  /* 0x20000014ff057230 */ /* 0x004fe40000004100 */
[----:B------:R-:W-:Y:S02]  /*07e0*/  HADD2.F32 R9, -RZ, R21.H0_H0 ;  /* 0x20000015ff097230 */ /* 0x000fe40000004100 */
[----:B------:R-:W-:Y:S02]  /*07f0*/  HADD2.F32 R15, -RZ, R22.H0_H0 ;  /* 0x20000016ff0f7230 */ /* 0x000fe40000004100 */
[----:B------:R-:W-:Y:S01]  /*0800*/  FFMA.FTZ R116, R0, R3, R5 ;  /* 0x0000000300747223 */ /* 0x000fe20000010005 */
[----:B------:R-:W-:-:S02]  /*0810*/  HADD2.F32 R19, -RZ, R23.H0_H0 ;  /* 0x20000017ff137230 */ /* 0x000fc40000004100 */
[----:B------:R-:W-:Y:S01]  /*0820*/  FFMA.FTZ R18, R2, R7, R9 ;  /* 0x0000000702127223 */ /* 0x000fe20000010009 */
[----:B------:R-:W-:Y:S02]  /*0830*/  HADD2.F32 R9, -RZ, R23.H1_H1 ;  /* 0x30000017ff097230 */ /* 0x000fe40000004100 */
[----:B------:R-:W-:Y:S01]  /*0840*/  FFMA.FTZ R16, R16, R13, R15 ;  /* 0x0000000d10107223 */ /* 0x000fe2000001000f */
[----:B------:R-:W-:Y:S02]  /*0850*/  HADD2.F32 R13, -RZ, R48.H1_H1 ;  /* 0x30000030ff0d7230 */ /* 0x000fe40000004100 */
[----:B------:R-:W-:Y:S01]  /*0860*/  FFMA.FTZ R14, R10, R17, R19 ;  /* 0x000000110a0e7223 */ /* 0x000fe20000010013 */
[----:B------:R-:W-:Y:S02]  /*0870*/  HADD2.F32 R15, -RZ, R49.H1_H1 ;  /* 0x30000031ff0f7230 */ /* 0x000fe40000004100 */
[----:B------:R-:W-:Y:S02]  /*0880*/  HADD2.F32 R17, -RZ, R50.H1_H1 ;  /* 0x30000032ff117230 */ /* 0x000fe40000004100 */
[----:B------:R-:W-:-:S02]  /*0890*/  HADD2.F32 R19, -RZ, R51.H1_H1 ;  /* 0x30000033ff137230 */ /* 0x000fc40000004100 */
[----:B------:R-:W-:Y:S02]  /*08a0*/  HADD2.F32 R7, -RZ, R22.H1_H1 ;  /* 0x30000016ff077230 */ /* 0x000fe40000004100 */
[----:B------:R-:W-:Y:S02]  /*08b0*/  HADD2.F32 R5, -RZ, R21.H1_H1 ;  /* 0x30000015ff057230 */ /* 0x000fe40000004100 */
[----:B------:R-:W-:Y:S01]  /*08c0*/  FFMA.FTZ R19, R108, R19, R9 ;  /* 0x000000136c137223 */ /* 0x000fe20000010009 */
[----:B------:R-:W-:Y:S02]  /*08d0*/  HADD2.F32 R3, -RZ, R20.H1_H1 ;  /* 0x30000014ff037230 */ /* 0x000fe40000004100 */
[----:B------:R-:W-:Y:S01]  /*08e0*/  FFMA.FTZ R17, R6, R17, R7 ;  /* 0x0000001106117223 */ /* 0x000fe20000010007 */
[----:B------:R-:W-:Y:S01]  /*08f0*/  FFMA.FTZ R15, R8, R15, R5 ;  /* 0x0000000f080f7223 */ /* 0x000fe20000010005 */
[----:B------:R-:W-:Y:S01]  /*0900*/  F2FP.F16.F32.PACK_AB R111, R19, R14 ;  /* 0x0000000e136f723e */ /* 0x000fe200000000ff */
[----:B------:R-:W-:-:S02]  /*0910*/  FFMA.FTZ R13, R4, R13, R3 ;  /* 0x0000000d040d7223 */ /* 0x000fc40000010003 */
[----:B------:R-:W-:Y:S02]  /*0920*/  F2FP.F16.F32.PACK_AB R110, R17, R16 ;  /* 0x00000010116e723e */ /* 0x000fe400000000ff */
[----:B------:R-:W-:Y:S02]  /*0930*/  F2FP.F16.F32.PACK_AB R109, R15, R18 ;  /* 0x000000120f6d723e */ /* 0x000fe400000000ff */
[----:B------:R-:W-:Y:S01]  /*0940*/  F2FP.F16.F32.PACK_AB R108, R13, R116 ;  /* 0x000000740d6c723e */ /* 0x000fe200000000ff */
[----:B------:R-:W-:Y:S06]  /*0950*/  BRA `(.L_x_4892) ;  /* 0x0000000000907947 */ /* 0x000fec0003800000 */
.L_x_4891:
[----:B-----5:R-:W-:Y:S02]  /*0960*/  HADD2.F32 R0, -RZ, R4.H0_H0 ;  /* 0x20000004ff007230 */ /* 0x020fe40000004100 */
[----:B------:R-:W-:Y:S02]  /*0970*/  HADD2.F32 R3, -RZ, R48.H0_H0 ;  /* 0x20000030ff037230 */ /* 0x000fe40000004100 */
[----:B------:R-:W-:Y:S02]  /*0980*/  HADD2.F32 R9, -RZ, R6.H0_H0 ;  /* 0x20000006ff097230 */ /* 0x000fe40000004100 */
[----:B------:R-:W-:Y:S01]  /*0990*/  FMUL.FTZ R0, R0, UR4 ;  /* 0x0000000400007c20 */ /* 0x000fe20008410000 */
[----:B------:R-:W-:Y:S02]  /*09a0*/  HADD2.F32 R4, -RZ, R4.H1_H1 ;  /* 0x30000004ff047230 */ /* 0x000fe40000004100 */
[--C-:B------:R-:W-:Y:S02]  /*09b0*/  HADD2.F32 R2, -RZ, R5.reuse.H0_H0 ;  /* 0x20000005ff027230 */ /* 0x100fe40000004100 */
[----:B------:R-:W-:Y:S01]  /*09c0*/  FMUL.FTZ R116, R0, R3 ;  /* 0x0000000300747220 */ /* 0x000fe20000410000 */
[----:B------:R-:W-:-:S02]  /*09d0*/  HADD2.F32 R8, -RZ, R5.H1_H1 ;  /* 0x30000005ff087230 */ /* 0x000fc40000004100 */
[----:B------:R-:W-:Y:S01]  /*09e0*/  FMUL.FTZ R9, R9, UR4 ;  /* 0x0000000409097c20 */ /* 0x000fe20008410000 */
[----:B------:R-:W-:Y:S02]  /*09f0*/  HADD2.F32 R6, -RZ, R6.H1_H1 ;  /* 0x30000006ff067230 */ /* 0x000fe40000004100 */
[----:B------:R-:W-:Y:S01]  /*0a00*/  FMUL.FTZ R2, R2, UR4 ;  /* 0x0000000402027c20 */ /* 0x000fe20008410000 */
[--C-:B------:R-:W-:Y:S02]  /*0a10*/  HADD2.F32 R10, -RZ, R7.reuse.H0_H0 ;  /* 0x20000007ff0a7230 */ /* 0x100fe40000004100 */
[----:B------:R-:W-:Y:S01]  /*0a20*/  FMUL.FTZ R8, R8, UR4 ;  /* 0x0000000408087c20 */ /* 0x000fe20008410000 */
[----:B------:R-:W-:Y:S02]  /*0a30*/  HADD2.F32 R19, -RZ, R7.H1_H1 ;  /* 0x30000007ff137230 */ /* 0x000fe40000004100 */
[----:B------:R-:W-:Y:S01]  /*0a40*/  FMUL.FTZ R6, R6, UR4 ;  /* 0x0000000406067c20 */ /* 0x000fe20008410000 */
[----:B------:R-:W-:-:S02]  /*0a50*/  HADD2.F32 R5, -RZ, R49.H0_H0 ;  /* 0x20000031ff057230 */ /* 0x000fc40000004100 */
[----:B------:R-:W-:Y:S01]  /*0a60*/  FMUL.FTZ R10, R10, UR4 ;  /* 0x000000040a0a7c20 */ /* 0x000fe20008410000 */
[----:B------:R-:W-:Y:S02]  /*0a70*/  HADD2.F32 R16, -RZ, R50.H0_H0 ;  /* 0x20000032ff107230 */ /* 0x000fe40000004100 */
[----:B------:R-:W-:Y:S01]  /*0a80*/  FMUL.FTZ R19, R19, UR4 ;  /* 0x0000000413137c20 */ /* 0x000fe20008410000 */
[----:B------:R-:W-:Y:S02]  /*0a90*/  HADD2.F32 R7, -RZ, R51.H0_H0 ;  /* 0x20000033ff077230 */ /* 0x000fe40000004100 */
[----:B------:R-:W-:Y:S01]  /*0aa0*/  FMUL.FTZ R4, R4, UR4 ;  /* 0x0000000404047c20 */ /* 0x000fe20008410000 */
[----:B------:R-:W-:Y:S02]  /*0ab0*/  HADD2.F32 R13, -RZ, R48.H1_H1 ;  /* 0x30000030ff0d7230 */ /* 0x000fe40000004100 */
[----:B------:R-:W-:Y:S01]  /*0ac0*/  FMUL.FTZ R18, R2, R5 ;  /* 0x0000000502127220 */ /* 0x000fe20000410000 */
[----:B------:R-:W-:-:S02]  /*0ad0*/  HADD2.F32 R15, -RZ, R49.H1_H1 ;  /* 0x30000031ff0f7230 */ /* 0x000fc40000004100 */
[----:B------:R-:W-:Y:S01]  /*0ae0*/  FMUL.FTZ R16, R9, R16 ;  /* 0x0000001009107220 */ /* 0x000fe20000410000 */
[----:B------:R-:W-:Y:S02]  /*0af0*/  HADD2.F32 R17, -RZ, R50.H1_H1 ;  /* 0x30000032ff117230 */ /* 0x000fe40000004100 */
[----:B------:R-:W-:Y:S01]  /*0b00*/  FMUL.FTZ R14, R10, R7 ;  /* 0x000000070a0e7220 */ /* 0x000fe20000410000 */
[----:B------:R-:W-:Y:S02]  /*0b10*/  HADD2.F32 R0, -RZ, R51.H1_H1 ;  /* 0x30000033ff007230 */ /* 0x000fe40000004100 */
[----:B------:R-:W-:Y:S01]  /*0b20*/  FMUL.FTZ R15, R8, R15 ;  /* 0x0000000f080f7220 */ /* 0x000fe20000410000 */
[----:B------:R-:W-:Y:S01]  /*0b30*/  FMUL.FTZ R13, R4, R13 ;  /* 0x0000000d040d7220 */ /* 0x000fe20000410000 */
[----:B------:R-:W-:Y:S01]  /*0b40*/  FMUL.FTZ R17, R6, R17 ;  /* 0x0000001106117220 */ /* 0x000fe20000410000 */
[----:B------:R-:W-:Y:S02]  /*0b50*/  FMUL.FTZ R19, R19, R0 ;  /* 0x0000000013137220 */ /* 0x000fe40000410000 */
[----:B------:R-:W-:-:S02]  /*0b60*/  F2FP.F16.F32.PACK_AB R109, R15, R18 ;  /* 0x000000120f6d723e */ /* 0x000fc400000000ff */
[----:B------:R-:W-:Y:S02]  /*0b70*/  F2FP.F16.F32.PACK_AB R110, R17, R16 ;  /* 0x00000010116e723e */ /* 0x000fe400000000ff */
[----:B------:R-:W-:Y:S02]  /*0b80*/  F2FP.F16.F32.PACK_AB R111, R19, R14 ;  /* 0x0000000e136f723e */ /* 0x000fe400000000ff */
[----:B------:R-:W-:-:S07]  /*0b90*/  F2FP.F16.F32.PACK_AB R108, R13, R116 ;  /* 0x000000740d6c723e */ /* 0x000fce00000000ff */
.L_x_4892:
[----:B------:R-:W1:Y:S01]  /*0ba0*/  LDC.64 R160, c[0x0][0x3a8] ;  /* 0x0000ea00ffa07b82 */ /* 0x000e620000000a00 */
[----:B------:R-:W-:-:S05]  /*0bb0*/  IADD3 R10, PT, PT, R11, 0x80, RZ ;  /* 0x000000800b0a7810 */ /* 0x000fca0007ffe0ff */
[----:B------:R-:W-:Y:S02]  /*0bc0*/  IMAD.WIDE.U32 R4, R10, 0x10, R154 ;  /* 0x000000100a047825 */ /* 0x000fe400078e009a */
[----:B------:R-:W2:Y:S02]  /*0bd0*/  @P0 LDC.64 R8, c[0x0][0x3a0] ;  /* 0x0000e800ff080b82 */ /* 0x000ea40000000a00 */
[----:B-1----:R-:W-:-:S05]  /*0be0*/  IMAD.WIDE.U32 R2, R11, 0x10, R160 ;  /* 0x000000100b027825 */ /* 0x002fca00078e00a0 */
[----:B------:R1:W-:Y:S01]  /*0bf0*/  STG.E.128 desc[UR8][R2.64], R108 ;  /* 0x0000006c02007986 */ /* 0x0003e2000c101d08 */
[----:B--2---:R-:W-:-:S03]  /*0c00*/  @P0 IMAD.WIDE.U32 R8, R10, 0x10, R8 ;  /* 0x000000100a080825 */ /* 0x004fc600078e0008 */
[----:B------:R-:W5:Y:S04]  /*0c10*/  LDG.E.128 R4, desc[UR8][R4.64] ;  /* 0x0000000804047981 */ /* 0x000f68000c1e1d00 */
[----:B------:R1:W5:Y:S01]  /*0c20*/  @P0 LDG.E.128 R20, desc[UR8][R8.64] ;  /* 0x0000000808140981 */ /* 0x000362000c1e1d00 */
[----:B------:R-:W-:Y:S05]  /*0c30*/  @!P0 BRA `(.L_x_4893) ;  /* 0x0000000000b48947 */ /* 0x000fea0003800000 */
[--C-:B-----5:R-:W-:Y:S02]  /*0c40*/  HADD2.F32 R0, -RZ, R4.reuse.H0_H0 ;  /* 0x20000004ff007230 */ /* 0x120fe40000004100 */
[----:B-1----:R-:W-:Y:S02]  /*0c50*/  HADD2.F32 R9, -RZ, R4.H1_H1 ;  /* 0x30000004ff097230 */ /* 0x002fe40000004100 */
[----:B------:R-:W-:Y:S02]  /*0c60*/  HADD2.F32 R2, -RZ, R5.H0_H0 ;  /* 0x20000005ff027230 */ /* 0x000fe40000004100 */
[----:B------:R-:W-:Y:S01]  /*0c70*/  FMUL.FTZ R0, R0, UR4 ;  /* 0x0000000400007c20 */ /* 0x000fe20008410000 */
[--C-:B------:R-:W-:Y:S02]  /*0c80*/  HADD2.F32 R4, -RZ, R6.reuse.H0_H0 ;  /* 0x20000006ff047230 */ /* 0x100fe40000004100 */
[----:B------:R-:W-:Y:S02]  /*0c90*/  HADD2.F32 R112, -RZ, R6.H1_H1 ;  /* 0x30000006ff707230 */ /* 0x000fe40000004100 */
[----:B------:R-:W-:Y:S01]  /*0ca0*/  FMUL.FTZ R2, R2, UR4 ;  /* 0x0000000402027c20 */ /* 0x000fe20008410000 */
[----:B------:R-:W-:-:S02]  /*0cb0*/  HADD2.F32 R6, -RZ, R7.H0_H0 ;  /* 0x20000007ff067230 */ /* 0x000fc40000004100 */
[----:B------:R-:W-:Y:S01]  /*0cc0*/  FMUL.FTZ R4, R4, UR4 ;  /* 0x0000000404047c20 */ /* 0x000fe20008410000 */
[----:B------:R-:W-:Y:S02]  /*0cd0*/  HADD2.F32 R114, -RZ, R7.H1_H1 ;  /* 0x30000007ff727230 */ /* 0x000fe40000004100 */
[----:B------:R-:W-:Y:S01]  /*0ce0*/  FMUL.FTZ R112, R112, UR4 ;  /* 0x0000000470707c20 */ /* 0x000fe20008410000 */
[----:B------:R-:W-:Y:S02]  /*0cf0*/  HADD2.F32 R110, -RZ, R5.H1_H1 ;  /* 0x30000005ff6e7230 */ /* 0x000fe40000004100 */
[----:B------:R-:W-:Y:S01]  /*0d00*/  FMUL.FTZ R108, R6, UR4 ;  /* 0x00000004066c7c20 */ /* 0x000fe20008410000 */
[----:B------:R-:W-:Y:S02]  /*0d10*/  HADD2.F32 R7, -RZ, R45.H0_H0 ;  /* 0x2000002dff077230 */ /* 0x000fe40000004100 */
[----:B------:R-:W-:Y:S01]  /*0d20*/  FMUL.FTZ R114, R114, UR4 ;  /* 0x0000000472727c20 */ /* 0x000fe20008410000 */
[----:B------:R-:W-:-:S02]  /*0d30*/  HADD2.F32 R109, -RZ, R21.H0_H0 ;  /* 0x20000015ff6d7230 */ /* 0x000fc40000004100 */
[----:B------:R-:W-:Y:S01]  /*0d40*/  FMUL.FTZ R110, R110, UR4 ;  /* 0x000000046e6e7c20 */ /* 0x000fe20008410000 */
[----:B------:R-:W-:Y:S02]  /*0d50*/  HADD2.F32 R3, -RZ, R44.H0_H0 ;  /* 0x2000002cff037230 */ /* 0x000fe40000004100 */
[----:B------:R-:W-:Y:S02]  /*0d60*/  HADD2.F32 R5, -RZ, R20.H0_H0 ;  /* 0x20000014ff057230 */ /* 0x000fe40000004100 */
[----:B------:R-:W-:Y:S01]  /*0d70*/  FFMA.FTZ R6, R2, R7, R109 ;  /* 0x0000000702067223 */ /* 0x000fe2000001006d */
[----:B------:R-:W-:Y:S02]  /*0d80*/  HADD2.F32 R111, -RZ, R46.H0_H0 ;  /* 0x2000002eff6f7230 */ /* 0x000fe40000004100 */
[----:B------:R-:W-:Y:S02]  /*0d90*/  HADD2.F32 R113, -RZ, R22.H0_H0 ;  /* 0x20000016ff717230 */ /* 0x000fe40000004100 */
[----:B------:R-:W-:Y:S01]  /*0da0*/  FFMA.FTZ R8, R0, R3, R5 ;  /* 0x0000000300087223 */ /* 0x000fe20000010005 */
[----:B------:R-:W-:-:S02]  /*0db0*/  HADD2.F32 R115, -RZ, R47.H0_H0 ;  /* 0x2000002fff737230 */ /* 0x000fc40000004100 */
[----:B------:R-:W-:Y:S01]  /*0dc0*/  FMUL.FTZ R3, R9, UR4 ;  /* 0x0000000409037c20 */ /* 0x000fe20008410000 */
[----:B------:R-:W-:Y:S02]  /*0dd0*/  HADD2.F32 R117, -RZ, R23.H0_H0 ;  /* 0x20000017ff757230 */ /* 0x000fe40000004100 */
[----:B------:R-:W-:Y:S01]  /*0de0*/  FFMA.FTZ R4, R4, R111, R113 ;  /* 0x0000006f04047223 */ /* 0x000fe20000010071 */
[----:B------:R-:W-:Y:S02]  /*0df0*/  HADD2.F32 R0, -RZ, R44.H1_H1 ;  /* 0x3000002cff007230 */ /* 0x000fe40000004100 */
[----:B------:R-:W-:Y:S02]  /*0e00*/  HADD2.F32 R5, -RZ, R45.H1_H1 ;  /* 0x3000002dff057230 */ /* 0x000fe40000004100 */
[----:B------:R-:W-:Y:S01]  /*0e10*/  FFMA.FTZ R2, R108, R115, R117 ;  /* 0x000000736c027223 */ /* 0x000fe20000010075 */
[----:B------:R-:W-:Y:S02]  /*0e20*/  HADD2.F32 R108, -RZ, R20.H1_H1 ;  /* 0x30000014ff6c7230 */ /* 0x000fe40000004100 */
[----:B------:R-:W-:-:S02]  /*0e30*/  HADD2.F32 R109, -RZ, R21.H1_H1 ;  /* 0x30000015ff6d7230 */ /* 0x000fc40000004100 */
[----:B------:R-:W-:Y:S02]  /*0e40*/  HADD2.F32 R7, -RZ, R46.H1_H1 ;  /* 0x3000002eff077230 */ /* 0x000fe40000004100 */
[----:B------:R-:W-:Y:S01]  /*0e50*/  FFMA.FTZ R3, R3, R0, R108 ;  /* 0x0000000003037223 */ /* 0x000fe2000001006c */
[----:B------:R-:W-:Y:S02]  /*0e60*/  HADD2.F32 R111, -RZ, R22.H1_H1 ;  /* 0x30000016ff6f7230 */ /* 0x000fe40000004100 */
[----:B------:R-:W-:Y:S01]  /*0e70*/  FFMA.FTZ R5, R110, R5, R109 ;  /* 0x000000056e057223 */ /* 0x000fe2000001006d */
[----:B------:R-:W-:Y:S02]  /*0e80*/  HADD2.F32 R113, -RZ, R47.H1_H1 ;  /* 0x3000002fff717230 */ /* 0x000fe40000004100 */
[----:B------:R-:W-:Y:S02]  /*0e90*/  HADD2.F32 R115, -RZ, R23.H1_H1 ;  /* 0x30000017ff737230 */ /* 0x000fe40000004100 */
[----:B------:R-:W-:Y:S01]  /*0ea0*/  FFMA.FTZ R7, R112, R7, R111 ;  /* 0x0000000770077223 */ /* 0x000fe2000001006f */
[----:B------:R-:W-:-:S02]  /*0eb0*/  F2FP.F16.F32.PACK_AB R109, R5, R6 ;  /* 0x00000006056d723e */ /* 0x000fc400000000ff */
[----:B------:R-:W-:Y:S01]  /*0ec0*/  F2FP.F16.F32.PACK_AB R108, R3, R8 ;  /* 0x00000008036c723e */ /* 0x000fe200000000ff */
[----:B------:R-:W-:Y:S01]  /*0ed0*/  FFMA.FTZ R9, R114, R113, R115 ;  /* 0x0000007172097223 */ /* 0x000fe20000010073 */
[----:B------:R-:W-:-:S04]  /*0ee0*/  F2FP.F16.F32.PACK_AB R110, R7, R4 ;  /* 0x00000004076e723e */ /* 0x000fc800000000ff */
[----:B------:R-:W-:Y:S01]  /*0ef0*/  F2FP.F16.F32.PACK_AB R111, R9, R2 ;  /* 0x00000002096f723e */ /* 0x000fe200000000ff */
[----:B------:R-:W-:Y:S06]  /*0f00*/  BRA `(.L_x_4894) ;  /* 0x0000000000907947 */ /* 0x000fec0003800000 */
.L_x_4893:
        /* <DEDUP_REMOVED lines=17> */
[--C-:B------:R-:W-:Y:S02]  /*1020*/  HADD2.F32 R3, -RZ, R44.reuse.H0_H0 ;  /* 0x2000002cff037230 */ /* 0x100fe40000004100 */
[----:B------:R-:W-:Y:S01]  /*1030*/  FMUL.FTZ R6, R2, R5 ;  /* 0x0000000502067220 */ /* 0x000fe20000410000 */
[--C-:B------:R-:W-:Y:S02]  /*1040*/  HADD2.F32 R111, -RZ, R47.reuse.H0_H0 ;  /* 0x2000002fff6f7230 */ /* 0x100fe40000004100 */
[----:B------:R-:W-:Y:S01]  /*1050*/  FMUL.FTZ R4, R4, R7 ;  /* 0x0000000704047220 */ /* 0x000fe20000410000 */
[----:B------:R-:W-:Y:S02]  /*1060*/  HADD2.F32 R7, -RZ, R47.H1_H1 ;  /* 0x3000002fff077230 */ /* 0x000fe40000004100 */
[----:B------:R-:W-:Y:S01]  /*1070*/  FMUL.FTZ R8, R0, R3 ;  /* 0x0000000300087220 */ /* 0x000fe20000410000 */
[----:B------:R-:W-:-:S02]  /*1080*/  HADD2.F32 R0, -RZ, R44.H1_H1 ;  /* 0x3000002cff007230 */ /* 0x000fc40000004100 */
[----:B------:R-:W-:Y:S01]  /*1090*/  FMUL.FTZ R2, R110, R111 ;  /* 0x0000006f6e027220 */ /* 0x000fe20000410000 */
[----:B------:R-:W-:Y:S02]  /*10a0*/  HADD2.F32 R5, -RZ, R45.H1_H1 ;  /* 0x3000002dff057230 */ /* 0x000fe40000004100 */
[----:B------:R-:W-:Y:S01]  /*10b0*/  FMUL.FTZ R3, R9, UR4 ;  /* 0x0000000409037c20 */ /* 0x000fe20008410000 */
        /* <DEDUP_REMOVED lines=9> */
.L_x_4894:
[----:B------:R-:W1:Y:S01]  /*1150*/  @P0 LDC.64 R120, c[0x0][0x3a0] ;  /* 0x0000e800ff780b82 */ /* 0x000e620000000a00 */
[----:B------:R-:W-:Y:S01]  /*1160*/  IADD3 R0, PT, PT, R11, 0x100, RZ ;  /* 0x000001000b007810 */ /* 0x000fe20007ffe0ff */
[----:B------:R-:W-:-:S04]  /*1170*/  IMAD.WIDE.U32 R118, R10, 0x10, R160 ;  /* 0x000000100a767825 */ /* 0x000fc800078e00a0 */
[C---:B------:R-:W-:Y:S01]  /*1180*/  IMAD.WIDE.U32 R112, R0.reuse, 0x10, R154 ;  /* 0x0000001000707825 */ /* 0x040fe200078e009a */
[----:B------:R2:W-:Y:S05]  /*1190*/  STG.E.128 desc[UR8][R118.64], R108 ;  /* 0x0000006c76007986 */ /* 0x0005ea000c101d08 */
[----:B------:R-:W5:Y:S01]  /*11a0*/  LDG.E.128 R112, desc[UR8][R112.64] ;  /* 0x0000000870707981 */ /* 0x000f62000c1e1d00 */
[----:B-1----:R-:W-:-:S05]  /*11b0*/  @P0 IMAD.WIDE.U32 R120, R0, 0x10, R120 ;  /* 0x0000001000780825 */ /* 0x002fca00078e0078 */
[----:B------:R2:W5:Y:S01]  /*11c0*/  @P0 LDG.E.128 R20, desc[UR8][R120.64] ;  /* 0x0000000878140981 */ /* 0x000562000c1e1d00 */
[----:B------:R-:W-:Y:S05]  /*11d0*/  @!P0 BRA `(.L_x_4895) ;  /* 0x0000000000b48947 */ /* 0x000fea0003800000 */
[----:B--2--5:R-:W-:Y:S02]  /*11e0*/  HADD2.F32 R110, -RZ, R113.H0_H0 ;  /* 0x20000071ff6e7230 */ /* 0x024fe40000004100 */
[----:B------:R-:W-:Y:S02]  /*11f0*/  HADD2.F32 R108, -RZ, R112.H0_H0 ;  /* 0x20000070ff6c7230 */ /* 0x000fe40000004100 */
[----:B------:R-:W-:Y:S02]  /*1200*/  HADD2.F32 R117, -RZ, R114.H0_H0 ;  /* 0x20000072ff757230 */ /* 0x000fe40000004100 */
        /* <DEDUP_REMOVED lines=9> */
[----:B------:R-:W-:Y:S01]  /*12a0*/  FMUL.FTZ R118, R118, UR4 ;  /* 0x0000000476767c20 */ /* 0x000fe20008410000 */
[----:B------:R-:W-:Y:S02]  /*12b0*/  HADD2.F32 R120, -RZ, R42.H0_H0 ;  /* 0x2000002aff787230 */ /* 0x000fe40000004100 */
[----:B------:R-:W-:-:S02]  /*12c0*/  HADD2.F32 R126, -RZ, R22.H0_H0 ;  /* 0x20000016ff7e7230 */ /* 0x000fc40000004100 */
[----:B------:R-:W-:Y:S01]  /*12d0*/  FFMA.FTZ R124, R108, R109, R119 ;  /* 0x0000006d6c7c7223 */ /* 0x000fe20000010077 */
[----:B------:R-:W-:Y:S02]  /*12e0*/  HADD2.F32 R121, -RZ, R115.H1_H1 ;  /* 0x30000073ff797230 */ /* 0x000fe40000004100 */
[----:B------:R-:W-:Y:S02]  /*12f0*/  HADD2.F32 R112, -RZ, R112.H1_H1 ;  /* 0x30000070ff707230 */ /* 0x000fe40000004100 */
[----:B------:R-:W-:Y:S01]  /*1300*/  FFMA.FTZ R120, R117, R120, R126 ;  /* 0x0000007875787223 */ /* 0x000fe2000001007e */
[----:B------:R-:W-:Y:S02]  /*1310*/  HADD2.F32 R113, -RZ, R113.H1_H1 ;  /* 0x30000071ff717230 */ /* 0x000fe40000004100 */
[----:B------:R-:W-:Y:S01]  /*1320*/  FMUL.FTZ R121, R121, UR4 ;  /* 0x0000000479797c20 */ /* 0x000fe20008410000 */
[----:B------:R-:W-:Y:S02]  /*1330*/  HADD2.F32 R114, -RZ, R114.H1_H1 ;  /* 0x30000072ff727230 */ /* 0x000fe40000004100 */
[----:B------:R-:W-:Y:S01]  /*1340*/  FMUL.FTZ R112, R112, UR4 ;  /* 0x0000000470707c20 */ /* 0x000fe20008410000 */
[----:B------:R-:W-:-:S02]  /*1350*/  HADD2.F32 R115, -RZ, R43.H0_H0 ;  /* 0x2000002bff737230 */ /* 0x000fc40000004100 */
[----:B------:R-:W-:Y:S01]  /*1360*/  FMUL.FTZ R113, R113, UR4 ;  /* 0x0000000471717c20 */ /* 0x000fe20008410000 */
[----:B------:R-:W-:Y:S02]  /*1370*/  HADD2.F32 R125, -RZ, R23.H0_H0 ;  /* 0x20000017ff7d7230 */ /* 0x000fe40000004100 */
[----:B------:R-:W-:Y:S01]  /*1380*/  FMUL.FTZ R114, R114, UR4 ;  /* 0x0000000472727c20 */ /* 0x000fe20008410000 */
[----:B------:R-:W-:Y:S02]  /*1390*/  HADD2.F32 R110, -RZ, R43.H1_H1 ;  /* 0x3000002bff6e7230 */ /* 0x000fe40000004100 */
[----:B------:R-:W-:Y:S02]  /*13a0*/  HADD2.F32 R128, -RZ, R23.H1_H1 ;  /* 0x30000017ff807230 */ /* 0x000fe40000004100 */
[----:B------:R-:W-:Y:S01]  /*13b0*/  FFMA.FTZ R118, R118, R115, R125 ;  /* 0x0000007376767223 */ /* 0x000fe2000001007d */
[----:B------:R-:W-:Y:S02]  /*13c0*/  HADD2.F32 R119, -RZ, R40.H1_H1 ;  /* 0x30000028ff777230 */ /* 0x000fe40000004100 */
[----:B------:R-:W-:-:S02]  /*13d0*/  HADD2.F32 R109, -RZ, R20.H1_H1 ;  /* 0x30000014ff6d7230 */ /* 0x000fc40000004100 */
[----:B------:R-:W-:Y:S01]  /*13e0*/  FFMA.FTZ R125, R121, R110, R128 ;  /* 0x0000006e797d7223 */ /* 0x000fe20000010080 */
[----:B------:R-:W-:Y:S02]  /*13f0*/  HADD2.F32 R108, -RZ, R41.H1_H1 ;  /* 0x30000029ff6c7230 */ /* 0x000fe40000004100 */
[----:B------:R-:W-:Y:S02]  /*1400*/  HADD2.F32 R126, -RZ, R21.H1_H1 ;  /* 0x30000015ff7e7230 */ /* 0x000fe40000004100 */
[----:B------:R-:W-:Y:S01]  /*1410*/  FFMA.FTZ R119, R112, R119, R109 ;  /* 0x0000007770777223 */ /* 0x000fe2000001006d */
[----:B------:R-:W-:Y:S02]  /*1420*/  HADD2.F32 R123, -RZ, R42.H1_H1 ;  /* 0x3000002aff7b7230 */ /* 0x000fe40000004100 */
[----:B------:R-:W-:Y:S02]  /*1430*/  HADD2.F32 R111, -RZ, R22.H1_H1 ;  /* 0x30000016ff6f7230 */ /* 0x000fe40000004100 */
[----:B------:R-:W-:Y:S01]  /*1440*/  FFMA.FTZ R121, R113, R108, R126 ;  /* 0x0000006c71797223 */ /* 0x000fe2000001007e */
[----:B------:R-:W-:-:S02]  /*1450*/  F2FP.F16.F32.PACK_AB R108, R119, R124 ;  /* 0x0000007c776c723e */ /* 0x000fc400000000ff */
[----:B------:R-:W-:Y:S01]  /*1460*/  FFMA.FTZ R123, R114, R123, R111 ;  /* 0x0000007b727b7223 */ /* 0x000fe2000001006f */
[----:B------:R-:W-:Y:S02]  /*1470*/  F2FP.F16.F32.PACK_AB R111, R125, R118 ;  /* 0x000000767d6f723e */ /* 0x000fe400000000ff */
[----:B------:R-:W-:Y:S02]  /*1480*/  F2FP.F16.F32.PACK_AB R109, R121, R122 ;  /* 0x0000007a796d723e */ /* 0x000fe400000000ff */
[----:B------:R-:W-:Y:S01]  /*1490*/  F2FP.F16.F32.PACK_AB R110, R123, R120 ;  /* 0x000000787b6e723e */ /* 0x000fe200000000ff */
[----:B------:R-:W-:Y:S06]  /*14a0*/  BRA `(.L_x_4896) ;  /* 0x0000000000907947 */ /* 0x000fec0003800000 */
.L_x_4895:
[----:B--2--5:R-:W-:Y:S02]  /*14b0*/  HADD2.F32 R110, -RZ, R113.H0_H0 ;  /* 0x20000071ff6e7230 */ /* 0x024fe40000004100 */
[----:B------:R-:W-:Y:S02]  /*14c0*/  HADD2.F32 R108, -RZ, R112.H0_H0 ;  /* 0x20000070ff6c7230 */ /* 0x000fe40000004100 */
[----:B------:R-:W-:Y:S02]  /*14d0*/  HADD2.F32 R111, -RZ, R41.H0_H0 ;  /* 0x20000029ff6f7230 */ /* 0x000fe40000004100 */
[----:B------:R-:W-:Y:S01]  /*14e0*/  FMUL.FTZ R110, R110, UR4 ;  /* 0x000000046e6e7c20 */ /* 0x000fe20008410000 */
[----:B------:R-:W-:Y:S02]  /*14f0*/  HADD2.F32 R109, -RZ, R40.H0_H0 ;  /* 0x20000028ff6d7230 */ /* 0x000fe40000004100 */
[----:B------:R-:W-:Y:S01]  /*1500*/  FMUL.FTZ R108, R108, UR4 ;  /* 0x000000046c6c7c20 */ /* 0x000fe20008410000 */
        /* <DEDUP_REMOVED lines=8> */
[----:B------:R-:W-:-:S02]  /*1590*/  HADD2.F32 R114, -RZ, R114.H1_H1 ;  /* 0x30000072ff727230 */ /* 0x000fc40000004100 */
[----:B------:R-:W-:Y:S01]  /*15a0*/  FMUL.FTZ R112, R112, UR4 ;  /* 0x0000000470707c20 */ /* 0x000fe20008410000 */
[----:B------:R-:W-:Y:S02]  /*15b0*/  HADD2.F32 R118, -RZ, R115.H0_H0 ;  /* 0x20000073ff767230 */ /* 0x000fe40000004100 */
[----:B------:R-:W-:Y:S01]  /*15c0*/  FMUL.FTZ R113, R113, UR4 ;  /* 0x0000000471717c20 */ /* 0x000fe20008410000 */
[--C-:B------:R-:W-:Y:S02]  /*15d0*/  HADD2.F32 R110, -RZ, R43.reuse.H1_H1 ;  /* 0x3000002bff6e7230 */ /* 0x100fe40000004100 */
        /* <DEDUP_REMOVED lines=8> */
[----:B------:R-:W-:Y:S01]  /*1660*/  FMUL.FTZ R118, R118, R115 ;  /* 0x0000007376767220 */ /* 0x000fe20000410000 */
[----:B------:R-:W-:Y:S02]  /*1670*/  HADD2.F32 R123, -RZ, R42.H1_H1 ;  /* 0x3000002aff7b7230 */ /* 0x000fe40000004100 */
[----:B------:R-:W-:Y:S01]  /*1680*/  FMUL.FTZ R119, R112, R119 ;  /* 0x0000007770777220 */ /* 0x000fe20000410000 */
[----:B------:R-:W-:Y:S01]  /*1690*/  FMUL.FTZ R121, R113, R108 ;  /* 0x0000006c71797220 */ /* 0x000fe20000410000 */
[----:B------:R-:W-:Y:S01]  /*16a0*/  F2FP.F16.F32.PACK_AB R111, R125, R118 ;  /* 0x000000767d6f723e */ /* 0x000fe200000000ff */
[----:B------:R-:W-:-:S02]  /*16b0*/  FMUL.FTZ R123, R114, R123 ;  /* 0x0000007b727b7220 */ /* 0x000fc40000410000 */
[----:B------:R-:W-:Y:S02]  /*16c0*/  F2FP.F16.F32.PACK_AB R108, R119, R124 ;  /* 0x0000007c776c723e */ /* 0x000fe400000000ff */
[----:B------:R-:W-:Y:S02]  /*16d0*/  F2FP.F16.F32.PACK_AB R109, R121, R122 ;  /* 0x0000007a796d723e */ /* 0x000fe400000000ff */
[----:B------:R-:W-:-:S07]  /*16e0*/  F2FP.F16.F32.PACK_AB R110, R123, R120 ;  /* 0x000000787b6e723e */ /* 0x000fce00000000ff */
.L_x_4896:
        /* <DEDUP_REMOVED lines=10> */
[--C-:B------:R-:W-:Y:S02]  /*1790*/  HADD2.F32 R127, -RZ, R115.reuse.H0_H0 ;  /* 0x20000073ff7f7230 */ /* 0x100fe40000004100 */
[----:B------:R-:W-:Y:S02]  /*17a0*/  HADD2.F32 R108, -RZ, R112.H0_H0 ;  /* 0x20000070ff6c7230 */ /* 0x000fe40000004100 */
[----:B------:R-:W-:Y:S01]  /*17b0*/  FMUL.FTZ R110, R110, UR4 ;  /* 0x000000046e6e7c20 */ /* 0x000fe20008410000 */
[----:B------:R-:W-:Y:S02]  /*17c0*/  HADD2.F32 R126, -RZ, R114.H0_H0 ;  /* 0x20000072ff7e7230 */ /* 0x000fe40000004100 */
[----:B------:R-:W-:Y:S01]  /*17d0*/  FMUL.FTZ R127, R127, UR4 ;  /* 0x000000047f7f7c20 */ /* 0x000fe20008410000 */
[----:B------:R-:W-:-:S02]  /*17e0*/  HADD2.F32 R129, -RZ, R115.H1_H1 ;  /* 0x30000073ff817230 */ /* 0x000fc40000004100 */
[----:B------:R-:W-:Y:S01]  /*17f0*/  FMUL.FTZ R108, R108, UR4 ;  /* 0x000000046c6c7c20 */ /* 0x000fe20008410000 */
[----:B------:R-:W-:Y:S02]  /*1800*/  HADD2.F32 R111, -RZ, R37.H0_H0 ;  /* 0x20000025ff6f7230 */ /* 0x000fe40000004100 */
[----:B------:R-:W-:Y:S01]  /*1810*/  FMUL.FTZ R126, R126, UR4 ;  /* 0x000000047e7e7c20 */ /* 0x000fe20008410000 */
[----:B------:R-:W-:Y:S02]  /*1820*/  HADD2.F32 R133, -RZ, R21.H0_H0 ;  /* 0x20000015ff857230 */ /* 0x000fe40000004100 */
[----:B------:R-:W-:Y:S01]  /*1830*/  FMUL.FTZ R129, R129, UR4 ;  /* 0x0000000481817c20 */ /* 0x000fe20008410000 */
[----:B------:R-:W-:Y:S02]  /*1840*/  HADD2.F32 R128, -RZ, R39.H0_H0 ;  /* 0x20000027ff807230 */ /* 0x000fe40000004100 */
[----:B------:R-:W-:Y:S02]  /*1850*/  HADD2.F32 R136, -RZ, R23.H0_H0 ;  /* 0x20000017ff887230 */ /* 0x000fe40000004100 */
[----:B------:R-:W-:Y:S01]  /*1860*/  FFMA.FTZ R132, R110, R111, R133 ;  /* 0x0000006f6e847223 */ /* 0x000fe20000010085 */
[----:B------:R-:W-:-:S02]  /*1870*/  HADD2.F32 R109, -RZ, R36.H0_H0 ;  /* 0x20000024ff6d7230 */ /* 0x000fc40000004100 */
[----:B------:R-:W-:Y:S02]  /*1880*/  HADD2.F32 R131, -RZ, R20.H0_H0 ;  /* 0x20000014ff837230 */ /* 0x000fe40000004100 */
[----:B------:R-:W-:Y:S01]  /*1890*/  FFMA.FTZ R128, R127, R128, R136 ;  /* 0x000000807f807223 */ /* 0x000fe20000010088 */
[----:B------:R-:W-:Y:S02]  /*18a0*/  HADD2.F32 R115, -RZ, R38.H0_H0 ;  /* 0x20000026ff737230 */ /* 0x000fe40000004100 */
[----:B------:R-:W-:Y:S02]  /*18b0*/  HADD2.F32 R135, -RZ, R22.H0_H0 ;  /* 0x20000016ff877230 */ /* 0x000fe40000004100 */
[----:B------:R-:W-:Y:S01]  /*18c0*/  FFMA.FTZ R134, R108, R109, R131 ;  /* 0x0000006d6c867223 */ /* 0x000fe20000010083 */
[----:B------:R-:W-:Y:S02]  /*18d0*/  HADD2.F32 R112, -RZ, R112.H1_H1 ;  /* 0x30000070ff707230 */ /* 0x000fe40000004100 */
[----:B------:R-:W-:-:S02]  /*18e0*/  HADD2.F32 R113, -RZ, R113.H1_H1 ;  /* 0x30000071ff717230 */ /* 0x000fc40000004100 */
[----:B------:R-:W-:Y:S01]  /*18f0*/  FFMA.FTZ R130, R126, R115, R135 ;  /* 0x000000737e827223 */ /* 0x000fe20000010087 */
[----:B------:R-:W-:Y:S02]  /*1900*/  HADD2.F32 R114, -RZ, R114.H1_H1 ;  /* 0x30000072ff727230 */ /* 0x000fe40000004100 */
[----:B------:R-:W-:Y:S01]  /*1910*/  FMUL.FTZ R112, R112, UR4 ;  /* 0x0000000470707c20 */ /* 0x000fe20008410000 */
[----:B------:R-:W-:Y:S02]  /*1920*/  HADD2.F32 R110, -RZ, R39.H1_H1 ;  /* 0x30000027ff6e7230 */ /* 0x000fe40000004100 */
[----:B------:R-:W-:Y:S01]  /*1930*/  FMUL.FTZ R113, R113, UR4 ;  /* 0x0000000471717c20 */ /* 0x000fe20008410000 */
[----:B------:R-:W-:Y:S02]  /*1940*/  HADD2.F32 R136, -RZ, R23.H1_H1 ;  /* 0x30000017ff887230 */ /* 0x000fe40000004100 */
[----:B------:R-:W-:Y:S01]  /*1950*/  FMUL.FTZ R114, R114, UR4 ;  /* 0x0000000472727c20 */ /* 0x000fe20008410000 */
[----:B------:R-:W-:-:S02]  /*1960*/  HADD2.F32 R127, -RZ, R36.H1_H1 ;  /* 0x30000024ff7f7230 */ /* 0x000fc40000004100 */
[----:B------:R-:W-:Y:S02]  /*1970*/  HADD2.F32 R109, -RZ, R20.H1_H1 ;  /* 0x30000014ff6d7230 */ /* 0x000fe40000004100 */
[----:B------:R-:W-:Y:S01]  /*1980*/  FFMA.FTZ R133, R129, R110, R136 ;  /* 0x0000006e81857223 */ /* 0x000fe20000010088 */
[----:B------:R-:W-:Y:S02]  /*1990*/  HADD2.F32 R108, -RZ, R37.H1_H1 ;  /* 0x30000025ff6c7230 */ /* 0x000fe40000004100 */
[----:B------:R-:W-:Y:S02]  /*19a0*/  HADD2.F32 R126, -RZ, R21.H1_H1 ;  /* 0x30000015ff7e7230 */ /* 0x000fe40000004100 */
[----:B------:R-:W-:Y:S01]  /*19b0*/  FFMA.FTZ R127, R112, R127, R109 ;  /* 0x0000007f707f7223 */ /* 0x000fe2000001006d */
[----:B------:R-:W-:Y:S02]  /*19c0*/  HADD2.F32 R131, -RZ, R38.H1_H1 ;  /* 0x30000026ff837230 */ /* 0x000fe40000004100 */
[----:B------:R-:W-:-:S02]  /*19d0*/  HADD2.F32 R111, -RZ, R22.H1_H1 ;  /* 0x30000016ff6f7230 */ /* 0x000fc40000004100 */
[----:B------:R-:W-:Y:S01]  /*19e0*/  FFMA.FTZ R129, R113, R108, R126 ;  /* 0x0000006c71817223 */ /* 0x000fe2000001007e */
[----:B------:R-:W-:Y:S02]  /*19f0*/  F2FP.F16.F32.PACK_AB R108, R127, R134 ;  /* 0x000000867f6c723e */ /* 0x000fe400000000ff */
[----:B------:R-:W-:Y:S01]  /*1a00*/  FFMA.FTZ R131, R114, R131, R111 ;  /* 0x0000008372837223 */ /* 0x000fe2000001006f */
[----:B------:R-:W-:Y:S02]  /*1a10*/  F2FP.F16.F32.PACK_AB R111, R133, R128 ;  /* 0x00000080856f723e */ /* 0x000fe400000000ff */
[----:B------:R-:W-:Y:S02]  /*1a20*/  F2FP.F16.F32.PACK_AB R109, R129, R132 ;  /* 0x00000084816d723e */ /* 0x000fe400000000ff */
[----:B------:R-:W-:Y:S01]  /*1a30*/  F2FP.F16.F32.PACK_AB R110, R131, R130 ;  /* 0x00000082836e723e */ /* 0x000fe200000000ff */
[----:B------:R-:W-:Y:S06]  /*1a40*/  BRA `(.L_x_4898) ;  /* 0x0000000000907947 */ /* 0x000fec0003800000 */
.L_x_4897:
        /* <DEDUP_REMOVED lines=9> */
[----:B------:R-:W-:Y:S01]  /*1ae0*/  FMUL.FTZ R132, R110, R111 ;  /* 0x0000006f6e847220 */ /* 0x000fe20000410000 */
[----:B------:R-:W-:Y:S02]  /*1af0*/  HADD2.F32 R126, -RZ, R114.H0_H0 ;  /* 0x20000072ff7e7230 */ /* 0x000fe40000004100 */
[----:B------:R-:W-:Y:S01]  /*1b00*/  FMUL.FTZ R134, R108, R109 ;  /* 0x0000006d6c867220 */ /* 0x000fe20000410000 */
[----:B------:R-:W-:Y:S02]  /*1b10*/  HADD2.F32 R129, -RZ, R115.H1_H1 ;  /* 0x30000073ff817230 */ /* 0x000fe40000004100 */
[----:B------:R-:W-:Y:S01]  /*1b20*/  FMUL.FTZ R128, R127, R128 ;  /* 0x000000807f807220 */ /* 0x000fe20000410000 */
[----:B------:R-:W-:-:S02]  /*1b30*/  HADD2.F32 R112, -RZ, R112.H1_H1 ;  /* 0x30000070ff707230 */ /* 0x000fc40000004100 */
[----:B------:R-:W-:Y:S01]  /*1b40*/  FMUL.FTZ R126, R126, UR4 ;  /* 0x000000047e7e7c20 */ /* 0x000fe20008410000 */
[----:B------:R-:W-:Y:S02]  /*1b50*/  HADD2.F32 R113, -RZ, R113.H1_H1 ;  /* 0x30000071ff717230 */ /* 0x000fe40000004100 */
[----:B------:R-:W-:Y:S01]  /*1b60*/  FMUL.FTZ R129, R129, UR4 ;  /* 0x0000000481817c20 */ /* 0x000fe20008410000 */
        /* <DEDUP_REMOVED lines=9> */
[----:B------:R-:W-:Y:S01]  /*1c00*/  FMUL.FTZ R130, R126, R115 ;  /* 0x000000737e827220 */ /* 0x000fe20000410000 */
[----:B------:R-:W-:Y:S02]  /*1c10*/  HADD2.F32 R131, -RZ, R38.H1_H1 ;  /* 0x30000026ff837230 */ /* 0x000fe40000004100 */
[----:B------:R-:W-:Y:S01]  /*1c20*/  FMUL.FTZ R127, R112, R127 ;  /* 0x0000007f707f7220 */ /* 0x000fe20000410000 */
[----:B------:R-:W-:Y:S01]  /*1c30*/  F2FP.F16.F32.PACK_AB R111, R133, R128 ;  /* 0x00000080856f723e */ /* 0x000fe200000000ff */
[----:B------:R-:W-:Y:S01]  /*1c40*/  FMUL.FTZ R129, R113, R108 ;  /* 0x0000006c71817220 */ /* 0x000fe20000410000 */
[----:B------:R-:W-:-:S02]  /*1c50*/  FMUL.FTZ R131, R114, R131 ;  /* 0x0000008372837220 */ /* 0x000fc40000410000 */
[----:B------:R-:W-:Y:S02]  /*1c60*/  F2FP.F16.F32.PACK_AB R108, R127, R134 ;  /* 0x000000867f6c723e */ /* 0x000fe400000000ff */
[----:B------:R-:W-:Y:S02]  /*1c70*/  F2FP.F16.F32.PACK_AB R109, R129, R132 ;  /* 0x00000084816d723e */ /* 0x000fe400000000ff */
[----:B------:R-:W-:-:S07]  /*1c80*/  F2FP.F16.F32.PACK_AB R110, R131, R130 ;  /* 0x00000082836e723e */ /* 0x000fce00000000ff */
.L_x_4898:
        /* <DEDUP_REMOVED lines=54> */
.L_x_4899:
        /* <DEDUP_REMOVED lines=36> */
.L_x_4900:
        /* <DEDUP_REMOVED lines=14> */
[----:B------:R-:W-:Y:S02]  /*2310*/  HADD2.F32 R110, -RZ, R29.H0_H0 ;  /* 0x2000001dff6e7230 */ /* 0x000fe40000004100 */
[----:B------:R-:W-:Y:S01]  /*2320*/  FFMA.FTZ R149, R108, R149, R111 ;  /* 0x000000956c957223 */ /* 0x000fe2000001006f */
[----:B------:R-:W-:-:S02]  /*2330*/  HADD2.F32 R108, -RZ, R114.H0_H0 ;  /* 0x20000072ff6c7230 */ /* 0x000fc40000004100 */
[----:B------:R-:W-:Y:S01]  /*2340*/  FMUL.FTZ R109, R109, UR4 ;  /* 0x000000046d6d7c20 */ /* 0x000fe20008410000 */
[----:B------:R-:W-:Y:S02]  /*2350*/  HADD2.F32 R144, -RZ, R21.H0_H0 ;  /* 0x20000015ff907230 */ /* 0x000fe40000004100 */
[----:B------:R-:W-:Y:S02]  /*2360*/  HADD2.F32 R114, -RZ, R114.H1_H1 ;  /* 0x30000072ff727230 */ /* 0x000fe40000004100 */
[----:B------:R-:W-:Y:S01]  /*2370*/  FMUL.FTZ R108, R108, UR4 ;  /* 0x000000046c6c7c20 */ /* 0x000fe20008410000 */
[----:B------:R-:W-:Y:S02]  /*2380*/  HADD2.F32 R145, -RZ, R30.H0_H0 ;  /* 0x2000001eff917230 */ /* 0x000fe40000004100 */
[----:B------:R-:W-:Y:S01]  /*2390*/  FFMA.FTZ R147, R109, R110, R144 ;  /* 0x0000006e6d937223 */ /* 0x000fe20000010090 */
[----:B------:R-:W-:Y:S02]  /*23a0*/  HADD2.F32 R111, -RZ, R22.H0_H0 ;  /* 0x20000016ff6f7230 */ /* 0x000fe40000004100 */
[----:B------:R-:W-:Y:S01]  /*23b0*/  FMUL.FTZ R114, R114, UR4 ;  /* 0x0000000472727c20 */ /* 0x000fe20008410000 */
[----:B------:R-:W-:-:S02]  /*23c0*/  HADD2.F32 R109, -RZ, R30.H1_H1 ;  /* 0x3000001eff6d7230 */ /* 0x000fc40000004100 */
[----:B------:R-:W-:Y:S02]  /*23d0*/  HADD2.F32 R151, -RZ, R22.H1_H1 ;  /* 0x30000016ff977230 */ /* 0x000fe40000004100 */
[----:B------:R-:W-:Y:S01]  /*23e0*/  FFMA.FTZ R145, R108, R145, R111 ;  /* 0x000000916c917223 */ /* 0x000fe2000001006f */
[--C-:B------:R-:W-:Y:S02]  /*23f0*/  HADD2.F32 R108, -RZ, R115.reuse.H0_H0 ;  /* 0x20000073ff6c7230 */ /* 0x100fe40000004100 */
[----:B------:R-:W-:Y:S02]  /*2400*/  HADD2.F32 R115, -RZ, R115.H1_H1 ;  /* 0x30000073ff737230 */ /* 0x000fe40000004100 */
[----:B------:R-:W-:Y:S01]  /*2410*/  FFMA.FTZ R144, R114, R109, R151 ;  /* 0x0000006d72907223 */ /* 0x000fe20000010097 */
[----:B------:R-:W-:Y:S02]  /*2420*/  HADD2.F32 R151, -RZ, R31.H0_H0 ;  /* 0x2000001fff977230 */ /* 0x000fe40000004100 */
[----:B------:R-:W-:Y:S01]  /*2430*/  FMUL.FTZ R108, R108, UR4 ;  /* 0x000000046c6c7c20 */ /* 0x000fe20008410000 */
[----:B------:R-:W-:-:S02]  /*2440*/  HADD2.F32 R109, -RZ, R23.H0_H0 ;  /* 0x20000017ff6d7230 */ /* 0x000fc40000004100 */
[----:B------:R-:W-:Y:S01]  /*2450*/  FMUL.FTZ R115, R115, UR4 ;  /* 0x0000000473737c20 */ /* 0x000fe20008410000 */
[----:B------:R-:W-:Y:S01]  /*2460*/  HADD2.F32 R150, -RZ, R31.H1_H1 ;  /* 0x3000001fff967230 */ /* 0x000fe20000004100 */
[----:B------:R-:W-:Y:S01]  /*2470*/  F2FP.F16.F32.PACK_AB R110, R144, R145 ;  /* 0x00000091906e723e */ /* 0x000fe200000000ff */
[----:B------:R-:W-:Y:S02]  /*2480*/  HADD2.F32 R112, -RZ, R112.H1_H1 ;  /* 0x30000070ff707230 */ /* 0x000fe40000004100 */
[----:B------:R-:W-:Y:S01]  /*2490*/  FFMA.FTZ R151, R108, R151, R109 ;  /* 0x000000976c977223 */ /* 0x000fe2000001006d */
[----:B------:R-:W-:Y:S02]  /*24a0*/  HADD2.F32 R108, -RZ, R23.H1_H1 ;  /* 0x30000017ff6c7230 */ /* 0x000fe40000004100 */
[----:B------:R-:W-:Y:S02]  /*24b0*/  HADD2.F32 R113, -RZ, R113.H1_H1 ;  /* 0x30000071ff717230 */ /* 0x000fe40000004100 */
[----:B------:R-:W-:Y:S01]  /*24c0*/  FMUL.FTZ R112, R112, UR4 ;  /* 0x0000000470707c20 */ /* 0x000fe20008410000 */
[----:B------:R-:W-:-:S02]  /*24d0*/  HADD2.F32 R109, -RZ, R28.H1_H1 ;  /* 0x3000001cff6d7230 */ /* 0x000fc40000004100 */
[----:B------:R-:W-:Y:S01]  /*24e0*/  FFMA.FTZ R150, R115, R150, R108 ;  /* 0x0000009673967223 */ /* 0x000fe2000001006c */
[----:B------:R-:W-:Y:S02]  /*24f0*/  HADD2.F32 R148, -RZ, R29.H1_H1 ;  /* 0x3000001dff947230 */ /* 0x000fe40000004100 */
[----:B------:R-:W-:Y:S01]  /*2500*/  FMUL.FTZ R113, R113, UR4 ;  /* 0x0000000471717c20 */ /* 0x000fe20008410000 */
[----:B------:R-:W-:Y:S02]  /*2510*/  HADD2.F32 R108, -RZ, R21.H1_H1 ;  /* 0x30000015ff6c7230 */ /* 0x000fe40000004100 */
[----:B------:R-:W-:-:S03]  /*2520*/  HADD2.F32 R111, -RZ, R20.H1_H1 ;  /* 0x30000014ff6f7230 */ /* 0x000fc60000004100 */
[----:B------:R-:W-:Y:S02]  /*2530*/  FFMA.FTZ R148, R113, R148, R108 ;  /* 0x0000009471947223 */ /* 0x000fe4000001006c */
[----:B------:R-:W-:Y:S01]  /*2540*/  FFMA.FTZ R146, R112, R109, R111 ;  /* 0x0000006d70927223 */ /* 0x000fe2000001006f */
[----:B------:R-:W-:Y:S02]  /*2550*/  F2FP.F16.F32.PACK_AB R111, R150, R151 ;  /* 0x00000097966f723e */ /* 0x000fe400000000ff */
[----:B------:R-:W-:Y:S02]  /*2560*/  F2FP.F16.F32.PACK_AB R109, R148, R147 ;  /* 0x00000093946d723e */ /* 0x000fe400000000ff */
[----:B------:R-:W-:Y:S01]  /*2570*/  F2FP.F16.F32.PACK_AB R108, R146, R149 ;  /* 0x00000095926c723e */ /* 0x000fe200000000ff */
[----:B------:R-:W-:Y:S06]  /*2580*/  BRA `(.L_x_4902) ;  /* 0x0000000000907947 */ /* 0x000fec0003800000 */
.L_x_4901:
[----:B--2--5:R-:W-:Y:S02]  /*2590*/  HADD2.F32 R108, -RZ, R112.H0_H0 ;  /* 0x20000070ff6c7230 */ /* 0x024fe40000004100 */
[----:B------:R-:W-:Y:S02]  /*25a0*/  HADD2.F32 R149, -RZ, R28.H0_H0 ;  /* 0x2000001cff957230 */ /* 0x000fe40000004100 */
[----:B------:R-:W-:Y:S02]  /*25b0*/  HADD2.F32 R109, -RZ, R113.H0_H0 ;  /* 0x20000071ff6d7230 */ /* 0x000fe40000004100 */
[----:B------:R-:W-:Y:S01]  /*25c0*/  FMUL.FTZ R108, R108, UR4 ;  /* 0x000000046c6c7c20 */ /* 0x000fe20008410000 */
[----:B------:R-:W-:Y:S02]  /*25d0*/  HADD2.F32 R111, -RZ, R114.H0_H0 ;  /* 0x20000072ff6f7230 */ /* 0x000fe40000004100 */
[----:B------:R-:W-:Y:S02]  /*25e0*/  HADD2.F32 R110, -RZ, R29.H0_H0 ;  /* 0x2000001dff6e7230 */ /* 0x000fe40000004100 */
[----:B------:R-:W-:Y:S01]  /*25f0*/  FMUL.FTZ R149, R108, R149 ;  /* 0x000000956c957220 */ /* 0x000fe20000410000 */
[----:B------:R-:W-:-:S02]  /*2600*/  HADD2.F32 R144, -RZ, R30.H0_H0 ;  /* 0x2000001eff907230 */ /* 0x000fc40000004100 */
[----:B------:R-:W-:Y:S01]  /*2610*/  FMUL.FTZ R109, R109, UR4 ;  /* 0x000000046d6d7c20 */ /* 0x000fe20008410000 */
[----:B------:R-:W-:Y:S01]  /*2620*/  FMUL.FTZ R111, R111, UR4 ;  /* 0x000000046f6f7c20 */ /* 0x000fe20008410000 */
[--C-:B------:R-:W-:Y:S02]  /*2630*/  HADD2.F32 R108, -RZ, R115.reuse.H0_H0 ;  /* 0x20000073ff6c7230 */ /* 0x100fe40000004100 */
[----:B------:R-:W-:Y:S02]  /*2640*/  HADD2.F32 R115, -RZ, R115.H1_H1 ;  /* 0x30000073ff737230 */ /* 0x000fe40000004100 */
[----:B------:R-:W-:Y:S01]  /*2650*/  FMUL.FTZ R147, R109, R110 ;  /* 0x0000006e6d937220 */ /* 0x000fe20000410000 */
[----:B------:R-:W-:Y:S02]  /*2660*/  HADD2.F32 R112, -RZ, R112.H1_H1 ;  /* 0x30000070ff707230 */ /* 0x000fe40000004100 */
        /* <DEDUP_REMOVED lines=9> */
[----:B------:R-:W-:-:S02]  /*2700*/  HADD2.F32 R148, -RZ, R29.H1_H1 ;  /* 0x3000001dff947230 */ /* 0x000fc40000004100 */
[----:B------:R-:W-:Y:S01]  /*2710*/  FMUL.FTZ R112, R112, UR4 ;  /* 0x0000000470707c20 */ /* 0x000fe20008410000 */
        /* <DEDUP_REMOVED lines=11> */
.L_x_4902:
[----:B------:R-:W1:Y:S01]  /*27d0*/  @P0 LDC.64 R112, c[0x0][0x3a0] ;  /* 0x0000e800ff700b82 */ /* 0x000e620000000a00 */
[----:B------:R-:W-:Y:S01]  /*27e0*/  IADD3 R152, PT, PT, R11, 0x300, RZ ;  /* 0x000003000b987810 */ /* 0x000fe20007ffe0ff */
[----:B------:R-:W-:-:S05]  /*27f0*/  IMAD.WIDE.U32 R156, R135, 0x10, R160 ;  /* 0x00000010879c7825 */ /* 0x000fca00078e00a0 */
[----:B------:R2:W-:Y:S01]  /*2800*/  STG.E.128 desc[UR8][R156.64], R108 ;  /* 0x0000006c9c007986 */ /* 0x0005e2000c101d08 */
[----:B-1----:R-:W-:-:S04]  /*2810*/  @P0 IMAD.WIDE.U32 R158, R152, 0x10, R112 ;  /* 0x00000010989e0825 */ /* 0x002fc800078e0070 */
[----:B------:R-:W-:Y:S01]  /*2820*/  IMAD.WIDE.U32 R112, R152, 0x10, R154 ;  /* 0x0000001098707825 */ /* 0x000fe200078e009a */
[----:B------:R2:W5:Y:S05]  /*2830*/  @P0 LDG.E.128 R20, desc[UR8][R158.64] ;  /* 0x000000089e140981 */ /* 0x00056a000c1e1d00 */
[----:B------:R-:W5:Y:S01]  /*2840*/  LDG.E.128 R112, desc[UR8][R112.64] ;  /* 0x0000000870707981 */ /* 0x000f62000c1e1d00 */
[----:B------:R-:W-:Y:S05]  /*2850*/  @!P0 BRA `(.L_x_4903) ;  /* 0x0000000000b48947 */ /* 0x000fea0003800000 */
[----:B--2--5:R-:W-:Y:S02]  /*2860*/  HADD2.F32 R108, -RZ, R112.H0_H0 ;  /* 0x20000070ff6c7230 */ /* 0x024fe40000004100 */
[----:B------:R-:W-:Y:S02]  /*2870*/  HADD2.F32 R155, -RZ, R24.H0_H0 ;  /* 0x20000018ff9b7230 */ /* 0x000fe40000004100 */
[----:B------:R-:W-:Y:S02]  /*2880*/  HADD2.F32 R109, -RZ, R20.H0_H0 ;  /* 0x20000014ff6d7230 */ /* 0x000fe40000004100 */
[----:B------:R-:W-:Y:S01]  /*2890*/  FMUL.FTZ R108, R108, UR4 ;  /* 0x000000046c6c7c20 */ /* 0x000fe20008410000 */
[--C-:B------:R-:W-:Y:S02]  /*28a0*/  HADD2.F32 R153, -RZ, R25.reuse.H0_H0 ;  /* 0x20000019ff997230 */ /* 0x100fe40000004100 */
[----:B------:R-:W-:Y:S02]  /*28b0*/  HADD2.F32 R154, -RZ, R25.H1_H1 ;  /* 0x30000019ff9a7230 */ /* 0x000fe40000004100 */
[----:B------:R-:W-:Y:S01]  /*28c0*/  FFMA.FTZ R155, R108, R155, R109 ;  /* 0x0000009b6c9b7223 */ /* 0x000fe2000001006d */
[----:B------:R-:W-:-:S02]  /*28d0*/  HADD2.F32 R108, -RZ, R113.H0_H0 ;  /* 0x20000071ff6c7230 */ /* 0x000fc40000004100 */
[----:B------:R-:W-:Y:S02]  /*28e0*/  HADD2.F32 R109, -RZ, R21.H0_H0 ;  /* 0x20000015ff6d7230 */ /* 0x000fe40000004100 */
[----:B------:R-:W-:Y:S02]  /*28f0*/  HADD2.F32 R113, -RZ, R113.H1_H1 ;  /* 0x30000071ff717230 */ /* 0x000fe40000004100 */
[----:B------:R-:W-:Y:S01]  /*2900*/  FMUL.FTZ R108, R108, UR4 ;  /* 0x000000046c6c7c20 */ /* 0x000fe20008410000 */
[----:B------:R-:W-:Y:S02]  /*2910*/  HADD2.F32 R111, -RZ, R22.H0_H0 ;  /* 0x20000016ff6f7230 */ /* 0x000fe40000004100 */
[----:B------:R-:W-:Y:S02]  /*2920*/  HADD2.F32 R110, -RZ, R114.H1_H1 ;  /* 0x30000072ff6e7230 */ /* 0x000fe40000004100 */
[----:B------:R-:W-:Y:S01]  /*2930*/  FFMA.FTZ R153, R108, R153, R109 ;  /* 0x000000996c997223 */ /* 0x000fe2000001006d */
[----:B------:R-:W-:-:S02]  /*2940*/  HADD2.F32 R108, -RZ, R21.H1_H1 ;  /* 0x30000015ff6c7230 */ /* 0x000fc40000004100 */
[----:B------:R-:W-:Y:S01]  /*2950*/  FMUL.FTZ R113, R113, UR4 ;  /* 0x0000000471717c20 */ /* 0x000fe20008410000 */
[--C-:B------:R-:W-:Y:S02]  /*2960*/  HADD2.F32 R109, -RZ, R26.reuse.H0_H0 ;  /* 0x2000001aff6d7230 */ /* 0x100fe40000004100 */
[----:B------:R-:W-:Y:S01]  /*2970*/  FMUL.FTZ R110, R110, UR4 ;  /* 0x000000046e6e7c20 */ /* 0x000fe20008410000 */
[----:B------:R-:W-:Y:S02]  /*2980*/  HADD2.F32 R157, -RZ, R26.H1_H1 ;  /* 0x3000001aff9d7230 */ /* 0x000fe40000004100 */
[----:B------:R-:W-:Y:S01]  /*2990*/  FFMA.FTZ R154, R113, R154, R108 ;  /* 0x0000009a719a7223 */ /* 0x000fe2000001006c */
[----:B------:R-:W-:Y:S02]  /*29a0*/  HADD2.F32 R108, -RZ, R114.H0_H0 ;  /* 0x20000072ff6c7230 */ /* 0x000fe40000004100 */
[----:B------:R-:W-:Y:S02]  /*29b0*/  HADD2.F32 R159, -RZ, R27.H0_H0 ;  /* 0x2000001bff9f7230 */ /* 0x000fe40000004100 */
[----:B------:R-:W-:-:S02]  /*29c0*/  HADD2.F32 R112, -RZ, R112.H1_H1 ;  /* 0x30000070ff707230 */ /* 0x000fc40000004100 */
[----:B------:R-:W-:Y:S01]  /*29d0*/  FMUL.FTZ R108, R108, UR4 ;  /* 0x000000046c6c7c20 */ /* 0x000fe20008410000 */
[----:B------:R-:W-:-:S03]  /*29e0*/  HADD2.F32 R156, -RZ, R27.H1_H1 ;  /* 0x3000001bff9c7230 */ /* 0x000fc60000004100 */
[----:B------:R-:W-:Y:S01]  /*29f0*/  FFMA.FTZ R114, R108, R109, R111 ;  /* 0x0000006d6c727223 */ /* 0x000fe2000001006f */
[----:B------:R-:W-:Y:S02]  /*2a00*/  HADD2.F32 R109, -RZ, R22.H1_H1 ;  /* 0x30000016ff6d7230 */ /* 0x000fe40000004100 */
[----:B------:R-:W-:Y:S01]  /*2a10*/  FMUL.FTZ R112, R112, UR4 ;  /* 0x0000000470707c20 */ /* 0x000fe20008410000 */
[--C-:B------:R-:W-:Y:S02]  /*2a20*/  HADD2.F32 R108, -RZ, R115.reuse.H0_H0 ;  /* 0x20000073ff6c7230 */ /* 0x100fe40000004100 */
[----:B------:R-:W-:Y:S02]  /*2a30*/  HADD2.F32 R115, -RZ, R115.H1_H1 ;  /* 0x30000073ff737230 */ /* 0x000fe40000004100 */
[----:B------:R-:W-:Y:S01]  /*2a40*/  FFMA.FTZ R157, R110, R157, R109 ;  /* 0x0000009d6e9d7223 */ /* 0x000fe2000001006d */
[----:B------:R-:W-:Y:S02]  /*2a50*/  HADD2.F32 R109, -RZ, R23.H0_H0 ;  /* 0x20000017ff6d7230 */ /* 0x000fe40000004100 */
[----:B------:R-:W-:Y:S01]  /*2a60*/  FMUL.FTZ R108, R108, UR4 ;  /* 0x000000046c6c7c20 */ /* 0x000fe20008410000 */
[----:B------:R-:W-:-:S02]  /*2a70*/  HADD2.F32 R111, -RZ, R20.H1_H1 ;  /* 0x30000014ff6f7230 */ /* 0x000fc40000004100 */
[----:B------:R-:W-:Y:S01]  /*2a80*/  FMUL.FTZ R115, R115, UR4 ;  /* 0x0000000473737c20 */ /* 0x000fe20008410000 */
[----:B------:R-:W-:Y:S01]  /*2a90*/  F2FP.F16.F32.PACK_AB R110, R157, R114 ;  /* 0x000000729d6e723e */ /* 0x000fe200000000ff */
[----:B------:R-:W-:Y:S01]  /*2aa0*/  FFMA.FTZ R159, R108, R159, R109 ;  /* 0x0000009f6c9f7223 */ /* 0x000fe2000001006d */
        /* <DEDUP_REMOVED lines=8> */
.L_x_4903:
[----:B--2--5:R-:W-:Y:S02]  /*2b30*/  HADD2.F32 R108, -RZ, R112.H0_H0 ;  /* 0x20000070ff6c7230 */ /* 0x024fe40000004100 */
        /* <DEDUP_REMOVED lines=14> */
[----:B------:R-:W-:-:S02]  /*2c20*/  HADD2.F32 R157, -RZ, R26.H1_H1 ;  /* 0x3000001aff9d7230 */ /* 0x000fc40000004100 */
[----:B------:R-:W-:Y:S01]  /*2c30*/  FMUL.FTZ R153, R108, R153 ;  /* 0x000000996c997220 */ /* 0x000fe20000410000 */
[--C-:B------:R-:W-:Y:S02]  /*2c40*/  HADD2.F32 R108, -RZ, R115.reuse.H0_H0 ;  /* 0x20000073ff6c7230 */ /* 0x100fe40000004100 */
[----:B------:R-:W-:Y:S01]  /*2c50*/  FMUL.FTZ R112, R112, UR4 ;  /* 0x0000000470707c20 */ /* 0x000fe20008410000 */
[----:B------:R-:W-:Y:S02]  /*2c60*/  HADD2.F32 R115, -RZ, R115.H1_H1 ;  /* 0x30000073ff737230 */ /* 0x000fe40000004100 */
[----:B------:R-:W-:Y:S01]  /*2c70*/  FMUL.FTZ R113, R113, UR4 ;  /* 0x0000000471717c20 */ /* 0x000fe20008410000 */
[--C-:B------:R-:W-:Y:S02]  /*2c80*/  HADD2.F32 R159, -RZ, R27.reuse.H0_H0 ;  /* 0x2000001bff9f7230 */ /* 0x100fe40000004100 */
        /* <DEDUP_REMOVED lines=9> */
[----:B------:R-:W-:Y:S01]  /*2d20*/  F2FP.F16.F32.PACK_AB R110, R157, R114 ;  /* 0x000000729d6e723e */ /* 0x000fe200000000ff */
[----:B------:R-:W-:-:S02]  /*2d30*/  FMUL.FTZ R158, R112, R109 ;  /* 0x0000006d709e7220 */ /* 0x000fc40000410000 */
[----:B------:R-:W-:Y:S02]  /*2d40*/  F2FP.F16.F32.PACK_AB R111, R156, R159 ;  /* 0x0000009f9c6f723e */ /* 0x000fe400000000ff */
[----:B------:R-:W-:Y:S02]  /*2d50*/  F2FP.F16.F32.PACK_AB R109, R154, R153 ;  /* 0x000000999a6d723e */ /* 0x000fe400000000ff */
[----:B------:R-:W-:-:S07]  /*2d60*/  F2FP.F16.F32.PACK_AB R108, R158, R155 ;  /* 0x0000009b9e6c723e */ /* 0x000fce00000000ff */
.L_x_4904:
        /* <DEDUP_REMOVED lines=192> */
[----:B-1----:R-:W-:Y:S01]  /*3970*/  FADD.FTZ R113, R160, R113 ;  /* 0x00000071a0717221 */ /* 0x002fe20000010000 */
[----:B------:R-:W-:Y:S06]  /*3980*/  @P0 BRA `(.L_x_4906) ;  /* 0x00000000001c0947 */ /* 0x000fec0003800000 */
[----:B------:R-:W1:Y:S01]  /*3990*/  S2UR UR5, SR_CgaCtaId ;  /* 0x00000000000579c3 */ /* 0x000e620000008800 */
[----:B------:R-:W-:Y:S01]  /*39a0*/  UMOV UR4, 0x400 ;  /* 0x0000040000047882 */ /* 0x000fe20000000000 */
[----:B------:R-:W-:-:S04]  /*39b0*/  SHF.R.U32.HI R108, RZ, 0x2, R12 ;  /* 0x00000002ff6c7819 */ /* 0x000fc8000001160c */
[----:B------:R-:W-:Y:S01]  /*39c0*/  LOP3.LUT R108, R108, 0x18, RZ, 0xc0, !PT ;  /* 0x000000186c6c7812 */ /* 0x000fe200078ec0ff */
[----:B-1----:R-:W-:-:S04]  /*39d0*/  ULEA UR4, UR5, UR4, 0x18 ;  /* 0x0000000405047291 */ /* 0x002fc8000f8ec0ff */
[----:B------:R-:W-:-:S09]  /*39e0*/  @UP1 UIADD3 UR4, UPT, UPT, UR4, 0x20, URZ ;  /* 0x0000002004041890 */ /* 0x000fd2000fffe0ff */
[----:B------:R1:W-:Y:S03]  /*39f0*/  STS.64 [R108+UR4], R112 ;  /* 0x000000706c007988 */ /* 0x0003e60008000a04 */
.L_x_4906:
[----:B0-----:R-:W-:Y:S05]  /*3a00*/  BSYNC.RECONVERGENT B0 ;  /* 0x0000000000007941 */ /* 0x001fea0003800200 */
.L_x_4905:
[----:B-1----:R-:W-:Y:S01]  /*3a10*/  LOP3.LUT R108, R12, 0x1f, RZ, 0xc0, !PT ;  /* 0x0000001f0c6c7812 */ /* 0x002fe200078ec0ff */
[----:B------:R-:W-:Y:S01]  /*3a20*/  BAR.SYNC.DEFER_BLOCKING 0x0 ;  /* 0x0000000000007b1d */ /* 0x000fe20000010000 */
[----:B------:R-:W-:Y:S02]  /*3a30*/  HFMA2 R113, -RZ, RZ, 0, 0 ;  /* 0x00000000ff717431 */ /* 0x000fe400000001ff */
[----:B------:R-:W-:Y:S02]  /*3a40*/  ISETP.GT.U32.AND P0, PT, R108, 0x3, PT ;  /* 0x000000036c00780c */ /* 0x000fe40003f04070 */
[----:B------:R-:W-:Y:S01]  /*3a50*/  CS2R R108, SRZ ;  /* 0x00000000006c7805 */ /* 0x000fe2000001ff00 */
[----:B------:R-:W-:Y:S10]  /*3a60*/  BSSY.RECONVERGENT B0, `(.L_x_4907) ;  /* 0x000000a000007945 */ /* 0x000ff40003800200 */
        /* <DEDUP_REMOVED lines=9> */
.L_x_4908:
[----:B------:R-:W-:Y:S05]  /*3b00*/  BSYNC.RECONVERGENT B0 ;  /* 0x0000000000007941 */ /* 0x000fea0003800200 */
.L_x_4907:
[----:B------:R-:W1:Y:S01]  /*3b10*/  SHFL.DOWN PT, R110, R113, 0x2, 0x1f ;  /* 0x08401f00716e7f89 */ /* 0x000e6200000e0000 */
[-C--:B------:R-:W-:Y:S01]  /*3b20*/  I2FP.F32.U32 R161, R113.reuse ;  /* 0x0000007100a17245 */ /* 0x080fe20000201000 */
[----:B------:R-:W-:Y:S01]  /*3b30*/  UPLOP3.LUT UP1, UPT, UPT, UPT, UP1, 0x40, 0x4 ;  /* 0x000000000004789c */ /* 0x000fe20003f2e810 */
[----:B------:R-:W-:Y:S01]  /*3b40*/  ISETP.NE.AND P0, PT, RZ, UR13, PT ;  /* 0x0000000dff007c0c */ /* 0x000fe2000bf05270 */
[----:B0-----:R-:W0:Y:S01]  /*3b50*/  SHFL.DOWN PT, R115, R108, 0x2, 0x1f ;  /* 0x08401f006c737f89 */ /* 0x001e2200000e0000 */
[----:B------:R-:W-:Y:S02]  /*3b60*/  ISETP.NE.AND P1, PT, R12, RZ, PT ;  /* 0x000000ff0c00720c */ /* 0x000fe40003f25270 */
[----:B-1----:R-:W-:Y:S02]  /*3b70*/  I2FP.F32.S32 R111, R110 ;  /* 0x0000006e006f7245 */ /* 0x002fe40000201400 */
[----:B------:R-:W-:Y:S01]  /*3b80*/  IADD3 R112, PT, PT, R110, R113, RZ ;  /* 0x000000716e707210 */ /* 0x000fe20007ffe0ff */
[----:B0-----:R-:W-:-:S02]  /*3b90*/  FADD.FTZ R160, -R115, R108 ;  /* 0x0000006c73a07221 */ /* 0x001fc40000010100 */
[----:B------:R-:W-:Y:S01]  /*3ba0*/  FMUL.FTZ R162, R115, R111 ;  /* 0x0000006f73a27220 */ /* 0x000fe20000410000 */
[----:B------:R-:W-:Y:S01]  /*3bb0*/  I2FP.F32.S32 R112, R112 ;  /* 0x0000007000707245 */ /* 0x000fe20000201400 */
[----:B------:R-:W-:Y:S02]  /*3bc0*/  FMUL.FTZ R160, R160, R160 ;  /* 0x000000a0a0a07220 */ /* 0x000fe40000410000 */
[----:B------:R-:W-:Y:S01]  /*3bd0*/  FFMA.FTZ R162, R161, R108, R162 ;  /* 0x0000006ca1a27223 */ /* 0x000fe200000100a2 */
[----:B------:R-:W0:Y:S01]  /*3be0*/  MUFU.RCP R115, R112 ;  /* 0x0000007000737308 */ /* 0x000e220000001000 */
[----:B------:R-:W1:Y:S01]  /*3bf0*/  SHFL.DOWN PT, R108, R109, 0x2, 0x1f ;  /* 0x08401f006d6c7f89 */ /* 0x000e6200000e0000 */
[----:B------:R-:W-:Y:S01]  /*3c00*/  IADD3 R110, PT, PT, R110, R113, RZ ;  /* 0x000000716e6e7210 */ /* 0x000fe20007ffe0ff */
[----:B------:R-:W-:-:S04]  /*3c10*/  FMUL.FTZ R160, R160, R161 ;  /* 0x000000a1a0a07220 */ /* 0x000fc80000410000 */
[----:B------:R-:W-:Y:S02]  /*3c20*/  FMUL.FTZ R161, R160, R111 ;  /* 0x0000006fa0a17220 */ /* 0x000fe40000410000 */
[----:B------:R-:W2:Y:S01]  /*3c30*/  SHFL.DOWN PT, R111, R110, 0x1, 0x1f ;  /* 0x08201f006e6f7f89 */ /* 0x000ea200000e0000 */
[----:B0-----:R-:W-:Y:S01]  /*3c40*/  FMUL.FTZ R113, R115, R162 ;  /* 0x000000a273717220 */ /* 0x001fe20000410000 */
[----:B-1----:R-:W-:-:S04]  /*3c50*/  FADD.FTZ R160, R108, R109 ;  /* 0x0000006d6ca07221 */ /* 0x002fc80000010000 */
[----:B------:R-:W0:Y:S01]  /*3c60*/  SHFL.DOWN PT, R108, R113, 0x1, 0x1f ;  /* 0x08201f00716c7f89 */ /* 0x000e2200000e0000 */
[----:B------:R-:W-:Y:S01]  /*3c70*/  FFMA.FTZ R115, R115, R161, R160 ;  /* 0x000000a173737223 */ /* 0x000fe200000100a0 */
[----:B--2---:R-:W-:-:S04]  /*3c80*/  IADD3 R161, PT, PT, R110, R111, RZ ;  /* 0x0000006f6ea17210 */ /* 0x004fc80007ffe0ff */
[----:B------:R-:W1:Y:S01]  /*3c90*/  SHFL.DOWN PT, R160, R115, 0x1, 0x1f ;  /* 0x08201f0073a07f89 */ /* 0x000e6200000e0000 */
[----:B------:R-:W-:Y:S02]  /*3ca0*/  I2FP.F32.S32 R162, R111 ;  /* 0x0000006f00a27245 */ /* 0x000fe40000201400 */
[----:B------:R-:W-:-:S04]  /*3cb0*/  I2FP.F32.S32 R161, R161 ;  /* 0x000000a100a17245 */ /* 0x000fc80000201400 */
[----:B------:R2:W3:Y:S02]  /*3cc0*/  MUFU.RCP R109, R161 ;  /* 0x000000a1006d7308 */ /* 0x0004e40000001000 */
[----:B--2---:R-:W-:Y:S01]  /*3cd0*/  MOV R161, UR7 ;  /* 0x0000000700a17c02 */ /* 0x004fe20008000f00 */
[----:B0-----:R-:W-:Y:S01]  /*3ce0*/  FADD.FTZ R111, R113, -R108 ;  /* 0x8000006c716f7221 */ /* 0x001fe20000010000 */
[----:B------:R-:W-:Y:S01]  /*3cf0*/  FMUL.FTZ R163, R108, R162 ;  /* 0x000000a26ca37220 */ /* 0x000fe20000410000 */
[----:B------:R-:W-:Y:S01]  /*3d00*/  UIADD3 UR7, UPT, UPT, UR7, UR16, URZ ;  /* 0x0000001007077290 */ /* 0x000fe2000fffe0ff */
[----:B------:R-:W0:Y:S01]  /*3d10*/  LDC R108, c[0x0][0x448] ;  /* 0x00011200ff6c7b82 */ /* 0x000e220000000800 */
[----:B------:R-:W-:Y:S02]  /*3d20*/  FMUL.FTZ R111, R111, R111 ;  /* 0x0000006f6f6f7220 */ /* 0x000fe40000410000 */
[----:B------:R-:W-:Y:S01]  /*3d30*/  UISETP.GE.AND UP2, UPT, UR7, UR17, UPT ;  /* 0x000000110700728c */ /* 0x000fe2000bf46270 */
[----:B-1----:R-:W-:Y:S01]  /*3d40*/  FADD.FTZ R160, R115, R160 ;  /* 0x000000a073a07221 */ /* 0x002fe20000010000 */
[C---:B------:R-:W-:Y:S01]  /*3d50*/  FMUL.FTZ R111, R112.reuse, R111 ;  /* 0x0000006f706f7220 */ /* 0x040fe20000410000 */
[----:B------:R-:W-:-:S03]  /*3d60*/  FFMA.FTZ R112, R112, R113, R163 ;  /* 0x0000007170707223 */ /* 0x000fc600000100a3 */
[----:B------:R-:W-:Y:S01]  /*3d70*/  FMUL.FTZ R111, R111, R162 ;  /* 0x000000a26f6f7220 */ /* 0x000fe20000410000 */
[----:B---3--:R-:W-:-:S03]  /*3d80*/  FMUL.FTZ R112, R109, R112 ;  /* 0x000000706d707220 */ /* 0x008fc60000410000 */
[----:B------:R-:W-:Y:S02]  /*3d90*/  FFMA.FTZ R160, R109, R111, R160 ;  /* 0x0000006f6da07223 */ /* 0x000fe400000100a0 */
[----:B------:R-:W1:Y:S04]  /*3da0*/  SHFL.IDX PT, R113, R112, RZ, 0x1f ;  /* 0x00001fff70717589 */ /* 0x000e6800000e0000 */
[----:B------:R-:W0:Y:S01]  /*3db0*/  SHFL.IDX PT, R111, R160, RZ, 0x1f ;  /* 0x00001fffa06f7589 */ /* 0x000e2200000e0000 */
[C---:B-1----:R-:W-:Y:S01]  /*3dc0*/  FMUL.FTZ R109, R113.reuse, R113 ;  /* 0x00000071716d7220 */ /* 0x042fe20000410000 */
[----:B------:R-:W-:Y:S01]  /*3dd0*/  FSEL R112, R113, RZ, !P0 ;  /* 0x000000ff71707208 */ /* 0x000fe20004000000 */
[----:B0-----:R-:W-:-:S03]  /*3de0*/  FFMA.FTZ R108, R111, UR14, R108 ;  /* 0x0000000e6f6c7c23 */ /* 0x001fc6000801006c */
[----:B------:R-:W-:Y:S01]  /*3df0*/  FSEL R109, R109, RZ, P0 ;  /* 0x000000ff6d6d7208 */ /* 0x000fe20000000000 */
[----:B------:R-:W0:Y:S01]  /*3e00*/  @!P1 LDC.64 R110, c[0x0][0x3c0] ;  /* 0x0000f000ff6e9b82 */ /* 0x000e220000000a00 */
[----:B------:R-:W-:Y:S01]  /*3e10*/  R2UR UR4, R112 ;  /* 0x00000000700472ca */ /* 0x000fe200000e0000 */
[----:B------:R-:W-:Y:S02]  /*3e20*/  HADD2.F32 R112, -RZ, R78.H1_H1 ;  /* 0x3000004eff707230 */ /* 0x000fe40000004100 */
[----:B------:R-:W-:-:S04]  /*3e30*/  FADD.FTZ R115, R108, R109 ;  /* 0x0000006d6c737221 */ /* 0x000fc80000010000 */
[----:B------:R-:W1:Y:S02]  /*3e40*/  @!P1 LDC.64 R108, c[0x0][0x3c8] ;  /* 0x0000f200ff6c9b82 */ /* 0x000e640000000a00 */
[----:B------:R-:W2:Y:S04]  /*3e50*/  MUFU.RSQ R115, R115 ;  /* 0x0000007300737308 */ /* 0x000ea80000001400 */
        /* <DEDUP_REMOVED lines=10> */
[----:B0-----:R-:W-:-:S04]  /*3f00*/  @!P1 IMAD.WIDE R110, R161, 0x4, R110 ;  /* 0x00000004a16e9825 */ /* 0x001fc800078e026e */
[----:B------:R-:W-:Y:S01]  /*3f10*/  FADD.FTZ R5, R5, -UR4 ;  /* 0x8000000405057e21 */ /* 0x000fe20008010000 */
[----:B------:R-:W-:Y:S01]  /*3f20*/  FADD.FTZ R4, R4, -UR4 ;  /* 0x8000000404047e21 */ /* 0x000fe20008010000 */
[----:B------:R-:W-:Y:S01]  /*3f30*/  FADD.FTZ R7, R7, -UR4 ;  /* 0x8000000407077e21 */ /* 0x000fe20008010000 */
[----:B--2---:R-:W-:Y:S01]  /*3f40*/  R2UR UR5, R115 ;  /* 0x00000000730572ca */ /* 0x004fe200000e0000 */
[----:B------:R0:W-:Y:S01]  /*3f50*/  @!P1 STG.E desc[UR8][R110.64], R113 ;  /* 0x000000716e009986 */ /* 0x0001e2000c101908 */
[----:B------:R-:W-:Y:S02]  /*3f60*/  HADD2.F32 R115, -RZ, R104.H0_H0 ;  /* 0x20000068ff737230 */ /* 0x000fe40000004100 */
[----:B------:R-:W-:Y:S01]  /*3f70*/  FADD.FTZ R2, R2, -UR4 ;  /* 0x8000000402027e21 */ /* 0x000fe20008010000 */
[----:B-1----:R-:W-:-:S04]  /*3f80*/  @!P1 IMAD.WIDE R108, R161, 0x4, R108 ;  /* 0x00000004a16c9825 */ /* 0x002fc800078e026c */
        /* <DEDUP_REMOVED lines=8> */
[----:B0-----:R-:W-:Y:S02]  /*4010*/  HADD2.F32 R111, -RZ, R76.H0_H0 ;  /* 0x2000004cff6f7230 */ /* 0x001fe40000004100 */
[----:B------:R-:W-:Y:S01]  /*4020*/  FMUL.FTZ R116, R116, UR5 ;  /* 0x0000000574747c20 */ /* 0x000fe20008410000 */
[----:B------:R-:W-:Y:S01]  /*4030*/  MOV R161, UR5 ;  /* 0x0000000500a17c02 */ /* 0x000fe20008000f00 */
[----:B------:R-:W-:-:S02]  /*4040*/  HADD2.F32 R113, -RZ, R77.H0_H0 ;  /* 0x2000004dff717230 */ /* 0x000fc40000004100 */
[----:B------:R-:W-:Y:S01]  /*4050*/  FMUL.FTZ R18, R18, UR5 ;  /* 0x0000000512127c20 */ /* 0x000fe20008410000 */
[----:B------:R-:W-:Y:S01]  /*4060*/  FFMA.FTZ R110, R116, R115, R111 ;  /* 0x00000073746e7223 */ /* 0x000fe2000001006f */
[----:B------:R-:W-:Y:S01]  /*4070*/  HADD2.F32 R111, -RZ, R105.H0_H0 ;  /* 0x20000069ff6f7230 */ /* 0x000fe20000004100 */
[----:B------:R0:W-:Y:S01]  /*4080*/  @!P1 STG.E desc[UR8][R108.64], R161 ;  /* 0x000000a16c009986 */ /* 0x0001e2000c101908 */
[----:B------:R-:W-:Y:S01]  /*4090*/  FMUL.FTZ R15, R15, UR5 ;  /* 0x000000050f0f7c20 */ /* 0x000fe20008410000 */
[----:B------:R-:W-:Y:S01]  /*40a0*/  FMUL.FTZ R16, R16, UR5 ;  /* 0x0000000510107c20 */ /* 0x000fe20008410000 */
[----:B------:R-:W-:Y:S01]  /*40b0*/  FMUL.FTZ R17, R17, UR5 ;  /* 0x0000000511117c20 */ /* 0x000fe20008410000 */
[----:B------:R-:W-:Y:S01]  /*40c0*/  FFMA.FTZ R111, R18, R111, R113 ;  /* 0x0000006f126f7223 */ /* 0x000fe20000010071 */
[----:B------:R-:W-:Y:S02]  /*40d0*/  HADD2.F32 R18, -RZ, R77.H1_H1 ;  /* 0x3000004dff127230 */ /* 0x000fe40000004100 */
[----:B------:R-:W-:Y:S01]  /*40e0*/  FMUL.FTZ R14, R14, UR5 ;  /* 0x000000050e0e7c20 */ /* 0x000fe20008410000 */
[----:B------:R-:W-:Y:S01]  /*40f0*/  FMUL.FTZ R19, R19, UR5 ;  /* 0x0000000513137c20 */ /* 0x000fe20008410000 */
[----:B------:R-:W-:Y:S01]  /*4100*/  FMUL.FTZ R13, R13, UR5 ;  /* 0x000000050d0d7c20 */ /* 0x000fe20008410000 */
[----:B------:R-:W-:Y:S01]  /*4110*/  FMUL.FTZ R8, R8, UR5 ;  /* 0x0000000508087c20 */ /* 0x000fe20008410000 */
[----:B------:R-:W-:Y:S01]  /*4120*/  FMUL.FTZ R6, R6, UR5 ;  /* 0x0000000506067c20 */ /* 0x000fe20008410000 */
[----:B------:R-:W-:Y:S01]  /*4130*/  FMUL.FTZ R5, R5, UR5 ;  /* 0x0000000505057c20 */ /* 0x000fe20008410000 */
[----:B0-----:R-:W-:-:S02]  /*4140*/  HADD2.F32 R108, -RZ, R105.H1_H1 ;  /* 0x30000069ff6c7230 */ /* 0x001fc40000004100 */
[----:B------:R-:W-:Y:S01]  /*4150*/  FMUL.FTZ R4, R4, UR5 ;  /* 0x0000000504047c20 */ /* 0x000fe20008410000 */
[----:B------:R-:W-:Y:S02]  /*4160*/  HADD2.F32 R109, -RZ, R78.H0_H0 ;  /* 0x2000004eff6d7230 */ /* 0x000fe40000004100 */
[----:B------:R-:W-:Y:S01]  /*4170*/  FMUL.FTZ R2, R2, UR5 ;  /* 0x0000000502027c20 */ /* 0x000fe20008410000 */
[----:B------:R-:W-:Y:S01]  /*4180*/  FMUL.FTZ R9, R9, UR5 ;  /* 0x0000000509097c20 */ /* 0x000fe20008410000 */
[----:B------:R-:W-:Y:S01]  /*4190*/  FFMA.FTZ R108, R15, R108, R18 ;  /* 0x0000006c0f6c7223 */ /* 0x000fe20000010012 */
[--C-:B------:R-:W-:Y:S02]  /*41a0*/  HADD2.F32 R15, -RZ, R106.reuse.H0_H0 ;  /* 0x2000006aff0f7230 */ /* 0x100fe40000004100 */
[----:B------:R-:W-:Y:S01]  /*41b0*/  FMUL.FTZ R3, R3, UR5 ;  /* 0x0000000503037c20 */ /* 0x000fe20008410000 */
[----:B------:R-:W-:Y:S01]  /*41c0*/  FMUL.FTZ R119, R119, UR5 ;  /* 0x0000000577777c20 */ /* 0x000fe20008410000 */
[----:B------:R-:W-:Y:S01]  /*41d0*/  FMUL.FTZ R121, R121, UR5 ;  /* 0x0000000579797c20 */ /* 0x000fe20008410000 */
[----:B------:R-:W-:Y:S01]  /*41e0*/  FMUL.FTZ R123, R123, UR5 ;  /* 0x000000057b7b7c20 */ /* 0x000fe20008410000 */
[----:B------:R-:W-:Y:S01]  /*41f0*/  FFMA.FTZ R18, R16, R15, R109 ;  /* 0x0000000f10127223 */ /* 0x000fe2000001006d */
[----:B------:R-:W-:-:S02]  /*4200*/  HADD2.F32 R16, -RZ, R106.H1_H1 ;  /* 0x3000006aff107230 */ /* 0x000fc40000004100 */
[----:B------:R-:W-:Y:S01]  /*4210*/  FADD.FTZ R118, R118, -UR4 ;  /* 0x8000000476767e21 */ /* 0x000fe20008010000 */
[----:B------:R-:W-:Y:S02]  /*4220*/  HADD2.F32 R15, -RZ, R107.H0_H0 ;  /* 0x2000006bff0f7230 */ /* 0x000fe40000004100 */
[----:B------:R-:W-:Y:S01]  /*4230*/  FADD.FTZ R125, R125, -UR4 ;  /* 0x800000047d7d7e21 */ /* 0x000fe20008010000 */
[--C-:B------:R-:W-:Y:S02]  /*4240*/  HADD2.F32 R109, -RZ, R79.reuse.H0_H0 ;  /* 0x2000004fff6d7230 */ /* 0x100fe40000004100 */
[----:B------:R-:W-:Y:S01]  /*4250*/  FFMA.FTZ R17, R17, R16, R112 ;  /* 0x0000001011117223 */ /* 0x000fe20000010070 */
[----:B------:R-:W-:Y:S02]  /*4260*/  HADD2.F32 R16, -RZ, R79.H1_H1 ;  /* 0x3000004fff107230 */ /* 0x000fe40000004100 */
[----:B------:R-:W-:Y:S01]  /*4270*/  FMUL.FTZ R125, R125, UR5 ;  /* 0x000000057d7d7c20 */ /* 0x000fe20008410000 */
[----:B------:R-:W-:-:S02]  /*4280*/  HADD2.F32 R112, -RZ, R76.H1_H1 ;  /* 0x3000004cff707230 */ /* 0x000fc40000004100 */
[----:B------:R-:W-:Y:S01]  /*4290*/  FFMA.FTZ R109, R14, R15, R109 ;  /* 0x0000000f0e6d7223 */ /* 0x000fe2000001006d */
[----:B------:R-:W-:Y:S01]  /*42a0*/  HADD2.F32 R14, -RZ, R107.H1_H1 ;  /* 0x3000006bff0e7230 */ /* 0x000fe20000004100 */
[----:B------:R-:W-:Y:S01]  /*42b0*/  F2FP.F16.F32.PACK_AB R18, R17, R18 ;  /* 0x000000121112723e */ /* 0x000fe200000000ff */
[----:B------:R-:W-:Y:S01]  /*42c0*/  FADD.FTZ R134, R134, -UR4 ;  /* 0x8000000486867e21 */ /* 0x000fe20008010000 */
[----:B------:R-:W-:Y:S01]  /*42d0*/  F2FP.F16.F32.PACK_AB R17, R108, R111 ;  /* 0x0000006f6c11723e */ /* 0x000fe200000000ff */
[----:B------:R-:W-:Y:S01]  /*42e0*/  FADD.FTZ R127, R127, -UR4 ;  /* 0x800000047f7f7e21 */ /* 0x000fe20008010000 */
[----:B------:R-:W-:Y:S01]  /*42f0*/  FFMA.FTZ R116, R19, R14, R16 ;  /* 0x0000000e13747223 */ /* 0x000fe20000010010 */
[----:B------:R-:W-:Y:S01]  /*4300*/  HADD2.F32 R16, -RZ, R104.H1_H1 ;  /* 0x30000068ff107230 */ /* 0x000fe20000004100 */
[----:B------:R-:W0:Y:S01]  /*4310*/  LDC.64 R14, c[0x0][0x428] ;  /* 0x00010a00ff0e7b82 */ /* 0x000e220000000a00 */
[----:B------:R-:W-:Y:S02]  /*4320*/  HADD2.F32 R111, -RZ, R64.H0_H0 ;  /* 0x20000040ff6f7230 */ /* 0x000fe40000004100 */
[----:B------:R-:W-:Y:S01]  /*4330*/  FMUL.FTZ R127, R127, UR5 ;  /* 0x000000057f7f7c20 */ /* 0x000fe20008410000 */
[----:B------:R-:W-:Y:S01]  /*4340*/  F2FP.F16.F32.PACK_AB R19, R116, R109 ;  /* 0x0000006d7413723e */ /* 0x000fe200000000ff */
[----:B------:R-:W-:Y:S01]  /*4350*/  FFMA.FTZ R13, R13, R16, R112 ;  /* 0x000000100d0d7223 */ /* 0x000fe20000010070 */
[----:B------:R-:W-:-:S02]  /*4360*/  HADD2.F32 R112, -RZ, R72.H1_H1 ;  /* 0x30000048ff707230 */ /* 0x000fc40000004100 */
[----:B------:R-:W-:Y:S01]  /*4370*/  FADD.FTZ R132, R132, -UR4 ;  /* 0x8000000484847e21 */ /* 0x000fe20008010000 */
[----:B------:R-:W-:Y:S02]  /*4380*/  HADD2.F32 R116, -RZ, R99.H1_H1 ;  /* 0x30000063ff747230 */ /* 0x000fe40000004100 */
[----:B------:R-:W-:Y:S01]  /*4390*/  FADD.FTZ R129, R129, -UR4 ;  /* 0x8000000481817e21 */ /* 0x000fe20008010000 */
[----:B------:R-:W-:Y:S01]  /*43a0*/  F2FP.F16.F32.PACK_AB R16, R13, R110 ;  /* 0x0000006e0d10723e */ /* 0x000fe200000000ff */
[----:B------:R-:W-:Y:S02]  /*43b0*/  HADD2.F32 R13, -RZ, R72.H0_H0 ;  /* 0x20000048ff0d7230 */ /* 0x000fe40000004100 */
[----:B------:R-:W-:Y:S01]  /*43c0*/  FADD.FTZ R130, R130, -UR4 ;  /* 0x8000000482827e21 */ /* 0x000fe20008010000 */
[----:B------:R-:W-:Y:S02]  /*43d0*/  HADD2.F32 R110, -RZ, R100.H1_H1 ;  /* 0x30000064ff6e7230 */ /* 0x000fe40000004100 */
[----:B------:R-:W-:Y:S01]  /*43e0*/  FMUL.FTZ R129, R129, UR5 ;  /* 0x0000000581817c20 */ /* 0x000fe20008410000 */
[----:B------:R-:W-:-:S02]  /*43f0*/  HADD2.F32 R113, -RZ, R65.H0_H0 ;  /* 0x20000041ff717230 */ /* 0x000fc40000004100 */
[----:B------:R-:W-:Y:S01]  /*4400*/  FADD.FTZ R131, R131, -UR4 ;  /* 0x8000000483837e21 */ /* 0x000fe20008010000 */
[----:B------:R-:W-:Y:S02]  /*4410*/  HADD2.F32 R115, -RZ, R66.H0_H0 ;  /* 0x20000042ff737230 */ /* 0x000fe40000004100 */
[----:B------:R-:W-:Y:S01]  /*4420*/  FFMA.FTZ R3, R3, R110, R112 ;  /* 0x0000006e03037223 */ /* 0x000fe20000010070 */
[----:B------:R-:W-:Y:S02]  /*4430*/  HADD2.F32 R110, -RZ, R68.H1_H1 ;  /* 0x30000044ff6e7230 */ /* 0x000fe40000004100 */
[----:B------:R-:W-:Y:S01]  /*4440*/  FMUL.FTZ R131, R131, UR5 ;  /* 0x0000000583837c20 */ /* 0x000fe20008410000 */
[----:B------:R-:W-:Y:S02]  /*4450*/  HADD2.F32 R112, -RZ, R70.H1_H1 ;  /* 0x30000046ff707230 */ /* 0x000fe40000004100 */
[----:B------:R-:W-:Y:S01]  /*4460*/  FADD.FTZ R128, R128, -UR4 ;  /* 0x8000000480807e21 */ /* 0x000fe20008010000 */
[----:B------:R-:W-:Y:S01]  /*4470*/  FADD.FTZ R133, R133, -UR4 ;  /* 0x8000000485857e21 */ /* 0x000fe20008010000 */
[----:B------:R-:W-:Y:S01]  /*4480*/  FADD.FTZ R142, R142, -UR4 ;  /* 0x800000048e8e7e21 */ /* 0x000fe20008010000 */
[----:B0-----:R-:W-:-:S04]  /*4490*/  IMAD.WIDE.U32 R108, R11, 0x10, R14 ;  /* 0x000000100b6c7825 */ /* 0x001fc800078e000e */
[----:B------:R-:W-:Y:S01]  /*44a0*/  FADD.FTZ R137, R137, -UR4 ;  /* 0x8000000489897e21 */ /* 0x000fe20008010000 */
[----:B------:R-:W-:Y:S01]  /*44b0*/  FMUL.FTZ R133, R133, UR5 ;  /* 0x0000000585857c20 */ /* 0x000fe20008410000 */
[----:B------:R-:W-:Y:S01]  /*44c0*/  FADD.FTZ R140, R140, -UR4 ;  /* 0x800000048c8c7e21 */ /* 0x000fe20008010000 */
[----:B------:R-:W-:Y:S01]  /*44d0*/  HADD2.F32 R11, -RZ, R100.H0_H0 ;  /* 0x20000064ff0b7230 */ /* 0x000fe20000004100 */
[----:B------:R0:W-:Y:S01]  /*44e0*/  STG.E.128 desc[UR8][R108.64], R16 ;  /* 0x000000106c007986 */ /* 0x0001e2000c101d08 */
[----:B------:R-:W-:Y:S01]  /*44f0*/  FMUL.FTZ R137, R137, UR5 ;  /* 0x0000000589897c20 */ /* 0x000fe20008410000 */
[----:B------:R-:W-:Y:S01]  /*4500*/  FADD.FTZ R139, R139, -UR4 ;  /* 0x800000048b8b7e21 */ /* 0x000fe20008010000 */
[----:B------:R-:W-:Y:S01]  /*4510*/  FADD.FTZ R138, R138, -UR4 ;  /* 0x800000048a8a7e21 */ /* 0x000fe20008010000 */
[----:B------:R-:W-:Y:S01]  /*4520*/  FFMA.FTZ R8, R8, R11, R13 ;  /* 0x0000000b08087223 */ /* 0x000fe2000001000d */
[----:B------:R-:W-:Y:S02]  /*4530*/  HADD2.F32 R11, -RZ, R101.H0_H0 ;  /* 0x20000065ff0b7230 */ /* 0x000fe40000004100 */
[----:B------:R-:W-:Y:S01]  /*4540*/  FMUL.FTZ R139, R139, UR5 ;  /* 0x000000058b8b7c20 */ /* 0x000fe20008410000 */
[----:B------:R-:W-:-:S02]  /*4550*/  HADD2.F32 R13, -RZ, R73.H0_H0 ;  /* 0x20000049ff0d7230 */ /* 0x000fc40000004100 */
[----:B------:R-:W-:Y:S01]  /*4560*/  FADD.FTZ R141, R141, -UR4 ;  /* 0x800000048d8d7e21 */ /* 0x000fe20008010000 */
[----:B------:R-:W-:Y:S01]  /*4570*/  FADD.FTZ R136, R136, -UR4 ;  /* 0x8000000488887e21 */ /* 0x000fe20008010000 */
[----:B------:R-:W-:Y:S01]  /*4580*/  FADD.FTZ R143, R143, -UR4 ;  /* 0x800000048f8f7e21 */ /* 0x000fe20008010000 */
[----:B------:R-:W-:Y:S01]  /*4590*/  FADD.FTZ R149, R149, -UR4 ;  /* 0x8000000495957e21 */ /* 0x000fe20008010000 */
[----:B------:R-:W-:Y:S01]  /*45a0*/  FFMA.FTZ R6, R6, R11, R13 ;  /* 0x0000000b06067223 */ /* 0x000fe2000001000d */
[----:B------:R-:W-:Y:S02]  /*45b0*/  HADD2.F32 R11, -RZ, R102.H0_H0 ;  /* 0x20000066ff0b7230 */ /* 0x000fe40000004100 */
[----:B------:R-:W-:Y:S01]  /*45c0*/  FMUL.FTZ R141, R141, UR5 ;  /* 0x000000058d8d7c20 */ /* 0x000fe20008410000 */
[----:B------:R-:W-:Y:S02]  /*45d0*/  HADD2.F32 R13, -RZ, R74.H0_H0 ;  /* 0x2000004aff0d7230 */ /* 0x000fe40000004100 */
[----:B------:R-:W-:Y:S01]  /*45e0*/  FMUL.FTZ R143, R143, UR5 ;  /* 0x000000058f8f7c20 */ /* 0x000fe20008410000 */
[----:B------:R-:W-:Y:S01]  /*45f0*/  FADD.FTZ R146, R146, -UR4 ;  /* 0x8000000492927e21 */ /* 0x000fe20008010000 */
[----:B0-----:R-:W-:-:S02]  /*4600*/  HADD2.F32 R16, -RZ, R101.H1_H1 ;  /* 0x30000065ff107230 */ /* 0x001fc40000004100 */
[----:B------:R-:W-:Y:S01]  /*4610*/  FMUL.FTZ R109, R118, UR5 ;  /* 0x00000005766d7c20 */ /* 0x000fe20008410000 */
[----:B------:R-:W-:Y:S02]  /*4620*/  HADD2.F32 R18, -RZ, R73.H1_H1 ;  /* 0x30000049ff127230 */ /* 0x000fe40000004100 */
[----:B------:R-:W-:Y:S01]  /*4630*/  FMUL.FTZ R146, R146, UR5 ;  /* 0x0000000592927c20 */ /* 0x000fe20008410000 */
[----:B------:R-:W-:Y:S02]  /*4640*/  HADD2.F32 R17, -RZ, R102.H1_H1 ;  /* 0x30000066ff117230 */ /* 0x000fe40000004100 */
[----:B------:R-:W-:Y:S01]  /*4650*/  FADD.FTZ R147, R147, -UR4 ;  /* 0x8000000493937e21 */ /* 0x000fe20008010000 */
[----:B------:R-:W-:Y:S02]  /*4660*/  HADD2.F32 R19, -RZ, R74.H1_H1 ;  /* 0x3000004aff137230 */ /* 0x000fe40000004100 */
[----:B------:R-:W-:Y:S01]  /*4670*/  FFMA.FTZ R5, R5, R16, R18 ;  /* 0x0000001005057223 */ /* 0x000fe20000010012 */
[----:B------:R-:W-:Y:S01]  /*4680*/  FMUL.FTZ R16, R7, UR5 ;  /* 0x0000000507107c20 */ /* 0x000fe20008410000 */
[----:B------:R-:W-:Y:S01]  /*4690*/  FFMA.FTZ R7, R4, R11, R13 ;  /* 0x0000000b04077223 */ /* 0x000fe2000001000d */
[----:B------:R-:W-:-:S02]  /*46a0*/  HADD2.F32 R11, -RZ, R103.H0_H0 ;  /* 0x20000067ff0b7230 */ /* 0x000fc40000004100 */
[----:B------:R-:W-:Y:S01]  /*46b0*/  FADD.FTZ R148, R148, -UR4 ;  /* 0x8000000494947e21 */ /* 0x000fe20008010000 */
[----:B------:R-:W-:Y:S02]  /*46c0*/  HADD2.F32 R13, -RZ, R75.H0_H0 ;  /* 0x2000004bff0d7230 */ /* 0x000fe40000004100 */
[----:B------:R-:W-:Y:S01]  /*46d0*/  FFMA.FTZ R4, R16, R17, R19 ;  /* 0x0000001110047223 */ /* 0x000fe20000010013 */
[----:B------:R-:W-:Y:S02]  /*46e0*/  HADD2.F32 R18, -RZ, R103.H1_H1 ;  /* 0x30000067ff127230 */ /* 0x000fe40000004100 */
[----:B------:R-:W-:Y:S01]  /*46f0*/  FMUL.FTZ R148, R148, UR5 ;  /* 0x0000000594947c20 */ /* 0x000fe20008410000 */
[----:B------:R-:W-:Y:S02]  /*4700*/  HADD2.F32 R108, -RZ, R75.H1_H1 ;  /* 0x3000004bff6c7230 */ /* 0x000fe40000004100 */
[----:B------:R-:W-:Y:S01]  /*4710*/  FFMA.FTZ R16, R2, R11, R13 ;  /* 0x0000000b02107223 */ /* 0x000fe2000001000d */
[----:B------:R-:W-:-:S02]  /*4720*/  HADD2.F32 R2, -RZ, R96.H0_H0 ;  /* 0x20000060ff027230 */ /* 0x000fc40000004100 */
[----:B------:R-:W-:Y:S01]  /*4730*/  FADD.FTZ R145, R145, -UR4 ;  /* 0x8000000491917e21 */ /* 0x000fe20008010000 */
[----:B------:R-:W-:Y:S02]  /*4740*/  HADD2.F32 R11, -RZ, R97.H0_H0 ;  /* 0x20000061ff0b7230 */ /* 0x000fe40000004100 */
[----:B------:R-:W-:Y:S01]  /*4750*/  FFMA.FTZ R19, R9, R18, R108 ;  /* 0x0000001209137223 */ /* 0x000fe2000001006c */
[----:B------:R-:W-:Y:S02]  /*4760*/  HADD2.F32 R18, -RZ, R68.H0_H0 ;  /* 0x20000044ff127230 */ /* 0x000fe40000004100 */
[----:B------:R-:W-:Y:S01]  /*4770*/  FMUL.FTZ R9, R124, UR5 ;  /* 0x000000057c097c20 */ /* 0x000fe20008410000 */
[----:B------:R-:W-:Y:S02]  /*4780*/  HADD2.F32 R108, -RZ, R96.H1_H1 ;  /* 0x30000060ff6c7230 */ /* 0x000fe40000004100 */
[----:B------:R-:W-:Y:S01]  /*4790*/  FADD.FTZ R144, R144, -UR4 ;  /* 0x8000000490907e21 */ /* 0x000fe20008010000 */
[----:B------:R-:W-:-:S02]  /*47a0*/  HADD2.F32 R13, -RZ, R69.H0_H0 ;  /* 0x20000045ff0d7230 */ /* 0x000fc40000004100 */
[----:B------:R-:W-:Y:S01]  /*47b0*/  FFMA.FTZ R9, R9, R2, R18 ;  /* 0x0000000209097223 */ /* 0x000fe20000010012 */
[----:B------:R-:W-:Y:S02]  /*47c0*/  HADD2.F32 R18, -RZ, R97.H1_H1 ;  /* 0x30000061ff127230 */ /* 0x000fe40000004100 */
[----:B------:R-:W-:Y:S01]  /*47d0*/  FFMA.FTZ R2, R119, R108, R110 ;  /* 0x0000006c77027223 */ /* 0x000fe2000001006e */
[----:B------:R-:W-:Y:S02]  /*47e0*/  HADD2.F32 R110, -RZ, R69.H1_H1 ;  /* 0x30000045ff6e7230 */ /* 0x000fe40000004100 */
[----:B------:R-:W-:Y:S01]  /*47f0*/  FMUL.FTZ R108, R122, UR5 ;  /* 0x000000057a6c7c20 */ /* 0x000fe20008410000 */
[----:B------:R-:W-:Y:S02]  /*4800*/  HADD2.F32 R17, -RZ, R70.H0_H0 ;  /* 0x20000046ff117230 */ /* 0x000fe40000004100 */
[----:B------:R-:W-:Y:S01]  /*4810*/  FMUL.FTZ R144, R144, UR5 ;  /* 0x0000000590907c20 */ /* 0x000fe20008410000 */
[----:B------:R-:W-:-:S02]  /*4820*/  HADD2.F32 R118, -RZ, R64.H1_H1 ;  /* 0x30000040ff767230 */ /* 0x000fc40000004100 */
[----:B------:R-:W-:Y:S01]  /*4830*/  FFMA.FTZ R108, R108, R11, R13 ;  /* 0x0000000b6c6c7223 */ /* 0x000fe2000001000d */
[----:B------:R-:W-:Y:S01]  /*4840*/  FFMA.FTZ R11, R121, R18, R110 ;  /* 0x00000012790b7223 */ /* 0x000fe2000001006e */
[--C-:B------:R-:W-:Y:S02]  /*4850*/  HADD2.F32 R13, -RZ, R98.reuse.H0_H0 ;  /* 0x20000062ff0d7230 */ /* 0x100fe40000004100 */
[----:B------:R-:W-:Y:S01]  /*4860*/  FMUL.FTZ R110, R120, UR5 ;  /* 0x00000005786e7c20 */ /* 0x000fe20008410000 */
[----:B------:R-:W-:Y:S02]  /*4870*/  HADD2.F32 R18, -RZ, R98.H1_H1 ;  /* 0x30000062ff127230 */ /* 0x000fe40000004100 */
[----:B------:R-:W-:Y:S01]  /*4880*/  FADD.FTZ R151, R151, -UR4 ;  /* 0x8000000497977e21 */ /* 0x000fe20008010000 */
[----:B------:R-:W-:Y:S02]  /*4890*/  HADD2.F32 R120, -RZ, R71.H1_H1 ;  /* 0x30000047ff787230 */ /* 0x000fe40000004100 */
[----:B------:R-:W-:Y:S01]  /*48a0*/  FFMA.FTZ R110, R110, R13, R17 ;  /* 0x0000000d6e6e7223 */ /* 0x000fe20000010011 */
[----:B------:R-:W-:-:S02]  /*48b0*/  HADD2.F32 R17, -RZ, R92.H0_H0 ;  /* 0x2000005cff117230 */ /* 0x000fc40000004100 */
[----:B------:R-:W-:Y:S01]  /*48c0*/  FFMA.FTZ R13, R123, R18, R112 ;  /* 0x000000127b0d7223 */ /* 0x000fe20000010070 */
[----:B------:R-:W-:Y:S02]  /*48d0*/  HADD2.F32 R18, -RZ, R99.H0_H0 ;  /* 0x20000063ff127230 */ /* 0x000fe40000004100 */
[----:B------:R-:W-:Y:S01]  /*48e0*/  FADD.FTZ R150, R150, -UR4 ;  /* 0x8000000496967e21 */ /* 0x000fe20008010000 */
[----:B------:R-:W-:Y:S02]  /*48f0*/  HADD2.F32 R112, -RZ, R71.H0_H0 ;  /* 0x20000047ff707230 */ /* 0x000fe40000004100 */
[----:B------:R-:W-:Y:S01]  /*4900*/  FADD.FTZ R155, R155, -UR4 ;  /* 0x800000049b9b7e21 */ /* 0x000fe20008010000 */
[----:B------:R-:W-:Y:S02]  /*4910*/  HADD2.F32 R122, -RZ, R66.H1_H1 ;  /* 0x30000042ff7a7230 */ /* 0x000fe40000004100 */
[----:B------:R-:W-:Y:S01]  /*4920*/  FMUL.FTZ R150, R150, UR5 ;  /* 0x0000000596967c20 */ /* 0x000fe20008410000 */
[----:B------:R-:W-:-:S02]  /*4930*/  HADD2.F32 R119, -RZ, R67.H0_H0 ;  /* 0x20000043ff777230 */ /* 0x000fc40000004100 */
[----:B------:R-:W-:Y:S01]  /*4940*/  FFMA.FTZ R109, R109, R18, R112 ;  /* 0x000000126d6d7223 */ /* 0x000fe20000010070 */
[----:B------:R-:W-:Y:S01]  /*4950*/  FFMA.FTZ R112, R125, R116, R120 ;  /* 0x000000747d707223 */ /* 0x000fe20000010078 */
[----:B------:R-:W-:Y:S02]  /*4960*/  HADD2.F32 R18, -RZ, R92.H1_H1 ;  /* 0x3000005cff127230 */ /* 0x000fe40000004100 */
[----:B------:R-:W-:Y:S01]  /*4970*/  FMUL.FTZ R116, R134, UR5 ;  /* 0x0000000586747c20 */ /* 0x000fe20008410000 */
[----:B------:R-:W-:Y:S02]  /*4980*/  HADD2.F32 R120, -RZ, R65.H1_H1 ;  /* 0x30000041ff787230 */ /* 0x000fe40000004100 */
[----:B------:R-:W-:Y:S01]  /*4990*/  FADD.FTZ R158, R158, -UR4 ;  /* 0x800000049e9e7e21 */ /* 0x000fe20008010000 */
[----:B------:R-:W-:Y:S02]  /*49a0*/  HADD2.F32 R124, -RZ, R67.H1_H1 ;  /* 0x30000043ff7c7230 */ /* 0x000fe40000004100 */
[----:B------:R-:W-:Y:S01]  /*49b0*/  FFMA.FTZ R116, R116, R17, R111 ;  /* 0x0000001174747223 */ /* 0x000fe2000001006f */
[----:B------:R-:W-:Y:S01]  /*49c0*/  FFMA.FTZ R111, R127, R18, R118 ;  /* 0x000000127f6f7223 */ /* 0x000fe20000010076 */
[----:B------:R-:W-:-:S02]  /*49d0*/  HADD2.F32 R17, -RZ, R93.H0_H0 ;  /* 0x2000005dff117230 */ /* 0x000fc40000004100 */
[----:B------:R-:W-:Y:S01]  /*49e0*/  FMUL.FTZ R118, R132, UR5 ;  /* 0x0000000584767c20 */ /* 0x000fe20008410000 */
[----:B------:R-:W-:Y:S02]  /*49f0*/  HADD2.F32 R18, -RZ, R93.H1_H1 ;  /* 0x3000005dff127230 */ /* 0x000fe40000004100 */
[----:B------:R-:W-:Y:S01]  /*4a00*/  FMUL.FTZ R158, R158, UR5 ;  /* 0x000000059e9e7c20 */ /* 0x000fe20008410000 */
[----:B------:R-:W-:Y:S02]  /*4a10*/  HADD2.F32 R121, -RZ, R60.H0_H0 ;  /* 0x2000003cff797230 */ /* 0x000fe40000004100 */
[----:B------:R-:W-:Y:S01]  /*4a20*/  FFMA.FTZ R118, R118, R17, R113 ;  /* 0x0000001176767223 */ /* 0x000fe20000010071 */
[--C-:B------:R-:W-:Y:S02]  /*4a30*/  HADD2.F32 R17, -RZ, R94.reuse.H0_H0 ;  /* 0x2000005eff117230 */ /* 0x100fe40000004100 */
[----:B------:R-:W-:Y:S01]  /*4a40*/  FFMA.FTZ R113, R129, R18, R120 ;  /* 0x0000001281717223 */ /* 0x000fe20000010078 */
[----:B------:R-:W-:-:S02]  /*4a50*/  HADD2.F32 R18, -RZ, R94.H1_H1 ;  /* 0x3000005eff127230 */ /* 0x000fc40000004100 */
[----:B------:R-:W-:Y:S01]  /*4a60*/  FMUL.FTZ R120, R130, UR5 ;  /* 0x0000000582787c20 */ /* 0x000fe20008410000 */
[--C-:B------:R-:W-:Y:S02]  /*4a70*/  HADD2.F32 R123, -RZ, R61.reuse.H0_H0 ;  /* 0x2000003dff7b7230 */ /* 0x100fe40000004100 */
[----:B------:R-:W-:Y:S01]  /*4a80*/  FADD.FTZ R153, R153, -UR4 ;  /* 0x8000000499997e21 */ /* 0x000fe20008010000 */
[----:B------:R-:W-:Y:S02]  /*4a90*/  HADD2.F32 R130, -RZ, R61.H1_H1 ;  /* 0x3000003dff827230 */ /* 0x000fe40000004100 */
[----:B------:R-:W-:Y:S01]  /*4aa0*/  FFMA.FTZ R120, R120, R17, R115 ;  /* 0x0000001178787223 */ /* 0x000fe20000010073 */
[----:B------:R-:W-:Y:S01]  /*4ab0*/  FFMA.FTZ R115, R131, R18, R122 ;  /* 0x0000001283737223 */ /* 0x000fe2000001007a */
[--C-:B------:R-:W-:Y:S02]  /*4ac0*/  HADD2.F32 R17, -RZ, R95.reuse.H0_H0 ;  /* 0x2000005fff117230 */ /* 0x100fe40000004100 */
[----:B------:R-:W-:Y:S01]  /*4ad0*/  FMUL.FTZ R122, R128, UR5 ;  /* 0x00000005807a7c20 */ /* 0x000fe20008410000 */
[----:B------:R-:W-:-:S02]  /*4ae0*/  HADD2.F32 R18, -RZ, R95.H1_H1 ;  /* 0x3000005fff127230 */ /* 0x000fc40000004100 */
[----:B------:R-:W-:Y:S01]  /*4af0*/  FADD.FTZ R154, R154, -UR4 ;  /* 0x800000049a9a7e21 */ /* 0x000fe20008010000 */
[----:B------:R-:W-:Y:S02]  /*4b00*/  HADD2.F32 R128, -RZ, R60.H1_H1 ;  /* 0x3000003cff807230 */ /* 0x000fe40000004100 */
[----:B------:R-:W-:Y:S01]  /*4b10*/  FFMA.FTZ R122, R122, R17, R119 ;  /* 0x000000117a7a7223 */ /* 0x000fe20000010077 */
[--C-:B------:R-:W-:Y:S02]  /*4b20*/  HADD2.F32 R17, -RZ, R88.reuse.H0_H0 ;  /* 0x20000058ff117230 */ /* 0x100fe40000004100 */
[----:B------:R-:W-:Y:S01]  /*4b30*/  FFMA.FTZ R119, R133, R18, R124 ;  /* 0x0000001285777223 */ /* 0x000fe2000001007c */
[----:B------:R-:W-:Y:S02]  /*4b40*/  HADD2.F32 R18, -RZ, R88.H1_H1 ;  /* 0x30000058ff127230 */ /* 0x000fe40000004100 */
[----:B------:R-:W-:Y:S01]  /*4b50*/  FMUL.FTZ R124, R142, UR5 ;  /* 0x000000058e7c7c20 */ /* 0x000fe20008410000 */
[----:B------:R-:W-:-:S02]  /*4b60*/  HADD2.F32 R125, -RZ, R62.H0_H0 ;  /* 0x2000003eff7d7230 */ /* 0x000fc40000004100 */
[----:B------:R-:W-:Y:S01]  /*4b70*/  FMUL.FTZ R142, R155, UR5 ;  /* 0x000000059b8e7c20 */ /* 0x000fe20008410000 */
[----:B------:R-:W-:Y:S02]  /*4b80*/  HADD2.F32 R132, -RZ, R62.H1_H1 ;  /* 0x3000003eff847230 */ /* 0x000fe40000004100 */
[----:B------:R-:W-:Y:S01]  /*4b90*/  FFMA.FTZ R124, R124, R17, R121 ;  /* 0x000000117c7c7223 */ /* 0x000fe20000010079 */
[----:B------:R-:W-:Y:S01]  /*4ba0*/  FFMA.FTZ R121, R137, R18, R128 ;  /* 0x0000001289797223 */ /* 0x000fe20000010080 */
[--C-:B------:R-:W-:Y:S02]  /*4bb0*/  HADD2.F32 R17, -RZ, R89.reuse.H0_H0 ;  /* 0x20000059ff117230 */ /* 0x100fe40000004100 */
[----:B------:R-:W-:Y:S01]  /*4bc0*/  FMUL.FTZ R128, R140, UR5 ;  /* 0x000000058c807c20 */ /* 0x000fe20008410000 */
[----:B------:R-:W-:Y:S02]  /*4bd0*/  HADD2.F32 R18, -RZ, R89.H1_H1 ;  /* 0x30000059ff127230 */ /* 0x000fe40000004100 */
[----:B------:R-:W-:Y:S01]  /*4be0*/  FMUL.FTZ R140, R151, UR5 ;  /* 0x00000005978c7c20 */ /* 0x000fe20008410000 */
[----:B------:R-:W-:-:S02]  /*4bf0*/  HADD2.F32 R127, -RZ, R63.H0_H0 ;  /* 0x2000003fff7f7230 */ /* 0x000fc40000004100 */
[----:B------:R-:W-:Y:S01]  /*4c00*/  FFMA.FTZ R128, R128, R17, R123 ;  /* 0x0000001180807223 */ /* 0x000fe2000001007b */
[--C-:B------:R-:W-:Y:S02]  /*4c10*/  HADD2.F32 R17, -RZ, R90.reuse.H0_H0 ;  /* 0x2000005aff117230 */ /* 0x100fe40000004100 */
[----:B------:R-:W-:Y:S01]  /*4c20*/  FFMA.FTZ R123, R139, R18, R130 ;  /* 0x000000128b7b7223 */ /* 0x000fe20000010082 */
[----:B------:R-:W-:Y:S02]  /*4c30*/  HADD2.F32 R18, -RZ, R90.H1_H1 ;  /* 0x3000005aff127230 */ /* 0x000fe40000004100 */
[----:B------:R-:W-:Y:S01]  /*4c40*/  FMUL.FTZ R130, R138, UR5 ;  /* 0x000000058a827c20 */ /* 0x000fe20008410000 */
[----:B------:R-:W-:Y:S02]  /*4c50*/  HADD2.F32 R134, -RZ, R63.H1_H1 ;  /* 0x3000003fff867230 */ /* 0x000fe40000004100 */
[----:B------:R-:W-:Y:S01]  /*4c60*/  FMUL.FTZ R138, R145, UR5 ;  /* 0x00000005918a7c20 */ /* 0x000fe20008410000 */
[----:B------:R-:W-:-:S02]  /*4c70*/  HADD2.F32 R129, -RZ, R56.H0_H0 ;  /* 0x20000038ff817230 */ /* 0x000fc40000004100 */
[----:B------:R-:W-:Y:S01]  /*4c80*/  FFMA.FTZ R130, R130, R17, R125 ;  /* 0x0000001182827223 */ /* 0x000fe2000001007d */
[----:B------:R-:W-:Y:S01]  /*4c90*/  FFMA.FTZ R125, R141, R18, R132 ;  /* 0x000000128d7d7223 */ /* 0x000fe20000010084 */
[--C-:B------:R-:W-:Y:S02]  /*4ca0*/  HADD2.F32 R17, -RZ, R91.reuse.H0_H0 ;  /* 0x2000005bff117230 */ /* 0x100fe40000004100 */
[----:B------:R-:W-:Y:S01]  /*4cb0*/  FMUL.FTZ R132, R136, UR5 ;  /* 0x0000000588847c20 */ /* 0x000fe20008410000 */
[----:B------:R-:W-:Y:S02]  /*4cc0*/  HADD2.F32 R18, -RZ, R91.H1_H1 ;  /* 0x3000005bff127230 */ /* 0x000fe40000004100 */
[----:B------:R-:W-:Y:S01]  /*4cd0*/  FMUL.FTZ R136, R147, UR5 ;  /* 0x0000000593887c20 */ /* 0x000fe20008410000 */
[--C-:B------:R-:W-:Y:S02]  /*4ce0*/  HADD2.F32 R131, -RZ, R84.reuse.H1_H1 ;  /* 0x30000054ff837230 */ /* 0x100fe40000004100 */
[----:B------:R-:W-:Y:S01]  /*4cf0*/  FFMA.FTZ R132, R132, R17, R127 ;  /* 0x0000001184847223 */ /* 0x000fe2000001007f */
[----:B------:R-:W-:-:S02]  /*4d00*/  HADD2.F32 R17, -RZ, R84.H0_H0 ;  /* 0x20000054ff117230 */ /* 0x000fc40000004100 */
[----:B------:R-:W-:Y:S01]  /*4d10*/  FFMA.FTZ R127, R143, R18, R134 ;  /* 0x000000128f7f7223 */ /* 0x000fe20000010086 */
[----:B------:R-:W-:Y:S02]  /*4d20*/  HADD2.F32 R133, -RZ, R56.H1_H1 ;  /* 0x30000038ff857230 */ /* 0x000fe40000004100 */
[----:B------:R-:W-:Y:S01]  /*4d30*/  FMUL.FTZ R134, R149, UR5 ;  /* 0x0000000595867c20 */ /* 0x000fe20008410000 */
[----:B------:R-:W-:Y:S02]  /*4d40*/  HADD2.F32 R137, -RZ, R57.H1_H1 ;  /* 0x30000039ff897230 */ /* 0x000fe40000004100 */
[----:B------:R-:W-:Y:S01]  /*4d50*/  FMUL.FTZ R154, R154, UR5 ;  /* 0x000000059a9a7c20 */ /* 0x000fe20008410000 */
[----:B------:R-:W-:Y:S02]  /*4d60*/  HADD2.F32 R139, -RZ, R58.H1_H1 ;  /* 0x3000003aff8b7230 */ /* 0x000fe40000004100 */
[----:B------:R-:W-:Y:S01]  /*4d70*/  FFMA.FTZ R134, R134, R17, R129 ;  /* 0x0000001186867223 */ /* 0x000fe20000010081 */
[----:B------:R-:W-:Y:S01]  /*4d80*/  FFMA.FTZ R129, R146, R131, R133 ;  /* 0x0000008392817223 */ /* 0x000fe20000010085 */
[----:B------:R-:W-:-:S02]  /*4d90*/  HADD2.F32 R17, -RZ, R85.H0_H0 ;  /* 0x20000055ff117230 */ /* 0x000fc40000004100 */
[----:B------:R-:W-:Y:S01]  /*4da0*/  FADD.FTZ R114, R114, -UR4 ;  /* 0x8000000472727e21 */ /* 0x000fe20008010000 */
[----:B------:R-:W-:Y:S02]  /*4db0*/  HADD2.F32 R131, -RZ, R57.H0_H0 ;  /* 0x20000039ff837230 */ /* 0x000fe40000004100 */
[----:B------:R-:W-:Y:S01]  /*4dc0*/  FADD.FTZ R157, R157, -UR4 ;  /* 0x800000049d9d7e21 */ /* 0x000fe20008010000 */
[----:B------:R-:W-:Y:S02]  /*4dd0*/  HADD2.F32 R133, -RZ, R85.H1_H1 ;  /* 0x30000055ff857230 */ /* 0x000fe40000004100 */
[----:B------:R-:W-:Y:S01]  /*4de0*/  FMUL.FTZ R114, R114, UR5 ;  /* 0x0000000572727c20 */ /* 0x000fe20008410000 */
[----:B------:R-:W-:Y:S02]  /*4df0*/  HADD2.F32 R141, -RZ, R59.H1_H1 ;  /* 0x3000003bff8d7230 */ /* 0x000fe40000004100 */
[----:B------:R-:W-:Y:S01]  /*4e00*/  FFMA.FTZ R136, R136, R17, R131 ;  /* 0x0000001188887223 */ /* 0x000fe20000010083 */
[----:B------:R-:W-:-:S02]  /*4e10*/  HADD2.F32 R17, -RZ, R86.H0_H0 ;  /* 0x20000056ff117230 */ /* 0x000fc40000004100 */
[----:B------:R-:W-:Y:S01]  /*4e20*/  FFMA.FTZ R131, R148, R133, R137 ;  /* 0x0000008594837223 */ /* 0x000fe20000010089 */
[----:B------:R-:W-:Y:S02]  /*4e30*/  HADD2.F32 R133, -RZ, R58.H0_H0 ;  /* 0x2000003aff857230 */ /* 0x000fe40000004100 */
        /* <DEDUP_REMOVED lines=17> */
[----:B------:R-:W-:Y:S01]  /*4f50*/  HADD2.F32 R141, -RZ, R80.H1_H1 ;  /* 0x30000050ff8d7230 */ /* 0x000fe20000004100 */
[----:B------:R-:W-:Y:S01]  /*4f60*/  F2FP.F16.F32.PACK_AB R19, R19, R16 ;  /* 0x000000101313723e */ /* 0x000fe200000000ff */
[----:B------:R-:W-:Y:S02]  /*4f70*/  HADD2.F32 R18, -RZ, R82.H1_H1 ;  /* 0x30000052ff127230 */ /* 0x000fe40000004100 */
[----:B------:R-:W-:Y:S01]  /*4f80*/  FFMA.FTZ R142, R142, R17, R139 ;  /* 0x000000118e8e7223 */ /* 0x000fe2000001008b */
[----:B------:R-:W-:Y:S02]  /*4f90*/  HADD2.F32 R17, -RZ, R81.H0_H0 ;  /* 0x20000051ff117230 */ /* 0x000fe40000004100 */
[----:B------:R-:W-:Y:S01]  /*4fa0*/  FFMA.FTZ R139, R158, R141, R143 ;  /* 0x0000008d9e8b7223 */ /* 0x000fe2000001008f */
[----:B------:R-:W-:Y:S01]  /*4fb0*/  HADD2.F32 R141, -RZ, R53.H0_H0 ;  /* 0x20000035ff8d7230 */ /* 0x000fe20000004100 */
[----:B------:R-:W-:Y:S01]  /*4fc0*/  F2FP.F16.F32.PACK_AB R16, R3, R8 ;  /* 0x000000080310723e */ /* 0x000fe200000000ff */
[----:B------:R-:W-:Y:S01]  /*4fd0*/  HADD2.F32 R143, -RZ, R81.H1_H1 ;  /* 0x30000051ff8f7230 */ /* 0x000fe20000004100 */
[----:B------:R-:W-:Y:S01]  /*4fe0*/  F2FP.F16.F32.PACK_AB R8, R111, R116 ;  /* 0x000000746f08723e */ /* 0x000fe200000000ff */
[----:B------:R-:W-:-:S02]  /*4ff0*/  HADD2.F32 R146, -RZ, R54.H1_H1 ;  /* 0x30000036ff927230 */ /* 0x000fc40000004100 */
[----:B------:R-:W-:Y:S01]  /*5000*/  FFMA.FTZ R144, R144, R17, R141 ;  /* 0x0000001190907223 */ /* 0x000fe2000001008d */
[----:B------:R-:W-:Y:S02]  /*5010*/  HADD2.F32 R17, -RZ, R54.H0_H0 ;  /* 0x20000036ff117230 */ /* 0x000fe40000004100 */
[----:B------:R-:W-:Y:S01]  /*5020*/  FFMA.FTZ R141, R154, R143, R145 ;  /* 0x0000008f9a8d7223 */ /* 0x000fe20000010091 */
[----:B------:R-:W-:Y:S01]  /*5030*/  HADD2.F32 R143, -RZ, R82.H0_H0 ;  /* 0x20000052ff8f7230 */ /* 0x000fe20000004100 */
[----:B------:R-:W-:Y:S01]  /*5040*/  F2FP.F16.F32.PACK_AB R127, R127, R132 ;  /* 0x000000847f7f723e */ /* 0x000fe200000000ff */
[----:B------:R-:W-:Y:S01]  /*5050*/  HADD2.F32 R145, -RZ, R55.H0_H0 ;  /* 0x20000037ff917230 */ /* 0x000fe20000004100 */
[----:B------:R-:W-:Y:S01]  /*5060*/  F2FP.F16.F32.PACK_AB R124, R121, R124 ;  /* 0x0000007c797c723e */ /* 0x000fe200000000ff */
[--C-:B------:R-:W-:Y:S02]  /*5070*/  HADD2.F32 R147, -RZ, R83.reuse.H1_H1 ;  /* 0x30000053ff937230 */ /* 0x100fe40000004100 */
[----:B------:R-:W-:Y:S01]  /*5080*/  FFMA.FTZ R143, R114, R143, R17 ;  /* 0x0000008f728f7223 */ /* 0x000fe20000010011 */
[----:B------:R-:W-:Y:S01]  /*5090*/  FFMA.FTZ R114, R157, R18, R146 ;  /* 0x000000129d727223 */ /* 0x000fe20000010092 */
[----:B------:R-:W-:-:S02]  /*50a0*/  HADD2.F32 R17, -RZ, R83.H0_H0 ;  /* 0x20000053ff117230 */ /* 0x000fc40000004100 */
[----:B------:R-:W-:Y:S01]  /*50b0*/  FMUL.FTZ R146, R159, UR5 ;  /* 0x000000059f927c20 */ /* 0x000fe20008410000 */
[----:B------:R-:W-:Y:S01]  /*50c0*/  HADD2.F32 R149, -RZ, R55.H1_H1 ;  /* 0x30000037ff957230 */ /* 0x000fe20000004100 */
[----:B------:R-:W-:Y:S01]  /*50d0*/  F2FP.F16.F32.PACK_AB R18, R4, R7 ;  /* 0x000000070412723e */ /* 0x000fe200000000ff */
[----:B------:R-:W-:-:S04]  /*50e0*/  IMAD.WIDE.U32 R158, R10, 0x10, R14 ;  /* 0x000000100a9e7825 */ /* 0x000fc800078e000e */
[----:B------:R-:W-:Y:S01]  /*50f0*/  FFMA.FTZ R146, R146, R17, R145 ;  /* 0x0000001192927223 */ /* 0x000fe20000010091 */
[----:B------:R-:W-:Y:S01]  /*5100*/  F2FP.F16.F32.PACK_AB R17, R5, R6 ;  /* 0x000000060511723e */ /* 0x000fe200000000ff */
[----:B------:R-:W-:Y:S01]  /*5110*/  FFMA.FTZ R145, R156, R147, R149 ;  /* 0x000000939c917223 */ /* 0x000fe20000010095 */
        /* <DEDUP_REMOVED lines=17> */
[----:B------:R-:W-:Y:S02]  /*5230*/  F2FP.F16.F32.PACK_AB R115, R145, R146 ;  /* 0x000000929173723e */ /* 0x000fe400000000ff */
[----:B------:R-:W-:Y:S01]  /*5240*/  F2FP.F16.F32.PACK_AB R114, R114, R143 ;  /* 0x0000008f7272723e */ /* 0x000fe200000000ff */
[----:B------:R1:W-:Y:S01]  /*5250*/  STG.E.128 desc[UR8][R154.64], R124 ;  /* 0x0000007c9a007986 */ /* 0x0003e2000c101d08 */
[----:B------:R-:W-:-:S02]  /*5260*/  F2FP.F16.F32.PACK_AB R113, R141, R144 ;  /* 0x000000908d71723e */ /* 0x000fc400000000ff */
[----:B0-----:R-:W-:Y:S02]  /*5270*/  F2FP.F16.F32.PACK_AB R19, R137, R140 ;  /* 0x0000008c8913723e */ /* 0x001fe400000000ff */
[----:B------:R-:W-:Y:S02]  /*5280*/  F2FP.F16.F32.PACK_AB R18, R133, R138 ;  /* 0x0000008a8512723e */ /* 0x000fe400000000ff */
[----:B------:R-:W-:Y:S02]  /*5290*/  F2FP.F16.F32.PACK_AB R17, R131, R136 ;  /* 0x000000888311723e */ /* 0x000fe400000000ff */
[----:B------:R-:W-:Y:S02]  /*52a0*/  F2FP.F16.F32.PACK_AB R16, R129, R134 ;  /* 0x000000868110723e */ /* 0x000fe400000000ff */
[----:B------:R-:W-:-:S03]  /*52b0*/  F2FP.F16.F32.PACK_AB R112, R139, R142 ;  /* 0x0000008e8b70723e */ /* 0x000fc600000000ff */
[----:B------:R1:W-:Y:S04]  /*52c0*/  STG.E.128 desc[UR8][R156.64], R16 ;  /* 0x000000109c007986 */ /* 0x0003e8000c101d08 */
[----:B------:R1:W-:Y:S01]  /*52d0*/  STG.E.128 desc[UR8][R14.64], R112 ;  /* 0x000000700e007986 */ /* 0x0003e2000c101d08 */
[----:B------:R-:W-:Y:S05]  /*52e0*/  BRA.U !UP2, `(.L_x_4909) ;  /* 0xffffffb10a887547 */ /* 0x000fea000b83ffff */
[----:B------:R-:W-:Y:S05]  /*52f0*/  EXIT ;  /* 0x000000000000794d */ /* 0x000fea0003800000 */
.L_x_4910:
        /* <DEDUP_REMOVED lines=16> */
.L_x_42312:


//--------------------- .text._ZN10layer_norm13ln_fwd_kernelINS_13Kernel_traitsI6__halfS2_S2_S2_fjLj7168ELj1ELj1ELj4ELj16ENS_18Kernel_traits_baseILj7168ES2_S2_S2_S2_fjLj128EEEEELb0ELb1ELb1ELb0EEEvNS_9FwdParamsE --------------------------
	.section	.text._ZN10layer_norm13ln_fwd_kernelINS_13Kernel_traitsI6__halfS2_S2_S2_fjLj7168ELj1ELj1ELj4ELj16ENS_18Kernel_traits_baseILj7168ES2_S2_S2_S2_fjLj128EEEEELb0ELb1ELb1ELb0EEEvNS_9FwdParamsE,"ax",@progbits
	.align	128
        .global         _ZN10layer_norm13ln_fwd_kernelINS_13Kernel_traitsI6__halfS2_S2_S2_fjLj7168ELj1ELj1ELj4ELj16ENS_18Kernel_traits_baseILj7168ES2_S2_S2_S2_fjLj128EEEEELb0ELb1ELb1ELb0EEEvNS_9FwdParamsE
        .type           _ZN10layer_norm13ln_fwd_kernelINS_13Kernel_traitsI6__halfS2_S2_S2_fjLj7168ELj1ELj1ELj4ELj16ENS_18Kernel_traits_baseILj7168ES2_S2_S2_S2_fjLj128EEEEELb0ELb1ELb1ELb0EEEvNS_9FwdParamsE,@function
        .size           _ZN10layer_norm13ln_fwd_kernelINS_13Kernel_traitsI6__halfS2_S2_S2_fjLj7168ELj1ELj1ELj4ELj16ENS_18Kernel_traits_baseILj7168ES2_S2_S2_S2_fjLj128EEEEELb0ELb1ELb1ELb0EEEvNS_9FwdParamsE,(.L_x_42313 - _ZN10layer_norm13ln_fwd_kernelINS_13Kernel_traitsI6__halfS2_S2_S2_fjLj7168ELj1ELj1ELj4ELj16ENS_18Kernel_traits_baseILj7168ES2_S2_S2_S2_fjLj128EEEEELb0ELb1ELb1ELb0EEEvNS_9FwdParamsE)
        .other          _ZN10layer_norm13ln_fwd_kernelINS_13Kernel_traitsI6__halfS2_S2_S2_fjLj7168ELj1ELj1ELj4ELj16ENS_18Kernel_traits_baseILj7168ES2_S2_S2_S2_fjLj128EEEEELb0ELb1ELb1ELb0EEEvNS_9FwdParamsE,@"STO_CUDA_ENTRY STV_DEFAULT"
_ZN10layer_norm13ln_fwd_kernelINS_13Kernel_traitsI6__halfS2_S2_S2_fjLj7168ELj1ELj1ELj4ELj16ENS_18Kernel_traits_baseILj7168ES2_S2_S2_S2_fjLj128EEEEELb0ELb1ELb1ELb0EEEvNS_9FwdParamsE:
.text._ZN10layer_norm13ln_fwd_kernelINS_13Kernel_traitsI6__halfS2_S2_S2_fjLj7168ELj1ELj1ELj4ELj16ENS_18Kernel_traits_baseILj7168ES2_S2_S2_S2_fjLj128EEEEELb0ELb1ELb1ELb0EEEvNS_9FwdParamsE:
        /* <DEDUP_REMOVED lines=11> */
[----:B0-----:R-:W-:-:S04]  /*00b0*/  LOP3.LUT R0, R3, 0x60, RZ, 0xc0, !PT ;  /* 0x0000006003007812 */ /* 0x001fc800078ec0ff */
[----:B------:R-:W-:Y:S02]  /*00c0*/  LOP3.LUT R4, R0, 0x1f, R3, 0xf8, !PT ;  /* 0x0000001f00047812 */ /* 0x000fe400078ef803 */
[----:B------:R-:W-:Y:S02]  /*00d0*/  LOP3.LUT R3, R3, 0x1f, RZ, 0xc0, !PT ;  /* 0x0000001f03037812 */ /* 0x000fe400078ec0ff */
        /* <DEDUP_REMOVED lines=43> */
[----:B----4-:R-:W-:-:S07]  /*0390*/  @P2 IMAD.WIDE.U32 R22, R4, 0x10, R22 ;  /* 0x0000001004162825 */ /* 0x010fce00078e0016 */
[----:B------:R-:W4:Y:S01]  /*03a0*/  @P5 LDC.64 R112, c[0x0][0x3e8] ;  /* 0x0000fa00ff705b82 */ /* 0x000f220000000a00 */
[----:B------:R-:W-:Y:S01]  /*03b0*/  @P2 IADD3 R4, PT, PT, R4, 0x80, RZ ;  /* 0x0000008004042810 */ /* 0x000fe20007ffe0ff */
[----:B------:R2:W5:Y:S04]  /*03c0*/  @P2 LD.E.128 R80, desc[UR12][R20.64] ;  /* 0x0000000c14502980 */ /* 0x000568000c101d00 */
[C---:B-1----:R-:W-:Y:S01]  /*03d0*/  @P3 IMAD.WIDE.U32 R24, R4.reuse, 0x10, R24 ;  /* 0x0000001004183825 */ /* 0x042fe200078e0018 */
[----:B------:R1:W5:Y:S03]  /*03e0*/  @P2 LDG.E.128 R76, desc[UR12][R22.64] ;  /* 0x0000000c164c2981 */ /* 0x000366000c1e1d00 */
        /* <DEDUP_REMOVED lines=19> */
[----:B------:R-:W-:-:S02]  /*0520*/  ISETP.GE.U32.AND P0, PT, R155, 0x380, PT ;  /* 0x000003809b00780c */ /* 0x000fc40003f06070 */
[----:B------:R-:W-:-:S11]  /*0530*/  @P5 IADD3 R4, PT, PT, R4, 0x80, RZ ;  /* 0x0000008004045810 */ /* 0x000fd60007ffe0ff */
[----:B-1----:R-:W-:Y:S05]  /*0540*/  @!P0 BRA `(.L_x_4913) ;  /* 0x0000000400888947 */ /* 0x002fea0003800000 */
[----:B------:R-:W0:Y:S08]  /*0550*/  LDC.64 R36, c[0x0][0x3d0] ;  /* 0x0000f400ff247b82 */ /* 0x000e300000000a00 */
[----:B------:R-:W1:Y:S08]  /*0560*/  LDC.64 R32, c[0x0][0x438] ;  /* 0x00010e00ff207b82 */ /* 0x000e700000000a00 */
[----:B------:R-:W2:Y:S01]  /*0570*/  LDC.64 R6, c[0x0][0x3e8] ;  /* 0x0000fa00ff067b82 */ /* 0x000ea20000000a00 */
[----:B0-----:R-:W-:-:S06]  /*0580*/  IMAD.WIDE.U32 R36, R4, 0x10, R36 ;  /* 0x0000001004247825 */ /* 0x001fcc00078e0024 */
[----:B------:R-:W5:Y:S01]  /*0590*/  LDG.E.128 R36, desc[UR12][R36.64] ;  /* 0x0000000c24247981 */ /* 0x000f62000c1e1d00 */
[----:B-1----:R-:W-:-:S06]  /*05a0*/  IMAD.WIDE.U32 R32, R4, 0x10, R32 ;  /* 0x0000001004207825 */ /* 0x002fcc00078e0020 */
[----:B------:R-:W5:Y:S01]  /*05b0*/  LD.E.128 R32, desc[UR12][R32.64] ;  /* 0x0000000c20207980 */ /* 0x000f62000c101d00 */
[----:B--2---:R-:W-:-:S05]  /*05c0*/  IMAD.WIDE.U32 R4, R4, 0x10, R6 ;  /* 0x0000001004047825 */ /* 0x004fca00078e0006 */
[----:B------:R0:W5:Y:S01]  /*05d0*/  LDG.E.128 R28, desc[UR12][R4.64] ;  /* 0x0000000c041c7981 */ /* 0x000162000c1e1d00 */
[----:B------:R-:W-:Y:S05]  /*05e0*/  BRA `(.L_x_4913) ;  /* 0x0000000400607947 */ /* 0x000fea0003800000 */
.L_x_4912:
        /* <DEDUP_REMOVED lines=68> */
[----:B------:R-:W0:Y:S08]  /*0a30*/  LDC.64 R36, c[0x0][0x3d0] ;  /* 0x0000f400ff247b82 */ /* 0x000e300000000a00 */
[----:B------:R-:W1:Y:S01]  /*0a40*/  LDC.64 R6, c[0x0][0x3e8] ;  /* 0x0000fa00ff067b82 */ /* 0x000e620000000a00 */
[----:B0-----:R-:W-:-:S06]  /*0a50*/  IMAD.WIDE.U32 R36, R4, 0x10, R36 ;  /* 0x0000001004247825 */ /* 0x001fcc00078e0024 */
[----:B------:R-:W5:Y:S01]  /*0a60*/  LDG.E.128 R36, desc[UR12][R36.64] ;  /* 0x0000000c24247981 */ /* 0x000f62000c1e1d00 */
[----:B-1----:R-:W-:-:S05]  /*0a70*/  IMAD.WIDE.U32 R4, R4, 0x10, R6 ;  /* 0x0000001004047825 */ /* 0x002fca00078e0006 */
[----:B------:R0:W5:Y:S01]  /*0a80*/  LDG.E.128 R28, desc[UR12][R4.64] ;  /* 0x0000000c041c7981 */ /* 0x000162000c1e1d00 */
        /* <DEDUP_REMOVED lines=13> */
[----:B0-----:R-:W-:-:S07]  /*0b60*/  CS2R R104, SRZ ;  /* 0x0000000000687805 */ /* 0x001fce000001ff00 */
.L_x_4913:
[----:B------:R-:W-:Y:S05]  /*0b70*/  BSYNC.RECONVERGENT B0 ;  /* 0x0000000000007941 */ /* 0x000fea0003800200 */
.L_x_4911:
[----:B------:R-:W1:Y:S02]  /*0b80*/  LDCU UR4, c[0x0][0x384] ;  /* 0x00007080ff0477ac */ /* 0x000e640008000800 */
[----:B-1----:R-:W-:-:S06]  /*0b90*/  UISETP.GE.AND UP0, UPT, UR7, UR4, UPT ;  /* 0x000000040700728c */ /* 0x002fcc000bf06270 */
[----:B------:R-:W-:-:S13]  /*0ba0*/  PLOP3.LUT P0, PT, PT, PT, UP0, 0x80, 0x8 ;  /* 0x000000000008781c */ /* 0x000fda0003f0f008 */
[----:B------:R-:W-:Y:S05]  /*0bb0*/  @P0 EXIT ;  /* 0x000000000000094d */ /* 0x000fea0003800000 */
[----:B------:R-:W-:Y:S01]  /*0bc0*/  SHF.R.S32.HI R2, RZ, 0x3, R2 ;  /* 0x00000003ff027819 */ /* 0x000fe20000011402 */
[----:B------:R-:W1:Y:S03]  /*0bd0*/  LDCU UR21, c[0x0][0x388] ;  /* 0x00007100ff1577ac */ /* 0x000e660008000800 */
[C---:B0-----:R-:W-:Y:S01]  /*0be0*/  LOP3.LUT R4, R2.reuse, 0x7f, RZ, 0xc0, !PT ;  /* 0x0000007f02047812 */ /* 0x041fe200078ec0ff */
[----:B------:R-:W0:Y:S01]  /*0bf0*/  LDCU.U8 UR16, c[0x0][0x410] ;  /* 0x00008200ff1077ac */ /* 0x000e220008000000 */
[----:B------:R-:W-:Y:S02]  /*0c00*/  SHF.L.U32 R2, R2, 0x1, RZ ;  /* 0x0000000102027819 */ /* 0x000fe400000006ff */
[----:B------:R-:W-:Y:S01]  /*0c10*/  VIADDMNMX R0, R4, -R0, RZ, !PT ;  /* 0x8000000004007246 */ /* 0x000fe200078001ff */
[----:B------:R-:W-:Y:S01]  /*0c20*/  IMAD R3, R3, -0x20, R4 ;  /* 0xffffffe003037824 */ /* 0x000fe200078e0204 */
[----:B------:R-:W-:Y:S01]  /*0c30*/  LOP3.LUT R153, R2, 0xffffff00, RZ, 0xc0, !PT ;  /* 0xffffff0002997812 */ /* 0x000fe200078ec0ff */
[----:B------:R-:W2:Y:S01]  /*0c40*/  LDCU UR17, c[0x0][0x400] ;  /* 0x00008000ff1177ac */ /* 0x000ea20008000800 */
[----:B------:R-:W-:-:S02]  /*0c50*/  VIMNMX R0, PT, PT, R0, 0x20, PT ;  /* 0x0000002000007848 */ /* 0x000fc40003fe0100 */
[----:B------:R-:W-:Y:S01]  /*0c60*/  VIMNMX R3, PT, PT, RZ, R3, !PT ;  /* 0x00000003ff037248 */ /* 0x000fe20007fe0100 */
[----:B------:R-:W3:Y:S01]  /*0c70*/  LDCU.64 UR14, c[0x0][0x3a0] ;  /* 0x00007400ff0e77ac */ /* 0x000ee20008000a00 */
[-C--:B------:R-:W-:Y:S02]  /*0c80*/  LEA R0, R0, R153.reuse, 0x3 ;  /* 0x0000009900007211 */ /* 0x080fe400078e18ff */
[----:B------:R-:W-:Y:S01]  /*0c90*/  VIMNMX R2, PT, PT, R3, 0x20, PT ;  /* 0x0000002003027848 */ /* 0x000fe20003fe0100 */
[----:B------:R-:W4:Y:S01]  /*0ca0*/  LDCU.128 UR8, c[0x0][0x3f0] ;  /* 0x00007e00ff0877ac */ /* 0x000f220008000c00 */
[----:B------:R-:W-:Y:S02]  /*0cb0*/  I2FP.F32.U32 R0, R0 ;  /* 0x0000000000007245 */ /* 0x000fe40000201000 */
[----:B------:R-:W-:Y:S01]  /*0cc0*/  LEA R153, R2, R153, 0x3 ;  /* 0x0000009902997211 */ /* 0x000fe200078e18ff */
[----:B------:R-:W0:Y:S01]  /*0cd0*/  LDCU.64 UR18, c[0x0][0x380] ;  /* 0x00007000ff1277ac */ /* 0x000e220008000a00 */
[----:B------:R0:W0:Y:S01]  /*0ce0*/  MUFU.RCP R154, R0 ;  /* 0x00000000009a7308 */ /* 0x0000220000001000 */
[----:B-1----:R-:W-:-:S11]  /*0cf0*/  UPLOP3.LUT UP1, UPT, UPT, UPT, UPT, 0x40, 0x4 ;  /* 0x000000000004789c */ /* 0x002fd60003f2e870 */
.L_x_4961:
[----:B----4-:R-:W-:-:S06]  /*0d00*/  UIMAD.WIDE UR4, UR7, 0x4, UR8 ;  /* 0x00000004070478a5 */ /* 0x010fcc000f8e0208 */
[----:B0-----:R-:W-:Y:S02]  /*0d10*/  MOV R160, UR4 ;  /* 0x0000000400a07c02 */ /* 0x001fe40008000f00 */
[----:B------:R-:W-:-:S05]  /*0d20*/  MOV R161, UR5 ;  /* 0x0000000500a17c02 */ /* 0x000fca0008000f00 */
[----:B-1----:R1:W4:Y:S01]  /*0d30*/  LDG.E R160, desc[UR12][R160.64] ;  /* 0x0000000ca0a07981 */ /* 0x002322000c1e1900 */
[----:B------:R-:W-:-:S06]  /*0d40*/  UIMAD.WIDE UR4, UR7, 0x4, UR10 ;  /* 0x00000004070478a5 */ /* 0x000fcc000f8e020a */
[----:B--23--:R-:W-:Y:S02]  /*0d50*/  MOV R112, UR4 ;  /* 0x0000000400707c02 */ /* 0x00cfe40008000f00 */
[----:B------:R-:W-:-:S05]  /*0d60*/  MOV R113, UR5 ;  /* 0x0000000500717c02 */ /* 0x000fca0008000f00 */
[----:B------:R-:W2:Y:S01]  /*0d70*/  LDG.E R112, desc[UR12][R112.64] ;  /* 0x0000000c70707981 */ /* 0x000ea2000c1e1900 */
[----:B------:R-:W-:Y:S01]  /*0d80*/  UIMAD UR4, UR7, UR21, URZ ;  /* 0x00000015070472a4 */ /* 0x000fe2000f8e02ff */
[----:B------:R-:W-:Y:S01]  /*0d90*/  ISETP.GE.U32.AND P0, PT, R155, 0x80, PT ;  /* 0x000000809b00780c */ /* 0x000fe20003f06070 */
[----:B------:R-:W-:Y:S01]  /*0da0*/  BSSY.RECONVERGENT B0, `(.L_x_4914) ;  /* 0x000009d000007945 */ /* 0x000fe20003800200 */
[----:B------:R-:W3:Y:S01]  /*0db0*/  S2R R156, SR_TID.X ;  /* 0x00000000009c7919 */ /* 0x000ee20000002100 */
[----:B------:R-:W-:Y:S01]  /*0dc0*/  USHF.R.S32.HI UR5, URZ, 0x1f, UR4 ;  /* 0x0000001fff057899 */ /* 0x000fe20008011404 */
[----:B-1----:R-:W-:-:S03]  /*0dd0*/  HFMA2 R161, -RZ, RZ, 0, 0 ;  /* 0x00000000ffa17431 */ /* 0x002fc600000001ff */
[----:B------:R-:W-:-:S06]  /*0de0*/  ULEA.HI UR5, UR5, UR4, URZ, 0x3 ;  /* 0x0000000405057291 */ /* 0x000fcc000f8f18ff */
[----:B------:R-:W-:-:S04]  /*0df0*/  MOV R159, UR5 ;  /* 0x00000005009f7c02 */ /* 0x000fc80008000f00 */
[----:B---3--:R-:W-:Y:S02]  /*0e00*/  LEA.HI.SX32 R159, R159, R156, 0x1d ;  /* 0x0000009c9f9f7211 */ /* 0x008fe400078feaff */
[----:B----4-:R-:W-:-:S13]  /*0e10*/  ISETP.GE.AND P5, PT, R160, 0x1, PT ;  /* 0x00000001a000780c */ /* 0x010fda0003fa6270 */
[----:B------:R-:W-:Y:S02]  /*0e20*/  @P5 IADD3 R114, PT, PT, R160, -0x1, RZ ;  /* 0xffffffffa0725810 */ /* 0x000fe40007ffe0ff */
[----:B--2---:R-:W-:-:S03]  /*0e30*/  R2UR UR6, R112 ;  /* 0x00000000700672ca */ /* 0x004fc600000e0000 */
[----:B------:R-:W-:-:S05]  /*0e40*/  @P5 IMAD R114, R114, UR21, RZ ;  /* 0x0000001572725c24 */ /* 0x000fca000f8e02ff */
[----:B------:R-:W-:-:S04]  /*0e50*/  @P5 SHF.R.S32.HI R115, RZ, 0x1f, R114 ;  /* 0x0000001fff735819 */ /* 0x000fc80000011472 */
[----:B------:R-:W-:-:S04]  /*0e60*/  @P5 LEA.HI R115, R115, R114, RZ, 0x3 ;  /* 0x0000007273735211 */ /* 0x000fc800078f18ff */
[----:B------:R-:W-:Y:S01]  /*0e70*/  @P5 LEA.HI.SX32 R161, R115, R156, 0x1d ;  /* 0x0000009c73a15211 */ /* 0x000fe200078feaff */
[----:B------:R-:W-:Y:S06]  /*0e80*/  @!P0 BRA `(.L_x_4915) ;  /* 0x0000000800388947 */ /* 0x000fec0003800000 */
[----:B------:R-:W-:-:S04]  /*0e90*/  UISETP.NE.U32.AND UP0, UPT, UR14, URZ, UPT ;  /* 0x000000ff0e00728c */ /* 0x000fc8000bf05070 */
[----:B------:R-:W-:Y:S01]  /*0ea0*/  UISETP.NE.AND.EX UP0, UPT, UR15, URZ, UPT, UP0 ;  /* 0x000000ff0f00728c */ /* 0x000fe2000bf05300 */
[----:B------:R-:W-:Y:S10]  /*0eb0*/  @!P5 BRA `(.L_x_4916) ;  /* 0x00000000000cd947 */ /* 0x000ff40003800000 */
[----:B------:R-:W1:Y:S02]  /*0ec0*/  LDC.64 R10, c[0x0][0x390] ;  /* 0x0000e400ff0a7b82 */ /* 0x000e640000000a00 */
[----:B-1----:R-:W-:-:S05]  /*0ed0*/  IMAD.WIDE.U32 R10, R161, 0x10, R10 ;  /* 0x00000010a10a7825 */ /* 0x002fca00078e000a */
[----:B------:R1:W5:Y:S02]  /*0ee0*/  LDG.E.128 R24, desc[UR12][R10.64] ;  /* 0x0000000c0a187981 */ /* 0x000364000c1e1d00 */
.L_x_4916:
[----:B------:R-:W-:Y:S05]  /*0ef0*/  BRA.U !UP0, `(.L_x_4917) ;  /* 0x0000000508247547 */ /* 0x000fea000b800000 */
[----:B-1----:R-:W1:Y:S02]  /*0f00*/  LDC.64 R10, c[0x0][0x3a0] ;  /* 0x0000e800ff0a7b82 */ /* 0x002e640000000a00 */
[----:B-1----:R-:W-:-:S05]  /*0f10*/  IMAD.WIDE.U32 R10, R159, 0x10, R10 ;  /* 0x000000109f0a7825 */ /* 0x002fca00078e000a */
[----:B------:R1:W2:Y:S01]  /*0f20*/  LDG.E.128 R20, desc[UR12][R10.64] ;  /* 0x0000000c0a147981 */ /* 0x0002a2000c1e1d00 */
[----:B------:R-:W-:-:S13]  /*0f30*/  ISETP.GT.AND P1, PT, R160, RZ, PT ;  /* 0x000000ffa000720c */ /* 0x000fda0003f24270 */
[----:B------:R-:W3:Y:S01]  /*0f40*/  @P1 LDC R13, c[0x0][0x40c] ;  /* 0x00010300ff0d1b82 */ /* 0x000ee20000000800 */
[--C-:B-----5:R-:W-:Y:S02]  /*0f50*/  @P1 HADD2.F32 R12, -RZ, R24.reuse.H0_H0 ;  /* 0x20000018ff0c1230 */ /* 0x120fe40000004100 */
[----:B-1----:R-:W-:Y:S02]  /*0f60*/  @P1 HADD2.F32 R10, -RZ, R24.H1_H1 ;  /* 0x30000018ff0a1230 */ /* 0x002fe40000004100 */
[----:B------:R-:W-:-:S03]  /*0f70*/  @P1 HADD2.F32 R11, -RZ, R100.H1_H1 ;  /* 0x30000064ff0b1230 */ /* 0x000fc60000004100 */
[----:B------:R-:W1:Y:S08]  /*0f80*/  @P1 LDC R113, c[0x0][0x40c] ;  /* 0x00010300ff711b82 */ /* 0x000e700000000800 */
[----:B------:R-:W4:Y:S01]  /*0f90*/  @P1 LDC R115, c[0x0][0x40c] ;  /* 0x00010300ff731b82 */ /* 0x000f220000000800 */
[----:B---3--:R-:W-:Y:S01]  /*0fa0*/  @P1 FMUL.FTZ R12, R12, R13 ;  /* 0x0000000d0c0c1220 */ /* 0x008fe20000410000 */
[----:B------:R-:W-:-:S06]  /*0fb0*/  @P1 HADD2.F32 R13, -RZ, R100.H0_H0 ;  /* 0x20000064ff0d1230 */ /* 0x000fcc0000004100 */
[----:B------:R-:W3:Y:S01]  /*0fc0*/  @P1 LDC R157, c[0x0][0x40c] ;  /* 0x00010300ff9d1b82 */ /* 0x000ee20000000800 */
[----:B-1----:R-:W-:-:S07]  /*0fd0*/  @P1 FMUL.FTZ R10, R10, R113 ;  /* 0x000000710a0a1220 */ /* 0x002fce0000410000 */
[----:B------:R-:W1:Y:S01]  /*0fe0*/  @P1 LDC R113, c[0x0][0x40c] ;  /* 0x00010300ff711b82 */ /* 0x000e620000000800 */
[--C-:B--2---:R-:W-:Y:S02]  /*0ff0*/  @P1 HADD2.F32 R15, -RZ, R20.reuse.H0_H0 ;  /* 0x20000014ff0f1230 */ /* 0x104fe40000004100 */
[--C-:B------:R-:W-:Y:S02]  /*1000*/  @!P1 HADD2.F32 R17, -RZ, R20.reuse.H0_H0 ;  /* 0x20000014ff119230 */ /* 0x100fe40000004100 */
[--C-:B------:R-:W-:Y:S02]  /*1010*/  @!P1 HADD2.F32 R16, -RZ, R20.reuse.H1_H1 ;  /* 0x30000014ff109230 */ /* 0x100fe40000004100 */
[----:B------:R-:W-:Y:S01]  /*1020*/  @P1 FFMA.FTZ R17, R12, R13, R15 ;  /* 0x0000000d0c111223 */ /* 0x000fe2000001000f */
[----:B------:R-:W-:Y:S01]  /*1030*/  @P1 HADD2.F32 R13, -RZ, R20.H1_H1 ;  /* 0x30000014ff0d1230 */ /* 0x000fe20000004100 */
[----:B------:R-:W2:Y:S01]  /*1040*/  @P1 LDC R15, c[0x0][0x40c] ;  /* 0x00010300ff0f1b82 */ /* 0x000ea20000000800 */
[----:B------:R-:W-:-:S02]  /*1050*/  @!P1 HADD2.F32 R14, -RZ, R21.H1_H1 ;  /* 0x30000015ff0e9230 */ /* 0x000fc40000004100 */
[----:B------:R-:W-:Y:S02]  /*1060*/  @!P1 HADD2.F32 R12, -RZ, R22.H1_H1 ;  /* 0x30000016ff0c9230 */ /* 0x000fe40000004100 */
[----:B------:R-:W-:Y:S01]  /*1070*/  @P1 FFMA.FTZ R16, R10, R11, R13 ;  /* 0x0000000b0a101223 */ /* 0x000fe2000001000d */
[----:B------:R-:W-:Y:S02]  /*1080*/  @P1 HADD2.F32 R10, -RZ, R25.H0_H0 ;  /* 0x20000019ff0a1230 */ /* 0x000fe40000004100 */
[----:B------:R-:W-:Y:S02]  /*1090*/  @P1 HADD2.F32 R11, -RZ, R101.H0_H0 ;  /* 0x20000065ff0b1230 */ /* 0x000fe40000004100 */
[--C-:B------:R-:W-:Y:S02]  /*10a0*/  @P1 HADD2.F32 R13, -RZ, R21.reuse.H0_H0 ;  /* 0x20000015ff0d1230 */ /* 0x100fe40000004100 */
[----:B--2---:R-:W-:Y:S01]  /*10b0*/  @P1 FMUL.FTZ R10, R10, R15 ;  /* 0x0000000f0a0a1220 */ /* 0x004fe20000410000 */
[----:B------:R-:W-:-:S03]  /*10c0*/  @!P1 HADD2.F32 R15, -RZ, R21.H0_H0 ;  /* 0x20000015ff0f9230 */ /* 0x000fc60000004100 */
[----:B------:R-:W-:Y:S01]  /*10d0*/  @P1 FFMA.FTZ R15, R10, R11, R13 ;  /* 0x0000000b0a0f1223 */ /* 0x000fe2000001000d */
[----:B------:R-:W-:Y:S02]  /*10e0*/  @P1 HADD2.F32 R10, -RZ, R25.H1_H1 ;  /* 0x30000019ff0a1230 */ /* 0x000fe40000004100 */
[----:B------:R-:W-:Y:S02]  /*10f0*/  @P1 HADD2.F32 R11, -RZ, R101.H1_H1 ;  /* 0x30000065ff0b1230 */ /* 0x000fe40000004100 */
[----:B------:R-:W-:Y:S02]  /*1100*/  @P1 HADD2.F32 R13, -RZ, R21.H1_H1 ;  /* 0x30000015ff0d1230 */ /* 0x000fe40000004100 */
[----:B-1----:R-:W-:Y:S01]  /*1110*/  @P1 FMUL.FTZ R10, R10, R113 ;  /* 0x000000710a0a1220 */ /* 0x002fe20000410000 */
[----:B------:R-:W-:Y:S01]  /*1120*/  @P1 HADD2.F32 R113, -RZ, R22.H0_H0 ;  /* 0x20000016ff711230 */ /* 0x000fe20000004100 */
[----:B------:R-:W-:Y:S02]  /*1130*/  F2FP.F16.F32.PACK_AB R114, RZ, R15 ;  /* 0x0000000fff72723e */ /* 0x000fe400000000ff */
[----:B------:R-:W-:Y:S01]  /*1140*/  @P1 FFMA.FTZ R14, R10, R11, R13 ;  /* 0x0000000b0a0e1223 */ /* 0x000fe2000001000d */
[----:B------:R-:W-:-:S02]  /*1150*/  @P1 HADD2.F32 R10, -RZ, R26.H0_H0 ;  /* 0x2000001aff0a1230 */ /* 0x000fc40000004100 */
[----:B------:R-:W-:Y:S02]  /*1160*/  @P1 HADD2.F32 R11, -RZ, R102.H0_H0 ;  /* 0x20000066ff0b1230 */ /* 0x000fe40000004100 */
[----:B------:R-:W-:Y:S02]  /*1170*/  @!P1 HADD2.F32 R13, -RZ, R22.H0_H0 ;  /* 0x20000016ff0d9230 */ /* 0x000fe40000004100 */
[----:B----4-:R-:W-:Y:S01]  /*1180*/  @P1 FMUL.FTZ R10, R10, R115 ;  /* 0x000000730a0a1220 */ /* 0x010fe20000410000 */
[----:B------:R-:W-:Y:S01]  /*1190*/  F2FP.F16.F32.PACK_AB R158, RZ, R14 ;  /* 0x0000000eff9e723e */ /* 0x000fe200000000ff */
[----:B------:R-:W1:Y:S02]  /*11a0*/  @P1 LDC R115, c[0x0][0x40c] ;  /* 0x00010300ff731b82 */ /* 0x000e640000000800 */
[----:B------:R-:W-:Y:S01]  /*11b0*/  @P1 FFMA.FTZ R13, R10, R11, R113 ;  /* 0x0000000b0a0d1223 */ /* 0x000fe20000010071 */
[----:B------:R-:W-:Y:S02]  /*11c0*/  @P1 HADD2.F32 R10, -RZ, R26.H1_H1 ;  /* 0x3000001aff0a1230 */ /* 0x000fe40000004100 */
[----:B------:R-:W-:-:S02]  /*11d0*/  @P1 HADD2.F32 R11, -RZ, R102.H1_H1 ;  /* 0x30000066ff0b1230 */ /* 0x000fc40000004100 */
[----:B------:R-:W-:Y:S02]  /*11e0*/  @P1 HADD2.F32 R113, -RZ, R22.H1_H1 ;  /* 0x30000016ff711230 */ /* 0x000fe40000004100 */
[----:B---3--:R-:W-:Y:S01]  /*11f0*/  @P1 FMUL.FTZ R10, R10, R157 ;  /* 0x0000009d0a0a1220 */ /* 0x008fe20000410000 */
[----:B------:R-:W-:Y:S01]  /*1200*/  F2FP.F16.F32.PACK_AB R162, RZ, R13 ;  /* 0x0000000dffa2723e */ /* 0x000fe200000000ff */
[----:B------:R-:W2:Y:S02]  /*1210*/  @P1 LDC R157, c[0x0][0x40c] ;  /* 0x00010300ff9d1b82 */ /* 0x000ea40000000800 */
[----:B------:R-:W-:Y:S01]  /*1220*/  @P1 FFMA.FTZ R12, R10, R11, R113 ;  /* 0x0000000b0a0c1223 */ /* 0x000fe20000010071 */
[----:B------:R-:W-:Y:S02]  /*1230*/  @P1 HADD2.F32 R10, -RZ, R27.H0_H0 ;  /* 0x2000001bff0a1230 */ /* 0x000fe40000004100 */
[----:B------:R-:W-:Y:S02]  /*1240*/  @P1 HADD2.F32 R113, -RZ, R103.H0_H0 ;  /* 0x20000067ff711230 */ /* 0x000fe40000004100 */
[--C-:B------:R-:W-:Y:S01]  /*1250*/  @!P1 HADD2.F32 R11, -RZ, R23.reuse.H0_H0 ;  /* 0x20000017ff0b9230 */ /* 0x100fe20000004100 */
[----:B------:R-:W-:Y:S01]  /*1260*/  F2FP.F16.F32.PACK_AB R163, RZ, R12 ;  /* 0x0000000cffa3723e */ /* 0x000fe200000000ff */
[----:B-1----:R-:W-:Y:S01]  /*1270*/  @P1 FMUL.FTZ R10, R10, R115 ;  /* 0x000000730a0a1220 */ /* 0x002fe20000410000 */
[----:B------:R-:W-:-:S05]  /*1280*/  @P1 HADD2.F32 R115, -RZ, R23.H0_H0 ;  /* 0x20000017ff731230 */ /* 0x000fca0000004100 */
[----:B------:R-:W-:Y:S01]  /*1290*/  @P1 FFMA.FTZ R11, R10, R113, R115 ;  /* 0x000000710a0b1223 */ /* 0x000fe20000010073 */
[----:B------:R-:W-:Y:S02]  /*12a0*/  @P1 HADD2.F32 R10, -RZ, R27.H1_H1 ;  /* 0x3000001bff0a1230 */ /* 0x000fe40000004100 */
[----:B------:R-:W-:Y:S02]  /*12b0*/  @P1 HADD2.F32 R113, -RZ, R103.H1_H1 ;  /* 0x30000067ff711230 */ /* 0x000fe40000004100 */
[--C-:B------:R-:W-:Y:S02]  /*12c0*/  @P1 HADD2.F32 R115, -RZ, R23.reuse.H1_H1 ;  /* 0x30000017ff731230 */ /* 0x100fe40000004100 */
[----:B--2---:R-:W-:Y:S01]  /*12d0*/  @P1 FMUL.FTZ R112, R10, R157 ;  /* 0x0000009d0a701220 */ /* 0x004fe20000410000 */
[----:B------:R-:W-:-:S03]  /*12e0*/  @!P1 HADD2.F32 R10, -RZ, R23.H1_H1 ;  /* 0x30000017ff0a9230 */ /* 0x000fc60000004100 */
[----:B------:R-:W-:Y:S01]  /*12f0*/  @P1 FFMA.FTZ R10, R112, R113, R115 ;  /* 0x00000071700a1223 */ /* 0x000fe20000010073 */
        /* <DEDUP_REMOVED lines=9> */
.L_x_4917:
[----:B-1----:R-:W1:Y:S01]  /*1390*/  @P5 LDC R11, c[0x0][0x40c] ;  /* 0x00010300ff0b5b82 */ /* 0x002e620000000800 */
[----:B-----5:R-:W-:Y:S01]  /*13a0*/  @P5 HADD2.F32 R10, -RZ, R24.H0_H0 ;  /* 0x20000018ff0a5230 */ /* 0x020fe20000004100 */
[----:B------:R-:W-:Y:S01]  /*13b0*/  CS2R R16, SRZ ;  /* 0x0000000000107805 */ /* 0x000fe2000001ff00 */
[----:B------:R-:W-:-:S05]  /*13c0*/  @P5 HADD2.F32 R112, -RZ, R103.H1_H1 ;  /* 0x30000067ff705230 */ /* 0x000fca0000004100 */
[----:B------:R-:W2:Y:S08]  /*13d0*/  @P5 LDC R13, c[0x0][0x40c] ;  /* 0x00010300ff0d5b82 */ /* 0x000eb00000000800 */
[----:B------:R-:W3:Y:S01]  /*13e0*/  @P5 LDC R15, c[0x0][0x40c] ;  /* 0x00010300ff0f5b82 */ /* 0x000ee20000000800 */
[----:B-1----:R-:W-:Y:S01]  /*13f0*/  @P5 FMUL.FTZ R10, R10, R11 ;  /* 0x0000000b0a0a5220 */ /* 0x002fe20000410000 */
[----:B------:R-:W-:-:S06]  /*1400*/  @P5 HADD2.F32 R11, -RZ, R100.H0_H0 ;  /* 0x20000064ff0b5230 */ /* 0x000fcc0000004100 */
[----:B------:R-:W1:Y:S01]  /*1410*/  @P5 LDC R113, c[0x0][0x40c] ;  /* 0x00010300ff715b82 */ /* 0x000e620000000800 */
[----:B------:R-:W-:Y:S01]  /*1420*/  @P5 FMUL.FTZ R17, R10, R11 ;  /* 0x0000000b0a115220 */ /* 0x000fe20000410000 */
[----:B------:R-:W-:Y:S02]  /*1430*/  @P5 HADD2.F32 R10, -RZ, R24.H1_H1 ;  /* 0x30000018ff0a5230 */ /* 0x000fe40000004100 */
[----:B------:R-:W-:-:S04]  /*1440*/  @P5 HADD2.F32 R11, -RZ, R100.H1_H1 ;  /* 0x30000064ff0b5230 */ /* 0x000fc80000004100 */
[----:B------:R-:W4:Y:S01]  /*1450*/  @P5 LDC R115, c[0x0][0x40c] ;  /* 0x00010300ff735b82 */ /* 0x000f220000000800 */
[----:B--2---:R-:W-:-:S04]  /*1460*/  @P5 FMUL.FTZ R10, R10, R13 ;  /* 0x0000000d0a0a5220 */ /* 0x004fc80000410000 */
[----:B------:R-:W-:Y:S01]  /*1470*/  @P5 FMUL.FTZ R16, R10, R11 ;  /* 0x0000000b0a105220 */ /* 0x000fe20000410000 */
[----:B------:R-:W-:Y:S02]  /*1480*/  @P5 HADD2.F32 R10, -RZ, R25.H0_H0 ;  /* 0x20000019ff0a5230 */ /* 0x000fe40000004100 */
[----:B------:R-:W2:Y:S01]  /*1490*/  @P5 LDC R13, c[0x0][0x40c] ;  /* 0x00010300ff0d5b82 */ /* 0x000ea20000000800 */
[----:B------:R-:W-:Y:S02]  /*14a0*/  @P5 HADD2.F32 R11, -RZ, R101.H0_H0 ;  /* 0x20000065ff0b5230 */ /* 0x000fe40000004100 */
[----:B---3--:R-:W-:Y:S01]  /*14b0*/  @P5 FMUL.FTZ R10, R10, R15 ;  /* 0x0000000f0a0a5220 */ /* 0x008fe20000410000 */
[----:B------:R-:W-:-:S03]  /*14c0*/  CS2R R14, SRZ ;  /* 0x00000000000e7805 */ /* 0x000fc6000001ff00 */
[----:B------:R-:W-:Y:S01]  /*14d0*/  @P5 FMUL.FTZ R15, R10, R11 ;  /* 0x0000000b0a0f5220 */ /* 0x000fe20000410000 */
[----:B------:R-:W-:Y:S02]  /*14e0*/  @P5 HADD2.F32 R10, -RZ, R25.H1_H1 ;  /* 0x30000019ff0a5230 */ /* 0x000fe40000004100 */
[----:B------:R-:W-:Y:S02]  /*14f0*/  @P5 HADD2.F32 R11, -RZ, R101.H1_H1 ;  /* 0x30000065ff0b5230 */ /* 0x000fe40000004100 */
[----:B------:R-:W-:Y:S01]  /*1500*/  F2FP.F16.F32.PACK_AB R114, RZ, R15 ;  /* 0x0000000fff72723e */ /* 0x000fe200000000ff */
[----:B--2---:R-:W-:Y:S01]  /*1510*/  @P5 FMUL.FTZ R10, R10, R13 ;  /* 0x0000000d0a0a5220 */ /* 0x004fe20000410000 */
[----:B------:R-:W-:-:S03]  /*1520*/  CS2R R12, SRZ ;  /* 0x00000000000c7805 */ /* 0x000fc6000001ff00 */
[----:B------:R-:W-:Y:S01]  /*1530*/  @P5 FMUL.FTZ R14, R10, R11 ;  /* 0x0000000b0a0e5220 */ /* 0x000fe20000410000 */
[----:B------:R-:W-:Y:S02]  /*1540*/  @P5 HADD2.F32 R10, -RZ, R26.H0_H0 ;  /* 0x2000001aff0a5230 */ /* 0x000fe40000004100 */
[----:B------:R-:W-:Y:S02]  /*1550*/  @P5 HADD2.F32 R11, -RZ, R102.H0_H0 ;  /* 0x20000066ff0b5230 */ /* 0x000fe40000004100 */
[----:B------:R-:W-:Y:S01]  /*1560*/  F2FP.F16.F32.PACK_AB R158, RZ, R14 ;  /* 0x0000000eff9e723e */ /* 0x000fe200000000ff */
[----:B-1----:R-:W-:Y:S02]  /*1570*/  @P5 FMUL.FTZ R10, R10, R113 ;  /* 0x000000710a0a5220 */ /* 0x002fe40000410000 */
[----:B------:R-:W1:Y:S02]  /*1580*/  @P5 LDC R113, c[0x0][0x40c] ;  /* 0x00010300ff715b82 */ /* 0x000e640000000800 */
[----:B------:R-:W-:Y:S01]  /*1590*/  @P5 FMUL.FTZ R13, R10, R11 ;  /* 0x0000000b0a0d5220 */ /* 0x000fe20000410000 */
[----:B------:R-:W-:-:S02]  /*15a0*/  @P5 HADD2.F32 R10, -RZ, R26.H1_H1 ;  /* 0x3000001aff0a5230 */ /* 0x000fc40000004100 */
[----:B------:R-:W-:Y:S02]  /*15b0*/  @P5 HADD2.F32 R11, -RZ, R102.H1_H1 ;  /* 0x30000066ff0b5230 */ /* 0x000fe40000004100 */
[----:B------:R-:W-:Y:S01]  /*15c0*/  F2FP.F16.F32.PACK_AB R162, RZ, R13 ;  /* 0x0000000dffa2723e */ /* 0x000fe200000000ff */
[----:B----4-:R-:W-:Y:S02]  /*15d0*/  @P5 FMUL.FTZ R10, R10, R115 ;  /* 0x000000730a0a5220 */ /* 0x010fe40000410000 */
[----:B------:R-:W2:Y:S02]  /*15e0*/  @P5 LDC R115, c[0x0][0x40c] ;  /* 0x00010300ff735b82 */ /* 0x000ea40000000800 */
[----:B------:R-:W-:Y:S01]  /*15f0*/  @P5 FMUL.FTZ R12, R10, R11 ;  /* 0x0000000b0a0c5220 */ /* 0x000fe20000410000 */
[----:B------:R-:W-:Y:S01]  /*1600*/  @P5 HADD2.F32 R10, -RZ, R27.H0_H0 ;  /* 0x2000001bff0a5230 */ /* 0x000fe20000004100 */
[----:B------:R-:W-:-:S03]  /*1610*/  MOV R11, RZ ;  /* 0x000000ff000b7202 */ /* 0x000fc60000000f00 */
[----:B------:R-:W-:Y:S01]  /*1620*/  F2FP.F16.F32.PACK_AB R163, RZ, R12 ;  /* 0x0000000cffa3723e */ /* 0x000fe200000000ff */
[----:B-1----:R-:W-:Y:S01]  /*1630*/  @P5 FMUL.FTZ R10, R10, R113 ;  /* 0x000000710a0a5220 */ /* 0x002fe20000410000 */
[----:B------:R-:W-:-:S05]  /*1640*/  @P5 HADD2.F32 R113, -RZ, R103.H0_H0 ;  /* 0x20000067ff715230 */ /* 0x000fca0000004100 */
[----:B------:R-:W-:Y:S01]  /*1650*/  @P5 FMUL.FTZ R11, R10, R113 ;  /* 0x000000710a0b5220 */ /* 0x000fe20000410000 */
[----:B------:R-:W-:Y:S01]  /*1660*/  @P5 HADD2.F32 R10, -RZ, R27.H1_H1 ;  /* 0x3000001bff0a5230 */ /* 0x000fe20000004100 */
[----:B------:R-:W-:-:S04]  /*1670*/  F2FP.F16.F32.PACK_AB R113, RZ, R16 ;  /* 0x00000010ff71723e */ /* 0x000fc800000000ff */
[----:B--2---:R-:W-:Y:S01]  /*1680*/  @P5 FMUL.FTZ R115, R10, R115 ;  /* 0x000000730a735220 */ /* 0x004fe20000410000 */
[----:B------:R-:W-:-:S03]  /*1690*/  HFMA2 R10, -RZ, RZ, 0, 0 ;  /* 0x00000000ff0a7431 */ /* 0x000fc600000001ff */
[----:B------:R-:W-:Y:S01]  /*16a0*/  @P5 FMUL.FTZ R10, R115, R112 ;  /* 0x00000070730a5220 */ /* 0x000fe20000410000 */
[----:B------:R-:W-:Y:S02]  /*16b0*/  F2FP.F16.F32.PACK_AB R112, RZ, R17 ;  /* 0x00000011ff70723e */ /* 0x000fe400000000ff */
[----:B------:R-:W-:Y:S02]  /*16c0*/  F2FP.F16.F32.PACK_AB R115, RZ, R11 ;  /* 0x0000000bff73723e */ /* 0x000fe400000000ff */
[----:B------:R-:W-:Y:S02]  /*16d0*/  F2FP.F16.F32.PACK_AB R157, RZ, R10 ;  /* 0x0000000aff9d723e */ /* 0x000fe400000000ff */
[----:B------:R-:W-:Y:S02]  /*16e0*/  PRMT R112, R112, 0x5410, R113 ;  /* 0x0000541070707816 */ /* 0x000fe40000000071 */
[----:B------:R-:W-:Y:S02]  /*16f0*/  PRMT R113, R114, 0x5410, R158 ;  /* 0x0000541072717816 */ /* 0x000fe4000000009e */
[----:B------:R-:W-:-:S02]  /*1700*/  PRMT R114, R162, 0x5410, R163 ;  /* 0x00005410a2727816 */ /* 0x000fc400000000a3 */
[----:B------:R-:W-:-:S07]  /*1710*/  PRMT R115, R115, 0x5410, R157 ;  /* 0x0000541073737816 */ /* 0x000fce000000009d */
.L_x_4918:
[----:B------:R-:W1:Y:S01]  /*1720*/  LDC.64 R162, c[0x0][0x3a8] ;  /* 0x0000ea00ffa27b82 */ /* 0x000e620000000a00 */
[----:B------:R-:W-:Y:S01]  /*1730*/  IADD3 R161, PT, PT, R161, 0x80, RZ ;  /* 0x00000080a1a17810 */ /* 0x000fe20007ffe0ff */
[C---:B-1----:R-:W-:Y:S01]  /*1740*/  IMAD.WIDE.U32 R162, R159.reuse, 0x10, R162 ;  /* 0x000000109fa27825 */ /* 0x042fe200078e00a2 */
[----:B------:R-:W-:-:S04]  /*1750*/  IADD3 R159, PT, PT, R159, 0x80, RZ ;  /* 0x000000809f9f7810 */ /* 0x000fc80007ffe0ff */
[----:B------:R1:W-:Y:S03]  /*1760*/  STG.E.128 desc[UR12][R162.64], R112 ;  /* 0x00000070a2007986 */ /* 0x0003e6000c101d0c */
.L_x_4915:
[----:B0-----:R-:W-:Y:S05]  /*1770*/  BSYNC.RECONVERGENT B0 ;  /* 0x0000000000007941 */ /* 0x001fea0003800200 */
.L_x_4914:
[----:B------:R-:W-:Y:S01]  /*1780*/  ISETP.GE.U32.AND P1, PT, R155, 0x100, PT ;  /* 0x000001009b00780c */ /* 0x000fe20003f26070 */
[----:B------:R-:W-:Y:S03]  /*1790*/  BSSY.RECONVERGENT B0, `(.L_x_4919) ;  /* 0x0000088000007945 */ /* 0x000fe60003800200 */
[----:B------:R-:W-:-:S09]  /*17a0*/  P2R R158, PR, RZ, 0x2 ;  /* 0x00000002ff9e7803 */ /* 0x000fd20000000000 */
[----:B------:R-:W-:Y:S05]  /*17b0*/  @!P1 BRA `(.L_x_4920) ;  /* 0x0000000800149947 */ /* 0x000fea0003800000 */
[----:B------:R-:W-:Y:S01]  /*17c0*/  ISETP.NE.U32.AND P1, PT, RZ, UR14, PT ;  /* 0x0000000eff007c0c */ /* 0x000fe2000bf25070 */
[----:B------:R-:W0:Y:S03]  /*17d0*/  @P5 LDC.64 R4, c[0x0][0x390] ;  /* 0x0000e400ff045b82 */ /* 0x000e260000000a00 */
[----:B------:R-:W-:-:S13]  /*17e0*/  ISETP.NE.AND.EX P1, PT, RZ, UR15, PT, P1 ;  /* 0x0000000fff007c0c */ /* 0x000fda000bf25310 */
[----:B------:R-:W2:Y:S01]  /*17f0*/  @P1 LDC.64 R2, c[0x0][0x3a0] ;  /* 0x0000e800ff021b82 */ /* 0x000ea20000000a00 */
[----:B0-----:R-:W-:-:S05]  /*1800*/  @P5 IMAD.WIDE.U32 R4, R161, 0x10, R4 ;  /* 0x00000010a1045825 */ /* 0x001fca00078e0004 */
[----:B------:R0:W5:Y:S01]  /*1810*/  @P5 LDG.E.128 R24, desc[UR12][R4.64] ;  /* 0x0000000c04185981 */ /* 0x000162000c1e1d00 */
[----:B--2---:R-:W-:-:S05]  /*1820*/  @P1 IMAD.WIDE.U32 R2, R159, 0x10, R2 ;  /* 0x000000109f021825 */ /* 0x004fca00078e0002 */
[----:B------:R0:W5:Y:S01]  /*1830*/  @P1 LDG.E.128 R20, desc[UR12][R2.64] ;  /* 0x0000000c02141981 */ /* 0x000162000c1e1d00 */
[----:B------:R-:W-:Y:S05]  /*1840*/  @!P1 BRA `(.L_x_4921) ;  /* 0x0000000000f89947 */ /* 0x000fea0003800000 */
[----:B------:R-:W-:Y:S01]  /*1850*/  ISETP.GT.AND P1, PT, R160, RZ, PT ;  /* 0x000000ffa000720c */ /* 0x000fe20003f24270 */
[--C-:B-----5:R-:W-:Y:S02]  /*1860*/  HADD2.F32 R9, -RZ, R20.reuse.H0_H0 ;  /* 0x20000014ff097230 */ /* 0x120fe40000004100 */
[----:B------:R-:W-:Y:S02]  /*1870*/  HADD2.F32 R8, -RZ, R20.H1_H1 ;  /* 0x30000014ff087230 */ /* 0x000fe40000004100 */
[--C-:B------:R-:W-:Y:S02]  /*1880*/  HADD2.F32 R7, -RZ, R21.reuse.H0_H0 ;  /* 0x20000015ff077230 */ /* 0x100fe40000004100 */
[----:B------:R-:W-:-:S06]  /*1890*/  HADD2.F32 R6, -RZ, R21.H1_H1 ;  /* 0x30000015ff067230 */ /* 0x000fcc0000004100 */
[----:B0-----:R-:W0:Y:S01]  /*18a0*/  @P1 LDC R3, c[0x0][0x40c] ;  /* 0x00010300ff031b82 */ /* 0x001e220000000800 */
[----:B------:R-:W-:-:S07]  /*18b0*/  @P1 HADD2.F32 R2, -RZ, R24.H0_H0 ;  /* 0x20000018ff021230 */ /* 0x000fce0000004100 */
[----:B------:R-:W2:Y:S08]  /*18c0*/  @P1 LDC R5, c[0x0][0x40c] ;  /* 0x00010300ff051b82 */ /* 0x000eb00000000800 */
[----:B-1----:R-:W1:Y:S01]  /*18d0*/  @P1 LDC R113, c[0x0][0x40c] ;  /* 0x00010300ff711b82 */ /* 0x002e620000000800 */
[----:B0-----:R-:W-:Y:S01]  /*18e0*/  @P1 FMUL.FTZ R4, R2, R3 ;  /* 0x0000000302041220 */ /* 0x001fe20000410000 */
[----:B------:R-:W-:-:S06]  /*18f0*/  @P1 HADD2.F32 R2, -RZ, R88.H0_H0 ;  /* 0x20000058ff021230 */ /* 0x000fcc0000004100 */
[----:B------:R-:W0:Y:S01]  /*1900*/  @P1 LDC R3, c[0x0][0x40c] ;  /* 0x00010300ff031b82 */ /* 0x000e220000000800 */
[----:B------:R-:W-:Y:S01]  /*1910*/  @P1 FFMA.FTZ R9, R4, R2, R9 ;  /* 0x0000000204091223 */ /* 0x000fe20000010009 */
[----:B------:R-:W-:-:S06]  /*1920*/  @P1 HADD2.F32 R2, -RZ, R24.H1_H1 ;  /* 0x30000018ff021230 */ /* 0x000fcc0000004100 */
[----:B------:R-:W3:Y:S01]  /*1930*/  @P1 LDC R115, c[0x0][0x40c] ;  /* 0x00010300ff731b82 */ /* 0x000ee20000000800 */
[----:B--2---:R-:W-:Y:S01]  /*1940*/  @P1 FMUL.FTZ R5, R2, R5 ;  /* 0x0000000502051220 */ /* 0x004fe20000410000 */
[----:B------:R-:W-:-:S05]  /*1950*/  @P1 HADD2.F32 R2, -RZ, R88.H1_H1 ;  /* 0x30000058ff021230 */ /* 0x000fca0000004100 */
[----:B------:R-:W-:Y:S01]  /*1960*/  @P1 FFMA.FTZ R8, R5, R2, R8 ;  /* 0x0000000205081223 */ /* 0x000fe20000010008 */
[----:B------:R-:W-:Y:S01]  /*1970*/  @P1 HADD2.F32 R2, -RZ, R25.H0_H0 ;  /* 0x20000019ff021230 */ /* 0x000fe20000004100 */
[----:B------:R-:W2:Y:S04]  /*1980*/  @P1 LDC R5, c[0x0][0x40c] ;  /* 0x00010300ff051b82 */ /* 0x000ea80000000800 */
[----:B0-----:R-:W-:Y:S01]  /*1990*/  @P1 FMUL.FTZ R4, R2, R3 ;  /* 0x0000000302041220 */ /* 0x001fe20000410000 */
[----:B------:R-:W-:-:S03]  /*19a0*/  @P1 HADD2.F32 R2, -RZ, R89.H0_H0 ;  /* 0x20000059ff021230 */ /* 0x000fc60000004100 */
[----:B------:R-:W0:Y:S02]  /*19b0*/  @P1 LDC R3, c[0x0][0x40c] ;  /* 0x00010300ff031b82 */ /* 0x000e240000000800 */
[----:B------:R-:W-:Y:S01]  /*19c0*/  @P1 FFMA.FTZ R7, R4, R2, R7 ;  /* 0x0000000204071223 */ /* 0x000fe20000010007 */
[----:B------:R-:W-:-:S04]  /*19d0*/  @P1 HADD2.F32 R2, -RZ, R25.H1_H1 ;  /* 0x30000019ff021230 */ /* 0x000fc80000004100 */
[----:B------:R-:W-:Y:S01]  /*19e0*/  F2FP.F16.F32.PACK_AB R163, RZ, R7 ;  /* 0x00000007ffa3723e */ /* 0x000fe200000000ff */
[----:B--2---:R-:W-:Y:S01]  /*19f0*/  @P1 FMUL.FTZ R5, R2, R5 ;  /* 0x0000000502051220 */ /* 0x004fe20000410000 */
[----:B------:R-:W-:-:S05]  /*1a00*/  @P1 HADD2.F32 R2, -RZ, R89.H1_H1 ;  /* 0x30000059ff021230 */ /* 0x000fca0000004100 */
[----:B------:R-:W-:Y:S01]  /*1a10*/  @P1 FFMA.FTZ R6, R5, R2, R6 ;  /* 0x0000000205061223 */ /* 0x000fe20000010006 */
[----:B------:R-:W-:Y:S02]  /*1a20*/  @P1 HADD2.F32 R2, -RZ, R26.H0_H0 ;  /* 0x2000001aff021230 */ /* 0x000fe40000004100 */
[----:B------:R-:W-:Y:S02]  /*1a30*/  HADD2.F32 R5, -RZ, R22.H0_H0 ;  /* 0x20000016ff057230 */ /* 0x000fe40000004100 */
[----:B------:R-:W-:Y:S01]  /*1a40*/  F2FP.F16.F32.PACK_AB R164, RZ, R6 ;  /* 0x00000006ffa4723e */ /* 0x000fe200000000ff */
[----:B0-----:R-:W-:Y:S01]  /*1a50*/  @P1 FMUL.FTZ R4, R2, R3 ;  /* 0x0000000302041220 */ /* 0x001fe20000410000 */
[----:B------:R-:W-:Y:S02]  /*1a60*/  @P1 HADD2.F32 R2, -RZ, R90.H0_H0 ;  /* 0x2000005aff021230 */ /* 0x000fe40000004100 */
[----:B------:R-:W-:-:S03]  /*1a70*/  HADD2.F32 R3, -RZ, R23.H0_H0 ;  /* 0x20000017ff037230 */ /* 0x000fc60000004100 */
[----:B------:R-:W-:Y:S01]  /*1a80*/  @P1 FFMA.FTZ R5, R4, R2, R5 ;  /* 0x0000000204051223 */ /* 0x000fe20000010005 */
[----:B------:R-:W-:Y:S02]  /*1a90*/  @P1 HADD2.F32 R2, -RZ, R26.H1_H1 ;  /* 0x3000001aff021230 */ /* 0x000fe40000004100 */
[----:B------:R-:W-:Y:S02]  /*1aa0*/  HADD2.F32 R4, -RZ, R22.H1_H1 ;  /* 0x30000016ff047230 */ /* 0x000fe40000004100 */
[----:B------:R-:W-:Y:S01]  /*1ab0*/  F2FP.F16.F32.PACK_AB R114, RZ, R5 ;  /* 0x00000005ff72723e */ /* 0x000fe200000000ff */
[----:B-1----:R-:W-:Y:S01]  /*1ac0*/  @P1 FMUL.FTZ R113, R2, R113 ;  /* 0x0000007102711220 */ /* 0x002fe20000410000 */
[----:B------:R-:W-:-:S05]  /*1ad0*/  @P1 HADD2.F32 R2, -RZ, R90.H1_H1 ;  /* 0x3000005aff021230 */ /* 0x000fca0000004100 */
[----:B------:R-:W-:Y:S01]  /*1ae0*/  @P1 FFMA.FTZ R4, R113, R2, R4 ;  /* 0x0000000271041223 */ /* 0x000fe20000010004 */
[----:B------:R-:W-:Y:S01]  /*1af0*/  @P1 HADD2.F32 R2, -RZ, R27.H0_H0 ;  /* 0x2000001bff021230 */ /* 0x000fe20000004100 */
[----:B------:R-:W0:Y:S03]  /*1b00*/  @P1 LDC R113, c[0x0][0x40c] ;  /* 0x00010300ff711b82 */ /* 0x000e260000000800 */
[----:B------:R-:W-:Y:S01]  /*1b10*/  F2FP.F16.F32.PACK_AB R162, RZ, R4 ;  /* 0x00000004ffa2723e */ /* 0x000fe200000000ff */
[----:B---3--:R-:W-:Y:S01]  /*1b20*/  @P1 FMUL.FTZ R112, R2, R115 ;  /* 0x0000007302701220 */ /* 0x008fe20000410000 */
[----:B------:R-:W-:Y:S02]  /*1b30*/  @P1 HADD2.F32 R2, -RZ, R91.H0_H0 ;  /* 0x2000005bff021230 */ /* 0x000fe40000004100 */
[----:B------:R-:W-:-:S03]  /*1b40*/  PRMT R114, R114, 0x5410, R162 ;  /* 0x0000541072727816 */ /* 0x000fc600000000a2 */
[----:B------:R-:W-:Y:S01]  /*1b50*/  @P1 FFMA.FTZ R3, R112, R2, R3 ;  /* 0x0000000270031223 */ /* 0x000fe20000010003 */
[----:B------:R-:W-:Y:S02]  /*1b60*/  @P1 HADD2.F32 R112, -RZ, R27.H1_H1 ;  /* 0x3000001bff701230 */ /* 0x000fe40000004100 */
[----:B------:R-:W-:Y:S02]  /*1b70*/  HADD2.F32 R2, -RZ, R23.H1_H1 ;  /* 0x30000017ff027230 */ /* 0x000fe40000004100 */
[----:B------:R-:W-:Y:S01]  /*1b80*/  F2FP.F16.F32.PACK_AB R115, RZ, R3 ;  /* 0x00000003ff73723e */ /* 0x000fe200000000ff */
[----:B0-----:R-:W-:Y:S01]  /*1b90*/  @P1 FMUL.FTZ R113, R112, R113 ;  /* 0x0000007170711220 */ /* 0x001fe20000410000 */
[----:B------:R-:W-:-:S05]  /*1ba0*/  @P1 HADD2.F32 R112, -RZ, R91.H1_H1 ;  /* 0x3000005bff701230 */ /* 0x000fca0000004100 */
[----:B------:R-:W-:Y:S01]  /*1bb0*/  @P1 FFMA.FTZ R2, R113, R112, R2 ;  /* 0x0000007071021223 */ /* 0x000fe20000010002 */
[----:B------:R-:W-:Y:S02]  /*1bc0*/  F2FP.F16.F32.PACK_AB R112, RZ, R9 ;  /* 0x00000009ff70723e */ /* 0x000fe400000000ff */
[----:B------:R-:W-:Y:S02]  /*1bd0*/  F2FP.F16.F32.PACK_AB R113, RZ, R8 ;  /* 0x00000008ff71723e */ /* 0x000fe400000000ff */
[----:B------:R-:W-:Y:S02]  /*1be0*/  F2FP.F16.F32.PACK_AB R157, RZ, R2 ;  /* 0x00000002ff9d723e */ /* 0x000fe400000000ff */
[----:B------:R-:W-:Y:S02]  /*1bf0*/  PRMT R112, R112, 0x5410, R113 ;  /* 0x0000541070707816 */ /* 0x000fe40000000071 */
[----:B------:R-:W-:Y:S02]  /*1c00*/  PRMT R113, R163, 0x5410, R164 ;  /* 0x00005410a3717816 */ /* 0x000fe400000000a4 */
[----:B------:R-:W-:Y:S01]  /*1c10*/  PRMT R115, R115, 0x5410, R157 ;  /* 0x0000541073737816 */ /* 0x000fe2000000009d */
[----:B------:R-:W-:Y:S06]  /*1c20*/  BRA `(.L_x_4922) ;  /* 0x0000000000e47947 */ /* 0x000fec0003800000 */
.L_x_4921:
[----:B0-----:R-:W0:Y:S01]  /*1c30*/  @P5 LDC R3, c[0x0][0x40c] ;  /* 0x00010300ff035b82 */ /* 0x001e220000000800 */
[----:B-----5:R-:W-:Y:S01]  /*1c40*/  @P5 HADD2.F32 R2, -RZ, R24.H0_H0 ;  /* 0x20000018ff025230 */ /* 0x020fe20000004100 */
[----:B------:R-:W-:Y:S01]  /*1c50*/  CS2R R8, SRZ ;  /* 0x0000000000087805 */ /* 0x000fe2000001ff00 */
[----:B-1----:R-:W-:-:S05]  /*1c60*/  @P5 HADD2.F32 R112, -RZ, R91.H1_H1 ;  /* 0x3000005bff705230 */ /* 0x002fca0000004100 */
[----:B------:R-:W1:Y:S08]  /*1c70*/  @P5 LDC R5, c[0x0][0x40c] ;  /* 0x00010300ff055b82 */ /* 0x000e700000000800 */
[----:B------:R-:W2:Y:S01]  /*1c80*/  @P5 LDC R7, c[0x0][0x40c] ;  /* 0x00010300ff075b82 */ /* 0x000ea20000000800 */
[----:B0-----:R-:W-:Y:S01]  /*1c90*/  @P5 FMUL.FTZ R2, R2, R3 ;  /* 0x0000000302025220 */ /* 0x001fe20000410000 */
[----:B------:R-:W-:-:S06]  /*1ca0*/  @P5 HADD2.F32 R3, -RZ, R88.H0_H0 ;  /* 0x20000058ff035230 */ /* 0x000fcc0000004100 */
[----:B------:R-:W0:Y:S01]  /*1cb0*/  @P5 LDC R113, c[0x0][0x40c] ;  /* 0x00010300ff715b82 */ /* 0x000e220000000800 */
[----:B------:R-:W-:Y:S01]  /*1cc0*/  @P5 FMUL.FTZ R9, R2, R3 ;  /* 0x0000000302095220 */ /* 0x000fe20000410000 */
[----:B------:R-:W-:Y:S02]  /*1cd0*/  @P5 HADD2.F32 R2, -RZ, R24.H1_H1 ;  /* 0x30000018ff025230 */ /* 0x000fe40000004100 */
[----:B------:R-:W-:-:S04]  /*1ce0*/  @P5 HADD2.F32 R3, -RZ, R88.H1_H1 ;  /* 0x30000058ff035230 */ /* 0x000fc80000004100 */
[----:B------:R-:W3:Y:S01]  /*1cf0*/  @P5 LDC R115, c[0x0][0x40c] ;  /* 0x00010300ff735b82 */ /* 0x000ee20000000800 */
[----:B-1----:R-:W-:-:S04]  /*1d00*/  @P5 FMUL.FTZ R2, R2, R5 ;  /* 0x0000000502025220 */ /* 0x002fc80000410000 */
[----:B------:R-:W-:Y:S01]  /*1d10*/  @P5 FMUL.FTZ R8, R2, R3 ;  /* 0x0000000302085220 */ /* 0x000fe20000410000 */
[----:B------:R-:W-:Y:S02]  /*1d20*/  @P5 HADD2.F32 R2, -RZ, R25.H0_H0 ;  /* 0x20000019ff025230 */ /* 0x000fe40000004100 */
[----:B------:R-:W1:Y:S01]  /*1d30*/  @P5 LDC R5, c[0x0][0x40c] ;  /* 0x00010300ff055b82 */ /* 0x000e620000000800 */
[----:B------:R-:W-:Y:S02]  /*1d40*/  @P5 HADD2.F32 R3, -RZ, R89.H0_H0 ;  /* 0x20000059ff035230 */ /* 0x000fe40000004100 */
[----:B--2---:R-:W-:Y:S01]  /*1d50*/  @P5 FMUL.FTZ R2, R2, R7 ;  /* 0x0000000702025220 */ /* 0x004fe20000410000 */
[----:B------:R-:W-:-:S03]  /*1d60*/  CS2R R6, SRZ ;  /* 0x0000000000067805 */ /* 0x000fc6000001ff00 */
[----:B------:R-:W-:Y:S01]  /*1d70*/  @P5 FMUL.FTZ R7, R2, R3 ;  /* 0x0000000302075220 */ /* 0x000fe20000410000 */
[----:B------:R-:W-:Y:S02]  /*1d80*/  @P5 HADD2.F32 R2, -RZ, R25.H1_H1 ;  /* 0x30000019ff025230 */ /* 0x000fe40000004100 */
[----:B------:R-:W-:Y:S02]  /*1d90*/  @P5 HADD2.F32 R3, -RZ, R89.H1_H1 ;  /* 0x30000059ff035230 */ /* 0x000fe40000004100 */
[----:B------:R-:W-:Y:S01]  /*1da0*/  F2FP.F16.F32.PACK_AB R163, RZ, R7 ;  /* 0x00000007ffa3723e */ /* 0x000fe200000000ff */
[----:B-1----:R-:W-:Y:S01]  /*1db0*/  @P5 FMUL.FTZ R2, R2, R5 ;  /* 0x0000000502025220 */ /* 0x002fe20000410000 */
[----:B------:R-:W-:-:S03]  /*1dc0*/  CS2R R4, SRZ ;  /* 0x0000000000047805 */ /* 0x000fc6000001ff00 */
[----:B------:R-:W-:Y:S01]  /*1dd0*/  @P5 FMUL.FTZ R6, R2, R3 ;  /* 0x0000000302065220 */ /* 0x000fe20000410000 */
[----:B------:R-:W-:Y:S02]  /*1de0*/  @P5 HADD2.F32 R2, -RZ, R26.H0_H0 ;  /* 0x2000001aff025230 */ /* 0x000fe40000004100 */
[----:B------:R-:W-:Y:S02]  /*1df0*/  @P5 HADD2.F32 R3, -RZ, R90.H0_H0 ;  /* 0x2000005aff035230 */ /* 0x000fe40000004100 */
[----:B------:R-:W-:Y:S01]  /*1e00*/  F2FP.F16.F32.PACK_AB R164, RZ, R6 ;  /* 0x00000006ffa4723e */ /* 0x000fe200000000ff */
[----:B0-----:R-:W-:Y:S02]  /*1e10*/  @P5 FMUL.FTZ R2, R2, R113 ;  /* 0x0000007102025220 */ /* 0x001fe40000410000 */
[----:B------:R-:W0:Y:S02]  /*1e20*/  @P5 LDC R113, c[0x0][0x40c] ;  /* 0x00010300ff715b82 */ /* 0x000e240000000800 */
[----:B------:R-:W-:Y:S01]  /*1e30*/  @P5 FMUL.FTZ R5, R2, R3 ;  /* 0x0000000302055220 */ /* 0x000fe20000410000 */
[----:B------:R-:W-:-:S02]  /*1e40*/  @P5 HADD2.F32 R2, -RZ, R26.H1_H1 ;  /* 0x3000001aff025230 */ /* 0x000fc40000004100 */
[----:B------:R-:W-:Y:S02]  /*1e50*/  @P5 HADD2.F32 R3, -RZ, R90.H1_H1 ;  /* 0x3000005aff035230 */ /* 0x000fe40000004100 */
[----:B------:R-:W-:Y:S01]  /*1e60*/  F2FP.F16.F32.PACK_AB R114, RZ, R5 ;  /* 0x00000005ff72723e */ /* 0x000fe200000000ff */
[----:B---3--:R-:W-:Y:S02]  /*1e70*/  @P5 FMUL.FTZ R2, R2, R115 ;  /* 0x0000007302025220 */ /* 0x008fe40000410000 */
[----:B------:R-:W1:Y:S02]  /*1e80*/  @P5 LDC R115, c[0x0][0x40c] ;  /* 0x00010300ff735b82 */ /* 0x000e640000000800 */
[----:B------:R-:W-:Y:S01]  /*1e90*/  @P5 FMUL.FTZ R4, R2, R3 ;  /* 0x0000000302045220 */ /* 0x000fe20000410000 */
[----:B------:R-:W-:Y:S01]  /*1ea0*/  @P5 HADD2.F32 R2, -RZ, R27.H0_H0 ;  /* 0x2000001bff025230 */ /* 0x000fe20000004100 */
[----:B------:R-:W-:-:S03]  /*1eb0*/  MOV R3, RZ ;  /* 0x000000ff00037202 */ /* 0x000fc60000000f00 */
[----:B------:R-:W-:-:S04]  /*1ec0*/  F2FP.F16.F32.PACK_AB R162, RZ, R4 ;  /* 0x00000004ffa2723e */ /* 0x000fc800000000ff */
[----:B------:R-:W-:Y:S01]  /*1ed0*/  PRMT R114, R114, 0x5410, R162 ;  /* 0x0000541072727816 */ /* 0x000fe200000000a2 */
[----:B0-----:R-:W-:Y:S01]  /*1ee0*/  @P5 FMUL.FTZ R2, R2, R113 ;  /* 0x0000007102025220 */ /* 0x001fe20000410000 */
[----:B------:R-:W-:-:S05]  /*1ef0*/  @P5 HADD2.F32 R113, -RZ, R91.H0_H0 ;  /* 0x2000005bff715230 */ /* 0x000fca0000004100 */
[----:B------:R-:W-:Y:S01]  /*1f00*/  @P5 FMUL.FTZ R3, R2, R113 ;  /* 0x0000007102035220 */ /* 0x000fe20000410000 */
[----:B------:R-:W-:Y:S01]  /*1f10*/  @P5 HADD2.F32 R2, -RZ, R27.H1_H1 ;  /* 0x3000001bff025230 */ /* 0x000fe20000004100 */
[----:B------:R-:W-:-:S04]  /*1f20*/  F2FP.F16.F32.PACK_AB R113, RZ, R8 ;  /* 0x00000008ff71723e */ /* 0x000fc800000000ff */
[----:B-1----:R-:W-:Y:S01]  /*1f30*/  @P5 FMUL.FTZ R115, R2, R115 ;  /* 0x0000007302735220 */ /* 0x002fe20000410000 */
[----:B------:R-:W-:-:S03]  /*1f40*/  HFMA2 R2, -RZ, RZ, 0, 0 ;  /* 0x00000000ff027431 */ /* 0x000fc600000001ff */
[----:B------:R-:W-:Y:S01]  /*1f50*/  @P5 FMUL.FTZ R2, R115, R112 ;  /* 0x0000007073025220 */ /* 0x000fe20000410000 */
[----:B------:R-:W-:Y:S02]  /*1f60*/  F2FP.F16.F32.PACK_AB R112, RZ, R9 ;  /* 0x00000009ff70723e */ /* 0x000fe400000000ff */
[----:B------:R-:W-:Y:S02]  /*1f70*/  F2FP.F16.F32.PACK_AB R115, RZ, R3 ;  /* 0x00000003ff73723e */ /* 0x000fe400000000ff */
[----:B------:R-:W-:Y:S02]  /*1f80*/  F2FP.F16.F32.PACK_AB R157, RZ, R2 ;  /* 0x00000002ff9d723e */ /* 0x000fe400000000ff */
[----:B------:R-:W-:Y:S02]  /*1f90*/  PRMT R112, R112, 0x5410, R113 ;  /* 0x0000541070707816 */ /* 0x000fe40000000071 */
[----:B------:R-:W-:Y:S02]  /*1fa0*/  PRMT R113, R163, 0x5410, R164 ;  /* 0x00005410a3717816 */ /* 0x000fe400000000a4 */
[----:B------:R-:W-:-:S07]  /*1fb0*/  PRMT R115, R115, 0x5410, R157 ;  /* 0x0000541073737816 */ /* 0x000fce000000009d */
.L_x_4922:
[----:B------:R-:W0:Y:S01]  /*1fc0*/  LDC.64 R162, c[0x0][0x3a8] ;  /* 0x0000ea00ffa27b82 */ /* 0x000e220000000a00 */
[----:B------:R-:W-:Y:S01]  /*1fd0*/  IADD3 R161, PT, PT, R161, 0x80, RZ ;  /* 0x00000080a1a17810 */ /* 0x000fe20007ffe0ff */
[C---:B0-----:R-:W-:Y:S01]  /*1fe0*/  IMAD.WIDE.U32 R162, R159.reuse, 0x10, R162 ;  /* 0x000000109fa27825 */ /* 0x041fe200078e00a2 */
[----:B------:R-:W-:-:S04]  /*1ff0*/  IADD3 R159, PT, PT, R159, 0x80, RZ ;  /* 0x000000809f9f7810 */ /* 0x000fc80007ffe0ff */
[----:B------:R0:W-:Y:S03]  /*2000*/  STG.E.128 desc[UR12][R162.64], R112 ;  /* 0x00000070a2007986 */ /* 0x0001e6000c101d0c */
.L_x_4920:
[----:B------:R-:W-:Y:S05]  /*2010*/  BSYNC.RECONVERGENT B0 ;  /* 0x0000000000007941 */ /* 0x000fea0003800200 */
.L_x_4919:
[----:B------:R-:W-:Y:S01]  /*2020*/  ISETP.GE.U32.AND P1, PT, R155, 0x180, PT ;  /* 0x000001809b00780c */ /* 0x000fe20003f26070 */
[----:B------:R-:W-:Y:S03]  /*2030*/  BSSY.RECONVERGENT B0, `(.L_x_4923) ;  /* 0x000008b000007945 */ /* 0x000fe60003800200 */
[----:B------:R-:W-:-:S09]  /*2040*/  P2R R157, PR, RZ, 0x2 ;  /* 0x00000002ff9d7803 */ /* 0x000fd20000000000 */
[----:B------:R-:W-:Y:S05]  /*2050*/  @!P1 BRA `(.L_x_4924) ;  /* 0x0000000800209947 */ /* 0x000fea0003800000 */
        /* <DEDUP_REMOVED lines=9> */
[----:B------:R-:W-:Y:S01]  /*20f0*/  ISETP.GT.AND P1, PT, R160, RZ, PT ;  /* 0x000000ffa000720c */ /* 0x000fe20003f24270 */
[----:B-----5:R-:W-:Y:S02]  /*2100*/  HADD2.F32 R0, -RZ, R20.H0_H0 ;  /* 0x20000014ff007230 */ /* 0x020fe40000004100 */
[----:B------:R-:W-:Y:S02]  /*2110*/  HADD2.F32 R116, -RZ, R21.H1_H1 ;  /* 0x30000015ff747230 */ /* 0x000fe40000004100 */
[--C-:B------:R-:W-:Y:S02]  /*2120*/  HADD2.F32 R117, -RZ, R22.reuse.H0_H0 ;  /* 0x20000016ff757230 */ /* 0x100fe40000004100 */
[----:B------:R-:W-:Y:S02]  /*2130*/  HADD2.F32 R118, -RZ, R22.H1_H1 ;  /* 0x30000016ff767230 */ /* 0x000fe40000004100 */
[--C-:B------:R-:W-:Y:S02]  /*2140*/  HADD2.F32 R119, -RZ, R23.reuse.H0_H0 ;  /* 0x20000017ff777230 */ /* 0x100fe40000004100 */
[----:B------:R-:W-:-:S02]  /*2150*/  HADD2.F32 R120, -RZ, R23.H1_H1 ;  /* 0x30000017ff787230 */ /* 0x000fc40000004100 */
[----:B0-----:R-:W0:Y:S01]  /*2160*/  @P1 LDC R19, c[0x0][0x40c] ;  /* 0x00010300ff131b82 */ /* 0x001e220000000800 */
[----:B------:R-:W-:-:S07]  /*2170*/  @P1 HADD2.F32 R18, -RZ, R24.H0_H0 ;  /* 0x20000018ff121230 */ /* 0x000fce0000004100 */
[----:B------:R-:W1:Y:S08]  /*2180*/  @P1 LDC R112, c[0x0][0x40c] ;  /* 0x00010300ff701b82 */ /* 0x000e700000000800 */
[----:B------:R-:W2:Y:S01]  /*2190*/  @P1 LDC R115, c[0x0][0x40c] ;  /* 0x00010300ff731b82 */ /* 0x000ea20000000800 */
[----:B0-----:R-:W-:Y:S01]  /*21a0*/  @P1 FMUL.FTZ R19, R18, R19 ;  /* 0x0000001312131220 */ /* 0x001fe20000410000 */
[----:B------:R-:W-:-:S05]  /*21b0*/  @P1 HADD2.F32 R18, -RZ, R76.H0_H0 ;  /* 0x2000004cff121230 */ /* 0x000fca0000004100 */
[----:B------:R-:W-:Y:S01]  /*21c0*/  @P1 FFMA.FTZ R0, R19, R18, R0 ;  /* 0x0000001213001223 */ /* 0x000fe20000010000 */
[----:B------:R-:W-:Y:S02]  /*21d0*/  @P1 HADD2.F32 R19, -RZ, R24.H1_H1 ;  /* 0x30000018ff131230 */ /* 0x000fe40000004100 */
[----:B------:R-:W-:-:S03]  /*21e0*/  HADD2.F32 R18, -RZ, R20.H1_H1 ;  /* 0x30000014ff127230 */ /* 0x000fc60000004100 */
[----:B-1----:R-:W-:Y:S01]  /*21f0*/  @P1 FMUL.FTZ R113, R19, R112 ;  /* 0x0000007013711220 */ /* 0x002fe20000410000 */
[----:B------:R-:W-:Y:S02]  /*2200*/  @P1 HADD2.F32 R19, -RZ, R76.H1_H1 ;  /* 0x3000004cff131230 */ /* 0x000fe40000004100 */
[----:B------:R-:W-:-:S03]  /*2210*/  @P1 HADD2.F32 R112, -RZ, R25.H0_H0 ;  /* 0x20000019ff701230 */ /* 0x000fc60000004100 */
[----:B------:R-:W-:Y:S01]  /*2220*/  @P1 FFMA.FTZ R18, R113, R19, R18 ;  /* 0x0000001371121223 */ /* 0x000fe20000010012 */
[----:B------:R-:W-:Y:S01]  /*2230*/  HADD2.F32 R19, -RZ, R21.H0_H0 ;  /* 0x20000015ff137230 */ /* 0x000fe20000004100 */
[----:B------:R-:W0:Y:S01]  /*2240*/  @P1 LDC R113, c[0x0][0x40c] ;  /* 0x00010300ff711b82 */ /* 0x000e220000000800 */
[----:B--2---:R-:W-:Y:S01]  /*2250*/  @P1 FMUL.FTZ R114, R112, R115 ;  /* 0x0000007370721220 */ /* 0x004fe20000410000 */
[----:B------:R-:W-:Y:S01]  /*2260*/  @P1 HADD2.F32 R112, -RZ, R77.H0_H0 ;  /* 0x2000004dff701230 */ /* 0x000fe20000004100 */
[----:B------:R-:W-:-:S04]  /*2270*/  F2FP.F16.F32.PACK_AB R165, RZ, R18 ;  /* 0x00000012ffa5723e */ /* 0x000fc800000000ff */
[----:B------:R-:W-:Y:S01]  /*2280*/  @P1 FFMA.FTZ R19, R114, R112, R19 ;  /* 0x0000007072131223 */ /* 0x000fe20000010013 */
[----:B------:R-:W1:Y:S01]  /*2290*/  @P1 LDC R115, c[0x0][0x40c] ;  /* 0x00010300ff731b82 */ /* 0x000e620000000800 */
[----:B------:R-:W-:-:S05]  /*22a0*/  @P1 HADD2.F32 R112, -RZ, R25.H1_H1 ;  /* 0x30000019ff701230 */ /* 0x000fca0000004100 */
[----:B0-----:R-:W-:Y:S01]  /*22b0*/  @P1 FMUL.FTZ R113, R112, R113 ;  /* 0x0000007170711220 */ /* 0x001fe20000410000 */
[----:B------:R-:W-:-:S05]  /*22c0*/  @P1 HADD2.F32 R112, -RZ, R77.H1_H1 ;  /* 0x3000004dff701230 */ /* 0x000fca0000004100 */
[----:B------:R-:W-:Y:S01]  /*22d0*/  @P1 FFMA.FTZ R116, R113, R112, R116 ;  /* 0x0000007071741223 */ /* 0x000fe20000010074 */
[----:B------:R-:W-:Y:S01]  /*22e0*/  @P1 HADD2.F32 R112, -RZ, R26.H0_H0 ;  /* 0x2000001aff701230 */ /* 0x000fe20000004100 */
[----:B------:R-:W0:Y:S03]  /*22f0*/  @P1 LDC R113, c[0x0][0x40c] ;  /* 0x00010300ff711b82 */ /* 0x000e260000000800 */
[----:B------:R-:W-:Y:S01]  /*2300*/  F2FP.F16.F32.PACK_AB R164, RZ, R116 ;  /* 0x00000074ffa4723e */ /* 0x000fe200000000ff */
[----:B-1----:R-:W-:Y:S01]  /*2310*/  @P1 FMUL.FTZ R114, R112, R115 ;  /* 0x0000007370721220 */ /* 0x002fe20000410000 */
[----:B------:R-:W-:-:S03]  /*2320*/  @P1 HADD2.F32 R112, -RZ, R78.H0_H0 ;  /* 0x2000004eff701230 */ /* 0x000fc60000004100 */
[----:B------:R-:W1:Y:S02]  /*2330*/  @P1 LDC R115, c[0x0][0x40c] ;  /* 0x00010300ff731b82 */ /* 0x000e640000000800 */
[----:B------:R-:W-:Y:S01]  /*2340*/  @P1 FFMA.FTZ R117, R114, R112, R117 ;  /* 0x0000007072751223 */ /* 0x000fe20000010075 */
        /* <DEDUP_REMOVED lines=8> */
[----:B------:R-:W-:-:S05]  /*23d0*/  @P1 HADD2.F32 R112, -RZ, R79.H0_H0 ;  /* 0x2000004fff701230 */ /* 0x000fca0000004100 */
[----:B------:R-:W-:Y:S01]  /*23e0*/  @P1 FFMA.FTZ R119, R114, R112, R119 ;  /* 0x0000007072771223 */ /* 0x000fe20000010077 */
[----:B------:R-:W-:Y:S01]  /*23f0*/  @P1 HADD2.F32 R112, -RZ, R27.H1_H1 ;  /* 0x3000001bff701230 */ /* 0x000fe20000004100 */
[----:B------:R-:W-:-:S03]  /*2400*/  F2FP.F16.F32.PACK_AB R114, RZ, R117 ;  /* 0x00000075ff72723e */ /* 0x000fc600000000ff */
[----:B------:R-:W-:Y:S02]  /*2410*/  F2FP.F16.F32.PACK_AB R115, RZ, R119 ;  /* 0x00000077ff73723e */ /* 0x000fe400000000ff */
[----:B------:R-:W-:Y:S01]  /*2420*/  PRMT R114, R114, 0x5410, R163 ;  /* 0x0000541072727816 */ /* 0x000fe200000000a3 */
        /* <DEDUP_REMOVED lines=10> */
.L_x_4925:
[----:B0-----:R-:W0:Y:S01]  /*24d0*/  @P5 LDC R19, c[0x0][0x40c] ;  /* 0x00010300ff135b82 */ /* 0x001e220000000800 */
[----:B-----5:R-:W-:Y:S02]  /*24e0*/  @P5 HADD2.F32 R0, -RZ, R24.H0_H0 ;  /* 0x20000018ff005230 */ /* 0x020fe40000004100 */
[----:B------:R-:W-:Y:S02]  /*24f0*/  HFMA2 R116, -RZ, RZ, 0, 0 ;  /* 0x00000000ff747431 */ /* 0x000fe400000001ff */
[--C-:B------:R-:W-:Y:S02]  /*2500*/  @P5 HADD2.F32 R18, -RZ, R76.reuse.H0_H0 ;  /* 0x2000004cff125230 */ /* 0x100fe40000004100 */
[----:B------:R-:W-:Y:S02]  /*2510*/  HFMA2 R118, -RZ, RZ, 0, 0 ;  /* 0x00000000ff767431 */ /* 0x000fe400000001ff */
[----:B------:R-:W-:Y:S02]  /*2520*/  @P5 HADD2.F32 R112, -RZ, R76.H1_H1 ;  /* 0x3000004cff705230 */ /* 0x000fe40000004100 */
[----:B------:R-:W-:Y:S01]  /*2530*/  HFMA2 R120, -RZ, RZ, 0, 0 ;  /* 0x00000000ff787431 */ /* 0x000fe200000001ff */
[----:B------:R-:W1:Y:S08]  /*2540*/  @P5 LDC R113, c[0x0][0x40c] ;  /* 0x00010300ff715b82 */ /* 0x000e700000000800 */
[----:B------:R-:W2:Y:S08]  /*2550*/  @P5 LDC R114, c[0x0][0x40c] ;  /* 0x00010300ff725b82 */ /* 0x000eb00000000800 */
[----:B------:R-:W3:Y:S01]  /*2560*/  @P5 LDC R115, c[0x0][0x40c] ;  /* 0x00010300ff735b82 */ /* 0x000ee20000000800 */
[----:B0-----:R-:W-:Y:S01]  /*2570*/  @P5 FMUL.FTZ R19, R0, R19 ;  /* 0x0000001300135220 */ /* 0x001fe20000410000 */
[----:B------:R-:W-:-:S03]  /*2580*/  MOV R0, RZ ;  /* 0x000000ff00007202 */ /* 0x000fc60000000f00 */
[----:B------:R-:W-:Y:S01]  /*2590*/  @P5 FMUL.FTZ R0, R19, R18 ;  /* 0x0000001213005220 */ /* 0x000fe20000410000 */
[----:B------:R-:W-:Y:S02]  /*25a0*/  @P5 HADD2.F32 R18, -RZ, R24.H1_H1 ;  /* 0x30000018ff125230 */ /* 0x000fe40000004100 */
[----:B------:R-:W0:Y:S01]  /*25b0*/  @P5 LDC R117, c[0x0][0x40c] ;  /* 0x00010300ff755b82 */ /* 0x000e220000000800 */
[----:B------:R-:W-:Y:S02]  /*25c0*/  @P5 HADD2.F32 R19, -RZ, R25.H0_H0 ;  /* 0x20000019ff135230 */ /* 0x000fe40000004100 */
[----:B-1----:R-:W-:Y:S01]  /*25d0*/  @P5 FMUL.FTZ R113, R18, R113 ;  /* 0x0000007112715220 */ /* 0x002fe20000410000 */
[----:B------:R-:W-:-:S03]  /*25e0*/  HFMA2 R18, -RZ, RZ, 0, 0 ;  /* 0x00000000ff127431 */ /* 0x000fc600000001ff */
[----:B------:R-:W-:Y:S01]  /*25f0*/  @P5 FMUL.FTZ R18, R113, R112 ;  /* 0x0000007071125220 */ /* 0x000fe20000410000 */
[----:B------:R-:W-:Y:S02]  /*2600*/  @P5 HADD2.F32 R112, -RZ, R25.H1_H1 ;  /* 0x30000019ff705230 */ /* 0x000fe40000004100 */
[----:B--2---:R-:W-:Y:S01]  /*2610*/  @P5 FMUL.FTZ R114, R19, R114 ;  /* 0x0000007213725220 */ /* 0x004fe20000410000 */
[--C-:B------:R-:W-:Y:S01]  /*2620*/  @P5 HADD2.F32 R113, -RZ, R77.reuse.H0_H0 ;  /* 0x2000004dff715230 */ /* 0x100fe20000004100 */
[----:B------:R-:W-:Y:S01]  /*2630*/  MOV R19, RZ ;  /* 0x000000ff00137202 */ /* 0x000fe20000000f00 */
[----:B------:R-:W1:Y:S01]  /*2640*/  @P5 LDC R119, c[0x0][0x40c] ;  /* 0x00010300ff775b82 */ /* 0x000e620000000800 */
[----:B------:R-:W-:Y:S02]  /*2650*/  F2FP.F16.F32.PACK_AB R165, RZ, R18 ;  /* 0x00000012ffa5723e */ /* 0x000fe400000000ff */
[----:B------:R-:W-:Y:S01]  /*2660*/  @P5 FMUL.FTZ R19, R114, R113 ;  /* 0x0000007172135220 */ /* 0x000fe20000410000 */
[----:B---3--:R-:W-:Y:S01]  /*2670*/  @P5 FMUL.FTZ R112, R112, R115 ;  /* 0x0000007370705220 */ /* 0x008fe20000410000 */
[----:B------:R-:W-:-:S03]  /*2680*/  @P5 HADD2.F32 R113, -RZ, R77.H1_H1 ;  /* 0x3000004dff715230 */ /* 0x000fc60000004100 */
[----:B------:R-:W2:Y:S02]  /*2690*/  @P5 LDC R115, c[0x0][0x40c] ;  /* 0x00010300ff735b82 */ /* 0x000ea40000000800 */
[----:B------:R-:W-:Y:S01]  /*26a0*/  @P5 FMUL.FTZ R116, R112, R113 ;  /* 0x0000007170745220 */ /* 0x000fe20000410000 */
[----:B------:R-:W-:Y:S02]  /*26b0*/  @P5 HADD2.F32 R112, -RZ, R26.H0_H0 ;  /* 0x2000001aff705230 */ /* 0x000fe40000004100 */
[----:B------:R-:W-:Y:S02]  /*26c0*/  @P5 HADD2.F32 R113, -RZ, R78.H0_H0 ;  /* 0x2000004eff715230 */ /* 0x000fe40000004100 */
[----:B------:R-:W-:Y:S01]  /*26d0*/  F2FP.F16.F32.PACK_AB R164, RZ, R116 ;  /* 0x00000074ffa4723e */ /* 0x000fe200000000ff */
[----:B0-----:R-:W-:Y:S01]  /*26e0*/  @P5 FMUL.FTZ R112, R112, R117 ;  /* 0x0000007570705220 */ /* 0x001fe20000410000 */
[----:B------:R-:W-:-:S03]  /*26f0*/  MOV R117, RZ ;  /* 0x000000ff00757202 */ /* 0x000fc60000000f00 */
[----:B------:R-:W-:Y:S01]  /*2700*/  @P5 FMUL.FTZ R117, R112, R113 ;  /* 0x0000007170755220 */ /* 0x000fe20000410000 */
[----:B------:R-:W-:Y:S02]  /*2710*/  @P5 HADD2.F32 R112, -RZ, R26.H1_H1 ;  /* 0x3000001aff705230 */ /* 0x000fe40000004100 */
[----:B------:R-:W-:Y:S02]  /*2720*/  @P5 HADD2.F32 R113, -RZ, R78.H1_H1 ;  /* 0x3000004eff715230 */ /* 0x000fe40000004100 */
[----:B------:R-:W-:Y:S01]  /*2730*/  F2FP.F16.F32.PACK_AB R114, RZ, R117 ;  /* 0x00000075ff72723e */ /* 0x000fe200000000ff */
[----:B--2---:R-:W-:Y:S02]  /*2740*/  @P5 FMUL.FTZ R112, R112, R115 ;  /* 0x0000007370705220 */ /* 0x004fe40000410000 */
[----:B------:R-:W0:Y:S02]  /*2750*/  @P5 LDC R115, c[0x0][0x40c] ;  /* 0x00010300ff735b82 */ /* 0x000e240000000800 */
[----:B------:R-:W-:Y:S01]  /*2760*/  @P5 FMUL.FTZ R118, R112, R113 ;  /* 0x0000007170765220 */ /* 0x000fe20000410000 */
[----:B------:R-:W-:-:S02]  /*2770*/  @P5 HADD2.F32 R112, -RZ, R27.H0_H0 ;  /* 0x2000001bff705230 */ /* 0x000fc40000004100 */
[----:B------:R-:W-:Y:S02]  /*2780*/  @P5 HADD2.F32 R113, -RZ, R79.H0_H0 ;  /* 0x2000004fff715230 */ /* 0x000fe40000004100 */
[----:B------:R-:W-:Y:S01]  /*2790*/  F2FP.F16.F32.PACK_AB R163, RZ, R118 ;  /* 0x00000076ffa3723e */ /* 0x000fe200000000ff */
[----:B-1----:R-:W-:Y:S01]  /*27a0*/  @P5 FMUL.FTZ R112, R112, R119 ;  /* 0x0000007770705220 */ /* 0x002fe20000410000 */
[----:B------:R-:W-:Y:S02]  /*27b0*/  MOV R119, RZ ;  /* 0x000000ff00777202 */ /* 0x000fe40000000f00 */
[----:B------:R-:W-:Y:S01]  /*27c0*/  PRMT R114, R114, 0x5410, R163 ;  /* 0x0000541072727816 */ /* 0x000fe200000000a3 */
[----:B------:R-:W-:Y:S01]  /*27d0*/  @P5 FMUL.FTZ R119, R112, R113 ;  /* 0x0000007170775220 */ /* 0x000fe20000410000 */
[----:B------:R-:W-:Y:S02]  /*27e0*/  @P5 HADD2.F32 R112, -RZ, R27.H1_H1 ;  /* 0x3000001bff705230 */ /* 0x000fe40000004100 */
[----:B------:R-:W-:-:S03]  /*27f0*/  @P5 HADD2.F32 R113, -RZ, R79.H1_H1 ;  /* 0x3000004fff715230 */ /* 0x000fc60000004100 */
[----:B0-----:R-:W-:Y:S01]  /*2800*/  @P5 FMUL.FTZ R112, R112, R115 ;  /* 0x0000007370705220 */ /* 0x001fe20000410000 */
[----:B------:R-:W-:-:S03]  /*2810*/  F2FP.F16.F32.PACK_AB R115, RZ, R119 ;  /* 0x00000077ff73723e */ /* 0x000fc600000000ff */
[----:B------:R-:W-:Y:S01]  /*2820*/  @P5 FMUL.FTZ R120, R112, R113 ;  /* 0x0000007170785220 */ /* 0x000fe20000410000 */
[----:B------:R-:W-:Y:S02]  /*2830*/  F2FP.F16.F32.PACK_AB R112, RZ, R0 ;  /* 0x00000000ff70723e */ /* 0x000fe400000000ff */
[----:B------:R-:W-:Y:S02]  /*2840*/  F2FP.F16.F32.PACK_AB R113, RZ, R19 ;  /* 0x00000013ff71723e */ /* 0x000fe400000000ff */
[----:B------:R-:W-:Y:S02]  /*2850*/  F2FP.F16.F32.PACK_AB R162, RZ, R120 ;  /* 0x00000078ffa2723e */ /* 0x000fe400000000ff */
[----:B------:R-:W-:Y:S02]  /*2860*/  PRMT R112, R112, 0x5410, R165 ;  /* 0x0000541070707816 */ /* 0x000fe400000000a5 */
[----:B------:R-:W-:Y:S02]  /*2870*/  PRMT R113, R113, 0x5410, R164 ;  /* 0x0000541071717816 */ /* 0x000fe400000000a4 */
[----:B------:R-:W-:-:S07]  /*2880*/  PRMT R115, R115, 0x5410, R162 ;  /* 0x0000541073737816 */ /* 0x000fce00000000a2 */
.L_x_4926:
[----:B------:R-:W0:Y:S01]  /*2890*/  LDC.64 R162, c[0x0][0x3a8] ;  /* 0x0000ea00ffa27b82 */ /* 0x000e220000000a00 */
[----:B------:R-:W-:Y:S01]  /*28a0*/  IADD3 R161, PT, PT, R161, 0x80, RZ ;  /* 0x00000080a1a17810 */ /* 0x000fe20007ffe0ff */
[C---:B0-----:R-:W-:Y:S01]  /*28b0*/  IMAD.WIDE.U32 R162, R159.reuse, 0x10, R162 ;  /* 0x000000109fa27825 */ /* 0x041fe200078e00a2 */
[----:B------:R-:W-:-:S04]  /*28c0*/  IADD3 R159, PT, PT, R159, 0x80, RZ ;  /* 0x000000809f9f7810 */ /* 0x000fc80007ffe0ff */
[----:B------:R2:W-:Y:S03]  /*28d0*/  STG.E.128 desc[UR12][R162.64], R112 ;  /* 0x00000070a2007986 */ /* 0x0005e6000c101d0c */
.L_x_4924:
[----:B------:R-:W-:Y:S05]  /*28e0*/  BSYNC.RECONVERGENT B0 ;  /* 0x0000000000007941 */ /* 0x000fea0003800200 */
.L_x_4923:
        /* <DEDUP_REMOVED lines=13> */
[--C-:B-----5:R-:W-:Y:S02]  /*29c0*/  HADD2.F32 R121, -RZ, R20.reuse.H0_H0 ;  /* 0x20000014ff797230 */ /* 0x120fe40000004100 */
[----:B------:R-:W-:Y:S02]  /*29d0*/  HADD2.F32 R122, -RZ, R20.H1_H1 ;  /* 0x30000014ff7a7230 */ /* 0x000fe40000004100 */
[--C-:B------:R-:W-:Y:S02]  /*29e0*/  HADD2.F32 R123, -RZ, R21.reuse.H0_H0 ;  /* 0x20000015ff7b7230 */ /* 0x100fe40000004100 */
[----:B------:R-:W-:Y:S02]  /*29f0*/  HADD2.F32 R124, -RZ, R21.H1_H1 ;  /* 0x30000015ff7c7230 */ /* 0x000fe40000004100 */
[--C-:B------:R-:W-:Y:S02]  /*2a00*/  HADD2.F32 R125, -RZ, R22.reuse.H0_H0 ;  /* 0x20000016ff7d7230 */ /* 0x100fe40000004100 */
[----:B------:R-:W-:-:S02]  /*2a10*/  HADD2.F32 R126, -RZ, R22.H1_H1 ;  /* 0x30000016ff7e7230 */ /* 0x000fc40000004100 */
[----:B0-----:R-:W0:Y:S01]  /*2a20*/  @P2 LDC R113, c[0x0][0x40c] ;  /* 0x00010300ff712b82 */ /* 0x001e220000000800 */
[----:B------:R-:W-:Y:S02]  /*2a30*/  @P2 HADD2.F32 R112, -RZ, R24.H0_H0 ;  /* 0x20000018ff702230 */ /* 0x000fe40000004100 */
[--C-:B------:R-:W-:Y:S02]  /*2a40*/  HADD2.F32 R127, -RZ, R23.reuse.H0_H0 ;  /* 0x20000017ff7f7230 */ /* 0x100fe40000004100 */
[----:B------:R-:W-:-:S03]  /*2a50*/  HADD2.F32 R128, -RZ, R23.H1_H1 ;  /* 0x30000017ff807230 */ /* 0x000fc60000004100 */
[----:B------:R-:W1:Y:S01]  /*2a60*/  @P2 LDC R115, c[0x0][0x40c] ;  /* 0x00010300ff732b82 */ /* 0x000e620000000800 */
[----:B0-----:R-:W-:Y:S01]  /*2a70*/  @P2 FMUL.FTZ R114, R112, R113 ;  /* 0x0000007170722220 */ /* 0x001fe20000410000 */
[----:B------:R-:W-:-:S06]  /*2a80*/  @P2 HADD2.F32 R112, -RZ, R64.H0_H0 ;  /* 0x20000040ff702230 */ /* 0x000fcc0000004100 */
[----:B------:R-:W0:Y:S01]  /*2a90*/  @P2 LDC R113, c[0x0][0x40c] ;  /* 0x00010300ff712b82 */ /* 0x000e220000000800 */
[----:B------:R-:W-:Y:S01]  /*2aa0*/  @P2 FFMA.FTZ R121, R114, R112, R121 ;  /* 0x0000007072792223 */ /* 0x000fe20000010079 */
[----:B------:R-:W-:-:S05]  /*2ab0*/  @P2 HADD2.F32 R112, -RZ, R24.H1_H1 ;  /* 0x30000018ff702230 */ /* 0x000fca0000004100 */
[----:B-1----:R-:W-:Y:S01]  /*2ac0*/  @P2 FMUL.FTZ R115, R112, R115 ;  /* 0x0000007370732220 */ /* 0x002fe20000410000 */
[----:B------:R-:W-:-:S05]  /*2ad0*/  @P2 HADD2.F32 R112, -RZ, R64.H1_H1 ;  /* 0x30000040ff702230 */ /* 0x000fca0000004100 */
[----:B------:R-:W-:Y:S01]  /*2ae0*/  @P2 FFMA.FTZ R122, R115, R112, R122 ;  /* 0x00000070737a2223 */ /* 0x000fe2000001007a */
[----:B------:R-:W-:Y:S01]  /*2af0*/  @P2 HADD2.F32 R112, -RZ, R25.H0_H0 ;  /* 0x20000019ff702230 */ /* 0x000fe20000004100 */
[----:B------:R-:W1:Y:S03]  /*2b00*/  @P2 LDC R115, c[0x0][0x40c] ;  /* 0x00010300ff732b82 */ /* 0x000e660000000800 */
[----:B------:R-:W-:Y:S01]  /*2b10*/  F2FP.F16.F32.PACK_AB R165, RZ, R122 ;  /* 0x0000007affa5723e */ /* 0x000fe200000000ff */
[----:B0-----:R-:W-:Y:S01]  /*2b20*/  @P2 FMUL.FTZ R114, R112, R113 ;  /* 0x0000007170722220 */ /* 0x001fe20000410000 */
[----:B------:R-:W-:-:S03]  /*2b30*/  @P2 HADD2.F32 R112, -RZ, R65.H0_H0 ;  /* 0x20000041ff702230 */ /* 0x000fc60000004100 */
[----:B------:R-:W0:Y:S02]  /*2b40*/  @P2 LDC R113, c[0x0][0x40c] ;  /* 0x00010300ff712b82 */ /* 0x000e240000000800 */
        /* <DEDUP_REMOVED lines=20> */
[----:B------:R-:W-:Y:S01]  /*2c90*/  @P2 HADD2.F32 R112, -RZ, R67.H0_H0 ;  /* 0x20000043ff702230 */ /* 0x000fe20000004100 */
[----:B------:R-:W-:-:S04]  /*2ca0*/  F2FP.F16.F32.PACK_AB R113, RZ, R123 ;  /* 0x0000007bff71723e */ /* 0x000fc800000000ff */
[----:B------:R-:W-:Y:S01]  /*2cb0*/  @P2 FFMA.FTZ R127, R114, R112, R127 ;  /* 0x00000070727f2223 */ /* 0x000fe2000001007f */
[----:B------:R-:W-:Y:S01]  /*2cc0*/  @P2 HADD2.F32 R112, -RZ, R27.H1_H1 ;  /* 0x3000001bff702230 */ /* 0x000fe20000004100 */
[----:B------:R-:W-:Y:S02]  /*2cd0*/  F2FP.F16.F32.PACK_AB R114, RZ, R125 ;  /* 0x0000007dff72723e */ /* 0x000fe400000000ff */
[----:B------:R-:W-:Y:S02]  /*2ce0*/  PRMT R113, R113, 0x5410, R164 ;  /* 0x0000541071717816 */ /* 0x000fe400000000a4 */
[----:B------:R-:W-:Y:S01]  /*2cf0*/  PRMT R114, R114, 0x5410, R163 ;  /* 0x0000541072727816 */ /* 0x000fe200000000a3 */
[----:B-1----:R-:W-:Y:S01]  /*2d00*/  @P2 FMUL.FTZ R115, R112, R115 ;  /* 0x0000007370732220 */ /* 0x002fe20000410000 */
[----:B------:R-:W-:-:S05]  /*2d10*/  @P2 HADD2.F32 R112, -RZ, R67.H1_H1 ;  /* 0x30000043ff702230 */ /* 0x000fca0000004100 */
[----:B------:R-:W-:Y:S01]  /*2d20*/  @P2 FFMA.FTZ R128, R115, R112, R128 ;  /* 0x0000007073802223 */ /* 0x000fe20000010080 */
[----:B------:R-:W-:Y:S02]  /*2d30*/  F2FP.F16.F32.PACK_AB R112, RZ, R121 ;  /* 0x00000079ff70723e */ /* 0x000fe400000000ff */
[----:B------:R-:W-:Y:S02]  /*2d40*/  F2FP.F16.F32.PACK_AB R115, RZ, R127 ;  /* 0x0000007fff73723e */ /* 0x000fe400000000ff */
[----:B------:R-:W-:Y:S02]  /*2d50*/  F2FP.F16.F32.PACK_AB R162, RZ, R128 ;  /* 0x00000080ffa2723e */ /* 0x000fe400000000ff */
[----:B------:R-:W-:Y:S02]  /*2d60*/  PRMT R112, R112, 0x5410, R165 ;  /* 0x0000541070707816 */ /* 0x000fe400000000a5 */
[----:B------:R-:W-:Y:S01]  /*2d70*/  PRMT R115, R115, 0x5410, R162 ;  /* 0x0000541073737816 */ /* 0x000fe200000000a2 */
[----:B------:R-:W-:Y:S06]  /*2d80*/  BRA `(.L_x_4930) ;  /* 0x0000000000f07947 */ /* 0x000fec0003800000 */
.L_x_4929:
[----:B0-----:R-:W0:Y:S01]  /*2d90*/  @P5 LDC R113, c[0x0][0x40c] ;  /* 0x00010300ff715b82 */ /* 0x001e220000000800 */
[----:B-----5:R-:W-:Y:S01]  /*2da0*/  @P5 HADD2.F32 R112, -RZ, R24.H0_H0 ;  /* 0x20000018ff705230 */ /* 0x020fe20000004100 */
[----:B------:R-:W-:Y:S01]  /*2db0*/  MOV R121, RZ ;  /* 0x000000ff00797202 */ /* 0x000fe20000000f00 */
[----:B------:R-:W-:Y:S02]  /*2dc0*/  HFMA2 R122, -RZ, RZ, 0, 0 ;  /* 0x00000000ff7a7431 */ /* 0x000fe400000001ff */
[----:B------:R-:W-:Y:S02]  /*2dd0*/  HFMA2 R124, -RZ, RZ, 0, 0 ;  /* 0x00000000ff7c7431 */ /* 0x000fe400000001ff */
[----:B------:R-:W-:Y:S01]  /*2de0*/  HFMA2 R126, -RZ, RZ, 0, 0 ;  /* 0x00000000ff7e7431 */ /* 0x000fe200000001ff */
[----:B------:R-:W1:Y:S01]  /*2df0*/  @P5 LDC R115, c[0x0][0x40c] ;  /* 0x00010300ff735b82 */ /* 0x000e620000000800 */
[----:B------:R-:W-:-:S07]  /*2e00*/  HFMA2 R128, -RZ, RZ, 0, 0 ;  /* 0x00000000ff807431 */ /* 0x000fce00000001ff */
        /* <DEDUP_REMOVED lines=12> */
[----:B------:R-:W-:Y:S01]  /*2ed0*/  @P5 HADD2.F32 R113, -RZ, R65.H0_H0 ;  /* 0x20000041ff715230 */ /* 0x000fe20000004100 */
[----:B------:R-:W-:Y:S01]  /*2ee0*/  F2FP.F16.F32.PACK_AB R165, RZ, R122 ;  /* 0x0000007affa5723e */ /* 0x000fe200000000ff */
[----:B--2---:R-:W-:Y:S01]  /*2ef0*/  @P5 FMUL.FTZ R112, R112, R123 ;  /* 0x0000007b70705220 */ /* 0x004fe20000410000 */
[----:B------:R-:W-:-:S03]  /*2f00*/  MOV R123, RZ ;  /* 0x000000ff007b7202 */ /* 0x000fc60000000f00 */
[----:B------:R-:W-:Y:S01]  /*2f10*/  @P5 FMUL.FTZ R123, R112, R113 ;  /* 0x00000071707b5220 */ /* 0x000fe20000410000 */
[----:B------:R-:W-:Y:S02]  /*2f20*/  @P5 HADD2.F32 R112, -RZ, R25.H1_H1 ;  /* 0x30000019ff705230 */ /* 0x000fe40000004100 */
[----:B------:R-:W-:-:S03]  /*2f30*/  @P5 HADD2.F32 R113, -RZ, R65.H1_H1 ;  /* 0x30000041ff715230 */ /* 0x000fc60000004100 */
[----:B-1----:R-:W-:Y:S02]  /*2f40*/  @P5 FMUL.FTZ R112, R112, R115 ;  /* 0x0000007370705220 */ /* 0x002fe40000410000 */
[----:B------:R-:W1:Y:S02]  /*2f50*/  @P5 LDC R115, c[0x0][0x40c] ;  /* 0x00010300ff735b82 */ /* 0x000e640000000800 */
        /* <DEDUP_REMOVED lines=10> */
[----:B-1----:R-:W-:Y:S02]  /*3000*/  @P5 FMUL.FTZ R112, R112, R115 ;  /* 0x0000007370705220 */ /* 0x002fe40000410000 */
[----:B------:R-:W0:Y:S02]  /*3010*/  @P5 LDC R115, c[0x0][0x40c] ;  /* 0x00010300ff735b82 */ /* 0x000e240000000800 */
[----:B------:R-:W-:Y:S01]  /*3020*/  @P5 FMUL.FTZ R126, R112, R113 ;  /* 0x00000071707e5220 */ /* 0x000fe20000410000 */
[----:B------:R-:W-:-:S02]  /*3030*/  @P5 HADD2.F32 R112, -RZ, R27.H0_H0 ;  /* 0x2000001bff705230 */ /* 0x000fc40000004100 */
[----:B------:R-:W-:Y:S02]  /*3040*/  @P5 HADD2.F32 R113, -RZ, R67.H0_H0 ;  /* 0x20000043ff715230 */ /* 0x000fe40000004100 */
[----:B------:R-:W-:Y:S01]  /*3050*/  F2FP.F16.F32.PACK_AB R163, RZ, R126 ;  /* 0x0000007effa3723e */ /* 0x000fe200000000ff */
[----:B---3--:R-:W-:Y:S01]  /*3060*/  @P5 FMUL.FTZ R112, R112, R127 ;  /* 0x0000007f70705220 */ /* 0x008fe20000410000 */
        /* <DEDUP_REMOVED lines=14> */
.L_x_4930:
[----:B------:R-:W0:Y:S01]  /*3150*/  LDC.64 R162, c[0x0][0x3a8] ;  /* 0x0000ea00ffa27b82 */ /* 0x000e220000000a00 */
[----:B------:R-:W-:Y:S01]  /*3160*/  IADD3 R161, PT, PT, R161, 0x80, RZ ;  /* 0x00000080a1a17810 */ /* 0x000fe20007ffe0ff */
[C---:B0-----:R-:W-:Y:S01]  /*3170*/  IMAD.WIDE.U32 R162, R159.reuse, 0x10, R162 ;  /* 0x000000109fa27825 */ /* 0x041fe200078e00a2 */
[----:B------:R-:W-:-:S04]  /*3180*/  IADD3 R159, PT, PT, R159, 0x80, RZ ;  /* 0x000000809f9f7810 */ /* 0x000fc80007ffe0ff */
[----:B------:R3:W-:Y:S03]  /*3190*/  STG.E.128 desc[UR12][R162.64], R112 ;  /* 0x00000070a2007986 */ /* 0x0007e6000c101d0c */
.L_x_4928:
[----:B------:R-:W-:Y:S05]  /*31a0*/  BSYNC.RECONVERGENT B0 ;  /* 0x0000000000007941 */ /* 0x000fea0003800200 */
.L_x_4927:
        /* <DEDUP_REMOVED lines=74> */
.L_x_4933:
        /* <DEDUP_REMOVED lines=60> */
.L_x_4934:
[----:B------:R-:W0:Y:S01]  /*3a10*/  LDC.64 R162, c[0x0][0x3a8] ;  /* 0x0000ea00ffa27b82 */ /* 0x000e220000000a00 */
[----:B------:R-:W-:Y:S01]  /*3a20*/  IADD3 R161, PT, PT, R161, 0x80, RZ ;  /* 0x00000080a1a17810 */ /* 0x000fe20007ffe0ff */
[C---:B0-----:R-:W-:Y:S01]  /*3a30*/  IMAD.WIDE.U32 R162, R159.reuse, 0x10, R162 ;  /* 0x000000109fa27825 */ /* 0x041fe200078e00a2 */
[----:B------:R-:W-:-:S04]  /*3a40*/  IADD3 R159, PT, PT, R159, 0x80, RZ ;  /* 0x000000809f9f7810 */ /* 0x000fc80007ffe0ff */
[----:B------:R4:W-:Y:S03]  /*3a50*/  STG.E.128 desc[UR12][R162.64], R112 ;  /* 0x00000070a2007986 */ /* 0x0009e6000c101d0c */
.L_x_4932:
[----:B------:R-:W-:Y:S05]  /*3a60*/  BSYNC.RECONVERGENT B0 ;  /* 0x0000000000007941 */ /* 0x000fea0003800200 */
.L_x_4931:
        /* <DEDUP_REMOVED lines=74> */
.L_x_4937:
        /* <DEDUP_REMOVED lines=60> */
.L_x_4938:
[----:B------:R-:W0:Y:S01]  /*42d0*/  LDC.64 R162, c[0x0][0x3a8] ;  /* 0x0000ea00ffa27b82 */ /* 0x000e220000000a00 */
[----:B------:R-:W-:Y:S01]  /*42e0*/  IADD3 R161, PT, PT, R161, 0x80, RZ ;  /* 0x00000080a1a17810 */ /* 0x000fe20007ffe0ff */
[C---:B0-----:R-:W-:Y:S01]  /*42f0*/  IMAD.WIDE.U32 R162, R159.reuse, 0x10, R162 ;  /* 0x000000109fa27825 */ /* 0x041fe200078e00a2 */
[----:B------:R-:W-:-:S04]  /*4300*/  IADD3 R159, PT, PT, R159, 0x80, RZ ;  /* 0x000000809f9f7810 */ /* 0x000fc80007ffe0ff */
[----:B------:R0:W-:Y:S03]  /*4310*/  STG.E.128 desc[UR12][R162.64], R112 ;  /* 0x00000070a2007986 */ /* 0x0001e6000c101d0c */
.L_x_4936:
[----:B------:R-:W-:Y:S05]  /*4320*/  BSYNC.RECONVERGENT B0 ;  /* 0x0000000000007941 */ /* 0x000fea0003800200 */
.L_x_4935:
        /* <DEDUP_REMOVED lines=33> */
[----:B------:R-:W1:Y:S04]  /*4540*/  @P5 LDC R115, c[0x0][0x40c] ;  /* 0x00010300ff735b82 */ /* 0x000e680000000800 */
        /* <DEDUP_REMOVED lines=15> */
[----:B------:R-:W-:-:S04]  /*4640*/  @P5 HADD2.F32 R112, -RZ, R26.H1_H1 ;  /* 0x3000001aff705230 */ /* 0x000fc80000004100 */
[----:B------:R-:W-:Y:S01]  /*4650*/  F2FP.F16.F32.PACK_AB R162, RZ, R149 ;  /* 0x00000095ffa2723e */ /* 0x000fe200000000ff */
        /* <DEDUP_REMOVED lines=11> */
[----:B------:R-:W-:-:S04]  /*4710*/  F2FP.F16.F32.PACK_AB R114, RZ, R147 ;  /* 0x00000093ff72723e */ /* 0x000fc800000000ff */
[----:B-1----:R-:W-:Y:S01]  /*4720*/  @P5 FMUL.FTZ R115, R112, R115 ;  /* 0x0000007370735220 */ /* 0x002fe20000410000 */
[----:B------:R-:W-:-:S05]  /*4730*/  @P5 HADD2.F32 R112, -RZ, R31.H1_H1 ;  /* 0x3000001fff705230 */ /* 0x000fca0000004100 */
[----:B------:R-:W-:Y:S01]  /*4740*/  @P5 FFMA.FTZ R152, R115, R112, R152 ;  /* 0x0000007073985223 */ /* 0x000fe20000010098 */
        /* <DEDUP_REMOVED lines=8> */
.L_x_4941:
[----:B0-----:R-:W0:Y:S01]  /*47d0*/  @P5 LDC R115, c[0x0][0x40c] ;  /* 0x00010300ff735b82 */ /* 0x001e220000000800 */
[--C-:B-----5:R-:W-:Y:S01]  /*47e0*/  @P5 HADD2.F32 R114, -RZ, R24.reuse.H1_H1 ;  /* 0x30000018ff725230 */ /* 0x120fe20000004100 */
[----:B------:R-:W-:Y:S01]  /*47f0*/  MOV R145, RZ ;  /* 0x000000ff00917202 */ /* 0x000fe20000000f00 */
[----:B------:R-:W-:Y:S02]  /*4800*/  @P5 HADD2.F32 R112, -RZ, R24.H0_H0 ;  /* 0x20000018ff705230 */ /* 0x000fe40000004100 */
[----:B------:R-:W-:Y:S02]  /*4810*/  HFMA2 R146, -RZ, RZ, 0, 0 ;  /* 0x00000000ff927431 */ /* 0x000fe400000001ff */
[----:B------:R-:W-:Y:S01]  /*4820*/  HFMA2 R148, -RZ, RZ, 0, 0 ;  /* 0x00000000ff947431 */ /* 0x000fe200000001ff */
[----:B------:R-:W1:Y:S01]  /*4830*/  @P5 LDC R113, c[0x0][0x40c] ;  /* 0x00010300ff715b82 */ /* 0x000e620000000800 */
[----:B------:R-:W-:Y:S02]  /*4840*/  HFMA2 R150, -RZ, RZ, 0, 0 ;  /* 0x00000000ff967431 */ /* 0x000fe400000001ff */
[----:B------:R-:W-:-:S05]  /*4850*/  HFMA2 R152, -RZ, RZ, 0, 0 ;  /* 0x00000000ff987431 */ /* 0x000fca00000001ff */
[----:B------:R-:W2:Y:S01]  /*4860*/  @P5 LDC R147, c[0x0][0x40c] ;  /* 0x00010300ff935b82 */ /* 0x000ea20000000800 */
[----:B0-----:R-:W-:-:S07]  /*4870*/  @P5 FMUL.FTZ R114, R114, R115 ;  /* 0x0000007372725220 */ /* 0x001fce0000410000 */
[----:B------:R-:W0:Y:S01]  /*4880*/  @P5 LDC R149, c[0x0][0x40c] ;  /* 0x00010300ff955b82 */ /* 0x000e220000000800 */
[----:B-1----:R-:W-:-:S07]  /*4890*/  @P5 FMUL.FTZ R112, R112, R113 ;  /* 0x0000007170705220 */ /* 0x002fce0000410000 */
[----:B------:R-:W1:Y:S01]  /*48a0*/  @P5 LDC R115, c[0x0][0x40c] ;  /* 0x00010300ff735b82 */ /* 0x000e620000000800 */
[----:B------:R-:W-:-:S05]  /*48b0*/  @P5 HADD2.F32 R113, -RZ, R28.H0_H0 ;  /* 0x2000001cff715230 */ /* 0x000fca0000004100 */
[----:B------:R-:W-:Y:S01]  /*48c0*/  @P5 FMUL.FTZ R145, R112, R113 ;  /* 0x0000007170915220 */ /* 0x000fe20000410000 */
[----:B------:R-:W-:Y:S01]  /*48d0*/  @P5 HADD2.F32 R113, -RZ, R28.H1_H1 ;  /* 0x3000001cff715230 */ /* 0x000fe20000004100 */
[----:B------:R-:W3:Y:S01]  /*48e0*/  @P5 LDC R151, c[0x0][0x40c] ;  /* 0x00010300ff975b82 */ /* 0x000ee20000000800 */
[----:B------:R-:W-:-:S03]  /*48f0*/  @P5 HADD2.F32 R112, -RZ, R25.H0_H0 ;  /* 0x20000019ff705230 */ /* 0x000fc60000004100 */
[----:B------:R-:W-:Y:S01]  /*4900*/  @P5 FMUL.FTZ R146, R114, R113 ;  /* 0x0000007172925220 */ /* 0x000fe20000410000 */
[----:B------:R-:W-:Y:S02]  /*4910*/  @P5 HADD2.F32 R113, -RZ, R29.H0_H0 ;  /* 0x2000001dff715230 */ /* 0x000fe40000004100 */
[----:B--2---:R-:W-:Y:S01]  /*4920*/  @P5 FMUL.FTZ R112, R112, R147 ;  /* 0x0000009370705220 */ /* 0x004fe20000410000 */
[----:B------:R-:W-:-:S03]  /*4930*/  MOV R147, RZ ;  /* 0x000000ff00937202 */ /* 0x000fc60000000f00 */
[----:B------:R-:W-:Y:S01]  /*4940*/  @P5 FMUL.FTZ R147, R112, R113 ;  /* 0x0000007170935220 */ /* 0x000fe20000410000 */
[----:B------:R-:W-:Y:S02]  /*4950*/  @P5 HADD2.F32 R112, -RZ, R25.H1_H1 ;  /* 0x30000019ff705230 */ /* 0x000fe40000004100 */
[----:B------:R-:W-:Y:S02]  /*4960*/  @P5 HADD2.F32 R113, -RZ, R29.H1_H1 ;  /* 0x3000001dff715230 */ /* 0x000fe40000004100 */
[----:B------:R-:W-:Y:S01]  /*4970*/  F2FP.F16.F32.PACK_AB R114, RZ, R147 ;  /* 0x00000093ff72723e */ /* 0x000fe200000000ff */
[----:B-1----:R-:W-:Y:S02]  /*4980*/  @P5 FMUL.FTZ R112, R112, R115 ;  /* 0x0000007370705220 */ /* 0x002fe40000410000 */
[----:B------:R-:W1:Y:S02]  /*4990*/  @P5 LDC R115, c[0x0][0x40c] ;  /* 0x00010300ff735b82 */ /* 0x000e640000000800 */
[----:B------:R-:W-:Y:S01]  /*49a0*/  @P5 FMUL.FTZ R148, R112, R113 ;  /* 0x0000007170945220 */ /* 0x000fe20000410000 */
[----:B------:R-:W-:-:S02]  /*49b0*/  @P5 HADD2.F32 R112, -RZ, R26.H0_H0 ;  /* 0x2000001aff705230 */ /* 0x000fc40000004100 */
        /* <DEDUP_REMOVED lines=15> */
[----:B------:R-:W-:-:S03]  /*4ab0*/  MOV R151, RZ ;  /* 0x000000ff00977202 */ /* 0x000fc60000000f00 */
        /* <DEDUP_REMOVED lines=13> */
.L_x_4942:
[----:B------:R-:W0:Y:S02]  /*4b90*/  LDC.64 R160, c[0x0][0x3a8] ;  /* 0x0000ea00ffa07b82 */ /* 0x000e240000000a00 */
[----:B0-----:R-:W-:-:S05]  /*4ba0*/  IMAD.WIDE.U32 R160, R159, 0x10, R160 ;  /* 0x000000109fa07825 */ /* 0x001fca00078e00a0 */
[----:B------:R0:W-:Y:S02]  /*4bb0*/  STG.E.128 desc[UR12][R160.64], R112 ;  /* 0x00000070a0007986 */ /* 0x0001e4000c101d0c */
.L_x_4940:
[----:B------:R-:W-:Y:S05]  /*4bc0*/  BSYNC.RECONVERGENT B0 ;  /* 0x0000000000007941 */ /* 0x000fea0003800200 */
.L_x_4939:
        /* <DEDUP_REMOVED lines=213> */
.L_x_4944:
[----:B------:R-:W-:Y:S05]  /*5920*/  BSYNC.RECONVERGENT B0 ;  /* 0x0000000000007941 */ /* 0x000fea0003800200 */
.L_x_4943:
[----:B------:R-:W-:Y:S01]  /*5930*/  BAR.SYNC.DEFER_BLOCKING 0x0 ;  /* 0x0000000000007b1d */ /* 0x000fe20000010000 */
[----:B------:R-:W-:Y:S02]  /*5940*/  ISETP.GT.U32.AND P5, PT, R115, 0x3, PT ;  /* 0x000000037300780c */ /* 0x000fe40003fa4070 */
[----:B0-----:R-:W-:Y:S02]  /*5950*/  CS2R R112, SRZ ;  /* 0x0000000000707805 */ /* 0x001fe4000001ff00 */
[----:B------:R-:W-:Y:S01]  /*5960*/  MOV R160, RZ ;  /* 0x000000ff00a07202 */ /* 0x000fe20000000f00 */
        /* <DEDUP_REMOVED lines=10> */
.L_x_4946:
[----:B------:R-:W-:Y:S05]  /*5a10*/  BSYNC.RECONVERGENT B0 ;  /* 0x0000000000007941 */ /* 0x000fea0003800200 */
.L_x_4945:
[----:B------:R-:W1:Y:S01]  /*5a20*/  SHFL.DOWN PT, R115, R160, 0x2, 0x1f ;  /* 0x08401f00a0737f89 */ /* 0x000e6200000e0000 */
[-C--:B------:R-:W-:Y:S01]  /*5a30*/  I2FP.F32.S32 R162, R160.reuse ;  /* 0x000000a000a27245 */ /* 0x080fe20000201400 */
[----:B------:R-:W-:Y:S01]  /*5a40*/  UISETP.GE.AND UP0, UPT, UR6, 0x1, UPT ;  /* 0x000000010600788c */ /* 0x000fe2000bf06270 */
[----:B------:R-:W-:Y:S01]  /*5a50*/  ISETP.NE.AND P5, PT, RZ, UR16, PT ;  /* 0x00000010ff007c0c */ /* 0x000fe2000bfa5270 */
[----:B0-----:R-:W0:Y:S01]  /*5a60*/  SHFL.DOWN PT, R161, R112, 0x2, 0x1f ;  /* 0x08401f0070a17f89 */ /* 0x001e2200000e0000 */
[----:B------:R-:W-:Y:S02]  /*5a70*/  ISETP.NE.AND P6, PT, R156, RZ, PT ;  /* 0x000000ff9c00720c */ /* 0x000fe40003fc5270 */
[----:B-1----:R-:W-:Y:S02]  /*5a80*/  I2FP.F32.S32 R159, R115 ;  /* 0x00000073009f7245 */ /* 0x002fe40000201400 */
[----:B------:R-:W-:Y:S01]  /*5a90*/  IADD3 R114, PT, PT, R115, R160, RZ ;  /* 0x000000a073727210 */ /* 0x000fe20007ffe0ff */
[----:B0-----:R-:W-:-:S02]  /*5aa0*/  FADD.FTZ R115, -R161, R112 ;  /* 0x00000070a1737221 */ /* 0x001fc40000010100 */
[----:B------:R-:W-:Y:S02]  /*5ab0*/  FMUL.FTZ R161, R161, R159 ;  /* 0x0000009fa1a17220 */ /* 0x000fe40000410000 */
[----:B------:R-:W-:Y:S02]  /*5ac0*/  FMUL.FTZ R115, R115, R115 ;  /* 0x0000007373737220 */ /* 0x000fe40000410000 */
[----:B------:R-:W-:Y:S02]  /*5ad0*/  FFMA.FTZ R161, R162, R112, R161 ;  /* 0x00000070a2a17223 */ /* 0x000fe400000100a1 */
[----:B------:R-:W-:Y:S01]  /*5ae0*/  FMUL.FTZ R164, R115, R162 ;  /* 0x000000a273a47220 */ /* 0x000fe20000410000 */
[----:B------:R-:W-:Y:S01]  /*5af0*/  I2FP.F32.S32 R115, R114 ;  /* 0x0000007200737245 */ /* 0x000fe20000201400 */
[----:B------:R-:W0:Y:S02]  /*5b00*/  SHFL.DOWN PT, R162, R113, 0x2, 0x1f ;  /* 0x08401f0071a27f89 */ /* 0x000e2400000e0000 */
[----:B------:R-:W-:Y:S01]  /*5b10*/  FMUL.FTZ R164, R164, R159 ;  /* 0x0000009fa4a47220 */ /* 0x000fe20000410000 */
[----:B------:R-:W1:Y:S01]  /*5b20*/  MUFU.RCP R160, R115 ;  /* 0x0000007300a07308 */ /* 0x000e620000001000 */
[----:B------:R-:W2:Y:S01]  /*5b30*/  SHFL.DOWN PT, R159, R114, 0x1, 0x1f ;  /* 0x08201f00729f7f89 */ /* 0x000ea200000e0000 */
[----:B-1----:R-:W-:Y:S01]  /*5b40*/  FMUL.FTZ R112, R160, R161 ;  /* 0x000000a1a0707220 */ /* 0x002fe20000410000 */
[----:B0-----:R-:W-:-:S04]  /*5b50*/  FADD.FTZ R163, R162, R113 ;  /* 0x00000071a2a37221 */ /* 0x001fc80000010000 */
[----:B------:R-:W0:Y:S01]  /*5b60*/  SHFL.DOWN PT, R161, R112, 0x1, 0x1f ;  /* 0x08201f0070a17f89 */ /* 0x000e2200000e0000 */
[----:B------:R-:W-:Y:S01]  /*5b70*/  FFMA.FTZ R163, R160, R164, R163 ;  /* 0x000000a4a0a37223 */ /* 0x000fe200000100a3 */
[----:B--2---:R-:W-:-:S04]  /*5b80*/  IADD3 R162, PT, PT, R114, R159, RZ ;  /* 0x0000009f72a27210 */ /* 0x004fc80007ffe0ff */
[----:B------:R-:W1:Y:S01]  /*5b90*/  SHFL.DOWN PT, R160, R163, 0x1, 0x1f ;  /* 0x08201f00a3a07f89 */ /* 0x000e6200000e0000 */
[----:B------:R-:W-:Y:S02]  /*5ba0*/  I2FP.F32.S32 R164, R162 ;  /* 0x000000a200a47245 */ /* 0x000fe40000201400 */
[----:B------:R-:W-:Y:S02]  /*5bb0*/  I2FP.F32.S32 R162, R159 ;  /* 0x0000009f00a27245 */ /* 0x000fe40000201400 */
[----:B------:R-:W2:Y:S01]  /*5bc0*/  MUFU.RCP R113, R164 ;  /* 0x000000a400717308 */ /* 0x000ea20000001000 */
[----:B0-----:R-:W-:Y:S02]  /*5bd0*/  FADD.FTZ R165, R112, -R161 ;  /* 0x800000a170a57221 */ /* 0x001fe40000010000 */
[----:B------:R-:W-:Y:S02]  /*5be0*/  FMUL.FTZ R161, R161, R162 ;  /* 0x000000a2a1a17220 */ /* 0x000fe40000410000 */
[----:B------:R-:W-:-:S02]  /*5bf0*/  FMUL.FTZ R114, R165, R165 ;  /* 0x000000a5a5727220 */ /* 0x000fc40000410000 */
[----:B------:R-:W-:Y:S01]  /*5c00*/  FFMA.FTZ R112, R115, R112, R161 ;  /* 0x0000007073707223 */ /* 0x000fe200000100a1 */
[----:B-1----:R-:W-:Y:S01]  /*5c10*/  FADD.FTZ R160, R163, R160 ;  /* 0x000000a0a3a07221 */ /* 0x002fe20000010000 */
[----:B------:R-:W-:Y:S02]  /*5c20*/  FMUL.FTZ R159, R115, R114 ;  /* 0x00000072739f7220 */ /* 0x000fe40000410000 */
[----:B--2---:R-:W-:Y:S01]  /*5c30*/  FMUL.FTZ R112, R113, R112 ;  /* 0x0000007071707220 */ /* 0x004fe20000410000 */
[----:B------:R-:W-:Y:S01]  /*5c40*/  MOV R163, UR7 ;  /* 0x0000000700a37c02 */ /* 0x000fe20008000f00 */
[----:B------:R-:W-:-:S04]  /*5c50*/  FMUL.FTZ R159, R159, R162 ;  /* 0x000000a29f9f7220 */ /* 0x000fc80000410000 */
        /* <DEDUP_REMOVED lines=18> */
[----:B------:R-:W-:Y:S01]  /*5d80*/  UIADD3 UR4, UPT, UPT, UR6, -0x1, URZ ;  /* 0xffffffff06047890 */ /* 0x000fe2000fffe0ff */
[----:B0-----:R-:W-:Y:S01]  /*5d90*/  FSEL R159, R159, RZ, !P5 ;  /* 0x000000ff9f9f7208 */ /* 0x001fe20006800000 */
        /* <DEDUP_REMOVED lines=9> */
[----:B-----5:R-:W-:Y:S02]  /*5e30*/  HADD2.F32 R159, -RZ, R108.H0_H0 ;  /* 0x2000006cff9f7230 */ /* 0x020fe40000004100 */
[--C-:B------:R-:W-:Y:S02]  /*5e40*/  HADD2.F32 R113, -RZ, R104.reuse.H0_H0 ;  /* 0x20000068ff717230 */ /* 0x100fe40000004100 */
[----:B------:R-:W-:Y:S01]  /*5e50*/  FMUL.FTZ R112, R112, UR20 ;  /* 0x0000001470707c20 */ /* 0x000fe20008410000 */
[----:B------:R-:W-:Y:S02]  /*5e60*/  HADD2.F32 R115, -RZ, R104.H1_H1 ;  /* 0x30000068ff737230 */ /* 0x000fe40000004100 */
[----:B------:R-:W-:Y:S02]  /*5e70*/  HADD2.F32 R114, -RZ, R109.H0_H0 ;  /* 0x2000006dff727230 */ /* 0x000fe40000004100 */
[----:B------:R-:W-:Y:S01]  /*5e80*/  FFMA.FTZ R159, R112, R159, R113 ;  /* 0x0000009f709f7223 */ /* 0x000fe20000010071 */
[----:B------:R-:W-:Y:S01]  /*5e90*/  FADD.FTZ R112, R16, -UR4 ;  /* 0x8000000410707e21 */ /* 0x000fe20008010000 */
[----:B------:R-:W-:-:S02]  /*5ea0*/  HADD2.F32 R113, -RZ, R108.H1_H1 ;  /* 0x3000006cff717230 */ /* 0x000fc40000004100 */
[--C-:B------:R-:W-:Y:S02]  /*5eb0*/  HADD2.F32 R160, -RZ, R105.reuse.H0_H0 ;  /* 0x20000069ffa07230 */ /* 0x100fe40000004100 */
[----:B------:R-:W-:Y:S01]  /*5ec0*/  FMUL.FTZ R112, R112, UR20 ;  /* 0x0000001470707c20 */ /* 0x000fe20008410000 */
[----:B------:R-:W-:Y:S02]  /*5ed0*/  HADD2.F32 R161, -RZ, R105.H1_H1 ;  /* 0x30000069ffa17230 */ /* 0x000fe40000004100 */
[----:B------:R-:W-:Y:S02]  /*5ee0*/  HADD2.F32 R164, -RZ, R106.H1_H1 ;  /* 0x3000006affa47230 */ /* 0x000fe40000004100 */
[----:B------:R-:W-:Y:S01]  /*5ef0*/  FFMA.FTZ R112, R112, R113, R115 ;  /* 0x0000007170707223 */ /* 0x000fe20000010073 */
[----:B------:R-:W-:Y:S01]  /*5f00*/  FADD.FTZ R113, R15, -UR4 ;  /* 0x800000040f717e21 */ /* 0x000fe20008010000 */
[----:B------:R-:W-:Y:S02]  /*5f10*/  HADD2.F32 R115, -RZ, R109.H1_H1 ;  /* 0x3000006dff737230 */ /* 0x000fe40000004100 */
[----:B------:R-:W-:-:S02]  /*5f20*/  HADD2.F32 R163, -RZ, R111.H1_H1 ;  /* 0x3000006fffa37230 */ /* 0x000fc40000004100 */
[----:B------:R-:W-:Y:S01]  /*5f30*/  FMUL.FTZ R113, R113, UR20 ;  /* 0x0000001471717c20 */ /* 0x000fe20008410000 */
[----:B------:R-:W-:Y:S01]  /*5f40*/  HADD2.F32 R165, -RZ, R107.H1_H1 ;  /* 0x3000006bffa57230 */ /* 0x000fe20000004100 */
[----:B------:R-:W-:Y:S02]  /*5f50*/  F2FP.F16.F32.PACK_AB R112, R112, R159 ;  /* 0x0000009f7070723e */ /* 0x000fe400000000ff */
        /* <DEDUP_REMOVED lines=22> */
[----:B------:R-:W-:-:S05]  /*60c0*/  FFMA.FTZ R160, R160, R163, R165 ;  /* 0x000000a3a0a07223 */ /* 0x000fca00000100a5 */
[----:B------:R-:W-:Y:S02]  /*60d0*/  F2FP.F16.F32.PACK_AB R115, R160, R115 ;  /* 0x00000073a073723e */ /* 0x000fe400000000ff */
[----:B------:R-:W0:Y:S02]  /*60e0*/  LDC.64 R160, c[0x0][0x428] ;  /* 0x00010a00ffa07b82 */ /* 0x000e240000000a00 */
[C---:B0-----:R-:W-:Y:S01]  /*60f0*/  IMAD.WIDE.U32 R160, R156.reuse, 0x10, R160 ;  /* 0x000000109ca07825 */ /* 0x041fe200078e00a0 */
[----:B------:R-:W-:-:S04]  /*6100*/  IADD3 R156, PT, PT, R156, 0x80, RZ ;  /* 0x000000809c9c7810 */ /* 0x000fc80007ffe0ff */
[----:B------:R0:W-:Y:S03]  /*6110*/  STG.E.128 desc[UR12][R160.64], R112 ;  /* 0x00000070a0007986 */ /* 0x0001e6000c101d0c */
.L_x_4949:
[----:B------:R-:W-:Y:S05]  /*6120*/  BSYNC.RECONVERGENT B0 ;  /* 0x0000000000007941 */ /* 0x000fea0003800200 */
.L_x_4948:
[----:B------:R-:W-:Y:S01]  /*6130*/  ISETP.NE.AND P0, PT, R158, RZ, PT ;  /* 0x000000ff9e00720c */ /* 0x000fe20003f05270 */
[----:B------:R-:W-:-:S12]  /*6140*/  BSSY.RECONVERGENT B0, `(.L_x_4950) ;  /* 0x0000032000007945 */ /* 0x000fd80003800200 */
[----:B------:R-:W-:Y:S05]  /*6150*/  @!P0 BRA `(.L_x_4951) ;  /* 0x0000000000c08947 */ /* 0x000fea0003800000 */
[----:B0-----:R-:W-:Y:S01]  /*6160*/  FADD.FTZ R112, R9, -UR4 ;  /* 0x8000000409707e21 */ /* 0x001fe20008010000 */
[----:B-----5:R-:W-:Y:S02]  /*6170*/  HADD2.F32 R113, -RZ, R96.H0_H0 ;  /* 0x20000060ff717230 */ /* 0x020fe40000004100 */
[----:B------:R-:W-:Y:S02]  /*6180*/  HADD2.F32 R115, -RZ, R92.H0_H0 ;  /* 0x2000005cff737230 */ /* 0x000fe40000004100 */
[----:B------:R-:W-:Y:S01]  /*6190*/  FMUL.FTZ R112, R112, UR20 ;  /* 0x0000001470707c20 */ /* 0x000fe20008410000 */
[----:B------:R-:W-:Y:S02]  /*61a0*/  HADD2.F32 R114, -RZ, R96.H1_H1 ;  /* 0x30000060ff727230 */ /* 0x000fe40000004100 */
[----:B------:R-:W-:Y:S02]  /*61b0*/  HADD2.F32 R158, -RZ, R92.H1_H1 ;  /* 0x3000005cff9e7230 */ /* 0x000fe40000004100 */
[----:B------:R-:W-:Y:S01]  /*61c0*/  FFMA.FTZ R112, R112, R113, R115 ;  /* 0x0000007170707223 */ /* 0x000fe20000010073 */
[----:B------:R-:W-:Y:S01]  /*61d0*/  FADD.FTZ R113, R8, -UR4 ;  /* 0x8000000408717e21 */ /* 0x000fe20008010000 */
[----:B------:R-:W-:-:S02]  /*61e0*/  HADD2.F32 R115, -RZ, R97.H1_H1 ;  /* 0x30000061ff737230 */ /* 0x000fc40000004100 */
[----:B------:R-:W-:Y:S02]  /*61f0*/  HADD2.F32 R159, -RZ, R93.H1_H1 ;  /* 0x3000005dff9f7230 */ /* 0x000fe40000004100 */
[----:B------:R-:W-:Y:S01]  /*6200*/  FMUL.FTZ R113, R113, UR20 ;  /* 0x0000001471717c20 */ /* 0x000fe20008410000 */
[----:B------:R-:W-:Y:S02]  /*6210*/  HADD2.F32 R162, -RZ, R94.H1_H1 ;  /* 0x3000005effa27230 */ /* 0x000fe40000004100 */
[----:B------:R-:W-:Y:S02]  /*6220*/  HADD2.F32 R163, -RZ, R99.H1_H1 ;  /* 0x30000063ffa37230 */ /* 0x000fe40000004100 */
[----:B------:R-:W-:Y:S01]  /*6230*/  FFMA.FTZ R161, R113, R114, R158 ;  /* 0x0000007271a17223 */ /* 0x000fe2000001009e */
[----:B------:R-:W-:Y:S01]  /*6240*/  FADD.FTZ R113, R7, -UR4 ;  /* 0x8000000407717e21 */ /* 0x000fe20008010000 */
[----:B------:R-:W-:Y:S02]  /*6250*/  HADD2.F32 R114, -RZ, R97.H0_H0 ;  /* 0x20000061ff727230 */ /* 0x000fe40000004100 */
[----:B------:R-:W-:-:S02]  /*6260*/  HADD2.F32 R158, -RZ, R93.H0_H0 ;  /* 0x2000005dff9e7230 */ /* 0x000fc40000004100 */
        /* <DEDUP_REMOVED lines=31> */
.L_x_4951:
[----:B------:R-:W-:Y:S05]  /*6460*/  BSYNC.RECONVERGENT B0 ;  /* 0x0000000000007941 */ /* 0x000fea0003800200 */
.L_x_4950:
[----:B------:R-:W-:Y:S01]  /*6470*/  ISETP.NE.AND P0, PT, R157, RZ, PT ;  /* 0x000000ff9d00720c */ /* 0x000fe20003f05270 */
[----:B------:R-:W-:-:S12]  /*6480*/  BSSY.RECONVERGENT B0, `(.L_x_4952) ;  /* 0x0000032000007945 */ /* 0x000fd80003800200 */
[----:B------:R-:W-:Y:S05]  /*6490*/  @!P0 BRA `(.L_x_4953) ;  /* 0x0000000000c08947 */ /* 0x000fea0003800000 */
[----:B01----:R-:W-:Y:S01]  /*64a0*/  FADD.FTZ R112, R0, -UR4 ;  /* 0x8000000400707e21 */ /* 0x003fe20008010000 */
        /* <DEDUP_REMOVED lines=47> */
.L_x_4953:
[----:B------:R-:W-:Y:S05]  /*67a0*/  BSYNC.RECONVERGENT B0 ;  /* 0x0000000000007941 */ /* 0x000fea0003800200 */
.L_x_4952:
[----:B------:R-:W-:Y:S04]  /*67b0*/  BSSY.RECONVERGENT B0, `(.L_x_4954) ;  /* 0x0000032000007945 */ /* 0x000fe80003800200 */
[----:B------:R-:W-:Y:S05]  /*67c0*/  @!P1 BRA `(.L_x_4955) ;  /* 0x0000000000c09947 */ /* 0x000fea0003800000 */
[----:B012---:R-:W-:Y:S01]  /*67d0*/  FADD.FTZ R112, R121, -UR4 ;  /* 0x8000000479707e21 */ /* 0x007fe20008010000 */
        /* <DEDUP_REMOVED lines=47> */
.L_x_4955:
[----:B------:R-:W-:Y:S05]  /*6ad0*/  BSYNC.RECONVERGENT B0 ;  /* 0x0000000000007941 */ /* 0x000fea0003800200 */
.L_x_4954:
[----:B------:R-:W-:Y:S04]  /*6ae0*/  BSSY.RECONVERGENT B0, `(.L_x_4956) ;  /* 0x0000032000007945 */ /* 0x000fe80003800200 */
[----:B------:R-:W-:Y:S05]  /*6af0*/  @!P2 BRA `(.L_x_4957) ;  /* 0x0000000000c0a947 */ /* 0x000fea0003800000 */
[----:B0123--:R-:W-:Y:S01]  /*6b00*/  FADD.FTZ R112, R129, -UR4 ;  /* 0x8000000481707e21 */ /* 0x00ffe20008010000 */
        /* <DEDUP_REMOVED lines=47> */
.L_x_4957:
[----:B------:R-:W-:Y:S05]  /*6e00*/  BSYNC.RECONVERGENT B0 ;  /* 0x0000000000007941 */ /* 0x000fea0003800200 */
.L_x_4956:
[----:B------:R-:W-:Y:S04]  /*6e10*/  BSSY.RECONVERGENT B0, `(.L_x_4958) ;  /* 0x0000032000007945 */ /* 0x000fe80003800200 */
[----:B------:R-:W-:Y:S05]  /*6e20*/  @!P3 BRA `(.L_x_4959) ;  /* 0x0000000000c0b947 */ /* 0x000fea0003800000 */
[----:B01234-:R-:W-:Y:S01]  /*6e30*/  FADD.FTZ R112, R137, -UR4 ;  /* 0x8000000489707e21 */ /* 0x01ffe20008010000 */
        /* <DEDUP_REMOVED lines=47> */
.L_x_4959:
[----:B------:R-:W-:Y:S05]  /*7130*/  BSYNC.RECONVERGENT B0 ;  /* 0x0000000000007941 */ /* 0x000fea0003800200 */
.L_x_4958:
        /* <DEDUP_REMOVED lines=47> */
[----:B0-----:R-:W-:-:S05]  /*7430*/  IMAD.WIDE.U32 R158, R156, 0x10, R158 ;  /* 0x000000109c9e7825 */ /* 0x001fca00078e009e */
[----:B------:R0:W-:Y:S02]  /*7440*/  STG.E.128 desc[UR12][R158.64], R112 ;  /* 0x000000709e007986 */ /* 0x0001e4000c101d0c */
.L_x_4960:
[----:B------:R-:W-:Y:S05]  /*7450*/  BSYNC.RECONVERGENT B0 ;  /* 0x0000000000007941 */ /* 0x000fea0003800200 */
.L_x_4947:
[----:B------:R-:W-:Y:S02]  /*7460*/  UIADD3 UR7, UPT, UPT, UR7, UR18, URZ ;  /* 0x0000001207077290 */ /* 0x000fe4000fffe0ff */
[----:B------:R-:W-:Y:S02]  /*7470*/  UPLOP3.LUT UP1, UPT, UPT, UPT, UP1, 0x40, 0x4 ;  /* 0x000000000004789c */ /* 0x000fe40003f2e810 */
[----:B------:R-:W-:-:S09]  /*7480*/  UISETP.GE.AND UP0, UPT, UR7, UR19, UPT ;  /* 0x000000130700728c */ /* 0x000fd2000bf06270 */
[----:B------:R-:W-:Y:S05]  /*7490*/  BRA.U !UP0, `(.L_x_4961) ;  /* 0xffffff9908187547 */ /* 0x000fea000b83ffff */
[----:B------:R-:W-:Y:S05]  /*74a0*/  EXIT ;  /* 0x000000000000794d */ /* 0x000fea0003800000 */
.L_x_4962:
        /* <DEDUP_REMOVED lines=13> */
.L_x_42313:


//--------------------- .text._ZN10layer_norm13ln_fwd_kernelINS_13Kernel_traitsI6__halfS2_S2_S2_fjLj7168ELj1ELj1ELj4ELj16ENS_18Kernel_traits_baseILj7168ES2_S2_S2_S2_fjLj128EEEEELb0ELb1ELb1ELb1EEEvNS_9FwdParamsE --------------------------
	.section	.text._ZN10layer_norm13ln_fwd_kernelINS_13Kernel_traitsI6__halfS2_S2_S2_fjLj7168ELj1ELj1ELj4ELj16ENS_18Kernel_traits_baseILj7168ES2_S2_S2_S2_fjLj128EEEEELb0ELb1ELb1ELb1EEEvNS_9FwdParamsE,"ax",@progbits
	.align	128
        .global         _ZN10layer_norm13ln_fwd_kernelINS_13Kernel_traitsI6__halfS2_S2_S2_fjLj7168ELj1ELj1ELj4ELj16ENS_18Kernel_traits_baseILj7168ES2_S2_S2_S2_fjLj128EEEEELb0ELb1ELb1ELb1EEEvNS_9FwdParamsE
        .type           _ZN10layer_norm13ln_fwd_kernelINS_13Kernel_traitsI6__halfS2_S2_S2_fjLj7168ELj1ELj1ELj4ELj16ENS_18Kernel_traits_baseILj7168ES2_S2_S2_S2_fjLj128EEEEELb0ELb1ELb1ELb1EEEvNS_9FwdParamsE,@function
        .size           _ZN10layer_norm13ln_fwd_kernelINS_13Kernel_traitsI6__halfS2_S2_S2_fjLj7168ELj1ELj1ELj4ELj16ENS_18Kernel_traits_baseILj7168ES2_S2_S2_S2_fjLj128EEEEELb0ELb1ELb1ELb1EEEvNS_9FwdParamsE,(.L_x_42314 - _ZN10layer_norm13ln_fwd_kernelINS_13Kernel_traitsI6__halfS2_S2_S2_fjLj7168ELj1ELj1ELj4ELj16ENS_18Kernel_traits_baseILj7168ES2_S2_S2_S2_fjLj128EEEEELb0ELb1ELb1ELb1EEEvNS_9FwdParamsE)
        .other          _ZN10layer_norm13ln_fwd_kernelINS_13Kernel_traitsI6__halfS2_S2_S2_fjLj7168ELj1ELj1ELj4ELj16ENS_18Kernel_traits_baseILj7168ES2_S2_S2_S2_fjLj128EEEEELb0ELb1ELb1ELb1EEEvNS_9FwdParamsE,@"STO_CUDA_ENTRY STV_DEFAULT"
_ZN10layer_norm13ln_fwd_kernelINS_13Kernel_traitsI6__halfS2_S2_S2_fjLj7168ELj1ELj1ELj4ELj16ENS_18Kernel_traits_baseILj7168ES2_S2_S2_S2_fjLj128EEEEELb0ELb1ELb1ELb1EEEvNS_9FwdParamsE:
.text._ZN10layer_norm13ln_fwd_kernelINS_13Kernel_traitsI6__halfS2_S2_S2_fjLj7168ELj1ELj1ELj4ELj16ENS_18Kernel_traits_baseILj7168ES2_S2_S2_S2_fjLj128EEEEELb0ELb1ELb1ELb1EEEvNS_9FwdParamsE:
        /* <DEDUP_REMOVED lines=36> */
.L_x_4963:
        /* <DEDUP_REMOVED lines=32> */
.L_x_4964:
        /* <DEDUP_REMOVED lines=11> */
.L_x_4984:
[----:B----4-:R-:W-:-:S06]  /*04f0*/  UIMAD.WIDE UR4, UR7, 0x4, UR8 ;  /* 0x00000004070478a5 */ /* 0x010fcc000f8e0208 */
[----:B-1----:R-:W-:Y:S02]  /*0500*/  MOV R4, UR4 ;  /* 0x0000000400047c02 */ /* 0x002fe40008000f00 */
[----:B------:R-:W-:-:S05]  /*0510*/  MOV R5, UR5 ;  /* 0x0000000500057c02 */ /* 0x000fca0008000f00 */
[----:B------:R-:W4:Y:S01]  /*0520*/  LDG.E R4, desc[UR12][R4.64] ;  /* 0x0000000c04047981 */ /* 0x000f22000c1e1900 */
[----:B0-----:R-:W-:Y:S01]  /*0530*/  HFMA2 R133, -RZ, RZ, 0, 0 ;  /* 0x00000000ff857431 */ /* 0x001fe200000001ff */
        /* <DEDUP_REMOVED lines=16> */
[----:B------:R-:W-:Y:S01]  /*0640*/  ISETP.NE.U32.AND P0, PT, RZ, UR14, PT ;  /* 0x0000000eff007c0c */ /* 0x000fe2000bf05070 */
[----:B------:R-:W-:-:S03]  /*0650*/  UIMAD UR4, UR7, UR19, URZ ;  /* 0x00000013070472a4 */ /* 0x000fc6000f8e02ff */
[----:B------:R-:W-:Y:S01]  /*0660*/  ISETP.NE.AND.EX P0, PT, RZ, UR15, PT, P0 ;  /* 0x0000000fff007c0c */ /* 0x000fe2000bf05300 */
[----:B------:R-:W-:-:S04]  /*0670*/  USHF.R.S32.HI UR5, URZ, 0x1f, UR4 ;  /* 0x0000001fff057899 */ /* 0x000fc80008011404 */
[----:B------:R-:W-:-:S06]  /*0680*/  ULEA.HI UR5, UR5, UR4, URZ, 0x3 ;  /* 0x0000000405057291 */ /* 0x000fcc000f8f18ff */
[----:B------:R-:W-:-:S04]  /*0690*/  MOV R132, UR5 ;  /* 0x0000000500847c02 */ /* 0x000fc80008000f00 */
[----:B------:R-:W-:Y:S02]  /*06a0*/  LEA.HI.SX32 R132, R132, R9, 0x1d ;  /* 0x0000000984847211 */ /* 0x000fe400078feaff */
[----:B----4-:R-:W-:Y:S01]  /*06b0*/  R2UR UR6, R6 ;  /* 0x00000000060672ca */ /* 0x010fe200000e0000 */
[----:B0-----:R-:W-:-:S14]  /*06c0*/  @!P0 BRA `(.L_x_4965) ;  /* 0x0000000400248947 */ /* 0x001fdc0003800000 */
[----:B------:R-:W0:Y:S02]  /*06d0*/  LDC.64 R20, c[0x0][0x3a0] ;  /* 0x0000e800ff147b82 */ /* 0x000e240000000a00 */
[----:B0-----:R-:W-:-:S06]  /*06e0*/  IMAD.WIDE.U32 R20, R132, 0x10, R20 ;  /* 0x0000001084147825 */ /* 0x001fcc00078e0014 */
[----:B------:R-:W4:Y:S01]  /*06f0*/  LDG.E.128 R20, desc[UR12][R20.64] ;  /* 0x0000000c14147981 */ /* 0x000f22000c1e1d00 */
[----:B------:R-:W-:-:S13]  /*0700*/  ISETP.LT.AND P2, PT, RZ, UR18, PT ;  /* 0x00000012ff007c0c */ /* 0x000fda000bf41270 */
[----:B------:R-:W0:Y:S01]  /*0710*/  @P2 LDC R5, c[0x0][0x40c] ;  /* 0x00010300ff052b82 */ /* 0x000e220000000800 */
[--C-:B-----5:R-:W-:Y:S02]  /*0720*/  @P2 HADD2.F32 R2, -RZ, R24.reuse.H1_H1 ;  /* 0x30000018ff022230 */ /* 0x120fe40000004100 */
[----:B------:R-:W-:Y:S02]  /*0730*/  @P2 HADD2.F32 R0, -RZ, R24.H0_H0 ;  /* 0x20000018ff002230 */ /* 0x000fe40000004100 */
[--C-:B------:R-:W-:Y:S02]  /*0740*/  @P2 HADD2.F32 R4, -RZ, R25.reuse.H0_H0 ;  /* 0x20000019ff042230 */ /* 0x100fe40000004100 */
[----:B------:R-:W-:Y:S01]  /*0750*/  @P2 HADD2.F32 R6, -RZ, R25.H1_H1 ;  /* 0x30000019ff062230 */ /* 0x000fe20000004100 */
[----:B------:R-:W1:Y:S08]  /*0760*/  @P2 LDC R3, c[0x0][0x40c] ;  /* 0x00010300ff032b82 */ /* 0x000e700000000800 */
[----:B------:R-:W2:Y:S08]  /*0770*/  @P2 LDC R13, c[0x0][0x40c] ;  /* 0x00010300ff0d2b82 */ /* 0x000eb00000000800 */
[----:B------:R-:W3:Y:S01]  /*0780*/  @P2 LDC R15, c[0x0][0x40c] ;  /* 0x00010300ff0f2b82 */ /* 0x000ee20000000800 */
[----:B0-----:R-:W-:Y:S01]  /*0790*/  @P2 FMUL.FTZ R2, R2, R5 ;  /* 0x0000000502022220 */ /* 0x001fe20000410000 */
[----:B------:R-:W-:-:S06]  /*07a0*/  @P2 HADD2.F32 R5, -RZ, R52.H1_H1 ;  /* 0x30000034ff052230 */ /* 0x000fcc0000004100 */
[----:B------:R-:W0:Y:S01]  /*07b0*/  @P2 LDC R17, c[0x0][0x40c] ;  /* 0x00010300ff112b82 */ /* 0x000e220000000800 */
[----:B-1----:R-:W-:Y:S01]  /*07c0*/  @P2 FMUL.FTZ R0, R0, R3 ;  /* 0x0000000300002220 */ /* 0x002fe20000410000 */
[----:B------:R-:W-:-:S06]  /*07d0*/  @P2 HADD2.F32 R3, -RZ, R52.H0_H0 ;  /* 0x20000034ff032230 */ /* 0x000fcc0000004100 */
[----:B------:R-:W1:Y:S01]  /*07e0*/  @P2 LDC R8, c[0x0][0x40c] ;  /* 0x00010300ff082b82 */ /* 0x000e620000000800 */
[----:B--2---:R-:W-:-:S07]  /*07f0*/  @P2 FMUL.FTZ R4, R4, R13 ;  /* 0x0000000d04042220 */ /* 0x004fce0000410000 */
[----:B------:R-:W2:Y:S01]  /*0800*/  @P2 LDC R19, c[0x0][0x40c] ;  /* 0x00010300ff132b82 */ /* 0x000ea20000000800 */
[----:B---3--:R-:W-:-:S07]  /*0810*/  @P2 FMUL.FTZ R6, R6, R15 ;  /* 0x0000000f06062220 */ /* 0x008fce0000410000 */
[----:B------:R-:W3:Y:S01]  /*0820*/  @P2 LDC R113, c[0x0][0x40c] ;  /* 0x00010300ff712b82 */ /* 0x000ee20000000800 */
[--C-:B----4-:R-:W-:Y:S02]  /*0830*/  @P2 HADD2.F32 R11, -RZ, R20.reuse.H1_H1 ;  /* 0x30000014ff0b2230 */ /* 0x110fe40000004100 */
[--C-:B------:R-:W-:Y:S02]  /*0840*/  @P2 HADD2.F32 R7, -RZ, R20.reuse.H0_H0 ;  /* 0x20000014ff072230 */ /* 0x100fe40000004100 */
[----:B------:R-:W-:Y:S02]  /*0850*/  @!P2 HADD2.F32 R122, -RZ, R20.H1_H1 ;  /* 0x30000014ff7aa230 */ /* 0x000fe40000004100 */
[----:B------:R-:W-:Y:S01]  /*0860*/  @P2 FFMA.FTZ R122, R2, R5, R11 ;  /* 0x00000005027a2223 */ /* 0x000fe2000001000b */
[----:B------:R-:W-:Y:S02]  /*0870*/  @P2 HADD2.F32 R5, -RZ, R53.H1_H1 ;  /* 0x30000035ff052230 */ /* 0x000fe40000004100 */
[----:B------:R-:W-:-:S02]  /*0880*/  @P2 HADD2.F32 R13, -RZ, R21.H1_H1 ;  /* 0x30000015ff0d2230 */ /* 0x000fc40000004100 */
[----:B------:R-:W-:Y:S02]  /*0890*/  @!P2 HADD2.F32 R123, -RZ, R20.H0_H0 ;  /* 0x20000014ff7ba230 */ /* 0x000fe40000004100 */
[----:B------:R-:W-:Y:S01]  /*08a0*/  @P2 FFMA.FTZ R123, R0, R3, R7 ;  /* 0x00000003007b2223 */ /* 0x000fe20000010007 */
[----:B------:R-:W-:Y:S02]  /*08b0*/  @P2 HADD2.F32 R3, -RZ, R53.H0_H0 ;  /* 0x20000035ff032230 */ /* 0x000fe40000004100 */
[--C-:B------:R-:W-:Y:S02]  /*08c0*/  @P2 HADD2.F32 R11, -RZ, R21.reuse.H0_H0 ;  /* 0x20000015ff0b2230 */ /* 0x100fe40000004100 */
[----:B------:R-:W-:Y:S02]  /*08d0*/  @!P2 HADD2.F32 R118, -RZ, R21.H1_H1 ;  /* 0x30000015ff76a230 */ /* 0x000fe40000004100 */
[----:B------:R-:W-:Y:S01]  /*08e0*/  @P2 FFMA.FTZ R118, R6, R5, R13 ;  /* 0x0000000506762223 */ /* 0x000fe2000001000d */
[----:B------:R-:W-:-:S02]  /*08f0*/  @P2 HADD2.F32 R0, -RZ, R26.H0_H0 ;  /* 0x2000001aff002230 */ /* 0x000fc40000004100 */
[--C-:B------:R-:W-:Y:S02]  /*0900*/  @P2 HADD2.F32 R7, -RZ, R27.reuse.H0_H0 ;  /* 0x2000001bff072230 */ /* 0x100fe40000004100 */
[----:B------:R-:W-:Y:S02]  /*0910*/  @P2 HADD2.F32 R2, -RZ, R26.H1_H1 ;  /* 0x3000001aff022230 */ /* 0x000fe40000004100 */
[----:B0-----:R-:W-:Y:S01]  /*0920*/  @P2 FMUL.FTZ R0, R0, R17 ;  /* 0x0000001100002220 */ /* 0x001fe20000410000 */
[----:B------:R-:W-:Y:S02]  /*0930*/  @P2 HADD2.F32 R6, -RZ, R27.H1_H1 ;  /* 0x3000001bff062230 */ /* 0x000fe40000004100 */
[----:B-1----:R-:W-:Y:S01]  /*0940*/  @P2 FMUL.FTZ R7, R7, R8 ;  /* 0x0000000807072220 */ /* 0x002fe20000410000 */
[----:B------:R-:W-:Y:S02]  /*0950*/  @!P2 HADD2.F32 R119, -RZ, R21.H0_H0 ;  /* 0x20000015ff77a230 */ /* 0x000fe40000004100 */
[----:B------:R-:W-:Y:S01]  /*0960*/  @P2 FFMA.FTZ R119, R4, R3, R11 ;  /* 0x0000000304772223 */ /* 0x000fe2000001000b */
[----:B------:R-:W-:-:S02]  /*0970*/  @P2 HADD2.F32 R3, -RZ, R54.H0_H0 ;  /* 0x20000036ff032230 */ /* 0x000fc40000004100 */
[----:B--2---:R-:W-:Y:S01]  /*0980*/  @P2 FMUL.FTZ R2, R2, R19 ;  /* 0x0000001302022220 */ /* 0x004fe20000410000 */
[----:B------:R-:W-:Y:S02]  /*0990*/  @P2 HADD2.F32 R5, -RZ, R54.H1_H1 ;  /* 0x30000036ff052230 */ /* 0x000fe40000004100 */
[----:B---3--:R-:W-:Y:S01]  /*09a0*/  @P2 FMUL.FTZ R6, R6, R113 ;  /* 0x0000007106062220 */ /* 0x008fe20000410000 */
[--C-:B------:R-:W-:Y:S02]  /*09b0*/  @P2 HADD2.F32 R4, -RZ, R55.reuse.H0_H0 ;  /* 0x20000037ff042230 */ /* 0x100fe40000004100 */
[----:B------:R-:W-:Y:S02]  /*09c0*/  @P2 HADD2.F32 R11, -RZ, R55.H1_H1 ;  /* 0x30000037ff0b2230 */ /* 0x000fe40000004100 */
[--C-:B------:R-:W-:Y:S02]  /*09d0*/  @P2 HADD2.F32 R13, -RZ, R22.reuse.H0_H0 ;  /* 0x20000016ff0d2230 */ /* 0x100fe40000004100 */
[----:B------:R-:W-:-:S02]  /*09e0*/  @P2 HADD2.F32 R15, -RZ, R22.H1_H1 ;  /* 0x30000016ff0f2230 */ /* 0x000fc40000004100 */
[--C-:B------:R-:W-:Y:S02]  /*09f0*/  @P2 HADD2.F32 R8, -RZ, R23.reuse.H0_H0 ;  /* 0x20000017ff082230 */ /* 0x100fe40000004100 */
[--C-:B------:R-:W-:Y:S02]  /*0a00*/  @P2 HADD2.F32 R17, -RZ, R23.reuse.H1_H1 ;  /* 0x30000017ff112230 */ /* 0x100fe40000004100 */
[--C-:B------:R-:W-:Y:S02]  /*0a10*/  @!P2 HADD2.F32 R117, -RZ, R22.reuse.H0_H0 ;  /* 0x20000016ff75a230 */ /* 0x100fe40000004100 */
[----:B------:R-:W-:Y:S01]  /*0a20*/  @P2 FFMA.FTZ R117, R0, R3, R13 ;  /* 0x0000000300752223 */ /* 0x000fe2000001000d */
[----:B------:R-:W-:Y:S02]  /*0a30*/  @!P2 HADD2.F32 R116, -RZ, R22.H1_H1 ;  /* 0x30000016ff74a230 */ /* 0x000fe40000004100 */
[----:B------:R-:W-:Y:S01]  /*0a40*/  @P2 FFMA.FTZ R116, R2, R5, R15 ;  /* 0x0000000502742223 */ /* 0x000fe2000001000f */
[----:B------:R-:W-:-:S02]  /*0a50*/  @!P2 HADD2.F32 R19, -RZ, R23.H0_H0 ;  /* 0x20000017ff13a230 */ /* 0x000fc40000004100 */
[----:B------:R-:W-:Y:S01]  /*0a60*/  @P2 FFMA.FTZ R19, R7, R4, R8 ;  /* 0x0000000407132223 */ /* 0x000fe20000010008 */
[----:B------:R-:W-:Y:S02]  /*0a70*/  @!P2 HADD2.F32 R18, -RZ, R23.H1_H1 ;  /* 0x30000017ff12a230 */ /* 0x000fe40000004100 */
[----:B------:R-:W-:Y:S01]  /*0a80*/  @P2 FFMA.FTZ R18, R6, R11, R17 ;  /* 0x0000000b06122223 */ /* 0x000fe20000010011 */
[----:B------:R-:W-:Y:S02]  /*0a90*/  F2FP.F16.F32.PACK_AB R4, RZ, R123 ;  /* 0x0000007bff04723e */ /* 0x000fe400000000ff */
[----:B------:R-:W-:Y:S02]  /*0aa0*/  F2FP.F16.F32.PACK_AB R2, RZ, R122 ;  /* 0x0000007aff02723e */ /* 0x000fe400000000ff */
        /* <DEDUP_REMOVED lines=11> */
.L_x_4965:
[----:B------:R-:W0:Y:S01]  /*0b60*/  @P1 LDC R3, c[0x0][0x40c] ;  /* 0x00010300ff031b82 */ /* 0x000e220000000800 */
[--C-:B-----5:R-:W-:Y:S01]  /*0b70*/  @P1 HADD2.F32 R0, -RZ, R24.reuse.H0_H0 ;  /* 0x20000018ff001230 */ /* 0x120fe20000004100 */
[----:B------:R-:W-:Y:S01]  /*0b80*/  CS2R R122, SRZ ;  /* 0x00000000007a7805 */ /* 0x000fe2000001ff00 */
[----:B------:R-:W-:Y:S01]  /*0b90*/  @P1 HADD2.F32 R2, -RZ, R24.H1_H1 ;  /* 0x30000018ff021230 */ /* 0x000fe20000004100 */
[----:B------:R-:W-:Y:S01]  /*0ba0*/  CS2R R118, SRZ ;  /* 0x0000000000767805 */ /* 0x000fe2000001ff00 */
[----:B------:R-:W-:Y:S01]  /*0bb0*/  @P1 HADD2.F32 R4, -RZ, R25.H0_H0 ;  /* 0x20000019ff041230 */ /* 0x000fe20000004100 */
[----:B------:R-:W-:Y:S01]  /*0bc0*/  CS2R R116, SRZ ;  /* 0x0000000000747805 */ /* 0x000fe2000001ff00 */
[----:B------:R-:W-:Y:S01]  /*0bd0*/  @P1 HADD2.F32 R7, -RZ, R52.H1_H1 ;  /* 0x30000034ff071230 */ /* 0x000fe20000004100 */
[----:B------:R-:W1:Y:S01]  /*0be0*/  @P1 LDC R5, c[0x0][0x40c] ;  /* 0x00010300ff051b82 */ /* 0x000e620000000800 */
[----:B------:R-:W-:-:S07]  /*0bf0*/  CS2R R18, SRZ ;  /* 0x0000000000127805 */ /* 0x000fce000001ff00 */
[----:B------:R-:W4:Y:S08]  /*0c00*/  @P1 LDC R11, c[0x0][0x40c] ;  /* 0x00010300ff0b1b82 */ /* 0x000f300000000800 */
[----:B------:R-:W2:Y:S01]  /*0c10*/  @P1 LDC R6, c[0x0][0x40c] ;  /* 0x00010300ff061b82 */ /* 0x000ea20000000800 */
[----:B0-----:R-:W-:Y:S01]  /*0c20*/  @P1 FMUL.FTZ R0, R0, R3 ;  /* 0x0000000300001220 */ /* 0x001fe20000410000 */
[----:B------:R-:W-:-:S05]  /*0c30*/  @P1 HADD2.F32 R3, -RZ, R52.H0_H0 ;  /* 0x20000034ff031230 */ /* 0x000fca0000004100 */
[----:B------:R-:W-:Y:S01]  /*0c40*/  @P1 FMUL.FTZ R123, R0, R3 ;  /* 0x00000003007b1220 */ /* 0x000fe20000410000 */
[----:B------:R-:W0:Y:S01]  /*0c50*/  @P1 LDC R13, c[0x0][0x40c] ;  /* 0x00010300ff0d1b82 */ /* 0x000e220000000800 */
[----:B-1----:R-:W-:Y:S01]  /*0c60*/  @P1 FMUL.FTZ R2, R2, R5 ;  /* 0x0000000502021220 */ /* 0x002fe20000410000 */
[----:B------:R-:W-:Y:S02]  /*0c70*/  @P1 HADD2.F32 R5, -RZ, R25.H1_H1 ;  /* 0x30000019ff051230 */ /* 0x000fe40000004100 */
[--C-:B------:R-:W-:Y:S02]  /*0c80*/  @P1 HADD2.F32 R3, -RZ, R53.reuse.H0_H0 ;  /* 0x20000035ff031230 */ /* 0x100fe40000004100 */
[----:B------:R-:W-:Y:S01]  /*0c90*/  @P1 FMUL.FTZ R122, R2, R7 ;  /* 0x00000007027a1220 */ /* 0x000fe20000410000 */
[----:B------:R-:W-:Y:S01]  /*0ca0*/  @P1 HADD2.F32 R0, -RZ, R53.H1_H1 ;  /* 0x30000035ff001230 */ /* 0x000fe20000004100 */
[----:B------:R-:W1:Y:S01]  /*0cb0*/  @P1 LDC R15, c[0x0][0x40c] ;  /* 0x00010300ff0f1b82 */ /* 0x000e620000000800 */
[----:B----4-:R-:W-:Y:S01]  /*0cc0*/  @P1 FMUL.FTZ R4, R4, R11 ;  /* 0x0000000b04041220 */ /* 0x010fe20000410000 */
[----:B------:R-:W-:-:S02]  /*0cd0*/  @P1 HADD2.F32 R2, -RZ, R26.H0_H0 ;  /* 0x2000001aff021230 */ /* 0x000fc40000004100 */
[--C-:B------:R-:W-:Y:S02]  /*0ce0*/  @P1 HADD2.F32 R7, -RZ, R27.reuse.H0_H0 ;  /* 0x2000001bff071230 */ /* 0x100fe40000004100 */
[----:B------:R-:W-:Y:S01]  /*0cf0*/  @P1 FMUL.FTZ R119, R4, R3 ;  /* 0x0000000304771220 */ /* 0x000fe20000410000 */
[----:B------:R-:W-:Y:S01]  /*0d00*/  @P1 HADD2.F32 R4, -RZ, R27.H1_H1 ;  /* 0x3000001bff041230 */ /* 0x000fe20000004100 */
[----:B------:R-:W4:Y:S01]  /*0d10*/  @P1 LDC R8, c[0x0][0x40c] ;  /* 0x00010300ff081b82 */ /* 0x000f220000000800 */
[----:B--2---:R-:W-:Y:S01]  /*0d20*/  @P1 FMUL.FTZ R5, R5, R6 ;  /* 0x0000000605051220 */ /* 0x004fe20000410000 */
[----:B------:R-:W-:Y:S02]  /*0d30*/  @P1 HADD2.F32 R6, -RZ, R26.H1_H1 ;  /* 0x3000001aff061230 */ /* 0x000fe40000004100 */
[--C-:B------:R-:W-:Y:S02]  /*0d40*/  @P1 HADD2.F32 R3, -RZ, R54.reuse.H0_H0 ;  /* 0x20000036ff031230 */ /* 0x100fe40000004100 */
[----:B------:R-:W-:Y:S01]  /*0d50*/  @P1 FMUL.FTZ R118, R5, R0 ;  /* 0x0000000005761220 */ /* 0x000fe20000410000 */
[----:B------:R-:W-:Y:S01]  /*0d60*/  @P1 HADD2.F32 R5, -RZ, R54.H1_H1 ;  /* 0x30000036ff051230 */ /* 0x000fe20000004100 */
[----:B------:R-:W2:Y:S01]  /*0d70*/  @P1 LDC R17, c[0x0][0x40c] ;  /* 0x00010300ff111b82 */ /* 0x000ea20000000800 */
[----:B------:R-:W-:-:S02]  /*0d80*/  @P1 HADD2.F32 R0, -RZ, R55.H0_H0 ;  /* 0x20000037ff001230 */ /* 0x000fc40000004100 */
[----:B0-----:R-:W-:Y:S01]  /*0d90*/  @P1 FMUL.FTZ R2, R2, R13 ;  /* 0x0000000d02021220 */ /* 0x001fe20000410000 */
[----:B------:R-:W-:-:S03]  /*0da0*/  @P1 HADD2.F32 R11, -RZ, R55.H1_H1 ;  /* 0x30000037ff0b1230 */ /* 0x000fc60000004100 */
[----:B------:R-:W-:Y:S01]  /*0db0*/  @P1 FMUL.FTZ R117, R2, R3 ;  /* 0x0000000302751220 */ /* 0x000fe20000410000 */
[----:B------:R-:W-:Y:S01]  /*0dc0*/  F2FP.F16.F32.PACK_AB R2, RZ, R122 ;  /* 0x0000007aff02723e */ /* 0x000fe200000000ff */
[----:B-1----:R-:W-:-:S04]  /*0dd0*/  @P1 FMUL.FTZ R6, R6, R15 ;  /* 0x0000000f06061220 */ /* 0x002fc80000410000 */
[----:B------:R-:W-:Y:S01]  /*0de0*/  @P1 FMUL.FTZ R116, R6, R5 ;  /* 0x0000000506741220 */ /* 0x000fe20000410000 */
[----:B------:R-:W-:Y:S02]  /*0df0*/  F2FP.F16.F32.PACK_AB R5, RZ, R119 ;  /* 0x00000077ff05723e */ /* 0x000fe400000000ff */
[----:B------:R-:W-:Y:S01]  /*0e00*/  F2FP.F16.F32.PACK_AB R6, RZ, R117 ;  /* 0x00000075ff06723e */ /* 0x000fe200000000ff */
[----:B----4-:R-:W-:Y:S01]  /*0e10*/  @P1 FMUL.FTZ R7, R7, R8 ;  /* 0x0000000807071220 */ /* 0x010fe20000410000 */
[----:B------:R-:W-:-:S03]  /*0e20*/  F2FP.F16.F32.PACK_AB R3, RZ, R116 ;  /* 0x00000074ff03723e */ /* 0x000fc600000000ff */
[----:B------:R-:W-:Y:S01]  /*0e30*/  @P1 FMUL.FTZ R19, R7, R0 ;  /* 0x0000000007131220 */ /* 0x000fe20000410000 */
[----:B------:R-:W-:Y:S02]  /*0e40*/  F2FP.F16.F32.PACK_AB R0, RZ, R118 ;  /* 0x00000076ff00723e */ /* 0x000fe400000000ff */
[----:B------:R-:W-:Y:S01]  /*0e50*/  PRMT R6, R6, 0x5410, R3 ;  /* 0x0000541006067816 */ /* 0x000fe20000000003 */
[----:B--2---:R-:W-:Y:S01]  /*0e60*/  @P1 FMUL.FTZ R4, R4, R17 ;  /* 0x0000001104041220 */ /* 0x004fe20000410000 */
[----:B------:R-:W-:Y:S02]  /*0e70*/  F2FP.F16.F32.PACK_AB R7, RZ, R19 ;  /* 0x00000013ff07723e */ /* 0x000fe400000000ff */
[----:B------:R-:W-:Y:S01]  /*0e80*/  PRMT R5, R5, 0x5410, R0 ;  /* 0x0000541005057816 */ /* 0x000fe20000000000 */
[----:B------:R-:W-:Y:S01]  /*0e90*/  @P1 FMUL.FTZ R18, R4, R11 ;  /* 0x0000000b04121220 */ /* 0x000fe20000410000 */
[----:B------:R-:W-:-:S04]  /*0ea0*/  F2FP.F16.F32.PACK_AB R4, RZ, R123 ;  /* 0x0000007bff04723e */ /* 0x000fc800000000ff */
[----:B------:R-:W-:Y:S02]  /*0eb0*/  F2FP.F16.F32.PACK_AB R8, RZ, R18 ;  /* 0x00000012ff08723e */ /* 0x000fe400000000ff */
[----:B------:R-:W-:Y:S02]  /*0ec0*/  PRMT R4, R4, 0x5410, R2 ;  /* 0x0000541004047816 */ /* 0x000fe40000000002 */
[----:B------:R-:W-:-:S07]  /*0ed0*/  PRMT R7, R7, 0x5410, R8 ;  /* 0x0000541007077816 */ /* 0x000fce0000000008 */
.L_x_4966:
[----:B------:R-:W0:Y:S01]  /*0ee0*/  LDC.64 R120, c[0x0][0x3a8] ;  /* 0x0000ea00ff787b82 */ /* 0x000e220000000a00 */
[----:B------:R-:W-:Y:S02]  /*0ef0*/  @P1 IADD3 R17, PT, PT, R133, 0x80, RZ ;  /* 0x0000008085111810 */ /* 0x000fe40007ffe0ff */
[----:B------:R-:W-:-:S05]  /*0f00*/  IADD3 R11, PT, PT, R132, 0x80, RZ ;  /* 0x00000080840b7810 */ /* 0x000fca0007ffe0ff */
[----:B------:R-:W1:Y:S08]  /*0f10*/  @P1 LDC.64 R12, c[0x0][0x390] ;  /* 0x0000e400ff0c1b82 */ /* 0x000e700000000a00 */
[----:B------:R-:W2:Y:S01]  /*0f20*/  @P0 LDC.64 R14, c[0x0][0x3a0] ;  /* 0x0000e800ff0e0b82 */ /* 0x000ea20000000a00 */
[----:B0-----:R-:W-:-:S05]  /*0f30*/  IMAD.WIDE.U32 R2, R132, 0x10, R120 ;  /* 0x0000001084027825 */ /* 0x001fca00078e0078 */
[----:B------:R0:W-:Y:S01]  /*0f40*/  STG.E.128 desc[UR12][R2.64], R4 ;  /* 0x0000000402007986 */ /* 0x0001e2000c101d0c */
[----:B-1----:R-:W-:-:S05]  /*0f50*/  @P1 IMAD.WIDE.U32 R12, R17, 0x10, R12 ;  /* 0x00000010110c1825 */ /* 0x002fca00078e000c */
[----:B------:R0:W5:Y:S01]  /*0f60*/  @P1 LDG.E.128 R24, desc[UR12][R12.64] ;  /* 0x0000000c0c181981 */ /* 0x000162000c1e1d00 */
[----:B--2---:R-:W-:-:S05]  /*0f70*/  @P0 IMAD.WIDE.U32 R14, R11, 0x10, R14 ;  /* 0x000000100b0e0825 */ /* 0x004fca00078e000e */
[----:B------:R0:W5:Y:S01]  /*0f80*/  @P0 LDG.E.128 R20, desc[UR12][R14.64] ;  /* 0x0000000c0e140981 */ /* 0x000162000c1e1d00 */
[----:B------:R-:W-:Y:S05]  /*0f90*/  @!P0 BRA `(.L_x_4967) ;  /* 0x0000000000f88947 */ /* 0x000fea0003800000 */
[----:B------:R-:W-:Y:S01]  /*0fa0*/  ISETP.LT.AND P2, PT, RZ, UR18, PT ;  /* 0x00000012ff007c0c */ /* 0x000fe2000bf41270 */
[--C-:B-----5:R-:W-:Y:S02]  /*0fb0*/  HADD2.F32 R8, -RZ, R20.reuse.H0_H0 ;  /* 0x20000014ff087230 */ /* 0x120fe40000004100 */
[----:B0-----:R-:W-:Y:S02]  /*0fc0*/  HADD2.F32 R7, -RZ, R20.H1_H1 ;  /* 0x30000014ff077230 */ /* 0x001fe40000004100 */
[----:B------:R-:W-:-:S08]  /*0fd0*/  HADD2.F32 R6, -RZ, R21.H0_H0 ;  /* 0x20000015ff067230 */ /* 0x000fd00000004100 */
[----:B------:R-:W0:Y:S01]  /*0fe0*/  @P2 LDC R3, c[0x0][0x40c] ;  /* 0x00010300ff032b82 */ /* 0x000e220000000800 */
[--C-:B------:R-:W-:Y:S02]  /*0ff0*/  @P2 HADD2.F32 R0, -RZ, R24.reuse.H0_H0 ;  /* 0x20000018ff002230 */ /* 0x100fe40000004100 */
[----:B------:R-:W-:Y:S02]  /*1000*/  @P2 HADD2.F32 R2, -RZ, R24.H1_H1 ;  /* 0x30000018ff022230 */ /* 0x000fe40000004100 */
[----:B------:R-:W-:Y:S02]  /*1010*/  @P2 HADD2.F32 R12, -RZ, R26.H1_H1 ;  /* 0x3000001aff0c2230 */ /* 0x000fe40000004100 */
[----:B------:R-:W-:Y:S01]  /*1020*/  @P2 HADD2.F32 R14, -RZ, R51.H1_H1 ;  /* 0x30000033ff0e2230 */ /* 0x000fe20000004100 */
[----:B------:R-:W1:Y:S08]  /*1030*/  @P2 LDC R5, c[0x0][0x40c] ;  /* 0x00010300ff052b82 */ /* 0x000e700000000800 */
[----:B------:R-:W2:Y:S08]  /*1040*/  @P2 LDC R13, c[0x0][0x40c] ;  /* 0x00010300ff0d2b82 */ /* 0x000eb00000000800 */
[----:B------:R-:W4:Y:S01]  /*1050*/  @P2 LDC R10, c[0x0][0x40c] ;  /* 0x00010300ff0a2b82 */ /* 0x000f220000000800 */
[----:B0-----:R-:W-:Y:S01]  /*1060*/  @P2 FMUL.FTZ R3, R0, R3 ;  /* 0x0000000300032220 */ /* 0x001fe20000410000 */
[----:B------:R-:W-:-:S05]  /*1070*/  @P2 HADD2.F32 R0, -RZ, R48.H0_H0 ;  /* 0x20000030ff002230 */ /* 0x000fca0000004100 */
[----:B------:R-:W-:Y:S01]  /*1080*/  @P2 FFMA.FTZ R8, R3, R0, R8 ;  /* 0x0000000003082223 */ /* 0x000fe20000010008 */
[----:B------:R-:W0:Y:S01]  /*1090*/  @P2 LDC R17, c[0x0][0x40c] ;  /* 0x00010300ff112b82 */ /* 0x000e220000000800 */
[----:B-1----:R-:W-:Y:S01]  /*10a0*/  @P2 FMUL.FTZ R4, R2, R5 ;  /* 0x0000000502042220 */ /* 0x002fe20000410000 */
[----:B------:R-:W-:Y:S02]  /*10b0*/  @P2 HADD2.F32 R2, -RZ, R48.H1_H1 ;  /* 0x30000030ff022230 */ /* 0x000fe40000004100 */
[--C-:B------:R-:W-:Y:S02]  /*10c0*/  @P2 HADD2.F32 R0, -RZ, R25.reuse.H1_H1 ;  /* 0x30000019ff002230 */ /* 0x100fe40000004100 */
[----:B------:R-:W-:Y:S02]  /*10d0*/  @P2 HADD2.F32 R5, -RZ, R25.H0_H0 ;  /* 0x20000019ff052230 */ /* 0x000fe40000004100 */
[----:B------:R-:W-:Y:S01]  /*10e0*/  @P2 FFMA.FTZ R7, R4, R2, R7 ;  /* 0x0000000204072223 */ /* 0x000fe20000010007 */
[----:B------:R-:W1:Y:S01]  /*10f0*/  @P2 LDC R15, c[0x0][0x40c] ;  /* 0x00010300ff0f2b82 */ /* 0x000e620000000800 */
[----:B--2---:R-:W-:Y:S01]  /*1100*/  @P2 FMUL.FTZ R4, R0, R13 ;  /* 0x0000000d00042220 */ /* 0x004fe20000410000 */
[----:B------:R-:W-:-:S02]  /*1110*/  @P2 HADD2.F32 R0, -RZ, R49.H0_H0 ;  /* 0x20000031ff002230 */ /* 0x000fc40000004100 */
[----:B------:R-:W-:Y:S02]  /*1120*/  @P2 HADD2.F32 R2, -RZ, R49.H1_H1 ;  /* 0x30000031ff022230 */ /* 0x000fe40000004100 */
[----:B------:R-:W-:Y:S02]  /*1130*/  @P2 HADD2.F32 R13, -RZ, R51.H0_H0 ;  /* 0x20000033ff0d2230 */ /* 0x000fe40000004100 */
[----:B------:R-:W2:Y:S01]  /*1140*/  @P2 LDC R113, c[0x0][0x40c] ;  /* 0x00010300ff712b82 */ /* 0x000ea20000000800 */
[----:B----4-:R-:W-:Y:S01]  /*1150*/  @P2 FMUL.FTZ R3, R5, R10 ;  /* 0x0000000a05032220 */ /* 0x010fe20000410000 */
[----:B------:R-:W-:Y:S02]  /*1160*/  HADD2.F32 R5, -RZ, R21.H1_H1 ;  /* 0x30000015ff057230 */ /* 0x000fe40000004100 */
[----:B------:R-:W-:Y:S02]  /*1170*/  @P2 HADD2.F32 R10, -RZ, R26.H0_H0 ;  /* 0x2000001aff0a2230 */ /* 0x000fe40000004100 */
[----:B------:R-:W-:Y:S01]  /*1180*/  @P2 FFMA.FTZ R6, R3, R0, R6 ;  /* 0x0000000003062223 */ /* 0x000fe20000010006 */
[----:B------:R-:W-:-:S02]  /*1190*/  @P2 HADD2.F32 R0, -RZ, R27.H0_H0 ;  /* 0x2000001bff002230 */ /* 0x000fc40000004100 */
[----:B------:R-:W-:Y:S01]  /*11a0*/  @P2 FFMA.FTZ R5, R4, R2, R5 ;  /* 0x0000000204052223 */ /* 0x000fe20000010005 */
[----:B------:R-:W4:Y:S01]  /*11b0*/  @P2 LDC R112, c[0x0][0x40c] ;  /* 0x00010300ff702b82 */ /* 0x000f220000000800 */
[----:B0-----:R-:W-:Y:S01]  /*11c0*/  @P2 FMUL.FTZ R16, R12, R17 ;  /* 0x000000110c102220 */ /* 0x001fe20000410000 */
[----:B------:R-:W-:Y:S02]  /*11d0*/  @P2 HADD2.F32 R17, -RZ, R27.H1_H1 ;  /* 0x3000001bff112230 */ /* 0x000fe40000004100 */
[--C-:B------:R-:W-:Y:S02]  /*11e0*/  HADD2.F32 R4, -RZ, R22.reuse.H0_H0 ;  /* 0x20000016ff047230 */ /* 0x100fe40000004100 */
[----:B------:R-:W-:Y:S02]  /*11f0*/  HADD2.F32 R3, -RZ, R22.H1_H1 ;  /* 0x30000016ff037230 */ /* 0x000fe40000004100 */
[----:B-1----:R-:W-:Y:S01]  /*1200*/  @P2 FMUL.FTZ R15, R10, R15 ;  /* 0x0000000f0a0f2220 */ /* 0x002fe20000410000 */
[----:B------:R-:W-:-:S02]  /*1210*/  HADD2.F32 R2, -RZ, R23.H0_H0 ;  /* 0x20000017ff027230 */ /* 0x000fc40000004100 */
[--C-:B------:R-:W-:Y:S02]  /*1220*/  @P2 HADD2.F32 R10, -RZ, R50.reuse.H0_H0 ;  /* 0x20000032ff0a2230 */ /* 0x100fe40000004100 */
[----:B------:R-:W-:Y:S02]  /*1230*/  @P2 HADD2.F32 R12, -RZ, R50.H1_H1 ;  /* 0x30000032ff0c2230 */ /* 0x000fe40000004100 */
[----:B--2---:R-:W-:Y:S01]  /*1240*/  @P2 FMUL.FTZ R113, R0, R113 ;  /* 0x0000007100712220 */ /* 0x004fe20000410000 */
[----:B------:R-:W-:Y:S02]  /*1250*/  HADD2.F32 R0, -RZ, R23.H1_H1 ;  /* 0x30000017ff007230 */ /* 0x000fe40000004100 */
[----:B------:R-:W-:Y:S01]  /*1260*/  @P2 FFMA.FTZ R4, R15, R10, R4 ;  /* 0x0000000a0f042223 */ /* 0x000fe20000010004 */
[----:B------:R-:W-:Y:S01]  /*1270*/  @P2 FFMA.FTZ R3, R16, R12, R3 ;  /* 0x0000000c10032223 */ /* 0x000fe20000010003 */
[----:B------:R-:W-:Y:S01]  /*1280*/  @P2 FFMA.FTZ R2, R113, R13, R2 ;  /* 0x0000000d71022223 */ /* 0x000fe20000010002 */
[----:B------:R-:W-:-:S02]  /*1290*/  F2FP.F16.F32.PACK_AB R13, RZ, R6 ;  /* 0x00000006ff0d723e */ /* 0x000fc400000000ff */
[----:B------:R-:W-:Y:S01]  /*12a0*/  F2FP.F16.F32.PACK_AB R12, RZ, R8 ;  /* 0x00000008ff0c723e */ /* 0x000fe200000000ff */
[----:B----4-:R-:W-:Y:S01]  /*12b0*/  @P2 FMUL.FTZ R17, R17, R112 ;  /* 0x0000007011112220 */ /* 0x010fe20000410000 */
[----:B------:R-:W-:Y:S02]  /*12c0*/  F2FP.F16.F32.PACK_AB R10, RZ, R7 ;  /* 0x00000007ff0a723e */ /* 0x000fe400000000ff */
[----:B------:R-:W-:Y:S01]  /*12d0*/  F2FP.F16.F32.PACK_AB R16, RZ, R4 ;  /* 0x00000004ff10723e */ /* 0x000fe200000000ff */
[----:B------:R-:W-:Y:S01]  /*12e0*/  @P2 FFMA.FTZ R0, R17, R14, R0 ;  /* 0x0000000e11002223 */ /* 0x000fe20000010000 */
[----:B------:R-:W-:Y:S02]  /*12f0*/  F2FP.F16.F32.PACK_AB R14, RZ, R5 ;  /* 0x00000005ff0e723e */ /* 0x000fe400000000ff */
[----:B------:R-:W-:Y:S02]  /*1300*/  F2FP.F16.F32.PACK_AB R17, RZ, R3 ;  /* 0x00000003ff11723e */ /* 0x000fe400000000ff */
[----:B------:R-:W-:-:S02]  /*1310*/  F2FP.F16.F32.PACK_AB R112, RZ, R2 ;  /* 0x00000002ff70723e */ /* 0x000fc400000000ff */
[----:B------:R-:W-:Y:S02]  /*1320*/  F2FP.F16.F32.PACK_AB R15, RZ, R0 ;  /* 0x00000000ff0f723e */ /* 0x000fe400000000ff */
[----:B------:R-:W-:Y:S02]  /*1330*/  PRMT R13, R13, 0x5410, R14 ;  /* 0x000054100d0d7816 */ /* 0x000fe4000000000e */
[----:B------:R-:W-:Y:S02]  /*1340*/  PRMT R12, R12, 0x5410, R10 ;  /* 0x000054100c0c7816 */ /* 0x000fe4000000000a */
[----:B------:R-:W-:Y:S02]  /*1350*/  PRMT R14, R16, 0x5410, R17 ;  /* 0x00005410100e7816 */ /* 0x000fe40000000011 */
[----:B------:R-:W-:Y:S01]  /*1360*/  PRMT R15, R112, 0x5410, R15 ;  /* 0x00005410700f7816 */ /* 0x000fe2000000000f */
[----:B------:R-:W-:Y:S06]  /*1370*/  BRA `(.L_x_4968) ;  /* 0x0000000000ec7947 */ /* 0x000fec0003800000 */
.L_x_4967:
[----:B0-----:R-:W0:Y:S01]  /*1380*/  @P1 LDC R3, c[0x0][0x40c] ;  /* 0x00010300ff031b82 */ /* 0x001e220000000800 */
[--C-:B-----5:R-:W-:Y:S02]  /*1390*/  @P1 HADD2.F32 R0, -RZ, R24.reuse.H0_H0 ;  /* 0x20000018ff001230 */ /* 0x120fe40000004100 */
[----:B------:R-:W-:Y:S02]  /*13a0*/  HFMA2 R7, -RZ, RZ, 0, 0 ;  /* 0x00000000ff077431 */ /* 0x000fe400000001ff */
[----:B------:R-:W-:Y:S01]  /*13b0*/  @P1 HADD2.F32 R2, -RZ, R24.H1_H1 ;  /* 0x30000018ff021230 */ /* 0x000fe20000004100 */
[----:B------:R-:W-:Y:S01]  /*13c0*/  MOV R8, RZ ;  /* 0x000000ff00087202 */ /* 0x000fe20000000f00 */
[----:B------:R-:W-:Y:S02]  /*13d0*/  @P1 HADD2.F32 R13, -RZ, R48.H1_H1 ;  /* 0x30000030ff0d1230 */ /* 0x000fe40000004100 */
[----:B------:R-:W-:Y:S01]  /*13e0*/  @P1 HADD2.F32 R4, -RZ, R25.H0_H0 ;  /* 0x20000019ff041230 */ /* 0x000fe20000004100 */
[----:B------:R-:W1:Y:S01]  /*13f0*/  @P1 LDC R5, c[0x0][0x40c] ;  /* 0x00010300ff051b82 */ /* 0x000e620000000800 */
[----:B------:R-:W-:-:S02]  /*1400*/  @P1 HADD2.F32 R10, -RZ, R26.H1_H1 ;  /* 0x3000001aff0a1230 */ /* 0x000fc40000004100 */
[----:B------:R-:W-:Y:S02]  /*1410*/  @P1 HADD2.F32 R12, -RZ, R27.H0_H0 ;  /* 0x2000001bff0c1230 */ /* 0x000fe40000004100 */
[--C-:B------:R-:W-:Y:S02]  /*1420*/  @P1 HADD2.F32 R14, -RZ, R51.reuse.H0_H0 ;  /* 0x20000033ff0e1230 */ /* 0x100fe40000004100 */
[----:B------:R-:W-:Y:S01]  /*1430*/  @P1 HADD2.F32 R112, -RZ, R51.H1_H1 ;  /* 0x30000033ff701230 */ /* 0x000fe20000004100 */
[----:B------:R-:W2:Y:S08]  /*1440*/  @P1 LDC R6, c[0x0][0x40c] ;  /* 0x00010300ff061b82 */ /* 0x000eb00000000800 */
[----:B------:R-:W4:Y:S01]  /*1450*/  @P1 LDC R15, c[0x0][0x40c] ;  /* 0x00010300ff0f1b82 */ /* 0x000f220000000800 */
        /* <DEDUP_REMOVED lines=10> */
[----:B--2---:R-:W-:Y:S01]  /*1500*/  @P1 FMUL.FTZ R0, R5, R6 ;  /* 0x0000000605001220 */ /* 0x004fe20000410000 */
[----:B------:R-:W-:-:S02]  /*1510*/  HFMA2 R5, -RZ, RZ, 0, 0 ;  /* 0x00000000ff057431 */ /* 0x000fc400000001ff */
[----:B------:R-:W-:Y:S01]  /*1520*/  @P1 HADD2.F32 R2, -RZ, R26.H0_H0 ;  /* 0x2000001aff021230 */ /* 0x000fe20000004100 */
[----:B------:R-:W-:Y:S01]  /*1530*/  MOV R6, RZ ;  /* 0x000000ff00067202 */ /* 0x000fe20000000f00 */
[----:B------:R-:W-:Y:S01]  /*1540*/  @P1 FMUL.FTZ R5, R0, R13 ;  /* 0x0000000d00051220 */ /* 0x000fe20000410000 */
[----:B------:R-:W-:Y:S02]  /*1550*/  @P1 HADD2.F32 R13, -RZ, R27.H1_H1 ;  /* 0x3000001bff0d1230 */ /* 0x000fe40000004100 */
[----:B------:R-:W-:Y:S01]  /*1560*/  HFMA2 R0, -RZ, RZ, 0, 0 ;  /* 0x00000000ff007431 */ /* 0x000fe200000001ff */
[----:B------:R-:W2:Y:S01]  /*1570*/  @P1 LDC R17, c[0x0][0x40c] ;  /* 0x00010300ff111b82 */ /* 0x000ea20000000800 */
[----:B----4-:R-:W-:-:S04]  /*1580*/  @P1 FMUL.FTZ R4, R4, R15 ;  /* 0x0000000f04041220 */ /* 0x010fc80000410000 */
[----:B------:R-:W-:Y:S01]  /*1590*/  @P1 FMUL.FTZ R6, R4, R3 ;  /* 0x0000000304061220 */ /* 0x000fe20000410000 */
[----:B------:R-:W-:Y:S02]  /*15a0*/  MOV R4, RZ ;  /* 0x000000ff00047202 */ /* 0x000fe40000000f00 */
[----:B------:R-:W4:Y:S01]  /*15b0*/  @P1 LDC R16, c[0x0][0x40c] ;  /* 0x00010300ff101b82 */ /* 0x000f220000000800 */
[----:B0-----:R-:W-:Y:S01]  /*15c0*/  @P1 FMUL.FTZ R113, R10, R113 ;  /* 0x000000710a711220 */ /* 0x001fe20000410000 */
[--C-:B------:R-:W-:Y:S02]  /*15d0*/  @P1 HADD2.F32 R10, -RZ, R50.reuse.H0_H0 ;  /* 0x20000032ff0a1230 */ /* 0x100fe40000004100 */
[----:B-1----:R-:W-:Y:S01]  /*15e0*/  @P1 FMUL.FTZ R115, R12, R115 ;  /* 0x000000730c731220 */ /* 0x002fe20000410000 */
[----:B------:R-:W-:Y:S02]  /*15f0*/  @P1 HADD2.F32 R12, -RZ, R50.H1_H1 ;  /* 0x30000032ff0c1230 */ /* 0x000fe40000004100 */
[----:B--2---:R-:W-:Y:S01]  /*1600*/  @P1 FMUL.FTZ R17, R2, R17 ;  /* 0x0000001102111220 */ /* 0x004fe20000410000 */
[----:B------:R-:W-:-:S02]  /*1610*/  CS2R R2, SRZ ;  /* 0x0000000000027805 */ /* 0x000fc4000001ff00 */
[----:B------:R-:W-:Y:S01]  /*1620*/  @P1 FMUL.FTZ R3, R113, R12 ;  /* 0x0000000c71031220 */ /* 0x000fe20000410000 */
[----:B------:R-:W-:Y:S01]  /*1630*/  @P1 FMUL.FTZ R4, R17, R10 ;  /* 0x0000000a11041220 */ /* 0x000fe20000410000 */
[----:B------:R-:W-:Y:S01]  /*1640*/  @P1 FMUL.FTZ R2, R115, R14 ;  /* 0x0000000e73021220 */ /* 0x000fe20000410000 */
[----:B------:R-:W-:Y:S01]  /*1650*/  F2FP.F16.F32.PACK_AB R14, RZ, R5 ;  /* 0x00000005ff0e723e */ /* 0x000fe200000000ff */
[----:B----4-:R-:W-:Y:S02]  /*1660*/  @P1 FMUL.FTZ R13, R13, R16 ;  /* 0x000000100d0d1220 */ /* 0x010fe40000410000 */
[----:B------:R-:W-:Y:S02]  /*1670*/  F2FP.F16.F32.PACK_AB R15, RZ, R4 ;  /* 0x00000004ff0f723e */ /* 0x000fe400000000ff */
[----:B------:R-:W-:Y:S01]  /*1680*/  F2FP.F16.F32.PACK_AB R16, RZ, R3 ;  /* 0x00000003ff10723e */ /* 0x000fe200000000ff */
[----:B------:R-:W-:Y:S01]  /*1690*/  @P1 FMUL.FTZ R0, R13, R112 ;  /* 0x000000700d001220 */ /* 0x000fe20000410000 */
        /* <DEDUP_REMOVED lines=8> */
[----:B------:R-:W-:-:S07]  /*1720*/  PRMT R15, R17, 0x5410, R112 ;  /* 0x00005410110f7816 */ /* 0x000fce0000000070 */
.L_x_4968:
[----:B------:R-:W0:Y:S01]  /*1730*/  @P1 LDC.64 R16, c[0x0][0x390] ;  /* 0x0000e400ff101b82 */ /* 0x000e220000000a00 */
[----:B------:R-:W-:Y:S01]  /*1740*/  @P1 IADD3 R115, PT, PT, R133, 0x100, RZ ;  /* 0x0000010085731810 */ /* 0x000fe20007ffe0ff */
[----:B------:R-:W-:Y:S01]  /*1750*/  IMAD.WIDE.U32 R10, R11, 0x10, R120 ;  /* 0x000000100b0a7825 */ /* 0x000fe200078e0078 */
[----:B------:R-:W-:-:S04]  /*1760*/  IADD3 R127, PT, PT, R132, 0x100, RZ ;  /* 0x00000100847f7810 */ /* 0x000fc80007ffe0ff */
[----:B------:R1:W-:Y:S01]  /*1770*/  STG.E.128 desc[UR12][R10.64], R12 ;  /* 0x0000000c0a007986 */ /* 0x0003e2000c101d0c */
[----:B------:R-:W2:Y:S01]  /*1780*/  @P0 LDC.64 R112, c[0x0][0x3a0] ;  /* 0x0000e800ff700b82 */ /* 0x000ea20000000a00 */
[----:B0-----:R-:W-:-:S05]  /*1790*/  @P1 IMAD.WIDE.U32 R16, R115, 0x10, R16 ;  /* 0x0000001073101825 */ /* 0x001fca00078e0010 */
[----:B------:R1:W5:Y:S01]  /*17a0*/  @P1 LDG.E.128 R24, desc[UR12][R16.64] ;  /* 0x0000000c10181981 */ /* 0x000362000c1e1d00 */
[----:B--2---:R-:W-:-:S05]  /*17b0*/  @P0 IMAD.WIDE.U32 R112, R127, 0x10, R112 ;  /* 0x000000107f700825 */ /* 0x004fca00078e0070 */
[----:B------:R1:W5:Y:S01]  /*17c0*/  @P0 LDG.E.128 R20, desc[UR12][R112.64] ;  /* 0x0000000c70140981 */ /* 0x000362000c1e1d00 */
[----:B------:R-:W-:Y:S05]  /*17d0*/  @!P0 BRA `(.L_x_4969) ;  /* 0x0000000000f88947 */ /* 0x000fea0003800000 */
[----:B------:R-:W-:Y:S01]  /*17e0*/  ISETP.LT.AND P2, PT, RZ, UR18, PT ;  /* 0x00000012ff007c0c */ /* 0x000fe2000bf41270 */
[--C-:B-1---5:R-:W-:Y:S02]  /*17f0*/  HADD2.F32 R17, -RZ, R20.reuse.H0_H0 ;  /* 0x20000014ff117230 */ /* 0x122fe40000004100 */
[----:B------:R-:W-:Y:S02]  /*1800*/  HADD2.F32 R16, -RZ, R20.H1_H1 ;  /* 0x30000014ff107230 */ /* 0x000fe40000004100 */
[----:B------:R-:W-:-:S08]  /*1810*/  HADD2.F32 R15, -RZ, R21.H0_H0 ;  /* 0x20000015ff0f7230 */ /* 0x000fd00000004100 */
[----:B------:R-:W0:Y:S01]  /*1820*/  @P2 LDC R11, c[0x0][0x40c] ;  /* 0x00010300ff0b2b82 */ /* 0x000e220000000800 */
[--C-:B------:R-:W-:Y:S02]  /*1830*/  @P2 HADD2.F32 R10, -RZ, R24.reuse.H0_H0 ;  /* 0x20000018ff0a2230 */ /* 0x100fe40000004100 */
[----:B------:R-:W-:Y:S02]  /*1840*/  @P2 HADD2.F32 R13, -RZ, R24.H1_H1 ;  /* 0x30000018ff0d2230 */ /* 0x000fe40000004100 */
[----:B------:R-:W-:-:S03]  /*1850*/  @P2 HADD2.F32 R128, -RZ, R27.H1_H1 ;  /* 0x3000001bff802230 */ /* 0x000fc60000004100 */
[----:B------:R-:W1:Y:S08]  /*1860*/  @P2 LDC R14, c[0x0][0x40c] ;  /* 0x00010300ff0e2b82 */ /* 0x000e700000000800 */
[----:B------:R-:W2:Y:S08]  /*1870*/  @P2 LDC R115, c[0x0][0x40c] ;  /* 0x00010300ff732b82 */ /* 0x000eb00000000800 */
[----:B------:R-:W4:Y:S01]  /*1880*/  @P2 LDC R113, c[0x0][0x40c] ;  /* 0x00010300ff712b82 */ /* 0x000f220000000800 */
[----:B0-----:R-:W-:Y:S01]  /*1890*/  @P2 FMUL.FTZ R12, R10, R11 ;  /* 0x0000000b0a0c2220 */ /* 0x001fe20000410000 */
[----:B------:R-:W-:-:S02]  /*18a0*/  @P2 HADD2.F32 R10, -RZ, R44.H0_H0 ;  /* 0x2000002cff0a2230 */ /* 0x000fc40000004100 */
[----:B------:R-:W-:-:S03]  /*18b0*/  @P2 HADD2.F32 R11, -RZ, R44.H1_H1 ;  /* 0x3000002cff0b2230 */ /* 0x000fc60000004100 */
[----:B------:R-:W-:Y:S01]  /*18c0*/  @P2 FFMA.FTZ R17, R12, R10, R17 ;  /* 0x0000000a0c112223 */ /* 0x000fe20000010011 */
[----:B------:R-:W0:Y:S01]  /*18d0*/  @P2 LDC R112, c[0x0][0x40c] ;  /* 0x00010300ff702b82 */ /* 0x000e220000000800 */
[--C-:B------:R-:W-:Y:S02]  /*18e0*/  @P2 HADD2.F32 R10, -RZ, R25.reuse.H1_H1 ;  /* 0x30000019ff0a2230 */ /* 0x100fe40000004100 */
[----:B-1----:R-:W-:Y:S01]  /*18f0*/  @P2 FMUL.FTZ R13, R13, R14 ;  /* 0x0000000e0d0d2220 */ /* 0x002fe20000410000 */
[----:B------:R-:W-:-:S03]  /*1900*/  @P2 HADD2.F32 R14, -RZ, R25.H0_H0 ;  /* 0x20000019ff0e2230 */ /* 0x000fc60000004100 */
[----:B------:R-:W-:Y:S01]  /*1910*/  @P2 FFMA.FTZ R16, R13, R11, R16 ;  /* 0x0000000b0d102223 */ /* 0x000fe20000010010 */
[--C-:B------:R-:W-:Y:S01]  /*1920*/  @P2 HADD2.F32 R11, -RZ, R45.reuse.H1_H1 ;  /* 0x3000002dff0b2230 */ /* 0x100fe20000004100 */
[----:B------:R-:W1:Y:S01]  /*1930*/  @P2 LDC R114, c[0x0][0x40c] ;  /* 0x00010300ff722b82 */ /* 0x000e620000000800 */
[----:B--2---:R-:W-:Y:S01]  /*1940*/  @P2 FMUL.FTZ R115, R10, R115 ;  /* 0x000000730a732220 */ /* 0x004fe20000410000 */
[----:B------:R-:W-:Y:S02]  /*1950*/  @P2 HADD2.F32 R10, -RZ, R45.H0_H0 ;  /* 0x2000002dff0a2230 */ /* 0x000fe40000004100 */
[----:B------:R-:W-:-:S04]  /*1960*/  @P2 HADD2.F32 R13, -RZ, R26.H0_H0 ;  /* 0x2000001aff0d2230 */ /* 0x000fc80000004100 */
[----:B------:R-:W2:Y:S01]  /*1970*/  @P2 LDC R129, c[0x0][0x40c] ;  /* 0x00010300ff812b82 */ /* 0x000ea20000000800 */
[----:B----4-:R-:W-:Y:S01]  /*1980*/  @P2 FMUL.FTZ R12, R14, R113 ;  /* 0x000000710e0c2220 */ /* 0x010fe20000410000 */
[----:B------:R-:W-:Y:S02]  /*1990*/  HADD2.F32 R14, -RZ, R21.H1_H1 ;  /* 0x30000015ff0e7230 */ /* 0x000fe40000004100 */
[----:B------:R-:W-:Y:S02]  /*19a0*/  @P2 HADD2.F32 R113, -RZ, R26.H1_H1 ;  /* 0x3000001aff712230 */ /* 0x000fe40000004100 */
[----:B------:R-:W-:Y:S01]  /*19b0*/  @P2 FFMA.FTZ R15, R12, R10, R15 ;  /* 0x0000000a0c0f2223 */ /* 0x000fe2000001000f */
[----:B------:R-:W-:Y:S02]  /*19c0*/  @P2 HADD2.F32 R10, -RZ, R27.H0_H0 ;  /* 0x2000001bff0a2230 */ /* 0x000fe40000004100 */
[----:B------:R-:W-:Y:S01]  /*19d0*/  @P2 FFMA.FTZ R14, R115, R11, R14 ;  /* 0x0000000b730e2223 */ /* 0x000fe2000001000e */
[----:B------:R-:W4:Y:S01]  /*19e0*/  @P2 LDC R131, c[0x0][0x40c] ;  /* 0x00010300ff832b82 */ /* 0x000f220000000800 */
[----:B0-----:R-:W-:Y:S01]  /*19f0*/  @P2 FMUL.FTZ R124, R13, R112 ;  /* 0x000000700d7c2220 */ /* 0x001fe20000410000 */
[----:B------:R-:W-:-:S02]  /*1a00*/  HADD2.F32 R13, -RZ, R22.H0_H0 ;  /* 0x20000016ff0d7230 */ /* 0x000fc40000004100 */
[----:B------:R-:W-:Y:S02]  /*1a10*/  HADD2.F32 R12, -RZ, R22.H1_H1 ;  /* 0x30000016ff0c7230 */ /* 0x000fe40000004100 */
[----:B------:R-:W-:Y:S02]  /*1a20*/  HADD2.F32 R11, -RZ, R23.H0_H0 ;  /* 0x20000017ff0b7230 */ /* 0x000fe40000004100 */
[----:B-1----:R-:W-:Y:S01]  /*1a30*/  @P2 FMUL.FTZ R125, R113, R114 ;  /* 0x00000072717d2220 */ /* 0x002fe20000410000 */
[--C-:B------:R-:W-:Y:S02]  /*1a40*/  @P2 HADD2.F32 R112, -RZ, R46.reuse.H0_H0 ;  /* 0x2000002eff702230 */ /* 0x100fe40000004100 */
[----:B------:R-:W-:Y:S02]  /*1a50*/  @P2 HADD2.F32 R113, -RZ, R46.H1_H1 ;  /* 0x3000002eff712230 */ /* 0x000fe40000004100 */
[--C-:B------:R-:W-:Y:S02]  /*1a60*/  @P2 HADD2.F32 R114, -RZ, R47.reuse.H0_H0 ;  /* 0x2000002fff722230 */ /* 0x100fe40000004100 */
[----:B------:R-:W-:Y:S01]  /*1a70*/  @P2 FFMA.FTZ R13, R124, R112, R13 ;  /* 0x000000707c0d2223 */ /* 0x000fe2000001000d */
[----:B------:R-:W-:-:S02]  /*1a80*/  @P2 HADD2.F32 R115, -RZ, R47.H1_H1 ;  /* 0x3000002fff732230 */ /* 0x000fc40000004100 */
[----:B--2---:R-:W-:Y:S01]  /*1a90*/  @P2 FMUL.FTZ R126, R10, R129 ;  /* 0x000000810a7e2220 */ /* 0x004fe20000410000 */
[----:B------:R-:W-:Y:S02]  /*1aa0*/  HADD2.F32 R10, -RZ, R23.H1_H1 ;  /* 0x30000017ff0a7230 */ /* 0x000fe40000004100 */
[----:B------:R-:W-:Y:S01]  /*1ab0*/  @P2 FFMA.FTZ R12, R125, R113, R12 ;  /* 0x000000717d0c2223 */ /* 0x000fe2000001000c */
[----:B------:R-:W-:Y:S01]  /*1ac0*/  F2FP.F16.F32.PACK_AB R112, RZ, R17 ;  /* 0x00000011ff70723e */ /* 0x000fe200000000ff */
[----:B------:R-:W-:Y:S01]  /*1ad0*/  @P2 FFMA.FTZ R11, R126, R114, R11 ;  /* 0x000000727e0b2223 */ /* 0x000fe2000001000b */
[----:B------:R-:W-:Y:S02]  /*1ae0*/  F2FP.F16.F32.PACK_AB R113, RZ, R16 ;  /* 0x00000010ff71723e */ /* 0x000fe400000000ff */
[----:B------:R-:W-:Y:S01]  /*1af0*/  F2FP.F16.F32.PACK_AB R114, RZ, R15 ;  /* 0x0000000fff72723e */ /* 0x000fe200000000ff */
[----:B----4-:R-:W-:Y:S01]  /*1b00*/  @P2 FMUL.FTZ R131, R128, R131 ;  /* 0x0000008380832220 */ /* 0x010fe20000410000 */
[----:B------:R-:W-:-:S02]  /*1b10*/  F2FP.F16.F32.PACK_AB R124, RZ, R14 ;  /* 0x0000000eff7c723e */ /* 0x000fc400000000ff */
[----:B------:R-:W-:Y:S01]  /*1b20*/  F2FP.F16.F32.PACK_AB R125, RZ, R13 ;  /* 0x0000000dff7d723e */ /* 0x000fe200000000ff */
[----:B------:R-:W-:Y:S01]  /*1b30*/  @P2 FFMA.FTZ R10, R131, R115, R10 ;  /* 0x00000073830a2223 */ /* 0x000fe2000001000a */
        /* <DEDUP_REMOVED lines=8> */
.L_x_4969:
[----:B-1----:R-:W0:Y:S01]  /*1bc0*/  @P1 LDC R11, c[0x0][0x40c] ;  /* 0x00010300ff0b1b82 */ /* 0x002e220000000800 */
[--C-:B-----5:R-:W-:Y:S01]  /*1bd0*/  @P1 HADD2.F32 R10, -RZ, R24.reuse.H0_H0 ;  /* 0x20000018ff0a1230 */ /* 0x120fe20000004100 */
[----:B------:R-:W-:Y:S01]  /*1be0*/  CS2R R16, SRZ ;  /* 0x0000000000107805 */ /* 0x000fe2000001ff00 */
[----:B------:R-:W-:Y:S02]  /*1bf0*/  @P1 HADD2.F32 R12, -RZ, R24.H1_H1 ;  /* 0x30000018ff0c1230 */ /* 0x000fe40000004100 */
[----:B------:R-:W-:Y:S02]  /*1c00*/  @P1 HADD2.F32 R112, -RZ, R25.H1_H1 ;  /* 0x30000019ff701230 */ /* 0x000fe40000004100 */
[----:B------:R-:W-:Y:S01]  /*1c10*/  @P1 HADD2.F32 R15, -RZ, R44.H1_H1 ;  /* 0x3000002cff0f1230 */ /* 0x000fe20000004100 */
[----:B------:R-:W1:Y:S01]  /*1c20*/  @P1 LDC R13, c[0x0][0x40c] ;  /* 0x00010300ff0d1b82 */ /* 0x000e620000000800 */
[--C-:B------:R-:W-:Y:S02]  /*1c30*/  @P1 HADD2.F32 R124, -RZ, R27.reuse.H0_H0 ;  /* 0x2000001bff7c1230 */ /* 0x100fe40000004100 */
[----:B------:R-:W-:-:S02]  /*1c40*/  @P1 HADD2.F32 R126, -RZ, R27.H1_H1 ;  /* 0x3000001bff7e1230 */ /* 0x000fc40000004100 */
[----:B------:R-:W-:-:S03]  /*1c50*/  @P1 HADD2.F32 R131, -RZ, R47.H1_H1 ;  /* 0x3000002fff831230 */ /* 0x000fc60000004100 */
[----:B------:R-:W2:Y:S08]  /*1c60*/  @P1 LDC R113, c[0x0][0x40c] ;  /* 0x00010300ff711b82 */ /* 0x000eb00000000800 */
[----:B------:R-:W4:Y:S01]  /*1c70*/  @P1 LDC R14, c[0x0][0x40c] ;  /* 0x00010300ff0e1b82 */ /* 0x000f220000000800 */
[----:B0-----:R-:W-:Y:S01]  /*1c80*/  @P1 FMUL.FTZ R10, R10, R11 ;  /* 0x0000000b0a0a1220 */ /* 0x001fe20000410000 */
[----:B------:R-:W-:-:S05]  /*1c90*/  @P1 HADD2.F32 R11, -RZ, R44.H0_H0 ;  /* 0x2000002cff0b1230 */ /* 0x000fca0000004100 */
[----:B------:R-:W-:Y:S01]  /*1ca0*/  @P1 FMUL.FTZ R17, R10, R11 ;  /* 0x0000000b0a111220 */ /* 0x000fe20000410000 */
[----:B------:R-:W0:Y:S01]  /*1cb0*/  @P1 LDC R114, c[0x0][0x40c] ;  /* 0x00010300ff721b82 */ /* 0x000e220000000800 */
[----:B-1----:R-:W-:Y:S01]  /*1cc0*/  @P1 FMUL.FTZ R12, R12, R13 ;  /* 0x0000000d0c0c1220 */ /* 0x002fe20000410000 */
[----:B------:R-:W-:Y:S02]  /*1cd0*/  @P1 HADD2.F32 R13, -RZ, R25.H0_H0 ;  /* 0x20000019ff0d1230 */ /* 0x000fe40000004100 */
[----:B------:R-:W-:Y:S02]  /*1ce0*/  @P1 HADD2.F32 R11, -RZ, R45.H1_H1 ;  /* 0x3000002dff0b1230 */ /* 0x000fe40000004100 */
[----:B------:R-:W-:Y:S01]  /*1cf0*/  @P1 FMUL.FTZ R16, R12, R15 ;  /* 0x0000000f0c101220 */ /* 0x000fe20000410000 */
[--C-:B------:R-:W-:Y:S01]  /*1d00*/  @P1 HADD2.F32 R12, -RZ, R26.reuse.H0_H0 ;  /* 0x2000001aff0c1230 */ /* 0x100fe20000004100 */
[----:B------:R-:W1:Y:S01]  /*1d10*/  @P1 LDC R125, c[0x0][0x40c] ;  /* 0x00010300ff7d1b82 */ /* 0x000e620000000800 */
[----:B--2---:R-:W-:Y:S01]  /*1d20*/  @P1 FMUL.FTZ R112, R112, R113 ;  /* 0x0000007170701220 */ /* 0x004fe20000410000 */
[----:B------:R-:W-:-:S02]  /*1d30*/  @P1 HADD2.F32 R113, -RZ, R26.H1_H1 ;  /* 0x3000001aff711230 */ /* 0x000fc40000004100 */
[----:B------:R-:W-:-:S04]  /*1d40*/  @P1 HADD2.F32 R10, -RZ, R45.H0_H0 ;  /* 0x2000002dff0a1230 */ /* 0x000fc80000004100 */
[----:B------:R-:W2:Y:S01]  /*1d50*/  @P1 LDC R115, c[0x0][0x40c] ;  /* 0x00010300ff731b82 */ /* 0x000ea20000000800 */
[----:B----4-:R-:W-:Y:S01]  /*1d60*/  @P1 FMUL.FTZ R13, R13, R14 ;  /* 0x0000000e0d0d1220 */ /* 0x010fe20000410000 */
[----:B------:R-:W-:Y:S02]  /*1d70*/  CS2R R14, SRZ ;  /* 0x00000000000e7805 */ /* 0x000fe4000001ff00 */
[----:B------:R-:W-:Y:S01]  /*1d80*/  @P1 FMUL.FTZ R14, R112, R11 ;  /* 0x0000000b700e1220 */ /* 0x000fe20000410000 */
[--C-:B------:R-:W-:Y:S02]  /*1d90*/  @P1 HADD2.F32 R112, -RZ, R46.reuse.H0_H0 ;  /* 0x2000002eff701230 */ /* 0x100fe40000004100 */
[----:B------:R-:W-:Y:S01]  /*1da0*/  @P1 FMUL.FTZ R15, R13, R10 ;  /* 0x0000000a0d0f1220 */ /* 0x000fe20000410000 */
[----:B------:R-:W-:Y:S01]  /*1db0*/  CS2R R10, SRZ ;  /* 0x00000000000a7805 */ /* 0x000fe2000001ff00 */
[----:B------:R-:W4:Y:S01]  /*1dc0*/  @P1 LDC R129, c[0x0][0x40c] ;  /* 0x00010300ff811b82 */ /* 0x000f220000000800 */
[----:B0-----:R-:W-:Y:S01]  /*1dd0*/  @P1 FMUL.FTZ R113, R113, R114 ;  /* 0x0000007271711220 */ /* 0x001fe20000410000 */
[----:B------:R-:W-:-:S02]  /*1de0*/  @P1 HADD2.F32 R114, -RZ, R46.H1_H1 ;  /* 0x3000002eff721230 */ /* 0x000fc40000004100 */
[----:B-1----:R-:W-:Y:S01]  /*1df0*/  @P1 FMUL.FTZ R124, R124, R125 ;  /* 0x0000007d7c7c1220 */ /* 0x002fe20000410000 */
[----:B------:R-:W-:-:S05]  /*1e00*/  @P1 HADD2.F32 R125, -RZ, R47.H0_H0 ;  /* 0x2000002fff7d1230 */ /* 0x000fca0000004100 */
[----:B------:R-:W-:Y:S01]  /*1e10*/  @P1 FMUL.FTZ R11, R124, R125 ;  /* 0x0000007d7c0b1220 */ /* 0x000fe20000410000 */
[----:B--2---:R-:W-:Y:S01]  /*1e20*/  @P1 FMUL.FTZ R115, R12, R115 ;  /* 0x000000730c731220 */ /* 0x004fe20000410000 */
[----:B------:R-:W-:Y:S02]  /*1e30*/  CS2R R12, SRZ ;  /* 0x00000000000c7805 */ /* 0x000fe4000001ff00 */
[----:B------:R-:W-:Y:S01]  /*1e40*/  @P1 FMUL.FTZ R12, R113, R114 ;  /* 0x00000072710c1220 */ /* 0x000fe20000410000 */
[----:B------:R-:W-:Y:S01]  /*1e50*/  @P1 FMUL.FTZ R13, R115, R112 ;  /* 0x00000070730d1220 */ /* 0x000fe20000410000 */
[----:B------:R-:W-:Y:S02]  /*1e60*/  F2FP.F16.F32.PACK_AB R112, RZ, R17 ;  /* 0x00000011ff70723e */ /* 0x000fe400000000ff */
[----:B------:R-:W-:Y:S01]  /*1e70*/  F2FP.F16.F32.PACK_AB R113, RZ, R16 ;  /* 0x00000010ff71723e */ /* 0x000fe200000000ff */
[----:B----4-:R-:W-:Y:S01]  /*1e80*/  @P1 FMUL.FTZ R126, R126, R129 ;  /* 0x000000817e7e1220 */ /* 0x010fe20000410000 */
[----:B------:R-:W-:-:S02]  /*1e90*/  F2FP.F16.F32.PACK_AB R114, RZ, R15 ;  /* 0x0000000fff72723e */ /* 0x000fc400000000ff */
[----:B------:R-:W-:Y:S01]  /*1ea0*/  F2FP.F16.F32.PACK_AB R115, RZ, R14 ;  /* 0x0000000eff73723e */ /* 0x000fe200000000ff */
[----:B------:R-:W-:Y:S01]  /*1eb0*/  @P1 FMUL.FTZ R10, R126, R131 ;  /* 0x000000837e0a1220 */ /* 0x000fe20000410000 */
[----:B------:R-:W-:Y:S02]  /*1ec0*/  F2FP.F16.F32.PACK_AB R124, RZ, R13 ;  /* 0x0000000dff7c723e */ /* 0x000fe400000000ff */
[----:B------:R-:W-:Y:S02]  /*1ed0*/  F2FP.F16.F32.PACK_AB R125, RZ, R12 ;  /* 0x0000000cff7d723e */ /* 0x000fe400000000ff */
[----:B------:R-:W-:Y:S02]  /*1ee0*/  F2FP.F16.F32.PACK_AB R126, RZ, R11 ;  /* 0x0000000bff7e723e */ /* 0x000fe400000000ff */
[----:B------:R-:W-:Y:S02]  /*1ef0*/  F2FP.F16.F32.PACK_AB R128, RZ, R10 ;  /* 0x0000000aff80723e */ /* 0x000fe400000000ff */
[----:B------:R-:W-:-:S02]  /*1f00*/  PRMT R112, R112, 0x5410, R113 ;  /* 0x0000541070707816 */ /* 0x000fc40000000071 */
[----:B------:R-:W-:Y:S02]  /*1f10*/  PRMT R113, R114, 0x5410, R115 ;  /* 0x0000541072717816 */ /* 0x000fe40000000073 */
[----:B------:R-:W-:Y:S02]  /*1f20*/  PRMT R114, R124, 0x5410, R125 ;  /* 0x000054107c727816 */ /* 0x000fe4000000007d */
[----:B------:R-:W-:-:S07]  /*1f30*/  PRMT R115, R126, 0x5410, R128 ;  /* 0x000054107e737816 */ /* 0x000fce0000000080 */
.L_x_4970:
        /* <DEDUP_REMOVED lines=12> */
[--C-:B-----5:R-:W-:Y:S02]  /*2000*/  HADD2.F32 R131, -RZ, R20.reuse.H0_H0 ;  /* 0x20000014ff837230 */ /* 0x120fe40000004100 */
[--C-:B-1----:R-:W-:Y:S02]  /*2010*/  HADD2.F32 R129, -RZ, R21.reuse.H0_H0 ;  /* 0x20000015ff817230 */ /* 0x102fe40000004100 */
[----:B------:R-:W-:Y:S02]  /*2020*/  HADD2.F32 R130, -RZ, R20.H1_H1 ;  /* 0x30000014ff827230 */ /* 0x000fe40000004100 */
[----:B------:R-:W-:-:S06]  /*2030*/  HADD2.F32 R128, -RZ, R21.H1_H1 ;  /* 0x30000015ff807230 */ /* 0x000fcc0000004100 */
[----:B------:R-:W0:Y:S01]  /*2040*/  @P2 LDC R113, c[0x0][0x40c] ;  /* 0x00010300ff712b82 */ /* 0x000e220000000800 */
[--C-:B------:R-:W-:Y:S02]  /*2050*/  @P2 HADD2.F32 R112, -RZ, R24.reuse.H0_H0 ;  /* 0x20000018ff702230 */ /* 0x100fe40000004100 */
[----:B------:R-:W-:-:S05]  /*2060*/  @P2 HADD2.F32 R115, -RZ, R24.H1_H1 ;  /* 0x30000018ff732230 */ /* 0x000fca0000004100 */
        /* <DEDUP_REMOVED lines=10> */
[----:B------:R-:W-:Y:S02]  /*2110*/  @P2 HADD2.F32 R124, -RZ, R25.H0_H0 ;  /* 0x20000019ff7c2230 */ /* 0x000fe40000004100 */
[----:B------:R-:W-:Y:S02]  /*2120*/  @P2 HADD2.F32 R114, -RZ, R26.H0_H0 ;  /* 0x2000001aff722230 */ /* 0x000fe40000004100 */
[----:B------:R-:W-:Y:S01]  /*2130*/  @P2 FFMA.FTZ R130, R115, R113, R130 ;  /* 0x0000007173822223 */ /* 0x000fe20000010082 */
[--C-:B------:R-:W-:Y:S01]  /*2140*/  @P2 HADD2.F32 R113, -RZ, R41.reuse.H1_H1 ;  /* 0x30000029ff712230 */ /* 0x100fe20000004100 */
[----:B------:R-:W1:Y:S01]  /*2150*/  @P2 LDC R135, c[0x0][0x40c] ;  /* 0x00010300ff872b82 */ /* 0x000e620000000800 */
[----:B--2---:R-:W-:Y:S01]  /*2160*/  @P2 FMUL.FTZ R127, R112, R127 ;  /* 0x0000007f707f2220 */ /* 0x004fe20000410000 */
[----:B------:R-:W-:-:S02]  /*2170*/  @P2 HADD2.F32 R112, -RZ, R41.H0_H0 ;  /* 0x20000029ff702230 */ /* 0x000fc40000004100 */
[----:B------:R-:W-:Y:S02]  /*2180*/  @P2 HADD2.F32 R115, -RZ, R26.H1_H1 ;  /* 0x3000001aff732230 */ /* 0x000fe40000004100 */
[----:B------:R-:W-:Y:S01]  /*2190*/  @P2 FFMA.FTZ R128, R127, R113, R128 ;  /* 0x000000717f802223 */ /* 0x000fe20000010080 */
[----:B------:R-:W-:Y:S01]  /*21a0*/  HADD2.F32 R127, -RZ, R22.H0_H0 ;  /* 0x20000016ff7f7230 */ /* 0x000fe20000004100 */
[----:B------:R-:W2:Y:S01]  /*21b0*/  @P2 LDC R126, c[0x0][0x40c] ;  /* 0x00010300ff7e2b82 */ /* 0x000ea20000000800 */
[----:B----4-:R-:W-:Y:S01]  /*21c0*/  @P2 FMUL.FTZ R124, R124, R125 ;  /* 0x0000007d7c7c2220 */ /* 0x010fe20000410000 */
[----:B------:R-:W-:Y:S02]  /*21d0*/  HADD2.F32 R125, -RZ, R23.H0_H0 ;  /* 0x20000017ff7d7230 */ /* 0x000fe40000004100 */
[----:B------:R-:W-:Y:S02]  /*21e0*/  @P2 HADD2.F32 R113, -RZ, R42.H1_H1 ;  /* 0x3000002aff712230 */ /* 0x000fe40000004100 */
[----:B------:R-:W-:Y:S01]  /*21f0*/  @P2 FFMA.FTZ R129, R124, R112, R129 ;  /* 0x000000707c812223 */ /* 0x000fe20000010081 */
[----:B------:R-:W-:Y:S01]  /*2200*/  @P2 HADD2.F32 R112, -RZ, R27.H0_H0 ;  /* 0x2000001bff702230 */ /* 0x000fe20000004100 */
[----:B------:R-:W4:Y:S01]  /*2210*/  @P2 LDC R138, c[0x0][0x40c] ;  /* 0x00010300ff8a2b82 */ /* 0x000f220000000800 */
[----:B------:R-:W-:-:S03]  /*2220*/  HADD2.F32 R124, -RZ, R23.H1_H1 ;  /* 0x30000017ff7c7230 */ /* 0x000fc60000004100 */
[----:B0-----:R-:W-:Y:S01]  /*2230*/  @P2 FMUL.FTZ R136, R112, R137 ;  /* 0x0000008970882220 */ /* 0x001fe20000410000 */
[----:B------:R-:W-:Y:S02]  /*2240*/  @P2 HADD2.F32 R137, -RZ, R27.H1_H1 ;  /* 0x3000001bff892230 */ /* 0x000fe40000004100 */
[----:B------:R-:W-:Y:S02]  /*2250*/  @P2 HADD2.F32 R112, -RZ, R42.H0_H0 ;  /* 0x2000002aff702230 */ /* 0x000fe40000004100 */
[----:B-1----:R-:W-:Y:S01]  /*2260*/  @P2 FMUL.FTZ R134, R114, R135 ;  /* 0x0000008772862220 */ /* 0x002fe20000410000 */
[----:B------:R-:W-:-:S03]  /*2270*/  @P2 HADD2.F32 R114, -RZ, R43.H0_H0 ;  /* 0x2000002bff722230 */ /* 0x000fc60000004100 */
[----:B------:R-:W-:Y:S01]  /*2280*/  @P2 FFMA.FTZ R127, R134, R112, R127 ;  /* 0x00000070867f2223 */ /* 0x000fe2000001007f */
[----:B------:R-:W-:Y:S01]  /*2290*/  F2FP.F16.F32.PACK_AB R112, RZ, R131 ;  /* 0x00000083ff70723e */ /* 0x000fe200000000ff */
[----:B------:R-:W-:Y:S01]  /*22a0*/  @P2 FFMA.FTZ R125, R136, R114, R125 ;  /* 0x00000072887d2223 */ /* 0x000fe2000001007d */
[----:B------:R-:W-:Y:S01]  /*22b0*/  F2FP.F16.F32.PACK_AB R114, RZ, R129 ;  /* 0x00000081ff72723e */ /* 0x000fe200000000ff */
[----:B--2---:R-:W-:Y:S01]  /*22c0*/  @P2 FMUL.FTZ R135, R115, R126 ;  /* 0x0000007e73872220 */ /* 0x004fe20000410000 */
[----:B------:R-:W-:Y:S01]  /*22d0*/  HADD2.F32 R126, -RZ, R22.H1_H1 ;  /* 0x30000016ff7e7230 */ /* 0x000fe20000004100 */
[----:B------:R-:W-:Y:S01]  /*22e0*/  F2FP.F16.F32.PACK_AB R134, RZ, R128 ;  /* 0x00000080ff86723e */ /* 0x000fe200000000ff */
[----:B------:R-:W-:-:S03]  /*22f0*/  @P2 HADD2.F32 R115, -RZ, R43.H1_H1 ;  /* 0x3000002bff732230 */ /* 0x000fc60000004100 */
[----:B------:R-:W-:Y:S01]  /*2300*/  @P2 FFMA.FTZ R126, R135, R113, R126 ;  /* 0x00000071877e2223 */ /* 0x000fe2000001007e */
[----:B------:R-:W-:Y:S01]  /*2310*/  F2FP.F16.F32.PACK_AB R113, RZ, R130 ;  /* 0x00000082ff71723e */ /* 0x000fe200000000ff */
[----:B----4-:R-:W-:Y:S01]  /*2320*/  @P2 FMUL.FTZ R137, R137, R138 ;  /* 0x0000008a89892220 */ /* 0x010fe20000410000 */
[----:B------:R-:W-:Y:S02]  /*2330*/  F2FP.F16.F32.PACK_AB R135, RZ, R127 ;  /* 0x0000007fff87723e */ /* 0x000fe400000000ff */
[----:B------:R-:W-:Y:S01]  /*2340*/  F2FP.F16.F32.PACK_AB R136, RZ, R126 ;  /* 0x0000007eff88723e */ /* 0x000fe200000000ff */
[----:B------:R-:W-:Y:S01]  /*2350*/  @P2 FFMA.FTZ R124, R137, R115, R124 ;  /* 0x00000073897c2223 */ /* 0x000fe2000001007c */
[----:B------:R-:W-:Y:S02]  /*2360*/  F2FP.F16.F32.PACK_AB R137, RZ, R125 ;  /* 0x0000007dff89723e */ /* 0x000fe400000000ff */
[----:B------:R-:W-:Y:S02]  /*2370*/  PRMT R112, R112, 0x5410, R113 ;  /* 0x0000541070707816 */ /* 0x000fe40000000071 */
[----:B------:R-:W-:-:S02]  /*2380*/  F2FP.F16.F32.PACK_AB R115, RZ, R124 ;  /* 0x0000007cff73723e */ /* 0x000fc400000000ff */
[----:B------:R-:W-:Y:S02]  /*2390*/  PRMT R113, R114, 0x5410, R134 ;  /* 0x0000541072717816 */ /* 0x000fe40000000086 */
[----:B------:R-:W-:Y:S02]  /*23a0*/  PRMT R114, R135, 0x5410, R136 ;  /* 0x0000541087727816 */ /* 0x000fe40000000088 */
[----:B------:R-:W-:Y:S01]  /*23b0*/  PRMT R115, R137, 0x5410, R115 ;  /* 0x0000541089737816 */ /* 0x000fe20000000073 */
[----:B------:R-:W-:Y:S06]  /*23c0*/  BRA `(.L_x_4972) ;  /* 0x0000000000e07947 */ /* 0x000fec0003800000 */
.L_x_4971:
[----:B-1----:R-:W0:Y:S01]  /*23d0*/  @P1 LDC R115, c[0x0][0x40c] ;  /* 0x00010300ff731b82 */ /* 0x002e220000000800 */
[--C-:B-----5:R-:W-:Y:S01]  /*23e0*/  @P1 HADD2.F32 R114, -RZ, R24.reuse.H1_H1 ;  /* 0x30000018ff721230 */ /* 0x120fe20000004100 */
[----:B------:R-:W-:Y:S01]  /*23f0*/  CS2R R130, SRZ ;  /* 0x0000000000827805 */ /* 0x000fe2000001ff00 */
[----:B------:R-:W-:Y:S01]  /*2400*/  @P1 HADD2.F32 R112, -RZ, R24.H0_H0 ;  /* 0x20000018ff701230 */ /* 0x000fe20000004100 */
[----:B------:R-:W-:Y:S01]  /*2410*/  CS2R R128, SRZ ;  /* 0x0000000000807805 */ /* 0x000fe2000001ff00 */
[----:B------:R-:W-:Y:S02]  /*2420*/  @P1 HADD2.F32 R125, -RZ, R40.H1_H1 ;  /* 0x30000028ff7d1230 */ /* 0x000fe40000004100 */
[----:B------:R-:W-:Y:S01]  /*2430*/  @P1 HADD2.F32 R126, -RZ, R25.H1_H1 ;  /* 0x30000019ff7e1230 */ /* 0x000fe20000004100 */
[----:B------:R-:W1:Y:S01]  /*2440*/  @P1 LDC R113, c[0x0][0x40c] ;  /* 0x00010300ff711b82 */ /* 0x000e620000000800 */
[----:B------:R-:W-:-:S07]  /*2450*/  @P1 HADD2.F32 R138, -RZ, R43.H1_H1 ;  /* 0x3000002bff8a1230 */ /* 0x000fce0000004100 */
[----:B------:R-:W2:Y:S08]  /*2460*/  @P1 LDC R124, c[0x0][0x40c] ;  /* 0x00010300ff7c1b82 */ /* 0x000eb00000000800 */
[----:B------:R-:W4:Y:S01]  /*2470*/  @P1 LDC R127, c[0x0][0x40c] ;  /* 0x00010300ff7f1b82 */ /* 0x000f220000000800 */
[----:B0-----:R-:W-:Y:S01]  /*2480*/  @P1 FMUL.FTZ R114, R114, R115 ;  /* 0x0000007372721220 */ /* 0x001fe20000410000 */
[----:B------:R-:W-:-:S03]  /*2490*/  @P1 HADD2.F32 R115, -RZ, R25.H0_H0 ;  /* 0x20000019ff731230 */ /* 0x000fc60000004100 */
[----:B------:R-:W-:Y:S01]  /*24a0*/  @P1 FMUL.FTZ R130, R114, R125 ;  /* 0x0000007d72821220 */ /* 0x000fe20000410000 */
[----:B------:R-:W-:Y:S02]  /*24b0*/  @P1 HADD2.F32 R114, -RZ, R26.H0_H0 ;  /* 0x2000001aff721230 */ /* 0x000fe40000004100 */
[----:B------:R-:W0:Y:S01]  /*24c0*/  @P1 LDC R135, c[0x0][0x40c] ;  /* 0x00010300ff871b82 */ /* 0x000e220000000800 */
[----:B-1----:R-:W-:Y:S01]  /*24d0*/  @P1 FMUL.FTZ R112, R112, R113 ;  /* 0x0000007170701220 */ /* 0x002fe20000410000 */
[----:B------:R-:W-:Y:S02]  /*24e0*/  @P1 HADD2.F32 R113, -RZ, R40.H0_H0 ;  /* 0x20000028ff711230 */ /* 0x000fe40000004100 */
[----:B------:R-:W-:-:S03]  /*24f0*/  @P1 HADD2.F32 R125, -RZ, R27.H0_H0 ;  /* 0x2000001bff7d1230 */ /* 0x000fc60000004100 */
[----:B------:R-:W-:Y:S01]  /*2500*/  @P1 FMUL.FTZ R131, R112, R113 ;  /* 0x0000007170831220 */ /* 0x000fe20000410000 */
[----:B------:R-:W1:Y:S01]  /*2510*/  @P1 LDC R137, c[0x0][0x40c] ;  /* 0x00010300ff891b82 */ /* 0x000e620000000800 */
[--C-:B------:R-:W-:Y:S02]  /*2520*/  @P1 HADD2.F32 R112, -RZ, R41.reuse.H0_H0 ;  /* 0x20000029ff701230 */ /* 0x100fe40000004100 */
[----:B--2---:R-:W-:Y:S01]  /*2530*/  @P1 FMUL.FTZ R115, R115, R124 ;  /* 0x0000007c73731220 */ /* 0x004fe20000410000 */
[----:B------:R-:W-:Y:S02]  /*2540*/  @P1 HADD2.F32 R113, -RZ, R41.H1_H1 ;  /* 0x30000029ff711230 */ /* 0x000fe40000004100 */
[----:B------:R-:W-:Y:S02]  /*2550*/  @P1 HADD2.F32 R124, -RZ, R26.H1_H1 ;  /* 0x3000001aff7c1230 */ /* 0x000fe40000004100 */
[----:B------:R-:W-:Y:S01]  /*2560*/  @P1 FMUL.FTZ R129, R115, R112 ;  /* 0x0000007073811220 */ /* 0x000fe20000410000 */
[----:B------:R-:W-:Y:S01]  /*2570*/  @P1 HADD2.F32 R112, -RZ, R42.H1_H1 ;  /* 0x3000002aff701230 */ /* 0x000fe20000004100 */
[----:B------:R-:W2:Y:S01]  /*2580*/  @P1 LDC R134, c[0x0][0x40c] ;  /* 0x00010300ff861b82 */ /* 0x000ea20000000800 */
[----:B----4-:R-:W-:Y:S01]  /*2590*/  @P1 FMUL.FTZ R126, R126, R127 ;  /* 0x0000007f7e7e1220 */ /* 0x010fe20000410000 */
[----:B------:R-:W-:-:S03]  /*25a0*/  @P1 HADD2.F32 R115, -RZ, R43.H0_H0 ;  /* 0x2000002bff731230 */ /* 0x000fc60000004100 */
[----:B------:R-:W-:Y:S01]  /*25b0*/  @P1 FMUL.FTZ R128, R126, R113 ;  /* 0x000000717e801220 */ /* 0x000fe20000410000 */
[----:B------:R-:W-:Y:S01]  /*25c0*/  @P1 HADD2.F32 R113, -RZ, R42.H0_H0 ;  /* 0x2000002aff711230 */ /* 0x000fe20000004100 */
[----:B------:R-:W-:Y:S01]  /*25d0*/  CS2R R126, SRZ ;  /* 0x00000000007e7805 */ /* 0x000fe2000001ff00 */
[----:B------:R-:W4:Y:S01]  /*25e0*/  @P1 LDC R136, c[0x0][0x40c] ;  /* 0x00010300ff881b82 */ /* 0x000f220000000800 */
[----:B0-----:R-:W-:Y:S01]  /*25f0*/  @P1 FMUL.FTZ R114, R114, R135 ;  /* 0x0000008772721220 */ /* 0x001fe20000410000 */
[----:B------:R-:W-:-:S03]  /*2600*/  @P1 HADD2.F32 R135, -RZ, R27.H1_H1 ;  /* 0x3000001bff871230 */ /* 0x000fc60000004100 */
[----:B------:R-:W-:Y:S01]  /*2610*/  @P1 FMUL.FTZ R127, R114, R113 ;  /* 0x00000071727f1220 */ /* 0x000fe20000410000 */
[----:B------:R-:W-:Y:S01]  /*2620*/  F2FP.F16.F32.PACK_AB R113, RZ, R130 ;  /* 0x00000082ff71723e */ /* 0x000fe200000000ff */
[----:B-1----:R-:W-:Y:S01]  /*2630*/  @P1 FMUL.FTZ R137, R124, R137 ;  /* 0x000000897c891220 */ /* 0x002fe20000410000 */
[----:B------:R-:W-:-:S03]  /*2640*/  F2FP.F16.F32.PACK_AB R114, RZ, R129 ;  /* 0x00000081ff72723e */ /* 0x000fc600000000ff */
[----:B------:R-:W-:Y:S01]  /*2650*/  @P1 FMUL.FTZ R126, R137, R112 ;  /* 0x00000070897e1220 */ /* 0x000fe20000410000 */
[----:B------:R-:W-:Y:S01]  /*2660*/  F2FP.F16.F32.PACK_AB R112, RZ, R131 ;  /* 0x00000083ff70723e */ /* 0x000fe200000000ff */
[----:B--2---:R-:W-:Y:S01]  /*2670*/  @P1 FMUL.FTZ R134, R125, R134 ;  /* 0x000000867d861220 */ /* 0x004fe20000410000 */
[----:B------:R-:W-:Y:S02]  /*2680*/  CS2R R124, SRZ ;  /* 0x00000000007c7805 */ /* 0x000fe4000001ff00 */
[----:B------:R-:W-:Y:S01]  /*2690*/  PRMT R112, R112, 0x5410, R113 ;  /* 0x0000541070707816 */ /* 0x000fe20000000071 */
[----:B------:R-:W-:Y:S01]  /*26a0*/  @P1 FMUL.FTZ R125, R134, R115 ;  /* 0x00000073867d1220 */ /* 0x000fe20000410000 */
[----:B------:R-:W-:Y:S02]  /*26b0*/  F2FP.F16.F32.PACK_AB R115, RZ, R128 ;  /* 0x00000080ff73723e */ /* 0x000fe400000000ff */
[----:B------:R-:W-:Y:S01]  /*26c0*/  F2FP.F16.F32.PACK_AB R134, RZ, R127 ;  /* 0x0000007fff86723e */ /* 0x000fe200000000ff */
[----:B----4-:R-:W-:Y:S01]  /*26d0*/  @P1 FMUL.FTZ R135, R135, R136 ;  /* 0x0000008887871220 */ /* 0x010fe20000410000 */
[----:B------:R-:W-:-:S02]  /*26e0*/  F2FP.F16.F32.PACK_AB R136, RZ, R125 ;  /* 0x0000007dff88723e */ /* 0x000fc400000000ff */
[----:B------:R-:W-:Y:S01]  /*26f0*/  PRMT R113, R114, 0x5410, R115 ;  /* 0x0000541072717816 */ /* 0x000fe20000000073 */
[----:B------:R-:W-:Y:S01]  /*2700*/  @P1 FMUL.FTZ R124, R135, R138 ;  /* 0x0000008a877c1220 */ /* 0x000fe20000410000 */
[----:B------:R-:W-:-:S04]  /*2710*/  F2FP.F16.F32.PACK_AB R135, RZ, R126 ;  /* 0x0000007eff87723e */ /* 0x000fc800000000ff */
[----:B------:R-:W-:Y:S02]  /*2720*/  F2FP.F16.F32.PACK_AB R137, RZ, R124 ;  /* 0x0000007cff89723e */ /* 0x000fe400000000ff */
[----:B------:R-:W-:Y:S02]  /*2730*/  PRMT R114, R134, 0x5410, R135 ;  /* 0x0000541086727816 */ /* 0x000fe40000000087 */
[----:B------:R-:W-:-:S07]  /*2740*/  PRMT R115, R136, 0x5410, R137 ;  /* 0x0000541088737816 */ /* 0x000fce0000000089 */
.L_x_4972:
[----:B------:R-:W0:Y:S01]  /*2750*/  @P1 LDC.64 R136, c[0x0][0x390] ;  /* 0x0000e400ff881b82 */ /* 0x000e220000000a00 */
[----:B------:R-:W-:Y:S01]  /*2760*/  @P1 IADD3 R141, PT, PT, R133, 0x200, RZ ;  /* 0x00000200858d1810 */ /* 0x000fe20007ffe0ff */
[----:B------:R-:W-:Y:S01]  /*2770*/  IMAD.WIDE.U32 R138, R139, 0x10, R120 ;  /* 0x000000108b8a7825 */ /* 0x000fe200078e0078 */
[----:B------:R-:W-:-:S04]  /*2780*/  @P0 IADD3 R143, PT, PT, R132, 0x200, RZ ;  /* 0x00000200848f0810 */ /* 0x000fc80007ffe0ff */
        /* <DEDUP_REMOVED lines=69> */
.L_x_4973:
        /* <DEDUP_REMOVED lines=56> */
.L_x_4974:
[----:B------:R-:W0:Y:S01]  /*2f60*/  @P1 LDC.64 R144, c[0x0][0x390] ;  /* 0x0000e400ff901b82 */ /* 0x000e220000000a00 */
[C---:B------:R-:W-:Y:S02]  /*2f70*/  IADD3 R147, PT, PT, R132.reuse, 0x200, RZ ;  /* 0x0000020084937810 */ /* 0x040fe40007ffe0ff */
[----:B------:R-:W-:Y:S02]  /*2f80*/  @P1 IADD3 R149, PT, PT, R133, 0x280, RZ ;  /* 0x0000028085951810 */ /* 0x000fe40007ffe0ff */
[----:B------:R-:W-:Y:S01]  /*2f90*/  @P0 IADD3 R151, PT, PT, R132, 0x280, RZ ;  /* 0x0000028084970810 */ /* 0x000fe20007ffe0ff */
[----:B------:R-:W-:Y:S02]  /*2fa0*/  IMAD.WIDE.U32 R146, R147, 0x10, R120 ;  /* 0x0000001093927825 */ /* 0x000fe400078e0078 */
[----:B------:R-:W1:Y:S03]  /*2fb0*/  @P0 LDC.64 R142, c[0x0][0x3a0] ;  /* 0x0000e800ff8e0b82 */ /* 0x000e660000000a00 */
[----:B------:R2:W-:Y:S01]  /*2fc0*/  STG.E.128 desc[UR12][R146.64], R112 ;  /* 0x0000007092007986 */ /* 0x0005e2000c101d0c */
[----:B0-----:R-:W-:-:S05]  /*2fd0*/  @P1 IMAD.WIDE.U32 R144, R149, 0x10, R144 ;  /* 0x0000001095901825 */ /* 0x001fca00078e0090 */
[----:B------:R2:W5:Y:S01]  /*2fe0*/  @P1 LDG.E.128 R24, desc[UR12][R144.64] ;  /* 0x0000000c90181981 */ /* 0x000562000c1e1d00 */
[----:B-1----:R-:W-:-:S05]  /*2ff0*/  @P0 IMAD.WIDE.U32 R142, R151, 0x10, R142 ;  /* 0x00000010978e0825 */ /* 0x002fca00078e008e */
[----:B------:R2:W5:Y:S01]  /*3000*/  @P0 LDG.E.128 R20, desc[UR12][R142.64] ;  /* 0x0000000c8e140981 */ /* 0x000562000c1e1d00 */
[----:B------:R-:W-:Y:S05]  /*3010*/  @!P0 BRA `(.L_x_4975) ;  /* 0x0000000000f88947 */ /* 0x000fea0003800000 */
[----:B------:R-:W-:Y:S01]  /*3020*/  ISETP.LT.AND P2, PT, RZ, UR18, PT ;  /* 0x00000012ff007c0c */ /* 0x000fe2000bf41270 */
[--C-:B-----5:R-:W-:Y:S02]  /*3030*/  HADD2.F32 R149, -RZ, R20.reuse.H0_H0 ;  /* 0x20000014ff957230 */ /* 0x120fe40000004100 */
[----:B------:R-:W-:Y:S02]  /*3040*/  HADD2.F32 R148, -RZ, R20.H1_H1 ;  /* 0x30000014ff947230 */ /* 0x000fe40000004100 */
[--C-:B--2---:R-:W-:Y:S02]  /*3050*/  HADD2.F32 R147, -RZ, R21.reuse.H0_H0 ;  /* 0x20000015ff937230 */ /* 0x104fe40000004100 */
[----:B------:R-:W-:Y:S02]  /*3060*/  HADD2.F32 R146, -RZ, R21.H1_H1 ;  /* 0x30000015ff927230 */ /* 0x000fe40000004100 */
[----:B------:R-:W-:-:S04]  /*3070*/  HADD2.F32 R145, -RZ, R22.H0_H0 ;  /* 0x20000016ff917230 */ /* 0x000fc80000004100 */
        /* <DEDUP_REMOVED lines=11> */
[----:B-1----:R-:W-:Y:S01]  /*3130*/  @P2 FMUL.FTZ R115, R115, R142 ;  /* 0x0000008e73732220 */ /* 0x002fe20000410000 */
[----:B------:R-:W-:Y:S02]  /*3140*/  @P2 HADD2.F32 R142, -RZ, R25.H0_H0 ;  /* 0x20000019ff8e2230 */ /* 0x000fe40000004100 */
[----:B------:R-:W-:Y:S02]  /*3150*/  @P2 HADD2.F32 R112, -RZ, R33.H0_H0 ;  /* 0x20000021ff702230 */ /* 0x000fe40000004100 */
[----:B------:R-:W-:Y:S01]  /*3160*/  @P2 FFMA.FTZ R148, R115, R113, R148 ;  /* 0x0000007173942223 */ /* 0x000fe20000010094 */
[----:B------:R-:W-:Y:S01]  /*3170*/  @P2 HADD2.F32 R113, -RZ, R25.H1_H1 ;  /* 0x30000019ff712230 */ /* 0x000fe20000004100 */
[----:B------:R-:W1:Y:S01]  /*3180*/  @P2 LDC R150, c[0x0][0x40c] ;  /* 0x00010300ff962b82 */ /* 0x000e620000000800 */
[----:B--2---:R-:W-:Y:S01]  /*3190*/  @P2 FMUL.FTZ R142, R142, R143 ;  /* 0x0000008f8e8e2220 */ /* 0x004fe20000410000 */
[----:B------:R-:W-:-:S02]  /*31a0*/  @P2 HADD2.F32 R114, -RZ, R26.H0_H0 ;  /* 0x2000001aff722230 */ /* 0x000fc40000004100 */
[----:B------:R-:W-:Y:S02]  /*31b0*/  HADD2.F32 R143, -RZ, R23.H0_H0 ;  /* 0x20000017ff8f7230 */ /* 0x000fe40000004100 */
[----:B------:R-:W-:Y:S01]  /*31c0*/  @P2 FFMA.FTZ R147, R142, R112, R147 ;  /* 0x000000708e932223 */ /* 0x000fe20000010093 */
[----:B------:R-:W-:Y:S01]  /*31d0*/  @P2 HADD2.F32 R112, -RZ, R33.H1_H1 ;  /* 0x30000021ff702230 */ /* 0x000fe20000004100 */
[----:B------:R-:W2:Y:S01]  /*31e0*/  @P2 LDC R115, c[0x0][0x40c] ;  /* 0x00010300ff732b82 */ /* 0x000ea20000000800 */
[----:B----4-:R-:W-:Y:S01]  /*31f0*/  @P2 FMUL.FTZ R113, R113, R144 ;  /* 0x0000009071712220 */ /* 0x010fe20000410000 */
[----:B------:R-:W-:Y:S02]  /*3200*/  HADD2.F32 R144, -RZ, R22.H1_H1 ;  /* 0x30000016ff907230 */ /* 0x000fe40000004100 */
[----:B------:R-:W-:Y:S02]  /*3210*/  HADD2.F32 R142, -RZ, R23.H1_H1 ;  /* 0x30000017ff8e7230 */ /* 0x000fe40000004100 */
[----:B------:R-:W-:Y:S01]  /*3220*/  @P2 FFMA.FTZ R146, R113, R112, R146 ;  /* 0x0000007071922223 */ /* 0x000fe20000010092 */
[----:B------:R-:W-:Y:S01]  /*3230*/  @P2 HADD2.F32 R112, -RZ, R34.H0_H0 ;  /* 0x20000022ff702230 */ /* 0x000fe20000004100 */
[----:B------:R-:W4:Y:S01]  /*3240*/  @P2 LDC R152, c[0x0][0x40c] ;  /* 0x00010300ff982b82 */ /* 0x000f220000000800 */
[----:B0-----:R-:W-:Y:S01]  /*3250*/  @P2 FMUL.FTZ R114, R114, R151 ;  /* 0x0000009772722220 */ /* 0x001fe20000410000 */
[----:B------:R-:W-:-:S03]  /*3260*/  @P2 HADD2.F32 R113, -RZ, R26.H1_H1 ;  /* 0x3000001aff712230 */ /* 0x000fc60000004100 */
[----:B------:R-:W-:Y:S01]  /*3270*/  @P2 FFMA.FTZ R145, R114, R112, R145 ;  /* 0x0000007072912223 */ /* 0x000fe20000010091 */
[----:B------:R-:W-:Y:S02]  /*3280*/  @P2 HADD2.F32 R112, -RZ, R34.H1_H1 ;  /* 0x30000022ff702230 */ /* 0x000fe40000004100 */
[----:B-1----:R-:W-:Y:S01]  /*3290*/  @P2 FMUL.FTZ R113, R113, R150 ;  /* 0x0000009671712220 */ /* 0x002fe20000410000 */
[----:B------:R-:W-:Y:S01]  /*32a0*/  @P2 HADD2.F32 R114, -RZ, R27.H0_H0 ;  /* 0x2000001bff722230 */ /* 0x000fe20000004100 */
[----:B------:R-:W-:Y:S02]  /*32b0*/  F2FP.F16.F32.PACK_AB R150, RZ, R146 ;  /* 0x00000092ff96723e */ /* 0x000fe400000000ff */
[----:B------:R-:W-:Y:S01]  /*32c0*/  @P2 FFMA.FTZ R144, R113, R112, R144 ;  /* 0x0000007071902223 */ /* 0x000fe20000010090 */
[----:B------:R-:W-:Y:S01]  /*32d0*/  @P2 HADD2.F32 R112, -RZ, R35.H0_H0 ;  /* 0x20000023ff702230 */ /* 0x000fe20000004100 */
[----:B------:R-:W-:Y:S01]  /*32e0*/  F2FP.F16.F32.PACK_AB R151, RZ, R145 ;  /* 0x00000091ff97723e */ /* 0x000fe200000000ff */
[----:B------:R-:W-:-:S02]  /*32f0*/  @P2 HADD2.F32 R113, -RZ, R27.H1_H1 ;  /* 0x3000001bff712230 */ /* 0x000fc40000004100 */
[----:B--2---:R-:W-:-:S04]  /*3300*/  @P2 FMUL.FTZ R114, R114, R115 ;  /* 0x0000007372722220 */ /* 0x004fc80000410000 */
[----:B------:R-:W-:Y:S01]  /*3310*/  @P2 FFMA.FTZ R143, R114, R112, R143 ;  /* 0x00000070728f2223 */ /* 0x000fe2000001008f */
[----:B------:R-:W-:Y:S01]  /*3320*/  @P2 HADD2.F32 R112, -RZ, R35.H1_H1 ;  /* 0x30000023ff702230 */ /* 0x000fe20000004100 */
[----:B------:R-:W-:Y:S01]  /*3330*/  F2FP.F16.F32.PACK_AB R114, RZ, R147 ;  /* 0x00000093ff72723e */ /* 0x000fe200000000ff */
[----:B----4-:R-:W-:Y:S01]  /*3340*/  @P2 FMUL.FTZ R113, R113, R152 ;  /* 0x0000009871712220 */ /* 0x010fe20000410000 */
[----:B------:R-:W-:Y:S02]  /*3350*/  F2FP.F16.F32.PACK_AB R152, RZ, R144 ;  /* 0x00000090ff98723e */ /* 0x000fe400000000ff */
[----:B------:R-:W-:Y:S01]  /*3360*/  F2FP.F16.F32.PACK_AB R153, RZ, R143 ;  /* 0x0000008fff99723e */ /* 0x000fe200000000ff */
[----:B------:R-:W-:Y:S01]  /*3370*/  @P2 FFMA.FTZ R142, R113, R112, R142 ;  /* 0x00000070718e2223 */ /* 0x000fe2000001008e */
        /* <DEDUP_REMOVED lines=8> */
.L_x_4975:
[----:B--2---:R-:W0:Y:S01]  /*3400*/  @P1 LDC R113, c[0x0][0x40c] ;  /* 0x00010300ff711b82 */ /* 0x004e220000000800 */
[--C-:B-----5:R-:W-:Y:S01]  /*3410*/  @P1 HADD2.F32 R112, -RZ, R24.reuse.H0_H0 ;  /* 0x20000018ff701230 */ /* 0x120fe20000004100 */
[----:B------:R-:W-:Y:S01]  /*3420*/  CS2R R148, SRZ ;  /* 0x0000000000947805 */ /* 0x000fe2000001ff00 */
[----:B------:R-:W-:Y:S01]  /*3430*/  @P1 HADD2.F32 R142, -RZ, R25.H0_H0 ;  /* 0x20000019ff8e1230 */ /* 0x000fe20000004100 */
[----:B------:R-:W-:Y:S01]  /*3440*/  CS2R R146, SRZ ;  /* 0x0000000000927805 */ /* 0x000fe2000001ff00 */
[----:B------:R-:W-:-:S03]  /*3450*/  @P1 HADD2.F32 R114, -RZ, R24.H1_H1 ;  /* 0x30000018ff721230 */ /* 0x000fc60000004100 */
[----:B------:R-:W1:Y:S08]  /*3460*/  @P1 LDC R143, c[0x0][0x40c] ;  /* 0x00010300ff8f1b82 */ /* 0x000e700000000800 */
        /* <DEDUP_REMOVED lines=8> */
[----:B------:R-:W-:-:S04]  /*34f0*/  @P1 HADD2.F32 R112, -RZ, R25.H1_H1 ;  /* 0x30000019ff701230 */ /* 0x000fc80000004100 */
[----:B------:R-:W1:Y:S01]  /*3500*/  @P1 LDC R144, c[0x0][0x40c] ;  /* 0x00010300ff901b82 */ /* 0x000e620000000800 */
[----:B--2---:R-:W-:Y:S01]  /*3510*/  @P1 FMUL.FTZ R114, R114, R115 ;  /* 0x0000007372721220 */ /* 0x004fe20000410000 */
[----:B------:R-:W-:-:S03]  /*3520*/  @P1 HADD2.F32 R115, -RZ, R33.H0_H0 ;  /* 0x20000021ff731230 */ /* 0x000fc60000004100 */
[----:B------:R-:W-:Y:S01]  /*3530*/  @P1 FMUL.FTZ R148, R114, R113 ;  /* 0x0000007172941220 */ /* 0x000fe20000410000 */
[----:B------:R-:W-:Y:S02]  /*3540*/  @P1 HADD2.F32 R113, -RZ, R33.H1_H1 ;  /* 0x30000021ff711230 */ /* 0x000fe40000004100 */
[----:B------:R-:W-:Y:S01]  /*3550*/  @P1 FMUL.FTZ R147, R142, R115 ;  /* 0x000000738e931220 */ /* 0x000fe20000410000 */
[----:B------:R-:W2:Y:S01]  /*3560*/  @P1 LDC R143, c[0x0][0x40c] ;  /* 0x00010300ff8f1b82 */ /* 0x000ea20000000800 */
[----:B----4-:R-:W-:Y:S01]  /*3570*/  @P1 FMUL.FTZ R112, R112, R145 ;  /* 0x0000009170701220 */ /* 0x010fe20000410000 */
[--C-:B------:R-:W-:Y:S02]  /*3580*/  @P1 HADD2.F32 R114, -RZ, R26.reuse.H0_H0 ;  /* 0x2000001aff721230 */ /* 0x100fe40000004100 */
[----:B------:R-:W-:Y:S02]  /*3590*/  @P1 HADD2.F32 R115, -RZ, R26.H1_H1 ;  /* 0x3000001aff731230 */ /* 0x000fe40000004100 */
[----:B------:R-:W-:Y:S01]  /*35a0*/  @P1 FMUL.FTZ R146, R112, R113 ;  /* 0x0000007170921220 */ /* 0x000fe20000410000 */
[--C-:B------:R-:W-:Y:S01]  /*35b0*/  @P1 HADD2.F32 R113, -RZ, R34.reuse.H0_H0 ;  /* 0x20000022ff711230 */ /* 0x100fe20000004100 */
[----:B------:R-:W4:Y:S01]  /*35c0*/  @P1 LDC R153, c[0x0][0x40c] ;  /* 0x00010300ff991b82 */ /* 0x000f220000000800 */
[----:B0-----:R-:W-:Y:S01]  /*35d0*/  @P1 FMUL.FTZ R114, R114, R151 ;  /* 0x0000009772721220 */ /* 0x001fe20000410000 */
[----:B------:R-:W-:-:S02]  /*35e0*/  @P1 HADD2.F32 R112, -RZ, R34.H1_H1 ;  /* 0x30000022ff701230 */ /* 0x000fc40000004100 */
[--C-:B------:R-:W-:Y:S02]  /*35f0*/  @P1 HADD2.F32 R142, -RZ, R27.reuse.H0_H0 ;  /* 0x2000001bff8e1230 */ /* 0x100fe40000004100 */
[----:B-1----:R-:W-:Y:S01]  /*3600*/  @P1 FMUL.FTZ R115, R115, R144 ;  /* 0x0000009073731220 */ /* 0x002fe20000410000 */
[----:B------:R-:W-:Y:S02]  /*3610*/  CS2R R144, SRZ ;  /* 0x0000000000907805 */ /* 0x000fe4000001ff00 */
[----:B------:R-:W-:Y:S01]  /*3620*/  @P1 FMUL.FTZ R145, R114, R113 ;  /* 0x0000007172911220 */ /* 0x000fe20000410000 */
[----:B------:R-:W-:Y:S02]  /*3630*/  @P1 HADD2.F32 R114, -RZ, R27.H1_H1 ;  /* 0x3000001bff721230 */ /* 0x000fe40000004100 */
[----:B------:R-:W-:Y:S01]  /*3640*/  @P1 FMUL.FTZ R144, R115, R112 ;  /* 0x0000007073901220 */ /* 0x000fe20000410000 */
[--C-:B------:R-:W-:Y:S02]  /*3650*/  @P1 HADD2.F32 R113, -RZ, R35.reuse.H0_H0 ;  /* 0x20000023ff711230 */ /* 0x100fe40000004100 */
[----:B------:R-:W-:-:S02]  /*3660*/  @P1 HADD2.F32 R115, -RZ, R35.H1_H1 ;  /* 0x30000023ff731230 */ /* 0x000fc40000004100 */
[----:B--2---:R-:W-:Y:S01]  /*3670*/  @P1 FMUL.FTZ R112, R142, R143 ;  /* 0x0000008f8e701220 */ /* 0x004fe20000410000 */
[----:B------:R-:W-:Y:S02]  /*3680*/  CS2R R142, SRZ ;  /* 0x00000000008e7805 */ /* 0x000fe4000001ff00 */
[----:B------:R-:W-:Y:S01]  /*3690*/  F2FP.F16.F32.PACK_AB R150, RZ, R145 ;  /* 0x00000091ff96723e */ /* 0x000fe200000000ff */
[----:B------:R-:W-:Y:S01]  /*36a0*/  @P1 FMUL.FTZ R143, R112, R113 ;  /* 0x00000071708f1220 */ /* 0x000fe20000410000 */
[----:B------:R-:W-:Y:S01]  /*36b0*/  F2FP.F16.F32.PACK_AB R112, RZ, R149 ;  /* 0x00000095ff70723e */ /* 0x000fe200000000ff */
[----:B----4-:R-:W-:Y:S01]  /*36c0*/  @P1 FMUL.FTZ R114, R114, R153 ;  /* 0x0000009972721220 */ /* 0x010fe20000410000 */
[----:B------:R-:W-:Y:S02]  /*36d0*/  F2FP.F16.F32.PACK_AB R113, RZ, R148 ;  /* 0x00000094ff71723e */ /* 0x000fe400000000ff */
[----:B------:R-:W-:Y:S01]  /*36e0*/  F2FP.F16.F32.PACK_AB R151, RZ, R144 ;  /* 0x00000090ff97723e */ /* 0x000fe200000000ff */
[----:B------:R-:W-:Y:S01]  /*36f0*/  @P1 FMUL.FTZ R142, R114, R115 ;  /* 0x00000073728e1220 */ /* 0x000fe20000410000 */
[----:B------:R-:W-:-:S02]  /*3700*/  F2FP.F16.F32.PACK_AB R114, RZ, R147 ;  /* 0x00000093ff72723e */ /* 0x000fc400000000ff */
[----:B------:R-:W-:Y:S02]  /*3710*/  F2FP.F16.F32.PACK_AB R115, RZ, R146 ;  /* 0x00000092ff73723e */ /* 0x000fe400000000ff */
[----:B------:R-:W-:Y:S02]  /*3720*/  F2FP.F16.F32.PACK_AB R152, RZ, R143 ;  /* 0x0000008fff98723e */ /* 0x000fe400000000ff */
[----:B------:R-:W-:Y:S02]  /*3730*/  F2FP.F16.F32.PACK_AB R153, RZ, R142 ;  /* 0x0000008eff99723e */ /* 0x000fe400000000ff */
[----:B------:R-:W-:Y:S02]  /*3740*/  PRMT R112, R112, 0x5410, R113 ;  /* 0x0000541070707816 */ /* 0x000fe40000000071 */
[----:B------:R-:W-:Y:S02]  /*3750*/  PRMT R113, R114, 0x5410, R115 ;  /* 0x0000541072717816 */ /* 0x000fe40000000073 */
[----:B------:R-:W-:-:S02]  /*3760*/  PRMT R114, R150, 0x5410, R151 ;  /* 0x0000541096727816 */ /* 0x000fc40000000097 */
[----:B------:R-:W-:-:S07]  /*3770*/  PRMT R115, R152, 0x5410, R153 ;  /* 0x0000541098737816 */ /* 0x000fce0000000099 */
.L_x_4976:
[----:B------:R-:W0:Y:S01]  /*3780*/  @P1 LDC.64 R152, c[0x0][0x390] ;  /* 0x0000e400ff981b82 */ /* 0x000e220000000a00 */
[C---:B------:R-:W-:Y:S02]  /*3790*/  IADD3 R155, PT, PT, R132.reuse, 0x280, RZ ;  /* 0x00000280849b7810 */ /* 0x040fe40007ffe0ff */
[----:B------:R-:W-:Y:S02]  /*37a0*/  @P1 IADD3 R133, PT, PT, R133, 0x300, RZ ;  /* 0x0000030085851810 */ /* 0x000fe40007ffe0ff */
[----:B------:R-:W-:Y:S01]  /*37b0*/  IADD3 R157, PT, PT, R132, 0x300, RZ ;  /* 0x00000300849d7810 */ /* 0x000fe20007ffe0ff */
        /* <DEDUP_REMOVED lines=8> */
[----:B------:R-:W-:Y:S01]  /*3840*/  UISETP.GT.AND UP1, UPT, UR18, URZ, UPT ;  /* 0x000000ff1200728c */ /* 0x000fe2000bf24270 */
[--C-:B--2--5:R-:W-:Y:S02]  /*3850*/  HADD2.F32 R150, -RZ, R20.reuse.H0_H0 ;  /* 0x20000014ff967230 */ /* 0x124fe40000004100 */
[----:B------:R-:W-:Y:S02]  /*3860*/  HADD2.F32 R151, -RZ, R20.H1_H1 ;  /* 0x30000014ff977230 */ /* 0x000fe40000004100 */
[--C-:B------:R-:W-:Y:S01]  /*3870*/  HADD2.F32 R152, -RZ, R21.reuse.H0_H0 ;  /* 0x20000015ff987230 */ /* 0x100fe20000004100 */
[----:B------:R-:W-:Y:S01]  /*3880*/  PLOP3.LUT P0, PT, PT, PT, UP1, 0x80, 0x8 ;  /* 0x000000000008781c */ /* 0x000fe20003f0f018 */
[----:B------:R-:W-:Y:S02]  /*3890*/  HADD2.F32 R153, -RZ, R21.H1_H1 ;  /* 0x30000015ff997230 */ /* 0x000fe40000004100 */
[----:B------:R-:W-:Y:S02]  /*38a0*/  HADD2.F32 R154, -RZ, R22.H0_H0 ;  /* 0x20000016ff9a7230 */ /* 0x000fe40000004100 */
[----:B------:R-:W0:Y:S01]  /*38b0*/  @UP1 LDCU UR4, c[0x0][0x40c] ;  /* 0x00008180ff0417ac */ /* 0x000e220008000800 */
[----:B------:R-:W-:-:S02]  /*38c0*/  HADD2.F32 R155, -RZ, R23.H0_H0 ;  /* 0x20000017ff9b7230 */ /* 0x000fc40000004100 */
[----:B------:R-:W-:Y:S01]  /*38d0*/  HADD2.F32 R156, -RZ, R23.H1_H1 ;  /* 0x30000017ff9c7230 */ /* 0x000fe20000004100 */
[----:B------:R-:W1:Y:S01]  /*38e0*/  @UP1 LDCU UR5, c[0x0][0x40c] ;  /* 0x00008180ff0517ac */ /* 0x000e620008000800 */
[----:B------:R-:W-:Y:S01]  /*38f0*/  HADD2.F32 R157, -RZ, R22.H1_H1 ;  /* 0x30000016ff9d7230 */ /* 0x000fe20000004100 */
[----:B------:R-:W2:Y:S02]  /*3900*/  @UP1 LDCU UR18, c[0x0][0x40c] ;  /* 0x00008180ff1217ac */ /* 0x000ea40008000800 */
[----:B------:R-:W-:Y:S02]  /*3910*/  @P0 HADD2.F32 R113, -RZ, R24.H0_H0 ;  /* 0x20000018ff710230 */ /* 0x000fe40000004100 */
[----:B------:R-:W-:Y:S02]  /*3920*/  @P0 HADD2.F32 R112, -RZ, R28.H0_H0 ;  /* 0x2000001cff700230 */ /* 0x000fe40000004100 */
[----:B------:R-:W-:Y:S02]  /*3930*/  @P0 HADD2.F32 R114, -RZ, R24.H1_H1 ;  /* 0x30000018ff720230 */ /* 0x000fe40000004100 */
[----:B0-----:R-:W-:Y:S01]  /*3940*/  @P0 FMUL.FTZ R113, R113, UR4 ;  /* 0x0000000471710c20 */ /* 0x001fe20008410000 */
[----:B------:R-:W0:Y:S03]  /*3950*/  @UP1 LDCU UR4, c[0x0][0x40c] ;  /* 0x00008180ff0417ac */ /* 0x000e260008000800 */
[----:B------:R-:W-:Y:S01]  /*3960*/  @P0 FFMA.FTZ R150, R113, R112, R150 ;  /* 0x0000007071960223 */ /* 0x000fe20000010096 */
[----:B------:R-:W-:-:S02]  /*3970*/  @P0 HADD2.F32 R112, -RZ, R28.H1_H1 ;  /* 0x3000001cff700230 */ /* 0x000fc40000004100 */
[----:B-1----:R-:W-:Y:S01]  /*3980*/  @P0 FMUL.FTZ R114, R114, UR5 ;  /* 0x0000000572720c20 */ /* 0x002fe20008410000 */
[----:B------:R-:W-:Y:S01]  /*3990*/  @P0 HADD2.F32 R113, -RZ, R25.H0_H0 ;  /* 0x20000019ff710230 */ /* 0x000fe20000004100 */
[----:B------:R-:W1:Y:S02]  /*39a0*/  @UP1 LDCU UR5, c[0x0][0x40c] ;  /* 0x00008180ff0517ac */ /* 0x000e640008000800 */
[----:B------:R-:W-:Y:S01]  /*39b0*/  @P0 FFMA.FTZ R151, R114, R112, R151 ;  /* 0x0000007072970223 */ /* 0x000fe20000010097 */
[----:B------:R-:W-:Y:S02]  /*39c0*/  @P0 HADD2.F32 R112, -RZ, R29.H0_H0 ;  /* 0x2000001dff700230 */ /* 0x000fe40000004100 */
[----:B--2---:R-:W-:-:S04]  /*39d0*/  @P0 FMUL.FTZ R113, R113, UR18 ;  /* 0x0000001271710c20 */ /* 0x004fc80008410000 */
[----:B------:R-:W-:Y:S01]  /*39e0*/  @P0 FFMA.FTZ R152, R113, R112, R152 ;  /* 0x0000007071980223 */ /* 0x000fe20000010098 */
[----:B------:R-:W-:Y:S02]  /*39f0*/  @P0 HADD2.F32 R113, -RZ, R25.H1_H1 ;  /* 0x30000019ff710230 */ /* 0x000fe40000004100 */
[----:B------:R-:W-:-:S03]  /*3a00*/  @P0 HADD2.F32 R112, -RZ, R29.H1_H1 ;  /* 0x3000001dff700230 */ /* 0x000fc60000004100 */
[----:B0-----:R-:W-:Y:S01]  /*3a10*/  @P0 FMUL.FTZ R114, R113, UR4 ;  /* 0x0000000471720c20 */ /* 0x001fe20008410000 */
[----:B------:R-:W0:Y:S03]  /*3a20*/  @UP1 LDCU UR4, c[0x0][0x40c] ;  /* 0x00008180ff0417ac */ /* 0x000e260008000800 */
[----:B------:R-:W-:Y:S01]  /*3a30*/  @P0 FFMA.FTZ R153, R114, R112, R153 ;  /* 0x0000007072990223 */ /* 0x000fe20000010099 */
[----:B------:R-:W-:-:S04]  /*3a40*/  @P0 HADD2.F32 R112, -RZ, R26.H0_H0 ;  /* 0x2000001aff700230 */ /* 0x000fc80000004100 */
[----:B------:R-:W-:Y:S01]  /*3a50*/  F2FP.F16.F32.PACK_AB R132, RZ, R153 ;  /* 0x00000099ff84723e */ /* 0x000fe200000000ff */
[----:B-1----:R-:W-:Y:S01]  /*3a60*/  @P0 FMUL.FTZ R113, R112, UR5 ;  /* 0x0000000570710c20 */ /* 0x002fe20008410000 */
[----:B------:R-:W-:Y:S01]  /*3a70*/  @P0 HADD2.F32 R112, -RZ, R30.H0_H0 ;  /* 0x2000001eff700230 */ /* 0x000fe20000004100 */
[----:B------:R-:W1:Y:S04]  /*3a80*/  @UP1 LDCU UR5, c[0x0][0x40c] ;  /* 0x00008180ff0517ac */ /* 0x000e680008000800 */
[----:B------:R-:W-:Y:S01]  /*3a90*/  @P0 FFMA.FTZ R154, R113, R112, R154 ;  /* 0x00000070719a0223 */ /* 0x000fe2000001009a */
[----:B------:R-:W-:-:S04]  /*3aa0*/  @P0 HADD2.F32 R112, -RZ, R27.H0_H0 ;  /* 0x2000001bff700230 */ /* 0x000fc80000004100 */
[----:B------:R-:W-:Y:S01]  /*3ab0*/  F2FP.F16.F32.PACK_AB R133, RZ, R154 ;  /* 0x0000009aff85723e */ /* 0x000fe200000000ff */
[----:B0-----:R-:W-:Y:S01]  /*3ac0*/  @P0 FMUL.FTZ R114, R112, UR4 ;  /* 0x0000000470720c20 */ /* 0x001fe20008410000 */
[----:B------:R-:W-:Y:S01]  /*3ad0*/  @P0 HADD2.F32 R112, -RZ, R31.H0_H0 ;  /* 0x2000001fff700230 */ /* 0x000fe20000004100 */
[----:B------:R-:W0:Y:S04]  /*3ae0*/  @UP1 LDCU UR4, c[0x0][0x40c] ;  /* 0x00008180ff0417ac */ /* 0x000e280008000800 */
[----:B------:R-:W-:Y:S01]  /*3af0*/  @P0 FFMA.FTZ R155, R114, R112, R155 ;  /* 0x00000070729b0223 */ /* 0x000fe2000001009b */
[----:B------:R-:W-:-:S04]  /*3b00*/  @P0 HADD2.F32 R112, -RZ, R27.H1_H1 ;  /* 0x3000001bff700230 */ /* 0x000fc80000004100 */
[----:B------:R-:W-:Y:S01]  /*3b10*/  F2FP.F16.F32.PACK_AB R159, RZ, R155 ;  /* 0x0000009bff9f723e */ /* 0x000fe200000000ff */
[----:B-1----:R-:W-:Y:S01]  /*3b20*/  @P0 FMUL.FTZ R113, R112, UR5 ;  /* 0x0000000570710c20 */ /* 0x002fe20008410000 */
[----:B------:R-:W-:-:S05]  /*3b30*/  @P0 HADD2.F32 R112, -RZ, R31.H1_H1 ;  /* 0x3000001fff700230 */ /* 0x000fca0000004100 */
[----:B------:R-:W-:Y:S01]  /*3b40*/  @P0 FFMA.FTZ R156, R113, R112, R156 ;  /* 0x00000070719c0223 */ /* 0x000fe2000001009c */
[----:B------:R-:W-:Y:S01]  /*3b50*/  @P0 HADD2.F32 R112, -RZ, R26.H1_H1 ;  /* 0x3000001aff700230 */ /* 0x000fe20000004100 */
[----:B------:R-:W-:-:S03]  /*3b60*/  F2FP.F16.F32.PACK_AB R113, RZ, R151 ;  /* 0x00000097ff71723e */ /* 0x000fc600000000ff */
[----:B------:R-:W-:Y:S01]  /*3b70*/  F2FP.F16.F32.PACK_AB R115, RZ, R156 ;  /* 0x0000009cff73723e */ /* 0x000fe200000000ff */
[----:B0-----:R-:W-:Y:S01]  /*3b80*/  @P0 FMUL.FTZ R114, R112, UR4 ;  /* 0x0000000470720c20 */ /* 0x001fe20008410000 */
[----:B------:R-:W-:Y:S02]  /*3b90*/  @P0 HADD2.F32 R112, -RZ, R30.H1_H1 ;  /* 0x3000001eff700230 */ /* 0x000fe40000004100 */
[----:B------:R-:W-:-:S03]  /*3ba0*/  PRMT R115, R159, 0x5410, R115 ;  /* 0x000054109f737816 */ /* 0x000fc60000000073 */
        /* <DEDUP_REMOVED lines=8> */
.L_x_4977:
[----:B--2---:R-:W0:Y:S01]  /*3c30*/  @P1 LDC R115, c[0x0][0x40c] ;  /* 0x00010300ff731b82 */ /* 0x004e220000000800 */
[--C-:B-----5:R-:W-:Y:S01]  /*3c40*/  @P1 HADD2.F32 R114, -RZ, R24.reuse.H1_H1 ;  /* 0x30000018ff721230 */ /* 0x120fe20000004100 */
[----:B------:R-:W-:Y:S01]  /*3c50*/  CS2R R150, SRZ ;  /* 0x0000000000967805 */ /* 0x000fe2000001ff00 */
[----:B------:R-:W-:Y:S01]  /*3c60*/  @P1 HADD2.F32 R112, -RZ, R24.H0_H0 ;  /* 0x20000018ff701230 */ /* 0x000fe20000004100 */
[----:B------:R-:W-:Y:S02]  /*3c70*/  MOV R152, RZ ;  /* 0x000000ff00987202 */ /* 0x000fe40000000f00 */
[----:B------:R-:W-:Y:S02]  /*3c80*/  CS2R R154, SRZ ;  /* 0x00000000009a7805 */ /* 0x000fe4000001ff00 */
[----:B------:R-:W-:Y:S01]  /*3c90*/  CS2R R156, SRZ ;  /* 0x00000000009c7805 */ /* 0x000fe2000001ff00 */
[----:B------:R-:W1:Y:S08]  /*3ca0*/  @P1 LDC R113, c[0x0][0x40c] ;  /* 0x00010300ff711b82 */ /* 0x000e700000000800 */
[----:B------:R-:W2:Y:S01]  /*3cb0*/  @P1 LDC R133, c[0x0][0x40c] ;  /* 0x00010300ff851b82 */ /* 0x000ea20000000800 */
[----:B0-----:R-:W-:-:S07]  /*3cc0*/  @P1 FMUL.FTZ R114, R114, R115 ;  /* 0x0000007372721220 */ /* 0x001fce0000410000 */
[----:B------:R-:W0:Y:S01]  /*3cd0*/  @P1 LDC R153, c[0x0][0x40c] ;  /* 0x00010300ff991b82 */ /* 0x000e220000000800 */
[----:B------:R-:W-:-:S05]  /*3ce0*/  @P1 HADD2.F32 R115, -RZ, R28.H1_H1 ;  /* 0x3000001cff731230 */ /* 0x000fca0000004100 */
[----:B------:R-:W-:Y:S01]  /*3cf0*/  @P1 FMUL.FTZ R151, R114, R115 ;  /* 0x0000007372971220 */ /* 0x000fe20000410000 */
[----:B-1----:R-:W-:Y:S01]  /*3d00*/  @P1 FMUL.FTZ R112, R112, R113 ;  /* 0x0000007170701220 */ /* 0x002fe20000410000 */
[----:B------:R-:W-:Y:S01]  /*3d10*/  @P1 HADD2.F32 R113, -RZ, R28.H0_H0 ;  /* 0x2000001cff711230 */ /* 0x000fe20000004100 */
[----:B------:R-:W1:Y:S01]  /*3d20*/  @P1 LDC R115, c[0x0][0x40c] ;  /* 0x00010300ff731b82 */ /* 0x000e620000000800 */
[----:B------:R-:W-:-:S03]  /*3d30*/  @P1 HADD2.F32 R114, -RZ, R25.H1_H1 ;  /* 0x30000019ff721230 */ /* 0x000fc60000004100 */
[----:B------:R-:W-:Y:S01]  /*3d40*/  @P1 FMUL.FTZ R150, R112, R113 ;  /* 0x0000007170961220 */ /* 0x000fe20000410000 */
[----:B------:R-:W-:Y:S02]  /*3d50*/  @P1 HADD2.F32 R112, -RZ, R25.H0_H0 ;  /* 0x20000019ff701230 */ /* 0x000fe40000004100 */
[----:B------:R-:W-:-:S03]  /*3d60*/  @P1 HADD2.F32 R113, -RZ, R29.H0_H0 ;  /* 0x2000001dff711230 */ /* 0x000fc60000004100 */
[----:B--2---:R-:W-:Y:S02]  /*3d70*/  @P1 FMUL.FTZ R112, R112, R133 ;  /* 0x0000008570701220 */ /* 0x004fe40000410000 */
[----:B------:R-:W2:Y:S02]  /*3d80*/  @P1 LDC R133, c[0x0][0x40c] ;  /* 0x00010300ff851b82 */ /* 0x000ea40000000800 */
[----:B------:R-:W-:Y:S01]  /*3d90*/  @P1 FMUL.FTZ R152, R112, R113 ;  /* 0x0000007170981220 */ /* 0x000fe20000410000 */
[----:B------:R-:W-:Y:S02]  /*3da0*/  @P1 HADD2.F32 R113, -RZ, R29.H1_H1 ;  /* 0x3000001dff711230 */ /* 0x000fe40000004100 */
[----:B0-----:R-:W-:Y:S01]  /*3db0*/  @P1 FMUL.FTZ R114, R114, R153 ;  /* 0x0000009972721220 */ /* 0x001fe20000410000 */
[----:B------:R-:W-:Y:S02]  /*3dc0*/  @P1 HADD2.F32 R112, -RZ, R26.H0_H0 ;  /* 0x2000001aff701230 */ /* 0x000fe40000004100 */
[----:B------:R-:W-:-:S02]  /*3dd0*/  HFMA2 R153, -RZ, RZ, 0, 0 ;  /* 0x00000000ff997431 */ /* 0x000fc400000001ff */
[----:B------:R-:W-:Y:S01]  /*3de0*/  @P1 FMUL.FTZ R153, R114, R113 ;  /* 0x0000007172991220 */ /* 0x000fe20000410000 */
[----:B------:R-:W-:Y:S01]  /*3df0*/  @P1 HADD2.F32 R113, -RZ, R30.H0_H0 ;  /* 0x2000001eff711230 */ /* 0x000fe20000004100 */
[----:B------:R-:W-:Y:S01]  /*3e00*/  F2FP.F16.F32.PACK_AB R114, RZ, R152 ;  /* 0x00000098ff72723e */ /* 0x000fe200000000ff */
[----:B-1----:R-:W-:Y:S02]  /*3e10*/  @P1 FMUL.FTZ R112, R112, R115 ;  /* 0x0000007370701220 */ /* 0x002fe40000410000 */
[----:B------:R-:W0:Y:S02]  /*3e20*/  @P1 LDC R115, c[0x0][0x40c] ;  /* 0x00010300ff731b82 */ /* 0x000e240000000800 */
[----:B------:R-:W-:Y:S01]  /*3e30*/  @P1 FMUL.FTZ R154, R112, R113 ;  /* 0x00000071709a1220 */ /* 0x000fe20000410000 */
[----:B------:R-:W-:Y:S02]  /*3e40*/  @P1 HADD2.F32 R112, -RZ, R26.H1_H1 ;  /* 0x3000001aff701230 */ /* 0x000fe40000004100 */
[----:B------:R-:W-:-:S02]  /*3e50*/  @P1 HADD2.F32 R113, -RZ, R30.H1_H1 ;  /* 0x3000001eff711230 */ /* 0x000fc40000004100 */
[----:B------:R-:W-:Y:S01]  /*3e60*/  F2FP.F16.F32.PACK_AB R132, RZ, R154 ;  /* 0x0000009aff84723e */ /* 0x000fe200000000ff */
[----:B--2---:R-:W-:Y:S02]  /*3e70*/  @P1 FMUL.FTZ R112, R112, R133 ;  /* 0x0000008570701220 */ /* 0x004fe40000410000 */
[----:B------:R-:W1:Y:S02]  /*3e80*/  @P1 LDC R133, c[0x0][0x40c] ;  /* 0x00010300ff851b82 */ /* 0x000e640000000800 */
[----:B------:R-:W-:Y:S01]  /*3e90*/  @P1 FMUL.FTZ R157, R112, R113 ;  /* 0x00000071709d1220 */ /* 0x000fe20000410000 */
[----:B------:R-:W-:Y:S02]  /*3ea0*/  @P1 HADD2.F32 R112, -RZ, R27.H0_H0 ;  /* 0x2000001bff701230 */ /* 0x000fe40000004100 */
[----:B------:R-:W-:-:S03]  /*3eb0*/  @P1 HADD2.F32 R113, -RZ, R31.H0_H0 ;  /* 0x2000001fff711230 */ /* 0x000fc60000004100 */
[----:B0-----:R-:W-:Y:S01]  /*3ec0*/  @P1 FMUL.FTZ R112, R112, R115 ;  /* 0x0000007370701220 */ /* 0x001fe20000410000 */
[----:B------:R-:W-:-:S03]  /*3ed0*/  F2FP.F16.F32.PACK_AB R115, RZ, R153 ;  /* 0x00000099ff73723e */ /* 0x000fc600000000ff */
[----:B------:R-:W-:Y:S01]  /*3ee0*/  @P1 FMUL.FTZ R155, R112, R113 ;  /* 0x00000071709b1220 */ /* 0x000fe20000410000 */
[----:B------:R-:W-:Y:S02]  /*3ef0*/  @P1 HADD2.F32 R112, -RZ, R27.H1_H1 ;  /* 0x3000001bff701230 */ /* 0x000fe40000004100 */
[----:B------:R-:W-:Y:S02]  /*3f00*/  @P1 HADD2.F32 R113, -RZ, R31.H1_H1 ;  /* 0x3000001fff711230 */ /* 0x000fe40000004100 */
[----:B------:R-:W-:Y:S01]  /*3f10*/  F2FP.F16.F32.PACK_AB R158, RZ, R155 ;  /* 0x0000009bff9e723e */ /* 0x000fe200000000ff */
[----:B-1----:R-:W-:Y:S01]  /*3f20*/  @P1 FMUL.FTZ R112, R112, R133 ;  /* 0x0000008570701220 */ /* 0x002fe20000410000 */
        /* <DEDUP_REMOVED lines=9> */
.L_x_4978:
[----:B------:R-:W-:Y:S01]  /*3fc0*/  FADD.FTZ R133, RZ, R123 ;  /* 0x0000007bff857221 */ /* 0x000fe20000010000 */
[----:B------:R-:W-:Y:S01]  /*3fd0*/  UIMAD UR4, UR7, UR19, URZ ;  /* 0x00000013070472a4 */ /* 0x000fe2000f8e02ff */
[----:B------:R-:W-:Y:S02]  /*3fe0*/  BSSY.RECONVERGENT B0, `(.L_x_4979) ;  /* 0x00000ce000007945 */ /* 0x000fe40003800200 */
[----:B------:R-:W-:Y:S01]  /*3ff0*/  FADD.FTZ R132, R133, R122 ;  /* 0x0000007a85847221 */ /* 0x000fe20000010000 */
[----:B------:R-:W-:-:S03]  /*4000*/  USHF.R.S32.HI UR5, URZ, 0x1f, UR4 ;  /* 0x0000001fff057899 */ /* 0x000fc60008011404 */
[----:B------:R-:W-:Y:S01]  /*4010*/  FADD.FTZ R133, R132, R119 ;  /* 0x0000007784857221 */ /* 0x000fe20000010000 */
[----:B------:R-:W-:-:S03]  /*4020*/  ULEA.HI UR5, UR5, UR4, URZ, 0x3 ;  /* 0x0000000405057291 */ /* 0x000fc6000f8f18ff */
[----:B------:R-:W-:-:S03]  /*4030*/  FADD.FTZ R132, R133, R118 ;  /* 0x0000007685847221 */ /* 0x000fc60000010000 */
[----:B------:R-:W-:Y:S01]  /*4040*/  MOV R162, UR5 ;  /* 0x0000000500a27c02 */ /* 0x000fe20008000f00 */
        /* <DEDUP_REMOVED lines=177> */
[----:B------:R-:W-:-:S04]  /*4b60*/  LEA.HI.SX32 R133, R162, R9, 0x1d ;  /* 0x00000009a2857211 */ /* 0x000fc800078feaff */
[----:B------:R-:W0:Y:S01]  /*4b70*/  SHFL.BFLY PT, R159, R158, 0x2, 0x1f ;  /* 0x0c401f009e9f7f89 */ /* 0x000e2200000e0000 */
[----:B------:R-:W-:-:S05]  /*4b80*/  IADD3 R133, PT, PT, R133, 0x300, RZ ;  /* 0x0000030085857810 */ /* 0x000fca0007ffe0ff */
[----:B------:R-:W-:Y:S01]  /*4b90*/  IMAD.WIDE.U32 R120, R133, 0x10, R120 ;  /* 0x0000001085787825 */ /* 0x000fe200078e0078 */
[----:B------:R-:W-:-:S04]  /*4ba0*/  LOP3.LUT P0, R133, R9, 0x1f, RZ, 0xc0, !PT ;  /* 0x0000001f09857812 */ /* 0x000fc8000780c0ff */
[----:B------:R-:W-:Y:S01]  /*4bb0*/  STG.E.128 desc[UR12][R120.64], R112 ;  /* 0x0000007078007986 */ /* 0x000fe2000c101d0c */
        /* <DEDUP_REMOVED lines=16> */
.L_x_4980:
[----:B---3--:R-:W-:Y:S05]  /*4cc0*/  BSYNC.RECONVERGENT B0 ;  /* 0x0000000000007941 */ /* 0x008fea0003800200 */
.L_x_4979:
[----:B------:R-:W-:Y:S01]  /*4cd0*/  BAR.SYNC.DEFER_BLOCKING 0x0 ;  /* 0x0000000000007b1d */ /* 0x000fe20000010000 */
[----:B0-----:R-:W-:Y:S02]  /*4ce0*/  MOV R133, RZ ;  /* 0x000000ff00857202 */ /* 0x001fe40000000f00 */
[----:B------:R-:W-:-:S03]  /*4cf0*/  CS2R R112, SRZ ;  /* 0x0000000000707805 */ /* 0x000fc6000001ff00 */
[----:B------:R-:W-:Y:S04]  /*4d00*/  BSSY.RECONVERGENT B0, `(.L_x_4981) ;  /* 0x000000a000007945 */ /* 0x000fe80003800200 */
        /* <DEDUP_REMOVED lines=9> */
.L_x_4982:
[----:B------:R-:W-:Y:S05]  /*4da0*/  BSYNC.RECONVERGENT B0 ;  /* 0x0000000000007941 */ /* 0x000fea0003800200 */
.L_x_4981:
        /* <DEDUP_REMOVED lines=22> */
[----:B-1----:R-:W-:-:S03]  /*4f10*/  IADD3 R121, PT, PT, R115, R158, RZ ;  /* 0x0000009e73797210 */ /* 0x002fc60007ffe0ff */
        /* <DEDUP_REMOVED lines=32> */
[----:B------:R-:W-:Y:S01]  /*5120*/  HADD2.F32 R113, -RZ, R108.H0_H0 ;  /* 0x2000006cff717230 */ /* 0x000fe20000004100 */
[----:B------:R-:W-:Y:S01]  /*5130*/  UIADD3 UR4, UPT, UPT, UR6, -0x1, URZ ;  /* 0xffffffff06047890 */ /* 0x000fe2000fffe0ff */
[----:B------:R-:W-:Y:S01]  /*5140*/  HADD2.F32 R115, -RZ, R80.H0_H0 ;  /* 0x20000050ff737230 */ /* 0x000fe20000004100 */
[----:B------:R-:W-:Y:S01]  /*5150*/  R2UR UR18, R121 ;  /* 0x00000000791272ca */ /* 0x000fe200000e0000 */
[--C-:B------:R-:W-:Y:S01]  /*5160*/  HADD2.F32 R120, -RZ, R81.reuse.H0_H0 ;  /* 0x20000051ff787230 */ /* 0x100fe20000004100 */
[----:B------:R-:W-:Y:S01]  /*5170*/  UIMAD UR4, UR4, UR19, URZ ;  /* 0x00000013040472a4 */ /* 0x000fe2000f8e02ff */
[----:B------:R-:W-:Y:S02]  /*5180*/  HADD2.F32 R121, -RZ, R81.H1_H1 ;  /* 0x30000051ff797230 */ /* 0x000fe40000004100 */
[----:B------:R-:W-:Y:S01]  /*5190*/  HADD2.F32 R133, -RZ, R105.H0_H0 ;  /* 0x20000069ff857230 */ /* 0x000fe20000004100 */
[----:B------:R-:W-:-:S04]  /*51a0*/  USHF.R.S32.HI UR5, URZ, 0x1f, UR4 ;  /* 0x0000001fff057899 */ /* 0x000fc80008011404 */
[----:B------:R-:W-:-:S03]  /*51b0*/  ULEA.HI UR5, UR5, UR4, URZ, 0x3 ;  /* 0x0000000405057291 */ /* 0x000fc6000f8f18ff */
        /* <DEDUP_REMOVED lines=9> */
[----:B------:R-:W-:Y:S02]  /*5250*/  HADD2.F32 R113, -RZ, R108.H1_H1 ;  /* 0x3000006cff717230 */ /* 0x000fe40000004100 */
[----:B------:R-:W-:Y:S01]  /*5260*/  FADD.FTZ R116, R116, -UR18 ;  /* 0x8000001274747e21 */ /* 0x000fe20008010000 */
[----:B------:R-:W-:-:S02]  /*5270*/  HADD2.F32 R115, -RZ, R80.H1_H1 ;  /* 0x30000050ff737230 */ /* 0x000fc40000004100 */
[----:B------:R-:W-:Y:S01]  /*5280*/  FADD.FTZ R19, R19, -UR18 ;  /* 0x8000001213137e21 */ /* 0x000fe20008010000 */
[----:B------:R-:W-:Y:S01]  /*5290*/  FADD.FTZ R18, R18, -UR18 ;  /* 0x8000001212127e21 */ /* 0x000fe20008010000 */
[----:B------:R-:W-:Y:S01]  /*52a0*/  FMUL.FTZ R116, R116, UR22 ;  /* 0x0000001674747c20 */ /* 0x000fe20008410000 */
[----:B------:R-:W-:Y:S01]  /*52b0*/  FADD.FTZ R8, R8, -UR18 ;  /* 0x8000001208087e21 */ /* 0x000fe20008010000 */
[----:B------:R-:W-:Y:S01]  /*52c0*/  FFMA.FTZ R119, R122, R113, R115 ;  /* 0x000000717a777223 */ /* 0x000fe20000010073 */
[----:B------:R-:W-:Y:S01]  /*52d0*/  FMUL.FTZ R113, R114, UR22 ;  /* 0x0000001672717c20 */ /* 0x000fe20008410000 */
[--C-:B------:R-:W-:Y:S02]  /*52e0*/  HADD2.F32 R114, -RZ, R109.reuse.H0_H0 ;  /* 0x2000006dff727230 */ /* 0x100fe40000004100 */
[----:B------:R-:W-:Y:S01]  /*52f0*/  FMUL.FTZ R19, R19, UR22 ;  /* 0x0000001613137c20 */ /* 0x000fe20008410000 */
[----:B------:R-:W-:Y:S02]  /*5300*/  HADD2.F32 R115, -RZ, R109.H1_H1 ;  /* 0x3000006dff737230 */ /* 0x000fe40000004100 */
[----:B------:R-:W-:Y:S01]  /*5310*/  FMUL.FTZ R18, R18, UR22 ;  /* 0x0000001612127c20 */ /* 0x000fe20008410000 */
[----:B------:R-:W-:Y:S01]  /*5320*/  F2FP.F16.F32.PACK_AB R112, R119, R112 ;  /* 0x000000707770723e */ /* 0x000fe200000000ff */
[----:B------:R-:W-:Y:S01]  /*5330*/  FFMA.FTZ R113, R113, R114, R120 ;  /* 0x0000007271717223 */ /* 0x000fe20000010078 */
[----:B------:R-:W-:Y:S01]  /*5340*/  FMUL.FTZ R114, R117, UR22 ;  /* 0x0000001675727c20 */ /* 0x000fe20008410000 */
[----:B------:R-:W-:Y:S01]  /*5350*/  FFMA.FTZ R118, R118, R115, R121 ;  /* 0x0000007376767223 */ /* 0x000fe20000010079 */
[----:B------:R-:W-:-:S02]  /*5360*/  HADD2.F32 R115, -RZ, R110.H0_H0 ;  /* 0x2000006eff737230 */ /* 0x000fc40000004100 */
[----:B------:R-:W-:Y:S01]  /*5370*/  FADD.FTZ R132, R6, -UR18 ;  /* 0x8000001206847e21 */ /* 0x000fe20008010000 */
[----:B------:R-:W-:Y:S02]  /*5380*/  HADD2.F32 R117, -RZ, R82.H0_H0 ;  /* 0x20000052ff757230 */ /* 0x000fe40000004100 */
[----:B------:R-:W-:Y:S01]  /*5390*/  FADD.FTZ R4, R4, -UR18 ;  /* 0x8000001204047e21 */ /* 0x000fe20008010000 */
[--C-:B------:R-:W-:Y:S01]  /*53a0*/  HADD2.F32 R120, -RZ, R83.reuse.H0_H0 ;  /* 0x20000053ff787230 */ /* 0x100fe20000004100 */
[----:B------:R-:W-:Y:S01]  /*53b0*/  F2FP.F16.F32.PACK_AB R113, R118, R113 ;  /* 0x000000717671723e */ /* 0x000fe200000000ff */
[----:B------:R-:W-:Y:S02]  /*53c0*/  HADD2.F32 R121, -RZ, R83.H1_H1 ;  /* 0x30000053ff797230 */ /* 0x000fe40000004100 */
[----:B------:R-:W-:Y:S01]  /*53d0*/  FFMA.FTZ R114, R114, R115, R117 ;  /* 0x0000007372727223 */ /* 0x000fe20000010075 */
[----:B------:R-:W-:Y:S02]  /*53e0*/  HADD2.F32 R115, -RZ, R110.H1_H1 ;  /* 0x3000006eff737230 */ /* 0x000fe40000004100 */
[----:B------:R-:W-:Y:S01]  /*53f0*/  FADD.FTZ R5, R5, -UR18 ;  /* 0x8000001205057e21 */ /* 0x000fe20008010000 */
[----:B------:R-:W-:-:S02]  /*5400*/  HADD2.F32 R117, -RZ, R82.H1_H1 ;  /* 0x30000052ff757230 */ /* 0x000fc40000004100 */
[----:B------:R-:W-:Y:S01]  /*5410*/  FMUL.FTZ R4, R4, UR22 ;  /* 0x0000001604047c20 */ /* 0x000fe20008410000 */
[--C-:B------:R-:W-:Y:S02]  /*5420*/  HADD2.F32 R122, -RZ, R76.reuse.H0_H0 ;  /* 0x2000004cff7a7230 */ /* 0x100fe40000004100 */
[----:B------:R-:W-:Y:S01]  /*5430*/  FADD.FTZ R2, R2, -UR18 ;  /* 0x8000001202027e21 */ /* 0x000fe20008010000 */
[----:B------:R-:W-:Y:S02]  /*5440*/  HADD2.F32 R123, -RZ, R76.H1_H1 ;  /* 0x3000004cff7b7230 */ /* 0x000fe40000004100 */
[----:B------:R-:W-:Y:S01]  /*5450*/  FFMA.FTZ R117, R116, R115, R117 ;  /* 0x0000007374757223 */ /* 0x000fe20000010075 */
[--C-:B------:R-:W-:Y:S02]  /*5460*/  HADD2.F32 R116, -RZ, R111.reuse.H0_H0 ;  /* 0x2000006fff747230 */ /* 0x100fe40000004100 */
[----:B------:R-:W-:Y:S01]  /*5470*/  FADD.FTZ R0, R0, -UR18 ;  /* 0x8000001200007e21 */ /* 0x000fe20008010000 */
[----:B------:R-:W-:Y:S01]  /*5480*/  FADD.FTZ R17, R17, -UR18 ;  /* 0x8000001211117e21 */ /* 0x000fe20008010000 */
[----:B------:R-:W-:Y:S01]  /*5490*/  FMUL.FTZ R2, R2, UR22 ;  /* 0x0000001602027c20 */ /* 0x000fe20008410000 */
[----:B------:R-:W-:Y:S01]  /*54a0*/  F2FP.F16.F32.PACK_AB R114, R117, R114 ;  /* 0x000000727572723e */ /* 0x000fe200000000ff */
[----:B------:R-:W-:Y:S01]  /*54b0*/  FFMA.FTZ R115, R19, R116, R120 ;  /* 0x0000007413737223 */ /* 0x000fe20000010078 */
[----:B------:R-:W-:-:S02]  /*54c0*/  HADD2.F32 R19, -RZ, R111.H1_H1 ;  /* 0x3000006fff137230 */ /* 0x000fc40000004100 */
[----:B------:R-:W-:Y:S01]  /*54d0*/  FADD.FTZ R117, R7, -UR18 ;  /* 0x8000001207757e21 */ /* 0x000fe20008010000 */
[----:B------:R-:W-:Y:S01]  /*54e0*/  FMUL.FTZ R7, R8, UR22 ;  /* 0x0000001608077c20 */ /* 0x000fe20008410000 */
[----:B------:R-:W-:Y:S02]  /*54f0*/  HADD2.F32 R120, -RZ, R104.H0_H0 ;  /* 0x20000068ff787230 */ /* 0x000fe40000004100 */
[----:B------:R-:W-:Y:S01]  /*5500*/  FMUL.FTZ R8, R132, UR22 ;  /* 0x0000001684087c20 */ /* 0x000fe20008410000 */
[----:B------:R-:W-:Y:S01]  /*5510*/  FFMA.FTZ R116, R18, R19, R121 ;  /* 0x0000001312747223 */ /* 0x000fe20000010079 */
[----:B------:R-:W-:Y:S01]  /*5520*/  FMUL.FTZ R6, R117, UR22 ;  /* 0x0000001675067c20 */ /* 0x000fe20008410000 */
[----:B------:R-:W0:Y:S01]  /*5530*/  LDC.64 R18, c[0x0][0x428] ;  /* 0x00010a00ff127b82 */ /* 0x000e220000000a00 */
[----:B------:R-:W-:Y:S01]  /*5540*/  FADD.FTZ R117, R3, -UR18 ;  /* 0x8000001203757e21 */ /* 0x000fe20008010000 */
[----:B------:R-:W-:Y:S01]  /*5550*/  FFMA.FTZ R7, R7, R120, R122 ;  /* 0x0000007807077223 */ /* 0x000fe2000001007a */
[----:B------:R-:W-:Y:S01]  /*5560*/  F2FP.F16.F32.PACK_AB R115, R116, R115 ;  /* 0x000000737473723e */ /* 0x000fe200000000ff */
[----:B------:R-:W-:Y:S01]  /*5570*/  HADD2.F32 R120, -RZ, R78.H1_H1 ;  /* 0x3000004eff787230 */ /* 0x000fe20000004100 */
[----:B------:R-:W-:Y:S01]  /*5580*/  MOV R116, UR5 ;  /* 0x0000000500747c02 */ /* 0x000fe20008000f00 */
[----:B------:R-:W-:-:S02]  /*5590*/  HADD2.F32 R121, -RZ, R104.H1_H1 ;  /* 0x30000068ff797230 */ /* 0x000fc40000004100 */
[----:B------:R-:W-:Y:S01]  /*55a0*/  FMUL.FTZ R117, R117, UR22 ;  /* 0x0000001675757c20 */ /* 0x000fe20008410000 */
[----:B------:R-:W-:Y:S01]  /*55b0*/  FMUL.FTZ R3, R5, UR22 ;  /* 0x0000001605037c20 */ /* 0x000fe20008410000 */
[----:B------:R-:W-:Y:S01]  /*55c0*/  LEA.HI.SX32 R116, R116, R9, 0x1d ;  /* 0x0000000974747211 */ /* 0x000fe200078feaff */
        /* <DEDUP_REMOVED lines=9> */
[----:B------:R-:W-:Y:S01]  /*5660*/  FADD.FTZ R130, R130, -UR18 ;  /* 0x8000001282827e21 */ /* 0x000fe20008010000 */
[----:B------:R-:W-:Y:S01]  /*5670*/  FADD.FTZ R131, R131, -UR18 ;  /* 0x8000001283837e21 */ /* 0x000fe20008010000 */
[----:B------:R-:W-:Y:S01]  /*5680*/  FADD.FTZ R128, R128, -UR18 ;  /* 0x8000001280807e21 */ /* 0x000fe20008010000 */
[----:B------:R-:W-:Y:S01]  /*5690*/  FMUL.FTZ R10, R10, UR22 ;  /* 0x000000160a0a7c20 */ /* 0x000fe20008410000 */
[----:B------:R-:W-:Y:S01]  /*56a0*/  FMUL.FTZ R130, R130, UR22 ;  /* 0x0000001682827c20 */ /* 0x000fe20008410000 */
[----:B0-----:R-:W-:-:S04]  /*56b0*/  IMAD.WIDE.U32 R118, R116, 0x10, R18 ;  /* 0x0000001074767825 */ /* 0x001fc800078e0012 */
[----:B------:R-:W-:Y:S01]  /*56c0*/  FADD.FTZ R129, R129, -UR18 ;  /* 0x8000001281817e21 */ /* 0x000fe20008010000 */
[----:B------:R-:W-:Y:S01]  /*56d0*/  FADD.FTZ R127, R127, -UR18 ;  /* 0x800000127f7f7e21 */ /* 0x000fe20008010000 */
[----:B------:R-:W-:Y:S01]  /*56e0*/  FADD.FTZ R126, R126, -UR18 ;  /* 0x800000127e7e7e21 */ /* 0x000fe20008010000 */
[----:B------:R-:W-:Y:S01]  /*56f0*/  HADD2.F32 R122, -RZ, R98.H0_H0 ;  /* 0x20000062ff7a7230 */ /* 0x000fe20000004100 */
        /* <DEDUP_REMOVED lines=12> */
[----:B------:R-:W-:-:S02]  /*57c0*/  HADD2.F32 R134, -RZ, R60.H0_H0 ;  /* 0x2000003cff867230 */ /* 0x000fc40000004100 */
[----:B------:R-:W-:Y:S01]  /*57d0*/  FADD.FTZ R148, R148, -UR18 ;  /* 0x8000001294947e21 */ /* 0x000fe20008010000 */
[----:B------:R-:W-:Y:S01]  /*57e0*/  FADD.FTZ R147, R147, -UR18 ;  /* 0x8000001293937e21 */ /* 0x000fe20008010000 */
[----:B------:R-:W-:Y:S01]  /*57f0*/  FADD.FTZ R146, R146, -UR18 ;  /* 0x8000001292927e21 */ /* 0x000fe20008010000 */
[----:B------:R-:W-:Y:S01]  /*5800*/  FADD.FTZ R145, R145, -UR18 ;  /* 0x8000001291917e21 */ /* 0x000fe20008010000 */
[----:B------:R-:W-:Y:S01]  /*5810*/  FADD.FTZ R144, R144, -UR18 ;  /* 0x8000001290907e21 */ /* 0x000fe20008010000 */
[----:B0-----:R-:W-:Y:S02]  /*5820*/  HADD2.F32 R113, -RZ, R77.H0_H0 ;  /* 0x2000004dff717230 */ /* 0x001fe40000004100 */
[----:B------:R-:W-:Y:S01]  /*5830*/  FMUL.FTZ R146, R146, UR22 ;  /* 0x0000001692927c20 */ /* 0x000fe20008410000 */
[----:B------:R-:W-:Y:S02]  /*5840*/  HADD2.F32 R115, -RZ, R78.H0_H0 ;  /* 0x2000004eff737230 */ /* 0x000fe40000004100 */
[----:B------:R-:W-:Y:S01]  /*5850*/  FADD.FTZ R143, R143, -UR18 ;  /* 0x800000128f8f7e21 */ /* 0x000fe20008010000 */
[----:B------:R-:W-:-:S02]  /*5860*/  HADD2.F32 R118, -RZ, R106.H1_H1 ;  /* 0x3000006aff767230 */ /* 0x000fc40000004100 */
[----:B------:R-:W-:Y:S01]  /*5870*/  FFMA.FTZ R8, R8, R133, R113 ;  /* 0x0000008508087223 */ /* 0x000fe20000010071 */
[----:B------:R-:W-:Y:S02]  /*5880*/  HADD2.F32 R113, -RZ, R106.H0_H0 ;  /* 0x2000006aff717230 */ /* 0x000fe40000004100 */
[----:B------:R-:W-:Y:S01]  /*5890*/  FADD.FTZ R142, R142, -UR18 ;  /* 0x800000128e8e7e21 */ /* 0x000fe20008010000 */
[----:B------:R-:W-:Y:S02]  /*58a0*/  HADD2.F32 R112, -RZ, R105.H1_H1 ;  /* 0x30000069ff707230 */ /* 0x000fe40000004100 */
[----:B------:R-:W-:Y:S01]  /*58b0*/  FADD.FTZ R150, R150, -UR18 ;  /* 0x8000001296967e21 */ /* 0x000fe20008010000 */
[----:B------:R-:W-:Y:S02]  /*58c0*/  HADD2.F32 R114, -RZ, R77.H1_H1 ;  /* 0x3000004dff727230 */ /* 0x000fe40000004100 */
[----:B------:R-:W-:Y:S01]  /*58d0*/  FFMA.FTZ R5, R4, R113, R115 ;  /* 0x0000007104057223 */ /* 0x000fe20000010073 */
        /* <DEDUP_REMOVED lines=10> */
[----:B------:R-:W-:Y:S01]  /*5980*/  FMUL.FTZ R142, R142, UR22 ;  /* 0x000000168e8e7c20 */ /* 0x000fe20008410000 */
[----:B------:R-:W-:Y:S02]  /*5990*/  HADD2.F32 R113, -RZ, R100.H1_H1 ;  /* 0x30000064ff717230 */ /* 0x000fe40000004100 */
[----:B------:R-:W-:Y:S01]  /*59a0*/  FFMA.FTZ R2, R0, R117, R119 ;  /* 0x0000007500027223 */ /* 0x000fe20000010077 */
[----:B------:R-:W-:Y:S01]  /*59b0*/  FFMA.FTZ R0, R112, R121, R123 ;  /* 0x0000007970007223 */ /* 0x000fe2000001007b */
[----:B------:R-:W-:Y:S01]  /*59c0*/  FADD.FTZ R117, R14, -UR18 ;  /* 0x800000120e757e21 */ /* 0x000fe20008010000 */
[--C-:B------:R-:W-:Y:S02]  /*59d0*/  HADD2.F32 R112, -RZ, R101.reuse.H0_H0 ;  /* 0x20000065ff707230 */ /* 0x100fe40000004100 */
[----:B------:R-:W-:Y:S01]  /*59e0*/  FMUL.FTZ R14, R16, UR22 ;  /* 0x00000016100e7c20 */ /* 0x000fe20008410000 */
[----:B------:R-:W-:Y:S02]  /*59f0*/  HADD2.F32 R115, -RZ, R72.H1_H1 ;  /* 0x30000048ff737230 */ /* 0x000fe40000004100 */
[----:B------:R-:W-:Y:S01]  /*5a00*/  FMUL.FTZ R117, R117, UR22 ;  /* 0x0000001675757c20 */ /* 0x000fe20008410000 */
[----:B------:R-:W-:-:S02]  /*5a10*/  HADD2.F32 R118, -RZ, R101.H1_H1 ;  /* 0x30000065ff767230 */ /* 0x000fc40000004100 */
[----:B------:R-:W-:Y:S01]  /*5a20*/  FFMA.FTZ R16, R15, R112, R114 ;  /* 0x000000700f107223 */ /* 0x000fe20000010072 */
[----:B------:R-:W-:Y:S02]  /*5a30*/  HADD2.F32 R120, -RZ, R73.H1_H1 ;  /* 0x30000049ff787230 */ /* 0x000fe40000004100 */
[----:B------:R-:W-:Y:S01]  /*5a40*/  FADD.FTZ R112, R12, -UR18 ;  /* 0x800000120c707e21 */ /* 0x000fe20008010000 */
[----:B------:R-:W-:Y:S01]  /*5a50*/  FFMA.FTZ R14, R14, R113, R115 ;  /* 0x000000710e0e7223 */ /* 0x000fe20000010073 */
[----:B------:R-:W-:Y:S02]  /*5a60*/  HADD2.F32 R113, -RZ, R102.H0_H0 ;  /* 0x20000066ff717230 */ /* 0x000fe40000004100 */
[----:B------:R-:W-:Y:S01]  /*5a70*/  FMUL.FTZ R12, R13, UR22 ;  /* 0x000000160d0c7c20 */ /* 0x000fe20008410000 */
[----:B------:R-:W-:Y:S01]  /*5a80*/  FFMA.FTZ R15, R117, R118, R120 ;  /* 0x00000076750f7223 */ /* 0x000fe20000010078 */
[----:B------:R-:W-:Y:S02]  /*5a90*/  HADD2.F32 R115, -RZ, R74.H0_H0 ;  /* 0x2000004aff737230 */ /* 0x000fe40000004100 */
[----:B------:R-:W-:Y:S01]  /*5aa0*/  FADD.FTZ R117, R11, -UR18 ;  /* 0x800000120b757e21 */ /* 0x000fe20008010000 */
[----:B------:R-:W-:Y:S01]  /*5ab0*/  FMUL.FTZ R11, R112, UR22 ;  /* 0x00000016700b7c20 */ /* 0x000fe20008410000 */
[----:B------:R-:W-:-:S02]  /*5ac0*/  HADD2.F32 R114, -RZ, R102.H1_H1 ;  /* 0x30000066ff727230 */ /* 0x000fc40000004100 */
[----:B------:R-:W-:Y:S01]  /*5ad0*/  FADD.FTZ R152, R152, -UR18 ;  /* 0x8000001298987e21 */ /* 0x000fe20008010000 */
[----:B------:R-:W-:Y:S02]  /*5ae0*/  HADD2.F32 R118, -RZ, R74.H1_H1 ;  /* 0x3000004aff767230 */ /* 0x000fe40000004100 */
[----:B------:R-:W-:Y:S01]  /*5af0*/  FMUL.FTZ R13, R117, UR22 ;  /* 0x00000016750d7c20 */ /* 0x000fe20008410000 */
[----:B------:R-:W-:Y:S02]  /*5b00*/  HADD2.F32 R120, -RZ, R103.H0_H0 ;  /* 0x20000067ff787230 */ /* 0x000fe40000004100 */
[----:B------:R-:W-:Y:S01]  /*5b10*/  FFMA.FTZ R12, R12, R113, R115 ;  /* 0x000000710c0c7223 */ /* 0x000fe20000010073 */
[----:B------:R-:W-:Y:S02]  /*5b20*/  HADD2.F32 R112, -RZ, R75.H0_H0 ;  /* 0x2000004bff707230 */ /* 0x000fe40000004100 */
[----:B------:R-:W-:Y:S01]  /*5b30*/  FFMA.FTZ R11, R11, R114, R118 ;  /* 0x000000720b0b7223 */ /* 0x000fe20000010076 */
[----:B------:R-:W-:-:S02]  /*5b40*/  HADD2.F32 R113, -RZ, R103.H1_H1 ;  /* 0x30000067ff717230 */ /* 0x000fc40000004100 */
[----:B------:R-:W-:Y:S01]  /*5b50*/  FMUL.FTZ R117, R131, UR22 ;  /* 0x0000001683757c20 */ /* 0x000fe20008410000 */
[----:B------:R-:W-:Y:S02]  /*5b60*/  HADD2.F32 R115, -RZ, R75.H1_H1 ;  /* 0x3000004bff737230 */ /* 0x000fe40000004100 */
        /* <DEDUP_REMOVED lines=11> */
[----:B------:R-:W-:Y:S02]  /*5c20*/  HADD2.F32 R115, -RZ, R69.H0_H0 ;  /* 0x20000045ff737230 */ /* 0x000fe40000004100 */
[----:B------:R-:W-:Y:S01]  /*5c30*/  FFMA.FTZ R117, R117, R112, R114 ;  /* 0x0000007075757223 */ /* 0x000fe20000010072 */
[----:B------:R-:W-:-:S02]  /*5c40*/  HADD2.F32 R128, -RZ, R70.H0_H0 ;  /* 0x20000046ff807230 */ /* 0x000fc40000004100 */
[----:B------:R-:W-:Y:S01]  /*5c50*/  FMUL.FTZ R121, R127, UR22 ;  /* 0x000000167f797c20 */ /* 0x000fe20008410000 */
[----:B------:R-:W-:Y:S02]  /*5c60*/  HADD2.F32 R112, -RZ, R97.H1_H1 ;  /* 0x30000061ff707230 */ /* 0x000fe40000004100 */
[----:B------:R-:W-:Y:S01]  /*5c70*/  FFMA.FTZ R120, R120, R113, R115 ;  /* 0x0000007178787223 */ /* 0x000fe20000010073 */
[----:B------:R-:W-:Y:S02]  /*5c80*/  HADD2.F32 R114, -RZ, R69.H1_H1 ;  /* 0x30000045ff727230 */ /* 0x000fe40000004100 */
[----:B------:R-:W-:Y:S01]  /*5c90*/  FFMA.FTZ R121, R121, R122, R128 ;  /* 0x0000007a79797223 */ /* 0x000fe20000010080 */
[----:B------:R-:W-:Y:S02]  /*5ca0*/  HADD2.F32 R113, -RZ, R98.H1_H1 ;  /* 0x30000062ff717230 */ /* 0x000fe40000004100 */
[----:B------:R-:W-:Y:S01]  /*5cb0*/  FMUL.FTZ R122, R126, UR22 ;  /* 0x000000167e7a7c20 */ /* 0x000fe20008410000 */
[----:B------:R-:W-:-:S02]  /*5cc0*/  HADD2.F32 R115, -RZ, R70.H1_H1 ;  /* 0x30000046ff737230 */ /* 0x000fc40000004100 */
[----:B------:R-:W-:Y:S01]  /*5cd0*/  FFMA.FTZ R119, R119, R112, R114 ;  /* 0x0000007077777223 */ /* 0x000fe20000010072 */
[----:B------:R-:W-:Y:S02]  /*5ce0*/  HADD2.F32 R123, -RZ, R99.H0_H0 ;  /* 0x20000063ff7b7230 */ /* 0x000fe40000004100 */
[----:B------:R-:W-:Y:S01]  /*5cf0*/  FADD.FTZ R112, R124, -UR18 ;  /* 0x800000127c707e21 */ /* 0x000fe20008010000 */
[----:B------:R-:W-:Y:S02]  /*5d00*/  HADD2.F32 R127, -RZ, R71.H0_H0 ;  /* 0x20000047ff7f7230 */ /* 0x000fe40000004100 */
[----:B------:R-:W-:Y:S01]  /*5d10*/  FMUL.FTZ R124, R125, UR22 ;  /* 0x000000167d7c7c20 */ /* 0x000fe20008410000 */
        /* <DEDUP_REMOVED lines=8> */
[----:B------:R-:W-:Y:S01]  /*5da0*/  FMUL.FTZ R112, R112, UR22 ;  /* 0x0000001670707c20 */ /* 0x000fe20008410000 */
[----:B------:R-:W-:Y:S02]  /*5db0*/  HADD2.F32 R129, -RZ, R99.H1_H1 ;  /* 0x30000063ff817230 */ /* 0x000fe40000004100 */
[----:B------:R-:W-:Y:S01]  /*5dc0*/  FFMA.FTZ R126, R126, R113, R115 ;  /* 0x000000717e7e7223 */ /* 0x000fe20000010073 */
[----:B------:R-:W-:-:S02]  /*5dd0*/  HADD2.F32 R125, -RZ, R71.H1_H1 ;  /* 0x30000047ff7d7230 */ /* 0x000fc40000004100 */
[----:B------:R-:W-:Y:S01]  /*5de0*/  FFMA.FTZ R127, R127, R128, R130 ;  /* 0x000000807f7f7223 */ /* 0x000fe20000010082 */
[----:B------:R-:W-:Y:S02]  /*5df0*/  HADD2.F32 R113, -RZ, R93.H1_H1 ;  /* 0x3000005dff717230 */ /* 0x000fe40000004100 */
[----:B------:R-:W-:Y:S01]  /*5e00*/  FMUL.FTZ R128, R138, UR22 ;  /* 0x000000168a807c20 */ /* 0x000fe20008410000 */
[----:B------:R-:W-:Y:S02]  /*5e10*/  HADD2.F32 R115, -RZ, R65.H1_H1 ;  /* 0x30000041ff737230 */ /* 0x000fe40000004100 */
[----:B------:R-:W-:Y:S01]  /*5e20*/  FFMA.FTZ R123, R112, R129, R125 ;  /* 0x00000081707b7223 */ /* 0x000fe2000001007d */
[----:B------:R-:W-:Y:S02]  /*5e30*/  HADD2.F32 R112, -RZ, R92.H1_H1 ;  /* 0x3000005cff707230 */ /* 0x000fe40000004100 */
[----:B------:R-:W-:Y:S01]  /*5e40*/  FMUL.FTZ R125, R140, UR22 ;  /* 0x000000168c7d7c20 */ /* 0x000fe20008410000 */
[----:B------:R-:W-:-:S02]  /*5e50*/  HADD2.F32 R114, -RZ, R64.H1_H1 ;  /* 0x30000040ff727230 */ /* 0x000fc40000004100 */
        /* <DEDUP_REMOVED lines=19> */
[----:B------:R-:W-:Y:S01]  /*5f90*/  FMUL.FTZ R134, R148, UR22 ;  /* 0x0000001694867c20 */ /* 0x000fe20008410000 */
[----:B------:R-:W-:Y:S02]  /*5fa0*/  HADD2.F32 R112, -RZ, R95.H0_H0 ;  /* 0x2000005fff707230 */ /* 0x000fe40000004100 */
[----:B------:R-:W-:Y:S01]  /*5fb0*/  FMUL.FTZ R136, R147, UR22 ;  /* 0x0000001693887c20 */ /* 0x000fe20008410000 */
[----:B------:R-:W-:Y:S02]  /*5fc0*/  HADD2.F32 R114, -RZ, R67.H0_H0 ;  /* 0x20000043ff727230 */ /* 0x000fe40000004100 */
[----:B------:R-:W-:Y:S01]  /*5fd0*/  FFMA.FTZ R134, R134, R113, R115 ;  /* 0x0000007186867223 */ /* 0x000fe20000010073 */
[----:B------:R-:W-:-:S02]  /*5fe0*/  HADD2.F32 R135, -RZ, R89.H0_H0 ;  /* 0x20000059ff877230 */ /* 0x000fc40000004100 */
[----:B------:R-:W-:Y:S01]  /*5ff0*/  FMUL.FTZ R138, R145, UR22 ;  /* 0x00000016918a7c20 */ /* 0x000fe20008410000 */
[----:B------:R-:W-:Y:S02]  /*6000*/  HADD2.F32 R137, -RZ, R61.H0_H0 ;  /* 0x2000003dff897230 */ /* 0x000fe40000004100 */
[----:B------:R-:W-:Y:S01]  /*6010*/  FFMA.FTZ R133, R133, R112, R114 ;  /* 0x0000007085857223 */ /* 0x000fe20000010072 */
[----:B------:R-:W-:Y:S02]  /*6020*/  HADD2.F32 R139, -RZ, R89.H1_H1 ;  /* 0x30000059ff8b7230 */ /* 0x000fe40000004100 */
[----:B------:R-:W-:Y:S01]  /*6030*/  FADD.FTZ R153, R153, -UR18 ;  /* 0x8000001299997e21 */ /* 0x000fe20008010000 */
[----:B------:R-:W-:Y:S02]  /*6040*/  HADD2.F32 R141, -RZ, R61.H1_H1 ;  /* 0x3000003dff8d7230 */ /* 0x000fe40000004100 */
[----:B------:R-:W-:Y:S01]  /*6050*/  FFMA.FTZ R136, R136, R135, R137 ;  /* 0x0000008788887223 */ /* 0x000fe20000010089 */
[----:B------:R-:W-:-:S02]  /*6060*/  HADD2.F32 R113, -RZ, R90.H0_H0 ;  /* 0x2000005aff717230 */ /* 0x000fc40000004100 */
[----:B------:R-:W-:Y:S01]  /*6070*/  FMUL.FTZ R137, R144, UR22 ;  /* 0x0000001690897c20 */ /* 0x000fe20008410000 */
        /* <DEDUP_REMOVED lines=29> */
[----:B------:R-:W-:Y:S01]  /*6250*/  FMUL.FTZ R143, R153, UR22 ;  /* 0x00000016998f7c20 */ /* 0x000fe20008410000 */
[----:B------:R-:W-:-:S02]  /*6260*/  HADD2.F32 R112, -RZ, R85.H1_H1 ;  /* 0x30000055ff707230 */ /* 0x000fc40000004100 */
[----:B------:R-:W-:Y:S01]  /*6270*/  FADD.FTZ R156, R156, -UR18 ;  /* 0x800000129c9c7e21 */ /* 0x000fe20008010000 */
[----:B------:R-:W-:Y:S02]  /*6280*/  HADD2.F32 R114, -RZ, R57.H1_H1 ;  /* 0x30000039ff727230 */ /* 0x000fe40000004100 */
[----:B------:R-:W-:Y:S01]  /*6290*/  FFMA.FTZ R144, R144, R113, R115 ;  /* 0x0000007190907223 */ /* 0x000fe20000010073 */
        /* <DEDUP_REMOVED lines=8> */
[----:B------:R-:W-:Y:S01]  /*6320*/  FMUL.FTZ R156, R156, UR22 ;  /* 0x000000169c9c7c20 */ /* 0x000fe20008410000 */
[----:B------:R-:W-:Y:S01]  /*6330*/  HADD2.F32 R151, -RZ, R87.H1_H1 ;  /* 0x30000057ff977230 */ /* 0x000fe20000004100 */
[----:B------:R-:W-:Y:S01]  /*6340*/  F2FP.F16.F32.PACK_AB R114, R4, R5 ;  /* 0x000000050472723e */ /* 0x000fe200000000ff */
[----:B------:R-:W-:Y:S01]  /*6350*/  HADD2.F32 R153, -RZ, R59.H1_H1 ;  /* 0x3000003bff997230 */ /* 0x000fe20000004100 */
[----:B------:R-:W-:Y:S01]  /*6360*/  IADD3 R5, PT, PT, R116, 0x80, RZ ;  /* 0x0000008074057810 */ /* 0x000fe20007ffe0ff */
[----:B------:R-:W-:Y:S01]  /*6370*/  FFMA.FTZ R146, R146, R113, R115 ;  /* 0x0000007192927223 */ /* 0x000fe20000010073 */
[----:B------:R-:W-:Y:S01]  /*6380*/  FFMA.FTZ R148, R148, R147, R149 ;  /* 0x0000009394947223 */ /* 0x000fe20000010095 */
[----:B------:R-:W-:Y:S01]  /*6390*/  F2FP.F16.F32.PACK_AB R113, R3, R8 ;  /* 0x000000080371723e */ /* 0x000fe200000000ff */
[----:B------:R-:W-:Y:S01]  /*63a0*/  FFMA.FTZ R147, R156, R151, R153 ;  /* 0x000000979c937223 */ /* 0x000fe20000010099 */
[----:B------:R-:W-:Y:S01]  /*63b0*/  F2FP.F16.F32.PACK_AB R112, R6, R7 ;  /* 0x000000070670723e */ /* 0x000fe200000000ff */
[----:B------:R-:W-:Y:S01]  /*63c0*/  IMAD.WIDE.U32 R4, R5, 0x10, R18 ;  /* 0x0000001005047825 */ /* 0x000fe200078e0012 */
[----:B------:R-:W-:-:S02]  /*63d0*/  IADD3 R155, PT, PT, R116, 0x100, RZ ;  /* 0x00000100749b7810 */ /* 0x000fc40007ffe0ff */
[C---:B------:R-:W-:Y:S02]  /*63e0*/  IADD3 R153, PT, PT, R116.reuse, 0x180, RZ ;  /* 0x0000018074997810 */ /* 0x040fe40007ffe0ff */
[C---:B------:R-:W-:Y:S01]  /*63f0*/  IADD3 R151, PT, PT, R116.reuse, 0x200, RZ ;  /* 0x0000020074977810 */ /* 0x040fe20007ffe0ff */
[--C-:B------:R-:W-:Y:S01]  /*6400*/  IMAD.WIDE.U32 R154, R155, 0x10, R18.reuse ;  /* 0x000000109b9a7825 */ /* 0x100fe200078e0012 */
[----:B------:R-:W-:Y:S02]  /*6410*/  IADD3 R3, PT, PT, R116, 0x280, RZ ;  /* 0x0000028074037810 */ /* 0x000fe40007ffe0ff */
[----:B------:R-:W-:Y:S01]  /*6420*/  F2FP.F16.F32.PACK_AB R115, R2, R17 ;  /* 0x000000110273723e */ /* 0x000fe200000000ff */
[--C-:B------:R-:W-:Y:S01]  /*6430*/  IMAD.WIDE.U32 R152, R153, 0x10, R18.reuse ;  /* 0x0000001099987825 */ /* 0x100fe200078e0012 */
[----:B------:R-:W-:Y:S02]  /*6440*/  IADD3 R7, PT, PT, R116, 0x300, RZ ;  /* 0x0000030074077810 */ /* 0x000fe40007ffe0ff */
[----:B------:R-:W-:Y:S01]  /*6450*/  F2FP.F16.F32.PACK_AB R122, R122, R121 ;  /* 0x000000797a7a723e */ /* 0x000fe200000000ff */
[----:B------:R-:W-:Y:S01]  /*6460*/  IMAD.WIDE.U32 R150, R151, 0x10, R18 ;  /* 0x0000001097967825 */ /* 0x000fe200078e0012 */
[----:B------:R0:W-:Y:S01]  /*6470*/  STG.E.128 desc[UR12][R4.64], R112 ;  /* 0x0000007004007986 */ /* 0x0001e2000c101d0c */
[----:B------:R-:W-:-:S02]  /*6480*/  F2FP.F16.F32.PACK_AB R6, R11, R12 ;  /* 0x0000000c0b06723e */ /* 0x000fc400000000ff */
[--C-:B------:R-:W-:Y:S01]  /*6490*/  IMAD.WIDE.U32 R2, R3, 0x10, R18.reuse ;  /* 0x0000001003027825 */ /* 0x100fe200078e0012 */
[----:B------:R-:W-:Y:S02]  /*64a0*/  F2FP.F16.F32.PACK_AB R121, R119, R120 ;  /* 0x000000787779723e */ /* 0x000fe400000000ff */
[----:B------:R-:W-:Y:S01]  /*64b0*/  F2FP.F16.F32.PACK_AB R123, R123, R124 ;  /* 0x0000007c7b7b723e */ /* 0x000fe200000000ff */
[----:B------:R-:W-:Y:S01]  /*64c0*/  IMAD.WIDE.U32 R18, R7, 0x10, R18 ;  /* 0x0000001007127825 */ /* 0x000fe200078e0012 */
[----:B------:R-:W-:Y:S02]  /*64d0*/  F2FP.F16.F32.PACK_AB R7, R118, R13 ;  /* 0x0000000d7607723e */ /* 0x000fe400000000ff */
[----:B------:R-:W-:Y:S02]  /*64e0*/  F2FP.F16.F32.PACK_AB R120, R10, R117 ;  /* 0x000000750a78723e */ /* 0x000fe400000000ff */
[----:B------:R-:W-:Y:S02]  /*64f0*/  F2FP.F16.F32.PACK_AB R138, R137, R138 ;  /* 0x0000008a898a723e */ /* 0x000fe400000000ff */
[----:B------:R-:W-:-:S02]  /*6500*/  F2FP.F16.F32.PACK_AB R13, R128, R127 ;  /* 0x0000007f800d723e */ /* 0x000fc400000000ff */
[----:B------:R-:W-:Y:S02]  /*6510*/  F2FP.F16.F32.PACK_AB R12, R125, R126 ;  /* 0x0000007e7d0c723e */ /* 0x000fe400000000ff */
[----:B0-----:R-:W-:Y:S02]  /*6520*/  F2FP.F16.F32.PACK_AB R5, R15, R16 ;  /* 0x000000100f05723e */ /* 0x001fe400000000ff */
        /* <DEDUP_REMOVED lines=8> */
[----:B------:R-:W-:Y:S01]  /*65b0*/  F2FP.F16.F32.PACK_AB R136, R134, R131 ;  /* 0x000000838688723e */ /* 0x000fe200000000ff */
[----:B------:R1:W-:Y:S01]  /*65c0*/  STG.E.128 desc[UR12][R150.64], R12 ;  /* 0x0000000c96007986 */ /* 0x0003e2000c101d0c */
[----:B------:R-:W-:Y:S02]  /*65d0*/  F2FP.F16.F32.PACK_AB R145, R143, R144 ;  /* 0x000000908f91723e */ /* 0x000fe400000000ff */
[----:B------:R-:W-:Y:S01]  /*65e0*/  F2FP.F16.F32.PACK_AB R147, R147, R148 ;  /* 0x000000949393723e */ /* 0x000fe200000000ff */
[----:B------:R1:W-:Y:S01]  /*65f0*/  STG.E.128 desc[UR12][R2.64], R136 ;  /* 0x0000008802007986 */ /* 0x0003e2000c101d0c */
[----:B------:R-:W-:-:S05]  /*6600*/  F2FP.F16.F32.PACK_AB R144, R140, R141 ;  /* 0x0000008d8c90723e */ /* 0x000fca00000000ff */
[----:B------:R1:W-:Y:S02]  /*6610*/  STG.E.128 desc[UR12][R18.64], R144 ;  /* 0x0000009012007986 */ /* 0x0003e4000c101d0c */
.L_x_4983:
[----:B------:R-:W-:Y:S02]  /*6620*/  UIADD3 UR7, UPT, UPT, UR7, UR16, URZ ;  /* 0x0000001007077290 */ /* 0x000fe4000fffe0ff */
[----:B------:R-:W-:Y:S02]  /*6630*/  UPLOP3.LUT UP0, UPT, UPT, UPT, UP0, 0x40, 0x4 ;  /* 0x000000000004789c */ /* 0x000fe40003f0e800 */
[----:B------:R-:W-:-:S09]  /*6640*/  UISETP.GE.AND UP1, UPT, UR7, UR17, UPT ;  /* 0x000000110700728c */ /* 0x000fd2000bf26270 */
[----:B------:R-:W-:Y:S05]  /*6650*/  BRA.U !UP1, `(.L_x_4984) ;  /* 0xffffff9d09a47547 */ /* 0x000fea000b83ffff */
[----:B------:R-:W-:Y:S05]  /*6660*/  EXIT ;  /* 0x000000000000794d */ /* 0x000fea0003800000 */
.L_x_4985:
        /* <DEDUP_REMOVED lines=9> */
.L_x_42314:


//--------------------- .text._ZN10layer_norm13ln_fwd_kernelINS_13Kernel_traitsI6__halfS2_S2_S2_fjLj7168ELj1ELj1ELj4ELj16ENS_18Kernel_traits_baseILj7168ES2_S2_S2_S2_fjLj128EEEEELb1ELb0ELb0ELb0EEEvNS_9FwdParamsE --------------------------
	.section	.text._ZN10layer_norm13ln_fwd_kernelINS_13Kernel_traitsI6__halfS2_S2_S2_fjLj7168ELj1ELj1ELj4ELj16ENS_18Kernel_traits_baseILj7168ES2_S2_S2_S2_fjLj128EEEEELb1ELb0ELb0ELb0EEEvNS_9FwdParamsE,"ax",@progbits
	.align	128
        .global         _ZN10layer_norm13ln_fwd_kernelINS_13Kernel_traitsI6__halfS2_S2_S2_fjLj7168ELj1ELj1ELj4ELj16ENS_18Kernel_traits_baseILj7168ES2_S2_S2_S2_fjLj128EEEEELb1ELb0ELb0ELb0EEEvNS_9FwdParamsE
        .type           _ZN10layer_norm13ln_fwd_kernelINS_13Kernel_traitsI6__halfS2_S2_S2_fjLj7168ELj1ELj1ELj4ELj16ENS_18Kernel_traits_baseILj7168ES2_S2_S2_S2_fjLj128EEEEELb1ELb0ELb0ELb0EEEvNS_9FwdParamsE,@function
        .size           _ZN10layer_norm13ln_fwd_kernelINS_13Kernel_traitsI6__halfS2_S2_S2_fjLj7168ELj1ELj1ELj4ELj16ENS_18Kernel_traits_baseILj7168ES2_S2_S2_S2_fjLj128EEEEELb1ELb0ELb0ELb0EEEvNS_9FwdParamsE,(.L_x_42315 - _ZN10layer_norm13ln_fwd_kernelINS_13Kernel_traitsI6__halfS2_S2_S2_fjLj7168ELj1ELj1ELj4ELj16ENS_18Kernel_traits_baseILj7168ES2_S2_S2_S2_fjLj128EEEEELb1ELb0ELb0ELb0EEEvNS_9FwdParamsE)
        .other          _ZN10layer_norm13ln_fwd_kernelINS_13Kernel_traitsI6__halfS2_S2_S2_fjLj7168ELj1ELj1ELj4ELj16ENS_18Kernel_traits_baseILj7168ES2_S2_S2_S2_fjLj128EEEEELb1ELb0ELb0ELb0EEEvNS_9FwdParamsE,@"STO_CUDA_ENTRY STV_DEFAULT"
_ZN10layer_norm13ln_fwd_kernelINS_13Kernel_traitsI6__halfS2_S2_S2_fjLj7168ELj1ELj1ELj4ELj16ENS_18Kernel_traits_baseILj7168ES2_S2_S2_S2_fjLj128EEEEELb1ELb0ELb0ELb0EEEvNS_9FwdParamsE:
.text._ZN10layer_norm13ln_fwd_kernelINS_13Kernel_traitsI6__halfS2_S2_S2_fjLj7168ELj1ELj1ELj4ELj16ENS_18Kernel_traits_baseILj7168ES2_S2_S2_S2_fjLj128EEEEELb1ELb0ELb0ELb0EEEvNS_9FwdParamsE:
        /* <DEDUP_REMOVED lines=19> */
[----:B------:R-:W-:Y:S01]  /*0130*/  BSSY.RECONVERGENT B0, `(.L_x_4986) ;  /* 0x000008f000007945 */ /* 0x000fe20003800200 */
[----:B----4-:R-:W-:-:S02]  /*0140*/  LOP3.LUT R6, R7, 0x60, RZ, 0xc0, !PT ;  /* 0x0000006007067812 */ /* 0x010fc400078ec0ff */
[----:B------:R-:W-:Y:S02]  /*0150*/  UISETP.NE.AND.EX UP0, UPT, UR11, URZ, UPT, UP0 ;  /* 0x000000ff0b00728c */ /* 0x000fe4000bf05300 */
[----:B0-----:R-:W-:-:S04]  /*0160*/  USHF.R.S32.HI UR4, URZ, 0x1f, UR5 ;  /* 0x0000001fff047899 */ /* 0x001fc80008011405 */
[----:B------:R-:W-:-:S04]  /*0170*/  ULEA.HI UR4, UR4, UR5, URZ, 0x3 ;  /* 0x0000000504047291 */ /* 0x000fc8000f8f18ff */
[----:B------:R-:W-:Y:S01]  /*0180*/  USHF.R.S32.HI UR4, URZ, 0x3, UR4 ;  /* 0x00000003ff047899 */ /* 0x000fe20008011404 */
[----:B---3--:R-:W-:Y:S01]  /*0190*/  IMAD.U32 R0, RZ, RZ, UR6 ;  /* 0x00000006ff007e24 */ /* 0x008fe2000f8e00ff */
[----:B-1----:R-:W-:Y:S02]  /*01a0*/  @P0 IADD3 R10, P1, PT, R2, R5, RZ ;  /* 0x00000005020a0210 */ /* 0x002fe40007f3e0ff */
[----:B------:R-:W-:-:S03]  /*01b0*/  MOV R5, R7 ;  /* 0x0000000700057202 */ /* 0x000fc60000000f00 */
[----:B------:R-:W-:Y:S01]  /*01c0*/  @P0 IMAD.X R13, RZ, RZ, R3, P1 ;  /* 0x000000ffff0d0224 */ /* 0x000fe200008e0603 */
[----:B------:R-:W-:Y:S01]  /*01d0*/  LOP3.LUT R2, R5, 0x7f, RZ, 0x3c, !PT ;  /* 0x0000007f05027812 */ /* 0x000fe200078e3cff */
[C---:B--2---:R-:W-:Y:S01]  /*01e0*/  VIADD R12, R140.reuse, 0x1715609d ;  /* 0x1715609d8c0c7836 */ /* 0x044fe20000000000 */
[C---:B------:R-:W-:Y:S01]  /*01f0*/  IADD3 R11, PT, PT, R141.reuse, -0x24c28bd8, RZ ;  /* 0xdb3d74288d0b7810 */ /* 0x040fe20007ffe0ff */
[----:B------:R-:W-:Y:S01]  /*0200*/  VIADD R9, R140, 0x8ff34781 ;  /* 0x8ff347818c097836 */ /* 0x000fe20000000000 */
[----:B------:R-:W-:Y:S01]  /*0210*/  IADD3 R2, PT, PT, R2, UR4, RZ ;  /* 0x0000000402027c10 */ /* 0x000fe2000fffe0ff */
[----:B------:R-:W-:Y:S01]  /*0220*/  VIADD R8, R141, 0x96a522ad ;  /* 0x96a522ad8d087836 */ /* 0x000fe20000000000 */
[--C-:B------:R-:W-:Y:S02]  /*0230*/  SHF.R.U64 R3, R10, 0x2, R13.reuse ;  /* 0x000000020a037819 */ /* 0x100fe4000000120d */
        /* <DEDUP_REMOVED lines=59> */
.L_x_4987:
        /* <DEDUP_REMOVED lines=67> */
.L_x_4988:
[----:B------:R-:W-:Y:S05]  /*0a20*/  BSYNC.RECONVERGENT B0 ;  /* 0x0000000000007941 */ /* 0x000fea0003800200 */
.L_x_4986:
        /* <DEDUP_REMOVED lines=9> */
[----:B------:R-:W-:Y:S01]  /*0ac0*/  VIADD R21, R141, 0x76cf5d0a ;  /* 0x76cf5d0a8d157836 */ /* 0x000fe20000000000 */
[----:B------:R-:W-:Y:S01]  /*0ad0*/  LOP3.LUT R13, R13, 0xffffff7f, RZ, 0xc0, !PT ;  /* 0xffffff7f0d0d7812 */ /* 0x000fe200078ec0ff */
[----:B------:R-:W1:Y:S02]  /*0ae0*/  LDCU UR13, c[0x0][0x388] ;  /* 0x00007100ff0d77ac */ /* 0x000e640008000800 */
[----:B------:R-:W-:Y:S01]  /*0af0*/  IMAD.HI.U32 R16, R14, -0x326172a9, RZ ;  /* 0xcd9e8d570e107827 */ /* 0x000fe200078e00ff */
[----:B------:R-:W2:Y:S01]  /*0b00*/  LDCU.U8 UR7, c[0x0][0x410] ;  /* 0x00008200ff0777ac */ /* 0x000ea20008000000 */
[----:B------:R-:W3:Y:S02]  /*0b10*/  LDCU UR12, c[0x0][0x400] ;  /* 0x00008000ff0c77ac */ /* 0x000ee40008000800 */
[----:B0-----:R-:W-:-:S02]  /*0b20*/  IMAD R5, R0, UR5, R7 ;  /* 0x0000000500057c24 */ /* 0x001fc4000f8e0207 */
[----:B------:R-:W-:Y:S01]  /*0b30*/  IMAD.SHL.U32 R7, R7, 0x20, RZ ;  /* 0x0000002007077824 */ /* 0x000fe200078e00ff */
[----:B------:R-:W-:Y:S01]  /*0b40*/  USHF.L.U32 UR5, UR4, 0x1, URZ ;  /* 0x0000000104057899 */ /* 0x000fe200080006ff */
[C---:B------:R-:W-:Y:S01]  /*0b50*/  IMAD.HI.U32 R15, R5.reuse, -0x326172a9, RZ ;  /* 0xcd9e8d57050f7827 */ /* 0x040fe200078e00ff */
[----:B------:R-:W0:Y:S03]  /*0b60*/  LDCU.64 UR10, c[0x0][0x3a0] ;  /* 0x00007400ff0a77ac */ /* 0x000e260008000a00 */
[----:B------:R-:W-:Y:S01]  /*0b70*/  IMAD R17, R5, -0x326172a9, RZ ;  /* 0xcd9e8d5705117824 */ /* 0x000fe200078e02ff */
[----:B------:R-:W-:Y:S01]  /*0b80*/  LOP3.LUT R15, R4, R15, R140, 0x96, !PT ;  /* 0x0000000f040f7212 */ /* 0x000fe200078e968c */
[----:B------:R-:W-:Y:S02]  /*0b90*/  ULOP3.LUT UR5, UR5, 0xffffff00, URZ, 0xc0, !UPT ;  /* 0xffffff0005057892 */ /* 0x000fe4000f8ec0ff */
[----:B------:R-:W-:Y:S01]  /*0ba0*/  UPLOP3.LUT UP1, UPT, UPT, UPT, UPT, 0x40, 0x4 ;  /* 0x000000000004789c */ /* 0x000fe20003f2e870 */
[----:B------:R-:W-:Y:S01]  /*0bb0*/  LOP3.LUT R16, R18, R17, R16, 0x96, !PT ;  /* 0x0000001112107212 */ /* 0x000fe200078e9610 */
[----:B------:R-:W-:-:S02]  /*0bc0*/  IMAD R18, R3, -0x2daee0ad, RZ ;  /* 0xd2511f5303127824 */ /* 0x000fc400078e02ff */
[----:B------:R-:W-:-:S04]  /*0bd0*/  IMAD.HI.U32 R17, R15, -0x2daee0ad, RZ ;  /* 0xd2511f530f117827 */ /* 0x000fc800078e00ff */
[----:B------:R-:W-:Y:S01]  /*0be0*/  IMAD R20, R15, -0x2daee0ad, RZ ;  /* 0xd2511f530f147824 */ /* 0x000fe200078e02ff */
[----:B------:R-:W-:Y:S01]  /*0bf0*/  LOP3.LUT R17, R19, R18, R17, 0x96, !PT ;  /* 0x0000001213117212 */ /* 0x000fe200078e9611 */
[----:B------:R-:W-:Y:S01]  /*0c00*/  IMAD.HI.U32 R15, R16, -0x2daee0ad, RZ ;  /* 0xd2511f53100f7827 */ /* 0x000fe200078e00ff */
[----:B------:R-:W-:-:S03]  /*0c10*/  IADD3 R19, PT, PT, R140, -0x255992d5, RZ ;  /* 0xdaa66d2b8c137810 */ /* 0x000fc60007ffe0ff */
[----:B------:R-:W-:Y:S01]  /*0c20*/  VIADD R18, R140, 0x3c6ef372 ;  /* 0x3c6ef3728c127836 */ /* 0x000fe20000000000 */
[----:B------:R-:W-:Y:S01]  /*0c30*/  LOP3.LUT R20, R21, R20, R15, 0x96, !PT ;  /* 0x0000001415147212 */ /* 0x000fe200078e960f */
[----:B------:R-:W-:Y:S02]  /*0c40*/  IMAD R15, R14, -0x326172a9, RZ ;  /* 0xcd9e8d570e0f7824 */ /* 0x000fe400078e02ff */
[----:B------:R-:W-:-:S04]  /*0c50*/  IMAD.HI.U32 R14, R17, -0x326172a9, RZ ;  /* 0xcd9e8d57110e7827 */ /* 0x000fc800078e00ff */
[----:B------:R-:W-:Y:S01]  /*0c60*/  IMAD R22, R17, -0x326172a9, RZ ;  /* 0xcd9e8d5711167824 */ /* 0x000fe200078e02ff */
[----:B------:R-:W-:Y:S01]  /*0c70*/  LOP3.LUT R14, R18, R15, R14, 0x96, !PT ;  /* 0x0000000f120e7212 */ /* 0x000fe200078e960e */
[----:B------:R-:W-:-:S04]  /*0c80*/  IMAD.HI.U32 R17, R20, -0x326172a9, RZ ;  /* 0xcd9e8d5714117827 */ /* 0x000fc800078e00ff */
[----:B------:R-:W-:Y:S01]  /*0c90*/  VIADD R18, R141, 0x32370b8f ;  /* 0x32370b8f8d127836 */ /* 0x000fe20000000000 */
[----:B------:R-:W-:Y:S01]  /*0ca0*/  LOP3.LUT R17, R19, R22, R17, 0x96, !PT ;  /* 0x0000001613117212 */ /* 0x000fe200078e9611 */
[----:B------:R-:W-:Y:S02]  /*0cb0*/  IMAD R16, R16, -0x2daee0ad, RZ ;  /* 0xd2511f5310107824 */ /* 0x000fe400078e02ff */
[----:B------:R-:W-:-:S04]  /*0cc0*/  IMAD.HI.U32 R15, R14, -0x2daee0ad, RZ ;  /* 0xd2511f530e0f7827 */ /* 0x000fc800078e00ff */
[----:B------:R-:W-:Y:S01]  /*0cd0*/  IMAD R19, R14, -0x2daee0ad, RZ ;  /* 0xd2511f530e137824 */ /* 0x000fe200078e02ff */
[----:B------:R-:W-:Y:S01]  /*0ce0*/  LOP3.LUT R15, R18, R16, R15, 0x96, !PT ;  /* 0x00000010120f7212 */ /* 0x000fe200078e960f */
[----:B------:R-:W-:Y:S01]  /*0cf0*/  IMAD.HI.U32 R14, R17, -0x2daee0ad, RZ ;  /* 0xd2511f53110e7827 */ /* 0x000fe200078e00ff */
[----:B------:R-:W-:-:S03]  /*0d00*/  IADD3 R16, PT, PT, R140, 0x78dde6e4, RZ ;  /* 0x78dde6e48c107810 */ /* 0x000fc60007ffe0ff */
[----:B------:R-:W-:Y:S02]  /*0d10*/  VIADD R21, R141, 0xed9eba14 ;  /* 0xed9eba148d157836 */ /* 0x000fe40000000000 */
[----:B------:R-:W-:-:S03]  /*0d20*/  IMAD R18, R15, -0x326172a9, RZ ;  /* 0xcd9e8d570f127824 */ /* 0x000fc600078e02ff */
[----:B------:R-:W-:Y:S01]  /*0d30*/  LOP3.LUT R21, R21, R19, R14, 0x96, !PT ;  /* 0x0000001315157212 */ /* 0x000fe200078e960e */
[----:B------:R-:W-:Y:S02]  /*0d40*/  IMAD R19, R20, -0x326172a9, RZ ;  /* 0xcd9e8d5714137824 */ /* 0x000fe400078e02ff */
[----:B------:R-:W-:-:S04]  /*0d50*/  IMAD.HI.U32 R14, R15, -0x326172a9, RZ ;  /* 0xcd9e8d570f0e7827 */ /* 0x000fc800078e00ff */
[----:B------:R-:W-:Y:S01]  /*0d60*/  IMAD.HI.U32 R15, R21, -0x326172a9, RZ ;  /* 0xcd9e8d57150f7827 */ /* 0x000fe200078e00ff */
[----:B------:R-:W-:-:S03]  /*0d70*/  LOP3.LUT R14, R16, R19, R14, 0x96, !PT ;  /* 0x00000013100e7212 */ /* 0x000fc600078e960e */
[----:B------:R-:W-:Y:S01]  /*0d80*/  IMAD R16, R17, -0x2daee0ad, RZ ;  /* 0xd2511f5311107824 */ /* 0x000fe200078e02ff */
[----:B------:R-:W-:Y:S01]  /*0d90*/  LOP3.LUT R12, R12, R18, R15, 0x96, !PT ;  /* 0x000000120c0c7212 */ /* 0x000fe200078e960f */
[----:B------:R-:W-:Y:S02]  /*0da0*/  VIADD R18, R141, 0xa9066899 ;  /* 0xa90668998d127836 */ /* 0x000fe40000000000 */
[----:B------:R-:W-:-:S04]  /*0db0*/  IMAD.HI.U32 R15, R14, -0x2daee0ad, RZ ;  /* 0xd2511f530e0f7827 */ /* 0x000fc800078e00ff */
[----:B------:R-:W-:Y:S01]  /*0dc0*/  IMAD R17, R14, -0x2daee0ad, RZ ;  /* 0xd2511f530e117824 */ /* 0x000fe200078e02ff */
[----:B------:R-:W-:Y:S01]  /*0dd0*/  LOP3.LUT R15, R18, R16, R15, 0x96, !PT ;  /* 0x00000010120f7212 */ /* 0x000fe200078e960f */
[----:B------:R-:W-:Y:S01]  /*0de0*/  IMAD.HI.U32 R14, R12, -0x2daee0ad, RZ ;  /* 0xd2511f530c0e7827 */ /* 0x000fe200078e00ff */
[----:B------:R-:W-:-:S03]  /*0df0*/  IADD3 R16, PT, PT, R140, -0x4ab325aa, RZ ;  /* 0xb54cda568c107810 */ /* 0x000fc60007ffe0ff */
[----:B------:R-:W-:Y:S02]  /*0e00*/  VIADD R19, R141, 0x646e171e ;  /* 0x646e171e8d137836 */ /* 0x000fe40000000000 */
[----:B------:R-:W-:Y:S02]  /*0e10*/  IMAD R21, R21, -0x326172a9, RZ ;  /* 0xcd9e8d5715157824 */ /* 0x000fe400078e02ff */
[----:B------:R-:W-:Y:S01]  /*0e20*/  IMAD R18, R15, -0x326172a9, RZ ;  /* 0xcd9e8d570f127824 */ /* 0x000fe200078e02ff */
[----:B------:R-:W-:Y:S01]  /*0e30*/  LOP3.LUT R17, R19, R17, R14, 0x96, !PT ;  /* 0x0000001113117212 */ /* 0x000fe200078e960e */
[----:B------:R-:W-:-:S04]  /*0e40*/  IMAD.HI.U32 R14, R15, -0x326172a9, RZ ;  /* 0xcd9e8d570f0e7827 */ /* 0x000fc800078e00ff */
[----:B------:R-:W-:Y:S01]  /*0e50*/  IMAD.HI.U32 R15, R17, -0x326172a9, RZ ;  /* 0xcd9e8d57110f7827 */ /* 0x000fe200078e00ff */
[----:B------:R-:W-:Y:S02]  /*0e60*/  LOP3.LUT R14, R16, R21, R14, 0x96, !PT ;  /* 0x00000015100e7212 */ /* 0x000fe400078e960e */
[----:B------:R-:W4:Y:S01]  /*0e70*/  LDC.64 R20, c[0x0][0x3e0] ;  /* 0x0000f800ff147b82 */ /* 0x000f220000000a00 */
[----:B------:R-:W-:Y:S02]  /*0e80*/  VIADD R19, R140, 0x5384540f ;  /* 0x5384540f8c137836 */ /* 0x000fe40000000000 */
[----:B------:R-:W-:-:S03]  /*0e90*/  IMAD R16, R14, -0x2daee0ad, RZ ;  /* 0xd2511f530e107824 */ /* 0x000fc600078e02ff */
[----:B------:R-:W-:Y:S01]  /*0ea0*/  LOP3.LUT R15, R19, R18, R15, 0x96, !PT ;  /* 0x00000012130f7212 */ /* 0x000fe200078e960f */
[----:B------:R-:W-:Y:S02]  /*0eb0*/  IMAD.MOV R18, RZ, RZ, -R6 ;  /* 0x000000ffff127224 */ /* 0x000fe400078e0a06 */
[----:B------:R-:W-:Y:S01]  /*0ec0*/  IMAD R19, R12, -0x2daee0ad, RZ ;  /* 0xd2511f530c137824 */ /* 0x000fe200078e02ff */
[----:B------:R-:W-:Y:S01]  /*0ed0*/  IADD3 R12, PT, PT, R141, 0x1fd5c5a3, RZ ;  /* 0x1fd5c5a38d0c7810 */ /* 0x000fe20007ffe0ff */
[----:B------:R-:W-:-:S04]  /*0ee0*/  IMAD.HI.U32 R6, R14, -0x2daee0ad, RZ ;  /* 0xd2511f530e067827 */ /* 0x000fc800078e00ff */
[----:B------:R-:W-:Y:S01]  /*0ef0*/  IMAD.HI.U32 R14, R15, -0x2daee0ad, RZ ;  /* 0xd2511f530f0e7827 */ /* 0x000fe200078e00ff */
[----:B------:R-:W-:-:S03]  /*0f00*/  LOP3.LUT R6, R12, R19, R6, 0x96, !PT ;  /* 0x000000130c067212 */ /* 0x000fc600078e9606 */
[----:B------:R-:W-:Y:S01]  /*0f10*/  IMAD.MOV.U32 R12, RZ, RZ, R18 ;  /* 0x000000ffff0c7224 */ /* 0x000fe200078e0012 */
[----:B------:R-:W-:Y:S02]  /*0f20*/  LOP3.LUT R14, R11, R16, R14, 0x96, !PT ;  /* 0x000000100b0e7212 */ /* 0x000fe400078e960e */
[----:B------:R-:W-:Y:S01]  /*0f30*/  LOP3.LUT R18, R7, 0x3e0, RZ, 0xc0, !PT ;  /* 0x000003e007127812 */ /* 0x000fe200078ec0ff */
[----:B------:R-:W-:Y:S01]  /*0f40*/  IMAD.HI.U32 R7, R6, -0x326172a9, RZ ;  /* 0xcd9e8d5706077827 */ /* 0x000fe200078e00ff */
[----:B------:R-:W-:Y:S02]  /*0f50*/  VIADDMNMX R16, R12, UR6, RZ, !PT ;  /* 0x000000060c107c46 */ /* 0x000fe4000f8001ff */
[----:B------:R-:W-:Y:S01]  /*0f60*/  IADD3 R11, PT, PT, R140, -0xe443238, RZ ;  /* 0xf1bbcdc88c0b7810 */ /* 0x000fe20007ffe0ff */
[----:B------:R-:W-:Y:S01]  /*0f70*/  IMAD R12, R17, -0x326172a9, RZ ;  /* 0xcd9e8d57110c7824 */ /* 0x000fe200078e02ff */
[----:B------:R-:W-:Y:S01]  /*0f80*/  VIMNMX R16, PT, PT, R16, 0x20, PT ;  /* 0x0000002010107848 */ /* 0x000fe20003fe0100 */
[----:B------:R-:W-:Y:S01]  /*0f90*/  IMAD.MOV R18, RZ, RZ, -R18 ;  /* 0x000000ffff127224 */ /* 0x000fe200078e0a12 */
[----:B----4-:R-:W-:-:S02]  /*0fa0*/  ISETP.NE.U32.AND P0, PT, R20, RZ, PT ;  /* 0x000000ff1400720c */ /* 0x010fc40003f05070 */
[----:B------:R-:W-:Y:S02]  /*0fb0*/  LEA R16, R16, UR5, 0x3 ;  /* 0x0000000510107c11 */ /* 0x000fe4000f8e18ff */
[----:B------:R-:W-:Y:S01]  /*0fc0*/  LOP3.LUT R135, R11, R12, R7, 0x96, !PT ;  /* 0x0000000c0b877212 */ /* 0x000fe200078e9607 */
[----:B------:R-:W-:Y:S01]  /*0fd0*/  IMAD.MOV.U32 R11, RZ, RZ, R18 ;  /* 0x000000ffff0b7224 */ /* 0x000fe200078e0012 */
[----:B------:R-:W-:Y:S01]  /*0fe0*/  I2FP.F32.U32 R16, R16 ;  /* 0x0000001000107245 */ /* 0x000fe20000201000 */
[----:B------:R-:W-:Y:S01]  /*0ff0*/  IMAD R7, R6, -0x326172a9, RZ ;  /* 0xcd9e8d5706077824 */ /* 0x000fe200078e02ff */
[----:B------:R-:W-:Y:S01]  /*1000*/  ISETP.NE.AND.EX P0, PT, R21, RZ, PT, P0 ;  /* 0x000000ff1500720c */ /* 0x000fe20003f05300 */
[----:B------:R-:W-:Y:S01]  /*1010*/  IMAD.HI.U32 R18, R14, -0x326172a9, RZ ;  /* 0xcd9e8d570e127827 */ /* 0x000fe200078e00ff */
[----:B------:R4:W0:Y:S01]  /*1020*/  MUFU.RCP R6, R16 ;  /* 0x0000001000067308 */ /* 0x0008220000001000 */
[----:B------:R-:W-:Y:S02]  /*1030*/  VIADDMNMX R11, R11, UR6, RZ, !PT ;  /* 0x000000060b0b7c46 */ /* 0x000fe4000f8001ff */
[----:B------:R-:W-:Y:S01]  /*1040*/  IMAD R12, R15, -0x2daee0ad, RZ ;  /* 0xd2511f530f0c7824 */ /* 0x000fe200078e02ff */
[----:B------:R-:W-:Y:S01]  /*1050*/  LOP3.LUT R7, R9, R7, R18, 0x96, !PT ;  /* 0x0000000709077212 */ /* 0x000fe200078e9612 */
[----:B------:R-:W-:Y:S01]  /*1060*/  IMAD.HI.U32 R15, R135, -0x2daee0ad, RZ ;  /* 0xd2511f53870f7827 */ /* 0x000fe200078e00ff */
[----:B------:R-:W-:-:S02]  /*1070*/  VIMNMX R11, PT, PT, R11, 0x20, PT ;  /* 0x000000200b0b7848 */ /* 0x000fc40003fe0100 */
[----:B------:R-:W-:Y:S01]  /*1080*/  LOP3.LUT R9, R10, 0x3, RZ, 0xc0, !PT ;  /* 0x000000030a097812 */ /* 0x000fe200078ec0ff */
[----:B------:R-:W-:Y:S01]  /*1090*/  HFMA2 R10, -RZ, RZ, 0, 0 ;  /* 0x00000000ff0a7431 */ /* 0x000fe200000001ff */
[----:B------:R-:W-:Y:S01]  /*10a0*/  LOP3.LUT R8, R8, R12, R15, 0x96, !PT ;  /* 0x0000000c08087212 */ /* 0x000fe200078e960f */
[----:B------:R-:W-:Y:S01]  /*10b0*/  IMAD R12, R14, -0x326172a9, RZ ;  /* 0xcd9e8d570e0c7824 */ /* 0x000fe200078e02ff */
[----:B------:R-:W-:Y:S01]  /*10c0*/  @P0 LOP3.LUT R13, R13, 0x80, RZ, 0xfc, !PT ;  /* 0x000000800d0d0812 */ /* 0x000fe200078efcff */
[----:B------:R-:W-:Y:S01]  /*10d0*/  IMAD R135, R135, -0x2daee0ad, RZ ;  /* 0xd2511f5387877824 */ /* 0x000fe200078e02ff */
[----:B-1234-:R-:W-:-:S07]  /*10e0*/  LEA R11, R11, UR5, 0x3 ;  /* 0x000000050b0b7c11 */ /* 0x01efce000f8e18ff */
.L_x_5594:
[----:B------:R-:W-:-:S13]  /*10f0*/  LOP3.LUT P1, RZ, R13, 0x80, RZ, 0xc0, !PT ;  /* 0x000000800dff7812 */ /* 0x000fda000782c0ff */
[----:B------:R-:W1:Y:S02]  /*1100*/  @P1 LDC.64 R84, c[0x0][0x3e0] ;  /* 0x0000f800ff541b82 */ /* 0x000e640000000a00 */
[----:B-1----:R-:W-:-:S06]  /*1110*/  @P1 IMAD.WIDE R84, R0, 0x2, R84 ;  /* 0x0000000200541825 */ /* 0x002fcc00078e0254 */
[----:B------:R-:W2:Y:S01]  /*1120*/  @P1 LDG.E.U16 R84, desc[UR8][R84.64] ;  /* 0x0000000854541981 */ /* 0x000ea2000c1e1500 */
[----:B------:R-:W-:Y:S01]  /*1130*/  IMAD R86, R0, UR13, RZ ;  /* 0x0000000d00567c24 */ /* 0x000fe2000f8e02ff */
[----:B------:R-:W-:Y:S01]  /*1140*/  ISETP.GE.U32.AND P0, PT, R2, 0x80, PT ;  /* 0x000000800200780c */ /* 0x000fe20003f06070 */
[----:B------:R-:W-:Y:S01]  /*1150*/  BSSY.RECONVERGENT B0, `(.L_x_4989) ;  /* 0x000066b000007945 */ /* 0x000fe20003800200 */
[----:B------:R-:W1:Y:S01]  /*1160*/  S2R R136, SR_TID.X ;  /* 0x0000000000887919 */ /* 0x000e620000002100 */
[----:B------:R-:W-:Y:S01]  /*1170*/  LOP3.LUT R13, R13, 0xffffffdf, RZ, 0xc0, !PT ;  /* 0xffffffdf0d0d7812 */ /* 0x000fe200078ec0ff */
[----:B------:R-:W-:Y:S01]  /*1180*/  IMAD.MOV.U32 R137, RZ, RZ, 0x3f800000 ;  /* 0x3f800000ff897424 */ /* 0x000fe200078e00ff */
[----:B------:R-:W-:-:S04]  /*1190*/  SHF.R.S32.HI R87, RZ, 0x1f, R86 ;  /* 0x0000001fff577819 */ /* 0x000fc80000011456 */
[----:B------:R-:W-:-:S04]  /*11a0*/  LEA.HI R87, R87, R86, RZ, 0x3 ;  /* 0x0000005657577211 */ /* 0x000fc800078f18ff */
[----:B------:R-:W-:Y:S02]  /*11b0*/  @P0 LOP3.LUT R13, R13, 0x20, RZ, 0xfc, !PT ;  /* 0x000000200d0d0812 */ /* 0x000fe400078efcff */
[----:B-1----:R-:W-:-:S05]  /*11c0*/  LEA.HI.SX32 R128, R87, R136, 0x1d ;  /* 0x0000008857807211 */ /* 0x002fca00078feaff */
[----:B------:R-:W-:Y:S02]  /*11d0*/  IMAD.MOV.U32 R138, RZ, RZ, R128 ;  /* 0x000000ffff8a7224 */ /* 0x000fe400078e0080 */
[----:B--2---:R-:W-:Y:S01]  /*11e0*/  @P1 HADD2.F32 R137, -RZ, R84.H0_H0 ;  /* 0x20000054ff891230 */ /* 0x004fe20000004100 */
[----:B------:R-:W-:Y:S06]  /*11f0*/  @!P0 BRA `(.L_x_4990) ;  /* 0x0000006400808947 */ /* 0x000fec0003800000 */
[----:B------:R-:W1:Y:S02]  /*1200*/  LDC.64 R84, c[0x0][0x390] ;  /* 0x0000e400ff547b82 */ /* 0x000e640000000a00 */
[----:B-1----:R-:W-:-:S05]  /*1210*/  IMAD.WIDE.U32 R84, R128, 0x10, R84 ;  /* 0x0000001080547825 */ /* 0x002fca00078e0054 */
[----:B------:R1:W5:Y:S01]  /*1220*/  LDG.E.128 R88, desc[UR8][R84.64] ;  /* 0x0000000854587981 */ /* 0x000362000c1e1d00 */
[----:B0-----:R-:W-:-:S04]  /*1230*/  UISETP.NE.U32.AND UP0, UPT, UR10, URZ, UPT ;  /* 0x000000ff0a00728c */ /* 0x001fc8000bf05070 */
[----:B------:R-:W-:-:S09]  /*1240*/  UISETP.NE.AND.EX UP0, UPT, UR11, URZ, UPT, UP0 ;  /* 0x000000ff0b00728c */ /* 0x000fd2000bf05300 */
[----:B-1----:R-:W-:Y:S05]  /*1250*/  BRA.U !UP0, `(.L_x_4991) ;  /* 0x0000003108bc7547 */ /* 0x002fea000b800000 */
        /* <DEDUP_REMOVED lines=14> */
.L_x_42147:
[----:B------:R-:W-:Y:S05]  /*1340*/  BRX R102 -0x1350                                       (*"BRANCH_TARGETS .L_x_42148,.L_x_42149,.L_x_42150"*) ;  /* 0xffffffec662c7949 */ /* 0x000fea000383ffff */
.L_x_42150:
[----:B------:R-:W-:Y:S01]  /*1350*/  VIADD R21, R9, 0x1 ;  /* 0x0000000109157836 */ /* 0x000fe20000000000 */
[----:B------:R-:W-:Y:S01]  /*1360*/  MOV R142, R135 ;  /* 0x00000087008e7202 */ /* 0x000fe20000000f00 */
[----:B------:R-:W-:Y:S01]  /*1370*/  IMAD.MOV.U32 R14, RZ, RZ, R7 ;  /* 0x000000ffff0e7224 */ /* 0x000fe200078e0007 */
[----:B------:R-:W-:Y:S06]  /*1380*/  BRA `(.L_x_4993) ;  /* 0x0000000400387947 */ /* 0x000fec0003800000 */
.L_x_42148:
[----:B------:R-:W-:Y:S01]  /*1390*/  IMAD.MOV.U32 R142, RZ, RZ, R135 ;  /* 0x000000ffff8e7224 */ /* 0x000fe200078e0087 */
[----:B------:R-:W-:Y:S01]  /*13a0*/  MOV R21, 0x3 ;  /* 0x0000000300157802 */ /* 0x000fe20000000f00 */
[----:B------:R-:W-:Y:S01]  /*13b0*/  IMAD.MOV.U32 R14, RZ, RZ, R8 ;  /* 0x000000ffff0e7224 */ /* 0x000fe200078e0008 */
[----:B------:R-:W-:Y:S06]  /*13c0*/  BRA `(.L_x_4993) ;  /* 0x0000000400287947 */ /* 0x000fec0003800000 */
.L_x_42149:
        /* <DEDUP_REMOVED lines=13> */
.L_x_4995:
[----:B------:R-:W-:Y:S05]  /*14a0*/  BSYNC.RECONVERGENT B2 ;  /* 0x0000000000027941 */ /* 0x000fea0003800200 */
.L_x_4994:
        /* <DEDUP_REMOVED lines=20> */
[----:B------:R-:W-:Y:S02]  /*15f0*/  VIADD R7, R141, 0x32370b8f ;  /* 0x32370b8f8d077836 */ /* 0x000fe40000000000 */
[----:B------:R-:W-:Y:S02]  /*1600*/  IMAD.MOV.U32 R14, RZ, RZ, R135 ;  /* 0x000000ffff0e7224 */ /* 0x000fe400078e0087 */
[----:B------:R-:W-:Y:S01]  /*1610*/  IMAD.MOV.U32 R21, RZ, RZ, RZ ;  /* 0x000000ffff157224 */ /* 0x000fe200078e00ff */
        /* <DEDUP_REMOVED lines=32> */
[----:B------:R-:W-:Y:S01]  /*1820*/  VIADD R7, R140, 0x8ff34781 ;  /* 0x8ff347818c077836 */ /* 0x000fe20000000000 */
[----:B------:R-:W-:Y:S01]  /*1830*/  MOV R12, R102 ;  /* 0x00000066000c7202 */ /* 0x000fe20000000f00 */
[----:B------:R-:W-:-:S03]  /*1840*/  IMAD.WIDE.U32 R142, R142, -0x2daee0ad, RZ ;  /* 0xd2511f538e8e7825 */ /* 0x000fc600078e00ff */
[----:B------:R-:W-:Y:S02]  /*1850*/  LOP3.LUT R7, R7, R138, R103, 0x96, !PT ;  /* 0x0000008a07077212 */ /* 0x000fe400078e9667 */
[----:B------:R-:W-:-:S07]  /*1860*/  LOP3.LUT R8, R9, R8, R143, 0x96, !PT ;  /* 0x0000000809087212 */ /* 0x000fce00078e968f */
.L_x_4993:
[----:B------:R-:W-:Y:S05]  /*1870*/  BSYNC.RECONVERGENT B1 ;  /* 0x0000000000017941 */ /* 0x000fea0003800200 */
.L_x_4992:
[----:B------:R-:W0:Y:S01]  /*1880*/  LDC R143, c[0x0][0x408] ;  /* 0x00010200ff8f7b82 */ /* 0x000e220000000800 */
[----:B------:R-:W-:Y:S01]  /*1890*/  I2FP.F32.U32 R14, R14 ;  /* 0x0000000e000e7245 */ /* 0x000fe20000201000 */
[----:B------:R-:W-:Y:S02]  /*18a0*/  HFMA2 R129, -RZ, RZ, 0.1171875, 0 ;  /* 0x2f800000ff817431 */ /* 0x000fe400000001ff */
[----:B-----5:R-:W-:Y:S01]  /*18b0*/  HADD2.F32 R22, -RZ, R88.H0_H0 ;  /* 0x20000058ff167230 */ /* 0x020fe20000004100 */
[----:B------:R-:W-:Y:S01]  /*18c0*/  ISETP.NE.AND P1, PT, R21, 0x1, PT ;  /* 0x000000011500780c */ /* 0x000fe20003f25270 */
[----:B------:R-:W-:Y:S01]  /*18d0*/  HADD2.F32 R9, -RZ, R84.H0_H0 ;  /* 0x20000054ff097230 */ /* 0x000fe20000004100 */
[----:B------:R-:W-:Y:S01]  /*18e0*/  LOP3.LUT R13, R13, 0xfffffffd, RZ, 0xc0, !PT ;  /* 0xfffffffd0d0d7812 */ /* 0x000fe200078ec0ff */
[----:B------:R-:W-:Y:S01]  /*18f0*/  FFMA.FTZ R14, R14, R129, 1.1641532182693481445e-10 ;  /* 0x2f0000000e0e7423 */ /* 0x000fe20000010081 */
[----:B------:R-:W1:Y:S01]  /*1900*/  LDC R135, c[0x0][0x404] ;  /* 0x00010100ff877b82 */ /* 0x000e620000000800 */
[----:B------:R-:W-:Y:S01]  /*1910*/  FMUL.FTZ R22, R22, R137 ;  /* 0x0000008916167220 */ /* 0x000fe20000410000 */
[----:B------:R-:W-:Y:S01]  /*1920*/  BSSY.RECONVERGENT B1, `(.L_x_4996) ;  /* 0x000005d000017945 */ /* 0x000fe20003800200 */
[----:B------:R-:W-:-:S02]  /*1930*/  IMAD.MOV.U32 R102, RZ, RZ, 0x2 ;  /* 0x00000002ff667424 */ /* 0x000fc400078e00ff */
[----:B0-----:R-:W-:Y:S01]  /*1940*/  FMUL.FTZ R22, R22, R143 ;  /* 0x0000008f16167220 */ /* 0x001fe20000410000 */
[----:B-1----:R-:W-:-:S04]  /*1950*/  FSETP.GTU.FTZ.AND P0, PT, R14, R135, PT ;  /* 0x000000870e00720b */ /* 0x002fc80003f1c000 */
[----:B------:R-:W-:Y:S02]  /*1960*/  FSEL R14, R22, RZ, !P0 ;  /* 0x000000ff160e7208 */ /* 0x000fe40004000000 */
[----:B------:R-:W-:-:S03]  /*1970*/  PLOP3.LUT P0, PT, P0, PT, PT, 0x8, 0x80 ;  /* 0x000000000080781c */ /* 0x000fc6000070e170 */
[----:B------:R-:W-:Y:S01]  /*1980*/  FADD.FTZ R14, R14, R9 ;  /* 0x000000090e0e7221 */ /* 0x000fe20000010000 */
        /* <DEDUP_REMOVED lines=11> */
.L_x_4998:
        /* <DEDUP_REMOVED lines=13> */
.L_x_5000:
[----:B------:R-:W-:Y:S05]  /*1b10*/  BSYNC.RECONVERGENT B2 ;  /* 0x0000000000027941 */ /* 0x000fea0003800200 */
.L_x_4999:
        /* <DEDUP_REMOVED lines=24> */
[C---:B------:R-:W-:Y:S02]  /*1ca0*/  IADD3 R7, PT, PT, R140.reuse, 0x78dde6e4, RZ ;  /* 0x78dde6e48c077810 */ /* 0x040fe40007ffe0ff */
[----:B------:R-:W-:Y:S02]  /*1cb0*/  LOP3.LUT R21, R21, R138, R145, 0x96, !PT ;  /* 0x0000008a15157212 */ /* 0x000fe400078e9691 */
[----:B------:R-:W-:Y:S01]  /*1cc0*/  LOP3.LUT R7, R7, R102, R9, 0x96, !PT ;  /* 0x0000006607077212 */ /* 0x000fe200078e9609 */
[----:B------:R-:W-:Y:S02]  /*1cd0*/  VIADD R9, R140, 0x1715609d ;  /* 0x1715609d8c097836 */ /* 0x000fe40000000000 */
        /* <DEDUP_REMOVED lines=13> */
[----:B------:R-:W-:-:S03]  /*1db0*/  IADD3 R7, PT, PT, R141, 0x1fd5c5a3, RZ ;  /* 0x1fd5c5a38d077810 */ /* 0x000fc60007ffe0ff */
[C---:B------:R-:W-:Y:S01]  /*1dc0*/  VIADD R9, R140.reuse, 0x5384540f ;  /* 0x5384540f8c097836 */ /* 0x040fe20000000000 */
[----:B------:R-:W-:Y:S01]  /*1dd0*/  LOP3.LUT R144, R7, R144, R139, 0x96, !PT ;  /* 0x0000009007907212 */ /* 0x000fe200078e968b */
[----:B------:R-:W-:Y:S02]  /*1de0*/  VIADD R7, R140, 0xf1bbcdc8 ;  /* 0xf1bbcdc88c077836 */ /* 0x000fe40000000000 */
        /* <DEDUP_REMOVED lines=11> */
[----:B------:R-:W-:Y:S01]  /*1ea0*/  IMAD.MOV.U32 R12, RZ, RZ, R138 ;  /* 0x000000ffff0c7224 */ /* 0x000fe200078e008a */
[----:B------:R-:W-:Y:S01]  /*1eb0*/  MOV R9, R142 ;  /* 0x0000008e00097202 */ /* 0x000fe20000000f00 */
[----:B------:R-:W-:Y:S01]  /*1ec0*/  IMAD.MOV.U32 R142, RZ, RZ, R102 ;  /* 0x000000ffff8e7224 */ /* 0x000fe200078e0066 */
[----:B------:R-:W-:Y:S01]  /*1ed0*/  LOP3.LUT R7, R7, R144, R139, 0x96, !PT ;  /* 0x0000009007077212 */ /* 0x000fe200078e968b */
[----:B------:R-:W-:-:S07]  /*1ee0*/  IMAD.MOV.U32 R102, RZ, RZ, RZ ;  /* 0x000000ffff667224 */ /* 0x000fce00078e00ff */
.L_x_4997:
[----:B------:R-:W-:Y:S05]  /*1ef0*/  BSYNC.RECONVERGENT B1 ;  /* 0x0000000000017941 */ /* 0x000fea0003800200 */
.L_x_4996:
[----:B------:R-:W-:Y:S01]  /*1f00*/  I2FP.F32.U32 R22, R9 ;  /* 0x0000000900167245 */ /* 0x000fe20000201000 */
[----:B------:R-:W-:Y:S01]  /*1f10*/  HADD2.F32 R88, -RZ, R88.H1_H1 ;  /* 0x30000058ff587230 */ /* 0x000fe20000004100 */
[----:B------:R-:W-:Y:S01]  /*1f20*/  ISETP.NE.AND P1, PT, R102, 0x1, PT ;  /* 0x000000016600780c */ /* 0x000fe20003f25270 */
[----:B------:R-:W-:Y:S01]  /*1f30*/  HADD2.F32 R84, -RZ, R84.H1_H1 ;  /* 0x30000054ff547230 */ /* 0x000fe20000004100 */
[----:B------:R-:W-:Y:S01]  /*1f40*/  BSSY.RECONVERGENT B1, `(.L_x_5001) ;  /* 0x000005e000017945 */ /* 0x000fe20003800200 */
[----:B------:R-:W-:Y:S01]  /*1f50*/  FFMA.FTZ R22, R22, R129, 1.1641532182693481445e-10 ;  /* 0x2f00000016167423 */ /* 0x000fe20000010081 */
[----:B------:R-:W-:Y:S01]  /*1f60*/  FMUL.FTZ R88, R88, R137 ;  /* 0x0000008958587220 */ /* 0x000fe20000410000 */
[----:B------:R-:W-:-:S03]  /*1f70*/  IMAD.MOV.U32 R9, RZ, RZ, R12 ;  /* 0x000000ffff097224 */ /* 0x000fc600078e000c */
[----:B------:R-:W-:Y:S01]  /*1f80*/  FMUL.FTZ R88, R88, R143 ;  /* 0x0000008f58587220 */ /* 0x000fe20000410000 */
[----:B------:R-:W-:-:S04]  /*1f90*/  FSETP.GTU.FTZ.AND P0, PT, R22, R135, PT ;  /* 0x000000871600720b */ /* 0x000fc80003f1c000 */
[----:B------:R-:W-:Y:S01]  /*1fa0*/  FSEL R21, R88, RZ, !P0 ;  /* 0x000000ff58157208 */ /* 0x000fe20004000000 */
[----:B------:R-:W-:Y:S01]  /*1fb0*/  HFMA2 R88, -RZ, RZ, 0, 1.1920928955078125e-07 ;  /* 0x00000002ff587431 */ /* 0x000fe200000001ff */
        /* <DEDUP_REMOVED lines=11> */
.L_x_5003:
        /* <DEDUP_REMOVED lines=13> */
.L_x_5005:
[----:B------:R-:W-:Y:S05]  /*2140*/  BSYNC.RECONVERGENT B2 ;  /* 0x0000000000027941 */ /* 0x000fea0003800200 */
.L_x_5004:
        /* <DEDUP_REMOVED lines=9> */
[----:B------:R-:W-:-:S03]  /*21e0*/  IMAD.MOV.U32 R88, RZ, RZ, RZ ;  /* 0x000000ffff587224 */ /* 0x000fc600078e00ff */
[----:B------:R-:W-:Y:S01]  /*21f0*/  LOP3.LUT R9, R9, R144, R139, 0x96, !PT ;  /* 0x0000009009097212 */ /* 0x000fe200078e968b */
[----:B------:R-:W-:-:S04]  /*2200*/  IMAD.WIDE.U32 R144, R7, -0x2daee0ad, RZ ;  /* 0xd2511f5307907825 */ /* 0x000fc800078e00ff */
[----:B------:R-:W-:Y:S01]  /*2210*/  IMAD.WIDE.U32 R8, R9, -0x326172a9, RZ ;  /* 0xcd9e8d5709087825 */ /* 0x000fe200078e00ff */
[----:B------:R-:W-:-:S03]  /*2220*/  LOP3.LUT R103, R103, R138, R145, 0x96, !PT ;  /* 0x0000008a67677212 */ /* 0x000fc600078e9691 */
[----:B------:R-:W-:-:S05]  /*2230*/  VIADD R7, R140, 0x3c6ef372 ;  /* 0x3c6ef3728c077836 */ /* 0x000fca0000000000 */
[----:B------:R-:W-:Y:S01]  /*2240*/  LOP3.LUT R7, R7, R102, R9, 0x96, !PT ;  /* 0x0000006607077212 */ /* 0x000fe200078e9609 */
[----:B------:R-:W-:-:S04]  /*2250*/  IMAD.WIDE.U32 R102, R103, -0x326172a9, RZ ;  /* 0xcd9e8d5767667825 */ /* 0x000fc800078e00ff */
[----:B------:R-:W-:Y:S02]  /*2260*/  VIADD R9, R140, 0xdaa66d2b ;  /* 0xdaa66d2b8c097836 */ /* 0x000fe40000000000 */
[----:B------:R-:W-:Y:S01]  /*2270*/  IMAD.WIDE.U32 R138, R7, -0x2daee0ad, RZ ;  /* 0xd2511f53078a7825 */ /* 0x000fe200078e00ff */
[----:B------:R-:W-:Y:S02]  /*2280*/  IADD3 R7, PT, PT, R141, 0x32370b8f, RZ ;  /* 0x32370b8f8d077810 */ /* 0x000fe40007ffe0ff */
        /* <DEDUP_REMOVED lines=12> */
[C---:B------:R-:W-:Y:S02]  /*2350*/  VIADD R7, R141.reuse, 0xa9066899 ;  /* 0xa90668998d077836 */ /* 0x040fe40000000000 */
[----:B------:R-:W-:-:S03]  /*2360*/  VIADD R103, R141, 0x646e171e ;  /* 0x646e171e8d677836 */ /* 0x000fc60000000000 */
[----:B------:R-:W-:Y:S01]  /*2370*/  LOP3.LUT R7, R7, R144, R139, 0x96, !PT ;  /* 0x0000009007077212 */ /* 0x000fe200078e968b */
[----:B------:R-:W-:-:S04]  /*2380*/  IMAD.WIDE.U32 R144, R9, -0x2daee0ad, RZ ;  /* 0xd2511f5309907825 */ /* 0x000fc800078e00ff */
[----:B------:R-:W-:Y:S01]  /*2390*/  IMAD.WIDE.U32 R8, R7, -0x326172a9, RZ ;  /* 0xcd9e8d5707087825 */ /* 0x000fe200078e00ff */
[C---:B------:R-:W-:Y:S02]  /*23a0*/  IADD3 R7, PT, PT, R140.reuse, -0x4ab325aa, RZ ;  /* 0xb54cda568c077810 */ /* 0x040fe40007ffe0ff */
[----:B------:R-:W-:Y:S02]  /*23b0*/  LOP3.LUT R103, R103, R138, R145, 0x96, !PT ;  /* 0x0000008a67677212 */ /* 0x000fe400078e9691 */
[----:B------:R-:W-:Y:S01]  /*23c0*/  LOP3.LUT R7, R7, R102, R9, 0x96, !PT ;  /* 0x0000006607077212 */ /* 0x000fe200078e9609 */
[----:B------:R-:W-:Y:S02]  /*23d0*/  VIADD R9, R140, 0x5384540f ;  /* 0x5384540f8c097836 */ /* 0x000fe40000000000 */
        /* <DEDUP_REMOVED lines=13> */
[----:B------:R-:W-:Y:S02]  /*24b0*/  VIADD R7, R140, 0x8ff34781 ;  /* 0x8ff347818c077836 */ /* 0x000fe40000000000 */
[----:B------:R-:W-:-:S03]  /*24c0*/  IMAD.WIDE.U32 R102, R102, -0x2daee0ad, RZ ;  /* 0xd2511f5366667825 */ /* 0x000fc600078e00ff */
[----:B------:R-:W-:Y:S01]  /*24d0*/  LOP3.LUT R7, R7, R144, R139, 0x96, !PT ;  /* 0x0000009007077212 */ /* 0x000fe200078e968b */
[----:B------:R-:W-:Y:S01]  /*24e0*/  IMAD.MOV.U32 R12, RZ, RZ, R138 ;  /* 0x000000ffff0c7224 */ /* 0x000fe200078e008a */
[----:B------:R-:W-:Y:S01]  /*24f0*/  LOP3.LUT R8, R9, R8, R103, 0x96, !PT ;  /* 0x0000000809087212 */ /* 0x000fe200078e9667 */
[----:B------:R-:W-:Y:S01]  /*2500*/  IMAD.MOV.U32 R9, RZ, RZ, R142 ;  /* 0x000000ffff097224 */ /* 0x000fe200078e008e */
[----:B------:R-:W-:-:S07]  /*2510*/  MOV R142, R102 ;  /* 0x00000066008e7202 */ /* 0x000fce0000000f00 */
.L_x_5002:
[----:B------:R-:W-:Y:S05]  /*2520*/  BSYNC.RECONVERGENT B1 ;  /* 0x0000000000017941 */ /* 0x000fea0003800200 */
.L_x_5001:
[----:B------:R-:W-:Y:S01]  /*2530*/  I2FP.F32.U32 R22, R9 ;  /* 0x0000000900167245 */ /* 0x000fe20000201000 */
[----:B------:R-:W-:Y:S01]  /*2540*/  HADD2.F32 R84, -RZ, R89.H0_H0 ;  /* 0x20000059ff547230 */ /* 0x000fe20000004100 */
[----:B------:R-:W-:Y:S01]  /*2550*/  ISETP.NE.AND P2, PT, R88, 0x1, PT ;  /* 0x000000015800780c */ /* 0x000fe20003f45270 */
[----:B------:R-:W-:Y:S01]  /*2560*/  HADD2.F32 R9, -RZ, R85.H0_H0 ;  /* 0x20000055ff097230 */ /* 0x000fe20000004100 */
[----:B------:R-:W-:Y:S01]  /*2570*/  BSSY.RECONVERGENT B1, `(.L_x_5006) ;  /* 0x000005e000017945 */ /* 0x000fe20003800200 */
[----:B------:R-:W-:Y:S01]  /*2580*/  FFMA.FTZ R22, R22, R129, 1.1641532182693481445e-10 ;  /* 0x2f00000016167423 */ /* 0x000fe20000010081 */
[----:B------:R-:W-:Y:S01]  /*2590*/  FMUL.FTZ R84, R84, R137 ;  /* 0x0000008954547220 */ /* 0x000fe20000410000 */
[----:B------:R-:W-:-:S03]  /*25a0*/  IMAD.MOV.U32 R103, RZ, RZ, 0x2 ;  /* 0x00000002ff677424 */ /* 0x000fc600078e00ff */
[----:B------:R-:W-:Y:S01]  /*25b0*/  FMUL.FTZ R84, R84, R143 ;  /* 0x0000008f54547220 */ /* 0x000fe20000410000 */
[----:B------:R-:W-:-:S04]  /*25c0*/  FSETP.GTU.FTZ.AND P1, PT, R22, R135, PT ;  /* 0x000000871600720b */ /* 0x000fc80003f3c000 */
        /* <DEDUP_REMOVED lines=13> */
.L_x_5008:
        /* <DEDUP_REMOVED lines=13> */
.L_x_5010:
[----:B------:R-:W-:Y:S05]  /*2770*/  BSYNC.RECONVERGENT B2 ;  /* 0x0000000000027941 */ /* 0x000fea0003800200 */
.L_x_5009:
[----:B------:R-:W-:Y:S01]  /*2780*/  IMAD.WIDE.U32 R8, R5, -0x326172a9, RZ ;  /* 0xcd9e8d5705087825 */ /* 0x000fe200078e00ff */
[----:B------:R-:W-:Y:S02]  /*2790*/  LOP3.LUT R102, R10, R145, R141, 0x96, !PT ;  /* 0x000000910a667212 */ /* 0x000fe400078e968d */
[----:B------:R-:W-:Y:S02]  /*27a0*/  IADD3 R7, PT, PT, R140, -0x61c88647, RZ ;  /* 0x9e3779b98c077810 */ /* 0x000fe40007ffe0ff */
        /* <DEDUP_REMOVED lines=27> */
[----:B------:R-:W-:Y:S02]  /*2960*/  IADD3 R7, PT, PT, R141, -0x56f99767, RZ ;  /* 0xa90668998d077810 */ /* 0x000fe40007ffe0ff */
        /* <DEDUP_REMOVED lines=30> */
.L_x_5007:
[----:B------:R-:W-:Y:S05]  /*2b50*/  BSYNC.RECONVERGENT B1 ;  /* 0x0000000000017941 */ /* 0x000fea0003800200 */
.L_x_5006:
        /* <DEDUP_REMOVED lines=23> */
.L_x_5013:
        /* <DEDUP_REMOVED lines=13> */
.L_x_5015:
[----:B------:R-:W-:Y:S05]  /*2da0*/  BSYNC.RECONVERGENT B2 ;  /* 0x0000000000027941 */ /* 0x000fea0003800200 */
.L_x_5014:
        /* <DEDUP_REMOVED lines=44> */
[----:B------:R-:W-:-:S03]  /*3070*/  VIADD R7, R140, 0xf1bbcdc8 ;  /* 0xf1bbcdc88c077836 */ /* 0x000fc60000000000 */
[----:B------:R-:W-:Y:S01]  /*3080*/  LOP3.LUT R9, R9, R8, R85, 0x96, !PT ;  /* 0x0000000809097212 */ /* 0x000fe200078e9655 */
[----:B------:R-:W-:-:S04]  /*3090*/  IMAD.WIDE.U32 R138, R138, -0x326172a9, RZ ;  /* 0xcd9e8d578a8a7825 */ /* 0x000fc800078e00ff */
[----:B------:R-:W-:Y:S01]  /*30a0*/  IMAD.WIDE.U32 R8, R9, -0x2daee0ad, RZ ;  /* 0xd2511f5309087825 */ /* 0x000fe200078e00ff */
[----:B------:R-:W-:Y:S02]  /*30b0*/  LOP3.LUT R84, R7, R84, R139, 0x96, !PT ;  /* 0x0000005407547212 */ /* 0x000fe400078e968b */
[----:B------:R-:W-:Y:S01]  /*30c0*/  IADD3 R7, PT, PT, R140, -0x700cb87f, RZ ;  /* 0x8ff347818c077810 */ /* 0x000fe20007ffe0ff */
[----:B------:R-:W-:-:S05]  /*30d0*/  VIADD R85, R141, 0xdb3d7428 ;  /* 0xdb3d74288d557836 */ /* 0x000fca0000000000 */
        /* <DEDUP_REMOVED lines=10> */
.L_x_5012:
[----:B------:R-:W-:Y:S05]  /*3180*/  BSYNC.RECONVERGENT B1 ;  /* 0x0000000000017941 */ /* 0x000fea0003800200 */
.L_x_5011:
[----:B------:R-:W-:Y:S01]  /*3190*/  I2FP.F32.U32 R84, R9 ;  /* 0x0000000900547245 */ /* 0x000fe20000201000 */
[----:B------:R-:W-:Y:S01]  /*31a0*/  HADD2.F32 R88, -RZ, R90.H0_H0 ;  /* 0x2000005aff587230 */ /* 0x000fe20000004100 */
[----:B------:R-:W-:Y:S01]  /*31b0*/  ISETP.NE.AND P4, PT, R85, 0x1, PT ;  /* 0x000000015500780c */ /* 0x000fe20003f85270 */
[----:B------:R-:W-:Y:S01]  /*31c0*/  HADD2.F32 R103, -RZ, R86.H0_H0 ;  /* 0x20000056ff677230 */ /* 0x000fe20000004100 */
        /* <DEDUP_REMOVED lines=19> */
.L_x_5018:
        /* <DEDUP_REMOVED lines=13> */
.L_x_5020:
[----:B------:R-:W-:Y:S05]  /*33d0*/  BSYNC.RECONVERGENT B2 ;  /* 0x0000000000027941 */ /* 0x000fea0003800200 */
.L_x_5019:
        /* <DEDUP_REMOVED lines=59> */
[----:B------:R-:W-:Y:S01]  /*3790*/  MOV R142, R84 ;  /* 0x00000054008e7202 */ /* 0x000fe20000000f00 */
[----:B------:R-:W-:-:S07]  /*37a0*/  IMAD.MOV.U32 R88, RZ, RZ, RZ ;  /* 0x000000ffff587224 */ /* 0x000fce00078e00ff */
.L_x_5017:
[----:B------:R-:W-:Y:S05]  /*37b0*/  BSYNC.RECONVERGENT B1 ;  /* 0x0000000000017941 */ /* 0x000fea0003800200 */
.L_x_5016:
[----:B------:R-:W-:Y:S01]  /*37c0*/  I2FP.F32.U32 R84, R9 ;  /* 0x0000000900547245 */ /* 0x000fe20000201000 */
[----:B------:R-:W-:Y:S01]  /*37d0*/  HADD2.F32 R90, -RZ, R90.H1_H1 ;  /* 0x3000005aff5a7230 */ /* 0x000fe20000004100 */
[----:B------:R-:W-:Y:S01]  /*37e0*/  ISETP.NE.AND P5, PT, R88, 0x1, PT ;  /* 0x000000015800780c */ /* 0x000fe20003fa5270 */
[----:B------:R-:W-:Y:S01]  /*37f0*/  HADD2.F32 R9, -RZ, R86.H1_H1 ;  /* 0x30000056ff097230 */ /* 0x000fe20000004100 */
        /* <DEDUP_REMOVED lines=20> */
.L_x_5023:
        /* <DEDUP_REMOVED lines=13> */
.L_x_5025:
[----:B------:R-:W-:Y:S05]  /*3a10*/  BSYNC.RECONVERGENT B2 ;  /* 0x0000000000027941 */ /* 0x000fea0003800200 */
.L_x_5024:
        /* <DEDUP_REMOVED lines=61> */
.L_x_5022:
[----:B------:R-:W-:Y:S05]  /*3df0*/  BSYNC.RECONVERGENT B1 ;  /* 0x0000000000017941 */ /* 0x000fea0003800200 */
.L_x_5021:
[----:B------:R-:W-:Y:S01]  /*3e00*/  I2FP.F32.U32 R84, R9 ;  /* 0x0000000900547245 */ /* 0x000fe20000201000 */
[----:B------:R-:W-:Y:S01]  /*3e10*/  HADD2.F32 R88, -RZ, R91.H0_H0 ;  /* 0x2000005bff587230 */ /* 0x000fe20000004100 */
[----:B------:R-:W-:Y:S01]  /*3e20*/  ISETP.NE.AND P6, PT, R89, 0x1, PT ;  /* 0x000000015900780c */ /* 0x000fe20003fc5270 */
[----:B------:R-:W-:Y:S01]  /*3e30*/  HADD2.F32 R9, -RZ, R87.H0_H0 ;  /* 0x20000057ff097230 */ /* 0x000fe20000004100 */
[----:B------:R-:W-:Y:S01]  /*3e40*/  BSSY.RECONVERGENT B1, `(.L_x_5026) ;  /* 0x0000061000017945 */ /* 0x000fe20003800200 */
[----:B------:R-:W-:Y:S01]  /*3e50*/  FFMA.FTZ R84, R84, R129, 1.1641532182693481445e-10 ;  /* 0x2f00000054547423 */ /* 0x000fe20000010081 */
[----:B------:R-:W-:Y:S01]  /*3e60*/  FMUL.FTZ R88, R88, R137 ;  /* 0x0000008958587220 */ /* 0x000fe20000410000 */
[----:B------:R-:W-:-:S03]  /*3e70*/  MOV R85, R12 ;  /* 0x0000000c00557202 */ /* 0x000fc60000000f00 */
[----:B------:R-:W-:Y:S01]  /*3e80*/  FMUL.FTZ R88, R88, R143 ;  /* 0x0000008f58587220 */ /* 0x000fe20000410000 */
[----:B------:R-:W-:-:S04]  /*3e90*/  FSETP.GTU.FTZ.AND P5, PT, R84, R135, PT ;  /* 0x000000875400720b */ /* 0x000fc80003fbc000 */
[----:B------:R-:W-:Y:S02]  /*3ea0*/  FSEL R88, R88, RZ, !P5 ;  /* 0x000000ff58587208 */ /* 0x000fe40006800000 */
[----:B------:R-:W-:-:S03]  /*3eb0*/  PLOP3.LUT P5, PT, P5, PT, PT, 0x8, 0x80 ;  /* 0x000000000080781c */ /* 0x000fc60002fae170 */
[----:B------:R-:W-:Y:S01]  /*3ec0*/  FADD.FTZ R90, R88, R9 ;  /* 0x00000009585a7221 */ /* 0x000fe20000010000 */
[----:B------:R-:W-:-:S03]  /*3ed0*/  IMAD.MOV.U32 R9, RZ, RZ, 0x2 ;  /* 0x00000002ff097424 */ /* 0x000fc600078e00ff */
        /* <DEDUP_REMOVED lines=10> */
.L_x_5028:
        /* <DEDUP_REMOVED lines=15> */
.L_x_5030:
[----:B------:R-:W-:Y:S05]  /*4070*/  BSYNC.RECONVERGENT B2 ;  /* 0x0000000000027941 */ /* 0x000fea0003800200 */
.L_x_5029:
        /* <DEDUP_REMOVED lines=61> */
.L_x_5027:
[----:B------:R-:W-:Y:S05]  /*4450*/  BSYNC.RECONVERGENT B1 ;  /* 0x0000000000017941 */ /* 0x000fea0003800200 */
.L_x_5026:
[----:B------:R-:W-:Y:S01]  /*4460*/  I2FP.F32.U32 R84, R85 ;  /* 0x0000005500547245 */ /* 0x000fe20000201000 */
[----:B------:R-:W-:Y:S01]  /*4470*/  HADD2.F32 R88, -RZ, R91.H1_H1 ;  /* 0x3000005bff587230 */ /* 0x000fe20000004100 */
[----:B------:R-:W-:Y:S01]  /*4480*/  F2FP.F16.F32.PACK_AB R86, R86, R103 ;  /* 0x000000675656723e */ /* 0x000fe200000000ff */
[----:B------:R-:W-:Y:S01]  /*4490*/  HADD2.F32 R87, -RZ, R87.H1_H1 ;  /* 0x30000057ff577230 */ /* 0x000fe20000004100 */
[----:B------:R-:W-:Y:S01]  /*44a0*/  F2FP.F16.F32.PACK_AB R85, R102, R22 ;  /* 0x000000166655723e */ /* 0x000fe200000000ff */
[----:B------:R-:W-:Y:S01]  /*44b0*/  FFMA.FTZ R84, R84, R129, 1.1641532182693481445e-10 ;  /* 0x2f00000054547423 */ /* 0x000fe20000010081 */
[----:B------:R-:W-:-:S04]  /*44c0*/  FMUL.FTZ R88, R88, R137 ;  /* 0x0000008958587220 */ /* 0x000fc80000410000 */
[----:B------:R-:W-:Y:S01]  /*44d0*/  FMUL.FTZ R88, R88, R143 ;  /* 0x0000008f58587220 */ /* 0x000fe20000410000 */
[----:B------:R-:W-:Y:S02]  /*44e0*/  FSETP.GTU.FTZ.AND P6, PT, R84, R135, PT ;  /* 0x000000875400720b */ /* 0x000fe40003fdc000 */
[----:B------:R-:W-:Y:S02]  /*44f0*/  F2FP.F16.F32.PACK_AB R84, R21, R14 ;  /* 0x0000000e1554723e */ /* 0x000fe400000000ff */
[----:B------:R-:W-:Y:S02]  /*4500*/  FSEL R88, R88, RZ, !P6 ;  /* 0x000000ff58587208 */ /* 0x000fe40007000000 */
[----:B------:R-:W-:-:S03]  /*4510*/  PLOP3.LUT P6, PT, P6, PT, PT, 0x8, 0x80 ;  /* 0x000000000080781c */ /* 0x000fc600037ce170 */
[----:B------:R-:W-:-:S05]  /*4520*/  FADD.FTZ R129, R88, R87 ;  /* 0x0000005758817221 */ /* 0x000fca0000010000 */
[----:B------:R-:W-:Y:S01]  /*4530*/  F2FP.F16.F32.PACK_AB R87, R129, R90 ;  /* 0x0000005a8157723e */ /* 0x000fe200000000ff */
[----:B------:R-:W-:Y:S06]  /*4540*/  BRA `(.L_x_5031) ;  /* 0x0000003000587947 */ /* 0x000fec0003800000 */
.L_x_4991:
        /* <DEDUP_REMOVED lines=16> */
.L_x_5034:
        /* <DEDUP_REMOVED lines=13> */
.L_x_5036:
[----:B------:R-:W-:Y:S05]  /*4720*/  BSYNC.RECONVERGENT B2 ;  /* 0x0000000000027941 */ /* 0x000fea0003800200 */
.L_x_5035:
        /* <DEDUP_REMOVED lines=8> */
[----:B------:R-:W-:Y:S02]  /*47b0*/  VIADD R9, R141, 0xbb67ae85 ;  /* 0xbb67ae858d097836 */ /* 0x000fe40000000000 */
[----:B------:R-:W-:-:S03]  /*47c0*/  IMAD.MOV.U32 R14, RZ, RZ, R135 ;  /* 0x000000ffff0e7224 */ /* 0x000fc600078e0087 */
[----:B------:R-:W-:Y:S01]  /*47d0*/  LOP3.LUT R9, R9, R86, R103, 0x96, !PT ;  /* 0x0000005609097212 */ /* 0x000fe200078e9667 */
[----:B------:R-:W-:Y:S01]  /*47e0*/  IMAD.WIDE.U32 R86, R7, -0x2daee0ad, RZ ;  /* 0xd2511f5307567825 */ /* 0x000fe200078e00ff */
[----:B------:R-:W-:-:S03]  /*47f0*/  IADD3 R7, PT, PT, R140, 0x3c6ef372, RZ ;  /* 0x3c6ef3728c077810 */ /* 0x000fc60007ffe0ff */
        /* <DEDUP_REMOVED lines=46> */
[----:B------:R-:W-:-:S07]  /*4ae0*/  IMAD.MOV.U32 R21, RZ, RZ, RZ ;  /* 0x000000ffff157224 */ /* 0x000fce00078e00ff */
.L_x_5033:
[----:B------:R-:W-:Y:S05]  /*4af0*/  BSYNC.RECONVERGENT B1 ;  /* 0x0000000000017941 */ /* 0x000fea0003800200 */
.L_x_5032:
[----:B------:R-:W0:Y:S01]  /*4b00*/  LDC R138, c[0x0][0x404] ;  /* 0x00010100ff8a7b82 */ /* 0x000e220000000800 */
[----:B------:R-:W-:Y:S01]  /*4b10*/  I2FP.F32.U32 R14, R14 ;  /* 0x0000000e000e7245 */ /* 0x000fe20000201000 */
[----:B------:R-:W-:Y:S01]  /*4b20*/  HFMA2 R129, -RZ, RZ, 0.1171875, 0 ;  /* 0x2f800000ff817431 */ /* 0x000fe200000001ff */
[----:B------:R-:W-:Y:S01]  /*4b30*/  ISETP.NE.AND P1, PT, R21, 0x1, PT ;  /* 0x000000011500780c */ /* 0x000fe20003f25270 */
[----:B-----5:R-:W-:Y:S01]  /*4b40*/  HADD2.F32 R22, -RZ, R88.H0_H0 ;  /* 0x20000058ff167230 */ /* 0x020fe20000004100 */
[----:B------:R-:W-:Y:S01]  /*4b50*/  LOP3.LUT R13, R13, 0xfffffffd, RZ, 0xc0, !PT ;  /* 0xfffffffd0d0d7812 */ /* 0x000fe200078ec0ff */
[----:B------:R-:W-:Y:S01]  /*4b60*/  BSSY.RECONVERGENT B1, `(.L_x_5037) ;  /* 0x000005f000017945 */ /* 0x000fe20003800200 */
[----:B------:R-:W-:Y:S01]  /*4b70*/  FFMA.FTZ R9, R14, R129, 1.1641532182693481445e-10 ;  /* 0x2f0000000e097423 */ /* 0x000fe20000010081 */
[----:B------:R-:W1:Y:S01]  /*4b80*/  LDC R135, c[0x0][0x408] ;  /* 0x00010200ff877b82 */ /* 0x000e620000000800 */
[----:B------:R-:W-:Y:S01]  /*4b90*/  FMUL.FTZ R22, R22, R137 ;  /* 0x0000008916167220 */ /* 0x000fe20000410000 */
[----:B------:R-:W-:-:S02]  /*4ba0*/  IMAD.MOV.U32 R84, RZ, RZ, 0x2 ;  /* 0x00000002ff547424 */ /* 0x000fc400078e00ff */
        /* <DEDUP_REMOVED lines=15> */
.L_x_5039:
        /* <DEDUP_REMOVED lines=13> */
.L_x_5041:
[----:B------:R-:W-:Y:S05]  /*4d70*/  BSYNC.RECONVERGENT B2 ;  /* 0x0000000000027941 */ /* 0x000fea0003800200 */
.L_x_5040:
        /* <DEDUP_REMOVED lines=61> */
.L_x_5038:
[----:B------:R-:W-:Y:S05]  /*5150*/  BSYNC.RECONVERGENT B1 ;  /* 0x0000000000017941 */ /* 0x000fea0003800200 */
.L_x_5037:
[----:B------:R-:W-:Y:S01]  /*5160*/  ISETP.NE.AND P2, PT, R84, 0x1, PT ;  /* 0x000000015400780c */ /* 0x000fe20003f45270 */
[----:B------:R-:W-:Y:S01]  /*5170*/  HADD2.F32 R88, -RZ, R88.H1_H1 ;  /* 0x30000058ff587230 */ /* 0x000fe20000004100 */
[----:B------:R-:W-:Y:S01]  /*5180*/  I2FP.F32.U32 R22, R9 ;  /* 0x0000000900167245 */ /* 0x000fe20000201000 */
[----:B------:R-:W-:Y:S01]  /*5190*/  BSSY.RECONVERGENT B1, `(.L_x_5042) ;  /* 0x000005d000017945 */ /* 0x000fe20003800200 */
[----:B------:R-:W-:Y:S02]  /*51a0*/  HFMA2 R85, -RZ, RZ, 0, 1.1920928955078125e-07 ;  /* 0x00000002ff557431 */ /* 0x000fe400000001ff */
[----:B------:R-:W-:Y:S01]  /*51b0*/  FMUL.FTZ R88, R88, R137 ;  /* 0x0000008958587220 */ /* 0x000fe20000410000 */
[----:B------:R-:W-:-:S03]  /*51c0*/  FFMA.FTZ R9, R22, R129, 1.1641532182693481445e-10 ;  /* 0x2f00000016097423 */ /* 0x000fc60000010081 */
[----:B------:R-:W-:Y:S02]  /*51d0*/  FMUL.FTZ R21, R88, R135 ;  /* 0x0000008758157220 */ /* 0x000fe40000410000 */
[----:B------:R-:W-:Y:S01]  /*51e0*/  FSETP.GTU.FTZ.AND P1, PT, R9, R138, PT ;  /* 0x0000008a0900720b */ /* 0x000fe20003f3c000 */
        /* <DEDUP_REMOVED lines=12> */
.L_x_5044:
        /* <DEDUP_REMOVED lines=13> */
.L_x_5046:
[----:B------:R-:W-:Y:S05]  /*5380*/  BSYNC.RECONVERGENT B2 ;  /* 0x0000000000027941 */ /* 0x000fea0003800200 */
.L_x_5045:
        /* <DEDUP_REMOVED lines=61> */
.L_x_5043:
[----:B------:R-:W-:Y:S05]  /*5760*/  BSYNC.RECONVERGENT B1 ;  /* 0x0000000000017941 */ /* 0x000fea0003800200 */
.L_x_5042:
[----:B------:R-:W-:Y:S01]  /*5770*/  ISETP.NE.AND P3, PT, R85, 0x1, PT ;  /* 0x000000015500780c */ /* 0x000fe20003f65270 */
[----:B------:R-:W-:Y:S01]  /*5780*/  HADD2.F32 R84, -RZ, R89.H0_H0 ;  /* 0x20000059ff547230 */ /* 0x000fe20000004100 */
[----:B------:R-:W-:Y:S01]  /*5790*/  I2FP.F32.U32 R22, R9 ;  /* 0x0000000900167245 */ /* 0x000fe20000201000 */
[----:B------:R-:W-:Y:S01]  /*57a0*/  BSSY.RECONVERGENT B1, `(.L_x_5047) ;  /* 0x000005d000017945 */ /* 0x000fe20003800200 */
[----:B------:R-:W-:Y:S02]  /*57b0*/  IMAD.MOV.U32 R87, RZ, RZ, 0x2 ;  /* 0x00000002ff577424 */ /* 0x000fe400078e00ff */
[----:B------:R-:W-:Y:S01]  /*57c0*/  FMUL.FTZ R84, R84, R137 ;  /* 0x0000008954547220 */ /* 0x000fe20000410000 */
[----:B------:R-:W-:-:S03]  /*57d0*/  FFMA.FTZ R9, R22, R129, 1.1641532182693481445e-10 ;  /* 0x2f00000016097423 */ /* 0x000fc60000010081 */
[----:B------:R-:W-:Y:S02]  /*57e0*/  FMUL.FTZ R22, R84, R135 ;  /* 0x0000008754167220 */ /* 0x000fe40000410000 */
[----:B------:R-:W-:Y:S02]  /*57f0*/  FSETP.GTU.FTZ.AND P2, PT, R9, R138, PT ;  /* 0x0000008a0900720b */ /* 0x000fe40003f5c000 */
        /* <DEDUP_REMOVED lines=12> */
.L_x_5049:
        /* <DEDUP_REMOVED lines=13> */
.L_x_5051:
[----:B------:R-:W-:Y:S05]  /*5990*/  BSYNC.RECONVERGENT B2 ;  /* 0x0000000000027941 */ /* 0x000fea0003800200 */
.L_x_5050:
        /* <DEDUP_REMOVED lines=56> */
[----:B------:R-:W-:Y:S01]  /*5d20*/  LOP3.LUT R7, R7, R102, R87, 0x96, !PT ;  /* 0x0000006607077212 */ /* 0x000fe200078e9657 */
[----:B------:R-:W-:Y:S01]  /*5d30*/  HFMA2 R87, -RZ, RZ, 0, 0 ;  /* 0x00000000ff577431 */ /* 0x000fe200000001ff */
[----:B------:R-:W-:Y:S01]  /*5d40*/  LOP3.LUT R8, R9, R8, R85, 0x96, !PT ;  /* 0x0000000809087212 */ /* 0x000fe200078e9655 */
[----:B------:R-:W-:Y:S02]  /*5d50*/  IMAD.MOV.U32 R9, RZ, RZ, R142 ;  /* 0x000000ffff097224 */ /* 0x000fe400078e008e */
[----:B------:R-:W-:-:S07]  /*5d60*/  IMAD.MOV.U32 R142, RZ, RZ, R84 ;  /* 0x000000ffff8e7224 */ /* 0x000fce00078e0054 */
.L_x_5048:
[----:B------:R-:W-:Y:S05]  /*5d70*/  BSYNC.RECONVERGENT B1 ;  /* 0x0000000000017941 */ /* 0x000fea0003800200 */
.L_x_5047:
[----:B------:R-:W-:Y:S01]  /*5d80*/  I2FP.F32.U32 R84, R9 ;  /* 0x0000000900547245 */ /* 0x000fe20000201000 */
[----:B------:R-:W-:Y:S01]  /*5d90*/  HADD2.F32 R86, -RZ, R89.H1_H1 ;  /* 0x30000059ff567230 */ /* 0x000fe20000004100 */
[----:B------:R-:W-:Y:S01]  /*5da0*/  ISETP.NE.AND P3, PT, R87, 0x1, PT ;  /* 0x000000015700780c */ /* 0x000fe20003f65270 */
[----:B------:R-:W-:Y:S01]  /*5db0*/  BSSY.RECONVERGENT B1, `(.L_x_5052) ;  /* 0x000005d000017945 */ /* 0x000fe20003800200 */
[----:B------:R-:W-:Y:S02]  /*5dc0*/  IMAD.MOV.U32 R85, RZ, RZ, 0x2 ;  /* 0x00000002ff557424 */ /* 0x000fe400078e00ff */
        /* <DEDUP_REMOVED lines=16> */
.L_x_5054:
        /* <DEDUP_REMOVED lines=13> */
.L_x_5056:
[----:B------:R-:W-:Y:S05]  /*5fa0*/  BSYNC.RECONVERGENT B2 ;  /* 0x0000000000027941 */ /* 0x000fea0003800200 */
.L_x_5055:
        /* <DEDUP_REMOVED lines=61> */
.L_x_5053:
[----:B------:R-:W-:Y:S05]  /*6380*/  BSYNC.RECONVERGENT B1 ;  /* 0x0000000000017941 */ /* 0x000fea0003800200 */
.L_x_5052:
[----:B------:R-:W-:Y:S01]  /*6390*/  I2FP.F32.U32 R84, R9 ;  /* 0x0000000900547245 */ /* 0x000fe20000201000 */
[----:B------:R-:W-:Y:S01]  /*63a0*/  HADD2.F32 R86, -RZ, R90.H0_H0 ;  /* 0x2000005aff567230 */ /* 0x000fe20000004100 */
[----:B------:R-:W-:Y:S01]  /*63b0*/  ISETP.NE.AND P4, PT, R85, 0x1, PT ;  /* 0x000000015500780c */ /* 0x000fe20003f85270 */
[----:B------:R-:W-:Y:S02]  /*63c0*/  BSSY.RECONVERGENT B1, `(.L_x_5057) ;  /* 0x000005d000017945 */ /* 0x000fe40003800200 */
[----:B------:R-:W-:Y:S01]  /*63d0*/  FFMA.FTZ R9, R84, R129, 1.1641532182693481445e-10 ;  /* 0x2f00000054097423 */ /* 0x000fe20000010081 */
[----:B------:R-:W-:-:S04]  /*63e0*/  FMUL.FTZ R86, R86, R137 ;  /* 0x0000008956567220 */ /* 0x000fc80000410000 */
[----:B------:R-:W-:Y:S01]  /*63f0*/  FMUL.FTZ R86, R86, R135 ;  /* 0x0000008756567220 */ /* 0x000fe20000410000 */
[----:B------:R-:W-:Y:S01]  /*6400*/  FSETP.GTU.FTZ.AND P3, PT, R9, R138, PT ;  /* 0x0000008a0900720b */ /* 0x000fe20003f7c000 */
        /* <DEDUP_REMOVED lines=13> */
.L_x_5059:
        /* <DEDUP_REMOVED lines=13> */
.L_x_5061:
[----:B------:R-:W-:Y:S05]  /*65b0*/  BSYNC.RECONVERGENT B2 ;  /* 0x0000000000027941 */ /* 0x000fea0003800200 */
.L_x_5060:
        /* <DEDUP_REMOVED lines=61> */
.L_x_5058:
[----:B------:R-:W-:Y:S05]  /*6990*/  BSYNC.RECONVERGENT B1 ;  /* 0x0000000000017941 */ /* 0x000fea0003800200 */
.L_x_5057:
        /* <DEDUP_REMOVED lines=8> */
[----:B------:R-:W-:Y:S02]  /*6a20*/  FSETP.GTU.FTZ.AND P4, PT, R9, R138, PT ;  /* 0x0000008a0900720b */ /* 0x000fe40003f9c000 */
        /* <DEDUP_REMOVED lines=12> */
.L_x_5064:
        /* <DEDUP_REMOVED lines=13> */
.L_x_5066:
[----:B------:R-:W-:Y:S05]  /*6bc0*/  BSYNC.RECONVERGENT B2 ;  /* 0x0000000000027941 */ /* 0x000fea0003800200 */
.L_x_5065:
        /* <DEDUP_REMOVED lines=61> */
.L_x_5063:
[----:B------:R-:W-:Y:S05]  /*6fa0*/  BSYNC.RECONVERGENT B1 ;  /* 0x0000000000017941 */ /* 0x000fea0003800200 */
.L_x_5062:
[----:B------:R-:W-:Y:S01]  /*6fb0*/  I2FP.F32.U32 R84, R9 ;  /* 0x0000000900547245 */ /* 0x000fe20000201000 */
[----:B------:R-:W-:Y:S01]  /*6fc0*/  HADD2.F32 R86, -RZ, R91.H0_H0 ;  /* 0x2000005bff567230 */ /* 0x000fe20000004100 */
[----:B------:R-:W-:Y:S01]  /*6fd0*/  ISETP.NE.AND P6, PT, R87, 0x1, PT ;  /* 0x000000015700780c */ /* 0x000fe20003fc5270 */
[----:B------:R-:W-:Y:S01]  /*6fe0*/  BSSY.RECONVERGENT B1, `(.L_x_5067) ;  /* 0x0000060000017945 */ /* 0x000fe20003800200 */
[----:B------:R-:W-:Y:S02]  /*6ff0*/  IMAD.MOV.U32 R85, RZ, RZ, R12 ;  /* 0x000000ffff557224 */ /* 0x000fe400078e000c */
[----:B------:R-:W-:Y:S01]  /*7000*/  FFMA.FTZ R9, R84, R129, 1.1641532182693481445e-10 ;  /* 0x2f00000054097423 */ /* 0x000fe20000010081 */
[----:B------:R-:W-:-:S04]  /*7010*/  FMUL.FTZ R86, R86, R137 ;  /* 0x0000008956567220 */ /* 0x000fc80000410000 */
[----:B------:R-:W-:Y:S01]  /*7020*/  FMUL.FTZ R86, R86, R135 ;  /* 0x0000008756567220 */ /* 0x000fe20000410000 */
[----:B------:R-:W-:Y:S01]  /*7030*/  FSETP.GTU.FTZ.AND P5, PT, R9, R138, PT ;  /* 0x0000008a0900720b */ /* 0x000fe20003fbc000 */
[----:B------:R-:W-:-:S03]  /*7040*/  IMAD.MOV.U32 R9, RZ, RZ, 0x2 ;  /* 0x00000002ff097424 */ /* 0x000fc600078e00ff */
        /* <DEDUP_REMOVED lines=12> */
.L_x_5069:
        /* <DEDUP_REMOVED lines=15> */
.L_x_5071:
[----:B------:R-:W-:Y:S05]  /*7200*/  BSYNC.RECONVERGENT B2 ;  /* 0x0000000000027941 */ /* 0x000fea0003800200 */
.L_x_5070:
        /* <DEDUP_REMOVED lines=61> */
.L_x_5068:
[----:B------:R-:W-:Y:S05]  /*75e0*/  BSYNC.RECONVERGENT B1 ;  /* 0x0000000000017941 */ /* 0x000fea0003800200 */
.L_x_5067:
[----:B------:R-:W-:Y:S01]  /*75f0*/  I2FP.F32.U32 R84, R85 ;  /* 0x0000005500547245 */ /* 0x000fe20000201000 */
[----:B------:R-:W-:Y:S01]  /*7600*/  HADD2.F32 R86, -RZ, R91.H1_H1 ;  /* 0x3000005bff567230 */ /* 0x000fe20000004100 */
[----:B------:R-:W-:-:S03]  /*7610*/  F2FP.F16.F32.PACK_AB R85, R102, R22 ;  /* 0x000000166655723e */ /* 0x000fc600000000ff */
[----:B------:R-:W-:Y:S01]  /*7620*/  FFMA.FTZ R129, R84, R129, 1.1641532182693481445e-10 ;  /* 0x2f00000054817423 */ /* 0x000fe20000010081 */
[----:B------:R-:W-:Y:S01]  /*7630*/  FMUL.FTZ R86, R86, R137 ;  /* 0x0000008956567220 */ /* 0x000fe20000410000 */
[----:B------:R-:W-:-:S03]  /*7640*/  F2FP.F16.F32.PACK_AB R84, R21, R14 ;  /* 0x0000000e1554723e */ /* 0x000fc600000000ff */
[----:B------:R-:W-:Y:S01]  /*7650*/  FMUL.FTZ R86, R86, R135 ;  /* 0x0000008756567220 */ /* 0x000fe20000410000 */
[----:B------:R-:W-:-:S04]  /*7660*/  FSETP.GTU.FTZ.AND P6, PT, R129, R138, PT ;  /* 0x0000008a8100720b */ /* 0x000fc80003fdc000 */
[----:B------:R-:W-:Y:S02]  /*7670*/  FSEL R129, R86, RZ, !P6 ;  /* 0x000000ff56817208 */ /* 0x000fe40007000000 */
[----:B------:R-:W-:Y:S02]  /*7680*/  PLOP3.LUT P6, PT, P6, PT, PT, 0x8, 0x80 ;  /* 0x000000000080781c */ /* 0x000fe400037ce170 */
[----:B------:R-:W-:Y:S02]  /*7690*/  F2FP.F16.F32.PACK_AB R86, R115, R103 ;  /* 0x000000677356723e */ /* 0x000fe400000000ff */
[----:B------:R-:W-:-:S09]  /*76a0*/  F2FP.F16.F32.PACK_AB R87, R129, R90 ;  /* 0x0000005a8157723e */ /* 0x000fd200000000ff */
.L_x_5031:
        /* <DEDUP_REMOVED lines=17> */
[----:B------:R-:W-:Y:S01]  /*77c0*/  STG.E.128 desc[UR8][R90.64], R84 ;  /* 0x000000545a007986 */ /* 0x000fe2000c101d08 */
[----:B-1----:R-:W-:-:S05]  /*77d0*/  IMAD.WIDE.U32 R88, R128, 0x8, R88 ;  /* 0x0000000880587825 */ /* 0x002fca00078e0058 */
[----:B------:R0:W-:Y:S02]  /*77e0*/  STG.E.64 desc[UR8][R88.64], R138 ;  /* 0x0000008a58007986 */ /* 0x0001e4000c101b08 */
[----:B0-----:R-:W-:-:S07]  /*77f0*/  VIADD R138, R128, 0x80 ;  /* 0x00000080808a7836 */ /* 0x001fce0000000000 */
.L_x_4990:
[----:B0-----:R-:W-:Y:S05]  /*7800*/  BSYNC.RECONVERGENT B0 ;  /* 0x0000000000007941 */ /* 0x001fea0003800200 */
.L_x_4989:
[----:B------:R-:W-:Y:S01]  /*7810*/  ISETP.GE.U32.AND P0, PT, R2, 0x100, PT ;  /* 0x000001000200780c */ /* 0x000fe20003f06070 */
[----:B------:R-:W-:Y:S01]  /*7820*/  BSSY.RECONVERGENT B0, `(.L_x_5072) ;  /* 0x000065f000007945 */ /* 0x000fe20003800200 */
[----:B------:R-:W-:-:S11]  /*7830*/  LOP3.LUT R13, R13, 0xfffffdff, RZ, 0xc0, !PT ;  /* 0xfffffdff0d0d7812 */ /* 0x000fd600078ec0ff */
[----:B------:R-:W-:Y:S01]  /*7840*/  @P0 LOP3.LUT R13, R13, 0x200, RZ, 0xfc, !PT ;  /* 0x000002000d0d0812 */ /* 0x000fe200078efcff */
        /* <DEDUP_REMOVED lines=26> */
.L_x_5077:
        /* <DEDUP_REMOVED lines=13> */
.L_x_5079:
[----:B------:R-:W-:Y:S05]  /*7ac0*/  BSYNC.RECONVERGENT B2 ;  /* 0x0000000000027941 */ /* 0x000fea0003800200 */
.L_x_5078:
        /* <DEDUP_REMOVED lines=41> */
[----:B------:R-:W-:Y:S01]  /*7d60*/  IMAD.WIDE.U32 R88, R15, -0x326172a9, RZ ;  /* 0xcd9e8d570f587825 */ /* 0x000fe200078e00ff */
[----:B------:R-:W-:-:S03]  /*7d70*/  IADD3 R15, PT, PT, R141, -0x24c28bd8, RZ ;  /* 0xdb3d74288d0f7810 */ /* 0x000fc60007ffe0ff */
[----:B------:R-:W-:Y:S01]  /*7d80*/  IMAD.WIDE.U32 R90, R7, -0x2daee0ad, RZ ;  /* 0xd2511f53075a7825 */ /* 0x000fe200078e00ff */
[----:B------:R-:W-:-:S03]  /*7d90*/  LOP3.LUT R9, R9, R8, R89, 0x96, !PT ;  /* 0x0000000809097212 */ /* 0x000fc600078e9659 */
[----:B------:R-:W-:Y:S02]  /*7da0*/  VIADD R7, R141, 0x1fd5c5a3 ;  /* 0x1fd5c5a38d077836 */ /* 0x000fe40000000000 */
[----:B------:R-:W-:-:S03]  /*7db0*/  IMAD.WIDE.U32 R8, R9, -0x2daee0ad, RZ ;  /* 0xd2511f5309087825 */ /* 0x000fc600078e00ff */
[----:B------:R-:W-:Y:S01]  /*7dc0*/  LOP3.LUT R142, R7, R142, R91, 0x96, !PT ;  /* 0x0000008e078e7212 */ /* 0x000fe200078e965b */
[----:B------:R-:W-:Y:S01]  /*7dd0*/  VIADD R7, R140, 0xf1bbcdc8 ;  /* 0xf1bbcdc88c077836 */ /* 0x000fe20000000000 */
[----:B------:R-:W-:Y:S02]  /*7de0*/  LOP3.LUT R90, R15, R90, R9, 0x96, !PT ;  /* 0x0000005a0f5a7212 */ /* 0x000fe400078e9609 */
[----:B------:R-:W-:Y:S01]  /*7df0*/  IADD3 R9, PT, PT, R141, -0x695add53, RZ ;  /* 0x96a522ad8d097810 */ /* 0x000fe20007ffe0ff */
[----:B------:R-:W-:Y:S01]  /*7e00*/  IMAD.WIDE.U32 R142, R142, -0x326172a9, RZ ;  /* 0xcd9e8d578e8e7825 */ /* 0x000fe200078e00ff */
[----:B------:R-:W-:-:S03]  /*7e10*/  MOV R15, R135 ;  /* 0x00000087000f7202 */ /* 0x000fc60000000f00 */
[----:B------:R-:W-:Y:S01]  /*7e20*/  IMAD.WIDE.U32 R90, R90, -0x326172a9, RZ ;  /* 0xcd9e8d575a5a7825 */ /* 0x000fe200078e00ff */
[----:B------:R-:W-:-:S03]  /*7e30*/  LOP3.LUT R88, R7, R88, R143, 0x96, !PT ;  /* 0x0000005807587212 */ /* 0x000fc600078e968f */
[----:B------:R-:W-:Y:S02]  /*7e40*/  VIADD R7, R140, 0x8ff34781 ;  /* 0x8ff347818c077836 */ /* 0x000fe40000000000 */
[----:B------:R-:W-:-:S03]  /*7e50*/  IMAD.WIDE.U32 R88, R88, -0x2daee0ad, RZ ;  /* 0xd2511f5358587825 */ /* 0x000fc600078e00ff */
[----:B------:R-:W-:Y:S01]  /*7e60*/  LOP3.LUT R7, R7, R142, R91, 0x96, !PT ;  /* 0x0000008e07077212 */ /* 0x000fe200078e965b */
[----:B------:R-:W-:Y:S01]  /*7e70*/  IMAD.MOV.U32 R12, RZ, RZ, R90 ;  /* 0x000000ffff0c7224 */ /* 0x000fe200078e005a */
[----:B------:R-:W-:Y:S01]  /*7e80*/  LOP3.LUT R8, R9, R8, R89, 0x96, !PT ;  /* 0x0000000809087212 */ /* 0x000fe200078e9659 */
[----:B------:R-:W-:-:S07]  /*7e90*/  IMAD.MOV.U32 R139, RZ, RZ, R88 ;  /* 0x000000ffff8b7224 */ /* 0x000fce00078e0058 */
.L_x_5076:
[----:B------:R-:W-:Y:S05]  /*7ea0*/  BSYNC.RECONVERGENT B1 ;  /* 0x0000000000017941 */ /* 0x000fea0003800200 */
.L_x_5075:
[----:B------:R-:W0:Y:S01]  /*7eb0*/  LDC R143, c[0x0][0x408] ;  /* 0x00010200ff8f7b82 */ /* 0x000e220000000800 */
[----:B------:R-:W-:Y:S01]  /*7ec0*/  I2FP.F32.U32 R88, R15 ;  /* 0x0000000f00587245 */ /* 0x000fe20000201000 */
[----:B-----5:R-:W-:Y:S01]  /*7ed0*/  HADD2.F32 R90, -RZ, R84.H0_H0 ;  /* 0x20000054ff5a7230 */ /* 0x020fe20000004100 */
[----:B------:R-:W-:Y:S01]  /*7ee0*/  ISETP.NE.AND P1, PT, R23, 0x1, PT ;  /* 0x000000011700780c */ /* 0x000fe20003f25270 */
[----:B------:R-:W-:Y:S01]  /*7ef0*/  IMAD.MOV.U32 R135, RZ, RZ, 0x2f800000 ;  /* 0x2f800000ff877424 */ /* 0x000fe200078e00ff */
[----:B------:R-:W-:Y:S01]  /*7f00*/  LOP3.LUT R13, R13, 0xfffffffd, RZ, 0xc0, !PT ;  /* 0xfffffffd0d0d7812 */ /* 0x000fe200078ec0ff */
[----:B------:R-:W-:Y:S01]  /*7f10*/  BSSY.RECONVERGENT B1, `(.L_x_5080) ;  /* 0x0000061000017945 */ /* 0x000fe20003800200 */
[----:B------:R-:W-:Y:S01]  /*7f20*/  FMUL.FTZ R90, R90, R137 ;  /* 0x000000895a5a7220 */ /* 0x000fe20000410000 */
[----:B------:R-:W1:Y:S01]  /*7f30*/  LDC R142, c[0x0][0x404] ;  /* 0x00010100ff8e7b82 */ /* 0x000e620000000800 */
[----:B------:R-:W-:Y:S01]  /*7f40*/  FFMA.FTZ R9, R88, R135, 1.1641532182693481445e-10 ;  /* 0x2f00000058097423 */ /* 0x000fe20000010087 */
[----:B------:R-:W-:-:S02]  /*7f50*/  HADD2.F32 R88, -RZ, R24.H0_H0 ;  /* 0x20000018ff587230 */ /* 0x000fc40000004100 */
[----:B------:R-:W-:Y:S02]  /*7f60*/  HFMA2 R89, -RZ, RZ, 0, 1.1920928955078125e-07 ;  /* 0x00000002ff597431 */ /* 0x000fe400000001ff */
[----:B0-----:R-:W-:Y:S01]  /*7f70*/  FMUL.FTZ R90, R90, R143 ;  /* 0x0000008f5a5a7220 */ /* 0x001fe20000410000 */
[----:B-1----:R-:W-:Y:S01]  /*7f80*/  FSETP.GTU.FTZ.AND P0, PT, R9, R142, PT ;  /* 0x0000008e0900720b */ /* 0x002fe20003f1c000 */
[----:B------:R-:W-:-:S03]  /*7f90*/  IMAD.MOV.U32 R9, RZ, RZ, R12 ;  /* 0x000000ffff097224 */ /* 0x000fc600078e000c */
[----:B------:R-:W-:Y:S02]  /*7fa0*/  FSEL R15, R90, RZ, !P0 ;  /* 0x000000ff5a0f7208 */ /* 0x000fe40004000000 */
[----:B------:R-:W-:-:S03]  /*7fb0*/  PLOP3.LUT P0, PT, P0, PT, PT, 0x8, 0x80 ;  /* 0x000000000080781c */ /* 0x000fc6000070e170 */
[----:B------:R-:W-:-:S10]  /*7fc0*/  FADD.FTZ R15, R15, R88 ;  /* 0x000000580f0f7221 */ /* 0x000fd40000010000 */
        /* <DEDUP_REMOVED lines=10> */
.L_x_5082:
        /* <DEDUP_REMOVED lines=13> */
.L_x_5084:
[----:B------:R-:W-:Y:S05]  /*8140*/  BSYNC.RECONVERGENT B2 ;  /* 0x0000000000027941 */ /* 0x000fea0003800200 */
.L_x_5083:
        /* <DEDUP_REMOVED lines=61> */
.L_x_5081:
[----:B------:R-:W-:Y:S05]  /*8520*/  BSYNC.RECONVERGENT B1 ;  /* 0x0000000000017941 */ /* 0x000fea0003800200 */
.L_x_5080:
        /* <DEDUP_REMOVED lines=9> */
[----:B------:R-:W-:Y:S02]  /*85c0*/  FSETP.GTU.FTZ.AND P0, PT, R9, R142, PT ;  /* 0x0000008e0900720b */ /* 0x000fe40003f1c000 */
        /* <DEDUP_REMOVED lines=13> */
.L_x_5087:
        /* <DEDUP_REMOVED lines=13> */
.L_x_5089:
[----:B------:R-:W-:Y:S05]  /*8770*/  BSYNC.RECONVERGENT B2 ;  /* 0x0000000000027941 */ /* 0x000fea0003800200 */
.L_x_5088:
        /* <DEDUP_REMOVED lines=58> */
[----:B------:R-:W-:Y:S02]  /*8b20*/  IMAD.MOV.U32 R139, RZ, RZ, R88 ;  /* 0x000000ffff8b7224 */ /* 0x000fe400078e0058 */
[----:B------:R-:W-:Y:S01]  /*8b30*/  HFMA2 R88, -RZ, RZ, 0, 0 ;  /* 0x00000000ff587431 */ /* 0x000fe200000001ff */
[----:B------:R-:W-:-:S07]  /*8b40*/  LOP3.LUT R7, R7, R144, R91, 0x96, !PT ;  /* 0x0000009007077212 */ /* 0x000fce00078e965b */
.L_x_5086:
[----:B------:R-:W-:Y:S05]  /*8b50*/  BSYNC.RECONVERGENT B1 ;  /* 0x0000000000017941 */ /* 0x000fea0003800200 */
.L_x_5085:
[----:B------:R-:W-:Y:S01]  /*8b60*/  I2FP.F32.U32 R24, R9 ;  /* 0x0000000900187245 */ /* 0x000fe20000201000 */
[----:B------:R-:W-:Y:S01]  /*8b70*/  HADD2.F32 R84, -RZ, R85.H0_H0 ;  /* 0x20000055ff547230 */ /* 0x000fe20000004100 */
[----:B------:R-:W-:Y:S01]  /*8b80*/  ISETP.NE.AND P2, PT, R88, 0x1, PT ;  /* 0x000000015800780c */ /* 0x000fe20003f45270 */
[----:B------:R-:W-:Y:S01]  /*8b90*/  BSSY.RECONVERGENT B1, `(.L_x_5090) ;  /* 0x000005f000017945 */ /* 0x000fe20003800200 */
[----:B------:R-:W-:Y:S02]  /*8ba0*/  IMAD.MOV.U32 R89, RZ, RZ, 0x2 ;  /* 0x00000002ff597424 */ /* 0x000fe400078e00ff */
[----:B------:R-:W-:Y:S01]  /*8bb0*/  FFMA.FTZ R9, R24, R135, 1.1641532182693481445e-10 ;  /* 0x2f00000018097423 */ /* 0x000fe20000010087 */
[----:B------:R-:W-:-:S04]  /*8bc0*/  FMUL.FTZ R84, R84, R137 ;  /* 0x0000008954547220 */ /* 0x000fc80000410000 */
[----:B------:R-:W-:Y:S01]  /*8bd0*/  FMUL.FTZ R84, R84, R143 ;  /* 0x0000008f54547220 */ /* 0x000fe20000410000 */
[----:B------:R-:W-:Y:S01]  /*8be0*/  FSETP.GTU.FTZ.AND P1, PT, R9, R142, PT ;  /* 0x0000008e0900720b */ /* 0x000fe20003f3c000 */
[----:B------:R-:W-:-:S03]  /*8bf0*/  HADD2.F32 R9, -RZ, R25.H0_H0 ;  /* 0x20000019ff097230 */ /* 0x000fc60000004100 */
        /* <DEDUP_REMOVED lines=13> */
.L_x_5092:
        /* <DEDUP_REMOVED lines=13> */
.L_x_5094:
[----:B------:R-:W-:Y:S05]  /*8da0*/  BSYNC.RECONVERGENT B2 ;  /* 0x0000000000027941 */ /* 0x000fea0003800200 */
.L_x_5093:
        /* <DEDUP_REMOVED lines=61> */
.L_x_5091:
[----:B------:R-:W-:Y:S05]  /*9180*/  BSYNC.RECONVERGENT B1 ;  /* 0x0000000000017941 */ /* 0x000fea0003800200 */
.L_x_5090:
[----:B------:R-:W-:Y:S01]  /*9190*/  I2FP.F32.U32 R84, R9 ;  /* 0x0000000900547245 */ /* 0x000fe20000201000 */
[----:B------:R-:W-:Y:S01]  /*91a0*/  HADD2.F32 R88, -RZ, R85.H1_H1 ;  /* 0x30000055ff587230 */ /* 0x000fe20000004100 */
[----:B------:R-:W-:Y:S01]  /*91b0*/  ISETP.NE.AND P3, PT, R89, 0x1, PT ;  /* 0x000000015900780c */ /* 0x000fe20003f65270 */
[----:B------:R-:W-:Y:S01]  /*91c0*/  BSSY.RECONVERGENT B1, `(.L_x_5095) ;  /* 0x000005f000017945 */ /* 0x000fe20003800200 */
[----:B------:R-:W-:Y:S02]  /*91d0*/  HFMA2 R90, -RZ, RZ, 0, 1.1920928955078125e-07 ;  /* 0x00000002ff5a7431 */ /* 0x000fe400000001ff */
[----:B------:R-:W-:Y:S01]  /*91e0*/  FFMA.FTZ R9, R84, R135, 1.1641532182693481445e-10 ;  /* 0x2f00000054097423 */ /* 0x000fe20000010087 */
[----:B------:R-:W-:Y:S01]  /*91f0*/  FMUL.FTZ R88, R88, R137 ;  /* 0x0000008958587220 */ /* 0x000fe20000410000 */
[----:B------:R-:W-:-:S03]  /*9200*/  HADD2.F32 R84, -RZ, R25.H1_H1 ;  /* 0x30000019ff547230 */ /* 0x000fc60000004100 */
        /* <DEDUP_REMOVED lines=15> */
.L_x_5097:
        /* <DEDUP_REMOVED lines=13> */
.L_x_5099:
[----:B------:R-:W-:Y:S05]  /*93d0*/  BSYNC.RECONVERGENT B2 ;  /* 0x0000000000027941 */ /* 0x000fea0003800200 */
.L_x_5098:
        /* <DEDUP_REMOVED lines=61> */
.L_x_5096:
[----:B------:R-:W-:Y:S05]  /*97b0*/  BSYNC.RECONVERGENT B1 ;  /* 0x0000000000017941 */ /* 0x000fea0003800200 */
.L_x_5095:
[----:B------:R-:W-:Y:S01]  /*97c0*/  I2FP.F32.U32 R84, R9 ;  /* 0x0000000900547245 */ /* 0x000fe20000201000 */
[----:B------:R-:W-:Y:S01]  /*97d0*/  HADD2.F32 R88, -RZ, R86.H0_H0 ;  /* 0x20000056ff587230 */ /* 0x000fe20000004100 */
[----:B------:R-:W-:Y:S01]  /*97e0*/  ISETP.NE.AND P4, PT, R90, 0x1, PT ;  /* 0x000000015a00780c */ /* 0x000fe20003f85270 */
[----:B------:R-:W-:Y:S01]  /*97f0*/  HADD2.F32 R85, -RZ, R26.H0_H0 ;  /* 0x2000001aff557230 */ /* 0x000fe20000004100 */
[----:B------:R-:W-:Y:S01]  /*9800*/  BSSY.RECONVERGENT B1, `(.L_x_5100) ;  /* 0x000005e000017945 */ /* 0x000fe20003800200 */
[----:B------:R-:W-:Y:S01]  /*9810*/  FFMA.FTZ R9, R84, R135, 1.1641532182693481445e-10 ;  /* 0x2f00000054097423 */ /* 0x000fe20000010087 */
[----:B------:R-:W-:-:S04]  /*9820*/  FMUL.FTZ R88, R88, R137 ;  /* 0x0000008958587220 */ /* 0x000fc80000410000 */
[----:B------:R-:W-:Y:S01]  /*9830*/  FMUL.FTZ R88, R88, R143 ;  /* 0x0000008f58587220 */ /* 0x000fe20000410000 */
[----:B------:R-:W-:Y:S02]  /*9840*/  FSETP.GTU.FTZ.AND P3, PT, R9, R142, PT ;  /* 0x0000008e0900720b */ /* 0x000fe40003f7c000 */
        /* <DEDUP_REMOVED lines=14> */
.L_x_5102:
        /* <DEDUP_REMOVED lines=13> */
.L_x_5104:
[----:B------:R-:W-:Y:S05]  /*9a00*/  BSYNC.RECONVERGENT B2 ;  /* 0x0000000000027941 */ /* 0x000fea0003800200 */
.L_x_5103:
        /* <DEDUP_REMOVED lines=55> */
[----:B------:R-:W-:Y:S02]  /*9d80*/  HFMA2 R88, -RZ, RZ, 0, 0 ;  /* 0x00000000ff587431 */ /* 0x000fe400000001ff */
[----:B------:R-:W-:Y:S01]  /*9d90*/  VIADD R7, R140, 0x8ff34781 ;  /* 0x8ff347818c077836 */ /* 0x000fe20000000000 */
[----:B------:R-:W-:Y:S01]  /*9da0*/  LOP3.LUT R8, R9, R8, R85, 0x96, !PT ;  /* 0x0000000809087212 */ /* 0x000fe200078e9655 */
[----:B------:R-:W-:Y:S02]  /*9db0*/  IMAD.MOV.U32 R9, RZ, RZ, R139 ;  /* 0x000000ffff097224 */ /* 0x000fe400078e008b */
[----:B------:R-:W-:Y:S01]  /*9dc0*/  IMAD.MOV.U32 R139, RZ, RZ, R84 ;  /* 0x000000ffff8b7224 */ /* 0x000fe200078e0054 */
[----:B------:R-:W-:-:S07]  /*9dd0*/  LOP3.LUT R7, R7, R90, R89, 0x96, !PT ;  /* 0x0000005a07077212 */ /* 0x000fce00078e9659 */
.L_x_5101:
[----:B------:R-:W-:Y:S05]  /*9de0*/  BSYNC.RECONVERGENT B1 ;  /* 0x0000000000017941 */ /* 0x000fea0003800200 */
.L_x_5100:
        /* <DEDUP_REMOVED lines=23> */
.L_x_5107:
        /* <DEDUP_REMOVED lines=13> */
.L_x_5109:
[----:B------:R-:W-:Y:S05]  /*a030*/  BSYNC.RECONVERGENT B2 ;  /* 0x0000000000027941 */ /* 0x000fea0003800200 */
.L_x_5108:
        /* <DEDUP_REMOVED lines=57> */
[----:B------:R-:W-:Y:S01]  /*a3d0*/  LOP3.LUT R7, R7, R90, R89, 0x96, !PT ;  /* 0x0000005a07077212 */ /* 0x000fe200078e9659 */
[----:B------:R-:W-:Y:S01]  /*a3e0*/  IMAD.MOV.U32 R89, RZ, RZ, RZ ;  /* 0x000000ffff597224 */ /* 0x000fe200078e00ff */
[----:B------:R-:W-:Y:S01]  /*a3f0*/  MOV R9, R139 ;  /* 0x0000008b00097202 */ /* 0x000fe20000000f00 */
[----:B------:R-:W-:-:S07]  /*a400*/  IMAD.MOV.U32 R139, RZ, RZ, R84 ;  /* 0x000000ffff8b7224 */ /* 0x000fce00078e0054 */
.L_x_5106:
[----:B------:R-:W-:Y:S05]  /*a410*/  BSYNC.RECONVERGENT B1 ;  /* 0x0000000000017941 */ /* 0x000fea0003800200 */
.L_x_5105:
        /* <DEDUP_REMOVED lines=9> */
[----:B------:R-:W-:Y:S01]  /*a4b0*/  FSETP.GTU.FTZ.AND P5, PT, R9, R142, PT ;  /* 0x0000008e0900720b */ /* 0x000fe20003fbc000 */
[----:B------:R-:W-:-:S03]  /*a4c0*/  HFMA2 R9, -RZ, RZ, 0, 1.1920928955078125e-07 ;  /* 0x00000002ff097431 */ /* 0x000fc600000001ff */
        /* <DEDUP_REMOVED lines=12> */
.L_x_5112:
        /* <DEDUP_REMOVED lines=15> */
.L_x_5114:
[----:B------:R-:W-:Y:S05]  /*a680*/  BSYNC.RECONVERGENT B2 ;  /* 0x0000000000027941 */ /* 0x000fea0003800200 */
.L_x_5113:
        /* <DEDUP_REMOVED lines=61> */
.L_x_5111:
[----:B------:R-:W-:Y:S05]  /*aa60*/  BSYNC.RECONVERGENT B1 ;  /* 0x0000000000017941 */ /* 0x000fea0003800200 */
.L_x_5110:
[----:B------:R-:W-:Y:S01]  /*aa70*/  I2FP.F32.U32 R84, R85 ;  /* 0x0000005500547245 */ /* 0x000fe20000201000 */
[----:B------:R-:W-:Y:S01]  /*aa80*/  HADD2.F32 R86, -RZ, R87.H1_H1 ;  /* 0x30000057ff567230 */ /* 0x000fe20000004100 */
[----:B------:R-:W-:Y:S01]  /*aa90*/  F2FP.F16.F32.PACK_AB R85, R25, R24 ;  /* 0x000000181955723e */ /* 0x000fe200000000ff */
[----:B------:R-:W-:Y:S02]  /*aaa0*/  HADD2.F32 R27, -RZ, R27.H1_H1 ;  /* 0x3000001bff1b7230 */ /* 0x000fe40000004100 */
[----:B------:R-:W-:Y:S01]  /*aab0*/  FFMA.FTZ R135, R84, R135, 1.1641532182693481445e-10 ;  /* 0x2f00000054877423 */ /* 0x000fe20000010087 */
[----:B------:R-:W-:Y:S01]  /*aac0*/  FMUL.FTZ R86, R86, R137 ;  /* 0x0000008956567220 */ /* 0x000fe20000410000 */
[----:B------:R-:W-:-:S03]  /*aad0*/  F2FP.F16.F32.PACK_AB R84, R23, R15 ;  /* 0x0000000f1754723e */ /* 0x000fc600000000ff */
[----:B------:R-:W-:Y:S01]  /*aae0*/  FMUL.FTZ R86, R86, R143 ;  /* 0x0000008f56567220 */ /* 0x000fe20000410000 */
[----:B------:R-:W-:-:S04]  /*aaf0*/  FSETP.GTU.FTZ.AND P6, PT, R135, R142, PT ;  /* 0x0000008e8700720b */ /* 0x000fc80003fdc000 */
[----:B------:R-:W-:Y:S02]  /*ab00*/  FSEL R86, R86, RZ, !P6 ;  /* 0x000000ff56567208 */ /* 0x000fe40007000000 */
[----:B------:R-:W-:-:S03]  /*ab10*/  PLOP3.LUT P6, PT, P6, PT, PT, 0x8, 0x80 ;  /* 0x000000000080781c */ /* 0x000fc600037ce170 */
[----:B------:R-:W-:Y:S01]  /*ab20*/  FADD.FTZ R27, R86, R27 ;  /* 0x0000001b561b7221 */ /* 0x000fe20000010000 */
[----:B------:R-:W-:-:S04]  /*ab30*/  F2FP.F16.F32.PACK_AB R86, R26, R104 ;  /* 0x000000681a56723e */ /* 0x000fc800000000ff */
[----:B------:R-:W-:Y:S01]  /*ab40*/  F2FP.F16.F32.PACK_AB R87, R27, R117 ;  /* 0x000000751b57723e */ /* 0x000fe200000000ff */
[----:B------:R-:W-:Y:S06]  /*ab50*/  BRA `(.L_x_5115) ;  /* 0x0000003000587947 */ /* 0x000fec0003800000 */
.L_x_5074:
        /* <DEDUP_REMOVED lines=16> */
.L_x_5118:
        /* <DEDUP_REMOVED lines=13> */
.L_x_5120:
[----:B------:R-:W-:Y:S05]  /*ad30*/  BSYNC.RECONVERGENT B2 ;  /* 0x0000000000027941 */ /* 0x000fea0003800200 */
.L_x_5119:
        /* <DEDUP_REMOVED lines=58> */
[----:B------:R-:W-:Y:S01]  /*b0e0*/  IMAD.MOV.U32 R139, RZ, RZ, R24 ;  /* 0x000000ffff8b7224 */ /* 0x000fe200078e0018 */
[----:B------:R-:W-:Y:S01]  /*b0f0*/  LOP3.LUT R8, R9, R8, R25, 0x96, !PT ;  /* 0x0000000809087212 */ /* 0x000fe200078e9619 */
[----:B------:R-:W-:-:S07]  /*b100*/  IMAD.MOV.U32 R15, RZ, RZ, R135 ;  /* 0x000000ffff0f7224 */ /* 0x000fce00078e0087 */
.L_x_5117:
[----:B------:R-:W-:Y:S05]  /*b110*/  BSYNC.RECONVERGENT B1 ;  /* 0x0000000000017941 */ /* 0x000fea0003800200 */
.L_x_5116:
[----:B------:R-:W0:Y:S01]  /*b120*/  LDC R142, c[0x0][0x404] ;  /* 0x00010100ff8e7b82 */ /* 0x000e220000000800 */
[----:B------:R-:W-:Y:S01]  /*b130*/  I2FP.F32.U32 R24, R15 ;  /* 0x0000000f00187245 */ /* 0x000fe20000201000 */
[----:B------:R-:W-:Y:S01]  /*b140*/  IMAD.MOV.U32 R27, RZ, RZ, 0x2f800000 ;  /* 0x2f800000ff1b7424 */ /* 0x000fe200078e00ff */
[----:B------:R-:W-:Y:S01]  /*b150*/  ISETP.NE.AND P1, PT, R23, 0x1, PT ;  /* 0x000000011700780c */ /* 0x000fe20003f25270 */
[----:B-----5:R-:W-:Y:S01]  /*b160*/  HADD2.F32 R26, -RZ, R84.H0_H0 ;  /* 0x20000054ff1a7230 */ /* 0x020fe20000004100 */
[----:B------:R-:W-:Y:S01]  /*b170*/  LOP3.LUT R13, R13, 0xfffffffd, RZ, 0xc0, !PT ;  /* 0xfffffffd0d0d7812 */ /* 0x000fe200078ec0ff */
[----:B------:R-:W-:Y:S01]  /*b180*/  FFMA.FTZ R9, R24, R27, 1.1641532182693481445e-10 ;  /* 0x2f00000018097423 */ /* 0x000fe2000001001b */
[----:B------:R-:W-:Y:S01]  /*b190*/  BSSY.RECONVERGENT B1, `(.L_x_5121) ;  /* 0x000005e000017945 */ /* 0x000fe20003800200 */
[----:B------:R-:W1:Y:S01]  /*b1a0*/  LDC R135, c[0x0][0x408] ;  /* 0x00010200ff877b82 */ /* 0x000e620000000800 */
[----:B------:R-:W-:Y:S01]  /*b1b0*/  FMUL.FTZ R26, R26, R137 ;  /* 0x000000891a1a7220 */ /* 0x000fe20000410000 */
[----:B------:R-:W-:Y:S01]  /*b1c0*/  IMAD.MOV.U32 R25, RZ, RZ, 0x2 ;  /* 0x00000002ff197424 */ /* 0x000fe200078e00ff */
[----:B0-----:R-:W-:-:S02]  /*b1d0*/  FSETP.GTU.FTZ.AND P0, PT, R9, R142, PT ;  /* 0x0000008e0900720b */ /* 0x001fc40003f1c000 */
[----:B------:R-:W-:Y:S02]  /*b1e0*/  MOV R9, R12 ;  /* 0x0000000c00097202 */ /* 0x000fe40000000f00 */
        /* <DEDUP_REMOVED lines=13> */
.L_x_5123:
        /* <DEDUP_REMOVED lines=13> */
.L_x_5125:
[----:B------:R-:W-:Y:S05]  /*b390*/  BSYNC.RECONVERGENT B2 ;  /* 0x0000000000027941 */ /* 0x000fea0003800200 */
.L_x_5124:
        /* <DEDUP_REMOVED lines=61> */
.L_x_5122:
[----:B------:R-:W-:Y:S05]  /*b770*/  BSYNC.RECONVERGENT B1 ;  /* 0x0000000000017941 */ /* 0x000fea0003800200 */
.L_x_5121:
[----:B------:R-:W-:Y:S01]  /*b780*/  ISETP.NE.AND P2, PT, R25, 0x1, PT ;  /* 0x000000011900780c */ /* 0x000fe20003f45270 */
[----:B------:R-:W-:Y:S01]  /*b790*/  HADD2.F32 R84, -RZ, R84.H1_H1 ;  /* 0x30000054ff547230 */ /* 0x000fe20000004100 */
[----:B------:R-:W-:Y:S01]  /*b7a0*/  I2FP.F32.U32 R24, R9 ;  /* 0x0000000900187245 */ /* 0x000fe20000201000 */
[----:B------:R-:W-:Y:S03]  /*b7b0*/  BSSY.RECONVERGENT B1, `(.L_x_5126) ;  /* 0x000005d000017945 */ /* 0x000fe60003800200 */
[----:B------:R-:W-:Y:S01]  /*b7c0*/  FMUL.FTZ R84, R84, R137 ;  /* 0x0000008954547220 */ /* 0x000fe20000410000 */
[----:B------:R-:W-:-:S03]  /*b7d0*/  FFMA.FTZ R9, R24, R27, 1.1641532182693481445e-10 ;  /* 0x2f00000018097423 */ /* 0x000fc6000001001b */
[----:B------:R-:W-:Y:S01]  /*b7e0*/  FMUL.FTZ R23, R84, R135 ;  /* 0x0000008754177220 */ /* 0x000fe20000410000 */
[----:B------:R-:W-:Y:S01]  /*b7f0*/  IMAD.MOV.U32 R84, RZ, RZ, 0x2 ;  /* 0x00000002ff547424 */ /* 0x000fe200078e00ff */
        /* <DEDUP_REMOVED lines=13> */
.L_x_5128:
        /* <DEDUP_REMOVED lines=13> */
.L_x_5130:
[----:B------:R-:W-:Y:S05]  /*b9a0*/  BSYNC.RECONVERGENT B2 ;  /* 0x0000000000027941 */ /* 0x000fea0003800200 */
.L_x_5129:
        /* <DEDUP_REMOVED lines=59> */
[----:B------:R-:W-:Y:S01]  /*bd60*/  IMAD.MOV.U32 R9, RZ, RZ, R139 ;  /* 0x000000ffff097224 */ /* 0x000fe200078e008b */
[----:B------:R-:W-:-:S07]  /*bd70*/  MOV R139, R24 ;  /* 0x00000018008b7202 */ /* 0x000fce0000000f00 */
.L_x_5127:
[----:B------:R-:W-:Y:S05]  /*bd80*/  BSYNC.RECONVERGENT B1 ;  /* 0x0000000000017941 */ /* 0x000fea0003800200 */
.L_x_5126:
[----:B------:R-:W-:Y:S01]  /*bd90*/  I2FP.F32.U32 R24, R9 ;  /* 0x0000000900187245 */ /* 0x000fe20000201000 */
[----:B------:R-:W-:Y:S01]  /*bda0*/  HADD2.F32 R26, -RZ, R85.H0_H0 ;  /* 0x20000055ff1a7230 */ /* 0x000fe20000004100 */
        /* <DEDUP_REMOVED lines=19> */
.L_x_5133:
        /* <DEDUP_REMOVED lines=13> */
.L_x_5135:
[----:B------:R-:W-:Y:S05]  /*bfb0*/  BSYNC.RECONVERGENT B2 ;  /* 0x0000000000027941 */ /* 0x000fea0003800200 */
.L_x_5134:
        /* <DEDUP_REMOVED lines=56> */
[----:B------:R-:W-:Y:S01]  /*c340*/  IMAD.MOV.U32 R12, RZ, RZ, R90 ;  /* 0x000000ffff0c7224 */ /* 0x000fe200078e005a */
[----:B------:R-:W-:Y:S01]  /*c350*/  MOV R9, R139 ;  /* 0x0000008b00097202 */ /* 0x000fe20000000f00 */
[----:B------:R-:W-:Y:S02]  /*c360*/  IMAD.MOV.U32 R139, RZ, RZ, R88 ;  /* 0x000000ffff8b7224 */ /* 0x000fe400078e0058 */
[----:B------:R-:W-:Y:S01]  /*c370*/  HFMA2 R88, -RZ, RZ, 0, 0 ;  /* 0x00000000ff587431 */ /* 0x000fe200000001ff */
[----:B------:R-:W-:-:S07]  /*c380*/  LOP3.LUT R7, R7, R144, R91, 0x96, !PT ;  /* 0x0000009007077212 */ /* 0x000fce00078e965b */
.L_x_5132:
[----:B------:R-:W-:Y:S05]  /*c390*/  BSYNC.RECONVERGENT B1 ;  /* 0x0000000000017941 */ /* 0x000fea0003800200 */
.L_x_5131:
        /* <DEDUP_REMOVED lines=21> */
.L_x_5138:
        /* <DEDUP_REMOVED lines=13> */
.L_x_5140:
[----:B------:R-:W-:Y:S05]  /*c5c0*/  BSYNC.RECONVERGENT B2 ;  /* 0x0000000000027941 */ /* 0x000fea0003800200 */
.L_x_5139:
        /* <DEDUP_REMOVED lines=19> */
[C---:B------:R-:W-:Y:S01]  /*c700*/  IADD3 R85, PT, PT, R141.reuse, -0x126145ec, RZ ;  /* 0xed9eba148d557810 */ /* 0x040fe20007ffe0ff */
        /* <DEDUP_REMOVED lines=39> */
[----:B------:R-:W-:Y:S01]  /*c980*/  MOV R139, R84 ;  /* 0x00000054008b7202 */ /* 0x000fe20000000f00 */
[----:B------:R-:W-:-:S07]  /*c990*/  IMAD.MOV.U32 R85, RZ, RZ, RZ ;  /* 0x000000ffff557224 */ /* 0x000fce00078e00ff */
.L_x_5137:
[----:B------:R-:W-:Y:S05]  /*c9a0*/  BSYNC.RECONVERGENT B1 ;  /* 0x0000000000017941 */ /* 0x000fea0003800200 */
.L_x_5136:
        /* <DEDUP_REMOVED lines=21> */
.L_x_5143:
        /* <DEDUP_REMOVED lines=13> */
.L_x_5145:
[----:B------:R-:W-:Y:S05]  /*cbd0*/  BSYNC.RECONVERGENT B2 ;  /* 0x0000000000027941 */ /* 0x000fea0003800200 */
.L_x_5144:
        /* <DEDUP_REMOVED lines=61> */
.L_x_5142:
[----:B------:R-:W-:Y:S05]  /*cfb0*/  BSYNC.RECONVERGENT B1 ;  /* 0x0000000000017941 */ /* 0x000fea0003800200 */
.L_x_5141:
        /* <DEDUP_REMOVED lines=21> */
.L_x_5148:
        /* <DEDUP_REMOVED lines=13> */
.L_x_5150:
[----:B------:R-:W-:Y:S05]  /*d1e0*/  BSYNC.RECONVERGENT B2 ;  /* 0x0000000000027941 */ /* 0x000fea0003800200 */
.L_x_5149:
        /* <DEDUP_REMOVED lines=57> */
[----:B------:R-:W-:Y:S01]  /*d580*/  IMAD.MOV.U32 R88, RZ, RZ, RZ ;  /* 0x000000ffff587224 */ /* 0x000fe200078e00ff */
[----:B------:R-:W-:Y:S01]  /*d590*/  LOP3.LUT R8, R9, R8, R85, 0x96, !PT ;  /* 0x0000000809087212 */ /* 0x000fe200078e9655 */
[----:B------:R-:W-:Y:S01]  /*d5a0*/  IMAD.MOV.U32 R9, RZ, RZ, R139 ;  /* 0x000000ffff097224 */ /* 0x000fe200078e008b */
[----:B------:R-:W-:-:S07]  /*d5b0*/  MOV R139, R84 ;  /* 0x00000054008b7202 */ /* 0x000fce0000000f00 */
.L_x_5147:
[----:B------:R-:W-:Y:S05]  /*d5c0*/  BSYNC.RECONVERGENT B1 ;  /* 0x0000000000017941 */ /* 0x000fea0003800200 */
.L_x_5146:
        /* <DEDUP_REMOVED lines=9> */
[----:B------:R-:W-:-:S03]  /*d660*/  HFMA2 R9, -RZ, RZ, 0, 1.1920928955078125e-07 ;  /* 0x00000002ff097431 */ /* 0x000fc600000001ff */
        /* <DEDUP_REMOVED lines=11> */
.L_x_5153:
        /* <DEDUP_REMOVED lines=15> */
.L_x_5155:
[----:B------:R-:W-:Y:S05]  /*d810*/  BSYNC.RECONVERGENT B2 ;  /* 0x0000000000027941 */ /* 0x000fea0003800200 */
.L_x_5154:
        /* <DEDUP_REMOVED lines=56> */
[----:B------:R-:W-:Y:S01]  /*dba0*/  HFMA2 R9, -RZ, RZ, 0, 0 ;  /* 0x00000000ff097431 */ /* 0x000fe200000001ff */
[----:B------:R-:W-:Y:S01]  /*dbb0*/  MOV R85, R139 ;  /* 0x0000008b00557202 */ /* 0x000fe20000000f00 */
[----:B------:R-:W-:Y:S01]  /*dbc0*/  IMAD.MOV.U32 R12, RZ, RZ, R88 ;  /* 0x000000ffff0c7224 */ /* 0x000fe200078e0058 */
[----:B------:R-:W-:Y:S01]  /*dbd0*/  LOP3.LUT R7, R7, R90, R89, 0x96, !PT ;  /* 0x0000005a07077212 */ /* 0x000fe200078e9659 */
[----:B------:R-:W-:-:S07]  /*dbe0*/  IMAD.MOV.U32 R139, RZ, RZ, R84 ;  /* 0x000000ffff8b7224 */ /* 0x000fce00078e0054 */
.L_x_5152:
[----:B------:R-:W-:Y:S05]  /*dbf0*/  BSYNC.RECONVERGENT B1 ;  /* 0x0000000000017941 */ /* 0x000fea0003800200 */
.L_x_5151:
        /* <DEDUP_REMOVED lines=12> */
.L_x_5115:
        /* <DEDUP_REMOVED lines=21> */
.L_x_5073:
[----:B------:R-:W-:Y:S05]  /*de10*/  BSYNC.RECONVERGENT B0 ;  /* 0x0000000000007941 */ /* 0x000fea0003800200 */
.L_x_5072:
        /* <DEDUP_REMOVED lines=30> */
.L_x_5161:
        /* <DEDUP_REMOVED lines=13> */
.L_x_5163:
[----:B------:R-:W-:Y:S05]  /*e0d0*/  BSYNC.RECONVERGENT B2 ;  /* 0x0000000000027941 */ /* 0x000fea0003800200 */
.L_x_5162:
        /* <DEDUP_REMOVED lines=14> */
[----:B------:R-:W-:Y:S01]  /*e1c0*/  IMAD.MOV.U32 R16, RZ, RZ, R135 ;  /* 0x000000ffff107224 */ /* 0x000fe200078e0087 */
        /* <DEDUP_REMOVED lines=46> */
.L_x_5160:
[----:B------:R-:W-:Y:S05]  /*e4b0*/  BSYNC.RECONVERGENT B1 ;  /* 0x0000000000017941 */ /* 0x000fea0003800200 */
.L_x_5159:
        /* <DEDUP_REMOVED lines=10> */
[----:B------:R-:W-:-:S03]  /*e560*/  HFMA2 R93, -RZ, RZ, 0, 1.1920928955078125e-07 ;  /* 0x00000002ff5d7431 */ /* 0x000fc600000001ff */
[----:B0-----:R-:W-:Y:S01]  /*e570*/  FMUL.FTZ R9, R9, R144 ;  /* 0x0000009009097220 */ /* 0x001fe20000410000 */
[----:B-1----:R-:W-:Y:S01]  /*e580*/  FSETP.GTU.FTZ.AND P0, PT, R16, R135, PT ;  /* 0x000000871000720b */ /* 0x002fe20003f1c000 */
[----:B------:R-:W-:-:S03]  /*e590*/  HADD2.F32 R16, -RZ, R84.H0_H0 ;  /* 0x20000054ff107230 */ /* 0x000fc60000004100 */
        /* <DEDUP_REMOVED lines=14> */
.L_x_5166:
        /* <DEDUP_REMOVED lines=13> */
.L_x_5168:
[----:B------:R-:W-:Y:S05]  /*e750*/  BSYNC.RECONVERGENT B2 ;  /* 0x0000000000027941 */ /* 0x000fea0003800200 */
.L_x_5167:
        /* <DEDUP_REMOVED lines=61> */
.L_x_5165:
[----:B------:R-:W-:Y:S05]  /*eb30*/  BSYNC.RECONVERGENT B1 ;  /* 0x0000000000017941 */ /* 0x000fea0003800200 */
.L_x_5164:
[----:B------:R-:W-:Y:S01]  /*eb40*/  I2FP.F32.U32 R9, R9 ;  /* 0x0000000900097245 */ /* 0x000fe20000201000 */
[----:B------:R-:W-:Y:S01]  /*eb50*/  HADD2.F32 R92, -RZ, R88.H1_H1 ;  /* 0x30000058ff5c7230 */ /* 0x000fe20000004100 */
[----:B------:R-:W-:Y:S01]  /*eb60*/  ISETP.NE.AND P1, PT, R93, 0x1, PT ;  /* 0x000000015d00780c */ /* 0x000fe20003f25270 */
[----:B------:R-:W-:Y:S01]  /*eb70*/  BSSY.RECONVERGENT B1, `(.L_x_5169) ;  /* 0x000005f000017945 */ /* 0x000fe20003800200 */
[----:B------:R-:W-:Y:S02]  /*eb80*/  IMAD.MOV.U32 R105, RZ, RZ, 0x2 ;  /* 0x00000002ff697424 */ /* 0x000fe400078e00ff */
[----:B------:R-:W-:Y:S01]  /*eb90*/  FFMA.FTZ R88, R9, R130, 1.1641532182693481445e-10 ;  /* 0x2f00000009587423 */ /* 0x000fe20000010082 */
[----:B------:R-:W-:Y:S01]  /*eba0*/  FMUL.FTZ R9, R92, R137 ;  /* 0x000000895c097220 */ /* 0x000fe20000410000 */
[----:B------:R-:W-:-:S03]  /*ebb0*/  HADD2.F32 R92, -RZ, R84.H1_H1 ;  /* 0x30000054ff5c7230 */ /* 0x000fc60000004100 */
        /* <DEDUP_REMOVED lines=15> */
.L_x_5171:
        /* <DEDUP_REMOVED lines=13> */
.L_x_5173:
[----:B------:R-:W-:Y:S05]  /*ed80*/  BSYNC.RECONVERGENT B2 ;  /* 0x0000000000027941 */ /* 0x000fea0003800200 */
.L_x_5172:
[----:B------:R-:W-:Y:S01]  /*ed90*/  IMAD.WIDE.U32 R8, R5, -0x326172a9, RZ ;  /* 0xcd9e8d5705087825 */ /* 0x000fe200078e00ff */
[----:B------:R-:W-:Y:S02]  /*eda0*/  LOP3.LUT R118, R10, R147, R141, 0x96, !PT ;  /* 0x000000930a767212 */ /* 0x000fe400078e968d */
[----:B------:R-:W-:Y:S01]  /*edb0*/  IADD3 R7, PT, PT, R140, -0x61c88647, RZ ;  /* 0x9e3779b98c077810 */ /* 0x000fe20007ffe0ff */
[----:B------:R-:W-:Y:S01]  /*edc0*/  IMAD.MOV.U32 R105, RZ, RZ, RZ ;  /* 0x000000ffff697224 */ /* 0x000fe200078e00ff */
        /* <DEDUP_REMOVED lines=13> */
[----:B------:R-:W-:Y:S02]  /*eea0*/  IADD3 R9, PT, PT, R140, -0x255992d5, RZ ;  /* 0xdaa66d2b8c097810 */ /* 0x000fe40007ffe0ff */
[----:B------:R-:W-:Y:S01]  /*eeb0*/  IADD3 R93, PT, PT, R141, -0x126145ec, RZ ;  /* 0xed9eba148d5d7810 */ /* 0x000fe20007ffe0ff */
        /* <DEDUP_REMOVED lines=10> */
[----:B------:R-:W-:Y:S02]  /*ef60*/  IADD3 R9, PT, PT, R140, 0x1715609d, RZ ;  /* 0x1715609d8c097810 */ /* 0x000fe40007ffe0ff */
[----:B------:R-:W-:Y:S01]  /*ef70*/  IADD3 R93, PT, PT, R141, 0x646e171e, RZ ;  /* 0x646e171e8d5d7810 */ /* 0x000fe20007ffe0ff */
        /* <DEDUP_REMOVED lines=11> */
[----:B------:R-:W-:Y:S01]  /*f030*/  IADD3 R93, PT, PT, R141, -0x24c28bd8, RZ ;  /* 0xdb3d74288d5d7810 */ /* 0x000fe20007ffe0ff */
[----:B------:R-:W-:Y:S01]  /*f040*/  IMAD.WIDE.U32 R142, R7, -0x2daee0ad, RZ ;  /* 0xd2511f53078e7825 */ /* 0x000fe200078e00ff */
[----:B------:R-:W-:-:S03]  /*f050*/  LOP3.LUT R9, R9, R8, R119, 0x96, !PT ;  /* 0x0000000809097212 */ /* 0x000fc600078e9677 */
        /* <DEDUP_REMOVED lines=16> */
.L_x_5170:
[----:B------:R-:W-:Y:S05]  /*f160*/  BSYNC.RECONVERGENT B1 ;  /* 0x0000000000017941 */ /* 0x000fea0003800200 */
.L_x_5169:
        /* <DEDUP_REMOVED lines=23> */
.L_x_5176:
        /* <DEDUP_REMOVED lines=13> */
.L_x_5178:
[----:B------:R-:W-:Y:S05]  /*f3b0*/  BSYNC.RECONVERGENT B2 ;  /* 0x0000000000027941 */ /* 0x000fea0003800200 */
.L_x_5177:
        /* <DEDUP_REMOVED lines=59> */
[----:B------:R-:W-:Y:S01]  /*f770*/  IMAD.MOV.U32 R139, RZ, RZ, R118 ;  /* 0x000000ffff8b7224 */ /* 0x000fe200078e0076 */
[----:B------:R-:W-:-:S07]  /*f780*/  LOP3.LUT R7, R7, R146, R143, 0x96, !PT ;  /* 0x0000009207077212 */ /* 0x000fce00078e968f */
.L_x_5175:
[----:B------:R-:W-:Y:S05]  /*f790*/  BSYNC.RECONVERGENT B1 ;  /* 0x0000000000017941 */ /* 0x000fea0003800200 */
.L_x_5174:
[----:B------:R-:W-:Y:S01]  /*f7a0*/  I2FP.F32.U32 R9, R9 ;  /* 0x0000000900097245 */ /* 0x000fe20000201000 */
[----:B------:R-:W-:Y:S01]  /*f7b0*/  HADD2.F32 R88, -RZ, R89.H1_H1 ;  /* 0x30000059ff587230 */ /* 0x000fe20000004100 */
[----:B------:R-:W-:Y:S01]  /*f7c0*/  ISETP.NE.AND P3, PT, R106, 0x1, PT ;  /* 0x000000016a00780c */ /* 0x000fe20003f65270 */
[----:B------:R-:W-:Y:S02]  /*f7d0*/  BSSY.RECONVERGENT B1, `(.L_x_5179) ;  /* 0x000005f000017945 */ /* 0x000fe40003800200 */
[----:B------:R-:W-:Y:S01]  /*f7e0*/  FFMA.FTZ R84, R9, R130, 1.1641532182693481445e-10 ;  /* 0x2f00000009547423 */ /* 0x000fe20000010082 */
[----:B------:R-:W-:Y:S01]  /*f7f0*/  FMUL.FTZ R9, R88, R137 ;  /* 0x0000008958097220 */ /* 0x000fe20000410000 */
[----:B------:R-:W-:Y:S02]  /*f800*/  HADD2.F32 R88, -RZ, R85.H1_H1 ;  /* 0x30000055ff587230 */ /* 0x000fe40000004100 */
[----:B------:R-:W-:Y:S02]  /*f810*/  IMAD.MOV.U32 R85, RZ, RZ, 0x2 ;  /* 0x00000002ff557424 */ /* 0x000fe400078e00ff */
        /* <DEDUP_REMOVED lines=15> */
.L_x_5181:
        /* <DEDUP_REMOVED lines=13> */
.L_x_5183:
[----:B------:R-:W-:Y:S05]  /*f9e0*/  BSYNC.RECONVERGENT B2 ;  /* 0x0000000000027941 */ /* 0x000fea0003800200 */
.L_x_5182:
        /* <DEDUP_REMOVED lines=61> */
.L_x_5180:
[----:B------:R-:W-:Y:S05]  /*fdc0*/  BSYNC.RECONVERGENT B1 ;  /* 0x0000000000017941 */ /* 0x000fea0003800200 */
.L_x_5179:
[----:B------:R-:W-:Y:S01]  /*fdd0*/  I2FP.F32.U32 R9, R9 ;  /* 0x0000000900097245 */ /* 0x000fe20000201000 */
[----:B------:R-:W-:Y:S01]  /*fde0*/  HADD2.F32 R88, -RZ, R90.H0_H0 ;  /* 0x2000005aff587230 */ /* 0x000fe20000004100 */
[----:B------:R-:W-:Y:S01]  /*fdf0*/  ISETP.NE.AND P4, PT, R85, 0x1, PT ;  /* 0x000000015500780c */ /* 0x000fe20003f85270 */
[----:B------:R-:W-:Y:S01]  /*fe00*/  HADD2.F32 R106, -RZ, R86.H0_H0 ;  /* 0x20000056ff6a7230 */ /* 0x000fe20000004100 */
[----:B------:R-:W-:Y:S01]  /*fe10*/  BSSY.RECONVERGENT B1, `(.L_x_5184) ;  /* 0x000005e000017945 */ /* 0x000fe20003800200 */
[----:B------:R-:W-:Y:S01]  /*fe20*/  FFMA.FTZ R84, R9, R130, 1.1641532182693481445e-10 ;  /* 0x2f00000009547423 */ /* 0x000fe20000010082 */
[----:B------:R-:W-:Y:S01]  /*fe30*/  FMUL.FTZ R9, R88, R137 ;  /* 0x0000008958097220 */ /* 0x000fe20000410000 */
[----:B------:R-:W-:-:S03]  /*fe40*/  HFMA2 R88, -RZ, RZ, 0, 1.1920928955078125e-07 ;  /* 0x00000002ff587431 */ /* 0x000fc600000001ff */
[----:B------:R-:W-:Y:S01]  /*fe50*/  FMUL.FTZ R9, R9, R144 ;  /* 0x0000009009097220 */ /* 0x000fe20000410000 */
[----:B------:R-:W-:-:S04]  /*fe60*/  FSETP.GTU.FTZ.AND P3, PT, R84, R135, PT ;  /* 0x000000875400720b */ /* 0x000fc80003f7c000 */
        /* <DEDUP_REMOVED lines=13> */
.L_x_5186:
        /* <DEDUP_REMOVED lines=13> */
.L_x_5188:
[----:B------:R-:W-:Y:S05]  /*10010*/  BSYNC.RECONVERGENT B2 ;  /* 0x0000000000027941 */ /* 0x000fea0003800200 */
.L_x_5187:
        /* <DEDUP_REMOVED lines=56> */
[----:B------:R-:W-:Y:S02]  /*103a0*/  IMAD.MOV.U32 R12, RZ, RZ, R88 ;  /* 0x000000ffff0c7224 */ /* 0x000fe400078e0058 */
[----:B------:R-:W-:Y:S01]  /*103b0*/  HFMA2 R88, -RZ, RZ, 0, 0 ;  /* 0x00000000ff587431 */ /* 0x000fe200000001ff */
[----:B------:R-:W-:Y:S01]  /*103c0*/  MOV R9, R139 ;  /* 0x0000008b00097202 */ /* 0x000fe20000000f00 */
[----:B------:R-:W-:Y:S01]  /*103d0*/  IMAD.MOV.U32 R139, RZ, RZ, R84 ;  /* 0x000000ffff8b7224 */ /* 0x000fe200078e0054 */
[----:B------:R-:W-:-:S07]  /*103e0*/  LOP3.LUT R7, R7, R118, R89, 0x96, !PT ;  /* 0x0000007607077212 */ /* 0x000fce00078e9659 */
.L_x_5185:
[----:B------:R-:W-:Y:S05]  /*103f0*/  BSYNC.RECONVERGENT B1 ;  /* 0x0000000000017941 */ /* 0x000fea0003800200 */
.L_x_5184:
        /* <DEDUP_REMOVED lines=24> */
.L_x_5191:
        /* <DEDUP_REMOVED lines=13> */
.L_x_5193:
[----:B------:R-:W-:Y:S05]  /*10650*/  BSYNC.RECONVERGENT B2 ;  /* 0x0000000000027941 */ /* 0x000fea0003800200 */
.L_x_5192:
        /* <DEDUP_REMOVED lines=56> */
[----:B------:R-:W-:Y:S01]  /*109e0*/  HFMA2 R89, -RZ, RZ, 0, 0 ;  /* 0x00000000ff597431 */ /* 0x000fe200000001ff */
[----:B------:R-:W-:Y:S01]  /*109f0*/  LOP3.LUT R8, R9, R8, R85, 0x96, !PT ;  /* 0x0000000809087212 */ /* 0x000fe200078e9655 */
[----:B------:R-:W-:Y:S01]  /*10a00*/  IMAD.MOV.U32 R12, RZ, RZ, R88 ;  /* 0x000000ffff0c7224 */ /* 0x000fe200078e0058 */
[----:B------:R-:W-:Y:S01]  /*10a10*/  MOV R9, R139 ;  /* 0x0000008b00097202 */ /* 0x000fe20000000f00 */
[----:B------:R-:W-:-:S07]  /*10a20*/  IMAD.MOV.U32 R139, RZ, RZ, R84 ;  /* 0x000000ffff8b7224 */ /* 0x000fce00078e0054 */
.L_x_5190:
[----:B------:R-:W-:Y:S05]  /*10a30*/  BSYNC.RECONVERGENT B1 ;  /* 0x0000000000017941 */ /* 0x000fea0003800200 */
.L_x_5189:
        /* <DEDUP_REMOVED lines=24> */
.L_x_5196:
        /* <DEDUP_REMOVED lines=15> */
.L_x_5198:
[----:B------:R-:W-:Y:S05]  /*10cb0*/  BSYNC.RECONVERGENT B2 ;  /* 0x0000000000027941 */ /* 0x000fea0003800200 */
.L_x_5197:
        /* <DEDUP_REMOVED lines=61> */
.L_x_5195:
[----:B------:R-:W-:Y:S05]  /*11090*/  BSYNC.RECONVERGENT B1 ;  /* 0x0000000000017941 */ /* 0x000fea0003800200 */
.L_x_5194:
[----:B------:R-:W-:Y:S01]  /*110a0*/  I2FP.F32.U32 R85, R85 ;  /* 0x0000005500557245 */ /* 0x000fe20000201000 */
[----:B------:R-:W-:Y:S01]  /*110b0*/  HADD2.F32 R84, -RZ, R91.H1_H1 ;  /* 0x3000005bff547230 */ /* 0x000fe20000004100 */
[----:B------:R-:W-:-:S03]  /*110c0*/  F2FP.F16.F32.PACK_AB R86, R86, R106 ;  /* 0x0000006a5656723e */ /* 0x000fc600000000ff */
        /* <DEDUP_REMOVED lines=8> */
[----:B------:R-:W-:Y:S02]  /*11150*/  F2FP.F16.F32.PACK_AB R85, R105, R93 ;  /* 0x0000005d6955723e */ /* 0x000fe400000000ff */
[----:B------:R-:W-:Y:S02]  /*11160*/  F2FP.F16.F32.PACK_AB R84, R92, R16 ;  /* 0x000000105c54723e */ /* 0x000fe400000000ff */
[----:B------:R-:W-:Y:S01]  /*11170*/  F2FP.F16.F32.PACK_AB R87, R130, R90 ;  /* 0x0000005a8257723e */ /* 0x000fe200000000ff */
[----:B------:R-:W-:Y:S06]  /*11180*/  BRA `(.L_x_5199) ;  /* 0x00000030005c7947 */ /* 0x000fec0003800000 */
.L_x_5158:
        /* <DEDUP_REMOVED lines=16> */
.L_x_5202:
        /* <DEDUP_REMOVED lines=13> */
.L_x_5204:
[----:B------:R-:W-:Y:S05]  /*11360*/  BSYNC.RECONVERGENT B2 ;  /* 0x0000000000027941 */ /* 0x000fea0003800200 */
.L_x_5203:
        /* <DEDUP_REMOVED lines=61> */
.L_x_5201:
[----:B------:R-:W-:Y:S05]  /*11740*/  BSYNC.RECONVERGENT B1 ;  /* 0x0000000000017941 */ /* 0x000fea0003800200 */
.L_x_5200:
        /* <DEDUP_REMOVED lines=10> */
[----:B------:R-:W-:Y:S01]  /*117f0*/  HFMA2 R85, -RZ, RZ, 0, 1.1920928955078125e-07 ;  /* 0x00000002ff557431 */ /* 0x000fe200000001ff */
        /* <DEDUP_REMOVED lines=15> */
.L_x_5207:
        /* <DEDUP_REMOVED lines=13> */
.L_x_5209:
[----:B------:R-:W-:Y:S05]  /*119c0*/  BSYNC.RECONVERGENT B2 ;  /* 0x0000000000027941 */ /* 0x000fea0003800200 */
.L_x_5208:
        /* <DEDUP_REMOVED lines=61> */
.L_x_5206:
[----:B------:R-:W-:Y:S05]  /*11da0*/  BSYNC.RECONVERGENT B1 ;  /* 0x0000000000017941 */ /* 0x000fea0003800200 */
.L_x_5205:
        /* <DEDUP_REMOVED lines=21> */
.L_x_5212:
        /* <DEDUP_REMOVED lines=13> */
.L_x_5214:
[----:B------:R-:W-:Y:S05]  /*11fd0*/  BSYNC.RECONVERGENT B2 ;  /* 0x0000000000027941 */ /* 0x000fea0003800200 */
.L_x_5213:
        /* <DEDUP_REMOVED lines=61> */
.L_x_5211:
[----:B------:R-:W-:Y:S05]  /*123b0*/  BSYNC.RECONVERGENT B1 ;  /* 0x0000000000017941 */ /* 0x000fea0003800200 */
.L_x_5210:
        /* <DEDUP_REMOVED lines=21> */
.L_x_5217:
        /* <DEDUP_REMOVED lines=13> */
.L_x_5219:
[----:B------:R-:W-:Y:S05]  /*125e0*/  BSYNC.RECONVERGENT B2 ;  /* 0x0000000000027941 */ /* 0x000fea0003800200 */
.L_x_5218:
        /* <DEDUP_REMOVED lines=61> */
.L_x_5216:
[----:B------:R-:W-:Y:S05]  /*129c0*/  BSYNC.RECONVERGENT B1 ;  /* 0x0000000000017941 */ /* 0x000fea0003800200 */
.L_x_5215:
        /* <DEDUP_REMOVED lines=21> */
.L_x_5222:
        /* <DEDUP_REMOVED lines=13> */
.L_x_5224:
[----:B------:R-:W-:Y:S05]  /*12bf0*/  BSYNC.RECONVERGENT B2 ;  /* 0x0000000000027941 */ /* 0x000fea0003800200 */
.L_x_5223:
        /* <DEDUP_REMOVED lines=61> */
.L_x_5221:
[----:B------:R-:W-:Y:S05]  /*12fd0*/  BSYNC.RECONVERGENT B1 ;  /* 0x0000000000017941 */ /* 0x000fea0003800200 */
.L_x_5220:
        /* <DEDUP_REMOVED lines=21> */
.L_x_5227:
        /* <DEDUP_REMOVED lines=13> */
.L_x_5229:
[----:B------:R-:W-:Y:S05]  /*13200*/  BSYNC.RECONVERGENT B2 ;  /* 0x0000000000027941 */ /* 0x000fea0003800200 */
.L_x_5228:
        /* <DEDUP_REMOVED lines=61> */
.L_x_5226:
[----:B------:R-:W-:Y:S05]  /*135e0*/  BSYNC.RECONVERGENT B1 ;  /* 0x0000000000017941 */ /* 0x000fea0003800200 */
.L_x_5225:
        /* <DEDUP_REMOVED lines=21> */
.L_x_5232:
        /* <DEDUP_REMOVED lines=13> */
.L_x_5234:
[----:B------:R-:W-:Y:S05]  /*13810*/  BSYNC.RECONVERGENT B2 ;  /* 0x0000000000027941 */ /* 0x000fea0003800200 */
.L_x_5233:
        /* <DEDUP_REMOVED lines=61> */
.L_x_5231:
[----:B------:R-:W-:Y:S05]  /*13bf0*/  BSYNC.RECONVERGENT B1 ;  /* 0x0000000000017941 */ /* 0x000fea0003800200 */
.L_x_5230:
        /* <DEDUP_REMOVED lines=22> */
.L_x_5237:
        /* <DEDUP_REMOVED lines=15> */
.L_x_5239:
[----:B------:R-:W-:Y:S05]  /*13e50*/  BSYNC.RECONVERGENT B2 ;  /* 0x0000000000027941 */ /* 0x000fea0003800200 */
.L_x_5238:
        /* <DEDUP_REMOVED lines=61> */
.L_x_5236:
[----:B------:R-:W-:Y:S05]  /*14230*/  BSYNC.RECONVERGENT B1 ;  /* 0x0000000000017941 */ /* 0x000fea0003800200 */
.L_x_5235:
[----:B------:R-:W-:Y:S01]  /*14240*/  I2FP.F32.U32 R85, R85 ;  /* 0x0000005500557245 */ /* 0x000fe20000201000 */
[----:B------:R-:W-:Y:S01]  /*14250*/  HADD2.F32 R84, -RZ, R91.H1_H1 ;  /* 0x3000005bff547230 */ /* 0x000fe20000004100 */
[----:B------:R-:W-:-:S03]  /*14260*/  F2FP.F16.F32.PACK_AB R86, R118, R106 ;  /* 0x0000006a7656723e */ /* 0x000fc600000000ff */
[----:B------:R-:W-:Y:S01]  /*14270*/  FFMA.FTZ R85, R85, R130, 1.1641532182693481445e-10 ;  /* 0x2f00000055557423 */ /* 0x000fe20000010082 */
[----:B------:R-:W-:-:S04]  /*14280*/  FMUL.FTZ R84, R84, R137 ;  /* 0x0000008954547220 */ /* 0x000fc80000410000 */
[----:B------:R-:W-:Y:S01]  /*14290*/  FMUL.FTZ R84, R84, R135 ;  /* 0x0000008754547220 */ /* 0x000fe20000410000 */
[----:B------:R-:W-:Y:S02]  /*142a0*/  FSETP.GTU.FTZ.AND P6, PT, R85, R142, PT ;  /* 0x0000008e5500720b */ /* 0x000fe40003fdc000 */
[----:B------:R-:W-:Y:S02]  /*142b0*/  F2FP.F16.F32.PACK_AB R85, R105, R93 ;  /* 0x0000005d6955723e */ /* 0x000fe400000000ff */
[----:B------:R-:W-:Y:S02]  /*142c0*/  FSEL R130, R84, RZ, !P6 ;  /* 0x000000ff54827208 */ /* 0x000fe40007000000 */
[----:B------:R-:W-:Y:S02]  /*142d0*/  PLOP3.LUT P6, PT, P6, PT, PT, 0x8, 0x80 ;  /* 0x000000000080781c */ /* 0x000fe400037ce170 */
[----:B------:R-:W-:Y:S02]  /*142e0*/  F2FP.F16.F32.PACK_AB R84, R92, R16 ;  /* 0x000000105c54723e */ /* 0x000fe400000000ff */
[----:B------:R-:W-:-:S09]  /*142f0*/  F2FP.F16.F32.PACK_AB R87, R130, R90 ;  /* 0x0000005a8257723e */ /* 0x000fd200000000ff */
.L_x_5199:
        /* <DEDUP_REMOVED lines=21> */
.L_x_5157:
[----:B------:R-:W-:Y:S05]  /*14450*/  BSYNC.RECONVERGENT B0 ;  /* 0x0000000000007941 */ /* 0x000fea0003800200 */
.L_x_5156:
        /* <DEDUP_REMOVED lines=30> */
.L_x_5245:
        /* <DEDUP_REMOVED lines=13> */
.L_x_5247:
[----:B------:R-:W-:Y:S05]  /*14710*/  BSYNC.RECONVERGENT B2 ;  /* 0x0000000000027941 */ /* 0x000fea0003800200 */
.L_x_5246:
[----:B------:R-:W-:Y:S01]  /*14720*/  IMAD.WIDE.U32 R8, R5, -0x326172a9, RZ ;  /* 0xcd9e8d5705087825 */ /* 0x000fe200078e00ff */
[----:B------:R-:W-:Y:S02]  /*14730*/  LOP3.LUT R94, R10, R143, R141, 0x96, !PT ;  /* 0x0000008f0a5e7212 */ /* 0x000fe400078e968d */
[----:B------:R-:W-:Y:S02]  /*14740*/  IADD3 R7, PT, PT, R140, -0x61c88647, RZ ;  /* 0x9e3779b98c077810 */ /* 0x000fe40007ffe0ff */
        /* <DEDUP_REMOVED lines=46> */
[----:B------:R-:W-:Y:S01]  /*14a30*/  VIADD R9, R141, 0x96a522ad ;  /* 0x96a522ad8d097836 */ /* 0x000fe20000000000 */
[----:B------:R-:W-:Y:S01]  /*14a40*/  MOV R17, R135 ;  /* 0x0000008700117202 */ /* 0x000fe20000000f00 */
        /* <DEDUP_REMOVED lines=10> */
.L_x_5244:
[----:B------:R-:W-:Y:S05]  /*14af0*/  BSYNC.RECONVERGENT B1 ;  /* 0x0000000000017941 */ /* 0x000fea0003800200 */
.L_x_5243:
[----:B------:R-:W0:Y:S01]  /*14b00*/  LDC R144, c[0x0][0x408] ;  /* 0x00010200ff907b82 */ /* 0x000e220000000800 */
[----:B------:R-:W-:Y:S01]  /*14b10*/  I2FP.F32.U32 R108, R17 ;  /* 0x00000011006c7245 */ /* 0x000fe20000201000 */
[----:B------:R-:W-:Y:S02]  /*14b20*/  HFMA2 R131, -RZ, RZ, 0.1171875, 0 ;  /* 0x2f800000ff837431 */ /* 0x000fe400000001ff */
[----:B-----5:R-:W-:Y:S01]  /*14b30*/  HADD2.F32 R120, -RZ, R84.H0_H0 ;  /* 0x20000054ff787230 */ /* 0x020fe20000004100 */
[----:B------:R-:W-:Y:S01]  /*14b40*/  ISETP.NE.AND P0, PT, R94, 0x1, PT ;  /* 0x000000015e00780c */ /* 0x000fe20003f05270 */
[----:B------:R-:W-:Y:S01]  /*14b50*/  BSSY.RECONVERGENT B1, `(.L_x_5248) ;  /* 0x0000062000017945 */ /* 0x000fe20003800200 */
[----:B------:R-:W-:Y:S01]  /*14b60*/  LOP3.LUT R13, R13, 0xfffffffd, RZ, 0xc0, !PT ;  /* 0xfffffffd0d0d7812 */ /* 0x000fe200078ec0ff */
[----:B------:R-:W-:Y:S01]  /*14b70*/  FFMA.FTZ R108, R108, R131, 1.1641532182693481445e-10 ;  /* 0x2f0000006c6c7423 */ /* 0x000fe20000010083 */
[----:B------:R-:W1:Y:S01]  /*14b80*/  LDC R135, c[0x0][0x404] ;  /* 0x00010100ff877b82 */ /* 0x000e620000000800 */
[----:B------:R-:W-:Y:S01]  /*14b90*/  FMUL.FTZ R9, R120, R137 ;  /* 0x0000008978097220 */ /* 0x000fe20000410000 */
[----:B------:R-:W-:-:S03]  /*14ba0*/  IMAD.MOV.U32 R95, RZ, RZ, 0x2 ;  /* 0x00000002ff5f7424 */ /* 0x000fc600078e00ff */
[----:B0-----:R-:W-:Y:S01]  /*14bb0*/  FMUL.FTZ R9, R9, R144 ;  /* 0x0000009009097220 */ /* 0x001fe20000410000 */
[----:B-1----:R-:W-:Y:S01]  /*14bc0*/  FSETP.GTU.FTZ.AND P1, PT, R108, R135, PT ;  /* 0x000000876c00720b */ /* 0x002fe20003f3c000 */
[----:B------:R-:W-:-:S03]  /*14bd0*/  HADD2.F32 R108, -RZ, R88.H0_H0 ;  /* 0x20000058ff6c7230 */ /* 0x000fc60000004100 */
[----:B------:R-:W-:Y:S02]  /*14be0*/  FSEL R9, R9, RZ, !P1 ;  /* 0x000000ff09097208 */ /* 0x000fe40004800000 */
[----:B------:R-:W-:-:S03]  /*14bf0*/  PLOP3.LUT P1, PT, P1, PT, PT, 0x8, 0x80 ;  /* 0x000000000080781c */ /* 0x000fc60000f2e170 */
        /* <DEDUP_REMOVED lines=12> */
.L_x_5250:
        /* <DEDUP_REMOVED lines=13> */
.L_x_5252:
[----:B------:R-:W-:Y:S05]  /*14d90*/  BSYNC.RECONVERGENT B2 ;  /* 0x0000000000027941 */ /* 0x000fea0003800200 */
.L_x_5251:
        /* <DEDUP_REMOVED lines=61> */
.L_x_5249:
[----:B------:R-:W-:Y:S05]  /*15170*/  BSYNC.RECONVERGENT B1 ;  /* 0x0000000000017941 */ /* 0x000fea0003800200 */
.L_x_5248:
[----:B------:R-:W-:Y:S01]  /*15180*/  I2FP.F32.U32 R94, R9 ;  /* 0x00000009005e7245 */ /* 0x000fe20000201000 */
[----:B------:R-:W-:Y:S01]  /*15190*/  HADD2.F32 R84, -RZ, R84.H1_H1 ;  /* 0x30000054ff547230 */ /* 0x000fe20000004100 */
[----:B------:R-:W-:Y:S01]  /*151a0*/  ISETP.NE.AND P1, PT, R95, 0x1, PT ;  /* 0x000000015f00780c */ /* 0x000fe20003f25270 */
[----:B------:R-:W-:Y:S01]  /*151b0*/  BSSY.RECONVERGENT B1, `(.L_x_5253) ;  /* 0x000005f000017945 */ /* 0x000fe20003800200 */
[----:B------:R-:W-:Y:S02]  /*151c0*/  HFMA2 R107, -RZ, RZ, 0, 1.1920928955078125e-07 ;  /* 0x00000002ff6b7431 */ /* 0x000fe400000001ff */
[----:B------:R-:W-:Y:S01]  /*151d0*/  FFMA.FTZ R94, R94, R131, 1.1641532182693481445e-10 ;  /* 0x2f0000005e5e7423 */ /* 0x000fe20000010083 */
[----:B------:R-:W-:-:S04]  /*151e0*/  FMUL.FTZ R9, R84, R137 ;  /* 0x0000008954097220 */ /* 0x000fc80000410000 */
[----:B------:R-:W-:Y:S01]  /*151f0*/  FMUL.FTZ R9, R9, R144 ;  /* 0x0000009009097220 */ /* 0x000fe20000410000 */
[----:B------:R-:W-:Y:S01]  /*15200*/  FSETP.GTU.FTZ.AND P0, PT, R94, R135, PT ;  /* 0x000000875e00720b */ /* 0x000fe20003f1c000 */
[----:B------:R-:W-:-:S03]  /*15210*/  HADD2.F32 R94, -RZ, R88.H1_H1 ;  /* 0x30000058ff5e7230 */ /* 0x000fc60000004100 */
        /* <DEDUP_REMOVED lines=13> */
.L_x_5255:
        /* <DEDUP_REMOVED lines=13> */
.L_x_5257:
[----:B------:R-:W-:Y:S05]  /*153c0*/  BSYNC.RECONVERGENT B2 ;  /* 0x0000000000027941 */ /* 0x000fea0003800200 */
.L_x_5256:
        /* <DEDUP_REMOVED lines=61> */
.L_x_5254:
[----:B------:R-:W-:Y:S05]  /*157a0*/  BSYNC.RECONVERGENT B1 ;  /* 0x0000000000017941 */ /* 0x000fea0003800200 */
.L_x_5253:
[----:B------:R-:W-:Y:S01]  /*157b0*/  I2FP.F32.U32 R84, R9 ;  /* 0x0000000900547245 */ /* 0x000fe20000201000 */
[----:B------:R-:W-:Y:S01]  /*157c0*/  HADD2.F32 R88, -RZ, R85.H0_H0 ;  /* 0x20000055ff587230 */ /* 0x000fe20000004100 */
[----:B------:R-:W-:Y:S01]  /*157d0*/  ISETP.NE.AND P2, PT, R107, 0x1, PT ;  /* 0x000000016b00780c */ /* 0x000fe20003f45270 */
[----:B------:R-:W-:Y:S01]  /*157e0*/  BSSY.RECONVERGENT B1, `(.L_x_5258) ;  /* 0x000005f000017945 */ /* 0x000fe20003800200 */
[----:B------:R-:W-:Y:S02]  /*157f0*/  IMAD.MOV.U32 R108, RZ, RZ, 0x2 ;  /* 0x00000002ff6c7424 */ /* 0x000fe400078e00ff */
[----:B------:R-:W-:Y:S01]  /*15800*/  FFMA.FTZ R84, R84, R131, 1.1641532182693481445e-10 ;  /* 0x2f00000054547423 */ /* 0x000fe20000010083 */
[----:B------:R-:W-:Y:S01]  /*15810*/  FMUL.FTZ R9, R88, R137 ;  /* 0x0000008958097220 */ /* 0x000fe20000410000 */
[----:B------:R-:W-:-:S03]  /*15820*/  HADD2.F32 R88, -RZ, R89.H0_H0 ;  /* 0x20000059ff587230 */ /* 0x000fc60000004100 */
        /* <DEDUP_REMOVED lines=15> */
.L_x_5260:
        /* <DEDUP_REMOVED lines=13> */
.L_x_5262:
[----:B------:R-:W-:Y:S05]  /*159f0*/  BSYNC.RECONVERGENT B2 ;  /* 0x0000000000027941 */ /* 0x000fea0003800200 */
.L_x_5261:
        /* <DEDUP_REMOVED lines=61> */
.L_x_5259:
[----:B------:R-:W-:Y:S05]  /*15dd0*/  BSYNC.RECONVERGENT B1 ;  /* 0x0000000000017941 */ /* 0x000fea0003800200 */
.L_x_5258:
        /* <DEDUP_REMOVED lines=23> */
.L_x_5265:
        /* <DEDUP_REMOVED lines=13> */
.L_x_5267:
[----:B------:R-:W-:Y:S05]  /*16020*/  BSYNC.RECONVERGENT B2 ;  /* 0x0000000000027941 */ /* 0x000fea0003800200 */
.L_x_5266:
        /* <DEDUP_REMOVED lines=61> */
.L_x_5264:
[----:B------:R-:W-:Y:S05]  /*16400*/  BSYNC.RECONVERGENT B1 ;  /* 0x0000000000017941 */ /* 0x000fea0003800200 */
.L_x_5263:
        /* <DEDUP_REMOVED lines=23> */
.L_x_5270:
        /* <DEDUP_REMOVED lines=13> */
.L_x_5272:
[----:B------:R-:W-:Y:S05]  /*16650*/  BSYNC.RECONVERGENT B2 ;  /* 0x0000000000027941 */ /* 0x000fea0003800200 */
.L_x_5271:
        /* <DEDUP_REMOVED lines=61> */
.L_x_5269:
[----:B------:R-:W-:Y:S05]  /*16a30*/  BSYNC.RECONVERGENT B1 ;  /* 0x0000000000017941 */ /* 0x000fea0003800200 */
.L_x_5268:
        /* <DEDUP_REMOVED lines=24> */
.L_x_5275:
        /* <DEDUP_REMOVED lines=13> */
.L_x_5277:
[----:B------:R-:W-:Y:S05]  /*16c90*/  BSYNC.RECONVERGENT B2 ;  /* 0x0000000000027941 */ /* 0x000fea0003800200 */
.L_x_5276:
        /* <DEDUP_REMOVED lines=61> */
.L_x_5274:
[----:B------:R-:W-:Y:S05]  /*17070*/  BSYNC.RECONVERGENT B1 ;  /* 0x0000000000017941 */ /* 0x000fea0003800200 */
.L_x_5273:
        /* <DEDUP_REMOVED lines=13> */
[----:B------:R-:W-:-:S04]  /*17150*/  HFMA2 R9, -RZ, RZ, 0, 1.1920928955078125e-07 ;  /* 0x00000002ff097431 */ /* 0x000fc800000001ff */
        /* <DEDUP_REMOVED lines=10> */
.L_x_5280:
        /* <DEDUP_REMOVED lines=15> */
.L_x_5282:
[----:B------:R-:W-:Y:S05]  /*172f0*/  BSYNC.RECONVERGENT B2 ;  /* 0x0000000000027941 */ /* 0x000fea0003800200 */
.L_x_5281:
        /* <DEDUP_REMOVED lines=61> */
.L_x_5279:
[----:B------:R-:W-:Y:S05]  /*176d0*/  BSYNC.RECONVERGENT B1 ;  /* 0x0000000000017941 */ /* 0x000fea0003800200 */
.L_x_5278:
[----:B------:R-:W-:Y:S01]  /*176e0*/  I2FP.F32.U32 R84, R85 ;  /* 0x0000005500547245 */ /* 0x000fe20000201000 */
[----:B------:R-:W-:Y:S01]  /*176f0*/  HADD2.F32 R88, -RZ, R87.H1_H1 ;  /* 0x30000057ff587230 */ /* 0x000fe20000004100 */
[----:B------:R-:W-:-:S03]  /*17700*/  F2FP.F16.F32.PACK_AB R86, R86, R108 ;  /* 0x0000006c5656723e */ /* 0x000fc600000000ff */
[----:B------:R-:W-:Y:S01]  /*17710*/  FFMA.FTZ R84, R84, R131, 1.1641532182693481445e-10 ;  /* 0x2f00000054547423 */ /* 0x000fe20000010083 */
[----:B------:R-:W-:Y:S01]  /*17720*/  FMUL.FTZ R85, R88, R137 ;  /* 0x0000008958557220 */ /* 0x000fe20000410000 */
[----:B------:R-:W-:-:S03]  /*17730*/  HADD2.F32 R88, -RZ, R91.H1_H1 ;  /* 0x3000005bff587230 */ /* 0x000fc60000004100 */
[----:B------:R-:W-:Y:S01]  /*17740*/  FMUL.FTZ R85, R85, R144 ;  /* 0x0000009055557220 */ /* 0x000fe20000410000 */
[----:B------:R-:W-:Y:S02]  /*17750*/  FSETP.GTU.FTZ.AND P6, PT, R84, R135, PT ;  /* 0x000000875400720b */ /* 0x000fe40003fdc000 */
[----:B------:R-:W-:Y:S02]  /*17760*/  F2FP.F16.F32.PACK_AB R84, R94, R17 ;  /* 0x000000115e54723e */ /* 0x000fe400000000ff */
[----:B------:R-:W-:Y:S02]  /*17770*/  FSEL R85, R85, RZ, !P6 ;  /* 0x000000ff55557208 */ /* 0x000fe40007000000 */
[----:B------:R-:W-:-:S03]  /*17780*/  PLOP3.LUT P6, PT, P6, PT, PT, 0x8, 0x80 ;  /* 0x000000000080781c */ /* 0x000fc600037ce170 */
[----:B------:R-:W-:Y:S01]  /*17790*/  FADD.FTZ R131, R85, R88 ;  /* 0x0000005855837221 */ /* 0x000fe20000010000 */
[----:B------:R-:W-:-:S04]  /*177a0*/  F2FP.F16.F32.PACK_AB R85, R107, R95 ;  /* 0x0000005f6b55723e */ /* 0x000fc800000000ff */
[----:B------:R-:W-:Y:S01]  /*177b0*/  F2FP.F16.F32.PACK_AB R87, R131, R90 ;  /* 0x0000005a8357723e */ /* 0x000fe200000000ff */
[----:B------:R-:W-:Y:S06]  /*177c0*/  BRA `(.L_x_5283) ;  /* 0x00000030005c7947 */ /* 0x000fec0003800000 */
.L_x_5242:
        /* <DEDUP_REMOVED lines=16> */
.L_x_5286:
        /* <DEDUP_REMOVED lines=13> */
.L_x_5288:
[----:B------:R-:W-:Y:S05]  /*179a0*/  BSYNC.RECONVERGENT B2 ;  /* 0x0000000000027941 */ /* 0x000fea0003800200 */
.L_x_5287:
        /* <DEDUP_REMOVED lines=61> */
.L_x_5285:
[----:B------:R-:W-:Y:S05]  /*17d80*/  BSYNC.RECONVERGENT B1 ;  /* 0x0000000000017941 */ /* 0x000fea0003800200 */
.L_x_5284:
        /* <DEDUP_REMOVED lines=12> */
[----:B-1----:R-:W-:-:S04]  /*17e50*/  FSETP.GTU.FTZ.AND P1, PT, R88, R135, PT ;  /* 0x000000875800720b */ /* 0x002fc80003f3c000 */
[----:B------:R-:W-:Y:S02]  /*17e60*/  FSEL R17, R9, RZ, !P1 ;  /* 0x000000ff09117208 */ /* 0x000fe40004800000 */
[----:B------:R-:W-:Y:S02]  /*17e70*/  PLOP3.LUT P1, PT, P1, PT, PT, 0x8, 0x80 ;  /* 0x000000000080781c */ /* 0x000fe40000f2e170 */
[----:B------:R-:W-:-:S11]  /*17e80*/  MOV R9, R12 ;  /* 0x0000000c00097202 */ /* 0x000fd60000000f00 */
        /* <DEDUP_REMOVED lines=10> */
.L_x_5291:
        /* <DEDUP_REMOVED lines=13> */
.L_x_5293:
[----:B------:R-:W-:Y:S05]  /*18000*/  BSYNC.RECONVERGENT B2 ;  /* 0x0000000000027941 */ /* 0x000fea0003800200 */
.L_x_5292:
        /* <DEDUP_REMOVED lines=61> */
.L_x_5290:
[----:B------:R-:W-:Y:S05]  /*183e0*/  BSYNC.RECONVERGENT B1 ;  /* 0x0000000000017941 */ /* 0x000fea0003800200 */
.L_x_5289:
        /* <DEDUP_REMOVED lines=8> */
[----:B------:R-:W-:-:S04]  /*18470*/  FSETP.GTU.FTZ.AND P0, PT, R88, R135, PT ;  /* 0x000000875800720b */ /* 0x000fc80003f1c000 */
        /* <DEDUP_REMOVED lines=12> */
.L_x_5296:
        /* <DEDUP_REMOVED lines=13> */
.L_x_5298:
[----:B------:R-:W-:Y:S05]  /*18610*/  BSYNC.RECONVERGENT B2 ;  /* 0x0000000000027941 */ /* 0x000fea0003800200 */
.L_x_5297:
        /* <DEDUP_REMOVED lines=61> */
.L_x_5295:
[----:B------:R-:W-:Y:S05]  /*189f0*/  BSYNC.RECONVERGENT B1 ;  /* 0x0000000000017941 */ /* 0x000fea0003800200 */
.L_x_5294:
        /* <DEDUP_REMOVED lines=8> */
[----:B------:R-:W-:-:S04]  /*18a80*/  FSETP.GTU.FTZ.AND P1, PT, R84, R135, PT ;  /* 0x000000875400720b */ /* 0x000fc80003f3c000 */
[----:B------:R-:W-:Y:S02]  /*18a90*/  FSEL R95, R9, RZ, !P1 ;  /* 0x000000ff095f7208 */ /* 0x000fe40004800000 */
[----:B------:R-:W-:Y:S02]  /*18aa0*/  MOV R9, R12 ;  /* 0x0000000c00097202 */ /* 0x000fe40000000f00 */
        /* <DEDUP_REMOVED lines=10> */
.L_x_5301:
        /* <DEDUP_REMOVED lines=13> */
.L_x_5303:
[----:B------:R-:W-:Y:S05]  /*18c20*/  BSYNC.RECONVERGENT B2 ;  /* 0x0000000000027941 */ /* 0x000fea0003800200 */
.L_x_5302:
        /* <DEDUP_REMOVED lines=61> */
.L_x_5300:
[----:B------:R-:W-:Y:S05]  /*19000*/  BSYNC.RECONVERGENT B1 ;  /* 0x0000000000017941 */ /* 0x000fea0003800200 */
.L_x_5299:
        /* <DEDUP_REMOVED lines=21> */
.L_x_5306:
        /* <DEDUP_REMOVED lines=13> */
.L_x_5308:
[----:B------:R-:W-:Y:S05]  /*19230*/  BSYNC.RECONVERGENT B2 ;  /* 0x0000000000027941 */ /* 0x000fea0003800200 */
.L_x_5307:
        /* <DEDUP_REMOVED lines=61> */
.L_x_5305:
[----:B------:R-:W-:Y:S05]  /*19610*/  BSYNC.RECONVERGENT B1 ;  /* 0x0000000000017941 */ /* 0x000fea0003800200 */
.L_x_5304:
[----:B------:R-:W-:Y:S01]  /*19620*/  I2FP.F32.U32 R84, R9 ;  /* 0x0000000900547245 */ /* 0x000fe20000201000 */
[----:B------:R-:W-:Y:S01]  /*19630*/  HADD2.F32 R88, -RZ, R86.H0_H0 ;  /* 0x20000056ff587230 */ /* 0x000fe20000004100 */
[----:B------:R-:W-:Y:S01]  /*19640*/  ISETP.NE.AND P4, PT, R85, 0x1, PT ;  /* 0x000000015500780c */ /* 0x000fe20003f85270 */
[----:B------:R-:W-:Y:S02]  /*19650*/  BSSY.RECONVERGENT B1, `(.L_x_5309) ;  /* 0x000005d000017945 */ /* 0x000fe40003800200 */
[----:B------:R-:W-:Y:S01]  /*19660*/  FFMA.FTZ R84, R84, R131, 1.1641532182693481445e-10 ;  /* 0x2f00000054547423 */ /* 0x000fe20000010083 */
[----:B------:R-:W-:Y:S01]  /*19670*/  FMUL.FTZ R9, R88, R137 ;  /* 0x0000008958097220 */ /* 0x000fe20000410000 */
[----:B------:R-:W-:-:S03]  /*19680*/  IMAD.MOV.U32 R88, RZ, RZ, 0x2 ;  /* 0x00000002ff587424 */ /* 0x000fc600078e00ff */
        /* <DEDUP_REMOVED lines=14> */
.L_x_5311:
        /* <DEDUP_REMOVED lines=13> */
.L_x_5313:
[----:B------:R-:W-:Y:S05]  /*19840*/  BSYNC.RECONVERGENT B2 ;  /* 0x0000000000027941 */ /* 0x000fea0003800200 */
.L_x_5312:
        /* <DEDUP_REMOVED lines=61> */
.L_x_5310:
[----:B------:R-:W-:Y:S05]  /*19c20*/  BSYNC.RECONVERGENT B1 ;  /* 0x0000000000017941 */ /* 0x000fea0003800200 */
.L_x_5309:
        /* <DEDUP_REMOVED lines=22> */
.L_x_5316:
        /* <DEDUP_REMOVED lines=13> */
.L_x_5318:
[----:B------:R-:W-:Y:S05]  /*19e60*/  BSYNC.RECONVERGENT B2 ;  /* 0x0000000000027941 */ /* 0x000fea0003800200 */
.L_x_5317:
        /* <DEDUP_REMOVED lines=61> */
.L_x_5315:
[----:B------:R-:W-:Y:S05]  /*1a240*/  BSYNC.RECONVERGENT B1 ;  /* 0x0000000000017941 */ /* 0x000fea0003800200 */
.L_x_5314:
        /* <DEDUP_REMOVED lines=8> */
[----:B------:R-:W-:-:S04]  /*1a2d0*/  FSETP.GTU.FTZ.AND P5, PT, R84, R135, PT ;  /* 0x000000875400720b */ /* 0x000fc80003fbc000 */
        /* <DEDUP_REMOVED lines=12> */
.L_x_5321:
        /* <DEDUP_REMOVED lines=15> */
.L_x_5323:
[----:B------:R-:W-:Y:S05]  /*1a490*/  BSYNC.RECONVERGENT B2 ;  /* 0x0000000000027941 */ /* 0x000fea0003800200 */
.L_x_5322:
        /* <DEDUP_REMOVED lines=61> */
.L_x_5320:
[----:B------:R-:W-:Y:S05]  /*1a870*/  BSYNC.RECONVERGENT B1 ;  /* 0x0000000000017941 */ /* 0x000fea0003800200 */
.L_x_5319:
        /* <DEDUP_REMOVED lines=12> */
.L_x_5283:
        /* <DEDUP_REMOVED lines=21> */
.L_x_5241:
[----:B------:R-:W-:Y:S05]  /*1aa90*/  BSYNC.RECONVERGENT B0 ;  /* 0x0000000000007941 */ /* 0x000fea0003800200 */
.L_x_5240:
        /* <DEDUP_REMOVED lines=30> */
.L_x_5329:
        /* <DEDUP_REMOVED lines=13> */
.L_x_5331:
[----:B------:R-:W-:Y:S05]  /*1ad50*/  BSYNC.RECONVERGENT B2 ;  /* 0x0000000000027941 */ /* 0x000fea0003800200 */
.L_x_5330:
        /* <DEDUP_REMOVED lines=61> */
.L_x_5328:
[----:B------:R-:W-:Y:S05]  /*1b130*/  BSYNC.RECONVERGENT B1 ;  /* 0x0000000000017941 */ /* 0x000fea0003800200 */
.L_x_5327:
[----:B------:R-:W0:Y:S01]  /*1b140*/  LDC R144, c[0x0][0x408] ;  /* 0x00010200ff907b82 */ /* 0x000e220000000800 */
[----:B------:R-:W-:Y:S01]  /*1b150*/  I2FP.F32.U32 R9, R18 ;  /* 0x0000001200097245 */ /* 0x000fe20000201000 */
[----:B------:R-:W-:Y:S01]  /*1b160*/  IMAD.MOV.U32 R132, RZ, RZ, 0x2f800000 ;  /* 0x2f800000ff847424 */ /* 0x000fe200078e00ff */
[----:B------:R-:W-:Y:S01]  /*1b170*/  LOP3.LUT R13, R13, 0xfffffffd, RZ, 0xc0, !PT ;  /* 0xfffffffd0d0d7812 */ /* 0x000fe200078ec0ff */
[----:B-----5:R-:W-:Y:S01]  /*1b180*/  HADD2.F32 R110, -RZ, R84.H0_H0 ;  /* 0x20000054ff6e7230 */ /* 0x020fe20000004100 */
[----:B------:R-:W-:Y:S01]  /*1b190*/  BSSY.RECONVERGENT B1, `(.L_x_5332) ;  /* 0x0000062000017945 */ /* 0x000fe20003800200 */
[----:B------:R-:W-:Y:S01]  /*1b1a0*/  FFMA.FTZ R18, R9, R132, 1.1641532182693481445e-10 ;  /* 0x2f00000009127423 */ /* 0x000fe20000010084 */
[----:B------:R-:W-:Y:S01]  /*1b1b0*/  MOV R97, 0x2 ;  /* 0x0000000200617802 */ /* 0x000fe20000000f00 */
[----:B------:R-:W1:Y:S01]  /*1b1c0*/  LDC R135, c[0x0][0x404] ;  /* 0x00010100ff877b82 */ /* 0x000e620000000800 */
[----:B------:R-:W-:-:S04]  /*1b1d0*/  FMUL.FTZ R9, R110, R137 ;  /* 0x000000896e097220 */ /* 0x000fc80000410000 */
[----:B0-----:R-:W-:Y:S01]  /*1b1e0*/  FMUL.FTZ R9, R9, R144 ;  /* 0x0000009009097220 */ /* 0x001fe20000410000 */
[----:B-1----:R-:W-:Y:S01]  /*1b1f0*/  FSETP.GTU.FTZ.AND P0, PT, R18, R135, PT ;  /* 0x000000871200720b */ /* 0x002fe20003f1c000 */
[----:B------:R-:W-:-:S03]  /*1b200*/  HADD2.F32 R18, -RZ, R88.H0_H0 ;  /* 0x20000058ff127230 */ /* 0x000fc60000004100 */
[----:B------:R-:W-:Y:S02]  /*1b210*/  FSEL R9, R9, RZ, !P0 ;  /* 0x000000ff09097208 */ /* 0x000fe40004000000 */
[----:B------:R-:W-:Y:S02]  /*1b220*/  PLOP3.LUT P1, PT, P0, PT, PT, 0x8, 0x80 ;  /* 0x000000000080781c */ /* 0x000fe4000072e170 */
[----:B------:R-:W-:Y:S01]  /*1b230*/  ISETP.NE.AND P0, PT, R96, 0x1, PT ;  /* 0x000000016000780c */ /* 0x000fe20003f05270 */
[----:B------:R-:W-:Y:S01]  /*1b240*/  FADD.FTZ R18, R9, R18 ;  /* 0x0000001209127221 */ /* 0x000fe20000010000 */
        /* <DEDUP_REMOVED lines=11> */
.L_x_5334:
        /* <DEDUP_REMOVED lines=13> */
.L_x_5336:
[----:B------:R-:W-:Y:S05]  /*1b3d0*/  BSYNC.RECONVERGENT B2 ;  /* 0x0000000000027941 */ /* 0x000fea0003800200 */
.L_x_5335:
        /* <DEDUP_REMOVED lines=61> */
.L_x_5333:
[----:B------:R-:W-:Y:S05]  /*1b7b0*/  BSYNC.RECONVERGENT B1 ;  /* 0x0000000000017941 */ /* 0x000fea0003800200 */
.L_x_5332:
        /* <DEDUP_REMOVED lines=23> */
.L_x_5339:
        /* <DEDUP_REMOVED lines=13> */
.L_x_5341:
[----:B------:R-:W-:Y:S05]  /*1ba00*/  BSYNC.RECONVERGENT B2 ;  /* 0x0000000000027941 */ /* 0x000fea0003800200 */
.L_x_5340:
        /* <DEDUP_REMOVED lines=61> */
.L_x_5338:
[----:B------:R-:W-:Y:S05]  /*1bde0*/  BSYNC.RECONVERGENT B1 ;  /* 0x0000000000017941 */ /* 0x000fea0003800200 */
.L_x_5337:
[----:B------:R-:W-:Y:S01]  /*1bdf0*/  I2FP.F32.U32 R9, R9 ;  /* 0x0000000900097245 */ /* 0x000fe20000201000 */
[----:B------:R-:W-:Y:S01]  /*1be00*/  HADD2.F32 R88, -RZ, R85.H0_H0 ;  /* 0x20000055ff587230 */ /* 0x000fe20000004100 */
[----:B------:R-:W-:Y:S01]  /*1be10*/  ISETP.NE.AND P2, PT, R109, 0x1, PT ;  /* 0x000000016d00780c */ /* 0x000fe20003f45270 */
[----:B------:R-:W-:Y:S01]  /*1be20*/  BSSY.RECONVERGENT B1, `(.L_x_5342) ;  /* 0x000005f000017945 */ /* 0x000fe20003800200 */
[----:B------:R-:W-:Y:S02]  /*1be30*/  HFMA2 R110, -RZ, RZ, 0, 1.1920928955078125e-07 ;  /* 0x00000002ff6e7431 */ /* 0x000fe400000001ff */
        /* <DEDUP_REMOVED lines=18> */
.L_x_5344:
        /* <DEDUP_REMOVED lines=13> */
.L_x_5346:
[----:B------:R-:W-:Y:S05]  /*1c030*/  BSYNC.RECONVERGENT B2 ;  /* 0x0000000000027941 */ /* 0x000fea0003800200 */
.L_x_5345:
        /* <DEDUP_REMOVED lines=61> */
.L_x_5343:
[----:B------:R-:W-:Y:S05]  /*1c410*/  BSYNC.RECONVERGENT B1 ;  /* 0x0000000000017941 */ /* 0x000fea0003800200 */
.L_x_5342:
        /* <DEDUP_REMOVED lines=23> */
.L_x_5349:
        /* <DEDUP_REMOVED lines=13> */
.L_x_5351:
[----:B------:R-:W-:Y:S05]  /*1c660*/  BSYNC.RECONVERGENT B2 ;  /* 0x0000000000027941 */ /* 0x000fea0003800200 */
.L_x_5350:
        /* <DEDUP_REMOVED lines=61> */
.L_x_5348:
[----:B------:R-:W-:Y:S05]  /*1ca40*/  BSYNC.RECONVERGENT B1 ;  /* 0x0000000000017941 */ /* 0x000fea0003800200 */
.L_x_5347:
        /* <DEDUP_REMOVED lines=23> */
.L_x_5354:
        /* <DEDUP_REMOVED lines=13> */
.L_x_5356:
[----:B------:R-:W-:Y:S05]  /*1cc90*/  BSYNC.RECONVERGENT B2 ;  /* 0x0000000000027941 */ /* 0x000fea0003800200 */
.L_x_5355:
        /* <DEDUP_REMOVED lines=61> */
.L_x_5353:
[----:B------:R-:W-:Y:S05]  /*1d070*/  BSYNC.RECONVERGENT B1 ;  /* 0x0000000000017941 */ /* 0x000fea0003800200 */
.L_x_5352:
        /* <DEDUP_REMOVED lines=24> */
.L_x_5359:
        /* <DEDUP_REMOVED lines=13> */
.L_x_5361:
[----:B------:R-:W-:Y:S05]  /*1d2d0*/  BSYNC.RECONVERGENT B2 ;  /* 0x0000000000027941 */ /* 0x000fea0003800200 */
.L_x_5360:
        /* <DEDUP_REMOVED lines=61> */
.L_x_5358:
[----:B------:R-:W-:Y:S05]  /*1d6b0*/  BSYNC.RECONVERGENT B1 ;  /* 0x0000000000017941 */ /* 0x000fea0003800200 */
.L_x_5357:
        /* <DEDUP_REMOVED lines=24> */
.L_x_5364:
        /* <DEDUP_REMOVED lines=15> */
.L_x_5366:
[----:B------:R-:W-:Y:S05]  /*1d930*/  BSYNC.RECONVERGENT B2 ;  /* 0x0000000000027941 */ /* 0x000fea0003800200 */
.L_x_5365:
        /* <DEDUP_REMOVED lines=61> */
.L_x_5363:
[----:B------:R-:W-:Y:S05]  /*1dd10*/  BSYNC.RECONVERGENT B1 ;  /* 0x0000000000017941 */ /* 0x000fea0003800200 */
.L_x_5362:
        /* <DEDUP_REMOVED lines=15> */
.L_x_5326:
        /* <DEDUP_REMOVED lines=16> */
.L_x_5370:
        /* <DEDUP_REMOVED lines=13> */
.L_x_5372:
[----:B------:R-:W-:Y:S05]  /*1dfe0*/  BSYNC.RECONVERGENT B2 ;  /* 0x0000000000027941 */ /* 0x000fea0003800200 */
.L_x_5371:
        /* <DEDUP_REMOVED lines=57> */
[----:B------:R-:W-:Y:S02]  /*1e380*/  HFMA2 R89, -RZ, RZ, 0, 0 ;  /* 0x00000000ff597431 */ /* 0x000fe400000001ff */
[----:B------:R-:W-:Y:S01]  /*1e390*/  IMAD.MOV.U32 R12, RZ, RZ, R90 ;  /* 0x000000ffff0c7224 */ /* 0x000fe200078e005a */
[----:B------:R-:W-:Y:S02]  /*1e3a0*/  MOV R139, R88 ;  /* 0x00000058008b7202 */ /* 0x000fe40000000f00 */
[----:B------:R-:W-:-:S07]  /*1e3b0*/  LOP3.LUT R7, R7, R96, R91, 0x96, !PT ;  /* 0x0000006007077212 */ /* 0x000fce00078e965b */
.L_x_5369:
[----:B------:R-:W-:Y:S05]  /*1e3c0*/  BSYNC.RECONVERGENT B1 ;  /* 0x0000000000017941 */ /* 0x000fea0003800200 */
.L_x_5368:
        /* <DEDUP_REMOVED lines=11> */
[----:B-1----:R-:W-:-:S04]  /*1e480*/  FSETP.GTU.FTZ.AND P0, PT, R18, R135, PT ;  /* 0x000000871200720b */ /* 0x002fc80003f1c000 */
[----:B------:R-:W-:Y:S01]  /*1e490*/  FSEL R18, R9, RZ, !P0 ;  /* 0x000000ff09127208 */ /* 0x000fe20004000000 */
[----:B------:R-:W-:Y:S01]  /*1e4a0*/  IMAD.MOV.U32 R9, RZ, RZ, R12 ;  /* 0x000000ffff097224 */ /* 0x000fe200078e000c */
        /* <DEDUP_REMOVED lines=12> */
.L_x_5375:
        /* <DEDUP_REMOVED lines=13> */
.L_x_5377:
[----:B------:R-:W-:Y:S05]  /*1e640*/  BSYNC.RECONVERGENT B2 ;  /* 0x0000000000027941 */ /* 0x000fea0003800200 */
.L_x_5376:
        /* <DEDUP_REMOVED lines=61> */
.L_x_5374:
[----:B------:R-:W-:Y:S05]  /*1ea20*/  BSYNC.RECONVERGENT B1 ;  /* 0x0000000000017941 */ /* 0x000fea0003800200 */
.L_x_5373:
        /* <DEDUP_REMOVED lines=21> */
.L_x_5380:
        /* <DEDUP_REMOVED lines=13> */
.L_x_5382:
[----:B------:R-:W-:Y:S05]  /*1ec50*/  BSYNC.RECONVERGENT B2 ;  /* 0x0000000000027941 */ /* 0x000fea0003800200 */
.L_x_5381:
        /* <DEDUP_REMOVED lines=61> */
.L_x_5379:
[----:B------:R-:W-:Y:S05]  /*1f030*/  BSYNC.RECONVERGENT B1 ;  /* 0x0000000000017941 */ /* 0x000fea0003800200 */
.L_x_5378:
        /* <DEDUP_REMOVED lines=21> */
.L_x_5385:
        /* <DEDUP_REMOVED lines=13> */
.L_x_5387:
[----:B------:R-:W-:Y:S05]  /*1f260*/  BSYNC.RECONVERGENT B2 ;  /* 0x0000000000027941 */ /* 0x000fea0003800200 */
.L_x_5386:
        /* <DEDUP_REMOVED lines=61> */
.L_x_5384:
[----:B------:R-:W-:Y:S05]  /*1f640*/  BSYNC.RECONVERGENT B1 ;  /* 0x0000000000017941 */ /* 0x000fea0003800200 */
.L_x_5383:
        /* <DEDUP_REMOVED lines=21> */
.L_x_5390:
        /* <DEDUP_REMOVED lines=13> */
.L_x_5392:
[----:B------:R-:W-:Y:S05]  /*1f870*/  BSYNC.RECONVERGENT B2 ;  /* 0x0000000000027941 */ /* 0x000fea0003800200 */
.L_x_5391:
        /* <DEDUP_REMOVED lines=61> */
.L_x_5389:
[----:B------:R-:W-:Y:S05]  /*1fc50*/  BSYNC.RECONVERGENT B1 ;  /* 0x0000000000017941 */ /* 0x000fea0003800200 */
.L_x_5388:
[----:B------:R-:W-:Y:S01]  /*1fc60*/  I2FP.F32.U32 R9, R9 ;  /* 0x0000000900097245 */ /* 0x000fe20000201000 */
[----:B------:R-:W-:Y:S01]  /*1fc70*/  HADD2.F32 R88, -RZ, R86.H0_H0 ;  /* 0x20000056ff587230 */ /* 0x000fe20000004100 */
[----:B------:R-:W-:Y:S01]  /*1fc80*/  ISETP.NE.AND P4, PT, R85, 0x1, PT ;  /* 0x000000015500780c */ /* 0x000fe20003f85270 */
[----:B------:R-:W-:Y:S02]  /*1fc90*/  BSSY.RECONVERGENT B1, `(.L_x_5393) ;  /* 0x000005d000017945 */ /* 0x000fe40003800200 */
[----:B------:R-:W-:Y:S01]  /*1fca0*/  FFMA.FTZ R84, R9, R132, 1.1641532182693481445e-10 ;  /* 0x2f00000009547423 */ /* 0x000fe20000010084 */
[----:B------:R-:W-:Y:S01]  /*1fcb0*/  FMUL.FTZ R9, R88, R137 ;  /* 0x0000008958097220 */ /* 0x000fe20000410000 */
[----:B------:R-:W-:-:S03]  /*1fcc0*/  HFMA2 R88, -RZ, RZ, 0, 1.1920928955078125e-07 ;  /* 0x00000002ff587431 */ /* 0x000fc600000001ff */
        /* <DEDUP_REMOVED lines=14> */
.L_x_5395:
        /* <DEDUP_REMOVED lines=13> */
.L_x_5397:
[----:B------:R-:W-:Y:S05]  /*1fe80*/  BSYNC.RECONVERGENT B2 ;  /* 0x0000000000027941 */ /* 0x000fea0003800200 */
.L_x_5396:
        /* <DEDUP_REMOVED lines=61> */
.L_x_5394:
[----:B------:R-:W-:Y:S05]  /*20260*/  BSYNC.RECONVERGENT B1 ;  /* 0x0000000000017941 */ /* 0x000fea0003800200 */
.L_x_5393:
        /* <DEDUP_REMOVED lines=12> */
[----:B------:R-:W-:Y:S01]  /*20330*/  IMAD.MOV.U32 R122, RZ, RZ, R86 ;  /* 0x000000ffff7a7224 */ /* 0x000fe200078e0056 */
[----:B------:R-:W-:Y:S11]  /*20340*/  @!P5 BRA `(.L_x_5399) ;  /* 0x00000004004cd947 */ /* 0x000ff60003800000 */
        /* <DEDUP_REMOVED lines=8> */
.L_x_5400:
        /* <DEDUP_REMOVED lines=13> */
.L_x_5402:
[----:B------:R-:W-:Y:S05]  /*204a0*/  BSYNC.RECONVERGENT B2 ;  /* 0x0000000000027941 */ /* 0x000fea0003800200 */
.L_x_5401:
        /* <DEDUP_REMOVED lines=61> */
.L_x_5399:
[----:B------:R-:W-:Y:S05]  /*20880*/  BSYNC.RECONVERGENT B1 ;  /* 0x0000000000017941 */ /* 0x000fea0003800200 */
.L_x_5398:
[----:B------:R-:W-:Y:S01]  /*20890*/  I2FP.F32.U32 R9, R9 ;  /* 0x0000000900097245 */ /* 0x000fe20000201000 */
[----:B------:R-:W-:Y:S01]  /*208a0*/  HADD2.F32 R88, -RZ, R87.H0_H0 ;  /* 0x20000057ff587230 */ /* 0x000fe20000004100 */
[----:B------:R-:W-:Y:S01]  /*208b0*/  ISETP.NE.AND P6, PT, R89, 0x1, PT ;  /* 0x000000015900780c */ /* 0x000fe20003fc5270 */
[----:B------:R-:W-:Y:S01]  /*208c0*/  BSSY.RECONVERGENT B1, `(.L_x_5403) ;  /* 0x000005f000017945 */ /* 0x000fe20003800200 */
[----:B------:R-:W-:Y:S01]  /*208d0*/  MOV R85, R12 ;  /* 0x0000000c00557202 */ /* 0x000fe20000000f00 */
[----:B------:R-:W-:Y:S01]  /*208e0*/  FFMA.FTZ R84, R9, R132, 1.1641532182693481445e-10 ;  /* 0x2f00000009547423 */ /* 0x000fe20000010084 */
[----:B------:R-:W-:-:S04]  /*208f0*/  FMUL.FTZ R9, R88, R137 ;  /* 0x0000008958097220 */ /* 0x000fc80000410000 */
[----:B------:R-:W-:Y:S01]  /*20900*/  FMUL.FTZ R9, R9, R142 ;  /* 0x0000008e09097220 */ /* 0x000fe20000410000 */
[----:B------:R-:W-:-:S04]  /*20910*/  FSETP.GTU.FTZ.AND P5, PT, R84, R135, PT ;  /* 0x000000875400720b */ /* 0x000fc80003fbc000 */
        /* <DEDUP_REMOVED lines=12> */
.L_x_5405:
        /* <DEDUP_REMOVED lines=15> */
.L_x_5407:
[----:B------:R-:W-:Y:S05]  /*20ad0*/  BSYNC.RECONVERGENT B2 ;  /* 0x0000000000027941 */ /* 0x000fea0003800200 */
.L_x_5406:
        /* <DEDUP_REMOVED lines=61> */
.L_x_5404:
[----:B------:R-:W-:Y:S05]  /*20eb0*/  BSYNC.RECONVERGENT B1 ;  /* 0x0000000000017941 */ /* 0x000fea0003800200 */
.L_x_5403:
        /* <DEDUP_REMOVED lines=12> */
.L_x_5367:
        /* <DEDUP_REMOVED lines=21> */
.L_x_5325:
[----:B------:R-:W-:Y:S05]  /*210d0*/  BSYNC.RECONVERGENT B0 ;  /* 0x0000000000007941 */ /* 0x000fea0003800200 */
.L_x_5324:
        /* <DEDUP_REMOVED lines=30> */
.L_x_5413:
        /* <DEDUP_REMOVED lines=13> */
.L_x_5415:
[----:B------:R-:W-:Y:S05]  /*21390*/  BSYNC.RECONVERGENT B2 ;  /* 0x0000000000027941 */ /* 0x000fea0003800200 */
.L_x_5414:
        /* <DEDUP_REMOVED lines=61> */
.L_x_5412:
[----:B------:R-:W-:Y:S05]  /*21770*/  BSYNC.RECONVERGENT B1 ;  /* 0x0000000000017941 */ /* 0x000fea0003800200 */
.L_x_5411:
[----:B------:R-:W0:Y:S01]  /*21780*/  LDC R144, c[0x0][0x408] ;  /* 0x00010200ff907b82 */ /* 0x000e220000000800 */
[----:B------:R-:W-:Y:S01]  /*21790*/  I2FP.F32.U32 R112, R19 ;  /* 0x0000001300707245 */ /* 0x000fe20000201000 */
[----:B------:R-:W-:Y:S02]  /*217a0*/  HFMA2 R133, -RZ, RZ, 0.1171875, 0 ;  /* 0x2f800000ff857431 */ /* 0x000fe400000001ff */
[----:B-----5:R-:W-:Y:S01]  /*217b0*/  HADD2.F32 R124, -RZ, R84.H0_H0 ;  /* 0x20000054ff7c7230 */ /* 0x020fe20000004100 */
[----:B------:R-:W-:Y:S01]  /*217c0*/  LOP3.LUT R13, R13, 0xfffffffd, RZ, 0xc0, !PT ;  /* 0xfffffffd0d0d7812 */ /* 0x000fe200078ec0ff */
[----:B------:R-:W-:Y:S01]  /*217d0*/  BSSY.RECONVERGENT B1, `(.L_x_5416) ;  /* 0x0000062000017945 */ /* 0x000fe20003800200 */
[----:B------:R-:W-:Y:S02]  /*217e0*/  IMAD.MOV.U32 R99, RZ, RZ, 0x2 ;  /* 0x00000002ff637424 */ /* 0x000fe400078e00ff */
[----:B------:R-:W-:Y:S01]  /*217f0*/  FFMA.FTZ R112, R112, R133, 1.1641532182693481445e-10 ;  /* 0x2f00000070707423 */ /* 0x000fe20000010085 */
[----:B------:R-:W1:Y:S01]  /*21800*/  LDC R135, c[0x0][0x404] ;  /* 0x00010100ff877b82 */ /* 0x000e620000000800 */
[----:B------:R-:W-:Y:S01]  /*21810*/  FMUL.FTZ R9, R124, R137 ;  /* 0x000000897c097220 */ /* 0x000fe20000410000 */
[----:B------:R-:W-:-:S03]  /*21820*/  HADD2.F32 R124, -RZ, R88.H0_H0 ;  /* 0x20000058ff7c7230 */ /* 0x000fc60000004100 */
[----:B0-----:R-:W-:Y:S01]  /*21830*/  FMUL.FTZ R9, R9, R144 ;  /* 0x0000009009097220 */ /* 0x001fe20000410000 */
[----:B-1----:R-:W-:-:S04]  /*21840*/  FSETP.GTU.FTZ.AND P0, PT, R112, R135, PT ;  /* 0x000000877000720b */ /* 0x002fc80003f1c000 */
[----:B------:R-:W-:Y:S02]  /*21850*/  FSEL R9, R9, RZ, !P0 ;  /* 0x000000ff09097208 */ /* 0x000fe40004000000 */
[----:B------:R-:W-:Y:S02]  /*21860*/  PLOP3.LUT P1, PT, P0, PT, PT, 0x8, 0x80 ;  /* 0x000000000080781c */ /* 0x000fe4000072e170 */
[----:B------:R-:W-:Y:S01]  /*21870*/  ISETP.NE.AND P0, PT, R98, 0x1, PT ;  /* 0x000000016200780c */ /* 0x000fe20003f05270 */
[----:B------:R-:W-:Y:S01]  /*21880*/  FADD.FTZ R19, R9, R124 ;  /* 0x0000007c09137221 */ /* 0x000fe20000010000 */
[----:B------:R-:W-:-:S09]  /*21890*/  MOV R9, R12 ;  /* 0x0000000c00097202 */ /* 0x000fd20000000f00 */
        /* <DEDUP_REMOVED lines=10> */
.L_x_5418:
        /* <DEDUP_REMOVED lines=13> */
.L_x_5420:
[----:B------:R-:W-:Y:S05]  /*21a10*/  BSYNC.RECONVERGENT B2 ;  /* 0x0000000000027941 */ /* 0x000fea0003800200 */
.L_x_5419:
        /* <DEDUP_REMOVED lines=61> */
.L_x_5417:
[----:B------:R-:W-:Y:S05]  /*21df0*/  BSYNC.RECONVERGENT B1 ;  /* 0x0000000000017941 */ /* 0x000fea0003800200 */
.L_x_5416:
[----:B------:R-:W-:Y:S01]  /*21e00*/  I2FP.F32.U32 R98, R9 ;  /* 0x0000000900627245 */ /* 0x000fe20000201000 */
[----:B------:R-:W-:Y:S01]  /*21e10*/  HADD2.F32 R84, -RZ, R84.H1_H1 ;  /* 0x30000054ff547230 */ /* 0x000fe20000004100 */
[----:B------:R-:W-:Y:S01]  /*21e20*/  ISETP.NE.AND P1, PT, R99, 0x1, PT ;  /* 0x000000016300780c */ /* 0x000fe20003f25270 */
[----:B------:R-:W-:Y:S01]  /*21e30*/  HADD2.F32 R88, -RZ, R88.H1_H1 ;  /* 0x30000058ff587230 */ /* 0x000fe20000004100 */
        /* <DEDUP_REMOVED lines=19> */
.L_x_5423:
        /* <DEDUP_REMOVED lines=13> */
.L_x_5425:
[----:B------:R-:W-:Y:S05]  /*22040*/  BSYNC.RECONVERGENT B2 ;  /* 0x0000000000027941 */ /* 0x000fea0003800200 */
.L_x_5424:
        /* <DEDUP_REMOVED lines=61> */
.L_x_5422:
[----:B------:R-:W-:Y:S05]  /*22420*/  BSYNC.RECONVERGENT B1 ;  /* 0x0000000000017941 */ /* 0x000fea0003800200 */
.L_x_5421:
        /* <DEDUP_REMOVED lines=23> */
.L_x_5428:
        /* <DEDUP_REMOVED lines=13> */
.L_x_5430:
[----:B------:R-:W-:Y:S05]  /*22670*/  BSYNC.RECONVERGENT B2 ;  /* 0x0000000000027941 */ /* 0x000fea0003800200 */
.L_x_5429:
        /* <DEDUP_REMOVED lines=61> */
.L_x_5427:
[----:B------:R-:W-:Y:S05]  /*22a50*/  BSYNC.RECONVERGENT B1 ;  /* 0x0000000000017941 */ /* 0x000fea0003800200 */
.L_x_5426:
        /* <DEDUP_REMOVED lines=23> */
.L_x_5433:
        /* <DEDUP_REMOVED lines=13> */
.L_x_5435:
[----:B------:R-:W-:Y:S05]  /*22ca0*/  BSYNC.RECONVERGENT B2 ;  /* 0x0000000000027941 */ /* 0x000fea0003800200 */
.L_x_5434:
        /* <DEDUP_REMOVED lines=61> */
.L_x_5432:
[----:B------:R-:W-:Y:S05]  /*23080*/  BSYNC.RECONVERGENT B1 ;  /* 0x0000000000017941 */ /* 0x000fea0003800200 */
.L_x_5431:
        /* <DEDUP_REMOVED lines=23> */
.L_x_5438:
        /* <DEDUP_REMOVED lines=13> */
.L_x_5440:
[----:B------:R-:W-:Y:S05]  /*232d0*/  BSYNC.RECONVERGENT B2 ;  /* 0x0000000000027941 */ /* 0x000fea0003800200 */
.L_x_5439:
        /* <DEDUP_REMOVED lines=61> */
.L_x_5437:
[----:B------:R-:W-:Y:S05]  /*236b0*/  BSYNC.RECONVERGENT B1 ;  /* 0x0000000000017941 */ /* 0x000fea0003800200 */
.L_x_5436:
        /* <DEDUP_REMOVED lines=24> */
.L_x_5443:
        /* <DEDUP_REMOVED lines=13> */
.L_x_5445:
[----:B------:R-:W-:Y:S05]  /*23910*/  BSYNC.RECONVERGENT B2 ;  /* 0x0000000000027941 */ /* 0x000fea0003800200 */
.L_x_5444:
        /* <DEDUP_REMOVED lines=61> */
.L_x_5442:
[----:B------:R-:W-:Y:S05]  /*23cf0*/  BSYNC.RECONVERGENT B1 ;  /* 0x0000000000017941 */ /* 0x000fea0003800200 */
.L_x_5441:
        /* <DEDUP_REMOVED lines=24> */
.L_x_5448:
        /* <DEDUP_REMOVED lines=15> */
.L_x_5450:
[----:B------:R-:W-:Y:S05]  /*23f70*/  BSYNC.RECONVERGENT B2 ;  /* 0x0000000000027941 */ /* 0x000fea0003800200 */
.L_x_5449:
        /* <DEDUP_REMOVED lines=61> */
.L_x_5447:
[----:B------:R-:W-:Y:S05]  /*24350*/  BSYNC.RECONVERGENT B1 ;  /* 0x0000000000017941 */ /* 0x000fea0003800200 */
.L_x_5446:
        /* <DEDUP_REMOVED lines=15> */
.L_x_5410:
        /* <DEDUP_REMOVED lines=16> */
.L_x_5454:
        /* <DEDUP_REMOVED lines=13> */
.L_x_5456:
[----:B------:R-:W-:Y:S05]  /*24620*/  BSYNC.RECONVERGENT B2 ;  /* 0x0000000000027941 */ /* 0x000fea0003800200 */
.L_x_5455:
        /* <DEDUP_REMOVED lines=61> */
.L_x_5453:
[----:B------:R-:W-:Y:S05]  /*24a00*/  BSYNC.RECONVERGENT B1 ;  /* 0x0000000000017941 */ /* 0x000fea0003800200 */
.L_x_5452:
[----:B------:R-:W0:Y:S01]  /*24a10*/  LDC R142, c[0x0][0x408] ;  /* 0x00010200ff8e7b82 */ /* 0x000e220000000800 */
[----:B------:R-:W-:Y:S01]  /*24a20*/  I2FP.F32.U32 R88, R19 ;  /* 0x0000001300587245 */ /* 0x000fe20000201000 */
[----:B------:R-:W-:Y:S02]  /*24a30*/  HFMA2 R133, -RZ, RZ, 0.1171875, 0 ;  /* 0x2f800000ff857431 */ /* 0x000fe400000001ff */
[----:B-----5:R-:W-:Y:S01]  /*24a40*/  HADD2.F32 R90, -RZ, R84.H0_H0 ;  /* 0x20000054ff5a7230 */ /* 0x020fe20000004100 */
[----:B------:R-:W-:Y:S01]  /*24a50*/  LOP3.LUT R13, R13, 0xfffffffd, RZ, 0xc0, !PT ;  /* 0xfffffffd0d0d7812 */ /* 0x000fe200078ec0ff */
[----:B------:R-:W-:Y:S01]  /*24a60*/  BSSY.RECONVERGENT B1, `(.L_x_5457) ;  /* 0x0000060000017945 */ /* 0x000fe20003800200 */
        /* <DEDUP_REMOVED lines=8> */
[----:B------:R-:W-:Y:S02]  /*24af0*/  ISETP.NE.AND P0, PT, R89, 0x1, PT ;  /* 0x000000015900780c */ /* 0x000fe40003f05270 */
        /* <DEDUP_REMOVED lines=11> */
.L_x_5459:
        /* <DEDUP_REMOVED lines=13> */
.L_x_5461:
[----:B------:R-:W-:Y:S05]  /*24c80*/  BSYNC.RECONVERGENT B2 ;  /* 0x0000000000027941 */ /* 0x000fea0003800200 */
.L_x_5460:
        /* <DEDUP_REMOVED lines=61> */
.L_x_5458:
[----:B------:R-:W-:Y:S05]  /*25060*/  BSYNC.RECONVERGENT B1 ;  /* 0x0000000000017941 */ /* 0x000fea0003800200 */
.L_x_5457:
        /* <DEDUP_REMOVED lines=21> */
.L_x_5464:
        /* <DEDUP_REMOVED lines=13> */
.L_x_5466:
[----:B------:R-:W-:Y:S05]  /*25290*/  BSYNC.RECONVERGENT B2 ;  /* 0x0000000000027941 */ /* 0x000fea0003800200 */
.L_x_5465:
        /* <DEDUP_REMOVED lines=61> */
.L_x_5463:
[----:B------:R-:W-:Y:S05]  /*25670*/  BSYNC.RECONVERGENT B1 ;  /* 0x0000000000017941 */ /* 0x000fea0003800200 */
.L_x_5462:
        /* <DEDUP_REMOVED lines=21> */
.L_x_5469:
        /* <DEDUP_REMOVED lines=13> */
.L_x_5471:
[----:B------:R-:W-:Y:S05]  /*258a0*/  BSYNC.RECONVERGENT B2 ;  /* 0x0000000000027941 */ /* 0x000fea0003800200 */
.L_x_5470:
        /* <DEDUP_REMOVED lines=61> */
.L_x_5468:
[----:B------:R-:W-:Y:S05]  /*25c80*/  BSYNC.RECONVERGENT B1 ;  /* 0x0000000000017941 */ /* 0x000fea0003800200 */
.L_x_5467:
        /* <DEDUP_REMOVED lines=21> */
.L_x_5474:
        /* <DEDUP_REMOVED lines=13> */
.L_x_5476:
[----:B------:R-:W-:Y:S05]  /*25eb0*/  BSYNC.RECONVERGENT B2 ;  /* 0x0000000000027941 */ /* 0x000fea0003800200 */
.L_x_5475:
        /* <DEDUP_REMOVED lines=61> */
.L_x_5473:
[----:B------:R-:W-:Y:S05]  /*26290*/  BSYNC.RECONVERGENT B1 ;  /* 0x0000000000017941 */ /* 0x000fea0003800200 */
.L_x_5472:
        /* <DEDUP_REMOVED lines=21> */
.L_x_5479:
        /* <DEDUP_REMOVED lines=13> */
.L_x_5481:
[----:B------:R-:W-:Y:S05]  /*264c0*/  BSYNC.RECONVERGENT B2 ;  /* 0x0000000000027941 */ /* 0x000fea0003800200 */
.L_x_5480:
        /* <DEDUP_REMOVED lines=61> */
.L_x_5478:
[----:B------:R-:W-:Y:S05]  /*268a0*/  BSYNC.RECONVERGENT B1 ;  /* 0x0000000000017941 */ /* 0x000fea0003800200 */
.L_x_5477:
        /* <DEDUP_REMOVED lines=22> */
.L_x_5484:
        /* <DEDUP_REMOVED lines=13> */
.L_x_5486:
[----:B------:R-:W-:Y:S05]  /*26ae0*/  BSYNC.RECONVERGENT B2 ;  /* 0x0000000000027941 */ /* 0x000fea0003800200 */
.L_x_5485:
        /* <DEDUP_REMOVED lines=61> */
.L_x_5483:
[----:B------:R-:W-:Y:S05]  /*26ec0*/  BSYNC.RECONVERGENT B1 ;  /* 0x0000000000017941 */ /* 0x000fea0003800200 */
.L_x_5482:
        /* <DEDUP_REMOVED lines=21> */
.L_x_5489:
        /* <DEDUP_REMOVED lines=15> */
.L_x_5491:
[----:B------:R-:W-:Y:S05]  /*27110*/  BSYNC.RECONVERGENT B2 ;  /* 0x0000000000027941 */ /* 0x000fea0003800200 */
.L_x_5490:
        /* <DEDUP_REMOVED lines=61> */
.L_x_5488:
[----:B------:R-:W-:Y:S05]  /*274f0*/  BSYNC.RECONVERGENT B1 ;  /* 0x0000000000017941 */ /* 0x000fea0003800200 */
.L_x_5487:
        /* <DEDUP_REMOVED lines=12> */
.L_x_5451:
[----:B------:R-:W0:Y:S01]  /*275c0*/  LDC.64 R90, c[0x0][0x3a8] ;  /* 0x0000ea00ff5a7b82 */ /* 0x000e220000000a00 */
[----:B------:R-:W-:Y:S02]  /*275d0*/  SEL R148, RZ, 0x1000000, !P6 ;  /* 0x01000000ff947807 */ /* 0x000fe40007000000 */
[----:B------:R-:W-:Y:S02]  /*275e0*/  LOP3.LUT P6, RZ, R13, 0x2, RZ, 0xc0, !PT ;  /* 0x000000020dff7812 */ /* 0x000fe400078cc0ff */
[----:B------:R-:W-:Y:S02]  /*275f0*/  SEL R147, RZ, 0x10000, !P5 ;  /* 0x00010000ff937807 */ /* 0x000fe40006800000 */
[----:B------:R-:W-:Y:S01]  /*27600*/  SEL R146, RZ, 0x100, !P4 ;  /* 0x00000100ff927807 */ /* 0x000fe20006000000 */
[----:B------:R-:W1:Y:S01]  /*27610*/  LDC.64 R88, c[0x0][0x3b0] ;  /* 0x0000ec00ff587b82 */ /* 0x000e620000000a00 */
[----:B------:R-:W-:Y:S02]  /*27620*/  SEL R143, RZ, 0x1000000, !P2 ;  /* 0x01000000ff8f7807 */ /* 0x000fe40005000000 */
[----:B------:R-:W-:-:S02]  /*27630*/  SEL R144, RZ, 0x10000, !P1 ;  /* 0x00010000ff907807 */ /* 0x000fc40004800000 */
[----:B------:R-:W-:Y:S02]  /*27640*/  SEL R135, RZ, 0x100, !P0 ;  /* 0x00000100ff877807 */ /* 0x000fe40004000000 */
[----:B------:R-:W-:Y:S02]  /*27650*/  SEL R145, RZ, 0x1, !P3 ;  /* 0x00000001ff917807 */ /* 0x000fe40005800000 */
[----:B------:R-:W-:Y:S02]  /*27660*/  SEL R142, RZ, 0x1, !P6 ;  /* 0x00000001ff8e7807 */ /* 0x000fe40007000000 */
[----:B------:R-:W-:Y:S02]  /*27670*/  LOP3.LUT R146, R146, R148, R147, 0xfe, !PT ;  /* 0x0000009492927212 */ /* 0x000fe400078efe93 */
[----:B------:R-:W-:Y:S02]  /*27680*/  LOP3.LUT R135, R135, R143, R144, 0xfe, !PT ;  /* 0x0000008f87877212 */ /* 0x000fe400078efe90 */
        /* <DEDUP_REMOVED lines=8> */
.L_x_5409:
[----:B------:R-:W-:Y:S05]  /*27710*/  BSYNC.RECONVERGENT B0 ;  /* 0x0000000000007941 */ /* 0x000fea0003800200 */
.L_x_5408:
        /* <DEDUP_REMOVED lines=28> */
.L_x_5497:
        /* <DEDUP_REMOVED lines=13> */
.L_x_5499:
[----:B------:R-:W-:Y:S05]  /*279b0*/  BSYNC.RECONVERGENT B2 ;  /* 0x0000000000027941 */ /* 0x000fea0003800200 */
.L_x_5498:
        /* <DEDUP_REMOVED lines=61> */
.L_x_5496:
[----:B------:R-:W-:Y:S05]  /*27d90*/  BSYNC.RECONVERGENT B1 ;  /* 0x0000000000017941 */ /* 0x000fea0003800200 */
.L_x_5495:
        /* <DEDUP_REMOVED lines=28> */
.L_x_5502:
        /* <DEDUP_REMOVED lines=13> */
.L_x_5504:
[----:B------:R-:W-:Y:S05]  /*28030*/  BSYNC.RECONVERGENT B2 ;  /* 0x0000000000027941 */ /* 0x000fea0003800200 */
.L_x_5503:
        /* <DEDUP_REMOVED lines=61> */
.L_x_5501:
[----:B------:R-:W-:Y:S05]  /*28410*/  BSYNC.RECONVERGENT B1 ;  /* 0x0000000000017941 */ /* 0x000fea0003800200 */
.L_x_5500:
[----:B------:R-:W-:Y:S01]  /*28420*/  I2FP.F32.U32 R9, R9 ;  /* 0x0000000900097245 */ /* 0x000fe20000201000 */
[----:B------:R-:W-:Y:S01]  /*28430*/  HADD2.F32 R100, -RZ, R84.H1_H1 ;  /* 0x30000054ff647230 */ /* 0x000fe20000004100 */
[----:B------:R-:W-:Y:S01]  /*28440*/  LOP3.LUT R13, R13, 0xfffffffd, RZ, 0xc0, !PT ;  /* 0xfffffffd0d0d7812 */ /* 0x000fe200078ec0ff */
        /* <DEDUP_REMOVED lines=22> */
.L_x_5507:
        /* <DEDUP_REMOVED lines=13> */
.L_x_5509:
[----:B------:R-:W-:Y:S05]  /*28680*/  BSYNC.RECONVERGENT B2 ;  /* 0x0000000000027941 */ /* 0x000fea0003800200 */
.L_x_5508:
        /* <DEDUP_REMOVED lines=61> */
.L_x_5506:
[----:B------:R-:W-:Y:S05]  /*28a60*/  BSYNC.RECONVERGENT B1 ;  /* 0x0000000000017941 */ /* 0x000fea0003800200 */
.L_x_5505:
        /* <DEDUP_REMOVED lines=23> */
.L_x_5512:
        /* <DEDUP_REMOVED lines=13> */
.L_x_5514:
[----:B------:R-:W-:Y:S05]  /*28cb0*/  BSYNC.RECONVERGENT B2 ;  /* 0x0000000000027941 */ /* 0x000fea0003800200 */
.L_x_5513:
        /* <DEDUP_REMOVED lines=61> */
.L_x_5511:
[----:B------:R-:W-:Y:S05]  /*29090*/  BSYNC.RECONVERGENT B1 ;  /* 0x0000000000017941 */ /* 0x000fea0003800200 */
.L_x_5510:
        /* <DEDUP_REMOVED lines=23> */
.L_x_5517:
        /* <DEDUP_REMOVED lines=13> */
.L_x_5519:
[----:B------:R-:W-:Y:S05]  /*292e0*/  BSYNC.RECONVERGENT B2 ;  /* 0x0000000000027941 */ /* 0x000fea0003800200 */
.L_x_5518:
        /* <DEDUP_REMOVED lines=61> */
.L_x_5516:
[----:B------:R-:W-:Y:S05]  /*296c0*/  BSYNC.RECONVERGENT B1 ;  /* 0x0000000000017941 */ /* 0x000fea0003800200 */
.L_x_5515:
        /* <DEDUP_REMOVED lines=23> */
.L_x_5522:
        /* <DEDUP_REMOVED lines=13> */
.L_x_5524:
[----:B------:R-:W-:Y:S05]  /*29910*/  BSYNC.RECONVERGENT B2 ;  /* 0x0000000000027941 */ /* 0x000fea0003800200 */
.L_x_5523:
        /* <DEDUP_REMOVED lines=61> */
.L_x_5521:
[----:B------:R-:W-:Y:S05]  /*29cf0*/  BSYNC.RECONVERGENT B1 ;  /* 0x0000000000017941 */ /* 0x000fea0003800200 */
.L_x_5520:
        /* <DEDUP_REMOVED lines=24> */
.L_x_5527:
        /* <DEDUP_REMOVED lines=13> */
.L_x_5529:
[----:B------:R-:W-:Y:S05]  /*29f50*/  BSYNC.RECONVERGENT B2 ;  /* 0x0000000000027941 */ /* 0x000fea0003800200 */
.L_x_5528:
        /* <DEDUP_REMOVED lines=61> */
.L_x_5526:
[----:B------:R-:W-:Y:S05]  /*2a330*/  BSYNC.RECONVERGENT B1 ;  /* 0x0000000000017941 */ /* 0x000fea0003800200 */
.L_x_5525:
        /* <DEDUP_REMOVED lines=24> */
.L_x_5532:
        /* <DEDUP_REMOVED lines=15> */
.L_x_5534:
[----:B------:R-:W-:Y:S05]  /*2a5b0*/  BSYNC.RECONVERGENT B2 ;  /* 0x0000000000027941 */ /* 0x000fea0003800200 */
.L_x_5533:
        /* <DEDUP_REMOVED lines=61> */
.L_x_5531:
[----:B------:R-:W-:Y:S05]  /*2a990*/  BSYNC.RECONVERGENT B1 ;  /* 0x0000000000017941 */ /* 0x000fea0003800200 */
.L_x_5530:
[----:B------:R-:W-:Y:S01]  /*2a9a0*/  I2FP.F32.U32 R85, R85 ;  /* 0x0000005500557245 */ /* 0x000fe20000201000 */
[----:B------:R-:W-:Y:S01]  /*2a9b0*/  HADD2.F32 R84, -RZ, R87.H1_H1 ;  /* 0x30000057ff547230 */ /* 0x000fe20000004100 */
[----:B------:R-:W-:Y:S01]  /*2a9c0*/  F2FP.F16.F32.PACK_AB R86, R86, R114 ;  /* 0x000000725656723e */ /* 0x000fe200000000ff */
[----:B------:R-:W-:Y:S02]  /*2a9d0*/  HADD2.F32 R134, -RZ, R91.H1_H1 ;  /* 0x3000005bff867230 */ /* 0x000fe40000004100 */
[----:B------:R-:W-:Y:S01]  /*2a9e0*/  FFMA.FTZ R142, R85, R142, 1.1641532182693481445e-10 ;  /* 0x2f000000558e7423 */ /* 0x000fe2000001008e */
[----:B------:R-:W-:Y:S01]  /*2a9f0*/  FMUL.FTZ R137, R84, R137 ;  /* 0x0000008954897220 */ /* 0x000fe20000410000 */
[----:B------:R-:W-:Y:S02]  /*2aa00*/  F2FP.F16.F32.PACK_AB R85, R113, R101 ;  /* 0x000000657155723e */ /* 0x000fe400000000ff */
[----:B------:R-:W-:Y:S01]  /*2aa10*/  F2FP.F16.F32.PACK_AB R84, R100, R20 ;  /* 0x000000146454723e */ /* 0x000fe200000000ff */
[----:B------:R-:W-:Y:S01]  /*2aa20*/  FMUL.FTZ R137, R137, R144 ;  /* 0x0000009089897220 */ /* 0x000fe20000410000 */
[----:B------:R-:W-:-:S04]  /*2aa30*/  FSETP.GTU.FTZ.AND P6, PT, R142, R143, PT ;  /* 0x0000008f8e00720b */ /* 0x000fc80003fdc000 */
[----:B------:R-:W-:Y:S02]  /*2aa40*/  FSEL R137, R137, RZ, !P6 ;  /* 0x000000ff89897208 */ /* 0x000fe40007000000 */
[----:B------:R-:W-:-:S03]  /*2aa50*/  PLOP3.LUT P6, PT, P6, PT, PT, 0x8, 0x80 ;  /* 0x000000000080781c */ /* 0x000fc600037ce170 */
[----:B------:R-:W-:-:S05]  /*2aa60*/  FADD.FTZ R134, R137, R134 ;  /* 0x0000008689867221 */ /* 0x000fca0000010000 */
[----:B------:R-:W-:Y:S01]  /*2aa70*/  F2FP.F16.F32.PACK_AB R87, R134, R90 ;  /* 0x0000005a8657723e */ /* 0x000fe200000000ff */
[----:B------:R-:W-:Y:S06]  /*2aa80*/  BRA `(.L_x_5535) ;  /* 0x0000003000647947 */ /* 0x000fec0003800000 */
.L_x_5494:
        /* <DEDUP_REMOVED lines=16> */
.L_x_5538:
        /* <DEDUP_REMOVED lines=13> */
.L_x_5540:
[----:B------:R-:W-:Y:S05]  /*2ac60*/  BSYNC.RECONVERGENT B2 ;  /* 0x0000000000027941 */ /* 0x000fea0003800200 */
.L_x_5539:
        /* <DEDUP_REMOVED lines=61> */
.L_x_5537:
[----:B------:R-:W-:Y:S05]  /*2b040*/  BSYNC.RECONVERGENT B1 ;  /* 0x0000000000017941 */ /* 0x000fea0003800200 */
.L_x_5536:
        /* <DEDUP_REMOVED lines=26> */
.L_x_5543:
        /* <DEDUP_REMOVED lines=13> */
.L_x_5545:
[----:B------:R-:W-:Y:S05]  /*2b2c0*/  BSYNC.RECONVERGENT B2 ;  /* 0x0000000000027941 */ /* 0x000fea0003800200 */
.L_x_5544:
        /* <DEDUP_REMOVED lines=61> */
.L_x_5542:
[----:B------:R-:W-:Y:S05]  /*2b6a0*/  BSYNC.RECONVERGENT B1 ;  /* 0x0000000000017941 */ /* 0x000fea0003800200 */
.L_x_5541:
[----:B------:R-:W-:Y:S01]  /*2b6b0*/  I2FP.F32.U32 R9, R9 ;  /* 0x0000000900097245 */ /* 0x000fe20000201000 */
[----:B------:R-:W-:Y:S01]  /*2b6c0*/  HADD2.F32 R88, -RZ, R84.H1_H1 ;  /* 0x30000054ff587230 */ /* 0x000fe20000004100 */
[----:B------:R-:W-:Y:S01]  /*2b6d0*/  LOP3.LUT R13, R13, 0xfffffffd, RZ, 0xc0, !PT ;  /* 0xfffffffd0d0d7812 */ /* 0x000fe200078ec0ff */
[----:B------:R-:W-:Y:S01]  /*2b6e0*/  BSSY.RECONVERGENT B1, `(.L_x_5546) ;  /* 0x000005f000017945 */ /* 0x000fe20003800200 */
[----:B------:R-:W-:Y:S02]  /*2b6f0*/  IMAD.MOV.U32 R89, RZ, RZ, 0x2 ;  /* 0x00000002ff597424 */ /* 0x000fe400078e00ff */
[----:B------:R-:W-:Y:S01]  /*2b700*/  FFMA.FTZ R84, R9, R134, 1.1641532182693481445e-10 ;  /* 0x2f00000009547423 */ /* 0x000fe20000010086 */
[----:B------:R-:W-:-:S04]  /*2b710*/  FMUL.FTZ R9, R88, R137 ;  /* 0x0000008958097220 */ /* 0x000fc80000410000 */
[----:B------:R-:W-:Y:S01]  /*2b720*/  FMUL.FTZ R9, R9, R142 ;  /* 0x0000008e09097220 */ /* 0x000fe20000410000 */
[----:B------:R-:W-:-:S04]  /*2b730*/  FSETP.GTU.FTZ.AND P1, PT, R84, R135, PT ;  /* 0x000000875400720b */ /* 0x000fc80003f3c000 */
        /* <DEDUP_REMOVED lines=14> */
.L_x_5548:
        /* <DEDUP_REMOVED lines=13> */
.L_x_5550:
[----:B------:R-:W-:Y:S05]  /*2b8f0*/  BSYNC.RECONVERGENT B2 ;  /* 0x0000000000027941 */ /* 0x000fea0003800200 */
.L_x_5549:
        /* <DEDUP_REMOVED lines=61> */
.L_x_5547:
[----:B------:R-:W-:Y:S05]  /*2bcd0*/  BSYNC.RECONVERGENT B1 ;  /* 0x0000000000017941 */ /* 0x000fea0003800200 */
.L_x_5546:
        /* <DEDUP_REMOVED lines=21> */
.L_x_5553:
        /* <DEDUP_REMOVED lines=13> */
.L_x_5555:
[----:B------:R-:W-:Y:S05]  /*2bf00*/  BSYNC.RECONVERGENT B2 ;  /* 0x0000000000027941 */ /* 0x000fea0003800200 */
.L_x_5554:
        /* <DEDUP_REMOVED lines=61> */
.L_x_5552:
[----:B------:R-:W-:Y:S05]  /*2c2e0*/  BSYNC.RECONVERGENT B1 ;  /* 0x0000000000017941 */ /* 0x000fea0003800200 */
.L_x_5551:
        /* <DEDUP_REMOVED lines=21> */
.L_x_5558:
        /* <DEDUP_REMOVED lines=13> */
.L_x_5560:
[----:B------:R-:W-:Y:S05]  /*2c510*/  BSYNC.RECONVERGENT B2 ;  /* 0x0000000000027941 */ /* 0x000fea0003800200 */
.L_x_5559:
        /* <DEDUP_REMOVED lines=61> */
.L_x_5557:
[----:B------:R-:W-:Y:S05]  /*2c8f0*/  BSYNC.RECONVERGENT B1 ;  /* 0x0000000000017941 */ /* 0x000fea0003800200 */
.L_x_5556:
        /* <DEDUP_REMOVED lines=21> */
.L_x_5563:
        /* <DEDUP_REMOVED lines=13> */
.L_x_5565:
[----:B------:R-:W-:Y:S05]  /*2cb20*/  BSYNC.RECONVERGENT B2 ;  /* 0x0000000000027941 */ /* 0x000fea0003800200 */
.L_x_5564:
        /* <DEDUP_REMOVED lines=61> */
.L_x_5562:
[----:B------:R-:W-:Y:S05]  /*2cf00*/  BSYNC.RECONVERGENT B1 ;  /* 0x0000000000017941 */ /* 0x000fea0003800200 */
.L_x_5561:
        /* <DEDUP_REMOVED lines=22> */
.L_x_5568:
        /* <DEDUP_REMOVED lines=13> */
.L_x_5570:
[----:B------:R-:W-:Y:S05]  /*2d140*/  BSYNC.RECONVERGENT B2 ;  /* 0x0000000000027941 */ /* 0x000fea0003800200 */
.L_x_5569:
        /* <DEDUP_REMOVED lines=61> */
.L_x_5567:
[----:B------:R-:W-:Y:S05]  /*2d520*/  BSYNC.RECONVERGENT B1 ;  /* 0x0000000000017941 */ /* 0x000fea0003800200 */
.L_x_5566:
        /* <DEDUP_REMOVED lines=21> */
.L_x_5573:
        /* <DEDUP_REMOVED lines=15> */
.L_x_5575:
[----:B------:R-:W-:Y:S05]  /*2d770*/  BSYNC.RECONVERGENT B2 ;  /* 0x0000000000027941 */ /* 0x000fea0003800200 */
.L_x_5574:
        /* <DEDUP_REMOVED lines=61> */
.L_x_5572:
[----:B------:R-:W-:Y:S05]  /*2db50*/  BSYNC.RECONVERGENT B1 ;  /* 0x0000000000017941 */ /* 0x000fea0003800200 */
.L_x_5571:
[----:B------:R-:W-:Y:S01]  /*2db60*/  I2FP.F32.U32 R85, R85 ;  /* 0x0000005500557245 */ /* 0x000fe20000201000 */
[----:B------:R-:W-:Y:S01]  /*2db70*/  HADD2.F32 R84, -RZ, R87.H1_H1 ;  /* 0x30000057ff547230 */ /* 0x000fe20000004100 */
[----:B------:R-:W-:-:S03]  /*2db80*/  F2FP.F16.F32.PACK_AB R86, R86, R114 ;  /* 0x000000725656723e */ /* 0x000fc600000000ff */
[----:B------:R-:W-:Y:S01]  /*2db90*/  FFMA.FTZ R134, R85, R134, 1.1641532182693481445e-10 ;  /* 0x2f00000055867423 */ /* 0x000fe20000010086 */
[----:B------:R-:W-:Y:S01]  /*2dba0*/  FMUL.FTZ R137, R84, R137 ;  /* 0x0000008954897220 */ /* 0x000fe20000410000 */
[----:B------:R-:W-:Y:S02]  /*2dbb0*/  F2FP.F16.F32.PACK_AB R85, R113, R101 ;  /* 0x000000657155723e */ /* 0x000fe400000000ff */
[----:B------:R-:W-:Y:S01]  /*2dbc0*/  F2FP.F16.F32.PACK_AB R84, R100, R20 ;  /* 0x000000146454723e */ /* 0x000fe200000000ff */
[----:B------:R-:W-:Y:S01]  /*2dbd0*/  FMUL.FTZ R137, R137, R142 ;  /* 0x0000008e89897220 */ /* 0x000fe20000410000 */
[----:B------:R-:W-:-:S04]  /*2dbe0*/  FSETP.GTU.FTZ.AND P6, PT, R134, R135, PT ;  /* 0x000000878600720b */ /* 0x000fc80003fdc000 */
[----:B------:R-:W-:Y:S02]  /*2dbf0*/  FSEL R134, R137, RZ, !P6 ;  /* 0x000000ff89867208 */ /* 0x000fe40007000000 */
[----:B------:R-:W-:Y:S02]  /*2dc00*/  PLOP3.LUT P6, PT, P6, PT, PT, 0x8, 0x80 ;  /* 0x000000000080781c */ /* 0x000fe400037ce170 */
[----:B------:R-:W-:-:S11]  /*2dc10*/  F2FP.F16.F32.PACK_AB R87, R134, R127 ;  /* 0x0000007f8657723e */ /* 0x000fd600000000ff */
.L_x_5535:
        /* <DEDUP_REMOVED lines=21> */
.L_x_5493:
[----:B------:R-:W-:Y:S05]  /*2dd70*/  BSYNC.RECONVERGENT B0 ;  /* 0x0000000000007941 */ /* 0x000fea0003800200 */
.L_x_5492:
[----:B0-234-:R-:W-:Y:S01]  /*2dd80*/  FADD.FTZ R84, RZ, R14 ;  /* 0x0000000eff547221 */ /* 0x01dfe20000010000 */
[----:B------:R-:W-:Y:S01]  /*2dd90*/  P2R R86, PR, RZ, 0x1 ;  /* 0x00000001ff567803 */ /* 0x000fe20000000000 */
[----:B------:R-:W-:Y:S01]  /*2dda0*/  BSSY.RECONVERGENT B0, `(.L_x_5576) ;  /* 0x00000d2000007945 */ /* 0x000fe20003800200 */
[----:B------:R-:W-:Y:S01]  /*2ddb0*/  LOP3.LUT P0, RZ, R13, 0x20, RZ, 0xc0, !PT ;  /* 0x000000200dff7812 */ /* 0x000fe2000780c0ff */
[----:B------:R-:W-:Y:S01]  /*2ddc0*/  FADD.FTZ R85, R21, R84 ;  /* 0x0000005415557221 */ /* 0x000fe20000010000 */
[C---:B------:R-:W-:Y:S01]  /*2ddd0*/  ISETP.GT.U32.AND P1, PT, R2.reuse, 0xff, PT ;  /* 0x000000ff0200780c */ /* 0x040fe20003f24070 */
[----:B------:R-:W-:Y:S01]  /*2dde0*/  IMAD.MOV.U32 R137, RZ, RZ, RZ ;  /* 0x000000ffff897224 */ /* 0x000fe200078e00ff */
[----:B------:R-:W-:Y:S01]  /*2ddf0*/  ISETP.GT.U32.AND P2, PT, R2, 0x17f, PT ;  /* 0x0000017f0200780c */ /* 0x000fe20003f44070 */
[----:B------:R-:W-:Y:S01]  /*2de00*/  FADD.FTZ R85, R22, R85 ;  /* 0x0000005516557221 */ /* 0x000fe20000010000 */
[C---:B------:R-:W-:Y:S02]  /*2de10*/  ISETP.GT.U32.AND P3, PT, R2.reuse, 0x1ff, PT ;  /* 0x000001ff0200780c */ /* 0x040fe40003f64070 */
[----:B------:R-:W-:Y:S01]  /*2de20*/  ISETP.GT.U32.AND P4, PT, R2, 0x27f, PT ;  /* 0x0000027f0200780c */ /* 0x000fe20003f84070 */
        /* <DEDUP_REMOVED lines=67> */
[----:B------:R-:W-:-:S03]  /*2e260*/  LOP3.LUT R91, R136, 0x1f, RZ, 0xc0, !PT ;  /* 0x0000001f885b7812 */ /* 0x000fc600078ec0ff */
[--C-:B------:R-:W-:Y:S01]  /*2e270*/  FADD.FTZ R85, R14, -R84.reuse ;  /* 0x800000540e557221 */ /* 0x100fe20000010000 */
[--C-:B------:R-:W-:Y:S01]  /*2e280*/  FADD.FTZ R138, R21, -R84.reuse ;  /* 0x80000054158a7221 */ /* 0x100fe20000010000 */
[--C-:B------:R-:W-:Y:S01]  /*2e290*/  FADD.FTZ R142, R22, -R84.reuse ;  /* 0x80000054168e7221 */ /* 0x100fe20000010000 */
[--C-:B------:R-:W-:Y:S01]  /*2e2a0*/  FADD.FTZ R88, R102, -R84.reuse ;  /* 0x8000005466587221 */ /* 0x100fe20000010000 */
[----:B------:R-:W-:Y:S01]  /*2e2b0*/  FFMA.FTZ R85, R85, R85, RZ ;  /* 0x0000005555557223 */ /* 0x000fe200000100ff */
[--C-:B------:R-:W-:Y:S01]  /*2e2c0*/  FADD.FTZ R90, R116, -R84.reuse ;  /* 0x80000054745a7221 */ /* 0x100fe20000010000 */
[--C-:B------:R-:W-:Y:S01]  /*2e2d0*/  FADD.FTZ R87, R23, -R84.reuse ;  /* 0x8000005417577221 */ /* 0x100fe20000010000 */
[--C-:B------:R-:W-:Y:S01]  /*2e2e0*/  FADD.FTZ R89, R24, -R84.reuse ;  /* 0x8000005418597221 */ /* 0x100fe20000010000 */
[----:B------:R-:W-:Y:S01]  /*2e2f0*/  FFMA.FTZ R85, R138, R138, R85 ;  /* 0x0000008a8a557223 */ /* 0x000fe20000010055 */
[----:B------:R-:W-:-:S03]  /*2e300*/  FADD.FTZ R138, R103, -R84 ;  /* 0x80000054678a7221 */ /* 0x000fc60000010000 */
[----:B------:R-:W-:-:S04]  /*2e310*/  FFMA.FTZ R85, R142, R142, R85 ;  /* 0x0000008e8e557223 */ /* 0x000fc80000010055 */
[----:B------:R-:W-:Y:S01]  /*2e320*/  FFMA.FTZ R85, R88, R88, R85 ;  /* 0x0000005858557223 */ /* 0x000fe20000010055 */
[----:B------:R-:W-:-:S03]  /*2e330*/  FADD.FTZ R88, R115, -R84 ;  /* 0x8000005473587221 */ /* 0x000fc60000010000 */
[----:B------:R-:W-:-:S04]  /*2e340*/  FFMA.FTZ R85, R138, R138, R85 ;  /* 0x0000008a8a557223 */ /* 0x000fc80000010055 */
        /* <DEDUP_REMOVED lines=119> */
.L_x_5577:
[----:B------:R-:W-:Y:S05]  /*2eac0*/  BSYNC.RECONVERGENT B0 ;  /* 0x0000000000007941 */ /* 0x000fea0003800200 */
.L_x_5576:
        /* <DEDUP_REMOVED lines=13> */
.L_x_5579:
[----:B------:R-:W-:Y:S05]  /*2eba0*/  BSYNC.RECONVERGENT B0 ;  /* 0x0000000000007941 */ /* 0x000fea0003800200 */
.L_x_5578:
[----:B------:R-:W1:Y:S01]  /*2ebb0*/  SHFL.DOWN PT, R88, R137, 0x2, 0x1f ;  /* 0x08401f0089587f89 */ /* 0x000e6200000e0000 */
[-C--:B------:R-:W-:Y:S01]  /*2ebc0*/  I2FP.F32.S32 R139, R137.reuse ;  /* 0x00000089008b7245 */ /* 0x080fe20000201400 */
[----:B------:R-:W-:Y:S01]  /*2ebd0*/  BSSY.RECONVERGENT B0, `(.L_x_5580) ;  /* 0x0000063000007945 */ /* 0x000fe20003800200 */
[----:B------:R-:W-:Y:S01]  /*2ebe0*/  ISETP.NE.AND P1, PT, RZ, UR7, PT ;  /* 0x00000007ff007c0c */ /* 0x000fe2000bf25270 */
[----:B0-----:R-:W0:Y:S01]  /*2ebf0*/  SHFL.DOWN PT, R87, R84, 0x2, 0x1f ;  /* 0x08401f0054577f89 */ /* 0x001e2200000e0000 */
[----:B------:R-:W-:Y:S02]  /*2ec00*/  LOP3.LUT P2, RZ, R13, 0x20, RZ, 0xc0, !PT ;  /* 0x000000200dff7812 */ /* 0x000fe4000784c0ff */
        /* <DEDUP_REMOVED lines=19> */
[----:B------:R-:W-:-:S04]  /*2ed40*/  FFMA.FTZ R88, R86, R143, R145 ;  /* 0x0000008f56587223 */ /* 0x000fc80000010091 */
[----:B-1----:R-:W-:-:S06]  /*2ed50*/  FMUL.FTZ R89, R137, R88 ;  /* 0x0000005889597220 */ /* 0x002fcc0000410000 */
[----:B------:R-:W0:Y:S02]  /*2ed60*/  SHFL.IDX PT, R89, R89, RZ, 0x1f ;  /* 0x00001fff59597589 */ /* 0x000e2400000e0000 */
[C---:B0-----:R-:W-:Y:S01]  /*2ed70*/  FMUL.FTZ R88, R89.reuse, R89 ;  /* 0x0000005959587220 */ /* 0x041fe20000410000 */
[----:B------:R-:W-:-:S04]  /*2ed80*/  FSEL R90, R89, RZ, !P1 ;  /* 0x000000ff595a7208 */ /* 0x000fc80004800000 */
[----:B------:R-:W-:Y:S02]  /*2ed90*/  FSEL R145, R88, RZ, P1 ;  /* 0x000000ff58917208 */ /* 0x000fe40000800000 */
[----:B------:R-:W0:Y:S01]  /*2eda0*/  SHFL.DOWN PT, R88, R85, 0x2, 0x1f ;  /* 0x08401f0055587f89 */ /* 0x000e2200000e0000 */
[----:B------:R-:W-:Y:S01]  /*2edb0*/  ISETP.NE.AND P1, PT, R136, RZ, PT ;  /* 0x000000ff8800720c */ /* 0x000fe20003f25270 */
[----:B0-----:R-:W-:-:S04]  /*2edc0*/  FADD.FTZ R88, R88, R85 ;  /* 0x0000005558587221 */ /* 0x001fc80000010000 */
[----:B------:R-:W-:Y:S01]  /*2edd0*/  FFMA.FTZ R84, R91, R84, R88 ;  /* 0x000000545b547223 */ /* 0x000fe20000010058 */
[----:B------:R-:W-:Y:S01]  /*2ede0*/  FMUL.FTZ R91, R142, R142 ;  /* 0x0000008e8e5b7220 */ /* 0x000fe20000410000 */
[----:B------:R-:W0:Y:S03]  /*2edf0*/  LDC R88, c[0x0][0x448] ;  /* 0x00011200ff587b82 */ /* 0x000e260000000800 */
[----:B------:R-:W1:Y:S01]  /*2ee00*/  SHFL.DOWN PT, R87, R84, 0x1, 0x1f ;  /* 0x08201f0054577f89 */ /* 0x000e6200000e0000 */
[----:B------:R-:W-:-:S04]  /*2ee10*/  FMUL.FTZ R91, R86, R91 ;  /* 0x0000005b565b7220 */ /* 0x000fc80000410000 */
[----:B------:R-:W-:Y:S01]  /*2ee20*/  FMUL.FTZ R91, R91, R144 ;  /* 0x000000905b5b7220 */ /* 0x000fe20000410000 */
        /* <DEDUP_REMOVED lines=15> */
[----:B-----5:R-:W-:Y:S02]  /*2ef20*/  HADD2.F32 R89, -RZ, R81.H0_H0 ;  /* 0x20000051ff597230 */ /* 0x020fe40000004100 */
[----:B------:R-:W-:Y:S01]  /*2ef30*/  FADD.FTZ R136, R116, -R90 ;  /* 0x8000005a74887221 */ /* 0x000fe20000010000 */
[----:B------:R-:W-:Y:S02]  /*2ef40*/  HADD2.F32 R137, -RZ, R77.H0_H0 ;  /* 0x2000004dff897230 */ /* 0x000fe40000004100 */
[C---:B------:R-:W-:Y:S01]  /*2ef50*/  FMUL.FTZ R88, R91.reuse, R88 ;  /* 0x000000585b587220 */ /* 0x040fe20000410000 */
[----:B------:R-:W-:Y:S02]  /*2ef60*/  HADD2.F32 R139, -RZ, R82.H0_H0 ;  /* 0x20000052ff8b7230 */ /* 0x000fe40000004100 */
[----:B------:R-:W-:Y:S01]  /*2ef70*/  FMUL.FTZ R86, R91, R86 ;  /* 0x000000565b567220 */ /* 0x000fe20000410000 */
[----:B------:R-:W-:-:S02]  /*2ef80*/  HADD2.F32 R143, -RZ, R78.H0_H0 ;  /* 0x2000004eff8f7230 */ /* 0x000fc40000004100 */
[----:B------:R-:W-:Y:S01]  /*2ef90*/  FMUL.FTZ R138, R91, R136 ;  /* 0x000000885b8a7220 */ /* 0x000fe20000410000 */
[----:B------:R-:W-:Y:S02]  /*2efa0*/  HADD2.F32 R145, -RZ, R83.H0_H0 ;  /* 0x20000053ff917230 */ /* 0x000fe40000004100 */
[----:B------:R-:W-:Y:S01]  /*2efb0*/  FFMA.FTZ R136, R86, R89, R137 ;  /* 0x0000005956887223 */ /* 0x000fe20000010089 */
[----:B------:R-:W-:Y:S02]  /*2efc0*/  HADD2.F32 R147, -RZ, R79.H0_H0 ;  /* 0x2000004fff937230 */ /* 0x000fe40000004100 */
[----:B------:R-:W-:Y:S01]  /*2efd0*/  FFMA.FTZ R143, R88, R139, R143 ;  /* 0x0000008b588f7223 */ /* 0x000fe2000001008f */
[----:B------:R-:W-:Y:S01]  /*2efe0*/  FADD.FTZ R84, R14, -R90 ;  /* 0x8000005a0e547221 */ /* 0x000fe20000010000 */
[----:B------:R-:W0:Y:S01]  /*2eff0*/  LDC.64 R88, c[0x0][0x428] ;  /* 0x00010a00ff587b82 */ /* 0x000e220000000a00 */
[----:B------:R-:W-:Y:S02]  /*2f000*/  HADD2.F32 R85, -RZ, R80.H0_H0 ;  /* 0x20000050ff557230 */ /* 0x000fe40000004100 */
[----:B------:R-:W-:Y:S01]  /*2f010*/  FFMA.FTZ R144, R138, R145, R147 ;  /* 0x000000918a907223 */ /* 0x000fe20000010093 */
[----:B------:R-:W-:-:S02]  /*2f020*/  HADD2.F32 R87, -RZ, R76.H0_H0 ;  /* 0x2000004cff577230 */ /* 0x000fc40000004100 */
[----:B------:R-:W-:Y:S01]  /*2f030*/  FMUL.FTZ R84, R91, R84 ;  /* 0x000000545b547220 */ /* 0x000fe20000410000 */
[--C-:B------:R-:W-:Y:S01]  /*2f040*/  FADD.FTZ R138, R102, -R90.reuse ;  /* 0x8000005a668a7221 */ /* 0x100fe20000010000 */
[--C-:B------:R-:W-:Y:S01]  /*2f050*/  FADD.FTZ R86, R21, -R90.reuse ;  /* 0x8000005a15567221 */ /* 0x100fe20000010000 */
[--C-:B------:R-:W-:Y:S01]  /*2f060*/  FADD.FTZ R142, R115, -R90.reuse ;  /* 0x8000005a738e7221 */ /* 0x100fe20000010000 */
[----:B------:R-:W-:Y:S01]  /*2f070*/  FADD.FTZ R146, R129, -R90 ;  /* 0x8000005a81927221 */ /* 0x000fe20000010000 */
[----:B------:R-:W-:Y:S01]  /*2f080*/  FFMA.FTZ R84, R84, R85, R87 ;  /* 0x0000005554547223 */ /* 0x000fe20000010057 */
[----:B------:R-:W-:Y:S02]  /*2f090*/  HADD2.F32 R137, -RZ, R81.H1_H1 ;  /* 0x30000051ff897230 */ /* 0x000fe40000004100 */
[C---:B------:R-:W-:Y:S01]  /*2f0a0*/  FMUL.FTZ R138, R91.reuse, R138 ;  /* 0x0000008a5b8a7220 */ /* 0x040fe20000410000 */
[----:B------:R-:W-:Y:S02]  /*2f0b0*/  HADD2.F32 R139, -RZ, R77.H1_H1 ;  /* 0x3000004dff8b7230 */ /* 0x000fe40000004100 */
[----:B------:R-:W-:Y:S01]  /*2f0c0*/  FMUL.FTZ R146, R91, R146 ;  /* 0x000000925b927220 */ /* 0x000fe20000410000 */
[----:B------:R-:W-:-:S02]  /*2f0d0*/  HADD2.F32 R85, -RZ, R80.H1_H1 ;  /* 0x30000050ff557230 */ /* 0x000fc40000004100 */
[C---:B------:R-:W-:Y:S01]  /*2f0e0*/  FMUL.FTZ R142, R91.reuse, R142 ;  /* 0x0000008e5b8e7220 */ /* 0x040fe20000410000 */
[----:B------:R-:W-:Y:S02]  /*2f0f0*/  HADD2.F32 R87, -RZ, R76.H1_H1 ;  /* 0x3000004cff577230 */ /* 0x000fe40000004100 */
[----:B------:R-:W-:Y:S01]  /*2f100*/  FMUL.FTZ R86, R91, R86 ;  /* 0x000000565b567220 */ /* 0x000fe20000410000 */
[----:B------:R-:W-:Y:S02]  /*2f110*/  HADD2.F32 R145, -RZ, R82.H1_H1 ;  /* 0x30000052ff917230 */ /* 0x000fe40000004100 */
[----:B------:R-:W-:Y:S01]  /*2f120*/  FFMA.FTZ R139, R138, R137, R139 ;  /* 0x000000898a8b7223 */ /* 0x000fe2000001008b */
[----:B------:R-:W-:Y:S02]  /*2f130*/  HADD2.F32 R147, -RZ, R78.H1_H1 ;  /* 0x3000004eff937230 */ /* 0x000fe40000004100 */
[----:B------:R-:W-:Y:S01]  /*2f140*/  FFMA.FTZ R137, R86, R85, R87 ;  /* 0x0000005556897223 */ /* 0x000fe20000010057 */
[----:B------:R-:W-:-:S02]  /*2f150*/  HADD2.F32 R149, -RZ, R83.H1_H1 ;  /* 0x30000053ff957230 */ /* 0x000fc40000004100 */
        /* <DEDUP_REMOVED lines=10> */
.L_x_5581:
[----:B------:R-:W-:Y:S05]  /*2f200*/  BSYNC.RECONVERGENT B0 ;  /* 0x0000000000007941 */ /* 0x000fea0003800200 */
.L_x_5580:
[----:B------:R-:W-:Y:S01]  /*2f210*/  LOP3.LUT P1, RZ, R13, 0x200, RZ, 0xc0, !PT ;  /* 0x000002000dff7812 */ /* 0x000fe2000782c0ff */
[----:B------:R-:W-:-:S12]  /*2f220*/  BSSY.RECONVERGENT B0, `(.L_x_5582) ;  /* 0x0000032000007945 */ /* 0x000fd80003800200 */
[----:B------:R-:W-:Y:S05]  /*2f230*/  @!P1 BRA `(.L_x_5583) ;  /* 0x0000000000c09947 */ /* 0x000fea0003800000 */
[--C-:B-1----:R-:W-:Y:S01]  /*2f240*/  FADD.FTZ R88, R104, -R90.reuse ;  /* 0x8000005a68587221 */ /* 0x102fe20000010000 */
        /* <DEDUP_REMOVED lines=43> */
[----:B------:R-:W-:Y:S01]  /*2f500*/  F2FP.F16.F32.PACK_AB R86, R142, R143 ;  /* 0x0000008f8e56723e */ /* 0x000fe200000000ff */
[----:B------:R-:W-:-:S03]  /*2f510*/  VIADD R128, R128, 0x80 ;  /* 0x0000008080807836 */ /* 0x000fc60000000000 */
[----:B------:R-:W-:-:S05]  /*2f520*/  F2FP.F16.F32.PACK_AB R87, R149, R144 ;  /* 0x000000909557723e */ /* 0x000fca00000000ff */
[----:B------:R2:W-:Y:S02]  /*2f530*/  STG.E.128 desc[UR8][R88.64], R84 ;  /* 0x0000005458007986 */ /* 0x0005e4000c101d08 */
.L_x_5583:
[----:B------:R-:W-:Y:S05]  /*2f540*/  BSYNC.RECONVERGENT B0 ;  /* 0x0000000000007941 */ /* 0x000fea0003800200 */
.L_x_5582:
[----:B------:R-:W-:Y:S01]  /*2f550*/  LOP3.LUT P1, RZ, R13, 0x100, RZ, 0xc0, !PT ;  /* 0x000001000dff7812 */ /* 0x000fe2000782c0ff */
[----:B------:R-:W-:-:S12]  /*2f560*/  BSSY.RECONVERGENT B0, `(.L_x_5584) ;  /* 0x0000032000007945 */ /* 0x000fd80003800200 */
[----:B------:R-:W-:Y:S05]  /*2f570*/  @!P1 BRA `(.L_x_5585) ;  /* 0x0000000000c09947 */ /* 0x000fea0003800000 */
[--C-:B-12---:R-:W-:Y:S01]  /*2f580*/  FADD.FTZ R88, R106, -R90.reuse ;  /* 0x8000005a6a587221 */ /* 0x106fe20000010000 */
        /* <DEDUP_REMOVED lines=47> */
.L_x_5585:
[----:B------:R-:W-:Y:S05]  /*2f880*/  BSYNC.RECONVERGENT B0 ;  /* 0x0000000000007941 */ /* 0x000fea0003800200 */
.L_x_5584:
[----:B------:R-:W-:Y:S01]  /*2f890*/  LOP3.LUT P1, RZ, R13, 0x40, RZ, 0xc0, !PT ;  /* 0x000000400dff7812 */ /* 0x000fe2000782c0ff */
[----:B------:R-:W-:-:S12]  /*2f8a0*/  BSSY.RECONVERGENT B0, `(.L_x_5586) ;  /* 0x0000032000007945 */ /* 0x000fd80003800200 */
[----:B------:R-:W-:Y:S05]  /*2f8b0*/  @!P1 BRA `(.L_x_5587) ;  /* 0x0000000000c09947 */ /* 0x000fea0003800000 */
[--C-:B-123--:R-:W-:Y:S01]  /*2f8c0*/  FADD.FTZ R88, R108, -R90.reuse ;  /* 0x8000005a6c587221 */ /* 0x10efe20000010000 */
        /* <DEDUP_REMOVED lines=47> */
.L_x_5587:
[----:B------:R-:W-:Y:S05]  /*2fbc0*/  BSYNC.RECONVERGENT B0 ;  /* 0x0000000000007941 */ /* 0x000fea0003800200 */
.L_x_5586:
[----:B------:R-:W-:Y:S01]  /*2fbd0*/  LOP3.LUT P1, RZ, R13, 0x10, RZ, 0xc0, !PT ;  /* 0x000000100dff7812 */ /* 0x000fe2000782c0ff */
[----:B------:R-:W-:-:S12]  /*2fbe0*/  BSSY.RECONVERGENT B0, `(.L_x_5588) ;  /* 0x0000032000007945 */ /* 0x000fd80003800200 */
[----:B------:R-:W-:Y:S05]  /*2fbf0*/  @!P1 BRA `(.L_x_5589) ;  /* 0x0000000000c09947 */ /* 0x000fea0003800000 */
[--C-:B-1234-:R-:W-:Y:S01]  /*2fc00*/  FADD.FTZ R88, R110, -R90.reuse ;  /* 0x8000005a6e587221 */ /* 0x11efe20000010000 */
        /* <DEDUP_REMOVED lines=47> */
.L_x_5589:
[----:B------:R-:W-:Y:S05]  /*2ff00*/  BSYNC.RECONVERGENT B0 ;  /* 0x0000000000007941 */ /* 0x000fea0003800200 */
.L_x_5588:
[----:B------:R-:W-:Y:S01]  /*2ff10*/  LOP3.LUT P1, RZ, R13, 0x8, RZ, 0xc0, !PT ;  /* 0x000000080dff7812 */ /* 0x000fe2000782c0ff */
[----:B------:R-:W-:-:S12]  /*2ff20*/  BSSY.RECONVERGENT B0, `(.L_x_5590) ;  /* 0x0000032000007945 */ /* 0x000fd80003800200 */
[----:B------:R-:W-:Y:S05]  /*2ff30*/  @!P1 BRA `(.L_x_5591) ;  /* 0x0000000000c09947 */ /* 0x000fea0003800000 */
[--C-:B01234-:R-:W-:Y:S01]  /*2ff40*/  FADD.FTZ R88, R112, -R90.reuse ;  /* 0x8000005a70587221 */ /* 0x11ffe20000010000 */
        /* <DEDUP_REMOVED lines=47> */
.L_x_5591:
[----:B------:R-:W-:Y:S05]  /*30240*/  BSYNC.RECONVERGENT B0 ;  /* 0x0000000000007941 */ /* 0x000fea0003800200 */
.L_x_5590:
[----:B------:R-:W-:Y:S04]  /*30250*/  BSSY.RECONVERGENT B0, `(.L_x_5592) ;  /* 0x0000031000007945 */ /* 0x000fe80003800200 */
[----:B------:R-:W-:Y:S05]  /*30260*/  @!P0 BRA `(.L_x_5593) ;  /* 0x0000000000bc8947 */ /* 0x000fea0003800000 */
[----:B01234-:R-:W0:Y:S01]  /*30270*/  LDC.64 R84, c[0x0][0x428] ;  /* 0x00010a00ff547b82 */ /* 0x01fe220000000a00 */
[--C-:B------:R-:W-:Y:S01]  /*30280*/  FADD.FTZ R138, R101, -R90.reuse ;  /* 0x8000005a658a7221 */ /* 0x100fe20000010000 */
[--C-:B------:R-:W-:Y:S01]  /*30290*/  FADD.FTZ R86, R20, -R90.reuse ;  /* 0x8000005a14567221 */ /* 0x100fe20000010000 */
[--C-:B------:R-:W-:Y:S01]  /*302a0*/  FADD.FTZ R144, R114, -R90.reuse ;  /* 0x8000005a72907221 */ /* 0x100fe20000010000 */
[----:B-----5:R-:W-:Y:S02]  /*302b0*/  HADD2.F32 R139, -RZ, R33.H0_H0 ;  /* 0x20000021ff8b7230 */ /* 0x020fe40000004100 */
[--C-:B------:R-:W-:Y:S01]  /*302c0*/  FADD.FTZ R136, R100, -R90.reuse ;  /* 0x8000005a64887221 */ /* 0x100fe20000010000 */
[----:B------:R-:W-:Y:S02]  /*302d0*/  HADD2.F32 R143, -RZ, R29.H0_H0 ;  /* 0x2000001dff8f7230 */ /* 0x000fe40000004100 */
[--C-:B------:R-:W-:Y:S01]  /*302e0*/  FADD.FTZ R142, R113, -R90.reuse ;  /* 0x8000005a718e7221 */ /* 0x100fe20000010000 */
[--C-:B------:R-:W-:Y:S01]  /*302f0*/  FADD.FTZ R146, R126, -R90.reuse ;  /* 0x8000005a7e927221 */ /* 0x100fe20000010000 */
[----:B------:R-:W-:Y:S01]  /*30300*/  FADD.FTZ R148, R127, -R90 ;  /* 0x8000005a7f947221 */ /* 0x000fe20000010000 */
[----:B------:R-:W-:-:S02]  /*30310*/  HADD2.F32 R89, -RZ, R32.H0_H0 ;  /* 0x20000020ff597230 */ /* 0x000fc40000004100 */
[C---:B------:R-:W-:Y:S01]  /*30320*/  FMUL.FTZ R138, R91.reuse, R138 ;  /* 0x0000008a5b8a7220 */ /* 0x040fe20000410000 */
[----:B------:R-:W-:Y:S02]  /*30330*/  HADD2.F32 R137, -RZ, R28.H0_H0 ;  /* 0x2000001cff897230 */ /* 0x000fe40000004100 */
[----:B------:R-:W-:Y:S01]  /*30340*/  FADD.FTZ R90, R134, -R90 ;  /* 0x8000005a865a7221 */ /* 0x000fe20000010000 */
[----:B------:R-:W-:Y:S02]  /*30350*/  HADD2.F32 R145, -RZ, R34.H0_H0 ;  /* 0x20000022ff917230 */ /* 0x000fe40000004100 */
[C---:B------:R-:W-:Y:S01]  /*30360*/  FMUL.FTZ R88, R91.reuse, R86 ;  /* 0x000000565b587220 */ /* 0x040fe20000410000 */
[----:B------:R-:W-:Y:S02]  /*30370*/  HADD2.F32 R147, -RZ, R30.H0_H0 ;  /* 0x2000001eff937230 */ /* 0x000fe40000004100 */
[C---:B------:R-:W-:Y:S01]  /*30380*/  FMUL.FTZ R144, R91.reuse, R144 ;  /* 0x000000905b907220 */ /* 0x040fe20000410000 */
[C---:B------:R-:W-:Y:S01]  /*30390*/  FMUL.FTZ R86, R91.reuse, R136 ;  /* 0x000000885b567220 */ /* 0x040fe20000410000 */
[----:B------:R-:W-:Y:S01]  /*303a0*/  FFMA.FTZ R138, R138, R139, R143 ;  /* 0x0000008b8a8a7223 */ /* 0x000fe2000001008f */
[----:B------:R-:W-:Y:S01]  /*303b0*/  FMUL.FTZ R136, R91, R90 ;  /* 0x0000005a5b887220 */ /* 0x000fe20000410000 */
[----:B------:R-:W-:Y:S01]  /*303c0*/  FFMA.FTZ R137, R88, R89, R137 ;  /* 0x0000005958897223 */ /* 0x000fe20000010089 */
[----:B------:R-:W-:-:S02]  /*303d0*/  HADD2.F32 R139, -RZ, R34.H1_H1 ;  /* 0x30000022ff8b7230 */ /* 0x000fc40000004100 */
[C---:B------:R-:W-:Y:S01]  /*303e0*/  FMUL.FTZ R87, R91.reuse, R142 ;  /* 0x0000008e5b577220 */ /* 0x040fe20000410000 */
[----:B------:R-:W-:Y:S02]  /*303f0*/  HADD2.F32 R143, -RZ, R30.H1_H1 ;  /* 0x3000001eff8f7230 */ /* 0x000fe40000004100 */
[C---:B------:R-:W-:Y:S01]  /*30400*/  FMUL.FTZ R146, R91.reuse, R146 ;  /* 0x000000925b927220 */ /* 0x040fe20000410000 */
[----:B------:R-:W-:Y:S01]  /*30410*/  FMUL.FTZ R148, R91, R148 ;  /* 0x000000945b947220 */ /* 0x000fe20000410000 */
[----:B------:R-:W-:Y:S01]  /*30420*/  FFMA.FTZ R144, R144, R145, R147 ;  /* 0x0000009190907223 */ /* 0x000fe20000010093 */
[----:B------:R-:W-:Y:S02]  /*30430*/  HADD2.F32 R88, -RZ, R33.H1_H1 ;  /* 0x30000021ff587230 */ /* 0x000fe40000004100 */
[----:B------:R-:W-:Y:S01]  /*30440*/  FFMA.FTZ R143, R146, R139, R143 ;  /* 0x0000008b928f7223 */ /* 0x000fe2000001008f */
[----:B------:R-:W-:Y:S02]  /*30450*/  HADD2.F32 R90, -RZ, R29.H1_H1 ;  /* 0x3000001dff5a7230 */ /* 0x000fe40000004100 */
[----:B------:R-:W-:-:S02]  /*30460*/  HADD2.F32 R89, -RZ, R32.H1_H1 ;  /* 0x30000020ff597230 */ /* 0x000fc40000004100 */
[----:B------:R-:W-:Y:S02]  /*30470*/  HADD2.F32 R145, -RZ, R35.H0_H0 ;  /* 0x20000023ff917230 */ /* 0x000fe40000004100 */
[----:B------:R-:W-:Y:S01]  /*30480*/  FFMA.FTZ R139, R87, R88, R90 ;  /* 0x00000058578b7223 */ /* 0x000fe2000001005a */
[----:B------:R-:W-:Y:S02]  /*30490*/  HADD2.F32 R147, -RZ, R31.H0_H0 ;  /* 0x2000001fff937230 */ /* 0x000fe40000004100 */
[----:B------:R-:W-:Y:S02]  /*304a0*/  HADD2.F32 R149, -RZ, R35.H1_H1 ;  /* 0x30000023ff957230 */ /* 0x000fe40000004100 */
[----:B------:R-:W-:Y:S02]  /*304b0*/  HADD2.F32 R151, -RZ, R31.H1_H1 ;  /* 0x3000001fff977230 */ /* 0x000fe40000004100 */
[----:B------:R-:W-:Y:S01]  /*304c0*/  FFMA.FTZ R145, R148, R145, R147 ;  /* 0x0000009194917223 */ /* 0x000fe20000010093 */
[----:B------:R-:W-:-:S02]  /*304d0*/  HADD2.F32 R91, -RZ, R28.H1_H1 ;  /* 0x3000001cff5b7230 */ /* 0x000fc40000004100 */
[----:B------:R-:W-:-:S03]  /*304e0*/  FFMA.FTZ R136, R136, R149, R151 ;  /* 0x0000009588887223 */ /* 0x000fc60000010097 */
[----:B------:R-:W-:Y:S01]  /*304f0*/  FFMA.FTZ R90, R86, R89, R91 ;  /* 0x00000059565a7223 */ /* 0x000fe2000001005b */
[----:B0-----:R-:W-:Y:S01]  /*30500*/  IMAD.WIDE.U32 R88, R128, 0x10, R84 ;  /* 0x0000001080587825 */ /* 0x001fe200078e0054 */
[----:B------:R-:W-:Y:S02]  /*30510*/  F2FP.F16.F32.PACK_AB R86, R143, R144 ;  /* 0x000000908f56723e */ /* 0x000fe400000000ff */
[----:B------:R-:W-:Y:S02]  /*30520*/  F2FP.F16.F32.PACK_AB R87, R136, R145 ;  /* 0x000000918857723e */ /* 0x000fe400000000ff */
[----:B------:R-:W-:Y:S02]  /*30530*/  F2FP.F16.F32.PACK_AB R85, R139, R138 ;  /* 0x0000008a8b55723e */ /* 0x000fe400000000ff */
[----:B------:R-:W-:-:S05]  /*30540*/  F2FP.F16.F32.PACK_AB R84, R90, R137 ;  /* 0x000000895a54723e */ /* 0x000fca00000000ff */
[----:B------:R0:W-:Y:S02]  /*30550*/  STG.E.128 desc[UR8][R88.64], R84 ;  /* 0x0000005458007986 */ /* 0x0001e4000c101d08 */
.L_x_5593:
[----:B------:R-:W-:Y:S05]  /*30560*/  BSYNC.RECONVERGENT B0 ;  /* 0x0000000000007941 */ /* 0x000fea0003800200 */
.L_x_5592:
[----:B01234-:R-:W0:Y:S01]  /*30570*/  LDC.64 R84, c[0x0][0x380] ;  /* 0x0000e000ff547b82 */ /* 0x01fe220000000a00 */
[----:B------:R-:W-:Y:S01]  /*30580*/  UPLOP3.LUT UP1, UPT, UPT, UPT, UP1, 0x40, 0x4 ;  /* 0x000000000004789c */ /* 0x000fe20003f2e810 */
[----:B0-----:R-:W-:-:S04]  /*30590*/  IADD3 R0, PT, PT, R0, R84, RZ ;  /* 0x0000005400007210 */ /* 0x001fc80007ffe0ff */
[----:B------:R-:W-:-:S13]  /*305a0*/  ISETP.GE.AND P0, PT, R0, R85, PT ;  /* 0x000000550000720c */ /* 0x000fda0003f06270 */
[----:B------:R-:W-:Y:S05]  /*305b0*/  @!P0 BRA `(.L_x_5594) ;  /* 0xfffffd0800cc8947 */ /* 0x000fea000383ffff */
[----:B------:R-:W-:Y:S05]  /*305c0*/  EXIT ;  /* 0x000000000000794d */ /* 0x000fea0003800000 */
.L_x_5595:
        /* <DEDUP_REMOVED lines=11> */
.L_x_42315:


//--------------------- .text._ZN10layer_norm13ln_fwd_kernelINS_13Kernel_traitsI6__halfS2_S2_S2_fjLj7168ELj1ELj1ELj4ELj16ENS_18Kernel_traits_baseILj7168ES2_S2_S2_S2_fjLj128EEEEELb1ELb0ELb0ELb1EEEvNS_9FwdParamsE --------------------------
	.section	.text._ZN10layer_norm13ln_fwd_kernelINS_13Kernel_traitsI6__halfS2_S2_S2_fjLj7168ELj1ELj1ELj4ELj16ENS_18Kernel_traits_baseILj7168ES2_S2_S2_S2_fjLj128EEEEELb1ELb0ELb0ELb1EEEvNS_9FwdParamsE,"ax",@progbits
	.align	128
        .global         _ZN10layer_norm13ln_fwd_kernelINS_13Kernel_traitsI6__halfS2_S2_S2_fjLj7168ELj1ELj1ELj4ELj16ENS_18Kernel_traits_baseILj7168ES2_S2_S2_S2_fjLj128EEEEELb1ELb0ELb0ELb1EEEvNS_9FwdParamsE
        .type           _ZN10layer_norm13ln_fwd_kernelINS_13Kernel_traitsI6__halfS2_S2_S2_fjLj7168ELj1ELj1ELj4ELj16ENS_18Kernel_traits_baseILj7168ES2_S2_S2_S2_fjLj128EEEEELb1ELb0ELb0ELb1EEEvNS_9FwdParamsE,@function
        .size           _ZN10layer_norm13ln_fwd_kernelINS_13Kernel_traitsI6__halfS2_S2_S2_fjLj7168ELj1ELj1ELj4ELj16ENS_18Kernel_traits_baseILj7168ES2_S2_S2_S2_fjLj128EEEEELb1ELb0ELb0ELb1EEEvNS_9FwdParamsE,(.L_x_42316 - _ZN10layer_norm13ln_fwd_kernelINS_13Kernel_traitsI6__halfS2_S2_S2_fjLj7168ELj1ELj1ELj4ELj16ENS_18Kernel_traits_baseILj7168ES2_S2_S2_S2_fjLj128EEEEELb1ELb0ELb0ELb1EEEvNS_9FwdParamsE)
        .other          _ZN10layer_norm13ln_fwd_kernelINS_13Kernel_traitsI6__halfS2_S2_S2_fjLj7168ELj1ELj1ELj4ELj16ENS_18Kernel_traits_baseILj7168ES2_S2_S2_S2_fjLj128EEEEELb1ELb0ELb0ELb1EEEvNS_9FwdParamsE,@"STO_CUDA_ENTRY STV_DEFAULT"
_ZN10layer_norm13ln_fwd_kernelINS_13Kernel_traitsI6__halfS2_S2_S2_fjLj7168ELj1ELj1ELj4ELj16ENS_18Kernel_traits_baseILj7168ES2_S2_S2_S2_fjLj128EEEEELb1ELb0ELb0ELb1EEEvNS_9FwdParamsE:
.text._ZN10layer_norm13ln_fwd_kernelINS_13Kernel_traitsI6__halfS2_S2_S2_fjLj7168ELj1ELj1ELj4ELj16ENS_18Kernel_traits_baseILj7168ES2_S2_S2_S2_fjLj128EEEEELb1ELb0ELb0ELb1EEEvNS_9FwdParamsE:
        /* <DEDUP_REMOVED lines=14> */
[----:B------:R-:W1:Y:S01]  /*00e0*/  S2UR UR9, SR_CTAID.X ;  /* 0x00000000000979c3 */ /* 0x000e620000002500 */
[----:B0-----:R-:W-:Y:S01]  /*00f0*/  ISETP.NE.U32.AND P0, PT, RZ, UR4, PT ;  /* 0x00000004ff007c0c */ /* 0x001fe2000bf05070 */
[----:B------:R-:W1:Y:S03]  /*0100*/  LDCU UR4, c[0x0][0x384] ;  /* 0x00007080ff0477ac */ /* 0x000e660008000800 */
[----:B------:R-:W5:Y:S01]  /*0110*/  @P1 LDG.E.64 R4, desc[UR12][R4.64] ;  /* 0x0000000c04041981 */ /* 0x000f62000c1e1b00 */
[----:B------:R-:W-:Y:S02]  /*0120*/  ISETP.NE.AND.EX P0, PT, RZ, UR5, PT, P0 ;  /* 0x00000005ff007c0c */ /* 0x000fe4000bf05300 */
[----:B------:R-:W0:Y:S11]  /*0130*/  @P1 LDC R11, c[0x0][0x460] ;  /* 0x00011800ff0b1b82 */ /* 0x000e360000000800 */
[----:B------:R-:W2:Y:S08]  /*0140*/  @P0 LDC.64 R6, c[0x0][0x3d0] ;  /* 0x0000f400ff060b82 */ /* 0x000eb00000000a00 */
[----:B------:R-:W3:Y:S01]  /*0150*/  @P0 LDC.64 R8, c[0x0][0x438] ;  /* 0x00010e00ff080b82 */ /* 0x000ee20000000a00 */
[----:B--2---:R-:W-:-:S05]  /*0160*/  @P0 IMAD.WIDE.U32 R6, R19, 0x10, R6 ;  /* 0x0000001013060825 */ /* 0x004fca00078e0006 */
[----:B------:R2:W5:Y:S01]  /*0170*/  @P0 LDG.E.128 R80, desc[UR12][R6.64] ;  /* 0x0000000c06500981 */ /* 0x000562000c1e1d00 */
[----:B---3--:R-:W-:-:S03]  /*0180*/  @P0 IMAD.WIDE.U32 R8, R19, 0x10, R8 ;  /* 0x0000001013080825 */ /* 0x008fc600078e0008 */
        /* <DEDUP_REMOVED lines=13> */
[----:B-1----:R-:W-:-:S06]  /*0260*/  UISETP.GE.AND UP0, UPT, UR9, UR4, UPT ;  /* 0x000000040900728c */ /* 0x002fcc000bf06270 */
[----:B------:R-:W-:Y:S01]  /*0270*/  PLOP3.LUT P2, PT, PT, PT, UP0, 0x80, 0x8 ;  /* 0x000000000008781c */ /* 0x000fe20003f4f008 */
[----:B0-----:R-:W-:-:S12]  /*0280*/  @P0 BRA `(.L_x_5596) ;  /* 0x00000000005c0947 */ /* 0x001fd80003800000 */
[----:B--2---:R-:W0:Y:S02]  /*0290*/  LDC.64 R6, c[0x0][0x3d0] ;  /* 0x0000f400ff067b82 */ /* 0x004e240000000a00 */
        /* <DEDUP_REMOVED lines=22> */
.L_x_5596:
[----:B------:R-:W-:Y:S05]  /*0400*/  @P2 EXIT ;  /* 0x000000000000294d */ /* 0x000fea0003800000 */
[----:B------:R-:W0:Y:S01]  /*0410*/  LDC R0, c[0x0][0x360] ;  /* 0x0000d800ff007b82 */ /* 0x000e220000000800 */
[----:B-----5:R-:W-:Y:S01]  /*0420*/  @P1 IADD3 R143, P0, PT, R4, R11, RZ ;  /* 0x0000000b048f1210 */ /* 0x020fe20007f1e0ff */
[----:B------:R-:W1:Y:S01]  /*0430*/  LDCU.64 UR22, c[0x0][0x3e0] ;  /* 0x00007c00ff1677ac */ /* 0x000e620008000a00 */
[----:B------:R-:W-:Y:S01]  /*0440*/  @P1 R2UR UR10, R2 ;  /* 0x00000000020a12ca */ /* 0x000fe200000e0000 */
[----:B------:R-:W-:Y:S01]  /*0450*/  HFMA2 R15, -RZ, RZ, 0, 0 ;  /* 0x00000000ff0f7431 */ /* 0x000fe200000001ff */
[----:B------:R-:W-:Y:S01]  /*0460*/  @P1 R2UR UR11, R3 ;  /* 0x00000000030b12ca */ /* 0x000fe200000e0000 */
[----:B------:R-:W-:Y:S01]  /*0470*/  @P1 IMAD.X R18, RZ, RZ, R5, P0 ;  /* 0x000000ffff121224 */ /* 0x000fe200000e0605 */
[----:B------:R-:W3:Y:S04]  /*0480*/  LDCU UR20, c[0x0][0x400] ;  /* 0x00008000ff1477ac */ /* 0x000ee80008000800 */
[--C-:B------:R-:W-:Y:S01]  /*0490*/  SHF.R.U64 R20, R143, 0x2, R18.reuse ;  /* 0x000000028f147819 */ /* 0x100fe20000001212 */
[----:B------:R-:W-:Y:S01]  /*04a0*/  UPLOP3.LUT UP2, UPT, UPT, UPT, UPT, 0x40, 0x4 ;  /* 0x000000000004789c */ /* 0x000fe20003f4e870 */
[----:B------:R-:W-:-:S02]  /*04b0*/  SHF.R.U32.HI R18, RZ, 0x2, R18 ;  /* 0x00000002ff127819 */ /* 0x000fc40000011612 */
[----:B------:R-:W-:Y:S01]  /*04c0*/  LOP3.LUT R143, R143, 0x3, RZ, 0xc0, !PT ;  /* 0x000000038f8f7812 */ /* 0x000fe200078ec0ff */
[----:B------:R-:W-:Y:S01]  /*04d0*/  UIADD3 UR6, UPT, UPT, UR10, -0x61c88647, URZ ;  /* 0x9e3779b90a067890 */ /* 0x000fe2000fffe0ff */
[----:B--2---:R-:W-:Y:S01]  /*04e0*/  IMAD R7, R20, -0x2daee0ad, RZ ;  /* 0xd2511f5314077824 */ /* 0x004fe200078e02ff */
[----:B------:R-:W-:Y:S02]  /*04f0*/  UIADD3 UR7, UPT, UPT, UR11, -0x4498517b, URZ ;  /* 0xbb67ae850b077890 */ /* 0x000fe4000fffe0ff */
[----:B------:R-:W-:Y:S02]  /*0500*/  UIADD3 UR4, UPT, UPT, UR10, 0x3c6ef372, URZ ;  /* 0x3c6ef3720a047890 */ /* 0x000fe4000fffe0ff */
[----:B------:R-:W-:Y:S01]  /*0510*/  UIADD3 UR5, UPT, UPT, UR11, 0x76cf5d0a, URZ ;  /* 0x76cf5d0a0b057890 */ /* 0x000fe2000fffe0ff */
[----:B0-----:R-:W-:Y:S01]  /*0520*/  IMAD R19, R0, UR9, R19 ;  /* 0x0000000900137c24 */ /* 0x001fe2000f8e0213 */
[----:B------:R-:W-:Y:S01]  /*0530*/  UIADD3 UR17, UPT, UPT, UR11, 0x32370b8f, URZ ;  /* 0x32370b8f0b117890 */ /* 0x000fe2000fffe0ff */
[----:B------:R-:W-:Y:S01]  /*0540*/  IMAD.HI.U32 R0, R20, -0x2daee0ad, RZ ;  /* 0xd2511f5314007827 */ /* 0x000fe200078e00ff */
[----:B------:R-:W-:-:S02]  /*0550*/  UIADD3 UR18, UPT, UPT, UR10, 0x78dde6e4, URZ ;  /* 0x78dde6e40a127890 */ /* 0x000fc4000fffe0ff */
[----:B------:R-:W-:Y:S01]  /*0560*/  UIADD3 UR19, UPT, UPT, UR11, -0x126145ec, URZ ;  /* 0xed9eba140b137890 */ /* 0x000fe2000fffe0ff */
[C---:B------:R-:W-:Y:S01]  /*0570*/  IMAD.HI.U32 R3, R19.reuse, -0x326172a9, RZ ;  /* 0xcd9e8d5713037827 */ /* 0x040fe200078e00ff */
[----:B------:R-:W-:Y:S01]  /*0580*/  LOP3.LUT R0, R0, UR11, RZ, 0x3c, !PT ;  /* 0x0000000b00007c12 */ /* 0x000fe2000f8e3cff */
[----:B------:R-:W-:Y:S02]  /*0590*/  UIADD3 UR8, UPT, UPT, UR11, -0x56f99767, URZ ;  /* 0xa90668990b087890 */ /* 0x000fe4000fffe0ff */
[----:B------:R-:W-:Y:S01]  /*05a0*/  IMAD R5, R19, -0x326172a9, RZ ;  /* 0xcd9e8d5713057824 */ /* 0x000fe200078e02ff */
[----:B------:R-:W-:Y:S01]  /*05b0*/  LOP3.LUT R3, R18, UR10, R3, 0x96, !PT ;  /* 0x0000000a12037c12 */ /* 0x000fe2000f8e9603 */
[----:B------:R-:W-:Y:S01]  /*05c0*/  IMAD.HI.U32 R2, R0, -0x326172a9, RZ ;  /* 0xcd9e8d5700027827 */ /* 0x000fe200078e00ff */
[----:B------:R-:W-:Y:S02]  /*05d0*/  UIADD3 UR14, UPT, UPT, UR10, -0x4ab325aa, URZ ;  /* 0xb54cda560a0e7890 */ /* 0x000fe4000fffe0ff */
[----:B------:R-:W-:Y:S01]  /*05e0*/  UIADD3 UR15, UPT, UPT, UR11, 0x646e171e, URZ ;  /* 0x646e171e0b0f7890 */ /* 0x000fe2000fffe0ff */
[----:B------:R-:W-:Y:S01]  /*05f0*/  IMAD.HI.U32 R4, R3, -0x2daee0ad, RZ ;  /* 0xd2511f5303047827 */ /* 0x000fe200078e00ff */
[----:B------:R-:W-:Y:S01]  /*0600*/  LOP3.LUT R2, R5, UR6, R2, 0x96, !PT ;  /* 0x0000000605027c12 */ /* 0x000fe2000f8e9602 */
[----:B------:R-:W-:-:S02]  /*0610*/  UIADD3 UR6, UPT, UPT, UR10, -0x255992d5, URZ ;  /* 0xdaa66d2b0a067890 */ /* 0x000fc4000fffe0ff */
[----:B------:R-:W-:Y:S01]  /*0620*/  IMAD R6, R3, -0x2daee0ad, RZ ;  /* 0xd2511f5303067824 */ /* 0x000fe200078e02ff */
[----:B------:R-:W-:Y:S01]  /*0630*/  LOP3.LUT R4, R7, UR7, R4, 0x96, !PT ;  /* 0x0000000707047c12 */ /* 0x000fe2000f8e9604 */
[----:B------:R-:W-:Y:S01]  /*0640*/  IMAD R3, R0, -0x326172a9, RZ ;  /* 0xcd9e8d5700037824 */ /* 0x000fe200078e02ff */
[----:B------:R-:W-:Y:S01]  /*0650*/  UIADD3 UR7, UPT, UPT, UR10, 0x1715609d, URZ ;  /* 0x1715609d0a077890 */ /* 0x000fe2000fffe0ff */
[----:B------:R-:W-:Y:S01]  /*0660*/  IMAD.HI.U32 R5, R2, -0x2daee0ad, RZ ;  /* 0xd2511f5302057827 */ /* 0x000fe200078e00ff */
[----:B------:R-:W-:Y:S02]  /*0670*/  UIADD3 UR24, UPT, UPT, UR11, 0x1fd5c5a3, URZ ;  /* 0x1fd5c5a30b187890 */ /* 0x000fe4000fffe0ff */
[----:B------:R-:W-:Y:S01]  /*0680*/  UIADD3 UR16, UPT, UPT, UR10, 0x5384540f, URZ ;  /* 0x5384540f0a107890 */ /* 0x000fe2000fffe0ff */
[----:B------:R-:W-:Y:S01]  /*0690*/  IMAD.HI.U32 R0, R4, -0x326172a9, RZ ;  /* 0xcd9e8d5704007827 */ /* 0x000fe200078e00ff */
[----:B------:R-:W-:Y:S01]  /*06a0*/  LOP3.LUT R5, R6, UR5, R5, 0x96, !PT ;  /* 0x0000000506057c12 */ /* 0x000fe2000f8e9605 */
[----:B------:R-:W-:-:S02]  /*06b0*/  UIADD3 UR25, UPT, UPT, UR11, -0x695add53, URZ ;  /* 0x96a522ad0b197890 */ /* 0x000fc4000fffe0ff */
[----:B------:R-:W-:Y:S01]  /*06c0*/  IMAD R7, R2, -0x2daee0ad, RZ ;  /* 0xd2511f5302077824 */ /* 0x000fe200078e02ff */
[----:B------:R-:W-:Y:S01]  /*06d0*/  LOP3.LUT R0, R3, UR4, R0, 0x96, !PT ;  /* 0x0000000403007c12 */ /* 0x000fe2000f8e9600 */
[----:B------:R-:W-:Y:S01]  /*06e0*/  IMAD R4, R4, -0x326172a9, RZ ;  /* 0xcd9e8d5704047824 */ /* 0x000fe200078e02ff */
[----:B------:R-:W-:Y:S01]  /*06f0*/  UIADD3 UR21, UPT, UPT, UR10, -0x700cb87f, URZ ;  /* 0x8ff347810a157890 */ /* 0x000fe2000fffe0ff */
[----:B------:R-:W-:Y:S01]  /*0700*/  IMAD.HI.U32 R3, R5, -0x326172a9, RZ ;  /* 0xcd9e8d5705037827 */ /* 0x000fe200078e00ff */
[----:B-1----:R-:W-:Y:S01]  /*0710*/  UISETP.NE.U32.AND UP0, UPT, UR22, URZ, UPT ;  /* 0x000000ff1600728c */ /* 0x002fe2000bf05070 */
[----:B------:R-:W0:Y:S02]  /*0720*/  LDCU UR4, c[0x0][0x404] ;  /* 0x00008080ff0477ac */ /* 0x000e240008000800 */
        /* <DEDUP_REMOVED lines=8> */
[----:B------:R-:W1:Y:S03]  /*07b0*/  LDCU UR5, c[0x0][0x408] ;  /* 0x00008100ff0577ac */ /* 0x000e660008000800 */
[C---:B------:R-:W-:Y:S01]  /*07c0*/  IMAD.HI.U32 R0, R2.reuse, -0x326172a9, RZ ;  /* 0xcd9e8d5702007827 */ /* 0x040fe200078e00ff */
[----:B------:R-:W-:Y:S01]  /*07d0*/  LOP3.LUT R4, R7, UR19, R4, 0x96, !PT ;  /* 0x0000001307047c12 */ /* 0x000fe2000f8e9604 */
[----:B------:R-:W2:Y:S02]  /*07e0*/  LDCU.U8 UR19, c[0x0][0x410] ;  /* 0x00008200ff1377ac */ /* 0x000ea40008000000 */
[----:B------:R-:W-:Y:S01]  /*07f0*/  IMAD R6, R3, -0x2daee0ad, RZ ;  /* 0xd2511f5303067824 */ /* 0x000fe200078e02ff */
[----:B------:R-:W-:Y:S01]  /*0800*/  LOP3.LUT R0, R5, UR18, R0, 0x96, !PT ;  /* 0x0000001205007c12 */ /* 0x000fe2000f8e9600 */
[----:B------:R-:W-:Y:S01]  /*0810*/  IMAD R5, R2, -0x326172a9, RZ ;  /* 0xcd9e8d5702057824 */ /* 0x000fe200078e02ff */
[----:B------:R-:W4:Y:S01]  /*0820*/  LDCU UR18, c[0x0][0x388] ;  /* 0x00007100ff1277ac */ /* 0x000f220008000800 */
[----:B------:R-:W-:Y:S01]  /*0830*/  IMAD.HI.U32 R2, R4, -0x326172a9, RZ ;  /* 0xcd9e8d5704027827 */ /* 0x000fe200078e00ff */
[----:B------:R-:W-:-:S03]  /*0840*/  UISETP.NE.AND.EX UP0, UPT, UR23, URZ, UPT, UP0 ;  /* 0x000000ff1700728c */ /* 0x000fc6000bf05300 */
[----:B------:R-:W-:Y:S01]  /*0850*/  IMAD.HI.U32 R3, R0, -0x2daee0ad, RZ ;  /* 0xd2511f5300037827 */ /* 0x000fe200078e00ff */
[----:B------:R-:W-:-:S03]  /*0860*/  LOP3.LUT R2, R5, UR7, R2, 0x96, !PT ;  /* 0x0000000705027c12 */ /* 0x000fc6000f8e9602 */
[----:B------:R-:W-:Y:S01]  /*0870*/  IMAD R7, R0, -0x2daee0ad, RZ ;  /* 0xd2511f5300077824 */ /* 0x000fe200078e02ff */
[----:B------:R-:W-:Y:S01]  /*0880*/  LOP3.LUT R3, R6, UR8, R3, 0x96, !PT ;  /* 0x0000000806037c12 */ /* 0x000fe2000f8e9603 */
[----:B------:R-:W-:-:S04]  /*0890*/  IMAD.HI.U32 R6, R2, -0x2daee0ad, RZ ;  /* 0xd2511f5302067827 */ /* 0x000fc800078e00ff */
[----:B------:R-:W-:Y:S01]  /*08a0*/  IMAD R5, R4, -0x326172a9, RZ ;  /* 0xcd9e8d5704057824 */ /* 0x000fe200078e02ff */
[----:B------:R-:W-:Y:S01]  /*08b0*/  LOP3.LUT R6, R7, UR15, R6, 0x96, !PT ;  /* 0x0000000f07067c12 */ /* 0x000fe2000f8e9606 */
[----:B------:R-:W-:-:S04]  /*08c0*/  IMAD.HI.U32 R0, R3, -0x326172a9, RZ ;  /* 0xcd9e8d5703007827 */ /* 0x000fc800078e00ff */
[----:B------:R-:W-:Y:S01]  /*08d0*/  IMAD R4, R3, -0x326172a9, RZ ;  /* 0xcd9e8d5703047824 */ /* 0x000fe200078e02ff */
[----:B------:R-:W-:Y:S01]  /*08e0*/  LOP3.LUT R0, R5, UR14, R0, 0x96, !PT ;  /* 0x0000000e05007c12 */ /* 0x000fe2000f8e9600 */
[----:B------:R-:W-:Y:S01]  /*08f0*/  IMAD R5, R2, -0x2daee0ad, RZ ;  /* 0xd2511f5302057824 */ /* 0x000fe200078e02ff */
[----:B------:R-:W0:Y:S01]  /*0900*/  LDCU.64 UR14, c[0x0][0x3a0] ;  /* 0x00007400ff0e77ac */ /* 0x000e220008000a00 */
[----:B------:R-:W-:-:S04]  /*0910*/  IMAD.HI.U32 R3, R6, -0x326172a9, RZ ;  /* 0xcd9e8d5706037827 */ /* 0x000fc800078e00ff */
[----:B------:R-:W-:Y:S01]  /*0920*/  IMAD.HI.U32 R2, R0, -0x2daee0ad, RZ ;  /* 0xd2511f5300027827 */ /* 0x000fe200078e00ff */
[----:B------:R-:W-:-:S03]  /*0930*/  LOP3.LUT R3, R4, UR16, R3, 0x96, !PT ;  /* 0x0000001004037c12 */ /* 0x000fc6000f8e9603 */
[----:B------:R-:W-:Y:S01]  /*0940*/  IMAD R7, R0, -0x2daee0ad, RZ ;  /* 0xd2511f5300077824 */ /* 0x000fe200078e02ff */
[----:B------:R-:W-:Y:S01]  /*0950*/  LOP3.LUT R2, R5, UR24, R2, 0x96, !PT ;  /* 0x0000001805027c12 */ /* 0x000fe2000f8e9602 */
[----:B------:R-:W-:-:S04]  /*0960*/  IMAD.HI.U32 R4, R3, -0x2daee0ad, RZ ;  /* 0xd2511f5303047827 */ /* 0x000fc800078e00ff */
[----:B------:R-:W-:Y:S01]  /*0970*/  IMAD R5, R6, -0x326172a9, RZ ;  /* 0xcd9e8d5706057824 */ /* 0x000fe200078e02ff */
[----:B------:R-:W-:Y:S01]  /*0980*/  LOP3.LUT R4, R7, UR17, R4, 0x96, !PT ;  /* 0x0000001107047c12 */ /* 0x000fe2000f8e9604 */
[C---:B------:R-:W-:Y:S01]  /*0990*/  IMAD.HI.U32 R0, R2.reuse, -0x326172a9, RZ ;  /* 0xcd9e8d5702007827 */ /* 0x040fe200078e00ff */
[----:B------:R-:W0:Y:S03]  /*09a0*/  LDCU.64 UR16, c[0x0][0x380] ;  /* 0x00007000ff1077ac */ /* 0x000e260008000a00 */
        /* <DEDUP_REMOVED lines=8> */
[----:B-1234-:R-:W-:-:S07]  /*0a30*/  IMAD R136, R0, -0x2daee0ad, RZ ;  /* 0xd2511f5300887824 */ /* 0x01efce00078e02ff */
.L_x_5950:
[----:B------:R-:W1:Y:S01]  /*0a40*/  @UP0 LDCU.64 UR6, c[0x0][0x3e0] ;  /* 0x00007c00ff0607ac */ /* 0x000e620008000a00 */
[----:B--2---:R-:W2:Y:S01]  /*0a50*/  S2R R13, SR_TID.X ;  /* 0x00000000000d7919 */ /* 0x004ea20000002100 */
[----:B------:R-:W-:Y:S01]  /*0a60*/  PLOP3.LUT P0, PT, PT, PT, UP0, 0x80, 0x8 ;  /* 0x000000000008781c */ /* 0x000fe20003f0f008 */
[----:B------:R-:W3:Y:S01]  /*0a70*/  LDC.64 R92, c[0x0][0x390] ;  /* 0x0000e400ff5c7b82 */ /* 0x000ee20000000a00 */
[----:B------:R-:W-:Y:S02]  /*0a80*/  UIMAD UR8, UR9, UR18, URZ ;  /* 0x00000012090872a4 */ /* 0x000fe4000f8e02ff */
[----:B-1----:R-:W-:-:S06]  /*0a90*/  @UP0 UIMAD.WIDE UR6, UR9, 0x2, UR6 ;  /* 0x00000002090608a5 */ /* 0x002fcc000f8e0206 */
[----:B------:R-:W-:Y:S01]  /*0aa0*/  IMAD.U32 R2, RZ, RZ, UR6 ;  /* 0x00000006ff027e24 */ /* 0x000fe2000f8e00ff */
[----:B------:R-:W-:Y:S01]  /*0ab0*/  USHF.R.S32.HI UR6, URZ, 0x1f, UR8 ;  /* 0x0000001fff067899 */ /* 0x000fe20008011408 */
[----:B------:R-:W-:-:S03]  /*0ac0*/  IMAD.U32 R3, RZ, RZ, UR7 ;  /* 0x00000007ff037e24 */ /* 0x000fc6000f8e00ff */
[----:B------:R-:W-:Y:S02]  /*0ad0*/  ULEA.HI UR6, UR6, UR8, URZ, 0x3 ;  /* 0x0000000806067291 */ /* 0x000fe4000f8f18ff */
[----:B------:R-:W4:Y:S04]  /*0ae0*/  @P0 LDG.E.U16 R2, desc[UR12][R2.64] ;  /* 0x0000000c02020981 */ /* 0x000f28000c1e1500 */
[----:B------:R-:W-:-:S04]  /*0af0*/  MOV R12, UR6 ;  /* 0x00000006000c7c02 */ /* 0x000fc80008000f00 */
[----:B--2---:R-:W-:-:S05]  /*0b00*/  LEA.HI.SX32 R12, R12, R13, 0x1d ;  /* 0x0000000d0c0c7211 */ /* 0x004fca00078feaff */
[----:B---3--:R-:W-:-:S06]  /*0b10*/  IMAD.WIDE.U32 R84, R12, 0x10, R92 ;  /* 0x000000100c547825 */ /* 0x008fcc00078e005c */
[----:B------:R-:W5:Y:S01]  /*0b20*/  LDG.E.128 R84, desc[UR12][R84.64] ;  /* 0x0000000c54547981 */ /* 0x000f62000c1e1d00 */
[----:B------:R-:W-:Y:S01]  /*0b30*/  PLOP3.LUT P0, PT, PT, PT, UP0, 0x80, 0x8 ;  /* 0x000000000008781c */ /* 0x000fe20003f0f008 */
[----:B0-----:R-:W-:Y:S01]  /*0b40*/  UISETP.NE.U32.AND UP1, UPT, UR14, URZ, UPT ;  /* 0x000000ff0e00728c */ /* 0x001fe2000bf25070 */
[----:B------:R-:W-:Y:S01]  /*0b50*/  PLOP3.LUT P1, PT, PT, PT, UP0, 0x80, 0x8 ;  /* 0x000000000008781c */ /* 0x000fe20003f2f008 */
[----:B------:R-:W-:Y:S01]  /*0b60*/  UMOV UR6, 0x3f800000 ;  /* 0x3f80000000067882 */ /* 0x000fe20000000000 */
[----:B------:R-:W-:Y:S01]  /*0b70*/  IMAD.MOV.U32 R95, RZ, RZ, 0x2f800000 ;  /* 0x2f800000ff5f7424 */ /* 0x000fe200078e00ff */
[----:B------:R-:W-:Y:S02]  /*0b80*/  UISETP.NE.AND.EX UP1, UPT, UR15, URZ, UPT, UP1 ;  /* 0x000000ff0f00728c */ /* 0x000fe4000bf25310 */
[----:B------:R-:W-:Y:S02]  /*0b90*/  UIADD3 UR7, UPT, UPT, UR11, 0x1fd5c5a3, URZ ;  /* 0x1fd5c5a30b077890 */ /* 0x000fe4000fffe0ff */
[----:B------:R-:W-:-:S02]  /*0ba0*/  UIADD3 UR8, UPT, UPT, UR10, -0x61c88647, URZ ;  /* 0x9e3779b90a087890 */ /* 0x000fc4000fffe0ff */
[----:B------:R-:W-:Y:S02]  /*0bb0*/  UIADD3 UR21, UPT, UPT, UR10, 0x78dde6e4, URZ ;  /* 0x78dde6e40a157890 */ /* 0x000fe4000fffe0ff */
[----:B------:R-:W-:Y:S02]  /*0bc0*/  UIADD3 UR22, UPT, UPT, UR11, -0x126145ec, URZ ;  /* 0xed9eba140b167890 */ /* 0x000fe4000fffe0ff */
[----:B------:R-:W-:Y:S02]  /*0bd0*/  UIADD3 UR23, UPT, UPT, UR11, -0x695add53, URZ ;  /* 0x96a522ad0b177890 */ /* 0x000fe4000fffe0ff */
[----:B------:R-:W-:Y:S02]  /*0be0*/  UIADD3 UR24, UPT, UPT, UR11, 0x32370b8f, URZ ;  /* 0x32370b8f0b187890 */ /* 0x000fe4000fffe0ff */
[----:B------:R-:W-:Y:S02]  /*0bf0*/  UIADD3 UR25, UPT, UPT, UR11, -0x4498517b, URZ ;  /* 0xbb67ae850b197890 */ /* 0x000fe4000fffe0ff */
[----:B------:R-:W-:-:S02]  /*0c00*/  UIADD3 UR26, UPT, UPT, UR10, -0x255992d5, URZ ;  /* 0xdaa66d2b0a1a7890 */ /* 0x000fc4000fffe0ff */
[----:B------:R-:W-:Y:S02]  /*0c10*/  UIADD3 UR27, UPT, UPT, UR10, -0xe443238, URZ ;  /* 0xf1bbcdc80a1b7890 */ /* 0x000fe4000fffe0ff */
[----:B------:R-:W-:Y:S02]  /*0c20*/  UIADD3 UR28, UPT, UPT, UR10, 0x3c6ef372, URZ ;  /* 0x3c6ef3720a1c7890 */ /* 0x000fe4000fffe0ff */
[----:B------:R-:W-:Y:S02]  /*0c30*/  UIADD3 UR29, UPT, UPT, UR11, 0x76cf5d0a, URZ ;  /* 0x76cf5d0a0b1d7890 */ /* 0x000fe4000fffe0ff */
[----:B------:R-:W-:Y:S01]  /*0c40*/  UIADD3 UR30, UPT, UPT, UR11, -0x56f99767, URZ ;  /* 0xa90668990b1e7890 */ /* 0x000fe2000fffe0ff */
[----:B----4-:R-:W-:-:S05]  /*0c50*/  @P0 HADD2.F32 R2, -RZ, R2.H0_H0 ;  /* 0x20000002ff020230 */ /* 0x010fca0000004100 */
[----:B------:R-:W-:Y:S01]  /*0c60*/  @P1 R2UR UR6, R2 ;  /* 0x00000000020612ca */ /* 0x000fe200000e0000 */
[----:B------:R-:W-:-:S14]  /*0c70*/  BRA.U !UP1, `(.L_x_5597) ;  /* 0x0000002909ac7547 */ /* 0x000fdc000b800000 */
        /* <DEDUP_REMOVED lines=13> */
.L_x_42151:
[----:B------:R-:W-:Y:S05]  /*0d50*/  BRX R2 -0xd60                                          (*"BRANCH_TARGETS .L_x_42152,.L_x_42153,.L_x_42154"*) ;  /* 0xfffffff002a87949 */ /* 0x000fea000383ffff */
.L_x_42154:
[----:B------:R-:W-:Y:S01]  /*0d60*/  VIADD R2, R143, 0x1 ;  /* 0x000000018f027836 */ /* 0x000fe20000000000 */
[----:B------:R-:W-:Y:S01]  /*0d70*/  MOV R3, R17 ;  /* 0x0000001100037202 */ /* 0x000fe20000000f00 */
[----:B------:R-:W-:Y:S01]  /*0d80*/  IMAD.MOV.U32 R0, RZ, RZ, R136 ;  /* 0x000000ffff007224 */ /* 0x000fe200078e0088 */
[----:B------:R-:W-:Y:S06]  /*0d90*/  BRA `(.L_x_5598) ;  /* 0x0000000400047947 */ /* 0x000fec0003800000 */
.L_x_42152:
[----:B------:R-:W-:Y:S01]  /*0da0*/  IMAD.MOV.U32 R0, RZ, RZ, R136 ;  /* 0x000000ffff007224 */ /* 0x000fe200078e0088 */
[----:B------:R-:W-:Y:S01]  /*0db0*/  MOV R3, R16 ;  /* 0x0000001000037202 */ /* 0x000fe20000000f00 */
[----:B------:R-:W-:Y:S01]  /*0dc0*/  IMAD.MOV.U32 R2, RZ, RZ, 0x3 ;  /* 0x00000003ff027424 */ /* 0x000fe200078e00ff */
[----:B------:R-:W-:Y:S06]  /*0dd0*/  BRA `(.L_x_5598) ;  /* 0x0000000000f47947 */ /* 0x000fec0003800000 */
.L_x_42153:
        /* <DEDUP_REMOVED lines=12> */
.L_x_5599:
[----:B------:R-:W-:Y:S01]  /*0ea0*/  IMAD.WIDE.U32 R4, R19, -0x326172a9, RZ ;  /* 0xcd9e8d5713047825 */ /* 0x000fe200078e00ff */
[----:B------:R-:W-:Y:S01]  /*0eb0*/  LOP3.LUT R8, R15, UR11, R3, 0x96, !PT ;  /* 0x0000000b0f087c12 */ /* 0x000fe2000f8e9603 */
[----:B------:R-:W-:Y:S02]  /*0ec0*/  UIADD3 UR31, UPT, UPT, UR10, 0x1715609d, URZ ;  /* 0x1715609d0a1f7890 */ /* 0x000fe4000fffe0ff */
[----:B------:R-:W-:Y:S01]  /*0ed0*/  UIADD3 UR32, UPT, UPT, UR11, 0x646e171e, URZ ;  /* 0x646e171e0b207890 */ /* 0x000fe2000fffe0ff */
        /* <DEDUP_REMOVED lines=19> */
[----:B------:R-:W-:Y:S01]  /*1010*/  LOP3.LUT R3, R4, UR31, R9, 0x96, !PT ;  /* 0x0000001f04037c12 */ /* 0x000fe2000f8e9609 */
[----:B------:R-:W-:-:S03]  /*1020*/  UIADD3 UR31, UPT, UPT, UR10, -0x4ab325aa, URZ ;  /* 0xb54cda560a1f7890 */ /* 0x000fc6000fffe0ff */
[----:B------:R-:W-:Y:S01]  /*1030*/  LOP3.LUT R4, R2, UR30, R7, 0x96, !PT ;  /* 0x0000001e02047c12 */ /* 0x000fe2000f8e9607 */
[----:B------:R-:W-:-:S04]  /*1040*/  IMAD.WIDE.U32 R2, R3, -0x2daee0ad, RZ ;  /* 0xd2511f5303027825 */ /* 0x000fc800078e00ff */
[----:B------:R-:W-:Y:S01]  /*1050*/  IMAD.WIDE.U32 R4, R4, -0x326172a9, RZ ;  /* 0xcd9e8d5704047825 */ /* 0x000fe200078e00ff */
[----:B------:R-:W-:-:S04]  /*1060*/  LOP3.LUT R9, R6, UR32, R3, 0x96, !PT ;  /* 0x0000002006097c12 */ /* 0x000fc8000f8e9603 */
[----:B------:R-:W-:Y:S01]  /*1070*/  LOP3.LUT R6, R8, UR31, R5, 0x96, !PT ;  /* 0x0000001f08067c12 */ /* 0x000fe2000f8e9605 */
[----:B------:R-:W-:Y:S01]  /*1080*/  UIADD3 UR31, UPT, UPT, UR10, 0x5384540f, URZ ;  /* 0x5384540f0a1f7890 */ /* 0x000fe2000fffe0ff */
[----:B------:R-:W-:-:S04]  /*1090*/  IMAD.WIDE.U32 R8, R9, -0x326172a9, RZ ;  /* 0xcd9e8d5709087825 */ /* 0x000fc800078e00ff */
[----:B------:R-:W-:Y:S01]  /*10a0*/  IMAD.WIDE.U32 R6, R6, -0x2daee0ad, RZ ;  /* 0xd2511f5306067825 */ /* 0x000fe200078e00ff */
[----:B------:R-:W-:Y:S01]  /*10b0*/  LOP3.LUT R16, R4, UR31, R9, 0x96, !PT ;  /* 0x0000001f04107c12 */ /* 0x000fe2000f8e9609 */
[----:B------:R-:W-:-:S03]  /*10c0*/  UIADD3 UR31, UPT, UPT, UR11, -0x24c28bd8, URZ ;  /* 0xdb3d74280b1f7890 */ /* 0x000fc6000fffe0ff */
        /* <DEDUP_REMOVED lines=14> */
.L_x_5598:
[----:B------:R-:W-:Y:S01]  /*11b0*/  I2FP.F32.U32 R4, R3 ;  /* 0x0000000300047245 */ /* 0x000fe20000201000 */
[----:B-----5:R-:W-:Y:S01]  /*11c0*/  HADD2.F32 R3, -RZ, R84.H0_H0 ;  /* 0x20000054ff037230 */ /* 0x020fe20000004100 */
[----:B------:R-:W-:Y:S01]  /*11d0*/  ISETP.NE.AND P1, PT, R2, 0x1, PT ;  /* 0x000000010200780c */ /* 0x000fe20003f25270 */
[----:B------:R-:W-:Y:S01]  /*11e0*/  HADD2.F32 R10, -RZ, R24.H0_H0 ;  /* 0x20000018ff0a7230 */ /* 0x000fe20000004100 */
[----:B------:R-:W-:Y:S01]  /*11f0*/  LOP3.LUT R11, R11, 0xfffffffd, RZ, 0xc0, !PT ;  /* 0xfffffffd0b0b7812 */ /* 0x000fe200078ec0ff */
[----:B------:R-:W-:Y:S01]  /*1200*/  FFMA.FTZ R4, R4, R95, 1.1641532182693481445e-10 ;  /* 0x2f00000004047423 */ /* 0x000fe2000001005f */
[----:B------:R-:W-:-:S04]  /*1210*/  FMUL.FTZ R3, R3, UR6 ;  /* 0x0000000603037c20 */ /* 0x000fc80008410000 */
[----:B------:R-:W-:Y:S01]  /*1220*/  FMUL.FTZ R3, R3, UR5 ;  /* 0x0000000503037c20 */ /* 0x000fe20008410000 */
[----:B------:R-:W-:Y:S01]  /*1230*/  FSETP.GTU.FTZ.AND P0, PT, R4, UR4, PT ;  /* 0x0000000404007c0b */ /* 0x000fe2000bf1c000 */
[----:B------:R-:W-:-:S03]  /*1240*/  HFMA2 R4, -RZ, RZ, 0, 1.1920928955078125e-07 ;  /* 0x00000002ff047431 */ /* 0x000fc600000001ff */
        /* <DEDUP_REMOVED lines=14> */
.L_x_5601:
        /* <DEDUP_REMOVED lines=12> */
.L_x_5602:
        /* <DEDUP_REMOVED lines=45> */
[----:B------:R-:W-:Y:S01]  /*16c0*/  MOV R0, R4 ;  /* 0x0000000400007202 */ /* 0x000fe20000000f00 */
[----:B------:R-:W-:Y:S01]  /*16d0*/  IMAD.MOV.U32 R14, RZ, RZ, R6 ;  /* 0x000000ffff0e7224 */ /* 0x000fe200078e0006 */
[----:B------:R-:W-:Y:S01]  /*16e0*/  LOP3.LUT R16, R16, UR23, R5, 0x96, !PT ;  /* 0x0000001710107c12 */ /* 0x000fe2000f8e9605 */
[----:B------:R-:W-:-:S07]  /*16f0*/  IMAD.MOV.U32 R4, RZ, RZ, RZ ;  /* 0x000000ffff047224 */ /* 0x000fce00078e00ff */
.L_x_5600:
[----:B------:R-:W-:Y:S01]  /*1700*/  I2FP.F32.U32 R2, R3 ;  /* 0x0000000300027245 */ /* 0x000fe20000201000 */
[----:B------:R-:W-:Y:S01]  /*1710*/  HADD2.F32 R84, -RZ, R84.H1_H1 ;  /* 0x30000054ff547230 */ /* 0x000fe20000004100 */
[----:B------:R-:W-:Y:S01]  /*1720*/  ISETP.NE.AND P1, PT, R4, 0x1, PT ;  /* 0x000000010400780c */ /* 0x000fe20003f25270 */
[----:B------:R-:W-:Y:S02]  /*1730*/  HADD2.F32 R24, -RZ, R24.H1_H1 ;  /* 0x30000018ff187230 */ /* 0x000fe40000004100 */
[----:B------:R-:W-:Y:S01]  /*1740*/  FFMA.FTZ R2, R2, R95, 1.1641532182693481445e-10 ;  /* 0x2f00000002027423 */ /* 0x000fe2000001005f */
[----:B------:R-:W-:Y:S01]  /*1750*/  FMUL.FTZ R84, R84, UR6 ;  /* 0x0000000654547c20 */ /* 0x000fe20008410000 */
[----:B------:R-:W-:-:S03]  /*1760*/  IMAD.MOV.U32 R5, RZ, RZ, 0x2 ;  /* 0x00000002ff057424 */ /* 0x000fc600078e00ff */
[----:B------:R-:W-:Y:S01]  /*1770*/  FMUL.FTZ R84, R84, UR5 ;  /* 0x0000000554547c20 */ /* 0x000fe20008410000 */
[----:B------:R-:W-:Y:S02]  /*1780*/  FSETP.GTU.FTZ.AND P0, PT, R2, UR4, PT ;  /* 0x0000000402007c0b */ /* 0x000fe4000bf1c000 */
        /* <DEDUP_REMOVED lines=13> */
.L_x_5604:
        /* <DEDUP_REMOVED lines=12> */
.L_x_5605:
        /* <DEDUP_REMOVED lines=42> */
[----:B------:R-:W-:Y:S02]  /*1bc0*/  HFMA2 R5, -RZ, RZ, 0, 0 ;  /* 0x00000000ff057431 */ /* 0x000fe400000001ff */
[----:B------:R-:W-:Y:S01]  /*1bd0*/  IMAD.WIDE.U32 R6, R6, -0x2daee0ad, RZ ;  /* 0xd2511f5306067825 */ /* 0x000fe200078e00ff */
[----:B------:R-:W-:Y:S02]  /*1be0*/  MOV R14, R16 ;  /* 0x00000010000e7202 */ /* 0x000fe40000000f00 */
[----:B------:R-:W-:Y:S02]  /*1bf0*/  LOP3.LUT R17, R4, UR31, R17, 0x96, !PT ;  /* 0x0000001f04117c12 */ /* 0x000fe4000f8e9611 */
[----:B------:R-:W-:Y:S01]  /*1c00*/  LOP3.LUT R16, R2, UR23, R7, 0x96, !PT ;  /* 0x0000001702107c12 */ /* 0x000fe2000f8e9607 */
[----:B------:R-:W-:Y:S02]  /*1c10*/  IMAD.MOV.U32 R2, RZ, RZ, R0 ;  /* 0x000000ffff027224 */ /* 0x000fe400078e0000 */
[----:B------:R-:W-:-:S07]  /*1c20*/  IMAD.MOV.U32 R0, RZ, RZ, R6 ;  /* 0x000000ffff007224 */ /* 0x000fce00078e0006 */
.L_x_5603:
[----:B------:R-:W-:Y:S01]  /*1c30*/  I2FP.F32.U32 R2, R2 ;  /* 0x0000000200027245 */ /* 0x000fe20000201000 */
[----:B------:R-:W-:Y:S01]  /*1c40*/  HADD2.F32 R3, -RZ, R85.H0_H0 ;  /* 0x20000055ff037230 */ /* 0x000fe20000004100 */
[----:B------:R-:W-:Y:S01]  /*1c50*/  ISETP.NE.AND P2, PT, R5, 0x1, PT ;  /* 0x000000010500780c */ /* 0x000fe20003f45270 */
[----:B------:R-:W-:Y:S02]  /*1c60*/  HADD2.F32 R8, -RZ, R25.H0_H0 ;  /* 0x20000019ff087230 */ /* 0x000fe40000004100 */
[----:B------:R-:W-:Y:S01]  /*1c70*/  FFMA.FTZ R2, R2, R95, 1.1641532182693481445e-10 ;  /* 0x2f00000002027423 */ /* 0x000fe2000001005f */
[----:B------:R-:W-:-:S04]  /*1c80*/  FMUL.FTZ R3, R3, UR6 ;  /* 0x0000000603037c20 */ /* 0x000fc80008410000 */
        /* <DEDUP_REMOVED lines=16> */
.L_x_5607:
        /* <DEDUP_REMOVED lines=12> */
.L_x_5608:
        /* <DEDUP_REMOVED lines=39> */
[----:B------:R-:W-:Y:S02]  /*20c0*/  UIADD3 UR31, UPT, UPT, UR10, -0x700cb87f, URZ ;  /* 0x8ff347810a1f7890 */ /* 0x000fe4000fffe0ff */
        /* <DEDUP_REMOVED lines=9> */
.L_x_5606:
[----:B------:R-:W-:Y:S01]  /*2160*/  I2FP.F32.U32 R2, R2 ;  /* 0x0000000200027245 */ /* 0x000fe20000201000 */
[----:B------:R-:W-:Y:S01]  /*2170*/  HADD2.F32 R85, -RZ, R85.H1_H1 ;  /* 0x30000055ff557230 */ /* 0x000fe20000004100 */
[----:B------:R-:W-:Y:S01]  /*2180*/  ISETP.NE.AND P3, PT, R3, 0x1, PT ;  /* 0x000000010300780c */ /* 0x000fe20003f65270 */
[----:B------:R-:W-:Y:S02]  /*2190*/  HFMA2 R4, -RZ, RZ, 0, 1.1920928955078125e-07 ;  /* 0x00000002ff047431 */ /* 0x000fe400000001ff */
[----:B------:R-:W-:Y:S01]  /*21a0*/  FFMA.FTZ R2, R2, R95, 1.1641532182693481445e-10 ;  /* 0x2f00000002027423 */ /* 0x000fe2000001005f */
[----:B------:R-:W-:-:S04]  /*21b0*/  FMUL.FTZ R85, R85, UR6 ;  /* 0x0000000655557c20 */ /* 0x000fc80008410000 */
[----:B------:R-:W-:Y:S01]  /*21c0*/  FMUL.FTZ R85, R85, UR5 ;  /* 0x0000000555557c20 */ /* 0x000fe20008410000 */
[----:B------:R-:W-:Y:S01]  /*21d0*/  FSETP.GTU.FTZ.AND P2, PT, R2, UR4, PT ;  /* 0x0000000402007c0b */ /* 0x000fe2000bf5c000 */
        /* <DEDUP_REMOVED lines=14> */
.L_x_5610:
        /* <DEDUP_REMOVED lines=12> */
.L_x_5611:
        /* <DEDUP_REMOVED lines=49> */
.L_x_5609:
[----:B------:R-:W-:Y:S01]  /*2690*/  I2FP.F32.U32 R2, R2 ;  /* 0x0000000200027245 */ /* 0x000fe20000201000 */
[----:B------:R-:W-:Y:S01]  /*26a0*/  HADD2.F32 R3, -RZ, R86.H0_H0 ;  /* 0x20000056ff037230 */ /* 0x000fe20000004100 */
[----:B------:R-:W-:Y:S01]  /*26b0*/  ISETP.NE.AND P4, PT, R4, 0x1, PT ;  /* 0x000000010400780c */ /* 0x000fe20003f85270 */
[----:B------:R-:W-:Y:S02]  /*26c0*/  HADD2.F32 R6, -RZ, R26.H0_H0 ;  /* 0x2000001aff067230 */ /* 0x000fe40000004100 */
[----:B------:R-:W-:Y:S01]  /*26d0*/  FFMA.FTZ R2, R2, R95, 1.1641532182693481445e-10 ;  /* 0x2f00000002027423 */ /* 0x000fe2000001005f */
[----:B------:R-:W-:-:S04]  /*26e0*/  FMUL.FTZ R3, R3, UR6 ;  /* 0x0000000603037c20 */ /* 0x000fc80008410000 */
[----:B------:R-:W-:Y:S01]  /*26f0*/  FMUL.FTZ R3, R3, UR5 ;  /* 0x0000000503037c20 */ /* 0x000fe20008410000 */
[----:B------:R-:W-:Y:S02]  /*2700*/  FSETP.GTU.FTZ.AND P3, PT, R2, UR4, PT ;  /* 0x0000000402007c0b */ /* 0x000fe4000bf7c000 */
        /* <DEDUP_REMOVED lines=14> */
.L_x_5613:
        /* <DEDUP_REMOVED lines=12> */
.L_x_5614:
        /* <DEDUP_REMOVED lines=40> */
[----:B------:R-:W-:Y:S01]  /*2b30*/  HFMA2 R3, -RZ, RZ, 0, 0 ;  /* 0x00000000ff037431 */ /* 0x000fe200000001ff */
[----:B------:R-:W-:Y:S01]  /*2b40*/  LOP3.LUT R22, R22, UR27, R5, 0x96, !PT ;  /* 0x0000001b16167c12 */ /* 0x000fe2000f8e9605 */
[----:B------:R-:W-:-:S04]  /*2b50*/  IMAD.WIDE.U32 R16, R16, -0x326172a9, RZ ;  /* 0xcd9e8d5710107825 */ /* 0x000fc800078e00ff */
[----:B------:R-:W-:Y:S01]  /*2b60*/  IMAD.WIDE.U32 R22, R22, -0x2daee0ad, RZ ;  /* 0xd2511f5316167825 */ /* 0x000fe200078e00ff */
[----:B------:R-:W-:Y:S02]  /*2b70*/  MOV R14, R16 ;  /* 0x00000010000e7202 */ /* 0x000fe40000000f00 */
[----:B------:R-:W-:Y:S02]  /*2b80*/  LOP3.LUT R17, R4, UR31, R17, 0x96, !PT ;  /* 0x0000001f04117c12 */ /* 0x000fe4000f8e9611 */
[----:B------:R-:W-:Y:S01]  /*2b90*/  LOP3.LUT R16, R2, UR23, R23, 0x96, !PT ;  /* 0x0000001702107c12 */ /* 0x000fe2000f8e9617 */
[----:B------:R-:W-:Y:S02]  /*2ba0*/  IMAD.MOV.U32 R2, RZ, RZ, R0 ;  /* 0x000000ffff027224 */ /* 0x000fe400078e0000 */
[----:B------:R-:W-:-:S07]  /*2bb0*/  IMAD.MOV.U32 R0, RZ, RZ, R22 ;  /* 0x000000ffff007224 */ /* 0x000fce00078e0016 */
.L_x_5612:
        /* <DEDUP_REMOVED lines=22> */
.L_x_5616:
        /* <DEDUP_REMOVED lines=12> */
.L_x_5617:
[----:B------:R-:W-:Y:S01]  /*2de0*/  IMAD.WIDE.U32 R16, R19, -0x326172a9, RZ ;  /* 0xcd9e8d5713107825 */ /* 0x000fe200078e00ff */
[----:B------:R-:W-:Y:S01]  /*2df0*/  LOP3.LUT R24, R15, UR11, R3, 0x96, !PT ;  /* 0x0000000b0f187c12 */ /* 0x000fe2000f8e9603 */
[----:B------:R-:W-:Y:S02]  /*2e00*/  UIADD3 UR31, UPT, UPT, UR10, 0x1715609d, URZ ;  /* 0x1715609d0a1f7890 */ /* 0x000fe4000fffe0ff */
[----:B------:R-:W-:Y:S01]  /*2e10*/  UIADD3 UR32, UPT, UPT, UR11, 0x646e171e, URZ ;  /* 0x646e171e0b207890 */ /* 0x000fe2000fffe0ff */
        /* <DEDUP_REMOVED lines=45> */
.L_x_5615:
[----:B------:R-:W-:Y:S01]  /*30f0*/  I2FP.F32.U32 R2, R2 ;  /* 0x0000000200027245 */ /* 0x000fe20000201000 */
[----:B------:R-:W-:Y:S01]  /*3100*/  HADD2.F32 R3, -RZ, R87.H0_H0 ;  /* 0x20000057ff037230 */ /* 0x000fe20000004100 */
[----:B------:R-:W-:Y:S01]  /*3110*/  ISETP.NE.AND P6, PT, R21, 0x1, PT ;  /* 0x000000011500780c */ /* 0x000fe20003fc5270 */
[----:B------:R-:W-:Y:S02]  /*3120*/  HFMA2 R94, -RZ, RZ, 0, 1.1920928955078125e-07 ;  /* 0x00000002ff5e7431 */ /* 0x000fe400000001ff */
[----:B------:R-:W-:Y:S01]  /*3130*/  FFMA.FTZ R2, R2, R95, 1.1641532182693481445e-10 ;  /* 0x2f00000002027423 */ /* 0x000fe2000001005f */
[----:B------:R-:W-:-:S04]  /*3140*/  FMUL.FTZ R3, R3, UR6 ;  /* 0x0000000603037c20 */ /* 0x000fc80008410000 */
[----:B------:R-:W-:Y:S01]  /*3150*/  FMUL.FTZ R3, R3, UR5 ;  /* 0x0000000503037c20 */ /* 0x000fe20008410000 */
[----:B------:R-:W-:Y:S01]  /*3160*/  FSETP.GTU.FTZ.AND P5, PT, R2, UR4, PT ;  /* 0x0000000402007c0b */ /* 0x000fe2000bfbc000 */
        /* <DEDUP_REMOVED lines=14> */
.L_x_5619:
        /* <DEDUP_REMOVED lines=14> */
.L_x_5620:
        /* <DEDUP_REMOVED lines=49> */
.L_x_5618:
[----:B------:R-:W-:Y:S01]  /*3640*/  I2FP.F32.U32 R2, R2 ;  /* 0x0000000200027245 */ /* 0x000fe20000201000 */
[----:B------:R-:W-:Y:S01]  /*3650*/  HADD2.F32 R87, -RZ, R87.H1_H1 ;  /* 0x30000057ff577230 */ /* 0x000fe20000004100 */
[----:B------:R-:W-:Y:S01]  /*3660*/  F2FP.F16.F32.PACK_AB R90, R5, R6 ;  /* 0x00000006055a723e */ /* 0x000fe200000000ff */
[----:B------:R-:W-:Y:S01]  /*3670*/  HADD2.F32 R22, -RZ, R27.H1_H1 ;  /* 0x3000001bff167230 */ /* 0x000fe20000004100 */
[----:B------:R-:W-:Y:S01]  /*3680*/  F2FP.F16.F32.PACK_AB R89, R7, R8 ;  /* 0x000000080759723e */ /* 0x000fe200000000ff */
[----:B------:R-:W-:Y:S01]  /*3690*/  FFMA.FTZ R2, R2, R95, 1.1641532182693481445e-10 ;  /* 0x2f00000002027423 */ /* 0x000fe2000001005f */
[----:B------:R-:W-:Y:S01]  /*36a0*/  FMUL.FTZ R87, R87, UR6 ;  /* 0x0000000657577c20 */ /* 0x000fe20008410000 */
[----:B------:R-:W-:-:S03]  /*36b0*/  F2FP.F16.F32.PACK_AB R88, R9, R10 ;  /* 0x0000000a0958723e */ /* 0x000fc600000000ff */
[----:B------:R-:W-:Y:S01]  /*36c0*/  FMUL.FTZ R87, R87, UR5 ;  /* 0x0000000557577c20 */ /* 0x000fe20008410000 */
[----:B------:R-:W-:-:S04]  /*36d0*/  FSETP.GTU.FTZ.AND P6, PT, R2, UR4, PT ;  /* 0x0000000402007c0b */ /* 0x000fc8000bfdc000 */
[----:B------:R-:W-:Y:S02]  /*36e0*/  FSEL R87, R87, RZ, !P6 ;  /* 0x000000ff57577208 */ /* 0x000fe40007000000 */
[----:B------:R-:W-:-:S03]  /*36f0*/  PLOP3.LUT P6, PT, P6, PT, PT, 0x8, 0x80 ;  /* 0x000000000080781c */ /* 0x000fc600037ce170 */
[----:B------:R-:W-:-:S05]  /*3700*/  FADD.FTZ R3, R87, R22 ;  /* 0x0000001657037221 */ /* 0x000fca0000010000 */
[----:B------:R-:W-:Y:S01]  /*3710*/  F2FP.F16.F32.PACK_AB R91, R3, R4 ;  /* 0x00000004035b723e */ /* 0x000fe200000000ff */
[----:B------:R-:W-:Y:S06]  /*3720*/  BRA `(.L_x_5621) ;  /* 0x0000002800147947 */ /* 0x000fec0003800000 */
.L_x_5597:
[----:B------:R-:W-:Y:S01]  /*3730*/  ISETP.NE.AND P0, PT, R143, 0x1, PT ;  /* 0x000000018f00780c */ /* 0x000fe20003f05270 */
[----:B------:R-:W-:Y:S01]  /*3740*/  UIADD3 UR31, UPT, UPT, UR10, 0x1715609d, URZ ;  /* 0x1715609d0a1f7890 */ /* 0x000fe2000fffe0ff */
[----:B------:R-:W-:Y:S01]  /*3750*/  IMAD.MOV.U32 R4, RZ, RZ, 0x2 ;  /* 0x00000002ff047424 */ /* 0x000fe200078e00ff */
[----:B------:R-:W-:Y:S01]  /*3760*/  UIADD3 UR32, UPT, UPT, UR11, 0x646e171e, URZ ;  /* 0x646e171e0b207890 */ /* 0x000fe2000fffe0ff */
[----:B------:R-:W-:Y:S01]  /*3770*/  MOV R2, R14 ;  /* 0x0000000e00027202 */ /* 0x000fe20000000f00 */
[----:B------:R-:W-:-:S08]  /*3780*/  IMAD.MOV.U32 R0, RZ, RZ, R136 ;  /* 0x000000ffff007224 */ /* 0x000fd000078e0088 */
        /* <DEDUP_REMOVED lines=11> */
.L_x_5623:
        /* <DEDUP_REMOVED lines=12> */
.L_x_5624:
        /* <DEDUP_REMOVED lines=47> */
.L_x_5622:
[----:B------:R-:W-:Y:S01]  /*3bf0*/  I2FP.F32.U32 R2, R2 ;  /* 0x0000000200027245 */ /* 0x000fe20000201000 */
[----:B-----5:R-:W-:Y:S01]  /*3c00*/  HADD2.F32 R3, -RZ, R84.H0_H0 ;  /* 0x20000054ff037230 */ /* 0x020fe20000004100 */
[----:B------:R-:W-:Y:S02]  /*3c10*/  ISETP.NE.AND P1, PT, R4, 0x1, PT ;  /* 0x000000010400780c */ /* 0x000fe40003f25270 */
[----:B------:R-:W-:Y:S01]  /*3c20*/  LOP3.LUT R11, R11, 0xfffffffd, RZ, 0xc0, !PT ;  /* 0xfffffffd0b0b7812 */ /* 0x000fe200078ec0ff */
[----:B------:R-:W-:Y:S01]  /*3c30*/  FFMA.FTZ R2, R2, R95, 1.1641532182693481445e-10 ;  /* 0x2f00000002027423 */ /* 0x000fe2000001005f */
[----:B------:R-:W-:-:S04]  /*3c40*/  FMUL.FTZ R3, R3, UR6 ;  /* 0x0000000603037c20 */ /* 0x000fc80008410000 */
[----:B------:R-:W-:Y:S01]  /*3c50*/  FSETP.GTU.FTZ.AND P0, PT, R2, UR4, PT ;  /* 0x0000000402007c0b */ /* 0x000fe2000bf1c000 */
[----:B------:R-:W-:Y:S01]  /*3c60*/  FMUL.FTZ R3, R3, UR5 ;  /* 0x0000000503037c20 */ /* 0x000fe20008410000 */
[----:B------:R-:W-:Y:S02]  /*3c70*/  IMAD.MOV.U32 R2, RZ, RZ, R14 ;  /* 0x000000ffff027224 */ /* 0x000fe400078e000e */
[----:B------:R-:W-:Y:S02]  /*3c80*/  PLOP3.LUT P2, PT, P0, PT, PT, 0x8, 0x80 ;  /* 0x000000000080781c */ /* 0x000fe4000074e170 */
[----:B------:R-:W-:Y:S01]  /*3c90*/  FSEL R10, R3, RZ, !P0 ;  /* 0x000000ff030a7208 */ /* 0x000fe20004000000 */
[----:B------:R-:W-:-:S10]  /*3ca0*/  IMAD.MOV.U32 R3, RZ, RZ, 0x2 ;  /* 0x00000002ff037424 */ /* 0x000fd400078e00ff */
        /* <DEDUP_REMOVED lines=10> */
.L_x_5626:
        /* <DEDUP_REMOVED lines=12> */
.L_x_5627:
        /* <DEDUP_REMOVED lines=43> */
[----:B------:R-:W-:Y:S01]  /*40c0*/  IMAD.MOV.U32 R14, RZ, RZ, R6 ;  /* 0x000000ffff0e7224 */ /* 0x000fe200078e0006 */
[----:B------:R-:W-:Y:S01]  /*40d0*/  LOP3.LUT R16, R16, UR23, R5, 0x96, !PT ;  /* 0x0000001710107c12 */ /* 0x000fe2000f8e9605 */
[----:B------:R-:W-:Y:S02]  /*40e0*/  IMAD.MOV.U32 R0, RZ, RZ, R4 ;  /* 0x000000ffff007224 */ /* 0x000fe400078e0004 */
[----:B------:R-:W-:-:S07]  /*40f0*/  IMAD.MOV.U32 R3, RZ, RZ, RZ ;  /* 0x000000ffff037224 */ /* 0x000fce00078e00ff */
.L_x_5625:
[----:B------:R-:W-:Y:S01]  /*4100*/  ISETP.NE.AND P2, PT, R3, 0x1, PT ;  /* 0x000000010300780c */ /* 0x000fe20003f45270 */
[----:B------:R-:W-:Y:S01]  /*4110*/  HADD2.F32 R84, -RZ, R84.H1_H1 ;  /* 0x30000054ff547230 */ /* 0x000fe20000004100 */
[----:B------:R-:W-:Y:S01]  /*4120*/  I2FP.F32.U32 R2, R2 ;  /* 0x0000000200027245 */ /* 0x000fe20000201000 */
[----:B------:R-:W-:-:S03]  /*4130*/  HFMA2 R4, -RZ, RZ, 0, 1.1920928955078125e-07 ;  /* 0x00000002ff047431 */ /* 0x000fc600000001ff */
[----:B------:R-:W-:Y:S01]  /*4140*/  FMUL.FTZ R84, R84, UR6 ;  /* 0x0000000654547c20 */ /* 0x000fe20008410000 */
[----:B------:R-:W-:-:S03]  /*4150*/  FFMA.FTZ R2, R2, R95, 1.1641532182693481445e-10 ;  /* 0x2f00000002027423 */ /* 0x000fc6000001005f */
[----:B------:R-:W-:Y:S02]  /*4160*/  FMUL.FTZ R9, R84, UR5 ;  /* 0x0000000554097c20 */ /* 0x000fe40008410000 */
        /* <DEDUP_REMOVED lines=13> */
.L_x_5629:
        /* <DEDUP_REMOVED lines=12> */
.L_x_5630:
        /* <DEDUP_REMOVED lines=47> */
.L_x_5628:
[----:B------:R-:W-:Y:S01]  /*45f0*/  I2FP.F32.U32 R2, R2 ;  /* 0x0000000200027245 */ /* 0x000fe20000201000 */
[----:B------:R-:W-:Y:S01]  /*4600*/  HADD2.F32 R3, -RZ, R85.H0_H0 ;  /* 0x20000055ff037230 */ /* 0x000fe20000004100 */
[----:B------:R-:W-:-:S03]  /*4610*/  ISETP.NE.AND P3, PT, R4, 0x1, PT ;  /* 0x000000010400780c */ /* 0x000fc60003f65270 */
[----:B------:R-:W-:Y:S01]  /*4620*/  FFMA.FTZ R2, R2, R95, 1.1641532182693481445e-10 ;  /* 0x2f00000002027423 */ /* 0x000fe2000001005f */
[----:B------:R-:W-:-:S04]  /*4630*/  FMUL.FTZ R3, R3, UR6 ;  /* 0x0000000603037c20 */ /* 0x000fc80008410000 */
        /* <DEDUP_REMOVED lines=15> */
.L_x_5632:
        /* <DEDUP_REMOVED lines=12> */
.L_x_5633:
        /* <DEDUP_REMOVED lines=47> */
.L_x_5631:
[----:B------:R-:W-:Y:S01]  /*4ae0*/  ISETP.NE.AND P4, PT, R3, 0x1, PT ;  /* 0x000000010300780c */ /* 0x000fe20003f85270 */
[----:B------:R-:W-:Y:S01]  /*4af0*/  HADD2.F32 R85, -RZ, R85.H1_H1 ;  /* 0x30000055ff557230 */ /* 0x000fe20000004100 */
[----:B------:R-:W-:Y:S01]  /*4b00*/  I2FP.F32.U32 R2, R2 ;  /* 0x0000000200027245 */ /* 0x000fe20000201000 */
[----:B------:R-:W-:-:S03]  /*4b10*/  IMAD.MOV.U32 R4, RZ, RZ, 0x2 ;  /* 0x00000002ff047424 */ /* 0x000fc600078e00ff */
        /* <DEDUP_REMOVED lines=16> */
.L_x_5635:
        /* <DEDUP_REMOVED lines=12> */
.L_x_5636:
        /* <DEDUP_REMOVED lines=47> */
.L_x_5634:
[----:B------:R-:W-:Y:S01]  /*4fd0*/  ISETP.NE.AND P5, PT, R4, 0x1, PT ;  /* 0x000000010400780c */ /* 0x000fe20003fa5270 */
[----:B------:R-:W-:Y:S01]  /*4fe0*/  HADD2.F32 R3, -RZ, R86.H0_H0 ;  /* 0x20000056ff037230 */ /* 0x000fe20000004100 */
        /* <DEDUP_REMOVED lines=18> */
.L_x_5638:
        /* <DEDUP_REMOVED lines=12> */
.L_x_5639:
[----:B------:R-:W-:Y:S01]  /*51d0*/  IMAD.WIDE.U32 R4, R19, -0x326172a9, RZ ;  /* 0xcd9e8d5713047825 */ /* 0x000fe200078e00ff */
[----:B------:R-:W-:Y:S01]  /*51e0*/  LOP3.LUT R22, R15, UR11, R3, 0x96, !PT ;  /* 0x0000000b0f167c12 */ /* 0x000fe2000f8e9603 */
[----:B------:R-:W-:Y:S02]  /*51f0*/  UIADD3 UR33, UPT, UPT, UR10, -0x4ab325aa, URZ ;  /* 0xb54cda560a217890 */ /* 0x000fe4000fffe0ff */
        /* <DEDUP_REMOVED lines=44> */
.L_x_5637:
[----:B------:R-:W-:Y:S01]  /*54c0*/  I2FP.F32.U32 R2, R2 ;  /* 0x0000000200027245 */ /* 0x000fe20000201000 */
[----:B------:R-:W-:Y:S01]  /*54d0*/  HADD2.F32 R86, -RZ, R86.H1_H1 ;  /* 0x30000056ff567230 */ /* 0x000fe20000004100 */
[----:B------:R-:W-:Y:S01]  /*54e0*/  ISETP.NE.AND P5, PT, R21, 0x1, PT ;  /* 0x000000011500780c */ /* 0x000fe20003fa5270 */
[----:B------:R-:W-:Y:S01]  /*54f0*/  IMAD.MOV.U32 R22, RZ, RZ, 0x2 ;  /* 0x00000002ff167424 */ /* 0x000fe200078e00ff */
[----:B------:R-:W-:Y:S01]  /*5500*/  MOV R3, R14 ;  /* 0x0000000e00037202 */ /* 0x000fe20000000f00 */
[----:B------:R-:W-:Y:S01]  /*5510*/  FFMA.FTZ R2, R2, R95, 1.1641532182693481445e-10 ;  /* 0x2f00000002027423 */ /* 0x000fe2000001005f */
[----:B------:R-:W-:-:S04]  /*5520*/  FMUL.FTZ R86, R86, UR6 ;  /* 0x0000000656567c20 */ /* 0x000fc80008410000 */
        /* <DEDUP_REMOVED lines=13> */
.L_x_5641:
        /* <DEDUP_REMOVED lines=12> */
.L_x_5642:
        /* <DEDUP_REMOVED lines=47> */
.L_x_5640:
[----:B------:R-:W-:Y:S01]  /*59b0*/  I2FP.F32.U32 R2, R3 ;  /* 0x0000000300027245 */ /* 0x000fe20000201000 */
[----:B------:R-:W-:Y:S01]  /*59c0*/  HADD2.F32 R3, -RZ, R87.H0_H0 ;  /* 0x20000057ff037230 */ /* 0x000fe20000004100 */
[----:B------:R-:W-:Y:S01]  /*59d0*/  ISETP.NE.AND P6, PT, R22, 0x1, PT ;  /* 0x000000011600780c */ /* 0x000fe20003fc5270 */
[----:B------:R-:W-:Y:S02]  /*59e0*/  IMAD.MOV.U32 R94, RZ, RZ, 0x2 ;  /* 0x00000002ff5e7424 */ /* 0x000fe400078e00ff */
[----:B------:R-:W-:Y:S01]  /*59f0*/  FFMA.FTZ R2, R2, R95, 1.1641532182693481445e-10 ;  /* 0x2f00000002027423 */ /* 0x000fe2000001005f */
[----:B------:R-:W-:-:S04]  /*5a00*/  FMUL.FTZ R3, R3, UR6 ;  /* 0x0000000603037c20 */ /* 0x000fc80008410000 */
        /* <DEDUP_REMOVED lines=14> */
.L_x_5644:
        /* <DEDUP_REMOVED lines=14> */
.L_x_5645:
        /* <DEDUP_REMOVED lines=47> */
.L_x_5643:
[----:B------:R-:W-:Y:S01]  /*5ec0*/  I2FP.F32.U32 R2, R2 ;  /* 0x0000000200027245 */ /* 0x000fe20000201000 */
[----:B------:R-:W-:Y:S01]  /*5ed0*/  HADD2.F32 R87, -RZ, R87.H1_H1 ;  /* 0x30000057ff577230 */ /* 0x000fe20000004100 */
[----:B------:R-:W-:Y:S02]  /*5ee0*/  F2FP.F16.F32.PACK_AB R90, R5, R6 ;  /* 0x00000006055a723e */ /* 0x000fe400000000ff */
[----:B------:R-:W-:Y:S01]  /*5ef0*/  F2FP.F16.F32.PACK_AB R89, R7, R8 ;  /* 0x000000080759723e */ /* 0x000fe200000000ff */
[----:B------:R-:W-:Y:S01]  /*5f00*/  FFMA.FTZ R2, R2, R95, 1.1641532182693481445e-10 ;  /* 0x2f00000002027423 */ /* 0x000fe2000001005f */
[----:B------:R-:W-:Y:S01]  /*5f10*/  FMUL.FTZ R87, R87, UR6 ;  /* 0x0000000657577c20 */ /* 0x000fe20008410000 */
[----:B------:R-:W-:-:S03]  /*5f20*/  F2FP.F16.F32.PACK_AB R88, R9, R10 ;  /* 0x0000000a0958723e */ /* 0x000fc600000000ff */
[----:B------:R-:W-:Y:S01]  /*5f30*/  FMUL.FTZ R87, R87, UR5 ;  /* 0x0000000557577c20 */ /* 0x000fe20008410000 */
[----:B------:R-:W-:-:S04]  /*5f40*/  FSETP.GTU.FTZ.AND P6, PT, R2, UR4, PT ;  /* 0x0000000402007c0b */ /* 0x000fc8000bfdc000 */
[----:B------:R-:W-:Y:S02]  /*5f50*/  FSEL R3, R87, RZ, !P6 ;  /* 0x000000ff57037208 */ /* 0x000fe40007000000 */
[----:B------:R-:W-:Y:S02]  /*5f60*/  PLOP3.LUT P6, PT, P6, PT, PT, 0x8, 0x80 ;  /* 0x000000000080781c */ /* 0x000fe400037ce170 */
[----:B------:R-:W-:-:S11]  /*5f70*/  F2FP.F16.F32.PACK_AB R91, R3, R4 ;  /* 0x00000004035b723e */ /* 0x000fd600000000ff */
.L_x_5621:
        /* <DEDUP_REMOVED lines=10> */
[----:B------:R-:W-:Y:S02]  /*6020*/  SEL R98, RZ, 0x1, !P3 ;  /* 0x00000001ff627807 */ /* 0x000fe40005800000 */
[----:B------:R-:W-:Y:S02]  /*6030*/  LOP3.LUT R21, R21, R22, R2, 0xfe, !PT ;  /* 0x0000001615157212 */ /* 0x000fe400078efe02 */
[----:B------:R-:W-:Y:S02]  /*6040*/  SEL R84, RZ, 0x1, !P6 ;  /* 0x00000001ff547807 */ /* 0x000fe40007000000 */
[C---:B------:R-:W-:Y:S01]  /*6050*/  IADD3 R2, PT, PT, R12.reuse, 0x80, RZ ;  /* 0x000000800c027810 */ /* 0x040fe20007ffe0ff */
[----:B0-----:R-:W-:Y:S01]  /*6060*/  IMAD.WIDE.U32 R22, R12, 0x10, R26 ;  /* 0x000000100c167825 */ /* 0x001fe200078e001a */
[----:B------:R-:W-:-:S02]  /*6070*/  LOP3.LUT R99, R99, R98, RZ, 0xfc, !PT ;  /* 0x0000006263637212 */ /* 0x000fc400078efcff */
[----:B------:R-:W-:Y:S01]  /*6080*/  LOP3.LUT R98, R21, R84, RZ, 0xfc, !PT ;  /* 0x0000005415627212 */ /* 0x000fe200078efcff */
[----:B------:R-:W-:Y:S01]  /*6090*/  IMAD.WIDE.U32 R84, R2, 0x10, R92 ;  /* 0x0000001002547825 */ /* 0x000fe200078e005c */
[----:B------:R0:W-:Y:S03]  /*60a0*/  STG.E.128 desc[UR12][R22.64], R88 ;  /* 0x0000005816007986 */ /* 0x0001e6000c101d0c */
[----:B-1----:R-:W-:-:S05]  /*60b0*/  IMAD.WIDE.U32 R96, R12, 0x8, R24 ;  /* 0x000000080c607825 */ /* 0x002fca00078e0018 */
[----:B------:R0:W-:Y:S04]  /*60c0*/  STG.E.64 desc[UR12][R96.64], R98 ;  /* 0x0000006260007986 */ /* 0x0001e8000c101b0c */
[----:B------:R-:W5:Y:S01]  /*60d0*/  LDG.E.128 R84, desc[UR12][R84.64] ;  /* 0x0000000c54547981 */ /* 0x000f62000c1e1d00 */
[----:B------:R-:W-:Y:S05]  /*60e0*/  BRA.U !UP1, `(.L_x_5646) ;  /* 0x0000002909987547 */ /* 0x000fea000b800000 */
[----:B0-----:R-:W0:Y:S02]  /*60f0*/  LDC.64 R88, c[0x0][0x3a0] ;  /* 0x0000e800ff587b82 */ /* 0x001e240000000a00 */
        /* <DEDUP_REMOVED lines=17> */
.L_x_5648:
        /* <DEDUP_REMOVED lines=12> */
.L_x_5649:
        /* <DEDUP_REMOVED lines=47> */
[----:B------:R-:W-:-:S07]  /*65c0*/  LOP3.LUT R16, R16, UR23, R101, 0x96, !PT ;  /* 0x0000001710107c12 */ /* 0x000fce000f8e9665 */
.L_x_5647:
[----:B------:R-:W-:Y:S01]  /*65d0*/  I2FP.F32.U32 R0, R22 ;  /* 0x0000001600007245 */ /* 0x000fe20000201000 */
[----:B-----5:R-:W-:Y:S01]  /*65e0*/  HADD2.F32 R22, -RZ, R84.H0_H0 ;  /* 0x20000054ff167230 */ /* 0x020fe20000004100 */
[----:B------:R-:W-:Y:S01]  /*65f0*/  ISETP.NE.AND P1, PT, R21, 0x1, PT ;  /* 0x000000011500780c */ /* 0x000fe20003f25270 */
[----:B------:R-:W-:Y:S01]  /*6600*/  HADD2.F32 R23, -RZ, R88.H0_H0 ;  /* 0x20000058ff177230 */ /* 0x000fe20000004100 */
[----:B------:R-:W-:Y:S01]  /*6610*/  LOP3.LUT R11, R11, 0xfffffffd, RZ, 0xc0, !PT ;  /* 0xfffffffd0b0b7812 */ /* 0x000fe200078ec0ff */
[----:B------:R-:W-:Y:S01]  /*6620*/  FFMA.FTZ R0, R0, R95, 1.1641532182693481445e-10 ;  /* 0x2f00000000007423 */ /* 0x000fe2000001005f */
[----:B------:R-:W-:Y:S01]  /*6630*/  FMUL.FTZ R22, R22, UR6 ;  /* 0x0000000616167c20 */ /* 0x000fe20008410000 */
[----:B------:R-:W-:-:S03]  /*6640*/  IMAD.MOV.U32 R94, RZ, RZ, 0x2 ;  /* 0x00000002ff5e7424 */ /* 0x000fc600078e00ff */
[----:B------:R-:W-:Y:S01]  /*6650*/  FMUL.FTZ R22, R22, UR5 ;  /* 0x0000000516167c20 */ /* 0x000fe20008410000 */
[----:B------:R-:W-:-:S04]  /*6660*/  FSETP.GTU.FTZ.AND P0, PT, R0, UR4, PT ;  /* 0x0000000400007c0b */ /* 0x000fc8000bf1c000 */
        /* <DEDUP_REMOVED lines=14> */
.L_x_5651:
        /* <DEDUP_REMOVED lines=12> */
.L_x_5652:
[----:B------:R-:W-:Y:S01]  /*6810*/  IMAD.WIDE.U32 R22, R19, -0x326172a9, RZ ;  /* 0xcd9e8d5713167825 */ /* 0x000fe200078e00ff */
[----:B------:R-:W-:Y:S01]  /*6820*/  LOP3.LUT R98, R15, UR11, R17, 0x96, !PT ;  /* 0x0000000b0f627c12 */ /* 0x000fe2000f8e9611 */
[----:B------:R-:W-:Y:S02]  /*6830*/  UIADD3 UR31, UPT, UPT, UR10, 0x1715609d, URZ ;  /* 0x1715609d0a1f7890 */ /* 0x000fe4000fffe0ff */
[----:B------:R-:W-:Y:S01]  /*6840*/  HFMA2 R94, -RZ, RZ, 0, 0 ;  /* 0x00000000ff5e7431 */ /* 0x000fe200000001ff */
        /* <DEDUP_REMOVED lines=45> */
.L_x_5650:
        /* <DEDUP_REMOVED lines=22> */
.L_x_5654:
        /* <DEDUP_REMOVED lines=12> */
.L_x_5655:
[----:B------:R-:W-:Y:S01]  /*6d40*/  IMAD.WIDE.U32 R96, R19, -0x326172a9, RZ ;  /* 0xcd9e8d5713607825 */ /* 0x000fe200078e00ff */
[----:B------:R-:W-:Y:S01]  /*6d50*/  LOP3.LUT R102, R15, UR11, R17, 0x96, !PT ;  /* 0x0000000b0f667c12 */ /* 0x000fe2000f8e9611 */
[----:B------:R-:W-:Y:S01]  /*6d60*/  UIADD3 UR31, UPT, UPT, UR10, 0x1715609d, URZ ;  /* 0x1715609d0a1f7890 */ /* 0x000fe2000fffe0ff */
[----:B------:R-:W-:Y:S01]  /*6d70*/  MOV R21, R100 ;  /* 0x0000006400157202 */ /* 0x000fe20000000f00 */
        /* <DEDUP_REMOVED lines=44> */
[----:B------:R-:W-:-:S07]  /*7040*/  IMAD.MOV.U32 R100, RZ, RZ, R98 ;  /* 0x000000ffff647224 */ /* 0x000fce00078e0062 */
.L_x_5653:
[----:B------:R-:W-:Y:S01]  /*7050*/  I2FP.F32.U32 R84, R21 ;  /* 0x0000001500547245 */ /* 0x000fe20000201000 */
[----:B------:R-:W-:Y:S01]  /*7060*/  HADD2.F32 R21, -RZ, R85.H0_H0 ;  /* 0x20000055ff157230 */ /* 0x000fe20000004100 */
[----:B------:R-:W-:Y:S01]  /*7070*/  ISETP.NE.AND P2, PT, R88, 0x1, PT ;  /* 0x000000015800780c */ /* 0x000fe20003f45270 */
[----:B------:R-:W-:Y:S02]  /*7080*/  HFMA2 R96, -RZ, RZ, 0, 1.1920928955078125e-07 ;  /* 0x00000002ff607431 */ /* 0x000fe400000001ff */
[----:B------:R-:W-:Y:S02]  /*7090*/  IMAD.MOV.U32 R23, RZ, RZ, R14 ;  /* 0x000000ffff177224 */ /* 0x000fe400078e000e */
        /* <DEDUP_REMOVED lines=17> */
.L_x_5657:
        /* <DEDUP_REMOVED lines=12> */
.L_x_5658:
        /* <DEDUP_REMOVED lines=49> */
.L_x_5656:
[----:B------:R-:W-:Y:S01]  /*7580*/  I2FP.F32.U32 R84, R23 ;  /* 0x0000001700547245 */ /* 0x000fe20000201000 */
[----:B------:R-:W-:Y:S01]  /*7590*/  HADD2.F32 R85, -RZ, R85.H1_H1 ;  /* 0x30000055ff557230 */ /* 0x000fe20000004100 */
[----:B------:R-:W-:Y:S01]  /*75a0*/  ISETP.NE.AND P3, PT, R96, 0x1, PT ;  /* 0x000000016000780c */ /* 0x000fe20003f65270 */
[----:B------:R-:W-:Y:S01]  /*75b0*/  HADD2.F32 R94, -RZ, R89.H1_H1 ;  /* 0x30000059ff5e7230 */ /* 0x000fe20000004100 */
[----:B------:R-:W-:Y:S01]  /*75c0*/  MOV R23, R14 ;  /* 0x0000000e00177202 */ /* 0x000fe20000000f00 */
[----:B------:R-:W-:Y:S01]  /*75d0*/  FFMA.FTZ R84, R84, R95, 1.1641532182693481445e-10 ;  /* 0x2f00000054547423 */ /* 0x000fe2000001005f */
[----:B------:R-:W-:-:S04]  /*75e0*/  FMUL.FTZ R85, R85, UR6 ;  /* 0x0000000655557c20 */ /* 0x000fc80008410000 */
[----:B------:R-:W-:Y:S01]  /*75f0*/  FMUL.FTZ R85, R85, UR5 ;  /* 0x0000000555557c20 */ /* 0x000fe20008410000 */
[----:B------:R-:W-:-:S04]  /*7600*/  FSETP.GTU.FTZ.AND P2, PT, R84, UR4, PT ;  /* 0x0000000454007c0b */ /* 0x000fc8000bf5c000 */
        /* <DEDUP_REMOVED lines=13> */
.L_x_5660:
        /* <DEDUP_REMOVED lines=12> */
.L_x_5661:
        /* <DEDUP_REMOVED lines=45> */
[----:B------:R-:W-:Y:S02]  /*7a70*/  LOP3.LUT R17, R84, UR31, R97, 0x96, !PT ;  /* 0x0000001f54117c12 */ /* 0x000fe4000f8e9661 */
[----:B------:R-:W-:Y:S01]  /*7a80*/  MOV R14, R96 ;  /* 0x00000060000e7202 */ /* 0x000fe20000000f00 */
[----:B------:R-:W-:Y:S01]  /*7a90*/  IMAD.MOV.U32 R100, RZ, RZ, R88 ;  /* 0x000000ffff647224 */ /* 0x000fe200078e0058 */
[----:B------:R-:W-:-:S07]  /*7aa0*/  LOP3.LUT R16, R16, UR23, R89, 0x96, !PT ;  /* 0x0000001710107c12 */ /* 0x000fce000f8e9659 */
.L_x_5659:
        /* <DEDUP_REMOVED lines=22> */
.L_x_5663:
        /* <DEDUP_REMOVED lines=12> */
.L_x_5664:
        /* <DEDUP_REMOVED lines=49> */
.L_x_5662:
[----:B------:R-:W-:Y:S01]  /*7fe0*/  I2FP.F32.U32 R84, R84 ;  /* 0x0000005400547245 */ /* 0x000fe20000201000 */
[----:B------:R-:W-:Y:S01]  /*7ff0*/  HADD2.F32 R86, -RZ, R86.H1_H1 ;  /* 0x30000056ff567230 */ /* 0x000fe20000004100 */
[----:B------:R-:W-:Y:S01]  /*8000*/  ISETP.NE.AND P5, PT, R88, 0x1, PT ;  /* 0x000000015800780c */ /* 0x000fe20003fa5270 */
[----:B------:R-:W-:Y:S02]  /*8010*/  HADD2.F32 R97, -RZ, R90.H1_H1 ;  /* 0x3000005aff617230 */ /* 0x000fe40000004100 */
        /* <DEDUP_REMOVED lines=18> */
.L_x_5666:
        /* <DEDUP_REMOVED lines=12> */
.L_x_5667:
        /* <DEDUP_REMOVED lines=49> */
.L_x_5665:
[----:B------:R-:W-:Y:S01]  /*8510*/  I2FP.F32.U32 R84, R84 ;  /* 0x0000005400547245 */ /* 0x000fe20000201000 */
[----:B------:R-:W-:Y:S01]  /*8520*/  HADD2.F32 R85, -RZ, R87.H0_H0 ;  /* 0x20000057ff557230 */ /* 0x000fe20000004100 */
[----:B------:R-:W-:Y:S01]  /*8530*/  ISETP.NE.AND P6, PT, R86, 0x1, PT ;  /* 0x000000015600780c */ /* 0x000fe20003fc5270 */
[----:B------:R-:W-:Y:S02]  /*8540*/  HADD2.F32 R96, -RZ, R91.H0_H0 ;  /* 0x2000005bff607230 */ /* 0x000fe40000004100 */
        /* <DEDUP_REMOVED lines=18> */
.L_x_5669:
        /* <DEDUP_REMOVED lines=14> */
.L_x_5670:
        /* <DEDUP_REMOVED lines=49> */
.L_x_5668:
[----:B------:R-:W-:Y:S01]  /*8a60*/  I2FP.F32.U32 R84, R84 ;  /* 0x0000005400547245 */ /* 0x000fe20000201000 */
[----:B------:R-:W-:Y:S01]  /*8a70*/  HADD2.F32 R87, -RZ, R87.H1_H1 ;  /* 0x30000057ff577230 */ /* 0x000fe20000004100 */
[----:B------:R-:W-:Y:S01]  /*8a80*/  F2FP.F16.F32.PACK_AB R85, R94, R21 ;  /* 0x000000155e55723e */ /* 0x000fe200000000ff */
[----:B------:R-:W-:Y:S02]  /*8a90*/  HADD2.F32 R86, -RZ, R91.H1_H1 ;  /* 0x3000005bff567230 */ /* 0x000fe40000004100 */
[----:B------:R-:W-:Y:S01]  /*8aa0*/  FFMA.FTZ R84, R84, R95, 1.1641532182693481445e-10 ;  /* 0x2f00000054547423 */ /* 0x000fe2000001005f */
[----:B------:R-:W-:-:S04]  /*8ab0*/  FMUL.FTZ R87, R87, UR6 ;  /* 0x0000000657577c20 */ /* 0x000fc80008410000 */
[----:B------:R-:W-:Y:S01]  /*8ac0*/  FMUL.FTZ R87, R87, UR5 ;  /* 0x0000000557577c20 */ /* 0x000fe20008410000 */
[----:B------:R-:W-:Y:S02]  /*8ad0*/  FSETP.GTU.FTZ.AND P6, PT, R84, UR4, PT ;  /* 0x0000000454007c0b */ /* 0x000fe4000bfdc000 */
[----:B------:R-:W-:Y:S02]  /*8ae0*/  F2FP.F16.F32.PACK_AB R84, R22, R0 ;  /* 0x000000001654723e */ /* 0x000fe400000000ff */
[----:B------:R-:W-:Y:S02]  /*8af0*/  FSEL R87, R87, RZ, !P6 ;  /* 0x000000ff57577208 */ /* 0x000fe40007000000 */
[----:B------:R-:W-:-:S03]  /*8b00*/  PLOP3.LUT P6, PT, P6, PT, PT, 0x8, 0x80 ;  /* 0x000000000080781c */ /* 0x000fc600037ce170 */
[----:B------:R-:W-:Y:S01]  /*8b10*/  FADD.FTZ R99, R87, R86 ;  /* 0x0000005657637221 */ /* 0x000fe20000010000 */
[----:B------:R-:W-:-:S04]  /*8b20*/  F2FP.F16.F32.PACK_AB R86, R97, R23 ;  /* 0x000000176156723e */ /* 0x000fc800000000ff */
[----:B------:R-:W-:Y:S01]  /*8b30*/  F2FP.F16.F32.PACK_AB R87, R99, R96 ;  /* 0x000000606357723e */ /* 0x000fe200000000ff */
[----:B------:R-:W-:Y:S06]  /*8b40*/  BRA `(.L_x_5671) ;  /* 0x0000002800487947 */ /* 0x000fec0003800000 */
.L_x_5646:
        /* <DEDUP_REMOVED lines=15> */
.L_x_5673:
        /* <DEDUP_REMOVED lines=12> */
.L_x_5674:
        /* <DEDUP_REMOVED lines=47> */
[----:B------:R-:W-:-:S07]  /*8ff0*/  IMAD.MOV.U32 R22, RZ, RZ, RZ ;  /* 0x000000ffff167224 */ /* 0x000fce00078e00ff */
.L_x_5672:
[----:B------:R-:W-:Y:S01]  /*9000*/  I2FP.F32.U32 R0, R21 ;  /* 0x0000001500007245 */ /* 0x000fe20000201000 */
[----:B-----5:R-:W-:Y:S01]  /*9010*/  HADD2.F32 R21, -RZ, R84.H0_H0 ;  /* 0x20000054ff157230 */ /* 0x020fe20000004100 */
[----:B------:R-:W-:Y:S01]  /*9020*/  ISETP.NE.AND P1, PT, R22, 0x1, PT ;  /* 0x000000011600780c */ /* 0x000fe20003f25270 */
[----:B------:R-:W-:Y:S01]  /*9030*/  IMAD.MOV.U32 R23, RZ, RZ, 0x2 ;  /* 0x00000002ff177424 */ /* 0x000fe200078e00ff */
[----:B------:R-:W-:Y:S01]  /*9040*/  LOP3.LUT R11, R11, 0xfffffffd, RZ, 0xc0, !PT ;  /* 0xfffffffd0b0b7812 */ /* 0x000fe200078ec0ff */
[----:B------:R-:W-:Y:S01]  /*9050*/  FFMA.FTZ R0, R0, R95, 1.1641532182693481445e-10 ;  /* 0x2f00000000007423 */ /* 0x000fe2000001005f */
[----:B------:R-:W-:-:S04]  /*9060*/  FMUL.FTZ R21, R21, UR6 ;  /* 0x0000000615157c20 */ /* 0x000fc80008410000 */
[----:B------:R-:W-:Y:S01]  /*9070*/  FSETP.GTU.FTZ.AND P0, PT, R0, UR4, PT ;  /* 0x0000000400007c0b */ /* 0x000fe2000bf1c000 */
[----:B------:R-:W-:Y:S01]  /*9080*/  FMUL.FTZ R0, R21, UR5 ;  /* 0x0000000515007c20 */ /* 0x000fe20008410000 */
[----:B------:R-:W-:Y:S02]  /*9090*/  MOV R21, R14 ;  /* 0x0000000e00157202 */ /* 0x000fe40000000f00 */
[----:B------:R-:W-:Y:S02]  /*90a0*/  PLOP3.LUT P2, PT, P0, PT, PT, 0x8, 0x80 ;  /* 0x000000000080781c */ /* 0x000fe4000074e170 */
[----:B------:R-:W-:-:S11]  /*90b0*/  FSEL R0, R0, RZ, !P0 ;  /* 0x000000ff00007208 */ /* 0x000fd60004000000 */
        /* <DEDUP_REMOVED lines=10> */
.L_x_5676:
        /* <DEDUP_REMOVED lines=12> */
.L_x_5677:
        /* <DEDUP_REMOVED lines=49> */
.L_x_5675:
[----:B------:R-:W-:Y:S01]  /*9530*/  I2FP.F32.U32 R22, R21 ;  /* 0x0000001500167245 */ /* 0x000fe20000201000 */
[----:B------:R-:W-:Y:S01]  /*9540*/  HADD2.F32 R84, -RZ, R84.H1_H1 ;  /* 0x30000054ff547230 */ /* 0x000fe20000004100 */
[----:B------:R-:W-:Y:S01]  /*9550*/  ISETP.NE.AND P2, PT, R23, 0x1, PT ;  /* 0x000000011700780c */ /* 0x000fe20003f45270 */
[----:B------:R-:W-:Y:S02]  /*9560*/  IMAD.MOV.U32 R88, RZ, RZ, 0x2 ;  /* 0x00000002ff587424 */ /* 0x000fe400078e00ff */
[----:B------:R-:W-:Y:S01]  /*9570*/  FFMA.FTZ R22, R22, R95, 1.1641532182693481445e-10 ;  /* 0x2f00000016167423 */ /* 0x000fe2000001005f */
[----:B------:R-:W-:Y:S01]  /*9580*/  FMUL.FTZ R84, R84, UR6 ;  /* 0x0000000654547c20 */ /* 0x000fe20008410000 */
[----:B------:R-:W-:-:S03]  /*9590*/  IMAD.MOV.U32 R21, RZ, RZ, R14 ;  /* 0x000000ffff157224 */ /* 0x000fc600078e000e */
[----:B------:R-:W-:Y:S01]  /*95a0*/  FSETP.GTU.FTZ.AND P1, PT, R22, UR4, PT ;  /* 0x0000000416007c0b */ /* 0x000fe2000bf3c000 */
[----:B------:R-:W-:-:S03]  /*95b0*/  FMUL.FTZ R22, R84, UR5 ;  /* 0x0000000554167c20 */ /* 0x000fc60008410000 */
        /* <DEDUP_REMOVED lines=11> */
.L_x_5679:
        /* <DEDUP_REMOVED lines=12> */
.L_x_5680:
        /* <DEDUP_REMOVED lines=49> */
.L_x_5678:
        /* <DEDUP_REMOVED lines=20> */
.L_x_5682:
        /* <DEDUP_REMOVED lines=12> */
.L_x_5683:
        /* <DEDUP_REMOVED lines=49> */
.L_x_5681:
[----:B------:R-:W-:Y:S01]  /*9f50*/  ISETP.NE.AND P4, PT, R89, 0x1, PT ;  /* 0x000000015900780c */ /* 0x000fe20003f85270 */
[----:B------:R-:W-:Y:S01]  /*9f60*/  HADD2.F32 R85, -RZ, R85.H1_H1 ;  /* 0x30000055ff557230 */ /* 0x000fe20000004100 */
[----:B------:R-:W-:Y:S01]  /*9f70*/  I2FP.F32.U32 R84, R23 ;  /* 0x0000001700547245 */ /* 0x000fe20000201000 */
[----:B------:R-:W-:Y:S01]  /*9f80*/  IMAD.MOV.U32 R88, RZ, RZ, 0x2 ;  /* 0x00000002ff587424 */ /* 0x000fe200078e00ff */
[----:B------:R-:W-:Y:S02]  /*9f90*/  MOV R23, R14 ;  /* 0x0000000e00177202 */ /* 0x000fe40000000f00 */
[----:B------:R-:W-:Y:S01]  /*9fa0*/  FMUL.FTZ R85, R85, UR6 ;  /* 0x0000000655557c20 */ /* 0x000fe20008410000 */
[----:B------:R-:W-:-:S03]  /*9fb0*/  FFMA.FTZ R84, R84, R95, 1.1641532182693481445e-10 ;  /* 0x2f00000054547423 */ /* 0x000fc6000001005f */
[----:B------:R-:W-:Y:S02]  /*9fc0*/  FMUL.FTZ R85, R85, UR5 ;  /* 0x0000000555557c20 */ /* 0x000fe40008410000 */
        /* <DEDUP_REMOVED lines=12> */
.L_x_5685:
        /* <DEDUP_REMOVED lines=12> */
.L_x_5686:
        /* <DEDUP_REMOVED lines=45> */
[----:B------:R-:W-:Y:S01]  /*a420*/  LOP3.LUT R17, R90, UR31, R17, 0x96, !PT ;  /* 0x0000001f5a117c12 */ /* 0x000fe2000f8e9611 */
[----:B------:R-:W-:Y:S02]  /*a430*/  IMAD.MOV.U32 R100, RZ, RZ, R88 ;  /* 0x000000ffff647224 */ /* 0x000fe400078e0058 */
[----:B------:R-:W-:Y:S01]  /*a440*/  HFMA2 R88, -RZ, RZ, 0, 0 ;  /* 0x00000000ff587431 */ /* 0x000fe200000001ff */
[----:B------:R-:W-:-:S07]  /*a450*/  LOP3.LUT R16, R84, UR23, R89, 0x96, !PT ;  /* 0x0000001754107c12 */ /* 0x000fce000f8e9659 */
.L_x_5684:
[----:B------:R-:W-:Y:S01]  /*a460*/  I2FP.F32.U32 R84, R23 ;  /* 0x0000001700547245 */ /* 0x000fe20000201000 */
[----:B------:R-:W-:Y:S01]  /*a470*/  HADD2.F32 R23, -RZ, R86.H0_H0 ;  /* 0x20000056ff177230 */ /* 0x000fe20000004100 */
[----:B------:R-:W-:Y:S01]  /*a480*/  ISETP.NE.AND P5, PT, R88, 0x1, PT ;  /* 0x000000015800780c */ /* 0x000fe20003fa5270 */
[----:B------:R-:W-:Y:S02]  /*a490*/  IMAD.MOV.U32 R89, RZ, RZ, 0x2 ;  /* 0x00000002ff597424 */ /* 0x000fe400078e00ff */
[----:B------:R-:W-:Y:S01]  /*a4a0*/  FFMA.FTZ R84, R84, R95, 1.1641532182693481445e-10 ;  /* 0x2f00000054547423 */ /* 0x000fe2000001005f */
[----:B------:R-:W-:Y:S01]  /*a4b0*/  FMUL.FTZ R23, R23, UR6 ;  /* 0x0000000617177c20 */ /* 0x000fe20008410000 */
[----:B------:R-:W-:-:S03]  /*a4c0*/  IMAD.MOV.U32 R85, RZ, RZ, R14 ;  /* 0x000000ffff557224 */ /* 0x000fc600078e000e */
        /* <DEDUP_REMOVED lines=13> */
.L_x_5688:
        /* <DEDUP_REMOVED lines=12> */
.L_x_5689:
        /* <DEDUP_REMOVED lines=49> */
.L_x_5687:
[----:B------:R-:W-:Y:S01]  /*a970*/  I2FP.F32.U32 R84, R85 ;  /* 0x0000005500547245 */ /* 0x000fe20000201000 */
[----:B------:R-:W-:Y:S01]  /*a980*/  HADD2.F32 R86, -RZ, R86.H1_H1 ;  /* 0x30000056ff567230 */ /* 0x000fe20000004100 */
[----:B------:R-:W-:-:S03]  /*a990*/  ISETP.NE.AND P5, PT, R89, 0x1, PT ;  /* 0x000000015900780c */ /* 0x000fc60003fa5270 */
[----:B------:R-:W-:Y:S01]  /*a9a0*/  FFMA.FTZ R84, R84, R95, 1.1641532182693481445e-10 ;  /* 0x2f00000054547423 */ /* 0x000fe2000001005f */
[----:B------:R-:W-:-:S04]  /*a9b0*/  FMUL.FTZ R86, R86, UR6 ;  /* 0x0000000656567c20 */ /* 0x000fc80008410000 */
        /* <DEDUP_REMOVED lines=15> */
.L_x_5691:
        /* <DEDUP_REMOVED lines=12> */
.L_x_5692:
        /* <DEDUP_REMOVED lines=49> */
.L_x_5690:
[----:B------:R-:W-:Y:S01]  /*ae80*/  I2FP.F32.U32 R84, R84 ;  /* 0x0000005400547245 */ /* 0x000fe20000201000 */
[----:B------:R-:W-:Y:S01]  /*ae90*/  HADD2.F32 R85, -RZ, R87.H0_H0 ;  /* 0x20000057ff557230 */ /* 0x000fe20000004100 */
[----:B------:R-:W-:Y:S01]  /*aea0*/  ISETP.NE.AND P6, PT, R86, 0x1, PT ;  /* 0x000000015600780c */ /* 0x000fe20003fc5270 */
[----:B------:R-:W-:Y:S02]  /*aeb0*/  IMAD.MOV.U32 R106, RZ, RZ, 0x2 ;  /* 0x00000002ff6a7424 */ /* 0x000fe400078e00ff */
[----:B------:R-:W-:Y:S01]  /*aec0*/  FFMA.FTZ R84, R84, R95, 1.1641532182693481445e-10 ;  /* 0x2f00000054547423 */ /* 0x000fe2000001005f */
[----:B------:R-:W-:-:S04]  /*aed0*/  FMUL.FTZ R85, R85, UR6 ;  /* 0x0000000655557c20 */ /* 0x000fc80008410000 */
        /* <DEDUP_REMOVED lines=14> */
.L_x_5694:
        /* <DEDUP_REMOVED lines=14> */
.L_x_5695:
        /* <DEDUP_REMOVED lines=49> */
.L_x_5693:
[----:B------:R-:W-:Y:S01]  /*b3b0*/  I2FP.F32.U32 R84, R84 ;  /* 0x0000005400547245 */ /* 0x000fe20000201000 */
[----:B------:R-:W-:Y:S01]  /*b3c0*/  HADD2.F32 R87, -RZ, R87.H1_H1 ;  /* 0x30000057ff577230 */ /* 0x000fe20000004100 */
[----:B------:R-:W-:Y:S02]  /*b3d0*/  F2FP.F16.F32.PACK_AB R86, R97, R23 ;  /* 0x000000176156723e */ /* 0x000fe400000000ff */
[----:B------:R-:W-:Y:S01]  /*b3e0*/  F2FP.F16.F32.PACK_AB R85, R94, R21 ;  /* 0x000000155e55723e */ /* 0x000fe200000000ff */
[----:B------:R-:W-:Y:S01]  /*b3f0*/  FFMA.FTZ R84, R84, R95, 1.1641532182693481445e-10 ;  /* 0x2f00000054547423 */ /* 0x000fe2000001005f */
[----:B------:R-:W-:-:S04]  /*b400*/  FMUL.FTZ R87, R87, UR6 ;  /* 0x0000000657577c20 */ /* 0x000fc80008410000 */
[----:B------:R-:W-:Y:S01]  /*b410*/  FMUL.FTZ R87, R87, UR5 ;  /* 0x0000000557577c20 */ /* 0x000fe20008410000 */
[----:B------:R-:W-:Y:S02]  /*b420*/  FSETP.GTU.FTZ.AND P6, PT, R84, UR4, PT ;  /* 0x0000000454007c0b */ /* 0x000fe4000bfdc000 */
[----:B------:R-:W-:Y:S02]  /*b430*/  F2FP.F16.F32.PACK_AB R84, R22, R0 ;  /* 0x000000001654723e */ /* 0x000fe400000000ff */
[----:B------:R-:W-:Y:S02]  /*b440*/  FSEL R99, R87, RZ, !P6 ;  /* 0x000000ff57637208 */ /* 0x000fe40007000000 */
[----:B------:R-:W-:Y:S02]  /*b450*/  PLOP3.LUT P6, PT, P6, PT, PT, 0x8, 0x80 ;  /* 0x000000000080781c */ /* 0x000fe400037ce170 */
[----:B------:R-:W-:-:S11]  /*b460*/  F2FP.F16.F32.PACK_AB R87, R99, R96 ;  /* 0x000000606357723e */ /* 0x000fd600000000ff */
.L_x_5671:
[----:B------:R-:W-:Y:S02]  /*b470*/  SEL R91, RZ, 0x1000000, !P6 ;  /* 0x01000000ff5b7807 */ /* 0x000fe40007000000 */
[----:B------:R-:W-:Y:S02]  /*b480*/  SEL R98, RZ, 0x10000, !P5 ;  /* 0x00010000ff627807 */ /* 0x000fe40006800000 */
[----:B------:R-:W-:Y:S02]  /*b490*/  SEL R105, RZ, 0x100, !P4 ;  /* 0x00000100ff697807 */ /* 0x000fe40006000000 */
[----:B------:R-:W-:Y:S02]  /*b4a0*/  LOP3.LUT P6, RZ, R11, 0x2, RZ, 0xc0, !PT ;  /* 0x000000020bff7812 */ /* 0x000fe400078cc0ff */
[----:B------:R-:W-:Y:S02]  /*b4b0*/  SEL R88, RZ, 0x1000000, !P2 ;  /* 0x01000000ff587807 */ /* 0x000fe40005000000 */
[----:B------:R-:W-:-:S02]  /*b4c0*/  SEL R89, RZ, 0x10000, !P1 ;  /* 0x00010000ff597807 */ /* 0x000fc40004800000 */
[----:B------:R-:W-:Y:S02]  /*b4d0*/  SEL R90, RZ, 0x100, !P0 ;  /* 0x00000100ff5a7807 */ /* 0x000fe40004000000 */
[----:B------:R-:W-:Y:S01]  /*b4e0*/  LOP3.LUT R105, R105, R91, R98, 0xfe, !PT ;  /* 0x0000005b69697212 */ /* 0x000fe200078efe62 */
[----:B------:R-:W-:Y:S01]  /*b4f0*/  VIADD R98, R12, 0x100 ;  /* 0x000001000c627836 */ /* 0x000fe20000000000 */
[----:B------:R-:W-:Y:S02]  /*b500*/  SEL R104, RZ, 0x1, !P3 ;  /* 0x00000001ff687807 */ /* 0x000fe40005800000 */
[----:B------:R-:W-:Y:S01]  /*b510*/  LOP3.LUT R90, R90, R88, R89, 0xfe, !PT ;  /* 0x000000585a5a7212 */ /* 0x000fe200078efe59 */
[----:B------:R-:W-:Y:S01]  /*b520*/  IMAD.WIDE.U32 R88, R2, 0x10, R26 ;  /* 0x0000001002587825 */ /* 0x000fe200078e001a */
[----:B------:R-:W-:Y:S02]  /*b530*/  SEL R91, RZ, 0x1, !P6 ;  /* 0x00000001ff5b7807 */ /* 0x000fe40007000000 */
[----:B------:R-:W-:Y:S01]  /*b540*/  LOP3.LUT R105, R105, R104, RZ, 0xfc, !PT ;  /* 0x0000006869697212 */ /* 0x000fe200078efcff */
[----:B------:R-:W-:Y:S01]  /*b550*/  IMAD.WIDE.U32 R102, R98, 0x10, R92 ;  /* 0x0000001062667825 */ /* 0x000fe200078e005c */
[----:B------:R-:W-:Y:S01]  /*b560*/  LOP3.LUT R104, R90, R91, RZ, 0xfc, !PT ;  /* 0x0000005b5a687212 */ /* 0x000fe200078efcff */
[----:B------:R0:W-:Y:S02]  /*b570*/  STG.E.128 desc[UR12][R88.64], R84 ;  /* 0x0000005458007986 */ /* 0x0001e4000c101d0c */
[----:B------:R-:W-:-:S05]  /*b580*/  IMAD.WIDE.U32 R90, R2, 0x8, R24 ;  /* 0x00000008025a7825 */ /* 0x000fca00078e0018 */
[----:B------:R1:W-:Y:S04]  /*b590*/  STG.E.64 desc[UR12][R90.64], R104 ;  /* 0x000000685a007986 */ /* 0x0003e8000c101b0c */
[----:B0-----:R1:W5:Y:S01]  /*b5a0*/  LDG.E.128 R84, desc[UR12][R102.64] ;  /* 0x0000000c66547981 */ /* 0x001362000c1e1d00 */
[----:B------:R-:W-:Y:S05]  /*b5b0*/  BRA.U !UP1, `(.L_x_5696) ;  /* 0x0000002909987547 */ /* 0x000fea000b800000 */
[----:B------:R-:W0:Y:S02]  /*b5c0*/  LDC.64 R88, c[0x0][0x3a0] ;  /* 0x0000e800ff587b82 */ /* 0x000e240000000a00 */
[----:B0-----:R-:W-:-:S06]  /*b5d0*/  IMAD.WIDE.U32 R88, R98, 0x10, R88 ;  /* 0x0000001062587825 */ /* 0x001fcc00078e0058 */
[----:B-1----:R-:W5:Y:S01]  /*b5e0*/  LDG.E.128 R88, desc[UR12][R88.64] ;  /* 0x0000000c58587981 */ /* 0x002f62000c1e1d00 */
        /* <DEDUP_REMOVED lines=15> */
.L_x_5698:
        /* <DEDUP_REMOVED lines=12> */
.L_x_5699:
        /* <DEDUP_REMOVED lines=48> */
.L_x_5697:
        /* <DEDUP_REMOVED lines=8> */
[----:B------:R-:W-:-:S04]  /*bb20*/  FSETP.GTU.FTZ.AND P0, PT, R100, UR4, PT ;  /* 0x0000000464007c0b */ /* 0x000fc8000bf1c000 */
[----:B------:R-:W-:Y:S01]  /*bb30*/  FSEL R100, R102, RZ, !P0 ;  /* 0x000000ff66647208 */ /* 0x000fe20004000000 */
[----:B------:R-:W-:Y:S01]  /*bb40*/  IMAD.MOV.U32 R102, RZ, RZ, R14 ;  /* 0x000000ffff667224 */ /* 0x000fe200078e000e */
        /* <DEDUP_REMOVED lines=13> */
.L_x_5701:
        /* <DEDUP_REMOVED lines=12> */
.L_x_5702:
        /* <DEDUP_REMOVED lines=49> */
.L_x_5700:
        /* <DEDUP_REMOVED lines=22> */
.L_x_5704:
        /* <DEDUP_REMOVED lines=12> */
.L_x_5705:
        /* <DEDUP_REMOVED lines=49> */
.L_x_5703:
        /* <DEDUP_REMOVED lines=22> */
.L_x_5707:
        /* <DEDUP_REMOVED lines=12> */
.L_x_5708:
        /* <DEDUP_REMOVED lines=49> */
.L_x_5706:
[----:B------:R-:W-:Y:S01]  /*ca50*/  I2FP.F32.U32 R84, R84 ;  /* 0x0000005400547245 */ /* 0x000fe20000201000 */
[----:B------:R-:W-:Y:S01]  /*ca60*/  HADD2.F32 R85, -RZ, R85.H1_H1 ;  /* 0x30000055ff557230 */ /* 0x000fe20000004100 */
[----:B------:R-:W-:Y:S01]  /*ca70*/  ISETP.NE.AND P3, PT, R88, 0x1, PT ;  /* 0x000000015800780c */ /* 0x000fe20003f65270 */
[----:B------:R-:W-:Y:S02]  /*ca80*/  HADD2.F32 R104, -RZ, R89.H1_H1 ;  /* 0x30000059ff687230 */ /* 0x000fe40000004100 */
[----:B------:R-:W-:Y:S02]  /*ca90*/  HFMA2 R89, -RZ, RZ, 0, 1.1920928955078125e-07 ;  /* 0x00000002ff597431 */ /* 0x000fe400000001ff */
        /* <DEDUP_REMOVED lines=17> */
.L_x_5710:
        /* <DEDUP_REMOVED lines=12> */
.L_x_5711:
        /* <DEDUP_REMOVED lines=49> */
.L_x_5709:
[----:B------:R-:W-:Y:S01]  /*cf80*/  I2FP.F32.U32 R84, R84 ;  /* 0x0000005400547245 */ /* 0x000fe20000201000 */
[----:B------:R-:W-:Y:S01]  /*cf90*/  HADD2.F32 R85, -RZ, R86.H0_H0 ;  /* 0x20000056ff557230 */ /* 0x000fe20000004100 */
[----:B------:R-:W-:-:S03]  /*cfa0*/  ISETP.NE.AND P4, PT, R89, 0x1, PT ;  /* 0x000000015900780c */ /* 0x000fc60003f85270 */
        /* <DEDUP_REMOVED lines=19> */
.L_x_5713:
        /* <DEDUP_REMOVED lines=12> */
.L_x_5714:
        /* <DEDUP_REMOVED lines=47> */
[----:B------:R-:W-:Y:S01]  /*d490*/  LOP3.LUT R16, R16, UR23, R89, 0x96, !PT ;  /* 0x0000001710107c12 */ /* 0x000fe2000f8e9659 */
[----:B------:R-:W-:-:S07]  /*d4a0*/  IMAD.MOV.U32 R110, RZ, RZ, R88 ;  /* 0x000000ffff6e7224 */ /* 0x000fce00078e0058 */
.L_x_5712:
        /* <DEDUP_REMOVED lines=22> */
.L_x_5716:
        /* <DEDUP_REMOVED lines=12> */
.L_x_5717:
        /* <DEDUP_REMOVED lines=49> */
.L_x_5715:
[----:B------:R-:W-:Y:S01]  /*d9e0*/  I2FP.F32.U32 R84, R84 ;  /* 0x0000005400547245 */ /* 0x000fe20000201000 */
[----:B------:R-:W-:Y:S01]  /*d9f0*/  HADD2.F32 R85, -RZ, R87.H0_H0 ;  /* 0x20000057ff557230 */ /* 0x000fe20000004100 */
[----:B------:R-:W-:Y:S01]  /*da00*/  ISETP.NE.AND P6, PT, R86, 0x1, PT ;  /* 0x000000015600780c */ /* 0x000fe20003fc5270 */
[----:B------:R-:W-:Y:S02]  /*da10*/  HADD2.F32 R106, -RZ, R91.H0_H0 ;  /* 0x2000005bff6a7230 */ /* 0x000fe40000004100 */
        /* <DEDUP_REMOVED lines=18> */
.L_x_5719:
        /* <DEDUP_REMOVED lines=14> */
.L_x_5720:
        /* <DEDUP_REMOVED lines=49> */
.L_x_5718:
        /* <DEDUP_REMOVED lines=15> */
.L_x_5696:
        /* <DEDUP_REMOVED lines=15> */
.L_x_5723:
        /* <DEDUP_REMOVED lines=12> */
.L_x_5724:
        /* <DEDUP_REMOVED lines=48> */
.L_x_5722:
        /* <DEDUP_REMOVED lines=11> */
[----:B------:R-:W-:-:S10]  /*e580*/  HFMA2 R89, -RZ, RZ, 0, 1.1920928955078125e-07 ;  /* 0x00000002ff597431 */ /* 0x000fd400000001ff */
        /* <DEDUP_REMOVED lines=10> */
.L_x_5726:
        /* <DEDUP_REMOVED lines=12> */
.L_x_5727:
        /* <DEDUP_REMOVED lines=49> */
.L_x_5725:
[----:B------:R-:W-:Y:S01]  /*ea00*/  I2FP.F32.U32 R88, R88 ;  /* 0x0000005800587245 */ /* 0x000fe20000201000 */
[----:B------:R-:W-:Y:S01]  /*ea10*/  HADD2.F32 R84, -RZ, R84.H1_H1 ;  /* 0x30000054ff547230 */ /* 0x000fe20000004100 */
[----:B------:R-:W-:Y:S01]  /*ea20*/  ISETP.NE.AND P2, PT, R89, 0x1, PT ;  /* 0x000000015900780c */ /* 0x000fe20003f45270 */
[----:B------:R-:W-:Y:S02]  /*ea30*/  IMAD.MOV.U32 R90, RZ, RZ, 0x2 ;  /* 0x00000002ff5a7424 */ /* 0x000fe400078e00ff */
[----:B------:R-:W-:Y:S01]  /*ea40*/  FFMA.FTZ R88, R88, R95, 1.1641532182693481445e-10 ;  /* 0x2f00000058587423 */ /* 0x000fe2000001005f */
[----:B------:R-:W-:-:S04]  /*ea50*/  FMUL.FTZ R84, R84, UR6 ;  /* 0x0000000654547c20 */ /* 0x000fc80008410000 */
        /* <DEDUP_REMOVED lines=14> */
.L_x_5729:
        /* <DEDUP_REMOVED lines=12> */
.L_x_5730:
        /* <DEDUP_REMOVED lines=49> */
.L_x_5728:
[----:B------:R-:W-:Y:S01]  /*ef10*/  I2FP.F32.U32 R84, R84 ;  /* 0x0000005400547245 */ /* 0x000fe20000201000 */
[----:B------:R-:W-:Y:S01]  /*ef20*/  HADD2.F32 R88, -RZ, R85.H0_H0 ;  /* 0x20000055ff587230 */ /* 0x000fe20000004100 */
[----:B------:R-:W-:-:S03]  /*ef30*/  ISETP.NE.AND P3, PT, R90, 0x1, PT ;  /* 0x000000015a00780c */ /* 0x000fc60003f65270 */
[----:B------:R-:W-:Y:S01]  /*ef40*/  FFMA.FTZ R84, R84, R95, 1.1641532182693481445e-10 ;  /* 0x2f00000054547423 */ /* 0x000fe2000001005f */
[----:B------:R-:W-:-:S04]  /*ef50*/  FMUL.FTZ R88, R88, UR6 ;  /* 0x0000000658587c20 */ /* 0x000fc80008410000 */
[----:B------:R-:W-:Y:S01]  /*ef60*/  FMUL.FTZ R88, R88, UR5 ;  /* 0x0000000558587c20 */ /* 0x000fe20008410000 */
[----:B------:R-:W-:Y:S01]  /*ef70*/  FSETP.GTU.FTZ.AND P2, PT, R84, UR4, PT ;  /* 0x0000000454007c0b */ /* 0x000fe2000bf5c000 */
[----:B------:R-:W-:-:S03]  /*ef80*/  IMAD.MOV.U32 R84, RZ, RZ, R14 ;  /* 0x000000ffff547224 */ /* 0x000fc600078e000e */
[----:B------:R-:W-:Y:S01]  /*ef90*/  FSEL R101, R88, RZ, !P2 ;  /* 0x000000ff58657208 */ /* 0x000fe20005000000 */
[----:B------:R-:W-:Y:S01]  /*efa0*/  IMAD.MOV.U32 R88, RZ, RZ, 0x2 ;  /* 0x00000002ff587424 */ /* 0x000fe200078e00ff */
        /* <DEDUP_REMOVED lines=10> */
.L_x_5732:
        /* <DEDUP_REMOVED lines=12> */
.L_x_5733:
        /* <DEDUP_REMOVED lines=49> */
.L_x_5731:
        /* <DEDUP_REMOVED lines=20> */
.L_x_5735:
        /* <DEDUP_REMOVED lines=12> */
.L_x_5736:
        /* <DEDUP_REMOVED lines=49> */
.L_x_5734:
        /* <DEDUP_REMOVED lines=20> */
.L_x_5738:
        /* <DEDUP_REMOVED lines=12> */
.L_x_5739:
        /* <DEDUP_REMOVED lines=49> */
.L_x_5737:
        /* <DEDUP_REMOVED lines=20> */
.L_x_5741:
        /* <DEDUP_REMOVED lines=12> */
.L_x_5742:
        /* <DEDUP_REMOVED lines=49> */
.L_x_5740:
        /* <DEDUP_REMOVED lines=20> */
.L_x_5744:
        /* <DEDUP_REMOVED lines=14> */
.L_x_5745:
        /* <DEDUP_REMOVED lines=49> */
.L_x_5743:
        /* <DEDUP_REMOVED lines=12> */
.L_x_5721:
        /* <DEDUP_REMOVED lines=39> */
.L_x_5748:
        /* <DEDUP_REMOVED lines=12> */
.L_x_5749:
        /* <DEDUP_REMOVED lines=47> */
[----:B------:R-:W-:-:S07]  /*10f60*/  LOP3.LUT R16, R16, UR23, R119, 0x96, !PT ;  /* 0x0000001710107c12 */ /* 0x000fce000f8e9677 */
.L_x_5747:
[----:B------:R-:W-:Y:S01]  /*10f70*/  I2FP.F32.U32 R110, R109 ;  /* 0x0000006d006e7245 */ /* 0x000fe20000201000 */
[----:B-----5:R-:W-:Y:S01]  /*10f80*/  HADD2.F32 R109, -RZ, R84.H0_H0 ;  /* 0x20000054ff6d7230 */ /* 0x020fe20000004100 */
[----:B------:R-:W-:Y:S01]  /*10f90*/  ISETP.NE.AND P1, PT, R111, 0x1, PT ;  /* 0x000000016f00780c */ /* 0x000fe20003f25270 */
[----:B------:R-:W-:Y:S01]  /*10fa0*/  IMAD.MOV.U32 R112, RZ, RZ, 0x2 ;  /* 0x00000002ff707424 */ /* 0x000fe200078e00ff */
[----:B------:R-:W-:Y:S01]  /*10fb0*/  LOP3.LUT R11, R11, 0xfffffffd, RZ, 0xc0, !PT ;  /* 0xfffffffd0b0b7812 */ /* 0x000fe200078ec0ff */
        /* <DEDUP_REMOVED lines=19> */
.L_x_5751:
        /* <DEDUP_REMOVED lines=12> */
.L_x_5752:
        /* <DEDUP_REMOVED lines=46> */
[----:B------:R-:W-:Y:S01]  /*11490*/  MOV R118, R112 ;  /* 0x0000007000767202 */ /* 0x000fe20000000f00 */
[----:B------:R-:W-:Y:S01]  /*114a0*/  IMAD.MOV.U32 R112, RZ, RZ, RZ ;  /* 0x000000ffff707224 */ /* 0x000fe200078e00ff */
[----:B------:R-:W-:-:S07]  /*114b0*/  LOP3.LUT R16, R16, UR23, R113, 0x96, !PT ;  /* 0x0000001710107c12 */ /* 0x000fce000f8e9671 */
.L_x_5750:
[----:B------:R-:W-:Y:S01]  /*114c0*/  I2FP.F32.U32 R110, R110 ;  /* 0x0000006e006e7245 */ /* 0x000fe20000201000 */
[----:B------:R-:W-:Y:S01]  /*114d0*/  HADD2.F32 R84, -RZ, R84.H1_H1 ;  /* 0x30000054ff547230 */ /* 0x000fe20000004100 */
[----:B------:R-:W-:Y:S01]  /*114e0*/  ISETP.NE.AND P1, PT, R112, 0x1, PT ;  /* 0x000000017000780c */ /* 0x000fe20003f25270 */
[----:B------:R-:W-:Y:S02]  /*114f0*/  HADD2.F32 R111, -RZ, R88.H1_H1 ;  /* 0x30000058ff6f7230 */ /* 0x000fe40000004100 */
[----:B------:R-:W-:Y:S02]  /*11500*/  HFMA2 R113, -RZ, RZ, 0, 1.1920928955078125e-07 ;  /* 0x00000002ff717431 */ /* 0x000fe400000001ff */
[----:B------:R-:W-:Y:S01]  /*11510*/  FFMA.FTZ R110, R110, R95, 1.1641532182693481445e-10 ;  /* 0x2f0000006e6e7423 */ /* 0x000fe2000001005f */
[----:B------:R-:W-:Y:S01]  /*11520*/  FMUL.FTZ R84, R84, UR6 ;  /* 0x0000000654547c20 */ /* 0x000fe20008410000 */
        /* <DEDUP_REMOVED lines=16> */
.L_x_5754:
        /* <DEDUP_REMOVED lines=12> */
.L_x_5755:
        /* <DEDUP_REMOVED lines=49> */
.L_x_5753:
[----:B------:R-:W-:Y:S01]  /*11a00*/  I2FP.F32.U32 R88, R88 ;  /* 0x0000005800587245 */ /* 0x000fe20000201000 */
[----:B------:R-:W-:Y:S01]  /*11a10*/  HADD2.F32 R111, -RZ, R85.H0_H0 ;  /* 0x20000055ff6f7230 */ /* 0x000fe20000004100 */
[----:B------:R-:W-:Y:S02]  /*11a20*/  ISETP.NE.AND P2, PT, R113, 0x1, PT ;  /* 0x000000017100780c */ /* 0x000fe40003f45270 */
[----:B------:R-:W-:Y:S01]  /*11a30*/  MOV R114, 0x2 ;  /* 0x0000000200727802 */ /* 0x000fe20000000f00 */
        /* <DEDUP_REMOVED lines=18> */
.L_x_5757:
        /* <DEDUP_REMOVED lines=12> */
.L_x_5758:
        /* <DEDUP_REMOVED lines=49> */
.L_x_5756:
[----:B------:R-:W-:Y:S01]  /*11f30*/  I2FP.F32.U32 R88, R88 ;  /* 0x0000005800587245 */ /* 0x000fe20000201000 */
[----:B------:R-:W-:Y:S01]  /*11f40*/  HADD2.F32 R85, -RZ, R85.H1_H1 ;  /* 0x30000055ff557230 */ /* 0x000fe20000004100 */
[----:B------:R-:W-:Y:S01]  /*11f50*/  ISETP.NE.AND P3, PT, R114, 0x1, PT ;  /* 0x000000017200780c */ /* 0x000fe20003f65270 */
[----:B------:R-:W-:Y:S02]  /*11f60*/  IMAD.MOV.U32 R115, RZ, RZ, 0x2 ;  /* 0x00000002ff737424 */ /* 0x000fe400078e00ff */
[----:B------:R-:W-:Y:S01]  /*11f70*/  FFMA.FTZ R88, R88, R95, 1.1641532182693481445e-10 ;  /* 0x2f00000058587423 */ /* 0x000fe2000001005f */
[----:B------:R-:W-:-:S04]  /*11f80*/  FMUL.FTZ R85, R85, UR6 ;  /* 0x0000000655557c20 */ /* 0x000fc80008410000 */
[----:B------:R-:W-:Y:S01]  /*11f90*/  FMUL.FTZ R85, R85, UR5 ;  /* 0x0000000555557c20 */ /* 0x000fe20008410000 */
[----:B------:R-:W-:Y:S01]  /*11fa0*/  FSETP.GTU.FTZ.AND P2, PT, R88, UR4, PT ;  /* 0x0000000458007c0b */ /* 0x000fe2000bf5c000 */
[----:B------:R-:W-:Y:S01]  /*11fb0*/  HADD2.F32 R88, -RZ, R89.H1_H1 ;  /* 0x30000059ff587230 */ /* 0x000fe20000004100 */
        /* <DEDUP_REMOVED lines=14> */
.L_x_5760:
        /* <DEDUP_REMOVED lines=12> */
.L_x_5761:
        /* <DEDUP_REMOVED lines=44> */
[----:B------:R-:W-:Y:S02]  /*12420*/  HFMA2 R115, -RZ, RZ, 0, 0 ;  /* 0x00000000ff737431 */ /* 0x000fe400000001ff */
[----:B------:R-:W-:Y:S01]  /*12430*/  IMAD.MOV.U32 R14, RZ, RZ, R114 ;  /* 0x000000ffff0e7224 */ /* 0x000fe200078e0072 */
[----:B------:R-:W-:Y:S02]  /*12440*/  LOP3.LUT R16, R16, UR23, R89, 0x96, !PT ;  /* 0x0000001710107c12 */ /* 0x000fe4000f8e9659 */
[----:B------:R-:W-:Y:S01]  /*12450*/  MOV R89, R118 ;  /* 0x0000007600597202 */ /* 0x000fe20000000f00 */
[----:B------:R-:W-:-:S07]  /*12460*/  IMAD.MOV.U32 R118, RZ, RZ, R88 ;  /* 0x000000ffff767224 */ /* 0x000fce00078e0058 */
.L_x_5759:
        /* <DEDUP_REMOVED lines=22> */
.L_x_5763:
        /* <DEDUP_REMOVED lines=12> */
.L_x_5764:
        /* <DEDUP_REMOVED lines=49> */
.L_x_5762:
        /* <DEDUP_REMOVED lines=8> */
[----:B------:R-:W-:-:S04]  /*12a20*/  FSETP.GTU.FTZ.AND P4, PT, R88, UR4, PT ;  /* 0x0000000458007c0b */ /* 0x000fc8000bf9c000 */
        /* <DEDUP_REMOVED lines=14> */
.L_x_5766:
        /* <DEDUP_REMOVED lines=12> */
.L_x_5767:
        /* <DEDUP_REMOVED lines=49> */
.L_x_5765:
[----:B------:R-:W-:Y:S01]  /*12ee0*/  I2FP.F32.U32 R88, R89 ;  /* 0x0000005900587245 */ /* 0x000fe20000201000 */
[----:B------:R-:W-:Y:S01]  /*12ef0*/  HADD2.F32 R89, -RZ, R87.H0_H0 ;  /* 0x20000057ff597230 */ /* 0x000fe20000004100 */
[----:B------:R-:W-:Y:S01]  /*12f00*/  ISETP.NE.AND P6, PT, R90, 0x1, PT ;  /* 0x000000015a00780c */ /* 0x000fe20003fc5270 */
[----:B------:R-:W-:Y:S01]  /*12f10*/  HADD2.F32 R114, -RZ, R91.H0_H0 ;  /* 0x2000005bff727230 */ /* 0x000fe20000004100 */
[----:B------:R-:W-:Y:S01]  /*12f20*/  MOV R124, 0x2 ;  /* 0x00000002007c7802 */ /* 0x000fe20000000f00 */
[----:B------:R-:W-:Y:S01]  /*12f30*/  FFMA.FTZ R88, R88, R95, 1.1641532182693481445e-10 ;  /* 0x2f00000058587423 */ /* 0x000fe2000001005f */
[----:B------:R-:W-:-:S04]  /*12f40*/  FMUL.FTZ R89, R89, UR6 ;  /* 0x0000000659597c20 */ /* 0x000fc80008410000 */
        /* <DEDUP_REMOVED lines=15> */
.L_x_5769:
        /* <DEDUP_REMOVED lines=14> */
.L_x_5770:
        /* <DEDUP_REMOVED lines=49> */
.L_x_5768:
        /* <DEDUP_REMOVED lines=15> */
.L_x_5746:
        /* <DEDUP_REMOVED lines=15> */
.L_x_5773:
        /* <DEDUP_REMOVED lines=12> */
.L_x_5774:
        /* <DEDUP_REMOVED lines=48> */
.L_x_5772:
[----:B------:R-:W-:Y:S01]  /*139d0*/  I2FP.F32.U32 R88, R88 ;  /* 0x0000005800587245 */ /* 0x000fe20000201000 */
[----:B-----5:R-:W-:Y:S01]  /*139e0*/  HADD2.F32 R89, -RZ, R84.H0_H0 ;  /* 0x20000054ff597230 */ /* 0x020fe20000004100 */
[----:B------:R-:W-:Y:S01]  /*139f0*/  ISETP.NE.AND P1, PT, R90, 0x1, PT ;  /* 0x000000015a00780c */ /* 0x000fe20003f25270 */
[----:B------:R-:W-:Y:S01]  /*13a00*/  HFMA2 R91, -RZ, RZ, 0, 1.1920928955078125e-07 ;  /* 0x00000002ff5b7431 */ /* 0x000fe200000001ff */
[----:B------:R-:W-:Y:S01]  /*13a10*/  LOP3.LUT R11, R11, 0xfffffffd, RZ, 0xc0, !PT ;  /* 0xfffffffd0b0b7812 */ /* 0x000fe200078ec0ff */
[----:B------:R-:W-:Y:S01]  /*13a20*/  FFMA.FTZ R88, R88, R95, 1.1641532182693481445e-10 ;  /* 0x2f00000058587423 */ /* 0x000fe2000001005f */
[----:B------:R-:W-:-:S04]  /*13a30*/  FMUL.FTZ R89, R89, UR6 ;  /* 0x0000000659597c20 */ /* 0x000fc80008410000 */
[----:B------:R-:W-:Y:S01]  /*13a40*/  FSETP.GTU.FTZ.AND P0, PT, R88, UR4, PT ;  /* 0x0000000458007c0b */ /* 0x000fe2000bf1c000 */
[----:B------:R-:W-:Y:S01]  /*13a50*/  FMUL.FTZ R88, R89, UR5 ;  /* 0x0000000559587c20 */ /* 0x000fe20008410000 */
[----:B------:R-:W-:Y:S02]  /*13a60*/  IMAD.MOV.U32 R89, RZ, RZ, R14 ;  /* 0x000000ffff597224 */ /* 0x000fe400078e000e */
[----:B------:R-:W-:Y:S02]  /*13a70*/  PLOP3.LUT P2, PT, P0, PT, PT, 0x8, 0x80 ;  /* 0x000000000080781c */ /* 0x000fe4000074e170 */
[----:B------:R-:W-:-:S04]  /*13a80*/  FSEL R88, R88, RZ, !P0 ;  /* 0x000000ff58587208 */ /* 0x000fc80004000000 */
        /* <DEDUP_REMOVED lines=11> */
.L_x_5776:
        /* <DEDUP_REMOVED lines=12> */
.L_x_5777:
        /* <DEDUP_REMOVED lines=46> */
[----:B------:R-:W-:Y:S01]  /*13ee0*/  IMAD.MOV.U32 R91, RZ, RZ, RZ ;  /* 0x000000ffff5b7224 */ /* 0x000fe200078e00ff */
[----:B------:R-:W-:Y:S02]  /*13ef0*/  LOP3.LUT R16, R16, UR23, R111, 0x96, !PT ;  /* 0x0000001710107c12 */ /* 0x000fe4000f8e966f */
[----:B------:R-:W-:-:S07]  /*13f00*/  MOV R118, R110 ;  /* 0x0000006e00767202 */ /* 0x000fce0000000f00 */
.L_x_5775:
[----:B------:R-:W-:Y:S01]  /*13f10*/  I2FP.F32.U32 R90, R89 ;  /* 0x00000059005a7245 */ /* 0x000fe20000201000 */
[----:B------:R-:W-:Y:S01]  /*13f20*/  HADD2.F32 R84, -RZ, R84.H1_H1 ;  /* 0x30000054ff547230 */ /* 0x000fe20000004100 */
[----:B------:R-:W-:Y:S01]  /*13f30*/  ISETP.NE.AND P2, PT, R91, 0x1, PT ;  /* 0x000000015b00780c */ /* 0x000fe20003f45270 */
[----:B------:R-:W-:Y:S01]  /*13f40*/  IMAD.MOV.U32 R89, RZ, RZ, R14 ;  /* 0x000000ffff597224 */ /* 0x000fe200078e000e */
[----:B------:R-:W-:Y:S01]  /*13f50*/  MOV R112, 0x2 ;  /* 0x0000000200707802 */ /* 0x000fe20000000f00 */
        /* <DEDUP_REMOVED lines=16> */
.L_x_5779:
        /* <DEDUP_REMOVED lines=12> */
.L_x_5780:
        /* <DEDUP_REMOVED lines=46> */
[----:B------:R-:W-:Y:S01]  /*14400*/  MOV R118, R112 ;  /* 0x0000007000767202 */ /* 0x000fe20000000f00 */
[----:B------:R-:W-:Y:S01]  /*14410*/  IMAD.MOV.U32 R112, RZ, RZ, RZ ;  /* 0x000000ffff707224 */ /* 0x000fe200078e00ff */
[----:B------:R-:W-:-:S07]  /*14420*/  LOP3.LUT R16, R16, UR23, R113, 0x96, !PT ;  /* 0x0000001710107c12 */ /* 0x000fce000f8e9671 */
.L_x_5778:
        /* <DEDUP_REMOVED lines=21> */
.L_x_5782:
        /* <DEDUP_REMOVED lines=12> */
.L_x_5783:
        /* <DEDUP_REMOVED lines=46> */
[----:B------:R-:W-:Y:S01]  /*14920*/  LOP3.LUT R16, R16, UR23, R91, 0x96, !PT ;  /* 0x0000001710107c12 */ /* 0x000fe2000f8e965b */
[----:B------:R-:W-:Y:S01]  /*14930*/  IMAD.MOV.U32 R91, RZ, RZ, R118 ;  /* 0x000000ffff5b7224 */ /* 0x000fe200078e0076 */
[----:B------:R-:W-:-:S07]  /*14940*/  MOV R118, R90 ;  /* 0x0000005a00767202 */ /* 0x000fce0000000f00 */
.L_x_5781:
        /* <DEDUP_REMOVED lines=21> */
.L_x_5785:
        /* <DEDUP_REMOVED lines=12> */
.L_x_5786:
        /* <DEDUP_REMOVED lines=49> */
.L_x_5784:
[----:B------:R-:W-:Y:S01]  /*14e70*/  I2FP.F32.U32 R90, R91 ;  /* 0x0000005b005a7245 */ /* 0x000fe20000201000 */
[----:B------:R-:W-:Y:S01]  /*14e80*/  HADD2.F32 R91, -RZ, R86.H0_H0 ;  /* 0x20000056ff5b7230 */ /* 0x000fe20000004100 */
[----:B------:R-:W-:Y:S01]  /*14e90*/  ISETP.NE.AND P5, PT, R114, 0x1, PT ;  /* 0x000000017200780c */ /* 0x000fe20003fa5270 */
[----:B------:R-:W-:Y:S02]  /*14ea0*/  HFMA2 R116, -RZ, RZ, 0, 1.1920928955078125e-07 ;  /* 0x00000002ff747431 */ /* 0x000fe400000001ff */
[----:B------:R-:W-:Y:S01]  /*14eb0*/  FFMA.FTZ R90, R90, R95, 1.1641532182693481445e-10 ;  /* 0x2f0000005a5a7423 */ /* 0x000fe2000001005f */
[----:B------:R-:W-:-:S04]  /*14ec0*/  FMUL.FTZ R91, R91, UR6 ;  /* 0x000000065b5b7c20 */ /* 0x000fc80008410000 */
        /* <DEDUP_REMOVED lines=14> */
.L_x_5788:
        /* <DEDUP_REMOVED lines=12> */
.L_x_5789:
        /* <DEDUP_REMOVED lines=49> */
.L_x_5787:
        /* <DEDUP_REMOVED lines=21> */
.L_x_5791:
        /* <DEDUP_REMOVED lines=12> */
.L_x_5792:
        /* <DEDUP_REMOVED lines=49> */
.L_x_5790:
[----:B------:R-:W-:Y:S01]  /*158a0*/  I2FP.F32.U32 R90, R91 ;  /* 0x0000005b005a7245 */ /* 0x000fe20000201000 */
[----:B------:R-:W-:Y:S01]  /*158b0*/  HADD2.F32 R91, -RZ, R87.H0_H0 ;  /* 0x20000057ff5b7230 */ /* 0x000fe20000004100 */
[----:B------:R-:W-:Y:S01]  /*158c0*/  ISETP.NE.AND P6, PT, R117, 0x1, PT ;  /* 0x000000017500780c */ /* 0x000fe20003fc5270 */
[----:B------:R-:W-:Y:S02]  /*158d0*/  IMAD.MOV.U32 R124, RZ, RZ, 0x2 ;  /* 0x00000002ff7c7424 */ /* 0x000fe400078e00ff */
[----:B------:R-:W-:Y:S01]  /*158e0*/  FFMA.FTZ R90, R90, R95, 1.1641532182693481445e-10 ;  /* 0x2f0000005a5a7423 */ /* 0x000fe2000001005f */
[----:B------:R-:W-:-:S04]  /*158f0*/  FMUL.FTZ R91, R91, UR6 ;  /* 0x000000065b5b7c20 */ /* 0x000fc80008410000 */
[----:B------:R-:W-:Y:S01]  /*15900*/  FMUL.FTZ R91, R91, UR5 ;  /* 0x000000055b5b7c20 */ /* 0x000fe20008410000 */
[----:B------:R-:W-:-:S04]  /*15910*/  FSETP.GTU.FTZ.AND P5, PT, R90, UR4, PT ;  /* 0x000000045a007c0b */ /* 0x000fc8000bfbc000 */
        /* <DEDUP_REMOVED lines=12> */
.L_x_5794:
        /* <DEDUP_REMOVED lines=14> */
.L_x_5795:
        /* <DEDUP_REMOVED lines=49> */
.L_x_5793:
        /* <DEDUP_REMOVED lines=12> */
.L_x_5771:
        /* <DEDUP_REMOVED lines=39> */
.L_x_5798:
        /* <DEDUP_REMOVED lines=12> */
.L_x_5799:
        /* <DEDUP_REMOVED lines=47> */
[----:B------:R-:W-:-:S07]  /*164b0*/  MOV R120, R118 ;  /* 0x0000007600787202 */ /* 0x000fce0000000f00 */
.L_x_5797:
[----:B------:R-:W-:Y:S01]  /*164c0*/  I2FP.F32.U32 R118, R120 ;  /* 0x0000007800767245 */ /* 0x000fe20000201000 */
[----:B-----5:R-:W-:Y:S01]  /*164d0*/  HADD2.F32 R120, -RZ, R84.H0_H0 ;  /* 0x20000054ff787230 */ /* 0x020fe20000004100 */
[----:B------:R-:W-:Y:S01]  /*164e0*/  ISETP.NE.AND P1, PT, R119, 0x1, PT ;  /* 0x000000017700780c */ /* 0x000fe20003f25270 */
[----:B------:R-:W-:Y:S01]  /*164f0*/  HADD2.F32 R121, -RZ, R88.H0_H0 ;  /* 0x20000058ff797230 */ /* 0x000fe20000004100 */
[----:B------:R-:W-:Y:S01]  /*16500*/  LOP3.LUT R11, R11, 0xfffffffd, RZ, 0xc0, !PT ;  /* 0xfffffffd0b0b7812 */ /* 0x000fe200078ec0ff */
[----:B------:R-:W-:Y:S01]  /*16510*/  FFMA.FTZ R118, R118, R95, 1.1641532182693481445e-10 ;  /* 0x2f00000076767423 */ /* 0x000fe2000001005f */
[----:B------:R-:W-:Y:S01]  /*16520*/  FMUL.FTZ R120, R120, UR6 ;  /* 0x0000000678787c20 */ /* 0x000fe20008410000 */
[----:B------:R-:W-:-:S03]  /*16530*/  HFMA2 R122, -RZ, RZ, 0, 1.1920928955078125e-07 ;  /* 0x00000002ff7a7431 */ /* 0x000fc600000001ff */
[----:B------:R-:W-:Y:S01]  /*16540*/  FMUL.FTZ R120, R120, UR5 ;  /* 0x0000000578787c20 */ /* 0x000fe20008410000 */
[----:B------:R-:W-:-:S04]  /*16550*/  FSETP.GTU.FTZ.AND P0, PT, R118, UR4, PT ;  /* 0x0000000476007c0b */ /* 0x000fc8000bf1c000 */
        /* <DEDUP_REMOVED lines=14> */
.L_x_5801:
        /* <DEDUP_REMOVED lines=12> */
.L_x_5802:
        /* <DEDUP_REMOVED lines=49> */
.L_x_5800:
        /* <DEDUP_REMOVED lines=22> */
.L_x_5804:
        /* <DEDUP_REMOVED lines=12> */
.L_x_5805:
        /* <DEDUP_REMOVED lines=47> */
[----:B------:R-:W-:Y:S02]  /*16f20*/  LOP3.LUT R16, R16, UR23, R123, 0x96, !PT ;  /* 0x0000001710107c12 */ /* 0x000fe4000f8e967b */
[----:B------:R-:W-:-:S07]  /*16f30*/  MOV R128, R122 ;  /* 0x0000007a00807202 */ /* 0x000fce0000000f00 */
.L_x_5803:
        /* <DEDUP_REMOVED lines=22> */
.L_x_5807:
        /* <DEDUP_REMOVED lines=12> */
.L_x_5808:
[----:B------:R-:W-:Y:S01]  /*17160*/  IMAD.WIDE.U32 R16, R19, -0x326172a9, RZ ;  /* 0xcd9e8d5713107825 */ /* 0x000fe200078e00ff */
[----:B------:R-:W-:Y:S01]  /*17170*/  LOP3.LUT R122, R15, UR11, R127, 0x96, !PT ;  /* 0x0000000b0f7a7c12 */ /* 0x000fe2000f8e967f */
[----:B------:R-:W-:Y:S02]  /*17180*/  UIADD3 UR31, UPT, UPT, UR10, 0x1715609d, URZ ;  /* 0x1715609d0a1f7890 */ /* 0x000fe4000fffe0ff */
[----:B------:R-:W-:Y:S01]  /*17190*/  HFMA2 R88, -RZ, RZ, 0, 0 ;  /* 0x00000000ff587431 */ /* 0x000fe200000001ff */
[----:B------:R-:W-:Y:S01]  /*171a0*/  UIADD3 UR32, UPT, UPT, UR11, 0x646e171e, URZ ;  /* 0x646e171e0b207890 */ /* 0x000fe2000fffe0ff */
[----:B------:R-:W-:Y:S01]  /*171b0*/  LOP3.LUT R124, R18, UR10, R17, 0x96, !PT ;  /* 0x0000000a127c7c12 */ /* 0x000fe2000f8e9611 */
[----:B------:R-:W-:Y:S01]  /*171c0*/  IMAD.WIDE.U32 R122, R122, -0x326172a9, RZ ;  /* 0xcd9e8d577a7a7825 */ /* 0x000fe200078e00ff */
[----:B------:R-:W-:-:S03]  /*171d0*/  MOV R84, R128 ;  /* 0x0000008000547202 */ /* 0x000fc60000000f00 */
        /* <DEDUP_REMOVED lines=41> */
.L_x_5806:
        /* <DEDUP_REMOVED lines=22> */
.L_x_5810:
        /* <DEDUP_REMOVED lines=12> */
.L_x_5811:
        /* <DEDUP_REMOVED lines=49> */
.L_x_5809:
        /* <DEDUP_REMOVED lines=22> */
.L_x_5813:
        /* <DEDUP_REMOVED lines=12> */
.L_x_5814:
        /* <DEDUP_REMOVED lines=49> */
.L_x_5812:
        /* <DEDUP_REMOVED lines=23> */
.L_x_5816:
        /* <DEDUP_REMOVED lines=12> */
.L_x_5817:
        /* <DEDUP_REMOVED lines=49> */
.L_x_5815:
        /* <DEDUP_REMOVED lines=23> */
.L_x_5819:
        /* <DEDUP_REMOVED lines=14> */
.L_x_5820:
        /* <DEDUP_REMOVED lines=44> */
[----:B------:R-:W-:-:S03]  /*18920*/  LOP3.LUT R17, R126, UR31, R89, 0x96, !PT ;  /* 0x0000001f7e117c12 */ /* 0x000fc6000f8e9659 */
[----:B------:R-:W-:Y:S01]  /*18930*/  IMAD.MOV.U32 R14, RZ, RZ, R88 ;  /* 0x000000ffff0e7224 */ /* 0x000fe200078e0058 */
[----:B------:R-:W-:Y:S02]  /*18940*/  LOP3.LUT R16, R16, UR23, R85, 0x96, !PT ;  /* 0x0000001710107c12 */ /* 0x000fe4000f8e9655 */
[----:B------:R-:W-:Y:S01]  /*18950*/  MOV R85, R128 ;  /* 0x0000008000557202 */ /* 0x000fe20000000f00 */
[----:B------:R-:W-:-:S07]  /*18960*/  IMAD.MOV.U32 R128, RZ, RZ, R84 ;  /* 0x000000ffff807224 */ /* 0x000fce00078e0054 */
.L_x_5818:
[----:B------:R-:W-:Y:S01]  /*18970*/  I2FP.F32.U32 R84, R85 ;  /* 0x0000005500547245 */ /* 0x000fe20000201000 */
[----:B------:R-:W-:Y:S01]  /*18980*/  HADD2.F32 R87, -RZ, R87.H1_H1 ;  /* 0x30000057ff577230 */ /* 0x000fe20000004100 */
[----:B------:R-:W-:Y:S01]  /*18990*/  F2FP.F16.F32.PACK_AB R86, R86, R121 ;  /* 0x000000795656723e */ /* 0x000fe200000000ff */
[----:B------:R-:W-:Y:S01]  /*189a0*/  HADD2.F32 R88, -RZ, R91.H1_H1 ;  /* 0x3000005bff587230 */ /* 0x000fe20000004100 */
[----:B------:R-:W-:Y:S01]  /*189b0*/  F2FP.F16.F32.PACK_AB R85, R122, R119 ;  /* 0x000000777a55723e */ /* 0x000fe200000000ff */
[----:B------:R-:W-:Y:S01]  /*189c0*/  FFMA.FTZ R84, R84, R95, 1.1641532182693481445e-10 ;  /* 0x2f00000054547423 */ /* 0x000fe2000001005f */
[----:B------:R-:W-:-:S04]  /*189d0*/  FMUL.FTZ R87, R87, UR6 ;  /* 0x0000000657577c20 */ /* 0x000fc80008410000 */
[----:B------:R-:W-:Y:S01]  /*189e0*/  FMUL.FTZ R87, R87, UR5 ;  /* 0x0000000557577c20 */ /* 0x000fe20008410000 */
[----:B------:R-:W-:Y:S02]  /*189f0*/  FSETP.GTU.FTZ.AND P6, PT, R84, UR4, PT ;  /* 0x0000000454007c0b */ /* 0x000fe4000bfdc000 */
[----:B------:R-:W-:Y:S02]  /*18a00*/  F2FP.F16.F32.PACK_AB R84, R120, R118 ;  /* 0x000000767854723e */ /* 0x000fe400000000ff */
[----:B------:R-:W-:Y:S02]  /*18a10*/  FSEL R87, R87, RZ, !P6 ;  /* 0x000000ff57577208 */ /* 0x000fe40007000000 */
[----:B------:R-:W-:-:S03]  /*18a20*/  PLOP3.LUT P6, PT, P6, PT, PT, 0x8, 0x80 ;  /* 0x000000000080781c */ /* 0x000fc600037ce170 */
[----:B------:R-:W-:-:S05]  /*18a30*/  FADD.FTZ R125, R87, R88 ;  /* 0x00000058577d7221 */ /* 0x000fca0000010000 */
[----:B------:R-:W-:Y:S01]  /*18a40*/  F2FP.F16.F32.PACK_AB R87, R125, R90 ;  /* 0x0000005a7d57723e */ /* 0x000fe200000000ff */
[----:B------:R-:W-:Y:S06]  /*18a50*/  BRA `(.L_x_5821) ;  /* 0x00000028004c7947 */ /* 0x000fec0003800000 */
.L_x_5796:
        /* <DEDUP_REMOVED lines=15> */
.L_x_5823:
        /* <DEDUP_REMOVED lines=12> */
.L_x_5824:
        /* <DEDUP_REMOVED lines=48> */
.L_x_5822:
        /* <DEDUP_REMOVED lines=8> */
[----:B------:R-:W-:-:S03]  /*18f90*/  FMUL.FTZ R89, R89, UR5 ;  /* 0x0000000559597c20 */ /* 0x000fc60008410000 */
[----:B------:R-:W-:Y:S02]  /*18fa0*/  PLOP3.LUT P2, PT, P0, PT, PT, 0x8, 0x80 ;  /* 0x000000000080781c */ /* 0x000fe4000074e170 */
[----:B------:R-:W-:Y:S01]  /*18fb0*/  FSEL R118, R89, RZ, !P0 ;  /* 0x000000ff59767208 */ /* 0x000fe20004000000 */
[----:B------:R-:W-:-:S10]  /*18fc0*/  IMAD.MOV.U32 R89, RZ, RZ, R14 ;  /* 0x000000ffff597224 */ /* 0x000fd400078e000e */
        /* <DEDUP_REMOVED lines=10> */
.L_x_5826:
        /* <DEDUP_REMOVED lines=12> */
.L_x_5827:
        /* <DEDUP_REMOVED lines=49> */
.L_x_5825:
        /* <DEDUP_REMOVED lines=20> */
.L_x_5829:
        /* <DEDUP_REMOVED lines=12> */
.L_x_5830:
        /* <DEDUP_REMOVED lines=49> */
.L_x_5828:
        /* <DEDUP_REMOVED lines=20> */
.L_x_5832:
        /* <DEDUP_REMOVED lines=12> */
.L_x_5833:
        /* <DEDUP_REMOVED lines=46> */
[----:B------:R-:W-:Y:S02]  /*19e30*/  HFMA2 R88, -RZ, RZ, 0, 0 ;  /* 0x00000000ff587431 */ /* 0x000fe400000001ff */
[----:B------:R-:W-:Y:S01]  /*19e40*/  IMAD.MOV.U32 R14, RZ, RZ, R90 ;  /* 0x000000ffff0e7224 */ /* 0x000fe200078e005a */
[----:B------:R-:W-:-:S07]  /*19e50*/  LOP3.LUT R16, R16, UR23, R89, 0x96, !PT ;  /* 0x0000001710107c12 */ /* 0x000fce000f8e9659 */
.L_x_5831:
        /* <DEDUP_REMOVED lines=20> */
.L_x_5835:
        /* <DEDUP_REMOVED lines=12> */
.L_x_5836:
        /* <DEDUP_REMOVED lines=49> */
.L_x_5834:
        /* <DEDUP_REMOVED lines=20> */
.L_x_5838:
        /* <DEDUP_REMOVED lines=12> */
.L_x_5839:
        /* <DEDUP_REMOVED lines=49> */
.L_x_5837:
        /* <DEDUP_REMOVED lines=21> */
.L_x_5841:
        /* <DEDUP_REMOVED lines=12> */
.L_x_5842:
        /* <DEDUP_REMOVED lines=49> */
.L_x_5840:
        /* <DEDUP_REMOVED lines=20> */
.L_x_5844:
        /* <DEDUP_REMOVED lines=14> */
.L_x_5845:
        /* <DEDUP_REMOVED lines=49> */
.L_x_5843:
        /* <DEDUP_REMOVED lines=12> */
.L_x_5821:
        /* <DEDUP_REMOVED lines=39> */
.L_x_5848:
        /* <DEDUP_REMOVED lines=12> */
.L_x_5849:
        /* <DEDUP_REMOVED lines=49> */
.L_x_5847:
[----:B------:R-:W-:Y:S01]  /*1b9d0*/  I2FP.F32.U32 R128, R130 ;  /* 0x0000008200807245 */ /* 0x000fe20000201000 */
[----:B-----5:R-:W-:Y:S01]  /*1b9e0*/  HADD2.F32 R127, -RZ, R84.H0_H0 ;  /* 0x20000054ff7f7230 */ /* 0x020fe20000004100 */
[----:B------:R-:W-:Y:S01]  /*1b9f0*/  ISETP.NE.AND P1, PT, R129, 0x1, PT ;  /* 0x000000018100780c */ /* 0x000fe20003f25270 */
[----:B------:R-:W-:Y:S01]  /*1ba00*/  IMAD.MOV.U32 R131, RZ, RZ, 0x2 ;  /* 0x00000002ff837424 */ /* 0x000fe200078e00ff */
[----:B------:R-:W-:Y:S01]  /*1ba10*/  LOP3.LUT R11, R11, 0xfffffffd, RZ, 0xc0, !PT ;  /* 0xfffffffd0b0b7812 */ /* 0x000fe200078ec0ff */
[----:B------:R-:W-:Y:S01]  /*1ba20*/  FFMA.FTZ R128, R128, R95, 1.1641532182693481445e-10 ;  /* 0x2f00000080807423 */ /* 0x000fe2000001005f */
[----:B------:R-:W-:Y:S01]  /*1ba30*/  FMUL.FTZ R127, R127, UR6 ;  /* 0x000000067f7f7c20 */ /* 0x000fe20008410000 */
[----:B------:R-:W-:-:S03]  /*1ba40*/  MOV R130, R14 ;  /* 0x0000000e00827202 */ /* 0x000fc60000000f00 */
[----:B------:R-:W-:Y:S01]  /*1ba50*/  FMUL.FTZ R127, R127, UR5 ;  /* 0x000000057f7f7c20 */ /* 0x000fe20008410000 */
[----:B------:R-:W-:Y:S01]  /*1ba60*/  FSETP.GTU.FTZ.AND P0, PT, R128, UR4, PT ;  /* 0x0000000480007c0b */ /* 0x000fe2000bf1c000 */
[----:B------:R-:W-:-:S03]  /*1ba70*/  HADD2.F32 R128, -RZ, R88.H0_H0 ;  /* 0x20000058ff807230 */ /* 0x000fc60000004100 */
        /* <DEDUP_REMOVED lines=13> */
.L_x_5851:
        /* <DEDUP_REMOVED lines=12> */
.L_x_5852:
        /* <DEDUP_REMOVED lines=45> */
[----:B------:R-:W-:Y:S01]  /*1bee0*/  IMAD.MOV.U32 R130, RZ, RZ, R137 ;  /* 0x000000ffff827224 */ /* 0x000fe200078e0089 */
[----:B------:R-:W-:Y:S01]  /*1bef0*/  LOP3.LUT R16, R16, UR23, R129, 0x96, !PT ;  /* 0x0000001710107c12 */ /* 0x000fe2000f8e9681 */
[----:B------:R-:W-:Y:S01]  /*1bf00*/  IMAD.MOV.U32 R131, RZ, RZ, RZ ;  /* 0x000000ffff837224 */ /* 0x000fe200078e00ff */
[----:B------:R-:W-:-:S07]  /*1bf10*/  MOV R137, R128 ;  /* 0x0000008000897202 */ /* 0x000fce0000000f00 */
.L_x_5850:
        /* <DEDUP_REMOVED lines=22> */
.L_x_5854:
        /* <DEDUP_REMOVED lines=12> */
.L_x_5855:
        /* <DEDUP_REMOVED lines=49> */
.L_x_5853:
        /* <DEDUP_REMOVED lines=22> */
.L_x_5857:
        /* <DEDUP_REMOVED lines=12> */
.L_x_5858:
        /* <DEDUP_REMOVED lines=49> */
.L_x_5856:
[----:B------:R-:W-:Y:S01]  /*1c980*/  I2FP.F32.U32 R84, R84 ;  /* 0x0000005400547245 */ /* 0x000fe20000201000 */
[----:B------:R-:W-:Y:S01]  /*1c990*/  HADD2.F32 R85, -RZ, R85.H1_H1 ;  /* 0x30000055ff557230 */ /* 0x000fe20000004100 */
[----:B------:R-:W-:-:S03]  /*1c9a0*/  ISETP.NE.AND P3, PT, R88, 0x1, PT ;  /* 0x000000015800780c */ /* 0x000fc60003f65270 */
[----:B------:R-:W-:Y:S01]  /*1c9b0*/  FFMA.FTZ R84, R84, R95, 1.1641532182693481445e-10 ;  /* 0x2f00000054547423 */ /* 0x000fe2000001005f */
[----:B------:R-:W-:-:S04]  /*1c9c0*/  FMUL.FTZ R85, R85, UR6 ;  /* 0x0000000655557c20 */ /* 0x000fc80008410000 */
[----:B------:R-:W-:Y:S01]  /*1c9d0*/  FMUL.FTZ R85, R85, UR5 ;  /* 0x0000000555557c20 */ /* 0x000fe20008410000 */
[----:B------:R-:W-:Y:S01]  /*1c9e0*/  FSETP.GTU.FTZ.AND P2, PT, R84, UR4, PT ;  /* 0x0000000454007c0b */ /* 0x000fe2000bf5c000 */
[----:B------:R-:W-:Y:S02]  /*1c9f0*/  HADD2.F32 R84, -RZ, R89.H1_H1 ;  /* 0x30000059ff547230 */ /* 0x000fe40000004100 */
[----:B------:R-:W-:Y:S01]  /*1ca00*/  HFMA2 R89, -RZ, RZ, 0, 1.1920928955078125e-07 ;  /* 0x00000002ff597431 */ /* 0x000fe200000001ff */
        /* <DEDUP_REMOVED lines=13> */
.L_x_5860:
        /* <DEDUP_REMOVED lines=12> */
.L_x_5861:
        /* <DEDUP_REMOVED lines=49> */
.L_x_5859:
        /* <DEDUP_REMOVED lines=22> */
.L_x_5863:
        /* <DEDUP_REMOVED lines=12> */
.L_x_5864:
        /* <DEDUP_REMOVED lines=49> */
.L_x_5862:
        /* <DEDUP_REMOVED lines=23> */
.L_x_5866:
        /* <DEDUP_REMOVED lines=12> */
.L_x_5867:
        /* <DEDUP_REMOVED lines=49> */
.L_x_5865:
        /* <DEDUP_REMOVED lines=23> */
.L_x_5869:
        /* <DEDUP_REMOVED lines=14> */
.L_x_5870:
        /* <DEDUP_REMOVED lines=49> */
.L_x_5868:
        /* <DEDUP_REMOVED lines=15> */
.L_x_5846:
[----:B------:R-:W-:Y:S01]  /*1df70*/  ISETP.NE.AND P0, PT, R127, 0x1, PT ;  /* 0x000000017f00780c */ /* 0x000fe20003f05270 */
[----:B-1----:R-:W-:Y:S02]  /*1df80*/  HFMA2 R90, -RZ, RZ, 0, 1.1920928955078125e-07 ;  /* 0x00000002ff5a7431 */ /* 0x002fe400000001ff */
        /* <DEDUP_REMOVED lines=13> */
.L_x_5873:
        /* <DEDUP_REMOVED lines=12> */
.L_x_5874:
        /* <DEDUP_REMOVED lines=49> */
.L_x_5872:
[----:B------:R-:W-:Y:S01]  /*1e430*/  I2FP.F32.U32 R88, R88 ;  /* 0x0000005800587245 */ /* 0x000fe20000201000 */
[----:B-----5:R-:W-:Y:S01]  /*1e440*/  HADD2.F32 R89, -RZ, R84.H0_H0 ;  /* 0x20000054ff597230 */ /* 0x020fe20000004100 */
[----:B------:R-:W-:Y:S02]  /*1e450*/  ISETP.NE.AND P1, PT, R90, 0x1, PT ;  /* 0x000000015a00780c */ /* 0x000fe40003f25270 */
[----:B------:R-:W-:Y:S01]  /*1e460*/  LOP3.LUT R11, R11, 0xfffffffd, RZ, 0xc0, !PT ;  /* 0xfffffffd0b0b7812 */ /* 0x000fe200078ec0ff */
[----:B------:R-:W-:Y:S01]  /*1e470*/  FFMA.FTZ R88, R88, R95, 1.1641532182693481445e-10 ;  /* 0x2f00000058587423 */ /* 0x000fe2000001005f */
[----:B------:R-:W-:Y:S01]  /*1e480*/  FMUL.FTZ R89, R89, UR6 ;  /* 0x0000000659597c20 */ /* 0x000fe20008410000 */
[----:B------:R-:W-:-:S03]  /*1e490*/  MOV R91, 0x2 ;  /* 0x00000002005b7802 */ /* 0x000fc60000000f00 */
        /* <DEDUP_REMOVED lines=15> */
.L_x_5876:
        /* <DEDUP_REMOVED lines=12> */
.L_x_5877:
        /* <DEDUP_REMOVED lines=49> */
.L_x_5875:
        /* <DEDUP_REMOVED lines=20> */
.L_x_5879:
        /* <DEDUP_REMOVED lines=12> */
.L_x_5880:
        /* <DEDUP_REMOVED lines=49> */
.L_x_5878:
        /* <DEDUP_REMOVED lines=20> */
.L_x_5882:
        /* <DEDUP_REMOVED lines=12> */
.L_x_5883:
        /* <DEDUP_REMOVED lines=49> */
.L_x_5881:
        /* <DEDUP_REMOVED lines=20> */
.L_x_5885:
        /* <DEDUP_REMOVED lines=12> */
.L_x_5886:
        /* <DEDUP_REMOVED lines=49> */
.L_x_5884:
        /* <DEDUP_REMOVED lines=20> */
.L_x_5888:
        /* <DEDUP_REMOVED lines=12> */
.L_x_5889:
        /* <DEDUP_REMOVED lines=49> */
.L_x_5887:
        /* <DEDUP_REMOVED lines=21> */
.L_x_5891:
        /* <DEDUP_REMOVED lines=12> */
.L_x_5892:
        /* <DEDUP_REMOVED lines=49> */
.L_x_5890:
        /* <DEDUP_REMOVED lines=20> */
.L_x_5894:
        /* <DEDUP_REMOVED lines=14> */
.L_x_5895:
        /* <DEDUP_REMOVED lines=49> */
.L_x_5893:
        /* <DEDUP_REMOVED lines=12> */
.L_x_5871:
        /* <DEDUP_REMOVED lines=39> */
.L_x_5898:
        /* <DEDUP_REMOVED lines=12> */
.L_x_5899:
        /* <DEDUP_REMOVED lines=46> */
[----:B------:R-:W-:Y:S01]  /*20ec0*/  HFMA2 R92, -RZ, RZ, 0, 0 ;  /* 0x00000000ff5c7431 */ /* 0x000fe200000001ff */
[----:B------:R-:W-:Y:S01]  /*20ed0*/  LOP3.LUT R16, R16, UR23, R93, 0x96, !PT ;  /* 0x0000001710107c12 */ /* 0x000fe2000f8e965d */
[----:B------:R-:W-:-:S07]  /*20ee0*/  IMAD.MOV.U32 R93, RZ, RZ, R137 ;  /* 0x000000ffff5d7224 */ /* 0x000fce00078e0089 */
.L_x_5897:
[----:B------:R-:W-:Y:S01]  /*20ef0*/  I2FP.F32.U32 R138, R93 ;  /* 0x0000005d008a7245 */ /* 0x000fe20000201000 */
[----:B-----5:R-:W-:Y:S01]  /*20f00*/  HADD2.F32 R93, -RZ, R84.H0_H0 ;  /* 0x20000054ff5d7230 */ /* 0x020fe20000004100 */
[----:B------:R-:W-:Y:S02]  /*20f10*/  ISETP.NE.AND P1, PT, R92, 0x1, PT ;  /* 0x000000015c00780c */ /* 0x000fe40003f25270 */
        /* <DEDUP_REMOVED lines=10> */
[----:B------:R-:W-:-:S08]  /*20fc0*/  MOV R93, R14 ;  /* 0x0000000e005d7202 */ /* 0x000fd00000000f00 */
        /* <DEDUP_REMOVED lines=10> */
.L_x_5901:
        /* <DEDUP_REMOVED lines=12> */
.L_x_5902:
        /* <DEDUP_REMOVED lines=49> */
.L_x_5900:
        /* <DEDUP_REMOVED lines=22> */
.L_x_5904:
        /* <DEDUP_REMOVED lines=12> */
.L_x_5905:
        /* <DEDUP_REMOVED lines=49> */
.L_x_5903:
        /* <DEDUP_REMOVED lines=22> */
.L_x_5907:
        /* <DEDUP_REMOVED lines=12> */
.L_x_5908:
        /* <DEDUP_REMOVED lines=49> */
.L_x_5906:
        /* <DEDUP_REMOVED lines=22> */
.L_x_5910:
        /* <DEDUP_REMOVED lines=12> */
.L_x_5911:
        /* <DEDUP_REMOVED lines=49> */
.L_x_5909:
        /* <DEDUP_REMOVED lines=22> */
.L_x_5913:
        /* <DEDUP_REMOVED lines=12> */
.L_x_5914:
        /* <DEDUP_REMOVED lines=49> */
.L_x_5912:
        /* <DEDUP_REMOVED lines=23> */
.L_x_5916:
        /* <DEDUP_REMOVED lines=12> */
.L_x_5917:
        /* <DEDUP_REMOVED lines=49> */
.L_x_5915:
        /* <DEDUP_REMOVED lines=22> */
.L_x_5919:
        /* <DEDUP_REMOVED lines=14> */
.L_x_5920:
[----:B------:R-:W-:Y:S01]  /*23080*/  IMAD.WIDE.U32 R16, R19, -0x326172a9, RZ ;  /* 0xcd9e8d5713107825 */ /* 0x000fe200078e00ff */
[----:B------:R-:W-:-:S03]  /*23090*/  LOP3.LUT R84, R15, UR11, R93, 0x96, !PT ;  /* 0x0000000b0f547c12 */ /* 0x000fc6000f8e965d */
[----:B------:R-:W-:Y:S01]  /*230a0*/  HFMA2 R143, -RZ, RZ, 0, 0 ;  /* 0x00000000ff8f7431 */ /* 0x000fe200000001ff */
[----:B------:R-:W-:Y:S01]  /*230b0*/  LOP3.LUT R88, R18, UR10, R17, 0x96, !PT ;  /* 0x0000000a12587c12 */ /* 0x000fe2000f8e9611 */
[----:B------:R-:W-:-:S04]  /*230c0*/  IMAD.WIDE.U32 R84, R84, -0x326172a9, RZ ;  /* 0xcd9e8d5754547825 */ /* 0x000fc800078e00ff */
[----:B------:R-:W-:Y:S01]  /*230d0*/  IMAD.WIDE.U32 R88, R88, -0x2daee0ad, RZ ;  /* 0xd2511f5358587825 */ /* 0x000fe200078e00ff */
[----:B------:R-:W-:Y:S01]  /*230e0*/  LOP3.LUT R93, R16, UR8, R85, 0x96, !PT ;  /* 0x00000008105d7c12 */ /* 0x000fe2000f8e9655 */
[----:B------:R-:W-:-:S03]  /*230f0*/  UIADD3 UR8, UPT, UPT, UR10, 0x1715609d, URZ ;  /* 0x1715609d0a087890 */ /* 0x000fc6000fffe0ff */
        /* <DEDUP_REMOVED lines=13> */
[----:B------:R-:W-:Y:S01]  /*231d0*/  IMAD.WIDE.U32 R84, R85, -0x326172a9, RZ ;  /* 0xcd9e8d5755547825 */ /* 0x000fe200078e00ff */
[----:B------:R-:W-:-:S03]  /*231e0*/  UIADD3 UR21, UPT, UPT, UR11, 0x646e171e, URZ ;  /* 0x646e171e0b157890 */ /* 0x000fc6000fffe0ff */
        /* <DEDUP_REMOVED lines=11> */
[----:B------:R-:W-:-:S04]  /*232a0*/  LOP3.LUT R16, R16, UR8, R85, 0x96, !PT ;  /* 0x0000000810107c12 */ /* 0x000fc8000f8e9655 */
[----:B------:R-:W-:Y:S01]  /*232b0*/  LOP3.LUT R92, R92, UR7, R89, 0x96, !PT ;  /* 0x000000075c5c7c12 */ /* 0x000fe2000f8e9659 */
[----:B------:R-:W-:Y:S01]  /*232c0*/  UIADD3 UR7, UPT, UPT, UR11, -0x24c28bd8, URZ ;  /* 0xdb3d74280b077890 */ /* 0x000fe2000fffe0ff */
        /* <DEDUP_REMOVED lines=12> */
.L_x_5918:
        /* <DEDUP_REMOVED lines=15> */
.L_x_5896:
        /* <DEDUP_REMOVED lines=15> */
.L_x_5923:
        /* <DEDUP_REMOVED lines=12> */
.L_x_5924:
        /* <DEDUP_REMOVED lines=46> */
[----:B------:R-:W-:Y:S01]  /*23910*/  MOV R136, R88 ;  /* 0x0000005800887202 */ /* 0x000fe20000000f00 */
[----:B------:R-:W-:Y:S01]  /*23920*/  IMAD.MOV.U32 R88, RZ, RZ, R137 ;  /* 0x000000ffff587224 */ /* 0x000fe200078e0089 */
[----:B------:R-:W-:-:S07]  /*23930*/  LOP3.LUT R16, R16, UR23, R89, 0x96, !PT ;  /* 0x0000001710107c12 */ /* 0x000fce000f8e9659 */
.L_x_5922:
        /* <DEDUP_REMOVED lines=8> */
[----:B------:R-:W-:-:S03]  /*239c0*/  FMUL.FTZ R89, R89, UR5 ;  /* 0x0000000559597c20 */ /* 0x000fc60008410000 */
[----:B------:R-:W-:Y:S02]  /*239d0*/  PLOP3.LUT P2, PT, P0, PT, PT, 0x8, 0x80 ;  /* 0x000000000080781c */ /* 0x000fe4000074e170 */
[----:B------:R-:W-:Y:S02]  /*239e0*/  FSEL R91, R89, RZ, !P0 ;  /* 0x000000ff595b7208 */ /* 0x000fe40004000000 */
[----:B------:R-:W-:-:S03]  /*239f0*/  MOV R89, R14 ;  /* 0x0000000e00597202 */ /* 0x000fc60000000f00 */
        /* <DEDUP_REMOVED lines=11> */
.L_x_5926:
        /* <DEDUP_REMOVED lines=12> */
.L_x_5927:
        /* <DEDUP_REMOVED lines=49> */
.L_x_5925:
        /* <DEDUP_REMOVED lines=20> */
.L_x_5929:
        /* <DEDUP_REMOVED lines=12> */
.L_x_5930:
        /* <DEDUP_REMOVED lines=49> */
.L_x_5928:
        /* <DEDUP_REMOVED lines=20> */
.L_x_5932:
        /* <DEDUP_REMOVED lines=12> */
.L_x_5933:
        /* <DEDUP_REMOVED lines=49> */
.L_x_5931:
        /* <DEDUP_REMOVED lines=20> */
.L_x_5935:
        /* <DEDUP_REMOVED lines=12> */
.L_x_5936:
        /* <DEDUP_REMOVED lines=49> */
.L_x_5934:
        /* <DEDUP_REMOVED lines=20> */
.L_x_5938:
        /* <DEDUP_REMOVED lines=12> */
.L_x_5939:
        /* <DEDUP_REMOVED lines=49> */
.L_x_5937:
        /* <DEDUP_REMOVED lines=21> */
.L_x_5941:
        /* <DEDUP_REMOVED lines=12> */
.L_x_5942:
        /* <DEDUP_REMOVED lines=49> */
.L_x_5940:
        /* <DEDUP_REMOVED lines=20> */
.L_x_5944:
        /* <DEDUP_REMOVED lines=14> */
.L_x_5945:
[----:B------:R-:W-:Y:S01]  /*25a00*/  IMAD.WIDE.U32 R16, R19, -0x326172a9, RZ ;  /* 0xcd9e8d5713107825 */ /* 0x000fe200078e00ff */
[----:B------:R-:W-:-:S03]  /*25a10*/  LOP3.LUT R84, R15, UR11, R93, 0x96, !PT ;  /* 0x0000000b0f547c12 */ /* 0x000fc6000f8e965d */
[----:B------:R-:W-:Y:S01]  /*25a20*/  IMAD.MOV.U32 R143, RZ, RZ, RZ ;  /* 0x000000ffff8f7224 */ /* 0x000fe200078e00ff */
        /* <DEDUP_REMOVED lines=46> */
.L_x_5943:
        /* <DEDUP_REMOVED lines=12> */
.L_x_5921:
        /* <DEDUP_REMOVED lines=87> */
[----:B------:R-:W-:Y:S01]  /*26340*/  FFMA.FTZ R89, R146, R146, R89 ;  /* 0x0000009292597223 */ /* 0x000fe20000010059 */
[----:B------:R-:W-:-:S03]  /*26350*/  SEL R146, RZ, 0x10000, !P1 ;  /* 0x00010000ff927807 */ /* 0x000fc60004800000 */
        /* <DEDUP_REMOVED lines=103> */
[----:B0-----:R-:W-:Y:S01]  /*269d0*/  FADD.FTZ R92, R89, R92 ;  /* 0x0000005c595c7221 */ /* 0x001fe20000010000 */
[----:B------:R-:W-:Y:S02]  /*269e0*/  SEL R89, RZ, 0x100, !P0 ;  /* 0x00000100ff597807 */ /* 0x000fe40004000000 */
[----:B------:R-:W-:Y:S02]  /*269f0*/  LOP3.LUT P0, RZ, R13, 0x1f, RZ, 0xc0, !PT ;  /* 0x0000001f0dff7812 */ /* 0x000fe4000780c0ff */
[----:B------:R-:W0:Y:S01]  /*26a00*/  SHFL.BFLY PT, R93, R92, 0x2, 0x1f ;  /* 0x0c401f005c5d7f89 */ /* 0x000e2200000e0000 */
[----:B------:R-:W-:Y:S01]  /*26a10*/  LOP3.LUT R89, R89, R147, R146, 0xfe, !PT ;  /* 0x0000009359597212 */ /* 0x000fe200078efe92 */
[----:B0-----:R-:W-:Y:S01]  /*26a20*/  FADD.FTZ R93, R92, R93 ;  /* 0x0000005d5c5d7221 */ /* 0x001fe20000010000 */
[----:B------:R-:W-:-:S04]  /*26a30*/  SEL R92, RZ, 0x1, !P6 ;  /* 0x00000001ff5c7807 */ /* 0x000fc80007000000 */
[----:B------:R-:W0:Y:S01]  /*26a40*/  SHFL.BFLY PT, R144, R93, 0x4, 0x1f ;  /* 0x0c801f005d907f89 */ /* 0x000e2200000e0000 */
[----:B------:R-:W-:Y:S01]  /*26a50*/  LOP3.LUT R92, R89, R92, RZ, 0xfc, !PT ;  /* 0x0000005c595c7212 */ /* 0x000fe200078efcff */
        /* <DEDUP_REMOVED lines=15> */
.L_x_5947:
[----:B------:R-:W-:Y:S05]  /*26b50*/  BSYNC.RECONVERGENT B0 ;  /* 0x0000000000007941 */ /* 0x000fea0003800200 */
.L_x_5946:
[----:B0-----:R-:W-:Y:S01]  /*26b60*/  LOP3.LUT R24, R13, 0x1f, RZ, 0xc0, !PT ;  /* 0x0000001f0d187812 */ /* 0x001fe200078ec0ff */
        /* <DEDUP_REMOVED lines=14> */
.L_x_5949:
[----:B------:R-:W-:Y:S05]  /*26c50*/  BSYNC.RECONVERGENT B0 ;  /* 0x0000000000007941 */ /* 0x000fea0003800200 */
.L_x_5948:
[----:B------:R-:W1:Y:S01]  /*26c60*/  SHFL.DOWN PT, R27, R26, 0x2, 0x1f ;  /* 0x08401f001a1b7f89 */ /* 0x000e6200000e0000 */
[----:B------:R-:W-:Y:S01]  /*26c70*/  ISETP.NE.AND P0, PT, R13, RZ, PT ;  /* 0x000000ff0d00720c */ /* 0x000fe20003f05270 */
[----:B------:R-:W-:Y:S01]  /*26c80*/  HADD2.F32 R146, -RZ, R53.H0_H0 ;  /* 0x20000035ff927230 */ /* 0x000fe20000004100 */
[----:B------:R-:W-:Y:S01]  /*26c90*/  ISETP.NE.AND P1, PT, RZ, UR19, PT ;  /* 0x00000013ff007c0c */ /* 0x000fe2000bf25270 */
[----:B0-----:R-:W0:Y:S01]  /*26ca0*/  SHFL.DOWN PT, R85, R24, 0x2, 0x1f ;  /* 0x08401f0018557f89 */ /* 0x001e2200000e0000 */
[----:B------:R-:W-:Y:S01]  /*26cb0*/  HADD2.F32 R93, -RZ, R45.H1_H1 ;  /* 0x3000002dff5d7230 */ /* 0x000fe20000004100 */
[----:B------:R-:W-:Y:S01]  /*26cc0*/  UPLOP3.LUT UP2, UPT, UPT, UPT, UP2, 0x40, 0x4 ;  /* 0x000000000004789c */ /* 0x000fe20003f4e820 */
[----:B------:R-:W-:Y:S01]  /*26cd0*/  HADD2.F32 R145, -RZ, R59.H1_H1 ;  /* 0x3000003bff917230 */ /* 0x000fe20000004100 */
[----:B------:R-:W2:Y:S01]  /*26ce0*/  SHFL.DOWN PT, R84, R25, 0x2, 0x1f ;  /* 0x08401f0019547f89 */ /* 0x000ea200000e0000 */
[----:B------:R-:W-:Y:S02]  /*26cf0*/  HADD2.F32 R147, -RZ, R31.H1_H1 ;  /* 0x3000001fff937230 */ /* 0x000fe40000004100 */
[----:B------:R-:W-:-:S02]  /*26d00*/  HADD2.F32 R148, -RZ, R35.H0_H0 ;  /* 0x20000023ff947230 */ /* 0x000fc40000004100 */
[----:B-1----:R-:W-:Y:S01]  /*26d10*/  IMAD.IADD R86, R27, 0x1, R26 ;  /* 0x000000011b567824 */ /* 0x002fe200078e021a */
[----:B------:R-:W-:Y:S02]  /*26d20*/  I2FP.F32.S32 R92, R27 ;  /* 0x0000001b005c7245 */ /* 0x000fe40000201400 */
        /* <DEDUP_REMOVED lines=9> */
[----:B------:R-:W-:-:S03]  /*26dc0*/  HADD2.F32 R144, -RZ, R81.H0_H0 ;  /* 0x20000051ff907230 */ /* 0x000fc60000004100 */
[----:B------:R-:W-:-:S04]  /*26dd0*/  FMUL.FTZ R85, R85, R27 ;  /* 0x0000001b55557220 */ /* 0x000fc80000410000 */
[----:B------:R-:W-:Y:S01]  /*26de0*/  FMUL.FTZ R85, R85, R92 ;  /* 0x0000005c55557220 */ /* 0x000fe20000410000 */
[----:B------:R-:W-:Y:S02]  /*26df0*/  HADD2.F32 R92, -RZ, R52.H1_H1 ;  /* 0x30000034ff5c7230 */ /* 0x000fe40000004100 */
[C---:B0-----:R-:W-:Y:S01]  /*26e00*/  FMUL.FTZ R24, R88.reuse, R89 ;  /* 0x0000005958187220 */ /* 0x041fe20000410000 */
[----:B------:R-:W-:Y:S01]  /*26e10*/  FFMA.FTZ R25, R88, R85, R25 ;  /* 0x0000005558197223 */ /* 0x000fe20000010019 */
[----:B------:R-:W-:Y:S01]  /*26e20*/  HADD2.F32 R89, -RZ, R77.H1_H1 ;  /* 0x3000004dff597230 */ /* 0x000fe20000004100 */
[-C--:B-1----:R-:W-:Y:S01]  /*26e30*/  IADD3 R86, PT, PT, R86, R91.reuse, RZ ;  /* 0x0000005b56567210 */ /* 0x082fe20007ffe0ff */
[----:B------:R-:W0:Y:S01]  /*26e40*/  LDC R85, c[0x0][0x448] ;  /* 0x00011200ff557b82 */ /* 0x000e220000000800 */
[----:B------:R-:W1:Y:S01]  /*26e50*/  SHFL.DOWN PT, R27, R24, 0x1, 0x1f ;  /* 0x08201f00181b7f89 */ /* 0x000e6200000e0000 */
[----:B------:R-:W-:Y:S02]  /*26e60*/  I2FP.F32.S32 R91, R91 ;  /* 0x0000005b005b7245 */ /* 0x000fe40000201400 */
[----:B------:R-:W-:Y:S01]  /*26e70*/  I2FP.F32.S32 R86, R86 ;  /* 0x0000005600567245 */ /* 0x000fe20000201400 */
[----:B------:R-:W2:Y:S05]  /*26e80*/  SHFL.DOWN PT, R26, R25, 0x1, 0x1f ;  /* 0x08201f00191a7f89 */ /* 0x000eaa00000e0000 */
[----:B------:R-:W3:Y:S01]  /*26e90*/  MUFU.RCP R86, R86 ;  /* 0x0000005600567308 */ /* 0x000ee20000001000 */
[----:B-1----:R-:W-:Y:S01]  /*26ea0*/  FADD.FTZ R84, R24, -R27 ;  /* 0x8000001b18547221 */ /* 0x002fe20000010000 */
[----:B------:R-:W-:-:S03]  /*26eb0*/  FMUL.FTZ R88, R27, R91 ;  /* 0x0000005b1b587220 */ /* 0x000fc60000410000 */
[----:B------:R-:W-:Y:S01]  /*26ec0*/  FMUL.FTZ R84, R84, R84 ;  /* 0x0000005454547220 */ /* 0x000fe20000410000 */
[----:B------:R-:W-:Y:S01]  /*26ed0*/  FFMA.FTZ R27, R87, R24, R88 ;  /* 0x00000018571b7223 */ /* 0x000fe20000010058 */
[----:B--2---:R-:W-:Y:S01]  /*26ee0*/  FADD.FTZ R25, R25, R26 ;  /* 0x0000001a19197221 */ /* 0x004fe20000010000 */
[----:B------:R-:W-:Y:S02]  /*26ef0*/  HADD2.F32 R88, -RZ, R80.H1_H1 ;  /* 0x30000050ff587230 */ /* 0x000fe40000004100 */
[----:B------:R-:W-:Y:S01]  /*26f00*/  FMUL.FTZ R84, R87, R84 ;  /* 0x0000005457547220 */ /* 0x000fe20000410000 */
[----:B---3--:R-:W-:Y:S01]  /*26f10*/  FMUL.FTZ R13, R86, R27 ;  /* 0x0000001b560d7220 */ /* 0x008fe20000410000 */
[----:B------:R-:W-:Y:S02]  /*26f20*/  IMAD.U32 R87, RZ, RZ, UR9 ;  /* 0x00000009ff577e24 */ /* 0x000fe4000f8e00ff */
[----:B------:R-:W-:Y:S01]  /*26f30*/  FMUL.FTZ R84, R84, R91 ;  /* 0x0000005b54547220 */ /* 0x000fe20000410000 */
[----:B------:R-:W-:-:S02]  /*26f40*/  HADD2.F32 R91, -RZ, R49.H1_H1 ;  /* 0x30000031ff5b7230 */ /* 0x000fc40000004100 */
[----:B------:R-:W1:Y:S01]  /*26f50*/  SHFL.IDX PT, R13, R13, RZ, 0x1f ;  /* 0x00001fff0d0d7589 */ /* 0x000e6200000e0000 */
[----:B------:R-:W-:Y:S02]  /*26f60*/  FFMA.FTZ R84, R86, R84, R25 ;  /* 0x0000005456547223 */ /* 0x000fe40000010019 */
[----:B------:R-:W2:Y:S04]  /*26f70*/  @!P0 LDC.64 R24, c[0x0][0x3c0] ;  /* 0x0000f000ff188b82 */ /* 0x000ea80000000a00 */
[----:B------:R-:W0:Y:S01]  /*26f80*/  SHFL.IDX PT, R84, R84, RZ, 0x1f ;  /* 0x00001fff54547589 */ /* 0x000e2200000e0000 */
[C---:B-1----:R-:W-:Y:S01]  /*26f90*/  FMUL.FTZ R27, R13.reuse, R13 ;  /* 0x0000000d0d1b7220 */ /* 0x042fe20000410000 */
[----:B------:R-:W-:Y:S01]  /*26fa0*/  FSEL R26, R13, RZ, !P1 ;  /* 0x000000ff0d1a7208 */ /* 0x000fe20004800000 */
[----:B--2---:R-:W-:-:S03]  /*26fb0*/  @!P0 IMAD.WIDE R24, R87, 0x4, R24 ;  /* 0x0000000457188825 */ /* 0x004fc600078e0218 */
[----:B------:R-:W-:Y:S01]  /*26fc0*/  FSEL R86, R27, RZ, P1 ;  /* 0x000000ff1b567208 */ /* 0x000fe20000800000 */
[----:B------:R-:W-:Y:S01]  /*26fd0*/  FADD.FTZ R27, -R26, R10 ;  /* 0x0000000a1a1b7221 */ /* 0x000fe20000010100 */
[----:B0-----:R-:W-:Y:S01]  /*26fe0*/  FFMA.FTZ R85, R84, UR20, R85 ;  /* 0x0000001454557c23 */ /* 0x001fe20008010055 */
[C---:B------:R-:W-:Y:S01]  /*26ff0*/  FADD.FTZ R9, -R26.reuse, R9 ;  /* 0x000000091a097221 */ /* 0x040fe20000010100 */
[C---:B------:R-:W-:Y:S01]  /*27000*/  FADD.FTZ R7, -R26.reuse, R7 ;  /* 0x000000071a077221 */ /* 0x040fe20000010100 */
[C---:B------:R-:W-:Y:S01]  /*27010*/  FADD.FTZ R8, -R26.reuse, R8 ;  /* 0x000000081a087221 */ /* 0x040fe20000010100 */
[----:B------:R-:W-:Y:S01]  /*27020*/  FADD.FTZ R10, R85, R86 ;  /* 0x00000056550a7221 */ /* 0x000fe20000010000 */
[----:B------:R0:W-:Y:S01]  /*27030*/  @!P0 STG.E desc[UR12][R24.64], R13 ;  /* 0x0000000d18008986 */ /* 0x0001e2000c10190c */
[----:B------:R-:W-:Y:S02]  /*27040*/  HADD2.F32 R84, -RZ, R80.H0_H0 ;  /* 0x20000050ff547230 */ /* 0x000fe40000004100 */
[----:B------:R-:W-:Y:S01]  /*27050*/  FADD.FTZ R6, -R26, R6 ;  /* 0x000000061a067221 */ /* 0x000fe20000010100 */
[----:B------:R-:W-:-:S02]  /*27060*/  HADD2.F32 R86, -RZ, R52.H0_H0 ;  /* 0x20000034ff567230 */ /* 0x000fc40000004100 */
[C---:B------:R-:W-:Y:S01]  /*27070*/  FADD.FTZ R5, -R26.reuse, R5 ;  /* 0x000000051a057221 */ /* 0x040fe20000010100 */
[----:B------:R-:W1:Y:S01]  /*27080*/  MUFU.RSQ R10, R10 ;  /* 0x0000000a000a7308 */ /* 0x000e620000001400 */
[----:B------:R-:W-:Y:S02]  /*27090*/  HADD2.F32 R85, -RZ, R81.H1_H1 ;  /* 0x30000051ff557230 */ /* 0x000fe40000004100 */
[C---:B------:R-:W-:Y:S01]  /*270a0*/  FADD.FTZ R4, -R26.reuse, R4 ;  /* 0x000000041a047221 */ /* 0x040fe20000010100 */
[----:B------:R-:W-:Y:S02]  /*270b0*/  HADD2.F32 R87, -RZ, R53.H1_H1 ;  /* 0x30000035ff577230 */ /* 0x000fe40000004100 */
[C---:B------:R-:W-:Y:S01]  /*270c0*/  FADD.FTZ R3, -R26.reuse, R3 ;  /* 0x000000031a037221 */ /* 0x040fe20000010100 */
[C---:B------:R-:W-:Y:S01]  /*270d0*/  FADD.FTZ R0, -R26.reuse, R0 ;  /* 0x000000001a007221 */ /* 0x040fe20000010100 */
[----:B------:R-:W-:Y:S01]  /*270e0*/  FADD.FTZ R22, -R26, R22 ;  /* 0x000000161a167221 */ /* 0x000fe20000010100 */
[----:B0-----:R-:W-:-:S02]  /*270f0*/  HADD2.F32 R25, -RZ, R82.H0_H0 ;  /* 0x20000052ff197230 */ /* 0x001fc40000004100 */
        /* <DEDUP_REMOVED lines=10> */
[C---:B-1----:R-:W-:Y:S01]  /*271a0*/  FMUL.FTZ R9, R10.reuse, R9 ;  /* 0x000000090a097220 */ /* 0x042fe20000410000 */
[C---:B------:R-:W-:Y:S01]  /*271b0*/  FMUL.FTZ R27, R10.reuse, R27 ;  /* 0x0000001b0a1b7220 */ /* 0x040fe20000410000 */
[C---:B------:R-:W-:Y:S01]  /*271c0*/  FMUL.FTZ R24, R10.reuse, R7 ;  /* 0x000000070a187220 */ /* 0x040fe20000410000 */
[----:B------:R-:W-:Y:S01]  /*271d0*/  FMUL.FTZ R13, R10, R8 ;  /* 0x000000080a0d7220 */ /* 0x000fe20000410000 */
[----:B------:R-:W-:Y:S01]  /*271e0*/  FFMA.FTZ R7, R9, R88, R92 ;  /* 0x0000005809077223 */ /* 0x000fe2000001005c */
[----:B------:R-:W-:Y:S01]  /*271f0*/  FFMA.FTZ R8, R27, R84, R86 ;  /* 0x000000541b087223 */ /* 0x000fe20000010056 */
[----:B------:R-:W-:Y:S01]  /*27200*/  FFMA.FTZ R9, R24, R85, R87 ;  /* 0x0000005518097223 */ /* 0x000fe20000010057 */
[----:B------:R-:W-:Y:S01]  /*27210*/  FFMA.FTZ R13, R13, R144, R146 ;  /* 0x000000900d0d7223 */ /* 0x000fe20000010092 */
[----:B------:R-:W-:-:S02]  /*27220*/  HADD2.F32 R27, -RZ, R54.H0_H0 ;  /* 0x20000036ff1b7230 */ /* 0x000fc40000004100 */
[C---:B------:R-:W-:Y:S01]  /*27230*/  FMUL.FTZ R6, R10.reuse, R6 ;  /* 0x000000060a067220 */ /* 0x040fe20000410000 */
[----:B------:R-:W-:Y:S02]  /*27240*/  HADD2.F32 R24, -RZ, R82.H1_H1 ;  /* 0x30000052ff187230 */ /* 0x000fe40000004100 */
[C---:B------:R-:W-:Y:S01]  /*27250*/  FMUL.FTZ R5, R10.reuse, R5 ;  /* 0x000000050a057220 */ /* 0x040fe20000410000 */
[----:B------:R-:W-:Y:S02]  /*27260*/  HADD2.F32 R84, -RZ, R54.H1_H1 ;  /* 0x30000036ff547230 */ /* 0x000fe40000004100 */
[C---:B------:R-:W-:Y:S01]  /*27270*/  FMUL.FTZ R85, R10.reuse, R4 ;  /* 0x000000040a557220 */ /* 0x040fe20000410000 */
[----:B------:R-:W-:Y:S02]  /*27280*/  HADD2.F32 R86, -RZ, R83.H0_H0 ;  /* 0x20000053ff567230 */ /* 0x000fe40000004100 */
[----:B------:R-:W-:Y:S01]  /*27290*/  FMUL.FTZ R87, R10, R3 ;  /* 0x000000030a577220 */ /* 0x000fe20000410000 */
[----:B------:R-:W-:-:S02]  /*272a0*/  HADD2.F32 R88, -RZ, R55.H0_H0 ;  /* 0x20000037ff587230 */ /* 0x000fc40000004100 */
[----:B------:R-:W-:Y:S01]  /*272b0*/  FFMA.FTZ R4, R6, R25, R27 ;  /* 0x0000001906047223 */ /* 0x000fe2000001001b */
[----:B------:R-:W-:Y:S02]  /*272c0*/  HADD2.F32 R92, -RZ, R83.H1_H1 ;  /* 0x30000053ff5c7230 */ /* 0x000fe40000004100 */
[----:B------:R-:W-:Y:S01]  /*272d0*/  FFMA.FTZ R3, R5, R24, R84 ;  /* 0x0000001805037223 */ /* 0x000fe20000010054 */
[----:B------:R-:W-:Y:S02]  /*272e0*/  HADD2.F32 R144, -RZ, R55.H1_H1 ;  /* 0x30000037ff907230 */ /* 0x000fe40000004100 */
[----:B------:R-:W-:Y:S01]  /*272f0*/  FFMA.FTZ R24, R85, R86, R88 ;  /* 0x0000005655187223 */ /* 0x000fe20000010058 */
[----:B------:R-:W-:Y:S02]  /*27300*/  HADD2.F32 R5, -RZ, R76.H0_H0 ;  /* 0x2000004cff057230 */ /* 0x000fe40000004100 */
[----:B------:R-:W-:Y:S01]  /*27310*/  FMUL.FTZ R0, R10, R0 ;  /* 0x000000000a007220 */ /* 0x000fe20000410000 */
[----:B------:R-:W-:-:S02]  /*27320*/  HADD2.F32 R25, -RZ, R48.H0_H0 ;  /* 0x20000030ff197230 */ /* 0x000fc40000004100 */
[----:B------:R-:W-:Y:S01]  /*27330*/  FFMA.FTZ R27, R87, R92, R144 ;  /* 0x0000005c571b7223 */ /* 0x000fe20000010090 */
        /* <DEDUP_REMOVED lines=8> */
[----:B------:R-:W-:Y:S01]  /*273c0*/  FFMA.FTZ R0, R22, R85, R87 ;  /* 0x0000005516007223 */ /* 0x000fe20000010057 */
[----:B------:R-:W-:Y:S02]  /*273d0*/  HADD2.F32 R22, -RZ, R78.H0_H0 ;  /* 0x2000004eff167230 */ /* 0x000fe40000004100 */
[----:B------:R-:W-:Y:S01]  /*273e0*/  FMUL.FTZ R23, R10, R23 ;  /* 0x000000170a177220 */ /* 0x000fe20000410000 */
[----:B------:R-:W-:Y:S01]  /*273f0*/  FFMA.FTZ R21, R21, R6, R84 ;  /* 0x0000000615157223 */ /* 0x000fe20000010054 */
[----:B------:R-:W-:Y:S02]  /*27400*/  HADD2.F32 R84, -RZ, R50.H0_H0 ;  /* 0x20000032ff547230 */ /* 0x000fe40000004100 */
[----:B------:R-:W-:Y:S01]  /*27410*/  FFMA.FTZ R6, R94, R89, R91 ;  /* 0x000000595e067223 */ /* 0x000fe2000001005b */
[----:B------:R-:W-:Y:S02]  /*27420*/  HADD2.F32 R86, -RZ, R78.H1_H1 ;  /* 0x3000004eff567230 */ /* 0x000fe40000004100 */
[----:B------:R-:W-:Y:S01]  /*27430*/  FMUL.FTZ R97, R10, R97 ;  /* 0x000000610a617220 */ /* 0x000fe20000410000 */
[----:B------:R-:W-:-:S02]  /*27440*/  HADD2.F32 R88, -RZ, R50.H1_H1 ;  /* 0x30000032ff587230 */ /* 0x000fc40000004100 */
[C---:B------:R-:W-:Y:S01]  /*27450*/  FMUL.FTZ R96, R10.reuse, R96 ;  /* 0x000000600a607220 */ /* 0x040fe20000410000 */
[----:B------:R-:W-:Y:S02]  /*27460*/  HADD2.F32 R25, -RZ, R79.H0_H0 ;  /* 0x2000004fff197230 */ /* 0x000fe40000004100 */
[----:B------:R-:W-:Y:S01]  /*27470*/  FMUL.FTZ R91, R10, R99 ;  /* 0x000000630a5b7220 */ /* 0x000fe20000410000 */
[----:B------:R-:W-:Y:S02]  /*27480*/  HADD2.F32 R85, -RZ, R51.H0_H0 ;  /* 0x20000033ff557230 */ /* 0x000fe40000004100 */
[----:B------:R-:W-:Y:S01]  /*27490*/  FFMA.FTZ R23, R23, R22, R84 ;  /* 0x0000001617177223 */ /* 0x000fe20000010054 */
[----:B------:R-:W-:Y:S02]  /*274a0*/  HADD2.F32 R92, -RZ, R79.H1_H1 ;  /* 0x3000004fff5c7230 */ /* 0x000fe40000004100 */
[----:B------:R-:W-:Y:S01]  /*274b0*/  FFMA.FTZ R22, R97, R86, R88 ;  /* 0x0000005661167223 */ /* 0x000fe20000010058 */
[----:B------:R-:W-:-:S02]  /*274c0*/  HADD2.F32 R94, -RZ, R51.H1_H1 ;  /* 0x30000033ff5e7230 */ /* 0x000fc40000004100 */
[----:B------:R-:W-:Y:S01]  /*274d0*/  FFMA.FTZ R88, R96, R25, R85 ;  /* 0x0000001960587223 */ /* 0x000fe20000010055 */
[----:B------:R-:W-:Y:S02]  /*274e0*/  HADD2.F32 R84, -RZ, R72.H0_H0 ;  /* 0x20000048ff547230 */ /* 0x000fe40000004100 */
[C---:B------:R-:W-:Y:S01]  /*274f0*/  FMUL.FTZ R85, R10.reuse, R100 ;  /* 0x000000640a557220 */ /* 0x040fe20000410000 */
        /* <DEDUP_REMOVED lines=9> */
[C---:B------:R-:W-:Y:S01]  /*27590*/  FADD.FTZ R103, -R26.reuse, R103 ;  /* 0x000000671a677221 */ /* 0x040fe20000010100 */
[----:B------:R-:W-:Y:S02]  /*275a0*/  HADD2.F32 R89, -RZ, R73.H1_H1 ;  /* 0x30000049ff597230 */ /* 0x000fe40000004100 */
[----:B------:R-:W-:Y:S01]  /*275b0*/  FFMA.FTZ R85, R85, R84, R86 ;  /* 0x0000005455557223 */ /* 0x000fe20000010056 */
[C---:B------:R-:W-:Y:S01]  /*275c0*/  FADD.FTZ R105, -R26.reuse, R105 ;  /* 0x000000691a697221 */ /* 0x040fe20000010100 */
[----:B------:R-:W-:Y:S01]  /*275d0*/  FADD.FTZ R107, -R26, R107 ;  /* 0x0000006b1a6b7221 */ /* 0x000fe20000010100 */
[----:B------:R-:W-:Y:S01]  /*275e0*/  FFMA.FTZ R84, R102, R25, R87 ;  /* 0x0000001966547223 */ /* 0x000fe20000010057 */
[C---:B------:R-:W-:Y:S01]  /*275f0*/  FADD.FTZ R106, -R26.reuse, R106 ;  /* 0x0000006a1a6a7221 */ /* 0x040fe20000010100 */
[----:B------:R-:W-:Y:S01]  /*27600*/  FFMA.FTZ R87, R101, R92, R94 ;  /* 0x0000005c65577223 */ /* 0x000fe2000001005e */
        /* <DEDUP_REMOVED lines=31> */
[----:B------:R-:W-:Y:S01]  /*27800*/  FFMA.FTZ R86, R104, R89, R93 ;  /* 0x0000005968567223 */ /* 0x000fe2000001005d */
[----:B------:R-:W-:-:S02]  /*27810*/  HADD2.F32 R92, -RZ, R74.H0_H0 ;  /* 0x2000004aff5c7230 */ /* 0x000fc40000004100 */
[----:B------:R-:W-:Y:S01]  /*27820*/  FADD.FTZ R26, -R26, R95 ;  /* 0x0000005f1a1a7221 */ /* 0x000fe20000010100 */
[----:B------:R-:W-:Y:S02]  /*27830*/  HADD2.F32 R94, -RZ, R46.H0_H0 ;  /* 0x2000002eff5e7230 */ /* 0x000fe40000004100 */
[C---:B------:R-:W-:Y:S01]  /*27840*/  FMUL.FTZ R93, R10.reuse, R103 ;  /* 0x000000670a5d7220 */ /* 0x040fe20000410000 */
[----:B------:R-:W-:Y:S02]  /*27850*/  HADD2.F32 R96, -RZ, R74.H1_H1 ;  /* 0x3000004aff607230 */ /* 0x000fe40000004100 */
[C---:B------:R-:W-:Y:S01]  /*27860*/  FMUL.FTZ R105, R10.reuse, R105 ;  /* 0x000000690a697220 */ /* 0x040fe20000410000 */
[----:B------:R-:W-:Y:S02]  /*27870*/  HADD2.F32 R100, -RZ, R46.H1_H1 ;  /* 0x3000002eff647230 */ /* 0x000fe40000004100 */
[----:B------:R-:W-:Y:S01]  /*27880*/  FMUL.FTZ R95, R10, R107 ;  /* 0x0000006b0a5f7220 */ /* 0x000fe20000410000 */
[----:B------:R-:W-:-:S02]  /*27890*/  HADD2.F32 R102, -RZ, R75.H1_H1 ;  /* 0x3000004bff667230 */ /* 0x000fc40000004100 */
[----:B------:R-:W-:Y:S01]  /*278a0*/  FMUL.FTZ R106, R10, R106 ;  /* 0x0000006a0a6a7220 */ /* 0x000fe20000410000 */
[----:B------:R-:W-:Y:S02]  /*278b0*/  HADD2.F32 R104, -RZ, R47.H1_H1 ;  /* 0x3000002fff687230 */ /* 0x000fe40000004100 */
[----:B------:R-:W-:Y:S01]  /*278c0*/  FFMA.FTZ R93, R93, R92, R94 ;  /* 0x0000005c5d5d7223 */ /* 0x000fe2000001005e */
        /* <DEDUP_REMOVED lines=14> */
[C---:B------:R-:W-:Y:S01]  /*279b0*/  FMUL.FTZ R101, R10.reuse, R112 ;  /* 0x000000700a657220 */ /* 0x040fe20000410000 */
[----:B------:R-:W-:Y:S01]  /*279c0*/  FFMA.FTZ R102, R111, R104, R106 ;  /* 0x000000686f667223 */ /* 0x000fe2000001006a */
[----:B------:R-:W-:Y:S02]  /*279d0*/  HADD2.F32 R106, -RZ, R42.H1_H1 ;  /* 0x3000002aff6a7230 */ /* 0x000fe40000004100 */
[C---:B------:R-:W-:Y:S01]  /*279e0*/  FMUL.FTZ R104, R10.reuse, R113 ;  /* 0x000000710a687220 */ /* 0x040fe20000410000 */
        /* <DEDUP_REMOVED lines=8> */
[----:B------:R-:W-:Y:S02]  /*27a70*/  HADD2.F32 R110, -RZ, R71.H0_H0 ;  /* 0x20000047ff6e7230 */ /* 0x000fe40000004100 */
[----:B------:R-:W-:Y:S01]  /*27a80*/  FFMA.FTZ R100, R100, R25, R89 ;  /* 0x0000001964647223 */ /* 0x000fe20000010059 */
[----:B------:R-:W-:Y:S02]  /*27a90*/  HADD2.F32 R112, -RZ, R43.H0_H0 ;  /* 0x2000002bff707230 */ /* 0x000fe40000004100 */
        /* <DEDUP_REMOVED lines=33> */
[----:B------:R-:W-:Y:S01]  /*27cb0*/  HADD2.F32 R114, -RZ, R65.H1_H1 ;  /* 0x30000041ff727230 */ /* 0x000fe20000004100 */
[----:B------:R-:W0:Y:S01]  /*27cc0*/  @!P0 LDC.64 R96, c[0x0][0x3c8] ;  /* 0x0000f200ff608b82 */ /* 0x000e220000000a00 */
[----:B------:R-:W-:-:S02]  /*27cd0*/  HADD2.F32 R144, -RZ, R37.H1_H1 ;  /* 0x30000025ff907230 */ /* 0x000fc40000004100 */
[----:B------:R-:W-:Y:S01]  /*27ce0*/  FFMA.FTZ R112, R112, R25, R89 ;  /* 0x0000001970707223 */ /* 0x000fe20000010059 */
[----:B------:R-:W-:Y:S02]  /*27cf0*/  HADD2.F32 R120, -RZ, R67.H1_H1 ;  /* 0x30000043ff787230 */ /* 0x000fe40000004100 */
[C---:B------:R-:W-:Y:S01]  /*27d00*/  FMUL.FTZ R119, R10.reuse, R129 ;  /* 0x000000810a777220 */ /* 0x040fe20000410000 */
[----:B------:R-:W-:Y:S02]  /*27d10*/  HADD2.F32 R122, -RZ, R39.H1_H1 ;  /* 0x30000027ff7a7230 */ /* 0x000fe40000004100 */
[----:B------:R-:W-:Y:S01]  /*27d20*/  FFMA.FTZ R111, R111, R114, R144 ;  /* 0x000000726f6f7223 */ /* 0x000fe20000010090 */
[----:B------:R-:W-:Y:S02]  /*27d30*/  HADD2.F32 R25, -RZ, R66.H1_H1 ;  /* 0x30000042ff197230 */ /* 0x000fe40000004100 */
[----:B------:R-:W-:Y:S01]  /*27d40*/  FMUL.FTZ R114, R10, R124 ;  /* 0x0000007c0a727220 */ /* 0x000fe20000410000 */
[----:B------:R-:W-:-:S02]  /*27d50*/  HADD2.F32 R89, -RZ, R38.H1_H1 ;  /* 0x30000026ff597230 */ /* 0x000fc40000004100 */
[----:B------:R-:W-:Y:S01]  /*27d60*/  FFMA.FTZ R117, R117, R120, R122 ;  /* 0x0000007875757223 */ /* 0x000fe2000001007a */
[----:B------:R-:W-:Y:S02]  /*27d70*/  HADD2.F32 R120, -RZ, R60.H1_H1 ;  /* 0x3000003cff787230 */ /* 0x000fe40000004100 */
[----:B------:R-:W-:Y:S01]  /*27d80*/  FMUL.FTZ R131, R10, R131 ;  /* 0x000000830a837220 */ /* 0x000fe20000410000 */
[----:B------:R-:W-:Y:S02]  /*27d90*/  HADD2.F32 R122, -RZ, R32.H1_H1 ;  /* 0x30000020ff7a7230 */ /* 0x000fe40000004100 */
[----:B------:R-:W-:Y:S01]  /*27da0*/  FFMA.FTZ R114, R114, R25, R89 ;  /* 0x0000001972727223 */ /* 0x000fe20000010059 */
[----:B------:R-:W-:Y:S02]  /*27db0*/  HADD2.F32 R124, -RZ, R61.H1_H1 ;  /* 0x3000003dff7c7230 */ /* 0x000fe40000004100 */
[----:B------:R-:W-:Y:S01]  /*27dc0*/  FMUL.FTZ R128, R10, R128 ;  /* 0x000000800a807220 */ /* 0x000fe20000410000 */
[----:B------:R-:W-:-:S02]  /*27dd0*/  HADD2.F32 R144, -RZ, R33.H1_H1 ;  /* 0x30000021ff907230 */ /* 0x000fc40000004100 */
[----:B------:R-:W-:Y:S01]  /*27de0*/  FFMA.FTZ R119, R119, R120, R122 ;  /* 0x0000007877777223 */ /* 0x000fe2000001007a */
[----:B------:R-:W-:Y:S02]  /*27df0*/  HADD2.F32 R25, -RZ, R61.H0_H0 ;  /* 0x2000003dff197230 */ /* 0x000fe40000004100 */
[C---:B------:R-:W-:Y:S01]  /*27e00*/  FMUL.FTZ R125, R10.reuse, R130 ;  /* 0x000000820a7d7220 */ /* 0x040fe20000410000 */
[----:B------:R-:W-:Y:S02]  /*27e10*/  HADD2.F32 R89, -RZ, R33.H0_H0 ;  /* 0x20000021ff597230 */ /* 0x000fe40000004100 */
[----:B------:R-:W-:Y:S01]  /*27e20*/  FFMA.FTZ R120, R131, R124, R144 ;  /* 0x0000007c83787223 */ /* 0x000fe20000010090 */
[----:B------:R-:W-:Y:S02]  /*27e30*/  HADD2.F32 R106, -RZ, R62.H0_H0 ;  /* 0x2000003eff6a7230 */ /* 0x000fe40000004100 */
[----:B------:R-:W-:Y:S01]  /*27e40*/  FMUL.FTZ R123, R10, R133 ;  /* 0x000000850a7b7220 */ /* 0x000fe20000410000 */
[----:B------:R-:W-:-:S02]  /*27e50*/  HADD2.F32 R124, -RZ, R34.H0_H0 ;  /* 0x20000022ff7c7230 */ /* 0x000fc40000004100 */
[----:B------:R-:W-:Y:S01]  /*27e60*/  FFMA.FTZ R122, R128, R25, R89 ;  /* 0x00000019807a7223 */ /* 0x000fe20000010059 */
[----:B------:R-:W-:Y:S02]  /*27e70*/  HADD2.F32 R128, -RZ, R62.H1_H1 ;  /* 0x3000003eff807230 */ /* 0x000fe40000004100 */
[----:B------:R-:W-:Y:S01]  /*27e80*/  FMUL.FTZ R127, R10, R132 ;  /* 0x000000840a7f7220 */ /* 0x000fe20000410000 */
[----:B------:R-:W-:Y:S02]  /*27e90*/  HADD2.F32 R144, -RZ, R34.H1_H1 ;  /* 0x30000022ff907230 */ /* 0x000fe40000004100 */
[----:B------:R-:W-:Y:S01]  /*27ea0*/  FFMA.FTZ R125, R125, R106, R124 ;  /* 0x0000006a7d7d7223 */ /* 0x000fe2000001007c */
[----:B------:R-:W-:Y:S01]  /*27eb0*/  HADD2.F32 R107, -RZ, R56.H1_H1 ;  /* 0x30000038ff6b7230 */ /* 0x000fe20000004100 */
[----:B------:R-:W-:Y:S01]  /*27ec0*/  MOV R133, UR9 ;  /* 0x0000000900857c02 */ /* 0x000fe20008000f00 */
[----:B------:R-:W-:Y:S02]  /*27ed0*/  HADD2.F32 R129, -RZ, R28.H1_H1 ;  /* 0x3000001cff817230 */ /* 0x000fe40000004100 */
        /* <DEDUP_REMOVED lines=9> */
[----:B0-----:R-:W-:-:S04]  /*27f70*/  @!P0 IMAD.WIDE R106, R133, 0x4, R96 ;  /* 0x00000004856a8825 */ /* 0x001fc800078e0260 */
[C---:B------:R-:W-:Y:S01]  /*27f80*/  FMUL.FTZ R134, R10.reuse, R134 ;  /* 0x000000860a867220 */ /* 0x040fe20000410000 */
[----:B------:R-:W0:Y:S01]  /*27f90*/  LDC.64 R96, c[0x0][0x428] ;  /* 0x00010a00ff607b82 */ /* 0x000e220000000a00 */
[----:B------:R-:W-:Y:S01]  /*27fa0*/  FMUL.FTZ R130, R10, R137 ;  /* 0x000000890a827220 */ /* 0x000fe20000410000 */
[----:B------:R-:W-:Y:S02]  /*27fb0*/  HADD2.F32 R144, -RZ, R29.H1_H1 ;  /* 0x3000001dff907230 */ /* 0x000fe40000004100 */
[----:B------:R-:W-:Y:S01]  /*27fc0*/  FFMA.FTZ R124, R134, R25, R89 ;  /* 0x00000019867c7223 */ /* 0x000fe20000010059 */
[----:B------:R-:W-:Y:S02]  /*27fd0*/  HADD2.F32 R25, -RZ, R56.H0_H0 ;  /* 0x20000038ff197230 */ /* 0x000fe40000004100 */
[C---:B------:R-:W-:Y:S01]  /*27fe0*/  FMUL.FTZ R141, R10.reuse, R141 ;  /* 0x0000008d0a8d7220 */ /* 0x040fe20000410000 */
[----:B------:R-:W-:Y:S02]  /*27ff0*/  HADD2.F32 R89, -RZ, R28.H0_H0 ;  /* 0x2000001cff597230 */ /* 0x000fe40000004100 */
[----:B------:R-:W-:Y:S01]  /*28000*/  FMUL.FTZ R90, R10, R90 ;  /* 0x0000005a0a5a7220 */ /* 0x000fe20000410000 */
[----:B------:R-:W-:-:S02]  /*28010*/  HADD2.F32 R134, -RZ, R57.H1_H1 ;  /* 0x30000039ff867230 */ /* 0x000fc40000004100 */
[----:B------:R-:W-:Y:S01]  /*28020*/  FMUL.FTZ R26, R10, R26 ;  /* 0x0000001a0a1a7220 */ /* 0x000fe20000410000 */
        /* <DEDUP_REMOVED lines=8> */
[----:B------:R-:W-:Y:S02]  /*280b0*/  HADD2.F32 R146, -RZ, R63.H0_H0 ;  /* 0x2000003fff927230 */ /* 0x000fe40000004100 */
[----:B------:R-:W-:Y:S01]  /*280c0*/  FFMA.FTZ R133, R26, R145, R147 ;  /* 0x000000911a857223 */ /* 0x000fe20000010093 */
[----:B------:R-:W-:Y:S01]  /*280d0*/  F2FP.F16.F32.PACK_AB R91, R91, R88 ;  /* 0x000000585b5b723e */ /* 0x000fe200000000ff */
[----:B------:R-:W-:Y:S02]  /*280e0*/  HADD2.F32 R139, -RZ, R59.H0_H0 ;  /* 0x2000003bff8b7230 */ /* 0x000fe40000004100 */
[----:B------:R-:W-:Y:S01]  /*280f0*/  FFMA.FTZ R134, R134, R25, R89 ;  /* 0x0000001986867223 */ /* 0x000fe20000010059 */
[----:B------:R-:W-:Y:S01]  /*28100*/  HADD2.F32 R141, -RZ, R31.H0_H0 ;  /* 0x2000001fff8d7230 */ /* 0x000fe20000004100 */
[----:B------:R-:W-:Y:S01]  /*28110*/  F2FP.F16.F32.PACK_AB R27, R27, R24 ;  /* 0x000000181b1b723e */ /* 0x000fe200000000ff */
[----:B------:R-:W-:Y:S01]  /*28120*/  FMUL.FTZ R142, R10, R142 ;  /* 0x0000008e0a8e7220 */ /* 0x000fe20000410000 */
[----:B------:R-:W-:Y:S01]  /*28130*/  F2FP.F16.F32.PACK_AB R26, R3, R4 ;  /* 0x00000004031a723e */ /* 0x000fe200000000ff */
[----:B------:R-:W-:Y:S01]  /*28140*/  FFMA.FTZ R127, R127, R146, R148 ;  /* 0x000000927f7f7223 */ /* 0x000fe20000010094 */
[----:B------:R-:W-:Y:S01]  /*28150*/  F2FP.F16.F32.PACK_AB R88, R0, R5 ;  /* 0x000000050058723e */ /* 0x000fe200000000ff */
[----:B0-----:R-:W-:Y:S01]  /*28160*/  IMAD.WIDE.U32 R4, R12, 0x10, R96 ;  /* 0x000000100c047825 */ /* 0x001fe200078e0060 */
[----:B------:R-:W-:-:S03]  /*28170*/  F2FP.F16.F32.PACK_AB R25, R9, R13 ;  /* 0x0000000d0919723e */ /* 0x000fc600000000ff */
[----:B------:R-:W-:Y:S01]  /*28180*/  FFMA.FTZ R137, R142, R139, R141 ;  /* 0x0000008b8e897223 */ /* 0x000fe2000001008d */
[----:B------:R-:W-:Y:S01]  /*28190*/  F2FP.F16.F32.PACK_AB R24, R7, R8 ;  /* 0x000000080718723e */ /* 0x000fe200000000ff */
[----:B------:R-:W-:Y:S01]  /*281a0*/  @!P0 STG.E desc[UR12][R106.64], R10 ;  /* 0x0000000a6a008986 */ /* 0x000fe2000c10190c */
        /* <DEDUP_REMOVED lines=9> */
[--C-:B------:R-:W-:Y:S01]  /*28240*/  IMAD.WIDE.U32 R8, R108, 0x10, R96.reuse ;  /* 0x000000106c087825 */ /* 0x100fe200078e0060 */
[----:B------:R-:W-:Y:S01]  /*28250*/  F2FP.F16.F32.PACK_AB R92, R84, R85 ;  /* 0x00000055545c723e */ /* 0x000fe200000000ff */
[----:B------:R-:W-:Y:S01]  /*28260*/  UIADD3 UR9, UPT, UPT, UR9, UR16, URZ ;  /* 0x0000001009097290 */ /* 0x000fe2000fffe0ff */
[----:B------:R-:W-:Y:S01]  /*28270*/  F2FP.F16.F32.PACK_AB R127, R124, R127 ;  /* 0x0000007f7c7f723e */ /* 0x000fe200000000ff */
[--C-:B------:R-:W-:Y:S01]  /*28280*/  IMAD.WIDE.U32 R12, R116, 0x10, R96.reuse ;  /* 0x00000010740c7825 */ /* 0x100fe200078e0060 */
[----:B------:R-:W-:Y:S01]  /*28290*/  F2FP.F16.F32.PACK_AB R124, R119, R121 ;  /* 0x00000079777c723e */ /* 0x000fe200000000ff */
[----:B------:R2:W-:Y:S01]  /*282a0*/  STG.E.128 desc[UR12][R2.64], R92 ;  /* 0x0000005c02007986 */ /* 0x0005e2000c101d0c */
[----:B------:R-:W-:Y:S01]  /*282b0*/  F2FP.F16.F32.PACK_AB R134, R132, R134 ;  /* 0x000000868486723e */ /* 0x000fe200000000ff */
[--C-:B------:R-:W-:Y:S01]  /*282c0*/  IMAD.WIDE.U32 R22, R126, 0x10, R96.reuse ;  /* 0x000000107e167825 */ /* 0x100fe200078e0060 */
[----:B------:R-:W-:Y:S01]  /*282d0*/  F2FP.F16.F32.PACK_AB R126, R123, R125 ;  /* 0x0000007d7b7e723e */ /* 0x000fe200000000ff */
[----:B------:R-:W-:Y:S01]  /*282e0*/  UISETP.GE.AND UP1, UPT, UR9, UR17, UPT ;  /* 0x000000110900728c */ /* 0x000fe2000bf26270 */
[----:B------:R-:W-:Y:S01]  /*282f0*/  F2FP.F16.F32.PACK_AB R125, R120, R122 ;  /* 0x0000007a787d723e */ /* 0x000fe200000000ff */
[----:B------:R-:W-:Y:S01]  /*28300*/  IMAD.WIDE.U32 R96, R135, 0x10, R96 ;  /* 0x0000001087607825 */ /* 0x000fe200078e0060 */
[----:B0-----:R-:W-:-:S02]  /*28310*/  F2FP.F16.F32.PACK_AB R5, R101, R102 ;  /* 0x000000666505723e */ /* 0x001fc400000000ff */
[----:B------:R-:W-:Y:S02]  /*28320*/  F2FP.F16.F32.PACK_AB R4, R99, R100 ;  /* 0x000000646304723e */ /* 0x000fe400000000ff */
[----:B-1----:R-:W-:Y:S02]  /*28330*/  F2FP.F16.F32.PACK_AB R7, R105, R109 ;  /* 0x0000006d6907723e */ /* 0x002fe400000000ff */
[----:B------:R-:W-:Y:S02]  /*28340*/  F2FP.F16.F32.PACK_AB R6, R103, R104 ;  /* 0x000000686706723e */ /* 0x000fe400000000ff */
[----:B------:R-:W-:Y:S02]  /*28350*/  F2FP.F16.F32.PACK_AB R27, R117, R118 ;  /* 0x00000076751b723e */ /* 0x000fe400000000ff */
[----:B------:R-:W-:Y:S01]  /*28360*/  F2FP.F16.F32.PACK_AB R26, R114, R115 ;  /* 0x00000073721a723e */ /* 0x000fe200000000ff */
[----:B------:R2:W-:Y:S01]  /*28370*/  STG.E.128 desc[UR12][R8.64], R4 ;  /* 0x0000000408007986 */ /* 0x0005e2000c101d0c */
[----:B------:R-:W-:-:S02]  /*28380*/  F2FP.F16.F32.PACK_AB R25, R111, R113 ;  /* 0x000000716f19723e */ /* 0x000fc400000000ff */
[----:B------:R-:W-:Y:S02]  /*28390*/  F2FP.F16.F32.PACK_AB R24, R110, R112 ;  /* 0x000000706e18723e */ /* 0x000fe400000000ff */
[----:B------:R-:W-:Y:S02]  /*283a0*/  F2FP.F16.F32.PACK_AB R135, R133, R137 ;  /* 0x000000898587723e */ /* 0x000fe400000000ff */
[----:B------:R-:W-:Y:S01]  /*283b0*/  F2FP.F16.F32.PACK_AB R133, R129, R131 ;  /* 0x000000838185723e */ /* 0x000fe200000000ff */
[----:B------:R2:W-:Y:S01]  /*283c0*/  STG.E.128 desc[UR12][R12.64], R24 ;  /* 0x000000180c007986 */ /* 0x0005e2000c101d0c */
[----:B------:R-:W-:-:S03]  /*283d0*/  F2FP.F16.F32.PACK_AB R132, R128, R130 ;  /* 0x000000828084723e */ /* 0x000fc600000000ff */
[----:B------:R2:W-:Y:S04]  /*283e0*/  STG.E.128 desc[UR12][R22.64], R124 ;  /* 0x0000007c16007986 */ /* 0x0005e8000c101d0c */
[----:B------:R2:W-:Y:S01]  /*283f0*/  STG.E.128 desc[UR12][R96.64], R132 ;  /* 0x0000008460007986 */ /* 0x0005e2000c101d0c */
[----:B------:R-:W-:Y:S05]  /*28400*/  BRA.U !UP1, `(.L_x_5950) ;  /* 0xfffffd85098c7547 */ /* 0x000fea000b83ffff */
[----:B------:R-:W-:Y:S05]  /*28410*/  EXIT ;  /* 0x000000000000794d */ /* 0x000fea0003800000 */
.L_x_5951:
        /* <DEDUP_REMOVED lines=14> */
.L_x_42316:


//--------------------- .text._ZN10layer_norm13ln_fwd_kernelINS_13Kernel_traitsI6__halfS2_S2_S2_fjLj7168ELj1ELj1ELj4ELj16ENS_18Kernel_traits_baseILj7168ES2_S2_S2_S2_fjLj128EEEEELb1ELb0ELb1ELb0EEEvNS_9FwdParamsE --------------------------
	.section	.text._ZN10layer_norm13ln_fwd_kernelINS_13Kernel_traitsI6__halfS2_S2_S2_fjLj7168ELj1ELj1ELj4ELj16ENS_18Kernel_traits_baseILj7168ES2_S2_S2_S2_fjLj128EEEEELb1ELb0ELb1ELb0EEEvNS_9FwdParamsE,"ax",@progbits
	.align	128
        .global         _ZN10layer_norm13ln_fwd_kernelINS_13Kernel_traitsI6__halfS2_S2_S2_fjLj7168ELj1ELj1ELj4ELj16ENS_18Kernel_traits_baseILj7168ES2_S2_S2_S2_fjLj128EEEEELb1ELb0ELb1ELb0EEEvNS_9FwdParamsE
        .type           _ZN10layer_norm13ln_fwd_kernelINS_13Kernel_traitsI6__halfS2_S2_S2_fjLj7168ELj1ELj1ELj4ELj16ENS_18Kernel_traits_baseILj7168ES2_S2_S2_S2_fjLj128EEEEELb1ELb0ELb1ELb0EEEvNS_9FwdParamsE,@function
        .size           _ZN10layer_norm13ln_fwd_kernelINS_13Kernel_traitsI6__halfS2_S2_S2_fjLj7168ELj1ELj1ELj4ELj16ENS_18Kernel_traits_baseILj7168ES2_S2_S2_S2_fjLj128EEEEELb1ELb0ELb1ELb0EEEvNS_9FwdParamsE,(.L_x_42317 - _ZN10layer_norm13ln_fwd_kernelINS_13Kernel_traitsI6__halfS2_S2_S2_fjLj7168ELj1ELj1ELj4ELj16ENS_18Kernel_traits_baseILj7168ES2_S2_S2_S2_fjLj128EEEEELb1ELb0ELb1ELb0EEEvNS_9FwdParamsE)
        .other          _ZN10layer_norm13ln_fwd_kernelINS_13Kernel_traitsI6__halfS2_S2_S2_fjLj7168ELj1ELj1ELj4ELj16ENS_18Kernel_traits_baseILj7168ES2_S2_S2_S2_fjLj128EEEEELb1ELb0ELb1ELb0EEEvNS_9FwdParamsE,@"STO_CUDA_ENTRY STV_DEFAULT"
_ZN10layer_norm13ln_fwd_kernelINS_13Kernel_traitsI6__halfS2_S2_S2_fjLj7168ELj1ELj1ELj4ELj16ENS_18Kernel_traits_baseILj7168ES2_S2_S2_S2_fjLj128EEEEELb1ELb0ELb1ELb0EEEvNS_9FwdParamsE:
.text._ZN10layer_norm13ln_fwd_kernelINS_13Kernel_traitsI6__halfS2_S2_S2_fjLj7168ELj1ELj1ELj4ELj16ENS_18Kernel_traits_baseILj7168ES2_S2_S2_S2_fjLj128EEEEELb1ELb0ELb1ELb0EEEvNS_9FwdParamsE:
        /* <DEDUP_REMOVED lines=19> */
[----:B----4-:R-:W-:-:S06]  /*0130*/  LOP3.LUT R100, R0, 0x1f, RZ, 0xc0, !PT ;  /* 0x0000001f00647812 */ /* 0x010fcc00078ec0ff */
[----:B------:R-:W0:Y:S02]  /*0140*/  LDC R97, c[0x0][0x360] ;  /* 0x0000d800ff617b82 */ /* 0x000e240000000800 */
[----:B0-----:R-:W-:Y:S01]  /*0150*/  IMAD R97, R97, UR22, R0 ;  /* 0x0000001661617c24 */ /* 0x001fe2000f8e0200 */
[----:B--2---:R-:W-:Y:S02]  /*0160*/  @P0 R2UR UR14, R2 ;  /* 0x00000000020e02ca */ /* 0x004fe400000e0000 */
[----:B------:R-:W-:Y:S02]  /*0170*/  @P0 R2UR UR15, R3 ;  /* 0x00000000030f02ca */ /* 0x000fe400000e0000 */
[----:B------:R-:W-:Y:S02]  /*0180*/  LOP3.LUT R3, R0, 0x60, RZ, 0xc0, !PT ;  /* 0x0000006000037812 */ /* 0x000fe400078ec0ff */
[----:B-----5:R-:W-:Y:S02]  /*0190*/  SHF.R.S32.HI R2, RZ, 0x1f, R9 ;  /* 0x0000001fff027819 */ /* 0x020fe40000011409 */
[----:B---3--:R-:W-:-:S02]  /*01a0*/  @P0 IADD3 R26, P1, PT, R4, R7, RZ ;  /* 0x00000007041a0210 */ /* 0x008fc40007f3e0ff */
[----:B------:R-:W-:Y:S02]  /*01b0*/  LOP3.LUT R99, R3, 0x1f, R0, 0xf8, !PT ;  /* 0x0000001f03637812 */ /* 0x000fe400078ef800 */
[----:B------:R-:W-:Y:S01]  /*01c0*/  LEA.HI R2, R2, R9, RZ, 0x3 ;  /* 0x0000000902027211 */ /* 0x000fe200078f18ff */
[----:B------:R-:W-:Y:S01]  /*01d0*/  UIADD3 UR25, UPT, UPT, UR14, -0x61c88647, URZ ;  /* 0x9e3779b90e197890 */ /* 0x000fe2000fffe0ff */
[----:B------:R-:W-:Y:S01]  /*01e0*/  @P0 IADD3.X R27, PT, PT, RZ, R5, RZ, P1, !PT ;  /* 0x00000005ff1b0210 */ /* 0x000fe20000ffe4ff */
[----:B------:R-:W-:Y:S01]  /*01f0*/  UIADD3 UR26, UPT, UPT, UR15, -0x4498517b, URZ ;  /* 0xbb67ae850f1a7890 */ /* 0x000fe2000fffe0ff */
[----:B------:R-:W-:Y:S01]  /*0200*/  LOP3.LUT R5, R99, 0x7f, RZ, 0x3c, !PT ;  /* 0x0000007f63057812 */ /* 0x000fe200078e3cff */
[----:B------:R-:W-:Y:S01]  /*0210*/  UIADD3 UR27, UPT, UPT, UR14, 0x3c6ef372, URZ ;  /* 0x3c6ef3720e1b7890 */ /* 0x000fe2000fffe0ff */
[----:B------:R-:W-:Y:S01]  /*0220*/  SHF.R.S32.HI R4, RZ, 0x3, R2 ;  /* 0x00000003ff047819 */ /* 0x000fe20000011402 */
[----:B------:R-:W-:Y:S01]  /*0230*/  UIADD3 UR28, UPT, UPT, UR15, 0x76cf5d0a, URZ ;  /* 0x76cf5d0a0f1c7890 */ /* 0x000fe2000fffe0ff */
[--C-:B------:R-:W-:Y:S01]  /*0240*/  SHF.R.U64 R96, R26, 0x2, R27.reuse ;  /* 0x000000021a607819 */ /* 0x100fe2000000121b */
[----:B------:R-:W-:Y:S01]  /*0250*/  UIADD3 UR29, UPT, UPT, UR14, -0x255992d5, URZ ;  /* 0xdaa66d2b0e1d7890 */ /* 0x000fe2000fffe0ff */
[----:B------:R-:W-:Y:S01]  /*0260*/  SHF.R.U32.HI R2, RZ, 0x2, R27 ;  /* 0x00000002ff027819 */ /* 0x000fe2000001161b */
[----:B------:R-:W-:Y:S01]  /*0270*/  IMAD.IADD R98, R4, 0x1, R5 ;  /* 0x0000000104627824 */ /* 0x000fe200078e0205 */
        /* <DEDUP_REMOVED lines=50> */
[----:B------:R-:W-:Y:S01]  /*05a0*/  @P4 IADD3 R5, PT, PT, R5, 0x80, RZ ;  /* 0x0000008005054810 */ /* 0x000fe20007ffe0ff */
[----:B------:R-:W2:Y:S03]  /*05b0*/  @P0 LDC.64 R6, c[0x0][0x3d0] ;  /* 0x0000f400ff060b82 */ /* 0x000ea60000000a00 */
[----:B------:R0:W5:Y:S01]  /*05c0*/  @P4 LD.E.128 R48, desc[UR12][R24.64] ;  /* 0x0000000c18304980 */ /* 0x000162000c101d00 */
[----:B----4-:R-:W-:-:S04]  /*05d0*/  @P5 IMAD.WIDE.U32 R28, R5, 0x10, R28 ;  /* 0x00000010051c5825 */ /* 0x010fc800078e001c */
[----:B------:R-:W3:Y:S01]  /*05e0*/  @P0 LDC.64 R8, c[0x0][0x438] ;  /* 0x00010e00ff080b82 */ /* 0x000ee20000000a00 */
[----:B------:R0:W5:Y:S01]  /*05f0*/  @P5 LDG.E.128 R44, desc[UR12][R28.64] ;  /* 0x0000000c1c2c5981 */ /* 0x000162000c1e1d00 */
[----:B-1----:R-:W-:-:S05]  /*0600*/  @P5 IMAD.WIDE.U32 R30, R5, 0x10, R30 ;  /* 0x00000010051e5825 */ /* 0x002fca00078e001e */
        /* <DEDUP_REMOVED lines=15> */
.L_x_5953:
        /* <DEDUP_REMOVED lines=12> */
[C---:B0-----:R-:W-:Y:S01]  /*07c0*/  @P1 IMAD.WIDE.U32 R6, R5.reuse, 0x10, R6 ;  /* 0x0000001005061825 */ /* 0x041fe200078e0006 */
[----:B------:R-:W-:-:S04]  /*07d0*/  @P1 IADD3 R5, PT, PT, R5, 0x80, RZ ;  /* 0x0000008005051810 */ /* 0x000fc80007ffe0ff */
[----:B------:R0:W5:Y:S02]  /*07e0*/  @P1 LDG.E.128 R76, desc[UR12][R6.64] ;  /* 0x0000000c064c1981 */ /* 0x000164000c1e1d00 */
[----:B------:R-:W4:Y:S01]  /*07f0*/  @P0 LDC.64 R8, c[0x0][0x3d0] ;  /* 0x0000f400ff080b82 */ /* 0x000f220000000a00 */
[----:B-1----:R-:W-:-:S04]  /*0800*/  @P2 IMAD.WIDE.U32 R10, R5, 0x10, R10 ;  /* 0x00000010050a2825 */ /* 0x002fc800078e000a */
[----:B------:R-:W-:Y:S01]  /*0810*/  @P2 VIADD R5, R5, 0x80 ;  /* 0x0000008005052836 */ /* 0x000fe20000000000 */
        /* <DEDUP_REMOVED lines=8> */
[----:B----4-:R-:W-:-:S05]  /*08a0*/  @P0 IMAD.WIDE.U32 R8, R99, 0x10, R8 ;  /* 0x0000001063080825 */ /* 0x010fca00078e0008 */
        /* <DEDUP_REMOVED lines=41> */
.L_x_5954:
[----:B------:R-:W-:Y:S05]  /*0b40*/  BSYNC.RECONVERGENT B0 ;  /* 0x0000000000007941 */ /* 0x000fea0003800200 */
.L_x_5952:
[----:B------:R-:W0:Y:S02]  /*0b50*/  LDCU UR4, c[0x0][0x384] ;  /* 0x00007080ff0477ac */ /* 0x000e240008000800 */
[----:B0-----:R-:W-:-:S06]  /*0b60*/  UISETP.GE.AND UP0, UPT, UR22, UR4, UPT ;  /* 0x000000041600728c */ /* 0x001fcc000bf06270 */
[----:B------:R-:W-:-:S13]  /*0b70*/  PLOP3.LUT P0, PT, PT, PT, UP0, 0x80, 0x8 ;  /* 0x000000000008781c */ /* 0x000fda0003f0f008 */
[----:B------:R-:W-:Y:S05]  /*0b80*/  @P0 EXIT ;  /* 0x000000000000094d */ /* 0x000fea0003800000 */
[----:B------:R-:W-:Y:S01]  /*0b90*/  IMAD.HI.U32 R5, R97, -0x326172a9, RZ ;  /* 0xcd9e8d5761057827 */ /* 0x000fe200078e00ff */
[----:B------:R-:W0:Y:S01]  /*0ba0*/  LDCU.U8 UR4, c[0x0][0x410] ;  /* 0x00008200ff0477ac */ /* 0x000e220008000000 */
[----:B------:R-:W-:Y:S02]  /*0bb0*/  LOP3.LUT R26, R26, 0x3, RZ, 0xc0, !PT ;  /* 0x000000031a1a7812 */ /* 0x000fe400078ec0ff */
[----:B------:R-:W-:Y:S01]  /*0bc0*/  IMAD.HI.U32 R6, R96, -0x2daee0ad, RZ ;  /* 0xd2511f5360067827 */ /* 0x000fe200078e00ff */
[----:B------:R-:W-:Y:S01]  /*0bd0*/  LOP3.LUT R5, R2, UR14, R5, 0x96, !PT ;  /* 0x0000000e02057c12 */ /* 0x000fe2000f8e9605 */
[----:B------:R-:W1:Y:S02]  /*0be0*/  LDCU UR23, c[0x0][0x404] ;  /* 0x00008080ff1777ac */ /* 0x000e640008000800 */
[----:B------:R-:W-:Y:S01]  /*0bf0*/  IMAD R10, R96, -0x2daee0ad, RZ ;  /* 0xd2511f53600a7824 */ /* 0x000fe200078e02ff */
[----:B------:R-:W-:Y:S01]  /*0c00*/  LOP3.LUT R6, R6, UR15, RZ, 0x3c, !PT ;  /* 0x0000000f06067c12 */ /* 0x000fe2000f8e3cff */
[----:B------:R-:W-:Y:S01]  /*0c10*/  IMAD.HI.U32 R9, R5, -0x2daee0ad, RZ ;  /* 0xd2511f5305097827 */ /* 0x000fe200078e00ff */
[----:B------:R-:W2:Y:S03]  /*0c20*/  LDCU UR44, c[0x0][0x388] ;  /* 0x00007100ff2c77ac */ /* 0x000ea60008000800 */
[----:B------:R-:W-:Y:S01]  /*0c30*/  IMAD R8, R97, -0x326172a9, RZ ;  /* 0xcd9e8d5761087824 */ /* 0x000fe200078e02ff */
[----:B------:R-:W-:Y:S01]  /*0c40*/  LOP3.LUT R9, R10, UR26, R9, 0x96, !PT ;  /* 0x0000001a0a097c12 */ /* 0x000fe2000f8e9609 */
[C---:B------:R-:W-:Y:S01]  /*0c50*/  IMAD.HI.U32 R7, R6.reuse, -0x326172a9, RZ ;  /* 0xcd9e8d5706077827 */ /* 0x040fe200078e00ff */
[----:B------:R-:W3:Y:S03]  /*0c60*/  LDCU UR24, c[0x0][0x400] ;  /* 0x00008000ff1877ac */ /* 0x000ee60008000800 */
[----:B------:R-:W-:Y:S01]  /*0c70*/  IMAD R11, R6, -0x326172a9, RZ ;  /* 0xcd9e8d57060b7824 */ /* 0x000fe200078e02ff */
[----:B------:R-:W-:Y:S01]  /*0c80*/  LOP3.LUT R7, R8, UR25, R7, 0x96, !PT ;  /* 0x0000001908077c12 */ /* 0x000fe2000f8e9607 */
[----:B------:R-:W-:Y:S01]  /*0c90*/  IMAD.HI.U32 R6, R9, -0x326172a9, RZ ;  /* 0xcd9e8d5709067827 */ /* 0x000fe200078e00ff */
[----:B------:R-:W4:Y:S03]  /*0ca0*/  LDCU.64 UR16, c[0x0][0x408] ;  /* 0x00008100ff1077ac */ /* 0x000f260008000a00 */
[----:B------:R-:W-:Y:S01]  /*0cb0*/  IMAD R8, R5, -0x2daee0ad, RZ ;  /* 0xd2511f5305087824 */ /* 0x000fe200078e02ff */
[----:B------:R-:W-:Y:S01]  /*0cc0*/  LOP3.LUT R6, R11, UR27, R6, 0x96, !PT ;  /* 0x0000001b0b067c12 */ /* 0x000fe2000f8e9606 */
[C---:B------:R-:W-:Y:S01]  /*0cd0*/  IMAD.HI.U32 R5, R7.reuse, -0x2daee0ad, RZ ;  /* 0xd2511f5307057827 */ /* 0x040fe200078e00ff */
[----:B------:R-:W0:Y:S03]  /*0ce0*/  LDCU.64 UR18, c[0x0][0x3a0] ;  /* 0x00007400ff1277ac */ /* 0x000e260008000a00 */
[----:B------:R-:W-:Y:S01]  /*0cf0*/  IMAD R11, R7, -0x2daee0ad, RZ ;  /* 0xd2511f53070b7824 */ /* 0x000fe200078e02ff */
[----:B------:R-:W-:Y:S01]  /*0d00*/  LOP3.LUT R5, R8, UR28, R5, 0x96, !PT ;  /* 0x0000001c08057c12 */ /* 0x000fe2000f8e9605 */
[C---:B------:R-:W-:Y:S01]  /*0d10*/  IMAD.HI.U32 R10, R6.reuse, -0x2daee0ad, RZ ;  /* 0xd2511f53060a7827 */ /* 0x040fe200078e00ff */
[----:B------:R-:W1:Y:S03]  /*0d20*/  LDCU.128 UR8, c[0x0][0x3f0] ;  /* 0x00007e00ff0877ac */ /* 0x000e660008000c00 */
[----:B------:R-:W-:Y:S01]  /*0d30*/  IMAD R8, R9, -0x326172a9, RZ ;  /* 0xcd9e8d5709087824 */ /* 0x000fe200078e02ff */
[----:B------:R-:W-:Y:S01]  /*0d40*/  LOP3.LUT R10, R11, UR30, R10, 0x96, !PT ;  /* 0x0000001e0b0a7c12 */ /* 0x000fe2000f8e960a */
[C---:B------:R-:W-:Y:S01]  /*0d50*/  IMAD.HI.U32 R7, R5.reuse, -0x326172a9, RZ ;  /* 0xcd9e8d5705077827 */ /* 0x040fe200078e00ff */
[----:B------:R-:W1:Y:S03]  /*0d60*/  LDCU.64 UR20, c[0x0][0x380] ;  /* 0x00007000ff1477ac */ /* 0x000e660008000a00 */
[----:B------:R-:W-:Y:S01]  /*0d70*/  IMAD R9, R6, -0x2daee0ad, RZ ;  /* 0xd2511f5306097824 */ /* 0x000fe200078e02ff */
[----:B------:R-:W-:Y:S01]  /*0d80*/  LOP3.LUT R7, R8, UR29, R7, 0x96, !PT ;  /* 0x0000001d08077c12 */ /* 0x000fe2000f8e9607 */
[----:B------:R-:W-:Y:S01]  /*0d90*/  IMAD R8, R5, -0x326172a9, RZ ;  /* 0xcd9e8d5705087824 */ /* 0x000fe200078e02ff */
[----:B------:R-:W-:Y:S01]  /*0da0*/  UPLOP3.LUT UP1, UPT, UPT, UPT, UPT, 0x40, 0x4 ;  /* 0x000000000004789c */ /* 0x000fe20003f2e870 */
[----:B------:R-:W-:Y:S01]  /*0db0*/  IMAD.HI.U32 R5, R10, -0x326172a9, RZ ;  /* 0xcd9e8d570a057827 */ /* 0x000fe200078e00ff */
[----:B0-----:R-:W-:-:S03]  /*0dc0*/  UISETP.NE.AND UP2, UPT, UR4, URZ, UPT ;  /* 0x000000ff0400728c */ /* 0x001fc6000bf45270 */
[----:B------:R-:W-:Y:S01]  /*0dd0*/  IMAD.HI.U32 R6, R7, -0x2daee0ad, RZ ;  /* 0xd2511f5307067827 */ /* 0x000fe200078e00ff */
[----:B------:R-:W-:-:S03]  /*0de0*/  LOP3.LUT R5, R8, UR31, R5, 0x96, !PT ;  /* 0x0000001f08057c12 */ /* 0x000fc6000f8e9605 */
[----:B------:R-:W-:Y:S01]  /*0df0*/  IMAD R10, R10, -0x326172a9, RZ ;  /* 0xcd9e8d570a0a7824 */ /* 0x000fe200078e02ff */
[----:B------:R-:W-:Y:S01]  /*0e00*/  LOP3.LUT R6, R9, UR32, R6, 0x96, !PT ;  /* 0x0000002009067c12 */ /* 0x000fe2000f8e9606 */
[----:B------:R-:W-:Y:S02]  /*0e10*/  IMAD R9, R7, -0x2daee0ad, RZ ;  /* 0xd2511f5307097824 */ /* 0x000fe400078e02ff */
        /* <DEDUP_REMOVED lines=9> */
[----:B------:R-:W-:Y:S01]  /*0eb0*/  IMAD.HI.U32 R9, R6, -0x2daee0ad, RZ ;  /* 0xd2511f5306097827 */ /* 0x000fe200078e00ff */
[----:B------:R-:W-:-:S03]  /*0ec0*/  LOP3.LUT R5, R10, UR36, R5, 0x96, !PT ;  /* 0x000000240a057c12 */ /* 0x000fc6000f8e9605 */
[----:B------:R-:W-:Y:S02]  /*0ed0*/  IMAD R10, R7, -0x2daee0ad, RZ ;  /* 0xd2511f53070a7824 */ /* 0x000fe400078e02ff */
[----:B------:R-:W-:Y:S02]  /*0ee0*/  IMAD R8, R8, -0x326172a9, RZ ;  /* 0xcd9e8d5708087824 */ /* 0x000fe400078e02ff */
[C---:B------:R-:W-:Y:S01]  /*0ef0*/  IMAD.HI.U32 R7, R5.reuse, -0x326172a9, RZ ;  /* 0xcd9e8d5705077827 */ /* 0x040fe200078e00ff */
[----:B------:R-:W-:Y:S02]  /*0f00*/  LOP3.LUT R9, R10, UR38, R9, 0x96, !PT ;  /* 0x000000260a097c12 */ /* 0x000fe4000f8e9609 */
[C---:B------:R-:W-:Y:S01]  /*0f10*/  LOP3.LUT R10, R4.reuse, 0x7f, RZ, 0xc0, !PT ;  /* 0x0000007f040a7812 */ /* 0x040fe200078ec0ff */
[----:B------:R-:W-:Y:S01]  /*0f20*/  IMAD.SHL.U32 R4, R4, 0x2, RZ ;  /* 0x0000000204047824 */ /* 0x000fe200078e00ff */
[----:B------:R-:W-:Y:S01]  /*0f30*/  LOP3.LUT R7, R8, UR37, R7, 0x96, !PT ;  /* 0x0000002508077c12 */ /* 0x000fe2000f8e9607 */
[----:B------:R-:W-:Y:S01]  /*0f40*/  IMAD R8, R5, -0x326172a9, RZ ;  /* 0xcd9e8d5705087824 */ /* 0x000fe200078e02ff */
[----:B------:R-:W-:Y:S01]  /*0f50*/  VIADDMNMX R11, R10, -R3, RZ, !PT ;  /* 0x800000030a0b7246 */ /* 0x000fe200078001ff */
[----:B------:R-:W-:Y:S01]  /*0f60*/  IMAD.HI.U32 R5, R9, -0x326172a9, RZ ;  /* 0xcd9e8d5709057827 */ /* 0x000fe200078e00ff */
[----:B------:R-:W-:-:S02]  /*0f70*/  LOP3.LUT R4, R4, 0xffffff00, RZ, 0xc0, !PT ;  /* 0xffffff0004047812 */ /* 0x000fc400078ec0ff */
[----:B------:R-:W-:Y:S01]  /*0f80*/  VIMNMX R11, PT, PT, R11, 0x20, PT ;  /* 0x000000200b0b7848 */ /* 0x000fe20003fe0100 */
[----:B------:R-:W-:Y:S01]  /*0f90*/  IMAD R6, R6, -0x2daee0ad, RZ ;  /* 0xd2511f5306067824 */ /* 0x000fe200078e02ff */
[----:B------:R-:W-:Y:S01]  /*0fa0*/  LOP3.LUT R5, R8, UR39, R5, 0x96, !PT ;  /* 0x0000002708057c12 */ /* 0x000fe2000f8e9605 */
[----:B------:R-:W-:Y:S01]  /*0fb0*/  IMAD.HI.U32 R3, R7, -0x2daee0ad, RZ ;  /* 0xd2511f5307037827 */ /* 0x000fe200078e00ff */
[----:B------:R-:W-:-:S03]  /*0fc0*/  LEA R11, R11, R4, 0x3 ;  /* 0x000000040b0b7211 */ /* 0x000fc600078e18ff */
[----:B------:R-:W-:Y:S01]  /*0fd0*/  IMAD R10, R100, -0x20, R10 ;  /* 0xffffffe0640a7824 */ /* 0x000fe200078e020a */
[----:B------:R-:W-:Y:S01]  /*0fe0*/  I2FP.F32.U32 R11, R11 ;  /* 0x0000000b000b7245 */ /* 0x000fe20000201000 */
[----:B------:R-:W-:Y:S01]  /*0ff0*/  IMAD.HI.U32 R93, R5, -0x2daee0ad, RZ ;  /* 0xd2511f53055d7827 */ /* 0x000fe200078e00ff */
[----:B------:R-:W-:Y:S02]  /*1000*/  LOP3.LUT R3, R6, UR40, R3, 0x96, !PT ;  /* 0x0000002806037c12 */ /* 0x000fe4000f8e9603 */
[----:B------:R0:W0:Y:S01]  /*1010*/  MUFU.RCP R95, R11 ;  /* 0x0000000b005f7308 */ /* 0x0000220000001000 */
[----:B------:R-:W-:Y:S01]  /*1020*/  VIMNMX R10, PT, PT, RZ, R10, !PT ;  /* 0x0000000aff0a7248 */ /* 0x000fe20007fe0100 */
[----:B------:R-:W-:Y:S02]  /*1030*/  IMAD R6, R7, -0x2daee0ad, RZ ;  /* 0xd2511f5307067824 */ /* 0x000fe400078e02ff */
[----:B------:R-:W-:Y:S01]  /*1040*/  IMAD R8, R9, -0x326172a9, RZ ;  /* 0xcd9e8d5709087824 */ /* 0x000fe200078e02ff */
[----:B------:R-:W-:Y:S01]  /*1050*/  VIMNMX R13, PT, PT, R10, 0x20, PT ;  /* 0x000000200a0d7848 */ /* 0x000fe20003fe0100 */
[----:B------:R-:W-:Y:S01]  /*1060*/  IMAD.HI.U32 R27, R3, -0x326172a9, RZ ;  /* 0xcd9e8d57031b7827 */ /* 0x000fe200078e00ff */
[----:B------:R-:W-:-:S03]  /*1070*/  LOP3.LUT R93, R6, UR42, R93, 0x96, !PT ;  /* 0x0000002a065d7c12 */ /* 0x000fc6000f8e965d */
[----:B------:R-:W-:Y:S01]  /*1080*/  IMAD R94, R13, 0x8, R4 ;  /* 0x000000080d5e7824 */ /* 0x000fe200078e0204 */
[----:B------:R-:W-:Y:S01]  /*1090*/  LOP3.LUT R27, R8, UR41, R27, 0x96, !PT ;  /* 0x00000029081b7c12 */ /* 0x000fe2000f8e961b */
[----:B------:R-:W-:Y:S02]  /*10a0*/  IMAD.MOV.U32 R25, RZ, RZ, RZ ;  /* 0x000000ffff197224 */ /* 0x000fe400078e00ff */
[----:B------:R-:W-:Y:S02]  /*10b0*/  IMAD R143, R5, -0x2daee0ad, RZ ;  /* 0xd2511f53058f7824 */ /* 0x000fe400078e02ff */
[----:B-1234-:R-:W-:-:S07]  /*10c0*/  IMAD R92, R3, -0x326172a9, RZ ;  /* 0xcd9e8d57035c7824 */ /* 0x01efce00078e02ff */
.L_x_6682:
[----:B------:R-:W-:-:S06]  /*10d0*/  UIMAD.WIDE UR4, UR22, 0x4, UR8 ;  /* 0x00000004160478a5 */ /* 0x000fcc000f8e0208 */
[----:B01234-:R-:W-:Y:S01]  /*10e0*/  MOV R88, UR4 ;  /* 0x0000000400587c02 */ /* 0x01ffe20008000f00 */
[----:B------:R-:W-:-:S05]  /*10f0*/  IMAD.U32 R89, RZ, RZ, UR5 ;  /* 0x00000005ff597e24 */ /* 0x000fca000f8e00ff */
[----:B------:R1:W2:Y:S01]  /*1100*/  LDG.E R90, desc[UR12][R88.64] ;  /* 0x0000000c585a7981 */ /* 0x0002a2000c1e1900 */
[----:B------:R-:W-:-:S06]  /*1110*/  UIMAD.WIDE UR4, UR22, 0x4, UR10 ;  /* 0x00000004160478a5 */ /* 0x000fcc000f8e020a */
[----:B-1----:R-:W-:Y:S01]  /*1120*/  IMAD.U32 R88, RZ, RZ, UR4 ;  /* 0x00000004ff587e24 */ /* 0x002fe2000f8e00ff */
[----:B------:R-:W-:-:S05]  /*1130*/  MOV R89, UR5 ;  /* 0x0000000500597c02 */ /* 0x000fca0008000f00 */
[----:B------:R-:W3:Y:S01]  /*1140*/  LDG.E R91, desc[UR12][R88.64] ;  /* 0x0000000c585b7981 */ /* 0x000ee2000c1e1900 */
[----:B------:R-:W-:Y:S01]  /*1150*/  UIMAD UR4, UR22, UR44, URZ ;  /* 0x0000002c160472a4 */ /* 0x000fe2000f8e02ff */
[----:B------:R-:W-:Y:S01]  /*1160*/  ISETP.GE.U32.AND P0, PT, R98, 0x80, PT ;  /* 0x000000806200780c */ /* 0x000fe20003f06070 */
[----:B------:R-:W-:Y:S01]  /*1170*/  BSSY.RECONVERGENT B0, `(.L_x_5955) ;  /* 0x00005a3000007945 */ /* 0x000fe20003800200 */
[----:B------:R-:W-:Y:S01]  /*1180*/  IMAD.MOV.U32 R144, RZ, RZ, RZ ;  /* 0x000000ffff907224 */ /* 0x000fe200078e00ff */
        /* <DEDUP_REMOVED lines=10> */
[----:B------:R-:W-:Y:S02]  /*1230*/  MOV R88, UR5 ;  /* 0x0000000500587c02 */ /* 0x000fe40008000f00 */
[----:B------:R-:W-:Y:S02]  /*1240*/  IMAD.U32 R90, RZ, RZ, UR7 ;  /* 0x00000007ff5a7e24 */ /* 0x000fe4000f8e00ff */
[----:B------:R-:W-:-:S03]  /*1250*/  LEA.HI.SX32 R145, R88, R99, 0x1d ;  /* 0x0000006358917211 */ /* 0x000fc600078feaff */
[----:B------:R-:W-:Y:S01]  /*1260*/  @P1 LEA.HI.SX32 R144, R90, R99, 0x1d ;  /* 0x000000635a901211 */ /* 0x000fe200078feaff */
[----:B-----5:R-:W-:Y:S06]  /*1270*/  @!P0 BRA `(.L_x_5956) ;  /* 0x0000005800488947 */ /* 0x020fec0003800000 */
[----:B------:R-:W-:-:S04]  /*1280*/  UISETP.NE.U32.AND UP0, UPT, UR18, URZ, UPT ;  /* 0x000000ff1200728c */ /* 0x000fc8000bf05070 */
[----:B------:R-:W-:Y:S01]  /*1290*/  UISETP.NE.AND.EX UP0, UPT, UR19, URZ, UPT, UP0 ;  /* 0x000000ff1300728c */ /* 0x000fe2000bf05300 */
[----:B------:R-:W-:Y:S10]  /*12a0*/  BRA.U !UP3, `(.L_x_5957) ;  /* 0x000000010b0c7547 */ /* 0x000ff4000b800000 */
[----:B------:R-:W1:Y:S02]  /*12b0*/  LDC.64 R28, c[0x0][0x390] ;  /* 0x0000e400ff1c7b82 */ /* 0x000e640000000a00 */
[----:B-1----:R-:W-:-:S06]  /*12c0*/  IMAD.WIDE.U32 R28, R144, 0x10, R28 ;  /* 0x00000010901c7825 */ /* 0x002fcc00078e001c */
[----:B------:R-:W5:Y:S02]  /*12d0*/  LDG.E.128 R28, desc[UR12][R28.64] ;  /* 0x0000000c1c1c7981 */ /* 0x000f64000c1e1d00 */
.L_x_5957:
[----:B------:R-:W-:Y:S05]  /*12e0*/  BRA.U !UP0, `(.L_x_5958) ;  /* 0x0000002d08447547 */ /* 0x000fea000b800000 */
[----:B------:R-:W1:Y:S02]  /*12f0*/  LDC.64 R88, c[0x0][0x3a0] ;  /* 0x0000e800ff587b82 */ /* 0x000e640000000a00 */
[----:B-1----:R-:W-:-:S06]  /*1300*/  IMAD.WIDE.U32 R88, R145, 0x10, R88 ;  /* 0x0000001091587825 */ /* 0x002fcc00078e0058 */
[----:B------:R-:W2:Y:S01]  /*1310*/  LDG.E.128 R88, desc[UR12][R88.64] ;  /* 0x0000000c58587981 */ /* 0x000ea2000c1e1d00 */
[----:B------:R-:W-:-:S13]  /*1320*/  ISETP.LT.AND P1, PT, RZ, UR43, PT ;  /* 0x0000002bff007c0c */ /* 0x000fda000bf21270 */
[----:B------:R-:W-:Y:S02]  /*1330*/  @!P1 IMAD.MOV.U32 R115, RZ, RZ, R26 ;  /* 0x000000ffff739224 */ /* 0x000fe400078e001a */
[----:B------:R-:W-:Y:S02]  /*1340*/  @!P1 IMAD.MOV.U32 R101, RZ, RZ, R143 ;  /* 0x000000ffff659224 */ /* 0x000fe400078e008f */
[----:B--2---:R-:W-:Y:S01]  /*1350*/  @!P1 HADD2.F32 R3, -RZ, R88.H0_H0 ;  /* 0x20000058ff039230 */ /* 0x004fe20000004100 */
        /* <DEDUP_REMOVED lines=17> */
.L_x_5962:
        /* <DEDUP_REMOVED lines=13> */
.L_x_5964:
[----:B------:R-:W-:Y:S05]  /*1540*/  BSYNC.RECONVERGENT B2 ;  /* 0x0000000000027941 */ /* 0x000fea0003800200 */
.L_x_5963:
        /* <DEDUP_REMOVED lines=41> */
[----:B------:R-:W-:-:S07]  /*17e0*/  LOP3.LUT R93, R26, UR42, R5, 0x96, !PT ;  /* 0x0000002a1a5d7c12 */ /* 0x000fce000f8e9605 */
.L_x_5961:
[----:B------:R-:W-:Y:S05]  /*17f0*/  BSYNC.RECONVERGENT B1 ;  /* 0x0000000000017941 */ /* 0x000fea0003800200 */
.L_x_5960:
[----:B------:R-:W-:Y:S01]  /*1800*/  I2FP.F32.U32 R3, R3 ;  /* 0x0000000300037245 */ /* 0x000fe20000201000 */
[----:B-----5:R-:W-:Y:S02]  /*1810*/  HADD2.F32 R4, -RZ, R28.H0_H0 ;  /* 0x2000001cff047230 */ /* 0x020fe40000004100 */
[----:B------:R-:W-:-:S03]  /*1820*/  IMAD.MOV.U32 R26, RZ, RZ, 0x2f800000 ;  /* 0x2f800000ff1a7424 */ /* 0x000fc600078e00ff */
[----:B------:R-:W-:Y:S01]  /*1830*/  FMUL.FTZ R4, R4, UR17 ;  /* 0x0000001104047c20 */ /* 0x000fe20008410000 */
[----:B------:R-:W-:Y:S01]  /*1840*/  FFMA.FTZ R3, R3, R26, 1.1641532182693481445e-10 ;  /* 0x2f00000003037423 */ /* 0x000fe2000001001a */
[----:B------:R-:W-:Y:S02]  /*1850*/  HADD2.F32 R26, -RZ, R88.H0_H0 ;  /* 0x20000058ff1a7230 */ /* 0x000fe40000004100 */
[----:B------:R-:W-:Y:S02]  /*1860*/  FMUL.FTZ R4, R4, UR16 ;  /* 0x0000001004047c20 */ /* 0x000fe40008410000 */
[----:B------:R-:W-:-:S04]  /*1870*/  FSETP.GTU.FTZ.AND P2, PT, R3, UR23, PT ;  /* 0x0000001703007c0b */ /* 0x000fc8000bf5c000 */
[----:B------:R-:W-:Y:S02]  /*1880*/  FSEL R3, R4, RZ, !P2 ;  /* 0x000000ff04037208 */ /* 0x000fe40005000000 */
[----:B------:R-:W-:-:S03]  /*1890*/  SEL R4, RZ, 0x1, P2 ;  /* 0x00000001ff047807 */ /* 0x000fc60001000000 */
[----:B------:R-:W-:-:S07]  /*18a0*/  FADD.FTZ R3, R26, R3 ;  /* 0x000000031a037221 */ /* 0x000fce0000010000 */
.L_x_5959:
[----:B------:R-:W-:Y:S01]  /*18b0*/  F2FP.F16.F32.PACK_AB R143, RZ, R3 ;  /* 0x00000003ff8f723e */ /* 0x000fe200000000ff */
[----:B------:R-:W-:Y:S01]  /*18c0*/  @!P1 HADD2.F32 R5, -RZ, R88.H1_H1 ;  /* 0x30000058ff059230 */ /* 0x000fe20000004100 */
        /* <DEDUP_REMOVED lines=19> */
.L_x_5968:
        /* <DEDUP_REMOVED lines=13> */
.L_x_5970:
[----:B------:R-:W-:Y:S05]  /*1ad0*/  BSYNC.RECONVERGENT B2 ;  /* 0x0000000000027941 */ /* 0x000fea0003800200 */
.L_x_5969:
        /* <DEDUP_REMOVED lines=42> */
.L_x_5967:
[----:B------:R-:W-:Y:S05]  /*1d80*/  BSYNC.RECONVERGENT B1 ;  /* 0x0000000000017941 */ /* 0x000fea0003800200 */
.L_x_5966:
[----:B------:R-:W-:Y:S01]  /*1d90*/  I2FP.F32.U32 R5, R5 ;  /* 0x0000000500057245 */ /* 0x000fe20000201000 */
[----:B-----5:R-:W-:Y:S02]  /*1da0*/  HADD2.F32 R6, -RZ, R28.H1_H1 ;  /* 0x3000001cff067230 */ /* 0x020fe40000004100 */
[----:B------:R-:W-:Y:S02]  /*1db0*/  IMAD.MOV.U32 R116, RZ, RZ, 0x2f800000 ;  /* 0x2f800000ff747424 */ /* 0x000fe400078e00ff */
[----:B------:R-:W-:Y:S02]  /*1dc0*/  HADD2.F32 R88, -RZ, R88.H1_H1 ;  /* 0x30000058ff587230 */ /* 0x000fe40000004100 */
[----:B------:R-:W-:Y:S01]  /*1dd0*/  FMUL.FTZ R6, R6, UR17 ;  /* 0x0000001106067c20 */ /* 0x000fe20008410000 */
[----:B------:R-:W-:-:S03]  /*1de0*/  FFMA.FTZ R5, R5, R116, 1.1641532182693481445e-10 ;  /* 0x2f00000005057423 */ /* 0x000fc60000010074 */
[----:B------:R-:W-:Y:S02]  /*1df0*/  FMUL.FTZ R6, R6, UR16 ;  /* 0x0000001006067c20 */ /* 0x000fe40008410000 */
[----:B------:R-:W-:-:S04]  /*1e00*/  FSETP.GTU.FTZ.AND P2, PT, R5, UR23, PT ;  /* 0x0000001705007c0b */ /* 0x000fc8000bf5c000 */
[----:B------:R-:W-:Y:S02]  /*1e10*/  FSEL R5, R6, RZ, !P2 ;  /* 0x000000ff06057208 */ /* 0x000fe40005000000 */
[----:B------:R-:W-:-:S03]  /*1e20*/  SEL R6, RZ, 0x1, P2 ;  /* 0x00000001ff067807 */ /* 0x000fc60001000000 */
[----:B------:R-:W-:-:S07]  /*1e30*/  FADD.FTZ R5, R88, R5 ;  /* 0x0000000558057221 */ /* 0x000fce0000010000 */
.L_x_5965:
[----:B------:R-:W-:Y:S01]  /*1e40*/  F2FP.F16.F32.PACK_AB R148, RZ, R5 ;  /* 0x00000005ff94723e */ /* 0x000fe200000000ff */
[----:B------:R-:W-:Y:S01]  /*1e50*/  @!P1 HADD2.F32 R101, -RZ, R89.H0_H0 ;  /* 0x20000059ff659230 */ /* 0x000fe20000004100 */
        /* <DEDUP_REMOVED lines=19> */
.L_x_5974:
        /* <DEDUP_REMOVED lines=13> */
.L_x_5976:
[----:B------:R-:W-:Y:S05]  /*2060*/  BSYNC.RECONVERGENT B2 ;  /* 0x0000000000027941 */ /* 0x000fea0003800200 */
.L_x_5975:
        /* <DEDUP_REMOVED lines=41> */
[----:B------:R-:W-:-:S07]  /*2300*/  MOV R88, R146 ;  /* 0x0000009200587202 */ /* 0x000fce0000000f00 */
.L_x_5973:
[----:B------:R-:W-:Y:S05]  /*2310*/  BSYNC.RECONVERGENT B1 ;  /* 0x0000000000017941 */ /* 0x000fea0003800200 */
.L_x_5972:
[----:B------:R-:W-:Y:S01]  /*2320*/  I2FP.F32.U32 R7, R7 ;  /* 0x0000000700077245 */ /* 0x000fe20000201000 */
[----:B------:R-:W-:Y:S02]  /*2330*/  HFMA2 R102, -RZ, RZ, 0.1171875, 0 ;  /* 0x2f800000ff667431 */ /* 0x000fe400000001ff */
[----:B-----5:R-:W-:Y:S02]  /*2340*/  HADD2.F32 R26, -RZ, R29.H0_H0 ;  /* 0x2000001dff1a7230 */ /* 0x020fe40000004100 */
[----:B------:R-:W-:Y:S02]  /*2350*/  HADD2.F32 R101, -RZ, R89.H0_H0 ;  /* 0x20000059ff657230 */ /* 0x000fe40000004100 */
[----:B------:R-:W-:Y:S01]  /*2360*/  FFMA.FTZ R7, R7, R102, 1.1641532182693481445e-10 ;  /* 0x2f00000007077423 */ /* 0x000fe20000010066 */
[----:B------:R-:W-:-:S04]  /*2370*/  FMUL.FTZ R26, R26, UR17 ;  /* 0x000000111a1a7c20 */ /* 0x000fc80008410000 */
[----:B------:R-:W-:Y:S01]  /*2380*/  FMUL.FTZ R26, R26, UR16 ;  /* 0x000000101a1a7c20 */ /* 0x000fe20008410000 */
[----:B------:R-:W-:-:S04]  /*2390*/  FSETP.GTU.FTZ.AND P2, PT, R7, UR23, PT ;  /* 0x0000001707007c0b */ /* 0x000fc8000bf5c000 */
[----:B------:R-:W-:Y:S02]  /*23a0*/  FSEL R26, R26, RZ, !P2 ;  /* 0x000000ff1a1a7208 */ /* 0x000fe40005000000 */
[----:B------:R-:W-:-:S03]  /*23b0*/  SEL R7, RZ, 0x1, P2 ;  /* 0x00000001ff077807 */ /* 0x000fc60001000000 */
[----:B------:R-:W-:-:S07]  /*23c0*/  FADD.FTZ R101, R101, R26 ;  /* 0x0000001a65657221 */ /* 0x000fce0000010000 */
.L_x_5971:
[----:B------:R-:W-:Y:S01]  /*23d0*/  F2FP.F16.F32.PACK_AB R149, RZ, R101 ;  /* 0x00000065ff95723e */ /* 0x000fe200000000ff */
[----:B------:R-:W-:Y:S02]  /*23e0*/  @!P1 HADD2.F32 R102, -RZ, R89.H1_H1 ;  /* 0x30000059ff669230 */ /* 0x000fe40000004100 */
[----:B------:R-:W-:Y:S02]  /*23f0*/  @!P1 IMAD.MOV.U32 R26, RZ, RZ, R115 ;  /* 0x000000ffff1a9224 */ /* 0x000fe400078e0073 */
        /* <DEDUP_REMOVED lines=18> */
.L_x_5980:
        /* <DEDUP_REMOVED lines=13> */
.L_x_5982:
[----:B------:R-:W-:Y:S05]  /*25f0*/  BSYNC.RECONVERGENT B2 ;  /* 0x0000000000027941 */ /* 0x000fea0003800200 */
.L_x_5981:
        /* <DEDUP_REMOVED lines=42> */
.L_x_5979:
[----:B------:R-:W-:Y:S05]  /*28a0*/  BSYNC.RECONVERGENT B1 ;  /* 0x0000000000017941 */ /* 0x000fea0003800200 */
.L_x_5978:
        /* <DEDUP_REMOVED lines=11> */
.L_x_5977:
        /* <DEDUP_REMOVED lines=21> */
.L_x_5986:
        /* <DEDUP_REMOVED lines=13> */
.L_x_5988:
[----:B------:R-:W-:Y:S05]  /*2b80*/  BSYNC.RECONVERGENT B2 ;  /* 0x0000000000027941 */ /* 0x000fea0003800200 */
.L_x_5987:
        /* <DEDUP_REMOVED lines=42> */
.L_x_5985:
[----:B------:R-:W-:Y:S05]  /*2e30*/  BSYNC.RECONVERGENT B1 ;  /* 0x0000000000017941 */ /* 0x000fea0003800200 */
.L_x_5984:
[----:B------:R-:W-:Y:S01]  /*2e40*/  I2FP.F32.U32 R9, R9 ;  /* 0x0000000900097245 */ /* 0x000fe20000201000 */
[----:B-----5:R-:W-:Y:S02]  /*2e50*/  HADD2.F32 R26, -RZ, R30.H0_H0 ;  /* 0x2000001eff1a7230 */ /* 0x020fe40000004100 */
[----:B------:R-:W-:Y:S02]  /*2e60*/  IMAD.MOV.U32 R116, RZ, RZ, 0x2f800000 ;  /* 0x2f800000ff747424 */ /* 0x000fe400078e00ff */
[----:B------:R-:W-:Y:S02]  /*2e70*/  HADD2.F32 R115, -RZ, R90.H0_H0 ;  /* 0x2000005aff737230 */ /* 0x000fe40000004100 */
[----:B------:R-:W-:Y:S01]  /*2e80*/  FMUL.FTZ R26, R26, UR17 ;  /* 0x000000111a1a7c20 */ /* 0x000fe20008410000 */
[----:B------:R-:W-:-:S03]  /*2e90*/  FFMA.FTZ R9, R9, R116, 1.1641532182693481445e-10 ;  /* 0x2f00000009097423 */ /* 0x000fc60000010074 */
[----:B------:R-:W-:Y:S02]  /*2ea0*/  FMUL.FTZ R26, R26, UR16 ;  /* 0x000000101a1a7c20 */ /* 0x000fe40008410000 */
[----:B------:R-:W-:-:S04]  /*2eb0*/  FSETP.GTU.FTZ.AND P2, PT, R9, UR23, PT ;  /* 0x0000001709007c0b */ /* 0x000fc8000bf5c000 */
[----:B------:R-:W-:Y:S02]  /*2ec0*/  FSEL R26, R26, RZ, !P2 ;  /* 0x000000ff1a1a7208 */ /* 0x000fe40005000000 */
[----:B------:R-:W-:-:S03]  /*2ed0*/  SEL R9, RZ, 0x1, P2 ;  /* 0x00000001ff097807 */ /* 0x000fc60001000000 */
[----:B------:R-:W-:-:S07]  /*2ee0*/  FADD.FTZ R115, R115, R26 ;  /* 0x0000001a73737221 */ /* 0x000fce0000010000 */
.L_x_5983:
        /* <DEDUP_REMOVED lines=21> */
.L_x_5992:
        /* <DEDUP_REMOVED lines=13> */
.L_x_5994:
[----:B------:R-:W-:Y:S05]  /*3110*/  BSYNC.RECONVERGENT B2 ;  /* 0x0000000000027941 */ /* 0x000fea0003800200 */
.L_x_5993:
        /* <DEDUP_REMOVED lines=41> */
[----:B------:R-:W-:-:S07]  /*33b0*/  MOV R130, R88 ;  /* 0x0000005800827202 */ /* 0x000fce0000000f00 */
.L_x_5991:
[----:B------:R-:W-:Y:S05]  /*33c0*/  BSYNC.RECONVERGENT B1 ;  /* 0x0000000000017941 */ /* 0x000fea0003800200 */
.L_x_5990:
[----:B------:R-:W-:Y:S01]  /*33d0*/  I2FP.F32.U32 R10, R10 ;  /* 0x0000000a000a7245 */ /* 0x000fe20000201000 */
[----:B------:R-:W-:Y:S02]  /*33e0*/  HFMA2 R89, -RZ, RZ, 0.1171875, 0 ;  /* 0x2f800000ff597431 */ /* 0x000fe400000001ff */
[----:B-----5:R-:W-:-:S03]  /*33f0*/  HADD2.F32 R88, -RZ, R30.H1_H1 ;  /* 0x3000001eff587230 */ /* 0x020fc60000004100 */
[----:B------:R-:W-:Y:S02]  /*3400*/  FFMA.FTZ R10, R10, R89, 1.1641532182693481445e-10 ;  /* 0x2f0000000a0a7423 */ /* 0x000fe40000010059 */
[----:B------:R-:W-:Y:S01]  /*3410*/  FMUL.FTZ R88, R88, UR17 ;  /* 0x0000001158587c20 */ /* 0x000fe20008410000 */
[----:B------:R-:W-:-:S03]  /*3420*/  HADD2.F32 R89, -RZ, R90.H1_H1 ;  /* 0x3000005aff597230 */ /* 0x000fc60000004100 */
[----:B------:R-:W-:Y:S01]  /*3430*/  FMUL.FTZ R88, R88, UR16 ;  /* 0x0000001058587c20 */ /* 0x000fe20008410000 */
[----:B------:R-:W-:-:S04]  /*3440*/  FSETP.GTU.FTZ.AND P2, PT, R10, UR23, PT ;  /* 0x000000170a007c0b */ /* 0x000fc8000bf5c000 */
[----:B------:R-:W-:Y:S02]  /*3450*/  FSEL R88, R88, RZ, !P2 ;  /* 0x000000ff58587208 */ /* 0x000fe40005000000 */
[----:B------:R-:W-:-:S03]  /*3460*/  SEL R10, RZ, 0x1, P2 ;  /* 0x00000001ff0a7807 */ /* 0x000fc60001000000 */
[----:B------:R-:W-:-:S07]  /*3470*/  FADD.FTZ R116, R89, R88 ;  /* 0x0000005859747221 */ /* 0x000fce0000010000 */
.L_x_5989:
[----:B------:R-:W-:Y:S01]  /*3480*/  F2FP.F16.F32.PACK_AB R90, RZ, R116 ;  /* 0x00000074ff5a723e */ /* 0x000fe200000000ff */
[----:B------:R-:W-:Y:S02]  /*3490*/  @!P1 HADD2.F32 R129, -RZ, R91.H0_H0 ;  /* 0x2000005bff819230 */ /* 0x000fe40000004100 */
[----:B------:R-:W-:Y:S02]  /*34a0*/  @!P1 IMAD.MOV.U32 R88, RZ, RZ, R26 ;  /* 0x000000ffff589224 */ /* 0x000fe400078e001a */
[----:B------:R-:W-:Y:S01]  /*34b0*/  @!P1 IMAD.MOV.U32 R153, RZ, RZ, R130 ;  /* 0x000000ffff999224 */ /* 0x000fe200078e0082 */
[----:B------:R-:W-:Y:S06]  /*34c0*/  @!P1 BRA `(.L_x_5995) ;  /* 0x0000000400509947 */ /* 0x000fec0003800000 */
[----:B------:R-:W-:Y:S01]  /*34d0*/  ISETP.NE.AND P2, PT, R26, 0x1, PT ;  /* 0x000000011a00780c */ /* 0x000fe20003f45270 */
[----:B------:R-:W-:Y:S01]  /*34e0*/  BSSY.RECONVERGENT B1, `(.L_x_5996) ;  /* 0x0000047000017945 */ /* 0x000fe20003800200 */
[----:B------:R-:W-:Y:S01]  /*34f0*/  MOV R88, 0x2 ;  /* 0x0000000200587802 */ /* 0x000fe20000000f00 */
[----:B0-----:R-:W-:Y:S02]  /*3500*/  IMAD.MOV.U32 R11, RZ, RZ, R92 ;  /* 0x000000ffff0b7224 */ /* 0x001fe400078e005c */
        /* <DEDUP_REMOVED lines=12> */
.L_x_5998:
        /* <DEDUP_REMOVED lines=13> */
.L_x_6000:
[----:B------:R-:W-:Y:S05]  /*36a0*/  BSYNC.RECONVERGENT B2 ;  /* 0x0000000000027941 */ /* 0x000fea0003800200 */
.L_x_5999:
        /* <DEDUP_REMOVED lines=41> */
[----:B------:R-:W-:-:S07]  /*3940*/  LOP3.LUT R93, R26, UR42, R89, 0x96, !PT ;  /* 0x0000002a1a5d7c12 */ /* 0x000fce000f8e9659 */
.L_x_5997:
[----:B------:R-:W-:Y:S05]  /*3950*/  BSYNC.RECONVERGENT B1 ;  /* 0x0000000000017941 */ /* 0x000fea0003800200 */
.L_x_5996:
        /* <DEDUP_REMOVED lines=11> */
.L_x_5995:
        /* <DEDUP_REMOVED lines=21> */
.L_x_6004:
        /* <DEDUP_REMOVED lines=13> */
.L_x_6006:
[----:B------:R-:W-:Y:S05]  /*3c30*/  BSYNC.RECONVERGENT B2 ;  /* 0x0000000000027941 */ /* 0x000fea0003800200 */
.L_x_6005:
        /* <DEDUP_REMOVED lines=42> */
.L_x_6003:
[----:B------:R-:W-:Y:S05]  /*3ee0*/  BSYNC.RECONVERGENT B1 ;  /* 0x0000000000017941 */ /* 0x000fea0003800200 */
.L_x_6002:
        /* <DEDUP_REMOVED lines=11> */
.L_x_6001:
[----:B------:R-:W-:Y:S02]  /*3fa0*/  F2FP.F16.F32.PACK_AB R91, RZ, R130 ;  /* 0x00000082ff5b723e */ /* 0x000fe400000000ff */
[----:B------:R-:W-:Y:S02]  /*3fb0*/  PRMT R90, R152, 0x5410, R90 ;  /* 0x00005410985a7816 */ /* 0x000fe4000000005a */
[----:B------:R-:W-:Y:S02]  /*3fc0*/  PRMT R89, R149, 0x5410, R151 ;  /* 0x0000541095597816 */ /* 0x000fe40000000097 */
[----:B------:R-:W-:Y:S02]  /*3fd0*/  PRMT R88, R143, 0x5410, R148 ;  /* 0x000054108f587816 */ /* 0x000fe40000000094 */
[----:B------:R-:W-:Y:S01]  /*3fe0*/  PRMT R91, R150, 0x5410, R91 ;  /* 0x00005410965b7816 */ /* 0x000fe2000000005b */
[----:B------:R-:W-:Y:S06]  /*3ff0*/  BRA `(.L_x_6007) ;  /* 0x00000028007c7947 */ /* 0x000fec0003800000 */
.L_x_5958:
        /* <DEDUP_REMOVED lines=20> */
.L_x_6011:
        /* <DEDUP_REMOVED lines=13> */
.L_x_6013:
[----:B------:R-:W-:Y:S05]  /*4210*/  BSYNC.RECONVERGENT B2 ;  /* 0x0000000000027941 */ /* 0x000fea0003800200 */
.L_x_6012:
        /* <DEDUP_REMOVED lines=40> */
[----:B------:R-:W-:-:S07]  /*44a0*/  LOP3.LUT R93, R4, UR42, R147, 0x96, !PT ;  /* 0x0000002a045d7c12 */ /* 0x000fce000f8e9693 */
.L_x_6010:
[----:B------:R-:W-:Y:S05]  /*44b0*/  BSYNC.RECONVERGENT B1 ;  /* 0x0000000000017941 */ /* 0x000fea0003800200 */
.L_x_6009:
[----:B------:R-:W-:Y:S01]  /*44c0*/  I2FP.F32.U32 R3, R3 ;  /* 0x0000000300037245 */ /* 0x000fe20000201000 */
[----:B------:R-:W-:Y:S02]  /*44d0*/  HFMA2 R4, -RZ, RZ, 0.1171875, 0 ;  /* 0x2f800000ff047431 */ /* 0x000fe400000001ff */
[----:B-----5:R-:W-:-:S03]  /*44e0*/  HADD2.F32 R5, -RZ, R28.H0_H0 ;  /* 0x2000001cff057230 */ /* 0x020fc60000004100 */
[----:B------:R-:W-:Y:S02]  /*44f0*/  FFMA.FTZ R3, R3, R4, 1.1641532182693481445e-10 ;  /* 0x2f00000003037423 */ /* 0x000fe40000010004 */
[----:B------:R-:W-:-:S04]  /*4500*/  FMUL.FTZ R5, R5, UR17 ;  /* 0x0000001105057c20 */ /* 0x000fc80008410000 */
[----:B------:R-:W-:Y:S01]  /*4510*/  FMUL.FTZ R5, R5, UR16 ;  /* 0x0000001005057c20 */ /* 0x000fe20008410000 */
[----:B------:R-:W-:-:S04]  /*4520*/  FSETP.GTU.FTZ.AND P1, PT, R3, UR23, PT ;  /* 0x0000001703007c0b */ /* 0x000fc8000bf3c000 */
[----:B------:R-:W-:Y:S02]  /*4530*/  SEL R4, RZ, 0x1, P1 ;  /* 0x00000001ff047807 */ /* 0x000fe40000800000 */
[----:B------:R-:W-:-:S07]  /*4540*/  FSEL R3, R5, RZ, !P1 ;  /* 0x000000ff05037208 */ /* 0x000fce0004800000 */
.L_x_6008:
[----:B------:R-:W-:Y:S01]  /*4550*/  F2FP.F16.F32.PACK_AB R148, RZ, R3 ;  /* 0x00000003ff94723e */ /* 0x000fe200000000ff */
        /* <DEDUP_REMOVED lines=16> */
.L_x_6017:
        /* <DEDUP_REMOVED lines=13> */
.L_x_6019:
[----:B------:R-:W-:Y:S05]  /*4730*/  BSYNC.RECONVERGENT B2 ;  /* 0x0000000000027941 */ /* 0x000fea0003800200 */
.L_x_6018:
        /* <DEDUP_REMOVED lines=42> */
.L_x_6016:
[----:B------:R-:W-:Y:S05]  /*49e0*/  BSYNC.RECONVERGENT B1 ;  /* 0x0000000000017941 */ /* 0x000fea0003800200 */
.L_x_6015:
[----:B------:R-:W-:Y:S01]  /*49f0*/  I2FP.F32.U32 R5, R5 ;  /* 0x0000000500057245 */ /* 0x000fe20000201000 */
[----:B-----5:R-:W-:Y:S02]  /*4a00*/  HADD2.F32 R88, -RZ, R28.H1_H1 ;  /* 0x3000001cff587230 */ /* 0x020fe40000004100 */
[----:B------:R-:W-:-:S03]  /*4a10*/  IMAD.MOV.U32 R6, RZ, RZ, 0x2f800000 ;  /* 0x2f800000ff067424 */ /* 0x000fc600078e00ff */
[----:B------:R-:W-:Y:S01]  /*4a20*/  FMUL.FTZ R88, R88, UR17 ;  /* 0x0000001158587c20 */ /* 0x000fe20008410000 */
[----:B------:R-:W-:-:S03]  /*4a30*/  FFMA.FTZ R5, R5, R6, 1.1641532182693481445e-10 ;  /* 0x2f00000005057423 */ /* 0x000fc60000010006 */
[----:B------:R-:W-:Y:S02]  /*4a40*/  FMUL.FTZ R88, R88, UR16 ;  /* 0x0000001058587c20 */ /* 0x000fe40008410000 */
[----:B------:R-:W-:-:S04]  /*4a50*/  FSETP.GTU.FTZ.AND P1, PT, R5, UR23, PT ;  /* 0x0000001705007c0b */ /* 0x000fc8000bf3c000 */
[----:B------:R-:W-:Y:S02]  /*4a60*/  SEL R6, RZ, 0x1, P1 ;  /* 0x00000001ff067807 */ /* 0x000fe40000800000 */
[----:B------:R-:W-:-:S07]  /*4a70*/  FSEL R5, R88, RZ, !P1 ;  /* 0x000000ff58057208 */ /* 0x000fce0004800000 */
.L_x_6014:
[----:B------:R-:W-:Y:S01]  /*4a80*/  F2FP.F16.F32.PACK_AB R147, RZ, R5 ;  /* 0x00000005ff93723e */ /* 0x000fe200000000ff */
        /* <DEDUP_REMOVED lines=16> */
.L_x_6023:
        /* <DEDUP_REMOVED lines=13> */
.L_x_6025:
[----:B------:R-:W-:Y:S05]  /*4c60*/  BSYNC.RECONVERGENT B2 ;  /* 0x0000000000027941 */ /* 0x000fea0003800200 */
.L_x_6024:
        /* <DEDUP_REMOVED lines=41> */
[----:B------:R-:W-:-:S07]  /*4f00*/  LOP3.LUT R93, R26, UR42, R89, 0x96, !PT ;  /* 0x0000002a1a5d7c12 */ /* 0x000fce000f8e9659 */
.L_x_6022:
[----:B------:R-:W-:Y:S05]  /*4f10*/  BSYNC.RECONVERGENT B1 ;  /* 0x0000000000017941 */ /* 0x000fea0003800200 */
.L_x_6021:
[----:B------:R-:W-:Y:S01]  /*4f20*/  I2FP.F32.U32 R7, R7 ;  /* 0x0000000700077245 */ /* 0x000fe20000201000 */
[----:B-----5:R-:W-:Y:S02]  /*4f30*/  HADD2.F32 R89, -RZ, R29.H0_H0 ;  /* 0x2000001dff597230 */ /* 0x020fe40000004100 */
[----:B------:R-:W-:-:S03]  /*4f40*/  IMAD.MOV.U32 R26, RZ, RZ, 0x2f800000 ;  /* 0x2f800000ff1a7424 */ /* 0x000fc600078e00ff */
[----:B------:R-:W-:Y:S01]  /*4f50*/  FMUL.FTZ R89, R89, UR17 ;  /* 0x0000001159597c20 */ /* 0x000fe20008410000 */
[----:B------:R-:W-:-:S03]  /*4f60*/  FFMA.FTZ R7, R7, R26, 1.1641532182693481445e-10 ;  /* 0x2f00000007077423 */ /* 0x000fc6000001001a */
[----:B------:R-:W-:Y:S02]  /*4f70*/  FMUL.FTZ R89, R89, UR16 ;  /* 0x0000001059597c20 */ /* 0x000fe40008410000 */
[----:B------:R-:W-:-:S04]  /*4f80*/  FSETP.GTU.FTZ.AND P1, PT, R7, UR23, PT ;  /* 0x0000001707007c0b */ /* 0x000fc8000bf3c000 */
[----:B------:R-:W-:Y:S02]  /*4f90*/  SEL R7, RZ, 0x1, P1 ;  /* 0x00000001ff077807 */ /* 0x000fe40000800000 */
[----:B------:R-:W-:-:S07]  /*4fa0*/  FSEL R101, R89, RZ, !P1 ;  /* 0x000000ff59657208 */ /* 0x000fce0004800000 */
.L_x_6020:
[----:B------:R-:W-:Y:S01]  /*4fb0*/  HFMA2 R102, -RZ, RZ, 0, 0 ;  /* 0x00000000ff667431 */ /* 0x000fe200000001ff */
[----:B------:R-:W-:Y:S01]  /*4fc0*/  F2FP.F16.F32.PACK_AB R149, RZ, R101 ;  /* 0x00000065ff95723e */ /* 0x000fe200000000ff */
[----:B------:R-:W-:Y:S01]  /*4fd0*/  IMAD.MOV.U32 R26, RZ, RZ, R88 ;  /* 0x000000ffff1a7224 */ /* 0x000fe200078e0058 */
        /* <DEDUP_REMOVED lines=14> */
.L_x_6029:
        /* <DEDUP_REMOVED lines=13> */
.L_x_6031:
[----:B------:R-:W-:Y:S05]  /*5190*/  BSYNC.RECONVERGENT B2 ;  /* 0x0000000000027941 */ /* 0x000fea0003800200 */
.L_x_6030:
        /* <DEDUP_REMOVED lines=42> */
.L_x_6028:
[----:B------:R-:W-:Y:S05]  /*5440*/  BSYNC.RECONVERGENT B1 ;  /* 0x0000000000017941 */ /* 0x000fea0003800200 */
.L_x_6027:
[----:B------:R-:W-:Y:S01]  /*5450*/  I2FP.F32.U32 R8, R8 ;  /* 0x0000000800087245 */ /* 0x000fe20000201000 */
[----:B------:R-:W-:Y:S02]  /*5460*/  HFMA2 R89, -RZ, RZ, 0.1171875, 0 ;  /* 0x2f800000ff597431 */ /* 0x000fe400000001ff */
[----:B-----5:R-:W-:-:S03]  /*5470*/  HADD2.F32 R88, -RZ, R29.H1_H1 ;  /* 0x3000001dff587230 */ /* 0x020fc60000004100 */
[----:B------:R-:W-:Y:S02]  /*5480*/  FFMA.FTZ R8, R8, R89, 1.1641532182693481445e-10 ;  /* 0x2f00000008087423 */ /* 0x000fe40000010059 */
[----:B------:R-:W-:-:S04]  /*5490*/  FMUL.FTZ R88, R88, UR17 ;  /* 0x0000001158587c20 */ /* 0x000fc80008410000 */
[----:B------:R-:W-:Y:S01]  /*54a0*/  FMUL.FTZ R88, R88, UR16 ;  /* 0x0000001058587c20 */ /* 0x000fe20008410000 */
[----:B------:R-:W-:-:S04]  /*54b0*/  FSETP.GTU.FTZ.AND P1, PT, R8, UR23, PT ;  /* 0x0000001708007c0b */ /* 0x000fc8000bf3c000 */
[----:B------:R-:W-:Y:S02]  /*54c0*/  SEL R8, RZ, 0x1, P1 ;  /* 0x00000001ff087807 */ /* 0x000fe40000800000 */
[----:B------:R-:W-:-:S07]  /*54d0*/  FSEL R102, R88, RZ, !P1 ;  /* 0x000000ff58667208 */ /* 0x000fce0004800000 */
.L_x_6026:
        /* <DEDUP_REMOVED lines=17> */
.L_x_6035:
        /* <DEDUP_REMOVED lines=13> */
.L_x_6037:
[----:B------:R-:W-:Y:S05]  /*56c0*/  BSYNC.RECONVERGENT B2 ;  /* 0x0000000000027941 */ /* 0x000fea0003800200 */
.L_x_6036:
        /* <DEDUP_REMOVED lines=42> */
.L_x_6034:
[----:B------:R-:W-:Y:S05]  /*5970*/  BSYNC.RECONVERGENT B1 ;  /* 0x0000000000017941 */ /* 0x000fea0003800200 */
.L_x_6033:
        /* <DEDUP_REMOVED lines=9> */
.L_x_6032:
        /* <DEDUP_REMOVED lines=17> */
.L_x_6041:
        /* <DEDUP_REMOVED lines=13> */
.L_x_6043:
[----:B------:R-:W-:Y:S05]  /*5bf0*/  BSYNC.RECONVERGENT B2 ;  /* 0x0000000000027941 */ /* 0x000fea0003800200 */
.L_x_6042:
        /* <DEDUP_REMOVED lines=42> */
.L_x_6040:
[----:B------:R-:W-:Y:S05]  /*5ea0*/  BSYNC.RECONVERGENT B1 ;  /* 0x0000000000017941 */ /* 0x000fea0003800200 */
.L_x_6039:
        /* <DEDUP_REMOVED lines=9> */
.L_x_6038:
[----:B------:R-:W-:Y:S01]  /*5f40*/  HFMA2 R129, -RZ, RZ, 0, 0 ;  /* 0x00000000ff817431 */ /* 0x000fe200000001ff */
[----:B------:R-:W-:Y:S01]  /*5f50*/  F2FP.F16.F32.PACK_AB R152, RZ, R116 ;  /* 0x00000074ff98723e */ /* 0x000fe200000000ff */
[----:B------:R-:W-:Y:S01]  /*5f60*/  IMAD.MOV.U32 R88, RZ, RZ, R26 ;  /* 0x000000ffff587224 */ /* 0x000fe200078e001a */
[----:B------:R-:W-:Y:S06]  /*5f70*/  BRA.U !UP3, `(.L_x_6044) ;  /* 0x000000050b3c7547 */ /* 0x000fec000b800000 */
[----:B------:R-:W-:Y:S01]  /*5f80*/  ISETP.NE.AND P1, PT, R26, 0x1, PT ;  /* 0x000000011a00780c */ /* 0x000fe20003f25270 */
[----:B------:R-:W-:Y:S01]  /*5f90*/  BSSY.RECONVERGENT B1, `(.L_x_6045) ;  /* 0x0000044000017945 */ /* 0x000fe20003800200 */
[----:B------:R-:W-:Y:S01]  /*5fa0*/  IMAD.MOV.U32 R88, RZ, RZ, 0x2 ;  /* 0x00000002ff587424 */ /* 0x000fe200078e00ff */
[----:B0-----:R-:W-:-:S10]  /*5fb0*/  MOV R11, R92 ;  /* 0x0000005c000b7202 */ /* 0x001fd40000000f00 */
        /* <DEDUP_REMOVED lines=9> */
.L_x_6047:
        /* <DEDUP_REMOVED lines=13> */
.L_x_6049:
[----:B------:R-:W-:Y:S05]  /*6120*/  BSYNC.RECONVERGENT B2 ;  /* 0x0000000000027941 */ /* 0x000fea0003800200 */
.L_x_6048:
        /* <DEDUP_REMOVED lines=42> */
.L_x_6046:
[----:B------:R-:W-:Y:S05]  /*63d0*/  BSYNC.RECONVERGENT B1 ;  /* 0x0000000000017941 */ /* 0x000fea0003800200 */
.L_x_6045:
        /* <DEDUP_REMOVED lines=9> */
.L_x_6044:
        /* <DEDUP_REMOVED lines=17> */
.L_x_6053:
        /* <DEDUP_REMOVED lines=13> */
.L_x_6055:
[----:B------:R-:W-:Y:S05]  /*6650*/  BSYNC.RECONVERGENT B2 ;  /* 0x0000000000027941 */ /* 0x000fea0003800200 */
.L_x_6054:
        /* <DEDUP_REMOVED lines=42> */
.L_x_6052:
[----:B------:R-:W-:Y:S05]  /*6900*/  BSYNC.RECONVERGENT B1 ;  /* 0x0000000000017941 */ /* 0x000fea0003800200 */
.L_x_6051:
        /* <DEDUP_REMOVED lines=9> */
.L_x_6050:
[----:B------:R-:W-:Y:S02]  /*69a0*/  F2FP.F16.F32.PACK_AB R91, RZ, R130 ;  /* 0x00000082ff5b723e */ /* 0x000fe400000000ff */
[----:B------:R-:W-:Y:S02]  /*69b0*/  PRMT R90, R151, 0x5410, R152 ;  /* 0x00005410975a7816 */ /* 0x000fe40000000098 */
[----:B------:R-:W-:Y:S02]  /*69c0*/  PRMT R89, R149, 0x5410, R150 ;  /* 0x0000541095597816 */ /* 0x000fe40000000096 */
[----:B------:R-:W-:Y:S02]  /*69d0*/  PRMT R88, R148, 0x5410, R147 ;  /* 0x0000541094587816 */ /* 0x000fe40000000093 */
[----:B------:R-:W-:-:S07]  /*69e0*/  PRMT R91, R143, 0x5410, R91 ;  /* 0x000054108f5b7816 */ /* 0x000fce000000005b */
.L_x_6007:
[----:B------:R-:W1:Y:S01]  /*69f0*/  LDC.64 R148, c[0x0][0x3a8] ;  /* 0x0000ea00ff947b82 */ /* 0x000e620000000a00 */
[----:B------:R-:W-:Y:S02]  /*6a00*/  IMAD.MOV.U32 R143, RZ, RZ, R146 ;  /* 0x000000ffff8f7224 */ /* 0x000fe400078e0092 */
[----:B-1----:R-:W-:-:S05]  /*6a10*/  IMAD.WIDE.U32 R148, R145, 0x10, R148 ;  /* 0x0000001091947825 */ /* 0x002fca00078e0094 */
[----:B------:R1:W-:Y:S01]  /*6a20*/  STG.E.128 desc[UR12][R148.64], R88 ;  /* 0x0000005894007986 */ /* 0x0003e2000c101d0c */
[----:B------:R-:W-:Y:S05]  /*6a30*/  BRA.U !UP3, `(.L_x_6056) ;  /* 0x000000010b507547 */ /* 0x000fea000b800000 */
[----:B-1----:R-:W-:Y:S02]  /*6a40*/  SHF.L.U32 R88, R11, 0x10, RZ ;  /* 0x000000100b587819 */ /* 0x002fe400000006ff */
[----:B------:R-:W-:Y:S02]  /*6a50*/  LOP3.LUT R90, R12, 0xffff, RZ, 0xc0, !PT ;  /* 0x0000ffff0c5a7812 */ /* 0x000fe400078ec0ff */
[----:B------:R-:W-:Y:S02]  /*6a60*/  LOP3.LUT R147, R88, 0xff0000, RZ, 0xc0, !PT ;  /* 0x00ff000058937812 */ /* 0x000fe400078ec0ff */
[----:B------:R-:W1:Y:S01]  /*6a70*/  LDC.64 R88, c[0x0][0x3b0] ;  /* 0x0000ec00ff587b82 */ /* 0x000e620000000a00 */
[----:B------:R-:W-:Y:S02]  /*6a80*/  PRMT R91, R10, 0x7104, RZ ;  /* 0x000071040a5b7816 */ /* 0x000fe400000000ff */
[----:B------:R-:W-:Y:S02]  /*6a90*/  PRMT R90, R147, 0x4210, R90 ;  /* 0x00004210935a7816 */ /* 0x000fe4000000005a */
[----:B------:R-:W-:-:S02]  /*6aa0*/  LOP3.LUT R148, R8, 0xff, RZ, 0xc0, !PT ;  /* 0x000000ff08947812 */ /* 0x000fc400078ec0ff */
[----:B------:R-:W-:Y:S02]  /*6ab0*/  LOP3.LUT R146, R7, 0xff, RZ, 0xc0, !PT ;  /* 0x000000ff07927812 */ /* 0x000fe400078ec0ff */
[----:B------:R-:W-:Y:S01]  /*6ac0*/  LOP3.LUT R150, R90, 0xff00, R91, 0xf8, !PT ;  /* 0x0000ff005a967812 */ /* 0x000fe200078ef85b */
[----:B------:R-:W-:Y:S01]  /*6ad0*/  IMAD.WIDE.U32 R148, R148, 0x1000000, RZ ;  /* 0x0100000094947825 */ /* 0x000fe200078e00ff */
[----:B------:R-:W-:Y:S02]  /*6ae0*/  LOP3.LUT R90, R6, 0xff, RZ, 0xc0, !PT ;  /* 0x000000ff065a7812 */ /* 0x000fe400078ec0ff */
[----:B------:R-:W-:Y:S01]  /*6af0*/  LOP3.LUT R151, R150, 0xff, R9, 0xf8, !PT ;  /* 0x000000ff96977812 */ /* 0x000fe200078ef809 */
[----:B------:R-:W-:-:S04]  /*6b00*/  IMAD.WIDE.U32 R146, R146, 0x10000, RZ ;  /* 0x0001000092927825 */ /* 0x000fc800078e00ff */
[----:B------:R-:W-:Y:S01]  /*6b10*/  IMAD.WIDE.U32 R90, R90, 0x100, RZ ;  /* 0x000001005a5a7825 */ /* 0x000fe200078e00ff */
[----:B------:R-:W-:Y:S02]  /*6b20*/  LOP3.LUT R149, R147, R151, R149, 0xfe, !PT ;  /* 0x0000009793957212 */ /* 0x000fe400078efe95 */
[----:B------:R-:W-:Y:S01]  /*6b30*/  LOP3.LUT R147, R90, R148, R146, 0xfe, !PT ;  /* 0x000000945a937212 */ /* 0x000fe200078efe92 */
[----:B-1----:R-:W-:Y:S01]  /*6b40*/  IMAD.WIDE.U32 R88, R144, 0x8, R88 ;  /* 0x0000000890587825 */ /* 0x002fe200078e0058 */
[----:B------:R-:W-:Y:S02]  /*6b50*/  LOP3.LUT R91, R149, R91, RZ, 0xfc, !PT ;  /* 0x0000005b955b7212 */ /* 0x000fe400078efcff */
[----:B------:R-:W-:-:S05]  /*6b60*/  LOP3.LUT R90, R147, 0xff, R4, 0xf8, !PT ;  /* 0x000000ff935a7812 */ /* 0x000fca00078ef804 */
[----:B------:R2:W-:Y:S02]  /*6b70*/  STG.E.64 desc[UR12][R88.64], R90 ;  /* 0x0000005a58007986 */ /* 0x0005e4000c101b0c */
.L_x_6056:
[----:B------:R-:W-:Y:S02]  /*6b80*/  VIADD R145, R145, 0x80 ;  /* 0x0000008091917836 */ /* 0x000fe40000000000 */
[----:B------:R-:W-:-:S07]  /*6b90*/  VIADD R144, R144, 0x80 ;  /* 0x0000008090907836 */ /* 0x000fce0000000000 */
.L_x_5956:
[----:B------:R-:W-:Y:S05]  /*6ba0*/  BSYNC.RECONVERGENT B0 ;  /* 0x0000000000007941 */ /* 0x000fea0003800200 */
.L_x_5955:
[----:B------:R-:W-:Y:S01]  /*6bb0*/  ISETP.GE.U32.AND P1, PT, R98, 0x100, PT ;  /* 0x000001006200780c */ /* 0x000fe20003f26070 */
[----:B------:R-:W-:Y:S03]  /*6bc0*/  BSSY.RECONVERGENT B0, `(.L_x_6057) ;  /* 0x0000595000007945 */ /* 0x000fe60003800200 */
[----:B-12---:R-:W-:-:S09]  /*6bd0*/  P2R R88, PR, RZ, 0x2 ;  /* 0x00000002ff587803 */ /* 0x006fd20000000000 */
[----:B------:R-:W-:Y:S05]  /*6be0*/  @!P1 BRA `(.L_x_6058) ;  /* 0x0000005800489947 */ /* 0x000fea0003800000 */
[----:B------:R-:W-:-:S04]  /*6bf0*/  UISETP.NE.U32.AND UP0, UPT, UR18, URZ, UPT ;  /* 0x000000ff1200728c */ /* 0x000fc8000bf05070 */
[----:B------:R-:W-:Y:S01]  /*6c00*/  UISETP.NE.AND.EX UP0, UPT, UR19, URZ, UPT, UP0 ;  /* 0x000000ff1300728c */ /* 0x000fe2000bf05300 */
[----:B------:R-:W-:Y:S10]  /*6c10*/  BRA.U !UP3, `(.L_x_6059) ;  /* 0x000000010b0c7547 */ /* 0x000ff4000b800000 */
[----:B-----5:R-:W1:Y:S02]  /*6c20*/  LDC.64 R28, c[0x0][0x390] ;  /* 0x0000e400ff1c7b82 */ /* 0x020e640000000a00 */
[----:B-1----:R-:W-:-:S06]  /*6c30*/  IMAD.WIDE.U32 R28, R144, 0x10, R28 ;  /* 0x00000010901c7825 */ /* 0x002fcc00078e001c */
[----:B------:R-:W5:Y:S02]  /*6c40*/  LDG.E.128 R28, desc[UR12][R28.64] ;  /* 0x0000000c1c1c7981 */ /* 0x000f64000c1e1d00 */
.L_x_6059:
[----:B------:R-:W-:Y:S05]  /*6c50*/  BRA.U !UP0, `(.L_x_6060) ;  /* 0x0000002d08447547 */ /* 0x000fea000b800000 */
[----:B------:R-:W1:Y:S02]  /*6c60*/  LDC.64 R88, c[0x0][0x3a0] ;  /* 0x0000e800ff587b82 */ /* 0x000e640000000a00 */
[----:B-1----:R-:W-:-:S06]  /*6c70*/  IMAD.WIDE.U32 R88, R145, 0x10, R88 ;  /* 0x0000001091587825 */ /* 0x002fcc00078e0058 */
[----:B------:R-:W2:Y:S01]  /*6c80*/  LDG.E.128 R88, desc[UR12][R88.64] ;  /* 0x0000000c58587981 */ /* 0x000ea2000c1e1d00 */
[----:B------:R-:W-:-:S13]  /*6c90*/  ISETP.LT.AND P1, PT, RZ, UR43, PT ;  /* 0x0000002bff007c0c */ /* 0x000fda000bf21270 */
[----:B------:R-:W-:Y:S01]  /*6ca0*/  @!P1 MOV R117, R26 ;  /* 0x0000001a00759202 */ /* 0x000fe20000000f00 */
[----:B------:R-:W-:Y:S02]  /*6cb0*/  @!P1 IMAD.MOV.U32 R103, RZ, RZ, R143 ;  /* 0x000000ffff679224 */ /* 0x000fe400078e008f */
[----:B--2---:R-:W-:Y:S01]  /*6cc0*/  @!P1 HADD2.F32 R13, -RZ, R88.H0_H0 ;  /* 0x20000058ff0d9230 */ /* 0x004fe20000004100 */
        /* <DEDUP_REMOVED lines=17> */
.L_x_6064:
        /* <DEDUP_REMOVED lines=13> */
.L_x_6066:
[----:B------:R-:W-:Y:S05]  /*6eb0*/  BSYNC.RECONVERGENT B2 ;  /* 0x0000000000027941 */ /* 0x000fea0003800200 */
.L_x_6065:
        /* <DEDUP_REMOVED lines=42> */
.L_x_6063:
[----:B------:R-:W-:Y:S05]  /*7160*/  BSYNC.RECONVERGENT B1 ;  /* 0x0000000000017941 */ /* 0x000fea0003800200 */
.L_x_6062:
[----:B------:R-:W-:Y:S01]  /*7170*/  I2FP.F32.U32 R4, R4 ;  /* 0x0000000400047245 */ /* 0x000fe20000201000 */
[----:B------:R-:W-:Y:S02]  /*7180*/  HFMA2 R13, -RZ, RZ, 0.1171875, 0 ;  /* 0x2f800000ff0d7431 */ /* 0x000fe400000001ff */
[----:B-----5:R-:W-:-:S03]  /*7190*/  HADD2.F32 R14, -RZ, R28.H0_H0 ;  /* 0x2000001cff0e7230 */ /* 0x020fc60000004100 */
[----:B------:R-:W-:Y:S02]  /*71a0*/  FFMA.FTZ R4, R4, R13, 1.1641532182693481445e-10 ;  /* 0x2f00000004047423 */ /* 0x000fe4000001000d */
[----:B------:R-:W-:-:S04]  /*71b0*/  FMUL.FTZ R14, R14, UR17 ;  /* 0x000000110e0e7c20 */ /* 0x000fc80008410000 */
[----:B------:R-:W-:Y:S01]  /*71c0*/  FMUL.FTZ R13, R14, UR16 ;  /* 0x000000100e0d7c20 */ /* 0x000fe20008410000 */
[----:B------:R-:W-:Y:S01]  /*71d0*/  FSETP.GTU.FTZ.AND P2, PT, R4, UR23, PT ;  /* 0x0000001704007c0b */ /* 0x000fe2000bf5c000 */
[----:B------:R-:W-:-:S03]  /*71e0*/  HADD2.F32 R14, -RZ, R88.H0_H0 ;  /* 0x20000058ff0e7230 */ /* 0x000fc60000004100 */
[----:B------:R-:W-:Y:S02]  /*71f0*/  FSEL R13, R13, RZ, !P2 ;  /* 0x000000ff0d0d7208 */ /* 0x000fe40005000000 */
[----:B------:R-:W-:-:S03]  /*7200*/  SEL R4, RZ, 0x1, P2 ;  /* 0x00000001ff047807 */ /* 0x000fc60001000000 */
[----:B------:R-:W-:-:S07]  /*7210*/  FADD.FTZ R13, R14, R13 ;  /* 0x0000000d0e0d7221 */ /* 0x000fce0000010000 */
.L_x_6061:
        /* <DEDUP_REMOVED lines=21> */
.L_x_6070:
        /* <DEDUP_REMOVED lines=13> */
.L_x_6072:
[----:B------:R-:W-:Y:S05]  /*7440*/  BSYNC.RECONVERGENT B2 ;  /* 0x0000000000027941 */ /* 0x000fea0003800200 */
.L_x_6071:
        /* <DEDUP_REMOVED lines=42> */
.L_x_6069:
[----:B------:R-:W-:Y:S05]  /*76f0*/  BSYNC.RECONVERGENT B1 ;  /* 0x0000000000017941 */ /* 0x000fea0003800200 */
.L_x_6068:
[----:B------:R-:W-:Y:S01]  /*7700*/  I2FP.F32.U32 R6, R6 ;  /* 0x0000000600067245 */ /* 0x000fe20000201000 */
[----:B-----5:R-:W-:Y:S02]  /*7710*/  HADD2.F32 R14, -RZ, R28.H1_H1 ;  /* 0x3000001cff0e7230 */ /* 0x020fe40000004100 */
[----:B------:R-:W-:-:S03]  /*7720*/  IMAD.MOV.U32 R103, RZ, RZ, 0x2f800000 ;  /* 0x2f800000ff677424 */ /* 0x000fc600078e00ff */
[----:B------:R-:W-:Y:S01]  /*7730*/  FMUL.FTZ R14, R14, UR17 ;  /* 0x000000110e0e7c20 */ /* 0x000fe20008410000 */
[----:B------:R-:W-:Y:S01]  /*7740*/  FFMA.FTZ R6, R6, R103, 1.1641532182693481445e-10 ;  /* 0x2f00000006067423 */ /* 0x000fe20000010067 */
[----:B------:R-:W-:Y:S02]  /*7750*/  HADD2.F32 R103, -RZ, R88.H1_H1 ;  /* 0x30000058ff677230 */ /* 0x000fe40000004100 */
[----:B------:R-:W-:Y:S02]  /*7760*/  FMUL.FTZ R14, R14, UR16 ;  /* 0x000000100e0e7c20 */ /* 0x000fe40008410000 */
[----:B------:R-:W-:-:S04]  /*7770*/  FSETP.GTU.FTZ.AND P2, PT, R6, UR23, PT ;  /* 0x0000001706007c0b */ /* 0x000fc8000bf5c000 */
[----:B------:R-:W-:Y:S02]  /*7780*/  FSEL R14, R14, RZ, !P2 ;  /* 0x000000ff0e0e7208 */ /* 0x000fe40005000000 */
[----:B------:R-:W-:-:S03]  /*7790*/  SEL R6, RZ, 0x1, P2 ;  /* 0x00000001ff067807 */ /* 0x000fc60001000000 */
[----:B------:R-:W-:-:S07]  /*77a0*/  FADD.FTZ R14, R103, R14 ;  /* 0x0000000e670e7221 */ /* 0x000fce0000010000 */
.L_x_6067:
        /* <DEDUP_REMOVED lines=21> */
.L_x_6076:
        /* <DEDUP_REMOVED lines=13> */
.L_x_6078:
[----:B------:R-:W-:Y:S05]  /*79d0*/  BSYNC.RECONVERGENT B2 ;  /* 0x0000000000027941 */ /* 0x000fea0003800200 */
.L_x_6077:
        /* <DEDUP_REMOVED lines=42> */
.L_x_6075:
[----:B------:R-:W-:Y:S05]  /*7c80*/  BSYNC.RECONVERGENT B1 ;  /* 0x0000000000017941 */ /* 0x000fea0003800200 */
.L_x_6074:
        /* <DEDUP_REMOVED lines=11> */
.L_x_6073:
        /* <DEDUP_REMOVED lines=21> */
.L_x_6082:
        /* <DEDUP_REMOVED lines=13> */
.L_x_6084:
[----:B------:R-:W-:Y:S05]  /*7f60*/  BSYNC.RECONVERGENT B2 ;  /* 0x0000000000027941 */ /* 0x000fea0003800200 */
.L_x_6083:
        /* <DEDUP_REMOVED lines=42> */
.L_x_6081:
[----:B------:R-:W-:Y:S05]  /*8210*/  BSYNC.RECONVERGENT B1 ;  /* 0x0000000000017941 */ /* 0x000fea0003800200 */
.L_x_6080:
[----:B------:R-:W-:Y:S01]  /*8220*/  I2FP.F32.U32 R8, R8 ;  /* 0x0000000800087245 */ /* 0x000fe20000201000 */
[----:B------:R-:W-:Y:S02]  /*8230*/  HFMA2 R117, -RZ, RZ, 0.1171875, 0 ;  /* 0x2f800000ff757431 */ /* 0x000fe400000001ff */
[----:B-----5:R-:W-:Y:S02]  /*8240*/  HADD2.F32 R88, -RZ, R29.H1_H1 ;  /* 0x3000001dff587230 */ /* 0x020fe40000004100 */
[----:B------:R-:W-:Y:S02]  /*8250*/  HADD2.F32 R89, -RZ, R89.H1_H1 ;  /* 0x30000059ff597230 */ /* 0x000fe40000004100 */
[----:B------:R-:W-:Y:S01]  /*8260*/  FFMA.FTZ R8, R8, R117, 1.1641532182693481445e-10 ;  /* 0x2f00000008087423 */ /* 0x000fe20000010075 */
[----:B------:R-:W-:-:S04]  /*8270*/  FMUL.FTZ R88, R88, UR17 ;  /* 0x0000001158587c20 */ /* 0x000fc80008410000 */
[----:B------:R-:W-:Y:S01]  /*8280*/  FMUL.FTZ R88, R88, UR16 ;  /* 0x0000001058587c20 */ /* 0x000fe20008410000 */
[----:B------:R-:W-:-:S04]  /*8290*/  FSETP.GTU.FTZ.AND P2, PT, R8, UR23, PT ;  /* 0x0000001708007c0b */ /* 0x000fc8000bf5c000 */
[----:B------:R-:W-:Y:S02]  /*82a0*/  FSEL R104, R88, RZ, !P2 ;  /* 0x000000ff58687208 */ /* 0x000fe40005000000 */
[----:B------:R-:W-:-:S03]  /*82b0*/  SEL R8, RZ, 0x1, P2 ;  /* 0x00000001ff087807 */ /* 0x000fc60001000000 */
[----:B------:R-:W-:-:S07]  /*82c0*/  FADD.FTZ R104, R89, R104 ;  /* 0x0000006859687221 */ /* 0x000fce0000010000 */
.L_x_6079:
        /* <DEDUP_REMOVED lines=21> */
.L_x_6088:
        /* <DEDUP_REMOVED lines=13> */
.L_x_6090:
[----:B------:R-:W-:Y:S05]  /*84f0*/  BSYNC.RECONVERGENT B2 ;  /* 0x0000000000027941 */ /* 0x000fea0003800200 */
.L_x_6089:
        /* <DEDUP_REMOVED lines=42> */
.L_x_6087:
[----:B------:R-:W-:Y:S05]  /*87a0*/  BSYNC.RECONVERGENT B1 ;  /* 0x0000000000017941 */ /* 0x000fea0003800200 */
.L_x_6086:
        /* <DEDUP_REMOVED lines=11> */
.L_x_6085:
        /* <DEDUP_REMOVED lines=21> */
.L_x_6094:
        /* <DEDUP_REMOVED lines=13> */
.L_x_6096:
[----:B------:R-:W-:Y:S05]  /*8a80*/  BSYNC.RECONVERGENT B2 ;  /* 0x0000000000027941 */ /* 0x000fea0003800200 */
.L_x_6095:
        /* <DEDUP_REMOVED lines=42> */
.L_x_6093:
[----:B------:R-:W-:Y:S05]  /*8d30*/  BSYNC.RECONVERGENT B1 ;  /* 0x0000000000017941 */ /* 0x000fea0003800200 */
.L_x_6092:
        /* <DEDUP_REMOVED lines=11> */
.L_x_6091:
        /* <DEDUP_REMOVED lines=21> */
.L_x_6100:
        /* <DEDUP_REMOVED lines=13> */
.L_x_6102:
[----:B------:R-:W-:Y:S05]  /*9010*/  BSYNC.RECONVERGENT B2 ;  /* 0x0000000000027941 */ /* 0x000fea0003800200 */
.L_x_6101:
        /* <DEDUP_REMOVED lines=42> */
.L_x_6099:
[----:B------:R-:W-:Y:S05]  /*92c0*/  BSYNC.RECONVERGENT B1 ;  /* 0x0000000000017941 */ /* 0x000fea0003800200 */
.L_x_6098:
[----:B------:R-:W-:Y:S01]  /*92d0*/  I2FP.F32.U32 R11, R11 ;  /* 0x0000000b000b7245 */ /* 0x000fe20000201000 */
[----:B------:R-:W-:Y:S02]  /*92e0*/  HFMA2 R26, -RZ, RZ, 0.1171875, 0 ;  /* 0x2f800000ff1a7431 */ /* 0x000fe400000001ff */
[----:B-----5:R-:W-:-:S03]  /*92f0*/  HADD2.F32 R89, -RZ, R31.H0_H0 ;  /* 0x2000001fff597230 */ /* 0x020fc60000004100 */
[----:B------:R-:W-:Y:S02]  /*9300*/  FFMA.FTZ R11, R11, R26, 1.1641532182693481445e-10 ;  /* 0x2f0000000b0b7423 */ /* 0x000fe4000001001a */
[----:B------:R-:W-:Y:S01]  /*9310*/  FMUL.FTZ R89, R89, UR17 ;  /* 0x0000001159597c20 */ /* 0x000fe20008410000 */
[----:B------:R-:W-:-:S03]  /*9320*/  HADD2.F32 R26, -RZ, R91.H0_H0 ;  /* 0x2000005bff1a7230 */ /* 0x000fc60000004100 */
[----:B------:R-:W-:Y:S01]  /*9330*/  FMUL.FTZ R89, R89, UR16 ;  /* 0x0000001059597c20 */ /* 0x000fe20008410000 */
[----:B------:R-:W-:-:S04]  /*9340*/  FSETP.GTU.FTZ.AND P2, PT, R11, UR23, PT ;  /* 0x000000170b007c0b */ /* 0x000fc8000bf5c000 */
[----:B------:R-:W-:Y:S02]  /*9350*/  FSEL R131, R89, RZ, !P2 ;  /* 0x000000ff59837208 */ /* 0x000fe40005000000 */
[----:B------:R-:W-:-:S03]  /*9360*/  SEL R11, RZ, 0x1, P2 ;  /* 0x00000001ff0b7807 */ /* 0x000fc60001000000 */
[----:B------:R-:W-:-:S07]  /*9370*/  FADD.FTZ R131, R26, R131 ;  /* 0x000000831a837221 */ /* 0x000fce0000010000 */
.L_x_6097:
        /* <DEDUP_REMOVED lines=21> */
.L_x_6106:
        /* <DEDUP_REMOVED lines=13> */
.L_x_6108:
[----:B------:R-:W-:Y:S05]  /*95a0*/  BSYNC.RECONVERGENT B2 ;  /* 0x0000000000027941 */ /* 0x000fea0003800200 */
.L_x_6107:
        /* <DEDUP_REMOVED lines=42> */
.L_x_6105:
[----:B------:R-:W-:Y:S05]  /*9850*/  BSYNC.RECONVERGENT B1 ;  /* 0x0000000000017941 */ /* 0x000fea0003800200 */
.L_x_6104:
        /* <DEDUP_REMOVED lines=11> */
.L_x_6103:
[----:B------:R-:W-:Y:S02]  /*9910*/  F2FP.F16.F32.PACK_AB R91, RZ, R132 ;  /* 0x00000084ff5b723e */ /* 0x000fe400000000ff */
[----:B------:R-:W-:Y:S02]  /*9920*/  PRMT R90, R152, 0x5410, R90 ;  /* 0x00005410985a7816 */ /* 0x000fe4000000005a */
[----:B------:R-:W-:Y:S02]  /*9930*/  PRMT R89, R149, 0x5410, R151 ;  /* 0x0000541095597816 */ /* 0x000fe40000000097 */
[----:B------:R-:W-:Y:S02]  /*9940*/  PRMT R88, R143, 0x5410, R148 ;  /* 0x000054108f587816 */ /* 0x000fe40000000094 */
[----:B------:R-:W-:Y:S01]  /*9950*/  PRMT R91, R150, 0x5410, R91 ;  /* 0x00005410965b7816 */ /* 0x000fe2000000005b */
[----:B------:R-:W-:Y:S06]  /*9960*/  BRA `(.L_x_6109) ;  /* 0x00000028007c7947 */ /* 0x000fec0003800000 */
.L_x_6060:
        /* <DEDUP_REMOVED lines=20> */
.L_x_6113:
        /* <DEDUP_REMOVED lines=13> */
.L_x_6115:
[----:B------:R-:W-:Y:S05]  /*9b80*/  BSYNC.RECONVERGENT B2 ;  /* 0x0000000000027941 */ /* 0x000fea0003800200 */
.L_x_6114:
        /* <DEDUP_REMOVED lines=41> */
.L_x_6112:
[----:B------:R-:W-:Y:S05]  /*9e20*/  BSYNC.RECONVERGENT B1 ;  /* 0x0000000000017941 */ /* 0x000fea0003800200 */
.L_x_6111:
        /* <DEDUP_REMOVED lines=9> */
.L_x_6110:
        /* <DEDUP_REMOVED lines=17> */
.L_x_6119:
        /* <DEDUP_REMOVED lines=13> */
.L_x_6121:
[----:B------:R-:W-:Y:S05]  /*a0a0*/  BSYNC.RECONVERGENT B2 ;  /* 0x0000000000027941 */ /* 0x000fea0003800200 */
.L_x_6120:
        /* <DEDUP_REMOVED lines=42> */
.L_x_6118:
[----:B------:R-:W-:Y:S05]  /*a350*/  BSYNC.RECONVERGENT B1 ;  /* 0x0000000000017941 */ /* 0x000fea0003800200 */
.L_x_6117:
        /* <DEDUP_REMOVED lines=9> */
.L_x_6116:
        /* <DEDUP_REMOVED lines=17> */
.L_x_6125:
        /* <DEDUP_REMOVED lines=13> */
.L_x_6127:
[----:B------:R-:W-:Y:S05]  /*a5d0*/  BSYNC.RECONVERGENT B2 ;  /* 0x0000000000027941 */ /* 0x000fea0003800200 */
.L_x_6126:
        /* <DEDUP_REMOVED lines=42> */
.L_x_6124:
[----:B------:R-:W-:Y:S05]  /*a880*/  BSYNC.RECONVERGENT B1 ;  /* 0x0000000000017941 */ /* 0x000fea0003800200 */
.L_x_6123:
        /* <DEDUP_REMOVED lines=9> */
.L_x_6122:
        /* <DEDUP_REMOVED lines=17> */
.L_x_6131:
        /* <DEDUP_REMOVED lines=13> */
.L_x_6133:
[----:B------:R-:W-:Y:S05]  /*ab00*/  BSYNC.RECONVERGENT B2 ;  /* 0x0000000000027941 */ /* 0x000fea0003800200 */
.L_x_6132:
        /* <DEDUP_REMOVED lines=42> */
.L_x_6130:
[----:B------:R-:W-:Y:S05]  /*adb0*/  BSYNC.RECONVERGENT B1 ;  /* 0x0000000000017941 */ /* 0x000fea0003800200 */
.L_x_6129:
        /* <DEDUP_REMOVED lines=9> */
.L_x_6128:
        /* <DEDUP_REMOVED lines=17> */
.L_x_6137:
        /* <DEDUP_REMOVED lines=13> */
.L_x_6139:
[----:B------:R-:W-:Y:S05]  /*b030*/  BSYNC.RECONVERGENT B2 ;  /* 0x0000000000027941 */ /* 0x000fea0003800200 */
.L_x_6138:
        /* <DEDUP_REMOVED lines=42> */
.L_x_6136:
[----:B------:R-:W-:Y:S05]  /*b2e0*/  BSYNC.RECONVERGENT B1 ;  /* 0x0000000000017941 */ /* 0x000fea0003800200 */
.L_x_6135:
        /* <DEDUP_REMOVED lines=9> */
.L_x_6134:
        /* <DEDUP_REMOVED lines=17> */
.L_x_6143:
        /* <DEDUP_REMOVED lines=13> */
.L_x_6145:
[----:B------:R-:W-:Y:S05]  /*b560*/  BSYNC.RECONVERGENT B2 ;  /* 0x0000000000027941 */ /* 0x000fea0003800200 */
.L_x_6144:
        /* <DEDUP_REMOVED lines=42> */
.L_x_6142:
[----:B------:R-:W-:Y:S05]  /*b810*/  BSYNC.RECONVERGENT B1 ;  /* 0x0000000000017941 */ /* 0x000fea0003800200 */
.L_x_6141:
        /* <DEDUP_REMOVED lines=9> */
.L_x_6140:
[----:B------:R-:W-:Y:S01]  /*b8b0*/  F2FP.F16.F32.PACK_AB R152, RZ, R118 ;  /* 0x00000076ff98723e */ /* 0x000fe200000000ff */
[----:B------:R-:W-:Y:S01]  /*b8c0*/  IMAD.MOV.U32 R131, RZ, RZ, RZ ;  /* 0x000000ffff837224 */ /* 0x000fe200078e00ff */
[----:B------:R-:W-:Y:S01]  /*b8d0*/  MOV R88, R26 ;  /* 0x0000001a00587202 */ /* 0x000fe20000000f00 */
[----:B------:R-:W-:Y:S06]  /*b8e0*/  BRA.U !UP3, `(.L_x_6146) ;  /* 0x000000050b3c7547 */ /* 0x000fec000b800000 */
[----:B------:R-:W-:Y:S01]  /*b8f0*/  ISETP.NE.AND P1, PT, R26, 0x1, PT ;  /* 0x000000011a00780c */ /* 0x000fe20003f25270 */
[----:B------:R-:W-:Y:S01]  /*b900*/  BSSY.RECONVERGENT B1, `(.L_x_6147) ;  /* 0x0000044000017945 */ /* 0x000fe20003800200 */
[----:B------:R-:W-:Y:S02]  /*b910*/  IMAD.MOV.U32 R88, RZ, RZ, 0x2 ;  /* 0x00000002ff587424 */ /* 0x000fe400078e00ff */
[----:B0-----:R-:W-:-:S09]  /*b920*/  IMAD.MOV.U32 R11, RZ, RZ, R92 ;  /* 0x000000ffff0b7224 */ /* 0x001fd200078e005c */
        /* <DEDUP_REMOVED lines=9> */
.L_x_6149:
        /* <DEDUP_REMOVED lines=13> */
.L_x_6151:
[----:B------:R-:W-:Y:S05]  /*ba90*/  BSYNC.RECONVERGENT B2 ;  /* 0x0000000000027941 */ /* 0x000fea0003800200 */
.L_x_6150:
        /* <DEDUP_REMOVED lines=42> */
.L_x_6148:
[----:B------:R-:W-:Y:S05]  /*bd40*/  BSYNC.RECONVERGENT B1 ;  /* 0x0000000000017941 */ /* 0x000fea0003800200 */
.L_x_6147:
        /* <DEDUP_REMOVED lines=9> */
.L_x_6146:
        /* <DEDUP_REMOVED lines=17> */
.L_x_6155:
        /* <DEDUP_REMOVED lines=13> */
.L_x_6157:
[----:B------:R-:W-:Y:S05]  /*bfc0*/  BSYNC.RECONVERGENT B2 ;  /* 0x0000000000027941 */ /* 0x000fea0003800200 */
.L_x_6156:
        /* <DEDUP_REMOVED lines=42> */
.L_x_6154:
[----:B------:R-:W-:Y:S05]  /*c270*/  BSYNC.RECONVERGENT B1 ;  /* 0x0000000000017941 */ /* 0x000fea0003800200 */
.L_x_6153:
        /* <DEDUP_REMOVED lines=9> */
.L_x_6152:
[----:B------:R-:W-:Y:S02]  /*c310*/  F2FP.F16.F32.PACK_AB R91, RZ, R132 ;  /* 0x00000084ff5b723e */ /* 0x000fe400000000ff */
[----:B------:R-:W-:Y:S02]  /*c320*/  PRMT R90, R151, 0x5410, R152 ;  /* 0x00005410975a7816 */ /* 0x000fe40000000098 */
[----:B------:R-:W-:Y:S02]  /*c330*/  PRMT R89, R149, 0x5410, R150 ;  /* 0x0000541095597816 */ /* 0x000fe40000000096 */
[----:B------:R-:W-:Y:S02]  /*c340*/  PRMT R88, R148, 0x5410, R147 ;  /* 0x0000541094587816 */ /* 0x000fe40000000093 */
[----:B------:R-:W-:-:S07]  /*c350*/  PRMT R91, R143, 0x5410, R91 ;  /* 0x000054108f5b7816 */ /* 0x000fce000000005b */
.L_x_6109:
[----:B------:R-:W1:Y:S01]  /*c360*/  LDC.64 R148, c[0x0][0x3a8] ;  /* 0x0000ea00ff947b82 */ /* 0x000e620000000a00 */
[----:B------:R-:W-:Y:S02]  /*c370*/  IMAD.MOV.U32 R143, RZ, RZ, R146 ;  /* 0x000000ffff8f7224 */ /* 0x000fe400078e0092 */
[----:B-1----:R-:W-:-:S05]  /*c380*/  IMAD.WIDE.U32 R148, R145, 0x10, R148 ;  /* 0x0000001091947825 */ /* 0x002fca00078e0094 */
[----:B------:R1:W-:Y:S01]  /*c390*/  STG.E.128 desc[UR12][R148.64], R88 ;  /* 0x0000005894007986 */ /* 0x0003e2000c101d0c */
[----:B------:R-:W-:Y:S05]  /*c3a0*/  BRA.U !UP3, `(.L_x_6158) ;  /* 0x000000010b507547 */ /* 0x000fea000b800000 */
[----:B-1----:R-:W-:Y:S01]  /*c3b0*/  IMAD.U32 R88, R11, 0x10000, RZ ;  /* 0x000100000b587824 */ /* 0x002fe200078e00ff */
[----:B------:R-:W-:Y:S02]  /*c3c0*/  LOP3.LUT R90, R12, 0xffff, RZ, 0xc0, !PT ;  /* 0x0000ffff0c5a7812 */ /* 0x000fe400078ec0ff */
[----:B------:R-:W-:Y:S02]  /*c3d0*/  PRMT R147, R10, 0x7104, RZ ;  /* 0x000071040a937816 */ /* 0x000fe400000000ff */
[----:B------:R-:W-:Y:S02]  /*c3e0*/  LOP3.LUT R91, R88, 0xff0000, RZ, 0xc0, !PT ;  /* 0x00ff0000585b7812 */ /* 0x000fe400078ec0ff */
[----:B------:R-:W1:Y:S01]  /*c3f0*/  LDC.64 R88, c[0x0][0x3b0] ;  /* 0x0000ec00ff587b82 */ /* 0x000e620000000a00 */
[----:B------:R-:W-:Y:S02]  /*c400*/  LOP3.LUT R148, R8, 0xff, RZ, 0xc0, !PT ;  /* 0x000000ff08947812 */ /* 0x000fe400078ec0ff */
[----:B------:R-:W-:-:S02]  /*c410*/  PRMT R90, R91, 0x4210, R90 ;  /* 0x000042105b5a7816 */ /* 0x000fc4000000005a */
[----:B------:R-:W-:Y:S01]  /*c420*/  LOP3.LUT R146, R7, 0xff, RZ, 0xc0, !PT ;  /* 0x000000ff07927812 */ /* 0x000fe200078ec0ff */
[----:B------:R-:W-:Y:S01]  /*c430*/  IMAD.WIDE.U32 R148, R148, 0x1000000, RZ ;  /* 0x0100000094947825 */ /* 0x000fe200078e00ff */
[----:B------:R-:W-:Y:S02]  /*c440*/  LOP3.LUT R90, R90, 0xff00, R147, 0xf8, !PT ;  /* 0x0000ff005a5a7812 */ /* 0x000fe400078ef893 */
[----:B------:R-:W-:Y:S01]  /*c450*/  LOP3.LUT R91, R6, 0xff, RZ, 0xc0, !PT ;  /* 0x000000ff065b7812 */ /* 0x000fe200078ec0ff */
[----:B------:R-:W-:Y:S01]  /*c460*/  IMAD.WIDE.U32 R146, R146, 0x10000, RZ ;  /* 0x0001000092927825 */ /* 0x000fe200078e00ff */
[----:B------:R-:W-:-:S03]  /*c470*/  LOP3.LUT R151, R90, 0xff, R9, 0xf8, !PT ;  /* 0x000000ff5a977812 */ /* 0x000fc600078ef809 */
[----:B------:R-:W-:Y:S01]  /*c480*/  IMAD.WIDE.U32 R90, R91, 0x100, RZ ;  /* 0x000001005b5a7825 */ /* 0x000fe200078e00ff */
[----:B------:R-:W-:Y:S02]  /*c490*/  LOP3.LUT R151, R147, R151, R149, 0xfe, !PT ;  /* 0x0000009793977212 */ /* 0x000fe400078efe95 */
[----:B------:R-:W-:Y:S02]  /*c4a0*/  LOP3.LUT R147, R90, R148, R146, 0xfe, !PT ;  /* 0x000000945a937212 */ /* 0x000fe400078efe92 */
[----:B------:R-:W-:Y:S02]  /*c4b0*/  LOP3.LUT R91, R151, R91, RZ, 0xfc, !PT ;  /* 0x0000005b975b7212 */ /* 0x000fe400078efcff */
[----:B------:R-:W-:Y:S01]  /*c4c0*/  LOP3.LUT R90, R147, 0xff, R4, 0xf8, !PT ;  /* 0x000000ff935a7812 */ /* 0x000fe200078ef804 */
[----:B-1----:R-:W-:-:S05]  /*c4d0*/  IMAD.WIDE.U32 R88, R144, 0x8, R88 ;  /* 0x0000000890587825 */ /* 0x002fca00078e0058 */
[----:B------:R2:W-:Y:S02]  /*c4e0*/  STG.E.64 desc[UR12][R88.64], R90 ;  /* 0x0000005a58007986 */ /* 0x0005e4000c101b0c */
.L_x_6158:
[----:B------:R-:W-:Y:S01]  /*c4f0*/  IADD3 R145, PT, PT, R145, 0x80, RZ ;  /* 0x0000008091917810 */ /* 0x000fe20007ffe0ff */
[----:B------:R-:W-:-:S07]  /*c500*/  VIADD R144, R144, 0x80 ;  /* 0x0000008090907836 */ /* 0x000fce0000000000 */
.L_x_6058:
[----:B------:R-:W-:Y:S05]  /*c510*/  BSYNC.RECONVERGENT B0 ;  /* 0x0000000000007941 */ /* 0x000fea0003800200 */
.L_x_6057:
        /* <DEDUP_REMOVED lines=10> */
.L_x_6161:
[----:B------:R-:W-:Y:S05]  /*c5c0*/  BRA.U !UP0, `(.L_x_6162) ;  /* 0x0000002d08447547 */ /* 0x000fea000b800000 */
[----:B------:R-:W1:Y:S02]  /*c5d0*/  LDC.64 R88, c[0x0][0x3a0] ;  /* 0x0000e800ff587b82 */ /* 0x000e640000000a00 */
[----:B-1----:R-:W-:-:S06]  /*c5e0*/  IMAD.WIDE.U32 R88, R145, 0x10, R88 ;  /* 0x0000001091587825 */ /* 0x002fcc00078e0058 */
[----:B------:R-:W2:Y:S01]  /*c5f0*/  LDG.E.128 R88, desc[UR12][R88.64] ;  /* 0x0000000c58587981 */ /* 0x000ea2000c1e1d00 */
[----:B------:R-:W-:-:S13]  /*c600*/  ISETP.LT.AND P1, PT, RZ, UR43, PT ;  /* 0x0000002bff007c0c */ /* 0x000fda000bf21270 */
[----:B------:R-:W-:Y:S01]  /*c610*/  @!P1 IMAD.MOV.U32 R119, RZ, RZ, R26 ;  /* 0x000000ffff779224 */ /* 0x000fe200078e001a */
[----:B------:R-:W-:Y:S01]  /*c620*/  @!P1 MOV R105, R143 ;  /* 0x0000008f00699202 */ /* 0x000fe20000000f00 */
        /* <DEDUP_REMOVED lines=18> */
.L_x_6166:
        /* <DEDUP_REMOVED lines=13> */
.L_x_6168:
[----:B------:R-:W-:Y:S05]  /*c820*/  BSYNC.RECONVERGENT B2 ;  /* 0x0000000000027941 */ /* 0x000fea0003800200 */
.L_x_6167:
        /* <DEDUP_REMOVED lines=42> */
.L_x_6165:
[----:B------:R-:W-:Y:S05]  /*cad0*/  BSYNC.RECONVERGENT B1 ;  /* 0x0000000000017941 */ /* 0x000fea0003800200 */
.L_x_6164:
[----:B------:R-:W-:Y:S01]  /*cae0*/  I2FP.F32.U32 R4, R4 ;  /* 0x0000000400047245 */ /* 0x000fe20000201000 */
[----:B-----5:R-:W-:Y:S02]  /*caf0*/  HADD2.F32 R16, -RZ, R28.H0_H0 ;  /* 0x2000001cff107230 */ /* 0x020fe40000004100 */
[----:B------:R-:W-:-:S03]  /*cb00*/  IMAD.MOV.U32 R15, RZ, RZ, 0x2f800000 ;  /* 0x2f800000ff0f7424 */ /* 0x000fc600078e00ff */
[----:B------:R-:W-:Y:S01]  /*cb10*/  FMUL.FTZ R16, R16, UR17 ;  /* 0x0000001110107c20 */ /* 0x000fe20008410000 */
[----:B------:R-:W-:-:S03]  /*cb20*/  FFMA.FTZ R4, R4, R15, 1.1641532182693481445e-10 ;  /* 0x2f00000004047423 */ /* 0x000fc6000001000f */
[----:B------:R-:W-:Y:S01]  /*cb30*/  FMUL.FTZ R15, R16, UR16 ;  /* 0x00000010100f7c20 */ /* 0x000fe20008410000 */
[----:B------:R-:W-:Y:S01]  /*cb40*/  HADD2.F32 R16, -RZ, R88.H0_H0 ;  /* 0x20000058ff107230 */ /* 0x000fe20000004100 */
[----:B------:R-:W-:-:S04]  /*cb50*/  FSETP.GTU.FTZ.AND P2, PT, R4, UR23, PT ;  /* 0x0000001704007c0b */ /* 0x000fc8000bf5c000 */
[----:B------:R-:W-:Y:S02]  /*cb60*/  FSEL R15, R15, RZ, !P2 ;  /* 0x000000ff0f0f7208 */ /* 0x000fe40005000000 */
[----:B------:R-:W-:-:S03]  /*cb70*/  SEL R4, RZ, 0x1, P2 ;  /* 0x00000001ff047807 */ /* 0x000fc60001000000 */
[----:B------:R-:W-:-:S07]  /*cb80*/  FADD.FTZ R15, R16, R15 ;  /* 0x0000000f100f7221 */ /* 0x000fce0000010000 */
.L_x_6163:
        /* <DEDUP_REMOVED lines=21> */
.L_x_6172:
        /* <DEDUP_REMOVED lines=13> */
.L_x_6174:
[----:B------:R-:W-:Y:S05]  /*cdb0*/  BSYNC.RECONVERGENT B2 ;  /* 0x0000000000027941 */ /* 0x000fea0003800200 */
.L_x_6173:
        /* <DEDUP_REMOVED lines=42> */
.L_x_6171:
[----:B------:R-:W-:Y:S05]  /*d060*/  BSYNC.RECONVERGENT B1 ;  /* 0x0000000000017941 */ /* 0x000fea0003800200 */
.L_x_6170:
        /* <DEDUP_REMOVED lines=11> */
.L_x_6169:
        /* <DEDUP_REMOVED lines=21> */
.L_x_6178:
        /* <DEDUP_REMOVED lines=13> */
.L_x_6180:
[----:B------:R-:W-:Y:S05]  /*d340*/  BSYNC.RECONVERGENT B2 ;  /* 0x0000000000027941 */ /* 0x000fea0003800200 */
.L_x_6179:
        /* <DEDUP_REMOVED lines=42> */
.L_x_6177:
[----:B------:R-:W-:Y:S05]  /*d5f0*/  BSYNC.RECONVERGENT B1 ;  /* 0x0000000000017941 */ /* 0x000fea0003800200 */
.L_x_6176:
        /* <DEDUP_REMOVED lines=11> */
.L_x_6175:
        /* <DEDUP_REMOVED lines=21> */
.L_x_6184:
        /* <DEDUP_REMOVED lines=13> */
.L_x_6186:
[----:B------:R-:W-:Y:S05]  /*d8d0*/  BSYNC.RECONVERGENT B2 ;  /* 0x0000000000027941 */ /* 0x000fea0003800200 */
.L_x_6185:
        /* <DEDUP_REMOVED lines=42> */
.L_x_6183:
[----:B------:R-:W-:Y:S05]  /*db80*/  BSYNC.RECONVERGENT B1 ;  /* 0x0000000000017941 */ /* 0x000fea0003800200 */
.L_x_6182:
        /* <DEDUP_REMOVED lines=11> */
.L_x_6181:
        /* <DEDUP_REMOVED lines=21> */
.L_x_6190:
        /* <DEDUP_REMOVED lines=13> */
.L_x_6192:
[----:B------:R-:W-:Y:S05]  /*de60*/  BSYNC.RECONVERGENT B2 ;  /* 0x0000000000027941 */ /* 0x000fea0003800200 */
.L_x_6191:
        /* <DEDUP_REMOVED lines=42> */
.L_x_6189:
[----:B------:R-:W-:Y:S05]  /*e110*/  BSYNC.RECONVERGENT B1 ;  /* 0x0000000000017941 */ /* 0x000fea0003800200 */
.L_x_6188:
        /* <DEDUP_REMOVED lines=11> */
.L_x_6187:
        /* <DEDUP_REMOVED lines=21> */
.L_x_6196:
        /* <DEDUP_REMOVED lines=13> */
.L_x_6198:
[----:B------:R-:W-:Y:S05]  /*e3f0*/  BSYNC.RECONVERGENT B2 ;  /* 0x0000000000027941 */ /* 0x000fea0003800200 */
.L_x_6197:
        /* <DEDUP_REMOVED lines=42> */
.L_x_6195:
[----:B------:R-:W-:Y:S05]  /*e6a0*/  BSYNC.RECONVERGENT B1 ;  /* 0x0000000000017941 */ /* 0x000fea0003800200 */
.L_x_6194:
        /* <DEDUP_REMOVED lines=11> */
.L_x_6193:
        /* <DEDUP_REMOVED lines=21> */
.L_x_6202:
        /* <DEDUP_REMOVED lines=13> */
.L_x_6204:
[----:B------:R-:W-:Y:S05]  /*e980*/  BSYNC.RECONVERGENT B2 ;  /* 0x0000000000027941 */ /* 0x000fea0003800200 */
.L_x_6203:
        /* <DEDUP_REMOVED lines=42> */
.L_x_6201:
[----:B------:R-:W-:Y:S05]  /*ec30*/  BSYNC.RECONVERGENT B1 ;  /* 0x0000000000017941 */ /* 0x000fea0003800200 */
.L_x_6200:
        /* <DEDUP_REMOVED lines=11> */
.L_x_6199:
        /* <DEDUP_REMOVED lines=21> */
.L_x_6208:
        /* <DEDUP_REMOVED lines=13> */
.L_x_6210:
[----:B------:R-:W-:Y:S05]  /*ef10*/  BSYNC.RECONVERGENT B2 ;  /* 0x0000000000027941 */ /* 0x000fea0003800200 */
.L_x_6209:
        /* <DEDUP_REMOVED lines=42> */
.L_x_6207:
[----:B------:R-:W-:Y:S05]  /*f1c0*/  BSYNC.RECONVERGENT B1 ;  /* 0x0000000000017941 */ /* 0x000fea0003800200 */
.L_x_6206:
        /* <DEDUP_REMOVED lines=11> */
.L_x_6205:
[----:B------:R-:W-:Y:S02]  /*f280*/  F2FP.F16.F32.PACK_AB R91, RZ, R134 ;  /* 0x00000086ff5b723e */ /* 0x000fe400000000ff */
[----:B------:R-:W-:Y:S02]  /*f290*/  PRMT R90, R152, 0x5410, R90 ;  /* 0x00005410985a7816 */ /* 0x000fe4000000005a */
[----:B------:R-:W-:Y:S02]  /*f2a0*/  PRMT R89, R149, 0x5410, R151 ;  /* 0x0000541095597816 */ /* 0x000fe40000000097 */
[----:B------:R-:W-:Y:S02]  /*f2b0*/  PRMT R88, R143, 0x5410, R148 ;  /* 0x000054108f587816 */ /* 0x000fe40000000094 */
[----:B------:R-:W-:Y:S01]  /*f2c0*/  PRMT R91, R150, 0x5410, R91 ;  /* 0x00005410965b7816 */ /* 0x000fe2000000005b */
[----:B------:R-:W-:Y:S06]  /*f2d0*/  BRA `(.L_x_6211) ;  /* 0x00000028007c7947 */ /* 0x000fec0003800000 */
.L_x_6162:
        /* <DEDUP_REMOVED lines=20> */
.L_x_6215:
        /* <DEDUP_REMOVED lines=13> */
.L_x_6217:
[----:B------:R-:W-:Y:S05]  /*f4f0*/  BSYNC.RECONVERGENT B2 ;  /* 0x0000000000027941 */ /* 0x000fea0003800200 */
.L_x_6216:
        /* <DEDUP_REMOVED lines=40> */
[----:B------:R-:W-:-:S07]  /*f780*/  LOP3.LUT R93, R26, UR42, R147, 0x96, !PT ;  /* 0x0000002a1a5d7c12 */ /* 0x000fce000f8e9693 */
.L_x_6214:
[----:B------:R-:W-:Y:S05]  /*f790*/  BSYNC.RECONVERGENT B1 ;  /* 0x0000000000017941 */ /* 0x000fea0003800200 */
.L_x_6213:
        /* <DEDUP_REMOVED lines=9> */
.L_x_6212:
        /* <DEDUP_REMOVED lines=17> */
.L_x_6221:
        /* <DEDUP_REMOVED lines=13> */
.L_x_6223:
[----:B------:R-:W-:Y:S05]  /*fa10*/  BSYNC.RECONVERGENT B2 ;  /* 0x0000000000027941 */ /* 0x000fea0003800200 */
.L_x_6222:
        /* <DEDUP_REMOVED lines=42> */
.L_x_6220:
[----:B------:R-:W-:Y:S05]  /*fcc0*/  BSYNC.RECONVERGENT B1 ;  /* 0x0000000000017941 */ /* 0x000fea0003800200 */
.L_x_6219:
        /* <DEDUP_REMOVED lines=9> */
.L_x_6218:
        /* <DEDUP_REMOVED lines=17> */
.L_x_6227:
        /* <DEDUP_REMOVED lines=13> */
.L_x_6229:
[----:B------:R-:W-:Y:S05]  /*ff40*/  BSYNC.RECONVERGENT B2 ;  /* 0x0000000000027941 */ /* 0x000fea0003800200 */
.L_x_6228:
        /* <DEDUP_REMOVED lines=42> */
.L_x_6226:
[----:B------:R-:W-:Y:S05]  /*101f0*/  BSYNC.RECONVERGENT B1 ;  /* 0x0000000000017941 */ /* 0x000fea0003800200 */
.L_x_6225:
        /* <DEDUP_REMOVED lines=9> */
.L_x_6224:
[----:B------:R-:W-:Y:S01]  /*10290*/  F2FP.F16.F32.PACK_AB R149, RZ, R105 ;  /* 0x00000069ff95723e */ /* 0x000fe200000000ff */
        /* <DEDUP_REMOVED lines=16> */
.L_x_6233:
        /* <DEDUP_REMOVED lines=13> */
.L_x_6235:
[----:B------:R-:W-:Y:S05]  /*10470*/  BSYNC.RECONVERGENT B2 ;  /* 0x0000000000027941 */ /* 0x000fea0003800200 */
.L_x_6234:
        /* <DEDUP_REMOVED lines=42> */
.L_x_6232:
[----:B------:R-:W-:Y:S05]  /*10720*/  BSYNC.RECONVERGENT B1 ;  /* 0x0000000000017941 */ /* 0x000fea0003800200 */
.L_x_6231:
        /* <DEDUP_REMOVED lines=9> */
.L_x_6230:
[----:B------:R-:W-:Y:S01]  /*107c0*/  F2FP.F16.F32.PACK_AB R150, RZ, R106 ;  /* 0x0000006aff96723e */ /* 0x000fe200000000ff */
        /* <DEDUP_REMOVED lines=16> */
.L_x_6239:
        /* <DEDUP_REMOVED lines=13> */
.L_x_6241:
[----:B------:R-:W-:Y:S05]  /*109a0*/  BSYNC.RECONVERGENT B2 ;  /* 0x0000000000027941 */ /* 0x000fea0003800200 */
.L_x_6240:
        /* <DEDUP_REMOVED lines=42> */
.L_x_6238:
[----:B------:R-:W-:Y:S05]  /*10c50*/  BSYNC.RECONVERGENT B1 ;  /* 0x0000000000017941 */ /* 0x000fea0003800200 */
.L_x_6237:
        /* <DEDUP_REMOVED lines=9> */
.L_x_6236:
[----:B------:R-:W-:Y:S01]  /*10cf0*/  F2FP.F16.F32.PACK_AB R151, RZ, R119 ;  /* 0x00000077ff97723e */ /* 0x000fe200000000ff */
[----:B------:R-:W-:Y:S01]  /*10d00*/  IMAD.MOV.U32 R26, RZ, RZ, R88 ;  /* 0x000000ffff1a7224 */ /* 0x000fe200078e0058 */
[----:B------:R-:W-:Y:S01]  /*10d10*/  MOV R120, RZ ;  /* 0x000000ff00787202 */ /* 0x000fe20000000f00 */
        /* <DEDUP_REMOVED lines=14> */
.L_x_6245:
        /* <DEDUP_REMOVED lines=13> */
.L_x_6247:
[----:B------:R-:W-:Y:S05]  /*10ed0*/  BSYNC.RECONVERGENT B2 ;  /* 0x0000000000027941 */ /* 0x000fea0003800200 */
.L_x_6246:
        /* <DEDUP_REMOVED lines=42> */
.L_x_6244:
[----:B------:R-:W-:Y:S05]  /*11180*/  BSYNC.RECONVERGENT B1 ;  /* 0x0000000000017941 */ /* 0x000fea0003800200 */
.L_x_6243:
        /* <DEDUP_REMOVED lines=9> */
.L_x_6242:
[----:B------:R-:W-:Y:S01]  /*11220*/  F2FP.F16.F32.PACK_AB R152, RZ, R120 ;  /* 0x00000078ff98723e */ /* 0x000fe200000000ff */
[----:B------:R-:W-:Y:S01]  /*11230*/  IMAD.MOV.U32 R133, RZ, RZ, RZ ;  /* 0x000000ffff857224 */ /* 0x000fe200078e00ff */
[----:B------:R-:W-:Y:S01]  /*11240*/  MOV R88, R26 ;  /* 0x0000001a00587202 */ /* 0x000fe20000000f00 */
        /* <DEDUP_REMOVED lines=14> */
.L_x_6251:
        /* <DEDUP_REMOVED lines=13> */
.L_x_6253:
[----:B------:R-:W-:Y:S05]  /*11400*/  BSYNC.RECONVERGENT B2 ;  /* 0x0000000000027941 */ /* 0x000fea0003800200 */
.L_x_6252:
        /* <DEDUP_REMOVED lines=42> */
.L_x_6250:
[----:B------:R-:W-:Y:S05]  /*116b0*/  BSYNC.RECONVERGENT B1 ;  /* 0x0000000000017941 */ /* 0x000fea0003800200 */
.L_x_6249:
        /* <DEDUP_REMOVED lines=9> */
.L_x_6248:
        /* <DEDUP_REMOVED lines=17> */
.L_x_6257:
        /* <DEDUP_REMOVED lines=13> */
.L_x_6259:
[----:B------:R-:W-:Y:S05]  /*11930*/  BSYNC.RECONVERGENT B2 ;  /* 0x0000000000027941 */ /* 0x000fea0003800200 */
.L_x_6258:
        /* <DEDUP_REMOVED lines=42> */
.L_x_6256:
[----:B------:R-:W-:Y:S05]  /*11be0*/  BSYNC.RECONVERGENT B1 ;  /* 0x0000000000017941 */ /* 0x000fea0003800200 */
.L_x_6255:
        /* <DEDUP_REMOVED lines=9> */
.L_x_6254:
[----:B------:R-:W-:Y:S02]  /*11c80*/  F2FP.F16.F32.PACK_AB R91, RZ, R134 ;  /* 0x00000086ff5b723e */ /* 0x000fe400000000ff */
[----:B------:R-:W-:Y:S02]  /*11c90*/  PRMT R90, R151, 0x5410, R152 ;  /* 0x00005410975a7816 */ /* 0x000fe40000000098 */
[----:B------:R-:W-:Y:S02]  /*11ca0*/  PRMT R89, R149, 0x5410, R150 ;  /* 0x0000541095597816 */ /* 0x000fe40000000096 */
[----:B------:R-:W-:Y:S02]  /*11cb0*/  PRMT R88, R148, 0x5410, R147 ;  /* 0x0000541094587816 */ /* 0x000fe40000000093 */
[----:B------:R-:W-:-:S07]  /*11cc0*/  PRMT R91, R143, 0x5410, R91 ;  /* 0x000054108f5b7816 */ /* 0x000fce000000005b */
.L_x_6211:
        /* <DEDUP_REMOVED lines=25> */
.L_x_6260:
[----:B------:R-:W-:Y:S01]  /*11e60*/  VIADD R145, R145, 0x80 ;  /* 0x0000008091917836 */ /* 0x000fe20000000000 */
[----:B------:R-:W-:-:S07]  /*11e70*/  IADD3 R144, PT, PT, R144, 0x80, RZ ;  /* 0x0000008090907810 */ /* 0x000fce0007ffe0ff */
.L_x_6160:
[----:B------:R-:W-:Y:S05]  /*11e80*/  BSYNC.RECONVERGENT B0 ;  /* 0x0000000000007941 */ /* 0x000fea0003800200 */
.L_x_6159:
        /* <DEDUP_REMOVED lines=10> */
.L_x_6263:
        /* <DEDUP_REMOVED lines=25> */
.L_x_6268:
        /* <DEDUP_REMOVED lines=13> */
.L_x_6270:
[----:B------:R-:W-:Y:S05]  /*12190*/  BSYNC.RECONVERGENT B2 ;  /* 0x0000000000027941 */ /* 0x000fea0003800200 */
.L_x_6269:
        /* <DEDUP_REMOVED lines=42> */
.L_x_6267:
[----:B------:R-:W-:Y:S05]  /*12440*/  BSYNC.RECONVERGENT B1 ;  /* 0x0000000000017941 */ /* 0x000fea0003800200 */
.L_x_6266:
        /* <DEDUP_REMOVED lines=11> */
.L_x_6265:
        /* <DEDUP_REMOVED lines=21> */
.L_x_6274:
        /* <DEDUP_REMOVED lines=13> */
.L_x_6276:
[----:B------:R-:W-:Y:S05]  /*12720*/  BSYNC.RECONVERGENT B2 ;  /* 0x0000000000027941 */ /* 0x000fea0003800200 */
.L_x_6275:
        /* <DEDUP_REMOVED lines=42> */
.L_x_6273:
[----:B------:R-:W-:Y:S05]  /*129d0*/  BSYNC.RECONVERGENT B1 ;  /* 0x0000000000017941 */ /* 0x000fea0003800200 */
.L_x_6272:
        /* <DEDUP_REMOVED lines=11> */
.L_x_6271:
        /* <DEDUP_REMOVED lines=21> */
.L_x_6280:
        /* <DEDUP_REMOVED lines=13> */
.L_x_6282:
[----:B------:R-:W-:Y:S05]  /*12cb0*/  BSYNC.RECONVERGENT B2 ;  /* 0x0000000000027941 */ /* 0x000fea0003800200 */
.L_x_6281:
        /* <DEDUP_REMOVED lines=42> */
.L_x_6279:
[----:B------:R-:W-:Y:S05]  /*12f60*/  BSYNC.RECONVERGENT B1 ;  /* 0x0000000000017941 */ /* 0x000fea0003800200 */
.L_x_6278:
        /* <DEDUP_REMOVED lines=11> */
.L_x_6277:
        /* <DEDUP_REMOVED lines=21> */
.L_x_6286:
        /* <DEDUP_REMOVED lines=13> */
.L_x_6288:
[----:B------:R-:W-:Y:S05]  /*13240*/  BSYNC.RECONVERGENT B2 ;  /* 0x0000000000027941 */ /* 0x000fea0003800200 */
.L_x_6287:
        /* <DEDUP_REMOVED lines=42> */
.L_x_6285:
[----:B------:R-:W-:Y:S05]  /*134f0*/  BSYNC.RECONVERGENT B1 ;  /* 0x0000000000017941 */ /* 0x000fea0003800200 */
.L_x_6284:
        /* <DEDUP_REMOVED lines=11> */
.L_x_6283:
        /* <DEDUP_REMOVED lines=21> */
.L_x_6292:
        /* <DEDUP_REMOVED lines=13> */
.L_x_6294:
[----:B------:R-:W-:Y:S05]  /*137d0*/  BSYNC.RECONVERGENT B2 ;  /* 0x0000000000027941 */ /* 0x000fea0003800200 */
.L_x_6293:
        /* <DEDUP_REMOVED lines=42> */
.L_x_6291:
[----:B------:R-:W-:Y:S05]  /*13a80*/  BSYNC.RECONVERGENT B1 ;  /* 0x0000000000017941 */ /* 0x000fea0003800200 */
.L_x_6290:
        /* <DEDUP_REMOVED lines=11> */
.L_x_6289:
        /* <DEDUP_REMOVED lines=21> */
.L_x_6298:
        /* <DEDUP_REMOVED lines=13> */
.L_x_6300:
[----:B------:R-:W-:Y:S05]  /*13d60*/  BSYNC.RECONVERGENT B2 ;  /* 0x0000000000027941 */ /* 0x000fea0003800200 */
.L_x_6299:
        /* <DEDUP_REMOVED lines=42> */
.L_x_6297:
[----:B------:R-:W-:Y:S05]  /*14010*/  BSYNC.RECONVERGENT B1 ;  /* 0x0000000000017941 */ /* 0x000fea0003800200 */
.L_x_6296:
        /* <DEDUP_REMOVED lines=11> */
.L_x_6295:
        /* <DEDUP_REMOVED lines=21> */
.L_x_6304:
        /* <DEDUP_REMOVED lines=13> */
.L_x_6306:
[----:B------:R-:W-:Y:S05]  /*142f0*/  BSYNC.RECONVERGENT B2 ;  /* 0x0000000000027941 */ /* 0x000fea0003800200 */
.L_x_6305:
        /* <DEDUP_REMOVED lines=42> */
.L_x_6303:
[----:B------:R-:W-:Y:S05]  /*145a0*/  BSYNC.RECONVERGENT B1 ;  /* 0x0000000000017941 */ /* 0x000fea0003800200 */
.L_x_6302:
        /* <DEDUP_REMOVED lines=11> */
.L_x_6301:
        /* <DEDUP_REMOVED lines=21> */
.L_x_6310:
        /* <DEDUP_REMOVED lines=13> */
.L_x_6312:
[----:B------:R-:W-:Y:S05]  /*14880*/  BSYNC.RECONVERGENT B2 ;  /* 0x0000000000027941 */ /* 0x000fea0003800200 */
.L_x_6311:
        /* <DEDUP_REMOVED lines=42> */
.L_x_6309:
[----:B------:R-:W-:Y:S05]  /*14b30*/  BSYNC.RECONVERGENT B1 ;  /* 0x0000000000017941 */ /* 0x000fea0003800200 */
.L_x_6308:
        /* <DEDUP_REMOVED lines=11> */
.L_x_6307:
[----:B------:R-:W-:Y:S02]  /*14bf0*/  F2FP.F16.F32.PACK_AB R91, RZ, R136 ;  /* 0x00000088ff5b723e */ /* 0x000fe400000000ff */
[----:B------:R-:W-:Y:S02]  /*14c00*/  PRMT R90, R152, 0x5410, R90 ;  /* 0x00005410985a7816 */ /* 0x000fe4000000005a */
[----:B------:R-:W-:Y:S02]  /*14c10*/  PRMT R89, R149, 0x5410, R151 ;  /* 0x0000541095597816 */ /* 0x000fe40000000097 */
[----:B------:R-:W-:Y:S02]  /*14c20*/  PRMT R88, R143, 0x5410, R148 ;  /* 0x000054108f587816 */ /* 0x000fe40000000094 */
[----:B------:R-:W-:Y:S01]  /*14c30*/  PRMT R91, R150, 0x5410, R91 ;  /* 0x00005410965b7816 */ /* 0x000fe2000000005b */
[----:B------:R-:W-:Y:S06]  /*14c40*/  BRA `(.L_x_6313) ;  /* 0x00000028007c7947 */ /* 0x000fec0003800000 */
.L_x_6264:
        /* <DEDUP_REMOVED lines=20> */
.L_x_6317:
        /* <DEDUP_REMOVED lines=13> */
.L_x_6319:
[----:B------:R-:W-:Y:S05]  /*14e60*/  BSYNC.RECONVERGENT B2 ;  /* 0x0000000000027941 */ /* 0x000fea0003800200 */
.L_x_6318:
        /* <DEDUP_REMOVED lines=41> */
.L_x_6316:
[----:B------:R-:W-:Y:S05]  /*15100*/  BSYNC.RECONVERGENT B1 ;  /* 0x0000000000017941 */ /* 0x000fea0003800200 */
.L_x_6315:
        /* <DEDUP_REMOVED lines=9> */
.L_x_6314:
        /* <DEDUP_REMOVED lines=17> */
.L_x_6323:
        /* <DEDUP_REMOVED lines=13> */
.L_x_6325:
[----:B------:R-:W-:Y:S05]  /*15380*/  BSYNC.RECONVERGENT B2 ;  /* 0x0000000000027941 */ /* 0x000fea0003800200 */
.L_x_6324:
        /* <DEDUP_REMOVED lines=42> */
.L_x_6322:
[----:B------:R-:W-:Y:S05]  /*15630*/  BSYNC.RECONVERGENT B1 ;  /* 0x0000000000017941 */ /* 0x000fea0003800200 */
.L_x_6321:
        /* <DEDUP_REMOVED lines=9> */
.L_x_6320:
        /* <DEDUP_REMOVED lines=17> */
.L_x_6329:
        /* <DEDUP_REMOVED lines=13> */
.L_x_6331:
[----:B------:R-:W-:Y:S05]  /*158b0*/  BSYNC.RECONVERGENT B2 ;  /* 0x0000000000027941 */ /* 0x000fea0003800200 */
.L_x_6330:
        /* <DEDUP_REMOVED lines=42> */
.L_x_6328:
[----:B------:R-:W-:Y:S05]  /*15b60*/  BSYNC.RECONVERGENT B1 ;  /* 0x0000000000017941 */ /* 0x000fea0003800200 */
.L_x_6327:
        /* <DEDUP_REMOVED lines=9> */
.L_x_6326:
        /* <DEDUP_REMOVED lines=17> */
.L_x_6335:
        /* <DEDUP_REMOVED lines=13> */
.L_x_6337:
[----:B------:R-:W-:Y:S05]  /*15de0*/  BSYNC.RECONVERGENT B2 ;  /* 0x0000000000027941 */ /* 0x000fea0003800200 */
.L_x_6336:
        /* <DEDUP_REMOVED lines=42> */
.L_x_6334:
[----:B------:R-:W-:Y:S05]  /*16090*/  BSYNC.RECONVERGENT B1 ;  /* 0x0000000000017941 */ /* 0x000fea0003800200 */
.L_x_6333:
        /* <DEDUP_REMOVED lines=9> */
.L_x_6332:
        /* <DEDUP_REMOVED lines=17> */
.L_x_6341:
        /* <DEDUP_REMOVED lines=13> */
.L_x_6343:
[----:B------:R-:W-:Y:S05]  /*16310*/  BSYNC.RECONVERGENT B2 ;  /* 0x0000000000027941 */ /* 0x000fea0003800200 */
.L_x_6342:
        /* <DEDUP_REMOVED lines=42> */
.L_x_6340:
[----:B------:R-:W-:Y:S05]  /*165c0*/  BSYNC.RECONVERGENT B1 ;  /* 0x0000000000017941 */ /* 0x000fea0003800200 */
.L_x_6339:
        /* <DEDUP_REMOVED lines=9> */
.L_x_6338:
        /* <DEDUP_REMOVED lines=17> */
.L_x_6347:
        /* <DEDUP_REMOVED lines=13> */
.L_x_6349:
[----:B------:R-:W-:Y:S05]  /*16840*/  BSYNC.RECONVERGENT B2 ;  /* 0x0000000000027941 */ /* 0x000fea0003800200 */
.L_x_6348:
        /* <DEDUP_REMOVED lines=42> */
.L_x_6346:
[----:B------:R-:W-:Y:S05]  /*16af0*/  BSYNC.RECONVERGENT B1 ;  /* 0x0000000000017941 */ /* 0x000fea0003800200 */
.L_x_6345:
        /* <DEDUP_REMOVED lines=9> */
.L_x_6344:
[----:B------:R-:W-:Y:S01]  /*16b90*/  F2FP.F16.F32.PACK_AB R152, RZ, R122 ;  /* 0x0000007aff98723e */ /* 0x000fe200000000ff */
[----:B------:R-:W-:Y:S01]  /*16ba0*/  IMAD.MOV.U32 R88, RZ, RZ, R26 ;  /* 0x000000ffff587224 */ /* 0x000fe200078e001a */
[----:B------:R-:W-:Y:S01]  /*16bb0*/  MOV R135, RZ ;  /* 0x000000ff00877202 */ /* 0x000fe20000000f00 */
[----:B------:R-:W-:Y:S06]  /*16bc0*/  BRA.U !UP3, `(.L_x_6350) ;  /* 0x000000050b3c7547 */ /* 0x000fec000b800000 */
[----:B------:R-:W-:Y:S01]  /*16bd0*/  ISETP.NE.AND P1, PT, R26, 0x1, PT ;  /* 0x000000011a00780c */ /* 0x000fe20003f25270 */
[----:B------:R-:W-:Y:S01]  /*16be0*/  BSSY.RECONVERGENT B1, `(.L_x_6351) ;  /* 0x0000044000017945 */ /* 0x000fe20003800200 */
[----:B------:R-:W-:Y:S02]  /*16bf0*/  HFMA2 R88, -RZ, RZ, 0, 1.1920928955078125e-07 ;  /* 0x00000002ff587431 */ /* 0x000fe400000001ff */
[----:B0-----:R-:W-:-:S09]  /*16c00*/  IMAD.MOV.U32 R11, RZ, RZ, R92 ;  /* 0x000000ffff0b7224 */ /* 0x001fd200078e005c */
        /* <DEDUP_REMOVED lines=9> */
.L_x_6353:
        /* <DEDUP_REMOVED lines=13> */
.L_x_6355:
[----:B------:R-:W-:Y:S05]  /*16d70*/  BSYNC.RECONVERGENT B2 ;  /* 0x0000000000027941 */ /* 0x000fea0003800200 */
.L_x_6354:
        /* <DEDUP_REMOVED lines=42> */
.L_x_6352:
[----:B------:R-:W-:Y:S05]  /*17020*/  BSYNC.RECONVERGENT B1 ;  /* 0x0000000000017941 */ /* 0x000fea0003800200 */
.L_x_6351:
        /* <DEDUP_REMOVED lines=9> */
.L_x_6350:
        /* <DEDUP_REMOVED lines=17> */
.L_x_6359:
        /* <DEDUP_REMOVED lines=13> */
.L_x_6361:
[----:B------:R-:W-:Y:S05]  /*172a0*/  BSYNC.RECONVERGENT B2 ;  /* 0x0000000000027941 */ /* 0x000fea0003800200 */
.L_x_6360:
        /* <DEDUP_REMOVED lines=42> */
.L_x_6358:
[----:B------:R-:W-:Y:S05]  /*17550*/  BSYNC.RECONVERGENT B1 ;  /* 0x0000000000017941 */ /* 0x000fea0003800200 */
.L_x_6357:
        /* <DEDUP_REMOVED lines=9> */
.L_x_6356:
[----:B------:R-:W-:Y:S02]  /*175f0*/  F2FP.F16.F32.PACK_AB R91, RZ, R136 ;  /* 0x00000088ff5b723e */ /* 0x000fe400000000ff */
[----:B------:R-:W-:Y:S02]  /*17600*/  PRMT R90, R151, 0x5410, R152 ;  /* 0x00005410975a7816 */ /* 0x000fe40000000098 */
[----:B------:R-:W-:Y:S02]  /*17610*/  PRMT R89, R149, 0x5410, R150 ;  /* 0x0000541095597816 */ /* 0x000fe40000000096 */
[----:B------:R-:W-:Y:S02]  /*17620*/  PRMT R88, R148, 0x5410, R147 ;  /* 0x0000541094587816 */ /* 0x000fe40000000093 */
[----:B------:R-:W-:-:S07]  /*17630*/  PRMT R91, R143, 0x5410, R91 ;  /* 0x000054108f5b7816 */ /* 0x000fce000000005b */
.L_x_6313:
[----:B------:R-:W1:Y:S01]  /*17640*/  LDC.64 R148, c[0x0][0x3a8] ;  /* 0x0000ea00ff947b82 */ /* 0x000e620000000a00 */
[----:B------:R-:W-:Y:S01]  /*17650*/  MOV R143, R146 ;  /* 0x00000092008f7202 */ /* 0x000fe20000000f00 */
        /* <DEDUP_REMOVED lines=23> */
.L_x_6362:
[----:B------:R-:W-:Y:S01]  /*177d0*/  IADD3 R145, PT, PT, R145, 0x80, RZ ;  /* 0x0000008091917810 */ /* 0x000fe20007ffe0ff */
[----:B------:R-:W-:-:S07]  /*177e0*/  VIADD R144, R144, 0x80 ;  /* 0x0000008090907836 */ /* 0x000fce0000000000 */
.L_x_6262:
[----:B------:R-:W-:Y:S05]  /*177f0*/  BSYNC.RECONVERGENT B0 ;  /* 0x0000000000007941 */ /* 0x000fea0003800200 */
.L_x_6261:
[----:B------:R-:W-:Y:S01]  /*17800*/  ISETP.GE.U32.AND P1, PT, R98, 0x280, PT ;  /* 0x000002806200780c */ /* 0x000fe20003f26070 */
[----:B------:R-:W-:-:S12]  /*17810*/  BSSY.RECONVERGENT B0, `(.L_x_6363) ;  /* 0x0000594000007945 */ /* 0x000fd80003800200 */
[----:B------:R-:W-:Y:S05]  /*17820*/  @!P1 BRA `(.L_x_6364) ;  /* 0x0000005800489947 */ /* 0x000fea0003800000 */
[----:B------:R-:W-:-:S04]  /*17830*/  UISETP.NE.U32.AND UP0, UPT, UR18, URZ, UPT ;  /* 0x000000ff1200728c */ /* 0x000fc8000bf05070 */
[----:B------:R-:W-:Y:S01]  /*17840*/  UISETP.NE.AND.EX UP0, UPT, UR19, URZ, UPT, UP0 ;  /* 0x000000ff1300728c */ /* 0x000fe2000bf05300 */
[----:B------:R-:W-:Y:S10]  /*17850*/  BRA.U !UP3, `(.L_x_6365) ;  /* 0x000000010b0c7547 */ /* 0x000ff4000b800000 */
[----:B-----5:R-:W3:Y:S02]  /*17860*/  LDC.64 R28, c[0x0][0x390] ;  /* 0x0000e400ff1c7b82 */ /* 0x020ee40000000a00 */
[----:B---3--:R-:W-:-:S06]  /*17870*/  IMAD.WIDE.U32 R28, R144, 0x10, R28 ;  /* 0x00000010901c7825 */ /* 0x008fcc00078e001c */
[----:B------:R-:W5:Y:S02]  /*17880*/  LDG.E.128 R28, desc[UR12][R28.64] ;  /* 0x0000000c1c1c7981 */ /* 0x000f64000c1e1d00 */
.L_x_6365:
[----:B------:R-:W-:Y:S05]  /*17890*/  BRA.U !UP0, `(.L_x_6366) ;  /* 0x0000002d08447547 */ /* 0x000fea000b800000 */
[----:B-12---:R-:W1:Y:S02]  /*178a0*/  LDC.64 R88, c[0x0][0x3a0] ;  /* 0x0000e800ff587b82 */ /* 0x006e640000000a00 */
        /* <DEDUP_REMOVED lines=23> */
.L_x_6370:
        /* <DEDUP_REMOVED lines=13> */
.L_x_6372:
[----:B------:R-:W-:Y:S05]  /*17af0*/  BSYNC.RECONVERGENT B2 ;  /* 0x0000000000027941 */ /* 0x000fea0003800200 */
.L_x_6371:
        /* <DEDUP_REMOVED lines=42> */
.L_x_6369:
[----:B------:R-:W-:Y:S05]  /*17da0*/  BSYNC.RECONVERGENT B1 ;  /* 0x0000000000017941 */ /* 0x000fea0003800200 */
.L_x_6368:
        /* <DEDUP_REMOVED lines=11> */
.L_x_6367:
[----:B------:R-:W-:Y:S01]  /*17e60*/  F2FP.F16.F32.PACK_AB R143, RZ, R19 ;  /* 0x00000013ff8f723e */ /* 0x000fe200000000ff */
[----:B------:R-:W-:Y:S01]  /*17e70*/  @!P2 HADD2.F32 R20, -RZ, R88.H1_H1 ;  /* 0x30000058ff14a230 */ /* 0x000fe20000004100 */
        /* <DEDUP_REMOVED lines=19> */
.L_x_6376:
        /* <DEDUP_REMOVED lines=13> */
.L_x_6378:
[----:B------:R-:W-:Y:S05]  /*18080*/  BSYNC.RECONVERGENT B2 ;  /* 0x0000000000027941 */ /* 0x000fea0003800200 */
.L_x_6377:
        /* <DEDUP_REMOVED lines=41> */
[----:B------:R-:W-:-:S07]  /*18320*/  MOV R110, R146 ;  /* 0x00000092006e7202 */ /* 0x000fce0000000f00 */
.L_x_6375:
[----:B------:R-:W-:Y:S05]  /*18330*/  BSYNC.RECONVERGENT B1 ;  /* 0x0000000000017941 */ /* 0x000fea0003800200 */
.L_x_6374:
        /* <DEDUP_REMOVED lines=11> */
.L_x_6373:
[----:B------:R-:W-:Y:S01]  /*183f0*/  F2FP.F16.F32.PACK_AB R148, RZ, R20 ;  /* 0x00000014ff94723e */ /* 0x000fe200000000ff */
[----:B------:R-:W-:Y:S01]  /*18400*/  @!P2 HADD2.F32 R109, -RZ, R89.H0_H0 ;  /* 0x20000059ff6da230 */ /* 0x000fe20000004100 */
        /* <DEDUP_REMOVED lines=19> */
.L_x_6382:
        /* <DEDUP_REMOVED lines=13> */
.L_x_6384:
[----:B------:R-:W-:Y:S05]  /*18610*/  BSYNC.RECONVERGENT B2 ;  /* 0x0000000000027941 */ /* 0x000fea0003800200 */
.L_x_6383:
        /* <DEDUP_REMOVED lines=42> */
.L_x_6381:
[----:B------:R-:W-:Y:S05]  /*188c0*/  BSYNC.RECONVERGENT B1 ;  /* 0x0000000000017941 */ /* 0x000fea0003800200 */
.L_x_6380:
        /* <DEDUP_REMOVED lines=11> */
.L_x_6379:
        /* <DEDUP_REMOVED lines=21> */
.L_x_6388:
        /* <DEDUP_REMOVED lines=13> */
.L_x_6390:
[----:B------:R-:W-:Y:S05]  /*18ba0*/  BSYNC.RECONVERGENT B2 ;  /* 0x0000000000027941 */ /* 0x000fea0003800200 */
.L_x_6389:
        /* <DEDUP_REMOVED lines=42> */
.L_x_6387:
[----:B------:R-:W-:Y:S05]  /*18e50*/  BSYNC.RECONVERGENT B1 ;  /* 0x0000000000017941 */ /* 0x000fea0003800200 */
.L_x_6386:
        /* <DEDUP_REMOVED lines=11> */
.L_x_6385:
        /* <DEDUP_REMOVED lines=21> */
.L_x_6394:
        /* <DEDUP_REMOVED lines=13> */
.L_x_6396:
[----:B------:R-:W-:Y:S05]  /*19130*/  BSYNC.RECONVERGENT B2 ;  /* 0x0000000000027941 */ /* 0x000fea0003800200 */
.L_x_6395:
        /* <DEDUP_REMOVED lines=40> */
[----:B------:R-:W-:Y:S01]  /*193c0*/  HFMA2 R88, -RZ, RZ, 0, 0 ;  /* 0x00000000ff587431 */ /* 0x000fe200000001ff */
[----:B------:R-:W-:-:S07]  /*193d0*/  LOP3.LUT R93, R26, UR42, R89, 0x96, !PT ;  /* 0x0000002a1a5d7c12 */ /* 0x000fce000f8e9659 */
.L_x_6393:
[----:B------:R-:W-:Y:S05]  /*193e0*/  BSYNC.RECONVERGENT B1 ;  /* 0x0000000000017941 */ /* 0x000fea0003800200 */
.L_x_6392:
        /* <DEDUP_REMOVED lines=11> */
.L_x_6391:
        /* <DEDUP_REMOVED lines=21> */
.L_x_6400:
        /* <DEDUP_REMOVED lines=13> */
.L_x_6402:
[----:B------:R-:W-:Y:S05]  /*196c0*/  BSYNC.RECONVERGENT B2 ;  /* 0x0000000000027941 */ /* 0x000fea0003800200 */
.L_x_6401:
        /* <DEDUP_REMOVED lines=42> */
.L_x_6399:
[----:B------:R-:W-:Y:S05]  /*19970*/  BSYNC.RECONVERGENT B1 ;  /* 0x0000000000017941 */ /* 0x000fea0003800200 */
.L_x_6398:
        /* <DEDUP_REMOVED lines=11> */
.L_x_6397:
        /* <DEDUP_REMOVED lines=8> */
[----:B0-----:R-:W-:Y:S01]  /*19ab0*/  IMAD.MOV.U32 R11, RZ, RZ, R92 ;  /* 0x000000ffff0b7224 */ /* 0x001fe200078e005c */
        /* <DEDUP_REMOVED lines=12> */
.L_x_6406:
        /* <DEDUP_REMOVED lines=13> */
.L_x_6408:
[----:B------:R-:W-:Y:S05]  /*19c50*/  BSYNC.RECONVERGENT B2 ;  /* 0x0000000000027941 */ /* 0x000fea0003800200 */
.L_x_6407:
        /* <DEDUP_REMOVED lines=42> */
.L_x_6405:
[----:B------:R-:W-:Y:S05]  /*19f00*/  BSYNC.RECONVERGENT B1 ;  /* 0x0000000000017941 */ /* 0x000fea0003800200 */
.L_x_6404:
        /* <DEDUP_REMOVED lines=11> */
.L_x_6403:
        /* <DEDUP_REMOVED lines=21> */
.L_x_6412:
        /* <DEDUP_REMOVED lines=13> */
.L_x_6414:
[----:B------:R-:W-:Y:S05]  /*1a1e0*/  BSYNC.RECONVERGENT B2 ;  /* 0x0000000000027941 */ /* 0x000fea0003800200 */
.L_x_6413:
        /* <DEDUP_REMOVED lines=42> */
.L_x_6411:
[----:B------:R-:W-:Y:S05]  /*1a490*/  BSYNC.RECONVERGENT B1 ;  /* 0x0000000000017941 */ /* 0x000fea0003800200 */
.L_x_6410:
        /* <DEDUP_REMOVED lines=11> */
.L_x_6409:
[----:B------:R-:W-:Y:S02]  /*1a550*/  F2FP.F16.F32.PACK_AB R91, RZ, R138 ;  /* 0x0000008aff5b723e */ /* 0x000fe400000000ff */
[----:B------:R-:W-:Y:S02]  /*1a560*/  PRMT R90, R152, 0x5410, R90 ;  /* 0x00005410985a7816 */ /* 0x000fe4000000005a */
[----:B------:R-:W-:Y:S02]  /*1a570*/  PRMT R89, R149, 0x5410, R151 ;  /* 0x0000541095597816 */ /* 0x000fe40000000097 */
[----:B------:R-:W-:Y:S02]  /*1a580*/  PRMT R88, R143, 0x5410, R148 ;  /* 0x000054108f587816 */ /* 0x000fe40000000094 */
[----:B------:R-:W-:Y:S01]  /*1a590*/  PRMT R91, R150, 0x5410, R91 ;  /* 0x00005410965b7816 */ /* 0x000fe2000000005b */
[----:B------:R-:W-:Y:S06]  /*1a5a0*/  BRA `(.L_x_6415) ;  /* 0x00000028007c7947 */ /* 0x000fec0003800000 */
.L_x_6366:
[----:B------:R-:W-:Y:S01]  /*1a5b0*/  MOV R19, RZ ;  /* 0x000000ff00137202 */ /* 0x000fe20000000f00 */
[----:B-12---:R-:W-:Y:S01]  /*1a5c0*/  IMAD.MOV.U32 R88, RZ, RZ, R26 ;  /* 0x000000ffff587224 */ /* 0x006fe200078e001a */
[----:B------:R-:W-:Y:S01]  /*1a5d0*/  MOV R146, R143 ;  /* 0x0000008f00927202 */ /* 0x000fe20000000f00 */
        /* <DEDUP_REMOVED lines=17> */
.L_x_6419:
        /* <DEDUP_REMOVED lines=13> */
.L_x_6421:
[----:B------:R-:W-:Y:S05]  /*1a7c0*/  BSYNC.RECONVERGENT B2 ;  /* 0x0000000000027941 */ /* 0x000fea0003800200 */
.L_x_6420:
        /* <DEDUP_REMOVED lines=41> */
.L_x_6418:
[----:B------:R-:W-:Y:S05]  /*1aa60*/  BSYNC.RECONVERGENT B1 ;  /* 0x0000000000017941 */ /* 0x000fea0003800200 */
.L_x_6417:
        /* <DEDUP_REMOVED lines=9> */
.L_x_6416:
        /* <DEDUP_REMOVED lines=17> */
.L_x_6425:
        /* <DEDUP_REMOVED lines=13> */
.L_x_6427:
[----:B------:R-:W-:Y:S05]  /*1ace0*/  BSYNC.RECONVERGENT B2 ;  /* 0x0000000000027941 */ /* 0x000fea0003800200 */
.L_x_6426:
        /* <DEDUP_REMOVED lines=42> */
.L_x_6424:
[----:B------:R-:W-:Y:S05]  /*1af90*/  BSYNC.RECONVERGENT B1 ;  /* 0x0000000000017941 */ /* 0x000fea0003800200 */
.L_x_6423:
        /* <DEDUP_REMOVED lines=9> */
.L_x_6422:
        /* <DEDUP_REMOVED lines=17> */
.L_x_6431:
        /* <DEDUP_REMOVED lines=13> */
.L_x_6433:
[----:B------:R-:W-:Y:S05]  /*1b210*/  BSYNC.RECONVERGENT B2 ;  /* 0x0000000000027941 */ /* 0x000fea0003800200 */
.L_x_6432:
        /* <DEDUP_REMOVED lines=42> */
.L_x_6430:
[----:B------:R-:W-:Y:S05]  /*1b4c0*/  BSYNC.RECONVERGENT B1 ;  /* 0x0000000000017941 */ /* 0x000fea0003800200 */
.L_x_6429:
        /* <DEDUP_REMOVED lines=9> */
.L_x_6428:
        /* <DEDUP_REMOVED lines=17> */
.L_x_6437:
        /* <DEDUP_REMOVED lines=13> */
.L_x_6439:
[----:B------:R-:W-:Y:S05]  /*1b740*/  BSYNC.RECONVERGENT B2 ;  /* 0x0000000000027941 */ /* 0x000fea0003800200 */
.L_x_6438:
        /* <DEDUP_REMOVED lines=42> */
.L_x_6436:
[----:B------:R-:W-:Y:S05]  /*1b9f0*/  BSYNC.RECONVERGENT B1 ;  /* 0x0000000000017941 */ /* 0x000fea0003800200 */
.L_x_6435:
        /* <DEDUP_REMOVED lines=9> */
.L_x_6434:
        /* <DEDUP_REMOVED lines=17> */
.L_x_6443:
        /* <DEDUP_REMOVED lines=13> */
.L_x_6445:
[----:B------:R-:W-:Y:S05]  /*1bc70*/  BSYNC.RECONVERGENT B2 ;  /* 0x0000000000027941 */ /* 0x000fea0003800200 */
.L_x_6444:
        /* <DEDUP_REMOVED lines=42> */
.L_x_6442:
[----:B------:R-:W-:Y:S05]  /*1bf20*/  BSYNC.RECONVERGENT B1 ;  /* 0x0000000000017941 */ /* 0x000fea0003800200 */
.L_x_6441:
        /* <DEDUP_REMOVED lines=9> */
.L_x_6440:
        /* <DEDUP_REMOVED lines=17> */
.L_x_6449:
        /* <DEDUP_REMOVED lines=13> */
.L_x_6451:
[----:B------:R-:W-:Y:S05]  /*1c1a0*/  BSYNC.RECONVERGENT B2 ;  /* 0x0000000000027941 */ /* 0x000fea0003800200 */
.L_x_6450:
        /* <DEDUP_REMOVED lines=42> */
.L_x_6448:
[----:B------:R-:W-:Y:S05]  /*1c450*/  BSYNC.RECONVERGENT B1 ;  /* 0x0000000000017941 */ /* 0x000fea0003800200 */
.L_x_6447:
        /* <DEDUP_REMOVED lines=9> */
.L_x_6446:
        /* <DEDUP_REMOVED lines=17> */
.L_x_6455:
        /* <DEDUP_REMOVED lines=13> */
.L_x_6457:
[----:B------:R-:W-:Y:S05]  /*1c6d0*/  BSYNC.RECONVERGENT B2 ;  /* 0x0000000000027941 */ /* 0x000fea0003800200 */
.L_x_6456:
        /* <DEDUP_REMOVED lines=42> */
.L_x_6454:
[----:B------:R-:W-:Y:S05]  /*1c980*/  BSYNC.RECONVERGENT B1 ;  /* 0x0000000000017941 */ /* 0x000fea0003800200 */
.L_x_6453:
        /* <DEDUP_REMOVED lines=9> */
.L_x_6452:
        /* <DEDUP_REMOVED lines=17> */
.L_x_6461:
        /* <DEDUP_REMOVED lines=13> */
.L_x_6463:
[----:B------:R-:W-:Y:S05]  /*1cc00*/  BSYNC.RECONVERGENT B2 ;  /* 0x0000000000027941 */ /* 0x000fea0003800200 */
.L_x_6462:
        /* <DEDUP_REMOVED lines=42> */
.L_x_6460:
[----:B------:R-:W-:Y:S05]  /*1ceb0*/  BSYNC.RECONVERGENT B1 ;  /* 0x0000000000017941 */ /* 0x000fea0003800200 */
.L_x_6459:
        /* <DEDUP_REMOVED lines=9> */
.L_x_6458:
[----:B------:R-:W-:Y:S02]  /*1cf50*/  F2FP.F16.F32.PACK_AB R91, RZ, R138 ;  /* 0x0000008aff5b723e */ /* 0x000fe400000000ff */
[----:B------:R-:W-:Y:S02]  /*1cf60*/  PRMT R90, R151, 0x5410, R152 ;  /* 0x00005410975a7816 */ /* 0x000fe40000000098 */
[----:B------:R-:W-:Y:S02]  /*1cf70*/  PRMT R89, R149, 0x5410, R150 ;  /* 0x0000541095597816 */ /* 0x000fe40000000096 */
[----:B------:R-:W-:Y:S02]  /*1cf80*/  PRMT R88, R148, 0x5410, R147 ;  /* 0x0000541094587816 */ /* 0x000fe40000000093 */
[----:B------:R-:W-:-:S07]  /*1cf90*/  PRMT R91, R143, 0x5410, R91 ;  /* 0x000054108f5b7816 */ /* 0x000fce000000005b */
.L_x_6415:
        /* <DEDUP_REMOVED lines=25> */
.L_x_6464:
[----:B------:R-:W-:Y:S01]  /*1d130*/  VIADD R145, R145, 0x80 ;  /* 0x0000008091917836 */ /* 0x000fe20000000000 */
[----:B------:R-:W-:-:S07]  /*1d140*/  IADD3 R144, PT, PT, R144, 0x80, RZ ;  /* 0x0000008090907810 */ /* 0x000fce0007ffe0ff */
.L_x_6364:
[----:B------:R-:W-:Y:S05]  /*1d150*/  BSYNC.RECONVERGENT B0 ;  /* 0x0000000000007941 */ /* 0x000fea0003800200 */
.L_x_6363:
        /* <DEDUP_REMOVED lines=9> */
.L_x_6467:
[----:B------:R-:W-:Y:S05]  /*1d1f0*/  BRA.U !UP0, `(.L_x_6468) ;  /* 0x0000002d08447547 */ /* 0x000fea000b800000 */
[----:B-12---:R-:W1:Y:S02]  /*1d200*/  LDC.64 R88, c[0x0][0x3a0] ;  /* 0x0000e800ff587b82 */ /* 0x006e640000000a00 */
        /* <DEDUP_REMOVED lines=23> */
.L_x_6472:
        /* <DEDUP_REMOVED lines=13> */
.L_x_6474:
[----:B------:R-:W-:Y:S05]  /*1d450*/  BSYNC.RECONVERGENT B2 ;  /* 0x0000000000027941 */ /* 0x000fea0003800200 */
.L_x_6473:
        /* <DEDUP_REMOVED lines=42> */
.L_x_6471:
[----:B------:R-:W-:Y:S05]  /*1d700*/  BSYNC.RECONVERGENT B1 ;  /* 0x0000000000017941 */ /* 0x000fea0003800200 */
.L_x_6470:
        /* <DEDUP_REMOVED lines=11> */
.L_x_6469:
        /* <DEDUP_REMOVED lines=21> */
.L_x_6478:
        /* <DEDUP_REMOVED lines=13> */
.L_x_6480:
[----:B------:R-:W-:Y:S05]  /*1d9e0*/  BSYNC.RECONVERGENT B2 ;  /* 0x0000000000027941 */ /* 0x000fea0003800200 */
.L_x_6479:
        /* <DEDUP_REMOVED lines=42> */
.L_x_6477:
[----:B------:R-:W-:Y:S05]  /*1dc90*/  BSYNC.RECONVERGENT B1 ;  /* 0x0000000000017941 */ /* 0x000fea0003800200 */
.L_x_6476:
        /* <DEDUP_REMOVED lines=11> */
.L_x_6475:
        /* <DEDUP_REMOVED lines=21> */
.L_x_6484:
        /* <DEDUP_REMOVED lines=13> */
.L_x_6486:
[----:B------:R-:W-:Y:S05]  /*1df70*/  BSYNC.RECONVERGENT B2 ;  /* 0x0000000000027941 */ /* 0x000fea0003800200 */
.L_x_6485:
        /* <DEDUP_REMOVED lines=42> */
.L_x_6483:
[----:B------:R-:W-:Y:S05]  /*1e220*/  BSYNC.RECONVERGENT B1 ;  /* 0x0000000000017941 */ /* 0x000fea0003800200 */
.L_x_6482:
        /* <DEDUP_REMOVED lines=11> */
.L_x_6481:
        /* <DEDUP_REMOVED lines=21> */
.L_x_6490:
        /* <DEDUP_REMOVED lines=13> */
.L_x_6492:
[----:B------:R-:W-:Y:S05]  /*1e500*/  BSYNC.RECONVERGENT B2 ;  /* 0x0000000000027941 */ /* 0x000fea0003800200 */
.L_x_6491:
        /* <DEDUP_REMOVED lines=42> */
.L_x_6489:
[----:B------:R-:W-:Y:S05]  /*1e7b0*/  BSYNC.RECONVERGENT B1 ;  /* 0x0000000000017941 */ /* 0x000fea0003800200 */
.L_x_6488:
        /* <DEDUP_REMOVED lines=11> */
.L_x_6487:
        /* <DEDUP_REMOVED lines=21> */
.L_x_6496:
        /* <DEDUP_REMOVED lines=13> */
.L_x_6498:
[----:B------:R-:W-:Y:S05]  /*1ea90*/  BSYNC.RECONVERGENT B2 ;  /* 0x0000000000027941 */ /* 0x000fea0003800200 */
.L_x_6497:
        /* <DEDUP_REMOVED lines=42> */
.L_x_6495:
[----:B------:R-:W-:Y:S05]  /*1ed40*/  BSYNC.RECONVERGENT B1 ;  /* 0x0000000000017941 */ /* 0x000fea0003800200 */
.L_x_6494:
        /* <DEDUP_REMOVED lines=11> */
.L_x_6493:
        /* <DEDUP_REMOVED lines=21> */
.L_x_6502:
        /* <DEDUP_REMOVED lines=13> */
.L_x_6504:
[----:B------:R-:W-:Y:S05]  /*1f020*/  BSYNC.RECONVERGENT B2 ;  /* 0x0000000000027941 */ /* 0x000fea0003800200 */
.L_x_6503:
        /* <DEDUP_REMOVED lines=42> */
.L_x_6501:
[----:B------:R-:W-:Y:S05]  /*1f2d0*/  BSYNC.RECONVERGENT B1 ;  /* 0x0000000000017941 */ /* 0x000fea0003800200 */
.L_x_6500:
        /* <DEDUP_REMOVED lines=11> */
.L_x_6499:
        /* <DEDUP_REMOVED lines=21> */
.L_x_6508:
        /* <DEDUP_REMOVED lines=13> */
.L_x_6510:
[----:B------:R-:W-:Y:S05]  /*1f5b0*/  BSYNC.RECONVERGENT B2 ;  /* 0x0000000000027941 */ /* 0x000fea0003800200 */
.L_x_6509:
        /* <DEDUP_REMOVED lines=42> */
.L_x_6507:
[----:B------:R-:W-:Y:S05]  /*1f860*/  BSYNC.RECONVERGENT B1 ;  /* 0x0000000000017941 */ /* 0x000fea0003800200 */
.L_x_6506:
        /* <DEDUP_REMOVED lines=11> */
.L_x_6505:
        /* <DEDUP_REMOVED lines=21> */
.L_x_6514:
        /* <DEDUP_REMOVED lines=13> */
.L_x_6516:
[----:B------:R-:W-:Y:S05]  /*1fb40*/  BSYNC.RECONVERGENT B2 ;  /* 0x0000000000027941 */ /* 0x000fea0003800200 */
.L_x_6515:
        /* <DEDUP_REMOVED lines=42> */
.L_x_6513:
[----:B------:R-:W-:Y:S05]  /*1fdf0*/  BSYNC.RECONVERGENT B1 ;  /* 0x0000000000017941 */ /* 0x000fea0003800200 */
.L_x_6512:
        /* <DEDUP_REMOVED lines=11> */
.L_x_6511:
[----:B------:R-:W-:Y:S02]  /*1feb0*/  F2FP.F16.F32.PACK_AB R91, RZ, R140 ;  /* 0x0000008cff5b723e */ /* 0x000fe400000000ff */
[----:B------:R-:W-:Y:S02]  /*1fec0*/  PRMT R90, R152, 0x5410, R90 ;  /* 0x00005410985a7816 */ /* 0x000fe4000000005a */
[----:B------:R-:W-:Y:S02]  /*1fed0*/  PRMT R89, R149, 0x5410, R151 ;  /* 0x0000541095597816 */ /* 0x000fe40000000097 */
[----:B------:R-:W-:Y:S02]  /*1fee0*/  PRMT R88, R143, 0x5410, R148 ;  /* 0x000054108f587816 */ /* 0x000fe40000000094 */
[----:B------:R-:W-:Y:S01]  /*1fef0*/  PRMT R91, R150, 0x5410, R91 ;  /* 0x00005410965b7816 */ /* 0x000fe2000000005b */
[----:B------:R-:W-:Y:S06]  /*1ff00*/  BRA `(.L_x_6517) ;  /* 0x00000028007c7947 */ /* 0x000fec0003800000 */
.L_x_6468:
[----:B------:R-:W-:Y:S01]  /*1ff10*/  IMAD.MOV.U32 R21, RZ, RZ, RZ ;  /* 0x000000ffff157224 */ /* 0x000fe200078e00ff */
[----:B-12---:R-:W-:Y:S01]  /*1ff20*/  MOV R88, R26 ;  /* 0x0000001a00587202 */ /* 0x006fe20000000f00 */
        /* <DEDUP_REMOVED lines=18> */
.L_x_6521:
        /* <DEDUP_REMOVED lines=13> */
.L_x_6523:
[----:B------:R-:W-:Y:S05]  /*20120*/  BSYNC.RECONVERGENT B2 ;  /* 0x0000000000027941 */ /* 0x000fea0003800200 */
.L_x_6522:
        /* <DEDUP_REMOVED lines=41> */
.L_x_6520:
[----:B------:R-:W-:Y:S05]  /*203c0*/  BSYNC.RECONVERGENT B1 ;  /* 0x0000000000017941 */ /* 0x000fea0003800200 */
.L_x_6519:
[----:B------:R-:W-:Y:S01]  /*203d0*/  I2FP.F32.U32 R4, R4 ;  /* 0x0000000400047245 */ /* 0x000fe20000201000 */
[----:B------:R-:W-:Y:S02]  /*203e0*/  HFMA2 R21, -RZ, RZ, 0.1171875, 0 ;  /* 0x2f800000ff157431 */ /* 0x000fe400000001ff */
[----:B-----5:R-:W-:-:S03]  /*203f0*/  HADD2.F32 R22, -RZ, R28.H0_H0 ;  /* 0x2000001cff167230 */ /* 0x020fc60000004100 */
[----:B------:R-:W-:Y:S02]  /*20400*/  FFMA.FTZ R4, R4, R21, 1.1641532182693481445e-10 ;  /* 0x2f00000004047423 */ /* 0x000fe40000010015 */
[----:B------:R-:W-:-:S04]  /*20410*/  FMUL.FTZ R22, R22, UR17 ;  /* 0x0000001116167c20 */ /* 0x000fc80008410000 */
[----:B------:R-:W-:Y:S01]  /*20420*/  FMUL.FTZ R22, R22, UR16 ;  /* 0x0000001016167c20 */ /* 0x000fe20008410000 */
[----:B------:R-:W-:-:S04]  /*20430*/  FSETP.GTU.FTZ.AND P3, PT, R4, UR23, PT ;  /* 0x0000001704007c0b */ /* 0x000fc8000bf7c000 */
[----:B------:R-:W-:Y:S02]  /*20440*/  FSEL R21, R22, RZ, !P3 ;  /* 0x000000ff16157208 */ /* 0x000fe40005800000 */
[----:B------:R-:W-:-:S07]  /*20450*/  SEL R4, RZ, 0x1, P3 ;  /* 0x00000001ff047807 */ /* 0x000fce0001800000 */
.L_x_6518:
        /* <DEDUP_REMOVED lines=17> */
.L_x_6527:
        /* <DEDUP_REMOVED lines=13> */
.L_x_6529:
[----:B------:R-:W-:Y:S05]  /*20640*/  BSYNC.RECONVERGENT B2 ;  /* 0x0000000000027941 */ /* 0x000fea0003800200 */
.L_x_6528:
        /* <DEDUP_REMOVED lines=42> */
.L_x_6526:
[----:B------:R-:W-:Y:S05]  /*208f0*/  BSYNC.RECONVERGENT B1 ;  /* 0x0000000000017941 */ /* 0x000fea0003800200 */
.L_x_6525:
[----:B------:R-:W-:Y:S01]  /*20900*/  I2FP.F32.U32 R6, R6 ;  /* 0x0000000600067245 */ /* 0x000fe20000201000 */
[----:B-----5:R-:W-:Y:S02]  /*20910*/  HADD2.F32 R22, -RZ, R28.H1_H1 ;  /* 0x3000001cff167230 */ /* 0x020fe40000004100 */
[----:B------:R-:W-:-:S03]  /*20920*/  IMAD.MOV.U32 R89, RZ, RZ, 0x2f800000 ;  /* 0x2f800000ff597424 */ /* 0x000fc600078e00ff */
[----:B------:R-:W-:Y:S01]  /*20930*/  FMUL.FTZ R22, R22, UR17 ;  /* 0x0000001116167c20 */ /* 0x000fe20008410000 */
[----:B------:R-:W-:-:S03]  /*20940*/  FFMA.FTZ R6, R6, R89, 1.1641532182693481445e-10 ;  /* 0x2f00000006067423 */ /* 0x000fc60000010059 */
[----:B------:R-:W-:Y:S02]  /*20950*/  FMUL.FTZ R22, R22, UR16 ;  /* 0x0000001016167c20 */ /* 0x000fe40008410000 */
[----:B------:R-:W-:-:S04]  /*20960*/  FSETP.GTU.FTZ.AND P3, PT, R6, UR23, PT ;  /* 0x0000001706007c0b */ /* 0x000fc8000bf7c000 */
[----:B------:R-:W-:Y:S02]  /*20970*/  FSEL R22, R22, RZ, !P3 ;  /* 0x000000ff16167208 */ /* 0x000fe40005800000 */
[----:B------:R-:W-:-:S07]  /*20980*/  SEL R6, RZ, 0x1, P3 ;  /* 0x00000001ff067807 */ /* 0x000fce0001800000 */
.L_x_6524:
        /* <DEDUP_REMOVED lines=17> */
.L_x_6533:
        /* <DEDUP_REMOVED lines=13> */
.L_x_6535:
[----:B------:R-:W-:Y:S05]  /*20b70*/  BSYNC.RECONVERGENT B2 ;  /* 0x0000000000027941 */ /* 0x000fea0003800200 */
.L_x_6534:
        /* <DEDUP_REMOVED lines=42> */
.L_x_6532:
[----:B------:R-:W-:Y:S05]  /*20e20*/  BSYNC.RECONVERGENT B1 ;  /* 0x0000000000017941 */ /* 0x000fea0003800200 */
.L_x_6531:
        /* <DEDUP_REMOVED lines=9> */
.L_x_6530:
        /* <DEDUP_REMOVED lines=17> */
.L_x_6539:
        /* <DEDUP_REMOVED lines=13> */
.L_x_6541:
[----:B------:R-:W-:Y:S05]  /*210a0*/  BSYNC.RECONVERGENT B2 ;  /* 0x0000000000027941 */ /* 0x000fea0003800200 */
.L_x_6540:
        /* <DEDUP_REMOVED lines=42> */
.L_x_6538:
[----:B------:R-:W-:Y:S05]  /*21350*/  BSYNC.RECONVERGENT B1 ;  /* 0x0000000000017941 */ /* 0x000fea0003800200 */
.L_x_6537:
        /* <DEDUP_REMOVED lines=9> */
.L_x_6536:
        /* <DEDUP_REMOVED lines=17> */
.L_x_6545:
        /* <DEDUP_REMOVED lines=13> */
.L_x_6547:
[----:B------:R-:W-:Y:S05]  /*215d0*/  BSYNC.RECONVERGENT B2 ;  /* 0x0000000000027941 */ /* 0x000fea0003800200 */
.L_x_6546:
        /* <DEDUP_REMOVED lines=42> */
.L_x_6544:
[----:B------:R-:W-:Y:S05]  /*21880*/  BSYNC.RECONVERGENT B1 ;  /* 0x0000000000017941 */ /* 0x000fea0003800200 */
.L_x_6543:
        /* <DEDUP_REMOVED lines=9> */
.L_x_6542:
        /* <DEDUP_REMOVED lines=17> */
.L_x_6551:
        /* <DEDUP_REMOVED lines=13> */
.L_x_6553:
[----:B------:R-:W-:Y:S05]  /*21b00*/  BSYNC.RECONVERGENT B2 ;  /* 0x0000000000027941 */ /* 0x000fea0003800200 */
.L_x_6552:
        /* <DEDUP_REMOVED lines=42> */
.L_x_6550:
[----:B------:R-:W-:Y:S05]  /*21db0*/  BSYNC.RECONVERGENT B1 ;  /* 0x0000000000017941 */ /* 0x000fea0003800200 */
.L_x_6549:
        /* <DEDUP_REMOVED lines=9> */
.L_x_6548:
        /* <DEDUP_REMOVED lines=17> */
.L_x_6557:
        /* <DEDUP_REMOVED lines=13> */
.L_x_6559:
[----:B------:R-:W-:Y:S05]  /*22030*/  BSYNC.RECONVERGENT B2 ;  /* 0x0000000000027941 */ /* 0x000fea0003800200 */
.L_x_6558:
        /* <DEDUP_REMOVED lines=42> */
.L_x_6556:
[----:B------:R-:W-:Y:S05]  /*222e0*/  BSYNC.RECONVERGENT B1 ;  /* 0x0000000000017941 */ /* 0x000fea0003800200 */
.L_x_6555:
        /* <DEDUP_REMOVED lines=9> */
.L_x_6554:
        /* <DEDUP_REMOVED lines=17> */
.L_x_6563:
        /* <DEDUP_REMOVED lines=13> */
.L_x_6565:
[----:B------:R-:W-:Y:S05]  /*22560*/  BSYNC.RECONVERGENT B2 ;  /* 0x0000000000027941 */ /* 0x000fea0003800200 */
.L_x_6564:
        /* <DEDUP_REMOVED lines=42> */
.L_x_6562:
[----:B------:R-:W-:Y:S05]  /*22810*/  BSYNC.RECONVERGENT B1 ;  /* 0x0000000000017941 */ /* 0x000fea0003800200 */
.L_x_6561:
        /* <DEDUP_REMOVED lines=9> */
.L_x_6560:
[----:B------:R-:W-:Y:S02]  /*228b0*/  F2FP.F16.F32.PACK_AB R91, RZ, R140 ;  /* 0x0000008cff5b723e */ /* 0x000fe400000000ff */
[----:B------:R-:W-:Y:S02]  /*228c0*/  PRMT R90, R151, 0x5410, R152 ;  /* 0x00005410975a7816 */ /* 0x000fe40000000098 */
[----:B------:R-:W-:Y:S02]  /*228d0*/  PRMT R89, R149, 0x5410, R150 ;  /* 0x0000541095597816 */ /* 0x000fe40000000096 */
[----:B------:R-:W-:Y:S02]  /*228e0*/  PRMT R88, R148, 0x5410, R147 ;  /* 0x0000541094587816 */ /* 0x000fe40000000093 */
[----:B------:R-:W-:-:S07]  /*228f0*/  PRMT R91, R143, 0x5410, R91 ;  /* 0x000054108f5b7816 */ /* 0x000fce000000005b */
.L_x_6517:
        /* <DEDUP_REMOVED lines=25> */
.L_x_6566:
[----:B------:R-:W-:Y:S01]  /*22a90*/  IADD3 R145, PT, PT, R145, 0x80, RZ ;  /* 0x0000008091917810 */ /* 0x000fe20007ffe0ff */
[----:B------:R-:W-:-:S07]  /*22aa0*/  VIADD R144, R144, 0x80 ;  /* 0x0000008090907836 */ /* 0x000fce0000000000 */
.L_x_6466:
[----:B------:R-:W-:Y:S05]  /*22ab0*/  BSYNC.RECONVERGENT B0 ;  /* 0x0000000000007941 */ /* 0x000fea0003800200 */
.L_x_6465:
        /* <DEDUP_REMOVED lines=9> */
.L_x_6569:
        /* <DEDUP_REMOVED lines=25> */
.L_x_6574:
        /* <DEDUP_REMOVED lines=13> */
.L_x_6576:
[----:B------:R-:W-:Y:S05]  /*22db0*/  BSYNC.RECONVERGENT B2 ;  /* 0x0000000000027941 */ /* 0x000fea0003800200 */
.L_x_6575:
        /* <DEDUP_REMOVED lines=42> */
.L_x_6573:
[----:B------:R-:W-:Y:S05]  /*23060*/  BSYNC.RECONVERGENT B1 ;  /* 0x0000000000017941 */ /* 0x000fea0003800200 */
.L_x_6572:
        /* <DEDUP_REMOVED lines=11> */
.L_x_6571:
        /* <DEDUP_REMOVED lines=21> */
.L_x_6580:
        /* <DEDUP_REMOVED lines=13> */
.L_x_6582:
[----:B------:R-:W-:Y:S05]  /*23340*/  BSYNC.RECONVERGENT B2 ;  /* 0x0000000000027941 */ /* 0x000fea0003800200 */
.L_x_6581:
        /* <DEDUP_REMOVED lines=42> */
.L_x_6579:
[----:B------:R-:W-:Y:S05]  /*235f0*/  BSYNC.RECONVERGENT B1 ;  /* 0x0000000000017941 */ /* 0x000fea0003800200 */
.L_x_6578:
        /* <DEDUP_REMOVED lines=11> */
.L_x_6577:
        /* <DEDUP_REMOVED lines=21> */
.L_x_6586:
        /* <DEDUP_REMOVED lines=13> */
.L_x_6588:
[----:B------:R-:W-:Y:S05]  /*238d0*/  BSYNC.RECONVERGENT B2 ;  /* 0x0000000000027941 */ /* 0x000fea0003800200 */
.L_x_6587:
        /* <DEDUP_REMOVED lines=42> */
.L_x_6585:
[----:B------:R-:W-:Y:S05]  /*23b80*/  BSYNC.RECONVERGENT B1 ;  /* 0x0000000000017941 */ /* 0x000fea0003800200 */
.L_x_6584:
        /* <DEDUP_REMOVED lines=11> */
.L_x_6583:
        /* <DEDUP_REMOVED lines=21> */
.L_x_6592:
        /* <DEDUP_REMOVED lines=13> */
.L_x_6594:
[----:B------:R-:W-:Y:S05]  /*23e60*/  BSYNC.RECONVERGENT B2 ;  /* 0x0000000000027941 */ /* 0x000fea0003800200 */
.L_x_6593:
        /* <DEDUP_REMOVED lines=42> */
.L_x_6591:
[----:B------:R-:W-:Y:S05]  /*24110*/  BSYNC.RECONVERGENT B1 ;  /* 0x0000000000017941 */ /* 0x000fea0003800200 */
.L_x_6590:
        /* <DEDUP_REMOVED lines=11> */
.L_x_6589:
        /* <DEDUP_REMOVED lines=21> */
.L_x_6598:
        /* <DEDUP_REMOVED lines=13> */
.L_x_6600:
[----:B------:R-:W-:Y:S05]  /*243f0*/  BSYNC.RECONVERGENT B2 ;  /* 0x0000000000027941 */ /* 0x000fea0003800200 */
.L_x_6599:
        /* <DEDUP_REMOVED lines=42> */
.L_x_6597:
[----:B------:R-:W-:Y:S05]  /*246a0*/  BSYNC.RECONVERGENT B1 ;  /* 0x0000000000017941 */ /* 0x000fea0003800200 */
.L_x_6596:
        /* <DEDUP_REMOVED lines=11> */
.L_x_6595:
        /* <DEDUP_REMOVED lines=21> */
.L_x_6604:
        /* <DEDUP_REMOVED lines=13> */
.L_x_6606:
[----:B------:R-:W-:Y:S05]  /*24980*/  BSYNC.RECONVERGENT B2 ;  /* 0x0000000000027941 */ /* 0x000fea0003800200 */
.L_x_6605:
        /* <DEDUP_REMOVED lines=42> */
.L_x_6603:
[----:B------:R-:W-:Y:S05]  /*24c30*/  BSYNC.RECONVERGENT B1 ;  /* 0x0000000000017941 */ /* 0x000fea0003800200 */
.L_x_6602:
        /* <DEDUP_REMOVED lines=11> */
.L_x_6601:
        /* <DEDUP_REMOVED lines=21> */
.L_x_6610:
        /* <DEDUP_REMOVED lines=13> */
.L_x_6612:
[----:B------:R-:W-:Y:S05]  /*24f10*/  BSYNC.RECONVERGENT B2 ;  /* 0x0000000000027941 */ /* 0x000fea0003800200 */
.L_x_6611:
        /* <DEDUP_REMOVED lines=42> */
.L_x_6609:
[----:B------:R-:W-:Y:S05]  /*251c0*/  BSYNC.RECONVERGENT B1 ;  /* 0x0000000000017941 */ /* 0x000fea0003800200 */
.L_x_6608:
        /* <DEDUP_REMOVED lines=11> */
.L_x_6607:
        /* <DEDUP_REMOVED lines=21> */
.L_x_6616:
        /* <DEDUP_REMOVED lines=13> */
.L_x_6618:
[----:B------:R-:W-:Y:S05]  /*254a0*/  BSYNC.RECONVERGENT B2 ;  /* 0x0000000000027941 */ /* 0x000fea0003800200 */
.L_x_6617:
        /* <DEDUP_REMOVED lines=42> */
.L_x_6615:
[----:B------:R-:W-:Y:S05]  /*25750*/  BSYNC.RECONVERGENT B1 ;  /* 0x0000000000017941 */ /* 0x000fea0003800200 */
.L_x_6614:
        /* <DEDUP_REMOVED lines=11> */
.L_x_6613:
[----:B------:R-:W-:Y:S02]  /*25810*/  F2FP.F16.F32.PACK_AB R91, RZ, R142 ;  /* 0x0000008eff5b723e */ /* 0x000fe400000000ff */
[----:B------:R-:W-:Y:S02]  /*25820*/  PRMT R90, R151, 0x5410, R152 ;  /* 0x00005410975a7816 */ /* 0x000fe40000000098 */
[----:B------:R-:W-:Y:S02]  /*25830*/  PRMT R89, R148, 0x5410, R150 ;  /* 0x0000541094597816 */ /* 0x000fe40000000096 */
[----:B------:R-:W-:Y:S02]  /*25840*/  PRMT R88, R146, 0x5410, R147 ;  /* 0x0000541092587816 */ /* 0x000fe40000000093 */
[----:B------:R-:W-:Y:S01]  /*25850*/  PRMT R91, R149, 0x5410, R91 ;  /* 0x00005410955b7816 */ /* 0x000fe2000000005b */
[----:B------:R-:W-:Y:S06]  /*25860*/  BRA `(.L_x_6619) ;  /* 0x0000002800847947 */ /* 0x000fec0003800000 */
.L_x_6570:
        /* <DEDUP_REMOVED lines=20> */
.L_x_6623:
        /* <DEDUP_REMOVED lines=13> */
.L_x_6625:
[----:B------:R-:W-:Y:S05]  /*25a80*/  BSYNC.RECONVERGENT B2 ;  /* 0x0000000000027941 */ /* 0x000fea0003800200 */
.L_x_6624:
        /* <DEDUP_REMOVED lines=42> */
.L_x_6622:
[----:B------:R-:W-:Y:S05]  /*25d30*/  BSYNC.RECONVERGENT B1 ;  /* 0x0000000000017941 */ /* 0x000fea0003800200 */
.L_x_6621:
        /* <DEDUP_REMOVED lines=9> */
.L_x_6620:
        /* <DEDUP_REMOVED lines=17> */
.L_x_6629:
        /* <DEDUP_REMOVED lines=13> */
.L_x_6631:
[----:B------:R-:W-:Y:S05]  /*25fb0*/  BSYNC.RECONVERGENT B2 ;  /* 0x0000000000027941 */ /* 0x000fea0003800200 */
.L_x_6630:
        /* <DEDUP_REMOVED lines=42> */
.L_x_6628:
[----:B------:R-:W-:Y:S05]  /*26260*/  BSYNC.RECONVERGENT B1 ;  /* 0x0000000000017941 */ /* 0x000fea0003800200 */
.L_x_6627:
        /* <DEDUP_REMOVED lines=9> */
.L_x_6626:
        /* <DEDUP_REMOVED lines=17> */
.L_x_6635:
        /* <DEDUP_REMOVED lines=13> */
.L_x_6637:
[----:B------:R-:W-:Y:S05]  /*264e0*/  BSYNC.RECONVERGENT B2 ;  /* 0x0000000000027941 */ /* 0x000fea0003800200 */
.L_x_6636:
        /* <DEDUP_REMOVED lines=42> */
.L_x_6634:
[----:B------:R-:W-:Y:S05]  /*26790*/  BSYNC.RECONVERGENT B1 ;  /* 0x0000000000017941 */ /* 0x000fea0003800200 */
.L_x_6633:
        /* <DEDUP_REMOVED lines=9> */
.L_x_6632:
        /* <DEDUP_REMOVED lines=17> */
.L_x_6641:
        /* <DEDUP_REMOVED lines=13> */
.L_x_6643:
[----:B------:R-:W-:Y:S05]  /*26a10*/  BSYNC.RECONVERGENT B2 ;  /* 0x0000000000027941 */ /* 0x000fea0003800200 */
.L_x_6642:
        /* <DEDUP_REMOVED lines=42> */
.L_x_6640:
[----:B------:R-:W-:Y:S05]  /*26cc0*/  BSYNC.RECONVERGENT B1 ;  /* 0x0000000000017941 */ /* 0x000fea0003800200 */
.L_x_6639:
        /* <DEDUP_REMOVED lines=9> */
.L_x_6638:
        /* <DEDUP_REMOVED lines=17> */
.L_x_6647:
        /* <DEDUP_REMOVED lines=13> */
.L_x_6649:
[----:B------:R-:W-:Y:S05]  /*26f40*/  BSYNC.RECONVERGENT B2 ;  /* 0x0000000000027941 */ /* 0x000fea0003800200 */
.L_x_6648:
        /* <DEDUP_REMOVED lines=42> */
.L_x_6646:
[----:B------:R-:W-:Y:S05]  /*271f0*/  BSYNC.RECONVERGENT B1 ;  /* 0x0000000000017941 */ /* 0x000fea0003800200 */
.L_x_6645:
        /* <DEDUP_REMOVED lines=9> */
.L_x_6644:
        /* <DEDUP_REMOVED lines=17> */
.L_x_6653:
        /* <DEDUP_REMOVED lines=13> */
.L_x_6655:
[----:B------:R-:W-:Y:S05]  /*27470*/  BSYNC.RECONVERGENT B2 ;  /* 0x0000000000027941 */ /* 0x000fea0003800200 */
.L_x_6654:
        /* <DEDUP_REMOVED lines=42> */
.L_x_6652:
[----:B------:R-:W-:Y:S05]  /*27720*/  BSYNC.RECONVERGENT B1 ;  /* 0x0000000000017941 */ /* 0x000fea0003800200 */
.L_x_6651:
        /* <DEDUP_REMOVED lines=9> */
.L_x_6650:
        /* <DEDUP_REMOVED lines=17> */
.L_x_6659:
        /* <DEDUP_REMOVED lines=13> */
.L_x_6661:
[----:B------:R-:W-:Y:S05]  /*279a0*/  BSYNC.RECONVERGENT B2 ;  /* 0x0000000000027941 */ /* 0x000fea0003800200 */
.L_x_6660:
        /* <DEDUP_REMOVED lines=42> */
.L_x_6658:
[----:B------:R-:W-:Y:S05]  /*27c50*/  BSYNC.RECONVERGENT B1 ;  /* 0x0000000000017941 */ /* 0x000fea0003800200 */
.L_x_6657:
        /* <DEDUP_REMOVED lines=9> */
.L_x_6656:
        /* <DEDUP_REMOVED lines=17> */
.L_x_6665:
        /* <DEDUP_REMOVED lines=13> */
.L_x_6667:
[----:B------:R-:W-:Y:S05]  /*27ed0*/  BSYNC.RECONVERGENT B2 ;  /* 0x0000000000027941 */ /* 0x000fea0003800200 */
.L_x_6666:
        /* <DEDUP_REMOVED lines=42> */
.L_x_6664:
[----:B------:R-:W-:Y:S05]  /*28180*/  BSYNC.RECONVERGENT B1 ;  /* 0x0000000000017941 */ /* 0x000fea0003800200 */
.L_x_6663:
        /* <DEDUP_REMOVED lines=9> */
.L_x_6662:
[----:B------:R-:W-:Y:S02]  /*28220*/  F2FP.F16.F32.PACK_AB R91, RZ, R142 ;  /* 0x0000008eff5b723e */ /* 0x000fe400000000ff */
[----:B------:R-:W-:Y:S02]  /*28230*/  MOV R143, R151 ;  /* 0x00000097008f7202 */ /* 0x000fe40000000f00 */
[----:B------:R-:W-:Y:S02]  /*28240*/  PRMT R90, R152, 0x5410, R153 ;  /* 0x00005410985a7816 */ /* 0x000fe40000000099 */
[----:B------:R-:W-:Y:S02]  /*28250*/  PRMT R89, R150, 0x5410, R149 ;  /* 0x0000541096597816 */ /* 0x000fe40000000095 */
[----:B------:R-:W-:Y:S02]  /*28260*/  PRMT R88, R148, 0x5410, R147 ;  /* 0x0000541094587816 */ /* 0x000fe40000000093 */
[----:B------:R-:W-:-:S07]  /*28270*/  PRMT R91, R146, 0x5410, R91 ;  /* 0x00005410925b7816 */ /* 0x000fce000000005b */
.L_x_6619:
[----:B------:R-:W1:Y:S02]  /*28280*/  LDC.64 R146, c[0x0][0x3a8] ;  /* 0x0000ea00ff927b82 */ /* 0x000e640000000a00 */
[----:B-1----:R-:W-:-:S05]  /*28290*/  IMAD.WIDE.U32 R146, R145, 0x10, R146 ;  /* 0x0000001091927825 */ /* 0x002fca00078e0092 */
[----:B------:R3:W-:Y:S01]  /*282a0*/  STG.E.128 desc[UR12][R146.64], R88 ;  /* 0x0000005892007986 */ /* 0x0007e2000c101d0c */
[----:B------:R-:W-:Y:S05]  /*282b0*/  BRA.U !UP3, `(.L_x_6568) ;  /* 0x000000010b507547 */ /* 0x000fea000b800000 */
[----:B---3--:R-:W-:Y:S01]  /*282c0*/  IMAD.U32 R91, R11, 0x10000, RZ ;  /* 0x000100000b5b7824 */ /* 0x008fe200078e00ff */
[----:B------:R-:W1:Y:S01]  /*282d0*/  LDC.64 R88, c[0x0][0x3b0] ;  /* 0x0000ec00ff587b82 */ /* 0x000e620000000a00 */
        /* <DEDUP_REMOVED lines=13> */
[----:B-1----:R-:W-:Y:S01]  /*283b0*/  IMAD.WIDE.U32 R88, R144, 0x8, R88 ;  /* 0x0000000890587825 */ /* 0x002fe200078e0058 */
[----:B------:R-:W-:Y:S02]  /*283c0*/  LOP3.LUT R147, R90, R148, R146, 0xfe, !PT ;  /* 0x000000945a937212 */ /* 0x000fe400078efe92 */
[----:B------:R-:W-:Y:S02]  /*283d0*/  LOP3.LUT R91, R145, R91, RZ, 0xfc, !PT ;  /* 0x0000005b915b7212 */ /* 0x000fe400078efcff */
[----:B------:R-:W-:-:S05]  /*283e0*/  LOP3.LUT R90, R147, 0xff, R4, 0xf8, !PT ;  /* 0x000000ff935a7812 */ /* 0x000fca00078ef804 */
[----:B------:R4:W-:Y:S02]  /*283f0*/  STG.E.64 desc[UR12][R88.64], R90 ;  /* 0x0000005a58007986 */ /* 0x0009e4000c101b0c */
.L_x_6568:
[----:B------:R-:W-:Y:S05]  /*28400*/  BSYNC.RECONVERGENT B0 ;  /* 0x0000000000007941 */ /* 0x000fea0003800200 */
.L_x_6567:
[----:B-1234-:R-:W-:Y:S01]  /*28410*/  FADD.FTZ R88, RZ, R3 ;  /* 0x00000003ff587221 */ /* 0x01efe20000010000 */
[C---:B------:R-:W-:Y:S01]  /*28420*/  ISETP.GT.U32.AND P4, PT, R98.reuse, 0xff, PT ;  /* 0x000000ff6200780c */ /* 0x040fe20003f84070 */
[----:B------:R-:W1:Y:S01]  /*28430*/  S2UR UR5, SR_CgaCtaId ;  /* 0x00000000000579c3 */ /* 0x000e620000008800 */
[C---:B------:R-:W-:Y:S01]  /*28440*/  ISETP.GT.U32.AND P5, PT, R98.reuse, 0x17f, PT ;  /* 0x0000017f6200780c */ /* 0x040fe20003fa4070 */
        /* <DEDUP_REMOVED lines=11> */
[----:B-1----:R-:W-:-:S03]  /*28500*/  ULEA UR4, UR5, UR4, 0x18 ;  /* 0x0000000405047291 */ /* 0x002fc6000f8ec0ff */
        /* <DEDUP_REMOVED lines=64> */
[----:B0-----:R-:W-:-:S04]  /*28910*/  FMUL.FTZ R88, R95, R88 ;  /* 0x000000585f587220 */ /* 0x001fc80000410000 */
        /* <DEDUP_REMOVED lines=124> */
[----:B0-----:R-:W-:-:S05]  /*290e0*/  FADD.FTZ R144, R91, R144 ;  /* 0x000000905b907221 */ /* 0x001fca0000010000 */
[----:B------:R-:W0:Y:S02]  /*290f0*/  SHFL.BFLY PT, R145, R144, 0x8, 0x1f ;  /* 0x0d001f0090917f89 */ /* 0x000e2400000e0000 */
[----:B0-----:R-:W-:Y:S01]  /*29100*/  FADD.FTZ R145, R144, R145 ;  /* 0x0000009190917221 */ /* 0x001fe20000010000 */
[----:B------:R-:W-:-:S04]  /*29110*/  HFMA2 R144, -RZ, RZ, 0, 0 ;  /* 0x00000000ff907431 */ /* 0x000fc800000001ff */
        /* <DEDUP_REMOVED lines=18> */
[----:B0-----:R-:W-:-:S03]  /*29240*/  IMAD.IADD R144, R152, 0x1, R147 ;  /* 0x0000000198907824 */ /* 0x001fc600078e0293 */
[----:B------:R-:W0:Y:S02]  /*29250*/  SHFL.DOWN PT, R152, R89, 0x2, 0x1f ;  /* 0x08401f0059987f89 */ /* 0x000e2400000e0000 */
[----:B------:R-:W-:-:S06]  /*29260*/  I2FP.F32.S32 R145, R144 ;  /* 0x0000009000917245 */ /* 0x000fcc0000201400 */
[----:B------:R-:W3:Y:S01]  /*29270*/  MUFU.RCP R145, R145 ;  /* 0x0000009100917308 */ /* 0x000ee20000001000 */
[----:B-1----:R-:W-:-:S04]  /*29280*/  FMUL.FTZ R146, R151, R150 ;  /* 0x0000009697927220 */ /* 0x002fc80000410000 */
[----:B------:R-:W-:Y:S01]  /*29290*/  FFMA.FTZ R146, R153, R88, R146 ;  /* 0x0000005899927223 */ /* 0x000fe20000010092 */
[----:B------:R-:W-:Y:S01]  /*292a0*/  FADD.FTZ R88, -R151, R88 ;  /* 0x0000005897587221 */ /* 0x000fe20000010100 */
[----:B------:R-:W-:Y:S02]  /*292b0*/  MOV R151, UR22 ;  /* 0x0000001600977c02 */ /* 0x000fe40008000f00 */
[----:B--2---:R-:W-:Y:S01]  /*292c0*/  FMUL.FTZ R148, R91, R146 ;  /* 0x000000925b947220 */ /* 0x004fe20000410000 */
[----:B------:R-:W-:Y:S01]  /*292d0*/  FMUL.FTZ R88, R88, R88 ;  /* 0x0000005858587220 */ /* 0x000fe20000410000 */
[----:B------:R-:W-:Y:S01]  /*292e0*/  I2FP.F32.S32 R146, R147 ;  /* 0x0000009300927245 */ /* 0x000fe20000201400 */
[----:B0-----:R-:W-:Y:S02]  /*292f0*/  FADD.FTZ R152, R152, R89 ;  /* 0x0000005998987221 */ /* 0x001fe40000010000 */
[----:B------:R-:W0:Y:S01]  /*29300*/  SHFL.DOWN PT, R149, R148, 0x1, 0x1f ;  /* 0x08201f0094957f89 */ /* 0x000e2200000e0000 */
[----:B------:R-:W-:-:S04]  /*29310*/  FMUL.FTZ R153, R88, R153 ;  /* 0x0000009958997220 */ /* 0x000fc80000410000 */
[----:B------:R-:W-:-:S04]  /*29320*/  FMUL.FTZ R153, R153, R150 ;  /* 0x0000009699997220 */ /* 0x000fc80000410000 */
[----:B------:R-:W-:Y:S01]  /*29330*/  FFMA.FTZ R152, R91, R153, R152 ;  /* 0x000000995b987223 */ /* 0x000fe20000010098 */
[----:B------:R-:W-:-:S04]  /*29340*/  IMAD.U32 R153, RZ, RZ, UR22 ;  /* 0x00000016ff997e24 */ /* 0x000fc8000f8e00ff */
[----:B------:R-:W1:Y:S01]  /*29350*/  SHFL.DOWN PT, R91, R152, 0x1, 0x1f ;  /* 0x08201f00985b7f89 */ /* 0x000e6200000e0000 */
[----:B0-----:R-:W-:-:S04]  /*29360*/  FMUL.FTZ R147, R149, R146 ;  /* 0x0000009295937220 */ /* 0x001fc80000410000 */
[----:B------:R-:W-:Y:S01]  /*29370*/  FFMA.FTZ R144, R90, R148, R147 ;  /* 0x000000945a907223 */ /* 0x000fe20000010093 */
[----:B------:R-:W-:-:S03]  /*29380*/  FADD.FTZ R148, R148, -R149 ;  /* 0x8000009594947221 */ /* 0x000fc60000010000 */
[----:B---3--:R-:W-:Y:S01]  /*29390*/  FMUL.FTZ R147, R145, R144 ;  /* 0x0000009091937220 */ /* 0x008fe20000410000 */
[----:B------:R-:W-:-:S04]  /*293a0*/  FMUL.FTZ R149, R148, R148 ;  /* 0x0000009494957220 */ /* 0x000fc80000410000 */
[----:B------:R-:W-:Y:S01]  /*293b0*/  FMUL.FTZ R149, R90, R149 ;  /* 0x000000955a957220 */ /* 0x000fe20000410000 */
[----:B------:R-:W0:Y:S01]  /*293c0*/  SHFL.IDX PT, R147, R147, RZ, 0x1f ;  /* 0x00001fff93937589 */ /* 0x000e2200000e0000 */
[----:B-1----:R-:W-:Y:S02]  /*293d0*/  FADD.FTZ R88, R152, R91 ;  /* 0x0000005b98587221 */ /* 0x002fe40000010000 */
[----:B------:R-:W-:-:S04]  /*293e0*/  FMUL.FTZ R149, R149, R146 ;  /* 0x0000009295957220 */ /* 0x000fc80000410000 */
[----:B------:R-:W-:Y:S02]  /*293f0*/  FFMA.FTZ R149, R145, R149, R88 ;  /* 0x0000009591957223 */ /* 0x000fe40000010058 */
[----:B------:R-:W1:Y:S03]  /*29400*/  LDC R145, c[0x0][0x448] ;  /* 0x00011200ff917b82 */ /* 0x000e660000000800 */
[----:B------:R-:W1:Y:S01]  /*29410*/  SHFL.IDX PT, R146, R149, RZ, 0x1f ;  /* 0x00001fff95927589 */ /* 0x000e6200000e0000 */
[----:B0-----:R-:W-:-:S05]  /*29420*/  FMUL.FTZ R144, R147, R147 ;  /* 0x0000009393907220 */ /* 0x001fca0000410000 */
[----:B------:R-:W-:Y:S02]  /*29430*/  FSEL R144, R144, RZ, !P4 ;  /* 0x000000ff90907208 */ /* 0x000fe40006000000 */
[----:B------:R-:W-:Y:S01]  /*29440*/  ISETP.NE.AND P4, PT, R0, RZ, PT ;  /* 0x000000ff0000720c */ /* 0x000fe20003f85270 */
[----:B-1----:R-:W-:-:S04]  /*29450*/  FFMA.FTZ R145, R146, UR24, R145 ;  /* 0x0000001892917c23 */ /* 0x002fc80008010091 */
[----:B------:R-:W-:-:S08]  /*29460*/  FADD.FTZ R145, R145, R144 ;  /* 0x0000009091917221 */ /* 0x000fd00000010000 */
[----:B------:R-:W0:Y:S01]  /*29470*/  @!P4 LDC.64 R90, c[0x0][0x3c0] ;  /* 0x0000f000ff5acb82 */ /* 0x000e220000000a00 */
[----:B------:R-:W1:Y:S07]  /*29480*/  MUFU.RSQ R145, R145 ;  /* 0x0000009100917308 */ /* 0x000e6e0000001400 */
[----:B------:R-:W2:Y:S01]  /*29490*/  @!P4 LDC.64 R88, c[0x0][0x3c8] ;  /* 0x0000f200ff58cb82 */ /* 0x000ea20000000a00 */
[----:B0-----:R-:W-:-:S05]  /*294a0*/  @!P4 IMAD.WIDE R90, R151, 0x4, R90 ;  /* 0x00000004975ac825 */ /* 0x001fca00078e025a */
[----:B------:R0:W-:Y:S01]  /*294b0*/  @!P4 STG.E desc[UR12][R90.64], R147 ;  /* 0x000000935a00c986 */ /* 0x0001e2000c10190c */
[----:B--2---:R-:W-:-:S05]  /*294c0*/  @!P4 IMAD.WIDE R88, R153, 0x4, R88 ;  /* 0x000000049958c825 */ /* 0x004fca00078e0258 */
        /* <DEDUP_REMOVED lines=9> */
[----:B------:R-:W-:-:S04]  /*29560*/  MOV R146, UR5 ;  /* 0x0000000500927c02 */ /* 0x000fc80008000f00 */
[----:B------:R-:W-:Y:S01]  /*29570*/  LEA.HI.SX32 R146, R146, R99, 0x1d ;  /* 0x0000006392927211 */ /* 0x000fe200078feaff */
[----:B------:R-:W-:Y:S06]  /*29580*/  @!P0 BRA `(.L_x_6670) ;  /* 0x0000000000c08947 */ /* 0x000fec0003800000 */
        /* <DEDUP_REMOVED lines=9> */
[----:B------:R-:W-:Y:S01]  /*29620*/  FFMA.FTZ R88, R88, R89, R91 ;  /* 0x0000005958587223 */ /* 0x000fe2000001005b */
[----:B------:R-:W-:Y:S02]  /*29630*/  HADD2.F32 R91, -RZ, R85.H1_H1 ;  /* 0x30000055ff5b7230 */ /* 0x000fe40000004100 */
[----:B------:R-:W-:Y:S01]  /*29640*/  FMUL.FTZ R148, R145, R148 ;  /* 0x0000009491947220 */ /* 0x000fe20000410000 */
[----:B------:R-:W-:Y:S02]  /*29650*/  HADD2.F32 R151, -RZ, R82.H0_H0 ;  /* 0x20000052ff977230 */ /* 0x000fe40000004100 */
[----:B------:R-:W-:Y:S01]  /*29660*/  FFMA.FTZ R89, R90, R147, R149 ;  /* 0x000000935a597223 */ /* 0x000fe20000010095 */
[----:B------:R-:W-:Y:S02]  /*29670*/  HADD2.F32 R147, -RZ, R81.H1_H1 ;  /* 0x30000051ff937230 */ /* 0x000fe40000004100 */
[----:B------:R-:W-:Y:S01]  /*29680*/  FADD.FTZ R90, R115, -R144 ;  /* 0x80000090735a7221 */ /* 0x000fe20000010000 */
[----:B------:R-:W-:-:S02]  /*29690*/  HADD2.F32 R149, -RZ, R86.H0_H0 ;  /* 0x20000056ff957230 */ /* 0x000fc40000004100 */
[--C-:B------:R-:W-:Y:S01]  /*296a0*/  FADD.FTZ R152, R129, -R144.reuse ;  /* 0x8000009081987221 */ /* 0x100fe20000010000 */
[----:B------:R-:W-:Y:S01]  /*296b0*/  FFMA.FTZ R150, R148, R91, R147 ;  /* 0x0000005b94967223 */ /* 0x000fe20000010093 */
[----:B------:R-:W-:Y:S01]  /*296c0*/  FADD.FTZ R148, R116, -R144 ;  /* 0x8000009074947221 */ /* 0x000fe20000010000 */
[C---:B------:R-:W-:Y:S01]  /*296d0*/  FMUL.FTZ R90, R145.reuse, R90 ;  /* 0x0000005a915a7220 */ /* 0x040fe20000410000 */
[----:B------:R-:W-:Y:S02]  /*296e0*/  HADD2.F32 R91, -RZ, R86.H1_H1 ;  /* 0x30000056ff5b7230 */ /* 0x000fe40000004100 */
[C---:B------:R-:W-:Y:S01]  /*296f0*/  FMUL.FTZ R152, R145.reuse, R152 ;  /* 0x0000009891987220 */ /* 0x040fe20000410000 */
[----:B------:R-:W-:Y:S02]  /*29700*/  HADD2.F32 R147, -RZ, R82.H1_H1 ;  /* 0x30000052ff937230 */ /* 0x000fe40000004100 */
[----:B------:R-:W-:Y:S01]  /*29710*/  FMUL.FTZ R148, R145, R148 ;  /* 0x0000009491947220 */ /* 0x000fe20000410000 */
[----:B------:R-:W-:Y:S01]  /*29720*/  FFMA.FTZ R90, R90, R149, R151 ;  /* 0x000000955a5a7223 */ /* 0x000fe20000010097 */
[----:B------:R-:W-:-:S02]  /*29730*/  F2FP.F16.F32.PACK_AB R89, R150, R89 ;  /* 0x000000599659723e */ /* 0x000fc400000000ff */
[----:B------:R-:W-:Y:S01]  /*29740*/  FFMA.FTZ R151, R148, R91, R147 ;  /* 0x0000005b94977223 */ /* 0x000fe20000010093 */
[----:B------:R-:W-:Y:S02]  /*29750*/  HADD2.F32 R91, -RZ, R87.H0_H0 ;  /* 0x20000057ff5b7230 */ /* 0x000fe40000004100 */
[----:B------:R-:W-:Y:S01]  /*29760*/  FADD.FTZ R148, R130, -R144 ;  /* 0x8000009082947221 */ /* 0x000fe20000010000 */
[----:B------:R-:W-:Y:S01]  /*29770*/  HADD2.F32 R147, -RZ, R83.H0_H0 ;  /* 0x20000053ff937230 */ /* 0x000fe20000004100 */
[----:B------:R-:W-:Y:S02]  /*29780*/  F2FP.F16.F32.PACK_AB R90, R151, R90 ;  /* 0x0000005a975a723e */ /* 0x000fe400000000ff */
[----:B------:R-:W-:Y:S02]  /*29790*/  FMUL.FTZ R148, R145, R148 ;  /* 0x0000009491947220 */ /* 0x000fe40000410000 */
[----:B------:R-:W-:Y:S01]  /*297a0*/  FFMA.FTZ R153, R152, R91, R147 ;  /* 0x0000005b98997223 */ /* 0x000fe20000010093 */
[----:B------:R-:W-:-:S02]  /*297b0*/  HADD2.F32 R91, -RZ, R87.H1_H1 ;  /* 0x30000057ff5b7230 */ /* 0x000fc40000004100 */
[----:B------:R-:W-:Y:S01]  /*297c0*/  FADD.FTZ R152, R5, -R144 ;  /* 0x8000009005987221 */ /* 0x000fe20000010000 */
[----:B------:R-:W-:-:S03]  /*297d0*/  HADD2.F32 R147, -RZ, R83.H1_H1 ;  /* 0x30000053ff937230 */ /* 0x000fc60000004100 */
[----:B------:R-:W-:Y:S02]  /*297e0*/  FMUL.FTZ R152, R145, R152 ;  /* 0x0000009891987220 */ /* 0x000fe40000410000 */
[----:B------:R-:W-:Y:S01]  /*297f0*/  FFMA.FTZ R154, R148, R91, R147 ;  /* 0x0000005b949a7223 */ /* 0x000fe20000010093 */
[----:B------:R-:W-:Y:S01]  /*29800*/  HADD2.F32 R91, -RZ, R84.H1_H1 ;  /* 0x30000054ff5b7230 */ /* 0x000fe20000004100 */
[----:B------:R-:W0:Y:S01]  /*29810*/  LDC.64 R148, c[0x0][0x428] ;  /* 0x00010a00ff947b82 */ /* 0x000e220000000a00 */
[----:B------:R-:W-:-:S05]  /*29820*/  HADD2.F32 R147, -RZ, R80.H1_H1 ;  /* 0x30000050ff937230 */ /* 0x000fca0000004100 */
[----:B------:R-:W-:Y:S01]  /*29830*/  FFMA.FTZ R147, R152, R91, R147 ;  /* 0x0000005b98937223 */ /* 0x000fe20000010093 */
[----:B------:R-:W-:-:S04]  /*29840*/  F2FP.F16.F32.PACK_AB R91, R154, R153 ;  /* 0x000000999a5b723e */ /* 0x000fc800000000ff */
[----:B------:R-:W-:Y:S01]  /*29850*/  F2FP.F16.F32.PACK_AB R88, R147, R88 ;  /* 0x000000589358723e */ /* 0x000fe200000000ff */
[----:B0-----:R-:W-:-:S04]  /*29860*/  IMAD.WIDE.U32 R148, R146, 0x10, R148 ;  /* 0x0000001092947825 */ /* 0x001fc800078e0094 */
[----:B------:R-:W-:Y:S01]  /*29870*/  VIADD R146, R146, 0x80 ;  /* 0x0000008092927836 */ /* 0x000fe20000000000 */
[----:B------:R1:W-:Y:S06]  /*29880*/  STG.E.128 desc[UR12][R148.64], R88 ;  /* 0x0000005894007986 */ /* 0x0003ec000c101d0c */
.L_x_6670:
[----:B------:R-:W-:Y:S05]  /*29890*/  BSYNC.RECONVERGENT B0 ;  /* 0x0000000000007941 */ /* 0x000fea0003800200 */
.L_x_6669:
[----:B------:R-:W-:Y:S01]  /*298a0*/  ISETP.GE.U32.AND P0, PT, R98, 0x100, PT ;  /* 0x000001006200780c */ /* 0x000fe20003f06070 */
        /* <DEDUP_REMOVED lines=47> */
[C---:B0-----:R-:W-:Y:S01]  /*29ba0*/  IMAD.WIDE.U32 R148, R146.reuse, 0x10, R148 ;  /* 0x0000001092947825 */ /* 0x041fe200078e0094 */
[----:B------:R-:W-:-:S04]  /*29bb0*/  IADD3 R146, PT, PT, R146, 0x80, RZ ;  /* 0x0000008092927810 */ /* 0x000fc80007ffe0ff */
[----:B------:R2:W-:Y:S03]  /*29bc0*/  STG.E.128 desc[UR12][R148.64], R88 ;  /* 0x0000005894007986 */ /* 0x0005e6000c101d0c */
.L_x_6672:
[----:B------:R-:W-:Y:S05]  /*29bd0*/  BSYNC.RECONVERGENT B0 ;  /* 0x0000000000007941 */ /* 0x000fea0003800200 */
.L_x_6671:
[----:B------:R-:W-:Y:S01]  /*29be0*/  ISETP.GE.U32.AND P0, PT, R98, 0x180, PT ;  /* 0x000001806200780c */ /* 0x000fe20003f06070 */
        /* <DEDUP_REMOVED lines=50> */
.L_x_6674:
[----:B------:R-:W-:Y:S05]  /*29f10*/  BSYNC.RECONVERGENT B0 ;  /* 0x0000000000007941 */ /* 0x000fea0003800200 */
.L_x_6673:
[----:B------:R-:W-:Y:S01]  /*29f20*/  ISETP.GE.U32.AND P0, PT, R98, 0x200, PT ;  /* 0x000002006200780c */ /* 0x000fe20003f06070 */
        /* <DEDUP_REMOVED lines=50> */
.L_x_6676:
[----:B------:R-:W-:Y:S05]  /*2a250*/  BSYNC.RECONVERGENT B0 ;  /* 0x0000000000007941 */ /* 0x000fea0003800200 */
.L_x_6675:
[----:B------:R-:W-:Y:S04]  /*2a260*/  BSSY.RECONVERGENT B0, `(.L_x_6677) ;  /* 0x0000032000007945 */ /* 0x000fe80003800200 */
        /* <DEDUP_REMOVED lines=49> */
.L_x_6678:
[----:B------:R-:W-:Y:S05]  /*2a580*/  BSYNC.RECONVERGENT B0 ;  /* 0x0000000000007941 */ /* 0x000fea0003800200 */
.L_x_6677:
        /* <DEDUP_REMOVED lines=50> */
.L_x_6680:
[----:B------:R-:W-:Y:S05]  /*2a8b0*/  BSYNC.RECONVERGENT B0 ;  /* 0x0000000000007941 */ /* 0x000fea0003800200 */
.L_x_6679:
[----:B------:R-:W-:Y:S04]  /*2a8c0*/  BSSY.RECONVERGENT B0, `(.L_x_6668) ;  /* 0x0000031000007945 */ /* 0x000fe80003800200 */
[----:B------:R-:W-:Y:S05]  /*2a8d0*/  @!P3 BRA `(.L_x_6681) ;  /* 0x0000000000bcb947 */ /* 0x000fea0003800000 */
[--C-:B01234-:R-:W-:Y:S01]  /*2a8e0*/  FADD.FTZ R88, R23, -R144.reuse ;  /* 0x8000009017587221 */ /* 0x11ffe20000010000 */
        /* <DEDUP_REMOVED lines=8> */
[--C-:B------:R-:W-:Y:S01]  /*2a970*/  FADD.FTZ R88, R114, -R144.reuse ;  /* 0x8000009072587221 */ /* 0x100fe20000010000 */
[----:B------:R-:W-:Y:S02]  /*2a980*/  HADD2.F32 R89, -RZ, R37.H1_H1 ;  /* 0x30000025ff597230 */ /* 0x000fe40000004100 */
[--C-:B------:R-:W-:Y:S01]  /*2a990*/  FADD.FTZ R152, R141, -R144.reuse ;  /* 0x800000908d987221 */ /* 0x100fe20000010000 */
[----:B------:R-:W-:Y:S01]  /*2a9a0*/  FFMA.FTZ R149, R90, R149, R147 ;  /* 0x000000955a957223 */ /* 0x000fe20000010093 */
[----:B------:R-:W-:Y:S02]  /*2a9b0*/  HADD2.F32 R91, -RZ, R33.H1_H1 ;  /* 0x30000021ff5b7230 */ /* 0x000fe40000004100 */
[----:B------:R-:W-:Y:S01]  /*2a9c0*/  FADD.FTZ R90, R127, -R144 ;  /* 0x800000907f5a7221 */ /* 0x000fe20000010000 */
[----:B------:R-:W-:Y:S01]  /*2a9d0*/  FMUL.FTZ R88, R145, R88 ;  /* 0x0000005891587220 */ /* 0x000fe20000410000 */
[----:B------:R-:W-:-:S02]  /*2a9e0*/  HADD2.F32 R147, -RZ, R38.H0_H0 ;  /* 0x20000026ff937230 */ /* 0x000fc40000004100 */
[C---:B------:R-:W-:Y:S01]  /*2a9f0*/  FMUL.FTZ R152, R145.reuse, R152 ;  /* 0x0000009891987220 */ /* 0x040fe20000410000 */
[--C-:B------:R-:W-:Y:S02]  /*2aa00*/  HADD2.F32 R151, -RZ, R34.reuse.H0_H0 ;  /* 0x20000022ff977230 */ /* 0x100fe40000004100 */
[C---:B------:R-:W-:Y:S01]  /*2aa10*/  FMUL.FTZ R90, R145.reuse, R90 ;  /* 0x0000005a915a7220 */ /* 0x040fe20000410000 */
[----:B------:R-:W-:Y:S01]  /*2aa20*/  FFMA.FTZ R150, R88, R89, R91 ;  /* 0x0000005958967223 */ /* 0x000fe2000001005b */
[----:B------:R-:W-:Y:S01]  /*2aa30*/  FADD.FTZ R88, R128, -R144 ;  /* 0x8000009080587221 */ /* 0x000fe20000010000 */
[----:B------:R-:W-:Y:S02]  /*2aa40*/  HADD2.F32 R89, -RZ, R34.H1_H1 ;  /* 0x30000022ff597230 */ /* 0x000fe40000004100 */
[----:B------:R-:W-:Y:S01]  /*2aa50*/  FFMA.FTZ R90, R90, R147, R151 ;  /* 0x000000935a5a7223 */ /* 0x000fe20000010097 */
[----:B------:R-:W-:Y:S02]  /*2aa60*/  HADD2.F32 R151, -RZ, R38.H1_H1 ;  /* 0x30000026ff977230 */ /* 0x000fe40000004100 */
[----:B------:R-:W-:Y:S01]  /*2aa70*/  FMUL.FTZ R88, R145, R88 ;  /* 0x0000005891587220 */ /* 0x000fe20000410000 */
[----:B------:R-:W-:-:S02]  /*2aa80*/  HADD2.F32 R91, -RZ, R35.H0_H0 ;  /* 0x20000023ff5b7230 */ /* 0x000fc40000004100 */
[--C-:B------:R-:W-:Y:S01]  /*2aa90*/  FADD.FTZ R154, R142, -R144.reuse ;  /* 0x800000908e9a7221 */ /* 0x100fe20000010000 */
[----:B------:R-:W-:Y:S02]  /*2aaa0*/  HADD2.F32 R147, -RZ, R35.H1_H1 ;  /* 0x30000023ff937230 */ /* 0x000fe40000004100 */
[----:B------:R-:W-:Y:S01]  /*2aab0*/  FFMA.FTZ R151, R88, R151, R89 ;  /* 0x0000009758977223 */ /* 0x000fe20000010059 */
[--C-:B------:R-:W-:Y:S02]  /*2aac0*/  HADD2.F32 R89, -RZ, R39.reuse.H0_H0 ;  /* 0x20000027ff597230 */ /* 0x100fe40000004100 */
[----:B------:R-:W-:Y:S01]  /*2aad0*/  FMUL.FTZ R154, R145, R154 ;  /* 0x0000009a919a7220 */ /* 0x000fe20000410000 */
[----:B------:R-:W-:Y:S01]  /*2aae0*/  FADD.FTZ R144, R24, -R144 ;  /* 0x8000009018907221 */ /* 0x000fe20000010000 */
[----:B------:R-:W-:Y:S01]  /*2aaf0*/  F2FP.F16.F32.PACK_AB R90, R151, R90 ;  /* 0x0000005a975a723e */ /* 0x000fe200000000ff */
[----:B------:R-:W-:Y:S01]  /*2ab00*/  FFMA.FTZ R152, R152, R89, R91 ;  /* 0x0000005998987223 */ /* 0x000fe2000001005b */
[----:B------:R-:W-:Y:S01]  /*2ab10*/  HADD2.F32 R91, -RZ, R39.H1_H1 ;  /* 0x30000027ff5b7230 */ /* 0x000fe20000004100 */
[----:B------:R-:W0:Y:S01]  /*2ab20*/  LDC.64 R88, c[0x0][0x428] ;  /* 0x00010a00ff587b82 */ /* 0x000e220000000a00 */
[----:B------:R-:W-:Y:S01]  /*2ab30*/  FMUL.FTZ R144, R145, R144 ;  /* 0x0000009091907220 */ /* 0x000fe20000410000 */
[----:B------:R-:W-:-:S02]  /*2ab40*/  HADD2.F32 R145, -RZ, R32.H1_H1 ;  /* 0x30000020ff917230 */ /* 0x000fc40000004100 */
[----:B------:R-:W-:Y:S01]  /*2ab50*/  FFMA.FTZ R153, R154, R91, R147 ;  /* 0x0000005b9a997223 */ /* 0x000fe20000010093 */
[----:B------:R-:W-:-:S05]  /*2ab60*/  HADD2.F32 R91, -RZ, R36.H1_H1 ;  /* 0x30000024ff5b7230 */ /* 0x000fca0000004100 */
[----:B------:R-:W-:Y:S01]  /*2ab70*/  FFMA.FTZ R145, R144, R91, R145 ;  /* 0x0000005b90917223 */ /* 0x000fe20000010091 */
[----:B------:R-:W-:Y:S01]  /*2ab80*/  F2FP.F16.F32.PACK_AB R91, R153, R152 ;  /* 0x00000098995b723e */ /* 0x000fe200000000ff */
[----:B0-----:R-:W-:Y:S01]  /*2ab90*/  IMAD.WIDE.U32 R146, R146, 0x10, R88 ;  /* 0x0000001092927825 */ /* 0x001fe200078e0058 */
[----:B------:R-:W-:Y:S02]  /*2aba0*/  F2FP.F16.F32.PACK_AB R89, R150, R149 ;  /* 0x000000959659723e */ /* 0x000fe400000000ff */
[----:B------:R-:W-:-:S05]  /*2abb0*/  F2FP.F16.F32.PACK_AB R88, R145, R148 ;  /* 0x000000949158723e */ /* 0x000fca00000000ff */
[----:B------:R0:W-:Y:S02]  /*2abc0*/  STG.E.128 desc[UR12][R146.64], R88 ;  /* 0x0000005892007986 */ /* 0x0001e4000c101d0c */
.L_x_6681:
[----:B------:R-:W-:Y:S05]  /*2abd0*/  BSYNC.RECONVERGENT B0 ;  /* 0x0000000000007941 */ /* 0x000fea0003800200 */
.L_x_6668:
[----:B------:R-:W-:Y:S02]  /*2abe0*/  UIADD3 UR22, UPT, UPT, UR22, UR20, URZ ;  /* 0x0000001416167290 */ /* 0x000fe4000fffe0ff */
[----:B------:R-:W-:Y:S02]  /*2abf0*/  UPLOP3.LUT UP1, UPT, UPT, UPT, UP1, 0x40, 0x4 ;  /* 0x000000000004789c */ /* 0x000fe40003f2e810 */
[----:B------:R-:W-:-:S09]  /*2ac00*/  UISETP.GE.AND UP0, UPT, UR22, UR21, UPT ;  /* 0x000000151600728c */ /* 0x000fd2000bf06270 */
[----:B------:R-:W-:Y:S05]  /*2ac10*/  BRA.U !UP0, `(.L_x_6682) ;  /* 0xfffffd65082c7547 */ /* 0x000fea000b83ffff */
[----:B------:R-:W-:Y:S05]  /*2ac20*/  EXIT ;  /* 0x000000000000794d */ /* 0x000fea0003800000 */
.L_x_6683:
        /* <DEDUP_REMOVED lines=13> */
.L_x_42317:


//--------------------- .text._ZN10layer_norm13ln_fwd_kernelINS_13Kernel_traitsI6__halfS2_S2_S2_fjLj7168ELj1ELj1ELj4ELj16ENS_18Kernel_traits_baseILj7168ES2_S2_S2_S2_fjLj128EEEEELb1ELb0ELb1ELb1EEEvNS_9FwdParamsE --------------------------
	.section	.text._ZN10layer_norm13ln_fwd_kernelINS_13Kernel_traitsI6__halfS2_S2_S2_fjLj7168ELj1ELj1ELj4ELj16ENS_18Kernel_traits_baseILj7168ES2_S2_S2_S2_fjLj128EEEEELb1ELb0ELb1ELb1EEEvNS_9FwdParamsE,"ax",@progbits
	.align	128
        .global         _ZN10layer_norm13ln_fwd_kernelINS_13Kernel_traitsI6__halfS2_S2_S2_fjLj7168ELj1ELj1ELj4ELj16ENS_18Kernel_traits_baseILj7168ES2_S2_S2_S2_fjLj128EEEEELb1ELb0ELb1ELb1EEEvNS_9FwdParamsE
        .type           _ZN10layer_norm13ln_fwd_kernelINS_13Kernel_traitsI6__halfS2_S2_S2_fjLj7168ELj1ELj1ELj4ELj16ENS_18Kernel_traits_baseILj7168ES2_S2_S2_S2_fjLj128EEEEELb1ELb0ELb1ELb1EEEvNS_9FwdParamsE,@function
        .size           _ZN10layer_norm13ln_fwd_kernelINS_13Kernel_traitsI6__halfS2_S2_S2_fjLj7168ELj1ELj1ELj4ELj16ENS_18Kernel_traits_baseILj7168ES2_S2_S2_S2_fjLj128EEEEELb1ELb0ELb1ELb1EEEvNS_9FwdParamsE,(.L_x_42318 - _ZN10layer_norm13ln_fwd_kernelINS_13Kernel_traitsI6__halfS2_S2_S2_fjLj7168ELj1ELj1ELj4ELj16ENS_18Kernel_traits_baseILj7168ES2_S2_S2_S2_fjLj128EEEEELb1ELb0ELb1ELb1EEEvNS_9FwdParamsE)
        .other          _ZN10layer_norm13ln_fwd_kernelINS_13Kernel_traitsI6__halfS2_S2_S2_fjLj7168ELj1ELj1ELj4ELj16ENS_18Kernel_traits_baseILj7168ES2_S2_S2_S2_fjLj128EEEEELb1ELb0ELb1ELb1EEEvNS_9FwdParamsE,@"STO_CUDA_ENTRY STV_DEFAULT"
_ZN10layer_norm13ln_fwd_kernelINS_13Kernel_traitsI6__halfS2_S2_S2_fjLj7168ELj1ELj1ELj4ELj16ENS_18Kernel_traits_baseILj7168ES2_S2_S2_S2_fjLj128EEEEELb1ELb0ELb1ELb1EEEvNS_9FwdParamsE:
.text._ZN10layer_norm13ln_fwd_kernelINS_13Kernel_traitsI6__halfS2_S2_S2_fjLj7168ELj1ELj1ELj4ELj16ENS_18Kernel_traits_baseILj7168ES2_S2_S2_S2_fjLj128EEEEELb1ELb0ELb1ELb1EEEvNS_9FwdParamsE:
        /* <DEDUP_REMOVED lines=64> */
.L_x_6684:
[----:B------:R-:W-:Y:S05]  /*0400*/  @P2 EXIT ;  /* 0x000000000000294d */ /* 0x000fea0003800000 */
[----:B------:R-:W0:Y:S01]  /*0410*/  LDC R0, c[0x0][0x360] ;  /* 0x0000d800ff007b82 */ /* 0x000e220000000800 */
[----:B-----5:R-:W-:Y:S01]  /*0420*/  @P1 IADD3 R121, P0, PT, R4, R11, RZ ;  /* 0x0000000b04791210 */ /* 0x020fe20007f1e0ff */
[----:B------:R-:W-:Y:S01]  /*0430*/  HFMA2 R13, -RZ, RZ, 0, 0 ;  /* 0x00000000ff0d7431 */ /* 0x000fe200000001ff */
[----:B------:R-:W-:Y:S01]  /*0440*/  @P1 R2UR UR12, R2 ;  /* 0x00000000020c12ca */ /* 0x000fe200000e0000 */
[----:B------:R-:W1:Y:S01]  /*0450*/  LDCU UR22, c[0x0][0x404] ;  /* 0x00008080ff1677ac */ /* 0x000e620008000800 */
[----:B------:R-:W-:Y:S01]  /*0460*/  @P1 R2UR UR13, R3 ;  /* 0x00000000030d12ca */ /* 0x000fe200000e0000 */
[----:B------:R-:W-:Y:S01]  /*0470*/  @P1 IMAD.X R10, RZ, RZ, R5, P0 ;  /* 0x000000ffff0a1224 */ /* 0x000fe200000e0605 */
[----:B------:R-:W3:Y:S04]  /*0480*/  LDCU UR23, c[0x0][0x388] ;  /* 0x00007100ff1777ac */ /* 0x000ee80008000800 */
[--C-:B------:R-:W-:Y:S01]  /*0490*/  SHF.R.U64 R18, R121, 0x2, R10.reuse ;  /* 0x0000000279127819 */ /* 0x100fe2000000120a */
[----:B------:R-:W4:Y:S01]  /*04a0*/  LDCU.U8 UR24, c[0x0][0x410] ;  /* 0x00008200ff1877ac */ /* 0x000f220008000000 */
[----:B------:R-:W-:-:S02]  /*04b0*/  SHF.R.U32.HI R14, RZ, 0x2, R10 ;  /* 0x00000002ff0e7819 */ /* 0x000fc4000001160a */
[----:B------:R-:W-:Y:S01]  /*04c0*/  LOP3.LUT R121, R121, 0x3, RZ, 0xc0, !PT ;  /* 0x0000000379797812 */ /* 0x000fe200078ec0ff */
[C---:B------:R-:W-:Y:S01]  /*04d0*/  IMAD.HI.U32 R2, R18.reuse, -0x2daee0ad, RZ ;  /* 0xd2511f5312027827 */ /* 0x040fe200078e00ff */
[----:B------:R-:W-:Y:S02]  /*04e0*/  UIADD3 UR4, UPT, UPT, UR12, -0x61c88647, URZ ;  /* 0x9e3779b90c047890 */ /* 0x000fe4000fffe0ff */
[----:B------:R-:W-:Y:S01]  /*04f0*/  UIADD3 UR5, UPT, UPT, UR13, -0x4498517b, URZ ;  /* 0xbb67ae850d057890 */ /* 0x000fe2000fffe0ff */
[----:B--2---:R-:W-:Y:S01]  /*0500*/  IMAD R6, R18, -0x2daee0ad, RZ ;  /* 0xd2511f5312067824 */ /* 0x004fe200078e02ff */
[----:B------:R-:W-:Y:S01]  /*0510*/  LOP3.LUT R2, R2, UR13, RZ, 0x3c, !PT ;  /* 0x0000000d02027c12 */ /* 0x000fe2000f8e3cff */
[----:B------:R-:W-:Y:S01]  /*0520*/  UIADD3 UR6, UPT, UPT, UR12, 0x3c6ef372, URZ ;  /* 0x3c6ef3720c067890 */ /* 0x000fe2000fffe0ff */
[----:B0-----:R-:W-:Y:S01]  /*0530*/  IMAD R17, R0, UR7, R17 ;  /* 0x0000000700117c24 */ /* 0x001fe2000f8e0211 */
[----:B------:R-:W-:Y:S02]  /*0540*/  UIADD3 UR8, UPT, UPT, UR12, -0x255992d5, URZ ;  /* 0xdaa66d2b0c087890 */ /* 0x000fe4000fffe0ff */
[----:B------:R-:W-:Y:S01]  /*0550*/  IMAD.HI.U32 R3, R2, -0x326172a9, RZ ;  /* 0xcd9e8d5702037827 */ /* 0x000fe200078e00ff */
[----:B------:R-:W-:-:S02]  /*0560*/  UIADD3 UR9, UPT, UPT, UR13, 0x32370b8f, URZ ;  /* 0x32370b8f0d097890 */ /* 0x000fc4000fffe0ff */
[----:B------:R-:W-:Y:S01]  /*0570*/  UIADD3 UR10, UPT, UPT, UR12, 0x78dde6e4, URZ ;  /* 0x78dde6e40c0a7890 */ /* 0x000fe2000fffe0ff */
[C---:B------:R-:W-:Y:S01]  /*0580*/  IMAD.HI.U32 R0, R17.reuse, -0x326172a9, RZ ;  /* 0xcd9e8d5711007827 */ /* 0x040fe200078e00ff */
[----:B------:R-:W-:Y:S02]  /*0590*/  UIADD3 UR11, UPT, UPT, UR13, -0x126145ec, URZ ;  /* 0xed9eba140d0b7890 */ /* 0x000fe4000fffe0ff */
[----:B------:R-:W-:Y:S01]  /*05a0*/  UIADD3 UR16, UPT, UPT, UR13, 0x646e171e, URZ ;  /* 0x646e171e0d107890 */ /* 0x000fe2000fffe0ff */
[----:B------:R-:W-:Y:S01]  /*05b0*/  IMAD R4, R17, -0x326172a9, RZ ;  /* 0xcd9e8d5711047824 */ /* 0x000fe200078e02ff */
[----:B------:R-:W-:Y:S01]  /*05c0*/  LOP3.LUT R0, R14, UR12, R0, 0x96, !PT ;  /* 0x0000000c0e007c12 */ /* 0x000fe2000f8e9600 */
[----:B------:R-:W-:Y:S01]  /*05d0*/  IMAD R7, R2, -0x326172a9, RZ ;  /* 0xcd9e8d5702077824 */ /* 0x000fe200078e02ff */
[----:B------:R-:W-:Y:S02]  /*05e0*/  UIADD3 UR18, UPT, UPT, UR12, 0x5384540f, URZ ;  /* 0x5384540f0c127890 */ /* 0x000fe4000fffe0ff */
[----:B------:R-:W-:Y:S01]  /*05f0*/  LOP3.LUT R3, R4, UR4, R3, 0x96, !PT ;  /* 0x0000000404037c12 */ /* 0x000fe2000f8e9603 */
[----:B------:R-:W-:Y:S01]  /*0600*/  IMAD.HI.U32 R5, R0, -0x2daee0ad, RZ ;  /* 0xd2511f5300057827 */ /* 0x000fe200078e00ff */
[----:B------:R-:W-:-:S02]  /*0610*/  UIADD3 UR4, UPT, UPT, UR13, 0x76cf5d0a, URZ ;  /* 0x76cf5d0a0d047890 */ /* 0x000fc4000fffe0ff */
[----:B------:R-:W-:Y:S01]  /*0620*/  UIADD3 UR19, UPT, UPT, UR13, 0x1fd5c5a3, URZ ;  /* 0x1fd5c5a30d137890 */ /* 0x000fe2000fffe0ff */
[----:B------:R-:W-:Y:S01]  /*0630*/  IMAD R9, R0, -0x2daee0ad, RZ ;  /* 0xd2511f5300097824 */ /* 0x000fe200078e02ff */
[----:B------:R-:W-:Y:S01]  /*0640*/  LOP3.LUT R5, R6, UR5, R5, 0x96, !PT ;  /* 0x0000000506057c12 */ /* 0x000fe2000f8e9605 */
[----:B------:R-:W-:Y:S01]  /*0650*/  IMAD.HI.U32 R4, R3, -0x2daee0ad, RZ ;  /* 0xd2511f5303047827 */ /* 0x000fe200078e00ff */
[----:B------:R-:W-:Y:S02]  /*0660*/  UIADD3 UR5, UPT, UPT, UR13, -0x56f99767, URZ ;  /* 0xa90668990d057890 */ /* 0x000fe4000fffe0ff */
[----:B------:R-:W-:Y:S01]  /*0670*/  UIADD3 UR20, UPT, UPT, UR12, -0xe443238, URZ ;  /* 0xf1bbcdc80c147890 */ /* 0x000fe2000fffe0ff */
[----:B------:R-:W-:Y:S01]  /*0680*/  IMAD.HI.U32 R0, R5, -0x326172a9, RZ ;  /* 0xcd9e8d5705007827 */ /* 0x000fe200078e00ff */
[----:B------:R-:W-:Y:S01]  /*0690*/  LOP3.LUT R4, R9, UR4, R4, 0x96, !PT ;  /* 0x0000000409047c12 */ /* 0x000fe2000f8e9604 */
[----:B------:R-:W-:Y:S02]  /*06a0*/  UIADD3 UR4, UPT, UPT, UR12, 0x1715609d, URZ ;  /* 0x1715609d0c047890 */ /* 0x000fe4000fffe0ff */
[----:B------:R-:W-:Y:S01]  /*06b0*/  IMAD R6, R3, -0x2daee0ad, RZ ;  /* 0xd2511f5303067824 */ /* 0x000fe200078e02ff */
[----:B------:R-:W-:Y:S01]  /*06c0*/  LOP3.LUT R0, R7, UR6, R0, 0x96, !PT ;  /* 0x0000000607007c12 */ /* 0x000fe2000f8e9600 */
[----:B------:R-:W-:Y:S01]  /*06d0*/  IMAD R5, R5, -0x326172a9, RZ ;  /* 0xcd9e8d5705057824 */ /* 0x000fe200078e02ff */
[----:B------:R-:W-:Y:S01]  /*06e0*/  UIADD3 UR6, UPT, UPT, UR12, -0x4ab325aa, URZ ;  /* 0xb54cda560c067890 */ /* 0x000fe2000fffe0ff */
[----:B------:R-:W-:Y:S01]  /*06f0*/  IMAD.HI.U32 R2, R4, -0x326172a9, RZ ;  /* 0xcd9e8d5704027827 */ /* 0x000fe200078e00ff */
[----:B------:R-:W-:-:S02]  /*0700*/  UIADD3 UR21, UPT, UPT, UR13, -0x24c28bd8, URZ ;  /* 0xdb3d74280d157890 */ /* 0x000fc4000fffe0ff */
[----:B------:R-:W-:Y:S01]  /*0710*/  UIADD3 UR26, UPT, UPT, UR13, -0x695add53, URZ ;  /* 0x96a522ad0d1a7890 */ /* 0x000fe2000fffe0ff */
[C---:B------:R-:W-:Y:S01]  /*0720*/  IMAD.HI.U32 R3, R0.reuse, -0x2daee0ad, RZ ;  /* 0xd2511f5300037827 */ /* 0x040fe200078e00ff */
[----:B------:R-:W-:Y:S01]  /*0730*/  LOP3.LUT R2, R5, UR8, R2, 0x96, !PT ;  /* 0x0000000805027c12 */ /* 0x000fe2000f8e9602 */
[----:B------:R-:W-:Y:S02]  /*0740*/  UIADD3 UR27, UPT, UPT, UR12, -0x700cb87f, URZ ;  /* 0x8ff347810c1b7890 */ /* 0x000fe4000fffe0ff */
[----:B------:R-:W-:Y:S01]  /*0750*/  IMAD R7, R0, -0x2daee0ad, RZ ;  /* 0xd2511f5300077824 */ /* 0x000fe200078e02ff */
[----:B------:R-:W-:Y:S01]  /*0760*/  LOP3.LUT R3, R6, UR9, R3, 0x96, !PT ;  /* 0x0000000906037c12 */ /* 0x000fe2000f8e9603 */
[----:B------:R-:W-:Y:S01]  /*0770*/  IMAD.HI.U32 R6, R2, -0x2daee0ad, RZ ;  /* 0xd2511f5302067827 */ /* 0x000fe200078e00ff */
[----:B------:R-:W0:Y:S03]  /*0780*/  LDCU UR25, c[0x0][0x400] ;  /* 0x00008000ff1977ac */ /* 0x000e260008000800 */
[----:B------:R-:W-:Y:S01]  /*0790*/  IMAD R5, R4, -0x326172a9, RZ ;  /* 0xcd9e8d5704057824 */ /* 0x000fe200078e02ff */
[----:B------:R-:W-:Y:S01]  /*07a0*/  LOP3.LUT R6, R7, UR11, R6, 0x96, !PT ;  /* 0x0000000b07067c12 */ /* 0x000fe2000f8e9606 */
[----:B------:R-:W-:Y:S01]  /*07b0*/  IMAD.HI.U32 R0, R3, -0x326172a9, RZ ;  /* 0xcd9e8d5703007827 */ /* 0x000fe200078e00ff */
[----:B------:R-:W-:-:S03]  /*07c0*/  UPLOP3.LUT UP1, UPT, UPT, UPT, UPT, 0x40, 0x4 ;  /* 0x000000000004789c */ /* 0x000fc60003f2e870 */
[----:B------:R-:W-:Y:S01]  /*07d0*/  IMAD R3, R3, -0x326172a9, RZ ;  /* 0xcd9e8d5703037824 */ /* 0x000fe200078e02ff */
[----:B------:R-:W-:Y:S01]  /*07e0*/  LOP3.LUT R0, R5, UR10, R0, 0x96, !PT ;  /* 0x0000000a05007c12 */ /* 0x000fe2000f8e9600 */
[----:B------:R-:W-:Y:S01]  /*07f0*/  IMAD R5, R2, -0x2daee0ad, RZ ;  /* 0xd2511f5302057824 */ /* 0x000fe200078e02ff */
[----:B------:R-:W2:Y:S01]  /*0800*/  LDCU.128 UR8, c[0x0][0x3f0] ;  /* 0x00007e00ff0877ac */ /* 0x000ea20008000c00 */
[----:B------:R-:W-:-:S04]  /*0810*/  IMAD.HI.U32 R2, R6, -0x326172a9, RZ ;  /* 0xcd9e8d5706027827 */ /* 0x000fc800078e00ff */
[----:B------:R-:W-:Y:S01]  /*0820*/  IMAD.HI.U32 R4, R0, -0x2daee0ad, RZ ;  /* 0xd2511f5300047827 */ /* 0x000fe200078e00ff */
[----:B------:R-:W-:-:S03]  /*0830*/  LOP3.LUT R2, R3, UR4, R2, 0x96, !PT ;  /* 0x0000000403027c12 */ /* 0x000fc6000f8e9602 */
[----:B------:R-:W-:Y:S01]  /*0840*/  IMAD R3, R6, -0x326172a9, RZ ;  /* 0xcd9e8d5706037824 */ /* 0x000fe200078e02ff */
[----:B------:R-:W-:Y:S01]  /*0850*/  LOP3.LUT R4, R5, UR5, R4, 0x96, !PT ;  /* 0x0000000505047c12 */ /* 0x000fe2000f8e9604 */
[----:B------:R-:W-:Y:S02]  /*0860*/  IMAD R6, R0, -0x2daee0ad, RZ ;  /* 0xd2511f5300067824 */ /* 0x000fe400078e02ff */
[----:B------:R-:W-:-:S04]  /*0870*/  IMAD.HI.U32 R5, R2, -0x2daee0ad, RZ ;  /* 0xd2511f5302057827 */ /* 0x000fc800078e00ff */
[----:B------:R-:W-:Y:S01]  /*0880*/  IMAD.HI.U32 R0, R4, -0x326172a9, RZ ;  /* 0xcd9e8d5704007827 */ /* 0x000fe200078e00ff */
[----:B------:R-:W-:Y:S01]  /*0890*/  LOP3.LUT R5, R6, UR16, R5, 0x96, !PT ;  /* 0x0000001006057c12 */ /* 0x000fe2000f8e9605 */
[----:B------:R-:W0:Y:S02]  /*08a0*/  LDCU.64 UR16, c[0x0][0x408] ;  /* 0x00008100ff1077ac */ /* 0x000e240008000a00 */
        /* <DEDUP_REMOVED lines=22> */
[----:B-1234-:R-:W-:-:S07]  /*0a10*/  IMAD R120, R0, -0x2daee0ad, RZ ;  /* 0xd2511f5300787824 */ /* 0x01efce00078e02ff */
.L_x_7165:
[----:B------:R-:W-:-:S06]  /*0a20*/  UIMAD.WIDE UR4, UR7, 0x4, UR8 ;  /* 0x00000004070478a5 */ /* 0x000fcc000f8e0208 */
[----:B0-----:R-:W-:Y:S02]  /*0a30*/  IMAD.U32 R24, RZ, RZ, UR4 ;  /* 0x00000004ff187e24 */ /* 0x001fe4000f8e00ff */
[----:B------:R-:W-:-:S05]  /*0a40*/  IMAD.U32 R25, RZ, RZ, UR5 ;  /* 0x00000005ff197e24 */ /* 0x000fca000f8e00ff */
[----:B------:R-:W2:Y:S01]  /*0a50*/  LDG.E R24, desc[UR14][R24.64] ;  /* 0x0000000e18187981 */ /* 0x000ea2000c1e1900 */
[----:B------:R-:W-:Y:S01]  /*0a60*/  UIMAD.WIDE UR4, UR7, 0x4, UR10 ;  /* 0x00000004070478a5 */ /* 0x000fe2000f8e020a */
[----:B-1----:R-:W1:Y:S05]  /*0a70*/  S2R R11, SR_TID.X ;  /* 0x00000000000b7919 */ /* 0x002e6a0000002100 */
[----:B------:R-:W-:Y:S02]  /*0a80*/  IMAD.U32 R22, RZ, RZ, UR4 ;  /* 0x00000004ff167e24 */ /* 0x000fe4000f8e00ff */
[----:B------:R-:W-:Y:S01]  /*0a90*/  IMAD.U32 R23, RZ, RZ, UR5 ;  /* 0x00000005ff177e24 */ /* 0x000fe2000f8e00ff */
[----:B------:R-:W-:-:S04]  /*0aa0*/  MOV R95, RZ ;  /* 0x000000ff005f7202 */ /* 0x000fc80000000f00 */
[----:B------:R-:W3:Y:S01]  /*0ab0*/  LDG.E R22, desc[UR14][R22.64] ;  /* 0x0000000e16167981 */ /* 0x000ee2000c1e1900 */
[----:B--2---:R-:W-:-:S13]  /*0ac0*/  ISETP.GE.AND P0, PT, R24, 0x1, PT ;  /* 0x000000011800780c */ /* 0x004fda0003f06270 */
[----:B------:R-:W2:Y:S01]  /*0ad0*/  @P0 LDC.64 R20, c[0x0][0x390] ;  /* 0x0000e400ff140b82 */ /* 0x000ea20000000a00 */
[----:B------:R-:W-:-:S05]  /*0ae0*/  @P0 IADD3 R8, PT, PT, R24, -0x1, RZ ;  /* 0xffffffff18080810 */ /* 0x000fca0007ffe0ff */
[----:B------:R-:W-:-:S05]  /*0af0*/  @P0 IMAD R8, R8, UR23, RZ ;  /* 0x0000001708080c24 */ /* 0x000fca000f8e02ff */
[----:B------:R-:W-:-:S04]  /*0b00*/  @P0 SHF.R.S32.HI R19, RZ, 0x1f, R8 ;  /* 0x0000001fff130819 */ /* 0x000fc80000011408 */
[----:B------:R-:W-:-:S04]  /*0b10*/  @P0 LEA.HI R8, R19, R8, RZ, 0x3 ;  /* 0x0000000813080211 */ /* 0x000fc800078f18ff */
[----:B-1----:R-:W-:-:S05]  /*0b20*/  @P0 LEA.HI.SX32 R95, R8, R11, 0x1d ;  /* 0x0000000b085f0211 */ /* 0x002fca00078feaff */
[----:B--2---:R-:W-:-:S05]  /*0b30*/  @P0 IMAD.WIDE.U32 R20, R95, 0x10, R20 ;  /* 0x000000105f140825 */ /* 0x004fca00078e0014 */
[----:B-----5:R1:W5:Y:S01]  /*0b40*/  @P0 LDG.E.128 R28, desc[UR14][R20.64] ;  /* 0x0000000e141c0981 */ /* 0x020362000c1e1d00 */
[----:B------:R-:W-:Y:S02]  /*0b50*/  UIMAD UR4, UR7, UR23, URZ ;  /* 0x00000017070472a4 */ /* 0x000fe4000f8e02ff */
[----:B0-----:R-:W-:Y:S02]  /*0b60*/  UISETP.NE.U32.AND UP0, UPT, UR18, URZ, UPT ;  /* 0x000000ff1200728c */ /* 0x001fe4000bf05070 */
[----:B------:R-:W-:Y:S02]  /*0b70*/  USHF.R.S32.HI UR5, URZ, 0x1f, UR4 ;  /* 0x0000001fff057899 */ /* 0x000fe40008011404 */
[----:B------:R-:W-:Y:S02]  /*0b80*/  UISETP.NE.AND.EX UP0, UPT, UR19, URZ, UPT, UP0 ;  /* 0x000000ff1300728c */ /* 0x000fe4000bf05300 */
[----:B------:R-:W-:Y:S01]  /*0b90*/  ULEA.HI UR5, UR5, UR4, URZ, 0x3 ;  /* 0x0000000405057291 */ /* 0x000fe2000f8f18ff */
[----:B---3--:R-:W-:-:S05]  /*0ba0*/  R2UR UR4, R22 ;  /* 0x00000000160472ca */ /* 0x008fca00000e0000 */
[----:B------:R-:W-:Y:S01]  /*0bb0*/  IMAD.U32 R94, RZ, RZ, UR5 ;  /* 0x00000005ff5e7e24 */ /* 0x000fe2000f8e00ff */
[----:B------:R-:W-:-:S04]  /*0bc0*/  UIADD3 UR6, UPT, UPT, UR13, 0x646e171e, URZ ;  /* 0x646e171e0d067890 */ /* 0x000fc8000fffe0ff */
[----:B------:R-:W-:Y:S01]  /*0bd0*/  LEA.HI.SX32 R94, R94, R11, 0x1d ;  /* 0x0000000b5e5e7211 */ /* 0x000fe200078feaff */
[----:B------:R-:W-:Y:S01]  /*0be0*/  UIADD3 UR26, UPT, UPT, UR12, 0x3c6ef372, URZ ;  /* 0x3c6ef3720c1a7890 */ /* 0x000fe2000fffe0ff */
[----:B-1----:R-:W-:Y:S11]  /*0bf0*/  BRA.U !UP0, `(.L_x_6685) ;  /* 0x0000003108e47547 */ /* 0x002ff6000b800000 */
[----:B------:R-:W0:Y:S02]  /*0c00*/  LDC.64 R88, c[0x0][0x3a0] ;  /* 0x0000e800ff587b82 */ /* 0x000e240000000a00 */
[----:B0-----:R-:W-:-:S06]  /*0c10*/  IMAD.WIDE.U32 R88, R94, 0x10, R88 ;  /* 0x000000105e587825 */ /* 0x001fcc00078e0058 */
[----:B------:R-:W2:Y:S01]  /*0c20*/  LDG.E.128 R88, desc[UR14][R88.64] ;  /* 0x0000000e58587981 */ /* 0x000ea2000c1e1d00 */
[----:B------:R-:W-:-:S13]  /*0c30*/  ISETP.GT.AND P1, PT, R24, RZ, PT ;  /* 0x000000ff1800720c */ /* 0x000fda0003f24270 */
[----:B------:R-:W-:Y:S01]  /*0c40*/  @!P1 IMAD.MOV.U32 R19, RZ, RZ, R121 ;  /* 0x000000ffff139224 */ /* 0x000fe200078e0079 */
[----:B------:R-:W-:Y:S01]  /*0c50*/  @!P1 MOV R25, R120 ;  /* 0x0000007800199202 */ /* 0x000fe20000000f00 */
[----:B--2---:R-:W-:Y:S01]  /*0c60*/  @!P1 HADD2.F32 R10, -RZ, R88.H0_H0 ;  /* 0x20000058ff0a9230 */ /* 0x004fe20000004100 */
        /* <DEDUP_REMOVED lines=16> */
.L_x_6688:
        /* <DEDUP_REMOVED lines=12> */
.L_x_6689:
        /* <DEDUP_REMOVED lines=34> */
[----:B------:R-:W-:Y:S01]  /*1050*/  IMAD.WIDE.U32 R8, R9, -0x2daee0ad, RZ ;  /* 0xd2511f5309087825 */ /* 0x000fe200078e00ff */
[----:B------:R-:W-:-:S03]  /*1060*/  UIADD3 UR27, UPT, UPT, UR13, 0x1fd5c5a3, URZ ;  /* 0x1fd5c5a30d1b7890 */ /* 0x000fc6000fffe0ff */
        /* <DEDUP_REMOVED lines=23> */
.L_x_6687:
        /* <DEDUP_REMOVED lines=11> */
.L_x_6686:
[----:B------:R-:W-:Y:S01]  /*1290*/  F2FP.F16.F32.PACK_AB R26, RZ, R10 ;  /* 0x0000000aff1a723e */ /* 0x000fe200000000ff */
[----:B------:R-:W-:Y:S02]  /*12a0*/  @!P1 HADD2.F32 R8, -RZ, R88.H1_H1 ;  /* 0x30000058ff089230 */ /* 0x000fe40000004100 */
[----:B------:R-:W-:Y:S02]  /*12b0*/  @!P1 IMAD.MOV.U32 R21, RZ, RZ, R19 ;  /* 0x000000ffff159224 */ /* 0x000fe400078e0013 */
        /* <DEDUP_REMOVED lines=17> */
.L_x_6692:
        /* <DEDUP_REMOVED lines=12> */
.L_x_6693:
        /* <DEDUP_REMOVED lines=49> */
[----:B------:R-:W-:Y:S02]  /*17a0*/  UIADD3 UR27, UPT, UPT, UR13, -0x695add53, URZ ;  /* 0x96a522ad0d1b7890 */ /* 0x000fe4000fffe0ff */
[----:B------:R-:W-:Y:S01]  /*17b0*/  IMAD.MOV.U32 R21, RZ, RZ, RZ ;  /* 0x000000ffff157224 */ /* 0x000fe200078e00ff */
        /* <DEDUP_REMOVED lines=8> */
.L_x_6691:
        /* <DEDUP_REMOVED lines=11> */
.L_x_6690:
[----:B------:R-:W-:Y:S01]  /*18f0*/  F2FP.F16.F32.PACK_AB R88, RZ, R8 ;  /* 0x00000008ff58723e */ /* 0x000fe200000000ff */
[----:B------:R-:W-:Y:S01]  /*1900*/  @!P1 HADD2.F32 R20, -RZ, R89.H0_H0 ;  /* 0x20000059ff149230 */ /* 0x000fe20000004100 */
        /* <DEDUP_REMOVED lines=18> */
.L_x_6696:
        /* <DEDUP_REMOVED lines=12> */
.L_x_6697:
        /* <DEDUP_REMOVED lines=59> */
.L_x_6695:
        /* <DEDUP_REMOVED lines=11> */
.L_x_6694:
[----:B------:R-:W-:Y:S01]  /*1f50*/  F2FP.F16.F32.PACK_AB R27, RZ, R20 ;  /* 0x00000014ff1b723e */ /* 0x000fe200000000ff */
[----:B------:R-:W-:Y:S01]  /*1f60*/  @!P1 HADD2.F32 R19, -RZ, R89.H1_H1 ;  /* 0x30000059ff139230 */ /* 0x000fe20000004100 */
        /* <DEDUP_REMOVED lines=18> */
.L_x_6700:
        /* <DEDUP_REMOVED lines=12> */
.L_x_6701:
        /* <DEDUP_REMOVED lines=15> */
[----:B------:R-:W-:Y:S02]  /*2240*/  UIADD3 UR5, UPT, UPT, UR12, -0x255992d5, URZ ;  /* 0xdaa66d2b0c057890 */ /* 0x000fe4000fffe0ff */
[----:B------:R-:W-:Y:S01]  /*2250*/  IMAD.MOV.U32 R21, RZ, RZ, RZ ;  /* 0x000000ffff157224 */ /* 0x000fe200078e00ff */
        /* <DEDUP_REMOVED lines=42> */
.L_x_6699:
        /* <DEDUP_REMOVED lines=11> */
.L_x_6698:
[----:B------:R-:W-:Y:S01]  /*25b0*/  F2FP.F16.F32.PACK_AB R89, RZ, R19 ;  /* 0x00000013ff59723e */ /* 0x000fe200000000ff */
[----:B------:R-:W-:Y:S02]  /*25c0*/  @!P1 HADD2.F32 R22, -RZ, R90.H0_H0 ;  /* 0x2000005aff169230 */ /* 0x000fe40000004100 */
        /* <DEDUP_REMOVED lines=18> */
.L_x_6704:
        /* <DEDUP_REMOVED lines=12> */
.L_x_6705:
        /* <DEDUP_REMOVED lines=59> */
.L_x_6703:
        /* <DEDUP_REMOVED lines=11> */
.L_x_6702:
        /* <DEDUP_REMOVED lines=20> */
.L_x_6708:
        /* <DEDUP_REMOVED lines=12> */
.L_x_6709:
        /* <DEDUP_REMOVED lines=58> */
[----:B------:R-:W-:-:S07]  /*31b0*/  IMAD.MOV.U32 R98, RZ, RZ, R102 ;  /* 0x000000ffff627224 */ /* 0x000fce00078e0066 */
.L_x_6707:
        /* <DEDUP_REMOVED lines=11> */
.L_x_6706:
        /* <DEDUP_REMOVED lines=20> */
.L_x_6712:
        /* <DEDUP_REMOVED lines=12> */
.L_x_6713:
        /* <DEDUP_REMOVED lines=59> */
.L_x_6711:
        /* <DEDUP_REMOVED lines=11> */
.L_x_6710:
        /* <DEDUP_REMOVED lines=20> */
.L_x_6716:
        /* <DEDUP_REMOVED lines=12> */
.L_x_6717:
        /* <DEDUP_REMOVED lines=59> */
.L_x_6715:
        /* <DEDUP_REMOVED lines=11> */
.L_x_6714:
[----:B------:R-:W-:Y:S02]  /*3f30*/  F2FP.F16.F32.PACK_AB R91, RZ, R23 ;  /* 0x00000017ff5b723e */ /* 0x000fe400000000ff */
[----:B------:R-:W-:Y:S02]  /*3f40*/  PRMT R90, R92, 0x5410, R90 ;  /* 0x000054105c5a7816 */ /* 0x000fe4000000005a */
[----:B------:R-:W-:Y:S02]  /*3f50*/  PRMT R89, R27, 0x5410, R89 ;  /* 0x000054101b597816 */ /* 0x000fe40000000059 */
[----:B------:R-:W-:Y:S02]  /*3f60*/  PRMT R88, R26, 0x5410, R88 ;  /* 0x000054101a587816 */ /* 0x000fe40000000058 */
[----:B------:R-:W-:Y:S01]  /*3f70*/  PRMT R91, R97, 0x5410, R91 ;  /* 0x00005410615b7816 */ /* 0x000fe2000000005b */
[----:B------:R-:W-:Y:S06]  /*3f80*/  BRA `(.L_x_6718) ;  /* 0x0000002c00e47947 */ /* 0x000fec0003800000 */
.L_x_6685:
[----:B------:R-:W-:Y:S01]  /*3f90*/  UIADD3 UR5, UPT, UPT, UR12, 0x5384540f, URZ ;  /* 0x5384540f0c057890 */ /* 0x000fe2000fffe0ff */
[----:B------:R-:W-:Y:S01]  /*3fa0*/  HFMA2 R10, -RZ, RZ, 0, 0 ;  /* 0x00000000ff0a7431 */ /* 0x000fe200000001ff */
[----:B------:R-:W-:Y:S01]  /*3fb0*/  UIADD3 UR27, UPT, UPT, UR13, 0x1fd5c5a3, URZ ;  /* 0x1fd5c5a30d1b7890 */ /* 0x000fe2000fffe0ff */
[----:B------:R-:W-:Y:S02]  /*3fc0*/  IMAD.MOV.U32 R19, RZ, RZ, R121 ;  /* 0x000000ffff137224 */ /* 0x000fe400078e0079 */
[----:B------:R-:W-:Y:S01]  /*3fd0*/  IMAD.MOV.U32 R96, RZ, RZ, R120 ;  /* 0x000000ffff607224 */ /* 0x000fe200078e0078 */
[----:B------:R-:W-:Y:S08]  /*3fe0*/  @!P0 BRA `(.L_x_6719) ;  /* 0x0000000400708947 */ /* 0x000ff00003800000 */
        /* <DEDUP_REMOVED lines=15> */
.L_x_6721:
        /* <DEDUP_REMOVED lines=12> */
.L_x_6722:
        /* <DEDUP_REMOVED lines=37> */
[----:B------:R-:W-:-:S04]  /*43f0*/  LOP3.LUT R27, R22, UR6, R9, 0x96, !PT ;  /* 0x00000006161b7c12 */ /* 0x000fc8000f8e9609 */
[----:B------:R-:W-:Y:S01]  /*4400*/  LOP3.LUT R22, R26, UR28, R21, 0x96, !PT ;  /* 0x0000001c1a167c12 */ /* 0x000fe2000f8e9615 */
[----:B------:R-:W-:Y:S01]  /*4410*/  IMAD.WIDE.U32 R26, R27, -0x326172a9, RZ ;  /* 0xcd9e8d571b1a7825 */ /* 0x000fe200078e00ff */
[----:B------:R-:W-:-:S03]  /*4420*/  UIADD3 UR28, UPT, UPT, UR12, -0xe443238, URZ ;  /* 0xf1bbcdc80c1c7890 */ /* 0x000fc6000fffe0ff */
        /* <DEDUP_REMOVED lines=15> */
.L_x_6720:
        /* <DEDUP_REMOVED lines=9> */
.L_x_6719:
[----:B------:R-:W-:Y:S01]  /*45b0*/  F2FP.F16.F32.PACK_AB R88, RZ, R10 ;  /* 0x0000000aff58723e */ /* 0x000fe200000000ff */
        /* <DEDUP_REMOVED lines=15> */
.L_x_6725:
        /* <DEDUP_REMOVED lines=12> */
.L_x_6726:
        /* <DEDUP_REMOVED lines=57> */
.L_x_6724:
        /* <DEDUP_REMOVED lines=9> */
.L_x_6723:
[----:B------:R-:W-:Y:S01]  /*4b90*/  F2FP.F16.F32.PACK_AB R26, RZ, R8 ;  /* 0x00000008ff1a723e */ /* 0x000fe200000000ff */
        /* <DEDUP_REMOVED lines=15> */
.L_x_6729:
        /* <DEDUP_REMOVED lines=12> */
.L_x_6730:
        /* <DEDUP_REMOVED lines=57> */
.L_x_6728:
        /* <DEDUP_REMOVED lines=9> */
.L_x_6727:
[----:B------:R-:W-:Y:S01]  /*5170*/  HFMA2 R19, -RZ, RZ, 0, 0 ;  /* 0x00000000ff137431 */ /* 0x000fe200000001ff */
[----:B------:R-:W-:Y:S01]  /*5180*/  F2FP.F16.F32.PACK_AB R89, RZ, R20 ;  /* 0x00000014ff59723e */ /* 0x000fe200000000ff */
[----:B------:R-:W-:Y:S01]  /*5190*/  IMAD.MOV.U32 R21, RZ, RZ, R22 ;  /* 0x000000ffff157224 */ /* 0x000fe200078e0016 */
        /* <DEDUP_REMOVED lines=13> */
.L_x_6733:
        /* <DEDUP_REMOVED lines=12> */
.L_x_6734:
        /* <DEDUP_REMOVED lines=57> */
.L_x_6732:
        /* <DEDUP_REMOVED lines=9> */
.L_x_6731:
        /* <DEDUP_REMOVED lines=16> */
.L_x_6737:
        /* <DEDUP_REMOVED lines=12> */
.L_x_6738:
        /* <DEDUP_REMOVED lines=57> */
.L_x_6736:
        /* <DEDUP_REMOVED lines=9> */
.L_x_6735:
        /* <DEDUP_REMOVED lines=16> */
.L_x_6741:
        /* <DEDUP_REMOVED lines=12> */
.L_x_6742:
        /* <DEDUP_REMOVED lines=57> */
.L_x_6740:
        /* <DEDUP_REMOVED lines=9> */
.L_x_6739:
        /* <DEDUP_REMOVED lines=16> */
.L_x_6745:
        /* <DEDUP_REMOVED lines=12> */
.L_x_6746:
        /* <DEDUP_REMOVED lines=57> */
.L_x_6744:
        /* <DEDUP_REMOVED lines=9> */
.L_x_6743:
        /* <DEDUP_REMOVED lines=16> */
.L_x_6749:
        /* <DEDUP_REMOVED lines=12> */
.L_x_6750:
        /* <DEDUP_REMOVED lines=57> */
.L_x_6748:
        /* <DEDUP_REMOVED lines=9> */
.L_x_6747:
[----:B------:R-:W-:Y:S02]  /*6ed0*/  F2FP.F16.F32.PACK_AB R97, RZ, R23 ;  /* 0x00000017ff61723e */ /* 0x000fe400000000ff */
[----:B------:R-:W-:Y:S02]  /*6ee0*/  PRMT R90, R90, 0x5410, R91 ;  /* 0x000054105a5a7816 */ /* 0x000fe4000000005b */
[----:B------:R-:W-:Y:S02]  /*6ef0*/  PRMT R89, R89, 0x5410, R27 ;  /* 0x0000541059597816 */ /* 0x000fe4000000001b */
[----:B------:R-:W-:Y:S02]  /*6f00*/  PRMT R88, R88, 0x5410, R26 ;  /* 0x0000541058587816 */ /* 0x000fe4000000001a */
[----:B------:R-:W-:-:S07]  /*6f10*/  PRMT R91, R92, 0x5410, R97 ;  /* 0x000054105c5b7816 */ /* 0x000fce0000000061 */
.L_x_6718:
        /* <DEDUP_REMOVED lines=9> */
[----:B------:R-:W-:Y:S02]  /*6fb0*/  PRMT R89, R3, 0x7104, RZ ;  /* 0x0000710403597816 */ /* 0x000fe400000000ff */
[----:B------:R-:W-:Y:S01]  /*6fc0*/  PRMT R92, R91, 0x4210, R88 ;  /* 0x000042105b5c7816 */ /* 0x000fe20000000058 */
[----:B------:R-:W-:Y:S01]  /*6fd0*/  IMAD.WIDE.U32 R90, R90, 0x10000, RZ ;  /* 0x000100005a5a7825 */ /* 0x000fe200078e00ff */
[----:B------:R-:W-:-:S02]  /*6fe0*/  LOP3.LUT R88, R5, 0xff, RZ, 0xc0, !PT ;  /* 0x000000ff05587812 */ /* 0x000fc400078ec0ff */
[----:B------:R-:W-:Y:S02]  /*6ff0*/  LOP3.LUT R98, R7, 0xff, RZ, 0xc0, !PT ;  /* 0x000000ff07627812 */ /* 0x000fe400078ec0ff */
[----:B------:R-:W-:Y:S01]  /*7000*/  LOP3.LUT R97, R92, 0xff00, R89, 0xf8, !PT ;  /* 0x0000ff005c617812 */ /* 0x000fe200078ef859 */
[----:B------:R-:W-:-:S03]  /*7010*/  IMAD.WIDE.U32 R88, R88, 0x1000000, RZ ;  /* 0x0100000058587825 */ /* 0x000fc600078e00ff */
[----:B------:R-:W-:Y:S01]  /*7020*/  LOP3.LUT R97, R97, 0xff, R4, 0xf8, !PT ;  /* 0x000000ff61617812 */ /* 0x000fe200078ef804 */
[----:B------:R-:W-:-:S03]  /*7030*/  IMAD.WIDE.U32 R98, R98, 0x100, RZ ;  /* 0x0000010062627825 */ /* 0x000fc600078e00ff */
[----:B------:R-:W-:Y:S02]  /*7040*/  LOP3.LUT R89, R91, R97, R89, 0xfe, !PT ;  /* 0x000000615b597212 */ /* 0x000fe400078efe59 */
[----:B------:R-:W-:Y:S02]  /*7050*/  LOP3.LUT R90, R98, R88, R90, 0xfe, !PT ;  /* 0x00000058625a7212 */ /* 0x000fe400078efe5a */
[----:B------:R-:W-:Y:S01]  /*7060*/  LOP3.LUT R91, R89, R99, RZ, 0xfc, !PT ;  /* 0x00000063595b7212 */ /* 0x000fe200078efcff */
[----:B0-----:R-:W-:Y:S01]  /*7070*/  IMAD.WIDE.U32 R88, R95, 0x8, R100 ;  /* 0x000000085f587825 */ /* 0x001fe200078e0064 */
[----:B------:R-:W-:-:S05]  /*7080*/  LOP3.LUT R90, R90, 0xff, R9, 0xf8, !PT ;  /* 0x000000ff5a5a7812 */ /* 0x000fca00078ef809 */
[----:B------:R1:W-:Y:S02]  /*7090*/  STG.E.64 desc[UR14][R88.64], R90 ;  /* 0x0000005a58007986 */ /* 0x0003e4000c101b0e */
.L_x_6751:
[----:B------:R-:W-:Y:S05]  /*70a0*/  @!P0 BRA `(.L_x_6752) ;  /* 0x0000000000108947 */ /* 0x000fea0003800000 */
[----:B-----5:R-:W2:Y:S01]  /*70b0*/  LDC.64 R28, c[0x0][0x390] ;  /* 0x0000e400ff1c7b82 */ /* 0x020ea20000000a00 */
[----:B------:R-:W-:-:S04]  /*70c0*/  VIADD R31, R95, 0x80 ;  /* 0x000000805f1f7836 */ /* 0x000fc80000000000 */
[----:B--2---:R-:W-:-:S06]  /*70d0*/  IMAD.WIDE.U32 R28, R31, 0x10, R28 ;  /* 0x000000101f1c7825 */ /* 0x004fcc00078e001c */
[----:B------:R-:W5:Y:S02]  /*70e0*/  LDG.E.128 R28, desc[UR14][R28.64] ;  /* 0x0000000e1c1c7981 */ /* 0x000f64000c1e1d00 */
.L_x_6752:
[----:B------:R-:W-:Y:S05]  /*70f0*/  BRA.U !UP0, `(.L_x_6753) ;  /* 0x0000003108d87547 */ /* 0x000fea000b800000 */
[----:B01----:R-:W0:Y:S01]  /*7100*/  LDC.64 R88, c[0x0][0x3a0] ;  /* 0x0000e800ff587b82 */ /* 0x003e220000000a00 */
[----:B------:R-:W-:-:S05]  /*7110*/  IADD3 R91, PT, PT, R94, 0x80, RZ ;  /* 0x000000805e5b7810 */ /* 0x000fca0007ffe0ff */
[----:B0-----:R-:W-:-:S06]  /*7120*/  IMAD.WIDE.U32 R88, R91, 0x10, R88 ;  /* 0x000000105b587825 */ /* 0x001fcc00078e0058 */
[----:B------:R-:W2:Y:S01]  /*7130*/  LDG.E.128 R88, desc[UR14][R88.64] ;  /* 0x0000000e58587981 */ /* 0x000ea2000c1e1d00 */
[----:B------:R-:W-:-:S13]  /*7140*/  ISETP.GT.AND P1, PT, R24, RZ, PT ;  /* 0x000000ff1800720c */ /* 0x000fda0003f24270 */
[----:B------:R-:W-:Y:S02]  /*7150*/  @!P1 IMAD.MOV.U32 R97, RZ, RZ, R93 ;  /* 0x000000ffff619224 */ /* 0x000fe400078e005d */
[----:B------:R-:W-:Y:S02]  /*7160*/  @!P1 IMAD.MOV.U32 R98, RZ, RZ, R96 ;  /* 0x000000ffff629224 */ /* 0x000fe400078e0060 */
[----:B--2---:R-:W-:Y:S01]  /*7170*/  @!P1 HADD2.F32 R92, -RZ, R88.H0_H0 ;  /* 0x20000058ff5c9230 */ /* 0x004fe20000004100 */
        /* <DEDUP_REMOVED lines=16> */
.L_x_6756:
        /* <DEDUP_REMOVED lines=12> */
.L_x_6757:
        /* <DEDUP_REMOVED lines=59> */
.L_x_6755:
        /* <DEDUP_REMOVED lines=11> */
.L_x_6754:
        /* <DEDUP_REMOVED lines=20> */
.L_x_6760:
        /* <DEDUP_REMOVED lines=12> */
.L_x_6761:
        /* <DEDUP_REMOVED lines=59> */
.L_x_6759:
        /* <DEDUP_REMOVED lines=11> */
.L_x_6758:
        /* <DEDUP_REMOVED lines=20> */
.L_x_6764:
        /* <DEDUP_REMOVED lines=12> */
.L_x_6765:
        /* <DEDUP_REMOVED lines=59> */
.L_x_6763:
        /* <DEDUP_REMOVED lines=11> */
.L_x_6762:
        /* <DEDUP_REMOVED lines=20> */
.L_x_6768:
        /* <DEDUP_REMOVED lines=12> */
.L_x_6769:
        /* <DEDUP_REMOVED lines=59> */
.L_x_6767:
        /* <DEDUP_REMOVED lines=11> */
.L_x_6766:
        /* <DEDUP_REMOVED lines=20> */
.L_x_6772:
        /* <DEDUP_REMOVED lines=12> */
.L_x_6773:
        /* <DEDUP_REMOVED lines=57> */
[----:B------:R-:W-:-:S07]  /*9050*/  LOP3.LUT R15, R98, UR27, R107, 0x96, !PT ;  /* 0x0000001b620f7c12 */ /* 0x000fce000f8e966b */
.L_x_6771:
        /* <DEDUP_REMOVED lines=11> */
.L_x_6770:
        /* <DEDUP_REMOVED lines=20> */
.L_x_6776:
        /* <DEDUP_REMOVED lines=12> */
.L_x_6777:
        /* <DEDUP_REMOVED lines=57> */
[----:B------:R-:W-:-:S07]  /*96a0*/  LOP3.LUT R15, R108, UR27, R111, 0x96, !PT ;  /* 0x0000001b6c0f7c12 */ /* 0x000fce000f8e966f */
.L_x_6775:
        /* <DEDUP_REMOVED lines=11> */
.L_x_6774:
        /* <DEDUP_REMOVED lines=20> */
.L_x_6780:
        /* <DEDUP_REMOVED lines=12> */
.L_x_6781:
        /* <DEDUP_REMOVED lines=57> */
[----:B------:R-:W-:-:S07]  /*9cf0*/  IMAD.MOV.U32 R109, RZ, RZ, RZ ;  /* 0x000000ffff6d7224 */ /* 0x000fce00078e00ff */
.L_x_6779:
        /* <DEDUP_REMOVED lines=11> */
.L_x_6778:
        /* <DEDUP_REMOVED lines=20> */
.L_x_6784:
        /* <DEDUP_REMOVED lines=12> */
.L_x_6785:
        /* <DEDUP_REMOVED lines=57> */
[----:B------:R-:W-:-:S07]  /*a340*/  IMAD.MOV.U32 R107, RZ, RZ, RZ ;  /* 0x000000ffff6b7224 */ /* 0x000fce00078e00ff */
.L_x_6783:
[----:B------:R-:W-:Y:S01]  /*a350*/  I2FP.F32.U32 R0, R0 ;  /* 0x0000000000007245 */ /* 0x000fe20000201000 */
[----:B------:R-:W-:Y:S02]  /*a360*/  HFMA2 R101, -RZ, RZ, 0.1171875, 0 ;  /* 0x2f800000ff657431 */ /* 0x000fe400000001ff */
[----:B-----5:R-:W-:-:S03]  /*a370*/  HADD2.F32 R108, -RZ, R31.H1_H1 ;  /* 0x3000001fff6c7230 */ /* 0x020fc60000004100 */
[----:B------:R-:W-:Y:S02]  /*a380*/  FFMA.FTZ R0, R0, R101, 1.1641532182693481445e-10 ;  /* 0x2f00000000007423 */ /* 0x000fe40000010065 */
[----:B------:R-:W-:-:S04]  /*a390*/  FMUL.FTZ R108, R108, UR17 ;  /* 0x000000116c6c7c20 */ /* 0x000fc80008410000 */
[----:B------:R-:W-:Y:S01]  /*a3a0*/  FMUL.FTZ R101, R108, UR16 ;  /* 0x000000106c657c20 */ /* 0x000fe20008410000 */
[----:B------:R-:W-:Y:S01]  /*a3b0*/  FSETP.GTU.FTZ.AND P1, PT, R0, UR22, PT ;  /* 0x0000001600007c0b */ /* 0x000fe2000bf3c000 */
[----:B------:R-:W-:-:S03]  /*a3c0*/  HADD2.F32 R108, -RZ, R91.H1_H1 ;  /* 0x3000005bff6c7230 */ /* 0x000fc60000004100 */
[----:B------:R-:W-:Y:S02]  /*a3d0*/  FSEL R101, R101, RZ, !P1 ;  /* 0x000000ff65657208 */ /* 0x000fe40004800000 */
[----:B------:R-:W-:-:S03]  /*a3e0*/  SEL R0, RZ, 0x1, P1 ;  /* 0x00000001ff007807 */ /* 0x000fc60000800000 */
[----:B------:R-:W-:-:S07]  /*a3f0*/  FADD.FTZ R101, R108, R101 ;  /* 0x000000656c657221 */ /* 0x000fce0000010000 */
.L_x_6782:
[----:B------:R-:W-:Y:S02]  /*a400*/  F2FP.F16.F32.PACK_AB R91, RZ, R101 ;  /* 0x00000065ff5b723e */ /* 0x000fe400000000ff */
[----:B------:R-:W-:Y:S02]  /*a410*/  PRMT R90, R104, 0x5410, R90 ;  /* 0x00005410685a7816 */ /* 0x000fe4000000005a */
[----:B------:R-:W-:Y:S02]  /*a420*/  PRMT R89, R103, 0x5410, R89 ;  /* 0x0000541067597816 */ /* 0x000fe40000000059 */
[----:B------:R-:W-:Y:S02]  /*a430*/  PRMT R88, R102, 0x5410, R88 ;  /* 0x0000541066587816 */ /* 0x000fe40000000058 */
[----:B------:R-:W-:Y:S01]  /*a440*/  PRMT R91, R105, 0x5410, R91 ;  /* 0x00005410695b7816 */ /* 0x000fe2000000005b */
[----:B------:R-:W-:Y:S06]  /*a450*/  BRA `(.L_x_6786) ;  /* 0x00000030001c7947 */ /* 0x000fec0003800000 */
.L_x_6753:
[----:B------:R-:W-:Y:S01]  /*a460*/  IMAD.MOV.U32 R92, RZ, RZ, RZ ;  /* 0x000000ffff5c7224 */ /* 0x000fe200078e00ff */
[----:B------:R-:W-:Y:S01]  /*a470*/  MOV R106, R96 ;  /* 0x00000060006a7202 */ /* 0x000fe20000000f00 */
[----:B01----:R-:W-:Y:S01]  /*a480*/  IMAD.MOV.U32 R89, RZ, RZ, R93 ;  /* 0x000000ffff597224 */ /* 0x003fe200078e005d */
        /* <DEDUP_REMOVED lines=16> */
.L_x_6789:
        /* <DEDUP_REMOVED lines=12> */
.L_x_6790:
        /* <DEDUP_REMOVED lines=57> */
[----:B------:R-:W-:-:S07]  /*a9e0*/  LOP3.LUT R15, R88, UR27, R107, 0x96, !PT ;  /* 0x0000001b580f7c12 */ /* 0x000fce000f8e966b */
.L_x_6788:
        /* <DEDUP_REMOVED lines=9> */
.L_x_6787:
        /* <DEDUP_REMOVED lines=16> */
.L_x_6793:
        /* <DEDUP_REMOVED lines=12> */
.L_x_6794:
        /* <DEDUP_REMOVED lines=58> */
[----:B------:R-:W-:-:S07]  /*afe0*/  HFMA2 R90, -RZ, RZ, 0, 0 ;  /* 0x00000000ff5a7431 */ /* 0x000fce00000001ff */
.L_x_6792:
        /* <DEDUP_REMOVED lines=9> */
.L_x_6791:
        /* <DEDUP_REMOVED lines=16> */
.L_x_6797:
        /* <DEDUP_REMOVED lines=12> */
.L_x_6798:
        /* <DEDUP_REMOVED lines=59> */
.L_x_6796:
        /* <DEDUP_REMOVED lines=9> */
.L_x_6795:
        /* <DEDUP_REMOVED lines=16> */
.L_x_6801:
        /* <DEDUP_REMOVED lines=12> */
.L_x_6802:
        /* <DEDUP_REMOVED lines=59> */
.L_x_6800:
        /* <DEDUP_REMOVED lines=9> */
.L_x_6799:
        /* <DEDUP_REMOVED lines=16> */
.L_x_6805:
        /* <DEDUP_REMOVED lines=12> */
.L_x_6806:
        /* <DEDUP_REMOVED lines=59> */
.L_x_6804:
        /* <DEDUP_REMOVED lines=9> */
.L_x_6803:
        /* <DEDUP_REMOVED lines=16> */
.L_x_6809:
        /* <DEDUP_REMOVED lines=12> */
.L_x_6810:
        /* <DEDUP_REMOVED lines=59> */
.L_x_6808:
        /* <DEDUP_REMOVED lines=9> */
.L_x_6807:
        /* <DEDUP_REMOVED lines=16> */
.L_x_6813:
        /* <DEDUP_REMOVED lines=12> */
.L_x_6814:
        /* <DEDUP_REMOVED lines=59> */
.L_x_6812:
        /* <DEDUP_REMOVED lines=9> */
.L_x_6811:
        /* <DEDUP_REMOVED lines=16> */
.L_x_6817:
        /* <DEDUP_REMOVED lines=12> */
.L_x_6818:
        /* <DEDUP_REMOVED lines=59> */
.L_x_6816:
        /* <DEDUP_REMOVED lines=9> */
.L_x_6815:
[----:B------:R-:W-:Y:S02]  /*d480*/  F2FP.F16.F32.PACK_AB R105, RZ, R101 ;  /* 0x00000065ff69723e */ /* 0x000fe400000000ff */
[----:B------:R-:W-:Y:S02]  /*d490*/  PRMT R88, R88, 0x5410, R91 ;  /* 0x0000541058587816 */ /* 0x000fe4000000005b */
[----:B------:R-:W-:Y:S02]  /*d4a0*/  PRMT R90, R90, 0x5410, R103 ;  /* 0x000054105a5a7816 */ /* 0x000fe40000000067 */
[----:B------:R-:W-:Y:S02]  /*d4b0*/  PRMT R89, R89, 0x5410, R102 ;  /* 0x0000541059597816 */ /* 0x000fe40000000066 */
[----:B------:R-:W-:-:S07]  /*d4c0*/  PRMT R91, R104, 0x5410, R105 ;  /* 0x00005410685b7816 */ /* 0x000fce0000000069 */
.L_x_6786:
        /* <DEDUP_REMOVED lines=12> */
[----:B------:R-:W-:Y:S02]  /*d590*/  LOP3.LUT R104, R7, 0xff, RZ, 0xc0, !PT ;  /* 0x000000ff07687812 */ /* 0x000fe400078ec0ff */
[----:B------:R-:W-:Y:S01]  /*d5a0*/  LOP3.LUT R109, R90, 0xff00, R103, 0xf8, !PT ;  /* 0x0000ff005a6d7812 */ /* 0x000fe200078ef867 */
[----:B------:R-:W-:-:S03]  /*d5b0*/  IMAD.WIDE.U32 R90, R91, 0x1000000, RZ ;  /* 0x010000005b5a7825 */ /* 0x000fc600078e00ff */
[----:B------:R-:W-:Y:S01]  /*d5c0*/  LOP3.LUT R109, R109, 0xff, R4, 0xf8, !PT ;  /* 0x000000ff6d6d7812 */ /* 0x000fe200078ef804 */
[----:B------:R-:W-:-:S04]  /*d5d0*/  IMAD.WIDE.U32 R102, R102, 0x10000, RZ ;  /* 0x0001000066667825 */ /* 0x000fc800078e00ff */
        /* <DEDUP_REMOVED lines=8> */
.L_x_6819:
[----:B------:R-:W-:Y:S05]  /*d660*/  @!P0 BRA `(.L_x_6820) ;  /* 0x0000000000108947 */ /* 0x000fea0003800000 */
[----:B-----5:R-:W2:Y:S01]  /*d670*/  LDC.64 R28, c[0x0][0x390] ;  /* 0x0000e400ff1c7b82 */ /* 0x020ea20000000a00 */
[----:B------:R-:W-:-:S04]  /*d680*/  VIADD R31, R95, 0x100 ;  /* 0x000001005f1f7836 */ /* 0x000fc80000000000 */
[----:B--2---:R-:W-:-:S06]  /*d690*/  IMAD.WIDE.U32 R28, R31, 0x10, R28 ;  /* 0x000000101f1c7825 */ /* 0x004fcc00078e001c */
[----:B------:R-:W5:Y:S02]  /*d6a0*/  LDG.E.128 R28, desc[UR14][R28.64] ;  /* 0x0000000e1c1c7981 */ /* 0x000f64000c1e1d00 */
.L_x_6820:
        /* <DEDUP_REMOVED lines=25> */
.L_x_6824:
        /* <DEDUP_REMOVED lines=12> */
.L_x_6825:
        /* <DEDUP_REMOVED lines=59> */
.L_x_6823:
        /* <DEDUP_REMOVED lines=11> */
.L_x_6822:
        /* <DEDUP_REMOVED lines=20> */
.L_x_6828:
        /* <DEDUP_REMOVED lines=12> */
.L_x_6829:
        /* <DEDUP_REMOVED lines=50> */
[----:B------:R-:W-:Y:S01]  /*e280*/  HFMA2 R107, -RZ, RZ, 0, 0 ;  /* 0x00000000ff6b7431 */ /* 0x000fe200000001ff */
        /* <DEDUP_REMOVED lines=8> */
.L_x_6827:
        /* <DEDUP_REMOVED lines=11> */
.L_x_6826:
        /* <DEDUP_REMOVED lines=20> */
.L_x_6832:
        /* <DEDUP_REMOVED lines=12> */
.L_x_6833:
        /* <DEDUP_REMOVED lines=59> */
.L_x_6831:
        /* <DEDUP_REMOVED lines=11> */
.L_x_6830:
        /* <DEDUP_REMOVED lines=20> */
.L_x_6836:
        /* <DEDUP_REMOVED lines=12> */
.L_x_6837:
        /* <DEDUP_REMOVED lines=59> */
.L_x_6835:
        /* <DEDUP_REMOVED lines=11> */
.L_x_6834:
        /* <DEDUP_REMOVED lines=20> */
.L_x_6840:
        /* <DEDUP_REMOVED lines=12> */
.L_x_6841:
        /* <DEDUP_REMOVED lines=59> */
.L_x_6839:
        /* <DEDUP_REMOVED lines=11> */
.L_x_6838:
        /* <DEDUP_REMOVED lines=20> */
.L_x_6844:
        /* <DEDUP_REMOVED lines=12> */
.L_x_6845:
        /* <DEDUP_REMOVED lines=58> */
[----:B------:R-:W-:-:S07]  /*fc80*/  MOV R110, R108 ;  /* 0x0000006c006e7202 */ /* 0x000fce0000000f00 */
.L_x_6843:
        /* <DEDUP_REMOVED lines=11> */
.L_x_6842:
[----:B------:R-:W-:Y:S01]  /*fd40*/  F2FP.F16.F32.PACK_AB R90, RZ, R107 ;  /* 0x0000006bff5a723e */ /* 0x000fe200000000ff */
[----:B------:R-:W-:Y:S01]  /*fd50*/  @!P1 HADD2.F32 R108, -RZ, R91.H0_H0 ;  /* 0x2000005bff6c9230 */ /* 0x000fe20000004100 */
        /* <DEDUP_REMOVED lines=18> */
.L_x_6848:
        /* <DEDUP_REMOVED lines=12> */
.L_x_6849:
        /* <DEDUP_REMOVED lines=59> */
.L_x_6847:
[----:B------:R-:W-:Y:S01]  /*102f0*/  I2FP.F32.U32 R2, R2 ;  /* 0x0000000200027245 */ /* 0x000fe20000201000 */
[----:B-----5:R-:W-:Y:S01]  /*10300*/  HADD2.F32 R108, -RZ, R31.H0_H0 ;  /* 0x2000001fff6c7230 */ /* 0x020fe20000004100 */
[----:B------:R-:W-:-:S04]  /*10310*/  MOV R89, 0x2f800000 ;  /* 0x2f80000000597802 */ /* 0x000fc80000000f00 */
        /* <DEDUP_REMOVED lines=8> */
.L_x_6846:
        /* <DEDUP_REMOVED lines=20> */
.L_x_6852:
        /* <DEDUP_REMOVED lines=12> */
.L_x_6853:
        /* <DEDUP_REMOVED lines=58> */
.L_x_6851:
        /* <DEDUP_REMOVED lines=11> */
.L_x_6850:
[----:B------:R-:W-:Y:S02]  /*109f0*/  F2FP.F16.F32.PACK_AB R91, RZ, R109 ;  /* 0x0000006dff5b723e */ /* 0x000fe400000000ff */
[----:B------:R-:W-:Y:S02]  /*10a00*/  PRMT R90, R122, 0x5410, R90 ;  /* 0x000054107a5a7816 */ /* 0x000fe4000000005a */
[----:B------:R-:W-:Y:S02]  /*10a10*/  PRMT R89, R120, 0x5410, R121 ;  /* 0x0000541078597816 */ /* 0x000fe40000000079 */
[----:B------:R-:W-:Y:S02]  /*10a20*/  PRMT R88, R118, 0x5410, R119 ;  /* 0x0000541076587816 */ /* 0x000fe40000000077 */
[----:B------:R-:W-:Y:S01]  /*10a30*/  PRMT R91, R123, 0x5410, R91 ;  /* 0x000054107b5b7816 */ /* 0x000fe2000000005b */
[----:B------:R-:W-:Y:S06]  /*10a40*/  BRA `(.L_x_6854) ;  /* 0x00000030001c7947 */ /* 0x000fec0003800000 */
.L_x_6821:
[----:B0-----:R-:W-:Y:S01]  /*10a50*/  IMAD.MOV.U32 R102, RZ, RZ, RZ ;  /* 0x000000ffff667224 */ /* 0x001fe200078e00ff */
[----:B-1----:R-:W-:Y:S01]  /*10a60*/  MOV R88, R107 ;  /* 0x0000006b00587202 */ /* 0x002fe20000000f00 */
        /* <DEDUP_REMOVED lines=17> */
.L_x_6857:
        /* <DEDUP_REMOVED lines=12> */
.L_x_6858:
        /* <DEDUP_REMOVED lines=57> */
[----:B------:R-:W-:-:S07]  /*10fd0*/  HFMA2 R88, -RZ, RZ, 0, 0 ;  /* 0x00000000ff587431 */ /* 0x000fce00000001ff */
.L_x_6856:
        /* <DEDUP_REMOVED lines=9> */
.L_x_6855:
[----:B------:R-:W-:Y:S01]  /*11070*/  F2FP.F16.F32.PACK_AB R91, RZ, R102 ;  /* 0x00000066ff5b723e */ /* 0x000fe200000000ff */
        /* <DEDUP_REMOVED lines=15> */
.L_x_6861:
        /* <DEDUP_REMOVED lines=12> */
.L_x_6862:
        /* <DEDUP_REMOVED lines=59> */
.L_x_6860:
        /* <DEDUP_REMOVED lines=9> */
.L_x_6859:
        /* <DEDUP_REMOVED lines=16> */
.L_x_6865:
        /* <DEDUP_REMOVED lines=12> */
.L_x_6866:
        /* <DEDUP_REMOVED lines=57> */
[----:B------:R-:W-:Y:S02]  /*11bc0*/  HFMA2 R88, -RZ, RZ, 0, 0 ;  /* 0x00000000ff587431 */ /* 0x000fe400000001ff */
[----:B------:R-:W-:-:S07]  /*11bd0*/  IMAD.MOV.U32 R110, RZ, RZ, R106 ;  /* 0x000000ffff6e7224 */ /* 0x000fce00078e006a */
.L_x_6864:
        /* <DEDUP_REMOVED lines=9> */
.L_x_6863:
        /* <DEDUP_REMOVED lines=16> */
.L_x_6869:
        /* <DEDUP_REMOVED lines=12> */
.L_x_6870:
        /* <DEDUP_REMOVED lines=59> */
.L_x_6868:
        /* <DEDUP_REMOVED lines=9> */
.L_x_6867:
        /* <DEDUP_REMOVED lines=16> */
.L_x_6873:
        /* <DEDUP_REMOVED lines=12> */
.L_x_6874:
        /* <DEDUP_REMOVED lines=59> */
.L_x_6872:
        /* <DEDUP_REMOVED lines=9> */
.L_x_6871:
        /* <DEDUP_REMOVED lines=16> */
.L_x_6877:
        /* <DEDUP_REMOVED lines=12> */
.L_x_6878:
        /* <DEDUP_REMOVED lines=59> */
.L_x_6876:
        /* <DEDUP_REMOVED lines=9> */
.L_x_6875:
        /* <DEDUP_REMOVED lines=16> */
.L_x_6881:
        /* <DEDUP_REMOVED lines=12> */
.L_x_6882:
        /* <DEDUP_REMOVED lines=59> */
.L_x_6880:
        /* <DEDUP_REMOVED lines=9> */
.L_x_6879:
        /* <DEDUP_REMOVED lines=16> */
.L_x_6885:
        /* <DEDUP_REMOVED lines=12> */
.L_x_6886:
[----:B------:R-:W-:Y:S01]  /*13630*/  IMAD.WIDE.U32 R120, R17, -0x326172a9, RZ ;  /* 0xcd9e8d5711787825 */ /* 0x000fe200078e00ff */
[----:B------:R-:W-:Y:S01]  /*13640*/  LOP3.LUT R88, R13, UR13, R119, 0x96, !PT ;  /* 0x0000000d0d587c12 */ /* 0x000fe2000f8e9677 */
[----:B------:R-:W-:Y:S02]  /*13650*/  UIADD3 UR5, UPT, UPT, UR12, -0x61c88647, URZ ;  /* 0x9e3779b90c057890 */ /* 0x000fe4000fffe0ff */
[----:B------:R-:W-:Y:S01]  /*13660*/  HFMA2 R115, -RZ, RZ, 0, 0 ;  /* 0x00000000ff737431 */ /* 0x000fe200000001ff */
[----:B------:R-:W-:Y:S01]  /*13670*/  UIADD3 UR27, UPT, UPT, UR13, -0x4498517b, URZ ;  /* 0xbb67ae850d1b7890 */ /* 0x000fe2000fffe0ff */
[----:B------:R-:W-:Y:S01]  /*13680*/  LOP3.LUT R116, R14, UR12, R121, 0x96, !PT ;  /* 0x0000000c0e747c12 */ /* 0x000fe2000f8e9679 */
[----:B------:R-:W-:Y:S01]  /*13690*/  IMAD.WIDE.U32 R88, R88, -0x326172a9, RZ ;  /* 0xcd9e8d5758587825 */ /* 0x000fe200078e00ff */
[----:B------:R-:W-:-:S03]  /*136a0*/  MOV R0, R110 ;  /* 0x0000006e00007202 */ /* 0x000fc60000000f00 */
        /* <DEDUP_REMOVED lines=51> */
.L_x_6884:
        /* <DEDUP_REMOVED lines=9> */
.L_x_6883:
[----:B------:R-:W-:Y:S02]  /*13a70*/  F2FP.F16.F32.PACK_AB R116, RZ, R109 ;  /* 0x0000006dff74723e */ /* 0x000fe400000000ff */
[----:B------:R-:W-:Y:S02]  /*13a80*/  PRMT R88, R91, 0x5410, R111 ;  /* 0x000054105b587816 */ /* 0x000fe4000000006f */
[----:B------:R-:W-:Y:S02]  /*13a90*/  PRMT R90, R90, 0x5410, R114 ;  /* 0x000054105a5a7816 */ /* 0x000fe40000000072 */
[----:B------:R-:W-:Y:S02]  /*13aa0*/  PRMT R89, R112, 0x5410, R113 ;  /* 0x0000541070597816 */ /* 0x000fe40000000071 */
[----:B------:R-:W-:-:S07]  /*13ab0*/  PRMT R91, R124, 0x5410, R116 ;  /* 0x000054107c5b7816 */ /* 0x000fce0000000074 */
.L_x_6854:
        /* <DEDUP_REMOVED lines=19> */
[----:B------:R-:W-:Y:S02]  /*13bf0*/  LOP3.LUT R90, R117, R111, R113, 0xfe, !PT ;  /* 0x0000006f755a7212 */ /* 0x000fe400078efe71 */
[----:B------:R-:W-:Y:S02]  /*13c00*/  IADD3 R111, PT, PT, R95, 0x100, RZ ;  /* 0x000001005f6f7810 */ /* 0x000fe40007ffe0ff */
[----:B------:R-:W-:Y:S02]  /*13c10*/  LOP3.LUT R91, R90, R91, RZ, 0xfc, !PT ;  /* 0x0000005b5a5b7212 */ /* 0x000fe400078efcff */
[----:B------:R-:W-:Y:S01]  /*13c20*/  LOP3.LUT R90, R112, 0xff, R9, 0xf8, !PT ;  /* 0x000000ff705a7812 */ /* 0x000fe200078ef809 */
[----:B0-----:R-:W-:-:S05]  /*13c30*/  IMAD.WIDE.U32 R88, R111, 0x8, R88 ;  /* 0x000000086f587825 */ /* 0x001fca00078e0058 */
[----:B------:R1:W-:Y:S02]  /*13c40*/  STG.E.64 desc[UR14][R88.64], R90 ;  /* 0x0000005a58007986 */ /* 0x0003e4000c101b0e */
.L_x_6887:
[----:B------:R-:W-:Y:S05]  /*13c50*/  @!P0 BRA `(.L_x_6888) ;  /* 0x0000000000108947 */ /* 0x000fea0003800000 */
[----:B-----5:R-:W2:Y:S01]  /*13c60*/  LDC.64 R28, c[0x0][0x390] ;  /* 0x0000e400ff1c7b82 */ /* 0x020ea20000000a00 */
[----:B------:R-:W-:-:S04]  /*13c70*/  VIADD R31, R95, 0x180 ;  /* 0x000001805f1f7836 */ /* 0x000fc80000000000 */
[----:B--2---:R-:W-:-:S06]  /*13c80*/  IMAD.WIDE.U32 R28, R31, 0x10, R28 ;  /* 0x000000101f1c7825 */ /* 0x004fcc00078e001c */
[----:B------:R-:W5:Y:S02]  /*13c90*/  LDG.E.128 R28, desc[UR14][R28.64] ;  /* 0x0000000e1c1c7981 */ /* 0x000f64000c1e1d00 */
.L_x_6888:
        /* <DEDUP_REMOVED lines=25> */
.L_x_6892:
        /* <DEDUP_REMOVED lines=12> */
.L_x_6893:
        /* <DEDUP_REMOVED lines=59> */
.L_x_6891:
        /* <DEDUP_REMOVED lines=11> */
.L_x_6890:
[----:B------:R-:W-:Y:S01]  /*14350*/  F2FP.F16.F32.PACK_AB R124, RZ, R111 ;  /* 0x0000006fff7c723e */ /* 0x000fe200000000ff */
[----:B------:R-:W-:Y:S01]  /*14360*/  @!P1 HADD2.F32 R110, -RZ, R88.H1_H1 ;  /* 0x30000058ff6e9230 */ /* 0x000fe20000004100 */
        /* <DEDUP_REMOVED lines=18> */
.L_x_6896:
        /* <DEDUP_REMOVED lines=12> */
.L_x_6897:
        /* <DEDUP_REMOVED lines=58> */
.L_x_6895:
        /* <DEDUP_REMOVED lines=11> */
.L_x_6894:
        /* <DEDUP_REMOVED lines=20> */
.L_x_6900:
        /* <DEDUP_REMOVED lines=12> */
.L_x_6901:
        /* <DEDUP_REMOVED lines=59> */
.L_x_6899:
[----:B------:R-:W-:Y:S01]  /*14f50*/  I2FP.F32.U32 R6, R6 ;  /* 0x0000000600067245 */ /* 0x000fe20000201000 */
[----:B-----5:R-:W-:Y:S01]  /*14f60*/  HADD2.F32 R112, -RZ, R29.H0_H0 ;  /* 0x2000001dff707230 */ /* 0x020fe20000004100 */
[----:B------:R-:W-:Y:S01]  /*14f70*/  MOV R113, 0x2f800000 ;  /* 0x2f80000000717802 */ /* 0x000fe20000000f00 */
[----:B------:R-:W-:-:S03]  /*14f80*/  HADD2.F32 R116, -RZ, R89.H0_H0 ;  /* 0x20000059ff747230 */ /* 0x000fc60000004100 */
[----:B------:R-:W-:Y:S01]  /*14f90*/  FMUL.FTZ R112, R112, UR17 ;  /* 0x0000001170707c20 */ /* 0x000fe20008410000 */
[----:B------:R-:W-:-:S03]  /*14fa0*/  FFMA.FTZ R6, R6, R113, 1.1641532182693481445e-10 ;  /* 0x2f00000006067423 */ /* 0x000fc60000010071 */
[----:B------:R-:W-:Y:S02]  /*14fb0*/  FMUL.FTZ R112, R112, UR16 ;  /* 0x0000001070707c20 */ /* 0x000fe40008410000 */
[----:B------:R-:W-:-:S04]  /*14fc0*/  FSETP.GTU.FTZ.AND P2, PT, R6, UR22, PT ;  /* 0x0000001606007c0b */ /* 0x000fc8000bf5c000 */
[----:B------:R-:W-:Y:S02]  /*14fd0*/  FSEL R113, R112, RZ, !P2 ;  /* 0x000000ff70717208 */ /* 0x000fe40005000000 */
[----:B------:R-:W-:-:S03]  /*14fe0*/  SEL R6, RZ, 0x1, P2 ;  /* 0x00000001ff067807 */ /* 0x000fc60001000000 */
[----:B------:R-:W-:-:S07]  /*14ff0*/  FADD.FTZ R113, R116, R113 ;  /* 0x0000007174717221 */ /* 0x000fce0000010000 */
.L_x_6898:
        /* <DEDUP_REMOVED lines=20> */
.L_x_6904:
        /* <DEDUP_REMOVED lines=12> */
.L_x_6905:
        /* <DEDUP_REMOVED lines=59> */
.L_x_6903:
        /* <DEDUP_REMOVED lines=11> */
.L_x_6902:
        /* <DEDUP_REMOVED lines=20> */
.L_x_6908:
        /* <DEDUP_REMOVED lines=12> */
.L_x_6909:
        /* <DEDUP_REMOVED lines=59> */
.L_x_6907:
        /* <DEDUP_REMOVED lines=11> */
.L_x_6906:
        /* <DEDUP_REMOVED lines=20> */
.L_x_6912:
        /* <DEDUP_REMOVED lines=12> */
.L_x_6913:
        /* <DEDUP_REMOVED lines=59> */
.L_x_6911:
        /* <DEDUP_REMOVED lines=11> */
.L_x_6910:
        /* <DEDUP_REMOVED lines=20> */
.L_x_6916:
        /* <DEDUP_REMOVED lines=12> */
.L_x_6917:
        /* <DEDUP_REMOVED lines=59> */
.L_x_6915:
        /* <DEDUP_REMOVED lines=11> */
.L_x_6914:
        /* <DEDUP_REMOVED lines=20> */
.L_x_6920:
        /* <DEDUP_REMOVED lines=12> */
.L_x_6921:
        /* <DEDUP_REMOVED lines=58> */
.L_x_6919:
        /* <DEDUP_REMOVED lines=11> */
.L_x_6918:
[----:B------:R-:W-:Y:S02]  /*16fd0*/  F2FP.F16.F32.PACK_AB R91, RZ, R117 ;  /* 0x00000075ff5b723e */ /* 0x000fe400000000ff */
[----:B------:R-:W-:Y:S02]  /*16fe0*/  PRMT R90, R128, 0x5410, R90 ;  /* 0x00005410805a7816 */ /* 0x000fe4000000005a */
[----:B------:R-:W-:Y:S02]  /*16ff0*/  PRMT R89, R126, 0x5410, R127 ;  /* 0x000054107e597816 */ /* 0x000fe4000000007f */
[----:B------:R-:W-:Y:S02]  /*17000*/  PRMT R88, R124, 0x5410, R125 ;  /* 0x000054107c587816 */ /* 0x000fe4000000007d */
[----:B------:R-:W-:Y:S01]  /*17010*/  PRMT R91, R129, 0x5410, R91 ;  /* 0x00005410815b7816 */ /* 0x000fe2000000005b */
[----:B------:R-:W-:Y:S06]  /*17020*/  BRA `(.L_x_6922) ;  /* 0x00000030001c7947 */ /* 0x000fec0003800000 */
.L_x_6889:
        /* <DEDUP_REMOVED lines=19> */
.L_x_6925:
        /* <DEDUP_REMOVED lines=12> */
.L_x_6926:
        /* <DEDUP_REMOVED lines=58> */
.L_x_6924:
        /* <DEDUP_REMOVED lines=9> */
.L_x_6923:
        /* <DEDUP_REMOVED lines=16> */
.L_x_6929:
        /* <DEDUP_REMOVED lines=12> */
.L_x_6930:
        /* <DEDUP_REMOVED lines=59> */
.L_x_6928:
        /* <DEDUP_REMOVED lines=9> */
.L_x_6927:
        /* <DEDUP_REMOVED lines=16> */
.L_x_6933:
        /* <DEDUP_REMOVED lines=12> */
.L_x_6934:
        /* <DEDUP_REMOVED lines=59> */
.L_x_6932:
        /* <DEDUP_REMOVED lines=9> */
.L_x_6931:
        /* <DEDUP_REMOVED lines=16> */
.L_x_6937:
        /* <DEDUP_REMOVED lines=12> */
.L_x_6938:
        /* <DEDUP_REMOVED lines=59> */
.L_x_6936:
        /* <DEDUP_REMOVED lines=9> */
.L_x_6935:
        /* <DEDUP_REMOVED lines=16> */
.L_x_6941:
        /* <DEDUP_REMOVED lines=12> */
.L_x_6942:
        /* <DEDUP_REMOVED lines=55> */
[----:B------:R-:W-:Y:S02]  /*18d80*/  IMAD.MOV.U32 R122, RZ, RZ, R88 ;  /* 0x000000ffff7a7224 */ /* 0x000fe400078e0058 */
[----:B------:R-:W-:Y:S02]  /*18d90*/  HFMA2 R88, -RZ, RZ, 0, 0 ;  /* 0x00000000ff587431 */ /* 0x000fe400000001ff */
[----:B------:R-:W-:Y:S01]  /*18da0*/  IMAD.MOV.U32 R12, RZ, RZ, R114 ;  /* 0x000000ffff0c7224 */ /* 0x000fe200078e0072 */
[----:B------:R-:W-:-:S07]  /*18db0*/  LOP3.LUT R15, R90, UR27, R89, 0x96, !PT ;  /* 0x0000001b5a0f7c12 */ /* 0x000fce000f8e9659 */
.L_x_6940:
        /* <DEDUP_REMOVED lines=9> */
.L_x_6939:
        /* <DEDUP_REMOVED lines=16> */
.L_x_6945:
        /* <DEDUP_REMOVED lines=12> */
.L_x_6946:
        /* <DEDUP_REMOVED lines=59> */
.L_x_6944:
        /* <DEDUP_REMOVED lines=9> */
.L_x_6943:
        /* <DEDUP_REMOVED lines=16> */
.L_x_6949:
        /* <DEDUP_REMOVED lines=12> */
.L_x_6950:
        /* <DEDUP_REMOVED lines=59> */
.L_x_6948:
        /* <DEDUP_REMOVED lines=9> */
.L_x_6947:
        /* <DEDUP_REMOVED lines=16> */
.L_x_6953:
        /* <DEDUP_REMOVED lines=12> */
.L_x_6954:
        /* <DEDUP_REMOVED lines=59> */
.L_x_6952:
        /* <DEDUP_REMOVED lines=9> */
.L_x_6951:
[----:B------:R-:W-:Y:S02]  /*1a050*/  F2FP.F16.F32.PACK_AB R91, RZ, R117 ;  /* 0x00000075ff5b723e */ /* 0x000fe400000000ff */
[----:B------:R-:W-:Y:S02]  /*1a060*/  PRMT R90, R127, 0x5410, R128 ;  /* 0x000054107f5a7816 */ /* 0x000fe40000000080 */
[----:B------:R-:W-:Y:S02]  /*1a070*/  PRMT R89, R125, 0x5410, R126 ;  /* 0x000054107d597816 */ /* 0x000fe4000000007e */
[----:B------:R-:W-:Y:S02]  /*1a080*/  PRMT R88, R124, 0x5410, R123 ;  /* 0x000054107c587816 */ /* 0x000fe4000000007b */
[----:B------:R-:W-:-:S07]  /*1a090*/  PRMT R91, R129, 0x5410, R91 ;  /* 0x00005410815b7816 */ /* 0x000fce000000005b */
.L_x_6922:
        /* <DEDUP_REMOVED lines=25> */
.L_x_6955:
[----:B------:R-:W-:Y:S05]  /*1a230*/  @!P0 BRA `(.L_x_6956) ;  /* 0x0000000000108947 */ /* 0x000fea0003800000 */
[----:B-----5:R-:W2:Y:S01]  /*1a240*/  LDC.64 R28, c[0x0][0x390] ;  /* 0x0000e400ff1c7b82 */ /* 0x020ea20000000a00 */
[----:B------:R-:W-:-:S04]  /*1a250*/  VIADD R31, R95, 0x200 ;  /* 0x000002005f1f7836 */ /* 0x000fc80000000000 */
[----:B--2---:R-:W-:-:S06]  /*1a260*/  IMAD.WIDE.U32 R28, R31, 0x10, R28 ;  /* 0x000000101f1c7825 */ /* 0x004fcc00078e001c */
[----:B------:R-:W5:Y:S02]  /*1a270*/  LDG.E.128 R28, desc[UR14][R28.64] ;  /* 0x0000000e1c1c7981 */ /* 0x000f64000c1e1d00 */
.L_x_6956:
        /* <DEDUP_REMOVED lines=25> */
.L_x_6960:
        /* <DEDUP_REMOVED lines=12> */
.L_x_6961:
        /* <DEDUP_REMOVED lines=59> */
.L_x_6959:
        /* <DEDUP_REMOVED lines=11> */
.L_x_6958:
        /* <DEDUP_REMOVED lines=20> */
.L_x_6964:
        /* <DEDUP_REMOVED lines=12> */
.L_x_6965:
        /* <DEDUP_REMOVED lines=59> */
.L_x_6963:
[----:B------:R-:W-:Y:S01]  /*1aee0*/  I2FP.F32.U32 R7, R7 ;  /* 0x0000000700077245 */ /* 0x000fe20000201000 */
[----:B-----5:R-:W-:Y:S01]  /*1aef0*/  HADD2.F32 R120, -RZ, R28.H1_H1 ;  /* 0x3000001cff787230 */ /* 0x020fe20000004100 */
[----:B------:R-:W-:Y:S01]  /*1af00*/  MOV R118, 0x2f800000 ;  /* 0x2f80000000767802 */ /* 0x000fe20000000f00 */
[----:B------:R-:W-:-:S03]  /*1af10*/  HADD2.F32 R123, -RZ, R88.H1_H1 ;  /* 0x30000058ff7b7230 */ /* 0x000fc60000004100 */
[----:B------:R-:W-:Y:S01]  /*1af20*/  FMUL.FTZ R120, R120, UR17 ;  /* 0x0000001178787c20 */ /* 0x000fe20008410000 */
[----:B------:R-:W-:-:S03]  /*1af30*/  FFMA.FTZ R7, R7, R118, 1.1641532182693481445e-10 ;  /* 0x2f00000007077423 */ /* 0x000fc60000010076 */
[----:B------:R-:W-:Y:S02]  /*1af40*/  FMUL.FTZ R118, R120, UR16 ;  /* 0x0000001078767c20 */ /* 0x000fe40008410000 */
[----:B------:R-:W-:-:S04]  /*1af50*/  FSETP.GTU.FTZ.AND P2, PT, R7, UR22, PT ;  /* 0x0000001607007c0b */ /* 0x000fc8000bf5c000 */
[----:B------:R-:W-:Y:S02]  /*1af60*/  FSEL R118, R118, RZ, !P2 ;  /* 0x000000ff76767208 */ /* 0x000fe40005000000 */
[----:B------:R-:W-:-:S03]  /*1af70*/  SEL R7, RZ, 0x1, P2 ;  /* 0x00000001ff077807 */ /* 0x000fc60001000000 */
[----:B------:R-:W-:-:S07]  /*1af80*/  FADD.FTZ R118, R123, R118 ;  /* 0x000000767b767221 */ /* 0x000fce0000010000 */
.L_x_6962:
        /* <DEDUP_REMOVED lines=20> */
.L_x_6968:
        /* <DEDUP_REMOVED lines=12> */
.L_x_6969:
        /* <DEDUP_REMOVED lines=56> */
[----:B------:R-:W-:Y:S01]  /*1b510*/  MOV R88, R120 ;  /* 0x0000007800587202 */ /* 0x000fe20000000f00 */
[----:B------:R-:W-:Y:S01]  /*1b520*/  HFMA2 R120, -RZ, RZ, 0, 0 ;  /* 0x00000000ff787431 */ /* 0x000fe200000001ff */
[----:B------:R-:W-:-:S07]  /*1b530*/  LOP3.LUT R15, R122, UR27, R121, 0x96, !PT ;  /* 0x0000001b7a0f7c12 */ /* 0x000fce000f8e9679 */
.L_x_6967:
        /* <DEDUP_REMOVED lines=11> */
.L_x_6966:
        /* <DEDUP_REMOVED lines=20> */
.L_x_6972:
        /* <DEDUP_REMOVED lines=12> */
.L_x_6973:
        /* <DEDUP_REMOVED lines=57> */
[----:B------:R-:W-:-:S07]  /*1bb80*/  LOP3.LUT R15, R120, UR27, R129, 0x96, !PT ;  /* 0x0000001b780f7c12 */ /* 0x000fce000f8e9681 */
.L_x_6971:
        /* <DEDUP_REMOVED lines=11> */
.L_x_6970:
        /* <DEDUP_REMOVED lines=20> */
.L_x_6976:
        /* <DEDUP_REMOVED lines=12> */
.L_x_6977:
        /* <DEDUP_REMOVED lines=59> */
.L_x_6975:
        /* <DEDUP_REMOVED lines=11> */
.L_x_6974:
        /* <DEDUP_REMOVED lines=20> */
.L_x_6980:
        /* <DEDUP_REMOVED lines=12> */
.L_x_6981:
        /* <DEDUP_REMOVED lines=58> */
.L_x_6979:
        /* <DEDUP_REMOVED lines=11> */
.L_x_6978:
        /* <DEDUP_REMOVED lines=20> */
.L_x_6984:
        /* <DEDUP_REMOVED lines=12> */
.L_x_6985:
        /* <DEDUP_REMOVED lines=58> */
.L_x_6983:
        /* <DEDUP_REMOVED lines=11> */
.L_x_6982:
        /* <DEDUP_REMOVED lines=20> */
.L_x_6988:
        /* <DEDUP_REMOVED lines=12> */
.L_x_6989:
        /* <DEDUP_REMOVED lines=59> */
.L_x_6987:
        /* <DEDUP_REMOVED lines=11> */
.L_x_6986:
[----:B------:R-:W-:Y:S02]  /*1d5a0*/  F2FP.F16.F32.PACK_AB R91, RZ, R128 ;  /* 0x00000080ff5b723e */ /* 0x000fe400000000ff */
[----:B------:R-:W-:Y:S02]  /*1d5b0*/  PRMT R90, R137, 0x5410, R90 ;  /* 0x00005410895a7816 */ /* 0x000fe4000000005a */
[----:B------:R-:W-:Y:S02]  /*1d5c0*/  PRMT R89, R134, 0x5410, R136 ;  /* 0x0000541086597816 */ /* 0x000fe40000000088 */
[----:B------:R-:W-:Y:S02]  /*1d5d0*/  PRMT R88, R132, 0x5410, R133 ;  /* 0x0000541084587816 */ /* 0x000fe40000000085 */
[----:B------:R-:W-:Y:S01]  /*1d5e0*/  PRMT R91, R135, 0x5410, R91 ;  /* 0x00005410875b7816 */ /* 0x000fe2000000005b */
[----:B------:R-:W-:Y:S06]  /*1d5f0*/  BRA `(.L_x_6990) ;  /* 0x00000030001c7947 */ /* 0x000fec0003800000 */
.L_x_6957:
[----:B0-----:R-:W-:Y:S01]  /*1d600*/  MOV R119, RZ ;  /* 0x000000ff00777202 */ /* 0x001fe20000000f00 */
[----:B-1----:R-:W-:Y:S01]  /*1d610*/  IMAD.MOV.U32 R88, RZ, RZ, R131 ;  /* 0x000000ffff587224 */ /* 0x002fe200078e0083 */
        /* <DEDUP_REMOVED lines=17> */
.L_x_6993:
        /* <DEDUP_REMOVED lines=12> */
.L_x_6994:
        /* <DEDUP_REMOVED lines=58> */
.L_x_6992:
        /* <DEDUP_REMOVED lines=9> */
.L_x_6991:
[----:B------:R-:W-:Y:S01]  /*1dc20*/  F2FP.F16.F32.PACK_AB R133, RZ, R119 ;  /* 0x00000077ff85723e */ /* 0x000fe200000000ff */
        /* <DEDUP_REMOVED lines=15> */
.L_x_6997:
        /* <DEDUP_REMOVED lines=12> */
.L_x_6998:
        /* <DEDUP_REMOVED lines=57> */
[----:B------:R-:W-:Y:S01]  /*1e170*/  IMAD.MOV.U32 R89, RZ, RZ, RZ ;  /* 0x000000ffff597224 */ /* 0x000fe200078e00ff */
[----:B------:R-:W-:-:S07]  /*1e180*/  MOV R130, R88 ;  /* 0x0000005800827202 */ /* 0x000fce0000000f00 */
.L_x_6996:
        /* <DEDUP_REMOVED lines=9> */
.L_x_6995:
        /* <DEDUP_REMOVED lines=16> */
.L_x_7001:
        /* <DEDUP_REMOVED lines=12> */
.L_x_7002:
        /* <DEDUP_REMOVED lines=56> */
[----:B------:R-:W-:Y:S01]  /*1e760*/  MOV R130, R88 ;  /* 0x0000005800827202 */ /* 0x000fe20000000f00 */
[----:B------:R-:W-:Y:S01]  /*1e770*/  IMAD.MOV.U32 R88, RZ, RZ, RZ ;  /* 0x000000ffff587224 */ /* 0x000fe200078e00ff */
[----:B------:R-:W-:-:S07]  /*1e780*/  LOP3.LUT R15, R90, UR27, R89, 0x96, !PT ;  /* 0x0000001b5a0f7c12 */ /* 0x000fce000f8e9659 */
.L_x_7000:
        /* <DEDUP_REMOVED lines=9> */
.L_x_6999:
        /* <DEDUP_REMOVED lines=16> */
.L_x_7005:
        /* <DEDUP_REMOVED lines=12> */
.L_x_7006:
        /* <DEDUP_REMOVED lines=59> */
.L_x_7004:
        /* <DEDUP_REMOVED lines=9> */
.L_x_7003:
        /* <DEDUP_REMOVED lines=16> */
.L_x_7009:
        /* <DEDUP_REMOVED lines=12> */
.L_x_7010:
        /* <DEDUP_REMOVED lines=59> */
.L_x_7008:
        /* <DEDUP_REMOVED lines=9> */
.L_x_7007:
        /* <DEDUP_REMOVED lines=16> */
.L_x_7013:
        /* <DEDUP_REMOVED lines=12> */
.L_x_7014:
        /* <DEDUP_REMOVED lines=59> */
.L_x_7012:
        /* <DEDUP_REMOVED lines=9> */
.L_x_7011:
        /* <DEDUP_REMOVED lines=16> */
.L_x_7017:
        /* <DEDUP_REMOVED lines=12> */
.L_x_7018:
        /* <DEDUP_REMOVED lines=59> */
.L_x_7016:
        /* <DEDUP_REMOVED lines=9> */
.L_x_7015:
        /* <DEDUP_REMOVED lines=16> */
.L_x_7021:
        /* <DEDUP_REMOVED lines=12> */
.L_x_7022:
        /* <DEDUP_REMOVED lines=57> */
[----:B------:R-:W-:Y:S02]  /*20570*/  LOP3.LUT R15, R90, UR27, R89, 0x96, !PT ;  /* 0x0000001b5a0f7c12 */ /* 0x000fe4000f8e9659 */
[----:B------:R-:W-:-:S07]  /*20580*/  MOV R130, R88 ;  /* 0x0000005800827202 */ /* 0x000fce0000000f00 */
.L_x_7020:
        /* <DEDUP_REMOVED lines=9> */
.L_x_7019:
[----:B------:R-:W-:Y:S02]  /*20620*/  F2FP.F16.F32.PACK_AB R91, RZ, R128 ;  /* 0x00000080ff5b723e */ /* 0x000fe400000000ff */
[----:B------:R-:W-:Y:S02]  /*20630*/  PRMT R90, R137, 0x5410, R136 ;  /* 0x00005410895a7816 */ /* 0x000fe40000000088 */
[----:B------:R-:W-:Y:S02]  /*20640*/  PRMT R89, R135, 0x5410, R134 ;  /* 0x0000541087597816 */ /* 0x000fe40000000086 */
[----:B------:R-:W-:Y:S02]  /*20650*/  PRMT R88, R133, 0x5410, R132 ;  /* 0x0000541085587816 */ /* 0x000fe40000000084 */
[----:B------:R-:W-:-:S07]  /*20660*/  PRMT R91, R131, 0x5410, R91 ;  /* 0x00005410835b7816 */ /* 0x000fce000000005b */
.L_x_6990:
        /* <DEDUP_REMOVED lines=25> */
.L_x_7023:
[----:B------:R-:W-:Y:S05]  /*20800*/  @!P0 BRA `(.L_x_7024) ;  /* 0x0000000000108947 */ /* 0x000fea0003800000 */
[----:B-----5:R-:W2:Y:S01]  /*20810*/  LDC.64 R28, c[0x0][0x390] ;  /* 0x0000e400ff1c7b82 */ /* 0x020ea20000000a00 */
[----:B------:R-:W-:-:S05]  /*20820*/  IADD3 R31, PT, PT, R95, 0x280, RZ ;  /* 0x000002805f1f7810 */ /* 0x000fca0007ffe0ff */
[----:B--2---:R-:W-:-:S06]  /*20830*/  IMAD.WIDE.U32 R28, R31, 0x10, R28 ;  /* 0x000000101f1c7825 */ /* 0x004fcc00078e001c */
[----:B------:R-:W5:Y:S02]  /*20840*/  LDG.E.128 R28, desc[UR14][R28.64] ;  /* 0x0000000e1c1c7981 */ /* 0x000f64000c1e1d00 */
.L_x_7024:
[----:B------:R-:W-:Y:S05]  /*20850*/  BRA.U !UP0, `(.L_x_7025) ;  /* 0x0000003108d47547 */ /* 0x000fea000b800000 */
[----:B01----:R-:W0:Y:S01]  /*20860*/  LDC.64 R88, c[0x0][0x3a0] ;  /* 0x0000e800ff587b82 */ /* 0x003e220000000a00 */
[----:B------:R-:W-:-:S04]  /*20870*/  VIADD R91, R94, 0x280 ;  /* 0x000002805e5b7836 */ /* 0x000fc80000000000 */
[----:B0-----:R-:W-:-:S06]  /*20880*/  IMAD.WIDE.U32 R88, R91, 0x10, R88 ;  /* 0x000000105b587825 */ /* 0x001fcc00078e0058 */
[----:B------:R-:W2:Y:S01]  /*20890*/  LDG.E.128 R88, desc[UR14][R88.64] ;  /* 0x0000000e58587981 */ /* 0x000ea2000c1e1d00 */
[----:B------:R-:W-:-:S13]  /*208a0*/  ISETP.GT.AND P1, PT, R24, RZ, PT ;  /* 0x000000ff1800720c */ /* 0x000fda0003f24270 */
[----:B------:R-:W-:Y:S01]  /*208b0*/  @!P1 MOV R120, R139 ;  /* 0x0000008b00789202 */ /* 0x000fe20000000f00 */
[----:B------:R-:W-:Y:S02]  /*208c0*/  @!P1 IMAD.MOV.U32 R138, RZ, RZ, R130 ;  /* 0x000000ffff8a9224 */ /* 0x000fe400078e0082 */
[----:B--2---:R-:W-:Y:S01]  /*208d0*/  @!P1 HADD2.F32 R131, -RZ, R88.H0_H0 ;  /* 0x20000058ff839230 */ /* 0x004fe20000004100 */
        /* <DEDUP_REMOVED lines=16> */
.L_x_7028:
        /* <DEDUP_REMOVED lines=12> */
.L_x_7029:
        /* <DEDUP_REMOVED lines=58> */
.L_x_7027:
        /* <DEDUP_REMOVED lines=11> */
.L_x_7026:
        /* <DEDUP_REMOVED lines=20> */
.L_x_7032:
        /* <DEDUP_REMOVED lines=12> */
.L_x_7033:
        /* <DEDUP_REMOVED lines=58> */
.L_x_7031:
        /* <DEDUP_REMOVED lines=11> */
.L_x_7030:
        /* <DEDUP_REMOVED lines=20> */
.L_x_7036:
        /* <DEDUP_REMOVED lines=12> */
.L_x_7037:
        /* <DEDUP_REMOVED lines=59> */
.L_x_7035:
        /* <DEDUP_REMOVED lines=11> */
.L_x_7034:
        /* <DEDUP_REMOVED lines=20> */
.L_x_7040:
        /* <DEDUP_REMOVED lines=12> */
.L_x_7041:
        /* <DEDUP_REMOVED lines=58> */
.L_x_7039:
        /* <DEDUP_REMOVED lines=11> */
.L_x_7038:
        /* <DEDUP_REMOVED lines=20> */
.L_x_7044:
        /* <DEDUP_REMOVED lines=12> */
.L_x_7045:
        /* <DEDUP_REMOVED lines=59> */
.L_x_7043:
        /* <DEDUP_REMOVED lines=11> */
.L_x_7042:
        /* <DEDUP_REMOVED lines=20> */
.L_x_7048:
        /* <DEDUP_REMOVED lines=12> */
.L_x_7049:
        /* <DEDUP_REMOVED lines=58> */
.L_x_7047:
        /* <DEDUP_REMOVED lines=11> */
.L_x_7046:
        /* <DEDUP_REMOVED lines=20> */
.L_x_7052:
        /* <DEDUP_REMOVED lines=12> */
.L_x_7053:
        /* <DEDUP_REMOVED lines=58> */
.L_x_7051:
        /* <DEDUP_REMOVED lines=11> */
.L_x_7050:
        /* <DEDUP_REMOVED lines=20> */
.L_x_7056:
        /* <DEDUP_REMOVED lines=12> */
.L_x_7057:
        /* <DEDUP_REMOVED lines=59> */
.L_x_7055:
        /* <DEDUP_REMOVED lines=11> */
.L_x_7054:
[----:B------:R-:W-:Y:S02]  /*23b50*/  F2FP.F16.F32.PACK_AB R91, RZ, R137 ;  /* 0x00000089ff5b723e */ /* 0x000fe400000000ff */
[----:B------:R-:W-:Y:S02]  /*23b60*/  PRMT R90, R145, 0x5410, R90 ;  /* 0x00005410915a7816 */ /* 0x000fe4000000005a */
[----:B------:R-:W-:Y:S02]  /*23b70*/  PRMT R89, R142, 0x5410, R144 ;  /* 0x000054108e597816 */ /* 0x000fe40000000090 */
[----:B------:R-:W-:Y:S02]  /*23b80*/  PRMT R88, R140, 0x5410, R141 ;  /* 0x000054108c587816 */ /* 0x000fe4000000008d */
[----:B------:R-:W-:Y:S01]  /*23b90*/  PRMT R91, R143, 0x5410, R91 ;  /* 0x000054108f5b7816 */ /* 0x000fe2000000005b */
[----:B------:R-:W-:Y:S06]  /*23ba0*/  BRA `(.L_x_7058) ;  /* 0x00000030001c7947 */ /* 0x000fec0003800000 */
.L_x_7025:
        /* <DEDUP_REMOVED lines=19> */
.L_x_7061:
        /* <DEDUP_REMOVED lines=12> */
.L_x_7062:
        /* <DEDUP_REMOVED lines=58> */
.L_x_7060:
        /* <DEDUP_REMOVED lines=9> */
.L_x_7059:
        /* <DEDUP_REMOVED lines=16> */
.L_x_7065:
        /* <DEDUP_REMOVED lines=12> */
.L_x_7066:
        /* <DEDUP_REMOVED lines=59> */
.L_x_7064:
        /* <DEDUP_REMOVED lines=9> */
.L_x_7063:
        /* <DEDUP_REMOVED lines=16> */
.L_x_7069:
        /* <DEDUP_REMOVED lines=12> */
.L_x_7070:
        /* <DEDUP_REMOVED lines=59> */
.L_x_7068:
        /* <DEDUP_REMOVED lines=9> */
.L_x_7067:
        /* <DEDUP_REMOVED lines=16> */
.L_x_7073:
        /* <DEDUP_REMOVED lines=12> */
.L_x_7074:
        /* <DEDUP_REMOVED lines=59> */
.L_x_7072:
        /* <DEDUP_REMOVED lines=9> */
.L_x_7071:
        /* <DEDUP_REMOVED lines=16> */
.L_x_7077:
        /* <DEDUP_REMOVED lines=12> */
.L_x_7078:
        /* <DEDUP_REMOVED lines=59> */
.L_x_7076:
        /* <DEDUP_REMOVED lines=9> */
.L_x_7075:
        /* <DEDUP_REMOVED lines=16> */
.L_x_7081:
        /* <DEDUP_REMOVED lines=12> */
.L_x_7082:
        /* <DEDUP_REMOVED lines=59> */
.L_x_7080:
        /* <DEDUP_REMOVED lines=9> */
.L_x_7079:
        /* <DEDUP_REMOVED lines=16> */
.L_x_7085:
        /* <DEDUP_REMOVED lines=12> */
.L_x_7086:
        /* <DEDUP_REMOVED lines=59> */
.L_x_7084:
        /* <DEDUP_REMOVED lines=9> */
.L_x_7083:
        /* <DEDUP_REMOVED lines=16> */
.L_x_7089:
        /* <DEDUP_REMOVED lines=12> */
.L_x_7090:
        /* <DEDUP_REMOVED lines=59> */
.L_x_7088:
        /* <DEDUP_REMOVED lines=9> */
.L_x_7087:
[----:B------:R-:W-:Y:S02]  /*26bd0*/  F2FP.F16.F32.PACK_AB R91, RZ, R137 ;  /* 0x00000089ff5b723e */ /* 0x000fe400000000ff */
[----:B------:R-:W-:Y:S02]  /*26be0*/  PRMT R90, R145, 0x5410, R146 ;  /* 0x00005410915a7816 */ /* 0x000fe40000000092 */
[----:B------:R-:W-:Y:S02]  /*26bf0*/  PRMT R89, R143, 0x5410, R144 ;  /* 0x000054108f597816 */ /* 0x000fe40000000090 */
[----:B------:R-:W-:Y:S02]  /*26c00*/  PRMT R88, R142, 0x5410, R141 ;  /* 0x000054108e587816 */ /* 0x000fe4000000008d */
[----:B------:R-:W-:-:S07]  /*26c10*/  PRMT R91, R140, 0x5410, R91 ;  /* 0x000054108c5b7816 */ /* 0x000fce000000005b */
.L_x_7058:
[----:B------:R-:W-:Y:S01]  /*26c20*/  IADD3 R121, PT, PT, R94, 0x280, RZ ;  /* 0x000002805e797810 */ /* 0x000fe20007ffe0ff */
[----:B------:R-:W-:-:S04]  /*26c30*/  VIADD R141, R95, 0x300 ;  /* 0x000003005f8d7836 */ /* 0x000fc80000000000 */
[----:B------:R-:W-:-:S05]  /*26c40*/  IMAD.WIDE.U32 R120, R121, 0x10, R26 ;  /* 0x0000001079787825 */ /* 0x000fca00078e001a */
[----:B------:R0:W-:Y:S01]  /*26c50*/  STG.E.128 desc[UR14][R120.64], R88 ;  /* 0x0000005878007986 */ /* 0x0001e2000c101d0e */
[----:B------:R-:W-:Y:S05]  /*26c60*/  @!P0 BRA `(.L_x_7091) ;  /* 0x0000000000548947 */ /* 0x000fea0003800000 */
[----:B0-----:R-:W-:Y:S01]  /*26c70*/  SHF.L.U32 R91, R2, 0x10, RZ ;  /* 0x00000010025b7819 */ /* 0x001fe200000006ff */
[----:B------:R-:W0:Y:S01]  /*26c80*/  LDC.64 R88, c[0x0][0x3b0] ;  /* 0x0000ec00ff587b82 */ /* 0x000e220000000a00 */
[----:B------:R-:W-:Y:S01]  /*26c90*/  LOP3.LUT R90, R0, 0xffff, RZ, 0xc0, !PT ;  /* 0x0000ffff005a7812 */ /* 0x000fe200078ec0ff */
[----:B------:R-:W-:Y:S01]  /*26ca0*/  VIADD R95, R95, 0x280 ;  /* 0x000002805f5f7836 */ /* 0x000fe20000000000 */
        /* <DEDUP_REMOVED lines=17> */
.L_x_7091:
[----:B------:R-:W-:Y:S05]  /*26dc0*/  @!P0 BRA `(.L_x_7092) ;  /* 0x00000000000c8947 */ /* 0x000fea0003800000 */
[----:B-----5:R-:W2:Y:S02]  /*26dd0*/  LDC.64 R28, c[0x0][0x390] ;  /* 0x0000e400ff1c7b82 */ /* 0x020ea40000000a00 */
[----:B--2---:R-:W-:-:S06]  /*26de0*/  IMAD.WIDE.U32 R28, R141, 0x10, R28 ;  /* 0x000000108d1c7825 */ /* 0x004fcc00078e001c */
[----:B------:R-:W5:Y:S02]  /*26df0*/  LDG.E.128 R28, desc[UR14][R28.64] ;  /* 0x0000000e1c1c7981 */ /* 0x000f64000c1e1d00 */
.L_x_7092:
        /* <DEDUP_REMOVED lines=25> */
.L_x_7096:
        /* <DEDUP_REMOVED lines=12> */
.L_x_7097:
        /* <DEDUP_REMOVED lines=59> */
.L_x_7095:
        /* <DEDUP_REMOVED lines=11> */
.L_x_7094:
        /* <DEDUP_REMOVED lines=20> */
.L_x_7100:
        /* <DEDUP_REMOVED lines=12> */
.L_x_7101:
        /* <DEDUP_REMOVED lines=59> */
.L_x_7099:
        /* <DEDUP_REMOVED lines=11> */
.L_x_7098:
        /* <DEDUP_REMOVED lines=20> */
.L_x_7104:
        /* <DEDUP_REMOVED lines=12> */
.L_x_7105:
        /* <DEDUP_REMOVED lines=59> */
.L_x_7103:
        /* <DEDUP_REMOVED lines=11> */
.L_x_7102:
        /* <DEDUP_REMOVED lines=20> */
.L_x_7108:
        /* <DEDUP_REMOVED lines=12> */
.L_x_7109:
        /* <DEDUP_REMOVED lines=59> */
.L_x_7107:
[----:B------:R-:W-:Y:S01]  /*28720*/  I2FP.F32.U32 R5, R5 ;  /* 0x0000000500057245 */ /* 0x000fe20000201000 */
[----:B-----5:R-:W-:Y:S01]  /*28730*/  HADD2.F32 R94, -RZ, R29.H1_H1 ;  /* 0x3000001dff5e7230 */ /* 0x020fe20000004100 */
[----:B------:R-:W-:-:S04]  /*28740*/  MOV R88, 0x2f800000 ;  /* 0x2f80000000587802 */ /* 0x000fc80000000f00 */
        /* <DEDUP_REMOVED lines=8> */
.L_x_7106:
        /* <DEDUP_REMOVED lines=20> */
.L_x_7112:
        /* <DEDUP_REMOVED lines=12> */
.L_x_7113:
        /* <DEDUP_REMOVED lines=59> */
.L_x_7111:
        /* <DEDUP_REMOVED lines=11> */
.L_x_7110:
        /* <DEDUP_REMOVED lines=20> */
.L_x_7116:
        /* <DEDUP_REMOVED lines=12> */
.L_x_7117:
        /* <DEDUP_REMOVED lines=59> */
.L_x_7115:
        /* <DEDUP_REMOVED lines=11> */
.L_x_7114:
        /* <DEDUP_REMOVED lines=20> */
.L_x_7120:
        /* <DEDUP_REMOVED lines=12> */
.L_x_7121:
        /* <DEDUP_REMOVED lines=59> */
.L_x_7119:
        /* <DEDUP_REMOVED lines=11> */
.L_x_7118:
        /* <DEDUP_REMOVED lines=20> */
.L_x_7124:
        /* <DEDUP_REMOVED lines=12> */
.L_x_7125:
        /* <DEDUP_REMOVED lines=59> */
.L_x_7123:
        /* <DEDUP_REMOVED lines=11> */
.L_x_7122:
[----:B------:R-:W-:Y:S02]  /*2a150*/  F2FP.F16.F32.PACK_AB R91, RZ, R94 ;  /* 0x0000005eff5b723e */ /* 0x000fe400000000ff */
[----:B------:R-:W-:Y:S02]  /*2a160*/  PRMT R90, R151, 0x5410, R152 ;  /* 0x00005410975a7816 */ /* 0x000fe40000000098 */
[----:B------:R-:W-:Y:S02]  /*2a170*/  PRMT R89, R148, 0x5410, R150 ;  /* 0x0000541094597816 */ /* 0x000fe40000000096 */
[----:B------:R-:W-:Y:S02]  /*2a180*/  PRMT R88, R146, 0x5410, R147 ;  /* 0x0000541092587816 */ /* 0x000fe40000000093 */
[----:B------:R-:W-:Y:S01]  /*2a190*/  PRMT R91, R149, 0x5410, R91 ;  /* 0x00005410955b7816 */ /* 0x000fe2000000005b */
[----:B------:R-:W-:Y:S06]  /*2a1a0*/  BRA `(.L_x_7126) ;  /* 0x00000030001c7947 */ /* 0x000fec0003800000 */
.L_x_7093:
        /* <DEDUP_REMOVED lines=19> */
.L_x_7129:
        /* <DEDUP_REMOVED lines=12> */
.L_x_7130:
        /* <DEDUP_REMOVED lines=58> */
.L_x_7128:
        /* <DEDUP_REMOVED lines=9> */
.L_x_7127:
        /* <DEDUP_REMOVED lines=16> */
.L_x_7133:
        /* <DEDUP_REMOVED lines=12> */
.L_x_7134:
        /* <DEDUP_REMOVED lines=59> */
.L_x_7132:
        /* <DEDUP_REMOVED lines=9> */
.L_x_7131:
        /* <DEDUP_REMOVED lines=16> */
.L_x_7137:
        /* <DEDUP_REMOVED lines=12> */
.L_x_7138:
        /* <DEDUP_REMOVED lines=59> */
.L_x_7136:
        /* <DEDUP_REMOVED lines=9> */
.L_x_7135:
        /* <DEDUP_REMOVED lines=16> */
.L_x_7141:
        /* <DEDUP_REMOVED lines=12> */
.L_x_7142:
        /* <DEDUP_REMOVED lines=59> */
.L_x_7140:
        /* <DEDUP_REMOVED lines=9> */
.L_x_7139:
        /* <DEDUP_REMOVED lines=16> */
.L_x_7145:
        /* <DEDUP_REMOVED lines=12> */
.L_x_7146:
        /* <DEDUP_REMOVED lines=59> */
.L_x_7144:
        /* <DEDUP_REMOVED lines=9> */
.L_x_7143:
        /* <DEDUP_REMOVED lines=16> */
.L_x_7149:
        /* <DEDUP_REMOVED lines=12> */
.L_x_7150:
        /* <DEDUP_REMOVED lines=59> */
.L_x_7148:
        /* <DEDUP_REMOVED lines=9> */
.L_x_7147:
        /* <DEDUP_REMOVED lines=16> */
.L_x_7153:
        /* <DEDUP_REMOVED lines=12> */
.L_x_7154:
        /* <DEDUP_REMOVED lines=59> */
.L_x_7152:
        /* <DEDUP_REMOVED lines=9> */
.L_x_7151:
        /* <DEDUP_REMOVED lines=16> */
.L_x_7157:
        /* <DEDUP_REMOVED lines=12> */
.L_x_7158:
        /* <DEDUP_REMOVED lines=59> */
.L_x_7156:
        /* <DEDUP_REMOVED lines=9> */
.L_x_7155:
[----:B------:R-:W-:Y:S02]  /*2d1d0*/  F2FP.F16.F32.PACK_AB R91, RZ, R94 ;  /* 0x0000005eff5b723e */ /* 0x000fe400000000ff */
[----:B------:R-:W-:Y:S02]  /*2d1e0*/  PRMT R90, R151, 0x5410, R152 ;  /* 0x00005410975a7816 */ /* 0x000fe40000000098 */
[----:B------:R-:W-:Y:S02]  /*2d1f0*/  PRMT R89, R149, 0x5410, R150 ;  /* 0x0000541095597816 */ /* 0x000fe40000000096 */
[----:B------:R-:W-:Y:S02]  /*2d200*/  PRMT R88, R148, 0x5410, R147 ;  /* 0x0000541094587816 */ /* 0x000fe40000000093 */
[----:B------:R-:W-:-:S07]  /*2d210*/  PRMT R91, R146, 0x5410, R91 ;  /* 0x00005410925b7816 */ /* 0x000fce000000005b */
.L_x_7126:
        /* <DEDUP_REMOVED lines=79> */
.L_x_7159:
[----:B0-----:R-:W0:Y:S01]  /*2d710*/  SHFL.BFLY PT, R26, R95, 0x1, 0x1f ;  /* 0x0c201f005f1a7f89 */ /* 0x001e2200000e0000 */
[----:B------:R-:W-:Y:S01]  /*2d720*/  LOP3.LUT P0, RZ, R11, 0x1f, RZ, 0xc0, !PT ;  /* 0x0000001f0bff7812 */ /* 0x000fe2000780c0ff */
[----:B------:R-:W-:Y:S01]  /*2d730*/  BSSY.RECONVERGENT B0, `(.L_x_7160) ;  /* 0x0000090000007945 */ /* 0x000fe20003800200 */
[----:B0-----:R-:W-:Y:S01]  /*2d740*/  FADD.FTZ R88, R95, R26 ;  /* 0x0000001a5f587221 */ /* 0x001fe20000010000 */
[----:B------:R-:W-:-:S04]  /*2d750*/  LOP3.LUT R95, R11, 0x1f, RZ, 0xc0, !PT ;  /* 0x0000001f0b5f7812 */ /* 0x000fc800078ec0ff */
[----:B------:R-:W0:Y:S01]  /*2d760*/  SHFL.BFLY PT, R27, R88, 0x2, 0x1f ;  /* 0x0c401f00581b7f89 */ /* 0x000e2200000e0000 */
[----:B------:R-:W-:Y:S01]  /*2d770*/  ISETP.GT.U32.AND P1, PT, R95, 0x3, PT ;  /* 0x000000035f00780c */ /* 0x000fe20003f24070 */
[----:B------:R-:W-:Y:S02]  /*2d780*/  IMAD.MOV.U32 R95, RZ, RZ, RZ ;  /* 0x000000ffff5f7224 */ /* 0x000fe400078e00ff */
        /* <DEDUP_REMOVED lines=138> */
.L_x_7161:
[----:B------:R-:W-:Y:S05]  /*2e030*/  BSYNC.RECONVERGENT B0 ;  /* 0x0000000000007941 */ /* 0x000fea0003800200 */
.L_x_7160:
        /* <DEDUP_REMOVED lines=12> */
.L_x_7163:
[----:B------:R-:W-:Y:S05]  /*2e100*/  BSYNC.RECONVERGENT B0 ;  /* 0x0000000000007941 */ /* 0x000fea0003800200 */
.L_x_7162:
        /* <DEDUP_REMOVED lines=54> */
[----:B------:R-:W-:Y:S01]  /*2e470*/  HADD2.F32 R123, -RZ, R84.H0_H0 ;  /* 0x20000054ff7b7230 */ /* 0x000fe20000004100 */
[----:B------:R-:W-:Y:S01]  /*2e480*/  UIADD3 UR4, UPT, UPT, UR4, -0x1, URZ ;  /* 0xffffffff04047890 */ /* 0x000fe2000fffe0ff */
[----:B------:R-:W-:Y:S02]  /*2e490*/  HADD2.F32 R27, -RZ, R56.H0_H0 ;  /* 0x20000038ff1b7230 */ /* 0x000fe40000004100 */
        /* <DEDUP_REMOVED lines=56> */
[----:B------:R-:W-:-:S02]  /*2e820*/  HADD2.F32 R122, -RZ, R84.H1_H1 ;  /* 0x30000054ff7a7230 */ /* 0x000fc40000004100 */
[C---:B------:R-:W-:Y:S01]  /*2e830*/  FMUL.FTZ R10, R90.reuse, R10 ;  /* 0x0000000a5a0a7220 */ /* 0x040fe20000410000 */
[----:B------:R-:W-:Y:S02]  /*2e840*/  HADD2.F32 R89, -RZ, R56.H1_H1 ;  /* 0x30000038ff597230 */ /* 0x000fe40000004100 */
[C---:B------:R-:W-:Y:S01]  /*2e850*/  FMUL.FTZ R8, R90.reuse, R8 ;  /* 0x000000085a087220 */ /* 0x040fe20000410000 */
[----:B------:R-:W-:Y:S02]  /*2e860*/  HADD2.F32 R95, -RZ, R85.H0_H0 ;  /* 0x20000055ff5f7230 */ /* 0x000fe40000004100 */
[C---:B------:R-:W-:Y:S01]  /*2e870*/  FMUL.FTZ R20, R90.reuse, R20 ;  /* 0x000000145a147220 */ /* 0x040fe20000410000 */
[----:B------:R-:W-:Y:S02]  /*2e880*/  HADD2.F32 R88, -RZ, R57.H0_H0 ;  /* 0x20000039ff587230 */ /* 0x000fe40000004100 */
[----:B------:R-:W-:Y:S01]  /*2e890*/  FMUL.FTZ R19, R90, R19 ;  /* 0x000000135a137220 */ /* 0x000fe20000410000 */
[----:B------:R-:W-:-:S02]  /*2e8a0*/  HADD2.F32 R94, -RZ, R85.H1_H1 ;  /* 0x30000055ff5e7230 */ /* 0x000fc40000004100 */
[----:B------:R-:W-:Y:S01]  /*2e8b0*/  FFMA.FTZ R10, R10, R123, R27 ;  /* 0x0000007b0a0a7223 */ /* 0x000fe2000001001b */
[----:B------:R-:W-:Y:S02]  /*2e8c0*/  HADD2.F32 R91, -RZ, R57.H1_H1 ;  /* 0x30000039ff5b7230 */ /* 0x000fe40000004100 */
[----:B------:R-:W-:Y:S01]  /*2e8d0*/  FFMA.FTZ R8, R8, R122, R89 ;  /* 0x0000007a08087223 */ /* 0x000fe20000010059 */
[----:B------:R-:W-:Y:S01]  /*2e8e0*/  FFMA.FTZ R20, R20, R95, R88 ;  /* 0x0000005f14147223 */ /* 0x000fe20000010058 */
[C---:B------:R-:W-:Y:S01]  /*2e8f0*/  FMUL.FTZ R22, R90.reuse, R22 ;  /* 0x000000165a167220 */ /* 0x040fe20000410000 */
[C---:B------:R-:W-:Y:S01]  /*2e900*/  FMUL.FTZ R21, R90.reuse, R21 ;  /* 0x000000155a157220 */ /* 0x040fe20000410000 */
        /* <DEDUP_REMOVED lines=51> */
[----:B------:R-:W-:Y:S01]  /*2ec40*/  HADD2.F32 R27, -RZ, R86.H0_H0 ;  /* 0x20000056ff1b7230 */ /* 0x000fe20000004100 */
[----:B------:R-:W-:Y:S01]  /*2ec50*/  UIMAD UR4, UR4, UR23, URZ ;  /* 0x00000017040472a4 */ /* 0x000fe2000f8e02ff */
[----:B------:R-:W-:-:S02]  /*2ec60*/  HADD2.F32 R89, -RZ, R58.H0_H0 ;  /* 0x2000003aff597230 */ /* 0x000fc40000004100 */
[----:B------:R-:W-:Y:S01]  /*2ec70*/  HADD2.F32 R91, -RZ, R80.H0_H0 ;  /* 0x20000050ff5b7230 */ /* 0x000fe20000004100 */
[----:B------:R-:W-:Y:S01]  /*2ec80*/  USHF.R.S32.HI UR5, URZ, 0x1f, UR4 ;  /* 0x0000001fff057899 */ /* 0x000fe20008011404 */
[----:B------:R-:W-:Y:S02]  /*2ec90*/  HADD2.F32 R95, -RZ, R52.H0_H0 ;  /* 0x20000034ff5f7230 */ /* 0x000fe40000004100 */
[----:B------:R-:W-:Y:S01]  /*2eca0*/  FFMA.FTZ R22, R22, R27, R89 ;  /* 0x0000001b16167223 */ /* 0x000fe20000010059 */
[----:B------:R-:W-:Y:S01]  /*2ecb0*/  HADD2.F32 R88, -RZ, R86.H1_H1 ;  /* 0x30000056ff587230 */ /* 0x000fe20000004100 */
[----:B------:R-:W-:Y:S01]  /*2ecc0*/  ULEA.HI UR5, UR5, UR4, URZ, 0x3 ;  /* 0x0000000405057291 */ /* 0x000fe2000f8f18ff */
[----:B------:R-:W-:Y:S02]  /*2ecd0*/  HADD2.F32 R90, -RZ, R58.H1_H1 ;  /* 0x3000003aff5a7230 */ /* 0x000fe40000004100 */
[----:B------:R-:W-:Y:S01]  /*2ece0*/  FFMA.FTZ R92, R92, R91, R95 ;  /* 0x0000005b5c5c7223 */ /* 0x000fe2000001005f */
[----:B------:R-:W-:-:S02]  /*2ecf0*/  HADD2.F32 R94, -RZ, R87.H0_H0 ;  /* 0x20000057ff5e7230 */ /* 0x000fc40000004100 */
[----:B------:R-:W-:Y:S02]  /*2ed00*/  HADD2.F32 R122, -RZ, R59.H0_H0 ;  /* 0x2000003bff7a7230 */ /* 0x000fe40000004100 */
[----:B------:R-:W-:Y:S01]  /*2ed10*/  FFMA.FTZ R21, R21, R88, R90 ;  /* 0x0000005815157223 */ /* 0x000fe2000001005a */
[----:B------:R-:W-:Y:S02]  /*2ed20*/  HADD2.F32 R27, -RZ, R81.H0_H0 ;  /* 0x20000051ff1b7230 */ /* 0x000fe40000004100 */
[----:B------:R-:W-:Y:S02]  /*2ed30*/  HADD2.F32 R89, -RZ, R53.H0_H0 ;  /* 0x20000035ff597230 */ /* 0x000fe40000004100 */
[----:B------:R-:W-:Y:S01]  /*2ed40*/  FFMA.FTZ R25, R25, R94, R122 ;  /* 0x0000005e19197223 */ /* 0x000fe2000001007a */
[----:B------:R-:W-:Y:S01]  /*2ed50*/  HADD2.F32 R91, -RZ, R82.H0_H0 ;  /* 0x20000052ff5b7230 */ /* 0x000fe20000004100 */
[----:B------:R-:W-:Y:S01]  /*2ed60*/  F2FP.F16.F32.PACK_AB R22, R21, R22 ;  /* 0x000000161516723e */ /* 0x000fe200000000ff */
[----:B------:R-:W-:-:S02]  /*2ed70*/  HADD2.F32 R95, -RZ, R54.H0_H0 ;  /* 0x20000036ff5f7230 */ /* 0x000fc40000004100 */
[----:B------:R-:W-:Y:S01]  /*2ed80*/  FFMA.FTZ R96, R96, R27, R89 ;  /* 0x0000001b60607223 */ /* 0x000fe20000010059 */
[----:B------:R-:W-:Y:S01]  /*2ed90*/  HADD2.F32 R88, -RZ, R80.H1_H1 ;  /* 0x30000050ff587230 */ /* 0x000fe20000004100 */
[----:B------:R-:W-:Y:S01]  /*2eda0*/  F2FP.F16.F32.PACK_AB R21, R19, R20 ;  /* 0x000000141315723e */ /* 0x000fe200000000ff */
[----:B------:R-:W-:Y:S02]  /*2edb0*/  HADD2.F32 R90, -RZ, R52.H1_H1 ;  /* 0x30000034ff5a7230 */ /* 0x000fe40000004100 */
        /* <DEDUP_REMOVED lines=15> */
[----:B------:R-:W-:Y:S02]  /*2eeb0*/  HADD2.F32 R122, -RZ, R48.H1_H1 ;  /* 0x30000030ff7a7230 */ /* 0x000fe40000004100 */
        /* <DEDUP_REMOVED lines=8> */
[----:B------:R-:W-:Y:S02]  /*2ef40*/  HADD2.F32 R88, -RZ, R77.H1_H1 ;  /* 0x3000004dff587230 */ /* 0x000fe40000004100 */
[----:B------:R-:W-:Y:S02]  /*2ef50*/  HADD2.F32 R90, -RZ, R49.H1_H1 ;  /* 0x30000031ff5a7230 */ /* 0x000fe40000004100 */
[----:B------:R-:W-:Y:S01]  /*2ef60*/  FFMA.FTZ R106, R106, R89, R91 ;  /* 0x000000596a6a7223 */ /* 0x000fe2000001005b */
[----:B------:R-:W-:Y:S02]  /*2ef70*/  HADD2.F32 R94, -RZ, R78.H1_H1 ;  /* 0x3000004eff5e7230 */ /* 0x000fe40000004100 */
        /* <DEDUP_REMOVED lines=8> */
[----:B------:R-:W-:Y:S02]  /*2f000*/  HADD2.F32 R89, -RZ, R72.H1_H1 ;  /* 0x30000048ff597230 */ /* 0x000fe40000004100 */
[----:B------:R-:W-:-:S02]  /*2f010*/  HADD2.F32 R91, -RZ, R44.H1_H1 ;  /* 0x3000002cff5b7230 */ /* 0x000fc40000004100 */
[----:B------:R-:W-:Y:S01]  /*2f020*/  FFMA.FTZ R23, R23, R144, R146 ;  /* 0x0000009017177223 */ /* 0x000fe20000010092 */
[----:B------:R-:W-:Y:S02]  /*2f030*/  HADD2.F32 R88, -RZ, R72.H0_H0 ;  /* 0x20000048ff587230 */ /* 0x000fe40000004100 */
[----:B------:R-:W-:Y:S02]  /*2f040*/  HADD2.F32 R90, -RZ, R44.H0_H0 ;  /* 0x2000002cff5a7230 */ /* 0x000fe40000004100 */
[----:B------:R-:W-:Y:S01]  /*2f050*/  FFMA.FTZ R110, R110, R89, R91 ;  /* 0x000000596e6e7223 */ /* 0x000fe2000001005b */
[----:B------:R-:W-:Y:S01]  /*2f060*/  HADD2.F32 R94, -RZ, R73.H0_H0 ;  /* 0x20000049ff5e7230 */ /* 0x000fe20000004100 */
[----:B------:R-:W-:Y:S01]  /*2f070*/  F2FP.F16.F32.PACK_AB R23, R23, R25 ;  /* 0x000000191717723e */ /* 0x000fe200000000ff */
[----:B------:R-:W-:Y:S02]  /*2f080*/  HADD2.F32 R100, -RZ, R45.H0_H0 ;  /* 0x2000002dff647230 */ /* 0x000fe40000004100 */
[----:B------:R-:W-:Y:S01]  /*2f090*/  FFMA.FTZ R111, R111, R88, R90 ;  /* 0x000000586f6f7223 */ /* 0x000fe2000001005a */
        /* <DEDUP_REMOVED lines=12> */
[----:B------:R-:W-:Y:S02]  /*2f160*/  HADD2.F32 R88, -RZ, R75.H1_H1 ;  /* 0x3000004bff587230 */ /* 0x000fe40000004100 */
[----:B------:R-:W-:Y:S02]  /*2f170*/  HADD2.F32 R94, -RZ, R47.H1_H1 ;  /* 0x3000002fff5e7230 */ /* 0x000fe40000004100 */
[----:B------:R-:W-:Y:S01]  /*2f180*/  FFMA.FTZ R91, R116, R95, R123 ;  /* 0x0000005f745b7223 */ /* 0x000fe2000001007b */
[----:B------:R-:W-:-:S02]  /*2f190*/  HADD2.F32 R122, -RZ, R79.H1_H1 ;  /* 0x3000004fff7a7230 */ /* 0x000fc40000004100 */
        /* <DEDUP_REMOVED lines=18> */
[----:B------:R-:W-:Y:S01]  /*2f2c0*/  HADD2.F32 R88, -RZ, R64.H0_H0 ;  /* 0x20000040ff587230 */ /* 0x000fe20000004100 */
[----:B------:R-:W-:Y:S01]  /*2f2d0*/  F2FP.F16.F32.PACK_AB R90, R90, R115 ;  /* 0x000000735a5a723e */ /* 0x000fe200000000ff */
[----:B------:R-:W-:Y:S02]  /*2f2e0*/  HADD2.F32 R94, -RZ, R36.H0_H0 ;  /* 0x20000024ff5e7230 */ /* 0x000fe40000004100 */
        /* <DEDUP_REMOVED lines=17> */
[----:B------:R-:W0:Y:S01]  /*2f400*/  LDC.64 R88, c[0x0][0x428] ;  /* 0x00010a00ff587b82 */ /* 0x000e220000000a00 */
[----:B------:R-:W-:-:S02]  /*2f410*/  HADD2.F32 R141, -RZ, R36.H1_H1 ;  /* 0x30000024ff8d7230 */ /* 0x000fc40000004100 */
[----:B------:R-:W-:Y:S01]  /*2f420*/  FFMA.FTZ R127, R127, R100, R114 ;  /* 0x000000647f7f7223 */ /* 0x000fe20000010072 */
[----:B------:R-:W-:Y:S02]  /*2f430*/  HADD2.F32 R100, -RZ, R65.H0_H0 ;  /* 0x20000041ff647230 */ /* 0x000fe40000004100 */
[----:B------:R-:W-:Y:S02]  /*2f440*/  HADD2.F32 R114, -RZ, R37.H0_H0 ;  /* 0x20000025ff727230 */ /* 0x000fe40000004100 */
[----:B------:R-:W-:Y:S01]  /*2f450*/  FFMA.FTZ R130, R130, R123, R141 ;  /* 0x0000007b82827223 */ /* 0x000fe2000001008d */
[----:B------:R-:W-:Y:S02]  /*2f460*/  HADD2.F32 R123, -RZ, R67.H0_H0 ;  /* 0x20000043ff7b7230 */ /* 0x000fe40000004100 */
[----:B------:R-:W-:Y:S02]  /*2f470*/  HADD2.F32 R141, -RZ, R39.H0_H0 ;  /* 0x20000027ff8d7230 */ /* 0x000fe40000004100 */
        /* <DEDUP_REMOVED lines=13> */
[----:B------:R-:W-:Y:S01]  /*2f550*/  HADD2.F32 R114, -RZ, R61.H1_H1 ;  /* 0x3000003dff727230 */ /* 0x000fe20000004100 */
[----:B------:R-:W-:Y:S01]  /*2f560*/  MOV R24, UR5 ;  /* 0x0000000500187c02 */ /* 0x000fe20008000f00 */
[----:B------:R-:W-:Y:S02]  /*2f570*/  HADD2.F32 R116, -RZ, R33.H1_H1 ;  /* 0x30000021ff747230 */ /* 0x000fe40000004100 */
[----:B------:R-:W-:Y:S01]  /*2f580*/  FFMA.FTZ R132, R132, R147, R149 ;  /* 0x0000009384847223 */ /* 0x000fe20000010095 */
[----:B------:R-:W-:Y:S01]  /*2f590*/  HADD2.F32 R141, -RZ, R60.H1_H1 ;  /* 0x3000003cff8d7230 */ /* 0x000fe20000004100 */
[----:B------:R-:W-:Y:S01]  /*2f5a0*/  LEA.HI.SX32 R123, R24, R11, 0x1d ;  /* 0x0000000b187b7211 */ /* 0x000fe200078feaff */
        /* <DEDUP_REMOVED lines=8> */
[----:B------:R-:W-:Y:S01]  /*2f630*/  HADD2.F32 R141, -RZ, R63.H1_H1 ;  /* 0x3000003fff8d7230 */ /* 0x000fe20000004100 */
[----:B------:R-:W-:Y:S01]  /*2f640*/  F2FP.F16.F32.PACK_AB R25, R97, R96 ;  /* 0x000000606119723e */ /* 0x000fe200000000ff */
[----:B------:R-:W-:-:S02]  /*2f650*/  HADD2.F32 R147, -RZ, R35.H1_H1 ;  /* 0x30000023ff937230 */ /* 0x000fc40000004100 */
[----:B------:R-:W-:Y:S01]  /*2f660*/  FFMA.FTZ R19, R143, R24, R114 ;  /* 0x000000188f137223 */ /* 0x000fe20000010072 */
[----:B0-----:R-:W-:Y:S01]  /*2f670*/  IMAD.WIDE.U32 R10, R123, 0x10, R88 ;  /* 0x000000107b0a7825 */ /* 0x001fe200078e0058 */
[----:B------:R-:W-:-:S03]  /*2f680*/  F2FP.F16.F32.PACK_AB R24, R93, R92 ;  /* 0x0000005c5d18723e */ /* 0x000fc600000000ff */
[----:B------:R-:W-:Y:S01]  /*2f690*/  FFMA.FTZ R114, R26, R141, R147 ;  /* 0x0000008d1a727223 */ /* 0x000fe20000010093 */
[----:B------:R-:W-:Y:S01]  /*2f6a0*/  HADD2.F32 R116, -RZ, R63.H0_H0 ;  /* 0x2000003fff747230 */ /* 0x000fe20000004100 */
[----:B------:R0:W-:Y:S01]  /*2f6b0*/  STG.E.128 desc[UR14][R10.64], R20 ;  /* 0x000000140a007986 */ /* 0x0001e2000c101d0e */
[----:B------:R-:W-:Y:S01]  /*2f6c0*/  HADD2.F32 R122, -RZ, R35.H0_H0 ;  /* 0x20000023ff7a7230 */ /* 0x000fe20000004100 */
[----:B------:R-:W-:Y:S01]  /*2f6d0*/  F2FP.F16.F32.PACK_AB R26, R99, R98 ;  /* 0x00000062631a723e */ /* 0x000fe200000000ff */
[C---:B------:R-:W-:Y:S01]  /*2f6e0*/  VIADD R93, R123.reuse, 0x80 ;  /* 0x000000807b5d7836 */ /* 0x040fe20000000000 */
[----:B------:R-:W-:Y:S01]  /*2f6f0*/  IADD3 R143, PT, PT, R123, 0x100, RZ ;  /* 0x000001007b8f7810 */ /* 0x000fe20007ffe0ff */
[----:B------:R-:W-:Y:S02]  /*2f700*/  HADD2.F32 R149, -RZ, R61.H0_H0 ;  /* 0x2000003dff957230 */ /* 0x000fe40000004100 */
[----:B------:R-:W-:Y:S01]  /*2f710*/  FFMA.FTZ R95, R145, R116, R122 ;  /* 0x00000074915f7223 */ /* 0x000fe2000001007a */
[----:B------:R-:W-:Y:S01]  /*2f720*/  HADD2.F32 R151, -RZ, R33.H0_H0 ;  /* 0x20000021ff977230 */ /* 0x000fe20000004100 */
[C---:B------:R-:W-:Y:S01]  /*2f730*/  IADD3 R99, PT, PT, R123.reuse, 0x200, RZ ;  /* 0x000002007b637810 */ /* 0x040fe20007ffe0ff */
[C---:B------:R-:W-:Y:S01]  /*2f740*/  VIADD R97, R123.reuse, 0x180 ;  /* 0x000001807b617836 */ /* 0x040fe20000000000 */
[C---:B------:R-:W-:Y:S01]  /*2f750*/  IADD3 R145, PT, PT, R123.reuse, 0x300, RZ ;  /* 0x000003007b917810 */ /* 0x040fe20007ffe0ff */
[----:B------:R-:W-:-:S02]  /*2f760*/  VIADD R101, R123, 0x280 ;  /* 0x000002807b657836 */ /* 0x000fc40000000000 */
[----:B------:R-:W-:Y:S01]  /*2f770*/  FFMA.FTZ R140, R140, R149, R151 ;  /* 0x000000958c8c7223 */ /* 0x000fe20000010097 */
[--C-:B------:R-:W-:Y:S01]  /*2f780*/  IMAD.WIDE.U32 R142, R143, 0x10, R88.reuse ;  /* 0x000000108f8e7825 */ /* 0x100fe200078e0058 */
[----:B------:R-:W-:Y:S02]  /*2f790*/  F2FP.F16.F32.PACK_AB R98, R135, R134 ;  /* 0x000000868762723e */ /* 0x000fe400000000ff */
[----:B------:R-:W-:Y:S01]  /*2f7a0*/  F2FP.F16.F32.PACK_AB R96, R130, R131 ;  /* 0x000000838260723e */ /* 0x000fe200000000ff */
[--C-:B------:R-:W-:Y:S01]  /*2f7b0*/  IMAD.WIDE.U32 R122, R97, 0x10, R88.reuse ;  /* 0x00000010617a7825 */ /* 0x100fe200078e0058 */
[----:B0-----:R-:W-:Y:S02]  /*2f7c0*/  F2FP.F16.F32.PACK_AB R23, R109, R108 ;  /* 0x0000006c6d17723e */ /* 0x001fe400000000ff */
[----:B------:R-:W-:Y:S01]  /*2f7d0*/  F2FP.F16.F32.PACK_AB R22, R107, R106 ;  /* 0x0000006a6b16723e */ /* 0x000fe200000000ff */
[----:B------:R-:W-:Y:S01]  /*2f7e0*/  IMAD.WIDE.U32 R20, R93, 0x10, R88 ;  /* 0x000000105d147825 */ /* 0x000fe200078e0058 */
[----:B------:R-:W-:-:S02]  /*2f7f0*/  F2FP.F16.F32.PACK_AB R97, R132, R133 ;  /* 0x000000858461723e */ /* 0x000fc400000000ff */
[----:B------:R-:W-:Y:S01]  /*2f800*/  F2FP.F16.F32.PACK_AB R100, R100, R94 ;  /* 0x0000005e6464723e */ /* 0x000fe200000000ff */
[--C-:B------:R-:W-:Y:S01]  /*2f810*/  IMAD.WIDE.U32 R92, R99, 0x10, R88.reuse ;  /* 0x00000010635c7825 */ /* 0x100fe200078e0058 */
[----:B------:R0:W-:Y:S01]  /*2f820*/  STG.E.128 desc[UR14][R20.64], R24 ;  /* 0x0000001814007986 */ /* 0x0001e2000c101d0e */
[----:B------:R-:W-:Y:S02]  /*2f830*/  F2FP.F16.F32.PACK_AB R99, R137, R136 ;  /* 0x000000888963723e */ /* 0x000fe400000000ff */
[----:B------:R-:W-:Y:S01]  /*2f840*/  IMAD.WIDE.U32 R10, R101, 0x10, R88 ;  /* 0x00000010650a7825 */ /* 0x000fe200078e0058 */
[----:B------:R-:W-:-:S03]  /*2f850*/  F2FP.F16.F32.PACK_AB R101, R139, R140 ;  /* 0x0000008c8b65723e */ /* 0x000fc600000000ff */
[----:B------:R-:W-:Y:S01]  /*2f860*/  IMAD.WIDE.U32 R144, R145, 0x10, R88 ;  /* 0x0000001091907825 */ /* 0x000fe200078e0058 */
[----:B------:R-:W-:Y:S02]  /*2f870*/  F2FP.F16.F32.PACK_AB R89, R112, R113 ;  /* 0x000000717059723e */ /* 0x000fe400000000ff */
        /* <DEDUP_REMOVED lines=11> */
[----:B------:R0:W-:Y:S04]  /*2f930*/  STG.E.128 desc[UR14][R92.64], R24 ;  /* 0x000000185c007986 */ /* 0x0001e8000c101d0e */
[----:B------:R0:W-:Y:S04]  /*2f940*/  STG.E.128 desc[UR14][R10.64], R96 ;  /* 0x000000600a007986 */ /* 0x0001e8000c101d0e */
[----:B------:R0:W-:Y:S02]  /*2f950*/  STG.E.128 desc[UR14][R144.64], R100 ;  /* 0x0000006490007986 */ /* 0x0001e4000c101d0e */
.L_x_7164:
[----:B------:R-:W-:Y:S02]  /*2f960*/  UIADD3 UR7, UPT, UPT, UR7, UR20, URZ ;  /* 0x0000001407077290 */ /* 0x000fe4000fffe0ff */
[----:B------:R-:W-:Y:S02]  /*2f970*/  UPLOP3.LUT UP1, UPT, UPT, UPT, UP1, 0x40, 0x4 ;  /* 0x000000000004789c */ /* 0x000fe40003f2e810 */
[----:B------:R-:W-:-:S09]  /*2f980*/  UISETP.GE.AND UP0, UPT, UR7, UR21, UPT ;  /* 0x000000150700728c */ /* 0x000fd2000bf06270 */
[----:B------:R-:W-:Y:S05]  /*2f990*/  BRA.U !UP0, `(.L_x_7165) ;  /* 0xfffffd1108207547 */ /* 0x000fea000b83ffff */
[----:B------:R-:W-:Y:S05]  /*2f9a0*/  EXIT ;  /* 0x000000000000794d */ /* 0x000fea0003800000 */
.L_x_7166:
        /* <DEDUP_REMOVED lines=13> */
.L_x_42318:


//--------------------- .text._ZN10layer_norm13ln_fwd_kernelINS_13Kernel_traitsI6__halfS2_S2_S2_fjLj7168ELj1ELj1ELj4ELj16ENS_18Kernel_traits_baseILj7168ES2_S2_S2_S2_fjLj128EEEEELb1ELb1ELb0ELb0EEEvNS_9FwdParamsE --------------------------
	.section	.text._ZN10layer_norm13ln_fwd_kernelINS_13Kernel_traitsI6__halfS2_S2_S2_fjLj7168ELj1ELj1ELj4ELj16ENS_18Kernel_traits_baseILj7168ES2_S2_S2_S2_fjLj128EEEEELb1ELb1ELb0ELb0EEEvNS_9FwdParamsE,"ax",@progbits
	.align	128
        .global         _ZN10layer_norm13ln_fwd_kernelINS_13Kernel_traitsI6__halfS2_S2_S2_fjLj7168ELj1ELj1ELj4ELj16ENS_18Kernel_traits_baseILj7168ES2_S2_S2_S2_fjLj128EEEEELb1ELb1ELb0ELb0EEEvNS_9FwdParamsE
        .type           _ZN10layer_norm13ln_fwd_kernelINS_13Kernel_traitsI6__halfS2_S2_S2_fjLj7168ELj1ELj1ELj4ELj16ENS_18Kernel_traits_baseILj7168ES2_S2_S2_S2_fjLj128EEEEELb1ELb1ELb0ELb0EEEvNS_9FwdParamsE,@function
        .size           _ZN10layer_norm13ln_fwd_kernelINS_13Kernel_traitsI6__halfS2_S2_S2_fjLj7168ELj1ELj1ELj4ELj16ENS_18Kernel_traits_baseILj7168ES2_S2_S2_S2_fjLj128EEEEELb1ELb1ELb0ELb0EEEvNS_9FwdParamsE,(.L_x_42319 - _ZN10layer_norm13ln_fwd_kernelINS_13Kernel_traitsI6__halfS2_S2_S2_fjLj7168ELj1ELj1ELj4ELj16ENS_18Kernel_traits_baseILj7168ES2_S2_S2_S2_fjLj128EEEEELb1ELb1ELb0ELb0EEEvNS_9FwdParamsE)
        .other          _ZN10layer_norm13ln_fwd_kernelINS_13Kernel_traitsI6__halfS2_S2_S2_fjLj7168ELj1ELj1ELj4ELj16ENS_18Kernel_traits_baseILj7168ES2_S2_S2_S2_fjLj128EEEEELb1ELb1ELb0ELb0EEEvNS_9FwdParamsE,@"STO_CUDA_ENTRY STV_DEFAULT"
_ZN10layer_norm13ln_fwd_kernelINS_13Kernel_traitsI6__halfS2_S2_S2_fjLj7168ELj1ELj1ELj4ELj16ENS_18Kernel_traits_baseILj7168ES2_S2_S2_S2_fjLj128EEEEELb1ELb1ELb0ELb0EEEvNS_9FwdParamsE:
.text._ZN10layer_norm13ln_fwd_kernelINS_13Kernel_traitsI6__halfS2_S2_S2_fjLj7168ELj1ELj1ELj4ELj16ENS_18Kernel_traits_baseILj7168ES2_S2_S2_S2_fjLj128EEEEELb1ELb1ELb0ELb0EEEvNS_9FwdParamsE:
[----:B------:R-:W-:Y:S01]  /*0000*/  LDC R1, c[0x0][0x37c] ;  /* 0x0000df00ff017b82 */ /* 0x000fe20000000800 */
[----:B------:R-:W0:Y:S07]  /*0010*/  LDCU.U8 UR4, c[0x0][0x464] ;  /* 0x00008c80ff0477ac */ /* 0x000e2e0008000000 */
[----:B------:R-:W1:Y:S01]  /*0020*/  LDC R6, c[0x0][0x458] ;  /* 0x00011600ff067b82 */ /* 0x000e620000000800 */
[----:B------:R-:W2:Y:S07]  /*0030*/  LDCU.64 UR6, c[0x0][0x358] ;  /* 0x00006b00ff0677ac */ /* 0x000eae0008000a00 */
[----:B------:R-:W3:Y:S01]  /*0040*/  LDC R15, c[0x0][0x45c] ;  /* 0x00011700ff0f7b82 */ /* 0x000ee20000000800 */
[----:B------:R-:W4:Y:S01]  /*0050*/  S2R R18, SR_TID.X ;  /* 0x0000000000127919 */ /* 0x000f220000002100 */
[----:B------:R-:W5:Y:S06]  /*0060*/  LDCU.64 UR8, c[0x0][0x438] ;  /* 0x00008700ff0877ac */ /* 0x000f6c0008000a00 */
[----:B------:R-:W5:Y:S01]  /*0070*/  LDC R7, c[0x0][0x388] ;  /* 0x0000e200ff077b82 */ /* 0x000f620000000800 */
[----:B0-----:R-:W-:Y:S01]  /*0080*/  ISETP.NE.AND P0, PT, RZ, UR4, PT ;  /* 0x00000004ff007c0c */ /* 0x001fe2000bf05270 */
[----:B------:R-:W0:-:S12]  /*0090*/  LDCU.64 UR4, c[0x0][0x450] ;  /* 0x00008a00ff0477ac */ /* 0x000e180008000a00 */
[----:B-1----:R-:W-:Y:S01]  /*00a0*/  @P0 IMAD.MOV.U32 R2, RZ, RZ, R6 ;  /* 0x000000ffff020224 */ /* 0x002fe200078e0006 */
[----:B------:R-:W1:Y:S01]  /*00b0*/  @P0 LDC R5, c[0x0][0x460] ;  /* 0x00011800ff050b82 */ /* 0x000e620000000800 */
[----:B---3--:R-:W-:-:S06]  /*00c0*/  @P0 IMAD.MOV.U32 R3, RZ, RZ, R15 ;  /* 0x000000ffff030224 */ /* 0x008fcc00078e000f */
[----:B--2---:R-:W1:Y:S01]  /*00d0*/  @P0 LDG.E.64 R2, desc[UR6][R2.64] ;  /* 0x0000000602020981 */ /* 0x004e62000c1e1b00 */
[----:B0-----:R-:W-:Y:S01]  /*00e0*/  MOV R58, UR4 ;  /* 0x00000004003a7c02 */ /* 0x001fe20008000f00 */
[----:B------:R-:W-:-:S06]  /*00f0*/  IMAD.U32 R59, RZ, RZ, UR5 ;  /* 0x00000005ff3b7e24 */ /* 0x000fcc000f8e00ff */
[----:B------:R-:W2:Y:S01]  /*0100*/  @P0 LDG.E.64 R58, desc[UR6][R58.64] ;  /* 0x000000063a3a0981 */ /* 0x000ea2000c1e1b00 */
[----:B------:R-:W0:Y:S01]  /*0110*/  S2UR UR4, SR_CTAID.X ;  /* 0x00000000000479c3 */ /* 0x000e220000002500 */
[----:B------:R-:W3:Y:S01]  /*0120*/  LDCU UR5, c[0x0][0x360] ;  /* 0x00006c00ff0577ac */ /* 0x000ee20008000800 */
[----:B----4-:R-:W-:Y:S01]  /*0130*/  LOP3.LUT R0, R18, 0x60, RZ, 0xc0, !PT ;  /* 0x0000006012007812 */ /* 0x010fe200078ec0ff */
[----:B------:R-:W-:Y:S01]  /*0140*/  BSSY.RECONVERGENT B0, `(.L_x_7167) ;  /* 0x00000c9000007945 */ /* 0x000fe20003800200 */
[----:B-----5:R-:W-:Y:S02]  /*0150*/  UISETP.NE.U32.AND UP0, UPT, UR8, URZ, UPT ;  /* 0x000000ff0800728c */ /* 0x020fe4000bf05070 */
[----:B------:R-:W-:Y:S02]  /*0160*/  LOP3.LUT R67, R0, 0x1f, R18, 0xf8, !PT ;  /* 0x0000001f00437812 */ /* 0x000fe400078ef812 */
[----:B------:R-:W-:Y:S02]  /*0170*/  UISETP.NE.AND.EX UP0, UPT, UR9, URZ, UPT, UP0 ;  /* 0x000000ff0900728c */ /* 0x000fe4000bf05300 */
[----:B------:R-:W-:-:S02]  /*0180*/  LOP3.LUT R17, R67, 0x7f, RZ, 0x3c, !PT ;  /* 0x0000007f43117812 */ /* 0x000fc400078e3cff */
[----:B0-----:R-:W-:Y:S02]  /*0190*/  MOV R19, UR4 ;  /* 0x0000000400137c02 */ /* 0x001fe40008000f00 */
[----:B-1----:R-:W-:Y:S02]  /*01a0*/  @P0 IADD3 R6, P1, PT, R2, R5, RZ ;  /* 0x0000000502060210 */ /* 0x002fe40007f3e0ff */
[----:B------:R-:W-:-:S03]  /*01b0*/  SHF.R.S32.HI R2, RZ, 0x1f, R7 ;  /* 0x0000001fff027819 */ /* 0x000fc60000011407 */
[----:B------:R-:W-:Y:S01]  /*01c0*/  @P0 IMAD.X R15, RZ, RZ, R3, P1 ;  /* 0x000000ffff0f0224 */ /* 0x000fe200008e0603 */
[----:B------:R-:W-:Y:S02]  /*01d0*/  LEA.HI R26, R2, R7, RZ, 0x3 ;  /* 0x00000007021a7211 */ /* 0x000fe400078f18ff */
[----:B------:R-:W-:Y:S01]  /*01e0*/  LOP3.LUT R2, R18, 0x1f, RZ, 0xc0, !PT ;  /* 0x0000001f12027812 */ /* 0x000fe200078ec0ff */
[----:B---3--:R-:W-:Y:S01]  /*01f0*/  IMAD R18, R19, UR5, R18 ;  /* 0x0000000513127c24 */ /* 0x008fe2000f8e0212 */
[----:B------:R-:W-:Y:S01]  /*0200*/  SHF.R.S32.HI R26, RZ, 0x3, R26 ;  /* 0x00000003ff1a7819 */ /* 0x000fe2000001141a */
[----:B--2---:R-:W-:Y:S01]  /*0210*/  VIADD R3, R58, 0x9e3779b9 ;  /* 0x9e3779b93a037836 */ /* 0x004fe20000000000 */
[--C-:B------:R-:W-:Y:S01]  /*0220*/  SHF.R.U64 R16, R6, 0x2, R15.reuse ;  /* 0x0000000206107819 */ /* 0x100fe2000000120f */
[C---:B------:R-:W-:Y:S01]  /*0230*/  VIADD R4, R59.reuse, 0xbb67ae85 ;  /* 0xbb67ae853b047836 */ /* 0x040fe20000000000 */
[C---:B------:R-:W-:Y:S01]  /*0240*/  IADD3 R5, PT, PT, R58.reuse, 0x3c6ef372, RZ ;  /* 0x3c6ef3723a057810 */ /* 0x040fe20007ffe0ff */
[C---:B------:R-:W-:Y:S01]  /*0250*/  VIADD R7, R59.reuse, 0x76cf5d0a ;  /* 0x76cf5d0a3b077836 */ /* 0x040fe20000000000 */
[C---:B------:R-:W-:Y:S01]  /*0260*/  IADD3 R11, PT, PT, R59.reuse, 0x32370b8f, RZ ;  /* 0x32370b8f3b0b7810 */ /* 0x040fe20007ffe0ff */
[C---:B------:R-:W-:Y:S01]  /*0270*/  VIADD R9, R58.reuse, 0xdaa66d2b ;  /* 0xdaa66d2b3a097836 */ /* 0x040fe20000000000 */
[C---:B------:R-:W-:Y:S01]  /*0280*/  IADD3 R14, PT, PT, R58.reuse, 0x1715609d, RZ ;  /* 0x1715609d3a0e7810 */ /* 0x040fe20007ffe0ff */
[C---:B------:R-:W-:Y:S01]  /*0290*/  VIADD R12, R58.reuse, 0x78dde6e4 ;  /* 0x78dde6e43a0c7836 */ /* 0x040fe20000000000 */
[C---:B------:R-:W-:Y:S01]  /*02a0*/  IADD3 R22, PT, PT, R59.reuse, 0x646e171e, RZ ;  /* 0x646e171e3b167810 */ /* 0x040fe20007ffe0ff */
[C---:B------:R-:W-:Y:S01]  /*02b0*/  VIADD R13, R59.reuse, 0xed9eba14 ;  /* 0xed9eba143b0d7836 */ /* 0x040fe20000000000 */
[C---:B------:R-:W-:Y:S01]  /*02c0*/  IADD3 R25, PT, PT, R58.reuse, -0xe443238, RZ ;  /* 0xf1bbcdc83a197810 */ /* 0x040fe20007ffe0ff */
[C---:B------:R-:W-:Y:S01]  /*02d0*/  VIADD R20, R59.reuse, 0xa9066899 ;  /* 0xa90668993b147836 */ /* 0x040fe20000000000 */
[----:B------:R-:W-:Y:S01]  /*02e0*/  IADD3 R10, PT, PT, R59, -0x695add53, RZ ;  /* 0x96a522ad3b0a7810 */ /* 0x000fe20007ffe0ff */
[C---:B------:R-:W-:Y:S01]  /*02f0*/  VIADD R21, R58.reuse, 0xb54cda56 ;  /* 0xb54cda563a157836 */ /* 0x040fe20000000000 */
[----:B------:R-:W-:Y:S01]  /*0300*/  SHF.R.U32.HI R15, RZ, 0x2, R15 ;  /* 0x00000002ff0f7819 */ /* 0x000fe2000001160f */
[----:B------:R-:W-:-:S02]  /*0310*/  VIADD R23, R58, 0x5384540f ;  /* 0x5384540f3a177836 */ /* 0x000fc40000000000 */
[C---:B------:R-:W-:Y:S02]  /*0320*/  VIADD R24, R59.reuse, 0x1fd5c5a3 ;  /* 0x1fd5c5a33b187836 */ /* 0x040fe40000000000 */
[----:B------:R-:W-:Y:S02]  /*0330*/  VIADD R27, R59, 0xdb3d7428 ;  /* 0xdb3d74283b1b7836 */ /* 0x000fe40000000000 */
[----:B------:R-:W-:Y:S02]  /*0340*/  VIADD R8, R58, 0x8ff34781 ;  /* 0x8ff347813a087836 */ /* 0x000fe40000000000 */
[----:B------:R-:W-:Y:S01]  /*0350*/  IMAD.IADD R17, R26, 0x1, R17 ;  /* 0x000000011a117824 */ /* 0x000fe200078e0211 */
        /* <DEDUP_REMOVED lines=79> */
.L_x_7168:
        /* <DEDUP_REMOVED lines=88> */
.L_x_7169:
[----:B------:R-:W-:Y:S05]  /*0dd0*/  BSYNC.RECONVERGENT B0 ;  /* 0x0000000000007941 */ /* 0x000fea0003800200 */
.L_x_7167:
[----:B------:R-:W0:Y:S02]  /*0de0*/  LDCU UR4, c[0x0][0x384] ;  /* 0x00007080ff0477ac */ /* 0x000e240008000800 */
[----:B0-----:R-:W-:-:S13]  /*0df0*/  ISETP.GE.AND P0, PT, R19, UR4, PT ;  /* 0x0000000413007c0c */ /* 0x001fda000bf06270 */
[----:B------:R-:W-:Y:S05]  /*0e00*/  @P0 EXIT ;  /* 0x000000000000094d */ /* 0x000fea0003800000 */
[----:B------:R-:W-:Y:S01]  /*0e10*/  IMAD.HI.U32 R29, R16, -0x2daee0ad, RZ ;  /* 0xd2511f53101d7827 */ /* 0x000fe200078e00ff */
[----:B------:R-:W-:Y:S01]  /*0e20*/  LOP3.LUT R6, R6, 0x3, RZ, 0xc0, !PT ;  /* 0x0000000306067812 */ /* 0x000fe200078ec0ff */
[----:B------:R-:W0:Y:S02]  /*0e30*/  LDCU UR12, c[0x0][0x388] ;  /* 0x00007100ff0c77ac */ /* 0x000e240008000800 */
[C---:B------:R-:W-:Y:S01]  /*0e40*/  IMAD.HI.U32 R28, R18.reuse, -0x326172a9, RZ ;  /* 0xcd9e8d57121c7827 */ /* 0x040fe200078e00ff */
[----:B------:R-:W-:Y:S01]  /*0e50*/  LOP3.LUT R29, R29, R59, RZ, 0x3c, !PT ;  /* 0x0000003b1d1d7212 */ /* 0x000fe200078e3cff */
[----:B------:R-:W1:Y:S02]  /*0e60*/  LDCU.U8 UR10, c[0x0][0x410] ;  /* 0x00008200ff0a77ac */ /* 0x000e640008000000 */
[----:B------:R-:W-:Y:S01]  /*0e70*/  IMAD R31, R18, -0x326172a9, RZ ;  /* 0xcd9e8d57121f7824 */ /* 0x000fe200078e02ff */
[----:B------:R-:W-:Y:S01]  /*0e80*/  LOP3.LUT R28, R15, R28, R58, 0x96, !PT ;  /* 0x0000001c0f1c7212 */ /* 0x000fe200078e963a */
[----:B------:R-:W-:Y:S01]  /*0e90*/  IMAD.HI.U32 R30, R29, -0x326172a9, RZ ;  /* 0xcd9e8d571d1e7827 */ /* 0x000fe200078e00ff */
[----:B------:R-:W2:Y:S03]  /*0ea0*/  LDCU UR11, c[0x0][0x400] ;  /* 0x00008000ff0b77ac */ /* 0x000ea60008000800 */
[----:B------:R-:W-:Y:S01]  /*0eb0*/  IMAD R32, R16, -0x2daee0ad, RZ ;  /* 0xd2511f5310207824 */ /* 0x000fe200078e02ff */
[----:B------:R-:W-:Y:S01]  /*0ec0*/  LOP3.LUT R3, R3, R31, R30, 0x96, !PT ;  /* 0x0000001f03037212 */ /* 0x000fe200078e961e */
[C---:B------:R-:W-:Y:S01]  /*0ed0*/  IMAD.HI.U32 R33, R28.reuse, -0x2daee0ad, RZ ;  /* 0xd2511f531c217827 */ /* 0x040fe200078e00ff */
[----:B------:R-:W3:Y:S03]  /*0ee0*/  LDCU.64 UR8, c[0x0][0x3a0] ;  /* 0x00007400ff0877ac */ /* 0x000ee60008000a00 */
[----:B------:R-:W-:Y:S01]  /*0ef0*/  IMAD R31, R28, -0x2daee0ad, RZ ;  /* 0xd2511f531c1f7824 */ /* 0x000fe200078e02ff */
[----:B------:R-:W-:Y:S01]  /*0f00*/  LOP3.LUT R4, R4, R32, R33, 0x96, !PT ;  /* 0x0000002004047212 */ /* 0x000fe200078e9621 */
[----:B------:R-:W-:Y:S01]  /*0f10*/  IMAD.HI.U32 R30, R3, -0x2daee0ad, RZ ;  /* 0xd2511f53031e7827 */ /* 0x000fe200078e00ff */
[----:B------:R-:W-:-:S03]  /*0f20*/  UPLOP3.LUT UP1, UPT, UPT, UPT, UPT, 0x40, 0x4 ;  /* 0x000000000004789c */ /* 0x000fc60003f2e870 */
[----:B------:R-:W-:Y:S01]  /*0f30*/  IMAD R29, R29, -0x326172a9, RZ ;  /* 0xcd9e8d571d1d7824 */ /* 0x000fe200078e02ff */
[----:B------:R-:W-:Y:S01]  /*0f40*/  LOP3.LUT R7, R7, R31, R30, 0x96, !PT ;  /* 0x0000001f07077212 */ /* 0x000fe200078e961e */
[----:B------:R-:W-:-:S04]  /*0f50*/  IMAD.HI.U32 R28, R4, -0x326172a9, RZ ;  /* 0xcd9e8d57041c7827 */ /* 0x000fc800078e00ff */
[----:B------:R-:W-:Y:S01]  /*0f60*/  IMAD R3, R3, -0x2daee0ad, RZ ;  /* 0xd2511f5303037824 */ /* 0x000fe200078e02ff */
[----:B------:R-:W-:Y:S01]  /*0f70*/  LOP3.LUT R5, R5, R29, R28, 0x96, !PT ;  /* 0x0000001d05057212 */ /* 0x000fe200078e961c */
[----:B------:R-:W-:Y:S02]  /*0f80*/  IMAD R28, R4, -0x326172a9, RZ ;  /* 0xcd9e8d57041c7824 */ /* 0x000fe400078e02ff */
[----:B------:R-:W-:-:S04]  /*0f90*/  IMAD.HI.U32 R4, R7, -0x326172a9, RZ ;  /* 0xcd9e8d5707047827 */ /* 0x000fc800078e00ff */
[----:B------:R-:W-:Y:S01]  /*0fa0*/  IMAD.HI.U32 R30, R5, -0x2daee0ad, RZ ;  /* 0xd2511f53051e7827 */ /* 0x000fe200078e00ff */
[----:B------:R-:W-:-:S03]  /*0fb0*/  LOP3.LUT R4, R9, R28, R4, 0x96, !PT ;  /* 0x0000001c09047212 */ /* 0x000fc600078e9604 */
[----:B------:R-:W-:Y:S01]  /*0fc0*/  IMAD R9, R5, -0x2daee0ad, RZ ;  /* 0xd2511f5305097824 */ /* 0x000fe200078e02ff */
[----:B------:R-:W-:Y:S01]  /*0fd0*/  LOP3.LUT R3, R11, R3, R30, 0x96, !PT ;  /* 0x000000030b037212 */ /* 0x000fe200078e961e */
[----:B------:R-:W-:-:S04]  /*0fe0*/  IMAD.HI.U32 R28, R4, -0x2daee0ad, RZ ;  /* 0xd2511f53041c7827 */ /* 0x000fc800078e00ff */
[----:B------:R-:W-:Y:S01]  /*0ff0*/  IMAD R7, R7, -0x326172a9, RZ ;  /* 0xcd9e8d5707077824 */ /* 0x000fe200078e02ff */
[----:B------:R-:W-:Y:S01]  /*1000*/  LOP3.LUT R9, R13, R9, R28, 0x96, !PT ;  /* 0x000000090d097212 */ /* 0x000fe200078e961c */
[C---:B------:R-:W-:Y:S01]  /*1010*/  IMAD.HI.U32 R5, R3.reuse, -0x326172a9, RZ ;  /* 0xcd9e8d5703057827 */ /* 0x040fe200078e00ff */
[----:B------:R-:W4:Y:S01]  /*1020*/  LDC.64 R28, c[0x0][0x3e0] ;  /* 0x0000f800ff1c7b82 */ /* 0x000f220000000a00 */
[----:B------:R-:W-:Y:S02]  /*1030*/  LOP3.LUT R13, R26, 0x7f, RZ, 0xc0, !PT ;  /* 0x0000007f1a0d7812 */ /* 0x000fe400078ec0ff */
[----:B------:R-:W-:Y:S01]  /*1040*/  IMAD R4, R4, -0x2daee0ad, RZ ;  /* 0xd2511f5304047824 */ /* 0x000fe200078e02ff */
[----:B------:R-:W-:Y:S01]  /*1050*/  LOP3.LUT R5, R12, R7, R5, 0x96, !PT ;  /* 0x000000070c057212 */ /* 0x000fe200078e9605 */
[----:B------:R-:W-:Y:S01]  /*1060*/  IMAD R7, R3, -0x326172a9, RZ ;  /* 0xcd9e8d5703077824 */ /* 0x000fe200078e02ff */
[----:B------:R-:W-:Y:S01]  /*1070*/  SHF.L.U32 R26, R26, 0x1, RZ ;  /* 0x000000011a1a7819 */ /* 0x000fe200000006ff */
[----:B------:R-:W-:-:S03]  /*1080*/  IMAD.HI.U32 R3, R9, -0x326172a9, RZ ;  /* 0xcd9e8d5709037827 */ /* 0x000fc600078e00ff */
[----:B------:R-:W-:Y:S01]  /*1090*/  LOP3.LUT R26, R26, 0xffffff00, RZ, 0xc0, !PT ;  /* 0xffffff001a1a7812 */ /* 0x000fe200078ec0ff */
[----:B------:R-:W-:Y:S01]  /*10a0*/  IMAD.HI.U32 R11, R5, -0x2daee0ad, RZ ;  /* 0xd2511f53050b7827 */ /* 0x000fe200078e00ff */
[----:B------:R-:W-:-:S03]  /*10b0*/  LOP3.LUT R3, R14, R7, R3, 0x96, !PT ;  /* 0x000000070e037212 */ /* 0x000fc600078e9603 */
[----:B------:R-:W-:Y:S01]  /*10c0*/  IMAD R7, R5, -0x2daee0ad, RZ ;  /* 0xd2511f5305077824 */ /* 0x000fe200078e02ff */
[----:B------:R-:W-:Y:S01]  /*10d0*/  LOP3.LUT R4, R20, R4, R11, 0x96, !PT ;  /* 0x0000000414047212 */ /* 0x000fe200078e960b */
[----:B------:R-:W-:-:S04]  /*10e0*/  IMAD.HI.U32 R5, R3, -0x2daee0ad, RZ ;  /* 0xd2511f5303057827 */ /* 0x000fc800078e00ff */
[----:B------:R-:W-:Y:S01]  /*10f0*/  IMAD R9, R9, -0x326172a9, RZ ;  /* 0xcd9e8d5709097824 */ /* 0x000fe200078e02ff */
[----:B------:R-:W-:Y:S01]  /*1100*/  LOP3.LUT R5, R22, R7, R5, 0x96, !PT ;  /* 0x0000000716057212 */ /* 0x000fe200078e9605 */
[----:B------:R-:W-:Y:S01]  /*1110*/  IMAD.HI.U32 R12, R4, -0x326172a9, RZ ;  /* 0xcd9e8d57040c7827 */ /* 0x000fe200078e00ff */
[----:B----4-:R-:W-:-:S03]  /*1120*/  ISETP.NE.U32.AND P0, PT, R28, RZ, PT ;  /* 0x000000ff1c00720c */ /* 0x010fc60003f05070 */
[----:B------:R-:W-:Y:S01]  /*1130*/  IMAD R7, R4, -0x326172a9, RZ ;  /* 0xcd9e8d5704077824 */ /* 0x000fe200078e02ff */
[----:B------:R-:W-:Y:S01]  /*1140*/  LOP3.LUT R9, R21, R9, R12, 0x96, !PT ;  /* 0x0000000915097212 */ /* 0x000fe200078e960c */
[----:B------:R-:W-:Y:S01]  /*1150*/  IMAD.HI.U32 R4, R5, -0x326172a9, RZ ;  /* 0xcd9e8d5705047827 */ /* 0x000fe200078e00ff */
[----:B------:R-:W-:-:S03]  /*1160*/  ISETP.NE.AND.EX P0, PT, R29, RZ, PT, P0 ;  /* 0x000000ff1d00720c */ /* 0x000fc60003f05300 */
[----:B------:R-:W-:Y:S01]  /*1170*/  IMAD R11, R3, -0x2daee0ad, RZ ;  /* 0xd2511f53030b7824 */ /* 0x000fe200078e02ff */
[----:B------:R-:W-:Y:S01]  /*1180*/  LOP3.LUT R4, R23, R7, R4, 0x96, !PT ;  /* 0x0000000717047212 */ /* 0x000fe200078e9604 */
[----:B------:R-:W-:Y:S01]  /*1190*/  IMAD.HI.U32 R3, R9, -0x2daee0ad, RZ ;  /* 0xd2511f5309037827 */ /* 0x000fe200078e00ff */
[----:B------:R-:W-:Y:S02]  /*11a0*/  VIADDMNMX R7, R13, -R0, RZ, !PT ;  /* 0x800000000d077246 */ /* 0x000fe400078001ff */
[----:B------:R-:W-:Y:S01]  /*11b0*/  LOP3.LUT R0, R0, 0xffffff7f, RZ, 0xc0, !PT ;  /* 0xffffff7f00007812 */ /* 0x000fe200078ec0ff */
[----:B------:R-:W-:Y:S01]  /*11c0*/  IMAD R5, R5, -0x326172a9, RZ ;  /* 0xcd9e8d5705057824 */ /* 0x000fe200078e02ff */
[----:B------:R-:W-:Y:S01]  /*11d0*/  VIMNMX R7, PT, PT, R7, 0x20, PT ;  /* 0x0000002007077848 */ /* 0x000fe20003fe0100 */
[----:B------:R-:W-:Y:S01]  /*11e0*/  IMAD R9, R9, -0x2daee0ad, RZ ;  /* 0xd2511f5309097824 */ /* 0x000fe200078e02ff */
[----:B------:R-:W-:Y:S01]  /*11f0*/  LOP3.LUT R3, R24, R11, R3, 0x96, !PT ;  /* 0x0000000b18037212 */ /* 0x000fe200078e9603 */
[----:B------:R-:W-:Y:S01]  /*1200*/  IMAD.HI.U32 R14, R4, -0x2daee0ad, RZ ;  /* 0xd2511f53040e7827 */ /* 0x000fe200078e00ff */
[----:B------:R-:W-:-:S03]  /*1210*/  @P0 LOP3.LUT R0, R0, 0x80, RZ, 0xfc, !PT ;  /* 0x0000008000000812 */ /* 0x000fc600078efcff */
[----:B------:R-:W-:Y:S01]  /*1220*/  IMAD R7, R7, 0x8, R26 ;  /* 0x0000000807077824 */ /* 0x000fe200078e021a */
[----:B------:R-:W-:Y:S01]  /*1230*/  LOP3.LUT R9, R27, R9, R14, 0x96, !PT ;  /* 0x000000091b097212 */ /* 0x000fe200078e960e */
[----:B------:R-:W-:-:S03]  /*1240*/  IMAD.HI.U32 R12, R3, -0x326172a9, RZ ;  /* 0xcd9e8d57030c7827 */ /* 0x000fc600078e00ff */
[----:B------:R-:W-:Y:S01]  /*1250*/  I2FP.F32.U32 R7, R7 ;  /* 0x0000000700077245 */ /* 0x000fe20000201000 */
[----:B------:R-:W-:Y:S01]  /*1260*/  IMAD R2, R2, -0x20, R13 ;  /* 0xffffffe002027824 */ /* 0x000fe200078e020d */
[----:B------:R-:W-:Y:S01]  /*1270*/  LOP3.LUT R5, R25, R5, R12, 0x96, !PT ;  /* 0x0000000519057212 */ /* 0x000fe200078e960c */
[----:B------:R-:W-:Y:S01]  /*1280*/  IMAD R4, R4, -0x2daee0ad, RZ ;  /* 0xd2511f5304047824 */ /* 0x000fe200078e02ff */
[----:B------:R4:W0:Y:S02]  /*1290*/  MUFU.RCP R14, R7 ;  /* 0x00000007000e7308 */ /* 0x0008240000001000 */
[----:B------:R-:W-:Y:S01]  /*12a0*/  VIMNMX R2, PT, PT, RZ, R2, !PT ;  /* 0x00000002ff027248 */ /* 0x000fe20007fe0100 */
[----:B------:R-:W-:-:S03]  /*12b0*/  IMAD.HI.U32 R13, R5, -0x2daee0ad, RZ ;  /* 0xd2511f53050d7827 */ /* 0x000fc600078e00ff */
[----:B------:R-:W-:Y:S01]  /*12c0*/  VIMNMX R11, PT, PT, R2, 0x20, PT ;  /* 0x00000020020b7848 */ /* 0x000fe20003fe0100 */
[----:B------:R-:W-:Y:S01]  /*12d0*/  IMAD R2, R3, -0x326172a9, RZ ;  /* 0xcd9e8d5703027824 */ /* 0x000fe200078e02ff */
[----:B------:R-:W-:Y:S01]  /*12e0*/  LOP3.LUT R10, R10, R4, R13, 0x96, !PT ;  /* 0x000000040a0a7212 */ /* 0x000fe200078e960d */
[----:B------:R-:W-:-:S04]  /*12f0*/  IMAD.HI.U32 R3, R9, -0x326172a9, RZ ;  /* 0xcd9e8d5709037827 */ /* 0x000fc800078e00ff */
[----:B------:R-:W-:Y:S02]  /*1300*/  HFMA2 R4, -RZ, RZ, 0, 0 ;  /* 0x00000000ff047431 */ /* 0x000fe400000001ff */
[----:B------:R-:W-:Y:S01]  /*1310*/  IMAD R12, R11, 0x8, R26 ;  /* 0x000000080b0c7824 */ /* 0x000fe200078e021a */
[----:B------:R-:W-:Y:S01]  /*1320*/  LOP3.LUT R8, R8, R2, R3, 0x96, !PT ;  /* 0x0000000208087212 */ /* 0x000fe200078e9603 */
[----:B------:R-:W-:Y:S02]  /*1330*/  IMAD R2, R9, -0x326172a9, RZ ;  /* 0xcd9e8d5709027824 */ /* 0x000fe400078e02ff */
[----:B01234-:R-:W-:-:S07]  /*1340*/  IMAD R30, R5, -0x2daee0ad, RZ ;  /* 0xd2511f53051e7824 */ /* 0x01ffce00078e02ff */
.L_x_7775:
        /* <DEDUP_REMOVED lines=9> */
[----:B------:R-:W-:Y:S01]  /*13e0*/  IMAD.MOV.U32 R24, RZ, RZ, 0x3f800000 ;  /* 0x3f800000ff187424 */ /* 0x000fe200078e00ff */
[----:B------:R-:W-:-:S04]  /*13f0*/  SHF.R.S32.HI R151, RZ, 0x1f, R20 ;  /* 0x0000001fff977819 */ /* 0x000fc80000011414 */
[----:B------:R-:W-:-:S04]  /*1400*/  LEA.HI R151, R151, R20, RZ, 0x3 ;  /* 0x0000001497977211 */ /* 0x000fc800078f18ff */
[----:B------:R-:W-:Y:S02]  /*1410*/  @P0 LOP3.LUT R0, R0, 0x20, RZ, 0xfc, !PT ;  /* 0x0000002000000812 */ /* 0x000fe400078efcff */
[----:B0-----:R-:W-:-:S05]  /*1420*/  LEA.HI.SX32 R20, R151, R22, 0x1d ;  /* 0x0000001697147211 */ /* 0x001fca00078feaff */
[----:B------:R-:W-:Y:S02]  /*1430*/  IMAD.MOV.U32 R26, RZ, RZ, R20 ;  /* 0x000000ffff1a7224 */ /* 0x000fe400078e0014 */
[----:B--2---:R-:W-:Y:S01]  /*1440*/  @P1 HADD2.F32 R24, -RZ, R148.H0_H0 ;  /* 0x20000094ff181230 */ /* 0x004fe20000004100 */
        /* <DEDUP_REMOVED lines=21> */
.L_x_42155:
[----:B------:R-:W-:Y:S05]  /*15a0*/  BRX R26 -0x15b0                                        (*"BRANCH_TARGETS .L_x_42156,.L_x_42157,.L_x_42158"*) ;  /* 0xffffffe81a947949 */ /* 0x000fea000383ffff */
.L_x_42158:
[----:B------:R-:W-:Y:S01]  /*15b0*/  VIADD R21, R6, 0x1 ;  /* 0x0000000106157836 */ /* 0x000fe20000000000 */
[----:B------:R-:W-:Y:S01]  /*15c0*/  MOV R26, R30 ;  /* 0x0000001e001a7202 */ /* 0x000fe20000000f00 */
[----:B------:R-:W-:Y:S01]  /*15d0*/  IMAD.MOV.U32 R13, RZ, RZ, R8 ;  /* 0x000000ffff0d7224 */ /* 0x000fe200078e0008 */
[----:B------:R-:W-:Y:S06]  /*15e0*/  BRA `(.L_x_7174) ;  /* 0x00000004003c7947 */ /* 0x000fec0003800000 */
.L_x_42156:
[----:B------:R-:W-:Y:S01]  /*15f0*/  IMAD.MOV.U32 R26, RZ, RZ, R30 ;  /* 0x000000ffff1a7224 */ /* 0x000fe200078e001e */
[----:B------:R-:W-:Y:S01]  /*1600*/  MOV R21, 0x3 ;  /* 0x0000000300157802 */ /* 0x000fe20000000f00 */
[----:B------:R-:W-:Y:S01]  /*1610*/  IMAD.MOV.U32 R13, RZ, RZ, R10 ;  /* 0x000000ffff0d7224 */ /* 0x000fe200078e000a */
[----:B------:R-:W-:Y:S06]  /*1620*/  BRA `(.L_x_7174) ;  /* 0x00000004002c7947 */ /* 0x000fec0003800000 */
.L_x_42157:
        /* <DEDUP_REMOVED lines=13> */
.L_x_7176:
[----:B------:R-:W-:Y:S05]  /*1700*/  BSYNC.RECONVERGENT B2 ;  /* 0x0000000000027941 */ /* 0x000fea0003800200 */
.L_x_7175:
        /* <DEDUP_REMOVED lines=61> */
.L_x_7174:
[----:B------:R-:W-:Y:S05]  /*1ae0*/  BSYNC.RECONVERGENT B1 ;  /* 0x0000000000017941 */ /* 0x000fea0003800200 */
.L_x_7173:
[----:B------:R-:W0:Y:S01]  /*1af0*/  LDC R28, c[0x0][0x408] ;  /* 0x00010200ff1c7b82 */ /* 0x000e220000000800 */
[----:B------:R-:W-:Y:S01]  /*1b00*/  I2FP.F32.U32 R13, R13 ;  /* 0x0000000d000d7245 */ /* 0x000fe20000201000 */
[----:B-----5:R-:W-:Y:S01]  /*1b10*/  HADD2.F32 R23, -RZ, R148.H0_H0 ;  /* 0x20000094ff177230 */ /* 0x020fe20000004100 */
[----:B------:R-:W-:Y:S01]  /*1b20*/  ISETP.NE.AND P1, PT, R21, 0x1, PT ;  /* 0x000000011500780c */ /* 0x000fe20003f25270 */
[----:B------:R-:W-:Y:S01]  /*1b30*/  IMAD.MOV.U32 R32, RZ, RZ, 0x2f800000 ;  /* 0x2f800000ff207424 */ /* 0x000fe200078e00ff */
[----:B------:R-:W-:Y:S01]  /*1b40*/  LOP3.LUT R0, R0, 0xfffffffd, RZ, 0xc0, !PT ;  /* 0xfffffffd00007812 */ /* 0x000fe200078ec0ff */
[----:B------:R-:W-:Y:S02]  /*1b50*/  HADD2.F32 R6, -RZ, R136.H0_H0 ;  /* 0x20000088ff067230 */ /* 0x000fe40000004100 */
[----:B------:R-:W-:Y:S01]  /*1b60*/  FMUL.FTZ R23, R23, R24 ;  /* 0x0000001817177220 */ /* 0x000fe20000410000 */
[----:B------:R-:W1:Y:S01]  /*1b70*/  LDC R30, c[0x0][0x404] ;  /* 0x00010100ff1e7b82 */ /* 0x000e620000000800 */
[----:B------:R-:W-:Y:S01]  /*1b80*/  FFMA.FTZ R13, R13, R32, 1.1641532182693481445e-10 ;  /* 0x2f0000000d0d7423 */ /* 0x000fe20000010020 */
[----:B------:R-:W-:Y:S01]  /*1b90*/  HADD2.F32 R34, -RZ, R60.H0_H0 ;  /* 0x2000003cff227230 */ /* 0x000fe20000004100 */
[----:B------:R-:W-:Y:S01]  /*1ba0*/  BSSY.RECONVERGENT B1, `(.L_x_7177) ;  /* 0x000005d000017945 */ /* 0x000fe20003800200 */
[----:B------:R-:W-:-:S02]  /*1bb0*/  IMAD.MOV.U32 R25, RZ, RZ, 0x2 ;  /* 0x00000002ff197424 */ /* 0x000fc400078e00ff */
[----:B0-----:R-:W-:Y:S01]  /*1bc0*/  FMUL.FTZ R23, R23, R28 ;  /* 0x0000001c17177220 */ /* 0x001fe20000410000 */
[----:B-1----:R-:W-:-:S04]  /*1bd0*/  FSETP.GTU.FTZ.AND P0, PT, R13, R30, PT ;  /* 0x0000001e0d00720b */ /* 0x002fc80003f1c000 */
        /* <DEDUP_REMOVED lines=14> */
.L_x_7179:
        /* <DEDUP_REMOVED lines=13> */
.L_x_7181:
[----:B------:R-:W-:Y:S05]  /*1d90*/  BSYNC.RECONVERGENT B2 ;  /* 0x0000000000027941 */ /* 0x000fea0003800200 */
.L_x_7180:
        /* <DEDUP_REMOVED lines=20> */
[----:B------:R-:W-:Y:S02]  /*1ee0*/  VIADD R21, R59, 0x32370b8f ;  /* 0x32370b8f3b157836 */ /* 0x000fe40000000000 */
[----:B------:R-:W-:-:S03]  /*1ef0*/  IMAD.MOV.U32 R6, RZ, RZ, R26 ;  /* 0x000000ffff067224 */ /* 0x000fc600078e001a */
[----:B------:R-:W-:Y:S01]  /*1f00*/  LOP3.LUT R21, R21, R174, R215, 0x96, !PT ;  /* 0x000000ae15157212 */ /* 0x000fe200078e96d7 */
[----:B------:R-:W-:Y:S01]  /*1f10*/  IMAD.WIDE.U32 R174, R23, -0x2daee0ad, RZ ;  /* 0xd2511f5317ae7825 */ /* 0x000fe200078e00ff */
[----:B------:R-:W-:-:S03]  /*1f20*/  IADD3 R23, PT, PT, R59, -0x126145ec, RZ ;  /* 0xed9eba143b177810 */ /* 0x000fc60007ffe0ff */
        /* <DEDUP_REMOVED lines=11> */
[----:B------:R-:W-:-:S04]  /*1fe0*/  IMAD.WIDE.U32 R200, R21, -0x326172a9, RZ ;  /* 0xcd9e8d5715c87825 */ /* 0x000fc800078e00ff */
[----:B------:R-:W-:Y:S02]  /*1ff0*/  VIADD R23, R59, 0x646e171e ;  /* 0x646e171e3b177836 */ /* 0x000fe40000000000 */
[----:B------:R-:W-:-:S03]  /*2000*/  VIADD R21, R58, 0xb54cda56 ;  /* 0xb54cda563a157836 */ /* 0x000fc60000000000 */
        /* <DEDUP_REMOVED lines=9> */
[----:B------:R-:W-:Y:S02]  /*20a0*/  VIADD R23, R59, 0xdb3d7428 ;  /* 0xdb3d74283b177836 */ /* 0x000fe40000000000 */
[----:B------:R-:W-:Y:S01]  /*20b0*/  IMAD.WIDE.U32 R200, R21, -0x326172a9, RZ ;  /* 0xcd9e8d5715c87825 */ /* 0x000fe200078e00ff */
[C---:B------:R-:W-:Y:S02]  /*20c0*/  IADD3 R21, PT, PT, R58.reuse, -0xe443238, RZ ;  /* 0xf1bbcdc83a157810 */ /* 0x040fe40007ffe0ff */
        /* <DEDUP_REMOVED lines=10> */
.L_x_7178:
[----:B------:R-:W-:Y:S05]  /*2170*/  BSYNC.RECONVERGENT B1 ;  /* 0x0000000000017941 */ /* 0x000fea0003800200 */
.L_x_7177:
[----:B------:R-:W-:Y:S01]  /*2180*/  I2FP.F32.U32 R21, R6 ;  /* 0x0000000600157245 */ /* 0x000fe20000201000 */
[----:B------:R-:W-:Y:S01]  /*2190*/  HADD2.F32 R23, -RZ, R148.H1_H1 ;  /* 0x30000094ff177230 */ /* 0x000fe20000004100 */
[----:B------:R-:W-:Y:S01]  /*21a0*/  ISETP.NE.AND P1, PT, R25, 0x1, PT ;  /* 0x000000011900780c */ /* 0x000fe20003f25270 */
[----:B------:R-:W-:Y:S01]  /*21b0*/  HADD2.F32 R6, -RZ, R136.H1_H1 ;  /* 0x30000088ff067230 */ /* 0x000fe20000004100 */
[----:B------:R-:W-:Y:S01]  /*21c0*/  BSSY.RECONVERGENT B1, `(.L_x_7182) ;  /* 0x000005f000017945 */ /* 0x000fe20003800200 */
        /* <DEDUP_REMOVED lines=19> */
.L_x_7184:
        /* <DEDUP_REMOVED lines=13> */
.L_x_7186:
[----:B------:R-:W-:Y:S05]  /*23d0*/  BSYNC.RECONVERGENT B2 ;  /* 0x0000000000027941 */ /* 0x000fea0003800200 */
.L_x_7185:
        /* <DEDUP_REMOVED lines=60> */
[----:B------:R-:W-:-:S07]  /*27a0*/  IMAD.MOV.U32 R26, RZ, RZ, R172 ;  /* 0x000000ffff1a7224 */ /* 0x000fce00078e00ac */
.L_x_7183:
[----:B------:R-:W-:Y:S05]  /*27b0*/  BSYNC.RECONVERGENT B1 ;  /* 0x0000000000017941 */ /* 0x000fea0003800200 */
.L_x_7182:
[----:B------:R-:W-:Y:S01]  /*27c0*/  I2FP.F32.U32 R23, R6 ;  /* 0x0000000600177245 */ /* 0x000fe20000201000 */
[----:B------:R-:W-:Y:S01]  /*27d0*/  HADD2.F32 R25, -RZ, R149.H0_H0 ;  /* 0x20000095ff197230 */ /* 0x000fe20000004100 */
[----:B------:R-:W-:Y:S01]  /*27e0*/  ISETP.NE.AND P2, PT, R27, 0x1, PT ;  /* 0x000000011b00780c */ /* 0x000fe20003f45270 */
[----:B------:R-:W-:Y:S01]  /*27f0*/  HADD2.F32 R6, -RZ, R137.H0_H0 ;  /* 0x20000089ff067230 */ /* 0x000fe20000004100 */
[----:B------:R-:W-:Y:S01]  /*2800*/  BSSY.RECONVERGENT B1, `(.L_x_7187) ;  /* 0x000005f000017945 */ /* 0x000fe20003800200 */
[----:B------:R-:W-:Y:S01]  /*2810*/  FFMA.FTZ R23, R23, R32, 1.1641532182693481445e-10 ;  /* 0x2f00000017177423 */ /* 0x000fe20000010020 */
[----:B------:R-:W-:Y:S01]  /*2820*/  FMUL.FTZ R25, R25, R24 ;  /* 0x0000001819197220 */ /* 0x000fe20000410000 */
[----:B------:R-:W-:Y:S02]  /*2830*/  HADD2.F32 R34, -RZ, R61.H0_H0 ;  /* 0x2000003dff227230 */ /* 0x000fe40000004100 */
[----:B------:R-:W-:Y:S02]  /*2840*/  HFMA2 R36, -RZ, RZ, 0, 1.1920928955078125e-07 ;  /* 0x00000002ff247431 */ /* 0x000fe400000001ff */
        /* <DEDUP_REMOVED lines=15> */
.L_x_7189:
        /* <DEDUP_REMOVED lines=13> */
.L_x_7191:
[----:B------:R-:W-:Y:S05]  /*2a10*/  BSYNC.RECONVERGENT B2 ;  /* 0x0000000000027941 */ /* 0x000fea0003800200 */
.L_x_7190:
        /* <DEDUP_REMOVED lines=18> */
[----:B------:R-:W-:-:S04]  /*2b40*/  IMAD.WIDE.U32 R172, R173, -0x326172a9, RZ ;  /* 0xcd9e8d57adac7825 */ /* 0x000fc800078e00ff */
        /* <DEDUP_REMOVED lines=10> */
[----:B------:R-:W-:-:S04]  /*2bf0*/  IMAD.WIDE.U32 R200, R25, -0x2daee0ad, RZ ;  /* 0xd2511f5319c87825 */ /* 0x000fc800078e00ff */
[----:B------:R-:W-:Y:S01]  /*2c00*/  IMAD.WIDE.U32 R172, R27, -0x326172a9, RZ ;  /* 0xcd9e8d571bac7825 */ /* 0x000fe200078e00ff */
[----:B------:R-:W-:-:S03]  /*2c10*/  IADD3 R27, PT, PT, R58, 0x1715609d, RZ ;  /* 0x1715609d3a1b7810 */ /* 0x000fc60007ffe0ff */
[----:B------:R-:W-:Y:S01]  /*2c20*/  VIADD R25, R59, 0xa9066899 ;  /* 0xa90668993b197836 */ /* 0x000fe20000000000 */
        /* <DEDUP_REMOVED lines=16> */
[----:B------:R-:W-:-:S03]  /*2d30*/  IADD3 R27, PT, PT, R59, -0x24c28bd8, RZ ;  /* 0xdb3d74283b1b7810 */ /* 0x000fc60007ffe0ff */
[----:B------:R-:W-:Y:S01]  /*2d40*/  VIADD R25, R58, 0xf1bbcdc8 ;  /* 0xf1bbcdc83a197836 */ /* 0x000fe20000000000 */
        /* <DEDUP_REMOVED lines=8> */
[----:B------:R-:W-:Y:S02]  /*2dd0*/  LOP3.LUT R10, R27, R174, R173, 0x96, !PT ;  /* 0x000000ae1b0a7212 */ /* 0x000fe400078e96ad */
[----:B------:R-:W-:-:S07]  /*2de0*/  MOV R26, R172 ;  /* 0x000000ac001a7202 */ /* 0x000fce0000000f00 */
.L_x_7188:
[----:B------:R-:W-:Y:S05]  /*2df0*/  BSYNC.RECONVERGENT B1 ;  /* 0x0000000000017941 */ /* 0x000fea0003800200 */
.L_x_7187:
        /* <DEDUP_REMOVED lines=24> */
.L_x_7194:
        /* <DEDUP_REMOVED lines=13> */
.L_x_7196:
[----:B------:R-:W-:Y:S05]  /*3050*/  BSYNC.RECONVERGENT B2 ;  /* 0x0000000000027941 */ /* 0x000fea0003800200 */
.L_x_7195:
        /* <DEDUP_REMOVED lines=22> */
[----:B------:R-:W-:-:S03]  /*31c0*/  IMAD.MOV.U32 R6, RZ, RZ, R26 ;  /* 0x000000ffff067224 */ /* 0x000fc600078e001a */
        /* <DEDUP_REMOVED lines=15> */
[----:B------:R-:W-:Y:S02]  /*32c0*/  LOP3.LUT R172, R149, R172, R175, 0x96, !PT ;  /* 0x000000ac95ac7212 */ /* 0x000fe400078e96af */
[C---:B------:R-:W-:Y:S01]  /*32d0*/  IADD3 R149, PT, PT, R58.reuse, 0x5384540f, RZ ;  /* 0x5384540f3a957810 */ /* 0x040fe20007ffe0ff */
        /* <DEDUP_REMOVED lines=8> */
[----:B------:R-:W-:Y:S02]  /*3360*/  LOP3.LUT R174, R27, R174, R215, 0x96, !PT ;  /* 0x000000ae1bae7212 */ /* 0x000fe400078e96d7 */
[----:B------:R-:W-:Y:S02]  /*3370*/  IADD3 R27, PT, PT, R58, -0xe443238, RZ ;  /* 0xf1bbcdc83a1b7810 */ /* 0x000fe40007ffe0ff */
[----:B------:R-:W-:Y:S01]  /*3380*/  LOP3.LUT R173, R173, R214, R149, 0x96, !PT ;  /* 0x000000d6adad7212 */ /* 0x000fe200078e9695 */
[----:B------:R-:W-:-:S04]  /*3390*/  IMAD.WIDE.U32 R174, R174, -0x326172a9, RZ ;  /* 0xcd9e8d57aeae7825 */ /* 0x000fc800078e00ff */
[----:B------:R-:W-:Y:S01]  /*33a0*/  IMAD.WIDE.U32 R200, R173, -0x326172a9, RZ ;  /* 0xcd9e8d57adc87825 */ /* 0x000fe200078e00ff */
[----:B------:R-:W-:-:S03]  /*33b0*/  LOP3.LUT R172, R27, R172, R175, 0x96, !PT ;  /* 0x000000ac1bac7212 */ /* 0x000fc600078e96af */
[----:B------:R-:W-:Y:S01]  /*33c0*/  VIADD R27, R58, 0x8ff34781 ;  /* 0x8ff347813a1b7836 */ /* 0x000fe20000000000 */
[----:B------:R-:W-:Y:S01]  /*33d0*/  MOV R2, R200 ;  /* 0x000000c800027202 */ /* 0x000fe20000000f00 */
[----:B------:R-:W-:-:S03]  /*33e0*/  IMAD.WIDE.U32 R172, R172, -0x2daee0ad, RZ ;  /* 0xd2511f53acac7825 */ /* 0x000fc600078e00ff */
[----:B------:R-:W-:Y:S01]  /*33f0*/  LOP3.LUT R8, R27, R174, R201, 0x96, !PT ;  /* 0x000000ae1b087212 */ /* 0x000fe200078e96c9 */
[----:B------:R-:W-:Y:S02]  /*3400*/  VIADD R149, R59, 0x96a522ad ;  /* 0x96a522ad3b957836 */ /* 0x000fe40000000000 */
[----:B------:R-:W-:-:S03]  /*3410*/  IMAD.MOV.U32 R26, RZ, RZ, R172 ;  /* 0x000000ffff1a7224 */ /* 0x000fc600078e00ac */
[----:B------:R-:W-:-:S07]  /*3420*/  LOP3.LUT R10, R149, R148, R173, 0x96, !PT ;  /* 0x00000094950a7212 */ /* 0x000fce00078e96ad */
.L_x_7193:
[----:B------:R-:W-:Y:S05]  /*3430*/  BSYNC.RECONVERGENT B1 ;  /* 0x0000000000017941 */ /* 0x000fea0003800200 */
.L_x_7192:
        /* <DEDUP_REMOVED lines=24> */
.L_x_7199:
        /* <DEDUP_REMOVED lines=13> */
.L_x_7201:
[----:B------:R-:W-:Y:S05]  /*3690*/  BSYNC.RECONVERGENT B2 ;  /* 0x0000000000027941 */ /* 0x000fea0003800200 */
.L_x_7200:
        /* <DEDUP_REMOVED lines=57> */
[----:B------:R-:W-:-:S03]  /*3a30*/  LOP3.LUT R8, R149, R214, R175, 0x96, !PT ;  /* 0x000000d695087212 */ /* 0x000fc600078e96af */
[----:B------:R-:W-:Y:S01]  /*3a40*/  IMAD.MOV.U32 R2, RZ, RZ, R174 ;  /* 0x000000ffff027224 */ /* 0x000fe200078e00ae */
[----:B------:R-:W-:Y:S01]  /*3a50*/  LOP3.LUT R10, R201, R148, R173, 0x96, !PT ;  /* 0x00000094c90a7212 */ /* 0x000fe200078e96ad */
[----:B------:R-:W-:-:S07]  /*3a60*/  IMAD.MOV.U32 R26, RZ, RZ, R172 ;  /* 0x000000ffff1a7224 */ /* 0x000fce00078e00ac */
.L_x_7198:
[----:B------:R-:W-:Y:S05]  /*3a70*/  BSYNC.RECONVERGENT B1 ;  /* 0x0000000000017941 */ /* 0x000fea0003800200 */
.L_x_7197:
        /* <DEDUP_REMOVED lines=24> */
.L_x_7204:
        /* <DEDUP_REMOVED lines=13> */
.L_x_7206:
[----:B------:R-:W-:Y:S05]  /*3cd0*/  BSYNC.RECONVERGENT B2 ;  /* 0x0000000000027941 */ /* 0x000fea0003800200 */
.L_x_7205:
        /* <DEDUP_REMOVED lines=57> */
[----:B------:R-:W-:-:S03]  /*4070*/  LOP3.LUT R8, R149, R216, R201, 0x96, !PT ;  /* 0x000000d895087212 */ /* 0x000fc600078e96c9 */
[----:B------:R-:W-:Y:S01]  /*4080*/  IMAD.MOV.U32 R2, RZ, RZ, R200 ;  /* 0x000000ffff027224 */ /* 0x000fe200078e00c8 */
[----:B------:R-:W-:Y:S02]  /*4090*/  LOP3.LUT R10, R215, R148, R175, 0x96, !PT ;  /* 0x00000094d70a7212 */ /* 0x000fe400078e96af */
[----:B------:R-:W-:-:S07]  /*40a0*/  MOV R26, R174 ;  /* 0x000000ae001a7202 */ /* 0x000fce0000000f00 */
.L_x_7203:
[----:B------:R-:W-:Y:S05]  /*40b0*/  BSYNC.RECONVERGENT B1 ;  /* 0x0000000000017941 */ /* 0x000fea0003800200 */
.L_x_7202:
[----:B------:R-:W-:Y:S01]  /*40c0*/  I2FP.F32.U32 R149, R6 ;  /* 0x0000000600957245 */ /* 0x000fe20000201000 */
[----:B------:R-:W-:Y:S01]  /*40d0*/  HADD2.F32 R175, -RZ, R151.H0_H0 ;  /* 0x20000097ffaf7230 */ /* 0x000fe20000004100 */
[----:B------:R-:W-:Y:S01]  /*40e0*/  ISETP.NE.AND P6, PT, R38, 0x1, PT ;  /* 0x000000012600780c */ /* 0x000fe20003fc5270 */
[----:B------:R-:W-:Y:S01]  /*40f0*/  HADD2.F32 R6, -RZ, R139.H0_H0 ;  /* 0x2000008bff067230 */ /* 0x000fe20000004100 */
[----:B------:R-:W-:Y:S01]  /*4100*/  BSSY.RECONVERGENT B1, `(.L_x_7207) ;  /* 0x0000061000017945 */ /* 0x000fe20003800200 */
[----:B------:R-:W-:Y:S01]  /*4110*/  FFMA.FTZ R149, R149, R32, 1.1641532182693481445e-10 ;  /* 0x2f00000095957423 */ /* 0x000fe20000010020 */
[----:B------:R-:W-:Y:S01]  /*4120*/  FMUL.FTZ R175, R175, R24 ;  /* 0x00000018afaf7220 */ /* 0x000fe20000410000 */
[----:B------:R-:W-:-:S03]  /*4130*/  HADD2.F32 R34, -RZ, R63.H0_H0 ;  /* 0x2000003fff227230 */ /* 0x000fc60000004100 */
[----:B------:R-:W-:Y:S01]  /*4140*/  FMUL.FTZ R175, R175, R28 ;  /* 0x0000001cafaf7220 */ /* 0x000fe20000410000 */
[----:B------:R-:W-:-:S04]  /*4150*/  FSETP.GTU.FTZ.AND P5, PT, R149, R30, PT ;  /* 0x0000001e9500720b */ /* 0x000fc80003fbc000 */
        /* <DEDUP_REMOVED lines=14> */
.L_x_7209:
        /* <DEDUP_REMOVED lines=15> */
.L_x_7211:
[----:B------:R-:W-:Y:S05]  /*4330*/  BSYNC.RECONVERGENT B2 ;  /* 0x0000000000027941 */ /* 0x000fea0003800200 */
.L_x_7210:
[----:B------:R-:W-:Y:S01]  /*4340*/  IMAD.WIDE.U32 R216, R18, -0x326172a9, RZ ;  /* 0xcd9e8d5712d87825 */ /* 0x000fe200078e00ff */
[----:B------:R-:W-:-:S03]  /*4350*/  LOP3.LUT R148, R4, R215, R59, 0x96, !PT ;  /* 0x000000d704947212 */ /* 0x000fc600078e963b */
[----:B------:R-:W-:Y:S01]  /*4360*/  HFMA2 R6, -RZ, RZ, 0, 0 ;  /* 0x00000000ff067431 */ /* 0x000fe200000001ff */
        /* <DEDUP_REMOVED lines=40> */
[----:B------:R-:W-:-:S03]  /*45f0*/  IADD3 R215, PT, PT, R58, 0x5384540f, RZ ;  /* 0x5384540f3ad77810 */ /* 0x000fc60007ffe0ff */
[----:B------:R-:W-:-:S04]  /*4600*/  IMAD.WIDE.U32 R200, R201, -0x326172a9, RZ ;  /* 0xcd9e8d57c9c87825 */ /* 0x000fc800078e00ff */
[----:B------:R-:W-:Y:S01]  /*4610*/  VIADD R149, R59, 0x1fd5c5a3 ;  /* 0x1fd5c5a33b957836 */ /* 0x000fe20000000000 */
        /* <DEDUP_REMOVED lines=15> */
.L_x_7208:
[----:B------:R-:W-:Y:S05]  /*4710*/  BSYNC.RECONVERGENT B1 ;  /* 0x0000000000017941 */ /* 0x000fea0003800200 */
.L_x_7207:
[----:B------:R-:W-:Y:S01]  /*4720*/  HADD2.F32 R151, -RZ, R151.H1_H1 ;  /* 0x30000097ff977230 */ /* 0x000fe20000004100 */
[----:B------:R-:W-:Y:S02]  /*4730*/  I2FP.F32.U32 R149, R34 ;  /* 0x0000002200957245 */ /* 0x000fe40000201000 */
[----:B------:R-:W-:Y:S02]  /*4740*/  F2FP.F16.F32.PACK_AB R150, R173, R27 ;  /* 0x0000001bad96723e */ /* 0x000fe400000000ff */
[----:B------:R-:W-:Y:S01]  /*4750*/  FMUL.FTZ R151, R151, R24 ;  /* 0x0000001897977220 */ /* 0x000fe20000410000 */
[----:B------:R-:W-:Y:S01]  /*4760*/  FFMA.FTZ R149, R149, R32, 1.1641532182693481445e-10 ;  /* 0x2f00000095957423 */ /* 0x000fe20000010020 */
[----:B------:R-:W-:Y:S01]  /*4770*/  HADD2.F32 R32, -RZ, R139.H1_H1 ;  /* 0x3000008bff207230 */ /* 0x000fe20000004100 */
[----:B------:R-:W-:Y:S01]  /*4780*/  F2FP.F16.F32.PACK_AB R148, R21, R13 ;  /* 0x0000000d1594723e */ /* 0x000fe200000000ff */
[----:B------:R-:W-:Y:S01]  /*4790*/  FMUL.FTZ R151, R151, R28 ;  /* 0x0000001c97977220 */ /* 0x000fe20000410000 */
[----:B------:R-:W-:Y:S01]  /*47a0*/  HADD2.F32 R28, -RZ, R63.H1_H1 ;  /* 0x3000003fff1c7230 */ /* 0x000fe20000004100 */
[----:B------:R-:W-:-:S02]  /*47b0*/  FSETP.GTU.FTZ.AND P6, PT, R149, R30, PT ;  /* 0x0000001e9500720b */ /* 0x000fc40003fdc000 */
[----:B------:R-:W-:Y:S02]  /*47c0*/  F2FP.F16.F32.PACK_AB R149, R25, R23 ;  /* 0x000000171995723e */ /* 0x000fe400000000ff */
[----:B------:R-:W-:Y:S02]  /*47d0*/  FSEL R151, R151, RZ, !P6 ;  /* 0x000000ff97977208 */ /* 0x000fe40007000000 */
[----:B------:R-:W-:-:S03]  /*47e0*/  PLOP3.LUT P6, PT, P6, PT, PT, 0x8, 0x80 ;  /* 0x000000000080781c */ /* 0x000fc600037ce170 */
[----:B------:R-:W-:-:S05]  /*47f0*/  FFMA.FTZ R201, R151, R32, R28 ;  /* 0x0000002097c97223 */ /* 0x000fca000001001c */
[----:B------:R-:W-:Y:S01]  /*4800*/  F2FP.F16.F32.PACK_AB R151, R201, R175 ;  /* 0x000000afc997723e */ /* 0x000fe200000000ff */
[----:B------:R-:W-:Y:S06]  /*4810*/  BRA `(.L_x_7212) ;  /* 0x0000003000987947 */ /* 0x000fec0003800000 */
.L_x_7172:
        /* <DEDUP_REMOVED lines=16> */
.L_x_7215:
        /* <DEDUP_REMOVED lines=13> */
.L_x_7217:
[----:B------:R-:W-:Y:S05]  /*49f0*/  BSYNC.RECONVERGENT B2 ;  /* 0x0000000000027941 */ /* 0x000fea0003800200 */
.L_x_7216:
        /* <DEDUP_REMOVED lines=24> */
[----:B------:R-:W-:-:S03]  /*4b80*/  IADD3 R13, PT, PT, R58, 0x78dde6e4, RZ ;  /* 0x78dde6e43a0d7810 */ /* 0x000fc60007ffe0ff */
[----:B------:R-:W-:Y:S01]  /*4b90*/  VIADD R21, R59, 0xed9eba14 ;  /* 0xed9eba143b157836 */ /* 0x000fe20000000000 */
[----:B------:R-:W-:-:S04]  /*4ba0*/  LOP3.LUT R13, R13, R200, R173, 0x96, !PT ;  /* 0x000000c80d0d7212 */ /* 0x000fc800078e96ad */
[----:B------:R-:W-:Y:S01]  /*4bb0*/  LOP3.LUT R21, R21, R174, R27, 0x96, !PT ;  /* 0x000000ae15157212 */ /* 0x000fe200078e961b */
[----:B------:R-:W-:-:S04]  /*4bc0*/  IMAD.WIDE.U32 R174, R13, -0x2daee0ad, RZ ;  /* 0xd2511f530dae7825 */ /* 0x000fc800078e00ff */
[----:B------:R-:W-:Y:S02]  /*4bd0*/  VIADD R13, R59, 0xa9066899 ;  /* 0xa90668993b0d7836 */ /* 0x000fe40000000000 */
[----:B------:R-:W-:-:S03]  /*4be0*/  IMAD.WIDE.U32 R200, R21, -0x326172a9, RZ ;  /* 0xcd9e8d5715c87825 */ /* 0x000fc600078e00ff */
[----:B------:R-:W-:Y:S01]  /*4bf0*/  LOP3.LUT R13, R13, R26, R175, 0x96, !PT ;  /* 0x0000001a0d0d7212 */ /* 0x000fe200078e96af */
        /* <DEDUP_REMOVED lines=23> */
[----:B------:R-:W-:Y:S02]  /*4d70*/  IADD3 R21, PT, PT, R58, -0x700cb87f, RZ ;  /* 0x8ff347813a157810 */ /* 0x000fe40007ffe0ff */
[----:B------:R-:W-:Y:S01]  /*4d80*/  LOP3.LUT R10, R13, R26, R175, 0x96, !PT ;  /* 0x0000001a0d0a7212 */ /* 0x000fe200078e96af */
[----:B------:R-:W-:Y:S01]  /*4d90*/  IMAD.MOV.U32 R2, RZ, RZ, R200 ;  /* 0x000000ffff027224 */ /* 0x000fe200078e00c8 */
[----:B------:R-:W-:Y:S01]  /*4da0*/  LOP3.LUT R8, R21, R172, R201, 0x96, !PT ;  /* 0x000000ac15087212 */ /* 0x000fe200078e96c9 */
[----:B------:R-:W-:Y:S01]  /*4db0*/  IMAD.MOV.U32 R13, RZ, RZ, R30 ;  /* 0x000000ffff0d7224 */ /* 0x000fe200078e001e */
[----:B------:R-:W-:-:S07]  /*4dc0*/  MOV R26, R174 ;  /* 0x000000ae001a7202 */ /* 0x000fce0000000f00 */
.L_x_7214:
[----:B------:R-:W-:Y:S05]  /*4dd0*/  BSYNC.RECONVERGENT B1 ;  /* 0x0000000000017941 */ /* 0x000fea0003800200 */
.L_x_7213:
        /* <DEDUP_REMOVED lines=28> */
.L_x_7220:
        /* <DEDUP_REMOVED lines=13> */
.L_x_7222:
[----:B------:R-:W-:Y:S05]  /*5070*/  BSYNC.RECONVERGENT B2 ;  /* 0x0000000000027941 */ /* 0x000fea0003800200 */
.L_x_7221:
        /* <DEDUP_REMOVED lines=61> */
.L_x_7219:
[----:B------:R-:W-:Y:S05]  /*5450*/  BSYNC.RECONVERGENT B1 ;  /* 0x0000000000017941 */ /* 0x000fea0003800200 */
.L_x_7218:
        /* <DEDUP_REMOVED lines=23> */
.L_x_7225:
        /* <DEDUP_REMOVED lines=13> */
.L_x_7227:
[----:B------:R-:W-:Y:S05]  /*56a0*/  BSYNC.RECONVERGENT B2 ;  /* 0x0000000000027941 */ /* 0x000fea0003800200 */
.L_x_7226:
        /* <DEDUP_REMOVED lines=20> */
[----:B------:R-:W-:Y:S01]  /*57f0*/  LOP3.LUT R25, R25, R214, R173, 0x96, !PT ;  /* 0x000000d619197212 */ /* 0x000fe200078e96ad */
[----:B------:R-:W-:Y:S01]  /*5800*/  IMAD.MOV.U32 R27, RZ, RZ, RZ ;  /* 0x000000ffff1b7224 */ /* 0x000fe200078e00ff */
        /* <DEDUP_REMOVED lines=39> */
.L_x_7224:
[----:B------:R-:W-:Y:S05]  /*5a80*/  BSYNC.RECONVERGENT B1 ;  /* 0x0000000000017941 */ /* 0x000fea0003800200 */
.L_x_7223:
        /* <DEDUP_REMOVED lines=23> */
.L_x_7230:
        /* <DEDUP_REMOVED lines=13> */
.L_x_7232:
[----:B------:R-:W-:Y:S05]  /*5cd0*/  BSYNC.RECONVERGENT B2 ;  /* 0x0000000000027941 */ /* 0x000fea0003800200 */
.L_x_7231:
        /* <DEDUP_REMOVED lines=61> */
.L_x_7229:
[----:B------:R-:W-:Y:S05]  /*60b0*/  BSYNC.RECONVERGENT B1 ;  /* 0x0000000000017941 */ /* 0x000fea0003800200 */
.L_x_7228:
        /* <DEDUP_REMOVED lines=23> */
.L_x_7235:
        /* <DEDUP_REMOVED lines=13> */
.L_x_7237:
[----:B------:R-:W-:Y:S05]  /*6300*/  BSYNC.RECONVERGENT B2 ;  /* 0x0000000000027941 */ /* 0x000fea0003800200 */
.L_x_7236:
[----:B------:R-:W-:Y:S01]  /*6310*/  IMAD.WIDE.U32 R200, R18, -0x326172a9, RZ ;  /* 0xcd9e8d5712c87825 */ /* 0x000fe200078e00ff */
[----:B------:R-:W-:-:S03]  /*6320*/  LOP3.LUT R148, R4, R175, R59, 0x96, !PT ;  /* 0x000000af04947212 */ /* 0x000fc600078e963b */
[----:B------:R-:W-:Y:S01]  /*6330*/  HFMA2 R36, -RZ, RZ, 0, 0 ;  /* 0x00000000ff247431 */ /* 0x000fe200000001ff */
        /* <DEDUP_REMOVED lines=24> */
[----:B------:R-:W-:Y:S01]  /*64c0*/  LOP3.LUT R149, R149, R172, R175, 0x96, !PT ;  /* 0x000000ac95957212 */ /* 0x000fe200078e96af */
[----:B------:R-:W-:Y:S01]  /*64d0*/  VIADD R175, R58, 0x1715609d ;  /* 0x1715609d3aaf7836 */ /* 0x000fe20000000000 */
[----:B------:R-:W-:-:S03]  /*64e0*/  LOP3.LUT R27, R27, R148, R201, 0x96, !PT ;  /* 0x000000941b1b7212 */ /* 0x000fc600078e96c9 */
        /* <DEDUP_REMOVED lines=29> */
[----:B------:R-:W-:Y:S01]  /*66c0*/  LOP3.LUT R10, R149, R148, R173, 0x96, !PT ;  /* 0x00000094950a7212 */ /* 0x000fe200078e96ad */
[----:B------:R-:W-:-:S07]  /*66d0*/  IMAD.MOV.U32 R26, RZ, RZ, R172 ;  /* 0x000000ffff1a7224 */ /* 0x000fce00078e00ac */
.L_x_7234:
[----:B------:R-:W-:Y:S05]  /*66e0*/  BSYNC.RECONVERGENT B1 ;  /* 0x0000000000017941 */ /* 0x000fea0003800200 */
.L_x_7233:
        /* <DEDUP_REMOVED lines=23> */
.L_x_7240:
        /* <DEDUP_REMOVED lines=13> */
.L_x_7242:
[----:B------:R-:W-:Y:S05]  /*6930*/  BSYNC.RECONVERGENT B2 ;  /* 0x0000000000027941 */ /* 0x000fea0003800200 */
.L_x_7241:
[----:B------:R-:W-:Y:S01]  /*6940*/  IMAD.WIDE.U32 R172, R18, -0x326172a9, RZ ;  /* 0xcd9e8d5712ac7825 */ /* 0x000fe200078e00ff */
[----:B------:R-:W-:Y:S02]  /*6950*/  LOP3.LUT R174, R4, R149, R59, 0x96, !PT ;  /* 0x0000009504ae7212 */ /* 0x000fe400078e963b */
[----:B------:R-:W-:Y:S01]  /*6960*/  IADD3 R149, PT, PT, R58, -0x61c88647, RZ ;  /* 0x9e3779b93a957810 */ /* 0x000fe20007ffe0ff */
[----:B------:R-:W-:Y:S01]  /*6970*/  IMAD.MOV.U32 R6, RZ, RZ, R26 ;  /* 0x000000ffff067224 */ /* 0x000fe200078e001a */
[----:B------:R-:W-:Y:S01]  /*6980*/  LOP3.LUT R200, R15, R173, R58, 0x96, !PT ;  /* 0x000000ad0fc87212 */ /* 0x000fe200078e963a */
[----:B------:R-:W-:-:S04]  /*6990*/  IMAD.WIDE.U32 R174, R174, -0x326172a9, RZ ;  /* 0xcd9e8d57aeae7825 */ /* 0x000fc800078e00ff */
[----:B------:R-:W-:Y:S01]  /*69a0*/  IMAD.WIDE.U32 R200, R200, -0x2daee0ad, RZ ;  /* 0xd2511f53c8c87825 */ /* 0x000fe200078e00ff */
[----:B------:R-:W-:-:S03]  /*69b0*/  LOP3.LUT R149, R149, R172, R175, 0x96, !PT ;  /* 0x000000ac95957212 */ /* 0x000fc600078e96af */
[----:B------:R-:W-:Y:S02]  /*69c0*/  VIADD R173, R59, 0xbb67ae85 ;  /* 0xbb67ae853bad7836 */ /* 0x000fe40000000000 */
[----:B------:R-:W-:Y:S02]  /*69d0*/  VIADD R175, R58, 0x3c6ef372 ;  /* 0x3c6ef3723aaf7836 */ /* 0x000fe40000000000 */
[----:B------:R-:W-:Y:S01]  /*69e0*/  IMAD.MOV.U32 R34, RZ, RZ, RZ ;  /* 0x000000ffff227224 */ /* 0x000fe200078e00ff */
        /* <DEDUP_REMOVED lines=47> */
[----:B------:R-:W-:Y:S02]  /*6ce0*/  MOV R2, R174 ;  /* 0x000000ae00027202 */ /* 0x000fe40000000f00 */
[----:B------:R-:W-:Y:S02]  /*6cf0*/  LOP3.LUT R10, R201, R148, R173, 0x96, !PT ;  /* 0x00000094c90a7212 */ /* 0x000fe400078e96ad */
[----:B------:R-:W-:-:S07]  /*6d00*/  MOV R26, R172 ;  /* 0x000000ac001a7202 */ /* 0x000fce0000000f00 */
.L_x_7239:
[----:B------:R-:W-:Y:S05]  /*6d10*/  BSYNC.RECONVERGENT B1 ;  /* 0x0000000000017941 */ /* 0x000fea0003800200 */
.L_x_7238:
        /* <DEDUP_REMOVED lines=23> */
.L_x_7245:
        /* <DEDUP_REMOVED lines=13> */
.L_x_7247:
[----:B------:R-:W-:Y:S05]  /*6f60*/  BSYNC.RECONVERGENT B2 ;  /* 0x0000000000027941 */ /* 0x000fea0003800200 */
.L_x_7246:
[----:B------:R-:W-:Y:S01]  /*6f70*/  IMAD.WIDE.U32 R174, R18, -0x326172a9, RZ ;  /* 0xcd9e8d5712ae7825 */ /* 0x000fe200078e00ff */
[----:B------:R-:W-:-:S03]  /*6f80*/  LOP3.LUT R200, R4, R149, R59, 0x96, !PT ;  /* 0x0000009504c87212 */ /* 0x000fc600078e963b */
[----:B------:R-:W-:Y:S01]  /*6f90*/  HFMA2 R36, -RZ, RZ, 0, 0 ;  /* 0x00000000ff247431 */ /* 0x000fe200000001ff */
[----:B------:R-:W-:Y:S01]  /*6fa0*/  MOV R6, R26 ;  /* 0x0000001a00067202 */ /* 0x000fe20000000f00 */
        /* <DEDUP_REMOVED lines=47> */
[C---:B------:R-:W-:Y:S02]  /*72a0*/  IADD3 R175, PT, PT, R58.reuse, -0xe443238, RZ ;  /* 0xf1bbcdc83aaf7810 */ /* 0x040fe40007ffe0ff */
[----:B------:R-:W-:Y:S01]  /*72b0*/  LOP3.LUT R201, R201, R214, R149, 0x96, !PT ;  /* 0x000000d6c9c97212 */ /* 0x000fe200078e9695 */
[----:B------:R-:W-:Y:S01]  /*72c0*/  VIADD R149, R58, 0x8ff34781 ;  /* 0x8ff347813a957836 */ /* 0x000fe20000000000 */
[----:B------:R-:W-:-:S03]  /*72d0*/  LOP3.LUT R175, R175, R200, R217, 0x96, !PT ;  /* 0x000000c8afaf7212 */ /* 0x000fc600078e96d9 */
[----:B------:R-:W-:-:S04]  /*72e0*/  IMAD.WIDE.U32 R200, R201, -0x326172a9, RZ ;  /* 0xcd9e8d57c9c87825 */ /* 0x000fc800078e00ff */
[----:B------:R-:W-:Y:S01]  /*72f0*/  IMAD.WIDE.U32 R174, R175, -0x2daee0ad, RZ ;  /* 0xd2511f53afae7825 */ /* 0x000fe200078e00ff */
[----:B------:R-:W-:-:S03]  /*7300*/  LOP3.LUT R8, R149, R216, R201, 0x96, !PT ;  /* 0x000000d895087212 */ /* 0x000fc600078e96c9 */
[----:B------:R-:W-:Y:S01]  /*7310*/  IMAD.MOV.U32 R2, RZ, RZ, R200 ;  /* 0x000000ffff027224 */ /* 0x000fe200078e00c8 */
[----:B------:R-:W-:Y:S01]  /*7320*/  LOP3.LUT R10, R215, R148, R175, 0x96, !PT ;  /* 0x00000094d70a7212 */ /* 0x000fe200078e96af */
[----:B------:R-:W-:-:S07]  /*7330*/  IMAD.MOV.U32 R26, RZ, RZ, R174 ;  /* 0x000000ffff1a7224 */ /* 0x000fce00078e00ae */
.L_x_7244:
[----:B------:R-:W-:Y:S05]  /*7340*/  BSYNC.RECONVERGENT B1 ;  /* 0x0000000000017941 */ /* 0x000fea0003800200 */
.L_x_7243:
        /* <DEDUP_REMOVED lines=23> */
.L_x_7250:
        /* <DEDUP_REMOVED lines=15> */
.L_x_7252:
[----:B------:R-:W-:Y:S05]  /*75b0*/  BSYNC.RECONVERGENT B2 ;  /* 0x0000000000027941 */ /* 0x000fea0003800200 */
.L_x_7251:
        /* <DEDUP_REMOVED lines=42> */
[----:B------:R-:W-:Y:S01]  /*7860*/  IMAD.WIDE.U32 R200, R201, -0x326172a9, RZ ;  /* 0xcd9e8d57c9c87825 */ /* 0x000fe200078e00ff */
[----:B------:R-:W-:-:S03]  /*7870*/  IADD3 R217, PT, PT, R59, -0x24c28bd8, RZ ;  /* 0xdb3d74283bd97810 */ /* 0x000fc60007ffe0ff */
        /* <DEDUP_REMOVED lines=15> */
[----:B------:R-:W-:-:S04]  /*7970*/  MOV R26, R200 ;  /* 0x000000c8001a7202 */ /* 0x000fc80000000f00 */
[----:B------:R-:W-:-:S07]  /*7980*/  LOP3.LUT R10, R215, R148, R201, 0x96, !PT ;  /* 0x00000094d70a7212 */ /* 0x000fce00078e96c9 */
.L_x_7249:
[----:B------:R-:W-:Y:S05]  /*7990*/  BSYNC.RECONVERGENT B1 ;  /* 0x0000000000017941 */ /* 0x000fea0003800200 */
.L_x_7248:
[----:B------:R-:W-:Y:S01]  /*79a0*/  I2FP.F32.U32 R149, R34 ;  /* 0x0000002200957245 */ /* 0x000fe20000201000 */
[----:B------:R-:W-:Y:S01]  /*79b0*/  HADD2.F32 R151, -RZ, R151.H1_H1 ;  /* 0x30000097ff977230 */ /* 0x000fe20000004100 */
[----:B------:R-:W-:Y:S02]  /*79c0*/  F2FP.F16.F32.PACK_AB R150, R173, R27 ;  /* 0x0000001bad96723e */ /* 0x000fe400000000ff */
[----:B------:R-:W-:Y:S01]  /*79d0*/  F2FP.F16.F32.PACK_AB R148, R21, R13 ;  /* 0x0000000d1594723e */ /* 0x000fe200000000ff */
        /* <DEDUP_REMOVED lines=8> */
[----:B------:R-:W-:-:S05]  /*7a60*/  FMUL.FTZ R201, R201, R32 ;  /* 0x00000020c9c97220 */ /* 0x000fca0000410000 */
[----:B------:R-:W-:-:S07]  /*7a70*/  F2FP.F16.F32.PACK_AB R151, R201, R175 ;  /* 0x000000afc997723e */ /* 0x000fce00000000ff */
.L_x_7212:
        /* <DEDUP_REMOVED lines=21> */
.L_x_7171:
[----:B------:R-:W-:Y:S05]  /*7bd0*/  BSYNC.RECONVERGENT B0 ;  /* 0x0000000000007941 */ /* 0x000fea0003800200 */
.L_x_7170:
        /* <DEDUP_REMOVED lines=17> */
[----:B------:R-:W-:Y:S01]  /*7cf0*/  IMAD.MOV.U32 R11, RZ, RZ, R2 ;  /* 0x000000ffff0b7224 */ /* 0x000fe200078e0002 */
[----:B0-----:R-:W-:-:S08]  /*7d00*/  MOV R28, R30 ;  /* 0x0000001e001c7202 */ /* 0x001fd00000000f00 */
        /* <DEDUP_REMOVED lines=11> */
.L_x_7258:
        /* <DEDUP_REMOVED lines=13> */
.L_x_7260:
[----:B------:R-:W-:Y:S05]  /*7e90*/  BSYNC.RECONVERGENT B2 ;  /* 0x0000000000027941 */ /* 0x000fea0003800200 */
.L_x_7259:
[----:B------:R-:W-:Y:S01]  /*7ea0*/  IMAD.WIDE.U32 R28, R18, -0x326172a9, RZ ;  /* 0xcd9e8d57121c7825 */ /* 0x000fe200078e00ff */
[----:B------:R-:W-:Y:S02]  /*7eb0*/  LOP3.LUT R34, R4, R11, R59, 0x96, !PT ;  /* 0x0000000b04227212 */ /* 0x000fe400078e963b */
[C---:B------:R-:W-:Y:S01]  /*7ec0*/  IADD3 R11, PT, PT, R58.reuse, -0x61c88647, RZ ;  /* 0x9e3779b93a0b7810 */ /* 0x040fe20007ffe0ff */
        /* <DEDUP_REMOVED lines=55> */
[----:B------:R-:W-:Y:S02]  /*8240*/  IMAD.MOV.U32 R28, RZ, RZ, R32 ;  /* 0x000000ffff1c7224 */ /* 0x000fe400078e0020 */
[----:B------:R-:W-:Y:S01]  /*8250*/  IMAD.MOV.U32 R31, RZ, RZ, RZ ;  /* 0x000000ffff1f7224 */ /* 0x000fe200078e00ff */
[----:B------:R-:W-:-:S07]  /*8260*/  LOP3.LUT R10, R29, R10, R33, 0x96, !PT ;  /* 0x0000000a1d0a7212 */ /* 0x000fce00078e9621 */
.L_x_7257:
[----:B------:R-:W-:Y:S05]  /*8270*/  BSYNC.RECONVERGENT B1 ;  /* 0x0000000000017941 */ /* 0x000fea0003800200 */
.L_x_7256:
        /* <DEDUP_REMOVED lines=29> */
.L_x_7263:
        /* <DEDUP_REMOVED lines=13> */
.L_x_7265:
[----:B------:R-:W-:Y:S05]  /*8520*/  BSYNC.RECONVERGENT B2 ;  /* 0x0000000000027941 */ /* 0x000fea0003800200 */
.L_x_7264:
[----:B------:R-:W-:Y:S01]  /*8530*/  IMAD.WIDE.U32 R214, R18, -0x326172a9, RZ ;  /* 0xcd9e8d5712d67825 */ /* 0x000fe200078e00ff */
[----:B------:R-:W-:Y:S02]  /*8540*/  LOP3.LUT R176, R4, R203, R59, 0x96, !PT ;  /* 0x000000cb04b07212 */ /* 0x000fe400078e963b */
[----:B------:R-:W-:Y:S01]  /*8550*/  IADD3 R29, PT, PT, R58, -0x61c88647, RZ ;  /* 0x9e3779b93a1d7810 */ /* 0x000fe20007ffe0ff */
        /* <DEDUP_REMOVED lines=51> */
[----:B------:R-:W-:Y:S01]  /*8890*/  IADD3 R29, PT, PT, R58, -0x700cb87f, RZ ;  /* 0x8ff347813a1d7810 */ /* 0x000fe20007ffe0ff */
[----:B------:R-:W-:Y:S01]  /*88a0*/  VIADD R31, R59, 0x96a522ad ;  /* 0x96a522ad3b1f7836 */ /* 0x000fe20000000000 */
[----:B------:R-:W-:Y:S01]  /*88b0*/  MOV R2, R214 ;  /* 0x000000d600027202 */ /* 0x000fe20000000f00 */
[----:B------:R-:W-:Y:S01]  /*88c0*/  IMAD.WIDE.U32 R176, R176, -0x2daee0ad, RZ ;  /* 0xd2511f53b0b07825 */ /* 0x000fe200078e00ff */
[----:B------:R-:W-:-:S04]  /*88d0*/  LOP3.LUT R8, R29, R202, R215, 0x96, !PT ;  /* 0x000000ca1d087212 */ /* 0x000fc800078e96d7 */
[----:B------:R-:W-:Y:S02]  /*88e0*/  LOP3.LUT R10, R31, R178, R177, 0x96, !PT ;  /* 0x000000b21f0a7212 */ /* 0x000fe400078e96b1 */
[----:B------:R-:W-:-:S07]  /*88f0*/  MOV R28, R176 ;  /* 0x000000b0001c7202 */ /* 0x000fce0000000f00 */
.L_x_7262:
[----:B------:R-:W-:Y:S05]  /*8900*/  BSYNC.RECONVERGENT B1 ;  /* 0x0000000000017941 */ /* 0x000fea0003800200 */
.L_x_7261:
        /* <DEDUP_REMOVED lines=24> */
.L_x_7268:
        /* <DEDUP_REMOVED lines=13> */
.L_x_7270:
[----:B------:R-:W-:Y:S05]  /*8b60*/  BSYNC.RECONVERGENT B2 ;  /* 0x0000000000027941 */ /* 0x000fea0003800200 */
.L_x_7269:
        /* <DEDUP_REMOVED lines=20> */
[----:B------:R-:W-:Y:S02]  /*8cb0*/  IADD3 R31, PT, PT, R59, 0x32370b8f, RZ ;  /* 0x32370b8f3b1f7810 */ /* 0x000fe40007ffe0ff */
[----:B------:R-:W-:Y:S02]  /*8cc0*/  LOP3.LUT R33, R33, R214, R177, 0x96, !PT ;  /* 0x000000d621217212 */ /* 0x000fe400078e96b1 */
[----:B------:R-:W-:-:S03]  /*8cd0*/  LOP3.LUT R31, R31, R202, R179, 0x96, !PT ;  /* 0x000000ca1f1f7212 */ /* 0x000fc600078e96b3 */
        /* <DEDUP_REMOVED lines=27> */
[C---:B------:R-:W-:Y:S02]  /*8e90*/  IADD3 R31, PT, PT, R58.reuse, -0xe443238, RZ ;  /* 0xf1bbcdc83a1f7810 */ /* 0x040fe40007ffe0ff */
        /* <DEDUP_REMOVED lines=8> */
[----:B------:R-:W-:Y:S01]  /*8f20*/  LOP3.LUT R10, R33, R202, R177, 0x96, !PT ;  /* 0x000000ca210a7212 */ /* 0x000fe200078e96b1 */
[----:B------:R-:W-:-:S07]  /*8f30*/  IMAD.MOV.U32 R28, RZ, RZ, R176 ;  /* 0x000000ffff1c7224 */ /* 0x000fce00078e00b0 */
.L_x_7267:
[----:B------:R-:W-:Y:S05]  /*8f40*/  BSYNC.RECONVERGENT B1 ;  /* 0x0000000000017941 */ /* 0x000fea0003800200 */
.L_x_7266:
        /* <DEDUP_REMOVED lines=24> */
.L_x_7273:
        /* <DEDUP_REMOVED lines=13> */
.L_x_7275:
[----:B------:R-:W-:Y:S05]  /*91a0*/  BSYNC.RECONVERGENT B2 ;  /* 0x0000000000027941 */ /* 0x000fea0003800200 */
.L_x_7274:
        /* <DEDUP_REMOVED lines=8> */
[----:B------:R-:W-:Y:S01]  /*9230*/  IADD3 R177, PT, PT, R59, 0x76cf5d0a, RZ ;  /* 0x76cf5d0a3bb17810 */ /* 0x000fe20007ffe0ff */
[----:B------:R-:W-:Y:S01]  /*9240*/  IMAD.MOV.U32 R6, RZ, RZ, R28 ;  /* 0x000000ffff067224 */ /* 0x000fe200078e001c */
[----:B------:R-:W-:Y:S01]  /*9250*/  LOP3.LUT R35, R35, R202, R179, 0x96, !PT ;  /* 0x000000ca23237212 */ /* 0x000fe200078e96b3 */
[----:B------:R-:W-:-:S04]  /*9260*/  IMAD.WIDE.U32 R202, R33, -0x2daee0ad, RZ ;  /* 0xd2511f5321ca7825 */ /* 0x000fc800078e00ff */
[----:B------:R-:W-:Y:S01]  /*9270*/  IMAD.WIDE.U32 R214, R35, -0x326172a9, RZ ;  /* 0xcd9e8d5723d67825 */ /* 0x000fe200078e00ff */
[----:B------:R-:W-:Y:S02]  /*9280*/  LOP3.LUT R177, R177, R178, R203, 0x96, !PT ;  /* 0x000000b2b1b17212 */ /* 0x000fe400078e96cb */
[C---:B------:R-:W-:Y:S01]  /*9290*/  IADD3 R35, PT, PT, R58.reuse, -0x255992d5, RZ ;  /* 0xdaa66d2b3a237810 */ /* 0x040fe20007ffe0ff */
        /* <DEDUP_REMOVED lines=25> */
[----:B------:R-:W-:Y:S02]  /*9430*/  VIADD R33, R58, 0xb54cda56 ;  /* 0xb54cda563a217836 */ /* 0x000fe40000000000 */
[----:B------:R-:W-:-:S03]  /*9440*/  IMAD.WIDE.U32 R178, R178, -0x326172a9, RZ ;  /* 0xcd9e8d57b2b27825 */ /* 0x000fc600078e00ff */
[----:B------:R-:W-:Y:S02]  /*9450*/  LOP3.LUT R33, R33, R176, R215, 0x96, !PT ;  /* 0x000000b021217212 */ /* 0x000fe400078e96d7 */
[----:B------:R-:W-:-:S03]  /*9460*/  LOP3.LUT R35, R35, R214, R179, 0x96, !PT ;  /* 0x000000d623237212 */ /* 0x000fc600078e96b3 */
        /* <DEDUP_REMOVED lines=17> */
.L_x_7272:
[----:B------:R-:W-:Y:S05]  /*9580*/  BSYNC.RECONVERGENT B1 ;  /* 0x0000000000017941 */ /* 0x000fea0003800200 */
.L_x_7271:
        /* <DEDUP_REMOVED lines=24> */
.L_x_7278:
        /* <DEDUP_REMOVED lines=13> */
.L_x_7280:
[----:B------:R-:W-:Y:S05]  /*97e0*/  BSYNC.RECONVERGENT B2 ;  /* 0x0000000000027941 */ /* 0x000fea0003800200 */
.L_x_7279:
        /* <DEDUP_REMOVED lines=45> */
[----:B------:R-:W-:Y:S02]  /*9ac0*/  IADD3 R35, PT, PT, R59, 0x1fd5c5a3, RZ ;  /* 0x1fd5c5a33b237810 */ /* 0x000fe40007ffe0ff */
[----:B------:R-:W-:Y:S02]  /*9ad0*/  LOP3.LUT R149, R149, R178, R203, 0x96, !PT ;  /* 0x000000b295957212 */ /* 0x000fe400078e96cb */
        /* <DEDUP_REMOVED lines=9> */
[----:B------:R-:W-:Y:S02]  /*9b70*/  IADD3 R35, PT, PT, R59, -0x695add53, RZ ;  /* 0x96a522ad3b237810 */ /* 0x000fe40007ffe0ff */
[----:B------:R-:W-:Y:S01]  /*9b80*/  LOP3.LUT R8, R149, R178, R203, 0x96, !PT ;  /* 0x000000b295087212 */ /* 0x000fe200078e96cb */
[----:B------:R-:W-:Y:S01]  /*9b90*/  IMAD.MOV.U32 R2, RZ, RZ, R202 ;  /* 0x000000ffff027224 */ /* 0x000fe200078e00ca */
[----:B------:R-:W-:Y:S01]  /*9ba0*/  LOP3.LUT R10, R35, R148, R177, 0x96, !PT ;  /* 0x00000094230a7212 */ /* 0x000fe200078e96b1 */
[----:B------:R-:W-:-:S07]  /*9bb0*/  IMAD.MOV.U32 R28, RZ, RZ, R176 ;  /* 0x000000ffff1c7224 */ /* 0x000fce00078e00b0 */
.L_x_7277:
[----:B------:R-:W-:Y:S05]  /*9bc0*/  BSYNC.RECONVERGENT B1 ;  /* 0x0000000000017941 */ /* 0x000fea0003800200 */
.L_x_7276:
        /* <DEDUP_REMOVED lines=24> */
.L_x_7283:
        /* <DEDUP_REMOVED lines=13> */
.L_x_7285:
[----:B------:R-:W-:Y:S05]  /*9e20*/  BSYNC.RECONVERGENT B2 ;  /* 0x0000000000027941 */ /* 0x000fea0003800200 */
.L_x_7284:
        /* <DEDUP_REMOVED lines=61> */
.L_x_7282:
[----:B------:R-:W-:Y:S05]  /*a200*/  BSYNC.RECONVERGENT B1 ;  /* 0x0000000000017941 */ /* 0x000fea0003800200 */
.L_x_7281:
        /* <DEDUP_REMOVED lines=24> */
.L_x_7288:
        /* <DEDUP_REMOVED lines=13> */
.L_x_7290:
[----:B------:R-:W-:Y:S05]  /*a460*/  BSYNC.RECONVERGENT B2 ;  /* 0x0000000000027941 */ /* 0x000fea0003800200 */
.L_x_7289:
        /* <DEDUP_REMOVED lines=61> */
.L_x_7287:
[----:B------:R-:W-:Y:S05]  /*a840*/  BSYNC.RECONVERGENT B1 ;  /* 0x0000000000017941 */ /* 0x000fea0003800200 */
.L_x_7286:
        /* <DEDUP_REMOVED lines=24> */
.L_x_7293:
        /* <DEDUP_REMOVED lines=15> */
.L_x_7295:
[----:B------:R-:W-:Y:S05]  /*aac0*/  BSYNC.RECONVERGENT B2 ;  /* 0x0000000000027941 */ /* 0x000fea0003800200 */
.L_x_7294:
        /* <DEDUP_REMOVED lines=61> */
.L_x_7292:
[----:B------:R-:W-:Y:S05]  /*aea0*/  BSYNC.RECONVERGENT B1 ;  /* 0x0000000000017941 */ /* 0x000fea0003800200 */
.L_x_7291:
        /* <DEDUP_REMOVED lines=16> */
.L_x_7255:
        /* <DEDUP_REMOVED lines=16> */
.L_x_7299:
        /* <DEDUP_REMOVED lines=13> */
.L_x_7301:
[----:B------:R-:W-:Y:S05]  /*b180*/  BSYNC.RECONVERGENT B2 ;  /* 0x0000000000027941 */ /* 0x000fea0003800200 */
.L_x_7300:
        /* <DEDUP_REMOVED lines=61> */
.L_x_7298:
[----:B------:R-:W-:Y:S05]  /*b560*/  BSYNC.RECONVERGENT B1 ;  /* 0x0000000000017941 */ /* 0x000fea0003800200 */
.L_x_7297:
        /* <DEDUP_REMOVED lines=28> */
.L_x_7304:
        /* <DEDUP_REMOVED lines=13> */
.L_x_7306:
[----:B------:R-:W-:Y:S05]  /*b800*/  BSYNC.RECONVERGENT B2 ;  /* 0x0000000000027941 */ /* 0x000fea0003800200 */
.L_x_7305:
        /* <DEDUP_REMOVED lines=61> */
.L_x_7303:
[----:B------:R-:W-:Y:S05]  /*bbe0*/  BSYNC.RECONVERGENT B1 ;  /* 0x0000000000017941 */ /* 0x000fea0003800200 */
.L_x_7302:
        /* <DEDUP_REMOVED lines=23> */
.L_x_7309:
        /* <DEDUP_REMOVED lines=13> */
.L_x_7311:
[----:B------:R-:W-:Y:S05]  /*be30*/  BSYNC.RECONVERGENT B2 ;  /* 0x0000000000027941 */ /* 0x000fea0003800200 */
.L_x_7310:
        /* <DEDUP_REMOVED lines=61> */
.L_x_7308:
[----:B------:R-:W-:Y:S05]  /*c210*/  BSYNC.RECONVERGENT B1 ;  /* 0x0000000000017941 */ /* 0x000fea0003800200 */
.L_x_7307:
        /* <DEDUP_REMOVED lines=23> */
.L_x_7314:
        /* <DEDUP_REMOVED lines=13> */
.L_x_7316:
[----:B------:R-:W-:Y:S05]  /*c460*/  BSYNC.RECONVERGENT B2 ;  /* 0x0000000000027941 */ /* 0x000fea0003800200 */
.L_x_7315:
        /* <DEDUP_REMOVED lines=61> */
.L_x_7313:
[----:B------:R-:W-:Y:S05]  /*c840*/  BSYNC.RECONVERGENT B1 ;  /* 0x0000000000017941 */ /* 0x000fea0003800200 */
.L_x_7312:
        /* <DEDUP_REMOVED lines=23> */
.L_x_7319:
        /* <DEDUP_REMOVED lines=13> */
.L_x_7321:
[----:B------:R-:W-:Y:S05]  /*ca90*/  BSYNC.RECONVERGENT B2 ;  /* 0x0000000000027941 */ /* 0x000fea0003800200 */
.L_x_7320:
        /* <DEDUP_REMOVED lines=61> */
.L_x_7318:
[----:B------:R-:W-:Y:S05]  /*ce70*/  BSYNC.RECONVERGENT B1 ;  /* 0x0000000000017941 */ /* 0x000fea0003800200 */
.L_x_7317:
        /* <DEDUP_REMOVED lines=23> */
.L_x_7324:
        /* <DEDUP_REMOVED lines=13> */
.L_x_7326:
[----:B------:R-:W-:Y:S05]  /*d0c0*/  BSYNC.RECONVERGENT B2 ;  /* 0x0000000000027941 */ /* 0x000fea0003800200 */
.L_x_7325:
        /* <DEDUP_REMOVED lines=61> */
.L_x_7323:
[----:B------:R-:W-:Y:S05]  /*d4a0*/  BSYNC.RECONVERGENT B1 ;  /* 0x0000000000017941 */ /* 0x000fea0003800200 */
.L_x_7322:
        /* <DEDUP_REMOVED lines=23> */
.L_x_7329:
        /* <DEDUP_REMOVED lines=13> */
.L_x_7331:
[----:B------:R-:W-:Y:S05]  /*d6f0*/  BSYNC.RECONVERGENT B2 ;  /* 0x0000000000027941 */ /* 0x000fea0003800200 */
.L_x_7330:
        /* <DEDUP_REMOVED lines=61> */
.L_x_7328:
[----:B------:R-:W-:Y:S05]  /*dad0*/  BSYNC.RECONVERGENT B1 ;  /* 0x0000000000017941 */ /* 0x000fea0003800200 */
.L_x_7327:
        /* <DEDUP_REMOVED lines=23> */
.L_x_7334:
        /* <DEDUP_REMOVED lines=15> */
.L_x_7336:
[----:B------:R-:W-:Y:S05]  /*dd40*/  BSYNC.RECONVERGENT B2 ;  /* 0x0000000000027941 */ /* 0x000fea0003800200 */
.L_x_7335:
        /* <DEDUP_REMOVED lines=61> */
.L_x_7333:
[----:B------:R-:W-:Y:S05]  /*e120*/  BSYNC.RECONVERGENT B1 ;  /* 0x0000000000017941 */ /* 0x000fea0003800200 */
.L_x_7332:
        /* <DEDUP_REMOVED lines=14> */
.L_x_7296:
        /* <DEDUP_REMOVED lines=21> */
.L_x_7254:
[----:B------:R-:W-:Y:S05]  /*e360*/  BSYNC.RECONVERGENT B0 ;  /* 0x0000000000007941 */ /* 0x000fea0003800200 */
.L_x_7253:
        /* <DEDUP_REMOVED lines=9> */
[----:B0-2---:R-:W-:-:S06]  /*e400*/  IMAD.WIDE.U32 R148, R26, 0x10, R36 ;  /* 0x000000101a947825 */ /* 0x005fcc00078e0024 */
        /* <DEDUP_REMOVED lines=20> */
.L_x_7342:
        /* <DEDUP_REMOVED lines=13> */
.L_x_7344:
[----:B------:R-:W-:Y:S05]  /*e620*/  BSYNC.RECONVERGENT B2 ;  /* 0x0000000000027941 */ /* 0x000fea0003800200 */
.L_x_7343:
[----:B0-----:R-:W-:Y:S01]  /*e630*/  IMAD.WIDE.U32 R36, R18, -0x326172a9, RZ ;  /* 0xcd9e8d5712247825 */ /* 0x001fe200078e00ff */
        /* <DEDUP_REMOVED lines=58> */
[----:B------:R-:W-:Y:S01]  /*e9e0*/  IMAD.MOV.U32 R38, RZ, RZ, RZ ;  /* 0x000000ffff267224 */ /* 0x000fe200078e00ff */
[----:B------:R-:W-:-:S07]  /*e9f0*/  MOV R9, R30 ;  /* 0x0000001e00097202 */ /* 0x000fce0000000f00 */
.L_x_7341:
[----:B------:R-:W-:Y:S05]  /*ea00*/  BSYNC.RECONVERGENT B1 ;  /* 0x0000000000017941 */ /* 0x000fea0003800200 */
.L_x_7340:
[----:B------:R-:W1:Y:S01]  /*ea10*/  LDC R30, c[0x0][0x408] ;  /* 0x00010200ff1e7b82 */ /* 0x000e620000000800 */
[----:B------:R-:W-:Y:S01]  /*ea20*/  I2FP.F32.U32 R9, R9 ;  /* 0x0000000900097245 */ /* 0x000fe20000201000 */
[----:B------:R-:W-:Y:S02]  /*ea30*/  HFMA2 R34, -RZ, RZ, 0.1171875, 0 ;  /* 0x2f800000ff227431 */ /* 0x000fe400000001ff */
[----:B0----5:R-:W-:Y:S01]  /*ea40*/  HADD2.F32 R37, -RZ, R148.H0_H0 ;  /* 0x20000094ff257230 */ /* 0x021fe20000004100 */
[----:B------:R-:W-:Y:S01]  /*ea50*/  ISETP.NE.AND P1, PT, R38, 0x1, PT ;  /* 0x000000012600780c */ /* 0x000fe20003f25270 */
[----:B------:R-:W-:Y:S01]  /*ea60*/  HADD2.F32 R6, -RZ, R112.H0_H0 ;  /* 0x20000070ff067230 */ /* 0x000fe20000004100 */
[----:B------:R-:W-:Y:S01]  /*ea70*/  LOP3.LUT R0, R0, 0xfffffffd, RZ, 0xc0, !PT ;  /* 0xfffffffd00007812 */ /* 0x000fe200078ec0ff */
[----:B------:R-:W-:Y:S01]  /*ea80*/  FFMA.FTZ R9, R9, R34, 1.1641532182693481445e-10 ;  /* 0x2f00000009097423 */ /* 0x000fe20000010022 */
[----:B------:R-:W0:Y:S01]  /*ea90*/  LDC R32, c[0x0][0x404] ;  /* 0x00010100ff207b82 */ /* 0x000e220000000800 */
[----:B------:R-:W-:Y:S01]  /*eaa0*/  FMUL.FTZ R37, R37, R24 ;  /* 0x0000001825257220 */ /* 0x000fe20000410000 */
[----:B------:R-:W-:Y:S01]  /*eab0*/  HADD2.F32 R36, -RZ, R60.H0_H0 ;  /* 0x2000003cff247230 */ /* 0x000fe20000004100 */
[----:B------:R-:W-:Y:S01]  /*eac0*/  BSSY.RECONVERGENT B1, `(.L_x_7345) ;  /* 0x000005d000017945 */ /* 0x000fe20003800200 */
[----:B------:R-:W-:-:S02]  /*ead0*/  IMAD.MOV.U32 R40, RZ, RZ, 0x2 ;  /* 0x00000002ff287424 */ /* 0x000fc400078e00ff */
[----:B-1----:R-:W-:Y:S01]  /*eae0*/  FMUL.FTZ R37, R37, R30 ;  /* 0x0000001e25257220 */ /* 0x002fe20000410000 */
[----:B0-----:R-:W-:-:S04]  /*eaf0*/  FSETP.GTU.FTZ.AND P0, PT, R9, R32, PT ;  /* 0x000000200900720b */ /* 0x001fc80003f1c000 */
        /* <DEDUP_REMOVED lines=14> */
.L_x_7347:
        /* <DEDUP_REMOVED lines=13> */
.L_x_7349:
[----:B------:R-:W-:Y:S05]  /*ecb0*/  BSYNC.RECONVERGENT B2 ;  /* 0x0000000000027941 */ /* 0x000fea0003800200 */
.L_x_7348:
        /* <DEDUP_REMOVED lines=43> */
[----:B------:R-:W-:Y:S02]  /*ef70*/  IADD3 R39, PT, PT, R58, 0x5384540f, RZ ;  /* 0x5384540f3a277810 */ /* 0x000fe40007ffe0ff */
[----:B------:R-:W-:Y:S01]  /*ef80*/  IADD3 R155, PT, PT, R59, -0x24c28bd8, RZ ;  /* 0xdb3d74283b9b7810 */ /* 0x000fe20007ffe0ff */
        /* <DEDUP_REMOVED lines=16> */
.L_x_7346:
[----:B------:R-:W-:Y:S05]  /*f090*/  BSYNC.RECONVERGENT B1 ;  /* 0x0000000000017941 */ /* 0x000fea0003800200 */
.L_x_7345:
        /* <DEDUP_REMOVED lines=24> */
.L_x_7352:
        /* <DEDUP_REMOVED lines=13> */
.L_x_7354:
[----:B------:R-:W-:Y:S05]  /*f2f0*/  BSYNC.RECONVERGENT B2 ;  /* 0x0000000000027941 */ /* 0x000fea0003800200 */
.L_x_7353:
        /* <DEDUP_REMOVED lines=58> */
[----:B------:R-:W-:Y:S02]  /*f6a0*/  HFMA2 R38, -RZ, RZ, 0, 0 ;  /* 0x00000000ff267431 */ /* 0x000fe400000001ff */
[----:B------:R-:W-:Y:S01]  /*f6b0*/  IMAD.MOV.U32 R2, RZ, RZ, R152 ;  /* 0x000000ffff027224 */ /* 0x000fe200078e0098 */
[----:B------:R-:W-:-:S07]  /*f6c0*/  LOP3.LUT R8, R155, R180, R153, 0x96, !PT ;  /* 0x000000b49b087212 */ /* 0x000fce00078e9699 */
.L_x_7351:
[----:B------:R-:W-:Y:S05]  /*f6d0*/  BSYNC.RECONVERGENT B1 ;  /* 0x0000000000017941 */ /* 0x000fea0003800200 */
.L_x_7350:
        /* <DEDUP_REMOVED lines=24> */
.L_x_7357:
        /* <DEDUP_REMOVED lines=13> */
.L_x_7359:
[----:B------:R-:W-:Y:S05]  /*f930*/  BSYNC.RECONVERGENT B2 ;  /* 0x0000000000027941 */ /* 0x000fea0003800200 */
.L_x_7358:
        /* <DEDUP_REMOVED lines=61> */
.L_x_7356:
[----:B------:R-:W-:Y:S05]  /*fd10*/  BSYNC.RECONVERGENT B1 ;  /* 0x0000000000017941 */ /* 0x000fea0003800200 */
.L_x_7355:
        /* <DEDUP_REMOVED lines=24> */
.L_x_7362:
        /* <DEDUP_REMOVED lines=13> */
.L_x_7364:
[----:B------:R-:W-:Y:S05]  /*ff70*/  BSYNC.RECONVERGENT B2 ;  /* 0x0000000000027941 */ /* 0x000fea0003800200 */
.L_x_7363:
        /* <DEDUP_REMOVED lines=61> */
.L_x_7361:
[----:B------:R-:W-:Y:S05]  /*10350*/  BSYNC.RECONVERGENT B1 ;  /* 0x0000000000017941 */ /* 0x000fea0003800200 */
.L_x_7360:
        /* <DEDUP_REMOVED lines=24> */
.L_x_7367:
        /* <DEDUP_REMOVED lines=13> */
.L_x_7369:
[----:B------:R-:W-:Y:S05]  /*105b0*/  BSYNC.RECONVERGENT B2 ;  /* 0x0000000000027941 */ /* 0x000fea0003800200 */
.L_x_7368:
        /* <DEDUP_REMOVED lines=61> */
.L_x_7366:
[----:B------:R-:W-:Y:S05]  /*10990*/  BSYNC.RECONVERGENT B1 ;  /* 0x0000000000017941 */ /* 0x000fea0003800200 */
.L_x_7365:
        /* <DEDUP_REMOVED lines=24> */
.L_x_7372:
        /* <DEDUP_REMOVED lines=13> */
.L_x_7374:
[----:B------:R-:W-:Y:S05]  /*10bf0*/  BSYNC.RECONVERGENT B2 ;  /* 0x0000000000027941 */ /* 0x000fea0003800200 */
.L_x_7373:
        /* <DEDUP_REMOVED lines=61> */
.L_x_7371:
[----:B------:R-:W-:Y:S05]  /*10fd0*/  BSYNC.RECONVERGENT B1 ;  /* 0x0000000000017941 */ /* 0x000fea0003800200 */
.L_x_7370:
        /* <DEDUP_REMOVED lines=24> */
.L_x_7377:
        /* <DEDUP_REMOVED lines=15> */
.L_x_7379:
[----:B------:R-:W-:Y:S05]  /*11250*/  BSYNC.RECONVERGENT B2 ;  /* 0x0000000000027941 */ /* 0x000fea0003800200 */
.L_x_7378:
        /* <DEDUP_REMOVED lines=61> */
.L_x_7376:
[----:B------:R-:W-:Y:S05]  /*11630*/  BSYNC.RECONVERGENT B1 ;  /* 0x0000000000017941 */ /* 0x000fea0003800200 */
.L_x_7375:
        /* <DEDUP_REMOVED lines=16> */
.L_x_7339:
[----:B------:R-:W-:Y:S01]  /*11740*/  ISETP.NE.AND P0, PT, R6, 0x1, PT ;  /* 0x000000010600780c */ /* 0x000fe20003f05270 */
[----:B------:R-:W-:Y:S01]  /*11750*/  BSSY.RECONVERGENT B1, `(.L_x_7381) ;  /* 0x000005a000017945 */ /* 0x000fe20003800200 */
[----:B0-----:R-:W-:Y:S02]  /*11760*/  HFMA2 R36, -RZ, RZ, 0, 1.1920928955078125e-07 ;  /* 0x00000002ff247431 */ /* 0x001fe400000001ff */
        /* <DEDUP_REMOVED lines=13> */
.L_x_7383:
        /* <DEDUP_REMOVED lines=13> */
.L_x_7385:
[----:B------:R-:W-:Y:S05]  /*11910*/  BSYNC.RECONVERGENT B2 ;  /* 0x0000000000027941 */ /* 0x000fea0003800200 */
.L_x_7384:
        /* <DEDUP_REMOVED lines=61> */
.L_x_7382:
[----:B------:R-:W-:Y:S05]  /*11cf0*/  BSYNC.RECONVERGENT B1 ;  /* 0x0000000000017941 */ /* 0x000fea0003800200 */
.L_x_7381:
        /* <DEDUP_REMOVED lines=28> */
.L_x_7388:
        /* <DEDUP_REMOVED lines=13> */
.L_x_7390:
[----:B------:R-:W-:Y:S05]  /*11f90*/  BSYNC.RECONVERGENT B2 ;  /* 0x0000000000027941 */ /* 0x000fea0003800200 */
.L_x_7389:
        /* <DEDUP_REMOVED lines=59> */
[----:B------:R-:W-:Y:S01]  /*12350*/  IMAD.MOV.U32 R38, RZ, RZ, RZ ;  /* 0x000000ffff267224 */ /* 0x000fe200078e00ff */
[----:B------:R-:W-:-:S07]  /*12360*/  MOV R28, R36 ;  /* 0x00000024001c7202 */ /* 0x000fce0000000f00 */
.L_x_7387:
[----:B------:R-:W-:Y:S05]  /*12370*/  BSYNC.RECONVERGENT B1 ;  /* 0x0000000000017941 */ /* 0x000fea0003800200 */
.L_x_7386:
        /* <DEDUP_REMOVED lines=23> */
.L_x_7393:
        /* <DEDUP_REMOVED lines=13> */
.L_x_7395:
[----:B------:R-:W-:Y:S05]  /*125c0*/  BSYNC.RECONVERGENT B2 ;  /* 0x0000000000027941 */ /* 0x000fea0003800200 */
.L_x_7394:
        /* <DEDUP_REMOVED lines=61> */
.L_x_7392:
[----:B------:R-:W-:Y:S05]  /*129a0*/  BSYNC.RECONVERGENT B1 ;  /* 0x0000000000017941 */ /* 0x000fea0003800200 */
.L_x_7391:
        /* <DEDUP_REMOVED lines=23> */
.L_x_7398:
        /* <DEDUP_REMOVED lines=13> */
.L_x_7400:
[----:B------:R-:W-:Y:S05]  /*12bf0*/  BSYNC.RECONVERGENT B2 ;  /* 0x0000000000027941 */ /* 0x000fea0003800200 */
.L_x_7399:
        /* <DEDUP_REMOVED lines=61> */
.L_x_7397:
[----:B------:R-:W-:Y:S05]  /*12fd0*/  BSYNC.RECONVERGENT B1 ;  /* 0x0000000000017941 */ /* 0x000fea0003800200 */
.L_x_7396:
        /* <DEDUP_REMOVED lines=23> */
.L_x_7403:
        /* <DEDUP_REMOVED lines=13> */
.L_x_7405:
[----:B------:R-:W-:Y:S05]  /*13220*/  BSYNC.RECONVERGENT B2 ;  /* 0x0000000000027941 */ /* 0x000fea0003800200 */
.L_x_7404:
        /* <DEDUP_REMOVED lines=61> */
.L_x_7402:
[----:B------:R-:W-:Y:S05]  /*13600*/  BSYNC.RECONVERGENT B1 ;  /* 0x0000000000017941 */ /* 0x000fea0003800200 */
.L_x_7401:
        /* <DEDUP_REMOVED lines=23> */
.L_x_7408:
        /* <DEDUP_REMOVED lines=13> */
.L_x_7410:
[----:B------:R-:W-:Y:S05]  /*13850*/  BSYNC.RECONVERGENT B2 ;  /* 0x0000000000027941 */ /* 0x000fea0003800200 */
.L_x_7409:
        /* <DEDUP_REMOVED lines=61> */
.L_x_7407:
[----:B------:R-:W-:Y:S05]  /*13c30*/  BSYNC.RECONVERGENT B1 ;  /* 0x0000000000017941 */ /* 0x000fea0003800200 */
.L_x_7406:
        /* <DEDUP_REMOVED lines=23> */
.L_x_7413:
        /* <DEDUP_REMOVED lines=13> */
.L_x_7415:
[----:B------:R-:W-:Y:S05]  /*13e80*/  BSYNC.RECONVERGENT B2 ;  /* 0x0000000000027941 */ /* 0x000fea0003800200 */
.L_x_7414:
        /* <DEDUP_REMOVED lines=61> */
.L_x_7412:
[----:B------:R-:W-:Y:S05]  /*14260*/  BSYNC.RECONVERGENT B1 ;  /* 0x0000000000017941 */ /* 0x000fea0003800200 */
.L_x_7411:
        /* <DEDUP_REMOVED lines=23> */
.L_x_7418:
        /* <DEDUP_REMOVED lines=15> */
.L_x_7420:
[----:B------:R-:W-:Y:S05]  /*144d0*/  BSYNC.RECONVERGENT B2 ;  /* 0x0000000000027941 */ /* 0x000fea0003800200 */
.L_x_7419:
        /* <DEDUP_REMOVED lines=61> */
.L_x_7417:
[----:B------:R-:W-:Y:S05]  /*148b0*/  BSYNC.RECONVERGENT B1 ;  /* 0x0000000000017941 */ /* 0x000fea0003800200 */
.L_x_7416:
        /* <DEDUP_REMOVED lines=14> */
.L_x_7380:
        /* <DEDUP_REMOVED lines=21> */
.L_x_7338:
[----:B------:R-:W-:Y:S05]  /*14af0*/  BSYNC.RECONVERGENT B0 ;  /* 0x0000000000007941 */ /* 0x000fea0003800200 */
.L_x_7337:
        /* <DEDUP_REMOVED lines=9> */
[----:B0-23--:R-:W-:-:S06]  /*14b90*/  IMAD.WIDE.U32 R148, R26, 0x10, R40 ;  /* 0x000000101a947825 */ /* 0x00dfcc00078e0028 */
        /* <DEDUP_REMOVED lines=20> */
.L_x_7426:
        /* <DEDUP_REMOVED lines=13> */
.L_x_7428:
[----:B------:R-:W-:Y:S05]  /*14db0*/  BSYNC.RECONVERGENT B2 ;  /* 0x0000000000027941 */ /* 0x000fea0003800200 */
.L_x_7427:
[----:B0-----:R-:W-:Y:S01]  /*14dc0*/  IMAD.WIDE.U32 R40, R18, -0x326172a9, RZ ;  /* 0xcd9e8d5712287825 */ /* 0x001fe200078e00ff */
[----:B------:R-:W-:Y:S02]  /*14dd0*/  LOP3.LUT R156, R4, R7, R59, 0x96, !PT ;  /* 0x00000007049c7212 */ /* 0x000fe400078e963b */
[----:B------:R-:W-:Y:S01]  /*14de0*/  IADD3 R7, PT, PT, R58, -0x61c88647, RZ ;  /* 0x9e3779b93a077810 */ /* 0x000fe20007ffe0ff */
[----:B------:R-:W-:Y:S01]  /*14df0*/  IMAD.MOV.U32 R38, RZ, RZ, RZ ;  /* 0x000000ffff267224 */ /* 0x000fe200078e00ff */
        /* <DEDUP_REMOVED lines=56> */
[----:B------:R-:W-:-:S07]  /*15180*/  LOP3.LUT R10, R41, R6, R43, 0x96, !PT ;  /* 0x00000006290a7212 */ /* 0x000fce00078e962b */
.L_x_7425:
[----:B------:R-:W-:Y:S05]  /*15190*/  BSYNC.RECONVERGENT B1 ;  /* 0x0000000000017941 */ /* 0x000fea0003800200 */
.L_x_7424:
        /* <DEDUP_REMOVED lines=29> */
.L_x_7431:
        /* <DEDUP_REMOVED lines=13> */
.L_x_7433:
[----:B------:R-:W-:Y:S05]  /*15440*/  BSYNC.RECONVERGENT B2 ;  /* 0x0000000000027941 */ /* 0x000fea0003800200 */
.L_x_7432:
        /* <DEDUP_REMOVED lines=61> */
.L_x_7430:
[----:B------:R-:W-:Y:S05]  /*15820*/  BSYNC.RECONVERGENT B1 ;  /* 0x0000000000017941 */ /* 0x000fea0003800200 */
.L_x_7429:
        /* <DEDUP_REMOVED lines=24> */
.L_x_7436:
        /* <DEDUP_REMOVED lines=13> */
.L_x_7438:
[----:B------:R-:W-:Y:S05]  /*15a80*/  BSYNC.RECONVERGENT B2 ;  /* 0x0000000000027941 */ /* 0x000fea0003800200 */
.L_x_7437:
        /* <DEDUP_REMOVED lines=61> */
.L_x_7435:
[----:B------:R-:W-:Y:S05]  /*15e60*/  BSYNC.RECONVERGENT B1 ;  /* 0x0000000000017941 */ /* 0x000fea0003800200 */
.L_x_7434:
        /* <DEDUP_REMOVED lines=24> */
.L_x_7441:
        /* <DEDUP_REMOVED lines=13> */
.L_x_7443:
[----:B------:R-:W-:Y:S05]  /*160c0*/  BSYNC.RECONVERGENT B2 ;  /* 0x0000000000027941 */ /* 0x000fea0003800200 */
.L_x_7442:
        /* <DEDUP_REMOVED lines=61> */
.L_x_7440:
[----:B------:R-:W-:Y:S05]  /*164a0*/  BSYNC.RECONVERGENT B1 ;  /* 0x0000000000017941 */ /* 0x000fea0003800200 */
.L_x_7439:
        /* <DEDUP_REMOVED lines=24> */
.L_x_7446:
        /* <DEDUP_REMOVED lines=13> */
.L_x_7448:
[----:B------:R-:W-:Y:S05]  /*16700*/  BSYNC.RECONVERGENT B2 ;  /* 0x0000000000027941 */ /* 0x000fea0003800200 */
.L_x_7447:
        /* <DEDUP_REMOVED lines=61> */
.L_x_7445:
[----:B------:R-:W-:Y:S05]  /*16ae0*/  BSYNC.RECONVERGENT B1 ;  /* 0x0000000000017941 */ /* 0x000fea0003800200 */
.L_x_7444:
        /* <DEDUP_REMOVED lines=24> */
.L_x_7451:
        /* <DEDUP_REMOVED lines=13> */
.L_x_7453:
[----:B------:R-:W-:Y:S05]  /*16d40*/  BSYNC.RECONVERGENT B2 ;  /* 0x0000000000027941 */ /* 0x000fea0003800200 */
.L_x_7452:
        /* <DEDUP_REMOVED lines=61> */
.L_x_7450:
[----:B------:R-:W-:Y:S05]  /*17120*/  BSYNC.RECONVERGENT B1 ;  /* 0x0000000000017941 */ /* 0x000fea0003800200 */
.L_x_7449:
        /* <DEDUP_REMOVED lines=24> */
.L_x_7456:
        /* <DEDUP_REMOVED lines=13> */
.L_x_7458:
[----:B------:R-:W-:Y:S05]  /*17380*/  BSYNC.RECONVERGENT B2 ;  /* 0x0000000000027941 */ /* 0x000fea0003800200 */
.L_x_7457:
        /* <DEDUP_REMOVED lines=61> */
.L_x_7455:
[----:B------:R-:W-:Y:S05]  /*17760*/  BSYNC.RECONVERGENT B1 ;  /* 0x0000000000017941 */ /* 0x000fea0003800200 */
.L_x_7454:
        /* <DEDUP_REMOVED lines=24> */
.L_x_7461:
        /* <DEDUP_REMOVED lines=15> */
.L_x_7463:
[----:B------:R-:W-:Y:S05]  /*179e0*/  BSYNC.RECONVERGENT B2 ;  /* 0x0000000000027941 */ /* 0x000fea0003800200 */
.L_x_7462:
        /* <DEDUP_REMOVED lines=61> */
.L_x_7460:
[----:B------:R-:W-:Y:S05]  /*17dc0*/  BSYNC.RECONVERGENT B1 ;  /* 0x0000000000017941 */ /* 0x000fea0003800200 */
.L_x_7459:
        /* <DEDUP_REMOVED lines=16> */
.L_x_7423:
        /* <DEDUP_REMOVED lines=16> */
.L_x_7467:
        /* <DEDUP_REMOVED lines=13> */
.L_x_7469:
[----:B------:R-:W-:Y:S05]  /*180a0*/  BSYNC.RECONVERGENT B2 ;  /* 0x0000000000027941 */ /* 0x000fea0003800200 */
.L_x_7468:
        /* <DEDUP_REMOVED lines=61> */
.L_x_7466:
[----:B------:R-:W-:Y:S05]  /*18480*/  BSYNC.RECONVERGENT B1 ;  /* 0x0000000000017941 */ /* 0x000fea0003800200 */
.L_x_7465:
        /* <DEDUP_REMOVED lines=10> */
[----:B------:R-:W-:Y:S01]  /*18530*/  BSSY.RECONVERGENT B1, `(.L_x_7470) ;  /* 0x000005d000017945 */ /* 0x000fe20003800200 */
[----:B------:R-:W-:-:S02]  /*18540*/  IMAD.MOV.U32 R38, RZ, RZ, 0x2 ;  /* 0x00000002ff267424 */ /* 0x000fc400078e00ff */
[----:B-1----:R-:W-:Y:S01]  /*18550*/  FMUL.FTZ R41, R41, R30 ;  /* 0x0000001e29297220 */ /* 0x002fe20000410000 */
[----:B0-----:R-:W-:-:S04]  /*18560*/  FSETP.GTU.FTZ.AND P1, PT, R7, R32, PT ;  /* 0x000000200700720b */ /* 0x001fc80003f3c000 */
        /* <DEDUP_REMOVED lines=14> */
.L_x_7472:
        /* <DEDUP_REMOVED lines=13> */
.L_x_7474:
[----:B------:R-:W-:Y:S05]  /*18720*/  BSYNC.RECONVERGENT B2 ;  /* 0x0000000000027941 */ /* 0x000fea0003800200 */
.L_x_7473:
        /* <DEDUP_REMOVED lines=61> */
.L_x_7471:
[----:B------:R-:W-:Y:S05]  /*18b00*/  BSYNC.RECONVERGENT B1 ;  /* 0x0000000000017941 */ /* 0x000fea0003800200 */
.L_x_7470:
        /* <DEDUP_REMOVED lines=23> */
.L_x_7477:
        /* <DEDUP_REMOVED lines=13> */
.L_x_7479:
[----:B------:R-:W-:Y:S05]  /*18d50*/  BSYNC.RECONVERGENT B2 ;  /* 0x0000000000027941 */ /* 0x000fea0003800200 */
.L_x_7478:
        /* <DEDUP_REMOVED lines=61> */
.L_x_7476:
[----:B------:R-:W-:Y:S05]  /*19130*/  BSYNC.RECONVERGENT B1 ;  /* 0x0000000000017941 */ /* 0x000fea0003800200 */
.L_x_7475:
        /* <DEDUP_REMOVED lines=23> */
.L_x_7482:
        /* <DEDUP_REMOVED lines=13> */
.L_x_7484:
[----:B------:R-:W-:Y:S05]  /*19380*/  BSYNC.RECONVERGENT B2 ;  /* 0x0000000000027941 */ /* 0x000fea0003800200 */
.L_x_7483:
        /* <DEDUP_REMOVED lines=61> */
.L_x_7481:
[----:B------:R-:W-:Y:S05]  /*19760*/  BSYNC.RECONVERGENT B1 ;  /* 0x0000000000017941 */ /* 0x000fea0003800200 */
.L_x_7480:
        /* <DEDUP_REMOVED lines=23> */
.L_x_7487:
        /* <DEDUP_REMOVED lines=13> */
.L_x_7489:
[----:B------:R-:W-:Y:S05]  /*199b0*/  BSYNC.RECONVERGENT B2 ;  /* 0x0000000000027941 */ /* 0x000fea0003800200 */
.L_x_7488:
        /* <DEDUP_REMOVED lines=61> */
.L_x_7486:
[----:B------:R-:W-:Y:S05]  /*19d90*/  BSYNC.RECONVERGENT B1 ;  /* 0x0000000000017941 */ /* 0x000fea0003800200 */
.L_x_7485:
        /* <DEDUP_REMOVED lines=23> */
.L_x_7492:
        /* <DEDUP_REMOVED lines=13> */
.L_x_7494:
[----:B------:R-:W-:Y:S05]  /*19fe0*/  BSYNC.RECONVERGENT B2 ;  /* 0x0000000000027941 */ /* 0x000fea0003800200 */
.L_x_7493:
        /* <DEDUP_REMOVED lines=61> */
.L_x_7491:
[----:B------:R-:W-:Y:S05]  /*1a3c0*/  BSYNC.RECONVERGENT B1 ;  /* 0x0000000000017941 */ /* 0x000fea0003800200 */
.L_x_7490:
        /* <DEDUP_REMOVED lines=23> */
.L_x_7497:
        /* <DEDUP_REMOVED lines=13> */
.L_x_7499:
[----:B------:R-:W-:Y:S05]  /*1a610*/  BSYNC.RECONVERGENT B2 ;  /* 0x0000000000027941 */ /* 0x000fea0003800200 */
.L_x_7498:
        /* <DEDUP_REMOVED lines=61> */
.L_x_7496:
[----:B------:R-:W-:Y:S05]  /*1a9f0*/  BSYNC.RECONVERGENT B1 ;  /* 0x0000000000017941 */ /* 0x000fea0003800200 */
.L_x_7495:
        /* <DEDUP_REMOVED lines=23> */
.L_x_7502:
        /* <DEDUP_REMOVED lines=15> */
.L_x_7504:
[----:B------:R-:W-:Y:S05]  /*1ac60*/  BSYNC.RECONVERGENT B2 ;  /* 0x0000000000027941 */ /* 0x000fea0003800200 */
.L_x_7503:
        /* <DEDUP_REMOVED lines=61> */
.L_x_7501:
[----:B------:R-:W-:Y:S05]  /*1b040*/  BSYNC.RECONVERGENT B1 ;  /* 0x0000000000017941 */ /* 0x000fea0003800200 */
.L_x_7500:
        /* <DEDUP_REMOVED lines=14> */
.L_x_7464:
        /* <DEDUP_REMOVED lines=21> */
.L_x_7422:
[----:B------:R-:W-:Y:S05]  /*1b280*/  BSYNC.RECONVERGENT B0 ;  /* 0x0000000000007941 */ /* 0x000fea0003800200 */
.L_x_7421:
        /* <DEDUP_REMOVED lines=9> */
[----:B0-234-:R-:W-:-:S06]  /*1b320*/  IMAD.WIDE.U32 R148, R26, 0x10, R44 ;  /* 0x000000101a947825 */ /* 0x01dfcc00078e002c */
        /* <DEDUP_REMOVED lines=20> */
.L_x_7510:
[----:B------:R-:W-:Y:S01]  /*1b470*/  VIADD R16, R16, 0x1 ;  /* 0x0000000110107836 */ /* 0x000fe20000000000 */
[----:B------:R-:W-:Y:S03]  /*1b480*/  BSSY.RECONVERGENT B2, `(.L_x_7511) ;  /* 0x000000c000027945 */ /* 0x000fe60003800200 */
[C---:B0-----:R-:W-:Y:S01]  /*1b490*/  IMAD.WIDE.U32 R44, R16.reuse, -0x2daee0ad, RZ ;  /* 0xd2511f53102c7825 */ /* 0x041fe200078e00ff */
        /* <DEDUP_REMOVED lines=10> */
.L_x_7512:
[----:B------:R-:W-:Y:S05]  /*1b540*/  BSYNC.RECONVERGENT B2 ;  /* 0x0000000000027941 */ /* 0x000fea0003800200 */
.L_x_7511:
        /* <DEDUP_REMOVED lines=8> */
[----:B------:R-:W-:Y:S01]  /*1b5d0*/  IMAD.MOV.U32 R38, RZ, RZ, RZ ;  /* 0x000000ffff267224 */ /* 0x000fe200078e00ff */
[----:B------:R-:W-:Y:S01]  /*1b5e0*/  LOP3.LUT R46, R45, R44, R161, 0x96, !PT ;  /* 0x0000002c2d2e7212 */ /* 0x000fe200078e96a1 */
[----:B------:R-:W-:Y:S01]  /*1b5f0*/  IMAD.WIDE.U32 R44, R5, -0x2daee0ad, RZ ;  /* 0xd2511f53052c7825 */ /* 0x000fe200078e00ff */
[----:B------:R-:W-:-:S03]  /*1b600*/  IADD3 R161, PT, PT, R59, 0x76cf5d0a, RZ ;  /* 0x76cf5d0a3ba17810 */ /* 0x000fc60007ffe0ff */
        /* <DEDUP_REMOVED lines=45> */
[----:B------:R-:W-:Y:S02]  /*1b8e0*/  VIADD R5, R59, 0x96a522ad ;  /* 0x96a522ad3b057836 */ /* 0x000fe40000000000 */
[----:B------:R-:W-:-:S03]  /*1b8f0*/  IMAD.MOV.U32 R28, RZ, RZ, R160 ;  /* 0x000000ffff1c7224 */ /* 0x000fc600078e00a0 */
[----:B------:R-:W-:Y:S02]  /*1b900*/  LOP3.LUT R10, R5, R44, R161, 0x96, !PT ;  /* 0x0000002c050a7212 */ /* 0x000fe400078e96a1 */
[----:B------:R-:W-:-:S07]  /*1b910*/  MOV R5, R30 ;  /* 0x0000001e00057202 */ /* 0x000fce0000000f00 */
.L_x_7509:
[----:B------:R-:W-:Y:S05]  /*1b920*/  BSYNC.RECONVERGENT B1 ;  /* 0x0000000000017941 */ /* 0x000fea0003800200 */
.L_x_7508:
[----:B------:R-:W1:Y:S01]  /*1b930*/  LDC R30, c[0x0][0x408] ;  /* 0x00010200ff1e7b82 */ /* 0x000e620000000800 */
[----:B------:R-:W-:Y:S01]  /*1b940*/  I2FP.F32.U32 R5, R5 ;  /* 0x0000000500057245 */ /* 0x000fe20000201000 */
[----:B------:R-:W-:Y:S02]  /*1b950*/  HFMA2 R34, -RZ, RZ, 0.1171875, 0 ;  /* 0x2f800000ff227431 */ /* 0x000fe400000001ff */
[----:B0----5:R-:W-:Y:S01]  /*1b960*/  HADD2.F32 R45, -RZ, R148.H0_H0 ;  /* 0x20000094ff2d7230 */ /* 0x021fe20000004100 */
[----:B------:R-:W-:Y:S01]  /*1b970*/  LOP3.LUT R0, R0, 0xfffffffd, RZ, 0xc0, !PT ;  /* 0xfffffffd00007812 */ /* 0x000fe200078ec0ff */
[----:B------:R-:W-:Y:S01]  /*1b980*/  HADD2.F32 R6, -RZ, R88.H0_H0 ;  /* 0x20000058ff067230 */ /* 0x000fe20000004100 */
[----:B------:R-:W-:Y:S01]  /*1b990*/  BSSY.RECONVERGENT B1, `(.L_x_7513) ;  /* 0x0000062000017945 */ /* 0x000fe20003800200 */
[----:B------:R-:W-:Y:S01]  /*1b9a0*/  FFMA.FTZ R5, R5, R34, 1.1641532182693481445e-10 ;  /* 0x2f00000005057423 */ /* 0x000fe20000010022 */
[----:B------:R-:W0:Y:S01]  /*1b9b0*/  LDC R32, c[0x0][0x404] ;  /* 0x00010100ff207b82 */ /* 0x000e220000000800 */
[----:B------:R-:W-:Y:S01]  /*1b9c0*/  FMUL.FTZ R45, R45, R24 ;  /* 0x000000182d2d7220 */ /* 0x000fe20000410000 */
[----:B------:R-:W-:-:S02]  /*1b9d0*/  HADD2.F32 R36, -RZ, R60.H0_H0 ;  /* 0x2000003cff247230 */ /* 0x000fc40000004100 */
[----:B------:R-:W-:Y:S02]  /*1b9e0*/  IMAD.MOV.U32 R40, RZ, RZ, 0x2 ;  /* 0x00000002ff287424 */ /* 0x000fe400078e00ff */
[----:B-1----:R-:W-:Y:S01]  /*1b9f0*/  FMUL.FTZ R45, R45, R30 ;  /* 0x0000001e2d2d7220 */ /* 0x002fe20000410000 */
[----:B0-----:R-:W-:-:S04]  /*1ba00*/  FSETP.GTU.FTZ.AND P0, PT, R5, R32, PT ;  /* 0x000000200500720b */ /* 0x001fc80003f1c000 */
        /* <DEDUP_REMOVED lines=15> */
.L_x_7515:
        /* <DEDUP_REMOVED lines=13> */
.L_x_7517:
[----:B------:R-:W-:Y:S05]  /*1bbd0*/  BSYNC.RECONVERGENT B2 ;  /* 0x0000000000027941 */ /* 0x000fea0003800200 */
.L_x_7516:
        /* <DEDUP_REMOVED lines=61> */
.L_x_7514:
[----:B------:R-:W-:Y:S05]  /*1bfb0*/  BSYNC.RECONVERGENT B1 ;  /* 0x0000000000017941 */ /* 0x000fea0003800200 */
.L_x_7513:
        /* <DEDUP_REMOVED lines=24> */
.L_x_7520:
        /* <DEDUP_REMOVED lines=13> */
.L_x_7522:
[----:B------:R-:W-:Y:S05]  /*1c210*/  BSYNC.RECONVERGENT B2 ;  /* 0x0000000000027941 */ /* 0x000fea0003800200 */
.L_x_7521:
        /* <DEDUP_REMOVED lines=61> */
.L_x_7519:
[----:B------:R-:W-:Y:S05]  /*1c5f0*/  BSYNC.RECONVERGENT B1 ;  /* 0x0000000000017941 */ /* 0x000fea0003800200 */
.L_x_7518:
        /* <DEDUP_REMOVED lines=24> */
.L_x_7525:
        /* <DEDUP_REMOVED lines=13> */
.L_x_7527:
[----:B------:R-:W-:Y:S05]  /*1c850*/  BSYNC.RECONVERGENT B2 ;  /* 0x0000000000027941 */ /* 0x000fea0003800200 */
.L_x_7526:
        /* <DEDUP_REMOVED lines=61> */
.L_x_7524:
[----:B------:R-:W-:Y:S05]  /*1cc30*/  BSYNC.RECONVERGENT B1 ;  /* 0x0000000000017941 */ /* 0x000fea0003800200 */
.L_x_7523:
        /* <DEDUP_REMOVED lines=24> */
.L_x_7530:
        /* <DEDUP_REMOVED lines=13> */
.L_x_7532:
[----:B------:R-:W-:Y:S05]  /*1ce90*/  BSYNC.RECONVERGENT B2 ;  /* 0x0000000000027941 */ /* 0x000fea0003800200 */
.L_x_7531:
        /* <DEDUP_REMOVED lines=61> */
.L_x_7529:
[----:B------:R-:W-:Y:S05]  /*1d270*/  BSYNC.RECONVERGENT B1 ;  /* 0x0000000000017941 */ /* 0x000fea0003800200 */
.L_x_7528:
        /* <DEDUP_REMOVED lines=24> */
.L_x_7535:
        /* <DEDUP_REMOVED lines=13> */
.L_x_7537:
[----:B------:R-:W-:Y:S05]  /*1d4d0*/  BSYNC.RECONVERGENT B2 ;  /* 0x0000000000027941 */ /* 0x000fea0003800200 */
.L_x_7536:
        /* <DEDUP_REMOVED lines=61> */
.L_x_7534:
[----:B------:R-:W-:Y:S05]  /*1d8b0*/  BSYNC.RECONVERGENT B1 ;  /* 0x0000000000017941 */ /* 0x000fea0003800200 */
.L_x_7533:
        /* <DEDUP_REMOVED lines=24> */
.L_x_7540:
        /* <DEDUP_REMOVED lines=13> */
.L_x_7542:
[----:B------:R-:W-:Y:S05]  /*1db10*/  BSYNC.RECONVERGENT B2 ;  /* 0x0000000000027941 */ /* 0x000fea0003800200 */
.L_x_7541:
        /* <DEDUP_REMOVED lines=61> */
.L_x_7539:
[----:B------:R-:W-:Y:S05]  /*1def0*/  BSYNC.RECONVERGENT B1 ;  /* 0x0000000000017941 */ /* 0x000fea0003800200 */
.L_x_7538:
        /* <DEDUP_REMOVED lines=24> */
.L_x_7545:
        /* <DEDUP_REMOVED lines=15> */
.L_x_7547:
[----:B------:R-:W-:Y:S05]  /*1e170*/  BSYNC.RECONVERGENT B2 ;  /* 0x0000000000027941 */ /* 0x000fea0003800200 */
.L_x_7546:
        /* <DEDUP_REMOVED lines=61> */
.L_x_7544:
[----:B------:R-:W-:Y:S05]  /*1e550*/  BSYNC.RECONVERGENT B1 ;  /* 0x0000000000017941 */ /* 0x000fea0003800200 */
.L_x_7543:
        /* <DEDUP_REMOVED lines=16> */
.L_x_7507:
        /* <DEDUP_REMOVED lines=16> */
.L_x_7551:
        /* <DEDUP_REMOVED lines=13> */
.L_x_7553:
[----:B------:R-:W-:Y:S05]  /*1e830*/  BSYNC.RECONVERGENT B2 ;  /* 0x0000000000027941 */ /* 0x000fea0003800200 */
.L_x_7552:
        /* <DEDUP_REMOVED lines=61> */
.L_x_7550:
[----:B------:R-:W-:Y:S05]  /*1ec10*/  BSYNC.RECONVERGENT B1 ;  /* 0x0000000000017941 */ /* 0x000fea0003800200 */
.L_x_7549:
        /* <DEDUP_REMOVED lines=10> */
[----:B------:R-:W-:-:S03]  /*1ecc0*/  IMAD.MOV.U32 R38, RZ, RZ, 0x2 ;  /* 0x00000002ff267424 */ /* 0x000fc600078e00ff */
[----:B-1----:R-:W-:Y:S01]  /*1ecd0*/  FMUL.FTZ R45, R45, R30 ;  /* 0x0000001e2d2d7220 */ /* 0x002fe20000410000 */
[----:B0-----:R-:W-:-:S04]  /*1ece0*/  FSETP.GTU.FTZ.AND P0, PT, R5, R32, PT ;  /* 0x000000200500720b */ /* 0x001fc80003f1c000 */
[----:B------:R-:W-:Y:S02]  /*1ecf0*/  FSEL R5, R45, RZ, !P0 ;  /* 0x000000ff2d057208 */ /* 0x000fe40004000000 */
[----:B------:R-:W-:Y:S02]  /*1ed00*/  PLOP3.LUT P1, PT, P0, PT, PT, 0x8, 0x80 ;  /* 0x000000000080781c */ /* 0x000fe4000072e170 */
[----:B------:R-:W-:Y:S01]  /*1ed10*/  ISETP.NE.AND P0, PT, R36, 0x1, PT ;  /* 0x000000012400780c */ /* 0x000fe20003f05270 */
[----:B------:R-:W-:Y:S01]  /*1ed20*/  FMUL.FTZ R5, R6, R5 ;  /* 0x0000000506057220 */ /* 0x000fe20000410000 */
        /* <DEDUP_REMOVED lines=11> */
.L_x_7556:
        /* <DEDUP_REMOVED lines=13> */
.L_x_7558:
[----:B------:R-:W-:Y:S05]  /*1eeb0*/  BSYNC.RECONVERGENT B2 ;  /* 0x0000000000027941 */ /* 0x000fea0003800200 */
.L_x_7557:
        /* <DEDUP_REMOVED lines=61> */
.L_x_7555:
[----:B------:R-:W-:Y:S05]  /*1f290*/  BSYNC.RECONVERGENT B1 ;  /* 0x0000000000017941 */ /* 0x000fea0003800200 */
.L_x_7554:
        /* <DEDUP_REMOVED lines=23> */
.L_x_7561:
        /* <DEDUP_REMOVED lines=13> */
.L_x_7563:
[----:B------:R-:W-:Y:S05]  /*1f4e0*/  BSYNC.RECONVERGENT B2 ;  /* 0x0000000000027941 */ /* 0x000fea0003800200 */
.L_x_7562:
        /* <DEDUP_REMOVED lines=61> */
.L_x_7560:
[----:B------:R-:W-:Y:S05]  /*1f8c0*/  BSYNC.RECONVERGENT B1 ;  /* 0x0000000000017941 */ /* 0x000fea0003800200 */
.L_x_7559:
        /* <DEDUP_REMOVED lines=23> */
.L_x_7566:
        /* <DEDUP_REMOVED lines=13> */
.L_x_7568:
[----:B------:R-:W-:Y:S05]  /*1fb10*/  BSYNC.RECONVERGENT B2 ;  /* 0x0000000000027941 */ /* 0x000fea0003800200 */
.L_x_7567:
        /* <DEDUP_REMOVED lines=61> */
.L_x_7565:
[----:B------:R-:W-:Y:S05]  /*1fef0*/  BSYNC.RECONVERGENT B1 ;  /* 0x0000000000017941 */ /* 0x000fea0003800200 */
.L_x_7564:
        /* <DEDUP_REMOVED lines=23> */
.L_x_7571:
        /* <DEDUP_REMOVED lines=13> */
.L_x_7573:
[----:B------:R-:W-:Y:S05]  /*20140*/  BSYNC.RECONVERGENT B2 ;  /* 0x0000000000027941 */ /* 0x000fea0003800200 */
.L_x_7572:
        /* <DEDUP_REMOVED lines=61> */
.L_x_7570:
[----:B------:R-:W-:Y:S05]  /*20520*/  BSYNC.RECONVERGENT B1 ;  /* 0x0000000000017941 */ /* 0x000fea0003800200 */
.L_x_7569:
        /* <DEDUP_REMOVED lines=23> */
.L_x_7576:
        /* <DEDUP_REMOVED lines=13> */
.L_x_7578:
[----:B------:R-:W-:Y:S05]  /*20770*/  BSYNC.RECONVERGENT B2 ;  /* 0x0000000000027941 */ /* 0x000fea0003800200 */
.L_x_7577:
        /* <DEDUP_REMOVED lines=61> */
.L_x_7575:
[----:B------:R-:W-:Y:S05]  /*20b50*/  BSYNC.RECONVERGENT B1 ;  /* 0x0000000000017941 */ /* 0x000fea0003800200 */
.L_x_7574:
        /* <DEDUP_REMOVED lines=23> */
.L_x_7581:
        /* <DEDUP_REMOVED lines=13> */
.L_x_7583:
[----:B------:R-:W-:Y:S05]  /*20da0*/  BSYNC.RECONVERGENT B2 ;  /* 0x0000000000027941 */ /* 0x000fea0003800200 */
.L_x_7582:
        /* <DEDUP_REMOVED lines=61> */
.L_x_7580:
[----:B------:R-:W-:Y:S05]  /*21180*/  BSYNC.RECONVERGENT B1 ;  /* 0x0000000000017941 */ /* 0x000fea0003800200 */
.L_x_7579:
        /* <DEDUP_REMOVED lines=23> */
.L_x_7586:
        /* <DEDUP_REMOVED lines=15> */
.L_x_7588:
[----:B------:R-:W-:Y:S05]  /*213f0*/  BSYNC.RECONVERGENT B2 ;  /* 0x0000000000027941 */ /* 0x000fea0003800200 */
.L_x_7587:
        /* <DEDUP_REMOVED lines=61> */
.L_x_7585:
[----:B------:R-:W-:Y:S05]  /*217d0*/  BSYNC.RECONVERGENT B1 ;  /* 0x0000000000017941 */ /* 0x000fea0003800200 */
.L_x_7584:
        /* <DEDUP_REMOVED lines=14> */
.L_x_7548:
        /* <DEDUP_REMOVED lines=21> */
.L_x_7506:
[----:B------:R-:W-:Y:S05]  /*21a10*/  BSYNC.RECONVERGENT B0 ;  /* 0x0000000000007941 */ /* 0x000fea0003800200 */
.L_x_7505:
        /* <DEDUP_REMOVED lines=30> */
.L_x_7594:
        /* <DEDUP_REMOVED lines=13> */
.L_x_7596:
[----:B------:R-:W-:Y:S05]  /*21cd0*/  BSYNC.RECONVERGENT B2 ;  /* 0x0000000000027941 */ /* 0x000fea0003800200 */
.L_x_7595:
        /* <DEDUP_REMOVED lines=59> */
[----:B------:R-:W-:Y:S02]  /*22090*/  LOP3.LUT R10, R49, R48, R51, 0x96, !PT ;  /* 0x00000030310a7212 */ /* 0x000fe400078e9633 */
[----:B------:R-:W-:-:S07]  /*220a0*/  MOV R3, R30 ;  /* 0x0000001e00037202 */ /* 0x000fce0000000f00 */
.L_x_7593:
[----:B------:R-:W-:Y:S05]  /*220b0*/  BSYNC.RECONVERGENT B1 ;  /* 0x0000000000017941 */ /* 0x000fea0003800200 */
.L_x_7592:
        /* <DEDUP_REMOVED lines=29> */
.L_x_7599:
        /* <DEDUP_REMOVED lines=13> */
.L_x_7601:
[----:B------:R-:W-:Y:S05]  /*22360*/  BSYNC.RECONVERGENT B2 ;  /* 0x0000000000027941 */ /* 0x000fea0003800200 */
.L_x_7600:
        /* <DEDUP_REMOVED lines=61> */
.L_x_7598:
[----:B------:R-:W-:Y:S05]  /*22740*/  BSYNC.RECONVERGENT B1 ;  /* 0x0000000000017941 */ /* 0x000fea0003800200 */
.L_x_7597:
        /* <DEDUP_REMOVED lines=24> */
.L_x_7604:
        /* <DEDUP_REMOVED lines=13> */
.L_x_7606:
[----:B------:R-:W-:Y:S05]  /*229a0*/  BSYNC.RECONVERGENT B2 ;  /* 0x0000000000027941 */ /* 0x000fea0003800200 */
.L_x_7605:
        /* <DEDUP_REMOVED lines=61> */
.L_x_7603:
[----:B------:R-:W-:Y:S05]  /*22d80*/  BSYNC.RECONVERGENT B1 ;  /* 0x0000000000017941 */ /* 0x000fea0003800200 */
.L_x_7602:
        /* <DEDUP_REMOVED lines=24> */
.L_x_7609:
        /* <DEDUP_REMOVED lines=13> */
.L_x_7611:
[----:B------:R-:W-:Y:S05]  /*22fe0*/  BSYNC.RECONVERGENT B2 ;  /* 0x0000000000027941 */ /* 0x000fea0003800200 */
.L_x_7610:
        /* <DEDUP_REMOVED lines=61> */
.L_x_7608:
[----:B------:R-:W-:Y:S05]  /*233c0*/  BSYNC.RECONVERGENT B1 ;  /* 0x0000000000017941 */ /* 0x000fea0003800200 */
.L_x_7607:
        /* <DEDUP_REMOVED lines=24> */
.L_x_7614:
        /* <DEDUP_REMOVED lines=13> */
.L_x_7616:
[----:B------:R-:W-:Y:S05]  /*23620*/  BSYNC.RECONVERGENT B2 ;  /* 0x0000000000027941 */ /* 0x000fea0003800200 */
.L_x_7615:
        /* <DEDUP_REMOVED lines=61> */
.L_x_7613:
[----:B------:R-:W-:Y:S05]  /*23a00*/  BSYNC.RECONVERGENT B1 ;  /* 0x0000000000017941 */ /* 0x000fea0003800200 */
.L_x_7612:
        /* <DEDUP_REMOVED lines=24> */
.L_x_7619:
        /* <DEDUP_REMOVED lines=13> */
.L_x_7621:
[----:B------:R-:W-:Y:S05]  /*23c60*/  BSYNC.RECONVERGENT B2 ;  /* 0x0000000000027941 */ /* 0x000fea0003800200 */
.L_x_7620:
        /* <DEDUP_REMOVED lines=61> */
.L_x_7618:
[----:B------:R-:W-:Y:S05]  /*24040*/  BSYNC.RECONVERGENT B1 ;  /* 0x0000000000017941 */ /* 0x000fea0003800200 */
.L_x_7617:
        /* <DEDUP_REMOVED lines=24> */
.L_x_7624:
        /* <DEDUP_REMOVED lines=13> */
.L_x_7626:
[----:B------:R-:W-:Y:S05]  /*242a0*/  BSYNC.RECONVERGENT B2 ;  /* 0x0000000000027941 */ /* 0x000fea0003800200 */
.L_x_7625:
        /* <DEDUP_REMOVED lines=61> */
.L_x_7623:
[----:B------:R-:W-:Y:S05]  /*24680*/  BSYNC.RECONVERGENT B1 ;  /* 0x0000000000017941 */ /* 0x000fea0003800200 */
.L_x_7622:
        /* <DEDUP_REMOVED lines=24> */
.L_x_7629:
        /* <DEDUP_REMOVED lines=15> */
.L_x_7631:
[----:B------:R-:W-:Y:S05]  /*24900*/  BSYNC.RECONVERGENT B2 ;  /* 0x0000000000027941 */ /* 0x000fea0003800200 */
.L_x_7630:
        /* <DEDUP_REMOVED lines=61> */
.L_x_7628:
[----:B------:R-:W-:Y:S05]  /*24ce0*/  BSYNC.RECONVERGENT B1 ;  /* 0x0000000000017941 */ /* 0x000fea0003800200 */
.L_x_7627:
        /* <DEDUP_REMOVED lines=16> */
.L_x_7591:
        /* <DEDUP_REMOVED lines=16> */
.L_x_7635:
        /* <DEDUP_REMOVED lines=13> */
.L_x_7637:
[----:B------:R-:W-:Y:S05]  /*24fc0*/  BSYNC.RECONVERGENT B2 ;  /* 0x0000000000027941 */ /* 0x000fea0003800200 */
.L_x_7636:
        /* <DEDUP_REMOVED lines=61> */
.L_x_7634:
[----:B------:R-:W-:Y:S05]  /*253a0*/  BSYNC.RECONVERGENT B1 ;  /* 0x0000000000017941 */ /* 0x000fea0003800200 */
.L_x_7633:
        /* <DEDUP_REMOVED lines=28> */
.L_x_7640:
        /* <DEDUP_REMOVED lines=13> */
.L_x_7642:
[----:B------:R-:W-:Y:S05]  /*25640*/  BSYNC.RECONVERGENT B2 ;  /* 0x0000000000027941 */ /* 0x000fea0003800200 */
.L_x_7641:
        /* <DEDUP_REMOVED lines=61> */
.L_x_7639:
[----:B------:R-:W-:Y:S05]  /*25a20*/  BSYNC.RECONVERGENT B1 ;  /* 0x0000000000017941 */ /* 0x000fea0003800200 */
.L_x_7638:
        /* <DEDUP_REMOVED lines=23> */
.L_x_7645:
        /* <DEDUP_REMOVED lines=13> */
.L_x_7647:
[----:B------:R-:W-:Y:S05]  /*25c70*/  BSYNC.RECONVERGENT B2 ;  /* 0x0000000000027941 */ /* 0x000fea0003800200 */
.L_x_7646:
        /* <DEDUP_REMOVED lines=61> */
.L_x_7644:
[----:B------:R-:W-:Y:S05]  /*26050*/  BSYNC.RECONVERGENT B1 ;  /* 0x0000000000017941 */ /* 0x000fea0003800200 */
.L_x_7643:
        /* <DEDUP_REMOVED lines=23> */
.L_x_7650:
        /* <DEDUP_REMOVED lines=13> */
.L_x_7652:
[----:B------:R-:W-:Y:S05]  /*262a0*/  BSYNC.RECONVERGENT B2 ;  /* 0x0000000000027941 */ /* 0x000fea0003800200 */
.L_x_7651:
        /* <DEDUP_REMOVED lines=61> */
.L_x_7649:
[----:B------:R-:W-:Y:S05]  /*26680*/  BSYNC.RECONVERGENT B1 ;  /* 0x0000000000017941 */ /* 0x000fea0003800200 */
.L_x_7648:
        /* <DEDUP_REMOVED lines=23> */
.L_x_7655:
        /* <DEDUP_REMOVED lines=13> */
.L_x_7657:
[----:B------:R-:W-:Y:S05]  /*268d0*/  BSYNC.RECONVERGENT B2 ;  /* 0x0000000000027941 */ /* 0x000fea0003800200 */
.L_x_7656:
        /* <DEDUP_REMOVED lines=61> */
.L_x_7654:
[----:B------:R-:W-:Y:S05]  /*26cb0*/  BSYNC.RECONVERGENT B1 ;  /* 0x0000000000017941 */ /* 0x000fea0003800200 */
.L_x_7653:
        /* <DEDUP_REMOVED lines=23> */
.L_x_7660:
        /* <DEDUP_REMOVED lines=13> */
.L_x_7662:
[----:B------:R-:W-:Y:S05]  /*26f00*/  BSYNC.RECONVERGENT B2 ;  /* 0x0000000000027941 */ /* 0x000fea0003800200 */
.L_x_7661:
        /* <DEDUP_REMOVED lines=61> */
.L_x_7659:
[----:B------:R-:W-:Y:S05]  /*272e0*/  BSYNC.RECONVERGENT B1 ;  /* 0x0000000000017941 */ /* 0x000fea0003800200 */
.L_x_7658:
        /* <DEDUP_REMOVED lines=23> */
.L_x_7665:
        /* <DEDUP_REMOVED lines=13> */
.L_x_7667:
[----:B------:R-:W-:Y:S05]  /*27530*/  BSYNC.RECONVERGENT B2 ;  /* 0x0000000000027941 */ /* 0x000fea0003800200 */
.L_x_7666:
        /* <DEDUP_REMOVED lines=61> */
.L_x_7664:
[----:B------:R-:W-:Y:S05]  /*27910*/  BSYNC.RECONVERGENT B1 ;  /* 0x0000000000017941 */ /* 0x000fea0003800200 */
.L_x_7663:
        /* <DEDUP_REMOVED lines=23> */
.L_x_7670:
        /* <DEDUP_REMOVED lines=15> */
.L_x_7672:
[----:B------:R-:W-:Y:S05]  /*27b80*/  BSYNC.RECONVERGENT B2 ;  /* 0x0000000000027941 */ /* 0x000fea0003800200 */
.L_x_7671:
        /* <DEDUP_REMOVED lines=61> */
.L_x_7669:
[----:B------:R-:W-:Y:S05]  /*27f60*/  BSYNC.RECONVERGENT B1 ;  /* 0x0000000000017941 */ /* 0x000fea0003800200 */
.L_x_7668:
        /* <DEDUP_REMOVED lines=14> */
.L_x_7632:
        /* <DEDUP_REMOVED lines=21> */
.L_x_7590:
[----:B------:R-:W-:Y:S05]  /*281a0*/  BSYNC.RECONVERGENT B0 ;  /* 0x0000000000007941 */ /* 0x000fea0003800200 */
.L_x_7589:
        /* <DEDUP_REMOVED lines=28> */
.L_x_7678:
        /* <DEDUP_REMOVED lines=13> */
.L_x_7680:
[----:B------:R-:W-:Y:S05]  /*28440*/  BSYNC.RECONVERGENT B2 ;  /* 0x0000000000027941 */ /* 0x000fea0003800200 */
.L_x_7679:
[----:B------:R-:W-:Y:S01]  /*28450*/  IMAD.WIDE.U32 R54, R18, -0x326172a9, RZ ;  /* 0xcd9e8d5712367825 */ /* 0x000fe200078e00ff */
[----:B------:R-:W-:Y:S02]  /*28460*/  LOP3.LUT R168, R4, R53, R59, 0x96, !PT ;  /* 0x0000003504a87212 */ /* 0x000fe400078e963b */
[----:B------:R-:W-:Y:S01]  /*28470*/  IADD3 R53, PT, PT, R58, -0x61c88647, RZ ;  /* 0x9e3779b93a357810 */ /* 0x000fe20007ffe0ff */
[----:B------:R-:W-:Y:S01]  /*28480*/  IMAD.MOV.U32 R38, RZ, RZ, RZ ;  /* 0x000000ffff267224 */ /* 0x000fe200078e00ff */
[----:B------:R-:W-:Y:S01]  /*28490*/  LOP3.LUT R56, R15, R55, R58, 0x96, !PT ;  /* 0x000000370f387212 */ /* 0x000fe200078e963a */
[----:B------:R-:W-:Y:S01]  /*284a0*/  IMAD.WIDE.U32 R168, R168, -0x326172a9, RZ ;  /* 0xcd9e8d57a8a87825 */ /* 0x000fe200078e00ff */
[----:B------:R-:W-:-:S03]  /*284b0*/  MOV R34, R30 ;  /* 0x0000001e00227202 */ /* 0x000fc60000000f00 */
        /* <DEDUP_REMOVED lines=54> */
.L_x_7677:
[----:B------:R-:W-:Y:S05]  /*28820*/  BSYNC.RECONVERGENT B1 ;  /* 0x0000000000017941 */ /* 0x000fea0003800200 */
.L_x_7676:
[----:B------:R-:W1:Y:S01]  /*28830*/  LDC R30, c[0x0][0x408] ;  /* 0x00010200ff1e7b82 */ /* 0x000e620000000800 */
[----:B0-----:R-:W-:Y:S01]  /*28840*/  I2FP.F32.U32 R53, R34 ;  /* 0x0000002200357245 */ /* 0x001fe20000201000 */
[----:B------:R-:W-:Y:S02]  /*28850*/  HFMA2 R34, -RZ, RZ, 0.1171875, 0 ;  /* 0x2f800000ff227431 */ /* 0x000fe400000001ff */
[----:B-----5:R-:W-:Y:S01]  /*28860*/  HADD2.F32 R55, -RZ, R148.H0_H0 ;  /* 0x20000094ff377230 */ /* 0x020fe20000004100 */
        /* <DEDUP_REMOVED lines=25> */
.L_x_7683:
        /* <DEDUP_REMOVED lines=13> */
.L_x_7685:
[----:B------:R-:W-:Y:S05]  /*28ad0*/  BSYNC.RECONVERGENT B2 ;  /* 0x0000000000027941 */ /* 0x000fea0003800200 */
.L_x_7684:
        /* <DEDUP_REMOVED lines=61> */
.L_x_7682:
[----:B------:R-:W-:Y:S05]  /*28eb0*/  BSYNC.RECONVERGENT B1 ;  /* 0x0000000000017941 */ /* 0x000fea0003800200 */
.L_x_7681:
[----:B------:R-:W-:Y:S01]  /*28ec0*/  I2FP.F32.U32 R55, R6 ;  /* 0x0000000600377245 */ /* 0x000fe20000201000 */
[----:B------:R-:W-:Y:S01]  /*28ed0*/  HADD2.F32 R57, -RZ, R148.H1_H1 ;  /* 0x30000094ff397230 */ /* 0x000fe20000004100 */
[----:B------:R-:W-:Y:S01]  /*28ee0*/  LOP3.LUT R0, R0, 0xfffffffd, RZ, 0xc0, !PT ;  /* 0xfffffffd00007812 */ /* 0x000fe200078ec0ff */
        /* <DEDUP_REMOVED lines=9> */
[----:B------:R-:W-:Y:S02]  /*28f80*/  PLOP3.LUT P2, PT, P1, PT, PT, 0x8, 0x80 ;  /* 0x000000000080781c */ /* 0x000fe40000f4e170 */
[----:B------:R-:W-:Y:S01]  /*28f90*/  ISETP.NE.AND P1, PT, R40, 0x1, PT ;  /* 0x000000012800780c */ /* 0x000fe20003f25270 */
[----:B------:R-:W-:Y:S01]  /*28fa0*/  FFMA.FTZ R55, R55, R6, R36 ;  /* 0x0000000637377223 */ /* 0x000fe20000010024 */
        /* <DEDUP_REMOVED lines=11> */
.L_x_7688:
        /* <DEDUP_REMOVED lines=13> */
.L_x_7690:
[----:B------:R-:W-:Y:S05]  /*29130*/  BSYNC.RECONVERGENT B2 ;  /* 0x0000000000027941 */ /* 0x000fea0003800200 */
.L_x_7689:
        /* <DEDUP_REMOVED lines=61> */
.L_x_7687:
[----:B------:R-:W-:Y:S05]  /*29510*/  BSYNC.RECONVERGENT B1 ;  /* 0x0000000000017941 */ /* 0x000fea0003800200 */
.L_x_7686:
        /* <DEDUP_REMOVED lines=24> */
.L_x_7693:
        /* <DEDUP_REMOVED lines=13> */
.L_x_7695:
[----:B------:R-:W-:Y:S05]  /*29770*/  BSYNC.RECONVERGENT B2 ;  /* 0x0000000000027941 */ /* 0x000fea0003800200 */
.L_x_7694:
        /* <DEDUP_REMOVED lines=61> */
.L_x_7692:
[----:B------:R-:W-:Y:S05]  /*29b50*/  BSYNC.RECONVERGENT B1 ;  /* 0x0000000000017941 */ /* 0x000fea0003800200 */
.L_x_7691:
        /* <DEDUP_REMOVED lines=24> */
.L_x_7698:
        /* <DEDUP_REMOVED lines=13> */
.L_x_7700:
[----:B------:R-:W-:Y:S05]  /*29db0*/  BSYNC.RECONVERGENT B2 ;  /* 0x0000000000027941 */ /* 0x000fea0003800200 */
.L_x_7699:
        /* <DEDUP_REMOVED lines=61> */
.L_x_7697:
[----:B------:R-:W-:Y:S05]  /*2a190*/  BSYNC.RECONVERGENT B1 ;  /* 0x0000000000017941 */ /* 0x000fea0003800200 */
.L_x_7696:
        /* <DEDUP_REMOVED lines=24> */
.L_x_7703:
        /* <DEDUP_REMOVED lines=13> */
.L_x_7705:
[----:B------:R-:W-:Y:S05]  /*2a3f0*/  BSYNC.RECONVERGENT B2 ;  /* 0x0000000000027941 */ /* 0x000fea0003800200 */
.L_x_7704:
        /* <DEDUP_REMOVED lines=61> */
.L_x_7702:
[----:B------:R-:W-:Y:S05]  /*2a7d0*/  BSYNC.RECONVERGENT B1 ;  /* 0x0000000000017941 */ /* 0x000fea0003800200 */
.L_x_7701:
        /* <DEDUP_REMOVED lines=24> */
.L_x_7708:
        /* <DEDUP_REMOVED lines=13> */
.L_x_7710:
[----:B------:R-:W-:Y:S05]  /*2aa30*/  BSYNC.RECONVERGENT B2 ;  /* 0x0000000000027941 */ /* 0x000fea0003800200 */
.L_x_7709:
        /* <DEDUP_REMOVED lines=61> */
.L_x_7707:
[----:B------:R-:W-:Y:S05]  /*2ae10*/  BSYNC.RECONVERGENT B1 ;  /* 0x0000000000017941 */ /* 0x000fea0003800200 */
.L_x_7706:
        /* <DEDUP_REMOVED lines=24> */
.L_x_7713:
        /* <DEDUP_REMOVED lines=15> */
.L_x_7715:
[----:B------:R-:W-:Y:S05]  /*2b090*/  BSYNC.RECONVERGENT B2 ;  /* 0x0000000000027941 */ /* 0x000fea0003800200 */
.L_x_7714:
        /* <DEDUP_REMOVED lines=61> */
.L_x_7712:
[----:B------:R-:W-:Y:S05]  /*2b470*/  BSYNC.RECONVERGENT B1 ;  /* 0x0000000000017941 */ /* 0x000fea0003800200 */
.L_x_7711:
        /* <DEDUP_REMOVED lines=16> */
.L_x_7675:
        /* <DEDUP_REMOVED lines=16> */
.L_x_7719:
        /* <DEDUP_REMOVED lines=13> */
.L_x_7721:
[----:B------:R-:W-:Y:S05]  /*2b750*/  BSYNC.RECONVERGENT B2 ;  /* 0x0000000000027941 */ /* 0x000fea0003800200 */
.L_x_7720:
        /* <DEDUP_REMOVED lines=61> */
.L_x_7718:
[----:B------:R-:W-:Y:S05]  /*2bb30*/  BSYNC.RECONVERGENT B1 ;  /* 0x0000000000017941 */ /* 0x000fea0003800200 */
.L_x_7717:
        /* <DEDUP_REMOVED lines=28> */
.L_x_7724:
        /* <DEDUP_REMOVED lines=13> */
.L_x_7726:
[----:B------:R-:W-:Y:S05]  /*2bdd0*/  BSYNC.RECONVERGENT B2 ;  /* 0x0000000000027941 */ /* 0x000fea0003800200 */
.L_x_7725:
        /* <DEDUP_REMOVED lines=61> */
.L_x_7723:
[----:B------:R-:W-:Y:S05]  /*2c1b0*/  BSYNC.RECONVERGENT B1 ;  /* 0x0000000000017941 */ /* 0x000fea0003800200 */
.L_x_7722:
[----:B------:R-:W-:Y:S01]  /*2c1c0*/  I2FP.F32.U32 R55, R6 ;  /* 0x0000000600377245 */ /* 0x000fe20000201000 */
[----:B------:R-:W-:Y:S01]  /*2c1d0*/  HADD2.F32 R57, -RZ, R148.H1_H1 ;  /* 0x30000094ff397230 */ /* 0x000fe20000004100 */
[----:B------:R-:W-:Y:S01]  /*2c1e0*/  LOP3.LUT R0, R0, 0xfffffffd, RZ, 0xc0, !PT ;  /* 0xfffffffd00007812 */ /* 0x000fe200078ec0ff */
        /* <DEDUP_REMOVED lines=22> */
.L_x_7729:
        /* <DEDUP_REMOVED lines=13> */
.L_x_7731:
[----:B------:R-:W-:Y:S05]  /*2c420*/  BSYNC.RECONVERGENT B2 ;  /* 0x0000000000027941 */ /* 0x000fea0003800200 */
.L_x_7730:
        /* <DEDUP_REMOVED lines=61> */
.L_x_7728:
[----:B------:R-:W-:Y:S05]  /*2c800*/  BSYNC.RECONVERGENT B1 ;  /* 0x0000000000017941 */ /* 0x000fea0003800200 */
.L_x_7727:
        /* <DEDUP_REMOVED lines=23> */
.L_x_7734:
        /* <DEDUP_REMOVED lines=13> */
.L_x_7736:
[----:B------:R-:W-:Y:S05]  /*2ca50*/  BSYNC.RECONVERGENT B2 ;  /* 0x0000000000027941 */ /* 0x000fea0003800200 */
.L_x_7735:
        /* <DEDUP_REMOVED lines=61> */
.L_x_7733:
[----:B------:R-:W-:Y:S05]  /*2ce30*/  BSYNC.RECONVERGENT B1 ;  /* 0x0000000000017941 */ /* 0x000fea0003800200 */
.L_x_7732:
        /* <DEDUP_REMOVED lines=23> */
.L_x_7739:
        /* <DEDUP_REMOVED lines=13> */
.L_x_7741:
[----:B------:R-:W-:Y:S05]  /*2d080*/  BSYNC.RECONVERGENT B2 ;  /* 0x0000000000027941 */ /* 0x000fea0003800200 */
.L_x_7740:
        /* <DEDUP_REMOVED lines=61> */
.L_x_7738:
[----:B------:R-:W-:Y:S05]  /*2d460*/  BSYNC.RECONVERGENT B1 ;  /* 0x0000000000017941 */ /* 0x000fea0003800200 */
.L_x_7737:
        /* <DEDUP_REMOVED lines=23> */
.L_x_7744:
        /* <DEDUP_REMOVED lines=13> */
.L_x_7746:
[----:B------:R-:W-:Y:S05]  /*2d6b0*/  BSYNC.RECONVERGENT B2 ;  /* 0x0000000000027941 */ /* 0x000fea0003800200 */
.L_x_7745:
        /* <DEDUP_REMOVED lines=61> */
.L_x_7743:
[----:B------:R-:W-:Y:S05]  /*2da90*/  BSYNC.RECONVERGENT B1 ;  /* 0x0000000000017941 */ /* 0x000fea0003800200 */
.L_x_7742:
        /* <DEDUP_REMOVED lines=23> */
.L_x_7749:
        /* <DEDUP_REMOVED lines=13> */
.L_x_7751:
[----:B------:R-:W-:Y:S05]  /*2dce0*/  BSYNC.RECONVERGENT B2 ;  /* 0x0000000000027941 */ /* 0x000fea0003800200 */
.L_x_7750:
        /* <DEDUP_REMOVED lines=61> */
.L_x_7748:
[----:B------:R-:W-:Y:S05]  /*2e0c0*/  BSYNC.RECONVERGENT B1 ;  /* 0x0000000000017941 */ /* 0x000fea0003800200 */
.L_x_7747:
        /* <DEDUP_REMOVED lines=23> */
.L_x_7754:
        /* <DEDUP_REMOVED lines=15> */
.L_x_7756:
[----:B------:R-:W-:Y:S05]  /*2e330*/  BSYNC.RECONVERGENT B2 ;  /* 0x0000000000027941 */ /* 0x000fea0003800200 */
.L_x_7755:
        /* <DEDUP_REMOVED lines=61> */
.L_x_7753:
[----:B------:R-:W-:Y:S05]  /*2e710*/  BSYNC.RECONVERGENT B1 ;  /* 0x0000000000017941 */ /* 0x000fea0003800200 */
.L_x_7752:
        /* <DEDUP_REMOVED lines=14> */
.L_x_7716:
        /* <DEDUP_REMOVED lines=21> */
.L_x_7674:
[----:B------:R-:W-:Y:S05]  /*2e950*/  BSYNC.RECONVERGENT B0 ;  /* 0x0000000000007941 */ /* 0x000fea0003800200 */
.L_x_7673:
[----:B------:R-:W-:Y:S01]  /*2e960*/  FADD.FTZ R24, RZ, R13 ;  /* 0x0000000dff187221 */ /* 0x000fe20000010000 */
        /* <DEDUP_REMOVED lines=66> */
[----:B0-234-:R-:W0:Y:S02]  /*2ed90*/  SHFL.BFLY PT, R149, R24, 0x1, 0x1f ;  /* 0x0c201f0018957f89 */ /* 0x01de2400000e0000 */
        /* <DEDUP_REMOVED lines=16> */
[----:B------:R-:W-:Y:S02]  /*2eea0*/  FADD.FTZ R28, R31, -R148 ;  /* 0x800000941f1c7221 */ /* 0x000fe40000010000 */
        /* <DEDUP_REMOVED lines=12> */
[----:B------:R-:W-:-:S04]  /*2ef70*/  HFMA2 R151, -RZ, RZ, 0, 0 ;  /* 0x00000000ff977431 */ /* 0x000fc800000001ff */
[----:B------:R-:W-:Y:S02]  /*2ef80*/  FSEL R24, R24, RZ, P0 ;  /* 0x000000ff18187208 */ /* 0x000fe40000000000 */
[----:B------:R-:W-:-:S03]  /*2ef90*/  ISETP.NE.AND P0, PT, R32, RZ, PT ;  /* 0x000000ff2000720c */ /* 0x000fc60003f05270 */
        /* <DEDUP_REMOVED lines=94> */
[----:B0-----:R-:W-:Y:S01]  /*2f580*/  FADD.FTZ R26, R24, R149 ;  /* 0x00000095181a7221 */ /* 0x001fe20000010000 */
        /* <DEDUP_REMOVED lines=17> */
.L_x_7758:
[----:B------:R-:W-:Y:S05]  /*2f6a0*/  BSYNC.RECONVERGENT B0 ;  /* 0x0000000000007941 */ /* 0x000fea0003800200 */
.L_x_7757:
[----:B------:R-:W-:Y:S01]  /*2f6b0*/  BAR.SYNC.DEFER_BLOCKING 0x0 ;  /* 0x0000000000007b1d */ /* 0x000fe20000010000 */
[----:B------:R-:W-:Y:S01]  /*2f6c0*/  ISETP.GT.U32.AND P1, PT, R24, 0x3, PT ;  /* 0x000000031800780c */ /* 0x000fe20003f24070 */
[----:B------:R-:W-:-:S04]  /*2f6d0*/  IMAD.MOV.U32 R150, RZ, RZ, RZ ;  /* 0x000000ffff967224 */ /* 0x000fc800078e00ff */
[----:B------:R-:W-:Y:S08]  /*2f6e0*/  BSSY.RECONVERGENT B0, `(.L_x_7759) ;  /* 0x000000a000007945 */ /* 0x000ff00003800200 */
[----:B------:R-:W-:Y:S05]  /*2f6f0*/  @P1 BRA `(.L_x_7760) ;  /* 0x0000000000201947 */ /* 0x000fea0003800000 */
[----:B------:R-:W1:Y:S01]  /*2f700*/  S2UR UR5, SR_CgaCtaId ;  /* 0x00000000000579c3 */ /* 0x000e620000008800 */
[----:B------:R-:W-:Y:S01]  /*2f710*/  UMOV UR4, 0x400 ;  /* 0x0000040000047882 */ /* 0x000fe20000000000 */
[----:B------:R-:W-:Y:S01]  /*2f720*/  SHF.L.U32 R24, R22, 0x3, RZ ;  /* 0x0000000316187819 */ /* 0x000fe200000006ff */
[----:B------:R-:W-:-:S03]  /*2f730*/  IMAD.MOV.U32 R36, RZ, RZ, R12 ;  /* 0x000000ffff247224 */ /* 0x000fc600078e000c */
[----:B------:R-:W-:Y:S01]  /*2f740*/  LOP3.LUT R24, R24, 0xf8, RZ, 0xc0, !PT ;  /* 0x000000f818187812 */ /* 0x000fe200078ec0ff */
[----:B-1----:R-:W-:-:S04]  /*2f750*/  ULEA UR4, UR5, UR4, 0x18 ;  /* 0x0000000405047291 */ /* 0x002fc8000f8ec0ff */
[----:B------:R-:W-:-:S09]  /*2f760*/  @UP1 UIADD3 UR4, UPT, UPT, UR4, 0x20, URZ ;  /* 0x0000002004041890 */ /* 0x000fd2000fffe0ff */
[----:B------:R1:W2:Y:S03]  /*2f770*/  LDS.64 R150, [R24+UR4] ;  /* 0x0000000418967984 */ /* 0x0002a60008000a00 */
.L_x_7760:
[----:B------:R-:W-:Y:S05]  /*2f780*/  BSYNC.RECONVERGENT B0 ;  /* 0x0000000000007941 */ /* 0x000fea0003800200 */
.L_x_7759:
[----:B0-----:R-:W1:Y:S01]  /*2f790*/  SHFL.DOWN PT, R149, R36, 0x2, 0x1f ;  /* 0x08401f0024957f89 */ /* 0x001e6200000e0000 */
[----:B------:R-:W-:Y:S01]  /*2f7a0*/  ISETP.NE.AND P1, PT, RZ, UR10, PT ;  /* 0x0000000aff007c0c */ /* 0x000fe2000bf25270 */
[----:B------:R-:W-:Y:S01]  /*2f7b0*/  BSSY.RECONVERGENT B0, `(.L_x_7761) ;  /* 0x0000063000007945 */ /* 0x000fe20003800200 */
[----:B------:R-:W-:Y:S01]  /*2f7c0*/  LOP3.LUT P2, RZ, R0, 0x20, RZ, 0xc0, !PT ;  /* 0x0000002000ff7812 */ /* 0x000fe2000784c0ff */
[----:B--2---:R-:W0:Y:S01]  /*2f7d0*/  SHFL.DOWN PT, R215, R150, 0x2, 0x1f ;  /* 0x08401f0096d77f89 */ /* 0x004e2200000e0000 */
        /* <DEDUP_REMOVED lines=23> */
[----:B------:R-:W-:-:S04]  /*2f950*/  FMUL.FTZ R215, R28, R215 ;  /* 0x000000d71cd77220 */ /* 0x000fc80000410000 */
[----:B------:R-:W-:Y:S01]  /*2f960*/  FMUL.FTZ R215, R215, R219 ;  /* 0x000000dbd7d77220 */ /* 0x000fe20000410000 */
[----:B------:R-:W0:Y:S02]  /*2f970*/  SHFL.IDX PT, R221, R221, RZ, 0x1f ;  /* 0x00001fffdddd7589 */ /* 0x000e2400000e0000 */
        /* <DEDUP_REMOVED lines=9> */
[----:B------:R-:W0:Y:S02]  /*2fa10*/  LDC R26, c[0x0][0x448] ;  /* 0x00011200ff1a7b82 */ /* 0x000e240000000800 */
[----:B------:R-:W-:-:S06]  /*2fa20*/  FFMA.FTZ R215, R38, R215, R151 ;  /* 0x000000d726d77223 */ /* 0x000fcc0000010097 */
[----:B------:R-:W0:Y:S01]  /*2fa30*/  SHFL.IDX PT, R215, R215, RZ, 0x1f ;  /* 0x00001fffd7d77589 */ /* 0x000e2200000e0000 */
[----:B------:R-:W1:Y:S08]  /*2fa40*/  @!P1 LDC.64 R150, c[0x0][0x3c0] ;  /* 0x0000f000ff969b82 */ /* 0x000e700000000a00 */
[----:B------:R-:W2:Y:S01]  /*2fa50*/  @!P1 LDC.64 R148, c[0x0][0x3c8] ;  /* 0x0000f200ff949b82 */ /* 0x000ea20000000a00 */
[----:B0-----:R-:W-:Y:S01]  /*2fa60*/  FFMA.FTZ R22, R215, UR11, R26 ;  /* 0x0000000bd7167c23 */ /* 0x001fe2000801001a */
[----:B-1----:R-:W-:-:S04]  /*2fa70*/  @!P1 IMAD.WIDE R150, R19, 0x4, R150 ;  /* 0x0000000413969825 */ /* 0x002fc800078e0296 */
[----:B------:R-:W-:Y:S01]  /*2fa80*/  FADD.FTZ R22, R22, R223 ;  /* 0x000000df16167221 */ /* 0x000fe20000010000 */
[----:B------:R0:W-:Y:S01]  /*2fa90*/  @!P1 STG.E desc[UR6][R150.64], R221 ;  /* 0x000000dd96009986 */ /* 0x0001e2000c101906 */
[----:B--2---:R-:W-:-:S04]  /*2faa0*/  @!P1 IMAD.WIDE R148, R19, 0x4, R148 ;  /* 0x0000000413949825 */ /* 0x004fc800078e0294 */
[----:B------:R-:W1:Y:S02]  /*2fab0*/  MUFU.RSQ R22, R22 ;  /* 0x0000001600167308 */ /* 0x000e640000001400 */
[----:B-1----:R0:W-:Y:S01]  /*2fac0*/  @!P1 STG.E desc[UR6][R148.64], R22 ;  /* 0x0000001694009986 */ /* 0x0021e2000c101906 */
[----:B------:R-:W-:Y:S05]  /*2fad0*/  @!P2 BRA `(.L_x_7762) ;  /* 0x0000000000c0a947 */ /* 0x000fea0003800000 */
[--C-:B------:R-:W-:Y:S01]  /*2fae0*/  FADD.FTZ R215, R27, -R24.reuse ;  /* 0x800000181bd77221 */ /* 0x100fe20000010000 */
[----:B-----5:R-:W-:Y:S02]  /*2faf0*/  HADD2.F32 R36, -RZ, R146.H0_H0 ;  /* 0x20000092ff247230 */ /* 0x020fe40000004100 */
[--C-:B------:R-:W-:Y:S01]  /*2fb00*/  FADD.FTZ R217, R175, -R24.reuse ;  /* 0x80000018afd97221 */ /* 0x100fe20000010000 */
[----:B------:R-:W-:Y:S02]  /*2fb10*/  HADD2.F32 R38, -RZ, R142.H0_H0 ;  /* 0x2000008eff267230 */ /* 0x000fe40000004100 */
[----:B------:R-:W-:Y:S01]  /*2fb20*/  FMUL.FTZ R215, R22, R215 ;  /* 0x000000d716d77220 */ /* 0x000fe20000410000 */
[--C-:B0-----:R-:W-:Y:S01]  /*2fb30*/  FADD.FTZ R149, R13, -R24.reuse ;  /* 0x800000180d957221 */ /* 0x101fe20000010000 */
[----:B------:R-:W-:Y:S01]  /*2fb40*/  FADD.FTZ R151, R23, -R24 ;  /* 0x8000001817977221 */ /* 0x000fe20000010000 */
[----:B------:R-:W-:Y:S02]  /*2fb50*/  HADD2.F32 R40, -RZ, R147.H0_H0 ;  /* 0x20000093ff287230 */ /* 0x000fe40000004100 */
[----:B------:R-:W-:Y:S01]  /*2fb60*/  FFMA.FTZ R150, R215, R36, R38 ;  /* 0x00000024d7967223 */ /* 0x000fe20000010026 */
[----:B------:R-:W-:Y:S01]  /*2fb70*/  HADD2.F32 R42, -RZ, R143.H0_H0 ;  /* 0x2000008fff2a7230 */ /* 0x000fe20000004100 */
[----:B------:R-:W0:Y:S01]  /*2fb80*/  LDC.64 R214, c[0x0][0x428] ;  /* 0x00010a00ffd67b82 */ /* 0x000e220000000a00 */
[----:B------:R-:W-:-:S02]  /*2fb90*/  HADD2.F32 R26, -RZ, R144.H0_H0 ;  /* 0x20000090ff1a7230 */ /* 0x000fc40000004100 */
[C---:B------:R-:W-:Y:S01]  /*2fba0*/  FMUL.FTZ R217, R22.reuse, R217 ;  /* 0x000000d916d97220 */ /* 0x040fe20000410000 */
[----:B------:R-:W-:Y:S02]  /*2fbb0*/  HADD2.F32 R28, -RZ, R140.H0_H0 ;  /* 0x2000008cff1c7230 */ /* 0x000fe40000004100 */
[C---:B------:R-:W-:Y:S01]  /*2fbc0*/  FMUL.FTZ R149, R22.reuse, R149 ;  /* 0x0000009516957220 */ /* 0x040fe20000410000 */
[----:B------:R-:W-:Y:S02]  /*2fbd0*/  HADD2.F32 R32, -RZ, R145.H0_H0 ;  /* 0x20000091ff207230 */ /* 0x000fe40000004100 */
[----:B------:R-:W-:Y:S01]  /*2fbe0*/  FMUL.FTZ R151, R22, R151 ;  /* 0x0000009716977220 */ /* 0x000fe20000410000 */
[----:B------:R-:W-:Y:S02]  /*2fbf0*/  HADD2.F32 R34, -RZ, R141.H0_H0 ;  /* 0x2000008dff227230 */ /* 0x000fe40000004100 */
[----:B------:R-:W-:Y:S01]  /*2fc00*/  FFMA.FTZ R44, R217, R40, R42 ;  /* 0x00000028d92c7223 */ /* 0x000fe2000001002a */
[----:B------:R-:W-:Y:S01]  /*2fc10*/  FFMA.FTZ R26, R149, R26, R28 ;  /* 0x0000001a951a7223 */ /* 0x000fe2000001001c */
[--C-:B------:R-:W-:Y:S01]  /*2fc20*/  FADD.FTZ R217, R173, -R24.reuse ;  /* 0x80000018add97221 */ /* 0x100fe20000010000 */
[----:B------:R-:W-:Y:S01]  /*2fc30*/  FADD.FTZ R219, R201, -R24 ;  /* 0x80000018c9db7221 */ /* 0x000fe20000010000 */
        /* <DEDUP_REMOVED lines=26> */
.L_x_7762:
[----:B------:R-:W-:Y:S05]  /*2fde0*/  BSYNC.RECONVERGENT B0 ;  /* 0x0000000000007941 */ /* 0x000fea0003800200 */
.L_x_7761:
[----:B------:R-:W-:Y:S01]  /*2fdf0*/  LOP3.LUT P1, RZ, R0, 0x200, RZ, 0xc0, !PT ;  /* 0x0000020000ff7812 */ /* 0x000fe2000782c0ff */
[----:B------:R-:W-:-:S12]  /*2fe00*/  BSSY.RECONVERGENT B0, `(.L_x_7763) ;  /* 0x0000032000007945 */ /* 0x000fd80003800200 */
[----:B------:R-:W-:Y:S05]  /*2fe10*/  @!P1 BRA `(.L_x_7764) ;  /* 0x0000000000c09947 */ /* 0x000fea0003800000 */
[--C-:B-1----:R-:W-:Y:S01]  /*2fe20*/  FADD.FTZ R215, R35, -R24.reuse ;  /* 0x8000001823d77221 */ /* 0x102fe20000010000 */
        /* <DEDUP_REMOVED lines=40> */
[----:B0-----:R-:W-:-:S04]  /*300b0*/  IMAD.WIDE.U32 R214, R20, 0x10, R214 ;  /* 0x0000001014d67825 */ /* 0x001fc800078e00d6 */
[----:B------:R-:W-:Y:S01]  /*300c0*/  FFMA.FTZ R219, R151, R36, R38 ;  /* 0x0000002497db7223 */ /* 0x000fe20000010026 */
[----:B------:R-:W-:Y:S01]  /*300d0*/  F2FP.F16.F32.PACK_AB R151, R223, R44 ;  /* 0x0000002cdf97723e */ /* 0x000fe200000000ff */
[----:B------:R-:W-:Y:S01]  /*300e0*/  VIADD R20, R20, 0x80 ;  /* 0x0000008014147836 */ /* 0x000fe20000000000 */
[----:B------:R-:W-:Y:S02]  /*300f0*/  F2FP.F16.F32.PACK_AB R148, R217, R26 ;  /* 0x0000001ad994723e */ /* 0x000fe400000000ff */
[----:B------:R-:W-:-:S05]  /*30100*/  F2FP.F16.F32.PACK_AB R149, R219, R34 ;  /* 0x00000022db95723e */ /* 0x000fca00000000ff */
[----:B------:R2:W-:Y:S02]  /*30110*/  STG.E.128 desc[UR6][R214.64], R148 ;  /* 0x00000094d6007986 */ /* 0x0005e4000c101d06 */
.L_x_7764:
[----:B------:R-:W-:Y:S05]  /*30120*/  BSYNC.RECONVERGENT B0 ;  /* 0x0000000000007941 */ /* 0x000fea0003800200 */
.L_x_7763:
[----:B------:R-:W-:Y:S01]  /*30130*/  LOP3.LUT P1, RZ, R0, 0x100, RZ, 0xc0, !PT ;  /* 0x0000010000ff7812 */ /* 0x000fe2000782c0ff */
[----:B------:R-:W-:-:S12]  /*30140*/  BSSY.RECONVERGENT B0, `(.L_x_7765) ;  /* 0x0000032000007945 */ /* 0x000fd80003800200 */
[----:B------:R-:W-:Y:S05]  /*30150*/  @!P1 BRA `(.L_x_7766) ;  /* 0x0000000000c09947 */ /* 0x000fea0003800000 */
[--C-:B-12---:R-:W-:Y:S01]  /*30160*/  FADD.FTZ R215, R155, -R24.reuse ;  /* 0x800000189bd77221 */ /* 0x106fe20000010000 */
        /* <DEDUP_REMOVED lines=47> */
.L_x_7766:
[----:B------:R-:W-:Y:S05]  /*30460*/  BSYNC.RECONVERGENT B0 ;  /* 0x0000000000007941 */ /* 0x000fea0003800200 */
.L_x_7765:
[----:B------:R-:W-:Y:S01]  /*30470*/  LOP3.LUT P1, RZ, R0, 0x40, RZ, 0xc0, !PT ;  /* 0x0000004000ff7812 */ /* 0x000fe2000782c0ff */
[----:B------:R-:W-:-:S12]  /*30480*/  BSSY.RECONVERGENT B0, `(.L_x_7767) ;  /* 0x0000032000007945 */ /* 0x000fd80003800200 */
[----:B------:R-:W-:Y:S05]  /*30490*/  @!P1 BRA `(.L_x_7768) ;  /* 0x0000000000c09947 */ /* 0x000fea0003800000 */
[--C-:B-123--:R-:W-:Y:S01]  /*304a0*/  FADD.FTZ R215, R159, -R24.reuse ;  /* 0x800000189fd77221 */ /* 0x10efe20000010000 */
        /* <DEDUP_REMOVED lines=47> */
.L_x_7768:
[----:B------:R-:W-:Y:S05]  /*307a0*/  BSYNC.RECONVERGENT B0 ;  /* 0x0000000000007941 */ /* 0x000fea0003800200 */
.L_x_7767:
[----:B------:R-:W-:Y:S01]  /*307b0*/  LOP3.LUT P1, RZ, R0, 0x10, RZ, 0xc0, !PT ;  /* 0x0000001000ff7812 */ /* 0x000fe2000782c0ff */
[----:B------:R-:W-:-:S12]  /*307c0*/  BSSY.RECONVERGENT B0, `(.L_x_7769) ;  /* 0x0000032000007945 */ /* 0x000fd80003800200 */
[----:B------:R-:W-:Y:S05]  /*307d0*/  @!P1 BRA `(.L_x_7770) ;  /* 0x0000000000c09947 */ /* 0x000fea0003800000 */
[--C-:B-1234-:R-:W-:Y:S01]  /*307e0*/  FADD.FTZ R215, R163, -R24.reuse ;  /* 0x80000018a3d77221 */ /* 0x11efe20000010000 */
        /* <DEDUP_REMOVED lines=47> */
.L_x_7770:
[----:B------:R-:W-:Y:S05]  /*30ae0*/  BSYNC.RECONVERGENT B0 ;  /* 0x0000000000007941 */ /* 0x000fea0003800200 */
.L_x_7769:
[----:B------:R-:W-:Y:S01]  /*30af0*/  LOP3.LUT P1, RZ, R0, 0x8, RZ, 0xc0, !PT ;  /* 0x0000000800ff7812 */ /* 0x000fe2000782c0ff */
[----:B------:R-:W-:-:S12]  /*30b00*/  BSSY.RECONVERGENT B0, `(.L_x_7771) ;  /* 0x0000032000007945 */ /* 0x000fd80003800200 */
[----:B------:R-:W-:Y:S05]  /*30b10*/  @!P1 BRA `(.L_x_7772) ;  /* 0x0000000000c09947 */ /* 0x000fea0003800000 */
[--C-:B01234-:R-:W-:Y:S01]  /*30b20*/  FADD.FTZ R215, R167, -R24.reuse ;  /* 0x80000018a7d77221 */ /* 0x11ffe20000010000 */
[----:B-----5:R-:W-:Y:S02]  /*30b30*/  HADD2.F32 R36, -RZ, R86.H0_H0 ;  /* 0x20000056ff247230 */ /* 0x020fe40000004100 */
[--C-:B------:R-:W-:Y:S01]  /*30b40*/  FADD.FTZ R217, R195, -R24.reuse ;  /* 0x80000018c3d97221 */ /* 0x100fe20000010000 */
[----:B------:R-:W-:Y:S02]  /*30b50*/  HADD2.F32 R38, -RZ, R82.H0_H0 ;  /* 0x20000052ff267230 */ /* 0x000fe40000004100 */
[----:B------:R-:W-:Y:S01]  /*30b60*/  FMUL.FTZ R215, R22, R215 ;  /* 0x000000d716d77220 */ /* 0x000fe20000410000 */
[--C-:B------:R-:W-:Y:S01]  /*30b70*/  FADD.FTZ R149, R3, -R24.reuse ;  /* 0x8000001803957221 */ /* 0x100fe20000010000 */
        /* <DEDUP_REMOVED lines=42> */
.L_x_7772:
[----:B------:R-:W-:Y:S05]  /*30e20*/  BSYNC.RECONVERGENT B0 ;  /* 0x0000000000007941 */ /* 0x000fea0003800200 */
.L_x_7771:
        /* <DEDUP_REMOVED lines=49> */
.L_x_7774:
[----:B------:R-:W-:Y:S05]  /*31140*/  BSYNC.RECONVERGENT B0 ;  /* 0x0000000000007941 */ /* 0x000fea0003800200 */
.L_x_7773:
[----:B01234-:R-:W0:Y:S01]  /*31150*/  LDC.64 R148, c[0x0][0x380] ;  /* 0x0000e000ff947b82 */ /* 0x01fe220000000a00 */
[----:B------:R-:W-:Y:S01]  /*31160*/  UPLOP3.LUT UP1, UPT, UPT, UPT, UP1, 0x40, 0x4 ;  /* 0x000000000004789c */ /* 0x000fe20003f2e810 */
[----:B0-----:R-:W-:-:S04]  /*31170*/  IADD3 R19, PT, PT, R19, R148, RZ ;  /* 0x0000009413137210 */ /* 0x001fc80007ffe0ff */
[----:B------:R-:W-:-:S13]  /*31180*/  ISETP.GE.AND P0, PT, R19, R149, PT ;  /* 0x000000951300720c */ /* 0x000fda0003f06270 */
[----:B------:R-:W-:Y:S05]  /*31190*/  @!P0 BRA `(.L_x_7775) ;  /* 0xfffffd00006c8947 */ /* 0x000fea000383ffff */
[----:B------:R-:W-:Y:S05]  /*311a0*/  EXIT ;  /* 0x000000000000794d */ /* 0x000fea0003800000 */
.L_x_7776:
        /* <DEDUP_REMOVED lines=13> */
.L_x_42319:


//--------------------- .text._ZN10layer_norm13ln_fwd_kernelINS_13Kernel_traitsI6__halfS2_S2_S2_fjLj7168ELj1ELj1ELj4ELj16ENS_18Kernel_traits_baseILj7168ES2_S2_S2_S2_fjLj128EEEEELb1ELb1ELb0ELb1EEEvNS_9FwdParamsE --------------------------
	.section	.text._ZN10layer_norm13ln_fwd_kernelINS_13Kernel_traitsI6__halfS2_S2_S2_fjLj7168ELj1ELj1ELj4ELj16ENS_18Kernel_traits_baseILj7168ES2_S2_S2_S2_fjLj128EEEEELb1ELb1ELb0ELb1EEEvNS_9FwdParamsE,"ax",@progbits
	.align	128
        .global         _ZN10layer_norm13ln_fwd_kernelINS_13Kernel_traitsI6__halfS2_S2_S2_fjLj7168ELj1ELj1ELj4ELj16ENS_18Kernel_traits_baseILj7168ES2_S2_S2_S2_fjLj128EEEEELb1ELb1ELb0ELb1EEEvNS_9FwdParamsE
        .type           _ZN10layer_norm13ln_fwd_kernelINS_13Kernel_traitsI6__halfS2_S2_S2_fjLj7168ELj1ELj1ELj4ELj16ENS_18Kernel_traits_baseILj7168ES2_S2_S2_S2_fjLj128EEEEELb1ELb1ELb0ELb1EEEvNS_9FwdParamsE,@function
        .size           _ZN10layer_norm13ln_fwd_kernelINS_13Kernel_traitsI6__halfS2_S2_S2_fjLj7168ELj1ELj1ELj4ELj16ENS_18Kernel_traits_baseILj7168ES2_S2_S2_S2_fjLj128EEEEELb1ELb1ELb0ELb1EEEvNS_9FwdParamsE,(.L_x_42320 - _ZN10layer_norm13ln_fwd_kernelINS_13Kernel_traitsI6__halfS2_S2_S2_fjLj7168ELj1ELj1ELj4ELj16ENS_18Kernel_traits_baseILj7168ES2_S2_S2_S2_fjLj128EEEEELb1ELb1ELb0ELb1EEEvNS_9FwdParamsE)
        .other          _ZN10layer_norm13ln_fwd_kernelINS_13Kernel_traitsI6__halfS2_S2_S2_fjLj7168ELj1ELj1ELj4ELj16ENS_18Kernel_traits_baseILj7168ES2_S2_S2_S2_fjLj128EEEEELb1ELb1ELb0ELb1EEEvNS_9FwdParamsE,@"STO_CUDA_ENTRY STV_DEFAULT"
_ZN10layer_norm13ln_fwd_kernelINS_13Kernel_traitsI6__halfS2_S2_S2_fjLj7168ELj1ELj1ELj4ELj16ENS_18Kernel_traits_baseILj7168ES2_S2_S2_S2_fjLj128EEEEELb1ELb1ELb0ELb1EEEvNS_9FwdParamsE:
.text._ZN10layer_norm13ln_fwd_kernelINS_13Kernel_traitsI6__halfS2_S2_S2_fjLj7168ELj1ELj1ELj4ELj16ENS_18Kernel_traits_baseILj7168ES2_S2_S2_S2_fjLj128EEEEELb1ELb1ELb0ELb1EEEvNS_9FwdParamsE:
[----:B------:R-:W-:Y:S01]  /*0000*/  LDC R1, c[0x0][0x37c] ;  /* 0x0000df00ff017b82 */ /* 0x000fe20000000800 */
[----:B------:R-:W0:Y:S07]  /*0010*/  LDCU.U8 UR4, c[0x0][0x464] ;  /* 0x00008c80ff0477ac */ /* 0x000e2e0008000000 */
[----:B------:R-:W1:Y:S01]  /*0020*/  LDC R42, c[0x0][0x458] ;  /* 0x00011600ff2a7b82 */ /* 0x000e620000000800 */
[----:B------:R-:W2:Y:S01]  /*0030*/  LDCU.64 UR8, c[0x0][0x358] ;  /* 0x00006b00ff0877ac */ /* 0x000ea20008000a00 */
[----:B------:R-:W3:Y:S06]  /*0040*/  LDCU.64 UR6, c[0x0][0x450] ;  /* 0x00008a00ff0677ac */ /* 0x000eec0008000a00 */
[----:B------:R-:W4:Y:S01]  /*0050*/  LDC R43, c[0x0][0x45c] ;  /* 0x00011700ff2b7b82 */ /* 0x000f220000000800 */
[----:B0-----:R-:W-:-:S13]  /*0060*/  ISETP.NE.AND P0, PT, RZ, UR4, PT ;  /* 0x00000004ff007c0c */ /* 0x001fda000bf05270 */
[----:B-1----:R-:W-:Y:S01]  /*0070*/  @P0 IMAD.MOV.U32 R2, RZ, RZ, R42 ;  /* 0x000000ffff020224 */ /* 0x002fe200078e002a */
[----:B---3--:R-:W-:Y:S01]  /*0080*/  MOV R170, UR6 ;  /* 0x0000000600aa7c02 */ /* 0x008fe20008000f00 */
[----:B----4-:R-:W-:Y:S01]  /*0090*/  @P0 IMAD.MOV.U32 R3, RZ, RZ, R43 ;  /* 0x000000ffff030224 */ /* 0x010fe200078e002b */
[----:B------:R-:W0:Y:S01]  /*00a0*/  S2R R13, SR_TID.X ;  /* 0x00000000000d7919 */ /* 0x000e220000002100 */
[----:B------:R-:W-:Y:S01]  /*00b0*/  IMAD.U32 R171, RZ, RZ, UR7 ;  /* 0x00000007ffab7e24 */ /* 0x000fe2000f8e00ff */
[----:B------:R-:W1:Y:S01]  /*00c0*/  LDCU.64 UR6, c[0x0][0x438] ;  /* 0x00008700ff0677ac */ /* 0x000e620008000a00 */
[----:B------:R-:W3:Y:S02]  /*00d0*/  @P0 LDC R5, c[0x0][0x460] ;  /* 0x00011800ff050b82 */ /* 0x000ee40000000800 */
[----:B--2---:R-:W3:Y:S04]  /*00e0*/  @P0 LDG.E.64 R2, desc[UR8][R2.64] ;  /* 0x0000000802020981 */ /* 0x004ee8000c1e1b00 */
[----:B------:R-:W2:Y:S01]  /*00f0*/  @P0 LDG.E.64 R170, desc[UR8][R170.64] ;  /* 0x00000008aaaa0981 */ /* 0x000ea2000c1e1b00 */
[----:B------:R-:W0:Y:S01]  /*0100*/  LDCU UR5, c[0x0][0x360] ;  /* 0x00006c00ff0577ac */ /* 0x000e220008000800 */
[----:B------:R-:W4:Y:S01]  /*0110*/  S2UR UR4, SR_CTAID.X ;  /* 0x00000000000479c3 */ /* 0x000f220000002500 */
[----:B-1----:R-:W-:-:S04]  /*0120*/  UISETP.NE.U32.AND UP0, UPT, UR6, URZ, UPT ;  /* 0x000000ff0600728c */ /* 0x002fc8000bf05070 */
[----:B------:R-:W-:Y:S01]  /*0130*/  UISETP.NE.AND.EX UP0, UPT, UR7, URZ, UPT, UP0 ;  /* 0x000000ff0700728c */ /* 0x000fe2000bf05300 */
[----:B----4-:R-:W-:Y:S01]  /*0140*/  IMAD.U32 R0, RZ, RZ, UR4 ;  /* 0x00000004ff007e24 */ /* 0x010fe2000f8e00ff */
[----:B---3--:R-:W-:-:S03]  /*0150*/  @P0 IADD3 R42, P1, PT, R2, R5, RZ ;  /* 0x00000005022a0210 */ /* 0x008fc60007f3e0ff */
[----:B0-----:R-:W-:Y:S01]  /*0160*/  IMAD R2, R0, UR5, R13 ;  /* 0x0000000500027c24 */ /* 0x001fe2000f8e020d */
[----:B------:R-:W-:Y:S01]  /*0170*/  @P0 IADD3.X R43, PT, PT, RZ, R3, RZ, P1, !PT ;  /* 0x00000003ff2b0210 */ /* 0x000fe20000ffe4ff */
[C---:B--2---:R-:W-:Y:S01]  /*0180*/  VIADD R12, R170.reuse, 0x9e3779b9 ;  /* 0x9e3779b9aa0c7836 */ /* 0x044fe20000000000 */
        /* <DEDUP_REMOVED lines=8> */
[----:B------:R-:W-:Y:S01]  /*0210*/  IADD3 R26, PT, PT, R170, -0xe443238, RZ ;  /* 0xf1bbcdc8aa1a7810 */ /* 0x000fe20007ffe0ff */
[C---:B------:R-:W-:Y:S01]  /*0220*/  VIADD R20, R171.reuse, 0xed9eba14 ;  /* 0xed9eba14ab147836 */ /* 0x040fe20000000000 */
[C---:B------:R-:W-:Y:S01]  /*0230*/  IADD3 R29, PT, PT, R171.reuse, -0x695add53, RZ ;  /* 0x96a522adab1d7810 */ /* 0x040fe20007ffe0ff */
[----:B------:R-:W-:Y:S01]  /*0240*/  VIADD R22, R171, 0xa9066899 ;  /* 0xa9066899ab167836 */ /* 0x000fe20000000000 */
[--C-:B------:R-:W-:Y:S01]  /*0250*/  SHF.R.U64 R4, R42, 0x2, R43.reuse ;  /* 0x000000022a047819 */ /* 0x100fe2000000122b */
[C---:B------:R-:W-:Y:S01]  /*0260*/  VIADD R23, R170.reuse, 0xb54cda56 ;  /* 0xb54cda56aa177836 */ /* 0x040fe20000000000 */
[----:B------:R-:W-:Y:S01]  /*0270*/  SHF.R.U32.HI R5, RZ, 0x2, R43 ;  /* 0x00000002ff057819 */ /* 0x000fe2000001162b */
[----:B------:R-:W-:-:S02]  /*0280*/  VIADD R24, R170, 0x5384540f ;  /* 0x5384540faa187836 */ /* 0x000fc40000000000 */
[C---:B------:R-:W-:Y:S02]  /*0290*/  VIADD R25, R171.reuse, 0x1fd5c5a3 ;  /* 0x1fd5c5a3ab197836 */ /* 0x040fe40000000000 */
[----:B------:R-:W-:Y:S02]  /*02a0*/  VIADD R27, R171, 0xdb3d7428 ;  /* 0xdb3d7428ab1b7836 */ /* 0x000fe40000000000 */
[----:B------:R-:W-:Y:S01]  /*02b0*/  VIADD R28, R170, 0x8ff34781 ;  /* 0x8ff34781aa1c7836 */ /* 0x000fe20000000000 */
[----:B------:R-:W-:Y:S06]  /*02c0*/  BRA.U !UP0, `(.L_x_7777) ;  /* 0x0000000108707547 */ /* 0x000fec000b800000 */
        /* <DEDUP_REMOVED lines=28> */
.L_x_7777:
        /* <DEDUP_REMOVED lines=32> */
.L_x_7778:
[----:B------:R-:W1:Y:S02]  /*0690*/  LDCU UR4, c[0x0][0x384] ;  /* 0x00007080ff0477ac */ /* 0x000e640008000800 */
[----:B-1----:R-:W-:-:S13]  /*06a0*/  ISETP.GE.AND P0, PT, R0, UR4, PT ;  /* 0x0000000400007c0c */ /* 0x002fda000bf06270 */
[----:B------:R-:W-:Y:S05]  /*06b0*/  @P0 EXIT ;  /* 0x000000000000094d */ /* 0x000fea0003800000 */
[----:B0-----:R-:W-:Y:S01]  /*06c0*/  IMAD.HI.U32 R6, R2, -0x326172a9, RZ ;  /* 0xcd9e8d5702067827 */ /* 0x001fe200078e00ff */
[----:B------:R-:W-:Y:S01]  /*06d0*/  LOP3.LUT R7, R7, 0xfffffff7, RZ, 0xc0, !PT ;  /* 0xfffffff707077812 */ /* 0x000fe200078ec0ff */
[----:B------:R-:W0:Y:S01]  /*06e0*/  LDCU UR6, c[0x0][0x404] ;  /* 0x00008080ff0677ac */ /* 0x000e220008000800 */
[----:B------:R-:W-:Y:S01]  /*06f0*/  LOP3.LUT R42, R42, 0x3, RZ, 0xc0, !PT ;  /* 0x000000032a2a7812 */ /* 0x000fe200078ec0ff */
[C---:B------:R-:W-:Y:S01]  /*0700*/  IMAD.HI.U32 R9, R4.reuse, -0x2daee0ad, RZ ;  /* 0xd2511f5304097827 */ /* 0x040fe200078e00ff */
[----:B------:R-:W-:Y:S01]  /*0710*/  LOP3.LUT R6, R5, R6, R170, 0x96, !PT ;  /* 0x0000000605067212 */ /* 0x000fe200078e96aa */
[----:B------:R-:W1:Y:S02]  /*0720*/  LDCU UR7, c[0x0][0x408] ;  /* 0x00008100ff0777ac */ /* 0x000e640008000800 */
[----:B------:R-:W-:Y:S01]  /*0730*/  IMAD R13, R4, -0x2daee0ad, RZ ;  /* 0xd2511f53040d7824 */ /* 0x000fe200078e02ff */
[----:B------:R-:W-:Y:S01]  /*0740*/  LOP3.LUT R9, R9, R171, RZ, 0x3c, !PT ;  /* 0x000000ab09097212 */ /* 0x000fe200078e3cff */
[----:B------:R-:W-:Y:S01]  /*0750*/  IMAD R11, R2, -0x326172a9, RZ ;  /* 0xcd9e8d57020b7824 */ /* 0x000fe200078e02ff */
[----:B------:R-:W2:Y:S01]  /*0760*/  LDCU UR12, c[0x0][0x388] ;  /* 0x00007100ff0c77ac */ /* 0x000ea20008000800 */
[----:B------:R-:W-:Y:S01]  /*0770*/  IMAD.HI.U32 R10, R6, -0x2daee0ad, RZ ;  /* 0xd2511f53060a7827 */ /* 0x000fe200078e00ff */
[----:B------:R-:W3:Y:S03]  /*0780*/  LDCU.U8 UR13, c[0x0][0x410] ;  /* 0x00008200ff0d77ac */ /* 0x000ee60008000000 */
[C---:B------:R-:W-:Y:S01]  /*0790*/  IMAD.HI.U32 R8, R9.reuse, -0x326172a9, RZ ;  /* 0xcd9e8d5709087827 */ /* 0x040fe200078e00ff */
[----:B------:R-:W-:Y:S01]  /*07a0*/  LOP3.LUT R10, R14, R13, R10, 0x96, !PT ;  /* 0x0000000d0e0a7212 */ /* 0x000fe200078e960a */
[----:B------:R-:W4:Y:S02]  /*07b0*/  LDCU UR14, c[0x0][0x400] ;  /* 0x00008000ff0e77ac */ /* 0x000f240008000800 */
[----:B------:R-:W-:Y:S01]  /*07c0*/  IMAD R9, R9, -0x326172a9, RZ ;  /* 0xcd9e8d5709097824 */ /* 0x000fe200078e02ff */
[----:B------:R-:W-:Y:S01]  /*07d0*/  LOP3.LUT R8, R12, R11, R8, 0x96, !PT ;  /* 0x0000000b0c087212 */ /* 0x000fe200078e9608 */
[----:B------:R-:W-:Y:S01]  /*07e0*/  IMAD R12, R6, -0x2daee0ad, RZ ;  /* 0xd2511f53060c7824 */ /* 0x000fe200078e02ff */
[----:B------:R-:W0:Y:S01]  /*07f0*/  LDCU.64 UR10, c[0x0][0x3a0] ;  /* 0x00007400ff0a77ac */ /* 0x000e220008000a00 */
[----:B------:R-:W-:Y:S01]  /*0800*/  IMAD.HI.U32 R6, R10, -0x326172a9, RZ ;  /* 0xcd9e8d570a067827 */ /* 0x000fe200078e00ff */
[----:B------:R-:W-:-:S03]  /*0810*/  UPLOP3.LUT UP0, UPT, UPT, UPT, UPT, 0x40, 0x4 ;  /* 0x000000000004789c */ /* 0x000fc60003f0e870 */
[----:B------:R-:W-:Y:S01]  /*0820*/  IMAD.HI.U32 R11, R8, -0x2daee0ad, RZ ;  /* 0xd2511f53080b7827 */ /* 0x000fe200078e00ff */
[----:B------:R-:W-:-:S03]  /*0830*/  LOP3.LUT R6, R15, R9, R6, 0x96, !PT ;  /* 0x000000090f067212 */ /* 0x000fc600078e9606 */
        /* <DEDUP_REMOVED lines=8> */
[----:B------:R-:W-:Y:S01]  /*08c0*/  IMAD R11, R11, -0x326172a9, RZ ;  /* 0xcd9e8d570b0b7824 */ /* 0x000fe200078e02ff */
[----:B------:R-:W1:Y:S01]  /*08d0*/  LDC.64 R16, c[0x0][0x3e0] ;  /* 0x0000f800ff107b82 */ /* 0x000e620000000a00 */
[----:B------:R-:W-:-:S04]  /*08e0*/  IMAD.HI.U32 R6, R10, -0x326172a9, RZ ;  /* 0xcd9e8d570a067827 */ /* 0x000fc800078e00ff */
        /* <DEDUP_REMOVED lines=11> */
[----:B-1----:R-:W-:Y:S01]  /*09a0*/  ISETP.NE.U32.AND P0, PT, R16, RZ, PT ;  /* 0x000000ff1000720c */ /* 0x002fe20003f05070 */
[----:B------:R-:W-:-:S03]  /*09b0*/  IMAD.HI.U32 R6, R10, -0x326172a9, RZ ;  /* 0xcd9e8d570a067827 */ /* 0x000fc600078e00ff */
[----:B------:R-:W-:Y:S01]  /*09c0*/  ISETP.NE.AND.EX P0, PT, R17, RZ, PT, P0 ;  /* 0x000000ff1100720c */ /* 0x000fe20003f05300 */
[----:B------:R-:W-:Y:S01]  /*09d0*/  IMAD.HI.U32 R12, R8, -0x2daee0ad, RZ ;  /* 0xd2511f53080c7827 */ /* 0x000fe200078e00ff */
[----:B------:R-:W-:-:S03]  /*09e0*/  LOP3.LUT R6, R23, R9, R6, 0x96, !PT ;  /* 0x0000000917067212 */ /* 0x000fc600078e9606 */
[----:B------:R-:W-:Y:S01]  /*09f0*/  IMAD R9, R10, -0x326172a9, RZ ;  /* 0xcd9e8d570a097824 */ /* 0x000fe200078e02ff */
[----:B------:R-:W-:Y:S01]  /*0a00*/  LOP3.LUT R11, R3, R11, R12, 0x96, !PT ;  /* 0x0000000b030b7212 */ /* 0x000fe200078e960c */
[----:B------:R-:W-:Y:S02]  /*0a10*/  IMAD R13, R8, -0x2daee0ad, RZ ;  /* 0xd2511f53080d7824 */ /* 0x000fe400078e02ff */
[----:B------:R-:W-:-:S04]  /*0a20*/  IMAD.HI.U32 R10, R6, -0x2daee0ad, RZ ;  /* 0xd2511f53060a7827 */ /* 0x000fc800078e00ff */
[----:B------:R-:W-:Y:S01]  /*0a30*/  IMAD.HI.U32 R8, R11, -0x326172a9, RZ ;  /* 0xcd9e8d570b087827 */ /* 0x000fe200078e00ff */
[----:B------:R-:W-:Y:S02]  /*0a40*/  LOP3.LUT R10, R25, R13, R10, 0x96, !PT ;  /* 0x0000000d190a7212 */ /* 0x000fe400078e960a */
[----:B------:R-:W-:Y:S01]  /*0a50*/  @P0 LOP3.LUT R7, R7, 0x8, RZ, 0xfc, !PT ;  /* 0x0000000807070812 */ /* 0x000fe200078efcff */
        /* <DEDUP_REMOVED lines=11> */
[----:B------:R-:W-:-:S04]  /*0b10*/  IMAD.HI.U32 R140, R9, -0x326172a9, RZ ;  /* 0xcd9e8d57098c7827 */ /* 0x000fc800078e00ff */
[----:B------:R-:W-:Y:S01]  /*0b20*/  IMAD.MOV.U32 R6, RZ, RZ, RZ ;  /* 0x000000ffff067224 */ /* 0x000fe200078e00ff */
[----:B------:R-:W-:Y:S01]  /*0b30*/  LOP3.LUT R140, R28, R15, R140, 0x96, !PT ;  /* 0x0000000f1c8c7212 */ /* 0x000fe200078e968c */
[----:B------:R-:W-:Y:S02]  /*0b40*/  IMAD R142, R9, -0x326172a9, RZ ;  /* 0xcd9e8d57098e7824 */ /* 0x000fe400078e02ff */
[----:B0-234-:R-:W-:-:S07]  /*0b50*/  IMAD R40, R11, -0x2daee0ad, RZ ;  /* 0xd2511f530b287824 */ /* 0x01dfce00078e02ff */
.L_x_8132:
[----:B------:R-:W-:Y:S01]  /*0b60*/  LOP3.LUT P1, RZ, R7, 0x8, RZ, 0xc0, !PT ;  /* 0x0000000807ff7812 */ /* 0x000fe2000782c0ff */
[----:B--2---:R-:W0:Y:S01]  /*0b70*/  S2R R8, SR_TID.X ;  /* 0x0000000000087919 */ /* 0x004e220000002100 */
        /* <DEDUP_REMOVED lines=9> */
[----:B-----5:R-:W5:Y:S01]  /*0c10*/  LDG.E.128 R132, desc[UR8][R132.64] ;  /* 0x0000000884847981 */ /* 0x020f62000c1e1d00 */
[----:B------:R-:W-:Y:S01]  /*0c20*/  ISETP.NE.U32.AND P0, PT, RZ, UR10, PT ;  /* 0x0000000aff007c0c */ /* 0x000fe2000bf05070 */
[----:B------:R-:W-:Y:S01]  /*0c30*/  IMAD.MOV.U32 R12, RZ, RZ, 0x3f800000 ;  /* 0x3f800000ff0c7424 */ /* 0x000fe200078e00ff */
[C---:B------:R-:W-:Y:S01]  /*0c40*/  IADD3 R14, PT, PT, R171.reuse, -0x56f99767, RZ ;  /* 0xa9066899ab0e7810 */ /* 0x040fe20007ffe0ff */
[C---:B------:R-:W-:Y:S01]  /*0c50*/  VIADD R16, R171.reuse, 0x1fd5c5a3 ;  /* 0x1fd5c5a3ab107836 */ /* 0x040fe20000000000 */
[----:B------:R-:W-:Y:S01]  /*0c60*/  ISETP.NE.AND.EX P0, PT, RZ, UR11, PT, P0 ;  /* 0x0000000bff007c0c */ /* 0x000fe2000bf05300 */
[C---:B------:R-:W-:Y:S01]  /*0c70*/  VIADD R18, R170.reuse, 0x8ff34781 ;  /* 0x8ff34781aa127836 */ /* 0x040fe20000000000 */
[C---:B------:R-:W-:Y:S01]  /*0c80*/  IADD3 R20, PT, PT, R170.reuse, 0x1715609d, RZ ;  /* 0x1715609daa147810 */ /* 0x040fe20007ffe0ff */
[C---:B------:R-:W-:Y:S01]  /*0c90*/  VIADD R22, R170.reuse, 0xf1bbcdc8 ;  /* 0xf1bbcdc8aa167836 */ /* 0x040fe20000000000 */
[C---:B------:R-:W-:Y:S01]  /*0ca0*/  IADD3 R26, PT, PT, R171.reuse, -0x4498517b, RZ ;  /* 0xbb67ae85ab1a7810 */ /* 0x040fe20007ffe0ff */
[C---:B------:R-:W-:Y:S01]  /*0cb0*/  VIADD R24, R171.reuse, 0x96a522ad ;  /* 0x96a522adab187836 */ /* 0x040fe20000000000 */
[C---:B------:R-:W-:Y:S01]  /*0cc0*/  IADD3 R29, PT, PT, R171.reuse, 0x32370b8f, RZ ;  /* 0x32370b8fab1d7810 */ /* 0x040fe20007ffe0ff */
[----:B------:R-:W-:Y:S01]  /*0cd0*/  VIADD R27, R171, 0x76cf5d0a ;  /* 0x76cf5d0aab1b7836 */ /* 0x000fe20000000000 */
[C---:B------:R-:W-:Y:S01]  /*0ce0*/  IADD3 R32, PT, PT, R170.reuse, 0x3c6ef372, RZ ;  /* 0x3c6ef372aa207810 */ /* 0x040fe20007ffe0ff */
[C---:B------:R-:W-:Y:S01]  /*0cf0*/  VIADD R28, R170.reuse, 0x9e3779b9 ;  /* 0x9e3779b9aa1c7836 */ /* 0x040fe20000000000 */
[C---:B------:R-:W-:Y:S01]  /*0d00*/  IADD3 R35, PT, PT, R170.reuse, -0x255992d5, RZ ;  /* 0xdaa66d2baa237810 */ /* 0x040fe20007ffe0ff */
[----:B------:R-:W-:-:S02]  /*0d10*/  VIADD R30, R170, 0x78dde6e4 ;  /* 0x78dde6e4aa1e7836 */ /* 0x000fc40000000000 */
[C---:B------:R-:W-:Y:S02]  /*0d20*/  VIADD R31, R170.reuse, 0x5384540f ;  /* 0x5384540faa1f7836 */ /* 0x040fe40000000000 */
[----:B------:R-:W-:Y:S02]  /*0d30*/  VIADD R33, R170, 0xb54cda56 ;  /* 0xb54cda56aa217836 */ /* 0x000fe40000000000 */
[C---:B------:R-:W-:Y:S02]  /*0d40*/  VIADD R34, R171.reuse, 0xed9eba14 ;  /* 0xed9eba14ab227836 */ /* 0x040fe40000000000 */
[----:B------:R-:W-:Y:S02]  /*0d50*/  VIADD R36, R171, 0xdb3d7428 ;  /* 0xdb3d7428ab247836 */ /* 0x000fe40000000000 */
[----:B------:R-:W-:Y:S02]  /*0d60*/  IMAD.MOV.U32 R37, RZ, RZ, 0x2f800000 ;  /* 0x2f800000ff257424 */ /* 0x000fe400078e00ff */
[----:B--2---:R-:W-:Y:S01]  /*0d70*/  @P1 HADD2.F32 R12, -RZ, R10.H0_H0 ;  /* 0x2000000aff0c1230 */ /* 0x004fe20000004100 */
[----:B------:R-:W-:Y:S06]  /*0d80*/  @!P0 BRA `(.L_x_7779) ;  /* 0x0000002400f88947 */ /* 0x000fec0003800000 */
[----:B------:R-:W0:Y:S02]  /*0d90*/  LDC.64 R44, c[0x0][0x3a0] ;  /* 0x0000e800ff2c7b82 */ /* 0x000e240000000a00 */
[----:B0-----:R-:W-:-:S06]  /*0da0*/  IMAD.WIDE.U32 R44, R9, 0x10, R44 ;  /* 0x00000010092c7825 */ /* 0x001fcc00078e002c */
[----:B------:R-:W5:Y:S01]  /*0db0*/  LDG.E.128 R44, desc[UR8][R44.64] ;  /* 0x000000082c2c7981 */ /* 0x000f62000c1e1d00 */
[----:B------:R-:W-:Y:S01]  /*0dc0*/  ISETP.NE.AND P1, PT, R42, 0x1, PT ;  /* 0x000000012a00780c */ /* 0x000fe20003f25270 */
[----:B------:R-:W-:Y:S02]  /*0dd0*/  HFMA2 R10, -RZ, RZ, 0, 1.1920928955078125e-07 ;  /* 0x00000002ff0a7431 */ /* 0x000fe400000001ff */
[----:B------:R-:W-:Y:S02]  /*0de0*/  IMAD.MOV.U32 R11, RZ, RZ, R142 ;  /* 0x000000ffff0b7224 */ /* 0x000fe400078e008e */
[----:B------:R-:W-:-:S08]  /*0df0*/  IMAD.MOV.U32 R38, RZ, RZ, R40 ;  /* 0x000000ffff267224 */ /* 0x000fd000078e0028 */
[----:B------:R-:W-:Y:S05]  /*0e00*/  @!P1 BRA `(.L_x_7780) ;  /* 0x00000004000c9947 */ /* 0x000fea0003800000 */
[----:B------:R-:W-:-:S04]  /*0e10*/  MOV R11, 0x2 ;  /* 0x00000002000b7802 */ /* 0x000fc80000000f00 */
[----:B------:R-:W-:-:S05]  /*0e20*/  VIADDMNMX.U32 R10, R42, 0xfffffffe, R11, PT ;  /* 0xfffffffe2a0a7846 */ /* 0x000fca000380000b */
[----:B------:R-:W-:-:S04]  /*0e30*/  IMAD.SHL.U32 R13, R10, 0x4, RZ ;  /* 0x000000040a0d7824 */ /* 0x000fc800078e00ff */
[----:B------:R-:W0:Y:S02]  /*0e40*/  LDC R10, c[0x2][R13] ;  /* 0x008000000d0a7b82 */ /* 0x000e240000000800 */
[----:B0-----:R-:W-:-:S04]  /*0e50*/  SHF.R.S32.HI R11, RZ, 0x1f, R10 ;  /* 0x0000001fff0b7819 */ /* 0x001fc8000001140a */
.L_x_42159:
[----:B------:R-:W-:Y:S05]  /*0e60*/  BRX R10 -0xe70                                         (*"BRANCH_TARGETS .L_x_42160,.L_x_42161,.L_x_42162"*) ;  /* 0xfffffff00a647949 */ /* 0x000fea000383ffff */
.L_x_42162:
[----:B------:R-:W-:Y:S01]  /*0e70*/  VIADD R10, R42, 0x1 ;  /* 0x000000012a0a7836 */ /* 0x000fe20000000000 */
[----:B------:R-:W-:Y:S01]  /*0e80*/  MOV R38, R40 ;  /* 0x0000002800267202 */ /* 0x000fe20000000f00 */
[----:B------:R-:W-:Y:S01]  /*0e90*/  IMAD.MOV.U32 R11, RZ, RZ, R140 ;  /* 0x000000ffff0b7224 */ /* 0x000fe200078e008c */
[----:B------:R-:W-:Y:S06]  /*0ea0*/  BRA `(.L_x_7780) ;  /* 0x0000000000e47947 */ /* 0x000fec0003800000 */
.L_x_42160:
[----:B------:R-:W-:Y:S02]  /*0eb0*/  HFMA2 R10, -RZ, RZ, 0, 1.78813934326171875e-07 ;  /* 0x00000003ff0a7431 */ /* 0x000fe400000001ff */
[----:B------:R-:W-:Y:S02]  /*0ec0*/  IMAD.MOV.U32 R38, RZ, RZ, R40 ;  /* 0x000000ffff267224 */ /* 0x000fe400078e0028 */
[----:B------:R-:W-:Y:S01]  /*0ed0*/  IMAD.MOV.U32 R11, RZ, RZ, R144 ;  /* 0x000000ffff0b7224 */ /* 0x000fe200078e0090 */
[----:B------:R-:W-:Y:S06]  /*0ee0*/  BRA `(.L_x_7780) ;  /* 0x0000000000d47947 */ /* 0x000fec0003800000 */
.L_x_42161:
        /* <DEDUP_REMOVED lines=12> */
.L_x_7781:
        /* <DEDUP_REMOVED lines=40> */
[----:B------:R-:W-:-:S07]  /*1230*/  LOP3.LUT R144, R24, R144, R39, 0x96, !PT ;  /* 0x0000009018907212 */ /* 0x000fce00078e9627 */
.L_x_7780:
[----:B------:R-:W-:Y:S01]  /*1240*/  I2FP.F32.U32 R40, R11 ;  /* 0x0000000b00287245 */ /* 0x000fe20000201000 */
[----:B-----5:R-:W-:Y:S01]  /*1250*/  HADD2.F32 R11, -RZ, R132.H0_H0 ;  /* 0x20000084ff0b7230 */ /* 0x020fe20000004100 */
[----:B------:R-:W-:Y:S01]  /*1260*/  UMOV UR5, UR7 ;  /* 0x0000000700057c82 */ /* 0x000fe20008000000 */
[----:B------:R-:W-:Y:S01]  /*1270*/  UMOV UR4, UR6 ;  /* 0x0000000600047c82 */ /* 0x000fe20008000000 */
[----:B------:R-:W-:Y:S01]  /*1280*/  ISETP.NE.AND P2, PT, R10, 0x1, PT ;  /* 0x000000010a00780c */ /* 0x000fe20003f45270 */
[----:B------:R-:W-:Y:S01]  /*1290*/  FFMA.FTZ R40, R40, R37, 1.1641532182693481445e-10 ;  /* 0x2f00000028287423 */ /* 0x000fe20000010025 */
[----:B------:R-:W-:Y:S01]  /*12a0*/  FMUL.FTZ R11, R11, R12 ;  /* 0x0000000c0b0b7220 */ /* 0x000fe20000410000 */
[----:B------:R-:W-:Y:S01]  /*12b0*/  HADD2.F32 R42, -RZ, R44.H0_H0 ;  /* 0x2000002cff2a7230 */ /* 0x000fe20000004100 */
[----:B------:R-:W-:Y:S01]  /*12c0*/  LOP3.LUT R7, R7, 0xfffffffb, RZ, 0xc0, !PT ;  /* 0xfffffffb07077812 */ /* 0x000fe200078ec0ff */
[----:B------:R-:W-:Y:S02]  /*12d0*/  IMAD.MOV.U32 R15, RZ, RZ, 0x2 ;  /* 0x00000002ff0f7424 */ /* 0x000fe400078e00ff */
[----:B------:R-:W-:Y:S01]  /*12e0*/  FMUL.FTZ R11, R11, UR5 ;  /* 0x000000050b0b7c20 */ /* 0x000fe20008410000 */
[----:B------:R-:W-:Y:S01]  /*12f0*/  FSETP.GTU.FTZ.AND P1, PT, R40, UR4, PT ;  /* 0x0000000428007c0b */ /* 0x000fe2000bf3c000 */
[----:B------:R-:W-:Y:S01]  /*1300*/  HADD2.F32 R40, -RZ, R72.H0_H0 ;  /* 0x20000048ff287230 */ /* 0x000fe20000004100 */
[----:B------:R-:W-:-:S02]  /*1310*/  MOV R13, R142 ;  /* 0x0000008e000d7202 */ /* 0x000fc40000000f00 */
        /* <DEDUP_REMOVED lines=13> */
.L_x_7783:
        /* <DEDUP_REMOVED lines=12> */
.L_x_7784:
        /* <DEDUP_REMOVED lines=40> */
[----:B------:R-:W-:Y:S01]  /*1730*/  IMAD.MOV.U32 R38, RZ, RZ, R40 ;  /* 0x000000ffff267224 */ /* 0x000fe200078e0028 */
[----:B------:R-:W-:-:S07]  /*1740*/  LOP3.LUT R144, R24, R144, R41, 0x96, !PT ;  /* 0x0000009018907212 */ /* 0x000fce00078e9629 */
.L_x_7782:
[----:B------:R-:W-:Y:S01]  /*1750*/  I2FP.F32.U32 R10, R13 ;  /* 0x0000000d000a7245 */ /* 0x000fe20000201000 */
[----:B------:R-:W-:Y:S01]  /*1760*/  HADD2.F32 R13, -RZ, R132.H1_H1 ;  /* 0x30000084ff0d7230 */ /* 0x000fe20000004100 */
[----:B------:R-:W-:Y:S01]  /*1770*/  ISETP.NE.AND P2, PT, R15, 0x1, PT ;  /* 0x000000010f00780c */ /* 0x000fe20003f45270 */
[----:B------:R-:W-:Y:S01]  /*1780*/  HADD2.F32 R40, -RZ, R44.H1_H1 ;  /* 0x3000002cff287230 */ /* 0x000fe20000004100 */
[----:B------:R-:W-:Y:S01]  /*1790*/  LOP3.LUT R7, R7, 0xfffffffd, RZ, 0xc0, !PT ;  /* 0xfffffffd07077812 */ /* 0x000fe200078ec0ff */
[----:B------:R-:W-:Y:S01]  /*17a0*/  FFMA.FTZ R10, R10, R37, 1.1641532182693481445e-10 ;  /* 0x2f0000000a0a7423 */ /* 0x000fe20000010025 */
[----:B------:R-:W-:Y:S01]  /*17b0*/  FMUL.FTZ R13, R13, R12 ;  /* 0x0000000c0d0d7220 */ /* 0x000fe20000410000 */
[----:B------:R-:W-:-:S03]  /*17c0*/  HFMA2 R17, -RZ, RZ, 0, 1.1920928955078125e-07 ;  /* 0x00000002ff117431 */ /* 0x000fc600000001ff */
[----:B------:R-:W-:Y:S01]  /*17d0*/  FMUL.FTZ R13, R13, UR5 ;  /* 0x000000050d0d7c20 */ /* 0x000fe20008410000 */
[----:B------:R-:W-:Y:S01]  /*17e0*/  FSETP.GTU.FTZ.AND P1, PT, R10, UR4, PT ;  /* 0x000000040a007c0b */ /* 0x000fe2000bf3c000 */
[----:B------:R-:W-:-:S03]  /*17f0*/  HADD2.F32 R10, -RZ, R72.H1_H1 ;  /* 0x30000048ff0a7230 */ /* 0x000fc60000004100 */
[----:B------:R-:W-:Y:S02]  /*1800*/  FSEL R13, R13, RZ, !P1 ;  /* 0x000000ff0d0d7208 */ /* 0x000fe40004800000 */
[----:B------:R-:W-:-:S03]  /*1810*/  PLOP3.LUT P1, PT, P1, PT, PT, 0x8, 0x80 ;  /* 0x000000000080781c */ /* 0x000fc60000f2e170 */
[----:B------:R-:W-:Y:S01]  /*1820*/  FFMA.FTZ R13, R13, R10, R40 ;  /* 0x0000000a0d0d7223 */ /* 0x000fe20000010028 */
        /* <DEDUP_REMOVED lines=11> */
.L_x_7786:
        /* <DEDUP_REMOVED lines=12> */
.L_x_7787:
[----:B------:R-:W-:Y:S01]  /*19a0*/  IMAD.WIDE.U32 R42, R2, -0x326172a9, RZ ;  /* 0xcd9e8d57022a7825 */ /* 0x000fe200078e00ff */
[----:B------:R-:W-:-:S03]  /*19b0*/  LOP3.LUT R138, R6, R41, R171, 0x96, !PT ;  /* 0x00000029068a7212 */ /* 0x000fc600078e96ab */
[----:B------:R-:W-:Y:S02]  /*19c0*/  HFMA2 R17, -RZ, RZ, 0, 0 ;  /* 0x00000000ff117431 */ /* 0x000fe400000001ff */
        /* <DEDUP_REMOVED lines=39> */
.L_x_7785:
[----:B------:R-:W-:Y:S01]  /*1c40*/  I2FP.F32.U32 R10, R10 ;  /* 0x0000000a000a7245 */ /* 0x000fe20000201000 */
[----:B------:R-:W-:Y:S01]  /*1c50*/  HADD2.F32 R15, -RZ, R133.H0_H0 ;  /* 0x20000085ff0f7230 */ /* 0x000fe20000004100 */
[----:B------:R-:W-:Y:S01]  /*1c60*/  ISETP.NE.AND P2, PT, R17, 0x1, PT ;  /* 0x000000011100780c */ /* 0x000fe20003f45270 */
[----:B------:R-:W-:Y:S02]  /*1c70*/  HADD2.F32 R40, -RZ, R45.H0_H0 ;  /* 0x2000002dff287230 */ /* 0x000fe40000004100 */
[----:B------:R-:W-:Y:S01]  /*1c80*/  FFMA.FTZ R10, R10, R37, 1.1641532182693481445e-10 ;  /* 0x2f0000000a0a7423 */ /* 0x000fe20000010025 */
[----:B------:R-:W-:Y:S01]  /*1c90*/  FMUL.FTZ R15, R15, R12 ;  /* 0x0000000c0f0f7220 */ /* 0x000fe20000410000 */
[----:B------:R-:W-:-:S03]  /*1ca0*/  IMAD.MOV.U32 R19, RZ, RZ, 0x2 ;  /* 0x00000002ff137424 */ /* 0x000fc600078e00ff */
[----:B------:R-:W-:Y:S01]  /*1cb0*/  FMUL.FTZ R15, R15, UR5 ;  /* 0x000000050f0f7c20 */ /* 0x000fe20008410000 */
[----:B------:R-:W-:Y:S01]  /*1cc0*/  FSETP.GTU.FTZ.AND P1, PT, R10, UR4, PT ;  /* 0x000000040a007c0b */ /* 0x000fe2000bf3c000 */
[----:B------:R-:W-:-:S03]  /*1cd0*/  HADD2.F32 R10, -RZ, R73.H0_H0 ;  /* 0x20000049ff0a7230 */ /* 0x000fc60000004100 */
        /* <DEDUP_REMOVED lines=13> */
.L_x_7789:
        /* <DEDUP_REMOVED lines=12> */
.L_x_7790:
        /* <DEDUP_REMOVED lines=40> */
[----:B------:R-:W-:Y:S02]  /*20f0*/  LOP3.LUT R144, R24, R144, R41, 0x96, !PT ;  /* 0x0000009018907212 */ /* 0x000fe400078e9629 */
[----:B------:R-:W-:-:S07]  /*2100*/  MOV R38, R40 ;  /* 0x0000002800267202 */ /* 0x000fce0000000f00 */
.L_x_7788:
[----:B------:R-:W-:Y:S01]  /*2110*/  I2FP.F32.U32 R10, R10 ;  /* 0x0000000a000a7245 */ /* 0x000fe20000201000 */
[----:B------:R-:W-:Y:S01]  /*2120*/  HADD2.F32 R133, -RZ, R133.H1_H1 ;  /* 0x30000085ff857230 */ /* 0x000fe20000004100 */
[----:B------:R-:W-:Y:S01]  /*2130*/  ISETP.NE.AND P3, PT, R19, 0x1, PT ;  /* 0x000000011300780c */ /* 0x000fe20003f65270 */
[----:B------:R-:W-:Y:S02]  /*2140*/  HADD2.F32 R40, -RZ, R45.H1_H1 ;  /* 0x3000002dff287230 */ /* 0x000fe40000004100 */
[----:B------:R-:W-:Y:S01]  /*2150*/  FFMA.FTZ R10, R10, R37, 1.1641532182693481445e-10 ;  /* 0x2f0000000a0a7423 */ /* 0x000fe20000010025 */
[----:B------:R-:W-:Y:S01]  /*2160*/  FMUL.FTZ R133, R133, R12 ;  /* 0x0000000c85857220 */ /* 0x000fe20000410000 */
[----:B------:R-:W-:-:S03]  /*2170*/  IMAD.MOV.U32 R21, RZ, RZ, 0x2 ;  /* 0x00000002ff157424 */ /* 0x000fc600078e00ff */
[----:B------:R-:W-:Y:S01]  /*2180*/  FMUL.FTZ R133, R133, UR5 ;  /* 0x0000000585857c20 */ /* 0x000fe20008410000 */
[----:B------:R-:W-:Y:S01]  /*2190*/  FSETP.GTU.FTZ.AND P2, PT, R10, UR4, PT ;  /* 0x000000040a007c0b */ /* 0x000fe2000bf5c000 */
[----:B------:R-:W-:-:S03]  /*21a0*/  HADD2.F32 R10, -RZ, R73.H1_H1 ;  /* 0x30000049ff0a7230 */ /* 0x000fc60000004100 */
        /* <DEDUP_REMOVED lines=13> */
.L_x_7792:
        /* <DEDUP_REMOVED lines=12> */
.L_x_7793:
        /* <DEDUP_REMOVED lines=42> */
.L_x_7791:
[----:B------:R-:W-:Y:S01]  /*25e0*/  I2FP.F32.U32 R10, R10 ;  /* 0x0000000a000a7245 */ /* 0x000fe20000201000 */
[----:B------:R-:W-:Y:S01]  /*25f0*/  HADD2.F32 R19, -RZ, R134.H0_H0 ;  /* 0x20000086ff137230 */ /* 0x000fe20000004100 */
[----:B------:R-:W-:Y:S01]  /*2600*/  ISETP.NE.AND P4, PT, R21, 0x1, PT ;  /* 0x000000011500780c */ /* 0x000fe20003f85270 */
[----:B------:R-:W-:Y:S02]  /*2610*/  HADD2.F32 R40, -RZ, R46.H0_H0 ;  /* 0x2000002eff287230 */ /* 0x000fe40000004100 */
[----:B------:R-:W-:Y:S02]  /*2620*/  HFMA2 R23, -RZ, RZ, 0, 1.1920928955078125e-07 ;  /* 0x00000002ff177431 */ /* 0x000fe400000001ff */
[----:B------:R-:W-:Y:S01]  /*2630*/  FFMA.FTZ R10, R10, R37, 1.1641532182693481445e-10 ;  /* 0x2f0000000a0a7423 */ /* 0x000fe20000010025 */
[----:B------:R-:W-:-:S04]  /*2640*/  FMUL.FTZ R19, R19, R12 ;  /* 0x0000000c13137220 */ /* 0x000fc80000410000 */
        /* <DEDUP_REMOVED lines=16> */
.L_x_7795:
        /* <DEDUP_REMOVED lines=12> */
.L_x_7796:
        /* <DEDUP_REMOVED lines=42> */
.L_x_7794:
[----:B------:R-:W-:Y:S01]  /*2ab0*/  I2FP.F32.U32 R10, R10 ;  /* 0x0000000a000a7245 */ /* 0x000fe20000201000 */
[----:B------:R-:W-:Y:S01]  /*2ac0*/  HADD2.F32 R21, -RZ, R134.H1_H1 ;  /* 0x30000086ff157230 */ /* 0x000fe20000004100 */
[----:B------:R-:W-:Y:S01]  /*2ad0*/  ISETP.NE.AND P5, PT, R23, 0x1, PT ;  /* 0x000000011700780c */ /* 0x000fe20003fa5270 */
[----:B------:R-:W-:Y:S02]  /*2ae0*/  HADD2.F32 R40, -RZ, R74.H1_H1 ;  /* 0x3000004aff287230 */ /* 0x000fe40000004100 */
[----:B------:R-:W-:Y:S01]  /*2af0*/  FFMA.FTZ R10, R10, R37, 1.1641532182693481445e-10 ;  /* 0x2f0000000a0a7423 */ /* 0x000fe20000010025 */
[----:B------:R-:W-:Y:S01]  /*2b00*/  FMUL.FTZ R21, R21, R12 ;  /* 0x0000000c15157220 */ /* 0x000fe20000410000 */
[----:B------:R-:W-:Y:S02]  /*2b10*/  HADD2.F32 R42, -RZ, R46.H1_H1 ;  /* 0x3000002eff2a7230 */ /* 0x000fe40000004100 */
[----:B------:R-:W-:Y:S02]  /*2b20*/  IMAD.MOV.U32 R25, RZ, RZ, 0x2 ;  /* 0x00000002ff197424 */ /* 0x000fe400078e00ff */
[----:B------:R-:W-:Y:S01]  /*2b30*/  FMUL.FTZ R21, R21, UR5 ;  /* 0x0000000515157c20 */ /* 0x000fe20008410000 */
[----:B------:R-:W-:Y:S01]  /*2b40*/  FSETP.GTU.FTZ.AND P4, PT, R10, UR4, PT ;  /* 0x000000040a007c0b */ /* 0x000fe2000bf9c000 */
        /* <DEDUP_REMOVED lines=13> */
.L_x_7798:
        /* <DEDUP_REMOVED lines=12> */
.L_x_7799:
        /* <DEDUP_REMOVED lines=42> */
.L_x_7797:
[----:B------:R-:W-:Y:S01]  /*2f80*/  I2FP.F32.U32 R10, R10 ;  /* 0x0000000a000a7245 */ /* 0x000fe20000201000 */
[----:B------:R-:W-:Y:S01]  /*2f90*/  HADD2.F32 R23, -RZ, R135.H0_H0 ;  /* 0x20000087ff177230 */ /* 0x000fe20000004100 */
[----:B------:R-:W-:Y:S01]  /*2fa0*/  ISETP.NE.AND P6, PT, R25, 0x1, PT ;  /* 0x000000011900780c */ /* 0x000fe20003fc5270 */
[----:B------:R-:W-:Y:S02]  /*2fb0*/  HADD2.F32 R40, -RZ, R75.H0_H0 ;  /* 0x2000004bff287230 */ /* 0x000fe40000004100 */
[----:B------:R-:W-:Y:S01]  /*2fc0*/  FFMA.FTZ R10, R10, R37, 1.1641532182693481445e-10 ;  /* 0x2f0000000a0a7423 */ /* 0x000fe20000010025 */
[----:B------:R-:W-:Y:S01]  /*2fd0*/  FMUL.FTZ R23, R23, R12 ;  /* 0x0000000c17177220 */ /* 0x000fe20000410000 */
[----:B------:R-:W-:Y:S02]  /*2fe0*/  HADD2.F32 R42, -RZ, R47.H0_H0 ;  /* 0x2000002fff2a7230 */ /* 0x000fe40000004100 */
[----:B------:R-:W-:Y:S02]  /*2ff0*/  IMAD.MOV.U32 R141, RZ, RZ, 0x2 ;  /* 0x00000002ff8d7424 */ /* 0x000fe400078e00ff */
[----:B------:R-:W-:Y:S01]  /*3000*/  FMUL.FTZ R23, R23, UR5 ;  /* 0x0000000517177c20 */ /* 0x000fe20008410000 */
[----:B------:R-:W-:-:S02]  /*3010*/  FSETP.GTU.FTZ.AND P5, PT, R10, UR4, PT ;  /* 0x000000040a007c0b */ /* 0x000fc4000bfbc000 */
        /* <DEDUP_REMOVED lines=13> */
.L_x_7801:
        /* <DEDUP_REMOVED lines=14> */
.L_x_7802:
        /* <DEDUP_REMOVED lines=40> */
[----:B------:R-:W-:Y:S01]  /*3450*/  LOP3.LUT R144, R24, R144, R41, 0x96, !PT ;  /* 0x0000009018907212 */ /* 0x000fe200078e9629 */
[----:B------:R-:W-:-:S07]  /*3460*/  IMAD.MOV.U32 R141, RZ, RZ, RZ ;  /* 0x000000ffff8d7224 */ /* 0x000fce00078e00ff */
.L_x_7800:
[----:B------:R-:W-:Y:S01]  /*3470*/  I2FP.F32.U32 R10, R10 ;  /* 0x0000000a000a7245 */ /* 0x000fe20000201000 */
[----:B------:R-:W-:Y:S01]  /*3480*/  HADD2.F32 R135, -RZ, R135.H1_H1 ;  /* 0x30000087ff877230 */ /* 0x000fe20000004100 */
[----:B------:R-:W-:Y:S01]  /*3490*/  F2FP.F16.F32.PACK_AB R41, R17, R15 ;  /* 0x0000000f1129723e */ /* 0x000fe200000000ff */
[----:B------:R-:W-:Y:S02]  /*34a0*/  HADD2.F32 R40, -RZ, R75.H1_H1 ;  /* 0x3000004bff287230 */ /* 0x000fe40000004100 */
[----:B------:R-:W-:Y:S01]  /*34b0*/  FFMA.FTZ R10, R10, R37, 1.1641532182693481445e-10 ;  /* 0x2f0000000a0a7423 */ /* 0x000fe20000010025 */
[----:B------:R-:W-:Y:S01]  /*34c0*/  FMUL.FTZ R135, R135, R12 ;  /* 0x0000000c87877220 */ /* 0x000fe20000410000 */
[----:B------:R-:W-:-:S03]  /*34d0*/  HADD2.F32 R42, -RZ, R47.H1_H1 ;  /* 0x3000002fff2a7230 */ /* 0x000fc60000004100 */
[----:B------:R-:W-:Y:S01]  /*34e0*/  FMUL.FTZ R135, R135, UR5 ;  /* 0x0000000587877c20 */ /* 0x000fe20008410000 */
[----:B------:R-:W-:-:S04]  /*34f0*/  FSETP.GTU.FTZ.AND P6, PT, R10, UR4, PT ;  /* 0x000000040a007c0b */ /* 0x000fc8000bfdc000 */
[----:B------:R-:W-:Y:S02]  /*3500*/  FSEL R135, R135, RZ, !P6 ;  /* 0x000000ff87877208 */ /* 0x000fe40007000000 */
[----:B------:R-:W-:-:S03]  /*3510*/  PLOP3.LUT P6, PT, P6, PT, PT, 0x8, 0x80 ;  /* 0x000000000080781c */ /* 0x000fc600037ce170 */
[----:B------:R-:W-:Y:S01]  /*3520*/  FFMA.FTZ R25, R135, R40, R42 ;  /* 0x0000002887197223 */ /* 0x000fe2000001002a */
[----:B------:R-:W-:Y:S02]  /*3530*/  F2FP.F16.F32.PACK_AB R42, R21, R19 ;  /* 0x00000013152a723e */ /* 0x000fe400000000ff */
[----:B------:R-:W-:Y:S02]  /*3540*/  F2FP.F16.F32.PACK_AB R40, R13, R11 ;  /* 0x0000000b0d28723e */ /* 0x000fe400000000ff */
[----:B------:R-:W-:Y:S01]  /*3550*/  F2FP.F16.F32.PACK_AB R43, R25, R23 ;  /* 0x00000017192b723e */ /* 0x000fe200000000ff */
[----:B------:R-:W-:Y:S06]  /*3560*/  BRA `(.L_x_7803) ;  /* 0x0000002400b87947 */ /* 0x000fec0003800000 */
.L_x_7779:
        /* <DEDUP_REMOVED lines=15> */
.L_x_7805:
        /* <DEDUP_REMOVED lines=12> */
.L_x_7806:
        /* <DEDUP_REMOVED lines=40> */
[----:B------:R-:W-:-:S07]  /*39a0*/  LOP3.LUT R144, R24, R144, R39, 0x96, !PT ;  /* 0x0000009018907212 */ /* 0x000fce00078e9627 */
.L_x_7804:
[----:B------:R-:W-:Y:S01]  /*39b0*/  I2FP.F32.U32 R10, R10 ;  /* 0x0000000a000a7245 */ /* 0x000fe20000201000 */
[----:B-----5:R-:W-:Y:S01]  /*39c0*/  HADD2.F32 R11, -RZ, R132.H0_H0 ;  /* 0x20000084ff0b7230 */ /* 0x020fe20000004100 */
[----:B------:R-:W-:Y:S01]  /*39d0*/  UMOV UR5, UR7 ;  /* 0x0000000700057c82 */ /* 0x000fe20008000000 */
[----:B------:R-:W-:Y:S01]  /*39e0*/  UMOV UR4, UR6 ;  /* 0x0000000600047c82 */ /* 0x000fe20008000000 */
[----:B------:R-:W-:Y:S01]  /*39f0*/  ISETP.NE.AND P2, PT, R13, 0x1, PT ;  /* 0x000000010d00780c */ /* 0x000fe20003f45270 */
[----:B------:R-:W-:Y:S01]  /*3a00*/  FFMA.FTZ R10, R10, R37, 1.1641532182693481445e-10 ;  /* 0x2f0000000a0a7423 */ /* 0x000fe20000010025 */
[----:B------:R-:W-:Y:S01]  /*3a10*/  FMUL.FTZ R11, R11, R12 ;  /* 0x0000000c0b0b7220 */ /* 0x000fe20000410000 */
[----:B------:R-:W-:Y:S02]  /*3a20*/  LOP3.LUT R7, R7, 0xfffffffb, RZ, 0xc0, !PT ;  /* 0xfffffffb07077812 */ /* 0x000fe400078ec0ff */
[----:B------:R-:W-:Y:S01]  /*3a30*/  MOV R15, 0x2 ;  /* 0x00000002000f7802 */ /* 0x000fe20000000f00 */
[----:B------:R-:W-:Y:S01]  /*3a40*/  FMUL.FTZ R11, R11, UR5 ;  /* 0x000000050b0b7c20 */ /* 0x000fe20008410000 */
[----:B------:R-:W-:Y:S01]  /*3a50*/  FSETP.GTU.FTZ.AND P1, PT, R10, UR4, PT ;  /* 0x000000040a007c0b */ /* 0x000fe2000bf3c000 */
[----:B------:R-:W-:-:S03]  /*3a60*/  HADD2.F32 R10, -RZ, R72.H0_H0 ;  /* 0x20000048ff0a7230 */ /* 0x000fc60000004100 */
        /* <DEDUP_REMOVED lines=14> */
.L_x_7808:
        /* <DEDUP_REMOVED lines=12> */
.L_x_7809:
        /* <DEDUP_REMOVED lines=42> */
.L_x_7807:
[----:B------:R-:W-:Y:S01]  /*3eb0*/  I2FP.F32.U32 R10, R10 ;  /* 0x0000000a000a7245 */ /* 0x000fe20000201000 */
[----:B------:R-:W-:Y:S01]  /*3ec0*/  HADD2.F32 R13, -RZ, R132.H1_H1 ;  /* 0x30000084ff0d7230 */ /* 0x000fe20000004100 */
[----:B------:R-:W-:Y:S01]  /*3ed0*/  ISETP.NE.AND P2, PT, R15, 0x1, PT ;  /* 0x000000010f00780c */ /* 0x000fe20003f45270 */
[----:B------:R-:W-:Y:S01]  /*3ee0*/  IMAD.MOV.U32 R17, RZ, RZ, 0x2 ;  /* 0x00000002ff117424 */ /* 0x000fe200078e00ff */
[----:B------:R-:W-:Y:S01]  /*3ef0*/  LOP3.LUT R7, R7, 0xfffffffd, RZ, 0xc0, !PT ;  /* 0xfffffffd07077812 */ /* 0x000fe200078ec0ff */
[----:B------:R-:W-:Y:S01]  /*3f00*/  FFMA.FTZ R10, R10, R37, 1.1641532182693481445e-10 ;  /* 0x2f0000000a0a7423 */ /* 0x000fe20000010025 */
[----:B------:R-:W-:-:S04]  /*3f10*/  FMUL.FTZ R13, R13, R12 ;  /* 0x0000000c0d0d7220 */ /* 0x000fc80000410000 */
[----:B------:R-:W-:Y:S01]  /*3f20*/  FMUL.FTZ R13, R13, UR5 ;  /* 0x000000050d0d7c20 */ /* 0x000fe20008410000 */
[----:B------:R-:W-:Y:S01]  /*3f30*/  FSETP.GTU.FTZ.AND P1, PT, R10, UR4, PT ;  /* 0x000000040a007c0b */ /* 0x000fe2000bf3c000 */
[----:B------:R-:W-:-:S03]  /*3f40*/  HADD2.F32 R10, -RZ, R72.H1_H1 ;  /* 0x30000048ff0a7230 */ /* 0x000fc60000004100 */
        /* <DEDUP_REMOVED lines=14> */
.L_x_7811:
        /* <DEDUP_REMOVED lines=12> */
.L_x_7812:
        /* <DEDUP_REMOVED lines=42> */
.L_x_7810:
[----:B------:R-:W-:Y:S01]  /*4390*/  I2FP.F32.U32 R10, R10 ;  /* 0x0000000a000a7245 */ /* 0x000fe20000201000 */
[----:B------:R-:W-:Y:S01]  /*43a0*/  HADD2.F32 R15, -RZ, R133.H0_H0 ;  /* 0x20000085ff0f7230 */ /* 0x000fe20000004100 */
[----:B------:R-:W-:Y:S01]  /*43b0*/  ISETP.NE.AND P2, PT, R17, 0x1, PT ;  /* 0x000000011100780c */ /* 0x000fe20003f45270 */
[----:B------:R-:W-:Y:S02]  /*43c0*/  IMAD.MOV.U32 R19, RZ, RZ, 0x2 ;  /* 0x00000002ff137424 */ /* 0x000fe400078e00ff */
[----:B------:R-:W-:Y:S01]  /*43d0*/  FFMA.FTZ R10, R10, R37, 1.1641532182693481445e-10 ;  /* 0x2f0000000a0a7423 */ /* 0x000fe20000010025 */
[----:B------:R-:W-:-:S04]  /*43e0*/  FMUL.FTZ R15, R15, R12 ;  /* 0x0000000c0f0f7220 */ /* 0x000fc80000410000 */
[----:B------:R-:W-:Y:S01]  /*43f0*/  FMUL.FTZ R15, R15, UR5 ;  /* 0x000000050f0f7c20 */ /* 0x000fe20008410000 */
[----:B------:R-:W-:Y:S01]  /*4400*/  FSETP.GTU.FTZ.AND P1, PT, R10, UR4, PT ;  /* 0x000000040a007c0b */ /* 0x000fe2000bf3c000 */
[----:B------:R-:W-:-:S03]  /*4410*/  HADD2.F32 R10, -RZ, R73.H0_H0 ;  /* 0x20000049ff0a7230 */ /* 0x000fc60000004100 */
        /* <DEDUP_REMOVED lines=13> */
.L_x_7814:
        /* <DEDUP_REMOVED lines=12> */
.L_x_7815:
        /* <DEDUP_REMOVED lines=42> */
.L_x_7813:
[----:B------:R-:W-:Y:S01]  /*4850*/  I2FP.F32.U32 R10, R10 ;  /* 0x0000000a000a7245 */ /* 0x000fe20000201000 */
[----:B------:R-:W-:Y:S01]  /*4860*/  HADD2.F32 R133, -RZ, R133.H1_H1 ;  /* 0x30000085ff857230 */ /* 0x000fe20000004100 */
[----:B------:R-:W-:Y:S01]  /*4870*/  ISETP.NE.AND P3, PT, R19, 0x1, PT ;  /* 0x000000011300780c */ /* 0x000fe20003f65270 */
[----:B------:R-:W-:Y:S02]  /*4880*/  HFMA2 R21, -RZ, RZ, 0, 1.1920928955078125e-07 ;  /* 0x00000002ff157431 */ /* 0x000fe400000001ff */
        /* <DEDUP_REMOVED lines=18> */
.L_x_7817:
        /* <DEDUP_REMOVED lines=12> */
.L_x_7818:
        /* <DEDUP_REMOVED lines=42> */
.L_x_7816:
        /* <DEDUP_REMOVED lines=22> */
.L_x_7820:
        /* <DEDUP_REMOVED lines=12> */
.L_x_7821:
        /* <DEDUP_REMOVED lines=42> */
.L_x_7819:
        /* <DEDUP_REMOVED lines=8> */
[----:B------:R-:W-:Y:S02]  /*5250*/  FSETP.GTU.FTZ.AND P4, PT, R10, UR4, PT ;  /* 0x000000040a007c0b */ /* 0x000fe4000bf9c000 */
        /* <DEDUP_REMOVED lines=13> */
.L_x_7823:
        /* <DEDUP_REMOVED lines=12> */
.L_x_7824:
        /* <DEDUP_REMOVED lines=42> */
.L_x_7822:
        /* <DEDUP_REMOVED lines=22> */
.L_x_7826:
        /* <DEDUP_REMOVED lines=14> */
.L_x_7827:
        /* <DEDUP_REMOVED lines=37> */
[----:B------:R-:W-:Y:S02]  /*5b20*/  HFMA2 R141, -RZ, RZ, 0, 0 ;  /* 0x00000000ff8d7431 */ /* 0x000fe400000001ff */
[----:B------:R-:W-:Y:S01]  /*5b30*/  IMAD.WIDE.U32 R40, R40, -0x2daee0ad, RZ ;  /* 0xd2511f5328287825 */ /* 0x000fe200078e00ff */
[----:B------:R-:W-:-:S03]  /*5b40*/  LOP3.LUT R140, R18, R140, R143, 0x96, !PT ;  /* 0x0000008c128c7212 */ /* 0x000fc600078e968f */
[----:B------:R-:W-:Y:S01]  /*5b50*/  IMAD.MOV.U32 R38, RZ, RZ, R40 ;  /* 0x000000ffff267224 */ /* 0x000fe200078e0028 */
[----:B------:R-:W-:-:S07]  /*5b60*/  LOP3.LUT R144, R24, R144, R41, 0x96, !PT ;  /* 0x0000009018907212 */ /* 0x000fce00078e9629 */
.L_x_7825:
[----:B------:R-:W-:Y:S01]  /*5b70*/  I2FP.F32.U32 R10, R10 ;  /* 0x0000000a000a7245 */ /* 0x000fe20000201000 */
[----:B------:R-:W-:Y:S01]  /*5b80*/  HADD2.F32 R135, -RZ, R135.H1_H1 ;  /* 0x30000087ff877230 */ /* 0x000fe20000004100 */
[----:B------:R-:W-:Y:S01]  /*5b90*/  F2FP.F16.F32.PACK_AB R42, R21, R19 ;  /* 0x00000013152a723e */ /* 0x000fe200000000ff */
[----:B------:R-:W-:Y:S01]  /*5ba0*/  HADD2.F32 R40, -RZ, R75.H1_H1 ;  /* 0x3000004bff287230 */ /* 0x000fe20000004100 */
[----:B------:R-:W-:Y:S01]  /*5bb0*/  F2FP.F16.F32.PACK_AB R41, R17, R15 ;  /* 0x0000000f1129723e */ /* 0x000fe200000000ff */
[----:B------:R-:W-:Y:S01]  /*5bc0*/  FFMA.FTZ R10, R10, R37, 1.1641532182693481445e-10 ;  /* 0x2f0000000a0a7423 */ /* 0x000fe20000010025 */
[----:B------:R-:W-:-:S04]  /*5bd0*/  FMUL.FTZ R135, R135, R12 ;  /* 0x0000000c87877220 */ /* 0x000fc80000410000 */
[----:B------:R-:W-:Y:S01]  /*5be0*/  FMUL.FTZ R25, R135, UR5 ;  /* 0x0000000587197c20 */ /* 0x000fe20008410000 */
[----:B------:R-:W-:-:S04]  /*5bf0*/  FSETP.GTU.FTZ.AND P6, PT, R10, UR4, PT ;  /* 0x000000040a007c0b */ /* 0x000fc8000bfdc000 */
[----:B------:R-:W-:Y:S02]  /*5c00*/  FSEL R25, R25, RZ, !P6 ;  /* 0x000000ff19197208 */ /* 0x000fe40007000000 */
[----:B------:R-:W-:-:S03]  /*5c10*/  PLOP3.LUT P6, PT, P6, PT, PT, 0x8, 0x80 ;  /* 0x000000000080781c */ /* 0x000fc600037ce170 */
[----:B------:R-:W-:Y:S01]  /*5c20*/  FMUL.FTZ R25, R25, R40 ;  /* 0x0000002819197220 */ /* 0x000fe20000410000 */
[----:B------:R-:W-:-:S04]  /*5c30*/  F2FP.F16.F32.PACK_AB R40, R13, R11 ;  /* 0x0000000b0d28723e */ /* 0x000fc800000000ff */
[----:B------:R-:W-:-:S07]  /*5c40*/  F2FP.F16.F32.PACK_AB R43, R25, R23 ;  /* 0x00000017192b723e */ /* 0x000fce00000000ff */
.L_x_7803:
        /* <DEDUP_REMOVED lines=9> */
[----:B------:R-:W-:Y:S01]  /*5ce0*/  LOP3.LUT P6, RZ, R7, 0x4, RZ, 0xc0, !PT ;  /* 0x0000000407ff7812 */ /* 0x000fe200078cc0ff */
[----:B------:R-:W2:Y:S01]  /*5cf0*/  @P0 LDC.64 R146, c[0x0][0x3a0] ;  /* 0x0000e800ff920b82 */ /* 0x000ea20000000a00 */
[----:B------:R-:W-:Y:S02]  /*5d00*/  LOP3.LUT R149, R149, R133, R134, 0xfe, !PT ;  /* 0x0000008595957212 */ /* 0x000fe400078efe86 */
[----:B------:R-:W-:Y:S02]  /*5d10*/  SEL R148, RZ, 0x1, !P3 ;  /* 0x00000001ff947807 */ /* 0x000fe40005800000 */
[----:B------:R-:W-:Y:S01]  /*5d20*/  LOP3.LUT R39, R39, R132, R10, 0xfe, !PT ;  /* 0x0000008427277212 */ /* 0x000fe200078efe0a */
[C---:B------:R-:W-:Y:S01]  /*5d30*/  VIADD R10, R9.reuse, 0x80 ;  /* 0x00000080090a7836 */ /* 0x040fe20000000000 */
[----:B------:R-:W-:Y:S01]  /*5d40*/  SEL R132, RZ, 0x1, !P6 ;  /* 0x00000001ff847807 */ /* 0x000fe20007000000 */
[----:B0-----:R-:W-:Y:S01]  /*5d50*/  IMAD.WIDE.U32 R136, R9, 0x10, R168 ;  /* 0x0000001009887825 */ /* 0x001fe200078e00a8 */
[----:B------:R-:W-:-:S02]  /*5d60*/  LOP3.LUT R149, R149, R148, RZ, 0xfc, !PT ;  /* 0x0000009495957212 */ /* 0x000fc400078efcff */
[----:B------:R-:W-:Y:S01]  /*5d70*/  LOP3.LUT R148, R39, R132, RZ, 0xfc, !PT ;  /* 0x0000008427947212 */ /* 0x000fe200078efcff */
[----:B------:R-:W-:Y:S01]  /*5d80*/  IMAD.WIDE.U32 R132, R10, 0x10, R174 ;  /* 0x000000100a847825 */ /* 0x000fe200078e00ae */
[----:B------:R0:W-:Y:S03]  /*5d90*/  STG.E.128 desc[UR8][R136.64], R40 ;  /* 0x0000002888007986 */ /* 0x0001e6000c101d08 */
[----:B-1----:R-:W-:-:S05]  /*5da0*/  IMAD.WIDE.U32 R138, R9, 0x8, R166 ;  /* 0x00000008098a7825 */ /* 0x002fca00078e00a6 */
[----:B------:R0:W-:Y:S01]  /*5db0*/  STG.E.64 desc[UR8][R138.64], R148 ;  /* 0x000000948a007986 */ /* 0x0001e2000c101b08 */
[----:B--2---:R-:W-:-:S03]  /*5dc0*/  @P0 IMAD.WIDE.U32 R146, R10, 0x10, R146 ;  /* 0x000000100a920825 */ /* 0x004fc600078e0092 */
[----:B------:R-:W5:Y:S04]  /*5dd0*/  LDG.E.128 R132, desc[UR8][R132.64] ;  /* 0x0000000884847981 */ /* 0x000f68000c1e1d00 */
[----:B------:R0:W5:Y:S01]  /*5de0*/  @P0 LDG.E.128 R44, desc[UR8][R146.64] ;  /* 0x00000008922c0981 */ /* 0x000162000c1e1d00 */
        /* <DEDUP_REMOVED lines=16> */
.L_x_7830:
        /* <DEDUP_REMOVED lines=12> */
.L_x_7831:
        /* <DEDUP_REMOVED lines=40> */
[----:B------:R-:W-:-:S07]  /*6230*/  LOP3.LUT R144, R24, R144, R43, 0x96, !PT ;  /* 0x0000009018907212 */ /* 0x000fce00078e962b */
.L_x_7829:
[----:B------:R-:W-:Y:S01]  /*6240*/  I2FP.F32.U32 R38, R39 ;  /* 0x0000002700267245 */ /* 0x000fe20000201000 */
[----:B-----5:R-:W-:Y:S01]  /*6250*/  HADD2.F32 R39, -RZ, R132.H0_H0 ;  /* 0x20000084ff277230 */ /* 0x020fe20000004100 */
[----:B------:R-:W-:Y:S01]  /*6260*/  ISETP.NE.AND P2, PT, R41, 0x1, PT ;  /* 0x000000012900780c */ /* 0x000fe20003f45270 */
[----:B------:R-:W-:Y:S01]  /*6270*/  HADD2.F32 R40, -RZ, R44.H0_H0 ;  /* 0x2000002cff287230 */ /* 0x000fe20000004100 */
[----:B------:R-:W-:Y:S01]  /*6280*/  LOP3.LUT R7, R7, 0xfffffffb, RZ, 0xc0, !PT ;  /* 0xfffffffb07077812 */ /* 0x000fe200078ec0ff */
        /* <DEDUP_REMOVED lines=20> */
.L_x_7833:
        /* <DEDUP_REMOVED lines=12> */
.L_x_7834:
        /* <DEDUP_REMOVED lines=42> */
.L_x_7832:
        /* <DEDUP_REMOVED lines=25> */
.L_x_7836:
        /* <DEDUP_REMOVED lines=12> */
.L_x_7837:
        /* <DEDUP_REMOVED lines=42> */
.L_x_7835:
        /* <DEDUP_REMOVED lines=23> */
.L_x_7839:
        /* <DEDUP_REMOVED lines=12> */
.L_x_7840:
        /* <DEDUP_REMOVED lines=40> */
[----:B------:R-:W-:Y:S02]  /*70d0*/  LOP3.LUT R144, R24, R144, R139, 0x96, !PT ;  /* 0x0000009018907212 */ /* 0x000fe400078e968b */
[----:B------:R-:W-:-:S07]  /*70e0*/  MOV R42, R138 ;  /* 0x0000008a002a7202 */ /* 0x000fce0000000f00 */
.L_x_7838:
        /* <DEDUP_REMOVED lines=23> */
.L_x_7842:
        /* <DEDUP_REMOVED lines=12> */
.L_x_7843:
        /* <DEDUP_REMOVED lines=42> */
.L_x_7841:
        /* <DEDUP_REMOVED lines=23> */
.L_x_7845:
        /* <DEDUP_REMOVED lines=12> */
.L_x_7846:
        /* <DEDUP_REMOVED lines=43> */
.L_x_7844:
        /* <DEDUP_REMOVED lines=23> */
.L_x_7848:
        /* <DEDUP_REMOVED lines=12> */
.L_x_7849:
        /* <DEDUP_REMOVED lines=41> */
[----:B------:R-:W-:Y:S01]  /*7f60*/  IMAD.MOV.U32 R42, RZ, RZ, R138 ;  /* 0x000000ffff2a7224 */ /* 0x000fe200078e008a */
[----:B------:R-:W-:-:S07]  /*7f70*/  LOP3.LUT R144, R24, R132, R139, 0x96, !PT ;  /* 0x0000008418907212 */ /* 0x000fce00078e968b */
.L_x_7847:
        /* <DEDUP_REMOVED lines=23> */
.L_x_7851:
        /* <DEDUP_REMOVED lines=14> */
.L_x_7852:
        /* <DEDUP_REMOVED lines=42> */
[----:B------:R-:W-:-:S07]  /*8470*/  IMAD.MOV.U32 R42, RZ, RZ, R136 ;  /* 0x000000ffff2a7224 */ /* 0x000fce00078e0088 */
.L_x_7850:
[----:B------:R-:W-:Y:S01]  /*8480*/  I2FP.F32.U32 R38, R38 ;  /* 0x0000002600267245 */ /* 0x000fe20000201000 */
[----:B------:R-:W-:Y:S01]  /*8490*/  HADD2.F32 R135, -RZ, R135.H1_H1 ;  /* 0x30000087ff877230 */ /* 0x000fe20000004100 */
[----:B------:R-:W-:Y:S01]  /*84a0*/  F2FP.F16.F32.PACK_AB R134, R145, R143 ;  /* 0x0000008f9186723e */ /* 0x000fe200000000ff */
[----:B------:R-:W-:Y:S01]  /*84b0*/  HADD2.F32 R40, -RZ, R71.H1_H1 ;  /* 0x30000047ff287230 */ /* 0x000fe20000004100 */
[----:B------:R-:W-:Y:S01]  /*84c0*/  F2FP.F16.F32.PACK_AB R133, R141, R43 ;  /* 0x0000002b8d85723e */ /* 0x000fe200000000ff */
        /* <DEDUP_REMOVED lines=8> */
[----:B------:R-:W-:-:S04]  /*8550*/  F2FP.F16.F32.PACK_AB R132, R41, R39 ;  /* 0x000000272984723e */ /* 0x000fc800000000ff */
[----:B------:R-:W-:Y:S01]  /*8560*/  F2FP.F16.F32.PACK_AB R135, R149, R147 ;  /* 0x000000939587723e */ /* 0x000fe200000000ff */
[----:B------:R-:W-:Y:S06]  /*8570*/  BRA `(.L_x_7853) ;  /* 0x0000002400bc7947 */ /* 0x000fec0003800000 */
.L_x_7828:
[----:B------:R-:W-:Y:S01]  /*8580*/  ISETP.NE.AND P1, PT, R141, 0x1, PT ;  /* 0x000000018d00780c */ /* 0x000fe20003f25270 */
[----:B0-----:R-:W-:Y:S02]  /*8590*/  HFMA2 R40, -RZ, RZ, 0, 1.1920928955078125e-07 ;  /* 0x00000002ff287431 */ /* 0x001fe400000001ff */
        /* <DEDUP_REMOVED lines=13> */
.L_x_7855:
        /* <DEDUP_REMOVED lines=12> */
.L_x_7856:
        /* <DEDUP_REMOVED lines=35> */
[----:B------:R-:W-:-:S04]  /*8960*/  LOP3.LUT R142, R36, R136, R145, 0x96, !PT ;  /* 0x00000088248e7212 */ /* 0x000fc800078e9691 */
[----:B------:R-:W-:Y:S01]  /*8970*/  LOP3.LUT R42, R22, R138, R141, 0x96, !PT ;  /* 0x0000008a162a7212 */ /* 0x000fe200078e968d */
[----:B------:R-:W-:-:S04]  /*8980*/  IMAD.WIDE.U32 R142, R142, -0x326172a9, RZ ;  /* 0xcd9e8d578e8e7825 */ /* 0x000fc800078e00ff */
[----:B------:R-:W-:Y:S01]  /*8990*/  IMAD.WIDE.U32 R42, R42, -0x2daee0ad, RZ ;  /* 0xd2511f532a2a7825 */ /* 0x000fe200078e00ff */
[----:B------:R-:W-:-:S04]  /*89a0*/  LOP3.LUT R140, R18, R140, R143, 0x96, !PT ;  /* 0x0000008c128c7212 */ /* 0x000fc800078e968f */
[----:B------:R-:W-:-:S07]  /*89b0*/  LOP3.LUT R144, R24, R144, R43, 0x96, !PT ;  /* 0x0000009018907212 */ /* 0x000fce00078e962b */
.L_x_7854:
[----:B------:R-:W-:Y:S01]  /*89c0*/  I2FP.F32.U32 R38, R39 ;  /* 0x0000002700267245 */ /* 0x000fe20000201000 */
[----:B-----5:R-:W-:Y:S01]  /*89d0*/  HADD2.F32 R39, -RZ, R132.H0_H0 ;  /* 0x20000084ff277230 */ /* 0x020fe20000004100 */
[----:B------:R-:W-:Y:S01]  /*89e0*/  ISETP.NE.AND P2, PT, R40, 0x1, PT ;  /* 0x000000012800780c */ /* 0x000fe20003f45270 */
[----:B------:R-:W-:Y:S01]  /*89f0*/  IMAD.MOV.U32 R43, RZ, RZ, 0x2 ;  /* 0x00000002ff2b7424 */ /* 0x000fe200078e00ff */
[----:B------:R-:W-:Y:S01]  /*8a00*/  LOP3.LUT R7, R7, 0xfffffffb, RZ, 0xc0, !PT ;  /* 0xfffffffb07077812 */ /* 0x000fe200078ec0ff */
        /* <DEDUP_REMOVED lines=19> */
.L_x_7858:
        /* <DEDUP_REMOVED lines=12> */
.L_x_7859:
[----:B------:R-:W-:Y:S01]  /*8c00*/  IMAD.WIDE.U32 R136, R2, -0x326172a9, RZ ;  /* 0xcd9e8d5702887825 */ /* 0x000fe200078e00ff */
[----:B------:R-:W-:-:S03]  /*8c10*/  LOP3.LUT R140, R6, R41, R171, 0x96, !PT ;  /* 0x00000029068c7212 */ /* 0x000fc600078e96ab */
[----:B------:R-:W-:Y:S01]  /*8c20*/  HFMA2 R43, -RZ, RZ, 0, 0 ;  /* 0x00000000ff2b7431 */ /* 0x000fe200000001ff */
        /* <DEDUP_REMOVED lines=39> */
.L_x_7857:
        /* <DEDUP_REMOVED lines=24> */
.L_x_7861:
        /* <DEDUP_REMOVED lines=12> */
.L_x_7862:
        /* <DEDUP_REMOVED lines=42> */
.L_x_7860:
        /* <DEDUP_REMOVED lines=22> */
.L_x_7864:
        /* <DEDUP_REMOVED lines=12> */
.L_x_7865:
        /* <DEDUP_REMOVED lines=42> */
.L_x_7863:
[----:B------:R-:W-:Y:S01]  /*9840*/  I2FP.F32.U32 R38, R38 ;  /* 0x0000002600267245 */ /* 0x000fe20000201000 */
[----:B------:R-:W-:Y:S01]  /*9850*/  HADD2.F32 R133, -RZ, R133.H1_H1 ;  /* 0x30000085ff857230 */ /* 0x000fe20000004100 */
[----:B------:R-:W-:Y:S01]  /*9860*/  ISETP.NE.AND P3, PT, R132, 0x1, PT ;  /* 0x000000018400780c */ /* 0x000fe20003f65270 */
[----:B------:R-:W-:Y:S02]  /*9870*/  IMAD.MOV.U32 R40, RZ, RZ, 0x2 ;  /* 0x00000002ff287424 */ /* 0x000fe400078e00ff */
        /* <DEDUP_REMOVED lines=18> */
.L_x_7867:
        /* <DEDUP_REMOVED lines=12> */
.L_x_7868:
        /* <DEDUP_REMOVED lines=42> */
.L_x_7866:
        /* <DEDUP_REMOVED lines=22> */
.L_x_7870:
        /* <DEDUP_REMOVED lines=12> */
.L_x_7871:
        /* <DEDUP_REMOVED lines=38> */
[----:B------:R-:W-:Y:S02]  /*a180*/  MOV R142, R144 ;  /* 0x00000090008e7202 */ /* 0x000fe40000000f00 */
[----:B------:R-:W-:Y:S02]  /*a190*/  LOP3.LUT R140, R18, R136, R145, 0x96, !PT ;  /* 0x00000088128c7212 */ /* 0x000fe400078e9691 */
[----:B------:R-:W-:Y:S01]  /*a1a0*/  LOP3.LUT R144, R24, R132, R139, 0x96, !PT ;  /* 0x0000008418907212 */ /* 0x000fe200078e968b */
[----:B------:R-:W-:Y:S01]  /*a1b0*/  IMAD.MOV.U32 R132, RZ, RZ, RZ ;  /* 0x000000ffff847224 */ /* 0x000fe200078e00ff */
[----:B------:R-:W-:-:S07]  /*a1c0*/  MOV R42, R138 ;  /* 0x0000008a002a7202 */ /* 0x000fce0000000f00 */
.L_x_7869:
[----:B------:R-:W-:Y:S01]  /*a1d0*/  I2FP.F32.U32 R38, R38 ;  /* 0x0000002600267245 */ /* 0x000fe20000201000 */
[----:B------:R-:W-:Y:S01]  /*a1e0*/  HADD2.F32 R133, -RZ, R134.H1_H1 ;  /* 0x30000086ff857230 */ /* 0x000fe20000004100 */
[----:B------:R-:W-:Y:S01]  /*a1f0*/  ISETP.NE.AND P5, PT, R132, 0x1, PT ;  /* 0x000000018400780c */ /* 0x000fe20003fa5270 */
[----:B------:R-:W-:Y:S02]  /*a200*/  HADD2.F32 R40, -RZ, R70.H1_H1 ;  /* 0x30000046ff287230 */ /* 0x000fe40000004100 */
[----:B------:R-:W-:Y:S01]  /*a210*/  FFMA.FTZ R38, R38, R37, 1.1641532182693481445e-10 ;  /* 0x2f00000026267423 */ /* 0x000fe20000010025 */
[----:B------:R-:W-:-:S04]  /*a220*/  FMUL.FTZ R133, R133, R12 ;  /* 0x0000000c85857220 */ /* 0x000fc80000410000 */
[----:B------:R-:W-:Y:S01]  /*a230*/  FMUL.FTZ R133, R133, UR5 ;  /* 0x0000000585857c20 */ /* 0x000fe20008410000 */
[----:B------:R-:W-:Y:S01]  /*a240*/  FSETP.GTU.FTZ.AND P4, PT, R38, UR4, PT ;  /* 0x0000000426007c0b */ /* 0x000fe2000bf9c000 */
[----:B------:R-:W-:-:S03]  /*a250*/  IMAD.MOV.U32 R38, RZ, RZ, R142 ;  /* 0x000000ffff267224 */ /* 0x000fc600078e008e */
[----:B------:R-:W-:Y:S02]  /*a260*/  FSEL R145, R133, RZ, !P4 ;  /* 0x000000ff85917208 */ /* 0x000fe40006000000 */
[----:B------:R-:W-:-:S03]  /*a270*/  PLOP3.LUT P4, PT, P4, PT, PT, 0x8, 0x80 ;  /* 0x000000000080781c */ /* 0x000fc6000278e170 */
[----:B------:R-:W-:Y:S01]  /*a280*/  FMUL.FTZ R145, R40, R145 ;  /* 0x0000009128917220 */ /* 0x000fe20000410000 */
        /* <DEDUP_REMOVED lines=10> */
.L_x_7873:
        /* <DEDUP_REMOVED lines=12> */
.L_x_7874:
        /* <DEDUP_REMOVED lines=43> */
.L_x_7872:
        /* <DEDUP_REMOVED lines=8> */
[----:B------:R-:W-:-:S04]  /*a720*/  FSETP.GTU.FTZ.AND P5, PT, R38, UR4, PT ;  /* 0x0000000426007c0b */ /* 0x000fc8000bfbc000 */
        /* <DEDUP_REMOVED lines=13> */
.L_x_7876:
        /* <DEDUP_REMOVED lines=14> */
.L_x_7877:
        /* <DEDUP_REMOVED lines=41> */
[----:B------:R-:W-:Y:S02]  /*ab70*/  LOP3.LUT R144, R24, R132, R139, 0x96, !PT ;  /* 0x0000008418907212 */ /* 0x000fe400078e968b */
[----:B------:R-:W-:-:S07]  /*ab80*/  MOV R42, R138 ;  /* 0x0000008a002a7202 */ /* 0x000fce0000000f00 */
.L_x_7875:
[----:B------:R-:W-:Y:S01]  /*ab90*/  I2FP.F32.U32 R38, R38 ;  /* 0x0000002600267245 */ /* 0x000fe20000201000 */
[----:B------:R-:W-:Y:S01]  /*aba0*/  HADD2.F32 R135, -RZ, R135.H1_H1 ;  /* 0x30000087ff877230 */ /* 0x000fe20000004100 */
[----:B------:R-:W-:Y:S01]  /*abb0*/  F2FP.F16.F32.PACK_AB R134, R145, R143 ;  /* 0x0000008f9186723e */ /* 0x000fe200000000ff */
[----:B------:R-:W-:Y:S01]  /*abc0*/  HADD2.F32 R40, -RZ, R71.H1_H1 ;  /* 0x30000047ff287230 */ /* 0x000fe20000004100 */
[----:B------:R-:W-:Y:S01]  /*abd0*/  F2FP.F16.F32.PACK_AB R133, R141, R43 ;  /* 0x0000002b8d85723e */ /* 0x000fe200000000ff */
[----:B------:R-:W-:Y:S01]  /*abe0*/  FFMA.FTZ R38, R38, R37, 1.1641532182693481445e-10 ;  /* 0x2f00000026267423 */ /* 0x000fe20000010025 */
[----:B------:R-:W-:Y:S01]  /*abf0*/  FMUL.FTZ R135, R135, R12 ;  /* 0x0000000c87877220 */ /* 0x000fe20000410000 */
[----:B------:R-:W-:-:S03]  /*ac00*/  F2FP.F16.F32.PACK_AB R132, R41, R39 ;  /* 0x000000272984723e */ /* 0x000fc600000000ff */
[----:B------:R-:W-:Y:S01]  /*ac10*/  FMUL.FTZ R135, R135, UR5 ;  /* 0x0000000587877c20 */ /* 0x000fe20008410000 */
[----:B------:R-:W-:-:S04]  /*ac20*/  FSETP.GTU.FTZ.AND P6, PT, R38, UR4, PT ;  /* 0x0000000426007c0b */ /* 0x000fc8000bfdc000 */
[----:B------:R-:W-:Y:S02]  /*ac30*/  FSEL R149, R135, RZ, !P6 ;  /* 0x000000ff87957208 */ /* 0x000fe40007000000 */
[----:B------:R-:W-:-:S03]  /*ac40*/  PLOP3.LUT P6, PT, P6, PT, PT, 0x8, 0x80 ;  /* 0x000000000080781c */ /* 0x000fc600037ce170 */
[----:B------:R-:W-:-:S05]  /*ac50*/  FMUL.FTZ R149, R40, R149 ;  /* 0x0000009528957220 */ /* 0x000fca0000410000 */
[----:B------:R-:W-:-:S07]  /*ac60*/  F2FP.F16.F32.PACK_AB R135, R149, R147 ;  /* 0x000000939587723e */ /* 0x000fce00000000ff */
.L_x_7853:
[----:B------:R-:W0:Y:S01]  /*ac70*/  @P0 LDC.64 R154, c[0x0][0x3a0] ;  /* 0x0000e800ff9a0b82 */ /* 0x000e220000000a00 */
[----:B------:R-:W-:Y:S01]  /*ac80*/  SEL R136, RZ, 0x10000, !P5 ;  /* 0x00010000ff887807 */ /* 0x000fe20006800000 */
[C---:B------:R-:W-:Y:S01]  /*ac90*/  IMAD.WIDE.U32 R150, R10.reuse, 0x10, R168 ;  /* 0x000000100a967825 */ /* 0x040fe200078e00a8 */
        /* <DEDUP_REMOVED lines=10> */
[----:B------:R-:W-:Y:S02]  /*ad40*/  SEL R156, RZ, 0x1, !P3 ;  /* 0x00000001ff9c7807 */ /* 0x000fe40005800000 */
[----:B------:R-:W-:Y:S02]  /*ad50*/  LOP3.LUT R40, R40, R38, R137, 0xfe, !PT ;  /* 0x0000002628287212 */ /* 0x000fe400078efe89 */
[----:B------:R-:W-:-:S02]  /*ad60*/  SEL R137, RZ, 0x1, !P6 ;  /* 0x00000001ff897807 */ /* 0x000fc40007000000 */
[----:B------:R-:W-:Y:S02]  /*ad70*/  IADD3 R38, PT, PT, R9, 0x100, RZ ;  /* 0x0000010009267810 */ /* 0x000fe40007ffe0ff */
[----:B------:R-:W-:Y:S02]  /*ad80*/  LOP3.LUT R157, R157, R156, RZ, 0xfc, !PT ;  /* 0x0000009c9d9d7212 */ /* 0x000fe400078efcff */
[----:B------:R-:W-:Y:S01]  /*ad90*/  LOP3.LUT R156, R40, R137, RZ, 0xfc, !PT ;  /* 0x00000089289c7212 */ /* 0x000fe200078efcff */
[----:B------:R-:W-:-:S04]  /*ada0*/  IMAD.WIDE.U32 R136, R38, 0x10, R174 ;  /* 0x0000001026887825 */ /* 0x000fc800078e00ae */
[----:B0-----:R-:W-:Y:S01]  /*adb0*/  @P0 IMAD.WIDE.U32 R154, R38, 0x10, R154 ;  /* 0x00000010269a0825 */ /* 0x001fe200078e009a */
[----:B------:R1:W-:Y:S04]  /*adc0*/  STG.E.64 desc[UR8][R152.64], R156 ;  /* 0x0000009c98007986 */ /* 0x0003e8000c101b08 */
[----:B------:R1:W5:Y:S04]  /*add0*/  @P0 LDG.E.128 R44, desc[UR8][R154.64] ;  /* 0x000000089a2c0981 */ /* 0x000368000c1e1d00 */
[----:B------:R-:W5:Y:S01]  /*ade0*/  LDG.E.128 R136, desc[UR8][R136.64] ;  /* 0x0000000888887981 */ /* 0x000f62000c1e1d00 */
        /* <DEDUP_REMOVED lines=16> */
.L_x_7880:
        /* <DEDUP_REMOVED lines=12> */
.L_x_7881:
        /* <DEDUP_REMOVED lines=43> */
.L_x_7879:
        /* <DEDUP_REMOVED lines=25> */
.L_x_7883:
        /* <DEDUP_REMOVED lines=12> */
.L_x_7884:
        /* <DEDUP_REMOVED lines=40> */
[----:B------:R-:W-:Y:S01]  /*b730*/  IMAD.MOV.U32 R135, RZ, RZ, RZ ;  /* 0x000000ffff877224 */ /* 0x000fe200078e00ff */
[----:B------:R-:W-:Y:S02]  /*b740*/  LOP3.LUT R144, R24, R132, R153, 0x96, !PT ;  /* 0x0000008418907212 */ /* 0x000fe400078e9699 */
[----:B------:R-:W-:-:S07]  /*b750*/  MOV R40, R152 ;  /* 0x0000009800287202 */ /* 0x000fce0000000f00 */
.L_x_7882:
        /* <DEDUP_REMOVED lines=25> */
.L_x_7886:
        /* <DEDUP_REMOVED lines=12> */
.L_x_7887:
        /* <DEDUP_REMOVED lines=43> */
.L_x_7885:
[----:B------:R-:W-:Y:S01]  /*bc60*/  I2FP.F32.U32 R42, R42 ;  /* 0x0000002a002a7245 */ /* 0x000fe20000201000 */
[----:B------:R-:W-:Y:S01]  /*bc70*/  HADD2.F32 R133, -RZ, R137.H0_H0 ;  /* 0x20000089ff857230 */ /* 0x000fe20000004100 */
[----:B------:R-:W-:Y:S01]  /*bc80*/  ISETP.NE.AND P2, PT, R134, 0x1, PT ;  /* 0x000000018600780c */ /* 0x000fe20003f45270 */
[----:B------:R-:W-:Y:S02]  /*bc90*/  HADD2.F32 R132, -RZ, R45.H0_H0 ;  /* 0x2000002dff847230 */ /* 0x000fe40000004100 */
        /* <DEDUP_REMOVED lines=19> */
.L_x_7889:
        /* <DEDUP_REMOVED lines=12> */
.L_x_7890:
        /* <DEDUP_REMOVED lines=41> */
[----:B------:R-:W-:Y:S01]  /*c120*/  IMAD.MOV.U32 R133, RZ, RZ, RZ ;  /* 0x000000ffff857224 */ /* 0x000fe200078e00ff */
[----:B------:R-:W-:-:S07]  /*c130*/  MOV R40, R132 ;  /* 0x0000008400287202 */ /* 0x000fce0000000f00 */
.L_x_7888:
[----:B------:R-:W-:Y:S01]  /*c140*/  I2FP.F32.U32 R42, R42 ;  /* 0x0000002a002a7245 */ /* 0x000fe20000201000 */
[----:B------:R-:W-:Y:S01]  /*c150*/  HADD2.F32 R137, -RZ, R137.H1_H1 ;  /* 0x30000089ff897230 */ /* 0x000fe20000004100 */
[----:B------:R-:W-:Y:S01]  /*c160*/  ISETP.NE.AND P3, PT, R133, 0x1, PT ;  /* 0x000000018500780c */ /* 0x000fe20003f65270 */
[----:B------:R-:W-:Y:S02]  /*c170*/  HADD2.F32 R132, -RZ, R45.H1_H1 ;  /* 0x3000002dff847230 */ /* 0x000fe40000004100 */
        /* <DEDUP_REMOVED lines=19> */
.L_x_7892:
        /* <DEDUP_REMOVED lines=12> */
.L_x_7893:
        /* <DEDUP_REMOVED lines=41> */
[----:B------:R-:W-:Y:S02]  /*c600*/  HFMA2 R134, -RZ, RZ, 0, 0 ;  /* 0x00000000ff867431 */ /* 0x000fe400000001ff */
[----:B------:R-:W-:-:S07]  /*c610*/  IMAD.MOV.U32 R40, RZ, RZ, R132 ;  /* 0x000000ffff287224 */ /* 0x000fce00078e0084 */
.L_x_7891:
        /* <DEDUP_REMOVED lines=23> */
.L_x_7895:
        /* <DEDUP_REMOVED lines=12> */
.L_x_7896:
        /* <DEDUP_REMOVED lines=39> */
[----:B------:R-:W-:Y:S02]  /*cac0*/  LOP3.LUT R140, R18, R160, R137, 0x96, !PT ;  /* 0x000000a0128c7212 */ /* 0x000fe400078e9689 */
[----:B------:R-:W-:Y:S02]  /*cad0*/  MOV R142, R136 ;  /* 0x00000088008e7202 */ /* 0x000fe40000000f00 */
[----:B------:R-:W-:Y:S02]  /*cae0*/  LOP3.LUT R144, R24, R134, R133, 0x96, !PT ;  /* 0x0000008618907212 */ /* 0x000fe400078e9685 */
[----:B------:R-:W-:-:S07]  /*caf0*/  MOV R40, R132 ;  /* 0x0000008400287202 */ /* 0x000fce0000000f00 */
.L_x_7894:
[----:B------:R-:W-:Y:S01]  /*cb00*/  I2FP.F32.U32 R42, R42 ;  /* 0x0000002a002a7245 */ /* 0x000fe20000201000 */
[----:B------:R-:W-:Y:S01]  /*cb10*/  HADD2.F32 R133, -RZ, R138.H1_H1 ;  /* 0x3000008aff857230 */ /* 0x000fe20000004100 */
[----:B------:R-:W-:Y:S01]  /*cb20*/  ISETP.NE.AND P5, PT, R135, 0x1, PT ;  /* 0x000000018700780c */ /* 0x000fe20003fa5270 */
[----:B------:R-:W-:Y:S02]  /*cb30*/  HADD2.F32 R132, -RZ, R66.H1_H1 ;  /* 0x30000042ff847230 */ /* 0x000fe40000004100 */
[----:B------:R-:W-:Y:S02]  /*cb40*/  HFMA2 R136, -RZ, RZ, 0, 1.1920928955078125e-07 ;  /* 0x00000002ff887431 */ /* 0x000fe400000001ff */
[----:B------:R-:W-:Y:S01]  /*cb50*/  FFMA.FTZ R42, R42, R37, 1.1641532182693481445e-10 ;  /* 0x2f0000002a2a7423 */ /* 0x000fe20000010025 */
[----:B------:R-:W-:Y:S01]  /*cb60*/  FMUL.FTZ R133, R133, R12 ;  /* 0x0000000c85857220 */ /* 0x000fe20000410000 */
[----:B------:R-:W-:-:S03]  /*cb70*/  HADD2.F32 R134, -RZ, R46.H1_H1 ;  /* 0x3000002eff867230 */ /* 0x000fc60000004100 */
        /* <DEDUP_REMOVED lines=15> */
.L_x_7898:
        /* <DEDUP_REMOVED lines=12> */
.L_x_7899:
        /* <DEDUP_REMOVED lines=43> */
.L_x_7897:
        /* <DEDUP_REMOVED lines=23> */
.L_x_7901:
        /* <DEDUP_REMOVED lines=14> */
.L_x_7902:
        /* <DEDUP_REMOVED lines=43> */
.L_x_7900:
        /* <DEDUP_REMOVED lines=16> */
.L_x_7878:
        /* <DEDUP_REMOVED lines=15> */
.L_x_7905:
        /* <DEDUP_REMOVED lines=12> */
.L_x_7906:
        /* <DEDUP_REMOVED lines=43> */
.L_x_7904:
[----:B------:R-:W-:Y:S01]  /*da40*/  I2FP.F32.U32 R42, R132 ;  /* 0x00000084002a7245 */ /* 0x000fe20000201000 */
[----:B-----5:R-:W-:Y:S01]  /*da50*/  HADD2.F32 R133, -RZ, R136.H0_H0 ;  /* 0x20000088ff857230 */ /* 0x020fe20000004100 */
[----:B------:R-:W-:Y:S02]  /*da60*/  ISETP.NE.AND P2, PT, R134, 0x1, PT ;  /* 0x000000018600780c */ /* 0x000fe40003f45270 */
[----:B------:R-:W-:Y:S01]  /*da70*/  LOP3.LUT R7, R7, 0xfffffffb, RZ, 0xc0, !PT ;  /* 0xfffffffb07077812 */ /* 0x000fe200078ec0ff */
[----:B------:R-:W-:Y:S01]  /*da80*/  FFMA.FTZ R42, R42, R37, 1.1641532182693481445e-10 ;  /* 0x2f0000002a2a7423 */ /* 0x000fe20000010025 */
[----:B------:R-:W-:Y:S01]  /*da90*/  FMUL.FTZ R133, R133, R12 ;  /* 0x0000000c85857220 */ /* 0x000fe20000410000 */
[----:B------:R-:W-:-:S03]  /*daa0*/  MOV R132, 0x2 ;  /* 0x0000000200847802 */ /* 0x000fc60000000f00 */
        /* <DEDUP_REMOVED lines=17> */
.L_x_7908:
        /* <DEDUP_REMOVED lines=12> */
.L_x_7909:
        /* <DEDUP_REMOVED lines=43> */
.L_x_7907:
        /* <DEDUP_REMOVED lines=24> */
.L_x_7911:
        /* <DEDUP_REMOVED lines=12> */
.L_x_7912:
        /* <DEDUP_REMOVED lines=43> */
.L_x_7910:
[----:B------:R-:W-:Y:S01]  /*e420*/  I2FP.F32.U32 R42, R42 ;  /* 0x0000002a002a7245 */ /* 0x000fe20000201000 */
[----:B------:R-:W-:Y:S01]  /*e430*/  HADD2.F32 R133, -RZ, R137.H0_H0 ;  /* 0x20000089ff857230 */ /* 0x000fe20000004100 */
[----:B------:R-:W-:Y:S01]  /*e440*/  ISETP.NE.AND P2, PT, R134, 0x1, PT ;  /* 0x000000018600780c */ /* 0x000fe20003f45270 */
        /* <DEDUP_REMOVED lines=19> */
.L_x_7914:
        /* <DEDUP_REMOVED lines=12> */
.L_x_7915:
        /* <DEDUP_REMOVED lines=43> */
.L_x_7913:
        /* <DEDUP_REMOVED lines=22> */
.L_x_7917:
        /* <DEDUP_REMOVED lines=12> */
.L_x_7918:
        /* <DEDUP_REMOVED lines=43> */
.L_x_7916:
        /* <DEDUP_REMOVED lines=22> */
.L_x_7920:
        /* <DEDUP_REMOVED lines=12> */
.L_x_7921:
        /* <DEDUP_REMOVED lines=41> */
[----:B------:R-:W-:Y:S01]  /*f270*/  LOP3.LUT R144, R24, R132, R137, 0x96, !PT ;  /* 0x0000008418907212 */ /* 0x000fe200078e9689 */
[----:B------:R-:W-:-:S07]  /*f280*/  IMAD.MOV.U32 R40, RZ, RZ, R136 ;  /* 0x000000ffff287224 */ /* 0x000fce00078e0088 */
.L_x_7919:
[----:B------:R-:W-:Y:S01]  /*f290*/  I2FP.F32.U32 R42, R42 ;  /* 0x0000002a002a7245 */ /* 0x000fe20000201000 */
[----:B------:R-:W-:Y:S01]  /*f2a0*/  HADD2.F32 R133, -RZ, R138.H1_H1 ;  /* 0x3000008aff857230 */ /* 0x000fe20000004100 */
[----:B------:R-:W-:Y:S01]  /*f2b0*/  ISETP.NE.AND P5, PT, R135, 0x1, PT ;  /* 0x000000018700780c */ /* 0x000fe20003fa5270 */
[----:B------:R-:W-:Y:S02]  /*f2c0*/  HADD2.F32 R132, -RZ, R66.H1_H1 ;  /* 0x30000042ff847230 */ /* 0x000fe40000004100 */
[----:B------:R-:W-:Y:S01]  /*f2d0*/  FFMA.FTZ R42, R42, R37, 1.1641532182693481445e-10 ;  /* 0x2f0000002a2a7423 */ /* 0x000fe20000010025 */
[----:B------:R-:W-:-:S04]  /*f2e0*/  FMUL.FTZ R133, R133, R12 ;  /* 0x0000000c85857220 */ /* 0x000fc80000410000 */
[----:B------:R-:W-:Y:S01]  /*f2f0*/  FMUL.FTZ R133, R133, UR5 ;  /* 0x0000000585857c20 */ /* 0x000fe20008410000 */
[----:B------:R-:W-:Y:S02]  /*f300*/  FSETP.GTU.FTZ.AND P4, PT, R42, UR4, PT ;  /* 0x000000042a007c0b */ /* 0x000fe4000bf9c000 */
[----:B------:R-:W-:Y:S02]  /*f310*/  MOV R42, R142 ;  /* 0x0000008e002a7202 */ /* 0x000fe40000000f00 */
        /* <DEDUP_REMOVED lines=13> */
.L_x_7923:
        /* <DEDUP_REMOVED lines=12> */
.L_x_7924:
        /* <DEDUP_REMOVED lines=43> */
.L_x_7922:
        /* <DEDUP_REMOVED lines=22> */
.L_x_7926:
        /* <DEDUP_REMOVED lines=14> */
.L_x_7927:
        /* <DEDUP_REMOVED lines=43> */
.L_x_7925:
        /* <DEDUP_REMOVED lines=14> */
.L_x_7903:
[----:B------:R-:W0:Y:S01]  /*fd30*/  @P0 LDC.64 R180, c[0x0][0x3a0] ;  /* 0x0000e800ffb40b82 */ /* 0x000e220000000a00 */
[----:B------:R-:W-:Y:S01]  /*fd40*/  SEL R138, RZ, 0x10000, !P5 ;  /* 0x00010000ff8a7807 */ /* 0x000fe20006800000 */
[----:B------:R-:W-:Y:S01]  /*fd50*/  VIADD R173, R9, 0x180 ;  /* 0x0000018009ad7836 */ /* 0x000fe20000000000 */
[----:B------:R-:W-:Y:S01]  /*fd60*/  LOP3.LUT P5, RZ, R7, 0x2, RZ, 0xc0, !PT ;  /* 0x0000000207ff7812 */ /* 0x000fe200078ac0ff */
[C---:B------:R-:W-:Y:S01]  /*fd70*/  IMAD.WIDE.U32 R176, R38.reuse, 0x10, R168 ;  /* 0x0000001026b07825 */ /* 0x040fe200078e00a8 */
[----:B------:R-:W-:Y:S02]  /*fd80*/  SEL R139, RZ, 0x1000000, !P6 ;  /* 0x01000000ff8b7807 */ /* 0x000fe40007000000 */
[----:B------:R-:W-:Y:S01]  /*fd90*/  SEL R183, RZ, 0x100, !P4 ;  /* 0x00000100ffb77807 */ /* 0x000fe20006000000 */
[----:B------:R-:W-:Y:S01]  /*fda0*/  IMAD.WIDE.U32 R178, R38, 0x8, R166 ;  /* 0x0000000826b27825 */ /* 0x000fe200078e00a6 */
[----:B------:R-:W-:Y:S01]  /*fdb0*/  SEL R136, RZ, 0x1000000, !P2 ;  /* 0x01000000ff887807 */ /* 0x000fe20005000000 */
[----:B------:R1:W-:Y:S01]  /*fdc0*/  STG.E.128 desc[UR8][R176.64], R132 ;  /* 0x00000084b0007986 */ /* 0x0003e2000c101d08 */
[----:B------:R-:W-:-:S02]  /*fdd0*/  SEL R137, RZ, 0x10000, !P1 ;  /* 0x00010000ff897807 */ /* 0x000fc40004800000 */
[----:B------:R-:W-:Y:S02]  /*fde0*/  SEL R42, RZ, 0x100, !P5 ;  /* 0x00000100ff2a7807 */ /* 0x000fe40006800000 */
[----:B------:R-:W-:Y:S02]  /*fdf0*/  LOP3.LUT P6, RZ, R7, 0x4, RZ, 0xc0, !PT ;  /* 0x0000000407ff7812 */ /* 0x000fe400078cc0ff */
[----:B------:R-:W-:Y:S02]  /*fe00*/  LOP3.LUT R183, R183, R139, R138, 0xfe, !PT ;  /* 0x0000008bb7b77212 */ /* 0x000fe400078efe8a */
[----:B------:R-:W-:Y:S02]  /*fe10*/  SEL R182, RZ, 0x1, !P3 ;  /* 0x00000001ffb67807 */ /* 0x000fe40005800000 */
[----:B------:R-:W-:Y:S02]  /*fe20*/  LOP3.LUT R42, R42, R136, R137, 0xfe, !PT ;  /* 0x000000882a2a7212 */ /* 0x000fe400078efe89 */
[----:B------:R-:W-:Y:S01]  /*fe30*/  SEL R137, RZ, 0x1, !P6 ;  /* 0x00000001ff897807 */ /* 0x000fe20007000000 */
[----:B0-----:R-:W-:Y:S01]  /*fe40*/  @P0 IMAD.WIDE.U32 R180, R173, 0x10, R180 ;  /* 0x00000010adb40825 */ /* 0x001fe200078e00b4 */
[----:B------:R-:W-:-:S02]  /*fe50*/  LOP3.LUT R183, R183, R182, RZ, 0xfc, !PT ;  /* 0x000000b6b7b77212 */ /* 0x000fc400078efcff */
[----:B------:R-:W-:Y:S01]  /*fe60*/  LOP3.LUT R182, R42, R137, RZ, 0xfc, !PT ;  /* 0x000000892ab67212 */ /* 0x000fe200078efcff */
[----:B------:R-:W-:-:S04]  /*fe70*/  IMAD.WIDE.U32 R136, R173, 0x10, R174 ;  /* 0x00000010ad887825 */ /* 0x000fc800078e00ae */
[----:B------:R1:W-:Y:S04]  /*fe80*/  STG.E.64 desc[UR8][R178.64], R182 ;  /* 0x000000b6b2007986 */ /* 0x0003e8000c101b08 */
[----:B------:R1:W5:Y:S04]  /*fe90*/  @P0 LDG.E.128 R44, desc[UR8][R180.64] ;  /* 0x00000008b42c0981 */ /* 0x000368000c1e1d00 */
[----:B------:R-:W5:Y:S01]  /*fea0*/  LDG.E.128 R136, desc[UR8][R136.64] ;  /* 0x0000000888887981 */ /* 0x000f62000c1e1d00 */
[----:B------:R-:W-:Y:S05]  /*feb0*/  @!P0 BRA `(.L_x_7928) ;  /* 0x0000002400f88947 */ /* 0x000fea0003800000 */
[----:B------:R-:W-:Y:S01]  /*fec0*/  ISETP.NE.AND P1, PT, R146, 0x1, PT ;  /* 0x000000019200780c */ /* 0x000fe20003f25270 */
[----:B-1----:R-:W-:Y:S01]  /*fed0*/  IMAD.MOV.U32 R132, RZ, RZ, R142 ;  /* 0x000000ffff847224 */ /* 0x002fe200078e008e */
[----:B------:R-:W-:Y:S02]  /*fee0*/  MOV R134, 0x2 ;  /* 0x0000000200867802 */ /* 0x000fe40000000f00 */
        /* <DEDUP_REMOVED lines=12> */
.L_x_7930:
        /* <DEDUP_REMOVED lines=12> */
.L_x_7931:
        /* <DEDUP_REMOVED lines=43> */
.L_x_7929:
[----:B------:R-:W-:Y:S01]  /*10320*/  I2FP.F32.U32 R40, R132 ;  /* 0x0000008400287245 */ /* 0x000fe20000201000 */
[----:B-----5:R-:W-:Y:S01]  /*10330*/  HADD2.F32 R133, -RZ, R136.H0_H0 ;  /* 0x20000088ff857230 */ /* 0x020fe20000004100 */
[----:B------:R-:W-:Y:S01]  /*10340*/  ISETP.NE.AND P2, PT, R134, 0x1, PT ;  /* 0x000000018600780c */ /* 0x000fe20003f45270 */
[----:B------:R-:W-:Y:S01]  /*10350*/  HADD2.F32 R132, -RZ, R44.H0_H0 ;  /* 0x2000002cff847230 */ /* 0x000fe20000004100 */
[----:B------:R-:W-:Y:S01]  /*10360*/  LOP3.LUT R7, R7, 0xfffffffb, RZ, 0xc0, !PT ;  /* 0xfffffffb07077812 */ /* 0x000fe200078ec0ff */
[----:B------:R-:W-:Y:S01]  /*10370*/  FFMA.FTZ R40, R40, R37, 1.1641532182693481445e-10 ;  /* 0x2f00000028287423 */ /* 0x000fe20000010025 */
[----:B------:R-:W-:Y:S01]  /*10380*/  FMUL.FTZ R133, R133, R12 ;  /* 0x0000000c85857220 */ /* 0x000fe20000410000 */
[----:B------:R-:W-:-:S03]  /*10390*/  HFMA2 R135, -RZ, RZ, 0, 1.1920928955078125e-07 ;  /* 0x00000002ff877431 */ /* 0x000fc600000001ff */
[----:B------:R-:W-:Y:S01]  /*103a0*/  FMUL.FTZ R133, R133, UR5 ;  /* 0x0000000585857c20 */ /* 0x000fe20008410000 */
[----:B------:R-:W-:Y:S01]  /*103b0*/  FSETP.GTU.FTZ.AND P1, PT, R40, UR4, PT ;  /* 0x0000000428007c0b */ /* 0x000fe2000bf3c000 */
[----:B------:R-:W-:-:S03]  /*103c0*/  HADD2.F32 R40, -RZ, R60.H0_H0 ;  /* 0x2000003cff287230 */ /* 0x000fc60000004100 */
        /* <DEDUP_REMOVED lines=14> */
.L_x_7933:
        /* <DEDUP_REMOVED lines=12> */
.L_x_7934:
        /* <DEDUP_REMOVED lines=43> */
.L_x_7932:
[----:B------:R-:W-:Y:S01]  /*10820*/  I2FP.F32.U32 R40, R40 ;  /* 0x0000002800287245 */ /* 0x000fe20000201000 */
[----:B------:R-:W-:Y:S01]  /*10830*/  HADD2.F32 R133, -RZ, R136.H1_H1 ;  /* 0x30000088ff857230 */ /* 0x000fe20000004100 */
[----:B------:R-:W-:Y:S01]  /*10840*/  ISETP.NE.AND P2, PT, R135, 0x1, PT ;  /* 0x000000018700780c */ /* 0x000fe20003f45270 */
[----:B------:R-:W-:Y:S01]  /*10850*/  HADD2.F32 R132, -RZ, R44.H1_H1 ;  /* 0x3000002cff847230 */ /* 0x000fe20000004100 */
[----:B------:R-:W-:Y:S01]  /*10860*/  LOP3.LUT R7, R7, 0xfffffffd, RZ, 0xc0, !PT ;  /* 0xfffffffd07077812 */ /* 0x000fe200078ec0ff */
        /* <DEDUP_REMOVED lines=20> */
.L_x_7936:
        /* <DEDUP_REMOVED lines=12> */
.L_x_7937:
        /* <DEDUP_REMOVED lines=43> */
.L_x_7935:
        /* <DEDUP_REMOVED lines=23> */
.L_x_7939:
        /* <DEDUP_REMOVED lines=12> */
.L_x_7940:
        /* <DEDUP_REMOVED lines=35> */
[----:B------:R-:W-:Y:S01]  /*11180*/  HFMA2 R133, -RZ, RZ, 0, 0 ;  /* 0x00000000ff857431 */ /* 0x000fe200000001ff */
[----:B------:R-:W-:Y:S01]  /*11190*/  LOP3.LUT R134, R22, R184, R183, 0x96, !PT ;  /* 0x000000b816867212 */ /* 0x000fe200078e96b7 */
[----:B------:R-:W-:-:S04]  /*111a0*/  IMAD.WIDE.U32 R184, R185, -0x326172a9, RZ ;  /* 0xcd9e8d57b9b87825 */ /* 0x000fc800078e00ff */
[----:B------:R-:W-:Y:S01]  /*111b0*/  IMAD.WIDE.U32 R134, R134, -0x2daee0ad, RZ ;  /* 0xd2511f5386867825 */ /* 0x000fe200078e00ff */
[----:B------:R-:W-:-:S03]  /*111c0*/  LOP3.LUT R140, R18, R182, R185, 0x96, !PT ;  /* 0x000000b6128c7212 */ /* 0x000fc600078e96b9 */
[----:B------:R-:W-:Y:S01]  /*111d0*/  IMAD.MOV.U32 R142, RZ, RZ, R184 ;  /* 0x000000ffff8e7224 */ /* 0x000fe200078e00b8 */
[----:B------:R-:W-:Y:S01]  /*111e0*/  LOP3.LUT R144, R24, R132, R135, 0x96, !PT ;  /* 0x0000008418907212 */ /* 0x000fe200078e9687 */
[----:B------:R-:W-:-:S07]  /*111f0*/  IMAD.MOV.U32 R42, RZ, RZ, R134 ;  /* 0x000000ffff2a7224 */ /* 0x000fce00078e0086 */
.L_x_7938:
        /* <DEDUP_REMOVED lines=23> */
.L_x_7942:
        /* <DEDUP_REMOVED lines=12> */
.L_x_7943:
        /* <DEDUP_REMOVED lines=43> */
.L_x_7941:
        /* <DEDUP_REMOVED lines=23> */
.L_x_7945:
        /* <DEDUP_REMOVED lines=12> */
.L_x_7946:
        /* <DEDUP_REMOVED lines=43> */
.L_x_7944:
        /* <DEDUP_REMOVED lines=23> */
.L_x_7948:
        /* <DEDUP_REMOVED lines=12> */
.L_x_7949:
        /* <DEDUP_REMOVED lines=43> */
.L_x_7947:
[----:B------:R-:W-:Y:S01]  /*120a0*/  I2FP.F32.U32 R40, R40 ;  /* 0x0000002800287245 */ /* 0x000fe20000201000 */
[----:B------:R-:W-:Y:S01]  /*120b0*/  HADD2.F32 R133, -RZ, R139.H0_H0 ;  /* 0x2000008bff857230 */ /* 0x000fe20000004100 */
[----:B------:R-:W-:Y:S01]  /*120c0*/  ISETP.NE.AND P6, PT, R136, 0x1, PT ;  /* 0x000000018800780c */ /* 0x000fe20003fc5270 */
[----:B------:R-:W-:Y:S02]  /*120d0*/  HADD2.F32 R132, -RZ, R63.H0_H0 ;  /* 0x2000003fff847230 */ /* 0x000fe40000004100 */
[----:B------:R-:W-:Y:S02]  /*120e0*/  HFMA2 R150, -RZ, RZ, 0, 1.1920928955078125e-07 ;  /* 0x00000002ff967431 */ /* 0x000fe400000001ff */
[----:B------:R-:W-:Y:S01]  /*120f0*/  FFMA.FTZ R40, R40, R37, 1.1641532182693481445e-10 ;  /* 0x2f00000028287423 */ /* 0x000fe20000010025 */
[----:B------:R-:W-:Y:S01]  /*12100*/  FMUL.FTZ R133, R133, R12 ;  /* 0x0000000c85857220 */ /* 0x000fe20000410000 */
[----:B------:R-:W-:-:S03]  /*12110*/  HADD2.F32 R134, -RZ, R47.H0_H0 ;  /* 0x2000002fff867230 */ /* 0x000fc60000004100 */
        /* <DEDUP_REMOVED lines=15> */
.L_x_7951:
        /* <DEDUP_REMOVED lines=14> */
.L_x_7952:
        /* <DEDUP_REMOVED lines=43> */
.L_x_7950:
        /* <DEDUP_REMOVED lines=16> */
.L_x_7928:
        /* <DEDUP_REMOVED lines=15> */
.L_x_7955:
        /* <DEDUP_REMOVED lines=12> */
.L_x_7956:
        /* <DEDUP_REMOVED lines=43> */
.L_x_7954:
        /* <DEDUP_REMOVED lines=24> */
.L_x_7958:
        /* <DEDUP_REMOVED lines=12> */
.L_x_7959:
        /* <DEDUP_REMOVED lines=43> */
.L_x_7957:
[----:B------:R-:W-:Y:S01]  /*12ff0*/  I2FP.F32.U32 R40, R40 ;  /* 0x0000002800287245 */ /* 0x000fe20000201000 */
[----:B------:R-:W-:Y:S01]  /*13000*/  HADD2.F32 R133, -RZ, R136.H1_H1 ;  /* 0x30000088ff857230 */ /* 0x000fe20000004100 */
[----:B------:R-:W-:Y:S01]  /*13010*/  ISETP.NE.AND P2, PT, R132, 0x1, PT ;  /* 0x000000018400780c */ /* 0x000fe20003f45270 */
[----:B------:R-:W-:Y:S01]  /*13020*/  HFMA2 R134, -RZ, RZ, 0, 1.1920928955078125e-07 ;  /* 0x00000002ff867431 */ /* 0x000fe200000001ff */
        /* <DEDUP_REMOVED lines=20> */
.L_x_7961:
        /* <DEDUP_REMOVED lines=12> */
.L_x_7962:
        /* <DEDUP_REMOVED lines=43> */
.L_x_7960:
        /* <DEDUP_REMOVED lines=22> */
.L_x_7964:
        /* <DEDUP_REMOVED lines=12> */
.L_x_7965:
        /* <DEDUP_REMOVED lines=43> */
.L_x_7963:
        /* <DEDUP_REMOVED lines=22> */
.L_x_7967:
        /* <DEDUP_REMOVED lines=12> */
.L_x_7968:
        /* <DEDUP_REMOVED lines=43> */
.L_x_7966:
        /* <DEDUP_REMOVED lines=22> */
.L_x_7970:
        /* <DEDUP_REMOVED lines=12> */
.L_x_7971:
        /* <DEDUP_REMOVED lines=43> */
.L_x_7969:
        /* <DEDUP_REMOVED lines=22> */
.L_x_7973:
        /* <DEDUP_REMOVED lines=12> */
.L_x_7974:
        /* <DEDUP_REMOVED lines=40> */
[----:B------:R-:W-:Y:S02]  /*147f0*/  HFMA2 R132, -RZ, RZ, 0, 0 ;  /* 0x00000000ff847431 */ /* 0x000fe400000001ff */
[----:B------:R-:W-:Y:S01]  /*14800*/  IMAD.MOV.U32 R142, RZ, RZ, R188 ;  /* 0x000000ffff8e7224 */ /* 0x000fe200078e00bc */
[----:B------:R-:W-:-:S07]  /*14810*/  LOP3.LUT R144, R24, R134, R133, 0x96, !PT ;  /* 0x0000008618907212 */ /* 0x000fce00078e9685 */
.L_x_7972:
        /* <DEDUP_REMOVED lines=22> */
.L_x_7976:
        /* <DEDUP_REMOVED lines=14> */
.L_x_7977:
        /* <DEDUP_REMOVED lines=43> */
.L_x_7975:
        /* <DEDUP_REMOVED lines=14> */
.L_x_7953:
        /* <DEDUP_REMOVED lines=12> */
[----:B------:R-:W-:Y:S02]  /*14eb0*/  IADD3 R193, PT, PT, R9, 0x200, RZ ;  /* 0x0000020009c17810 */ /* 0x000fe40007ffe0ff */
[----:B------:R-:W-:Y:S02]  /*14ec0*/  LOP3.LUT R195, R195, R148, R146, 0xfe, !PT ;  /* 0x00000094c3c37212 */ /* 0x000fe400078efe92 */
[----:B------:R-:W-:Y:S02]  /*14ed0*/  SEL R194, RZ, 0x1, !P3 ;  /* 0x00000001ffc27807 */ /* 0x000fe40005800000 */
[----:B------:R-:W-:Y:S01]  /*14ee0*/  LOP3.LUT R40, R40, R138, R139, 0xfe, !PT ;  /* 0x0000008a28287212 */ /* 0x000fe200078efe8b */
[----:B0-----:R-:W-:Y:S01]  /*14ef0*/  @P0 IMAD.WIDE.U32 R200, R193, 0x10, R136 ;  /* 0x00000010c1c80825 */ /* 0x001fe200078e0088 */
[----:B------:R-:W-:-:S02]  /*14f00*/  SEL R139, RZ, 0x1, !P6 ;  /* 0x00000001ff8b7807 */ /* 0x000fc40007000000 */
[----:B------:R-:W-:Y:S01]  /*14f10*/  LOP3.LUT R195, R195, R194, RZ, 0xfc, !PT ;  /* 0x000000c2c3c37212 */ /* 0x000fe200078efcff */
[----:B------:R-:W-:Y:S01]  /*14f20*/  IMAD.WIDE.U32 R136, R193, 0x10, R174 ;  /* 0x00000010c1887825 */ /* 0x000fe200078e00ae */
[----:B------:R-:W-:-:S05]  /*14f30*/  LOP3.LUT R194, R40, R139, RZ, 0xfc, !PT ;  /* 0x0000008b28c27212 */ /* 0x000fca00078efcff */
        /* <DEDUP_REMOVED lines=19> */
.L_x_7980:
        /* <DEDUP_REMOVED lines=12> */
.L_x_7981:
        /* <DEDUP_REMOVED lines=43> */
.L_x_7979:
        /* <DEDUP_REMOVED lines=25> */
.L_x_7983:
        /* <DEDUP_REMOVED lines=12> */
.L_x_7984:
        /* <DEDUP_REMOVED lines=43> */
.L_x_7982:
        /* <DEDUP_REMOVED lines=25> */
.L_x_7986:
        /* <DEDUP_REMOVED lines=12> */
.L_x_7987:
        /* <DEDUP_REMOVED lines=43> */
.L_x_7985:
        /* <DEDUP_REMOVED lines=23> */
.L_x_7989:
        /* <DEDUP_REMOVED lines=12> */
.L_x_7990:
        /* <DEDUP_REMOVED lines=43> */
.L_x_7988:
        /* <DEDUP_REMOVED lines=23> */
.L_x_7992:
        /* <DEDUP_REMOVED lines=12> */
.L_x_7993:
        /* <DEDUP_REMOVED lines=43> */
.L_x_7991:
        /* <DEDUP_REMOVED lines=23> */
.L_x_7995:
        /* <DEDUP_REMOVED lines=12> */
.L_x_7996:
        /* <DEDUP_REMOVED lines=43> */
.L_x_7994:
        /* <DEDUP_REMOVED lines=23> */
.L_x_7998:
        /* <DEDUP_REMOVED lines=12> */
.L_x_7999:
        /* <DEDUP_REMOVED lines=43> */
.L_x_7997:
        /* <DEDUP_REMOVED lines=23> */
.L_x_8001:
        /* <DEDUP_REMOVED lines=14> */
.L_x_8002:
        /* <DEDUP_REMOVED lines=43> */
.L_x_8000:
        /* <DEDUP_REMOVED lines=16> */
.L_x_7978:
        /* <DEDUP_REMOVED lines=15> */
.L_x_8005:
        /* <DEDUP_REMOVED lines=12> */
.L_x_8006:
        /* <DEDUP_REMOVED lines=43> */
.L_x_8004:
        /* <DEDUP_REMOVED lines=24> */
.L_x_8008:
        /* <DEDUP_REMOVED lines=12> */
.L_x_8009:
        /* <DEDUP_REMOVED lines=43> */
.L_x_8007:
        /* <DEDUP_REMOVED lines=24> */
.L_x_8011:
        /* <DEDUP_REMOVED lines=12> */
.L_x_8012:
        /* <DEDUP_REMOVED lines=40> */
[----:B------:R-:W-:Y:S01]  /*18570*/  MOV R40, R134 ;  /* 0x0000008600287202 */ /* 0x000fe20000000f00 */
[----:B------:R-:W-:Y:S01]  /*18580*/  IMAD.MOV.U32 R134, RZ, RZ, RZ ;  /* 0x000000ffff867224 */ /* 0x000fe200078e00ff */
[----:B------:R-:W-:-:S07]  /*18590*/  LOP3.LUT R144, R24, R132, R135, 0x96, !PT ;  /* 0x0000008418907212 */ /* 0x000fce00078e9687 */
.L_x_8010:
        /* <DEDUP_REMOVED lines=22> */
.L_x_8014:
        /* <DEDUP_REMOVED lines=12> */
.L_x_8015:
        /* <DEDUP_REMOVED lines=43> */
.L_x_8013:
        /* <DEDUP_REMOVED lines=22> */
.L_x_8017:
        /* <DEDUP_REMOVED lines=12> */
.L_x_8018:
        /* <DEDUP_REMOVED lines=43> */
.L_x_8016:
        /* <DEDUP_REMOVED lines=22> */
.L_x_8020:
        /* <DEDUP_REMOVED lines=12> */
.L_x_8021:
        /* <DEDUP_REMOVED lines=43> */
.L_x_8019:
        /* <DEDUP_REMOVED lines=22> */
.L_x_8023:
        /* <DEDUP_REMOVED lines=12> */
.L_x_8024:
        /* <DEDUP_REMOVED lines=43> */
.L_x_8022:
        /* <DEDUP_REMOVED lines=22> */
.L_x_8026:
        /* <DEDUP_REMOVED lines=14> */
.L_x_8027:
        /* <DEDUP_REMOVED lines=43> */
.L_x_8025:
        /* <DEDUP_REMOVED lines=14> */
.L_x_8003:
        /* <DEDUP_REMOVED lines=40> */
.L_x_8030:
        /* <DEDUP_REMOVED lines=12> */
.L_x_8031:
        /* <DEDUP_REMOVED lines=43> */
.L_x_8029:
        /* <DEDUP_REMOVED lines=25> */
.L_x_8033:
        /* <DEDUP_REMOVED lines=12> */
.L_x_8034:
        /* <DEDUP_REMOVED lines=43> */
.L_x_8032:
        /* <DEDUP_REMOVED lines=25> */
.L_x_8036:
        /* <DEDUP_REMOVED lines=12> */
.L_x_8037:
        /* <DEDUP_REMOVED lines=43> */
.L_x_8035:
        /* <DEDUP_REMOVED lines=23> */
.L_x_8039:
        /* <DEDUP_REMOVED lines=12> */
.L_x_8040:
        /* <DEDUP_REMOVED lines=43> */
.L_x_8038:
        /* <DEDUP_REMOVED lines=23> */
.L_x_8042:
        /* <DEDUP_REMOVED lines=12> */
.L_x_8043:
        /* <DEDUP_REMOVED lines=43> */
.L_x_8041:
        /* <DEDUP_REMOVED lines=23> */
.L_x_8045:
        /* <DEDUP_REMOVED lines=12> */
.L_x_8046:
        /* <DEDUP_REMOVED lines=43> */
.L_x_8044:
        /* <DEDUP_REMOVED lines=23> */
.L_x_8048:
        /* <DEDUP_REMOVED lines=12> */
.L_x_8049:
        /* <DEDUP_REMOVED lines=43> */
.L_x_8047:
        /* <DEDUP_REMOVED lines=23> */
.L_x_8051:
        /* <DEDUP_REMOVED lines=14> */
.L_x_8052:
        /* <DEDUP_REMOVED lines=43> */
.L_x_8050:
        /* <DEDUP_REMOVED lines=16> */
.L_x_8028:
        /* <DEDUP_REMOVED lines=15> */
.L_x_8055:
        /* <DEDUP_REMOVED lines=12> */
.L_x_8056:
        /* <DEDUP_REMOVED lines=43> */
.L_x_8054:
        /* <DEDUP_REMOVED lines=24> */
.L_x_8058:
        /* <DEDUP_REMOVED lines=12> */
.L_x_8059:
        /* <DEDUP_REMOVED lines=43> */
.L_x_8057:
        /* <DEDUP_REMOVED lines=24> */
.L_x_8061:
        /* <DEDUP_REMOVED lines=12> */
.L_x_8062:
        /* <DEDUP_REMOVED lines=43> */
.L_x_8060:
        /* <DEDUP_REMOVED lines=22> */
.L_x_8064:
        /* <DEDUP_REMOVED lines=12> */
.L_x_8065:
        /* <DEDUP_REMOVED lines=43> */
.L_x_8063:
        /* <DEDUP_REMOVED lines=22> */
.L_x_8067:
        /* <DEDUP_REMOVED lines=12> */
.L_x_8068:
        /* <DEDUP_REMOVED lines=43> */
.L_x_8066:
        /* <DEDUP_REMOVED lines=22> */
.L_x_8070:
        /* <DEDUP_REMOVED lines=12> */
.L_x_8071:
        /* <DEDUP_REMOVED lines=43> */
.L_x_8069:
        /* <DEDUP_REMOVED lines=22> */
.L_x_8073:
        /* <DEDUP_REMOVED lines=12> */
.L_x_8074:
        /* <DEDUP_REMOVED lines=43> */
.L_x_8072:
        /* <DEDUP_REMOVED lines=22> */
.L_x_8076:
        /* <DEDUP_REMOVED lines=14> */
.L_x_8077:
        /* <DEDUP_REMOVED lines=43> */
.L_x_8075:
        /* <DEDUP_REMOVED lines=14> */
.L_x_8053:
        /* <DEDUP_REMOVED lines=40> */
.L_x_8080:
        /* <DEDUP_REMOVED lines=12> */
.L_x_8081:
        /* <DEDUP_REMOVED lines=43> */
.L_x_8079:
        /* <DEDUP_REMOVED lines=25> */
.L_x_8083:
        /* <DEDUP_REMOVED lines=12> */
.L_x_8084:
        /* <DEDUP_REMOVED lines=43> */
.L_x_8082:
        /* <DEDUP_REMOVED lines=23> */
.L_x_8086:
        /* <DEDUP_REMOVED lines=12> */
.L_x_8087:
        /* <DEDUP_REMOVED lines=43> */
.L_x_8085:
        /* <DEDUP_REMOVED lines=23> */
.L_x_8089:
        /* <DEDUP_REMOVED lines=12> */
.L_x_8090:
        /* <DEDUP_REMOVED lines=43> */
.L_x_8088:
        /* <DEDUP_REMOVED lines=23> */
.L_x_8092:
        /* <DEDUP_REMOVED lines=12> */
.L_x_8093:
        /* <DEDUP_REMOVED lines=43> */
.L_x_8091:
        /* <DEDUP_REMOVED lines=23> */
.L_x_8095:
        /* <DEDUP_REMOVED lines=12> */
.L_x_8096:
        /* <DEDUP_REMOVED lines=43> */
.L_x_8094:
        /* <DEDUP_REMOVED lines=23> */
.L_x_8098:
        /* <DEDUP_REMOVED lines=12> */
.L_x_8099:
        /* <DEDUP_REMOVED lines=43> */
.L_x_8097:
[----:B------:R-:W-:Y:S01]  /*212c0*/  I2FP.F32.U32 R42, R42 ;  /* 0x0000002a002a7245 */ /* 0x000fe20000201000 */
[----:B------:R-:W-:Y:S01]  /*212d0*/  HADD2.F32 R133, -RZ, R139.H0_H0 ;  /* 0x2000008bff857230 */ /* 0x000fe20000004100 */
[----:B------:R-:W-:Y:S01]  /*212e0*/  ISETP.NE.AND P6, PT, R136, 0x1, PT ;  /* 0x000000018800780c */ /* 0x000fe20003fc5270 */
[----:B------:R-:W-:Y:S02]  /*212f0*/  HADD2.F32 R132, -RZ, R51.H0_H0 ;  /* 0x20000033ff847230 */ /* 0x000fe40000004100 */
[----:B------:R-:W-:Y:S01]  /*21300*/  FFMA.FTZ R42, R42, R37, 1.1641532182693481445e-10 ;  /* 0x2f0000002a2a7423 */ /* 0x000fe20000010025 */
[----:B------:R-:W-:Y:S01]  /*21310*/  FMUL.FTZ R133, R133, R12 ;  /* 0x0000000c85857220 */ /* 0x000fe20000410000 */
[----:B------:R-:W-:-:S03]  /*21320*/  HADD2.F32 R134, -RZ, R47.H0_H0 ;  /* 0x2000002fff867230 */ /* 0x000fc60000004100 */
[----:B------:R-:W-:Y:S01]  /*21330*/  FMUL.FTZ R133, R133, UR5 ;  /* 0x0000000585857c20 */ /* 0x000fe20008410000 */
[----:B------:R-:W-:Y:S01]  /*21340*/  FSETP.GTU.FTZ.AND P5, PT, R42, UR4, PT ;  /* 0x000000042a007c0b */ /* 0x000fe2000bfbc000 */
[----:B------:R-:W-:-:S03]  /*21350*/  IMAD.MOV.U32 R42, RZ, RZ, 0x2 ;  /* 0x00000002ff2a7424 */ /* 0x000fc600078e00ff */
        /* <DEDUP_REMOVED lines=13> */
.L_x_8101:
        /* <DEDUP_REMOVED lines=14> */
.L_x_8102:
        /* <DEDUP_REMOVED lines=40> */
[----:B------:R-:W-:Y:S02]  /*21790*/  MOV R142, R32 ;  /* 0x00000020008e7202 */ /* 0x000fe40000000f00 */
[----:B------:R-:W-:Y:S02]  /*217a0*/  LOP3.LUT R144, R24, R28, R27, 0x96, !PT ;  /* 0x0000001c18907212 */ /* 0x000fe400078e961b */
[----:B------:R-:W-:-:S07]  /*217b0*/  MOV R40, R26 ;  /* 0x0000001a00287202 */ /* 0x000fce0000000f00 */
.L_x_8100:
[----:B------:R-:W-:Y:S01]  /*217c0*/  I2FP.F32.U32 R14, R132 ;  /* 0x00000084000e7245 */ /* 0x000fe20000201000 */
[----:B------:R-:W-:Y:S01]  /*217d0*/  HADD2.F32 R139, -RZ, R139.H1_H1 ;  /* 0x3000008bff8b7230 */ /* 0x000fe20000004100 */
[----:B------:R-:W-:Y:S01]  /*217e0*/  F2FP.F16.F32.PACK_AB R30, R241, R237 ;  /* 0x000000edf11e723e */ /* 0x000fe200000000ff */
[----:B------:R-:W-:Y:S01]  /*217f0*/  HADD2.F32 R16, -RZ, R47.H1_H1 ;  /* 0x3000002fff107230 */ /* 0x000fe20000004100 */
[----:B------:R-:W-:Y:S01]  /*21800*/  F2FP.F16.F32.PACK_AB R29, R239, R235 ;  /* 0x000000ebef1d723e */ /* 0x000fe200000000ff */
[----:B------:R-:W-:Y:S01]  /*21810*/  FFMA.FTZ R14, R14, R37, 1.1641532182693481445e-10 ;  /* 0x2f0000000e0e7423 */ /* 0x000fe20000010025 */
[----:B------:R-:W-:Y:S01]  /*21820*/  FMUL.FTZ R139, R139, R12 ;  /* 0x0000000c8b8b7220 */ /* 0x000fe20000410000 */
[----:B------:R-:W-:Y:S01]  /*21830*/  HADD2.F32 R12, -RZ, R51.H1_H1 ;  /* 0x30000033ff0c7230 */ /* 0x000fe20000004100 */
[----:B------:R-:W-:Y:S02]  /*21840*/  F2FP.F16.F32.PACK_AB R28, R233, R231 ;  /* 0x000000e7e91c723e */ /* 0x000fe400000000ff */
[----:B------:R-:W-:Y:S01]  /*21850*/  FMUL.FTZ R139, R139, UR5 ;  /* 0x000000058b8b7c20 */ /* 0x000fe20008410000 */
[----:B------:R-:W-:-:S04]  /*21860*/  FSETP.GTU.FTZ.AND P6, PT, R14, UR4, PT ;  /* 0x000000040e007c0b */ /* 0x000fc8000bfdc000 */
[----:B------:R-:W-:Y:S02]  /*21870*/  FSEL R139, R139, RZ, !P6 ;  /* 0x000000ff8b8b7208 */ /* 0x000fe40007000000 */
[----:B------:R-:W-:-:S03]  /*21880*/  PLOP3.LUT P6, PT, P6, PT, PT, 0x8, 0x80 ;  /* 0x000000000080781c */ /* 0x000fc600037ce170 */
[----:B------:R-:W-:-:S05]  /*21890*/  FFMA.FTZ R35, R139, R12, R16 ;  /* 0x0000000c8b237223 */ /* 0x000fca0000010010 */
[----:B------:R-:W-:Y:S01]  /*218a0*/  F2FP.F16.F32.PACK_AB R31, R35, R243 ;  /* 0x000000f3231f723e */ /* 0x000fe200000000ff */
[----:B------:R-:W-:Y:S06]  /*218b0*/  BRA `(.L_x_8103) ;  /* 0x0000002400cc7947 */ /* 0x000fec0003800000 */
.L_x_8078:
        /* <DEDUP_REMOVED lines=15> */
.L_x_8105:
        /* <DEDUP_REMOVED lines=12> */
.L_x_8106:
        /* <DEDUP_REMOVED lines=43> */
.L_x_8104:
        /* <DEDUP_REMOVED lines=24> */
.L_x_8108:
        /* <DEDUP_REMOVED lines=12> */
.L_x_8109:
        /* <DEDUP_REMOVED lines=43> */
.L_x_8107:
        /* <DEDUP_REMOVED lines=22> */
.L_x_8111:
        /* <DEDUP_REMOVED lines=12> */
.L_x_8112:
        /* <DEDUP_REMOVED lines=43> */
.L_x_8110:
        /* <DEDUP_REMOVED lines=22> */
.L_x_8114:
        /* <DEDUP_REMOVED lines=12> */
.L_x_8115:
        /* <DEDUP_REMOVED lines=43> */
.L_x_8113:
        /* <DEDUP_REMOVED lines=22> */
.L_x_8117:
        /* <DEDUP_REMOVED lines=12> */
.L_x_8118:
        /* <DEDUP_REMOVED lines=43> */
.L_x_8116:
        /* <DEDUP_REMOVED lines=22> */
.L_x_8120:
        /* <DEDUP_REMOVED lines=12> */
.L_x_8121:
        /* <DEDUP_REMOVED lines=43> */
.L_x_8119:
        /* <DEDUP_REMOVED lines=22> */
.L_x_8123:
        /* <DEDUP_REMOVED lines=12> */
.L_x_8124:
        /* <DEDUP_REMOVED lines=43> */
.L_x_8122:
        /* <DEDUP_REMOVED lines=8> */
[----:B------:R-:W-:-:S03]  /*23aa0*/  HFMA2 R42, -RZ, RZ, 0, 1.1920928955078125e-07 ;  /* 0x00000002ff2a7431 */ /* 0x000fc600000001ff */
        /* <DEDUP_REMOVED lines=13> */
.L_x_8126:
        /* <DEDUP_REMOVED lines=14> */
.L_x_8127:
        /* <DEDUP_REMOVED lines=43> */
.L_x_8125:
[----:B------:R-:W-:Y:S01]  /*23f10*/  I2FP.F32.U32 R14, R132 ;  /* 0x00000084000e7245 */ /* 0x000fe20000201000 */
[----:B------:R-:W-:Y:S01]  /*23f20*/  HADD2.F32 R139, -RZ, R139.H1_H1 ;  /* 0x3000008bff8b7230 */ /* 0x000fe20000004100 */
[----:B------:R-:W-:Y:S02]  /*23f30*/  F2FP.F16.F32.PACK_AB R30, R241, R237 ;  /* 0x000000edf11e723e */ /* 0x000fe400000000ff */
        /* <DEDUP_REMOVED lines=9> */
[----:B------:R-:W-:-:S05]  /*23fd0*/  FMUL.FTZ R35, R12, R35 ;  /* 0x000000230c237220 */ /* 0x000fca0000410000 */
[----:B------:R-:W-:-:S07]  /*23fe0*/  F2FP.F16.F32.PACK_AB R31, R35, R243 ;  /* 0x000000f3231f723e */ /* 0x000fce00000000ff */
.L_x_8103:
        /* <DEDUP_REMOVED lines=11> */
[----:B------:R-:W-:Y:S01]  /*240a0*/  SEL R20, RZ, 0x100, !P0 ;  /* 0x00000100ff147807 */ /* 0x000fe20004000000 */
[----:B------:R-:W-:Y:S01]  /*240b0*/  FADD.FTZ R12, R12, R17 ;  /* 0x000000110c0c7221 */ /* 0x000fe20000010000 */
[----:B------:R-:W-:Y:S01]  /*240c0*/  LOP3.LUT R135, R135, R14, R27, 0xfe, !PT ;  /* 0x0000000e87877212 */ /* 0x000fe200078efe1b */
[----:B------:R-:W-:Y:S01]  /*240d0*/  BSSY.RECONVERGENT B0, `(.L_x_8128) ;  /* 0x00000ca000007945 */ /* 0x000fe20003800200 */
[----:B------:R-:W-:Y:S01]  /*240e0*/  SEL R32, RZ, 0x1, !P3 ;  /* 0x00000001ff207807 */ /* 0x000fe20005800000 */
[----:B------:R-:W-:Y:S01]  /*240f0*/  FADD.FTZ R12, R12, R19 ;  /* 0x000000130c0c7221 */ /* 0x000fe20000010000 */
[----:B------:R-:W-:-:S03]  /*24100*/  SEL R27, RZ, 0x1, !P6 ;  /* 0x00000001ff1b7807 */ /* 0x000fc60007000000 */
        /* <DEDUP_REMOVED lines=67> */
[----:B------:R-:W-:-:S03]  /*24540*/  SEL R133, RZ, 0x10000, !P1 ;  /* 0x00010000ff857807 */ /* 0x000fc60004800000 */
        /* <DEDUP_REMOVED lines=110> */
[----:B------:R-:W0:Y:S02]  /*24c30*/  SHFL.BFLY PT, R16, R33, 0x2, 0x1f ;  /* 0x0c401f0021107f89 */ /* 0x000e2400000e0000 */
[----:B0-----:R-:W-:Y:S01]  /*24c40*/  FADD.FTZ R16, R33, R16 ;  /* 0x0000001021107221 */ /* 0x001fe20000010000 */
[----:B------:R-:W-:Y:S02]  /*24c50*/  LOP3.LUT R33, R135, R32, RZ, 0xfc, !PT ;  /* 0x0000002087217212 */ /* 0x000fe400078efcff */
[----:B------:R-:W-:Y:S02]  /*24c60*/  LOP3.LUT R32, R12, R27, RZ, 0xfc, !PT ;  /* 0x0000001b0c207212 */ /* 0x000fe400078efcff */
[----:B------:R-:W0:Y:S01]  /*24c70*/  SHFL.BFLY PT, R37, R16, 0x4, 0x1f ;  /* 0x0c801f0010257f89 */ /* 0x000e2200000e0000 */
[----:B------:R-:W-:-:S03]  /*24c80*/  LOP3.LUT P0, R12, R8, 0x1f, RZ, 0xc0, !PT ;  /* 0x0000001f080c7812 */ /* 0x000fc6000780c0ff */
        /* <DEDUP_REMOVED lines=14> */
.L_x_8129:
[----:B------:R-:W-:Y:S05]  /*24d70*/  BSYNC.RECONVERGENT B0 ;  /* 0x0000000000007941 */ /* 0x000fea0003800200 */
.L_x_8128:
        /* <DEDUP_REMOVED lines=8> */
[----:B------:R-:W-:-:S04]  /*24e00*/  SHF.L.U32 R12, R8, 0x3, RZ ;  /* 0x00000003080c7819 */ /* 0x000fc800000006ff */
[----:B------:R-:W-:Y:S01]  /*24e10*/  LOP3.LUT R26, R12, 0xf8, RZ, 0xc0, !PT ;  /* 0x000000f80c1a7812 */ /* 0x000fe200078ec0ff */
[----:B------:R-:W-:Y:S01]  /*24e20*/  IMAD.MOV.U32 R12, RZ, RZ, 0x700 ;  /* 0x00000700ff0c7424 */ /* 0x000fe200078e00ff */
[----:B0-----:R-:W-:-:S04]  /*24e30*/  ULEA UR4, UR5, UR4, 0x18 ;  /* 0x0000000405047291 */ /* 0x001fc8000f8ec0ff */
[----:B------:R-:W-:-:S09]  /*24e40*/  @UP0 UIADD3 UR4, UPT, UPT, UR4, 0x20, URZ ;  /* 0x0000002004040890 */ /* 0x000fd2000fffe0ff */
[----:B------:R-:W0:Y:S03]  /*24e50*/  LDS.64 R26, [R26+UR4] ;  /* 0x000000041a1a7984 */ /* 0x000e260008000a00 */
.L_x_8131:
[----:B------:R-:W-:Y:S05]  /*24e60*/  BSYNC.RECONVERGENT B0 ;  /* 0x0000000000007941 */ /* 0x000fea0003800200 */
.L_x_8130:
[----:B------:R-:W1:Y:S01]  /*24e70*/  SHFL.DOWN PT, R29, R12, 0x2, 0x1f ;  /* 0x08401f000c1d7f89 */ /* 0x000e6200000e0000 */
[----:B------:R-:W-:Y:S01]  /*24e80*/  I2FP.F32.U32 R22, R12 ;  /* 0x0000000c00167245 */ /* 0x000fe20000201000 */
[----:B------:R-:W-:Y:S01]  /*24e90*/  HADD2.F32 R28, -RZ, R101.H1_H1 ;  /* 0x30000065ff1c7230 */ /* 0x000fe20000004100 */
[----:B------:R-:W-:Y:S01]  /*24ea0*/  ISETP.NE.AND P1, PT, R8, RZ, PT ;  /* 0x000000ff0800720c */ /* 0x000fe20003f25270 */
[----:B0-----:R-:W0:Y:S01]  /*24eb0*/  SHFL.DOWN PT, R31, R26, 0x2, 0x1f ;  /* 0x08401f001a1f7f89 */ /* 0x001e2200000e0000 */
[----:B------:R-:W-:Y:S01]  /*24ec0*/  ISETP.NE.AND P0, PT, RZ, UR13, PT ;  /* 0x0000000dff007c0c */ /* 0x000fe2000bf05270 */
[----:B------:R-:W-:Y:S01]  /*24ed0*/  HADD2.F32 R30, -RZ, R125.H1_H1 ;  /* 0x3000007dff1e7230 */ /* 0x000fe20000004100 */
[----:B------:R-:W-:Y:S01]  /*24ee0*/  UPLOP3.LUT UP0, UPT, UPT, UPT, UP0, 0x40, 0x4 ;  /* 0x000000000004789c */ /* 0x000fe20003f0e800 */
[----:B------:R-:W2:Y:S01]  /*24ef0*/  SHFL.DOWN PT, R14, R27, 0x2, 0x1f ;  /* 0x08401f001b0e7f89 */ /* 0x000ea200000e0000 */
[----:B------:R-:W-:Y:S02]  /*24f00*/  HADD2.F32 R32, -RZ, R97.H1_H1 ;  /* 0x30000061ff207230 */ /* 0x000fe40000004100 */
[----:B------:R-:W-:-:S02]  /*24f10*/  HADD2.F32 R34, -RZ, R127.H1_H1 ;  /* 0x3000007fff227230 */ /* 0x000fc40000004100 */
[----:B------:R-:W-:Y:S02]  /*24f20*/  HADD2.F32 R36, -RZ, R99.H1_H1 ;  /* 0x30000063ff247230 */ /* 0x000fe40000004100 */
[----:B------:R-:W-:Y:S02]  /*24f30*/  HADD2.F32 R132, -RZ, R121.H1_H1 ;  /* 0x30000079ff847230 */ /* 0x000fe40000004100 */
[----:B------:R-:W-:Y:S02]  /*24f40*/  HADD2.F32 R134, -RZ, R93.H1_H1 ;  /* 0x3000005dff867230 */ /* 0x000fe40000004100 */
[----:B------:R-:W-:Y:S02]  /*24f50*/  HADD2.F32 R136, -RZ, R95.H0_H0 ;  /* 0x2000005fff887230 */ /* 0x000fe40000004100 */
[----:B------:R-:W-:Y:S02]  /*24f60*/  HADD2.F32 R138, -RZ, R123.H1_H1 ;  /* 0x3000007bff8a7230 */ /* 0x000fe40000004100 */
[----:B------:R-:W-:Y:S01]  /*24f70*/  HADD2.F32 R146, -RZ, R95.H1_H1 ;  /* 0x3000005fff927230 */ /* 0x000fe20000004100 */
[----:B-1----:R-:W-:Y:S01]  /*24f80*/  IADD3 R16, PT, PT, R29, R12, RZ ;  /* 0x0000000c1d107210 */ /* 0x002fe20007ffe0ff */
[----:B------:R-:W-:Y:S01]  /*24f90*/  HADD2.F32 R148, -RZ, R117.H1_H1 ;  /* 0x30000075ff947230 */ /* 0x000fe20000004100 */
[----:B------:R-:W-:Y:S01]  /*24fa0*/  I2FP.F32.S32 R24, R29 ;  /* 0x0000001d00187245 */ /* 0x000fe20000201400 */
[----:B------:R-:W-:Y:S01]  /*24fb0*/  HADD2.F32 R150, -RZ, R89.H1_H1 ;  /* 0x30000059ff967230 */ /* 0x000fe20000004100 */
[----:B------:R-:W-:Y:S01]  /*24fc0*/  I2FP.F32.S32 R18, R16 ;  /* 0x0000001000127245 */ /* 0x000fe20000201400 */
[----:B------:R-:W1:Y:S01]  /*24fd0*/  SHFL.DOWN PT, R33, R16, 0x1, 0x1f ;  /* 0x08201f0010217f89 */ /* 0x000e6200000e0000 */
[----:B------:R-:W-:-:S02]  /*24fe0*/  HADD2.F32 R152, -RZ, R119.H1_H1 ;  /* 0x30000077ff987230 */ /* 0x000fc40000004100 */
[C---:B0-----:R-:W-:Y:S01]  /*24ff0*/  FMUL.FTZ R29, R31.reuse, R24 ;  /* 0x000000181f1d7220 */ /* 0x041fe20000410000 */
[----:B------:R-:W0:Y:S01]  /*25000*/  MUFU.RCP R20, R18 ;  /* 0x0000001200147308 */ /* 0x000e220000001000 */
[----:B------:R-:W-:Y:S01]  /*25010*/  FADD.FTZ R31, -R31, R26 ;  /* 0x0000001a1f1f7221 */ /* 0x000fe20000010100 */
[----:B--2---:R-:W-:Y:S01]  /*25020*/  FADD.FTZ R27, R14, R27 ;  /* 0x0000001b0e1b7221 */ /* 0x004fe20000010000 */
[----:B------:R-:W-:Y:S01]  /*25030*/  FFMA.FTZ R29, R22, R26, R29 ;  /* 0x0000001a161d7223 */ /* 0x000fe2000001001d */
[----:B------:R-:W-:Y:S02]  /*25040*/  HADD2.F32 R154, -RZ, R91.H1_H1 ;  /* 0x3000005bff9a7230 */ /* 0x000fe40000004100 */
[----:B------:R-:W-:Y:S01]  /*25050*/  FMUL.FTZ R31, R31, R31 ;  /* 0x0000001f1f1f7220 */ /* 0x000fe20000410000 */
[----:B------:R-:W-:Y:S02]  /*25060*/  HADD2.F32 R156, -RZ, R113.H1_H1 ;  /* 0x30000071ff9c7230 */ /* 0x000fe40000004100 */
[----:B------:R-:W-:-:S02]  /*25070*/  HADD2.F32 R158, -RZ, R85.H1_H1 ;  /* 0x30000055ff9e7230 */ /* 0x000fc40000004100 */
[----:B------:R-:W-:Y:S01]  /*25080*/  FMUL.FTZ R31, R31, R22 ;  /* 0x000000161f1f7220 */ /* 0x000fe20000410000 */
[----:B------:R-:W-:Y:S02]  /*25090*/  HADD2.F32 R22, -RZ, R101.H0_H0 ;  /* 0x20000065ff167230 */ /* 0x000fe40000004100 */
[----:B------:R-:W-:Y:S02]  /*250a0*/  HADD2.F32 R160, -RZ, R87.H1_H1 ;  /* 0x30000057ffa07230 */ /* 0x000fe40000004100 */
[----:B------:R-:W-:Y:S01]  /*250b0*/  FMUL.FTZ R31, R31, R24 ;  /* 0x000000181f1f7220 */ /* 0x000fe20000410000 */
[----:B------:R-:W-:Y:S02]  /*250c0*/  HADD2.F32 R24, -RZ, R129.H1_H1 ;  /* 0x30000081ff187230 */ /* 0x000fe40000004100 */
[----:B------:R-:W-:Y:S02]  /*250d0*/  HADD2.F32 R162, -RZ, R109.H1_H1 ;  /* 0x3000006dffa27230 */ /* 0x000fe40000004100 */
[C---:B0-----:R-:W-:Y:S01]  /*250e0*/  FMUL.FTZ R29, R20.reuse, R29 ;  /* 0x0000001d141d7220 */ /* 0x041fe20000410000 */
[----:B------:R-:W-:Y:S01]  /*250f0*/  FFMA.FTZ R27, R20, R31, R27 ;  /* 0x0000001f141b7223 */ /* 0x000fe2000001001b */
[----:B------:R-:W-:-:S02]  /*25100*/  HADD2.F32 R164, -RZ, R81.H1_H1 ;  /* 0x30000051ffa47230 */ /* 0x000fc40000004100 */
[----:B-1----:R-:W-:Y:S01]  /*25110*/  IMAD.IADD R16, R16, 0x1, R33 ;  /* 0x0000000110107824 */ /* 0x002fe200078e0221 */
[----:B------:R-:W0:Y:S01]  /*25120*/  SHFL.DOWN PT, R12, R29, 0x1, 0x1f ;  /* 0x08201f001d0c7f89 */ /* 0x000e2200000e0000 */
[----:B------:R-:W-:Y:S01]  /*25130*/  I2FP.F32.S32 R33, R33 ;  /* 0x0000002100217245 */ /* 0x000fe20000201400 */
[----:B------:R-:W-:Y:S02]  /*25140*/  HADD2.F32 R166, -RZ, R83.H0_H0 ;  /* 0x20000053ffa67230 */ /* 0x000fe40000004100 */
[----:B------:R-:W-:Y:S01]  /*25150*/  I2FP.F32.S32 R16, R16 ;  /* 0x0000001000107245 */ /* 0x000fe20000201400 */
[----:B------:R-:W1:Y:S01]  /*25160*/  SHFL.DOWN PT, R14, R27, 0x1, 0x1f ;  /* 0x08201f001b0e7f89 */ /* 0x000e6200000e0000 */
[----:B------:R-:W-:Y:S02]  /*25170*/  HADD2.F32 R168, -RZ, R111.H1_H1 ;  /* 0x3000006fffa87230 */ /* 0x000fe40000004100 */
[----:B------:R-:W-:Y:S02]  /*25180*/  HADD2.F32 R174, -RZ, R83.H1_H1 ;  /* 0x30000053ffae7230 */ /* 0x000fe40000004100 */
[----:B------:R-:W2:Y:S01]  /*25190*/  MUFU.RCP R16, R16 ;  /* 0x0000001000107308 */ /* 0x000ea20000001000 */
[----:B------:R-:W-:-:S02]  /*251a0*/  HADD2.F32 R178, -RZ, R105.H1_H1 ;  /* 0x30000069ffb27230 */ /* 0x000fc40000004100 */
[----:B------:R-:W-:Y:S02]  /*251b0*/  HADD2.F32 R180, -RZ, R77.H1_H1 ;  /* 0x3000004dffb47230 */ /* 0x000fe40000004100 */
[----:B------:R-:W-:Y:S02]  /*251c0*/  HADD2.F32 R182, -RZ, R79.H0_H0 ;  /* 0x2000004fffb67230 */ /* 0x000fe40000004100 */
[----:B------:R-:W-:Y:S02]  /*251d0*/  HADD2.F32 R184, -RZ, R107.H1_H1 ;  /* 0x3000006bffb87230 */ /* 0x000fe40000004100 */
[----:B------:R-:W-:Y:S02]  /*251e0*/  HADD2.F32 R186, -RZ, R79.H1_H1 ;  /* 0x3000004fffba7230 */ /* 0x000fe40000004100 */
[----:B0-----:R-:W-:Y:S01]  /*251f0*/  FADD.FTZ R20, R29, -R12 ;  /* 0x8000000c1d147221 */ /* 0x001fe20000010000 */
[----:B------:R-:W-:-:S03]  /*25200*/  FMUL.FTZ R37, R12, R33 ;  /* 0x000000210c257220 */ /* 0x000fc60000410000 */
[----:B------:R-:W-:Y:S01]  /*25210*/  FMUL.FTZ R31, R20, R20 ;  /* 0x00000014141f7220 */ /* 0x000fe20000410000 */
[C---:B------:R-:W-:Y:S01]  /*25220*/  FFMA.FTZ R37, R18.reuse, R29, R37 ;  /* 0x0000001d12257223 */ /* 0x040fe20000010025 */
[----:B-1----:R-:W-:Y:S01]  /*25230*/  FADD.FTZ R27, R27, R14 ;  /* 0x0000000e1b1b7221 */ /* 0x002fe20000010000 */
[----:B------:R-:W-:Y:S02]  /*25240*/  HADD2.F32 R20, -RZ, R129.H0_H0 ;  /* 0x20000081ff147230 */ /* 0x000fe40000004100 */
[----:B------:R-:W-:Y:S01]  /*25250*/  FMUL.FTZ R31, R18, R31 ;  /* 0x0000001f121f7220 */ /* 0x000fe20000410000 */
[----:B--2---:R-:W-:Y:S01]  /*25260*/  FMUL.FTZ R37, R16, R37 ;  /* 0x0000002510257220 */ /* 0x004fe20000410000 */
[----:B------:R-:W0:Y:S01]  /*25270*/  LDC R14, c[0x0][0x448] ;  /* 0x00011200ff0e7b82 */ /* 0x000e220000000800 */
[----:B------:R-:W-:Y:S02]  /*25280*/  HADD2.F32 R18, -RZ, R100.H1_H1 ;  /* 0x30000064ff127230 */ /* 0x000fe40000004100 */
[----:B------:R-:W-:-:S02]  /*25290*/  FMUL.FTZ R31, R31, R33 ;  /* 0x000000211f1f7220 */ /* 0x000fc40000410000 */
[----:B------:R-:W1:Y:S02]  /*252a0*/  SHFL.IDX PT, R37, R37, RZ, 0x1f ;  /* 0x00001fff25257589 */ /* 0x000e6400000e0000 */
[----:B------:R-:W-:Y:S01]  /*252b0*/  FFMA.FTZ R31, R16, R31, R27 ;  /* 0x0000001f101f7223 */ /* 0x000fe2000001001b */
[----:B------:R-:W-:Y:S01]  /*252c0*/  HADD2.F32 R16, -RZ, R128.H1_H1 ;  /* 0x30000080ff107230 */ /* 0x000fe20000004100 */
[----:B------:R-:W2:Y:S04]  /*252d0*/  @!P1 LDC.64 R26, c[0x0][0x3c0] ;  /* 0x0000f000ff1a9b82 */ /* 0x000ea80000000a00 */
[----:B------:R-:W0:Y:S01]  /*252e0*/  SHFL.IDX PT, R31, R31, RZ, 0x1f ;  /* 0x00001fff1f1f7589 */ /* 0x000e2200000e0000 */
[C---:B-1----:R-:W-:Y:S01]  /*252f0*/  FMUL.FTZ R8, R37.reuse, R37 ;  /* 0x0000002525087220 */ /* 0x042fe20000410000 */
[----:B------:R-:W-:Y:S01]  /*25300*/  FSEL R12, R37, RZ, !P0 ;  /* 0x000000ff250c7208 */ /* 0x000fe20004000000 */
[----:B--2---:R-:W-:-:S03]  /*25310*/  @!P1 IMAD.WIDE R26, R0, 0x4, R26 ;  /* 0x00000004001a9825 */ /* 0x004fc600078e021a */
[----:B------:R-:W-:Y:S01]  /*25320*/  FSEL R29, R8, RZ, P0 ;  /* 0x000000ff081d7208 */ /* 0x000fe20000000000 */
[C---:B------:R-:W-:Y:S01]  /*25330*/  FADD.FTZ R11, -R12.reuse, R11 ;  /* 0x0000000b0c0b7221 */ /* 0x040fe20000010100 */
[----:B0-----:R-:W-:Y:S01]  /*25340*/  FFMA.FTZ R8, R31, UR14, R14 ;  /* 0x0000000e1f087c23 */ /* 0x001fe2000801000e */
        /* <DEDUP_REMOVED lines=57> */
[----:B------:R-:W-:-:S02]  /*256e0*/  HADD2.F32 R12, -RZ, R128.H0_H0 ;  /* 0x20000080ff0c7230 */ /* 0x000fc40000004100 */
[C---:B0-----:R-:W-:Y:S01]  /*256f0*/  FMUL.FTZ R11, R8.reuse, R11 ;  /* 0x0000000b080b7220 */ /* 0x041fe20000410000 */
[----:B------:R-:W-:Y:S02]  /*25700*/  HADD2.F32 R14, -RZ, R100.H0_H0 ;  /* 0x20000064ff0e7230 */ /* 0x000fe40000004100 */
[C---:B------:R-:W-:Y:S01]  /*25710*/  FMUL.FTZ R13, R8.reuse, R13 ;  /* 0x0000000d080d7220 */ /* 0x040fe20000410000 */
[C---:B------:R-:W-:Y:S01]  /*25720*/  FMUL.FTZ R15, R8.reuse, R15 ;  /* 0x0000000f080f7220 */ /* 0x040fe20000410000 */
[----:B------:R-:W-:Y:S01]  /*25730*/  FMUL.FTZ R17, R8, R17 ;  /* 0x0000001108117220 */ /* 0x000fe20000410000 */
[----:B------:R0:W-:Y:S01]  /*25740*/  @!P1 STG.E desc[UR8][R26.64], R37 ;  /* 0x000000251a009986 */ /* 0x0001e2000c101908 */
[----:B------:R-:W-:Y:S01]  /*25750*/  FFMA.FTZ R12, R11, R12, R14 ;  /* 0x0000000c0b0c7223 */ /* 0x000fe2000001000e */
[----:B------:R-:W-:Y:S01]  /*25760*/  FFMA.FTZ R11, R13, R16, R18 ;  /* 0x000000100d0b7223 */ /* 0x000fe20000010012 */
[----:B------:R-:W-:Y:S01]  /*25770*/  FFMA.FTZ R13, R15, R20, R22 ;  /* 0x000000140f0d7223 */ /* 0x000fe20000010016 */
[----:B------:R-:W-:Y:S01]  /*25780*/  FFMA.FTZ R16, R17, R24, R28 ;  /* 0x0000001811107223 */ /* 0x000fe2000001001c */
[----:B------:R-:W-:-:S02]  /*25790*/  HADD2.F32 R15, -RZ, R130.H0_H0 ;  /* 0x20000082ff0f7230 */ /* 0x000fc40000004100 */
[C---:B------:R-:W-:Y:S01]  /*257a0*/  FMUL.FTZ R14, R8.reuse, R19 ;  /* 0x00000013080e7220 */ /* 0x040fe20000410000 */
[----:B------:R-:W-:Y:S02]  /*257b0*/  HADD2.F32 R17, -RZ, R102.H0_H0 ;  /* 0x20000066ff117230 */ /* 0x000fe40000004100 */
[C---:B------:R-:W-:Y:S01]  /*257c0*/  FMUL.FTZ R21, R8.reuse, R21 ;  /* 0x0000001508157220 */ /* 0x040fe20000410000 */
[----:B------:R-:W-:Y:S02]  /*257d0*/  HADD2.F32 R18, -RZ, R130.H1_H1 ;  /* 0x30000082ff127230 */ /* 0x000fe40000004100 */
[C---:B------:R-:W-:Y:S01]  /*257e0*/  FMUL.FTZ R23, R8.reuse, R23 ;  /* 0x0000001708177220 */ /* 0x040fe20000410000 */
[----:B------:R-:W-:Y:S02]  /*257f0*/  HADD2.F32 R20, -RZ, R102.H1_H1 ;  /* 0x30000066ff147230 */ /* 0x000fe40000004100 */
[----:B------:R-:W-:Y:S01]  /*25800*/  FMUL.FTZ R25, R8, R25 ;  /* 0x0000001908197220 */ /* 0x000fe20000410000 */
[----:B------:R-:W-:-:S02]  /*25810*/  HADD2.F32 R22, -RZ, R131.H0_H0 ;  /* 0x20000083ff167230 */ /* 0x000fc40000004100 */
[----:B------:R-:W-:Y:S01]  /*25820*/  FFMA.FTZ R14, R14, R15, R17 ;  /* 0x0000000f0e0e7223 */ /* 0x000fe20000010011 */
[----:B------:R-:W-:Y:S02]  /*25830*/  HADD2.F32 R24, -RZ, R103.H0_H0 ;  /* 0x20000067ff187230 */ /* 0x000fe40000004100 */
[----:B------:R-:W-:Y:S01]  /*25840*/  FFMA.FTZ R17, R21, R18, R20 ;  /* 0x0000001215117223 */ /* 0x000fe20000010014 */
[----:B0-----:R-:W-:Y:S02]  /*25850*/  HADD2.F32 R26, -RZ, R131.H1_H1 ;  /* 0x30000083ff1a7230 */ /* 0x001fe40000004100 */
        /* <DEDUP_REMOVED lines=15> */
[----:B------:R-:W-:Y:S01]  /*25950*/  FFMA.FTZ R25, R25, R30, R32 ;  /* 0x0000001e19197223 */ /* 0x000fe20000010020 */
[----:B------:R-:W-:Y:S02]  /*25960*/  HADD2.F32 R19, -RZ, R126.H0_H0 ;  /* 0x2000007eff137230 */ /* 0x000fe40000004100 */
[C---:B------:R-:W-:Y:S01]  /*25970*/  FMUL.FTZ R147, R8.reuse, R147 ;  /* 0x0000009308937220 */ /* 0x040fe20000410000 */
[----:B------:R-:W-:Y:S01]  /*25980*/  FFMA.FTZ R24, R43, R26, R28 ;  /* 0x0000001a2b187223 */ /* 0x000fe2000001001c */
[----:B------:R-:W-:Y:S02]  /*25990*/  HADD2.F32 R21, -RZ, R98.H0_H0 ;  /* 0x20000062ff157230 */ /* 0x000fe40000004100 */
[----:B------:R-:W-:Y:S01]  /*259a0*/  FMUL.FTZ R28, R8, R143 ;  /* 0x0000008f081c7220 */ /* 0x000fe20000410000 */
        /* <DEDUP_REMOVED lines=8> */
[----:B------:R-:W-:Y:S01]  /*25a30*/  FFMA.FTZ R32, R149, R34, R36 ;  /* 0x0000002295207223 */ /* 0x000fe20000010024 */
[----:B------:R-:W-:-:S02]  /*25a40*/  HADD2.F32 R21, -RZ, R120.H0_H0 ;  /* 0x20000078ff157230 */ /* 0x000fc40000004100 */
[C---:B------:R-:W-:Y:S01]  /*25a50*/  FMUL.FTZ R155, R8.reuse, R155 ;  /* 0x0000009b089b7220 */ /* 0x040fe20000410000 */
[----:B------:R-:W-:Y:S01]  /*25a60*/  FFMA.FTZ R31, R31, R20, R26 ;  /* 0x000000141f1f7223 */ /* 0x000fe2000001001a */
        /* <DEDUP_REMOVED lines=24> */
[----:B------:R-:W-:-:S02]  /*25bf0*/  HADD2.F32 R132, -RZ, R88.H0_H0 ;  /* 0x20000058ff847230 */ /* 0x000fc40000004100 */
[----:B------:R-:W-:Y:S01]  /*25c00*/  FFMA.FTZ R36, R163, R134, R136 ;  /* 0x00000086a3247223 */ /* 0x000fe20000010088 */
        /* <DEDUP_REMOVED lines=8> */
[C---:B------:R-:W-:Y:S01]  /*25c90*/  FMUL.FTZ R185, R8.reuse, R185 ;  /* 0x000000b908b97220 */ /* 0x040fe20000410000 */
[----:B------:R-:W-:Y:S01]  /*25ca0*/  FFMA.FTZ R37, R37, R20, R132 ;  /* 0x0000001425257223 */ /* 0x000fe20000010084 */
[----:B------:R-:W-:Y:S01]  /*25cb0*/  FFMA.FTZ R132, R181, R134, R136 ;  /* 0x00000086b5847223 */ /* 0x000fe20000010088 */
[----:B------:R-:W-:Y:S02]  /*25cc0*/  HADD2.F32 R20, -RZ, R118.H0_H0 ;  /* 0x20000076ff147230 */ /* 0x000fe40000004100 */
        /* <DEDUP_REMOVED lines=8> */
[C---:B------:R-:W-:Y:S01]  /*25d50*/  FMUL.FTZ R133, R8.reuse, R189 ;  /* 0x000000bd08857220 */ /* 0x040fe20000410000 */
[----:B------:R-:W-:Y:S02]  /*25d60*/  HADD2.F32 R150, -RZ, R91.H0_H0 ;  /* 0x2000005bff967230 */ /* 0x000fe40000004100 */
[----:B------:R-:W-:Y:S01]  /*25d70*/  FFMA.FTZ R43, R43, R20, R136 ;  /* 0x000000142b2b7223 */ /* 0x000fe20000010088 */
[----:B------:R-:W-:Y:S01]  /*25d80*/  FFMA.FTZ R136, R187, R138, R146 ;  /* 0x0000008abb887223 */ /* 0x000fe20000010092 */
[----:B------:R-:W-:Y:S02]  /*25d90*/  HADD2.F32 R20, -RZ, R112.H0_H0 ;  /* 0x20000070ff147230 */ /* 0x000fe40000004100 */
[----:B------:R-:W-:Y:S01]  /*25da0*/  FMUL.FTZ R135, R8, R195 ;  /* 0x000000c308877220 */ /* 0x000fe20000410000 */
[----:B------:R-:W-:Y:S01]  /*25db0*/  FFMA.FTZ R133, R133, R148, R150 ;  /* 0x0000009485857223 */ /* 0x000fe20000010096 */
[----:B------:R-:W-:-:S02]  /*25dc0*/  HADD2.F32 R146, -RZ, R84.H0_H0 ;  /* 0x20000054ff927230 */ /* 0x000fc40000004100 */
[C---:B------:R-:W-:Y:S01]  /*25dd0*/  FMUL.FTZ R199, R8.reuse, R199 ;  /* 0x000000c708c77220 */ /* 0x040fe20000410000 */
[----:B------:R-:W-:Y:S02]  /*25de0*/  HADD2.F32 R148, -RZ, R112.H1_H1 ;  /* 0x30000070ff947230 */ /* 0x000fe40000004100 */
[C---:B------:R-:W-:Y:S01]  /*25df0*/  FMUL.FTZ R191, R8.reuse, R191 ;  /* 0x000000bf08bf7220 */ /* 0x040fe20000410000 */
[----:B------:R-:W-:Y:S02]  /*25e00*/  HADD2.F32 R150, -RZ, R84.H1_H1 ;  /* 0x30000054ff967230 */ /* 0x000fe40000004100 */
[----:B------:R-:W-:Y:S01]  /*25e10*/  FFMA.FTZ R135, R135, R20, R146 ;  /* 0x0000001487877223 */ /* 0x000fe20000010092 */
[----:B------:R-:W-:Y:S02]  /*25e20*/  HADD2.F32 R20, -RZ, R114.H0_H0 ;  /* 0x20000072ff147230 */ /* 0x000fe40000004100 */
[----:B------:R-:W-:Y:S01]  /*25e30*/  FMUL.FTZ R139, R8, R203 ;  /* 0x000000cb088b7220 */ /* 0x000fe20000410000 */
[----:B------:R-:W-:Y:S01]  /*25e40*/  FFMA.FTZ R138, R191, R152, R154 ;  /* 0x00000098bf8a7223 */ /* 0x000fe2000001009a */
[----:B------:R-:W-:Y:S01]  /*25e50*/  FFMA.FTZ R146, R199, R148, R150 ;  /* 0x00000094c7927223 */ /* 0x000fe20000010096 */
[----:B------:R-:W-:-:S02]  /*25e60*/  HADD2.F32 R150, -RZ, R86.H0_H0 ;  /* 0x20000056ff967230 */ /* 0x000fc40000004100 */
[C---:B------:R-:W-:Y:S01]  /*25e70*/  FMUL.FTZ R137, R8.reuse, R197 ;  /* 0x000000c508897220 */ /* 0x040fe20000410000 */
        /* <DEDUP_REMOVED lines=19> */
[----:B------:R-:W-:Y:S02]  /*25fb0*/  HADD2.F32 R20, -RZ, R110.H0_H0 ;  /* 0x2000006eff147230 */ /* 0x000fe40000004100 */
[----:B------:R-:W-:Y:S01]  /*25fc0*/  FMUL.FTZ R219, R8, R219 ;  /* 0x000000db08db7220 */ /* 0x000fe20000410000 */
[----:B------:R-:W-:Y:S02]  /*25fd0*/  HADD2.F32 R150, -RZ, R82.H0_H0 ;  /* 0x20000052ff967230 */ /* 0x000fe40000004100 */
[----:B------:R-:W-:Y:S01]  /*25fe0*/  FFMA.FTZ R141, R207, R154, R156 ;  /* 0x0000009acf8d7223 */ /* 0x000fe2000001009c */
[----:B------:R-:W-:Y:S01]  /*25ff0*/  FFMA.FTZ R154, R211, R158, R160 ;  /* 0x0000009ed39a7223 */ /* 0x000fe200000100a0 */
[----:B------:R-:W-:-:S02]  /*26000*/  HADD2.F32 R21, -RZ, R108.H1_H1 ;  /* 0x3000006cff157230 */ /* 0x000fc40000004100 */
[C---:B------:R-:W-:Y:S01]  /*26010*/  FMUL.FTZ R156, R8.reuse, R217 ;  /* 0x000000d9089c7220 */ /* 0x040fe20000410000 */
[----:B------:R-:W-:Y:S02]  /*26020*/  HADD2.F32 R145, -RZ, R80.H1_H1 ;  /* 0x30000050ff917230 */ /* 0x000fe40000004100 */
[C---:B------:R-:W-:Y:S01]  /*26030*/  FMUL.FTZ R215, R8.reuse, R215 ;  /* 0x000000d708d77220 */ /* 0x040fe20000410000 */
[----:B------:R-:W-:Y:S02]  /*26040*/  HADD2.F32 R158, -RZ, R109.H0_H0 ;  /* 0x2000006dff9e7230 */ /* 0x000fe40000004100 */
[----:B------:R-:W-:Y:S01]  /*26050*/  FFMA.FTZ R219, R219, R20, R150 ;  /* 0x00000014dbdb7223 */ /* 0x000fe20000010096 */
[----:B------:R-:W-:Y:S02]  /*26060*/  HADD2.F32 R160, -RZ, R81.H0_H0 ;  /* 0x20000051ffa07230 */ /* 0x000fe40000004100 */
[----:B------:R-:W-:Y:S01]  /*26070*/  FMUL.FTZ R221, R8, R221 ;  /* 0x000000dd08dd7220 */ /* 0x000fe20000410000 */
[----:B------:R-:W0:Y:S01]  /*26080*/  @!P1 LDC.64 R150, c[0x0][0x3c8] ;  /* 0x0000f200ff969b82 */ /* 0x000e220000000a00 */
[----:B------:R-:W-:Y:S01]  /*26090*/  FFMA.FTZ R156, R156, R21, R145 ;  /* 0x000000159c9c7223 */ /* 0x000fe20000010091 */
        /* <DEDUP_REMOVED lines=13> */
[C---:B------:R-:W-:Y:S01]  /*26170*/  FMUL.FTZ R235, R8.reuse, R235 ;  /* 0x000000eb08eb7220 */ /* 0x040fe20000410000 */
[C---:B------:R-:W-:Y:S01]  /*26180*/  FMUL.FTZ R239, R8.reuse, R239 ;  /* 0x000000ef08ef7220 */ /* 0x040fe20000410000 */
[C---:B------:R-:W-:Y:S01]  /*26190*/  FMUL.FTZ R237, R8.reuse, R237 ;  /* 0x000000ed08ed7220 */ /* 0x040fe20000410000 */
[----:B------:R-:W-:Y:S01]  /*261a0*/  FFMA.FTZ R231, R231, R20, R160 ;  /* 0x00000014e7e77223 */ /* 0x000fe200000100a0 */
[C---:B------:R-:W-:Y:S01]  /*261b0*/  FMUL.FTZ R241, R8.reuse, R241 ;  /* 0x000000f108f17220 */ /* 0x040fe20000410000 */
[----:B------:R-:W1:Y:S01]  /*261c0*/  LDC.64 R20, c[0x0][0x428] ;  /* 0x00010a00ff147b82 */ /* 0x000e620000000a00 */
[C---:B------:R-:W-:Y:S01]  /*261d0*/  FMUL.FTZ R243, R8.reuse, R243 ;  /* 0x000000f308f37220 */ /* 0x040fe20000410000 */
[----:B------:R-:W-:Y:S01]  /*261e0*/  FMUL.FTZ R35, R8, R35 ;  /* 0x0000002308237220 */ /* 0x000fe20000410000 */
[----:B------:R-:W-:Y:S01]  /*261f0*/  FFMA.FTZ R223, R223, R164, R166 ;  /* 0x000000a4dfdf7223 */ /* 0x000fe200000100a6 */
[----:B0-----:R-:W-:-:S04]  /*26200*/  @!P1 IMAD.WIDE R150, R0, 0x4, R150 ;  /* 0x0000000400969825 */ /* 0x001fc800078e0296 */
[----:B------:R-:W-:Y:S01]  /*26210*/  FFMA.FTZ R174, R227, R168, R174 ;  /* 0x000000a8e3ae7223 */ /* 0x000fe200000100ae */
[----:B------:R-:W-:Y:S01]  /*26220*/  F2FP.F16.F32.PACK_AB R14, R17, R14 ;  /* 0x0000000e110e723e */ /* 0x000fe200000000ff */
[----:B------:R-:W-:Y:S01]  /*26230*/  FFMA.FTZ R178, R239, R178, R180 ;  /* 0x000000b2efb27223 */ /* 0x000fe200000100b4 */
[----:B------:R-:W-:Y:S01]  /*26240*/  HADD2.F32 R162, -RZ, R104.H1_H1 ;  /* 0x30000068ffa27230 */ /* 0x000fe20000004100 */
[----:B------:R0:W-:Y:S01]  /*26250*/  @!P1 STG.E desc[UR8][R150.64], R8 ;  /* 0x0000000896009986 */ /* 0x0001e2000c101908 */
[----:B------:R-:W-:Y:S01]  /*26260*/  HADD2.F32 R164, -RZ, R76.H1_H1 ;  /* 0x3000004cffa47230 */ /* 0x000fe20000004100 */
[----:B------:R-:W-:Y:S01]  /*26270*/  F2FP.F16.F32.PACK_AB R17, R25, R24 ;  /* 0x000000181911723e */ /* 0x000fe200000000ff */
[----:B------:R-:W-:Y:S01]  /*26280*/  HADD2.F32 R166, -RZ, R105.H0_H0 ;  /* 0x20000069ffa67230 */ /* 0x000fe20000004100 */
[----:B------:R-:W-:Y:S01]  /*26290*/  F2FP.F16.F32.PACK_AB R15, R18, R15 ;  /* 0x0000000f120f723e */ /* 0x000fe200000000ff */
[----:B------:R-:W-:Y:S02]  /*262a0*/  HADD2.F32 R168, -RZ, R77.H0_H0 ;  /* 0x2000004dffa87230 */ /* 0x000fe40000004100 */
[----:B------:R-:W-:Y:S01]  /*262b0*/  FFMA.FTZ R176, R233, R162, R164 ;  /* 0x000000a2e9b07223 */ /* 0x000fe200000100a4 */
[----:B------:R-:W-:Y:S01]  /*262c0*/  HADD2.F32 R160, -RZ, R106.H0_H0 ;  /* 0x2000006affa07230 */ /* 0x000fe20000004100 */
[----:B------:R-:W-:Y:S01]  /*262d0*/  F2FP.F16.F32.PACK_AB R13, R16, R13 ;  /* 0x0000000d100d723e */ /* 0x000fe200000000ff */
[----:B------:R-:W-:-:S02]  /*262e0*/  HADD2.F32 R162, -RZ, R78.H0_H0 ;  /* 0x2000004effa27230 */ /* 0x000fc40000004100 */
[----:B------:R-:W-:Y:S01]  /*262f0*/  FFMA.FTZ R235, R235, R166, R168 ;  /* 0x000000a6ebeb7223 */ /* 0x000fe200000100a8 */
[----:B------:R-:W-:Y:S01]  /*26300*/  HADD2.F32 R164, -RZ, R106.H1_H1 ;  /* 0x3000006affa47230 */ /* 0x000fe20000004100 */
[----:B0-----:R-:W-:Y:S01]  /*26310*/  F2FP.F16.F32.PACK_AB R8, R27, R26 ;  /* 0x0000001a1b08723e */ /* 0x001fe200000000ff */
[----:B------:R-:W-:Y:S01]  /*26320*/  HADD2.F32 R166, -RZ, R78.H1_H1 ;  /* 0x3000004effa67230 */ /* 0x000fe20000004100 */
[----:B------:R-:W0:Y:S01]  /*26330*/  LDC.64 R26, c[0x0][0x380] ;  /* 0x0000e000ff1a7b82 */ /* 0x000e220000000a00 */
[----:B------:R-:W-:Y:S01]  /*26340*/  HADD2.F32 R168, -RZ, R107.H0_H0 ;  /* 0x2000006bffa87230 */ /* 0x000fe20000004100 */
[----:B------:R-:W-:Y:S01]  /*26350*/  F2FP.F16.F32.PACK_AB R12, R11, R12 ;  /* 0x0000000c0b0c723e */ /* 0x000fe200000000ff */
[----:B-1----:R-:W-:-:S04]  /*26360*/  IMAD.WIDE.U32 R24, R9, 0x10, R20 ;  /* 0x0000001009187825 */ /* 0x002fc800078e0014 */
[----:B------:R-:W-:Y:S01]  /*26370*/  FFMA.FTZ R237, R237, R160, R162 ;  /* 0x000000a0eded7223 */ /* 0x000fe200000100a2 */
[----:B------:R-:W-:Y:S01]  /*26380*/  FFMA.FTZ R180, R241, R164, R166 ;  /* 0x000000a4f1b47223 */ /* 0x000fe200000100a6 */
[----:B------:R-:W-:Y:S01]  /*26390*/  FFMA.FTZ R182, R243, R168, R182 ;  /* 0x000000a8f3b67223 */ /* 0x000fe200000100b6 */
[----:B------:R-:W-:Y:S01]  /*263a0*/  FFMA.FTZ R35, R35, R184, R186 ;  /* 0x000000b823237223 */ /* 0x000fe200000100ba */
        /* <DEDUP_REMOVED lines=19> */
[----:B------:R-:W-:Y:S01]  /*264e0*/  IMAD.WIDE.U32 R168, R229, 0x10, R20 ;  /* 0x00000010e5a87825 */ /* 0x000fe200078e0014 */
[----:B------:R-:W-:Y:S02]  /*264f0*/  F2FP.F16.F32.PACK_AB R21, R134, R41 ;  /* 0x000000298615723e */ /* 0x000fe400000000ff */
[----:B------:R-:W-:Y:S02]  /*26500*/  F2FP.F16.F32.PACK_AB R20, R132, R37 ;  /* 0x000000258414723e */ /* 0x000fe400000000ff */
[----:B-1----:R-:W-:Y:S02]  /*26510*/  F2FP.F16.F32.PACK_AB R15, R154, R141 ;  /* 0x0000008d9a0f723e */ /* 0x002fe400000000ff */
[----:B------:R-:W-:Y:S01]  /*26520*/  F2FP.F16.F32.PACK_AB R14, R152, R139 ;  /* 0x0000008b980e723e */ /* 0x000fe200000000ff */
[----:B------:R2:W-:Y:S01]  /*26530*/  STG.E.128 desc[UR8][R162.64], R20 ;  /* 0x00000014a2007986 */ /* 0x0005e2000c101d08 */
[----:B------:R-:W-:-:S02]  /*26540*/  F2FP.F16.F32.PACK_AB R13, R148, R137 ;  /* 0x00000089940d723e */ /* 0x000fc400000000ff */
[----:B------:R-:W-:Y:S02]  /*26550*/  F2FP.F16.F32.PACK_AB R12, R146, R135 ;  /* 0x00000087920c723e */ /* 0x000fe400000000ff */
[----:B------:R-:W-:Y:S02]  /*26560*/  F2FP.F16.F32.PACK_AB R220, R156, R143 ;  /* 0x0000008f9cdc723e */ /* 0x000fe400000000ff */
[----:B------:R-:W-:Y:S01]  /*26570*/  F2FP.F16.F32.PACK_AB R35, R35, R182 ;  /* 0x000000b62323723e */ /* 0x000fe200000000ff */
[----:B------:R2:W-:Y:S01]  /*26580*/  STG.E.128 desc[UR8][R164.64], R12 ;  /* 0x0000000ca4007986 */ /* 0x0005e2000c101d08 */
[----:B------:R-:W-:Y:S02]  /*26590*/  F2FP.F16.F32.PACK_AB R34, R180, R237 ;  /* 0x000000edb422723e */ /* 0x000fe400000000ff */
[----:B------:R-:W-:Y:S01]  /*265a0*/  F2FP.F16.F32.PACK_AB R33, R178, R235 ;  /* 0x000000ebb221723e */ /* 0x000fe200000000ff */
[----:B------:R2:W-:Y:S01]  /*265b0*/  STG.E.128 desc[UR8][R166.64], R220 ;  /* 0x000000dca6007986 */ /* 0x0005e2000c101d08 */
[----:B------:R-:W-:-:S02]  /*265c0*/  F2FP.F16.F32.PACK_AB R32, R176, R231 ;  /* 0x000000e7b020723e */ /* 0x000fc400000000ff */
[----:B0-----:R-:W-:-:S03]  /*265d0*/  IADD3 R0, PT, PT, R0, R26, RZ ;  /* 0x0000001a00007210 */ /* 0x001fc60007ffe0ff */
[----:B------:R2:W-:Y:S01]  /*265e0*/  STG.E.128 desc[UR8][R168.64], R32 ;  /* 0x00000020a8007986 */ /* 0x0005e2000c101d08 */
[----:B------:R-:W-:-:S13]  /*265f0*/  ISETP.GE.AND P0, PT, R0, R27, PT ;  /* 0x0000001b0000720c */ /* 0x000fda0003f06270 */
[----:B------:R-:W-:Y:S05]  /*26600*/  @!P0 BRA `(.L_x_8132) ;  /* 0xfffffda400548947 */ /* 0x000fea000383ffff */
[----:B------:R-:W-:Y:S05]  /*26610*/  EXIT ;  /* 0x000000000000794d */ /* 0x000fea0003800000 */
.L_x_8133:
        /* <DEDUP_REMOVED lines=14> */
.L_x_42320:


//--------------------- .text._ZN10layer_norm13ln_fwd_kernelINS_13Kernel_traitsI6__halfS2_S2_S2_fjLj7168ELj1ELj1ELj4ELj16ENS_18Kernel_traits_baseILj7168ES2_S2_S2_S2_fjLj128EEEEELb1ELb1ELb1ELb0EEEvNS_9FwdParamsE --------------------------
	.section	.text._ZN10layer_norm13ln_fwd_kernelINS_13Kernel_traitsI6__halfS2_S2_S2_fjLj7168ELj1ELj1ELj4ELj16ENS_18Kernel_traits_baseILj7168ES2_S2_S2_S2_fjLj128EEEEELb1ELb1ELb1ELb0EEEvNS_9FwdParamsE,"ax",@progbits
	.align	128
        .global         _ZN10layer_norm13ln_fwd_kernelINS_13Kernel_traitsI6__halfS2_S2_S2_fjLj7168ELj1ELj1ELj4ELj16ENS_18Kernel_traits_baseILj7168ES2_S2_S2_S2_fjLj128EEEEELb1ELb1ELb1ELb0EEEvNS_9FwdParamsE
        .type           _ZN10layer_norm13ln_fwd_kernelINS_13Kernel_traitsI6__halfS2_S2_S2_fjLj7168ELj1ELj1ELj4ELj16ENS_18Kernel_traits_baseILj7168ES2_S2_S2_S2_fjLj128EEEEELb1ELb1ELb1ELb0EEEvNS_9FwdParamsE,@function
        .size           _ZN10layer_norm13ln_fwd_kernelINS_13Kernel_traitsI6__halfS2_S2_S2_fjLj7168ELj1ELj1ELj4ELj16ENS_18Kernel_traits_baseILj7168ES2_S2_S2_S2_fjLj128EEEEELb1ELb1ELb1ELb0EEEvNS_9FwdParamsE,(.L_x_42321 - _ZN10layer_norm13ln_fwd_kernelINS_13Kernel_traitsI6__halfS2_S2_S2_fjLj7168ELj1ELj1ELj4ELj16ENS_18Kernel_traits_baseILj7168ES2_S2_S2_S2_fjLj128EEEEELb1ELb1ELb1ELb0EEEvNS_9FwdParamsE)
        .other          _ZN10layer_norm13ln_fwd_kernelINS_13Kernel_traitsI6__halfS2_S2_S2_fjLj7168ELj1ELj1ELj4ELj16ENS_18Kernel_traits_baseILj7168ES2_S2_S2_S2_fjLj128EEEEELb1ELb1ELb1ELb0EEEvNS_9FwdParamsE,@"STO_CUDA_ENTRY STV_DEFAULT"
_ZN10layer_norm13ln_fwd_kernelINS_13Kernel_traitsI6__halfS2_S2_S2_fjLj7168ELj1ELj1ELj4ELj16ENS_18Kernel_traits_baseILj7168ES2_S2_S2_S2_fjLj128EEEEELb1ELb1ELb1ELb0EEEvNS_9FwdParamsE:
.text._ZN10layer_norm13ln_fwd_kernelINS_13Kernel_traitsI6__halfS2_S2_S2_fjLj7168ELj1ELj1ELj4ELj16ENS_18Kernel_traits_baseILj7168ES2_S2_S2_S2_fjLj128EEEEELb1ELb1ELb1ELb0EEEvNS_9FwdParamsE:
        /* <DEDUP_REMOVED lines=21> */
[----:B-----5:R-:W-:-:S04]  /*0150*/  UISETP.NE.U32.AND UP0, UPT, UR8, URZ, UPT ;  /* 0x000000ff0800728c */ /* 0x020fc8000bf05070 */
[----:B------:R-:W-:Y:S01]  /*0160*/  UISETP.NE.AND.EX UP0, UPT, UR9, URZ, UPT, UP0 ;  /* 0x000000ff0900728c */ /* 0x000fe2000bf05300 */
[----:B0-----:R-:W-:Y:S02]  /*0170*/  MOV R0, UR4 ;  /* 0x0000000400007c02 */ /* 0x001fe40008000f00 */
[----:B-1----:R-:W-:Y:S02]  /*0180*/  @P0 IADD3 R48, P1, PT, R2, R5, RZ ;  /* 0x0000000502300210 */ /* 0x002fe40007f3e0ff */
[----:B------:R-:W-:Y:S02]  /*0190*/  SHF.R.S32.HI R2, RZ, 0x1f, R23 ;  /* 0x0000001fff027819 */ /* 0x000fe40000011417 */
[----:B------:R-:W-:Y:S01]  /*01a0*/  LOP3.LUT R5, R4, 0x60, RZ, 0xc0, !PT ;  /* 0x0000006004057812 */ /* 0x000fe200078ec0ff */
[----:B------:R-:W-:Y:S01]  /*01b0*/  @P0 IMAD.X R49, RZ, RZ, R3, P1 ;  /* 0x000000ffff310224 */ /* 0x000fe200008e0603 */
[----:B------:R-:W-:Y:S01]  /*01c0*/  LEA.HI R23, R2, R23, RZ, 0x3 ;  /* 0x0000001702177211 */ /* 0x000fe200078f18ff */
[--C-:B---3--:R-:W-:Y:S01]  /*01d0*/  IMAD R2, R0, UR5, R4.reuse ;  /* 0x0000000500027c24 */ /* 0x108fe2000f8e0204 */
[----:B------:R-:W-:Y:S01]  /*01e0*/  LOP3.LUT R25, R5, 0x1f, R4, 0xf8, !PT ;  /* 0x0000001f05197812 */ /* 0x000fe200078ef804 */
[C---:B--2---:R-:W-:Y:S01]  /*01f0*/  VIADD R8, R174.reuse, 0x9e3779b9 ;  /* 0x9e3779b9ae087836 */ /* 0x044fe20000000000 */
[----:B------:R-:W-:Y:S01]  /*0200*/  SHF.R.S32.HI R23, RZ, 0x3, R23 ;  /* 0x00000003ff177819 */ /* 0x000fe20000011417 */
[----:B------:R-:W-:Y:S01]  /*0210*/  VIADD R9, R175, 0xbb67ae85 ;  /* 0xbb67ae85af097836 */ /* 0x000fe20000000000 */
[----:B------:R-:W-:Y:S01]  /*0220*/  LOP3.LUT R4, R25, 0x7f, RZ, 0x3c, !PT ;  /* 0x0000007f19047812 */ /* 0x000fe200078e3cff */
[C---:B------:R-:W-:Y:S01]  /*0230*/  VIADD R11, R175.reuse, 0x76cf5d0a ;  /* 0x76cf5d0aaf0b7836 */ /* 0x040fe20000000000 */
[C---:B------:R-:W-:Y:S01]  /*0240*/  IADD3 R10, PT, PT, R174.reuse, 0x3c6ef372, RZ ;  /* 0x3c6ef372ae0a7810 */ /* 0x040fe20007ffe0ff */
[C---:B------:R-:W-:Y:S01]  /*0250*/  VIADD R12, R174.reuse, 0xdaa66d2b ;  /* 0xdaa66d2bae0c7836 */ /* 0x040fe20000000000 */
[----:B------:R-:W-:Y:S01]  /*0260*/  IADD3 R13, PT, PT, R175, 0x32370b8f, RZ ;  /* 0x32370b8faf0d7810 */ /* 0x000fe20007ffe0ff */
[----:B------:R-:W-:Y:S01]  /*0270*/  IMAD.IADD R3, R23, 0x1, R4 ;  /* 0x0000000117037824 */ /* 0x000fe200078e0204 */
[C---:B------:R-:W-:Y:S01]  /*0280*/  IADD3 R16, PT, PT, R174.reuse, 0x1715609d, RZ ;  /* 0x1715609dae107810 */ /* 0x040fe20007ffe0ff */
[C---:B------:R-:W-:Y:S01]  /*0290*/  VIADD R14, R174.reuse, 0x78dde6e4 ;  /* 0x78dde6e4ae0e7836 */ /* 0x040fe20000000000 */
[C---:B------:R-:W-:Y:S01]  /*02a0*/  IADD3 R19, PT, PT, R175.reuse, 0x646e171e, RZ ;  /* 0x646e171eaf137810 */ /* 0x040fe20007ffe0ff */
[C---:B------:R-:W-:Y:S01]  /*02b0*/  VIADD R15, R175.reuse, 0xed9eba14 ;  /* 0xed9eba14af0f7836 */ /* 0x040fe20000000000 */
[C---:B------:R-:W-:Y:S01]  /*02c0*/  IADD3 R22, PT, PT, R174.reuse, -0xe443238, RZ ;  /* 0xf1bbcdc8ae167810 */ /* 0x040fe20007ffe0ff */
[C---:B------:R-:W-:Y:S01]  /*02d0*/  VIADD R17, R175.reuse, 0xa9066899 ;  /* 0xa9066899af117836 */ /* 0x040fe20000000000 */
[C---:B------:R-:W-:Y:S01]  /*02e0*/  IADD3 R44, PT, PT, R175.reuse, -0x695add53, RZ ;  /* 0x96a522adaf2c7810 */ /* 0x040fe20007ffe0ff */
[----:B------:R-:W-:Y:S01]  /*02f0*/  VIADD R18, R174, 0xb54cda56 ;  /* 0xb54cda56ae127836 */ /* 0x000fe20000000000 */
[--C-:B------:R-:W-:Y:S01]  /*0300*/  SHF.R.U64 R4, R48, 0x2, R49.reuse ;  /* 0x0000000230047819 */ /* 0x100fe20000001231 */
[----:B------:R-:W-:Y:S01]  /*0310*/  VIADD R20, R174, 0x5384540f ;  /* 0x5384540fae147836 */ /* 0x000fe20000000000 */
[----:B------:R-:W-:Y:S01]  /*0320*/  SHF.R.U32.HI R7, RZ, 0x2, R49 ;  /* 0x00000002ff077819 */ /* 0x000fe20000011631 */
[----:B------:R-:W-:-:S02]  /*0330*/  VIADD R21, R175, 0x1fd5c5a3 ;  /* 0x1fd5c5a3af157836 */ /* 0x000fc40000000000 */
[----:B------:R-:W-:Y:S02]  /*0340*/  VIADD R24, R175, 0xdb3d7428 ;  /* 0xdb3d7428af187836 */ /* 0x000fe40000000000 */
[----:B------:R-:W-:Y:S01]  /*0350*/  VIADD R38, R174, 0x8ff34781 ;  /* 0x8ff34781ae267836 */ /* 0x000fe20000000000 */
        /* <DEDUP_REMOVED lines=79> */
.L_x_8135:
        /* <DEDUP_REMOVED lines=88> */
.L_x_8136:
[----:B------:R-:W-:Y:S05]  /*0dd0*/  BSYNC.RECONVERGENT B0 ;  /* 0x0000000000007941 */ /* 0x000fea0003800200 */
.L_x_8134:
[----:B------:R-:W0:Y:S02]  /*0de0*/  LDCU UR4, c[0x0][0x384] ;  /* 0x00007080ff0477ac */ /* 0x000e240008000800 */
[----:B0-----:R-:W-:-:S13]  /*0df0*/  ISETP.GE.AND P0, PT, R0, UR4, PT ;  /* 0x0000000400007c0c */ /* 0x001fda000bf06270 */
[----:B------:R-:W-:Y:S05]  /*0e00*/  @P0 EXIT ;  /* 0x000000000000094d */ /* 0x000fea0003800000 */
[----:B------:R-:W-:Y:S01]  /*0e10*/  IMAD.HI.U32 R25, R2, -0x326172a9, RZ ;  /* 0xcd9e8d5702197827 */ /* 0x000fe200078e00ff */
[----:B------:R-:W-:Y:S01]  /*0e20*/  LOP3.LUT R48, R48, 0x3, RZ, 0xc0, !PT ;  /* 0x0000000330307812 */ /* 0x000fe200078ec0ff */
[----:B------:R-:W0:Y:S02]  /*0e30*/  LDCU UR10, c[0x0][0x404] ;  /* 0x00008080ff0a77ac */ /* 0x000e240008000800 */
[C---:B------:R-:W-:Y:S01]  /*0e40*/  IMAD.HI.U32 R27, R4.reuse, -0x2daee0ad, RZ ;  /* 0xd2511f53041b7827 */ /* 0x040fe200078e00ff */
[----:B------:R-:W-:Y:S01]  /*0e50*/  LOP3.LUT R25, R7, R25, R174, 0x96, !PT ;  /* 0x0000001907197212 */ /* 0x000fe200078e96ae */
[----:B------:R-:W1:Y:S02]  /*0e60*/  LDCU.U8 UR11, c[0x0][0x410] ;  /* 0x00008200ff0b77ac */ /* 0x000e640008000000 */
[----:B------:R-:W-:Y:S01]  /*0e70*/  IMAD R30, R4, -0x2daee0ad, RZ ;  /* 0xd2511f53041e7824 */ /* 0x000fe200078e02ff */
[----:B------:R-:W-:Y:S01]  /*0e80*/  LOP3.LUT R27, R27, R175, RZ, 0x3c, !PT ;  /* 0x000000af1b1b7212 */ /* 0x000fe200078e3cff */
[----:B------:R-:W-:Y:S01]  /*0e90*/  IMAD.HI.U32 R28, R25, -0x2daee0ad, RZ ;  /* 0xd2511f53191c7827 */ /* 0x000fe200078e00ff */
[----:B------:R-:W2:Y:S03]  /*0ea0*/  LDCU UR14, c[0x0][0x400] ;  /* 0x00008000ff0e77ac */ /* 0x000ea60008000800 */
[----:B------:R-:W-:Y:S01]  /*0eb0*/  IMAD R26, R2, -0x326172a9, RZ ;  /* 0xcd9e8d57021a7824 */ /* 0x000fe200078e02ff */
[----:B------:R-:W-:Y:S01]  /*0ec0*/  LOP3.LUT R9, R9, R30, R28, 0x96, !PT ;  /* 0x0000001e09097212 */ /* 0x000fe200078e961c */
[----:B------:R-:W-:Y:S01]  /*0ed0*/  IMAD.HI.U32 R29, R27, -0x326172a9, RZ ;  /* 0xcd9e8d571b1d7827 */ /* 0x000fe200078e00ff */
[----:B------:R-:W3:Y:S03]  /*0ee0*/  LDCU.64 UR12, c[0x0][0x408] ;  /* 0x00008100ff0c77ac */ /* 0x000ee60008000a00 */
[----:B------:R-:W-:Y:S01]  /*0ef0*/  IMAD R28, R25, -0x2daee0ad, RZ ;  /* 0xd2511f53191c7824 */ /* 0x000fe200078e02ff */
[----:B------:R-:W-:Y:S01]  /*0f00*/  LOP3.LUT R8, R8, R26, R29, 0x96, !PT ;  /* 0x0000001a08087212 */ /* 0x000fe200078e961d */
[----:B------:R-:W-:Y:S01]  /*0f10*/  IMAD R27, R27, -0x326172a9, RZ ;  /* 0xcd9e8d571b1b7824 */ /* 0x000fe200078e02ff */
[----:B------:R-:W4:Y:S01]  /*0f20*/  LDCU.64 UR8, c[0x0][0x3a0] ;  /* 0x00007400ff0877ac */ /* 0x000f220008000a00 */
        /* <DEDUP_REMOVED lines=20> */
[C---:B------:R-:W-:Y:S01]  /*1070*/  IMAD.HI.U32 R9, R10.reuse, -0x326172a9, RZ ;  /* 0xcd9e8d570a097827 */ /* 0x040fe200078e00ff */
[----:B------:R-:W-:Y:S02]  /*1080*/  LOP3.LUT R12, R17, R13, R12, 0x96, !PT ;  /* 0x0000000d110c7212 */ /* 0x000fe400078e960c */
[C---:B------:R-:W-:Y:S01]  /*1090*/  LOP3.LUT R13, R23.reuse, 0x7f, RZ, 0xc0, !PT ;  /* 0x0000007f170d7812 */ /* 0x040fe200078ec0ff */
[----:B------:R-:W-:Y:S01]  /*10a0*/  IMAD R10, R10, -0x326172a9, RZ ;  /* 0xcd9e8d570a0a7824 */ /* 0x000fe200078e02ff */
[----:B------:R-:W-:Y:S01]  /*10b0*/  LOP3.LUT R8, R16, R8, R9, 0x96, !PT ;  /* 0x0000000810087212 */ /* 0x000fe200078e9609 */
[----:B------:R-:W-:Y:S01]  /*10c0*/  IMAD.HI.U32 R9, R12, -0x326172a9, RZ ;  /* 0xcd9e8d570c097827 */ /* 0x000fe200078e00ff */
[----:B------:R-:W-:-:S03]  /*10d0*/  SHF.L.U32 R23, R23, 0x1, RZ ;  /* 0x0000000117177819 */ /* 0x000fc600000006ff */
[----:B------:R-:W-:Y:S01]  /*10e0*/  IMAD R11, R11, -0x2daee0ad, RZ ;  /* 0xd2511f530b0b7824 */ /* 0x000fe200078e02ff */
[----:B------:R-:W-:Y:S01]  /*10f0*/  LOP3.LUT R9, R18, R10, R9, 0x96, !PT ;  /* 0x0000000a12097212 */ /* 0x000fe200078e9609 */
[----:B------:R-:W-:Y:S01]  /*1100*/  IMAD.HI.U32 R14, R8, -0x2daee0ad, RZ ;  /* 0xd2511f53080e7827 */ /* 0x000fe200078e00ff */
[----:B------:R-:W-:-:S03]  /*1110*/  LOP3.LUT R23, R23, 0xffffff00, RZ, 0xc0, !PT ;  /* 0xffffff0017177812 */ /* 0x000fc600078ec0ff */
[----:B------:R-:W-:Y:S01]  /*1120*/  IMAD R10, R8, -0x2daee0ad, RZ ;  /* 0xd2511f53080a7824 */ /* 0x000fe200078e02ff */
[----:B------:R-:W-:Y:S01]  /*1130*/  LOP3.LUT R11, R19, R11, R14, 0x96, !PT ;  /* 0x0000000b130b7212 */ /* 0x000fe200078e960e */
[----:B------:R-:W-:Y:S01]  /*1140*/  IMAD.HI.U32 R8, R9, -0x2daee0ad, RZ ;  /* 0xd2511f5309087827 */ /* 0x000fe200078e00ff */
[----:B------:R-:W-:-:S03]  /*1150*/  VIADDMNMX R14, R13, -R5, RZ, !PT ;  /* 0x800000050d0e7246 */ /* 0x000fc600078001ff */
[----:B------:R-:W-:Y:S01]  /*1160*/  IMAD R12, R12, -0x326172a9, RZ ;  /* 0xcd9e8d570c0c7824 */ /* 0x000fe200078e02ff */
[----:B------:R-:W-:Y:S01]  /*1170*/  LOP3.LUT R8, R21, R10, R8, 0x96, !PT ;  /* 0x0000000a15087212 */ /* 0x000fe200078e9608 */
[----:B------:R-:W-:Y:S01]  /*1180*/  IMAD.HI.U32 R5, R11, -0x326172a9, RZ ;  /* 0xcd9e8d570b057827 */ /* 0x000fe200078e00ff */
[----:B------:R-:W-:-:S03]  /*1190*/  VIMNMX R14, PT, PT, R14, 0x20, PT ;  /* 0x000000200e0e7848 */ /* 0x000fc60003fe0100 */
[----:B------:R-:W-:Y:S01]  /*11a0*/  IMAD R11, R11, -0x326172a9, RZ ;  /* 0xcd9e8d570b0b7824 */ /* 0x000fe200078e02ff */
[----:B------:R-:W-:Y:S01]  /*11b0*/  LOP3.LUT R12, R20, R12, R5, 0x96, !PT ;  /* 0x0000000c140c7212 */ /* 0x000fe200078e9605 */
[----:B------:R-:W-:-:S04]  /*11c0*/  IMAD.HI.U32 R5, R8, -0x326172a9, RZ ;  /* 0xcd9e8d5708057827 */ /* 0x000fc800078e00ff */
[----:B------:R-:W-:Y:S01]  /*11d0*/  IMAD R14, R14, 0x8, R23 ;  /* 0x000000080e0e7824 */ /* 0x000fe200078e0217 */
[----:B------:R-:W-:Y:S01]  /*11e0*/  LOP3.LUT R11, R22, R11, R5, 0x96, !PT ;  /* 0x0000000b160b7212 */ /* 0x000fe200078e9605 */
[----:B------:R-:W-:Y:S02]  /*11f0*/  IMAD R13, R6, -0x20, R13 ;  /* 0xffffffe0060d7824 */ /* 0x000fe400078e020d */
[----:B------:R-:W-:Y:S01]  /*1200*/  IMAD R6, R9, -0x2daee0ad, RZ ;  /* 0xd2511f5309067824 */ /* 0x000fe200078e02ff */
[----:B------:R-:W-:Y:S01]  /*1210*/  I2FP.F32.U32 R5, R14 ;  /* 0x0000000e00057245 */ /* 0x000fe20000201000 */
[----:B------:R-:W-:Y:S01]  /*1220*/  IMAD.HI.U32 R9, R12, -0x2daee0ad, RZ ;  /* 0xd2511f530c097827 */ /* 0x000fe200078e00ff */
[----:B------:R-:W-:-:S03]  /*1230*/  VIMNMX R13, PT, PT, RZ, R13, !PT ;  /* 0x0000000dff0d7248 */ /* 0x000fc60007fe0100 */
[----:B------:R-:W-:Y:S01]  /*1240*/  IMAD R8, R8, -0x326172a9, RZ ;  /* 0xcd9e8d5708087824 */ /* 0x000fe200078e02ff */
[----:B------:R-:W-:Y:S01]  /*1250*/  LOP3.LUT R9, R24, R6, R9, 0x96, !PT ;  /* 0x0000000618097212 */ /* 0x000fe200078e9609 */
[----:B------:R-:W0:Y:S01]  /*1260*/  MUFU.RCP R5, R5 ;  /* 0x0000000500057308 */ /* 0x000e220000001000 */
[----:B------:R-:W-:Y:S01]  /*1270*/  VIMNMX R6, PT, PT, R13, 0x20, PT ;  /* 0x000000200d067848 */ /* 0x000fe20003fe0100 */
[----:B------:R-:W-:Y:S02]  /*1280*/  IMAD R12, R12, -0x2daee0ad, RZ ;  /* 0xd2511f530c0c7824 */ /* 0x000fe400078e02ff */
[----:B------:R-:W-:-:S04]  /*1290*/  IMAD.HI.U32 R15, R9, -0x326172a9, RZ ;  /* 0xcd9e8d57090f7827 */ /* 0x000fc800078e00ff */
[----:B------:R-:W-:Y:S01]  /*12a0*/  IMAD.HI.U32 R13, R11, -0x2daee0ad, RZ ;  /* 0xd2511f530b0d7827 */ /* 0x000fe200078e00ff */
[----:B------:R-:W-:-:S03]  /*12b0*/  LOP3.LUT R38, R38, R8, R15, 0x96, !PT ;  /* 0x0000000826267212 */ /* 0x000fc600078e960f */
[----:B------:R-:W-:Y:S02]  /*12c0*/  HFMA2 R8, -RZ, RZ, 0, 0 ;  /* 0x00000000ff087431 */ /* 0x000fe400000001ff */
[----:B------:R-:W-:Y:S01]  /*12d0*/  IMAD R6, R6, 0x8, R23 ;  /* 0x0000000806067824 */ /* 0x000fe200078e0217 */
[----:B------:R-:W-:Y:S01]  /*12e0*/  LOP3.LUT R44, R44, R12, R13, 0x96, !PT ;  /* 0x0000000c2c2c7212 */ /* 0x000fe200078e960d */
[----:B------:R-:W-:Y:S02]  /*12f0*/  IMAD R40, R9, -0x326172a9, RZ ;  /* 0xcd9e8d5709287824 */ /* 0x000fe400078e02ff */
[----:B01234-:R-:W-:-:S07]  /*1300*/  IMAD R52, R11, -0x2daee0ad, RZ ;  /* 0xd2511f530b347824 */ /* 0x01ffce00078e02ff */
.L_x_8862:
[----:B------:R-:W0:Y:S08]  /*1310*/  LDC.64 R150, c[0x0][0x3f0] ;  /* 0x0000fc00ff967b82 */ /* 0x000e300000000a00 */
[----:B------:R-:W1:Y:S08]  /*1320*/  LDC.64 R148, c[0x0][0x3f8] ;  /* 0x0000fe00ff947b82 */ /* 0x000e700000000a00 */
[----:B------:R-:W2:Y:S01]  /*1330*/  LDC R217, c[0x0][0x388] ;  /* 0x0000e200ffd97b82 */ /* 0x000ea20000000800 */
[----:B0-----:R-:W-:-:S05]  /*1340*/  IMAD.WIDE R150, R0, 0x4, R150 ;  /* 0x0000000400967825 */ /* 0x001fca00078e0296 */
[----:B------:R-:W3:Y:S01]  /*1350*/  LDG.E R42, desc[UR6][R150.64] ;  /* 0x00000006962a7981 */ /* 0x000ee2000c1e1900 */
[----:B-1----:R-:W-:-:S05]  /*1360*/  IMAD.WIDE R148, R0, 0x4, R148 ;  /* 0x0000000400947825 */ /* 0x002fca00078e0294 */
[----:B-----5:R0:W5:Y:S01]  /*1370*/  LDG.E R26, desc[UR6][R148.64] ;  /* 0x00000006941a7981 */ /* 0x020162000c1e1900 */
[----:B------:R-:W-:Y:S01]  /*1380*/  ISETP.GE.U32.AND P0, PT, R3, 0x80, PT ;  /* 0x000000800300780c */ /* 0x000fe20003f06070 */
[----:B------:R-:W-:Y:S01]  /*1390*/  BSSY.RECONVERGENT B0, `(.L_x_8137) ;  /* 0x00006e9000007945 */ /* 0x000fe20003800200 */
[----:B------:R-:W-:Y:S01]  /*13a0*/  IMAD.MOV.U32 R223, RZ, RZ, RZ ;  /* 0x000000ffffdf7224 */ /* 0x000fe200078e00ff */
[----:B------:R-:W1:Y:S01]  /*13b0*/  S2R R28, SR_TID.X ;  /* 0x00000000001c7919 */ /* 0x000e620000002100 */
[----:B---3--:R-:W-:-:S13]  /*13c0*/  ISETP.GE.AND P3, PT, R42, 0x1, PT ;  /* 0x000000012a00780c */ /* 0x008fda0003f66270 */
[----:B------:R-:W-:-:S04]  /*13d0*/  @P3 VIADD R24, R42, 0xffffffff ;  /* 0xffffffff2a183836 */ /* 0x000fc80000000000 */
[-C--:B--2---:R-:W-:Y:S02]  /*13e0*/  @P3 IMAD R30, R24, R217.reuse, RZ ;  /* 0x000000d9181e3224 */ /* 0x084fe400078e02ff */
[----:B------:R-:W-:-:S03]  /*13f0*/  IMAD R24, R0, R217, RZ ;  /* 0x000000d900187224 */ /* 0x000fc600078e02ff */
[----:B------:R-:W-:Y:S02]  /*1400*/  @P3 SHF.R.S32.HI R219, RZ, 0x1f, R30 ;  /* 0x0000001fffdb3819 */ /* 0x000fe4000001141e */
[----:B------:R-:W-:Y:S02]  /*1410*/  SHF.R.S32.HI R151, RZ, 0x1f, R24 ;  /* 0x0000001fff977819 */ /* 0x000fe40000011418 */
[----:B------:R-:W-:Y:S02]  /*1420*/  @P3 LEA.HI R219, R219, R30, RZ, 0x3 ;  /* 0x0000001edbdb3211 */ /* 0x000fe400078f18ff */
[----:B------:R-:W-:Y:S02]  /*1430*/  LEA.HI R151, R151, R24, RZ, 0x3 ;  /* 0x0000001897977211 */ /* 0x000fe400078f18ff */
        /* <DEDUP_REMOVED lines=9> */
.L_x_8139:
[----:B------:R-:W-:Y:S05]  /*14d0*/  BRA.U !UP0, `(.L_x_8140) ;  /* 0x0000003508c47547 */ /* 0x000fea000b800000 */
[----:B------:R-:W0:Y:S02]  /*14e0*/  LDC.64 R56, c[0x0][0x3a0] ;  /* 0x0000e800ff387b82 */ /* 0x000e240000000a00 */
        /* <DEDUP_REMOVED lines=23> */
.L_x_8144:
        /* <DEDUP_REMOVED lines=13> */
.L_x_8146:
[----:B------:R-:W-:Y:S05]  /*1730*/  BSYNC.RECONVERGENT B2 ;  /* 0x0000000000027941 */ /* 0x000fea0003800200 */
.L_x_8145:
        /* <DEDUP_REMOVED lines=61> */
.L_x_8143:
[----:B------:R-:W-:Y:S05]  /*1b10*/  BSYNC.RECONVERGENT B1 ;  /* 0x0000000000017941 */ /* 0x000fea0003800200 */
.L_x_8142:
[----:B------:R-:W-:Y:S01]  /*1b20*/  I2FP.F32.U32 R9, R9 ;  /* 0x0000000900097245 */ /* 0x000fe20000201000 */
[----:B-----5:R-:W-:Y:S02]  /*1b30*/  HADD2.F32 R10, -RZ, R60.H0_H0 ;  /* 0x2000003cff0a7230 */ /* 0x020fe40000004100 */
[----:B------:R-:W-:Y:S02]  /*1b40*/  IMAD.MOV.U32 R24, RZ, RZ, 0x2f800000 ;  /* 0x2f800000ff187424 */ /* 0x000fe400078e00ff */
[----:B------:R-:W-:Y:S02]  /*1b50*/  HADD2.F32 R32, -RZ, R56.H0_H0 ;  /* 0x20000038ff207230 */ /* 0x000fe40000004100 */
[----:B------:R-:W-:Y:S01]  /*1b60*/  FMUL.FTZ R10, R10, UR13 ;  /* 0x0000000d0a0a7c20 */ /* 0x000fe20008410000 */
[----:B------:R-:W-:Y:S01]  /*1b70*/  FFMA.FTZ R9, R9, R24, 1.1641532182693481445e-10 ;  /* 0x2f00000009097423 */ /* 0x000fe20000010018 */
[----:B------:R-:W-:Y:S02]  /*1b80*/  HADD2.F32 R24, -RZ, R136.H0_H0 ;  /* 0x20000088ff187230 */ /* 0x000fe40000004100 */
[----:B------:R-:W-:-:S02]  /*1b90*/  FMUL.FTZ R10, R10, UR12 ;  /* 0x0000000c0a0a7c20 */ /* 0x000fc40008410000 */
[----:B------:R-:W-:-:S04]  /*1ba0*/  FSETP.GTU.FTZ.AND P2, PT, R9, UR10, PT ;  /* 0x0000000a09007c0b */ /* 0x000fc8000bf5c000 */
[----:B------:R-:W-:Y:S02]  /*1bb0*/  FSEL R9, R10, RZ, !P2 ;  /* 0x000000ff0a097208 */ /* 0x000fe40005000000 */
[----:B------:R-:W-:-:S03]  /*1bc0*/  SEL R10, RZ, 0x1, P2 ;  /* 0x00000001ff0a7807 */ /* 0x000fc60001000000 */
[----:B------:R-:W-:-:S07]  /*1bd0*/  FFMA.FTZ R9, R9, R24, R32 ;  /* 0x0000001809097223 */ /* 0x000fce0000010020 */
.L_x_8141:
        /* <DEDUP_REMOVED lines=21> */
.L_x_8150:
        /* <DEDUP_REMOVED lines=13> */
.L_x_8152:
[----:B------:R-:W-:Y:S05]  /*1e00*/  BSYNC.RECONVERGENT B2 ;  /* 0x0000000000027941 */ /* 0x000fea0003800200 */
.L_x_8151:
        /* <DEDUP_REMOVED lines=41> */
[----:B------:R-:W-:Y:S02]  /*20a0*/  VIADD R13, R174, 0x5384540f ;  /* 0x5384540fae0d7836 */ /* 0x000fe40000000000 */
[----:B------:R-:W-:Y:S02]  /*20b0*/  VIADD R17, R175, 0xdb3d7428 ;  /* 0xdb3d7428af117836 */ /* 0x000fe40000000000 */
[----:B------:R-:W-:Y:S01]  /*20c0*/  IMAD.WIDE.U32 R220, R11, -0x2daee0ad, RZ ;  /* 0xd2511f530bdc7825 */ /* 0x000fe200078e00ff */
[----:B------:R-:W-:Y:S02]  /*20d0*/  IADD3 R11, PT, PT, R175, 0x1fd5c5a3, RZ ;  /* 0x1fd5c5a3af0b7810 */ /* 0x000fe40007ffe0ff */
[----:B------:R-:W-:Y:S02]  /*20e0*/  LOP3.LUT R13, R13, R150, R219, 0x96, !PT ;  /* 0x000000960d0d7212 */ /* 0x000fe400078e96db */
[----:B------:R-:W-:-:S03]  /*20f0*/  LOP3.LUT R11, R11, R148, R221, 0x96, !PT ;  /* 0x000000940b0b7212 */ /* 0x000fc600078e96dd */
        /* <DEDUP_REMOVED lines=9> */
[----:B------:R-:W-:Y:S01]  /*2190*/  VIADD R11, R175, 0x96a522ad ;  /* 0x96a522adaf0b7836 */ /* 0x000fe20000000000 */
[----:B------:R-:W-:Y:S01]  /*21a0*/  MOV R17, R148 ;  /* 0x0000009400117202 */ /* 0x000fe20000000f00 */
[----:B------:R-:W-:-:S03]  /*21b0*/  IMAD.MOV.U32 R40, RZ, RZ, R218 ;  /* 0x000000ffff287224 */ /* 0x000fc600078e00da */
[----:B------:R-:W-:Y:S01]  /*21c0*/  LOP3.LUT R44, R11, R12, R149, 0x96, !PT ;  /* 0x0000000c0b2c7212 */ /* 0x000fe200078e9695 */
[----:B------:R-:W-:-:S07]  /*21d0*/  IMAD.MOV.U32 R11, RZ, RZ, R15 ;  /* 0x000000ffff0b7224 */ /* 0x000fce00078e000f */
.L_x_8149:
[----:B------:R-:W-:Y:S05]  /*21e0*/  BSYNC.RECONVERGENT B1 ;  /* 0x0000000000017941 */ /* 0x000fea0003800200 */
.L_x_8148:
[----:B------:R-:W-:Y:S01]  /*21f0*/  I2FP.F32.U32 R11, R11 ;  /* 0x0000000b000b7245 */ /* 0x000fe20000201000 */
[----:B------:R-:W-:Y:S02]  /*2200*/  HFMA2 R24, -RZ, RZ, 0.1171875, 0 ;  /* 0x2f800000ff187431 */ /* 0x000fe400000001ff */
[----:B-----5:R-:W-:Y:S02]  /*2210*/  HADD2.F32 R12, -RZ, R60.H1_H1 ;  /* 0x3000003cff0c7230 */ /* 0x020fe40000004100 */
[----:B------:R-:W-:Y:S02]  /*2220*/  HADD2.F32 R32, -RZ, R56.H1_H1 ;  /* 0x30000038ff207230 */ /* 0x000fe40000004100 */
[----:B------:R-:W-:Y:S01]  /*2230*/  FFMA.FTZ R11, R11, R24, 1.1641532182693481445e-10 ;  /* 0x2f0000000b0b7423 */ /* 0x000fe20000010018 */
[----:B------:R-:W-:Y:S01]  /*2240*/  FMUL.FTZ R12, R12, UR13 ;  /* 0x0000000d0c0c7c20 */ /* 0x000fe20008410000 */
[----:B------:R-:W-:-:S03]  /*2250*/  HADD2.F32 R24, -RZ, R136.H1_H1 ;  /* 0x30000088ff187230 */ /* 0x000fc60000004100 */
[----:B------:R-:W-:Y:S01]  /*2260*/  FMUL.FTZ R12, R12, UR12 ;  /* 0x0000000c0c0c7c20 */ /* 0x000fe20008410000 */
[----:B------:R-:W-:-:S04]  /*2270*/  FSETP.GTU.FTZ.AND P2, PT, R11, UR10, PT ;  /* 0x0000000a0b007c0b */ /* 0x000fc8000bf5c000 */
[----:B------:R-:W-:Y:S02]  /*2280*/  FSEL R11, R12, RZ, !P2 ;  /* 0x000000ff0c0b7208 */ /* 0x000fe40005000000 */
[----:B------:R-:W-:-:S03]  /*2290*/  SEL R12, RZ, 0x1, P2 ;  /* 0x00000001ff0c7807 */ /* 0x000fc60001000000 */
[----:B------:R-:W-:-:S07]  /*22a0*/  FFMA.FTZ R11, R11, R24, R32 ;  /* 0x000000180b0b7223 */ /* 0x000fce0000010020 */
.L_x_8147:
        /* <DEDUP_REMOVED lines=21> */
.L_x_8156:
        /* <DEDUP_REMOVED lines=13> */
.L_x_8158:
[----:B------:R-:W-:Y:S05]  /*24d0*/  BSYNC.RECONVERGENT B2 ;  /* 0x0000000000027941 */ /* 0x000fea0003800200 */
.L_x_8157:
[----:B------:R-:W-:Y:S01]  /*24e0*/  IMAD.WIDE.U32 R150, R2, -0x326172a9, RZ ;  /* 0xcd9e8d5702967825 */ /* 0x000fe200078e00ff */
[----:B------:R-:W-:-:S03]  /*24f0*/  LOP3.LUT R14, R8, R219, R175, 0x96, !PT ;  /* 0x000000db080e7212 */ /* 0x000fc600078e96af */
[----:B------:R-:W-:Y:S01]  /*2500*/  VIADD R19, R175, 0xbb67ae85 ;  /* 0xbb67ae85af137836 */ /* 0x000fe20000000000 */
[----:B------:R-:W-:Y:S01]  /*2510*/  LOP3.LUT R148, R7, R151, R174, 0x96, !PT ;  /* 0x0000009707947212 */ /* 0x000fe200078e96ae */
[----:B------:R-:W-:-:S04]  /*2520*/  IMAD.WIDE.U32 R14, R14, -0x326172a9, RZ ;  /* 0xcd9e8d570e0e7825 */ /* 0x000fc800078e00ff */
[----:B------:R-:W-:-:S04]  /*2530*/  IMAD.WIDE.U32 R148, R148, -0x2daee0ad, RZ ;  /* 0xd2511f5394947825 */ /* 0x000fc800078e00ff */
[C---:B------:R-:W-:Y:S01]  /*2540*/  VIADD R13, R174.reuse, 0x9e3779b9 ;  /* 0x9e3779b9ae0d7836 */ /* 0x040fe20000000000 */
[----:B------:R-:W-:Y:S01]  /*2550*/  LOP3.LUT R218, R19, R218, R149, 0x96, !PT ;  /* 0x000000da13da7212 */ /* 0x000fe200078e9695 */
[----:B------:R-:W-:Y:S02]  /*2560*/  VIADD R19, R174, 0xdaa66d2b ;  /* 0xdaa66d2bae137836 */ /* 0x000fe40000000000 */
[----:B------:R-:W-:Y:S01]  /*2570*/  IMAD.MOV.U32 R23, RZ, RZ, RZ ;  /* 0x000000ffff177224 */ /* 0x000fe200078e00ff */
[----:B------:R-:W-:Y:S01]  /*2580*/  LOP3.LUT R150, R13, R150, R15, 0x96, !PT ;  /* 0x000000960d967212 */ /* 0x000fe200078e960f */
[----:B------:R-:W-:Y:S01]  /*2590*/  IMAD.WIDE.U32 R218, R218, -0x326172a9, RZ ;  /* 0xcd9e8d57dada7825 */ /* 0x000fe200078e00ff */
[----:B------:R-:W-:-:S03]  /*25a0*/  IADD3 R15, PT, PT, R175, 0x76cf5d0a, RZ ;  /* 0x76cf5d0aaf0f7810 */ /* 0x000fc60007ffe0ff */
[----:B------:R-:W-:Y:S02]  /*25b0*/  VIADD R13, R174, 0x3c6ef372 ;  /* 0x3c6ef372ae0d7836 */ /* 0x000fe40000000000 */
[----:B------:R-:W-:-:S03]  /*25c0*/  IMAD.WIDE.U32 R150, R150, -0x2daee0ad, RZ ;  /* 0xd2511f5396967825 */ /* 0x000fc600078e00ff */
[----:B------:R-:W-:Y:S02]  /*25d0*/  LOP3.LUT R13, R13, R14, R219, 0x96, !PT ;  /* 0x0000000e0d0d7212 */ /* 0x000fe400078e96db */
[----:B------:R-:W-:-:S03]  /*25e0*/  LOP3.LUT R15, R15, R148, R151, 0x96, !PT ;  /* 0x000000940f0f7212 */ /* 0x000fc600078e9697 */
[----:B------:R-:W-:Y:S01]  /*25f0*/  IMAD.WIDE.U32 R148, R13, -0x2daee0ad, RZ ;  /* 0xd2511f530d947825 */ /* 0x000fe200078e00ff */
[----:B------:R-:W-:-:S03]  /*2600*/  IADD3 R13, PT, PT, R175, 0x32370b8f, RZ ;  /* 0x32370b8faf0d7810 */ /* 0x000fc60007ffe0ff */
[----:B------:R-:W-:Y:S01]  /*2610*/  IMAD.WIDE.U32 R14, R15, -0x326172a9, RZ ;  /* 0xcd9e8d570f0e7825 */ /* 0x000fe200078e00ff */
[----:B------:R-:W-:-:S04]  /*2620*/  LOP3.LUT R13, R13, R150, R149, 0x96, !PT ;  /* 0x000000960d0d7212 */ /* 0x000fc800078e9695 */
[----:B------:R-:W-:Y:S01]  /*2630*/  LOP3.LUT R19, R19, R218, R15, 0x96, !PT ;  /* 0x000000da13137212 */ /* 0x000fe200078e960f */
[----:B------:R-:W-:-:S04]  /*2640*/  IMAD.WIDE.U32 R218, R13, -0x326172a9, RZ ;  /* 0xcd9e8d570dda7825 */ /* 0x000fc800078e00ff */
[C---:B------:R-:W-:Y:S02]  /*2650*/  VIADD R13, R174.reuse, 0x78dde6e4 ;  /* 0x78dde6e4ae0d7836 */ /* 0x040fe40000000000 */
[----:B------:R-:W-:Y:S01]  /*2660*/  IMAD.WIDE.U32 R150, R19, -0x2daee0ad, RZ ;  /* 0xd2511f5313967825 */ /* 0x000fe200078e00ff */
[----:B------:R-:W-:Y:S02]  /*2670*/  IADD3 R19, PT, PT, R174, 0x1715609d, RZ ;  /* 0x1715609dae137810 */ /* 0x000fe40007ffe0ff */
[----:B------:R-:W-:Y:S01]  /*2680*/  LOP3.LUT R13, R13, R14, R219, 0x96, !PT ;  /* 0x0000000e0d0d7212 */ /* 0x000fe200078e96db */
[----:B------:R-:W-:-:S05]  /*2690*/  VIADD R15, R175, 0xed9eba14 ;  /* 0xed9eba14af0f7836 */ /* 0x000fca0000000000 */
        /* <DEDUP_REMOVED lines=33> */
.L_x_8155:
[----:B------:R-:W-:Y:S05]  /*28b0*/  BSYNC.RECONVERGENT B1 ;  /* 0x0000000000017941 */ /* 0x000fea0003800200 */
.L_x_8154:
        /* <DEDUP_REMOVED lines=12> */
.L_x_8153:
        /* <DEDUP_REMOVED lines=21> */
.L_x_8162:
        /* <DEDUP_REMOVED lines=13> */
.L_x_8164:
[----:B------:R-:W-:Y:S05]  /*2ba0*/  BSYNC.RECONVERGENT B2 ;  /* 0x0000000000027941 */ /* 0x000fea0003800200 */
.L_x_8163:
        /* <DEDUP_REMOVED lines=47> */
[C---:B------:R-:W-:Y:S01]  /*2ea0*/  VIADD R17, R175.reuse, 0xdb3d7428 ;  /* 0xdb3d7428af117836 */ /* 0x040fe20000000000 */
[----:B------:R-:W-:Y:S01]  /*2eb0*/  IADD3 R15, PT, PT, R174, -0xe443238, RZ ;  /* 0xf1bbcdc8ae0f7810 */ /* 0x000fe20007ffe0ff */
[----:B------:R-:W-:Y:S02]  /*2ec0*/  VIADD R21, R175, 0x96a522ad ;  /* 0x96a522adaf157836 */ /* 0x000fe40000000000 */
[----:B------:R-:W-:Y:S01]  /*2ed0*/  IMAD.WIDE.U32 R218, R218, -0x326172a9, RZ ;  /* 0xcd9e8d57dada7825 */ /* 0x000fe200078e00ff */
[----:B------:R-:W-:-:S04]  /*2ee0*/  LOP3.LUT R150, R17, R150, R149, 0x96, !PT ;  /* 0x0000009611967212 */ /* 0x000fc800078e9695 */
        /* <DEDUP_REMOVED lines=9> */
.L_x_8161:
[----:B------:R-:W-:Y:S05]  /*2f80*/  BSYNC.RECONVERGENT B1 ;  /* 0x0000000000017941 */ /* 0x000fea0003800200 */
.L_x_8160:
[----:B------:R-:W-:Y:S01]  /*2f90*/  I2FP.F32.U32 R15, R15 ;  /* 0x0000000f000f7245 */ /* 0x000fe20000201000 */
[----:B-----5:R-:W-:Y:S02]  /*2fa0*/  HADD2.F32 R16, -RZ, R61.H1_H1 ;  /* 0x3000003dff107230 */ /* 0x020fe40000004100 */
[----:B------:R-:W-:Y:S02]  /*2fb0*/  IMAD.MOV.U32 R36, RZ, RZ, 0x2f800000 ;  /* 0x2f800000ff247424 */ /* 0x000fe400078e00ff */
[----:B------:R-:W-:Y:S02]  /*2fc0*/  HADD2.F32 R48, -RZ, R57.H1_H1 ;  /* 0x30000039ff307230 */ /* 0x000fe40000004100 */
[----:B------:R-:W-:Y:S01]  /*2fd0*/  FMUL.FTZ R16, R16, UR13 ;  /* 0x0000000d10107c20 */ /* 0x000fe20008410000 */
[----:B------:R-:W-:Y:S01]  /*2fe0*/  FFMA.FTZ R15, R15, R36, 1.1641532182693481445e-10 ;  /* 0x2f0000000f0f7423 */ /* 0x000fe20000010024 */
[----:B------:R-:W-:Y:S02]  /*2ff0*/  HADD2.F32 R36, -RZ, R137.H1_H1 ;  /* 0x30000089ff247230 */ /* 0x000fe40000004100 */
[----:B------:R-:W-:-:S02]  /*3000*/  FMUL.FTZ R16, R16, UR12 ;  /* 0x0000000c10107c20 */ /* 0x000fc40008410000 */
[----:B------:R-:W-:-:S04]  /*3010*/  FSETP.GTU.FTZ.AND P2, PT, R15, UR10, PT ;  /* 0x0000000a0f007c0b */ /* 0x000fc8000bf5c000 */
[----:B------:R-:W-:Y:S02]  /*3020*/  FSEL R15, R16, RZ, !P2 ;  /* 0x000000ff100f7208 */ /* 0x000fe40005000000 */
[----:B------:R-:W-:-:S03]  /*3030*/  SEL R16, RZ, 0x1, P2 ;  /* 0x00000001ff107807 */ /* 0x000fc60001000000 */
[----:B------:R-:W-:-:S07]  /*3040*/  FFMA.FTZ R15, R15, R36, R48 ;  /* 0x000000240f0f7223 */ /* 0x000fce0000010030 */
.L_x_8159:
        /* <DEDUP_REMOVED lines=21> */
.L_x_8168:
        /* <DEDUP_REMOVED lines=13> */
.L_x_8170:
[----:B------:R-:W-:Y:S05]  /*3270*/  BSYNC.RECONVERGENT B2 ;  /* 0x0000000000027941 */ /* 0x000fea0003800200 */
.L_x_8169:
        /* <DEDUP_REMOVED lines=61> */
.L_x_8167:
[----:B------:R-:W-:Y:S05]  /*3650*/  BSYNC.RECONVERGENT B1 ;  /* 0x0000000000017941 */ /* 0x000fea0003800200 */
.L_x_8166:
[----:B------:R-:W-:Y:S01]  /*3660*/  I2FP.F32.U32 R17, R17 ;  /* 0x0000001100117245 */ /* 0x000fe20000201000 */
[----:B------:R-:W-:Y:S02]  /*3670*/  HFMA2 R24, -RZ, RZ, 0.1171875, 0 ;  /* 0x2f800000ff187431 */ /* 0x000fe400000001ff */
[----:B-----5:R-:W-:Y:S02]  /*3680*/  HADD2.F32 R18, -RZ, R62.H0_H0 ;  /* 0x2000003eff127230 */ /* 0x020fe40000004100 */
[----:B------:R-:W-:Y:S02]  /*3690*/  HADD2.F32 R52, -RZ, R58.H0_H0 ;  /* 0x2000003aff347230 */ /* 0x000fe40000004100 */
[----:B------:R-:W-:Y:S01]  /*36a0*/  FFMA.FTZ R17, R17, R24, 1.1641532182693481445e-10 ;  /* 0x2f00000011117423 */ /* 0x000fe20000010018 */
[----:B------:R-:W-:Y:S01]  /*36b0*/  FMUL.FTZ R18, R18, UR13 ;  /* 0x0000000d12127c20 */ /* 0x000fe20008410000 */
[----:B------:R-:W-:-:S03]  /*36c0*/  HADD2.F32 R24, -RZ, R138.H0_H0 ;  /* 0x2000008aff187230 */ /* 0x000fc60000004100 */
[----:B------:R-:W-:Y:S01]  /*36d0*/  FMUL.FTZ R18, R18, UR12 ;  /* 0x0000000c12127c20 */ /* 0x000fe20008410000 */
[----:B------:R-:W-:-:S04]  /*36e0*/  FSETP.GTU.FTZ.AND P2, PT, R17, UR10, PT ;  /* 0x0000000a11007c0b */ /* 0x000fc8000bf5c000 */
[----:B------:R-:W-:Y:S02]  /*36f0*/  FSEL R17, R18, RZ, !P2 ;  /* 0x000000ff12117208 */ /* 0x000fe40005000000 */
[----:B------:R-:W-:-:S03]  /*3700*/  SEL R18, RZ, 0x1, P2 ;  /* 0x00000001ff127807 */ /* 0x000fc60001000000 */
[----:B------:R-:W-:-:S07]  /*3710*/  FFMA.FTZ R17, R17, R24, R52 ;  /* 0x0000001811117223 */ /* 0x000fce0000010034 */
.L_x_8165:
        /* <DEDUP_REMOVED lines=21> */
.L_x_8174:
        /* <DEDUP_REMOVED lines=13> */
.L_x_8176:
[----:B------:R-:W-:Y:S05]  /*3940*/  BSYNC.RECONVERGENT B2 ;  /* 0x0000000000027941 */ /* 0x000fea0003800200 */
.L_x_8175:
        /* <DEDUP_REMOVED lines=61> */
.L_x_8173:
[----:B------:R-:W-:Y:S05]  /*3d20*/  BSYNC.RECONVERGENT B1 ;  /* 0x0000000000017941 */ /* 0x000fea0003800200 */
.L_x_8172:
        /* <DEDUP_REMOVED lines=12> */
.L_x_8171:
        /* <DEDUP_REMOVED lines=21> */
.L_x_8180:
        /* <DEDUP_REMOVED lines=13> */
.L_x_8182:
[----:B------:R-:W-:Y:S05]  /*4010*/  BSYNC.RECONVERGENT B2 ;  /* 0x0000000000027941 */ /* 0x000fea0003800200 */
.L_x_8181:
        /* <DEDUP_REMOVED lines=61> */
.L_x_8179:
[----:B------:R-:W-:Y:S05]  /*43f0*/  BSYNC.RECONVERGENT B1 ;  /* 0x0000000000017941 */ /* 0x000fea0003800200 */
.L_x_8178:
        /* <DEDUP_REMOVED lines=12> */
.L_x_8177:
        /* <DEDUP_REMOVED lines=21> */
.L_x_8186:
        /* <DEDUP_REMOVED lines=13> */
.L_x_8188:
[----:B------:R-:W-:Y:S05]  /*46e0*/  BSYNC.RECONVERGENT B2 ;  /* 0x0000000000027941 */ /* 0x000fea0003800200 */
.L_x_8187:
        /* <DEDUP_REMOVED lines=61> */
.L_x_8185:
[----:B------:R-:W-:Y:S05]  /*4ac0*/  BSYNC.RECONVERGENT B1 ;  /* 0x0000000000017941 */ /* 0x000fea0003800200 */
.L_x_8184:
        /* <DEDUP_REMOVED lines=12> */
.L_x_8183:
[----:B------:R-:W-:Y:S02]  /*4b90*/  F2FP.F16.F32.PACK_AB R151, RZ, R23 ;  /* 0x00000017ff97723e */ /* 0x000fe400000000ff */
[----:B------:R-:W-:Y:S02]  /*4ba0*/  PRMT R150, R52, 0x5410, R54 ;  /* 0x0000541034967816 */ /* 0x000fe40000000036 */
[----:B------:R-:W-:Y:S02]  /*4bb0*/  PRMT R149, R50, 0x5410, R36 ;  /* 0x0000541032957816 */ /* 0x000fe40000000024 */
[----:B------:R-:W-:Y:S02]  /*4bc0*/  PRMT R148, R34, 0x5410, R32 ;  /* 0x0000541022947816 */ /* 0x000fe40000000020 */
[----:B------:R-:W-:Y:S01]  /*4bd0*/  PRMT R151, R152, 0x5410, R151 ;  /* 0x0000541098977816 */ /* 0x000fe20000000097 */
[----:B------:R-:W-:Y:S06]  /*4be0*/  BRA `(.L_x_8189) ;  /* 0x0000003400207947 */ /* 0x000fec0003800000 */
.L_x_8140:
[----:B------:R-:W-:Y:S01]  /*4bf0*/  IMAD.MOV.U32 R9, RZ, RZ, RZ ;  /* 0x000000ffff097224 */ /* 0x000fe200078e00ff */
[----:B------:R-:W-:Y:S01]  /*4c00*/  MOV R24, R52 ;  /* 0x0000003400187202 */ /* 0x000fe20000000f00 */
[----:B------:R-:W-:Y:S01]  /*4c10*/  IMAD.MOV.U32 R13, RZ, RZ, R48 ;  /* 0x000000ffff0d7224 */ /* 0x000fe200078e0030 */
        /* <DEDUP_REMOVED lines=17> */
.L_x_8193:
        /* <DEDUP_REMOVED lines=13> */
.L_x_8195:
[----:B------:R-:W-:Y:S05]  /*4e00*/  BSYNC.RECONVERGENT B2 ;  /* 0x0000000000027941 */ /* 0x000fea0003800200 */
.L_x_8194:
        /* <DEDUP_REMOVED lines=53> */
[----:B------:R-:W-:Y:S01]  /*5160*/  IADD3 R9, PT, PT, R174, -0x700cb87f, RZ ;  /* 0x8ff34781ae097810 */ /* 0x000fe20007ffe0ff */
[----:B------:R-:W-:Y:S02]  /*5170*/  IMAD.MOV.U32 R40, RZ, RZ, R150 ;  /* 0x000000ffff287224 */ /* 0x000fe400078e0096 */
[----:B------:R-:W-:Y:S01]  /*5180*/  IMAD.WIDE.U32 R10, R10, -0x2daee0ad, RZ ;  /* 0xd2511f530a0a7825 */ /* 0x000fe200078e00ff */
[----:B------:R-:W-:-:S03]  /*5190*/  LOP3.LUT R38, R9, R218, R151, 0x96, !PT ;  /* 0x000000da09267212 */ /* 0x000fc600078e9697 */
[----:B------:R-:W-:Y:S01]  /*51a0*/  IMAD.MOV.U32 R9, RZ, RZ, R52 ;  /* 0x000000ffff097224 */ /* 0x000fe200078e0034 */
[----:B------:R-:W-:Y:S01]  /*51b0*/  LOP3.LUT R44, R13, R148, R11, 0x96, !PT ;  /* 0x000000940d2c7212 */ /* 0x000fe200078e960b */
[----:B------:R-:W-:Y:S01]  /*51c0*/  IMAD.MOV.U32 R13, RZ, RZ, RZ ;  /* 0x000000ffff0d7224 */ /* 0x000fe200078e00ff */
[----:B------:R-:W-:-:S07]  /*51d0*/  MOV R24, R10 ;  /* 0x0000000a00187202 */ /* 0x000fce0000000f00 */
.L_x_8192:
[----:B------:R-:W-:Y:S05]  /*51e0*/  BSYNC.RECONVERGENT B1 ;  /* 0x0000000000017941 */ /* 0x000fea0003800200 */
.L_x_8191:
        /* <DEDUP_REMOVED lines=10> */
[----:B------:R-:W-:-:S07]  /*5290*/  FMUL.FTZ R9, R9, R32 ;  /* 0x0000002009097220 */ /* 0x000fce0000410000 */
.L_x_8190:
[----:B------:R-:W-:Y:S01]  /*52a0*/  F2FP.F16.F32.PACK_AB R34, RZ, R9 ;  /* 0x00000009ff22723e */ /* 0x000fe200000000ff */
[----:B------:R-:W-:Y:S02]  /*52b0*/  IMAD.MOV.U32 R11, RZ, RZ, RZ ;  /* 0x000000ffff0b7224 */ /* 0x000fe400078e00ff */
[----:B------:R-:W-:Y:S01]  /*52c0*/  IMAD.MOV.U32 R15, RZ, RZ, R13 ;  /* 0x000000ffff0f7224 */ /* 0x000fe200078e000d */
[----:B------:R-:W-:Y:S06]  /*52d0*/  @!P3 BRA `(.L_x_8196) ;  /* 0x000000040090b947 */ /* 0x000fec0003800000 */
        /* <DEDUP_REMOVED lines=13> */
.L_x_8199:
        /* <DEDUP_REMOVED lines=13> */
.L_x_8201:
[----:B------:R-:W-:Y:S05]  /*5480*/  BSYNC.RECONVERGENT B2 ;  /* 0x0000000000027941 */ /* 0x000fea0003800200 */
.L_x_8200:
        /* <DEDUP_REMOVED lines=34> */
[----:B------:R-:W-:Y:S01]  /*56b0*/  IMAD.WIDE.U32 R148, R15, -0x2daee0ad, RZ ;  /* 0xd2511f530f947825 */ /* 0x000fe200078e00ff */
[----:B------:R-:W-:-:S03]  /*56c0*/  IADD3 R15, PT, PT, R175, -0x24c28bd8, RZ ;  /* 0xdb3d7428af0f7810 */ /* 0x000fc60007ffe0ff */
        /* <DEDUP_REMOVED lines=9> */
[----:B------:R-:W-:-:S03]  /*5760*/  IMAD.WIDE.U32 R12, R13, -0x2daee0ad, RZ ;  /* 0xd2511f530d0c7825 */ /* 0x000fc600078e00ff */
[----:B------:R-:W-:Y:S02]  /*5770*/  LOP3.LUT R11, R11, R148, R221, 0x96, !PT ;  /* 0x000000940b0b7212 */ /* 0x000fe400078e96dd */
[----:B------:R-:W-:Y:S02]  /*5780*/  LOP3.LUT R15, R15, R220, R13, 0x96, !PT ;  /* 0x000000dc0f0f7212 */ /* 0x000fe400078e960d */
[----:B------:R-:W-:Y:S01]  /*5790*/  IADD3 R13, PT, PT, R174, -0x700cb87f, RZ ;  /* 0x8ff34781ae0d7810 */ /* 0x000fe20007ffe0ff */
[----:B------:R-:W-:-:S04]  /*57a0*/  IMAD.WIDE.U32 R150, R11, -0x326172a9, RZ ;  /* 0xcd9e8d570b967825 */ /* 0x000fc800078e00ff */
[----:B------:R-:W-:-:S05]  /*57b0*/  VIADD R11, R174, 0xf1bbcdc8 ;  /* 0xf1bbcdc8ae0b7836 */ /* 0x000fca0000000000 */
[----:B------:R-:W-:Y:S01]  /*57c0*/  LOP3.LUT R11, R11, R218, R151, 0x96, !PT ;  /* 0x000000da0b0b7212 */ /* 0x000fe200078e9697 */
[----:B------:R-:W-:-:S04]  /*57d0*/  IMAD.WIDE.U32 R218, R15, -0x326172a9, RZ ;  /* 0xcd9e8d570fda7825 */ /* 0x000fc800078e00ff */
[----:B------:R-:W-:Y:S01]  /*57e0*/  IMAD.WIDE.U32 R148, R11, -0x2daee0ad, RZ ;  /* 0xd2511f530b947825 */ /* 0x000fe200078e00ff */
[----:B------:R-:W-:Y:S02]  /*57f0*/  LOP3.LUT R38, R13, R150, R219, 0x96, !PT ;  /* 0x000000960d267212 */ /* 0x000fe400078e96db */
[----:B------:R-:W-:Y:S01]  /*5800*/  MOV R40, R218 ;  /* 0x000000da00287202 */ /* 0x000fe20000000f00 */
[----:B------:R-:W-:Y:S02]  /*5810*/  VIADD R11, R175, 0x96a522ad ;  /* 0x96a522adaf0b7836 */ /* 0x000fe40000000000 */
[----:B------:R-:W-:-:S03]  /*5820*/  IMAD.MOV.U32 R15, RZ, RZ, RZ ;  /* 0x000000ffff0f7224 */ /* 0x000fc600078e00ff */
[----:B------:R-:W-:Y:S01]  /*5830*/  LOP3.LUT R44, R11, R12, R149, 0x96, !PT ;  /* 0x0000000c0b2c7212 */ /* 0x000fe200078e9695 */
[----:B------:R-:W-:Y:S01]  /*5840*/  IMAD.MOV.U32 R11, RZ, RZ, R24 ;  /* 0x000000ffff0b7224 */ /* 0x000fe200078e0018 */
[----:B------:R-:W-:-:S07]  /*5850*/  MOV R24, R148 ;  /* 0x0000009400187202 */ /* 0x000fce0000000f00 */
.L_x_8198:
[----:B------:R-:W-:Y:S05]  /*5860*/  BSYNC.RECONVERGENT B1 ;  /* 0x0000000000017941 */ /* 0x000fea0003800200 */
.L_x_8197:
        /* <DEDUP_REMOVED lines=10> */
[----:B------:R-:W-:-:S07]  /*5910*/  FMUL.FTZ R11, R11, R32 ;  /* 0x000000200b0b7220 */ /* 0x000fce0000410000 */
.L_x_8196:
[----:B------:R-:W-:Y:S01]  /*5920*/  F2FP.F16.F32.PACK_AB R32, RZ, R11 ;  /* 0x0000000bff20723e */ /* 0x000fe200000000ff */
[----:B------:R-:W-:Y:S01]  /*5930*/  IMAD.MOV.U32 R13, RZ, RZ, RZ ;  /* 0x000000ffff0d7224 */ /* 0x000fe200078e00ff */
[----:B------:R-:W-:Y:S01]  /*5940*/  MOV R17, R15 ;  /* 0x0000000f00117202 */ /* 0x000fe20000000f00 */
[----:B------:R-:W-:Y:S06]  /*5950*/  @!P3 BRA `(.L_x_8202) ;  /* 0x000000040090b947 */ /* 0x000fec0003800000 */
        /* <DEDUP_REMOVED lines=13> */
.L_x_8205:
        /* <DEDUP_REMOVED lines=13> */
.L_x_8207:
[----:B------:R-:W-:Y:S05]  /*5b00*/  BSYNC.RECONVERGENT B2 ;  /* 0x0000000000027941 */ /* 0x000fea0003800200 */
.L_x_8206:
        /* <DEDUP_REMOVED lines=53> */
[----:B------:R-:W-:Y:S02]  /*5e60*/  IADD3 R13, PT, PT, R174, -0x700cb87f, RZ ;  /* 0x8ff34781ae0d7810 */ /* 0x000fe40007ffe0ff */
[----:B------:R-:W-:Y:S01]  /*5e70*/  MOV R40, R150 ;  /* 0x0000009600287202 */ /* 0x000fe20000000f00 */
[----:B------:R-:W-:Y:S01]  /*5e80*/  IMAD.WIDE.U32 R14, R14, -0x2daee0ad, RZ ;  /* 0xd2511f530e0e7825 */ /* 0x000fe200078e00ff */
[----:B------:R-:W-:-:S03]  /*5e90*/  LOP3.LUT R38, R13, R218, R151, 0x96, !PT ;  /* 0x000000da0d267212 */ /* 0x000fc600078e9697 */
[----:B------:R-:W-:Y:S01]  /*5ea0*/  IMAD.MOV.U32 R13, RZ, RZ, R24 ;  /* 0x000000ffff0d7224 */ /* 0x000fe200078e0018 */
[----:B------:R-:W-:Y:S01]  /*5eb0*/  LOP3.LUT R44, R17, R148, R15, 0x96, !PT ;  /* 0x00000094112c7212 */ /* 0x000fe200078e960f */
[----:B------:R-:W-:Y:S01]  /*5ec0*/  IMAD.MOV.U32 R17, RZ, RZ, RZ ;  /* 0x000000ffff117224 */ /* 0x000fe200078e00ff */
[----:B------:R-:W-:-:S07]  /*5ed0*/  MOV R24, R14 ;  /* 0x0000000e00187202 */ /* 0x000fce0000000f00 */
.L_x_8204:
[----:B------:R-:W-:Y:S05]  /*5ee0*/  BSYNC.RECONVERGENT B1 ;  /* 0x0000000000017941 */ /* 0x000fea0003800200 */
.L_x_8203:
        /* <DEDUP_REMOVED lines=11> */
.L_x_8202:
        /* <DEDUP_REMOVED lines=17> */
.L_x_8211:
        /* <DEDUP_REMOVED lines=13> */
.L_x_8213:
[----:B------:R-:W-:Y:S05]  /*6180*/  BSYNC.RECONVERGENT B2 ;  /* 0x0000000000027941 */ /* 0x000fea0003800200 */
.L_x_8212:
        /* <DEDUP_REMOVED lines=61> */
.L_x_8210:
[----:B------:R-:W-:Y:S05]  /*6560*/  BSYNC.RECONVERGENT B1 ;  /* 0x0000000000017941 */ /* 0x000fea0003800200 */
.L_x_8209:
        /* <DEDUP_REMOVED lines=11> */
.L_x_8208:
        /* <DEDUP_REMOVED lines=17> */
.L_x_8217:
        /* <DEDUP_REMOVED lines=13> */
.L_x_8219:
[----:B------:R-:W-:Y:S05]  /*6800*/  BSYNC.RECONVERGENT B2 ;  /* 0x0000000000027941 */ /* 0x000fea0003800200 */
.L_x_8218:
        /* <DEDUP_REMOVED lines=61> */
.L_x_8216:
[----:B------:R-:W-:Y:S05]  /*6be0*/  BSYNC.RECONVERGENT B1 ;  /* 0x0000000000017941 */ /* 0x000fea0003800200 */
.L_x_8215:
        /* <DEDUP_REMOVED lines=11> */
.L_x_8214:
        /* <DEDUP_REMOVED lines=17> */
.L_x_8223:
        /* <DEDUP_REMOVED lines=13> */
.L_x_8225:
[----:B------:R-:W-:Y:S05]  /*6e80*/  BSYNC.RECONVERGENT B2 ;  /* 0x0000000000027941 */ /* 0x000fea0003800200 */
.L_x_8224:
        /* <DEDUP_REMOVED lines=61> */
.L_x_8222:
[----:B------:R-:W-:Y:S05]  /*7260*/  BSYNC.RECONVERGENT B1 ;  /* 0x0000000000017941 */ /* 0x000fea0003800200 */
.L_x_8221:
        /* <DEDUP_REMOVED lines=11> */
.L_x_8220:
        /* <DEDUP_REMOVED lines=17> */
.L_x_8229:
        /* <DEDUP_REMOVED lines=13> */
.L_x_8231:
[----:B------:R-:W-:Y:S05]  /*7500*/  BSYNC.RECONVERGENT B2 ;  /* 0x0000000000027941 */ /* 0x000fea0003800200 */
.L_x_8230:
        /* <DEDUP_REMOVED lines=61> */
.L_x_8228:
[----:B------:R-:W-:Y:S05]  /*78e0*/  BSYNC.RECONVERGENT B1 ;  /* 0x0000000000017941 */ /* 0x000fea0003800200 */
.L_x_8227:
        /* <DEDUP_REMOVED lines=11> */
.L_x_8226:
        /* <DEDUP_REMOVED lines=17> */
.L_x_8235:
        /* <DEDUP_REMOVED lines=13> */
.L_x_8237:
[----:B------:R-:W-:Y:S05]  /*7b80*/  BSYNC.RECONVERGENT B2 ;  /* 0x0000000000027941 */ /* 0x000fea0003800200 */
.L_x_8236:
        /* <DEDUP_REMOVED lines=59> */
[----:B------:R-:W-:Y:S02]  /*7f40*/  LOP3.LUT R44, R151, R150, R149, 0x96, !PT ;  /* 0x00000096972c7212 */ /* 0x000fe400078e9695 */
[----:B------:R-:W-:-:S07]  /*7f50*/  MOV R24, R148 ;  /* 0x0000009400187202 */ /* 0x000fce0000000f00 */
.L_x_8234:
[----:B------:R-:W-:Y:S05]  /*7f60*/  BSYNC.RECONVERGENT B1 ;  /* 0x0000000000017941 */ /* 0x000fea0003800200 */
.L_x_8233:
        /* <DEDUP_REMOVED lines=11> */
.L_x_8232:
[----:B------:R-:W-:Y:S02]  /*8020*/  F2FP.F16.F32.PACK_AB R151, RZ, R23 ;  /* 0x00000017ff97723e */ /* 0x000fe400000000ff */
[----:B------:R-:W-:Y:S02]  /*8030*/  PRMT R150, R52, 0x5410, R54 ;  /* 0x0000541034967816 */ /* 0x000fe40000000036 */
[----:B------:R-:W-:Y:S02]  /*8040*/  PRMT R149, R50, 0x5410, R36 ;  /* 0x0000541032957816 */ /* 0x000fe40000000024 */
[----:B------:R-:W-:Y:S02]  /*8050*/  PRMT R148, R34, 0x5410, R32 ;  /* 0x0000541022947816 */ /* 0x000fe40000000020 */
[----:B------:R-:W-:-:S07]  /*8060*/  PRMT R151, R152, 0x5410, R151 ;  /* 0x0000541098977816 */ /* 0x000fce0000000097 */
.L_x_8189:
[----:B------:R-:W0:Y:S01]  /*8070*/  LDC.64 R218, c[0x0][0x3a8] ;  /* 0x0000ea00ffda7b82 */ /* 0x000e220000000a00 */
[----:B------:R-:W-:Y:S02]  /*8080*/  IMAD.MOV.U32 R52, RZ, RZ, R24 ;  /* 0x000000ffff347224 */ /* 0x000fe400078e0018 */
[----:B0-----:R-:W-:-:S05]  /*8090*/  IMAD.WIDE.U32 R218, R30, 0x10, R218 ;  /* 0x000000101eda7825 */ /* 0x001fca00078e00da */
[----:B------:R0:W-:Y:S01]  /*80a0*/  STG.E.128 desc[UR6][R218.64], R148 ;  /* 0x00000094da007986 */ /* 0x0001e2000c101d06 */
[----:B------:R-:W-:Y:S05]  /*80b0*/  @!P3 BRA `(.L_x_8238) ;  /* 0x000000000050b947 */ /* 0x000fea0003800000 */
[----:B------:R-:W-:Y:S01]  /*80c0*/  SHF.L.U32 R32, R22, 0x10, RZ ;  /* 0x0000001016207819 */ /* 0x000fe200000006ff */
[----:B0-----:R-:W0:Y:S01]  /*80d0*/  LDC.64 R148, c[0x0][0x3b0] ;  /* 0x0000ec00ff947b82 */ /* 0x001e220000000a00 */
        /* <DEDUP_REMOVED lines=18> */
.L_x_8238:
[----:B------:R-:W-:Y:S01]  /*8200*/  VIADD R30, R30, 0x80 ;  /* 0x000000801e1e7836 */ /* 0x000fe20000000000 */
[----:B------:R-:W-:-:S07]  /*8210*/  IADD3 R223, PT, PT, R223, 0x80, RZ ;  /* 0x00000080dfdf7810 */ /* 0x000fce0007ffe0ff */
.L_x_8138:
[----:B------:R-:W-:Y:S05]  /*8220*/  BSYNC.RECONVERGENT B0 ;  /* 0x0000000000007941 */ /* 0x000fea0003800200 */
.L_x_8137:
[----:B------:R-:W-:Y:S01]  /*8230*/  ISETP.GE.U32.AND P1, PT, R3, 0x100, PT ;  /* 0x000001000300780c */ /* 0x000fe20003f26070 */
[----:B------:R-:W-:Y:S03]  /*8240*/  BSSY.RECONVERGENT B0, `(.L_x_8239) ;  /* 0x00006dc000007945 */ /* 0x000fe60003800200 */
[----:B------:R-:W-:-:S09]  /*8250*/  P2R R32, PR, RZ, 0x2 ;  /* 0x00000002ff207803 */ /* 0x000fd20000000000 */
[----:B------:R-:W-:Y:S05]  /*8260*/  @!P1 BRA `(.L_x_8240) ;  /* 0x0000006c00649947 */ /* 0x000fea0003800000 */
[----:B------:R-:W-:Y:S01]  /*8270*/  ISETP.NE.U32.AND P1, PT, RZ, UR8, PT ;  /* 0x00000008ff007c0c */ /* 0x000fe2000bf25070 */
[----:B------:R-:W2:Y:S03]  /*8280*/  @P3 LDC.64 R34, c[0x0][0x390] ;  /* 0x0000e400ff223b82 */ /* 0x000ea60000000a00 */
[----:B------:R-:W-:-:S13]  /*8290*/  ISETP.NE.AND.EX P1, PT, RZ, UR9, PT, P1 ;  /* 0x00000009ff007c0c */ /* 0x000fda000bf25310 */
[----:B------:R-:W3:Y:S01]  /*82a0*/  @P1 LDC.64 R24, c[0x0][0x3a0] ;  /* 0x0000e800ff181b82 */ /* 0x000ee20000000a00 */
[----:B--2---:R-:W-:-:S05]  /*82b0*/  @P3 IMAD.WIDE.U32 R34, R223, 0x10, R34 ;  /* 0x00000010df223825 */ /* 0x004fca00078e0022 */
[----:B-----5:R2:W5:Y:S01]  /*82c0*/  @P3 LDG.E.128 R60, desc[UR6][R34.64] ;  /* 0x00000006223c3981 */ /* 0x020562000c1e1d00 */
[----:B---3--:R-:W-:-:S05]  /*82d0*/  @P1 IMAD.WIDE.U32 R24, R30, 0x10, R24 ;  /* 0x000000101e181825 */ /* 0x008fca00078e0018 */
[----:B------:R2:W5:Y:S01]  /*82e0*/  @P1 LDG.E.128 R56, desc[UR6][R24.64] ;  /* 0x0000000618381981 */ /* 0x000562000c1e1d00 */
[----:B------:R-:W-:Y:S05]  /*82f0*/  @!P1 BRA `(.L_x_8241) ;  /* 0x0000003400b49947 */ /* 0x000fea0003800000 */
[----:B------:R-:W-:-:S13]  /*8300*/  ISETP.GT.AND P1, PT, R42, RZ, PT ;  /* 0x000000ff2a00720c */ /* 0x000fda0003f24270 */
[----:B--2--5:R-:W-:Y:S01]  /*8310*/  @!P1 HADD2.F32 R25, -RZ, R56.H0_H0 ;  /* 0x20000038ff199230 */ /* 0x024fe20000004100 */
        /* <DEDUP_REMOVED lines=19> */
.L_x_8245:
        /* <DEDUP_REMOVED lines=13> */
.L_x_8247:
[----:B------:R-:W-:Y:S05]  /*8520*/  BSYNC.RECONVERGENT B2 ;  /* 0x0000000000027941 */ /* 0x000fea0003800200 */
.L_x_8246:
        /* <DEDUP_REMOVED lines=43> */
[----:B01----:R-:W-:Y:S01]  /*87e0*/  IMAD.WIDE.U32 R148, R25, -0x2daee0ad, RZ ;  /* 0xd2511f5319947825 */ /* 0x003fe200078e00ff */
[----:B------:R-:W-:Y:S02]  /*87f0*/  IADD3 R25, PT, PT, R175, 0x1fd5c5a3, RZ ;  /* 0x1fd5c5a3af197810 */ /* 0x000fe40007ffe0ff */
        /* <DEDUP_REMOVED lines=10> */
[----:B------:R-:W-:Y:S02]  /*88a0*/  HFMA2 R29, -RZ, RZ, 0, 0 ;  /* 0x00000000ff1d7431 */ /* 0x000fe400000001ff */
[----:B------:R-:W-:Y:S01]  /*88b0*/  IMAD.WIDE.U32 R34, R34, -0x2daee0ad, RZ ;  /* 0xd2511f5322227825 */ /* 0x000fe200078e00ff */
[----:B------:R-:W-:-:S03]  /*88c0*/  LOP3.LUT R38, R25, R38, R37, 0x96, !PT ;  /* 0x0000002619267212 */ /* 0x000fc600078e9625 */
[----:B------:R-:W-:Y:S01]  /*88d0*/  IMAD.MOV.U32 R40, RZ, RZ, R36 ;  /* 0x000000ffff287224 */ /* 0x000fe200078e0024 */
[----:B------:R-:W-:Y:S02]  /*88e0*/  LOP3.LUT R44, R27, R24, R35, 0x96, !PT ;  /* 0x000000181b2c7212 */ /* 0x000fe400078e9623 */
[----:B------:R-:W-:-:S07]  /*88f0*/  MOV R24, R34 ;  /* 0x0000002200187202 */ /* 0x000fce0000000f00 */
.L_x_8244:
[----:B------:R-:W-:Y:S05]  /*8900*/  BSYNC.RECONVERGENT B1 ;  /* 0x0000000000017941 */ /* 0x000fea0003800200 */
.L_x_8243:
[----:B------:R-:W-:Y:S01]  /*8910*/  I2FP.F32.U32 R10, R10 ;  /* 0x0000000a000a7245 */ /* 0x000fe20000201000 */
[----:B------:R-:W-:Y:S02]  /*8920*/  HADD2.F32 R27, -RZ, R60.H0_H0 ;  /* 0x2000003cff1b7230 */ /* 0x000fe40000004100 */
        /* <DEDUP_REMOVED lines=10> */
.L_x_8242:
        /* <DEDUP_REMOVED lines=21> */
.L_x_8251:
[----:B------:R-:W-:Y:S01]  /*8b20*/  VIADD R4, R4, 0x1 ;  /* 0x0000000104047836 */ /* 0x000fe20000000000 */
[----:B------:R-:W-:Y:S03]  /*8b30*/  BSSY.RECONVERGENT B2, `(.L_x_8252) ;  /* 0x000000c000027945 */ /* 0x000fe60003800200 */
[C---:B01----:R-:W-:Y:S01]  /*8b40*/  IMAD.WIDE.U32 R148, R4.reuse, -0x2daee0ad, RZ ;  /* 0xd2511f5304947825 */ /* 0x043fe200078e00ff */
        /* <DEDUP_REMOVED lines=10> */
.L_x_8253:
[----:B------:R-:W-:Y:S05]  /*8bf0*/  BSYNC.RECONVERGENT B2 ;  /* 0x0000000000027941 */ /* 0x000fea0003800200 */
.L_x_8252:
        /* <DEDUP_REMOVED lines=15> */
[----:B------:R-:W-:Y:S01]  /*8cf0*/  IMAD.MOV.U32 R33, RZ, RZ, RZ ;  /* 0x000000ffff217224 */ /* 0x000fe200078e00ff */
        /* <DEDUP_REMOVED lines=42> */
[----:B------:R-:W-:-:S03]  /*8fa0*/  LOP3.LUT R38, R27, R38, R149, 0x96, !PT ;  /* 0x000000261b267212 */ /* 0x000fc600078e9695 */
[----:B------:R-:W-:Y:S01]  /*8fb0*/  IMAD.MOV.U32 R31, RZ, RZ, R36 ;  /* 0x000000ffff1f7224 */ /* 0x000fe200078e0024 */
[----:B------:R-:W-:-:S07]  /*8fc0*/  LOP3.LUT R44, R29, R34, R37, 0x96, !PT ;  /* 0x000000221d2c7212 */ /* 0x000fce00078e9625 */
.L_x_8250:
[----:B------:R-:W-:Y:S05]  /*8fd0*/  BSYNC.RECONVERGENT B1 ;  /* 0x0000000000017941 */ /* 0x000fea0003800200 */
.L_x_8249:
[----:B------:R-:W-:Y:S01]  /*8fe0*/  I2FP.F32.U32 R12, R12 ;  /* 0x0000000c000c7245 */ /* 0x000fe20000201000 */
[----:B------:R-:W-:Y:S02]  /*8ff0*/  HFMA2 R27, -RZ, RZ, 0.1171875, 0 ;  /* 0x2f800000ff1b7431 */ /* 0x000fe400000001ff */
[----:B------:R-:W-:Y:S02]  /*9000*/  HADD2.F32 R24, -RZ, R60.H1_H1 ;  /* 0x3000003cff187230 */ /* 0x000fe40000004100 */
[----:B------:R-:W-:Y:S02]  /*9010*/  HADD2.F32 R34, -RZ, R56.H1_H1 ;  /* 0x30000038ff227230 */ /* 0x000fe40000004100 */
[----:B------:R-:W-:Y:S01]  /*9020*/  FFMA.FTZ R12, R12, R27, 1.1641532182693481445e-10 ;  /* 0x2f0000000c0c7423 */ /* 0x000fe2000001001b */
[----:B------:R-:W-:-:S04]  /*9030*/  FMUL.FTZ R24, R24, UR13 ;  /* 0x0000000d18187c20 */ /* 0x000fc80008410000 */
[----:B------:R-:W-:Y:S01]  /*9040*/  FMUL.FTZ R27, R24, UR12 ;  /* 0x0000000c181b7c20 */ /* 0x000fe20008410000 */
[----:B------:R-:W-:Y:S01]  /*9050*/  FSETP.GTU.FTZ.AND P2, PT, R12, UR10, PT ;  /* 0x0000000a0c007c0b */ /* 0x000fe2000bf5c000 */
[----:B------:R-:W-:-:S03]  /*9060*/  HADD2.F32 R24, -RZ, R124.H1_H1 ;  /* 0x3000007cff187230 */ /* 0x000fc60000004100 */
[----:B------:R-:W-:Y:S02]  /*9070*/  FSEL R27, R27, RZ, !P2 ;  /* 0x000000ff1b1b7208 */ /* 0x000fe40005000000 */
[----:B------:R-:W-:-:S03]  /*9080*/  SEL R12, RZ, 0x1, P2 ;  /* 0x00000001ff0c7807 */ /* 0x000fc60001000000 */
[----:B------:R-:W-:-:S07]  /*9090*/  FFMA.FTZ R27, R27, R24, R34 ;  /* 0x000000181b1b7223 */ /* 0x000fce0000010022 */
.L_x_8248:
        /* <DEDUP_REMOVED lines=21> */
.L_x_8257:
        /* <DEDUP_REMOVED lines=13> */
.L_x_8259:
[----:B------:R-:W-:Y:S05]  /*92c0*/  BSYNC.RECONVERGENT B2 ;  /* 0x0000000000027941 */ /* 0x000fea0003800200 */
.L_x_8258:
[----:B01----:R-:W-:Y:S01]  /*92d0*/  IMAD.WIDE.U32 R148, R2, -0x326172a9, RZ ;  /* 0xcd9e8d5702947825 */ /* 0x003fe200078e00ff */
        /* <DEDUP_REMOVED lines=19> */
[----:B------:R-:W-:Y:S01]  /*9410*/  IMAD.MOV.U32 R14, RZ, RZ, R31 ;  /* 0x000000ffff0e7224 */ /* 0x000fe200078e001f */
        /* <DEDUP_REMOVED lines=8> */
[----:B------:R-:W-:Y:S01]  /*94a0*/  IMAD.WIDE.U32 R150, R29, -0x2daee0ad, RZ ;  /* 0xd2511f531d967825 */ /* 0x000fe200078e00ff */
[----:B------:R-:W-:-:S03]  /*94b0*/  IADD3 R29, PT, PT, R175, -0x56f99767, RZ ;  /* 0xa9066899af1d7810 */ /* 0x000fc60007ffe0ff */
[----:B------:R-:W-:Y:S01]  /*94c0*/  VIADD R33, R174, 0x1715609d ;  /* 0x1715609dae217836 */ /* 0x000fe20000000000 */
[----:B------:R-:W-:-:S04]  /*94d0*/  LOP3.LUT R29, R29, R38, R151, 0x96, !PT ;  /* 0x000000261d1d7212 */ /* 0x000fc800078e9697 */
        /* <DEDUP_REMOVED lines=23> */
[----:B------:R-:W-:-:S04]  /*9650*/  IMAD.WIDE.U32 R150, R150, -0x326172a9, RZ ;  /* 0xcd9e8d5796967825 */ /* 0x000fc800078e00ff */
[----:B------:R-:W-:Y:S01]  /*9660*/  HFMA2 R36, -RZ, RZ, 0, 0 ;  /* 0x00000000ff247431 */ /* 0x000fe200000001ff */
[----:B------:R-:W-:Y:S01]  /*9670*/  LOP3.LUT R44, R33, R148, R37, 0x96, !PT ;  /* 0x00000094212c7212 */ /* 0x000fe200078e9625 */
[----:B------:R-:W-:Y:S01]  /*9680*/  IMAD.MOV.U32 R40, RZ, RZ, R150 ;  /* 0x000000ffff287224 */ /* 0x000fe200078e0096 */
[----:B------:R-:W-:-:S07]  /*9690*/  LOP3.LUT R38, R29, R38, R151, 0x96, !PT ;  /* 0x000000261d267212 */ /* 0x000fce00078e9697 */
.L_x_8256:
[----:B------:R-:W-:Y:S05]  /*96a0*/  BSYNC.RECONVERGENT B1 ;  /* 0x0000000000017941 */ /* 0x000fea0003800200 */
.L_x_8255:
        /* <DEDUP_REMOVED lines=12> */
.L_x_8254:
        /* <DEDUP_REMOVED lines=21> */
.L_x_8263:
        /* <DEDUP_REMOVED lines=13> */
.L_x_8265:
[----:B------:R-:W-:Y:S05]  /*9990*/  BSYNC.RECONVERGENT B2 ;  /* 0x0000000000027941 */ /* 0x000fea0003800200 */
.L_x_8264:
[----:B------:R-:W-:Y:S01]  /*99a0*/  IMAD.WIDE.U32 R38, R2, -0x326172a9, RZ ;  /* 0xcd9e8d5702267825 */ /* 0x000fe200078e00ff */
[----:B------:R-:W-:Y:S02]  /*99b0*/  LOP3.LUT R36, R8, R149, R175, 0x96, !PT ;  /* 0x0000009508247212 */ /* 0x000fe400078e96af */
[----:B------:R-:W-:Y:S01]  /*99c0*/  IADD3 R31, PT, PT, R174, -0x61c88647, RZ ;  /* 0x9e3779b9ae1f7810 */ /* 0x000fe20007ffe0ff */
[----:B------:R-:W-:Y:S01]  /*99d0*/  VIADD R33, R175, 0xbb67ae85 ;  /* 0xbb67ae85af217836 */ /* 0x000fe20000000000 */
[----:B------:R-:W-:Y:S01]  /*99e0*/  LOP3.LUT R150, R7, R39, R174, 0x96, !PT ;  /* 0x0000002707967212 */ /* 0x000fe200078e96ae */
[----:B------:R-:W-:Y:S01]  /*99f0*/  IMAD.WIDE.U32 R36, R36, -0x326172a9, RZ ;  /* 0xcd9e8d5724247825 */ /* 0x000fe200078e00ff */
[----:B------:R-:W-:Y:S02]  /*9a00*/  IADD3 R35, PT, PT, R175, 0x76cf5d0a, RZ ;  /* 0x76cf5d0aaf237810 */ /* 0x000fe40007ffe0ff */
[----:B------:R-:W-:Y:S01]  /*9a10*/  MOV R16, R24 ;  /* 0x0000001800107202 */ /* 0x000fe20000000f00 */
[----:B------:R-:W-:Y:S01]  /*9a20*/  IMAD.WIDE.U32 R150, R150, -0x2daee0ad, RZ ;  /* 0xd2511f5396967825 */ /* 0x000fe200078e00ff */
[----:B------:R-:W-:-:S04]  /*9a30*/  LOP3.LUT R31, R31, R38, R37, 0x96, !PT ;  /* 0x000000261f1f7212 */ /* 0x000fc800078e9625 */
        /* <DEDUP_REMOVED lines=40> */
[----:B------:R-:W-:Y:S02]  /*9cc0*/  VIADD R31, R174, 0xf1bbcdc8 ;  /* 0xf1bbcdc8ae1f7836 */ /* 0x000fe40000000000 */
[----:B------:R-:W-:Y:S02]  /*9cd0*/  VIADD R33, R175, 0x96a522ad ;  /* 0x96a522adaf217836 */ /* 0x000fe40000000000 */
        /* <DEDUP_REMOVED lines=9> */
.L_x_8262:
[----:B------:R-:W-:Y:S05]  /*9d70*/  BSYNC.RECONVERGENT B1 ;  /* 0x0000000000017941 */ /* 0x000fea0003800200 */
.L_x_8261:
        /* <DEDUP_REMOVED lines=12> */
.L_x_8260:
        /* <DEDUP_REMOVED lines=21> */
.L_x_8269:
[----:B------:R-:W-:Y:S01]  /*9f90*/  IADD3 R4, PT, PT, R4, 0x1, RZ ;  /* 0x0000000104047810 */ /* 0x000fe20007ffe0ff */
[----:B------:R-:W-:Y:S03]  /*9fa0*/  BSSY.RECONVERGENT B2, `(.L_x_8270) ;  /* 0x000000c000027945 */ /* 0x000fe60003800200 */
[C---:B------:R-:W-:Y:S01]  /*9fb0*/  ISETP.NE.AND P2, PT, R4.reuse, RZ, PT ;  /* 0x000000ff0400720c */ /* 0x040fe20003f45270 */
[----:B01----:R-:W-:-:S12]  /*9fc0*/  IMAD.WIDE.U32 R148, R4, -0x2daee0ad, RZ ;  /* 0xd2511f5304947825 */ /* 0x003fd800078e00ff */
        /* <DEDUP_REMOVED lines=9> */
.L_x_8271:
[----:B------:R-:W-:Y:S05]  /*a060*/  BSYNC.RECONVERGENT B2 ;  /* 0x0000000000027941 */ /* 0x000fea0003800200 */
.L_x_8270:
        /* <DEDUP_REMOVED lines=59> */
[----:B------:R-:W-:Y:S01]  /*a420*/  HFMA2 R36, -RZ, RZ, 0, 0 ;  /* 0x00000000ff247431 */ /* 0x000fe200000001ff */
[----:B------:R-:W-:-:S07]  /*a430*/  LOP3.LUT R44, R39, R148, R37, 0x96, !PT ;  /* 0x00000094272c7212 */ /* 0x000fce00078e9625 */
.L_x_8268:
[----:B------:R-:W-:Y:S05]  /*a440*/  BSYNC.RECONVERGENT B1 ;  /* 0x0000000000017941 */ /* 0x000fea0003800200 */
.L_x_8267:
[----:B------:R-:W-:Y:S01]  /*a450*/  I2FP.F32.U32 R18, R18 ;  /* 0x0000001200127245 */ /* 0x000fe20000201000 */
[----:B------:R-:W-:Y:S02]  /*a460*/  HADD2.F32 R35, -RZ, R62.H0_H0 ;  /* 0x2000003eff237230 */ /* 0x000fe40000004100 */
[----:B------:R-:W-:Y:S02]  /*a470*/  IMAD.MOV.U32 R33, RZ, RZ, 0x2f800000 ;  /* 0x2f800000ff217424 */ /* 0x000fe400078e00ff */
[----:B------:R-:W-:Y:S02]  /*a480*/  HADD2.F32 R48, -RZ, R126.H0_H0 ;  /* 0x2000007eff307230 */ /* 0x000fe40000004100 */
[----:B------:R-:W-:Y:S01]  /*a490*/  FMUL.FTZ R35, R35, UR13 ;  /* 0x0000000d23237c20 */ /* 0x000fe20008410000 */
[----:B------:R-:W-:Y:S01]  /*a4a0*/  FFMA.FTZ R18, R18, R33, 1.1641532182693481445e-10 ;  /* 0x2f00000012127423 */ /* 0x000fe20000010021 */
[----:B01----:R-:W-:Y:S02]  /*a4b0*/  HADD2.F32 R148, -RZ, R58.H0_H0 ;  /* 0x2000003aff947230 */ /* 0x003fe40000004100 */
[----:B------:R-:W-:-:S02]  /*a4c0*/  FMUL.FTZ R33, R35, UR12 ;  /* 0x0000000c23217c20 */ /* 0x000fc40008410000 */
[----:B------:R-:W-:-:S04]  /*a4d0*/  FSETP.GTU.FTZ.AND P2, PT, R18, UR10, PT ;  /* 0x0000000a12007c0b */ /* 0x000fc8000bf5c000 */
[----:B------:R-:W-:Y:S02]  /*a4e0*/  FSEL R33, R33, RZ, !P2 ;  /* 0x000000ff21217208 */ /* 0x000fe40005000000 */
[----:B------:R-:W-:-:S03]  /*a4f0*/  SEL R18, RZ, 0x1, P2 ;  /* 0x00000001ff127807 */ /* 0x000fc60001000000 */
[----:B------:R-:W-:-:S07]  /*a500*/  FFMA.FTZ R33, R33, R48, R148 ;  /* 0x0000003021217223 */ /* 0x000fce0000010094 */
.L_x_8266:
        /* <DEDUP_REMOVED lines=21> */
.L_x_8275:
        /* <DEDUP_REMOVED lines=13> */
.L_x_8277:
[----:B------:R-:W-:Y:S05]  /*a730*/  BSYNC.RECONVERGENT B2 ;  /* 0x0000000000027941 */ /* 0x000fea0003800200 */
.L_x_8276:
[----:B------:R-:W-:Y:S01]  /*a740*/  IMAD.WIDE.U32 R38, R2, -0x326172a9, RZ ;  /* 0xcd9e8d5702267825 */ /* 0x000fe200078e00ff */
[----:B------:R-:W-:Y:S02]  /*a750*/  LOP3.LUT R36, R8, R149, R175, 0x96, !PT ;  /* 0x0000009508247212 */ /* 0x000fe400078e96af */
[----:B------:R-:W-:Y:S02]  /*a760*/  IADD3 R35, PT, PT, R174, -0x61c88647, RZ ;  /* 0x9e3779b9ae237810 */ /* 0x000fe40007ffe0ff */
        /* <DEDUP_REMOVED lines=57> */
[----:B------:R-:W-:-:S07]  /*ab00*/  IMAD.MOV.U32 R39, RZ, RZ, RZ ;  /* 0x000000ffff277224 */ /* 0x000fce00078e00ff */
.L_x_8274:
[----:B------:R-:W-:Y:S05]  /*ab10*/  BSYNC.RECONVERGENT B1 ;  /* 0x0000000000017941 */ /* 0x000fea0003800200 */
.L_x_8273:
        /* <DEDUP_REMOVED lines=12> */
.L_x_8272:
[----:B------:R-:W-:Y:S01]  /*abe0*/  F2FP.F16.F32.PACK_AB R154, RZ, R35 ;  /* 0x00000023ff9a723e */ /* 0x000fe200000000ff */
[----:B------:R-:W-:Y:S01]  /*abf0*/  @!P1 HADD2.F32 R37, -RZ, R59.H0_H0 ;  /* 0x2000003bff259230 */ /* 0x000fe20000004100 */
[----:B------:R-:W-:Y:S01]  /*ac00*/  @!P1 MOV R36, R48 ;  /* 0x0000003000249202 */ /* 0x000fe20000000f00 */
        /* <DEDUP_REMOVED lines=18> */
.L_x_8281:
        /* <DEDUP_REMOVED lines=13> */
.L_x_8283:
[----:B------:R-:W-:Y:S05]  /*ae00*/  BSYNC.RECONVERGENT B2 ;  /* 0x0000000000027941 */ /* 0x000fea0003800200 */
.L_x_8282:
        /* <DEDUP_REMOVED lines=58> */
[----:B------:R-:W-:Y:S01]  /*b1b0*/  IMAD.MOV.U32 R148, RZ, RZ, RZ ;  /* 0x000000ffff947224 */ /* 0x000fe200078e00ff */
[----:B------:R-:W-:-:S07]  /*b1c0*/  LOP3.LUT R38, R39, R38, R151, 0x96, !PT ;  /* 0x0000002627267212 */ /* 0x000fce00078e9697 */
.L_x_8280:
[----:B------:R-:W-:Y:S05]  /*b1d0*/  BSYNC.RECONVERGENT B1 ;  /* 0x0000000000017941 */ /* 0x000fea0003800200 */
.L_x_8279:
[----:B------:R-:W-:Y:S01]  /*b1e0*/  I2FP.F32.U32 R22, R22 ;  /* 0x0000001600167245 */ /* 0x000fe20000201000 */
[----:B------:R-:W-:Y:S02]  /*b1f0*/  HFMA2 R37, -RZ, RZ, 0.1171875, 0 ;  /* 0x2f800000ff257431 */ /* 0x000fe400000001ff */
[----:B------:R-:W-:Y:S02]  /*b200*/  HADD2.F32 R24, -RZ, R63.H0_H0 ;  /* 0x2000003fff187230 */ /* 0x000fe40000004100 */
[----:B------:R-:W-:Y:S02]  /*b210*/  HADD2.F32 R48, -RZ, R59.H0_H0 ;  /* 0x2000003bff307230 */ /* 0x000fe40000004100 */
[----:B------:R-:W-:Y:S01]  /*b220*/  FFMA.FTZ R22, R22, R37, 1.1641532182693481445e-10 ;  /* 0x2f00000016167423 */ /* 0x000fe20000010025 */
[----:B------:R-:W-:-:S04]  /*b230*/  FMUL.FTZ R24, R24, UR13 ;  /* 0x0000000d18187c20 */ /* 0x000fc80008410000 */
[----:B------:R-:W-:Y:S01]  /*b240*/  FMUL.FTZ R37, R24, UR12 ;  /* 0x0000000c18257c20 */ /* 0x000fe20008410000 */
[----:B------:R-:W-:Y:S01]  /*b250*/  FSETP.GTU.FTZ.AND P2, PT, R22, UR10, PT ;  /* 0x0000000a16007c0b */ /* 0x000fe2000bf5c000 */
[----:B------:R-:W-:-:S03]  /*b260*/  HADD2.F32 R24, -RZ, R127.H0_H0 ;  /* 0x2000007fff187230 */ /* 0x000fc60000004100 */
[----:B------:R-:W-:Y:S02]  /*b270*/  FSEL R37, R37, RZ, !P2 ;  /* 0x000000ff25257208 */ /* 0x000fe40005000000 */
[----:B------:R-:W-:-:S03]  /*b280*/  SEL R22, RZ, 0x1, P2 ;  /* 0x00000001ff167807 */ /* 0x000fc60001000000 */
[----:B------:R-:W-:-:S07]  /*b290*/  FFMA.FTZ R37, R37, R24, R48 ;  /* 0x0000001825257223 */ /* 0x000fce0000010030 */
.L_x_8278:
        /* <DEDUP_REMOVED lines=21> */
.L_x_8287:
        /* <DEDUP_REMOVED lines=13> */
.L_x_8289:
[----:B------:R-:W-:Y:S05]  /*b4c0*/  BSYNC.RECONVERGENT B2 ;  /* 0x0000000000027941 */ /* 0x000fea0003800200 */
.L_x_8288:
        /* <DEDUP_REMOVED lines=59> */
[----:B------:R-:W-:Y:S01]  /*b880*/  IMAD.MOV.U32 R39, RZ, RZ, R36 ;  /* 0x000000ffff277224 */ /* 0x000fe200078e0024 */
[----:B------:R-:W-:-:S07]  /*b890*/  MOV R24, R148 ;  /* 0x0000009400187202 */ /* 0x000fce0000000f00 */
.L_x_8286:
[----:B------:R-:W-:Y:S05]  /*b8a0*/  BSYNC.RECONVERGENT B1 ;  /* 0x0000000000017941 */ /* 0x000fea0003800200 */
.L_x_8285:
[----:B------:R-:W-:Y:S01]  /*b8b0*/  I2FP.F32.U32 R36, R39 ;  /* 0x0000002700247245 */ /* 0x000fe20000201000 */
[----:B------:R-:W-:Y:S02]  /*b8c0*/  HADD2.F32 R46, -RZ, R63.H1_H1 ;  /* 0x3000003fff2e7230 */ /* 0x000fe40000004100 */
[----:B------:R-:W-:Y:S02]  /*b8d0*/  IMAD.MOV.U32 R39, RZ, RZ, 0x2f800000 ;  /* 0x2f800000ff277424 */ /* 0x000fe400078e00ff */
[----:B------:R-:W-:Y:S02]  /*b8e0*/  HADD2.F32 R148, -RZ, R59.H1_H1 ;  /* 0x3000003bff947230 */ /* 0x000fe40000004100 */
[----:B------:R-:W-:Y:S01]  /*b8f0*/  FMUL.FTZ R46, R46, UR13 ;  /* 0x0000000d2e2e7c20 */ /* 0x000fe20008410000 */
[----:B------:R-:W-:-:S03]  /*b900*/  FFMA.FTZ R36, R36, R39, 1.1641532182693481445e-10 ;  /* 0x2f00000024247423 */ /* 0x000fc60000010027 */
[----:B------:R-:W-:Y:S02]  /*b910*/  FMUL.FTZ R39, R46, UR12 ;  /* 0x0000000c2e277c20 */ /* 0x000fe40008410000 */
[----:B------:R-:W-:Y:S01]  /*b920*/  FSETP.GTU.FTZ.AND P1, PT, R36, UR10, PT ;  /* 0x0000000a24007c0b */ /* 0x000fe2000bf3c000 */
[----:B------:R-:W-:-:S03]  /*b930*/  HADD2.F32 R36, -RZ, R127.H1_H1 ;  /* 0x3000007fff247230 */ /* 0x000fc60000004100 */
[----:B------:R-:W-:Y:S02]  /*b940*/  FSEL R39, R39, RZ, !P1 ;  /* 0x000000ff27277208 */ /* 0x000fe40004800000 */
[----:B------:R-:W-:-:S03]  /*b950*/  SEL R46, RZ, 0x1, P1 ;  /* 0x00000001ff2e7807 */ /* 0x000fc60000800000 */
[----:B------:R-:W-:-:S07]  /*b960*/  FFMA.FTZ R39, R39, R36, R148 ;  /* 0x0000002427277223 */ /* 0x000fce0000010094 */
.L_x_8284:
[----:B------:R-:W-:Y:S02]  /*b970*/  F2FP.F16.F32.PACK_AB R151, RZ, R39 ;  /* 0x00000027ff97723e */ /* 0x000fe400000000ff */
[----:B------:R-:W-:Y:S02]  /*b980*/  PRMT R150, R152, 0x5410, R154 ;  /* 0x0000541098967816 */ /* 0x000fe4000000009a */
[----:B------:R-:W-:Y:S02]  /*b990*/  PRMT R149, R52, 0x5410, R54 ;  /* 0x0000541034957816 */ /* 0x000fe40000000036 */
[----:B------:R-:W-:Y:S02]  /*b9a0*/  PRMT R148, R50, 0x5410, R34 ;  /* 0x0000541032947816 */ /* 0x000fe40000000022 */
[----:B------:R-:W-:Y:S01]  /*b9b0*/  PRMT R151, R156, 0x5410, R151 ;  /* 0x000054109c977816 */ /* 0x000fe20000000097 */
[----:B------:R-:W-:Y:S06]  /*b9c0*/  BRA `(.L_x_8290) ;  /* 0x0000003400207947 */ /* 0x000fec0003800000 */
.L_x_8241:
[----:B--2---:R-:W-:Y:S01]  /*b9d0*/  MOV R25, RZ ;  /* 0x000000ff00197202 */ /* 0x004fe20000000f00 */
[----:B------:R-:W-:Y:S01]  /*b9e0*/  IMAD.MOV.U32 R29, RZ, RZ, R48 ;  /* 0x000000ffff1d7224 */ /* 0x000fe200078e0030 */
[----:B------:R-:W-:Y:S01]  /*b9f0*/  MOV R24, R52 ;  /* 0x0000003400187202 */ /* 0x000fe20000000f00 */
        /* <DEDUP_REMOVED lines=17> */
.L_x_8294:
        /* <DEDUP_REMOVED lines=13> */
.L_x_8296:
[----:B------:R-:W-:Y:S05]  /*bbe0*/  BSYNC.RECONVERGENT B2 ;  /* 0x0000000000027941 */ /* 0x000fea0003800200 */
.L_x_8295:
        /* <DEDUP_REMOVED lines=61> */
.L_x_8293:
[----:B------:R-:W-:Y:S05]  /*bfc0*/  BSYNC.RECONVERGENT B1 ;  /* 0x0000000000017941 */ /* 0x000fea0003800200 */
.L_x_8292:
        /* <DEDUP_REMOVED lines=10> */
[----:B------:R-:W-:-:S07]  /*c070*/  FMUL.FTZ R25, R34, R25 ;  /* 0x0000001922197220 */ /* 0x000fce0000410000 */
.L_x_8291:
[----:B------:R-:W-:Y:S01]  /*c080*/  F2FP.F16.F32.PACK_AB R50, RZ, R25 ;  /* 0x00000019ff32723e */ /* 0x000fe200000000ff */
[----:B------:R-:W-:Y:S01]  /*c090*/  IMAD.MOV.U32 R31, RZ, RZ, R29 ;  /* 0x000000ffff1f7224 */ /* 0x000fe200078e001d */
[----:B------:R-:W-:Y:S01]  /*c0a0*/  MOV R27, RZ ;  /* 0x000000ff001b7202 */ /* 0x000fe20000000f00 */
[----:B------:R-:W-:Y:S06]  /*c0b0*/  @!P3 BRA `(.L_x_8297) ;  /* 0x000000040090b947 */ /* 0x000fec0003800000 */
        /* <DEDUP_REMOVED lines=13> */
.L_x_8300:
        /* <DEDUP_REMOVED lines=13> */
.L_x_8302:
[----:B------:R-:W-:Y:S05]  /*c260*/  BSYNC.RECONVERGENT B2 ;  /* 0x0000000000027941 */ /* 0x000fea0003800200 */
.L_x_8301:
[----:B------:R-:W-:Y:S01]  /*c270*/  IMAD.WIDE.U32 R36, R2, -0x326172a9, RZ ;  /* 0xcd9e8d5702247825 */ /* 0x000fe200078e00ff */
[----:B------:R-:W-:Y:S02]  /*c280*/  LOP3.LUT R38, R8, R35, R175, 0x96, !PT ;  /* 0x0000002308267212 */ /* 0x000fe400078e96af */
[----:B------:R-:W-:Y:S01]  /*c290*/  IADD3 R29, PT, PT, R175, -0x4498517b, RZ ;  /* 0xbb67ae85af1d7810 */ /* 0x000fe20007ffe0ff */
[----:B------:R-:W-:Y:S01]  /*c2a0*/  VIADD R27, R174, 0x9e3779b9 ;  /* 0x9e3779b9ae1b7836 */ /* 0x000fe20000000000 */
[----:B01----:R-:W-:Y:S01]  /*c2b0*/  LOP3.LUT R148, R7, R37, R174, 0x96, !PT ;  /* 0x0000002507947212 */ /* 0x003fe200078e96ae */
        /* <DEDUP_REMOVED lines=56> */
.L_x_8299:
[----:B------:R-:W-:Y:S05]  /*c640*/  BSYNC.RECONVERGENT B1 ;  /* 0x0000000000017941 */ /* 0x000fea0003800200 */
.L_x_8298:
        /* <DEDUP_REMOVED lines=10> */
[----:B------:R-:W-:-:S07]  /*c6f0*/  FMUL.FTZ R27, R34, R27 ;  /* 0x0000001b221b7220 */ /* 0x000fce0000410000 */
.L_x_8297:
        /* <DEDUP_REMOVED lines=17> */
.L_x_8306:
        /* <DEDUP_REMOVED lines=13> */
.L_x_8308:
[----:B------:R-:W-:Y:S05]  /*c8e0*/  BSYNC.RECONVERGENT B2 ;  /* 0x0000000000027941 */ /* 0x000fea0003800200 */
.L_x_8307:
        /* <DEDUP_REMOVED lines=61> */
.L_x_8305:
[----:B------:R-:W-:Y:S05]  /*ccc0*/  BSYNC.RECONVERGENT B1 ;  /* 0x0000000000017941 */ /* 0x000fea0003800200 */
.L_x_8304:
        /* <DEDUP_REMOVED lines=11> */
.L_x_8303:
        /* <DEDUP_REMOVED lines=17> */
.L_x_8312:
        /* <DEDUP_REMOVED lines=13> */
.L_x_8314:
[----:B------:R-:W-:Y:S05]  /*cf60*/  BSYNC.RECONVERGENT B2 ;  /* 0x0000000000027941 */ /* 0x000fea0003800200 */
.L_x_8313:
        /* <DEDUP_REMOVED lines=61> */
.L_x_8311:
[----:B------:R-:W-:Y:S05]  /*d340*/  BSYNC.RECONVERGENT B1 ;  /* 0x0000000000017941 */ /* 0x000fea0003800200 */
.L_x_8310:
        /* <DEDUP_REMOVED lines=11> */
.L_x_8309:
        /* <DEDUP_REMOVED lines=17> */
.L_x_8318:
        /* <DEDUP_REMOVED lines=13> */
.L_x_8320:
[----:B------:R-:W-:Y:S05]  /*d5e0*/  BSYNC.RECONVERGENT B2 ;  /* 0x0000000000027941 */ /* 0x000fea0003800200 */
.L_x_8319:
        /* <DEDUP_REMOVED lines=56> */
[----:B------:R-:W-:Y:S02]  /*d970*/  HFMA2 R36, -RZ, RZ, 0, 0 ;  /* 0x00000000ff247431 */ /* 0x000fe400000001ff */
[----:B------:R-:W-:Y:S01]  /*d980*/  IMAD.WIDE.U32 R150, R150, -0x326172a9, RZ ;  /* 0xcd9e8d5796967825 */ /* 0x000fe200078e00ff */
[----:B------:R-:W-:-:S03]  /*d990*/  LOP3.LUT R44, R35, R148, R37, 0x96, !PT ;  /* 0x00000094232c7212 */ /* 0x000fc600078e9625 */
[----:B------:R-:W-:Y:S01]  /*d9a0*/  IMAD.MOV.U32 R40, RZ, RZ, R150 ;  /* 0x000000ffff287224 */ /* 0x000fe200078e0096 */
[----:B------:R-:W-:-:S07]  /*d9b0*/  LOP3.LUT R38, R33, R38, R151, 0x96, !PT ;  /* 0x0000002621267212 */ /* 0x000fce00078e9697 */
.L_x_8317:
[----:B------:R-:W-:Y:S05]  /*d9c0*/  BSYNC.RECONVERGENT B1 ;  /* 0x0000000000017941 */ /* 0x000fea0003800200 */
.L_x_8316:
        /* <DEDUP_REMOVED lines=11> */
.L_x_8315:
        /* <DEDUP_REMOVED lines=17> */
.L_x_8324:
        /* <DEDUP_REMOVED lines=13> */
.L_x_8326:
[----:B------:R-:W-:Y:S05]  /*dc60*/  BSYNC.RECONVERGENT B2 ;  /* 0x0000000000027941 */ /* 0x000fea0003800200 */
.L_x_8325:
        /* <DEDUP_REMOVED lines=59> */
[----:B------:R-:W-:Y:S02]  /*e020*/  HFMA2 R39, -RZ, RZ, 0, 0 ;  /* 0x00000000ff277431 */ /* 0x000fe400000001ff */
[----:B------:R-:W-:-:S07]  /*e030*/  IMAD.MOV.U32 R24, RZ, RZ, R36 ;  /* 0x000000ffff187224 */ /* 0x000fce00078e0024 */
.L_x_8323:
[----:B------:R-:W-:Y:S05]  /*e040*/  BSYNC.RECONVERGENT B1 ;  /* 0x0000000000017941 */ /* 0x000fea0003800200 */
.L_x_8322:
[----:B------:R-:W-:Y:S01]  /*e050*/  I2FP.F32.U32 R20, R20 ;  /* 0x0000001400147245 */ /* 0x000fe20000201000 */
[----:B-----5:R-:W-:Y:S02]  /*e060*/  HADD2.F32 R36, -RZ, R62.H1_H1 ;  /* 0x3000003eff247230 */ /* 0x020fe40000004100 */
[----:B------:R-:W-:-:S03]  /*e070*/  IMAD.MOV.U32 R35, RZ, RZ, 0x2f800000 ;  /* 0x2f800000ff237424 */ /* 0x000fc600078e00ff */
[----:B------:R-:W-:Y:S01]  /*e080*/  FMUL.FTZ R36, R36, UR13 ;  /* 0x0000000d24247c20 */ /* 0x000fe20008410000 */
[----:B------:R-:W-:-:S03]  /*e090*/  FFMA.FTZ R20, R20, R35, 1.1641532182693481445e-10 ;  /* 0x2f00000014147423 */ /* 0x000fc60000010023 */
[----:B------:R-:W-:Y:S01]  /*e0a0*/  FMUL.FTZ R35, R36, UR12 ;  /* 0x0000000c24237c20 */ /* 0x000fe20008410000 */
[----:B------:R-:W-:Y:S01]  /*e0b0*/  HADD2.F32 R36, -RZ, R126.H1_H1 ;  /* 0x3000007eff247230 */ /* 0x000fe20000004100 */
[----:B------:R-:W-:-:S04]  /*e0c0*/  FSETP.GTU.FTZ.AND P1, PT, R20, UR10, PT ;  /* 0x0000000a14007c0b */ /* 0x000fc8000bf3c000 */
[----:B------:R-:W-:Y:S02]  /*e0d0*/  FSEL R35, R35, RZ, !P1 ;  /* 0x000000ff23237208 */ /* 0x000fe40004800000 */
[----:B------:R-:W-:-:S03]  /*e0e0*/  SEL R20, RZ, 0x1, P1 ;  /* 0x00000001ff147807 */ /* 0x000fc60000800000 */
[----:B------:R-:W-:-:S07]  /*e0f0*/  FMUL.FTZ R35, R36, R35 ;  /* 0x0000002324237220 */ /* 0x000fce0000410000 */
.L_x_8321:
[----:B------:R-:W-:Y:S01]  /*e100*/  F2FP.F16.F32.PACK_AB R154, RZ, R35 ;  /* 0x00000023ff9a723e */ /* 0x000fe200000000ff */
[----:B01----:R-:W-:Y:S01]  /*e110*/  IMAD.MOV.U32 R148, RZ, RZ, R39 ;  /* 0x000000ffff947224 */ /* 0x003fe200078e0027 */
        /* <DEDUP_REMOVED lines=15> */
.L_x_8330:
        /* <DEDUP_REMOVED lines=13> */
.L_x_8332:
[----:B------:R-:W-:Y:S05]  /*e2e0*/  BSYNC.RECONVERGENT B2 ;  /* 0x0000000000027941 */ /* 0x000fea0003800200 */
.L_x_8331:
        /* <DEDUP_REMOVED lines=59> */
[----:B------:R-:W-:Y:S01]  /*e6a0*/  LOP3.LUT R38, R39, R38, R151, 0x96, !PT ;  /* 0x0000002627267212 */ /* 0x000fe200078e9697 */
[----:B------:R-:W-:-:S07]  /*e6b0*/  IMAD.MOV.U32 R24, RZ, RZ, R36 ;  /* 0x000000ffff187224 */ /* 0x000fce00078e0024 */
.L_x_8329:
[----:B------:R-:W-:Y:S05]  /*e6c0*/  BSYNC.RECONVERGENT B1 ;  /* 0x0000000000017941 */ /* 0x000fea0003800200 */
.L_x_8328:
        /* <DEDUP_REMOVED lines=11> */
.L_x_8327:
        /* <DEDUP_REMOVED lines=17> */
.L_x_8336:
        /* <DEDUP_REMOVED lines=13> */
.L_x_8338:
[----:B------:R-:W-:Y:S05]  /*e960*/  BSYNC.RECONVERGENT B2 ;  /* 0x0000000000027941 */ /* 0x000fea0003800200 */
.L_x_8337:
        /* <DEDUP_REMOVED lines=60> */
[----:B------:R-:W-:-:S07]  /*ed30*/  LOP3.LUT R44, R151, R150, R149, 0x96, !PT ;  /* 0x00000096972c7212 */ /* 0x000fce00078e9695 */
.L_x_8335:
[----:B------:R-:W-:Y:S05]  /*ed40*/  BSYNC.RECONVERGENT B1 ;  /* 0x0000000000017941 */ /* 0x000fea0003800200 */
.L_x_8334:
        /* <DEDUP_REMOVED lines=11> */
.L_x_8333:
[----:B------:R-:W-:Y:S02]  /*ee00*/  F2FP.F16.F32.PACK_AB R151, RZ, R39 ;  /* 0x00000027ff97723e */ /* 0x000fe400000000ff */
[----:B------:R-:W-:Y:S02]  /*ee10*/  PRMT R150, R152, 0x5410, R154 ;  /* 0x0000541098967816 */ /* 0x000fe4000000009a */
[----:B------:R-:W-:Y:S02]  /*ee20*/  PRMT R149, R52, 0x5410, R54 ;  /* 0x0000541034957816 */ /* 0x000fe40000000036 */
[----:B------:R-:W-:Y:S02]  /*ee30*/  PRMT R148, R50, 0x5410, R34 ;  /* 0x0000541032947816 */ /* 0x000fe40000000022 */
[----:B------:R-:W-:-:S07]  /*ee40*/  PRMT R151, R36, 0x5410, R151 ;  /* 0x0000541024977816 */ /* 0x000fce0000000097 */
.L_x_8290:
[----:B------:R-:W0:Y:S01]  /*ee50*/  LDC.64 R218, c[0x0][0x3a8] ;  /* 0x0000ea00ffda7b82 */ /* 0x000e220000000a00 */
[----:B------:R-:W-:Y:S01]  /*ee60*/  MOV R52, R24 ;  /* 0x0000001800347202 */ /* 0x000fe20000000f00 */
[----:B0-----:R-:W-:-:S05]  /*ee70*/  IMAD.WIDE.U32 R218, R30, 0x10, R218 ;  /* 0x000000101eda7825 */ /* 0x001fca00078e00da */
[----:B------:R0:W-:Y:S01]  /*ee80*/  STG.E.128 desc[UR6][R218.64], R148 ;  /* 0x00000094da007986 */ /* 0x0001e2000c101d06 */
[----:B------:R-:W-:Y:S05]  /*ee90*/  @!P3 BRA `(.L_x_8339) ;  /* 0x000000000050b947 */ /* 0x000fea0003800000 */
[----:B------:R-:W-:Y:S01]  /*eea0*/  IMAD.U32 R34, R22, 0x10000, RZ ;  /* 0x0001000016227824 */ /* 0x000fe200078e00ff */
[----:B0-----:R-:W0:Y:S01]  /*eeb0*/  LDC.64 R148, c[0x0][0x3b0] ;  /* 0x0000ec00ff947b82 */ /* 0x001e220000000a00 */
        /* <DEDUP_REMOVED lines=18> */
.L_x_8339:
[----:B------:R-:W-:Y:S01]  /*efe0*/  IADD3 R30, PT, PT, R30, 0x80, RZ ;  /* 0x000000801e1e7810 */ /* 0x000fe20007ffe0ff */
[----:B------:R-:W-:-:S07]  /*eff0*/  VIADD R223, R223, 0x80 ;  /* 0x00000080dfdf7836 */ /* 0x000fce0000000000 */
.L_x_8240:
[----:B------:R-:W-:Y:S05]  /*f000*/  BSYNC.RECONVERGENT B0 ;  /* 0x0000000000007941 */ /* 0x000fea0003800200 */
.L_x_8239:
        /* <DEDUP_REMOVED lines=14> */
[----:B-----5:R-:W-:Y:S01]  /*f0f0*/  @!P1 HADD2.F32 R41, -RZ, R56.H0_H0 ;  /* 0x20000038ff299230 */ /* 0x020fe20000004100 */
        /* <DEDUP_REMOVED lines=19> */
.L_x_8346:
        /* <DEDUP_REMOVED lines=13> */
.L_x_8348:
[----:B------:R-:W-:Y:S05]  /*f300*/  BSYNC.RECONVERGENT B2 ;  /* 0x0000000000027941 */ /* 0x000fea0003800200 */
.L_x_8347:
[----:B------:R-:W-:Y:S01]  /*f310*/  IMAD.WIDE.U32 R48, R2, -0x326172a9, RZ ;  /* 0xcd9e8d5702307825 */ /* 0x000fe200078e00ff */
[----:B------:R-:W-:-:S03]  /*f320*/  LOP3.LUT R40, R8, R45, R175, 0x96, !PT ;  /* 0x0000002d08287212 */ /* 0x000fc600078e96af */
[----:B------:R-:W-:Y:S01]  /*f330*/  HFMA2 R36, -RZ, RZ, 0, 0 ;  /* 0x00000000ff247431 */ /* 0x000fe200000001ff */
[----:B------:R-:W-:Y:S01]  /*f340*/  IADD3 R43, PT, PT, R174, -0x61c88647, RZ ;  /* 0x9e3779b9ae2b7810 */ /* 0x000fe20007ffe0ff */
[----:B------:R-:W-:Y:S01]  /*f350*/  VIADD R45, R175, 0xbb67ae85 ;  /* 0xbb67ae85af2d7836 */ /* 0x000fe20000000000 */
[----:B--2---:R-:W-:Y:S01]  /*f360*/  LOP3.LUT R50, R7, R49, R174, 0x96, !PT ;  /* 0x0000003107327212 */ /* 0x004fe200078e96ae */
        /* <DEDUP_REMOVED lines=54> */
.L_x_8345:
[----:B------:R-:W-:Y:S05]  /*f6d0*/  BSYNC.RECONVERGENT B1 ;  /* 0x0000000000017941 */ /* 0x000fea0003800200 */
.L_x_8344:
[----:B------:R-:W-:Y:S01]  /*f6e0*/  I2FP.F32.U32 R10, R10 ;  /* 0x0000000a000a7245 */ /* 0x000fe20000201000 */
[----:B------:R-:W-:Y:S02]  /*f6f0*/  HADD2.F32 R43, -RZ, R60.H0_H0 ;  /* 0x2000003cff2b7230 */ /* 0x000fe40000004100 */
[----:B------:R-:W-:Y:S02]  /*f700*/  IMAD.MOV.U32 R41, RZ, RZ, 0x2f800000 ;  /* 0x2f800000ff297424 */ /* 0x000fe400078e00ff */
[----:B------:R-:W-:Y:S02]  /*f710*/  HADD2.F32 R48, -RZ, R112.H0_H0 ;  /* 0x20000070ff307230 */ /* 0x000fe40000004100 */
[----:B------:R-:W-:Y:S01]  /*f720*/  FMUL.FTZ R43, R43, UR13 ;  /* 0x0000000d2b2b7c20 */ /* 0x000fe20008410000 */
[----:B------:R-:W-:Y:S01]  /*f730*/  FFMA.FTZ R10, R10, R41, 1.1641532182693481445e-10 ;  /* 0x2f0000000a0a7423 */ /* 0x000fe20000010029 */
[----:B--2---:R-:W-:Y:S02]  /*f740*/  HADD2.F32 R50, -RZ, R56.H0_H0 ;  /* 0x20000038ff327230 */ /* 0x004fe40000004100 */
[----:B------:R-:W-:-:S02]  /*f750*/  FMUL.FTZ R41, R43, UR12 ;  /* 0x0000000c2b297c20 */ /* 0x000fc40008410000 */
[----:B------:R-:W-:-:S04]  /*f760*/  FSETP.GTU.FTZ.AND P2, PT, R10, UR10, PT ;  /* 0x0000000a0a007c0b */ /* 0x000fc8000bf5c000 */
[----:B------:R-:W-:Y:S02]  /*f770*/  FSEL R41, R41, RZ, !P2 ;  /* 0x000000ff29297208 */ /* 0x000fe40005000000 */
[----:B------:R-:W-:-:S03]  /*f780*/  SEL R10, RZ, 0x1, P2 ;  /* 0x00000001ff0a7807 */ /* 0x000fc60001000000 */
[----:B------:R-:W-:-:S07]  /*f790*/  FFMA.FTZ R41, R41, R48, R50 ;  /* 0x0000003029297223 */ /* 0x000fce0000010032 */
.L_x_8343:
[----:B--2---:R-:W-:Y:S01]  /*f7a0*/  F2FP.F16.F32.PACK_AB R50, RZ, R41 ;  /* 0x00000029ff32723e */ /* 0x004fe200000000ff */
        /* <DEDUP_REMOVED lines=20> */
.L_x_8352:
        /* <DEDUP_REMOVED lines=13> */
.L_x_8354:
[----:B------:R-:W-:Y:S05]  /*f9c0*/  BSYNC.RECONVERGENT B2 ;  /* 0x0000000000027941 */ /* 0x000fea0003800200 */
.L_x_8353:
        /* <DEDUP_REMOVED lines=8> */
[----:B------:R-:W-:Y:S02]  /*fa50*/  LOP3.LUT R52, R43, R52, R45, 0x96, !PT ;  /* 0x000000342b347212 */ /* 0x000fe400078e962d */
[----:B------:R-:W-:Y:S01]  /*fa60*/  IADD3 R45, PT, PT, R175, 0x76cf5d0a, RZ ;  /* 0x76cf5d0aaf2d7810 */ /* 0x000fe20007ffe0ff */
        /* <DEDUP_REMOVED lines=34> */
[----:B01----:R-:W-:-:S04]  /*fc90*/  IMAD.WIDE.U32 R148, R43, -0x2daee0ad, RZ ;  /* 0xd2511f532b947825 */ /* 0x003fc800078e00ff */
        /* <DEDUP_REMOVED lines=16> */
.L_x_8351:
[----:B------:R-:W-:Y:S05]  /*fda0*/  BSYNC.RECONVERGENT B1 ;  /* 0x0000000000017941 */ /* 0x000fea0003800200 */
.L_x_8350:
        /* <DEDUP_REMOVED lines=12> */
.L_x_8349:
        /* <DEDUP_REMOVED lines=21> */
.L_x_8358:
        /* <DEDUP_REMOVED lines=13> */
.L_x_8360:
[----:B------:R-:W-:Y:S05]  /*10090*/  BSYNC.RECONVERGENT B2 ;  /* 0x0000000000027941 */ /* 0x000fea0003800200 */
.L_x_8359:
[----:B------:R-:W-:Y:S01]  /*100a0*/  IMAD.WIDE.U32 R44, R2, -0x326172a9, RZ ;  /* 0xcd9e8d57022c7825 */ /* 0x000fe200078e00ff */
[----:B------:R-:W-:Y:S02]  /*100b0*/  LOP3.LUT R48, R8, R55, R175, 0x96, !PT ;  /* 0x0000003708307212 */ /* 0x000fe400078e96af */
[----:B------:R-:W-:Y:S01]  /*100c0*/  IADD3 R51, PT, PT, R175, -0x4498517b, RZ ;  /* 0xbb67ae85af337810 */ /* 0x000fe20007ffe0ff */
[----:B------:R-:W-:Y:S01]  /*100d0*/  IMAD.MOV.U32 R14, RZ, RZ, R47 ;  /* 0x000000ffff0e7224 */ /* 0x000fe200078e002f */
        /* <DEDUP_REMOVED lines=36> */
[----:B------:R-:W-:Y:S01]  /*10320*/  IMAD.WIDE.U32 R48, R51, -0x326172a9, RZ ;  /* 0xcd9e8d5733307825 */ /* 0x000fe200078e00ff */
[----:B------:R-:W-:-:S03]  /*10330*/  IADD3 R51, PT, PT, R175, 0x1fd5c5a3, RZ ;  /* 0x1fd5c5a3af337810 */ /* 0x000fc60007ffe0ff */
        /* <DEDUP_REMOVED lines=16> */
[----:B------:R-:W-:Y:S02]  /*10440*/  VIADD R45, R174, 0x8ff34781 ;  /* 0x8ff34781ae2d7836 */ /* 0x000fe40000000000 */
[----:B------:R-:W-:-:S03]  /*10450*/  IMAD.MOV.U32 R40, RZ, RZ, R52 ;  /* 0x000000ffff287224 */ /* 0x000fc600078e0034 */
[----:B------:R-:W-:-:S07]  /*10460*/  LOP3.LUT R38, R45, R54, R53, 0x96, !PT ;  /* 0x000000362d267212 */ /* 0x000fce00078e9635 */
.L_x_8357:
[----:B------:R-:W-:Y:S05]  /*10470*/  BSYNC.RECONVERGENT B1 ;  /* 0x0000000000017941 */ /* 0x000fea0003800200 */
.L_x_8356:
        /* <DEDUP_REMOVED lines=12> */
.L_x_8355:
        /* <DEDUP_REMOVED lines=21> */
.L_x_8364:
        /* <DEDUP_REMOVED lines=13> */
.L_x_8366:
[----:B------:R-:W-:Y:S05]  /*10760*/  BSYNC.RECONVERGENT B2 ;  /* 0x0000000000027941 */ /* 0x000fea0003800200 */
.L_x_8365:
        /* <DEDUP_REMOVED lines=61> */
.L_x_8363:
[----:B------:R-:W-:Y:S05]  /*10b40*/  BSYNC.RECONVERGENT B1 ;  /* 0x0000000000017941 */ /* 0x000fea0003800200 */
.L_x_8362:
        /* <DEDUP_REMOVED lines=12> */
.L_x_8361:
        /* <DEDUP_REMOVED lines=21> */
.L_x_8370:
        /* <DEDUP_REMOVED lines=13> */
.L_x_8372:
[----:B------:R-:W-:Y:S05]  /*10e30*/  BSYNC.RECONVERGENT B2 ;  /* 0x0000000000027941 */ /* 0x000fea0003800200 */
.L_x_8371:
        /* <DEDUP_REMOVED lines=59> */
[----:B------:R-:W-:-:S07]  /*111f0*/  IMAD.MOV.U32 R53, RZ, RZ, RZ ;  /* 0x000000ffff357224 */ /* 0x000fce00078e00ff */
.L_x_8369:
[----:B------:R-:W-:Y:S05]  /*11200*/  BSYNC.RECONVERGENT B1 ;  /* 0x0000000000017941 */ /* 0x000fea0003800200 */
.L_x_8368:
        /* <DEDUP_REMOVED lines=12> */
.L_x_8367:
        /* <DEDUP_REMOVED lines=21> */
.L_x_8376:
        /* <DEDUP_REMOVED lines=13> */
.L_x_8378:
[----:B------:R-:W-:Y:S05]  /*114f0*/  BSYNC.RECONVERGENT B2 ;  /* 0x0000000000027941 */ /* 0x000fea0003800200 */
.L_x_8377:
        /* <DEDUP_REMOVED lines=61> */
.L_x_8375:
[----:B------:R-:W-:Y:S05]  /*118d0*/  BSYNC.RECONVERGENT B1 ;  /* 0x0000000000017941 */ /* 0x000fea0003800200 */
.L_x_8374:
[----:B------:R-:W-:Y:S01]  /*118e0*/  I2FP.F32.U32 R20, R20 ;  /* 0x0000001400147245 */ /* 0x000fe20000201000 */
[----:B------:R-:W-:Y:S02]  /*118f0*/  HADD2.F32 R48, -RZ, R62.H1_H1 ;  /* 0x3000003eff307230 */ /* 0x000fe40000004100 */
[----:B------:R-:W-:Y:S02]  /*11900*/  IMAD.MOV.U32 R51, RZ, RZ, 0x2f800000 ;  /* 0x2f800000ff337424 */ /* 0x000fe400078e00ff */
[----:B------:R-:W-:Y:S02]  /*11910*/  HADD2.F32 R52, -RZ, R58.H1_H1 ;  /* 0x3000003aff347230 */ /* 0x000fe40000004100 */
[----:B------:R-:W-:Y:S01]  /*11920*/  FMUL.FTZ R48, R48, UR13 ;  /* 0x0000000d30307c20 */ /* 0x000fe20008410000 */
[----:B------:R-:W-:-:S03]  /*11930*/  FFMA.FTZ R20, R20, R51, 1.1641532182693481445e-10 ;  /* 0x2f00000014147423 */ /* 0x000fc60000010033 */
[----:B------:R-:W-:Y:S01]  /*11940*/  FMUL.FTZ R51, R48, UR12 ;  /* 0x0000000c30337c20 */ /* 0x000fe20008410000 */
[----:B------:R-:W-:Y:S01]  /*11950*/  HADD2.F32 R48, -RZ, R114.H1_H1 ;  /* 0x30000072ff307230 */ /* 0x000fe20000004100 */
[----:B------:R-:W-:-:S04]  /*11960*/  FSETP.GTU.FTZ.AND P2, PT, R20, UR10, PT ;  /* 0x0000000a14007c0b */ /* 0x000fc8000bf5c000 */
[----:B------:R-:W-:Y:S02]  /*11970*/  FSEL R51, R51, RZ, !P2 ;  /* 0x000000ff33337208 */ /* 0x000fe40005000000 */
[----:B------:R-:W-:-:S03]  /*11980*/  SEL R20, RZ, 0x1, P2 ;  /* 0x00000001ff147807 */ /* 0x000fc60001000000 */
[----:B------:R-:W-:-:S07]  /*11990*/  FFMA.FTZ R51, R51, R48, R52 ;  /* 0x0000003033337223 */ /* 0x000fce0000010034 */
.L_x_8373:
[----:B------:R-:W-:Y:S01]  /*119a0*/  F2FP.F16.F32.PACK_AB R158, RZ, R51 ;  /* 0x00000033ff9e723e */ /* 0x000fe200000000ff */
[----:B------:R-:W-:Y:S01]  /*119b0*/  @!P1 HADD2.F32 R53, -RZ, R59.H0_H0 ;  /* 0x2000003bff359230 */ /* 0x000fe20000004100 */
[----:B01----:R-:W-:Y:S01]  /*119c0*/  @!P1 MOV R148, R54 ;  /* 0x0000003600949202 */ /* 0x003fe20000000f00 */
        /* <DEDUP_REMOVED lines=18> */
.L_x_8382:
        /* <DEDUP_REMOVED lines=13> */
.L_x_8384:
[----:B------:R-:W-:Y:S05]  /*11bc0*/  BSYNC.RECONVERGENT B2 ;  /* 0x0000000000027941 */ /* 0x000fea0003800200 */
.L_x_8383:
        /* <DEDUP_REMOVED lines=55> */
[----:B------:R-:W-:-:S03]  /*11f40*/  MOV R40, R148 ;  /* 0x0000009400287202 */ /* 0x000fc60000000f00 */
[----:B------:R-:W-:Y:S01]  /*11f50*/  HFMA2 R148, -RZ, RZ, 0, 0 ;  /* 0x00000000ff947431 */ /* 0x000fe200000001ff */
[----:B------:R-:W-:Y:S01]  /*11f60*/  LOP3.LUT R38, R55, R150, R149, 0x96, !PT ;  /* 0x0000009637267212 */ /* 0x000fe200078e9695 */
[----:B------:R-:W-:-:S05]  /*11f70*/  VIADD R151, R175, 0x96a522ad ;  /* 0x96a522adaf977836 */ /* 0x000fca0000000000 */
[----:B------:R-:W-:-:S07]  /*11f80*/  LOP3.LUT R44, R151, R54, R53, 0x96, !PT ;  /* 0x00000036972c7212 */ /* 0x000fce00078e9635 */
.L_x_8381:
[----:B------:R-:W-:Y:S05]  /*11f90*/  BSYNC.RECONVERGENT B1 ;  /* 0x0000000000017941 */ /* 0x000fea0003800200 */
.L_x_8380:
[----:B------:R-:W-:Y:S01]  /*11fa0*/  I2FP.F32.U32 R22, R22 ;  /* 0x0000001600167245 */ /* 0x000fe20000201000 */
[----:B------:R-:W-:Y:S02]  /*11fb0*/  HADD2.F32 R24, -RZ, R63.H0_H0 ;  /* 0x2000003fff187230 */ /* 0x000fe40000004100 */
[----:B------:R-:W-:Y:S02]  /*11fc0*/  IMAD.MOV.U32 R53, RZ, RZ, 0x2f800000 ;  /* 0x2f800000ff357424 */ /* 0x000fe400078e00ff */
[----:B------:R-:W-:Y:S02]  /*11fd0*/  HADD2.F32 R48, -RZ, R59.H0_H0 ;  /* 0x2000003bff307230 */ /* 0x000fe40000004100 */
[----:B------:R-:W-:Y:S01]  /*11fe0*/  FMUL.FTZ R24, R24, UR13 ;  /* 0x0000000d18187c20 */ /* 0x000fe20008410000 */
[----:B------:R-:W-:-:S03]  /*11ff0*/  FFMA.FTZ R22, R22, R53, 1.1641532182693481445e-10 ;  /* 0x2f00000016167423 */ /* 0x000fc60000010035 */
[----:B------:R-:W-:Y:S01]  /*12000*/  FMUL.FTZ R53, R24, UR12 ;  /* 0x0000000c18357c20 */ /* 0x000fe20008410000 */
[----:B------:R-:W-:Y:S01]  /*12010*/  HADD2.F32 R24, -RZ, R115.H0_H0 ;  /* 0x20000073ff187230 */ /* 0x000fe20000004100 */
[----:B------:R-:W-:-:S04]  /*12020*/  FSETP.GTU.FTZ.AND P2, PT, R22, UR10, PT ;  /* 0x0000000a16007c0b */ /* 0x000fc8000bf5c000 */
[----:B------:R-:W-:Y:S02]  /*12030*/  FSEL R53, R53, RZ, !P2 ;  /* 0x000000ff35357208 */ /* 0x000fe40005000000 */
[----:B------:R-:W-:-:S03]  /*12040*/  SEL R22, RZ, 0x1, P2 ;  /* 0x00000001ff167807 */ /* 0x000fc60001000000 */
[----:B------:R-:W-:-:S07]  /*12050*/  FFMA.FTZ R53, R53, R24, R48 ;  /* 0x0000001835357223 */ /* 0x000fce0000010030 */
.L_x_8379:
        /* <DEDUP_REMOVED lines=21> */
.L_x_8388:
        /* <DEDUP_REMOVED lines=13> */
.L_x_8390:
[----:B------:R-:W-:Y:S05]  /*12280*/  BSYNC.RECONVERGENT B2 ;  /* 0x0000000000027941 */ /* 0x000fea0003800200 */
.L_x_8389:
        /* <DEDUP_REMOVED lines=61> */
.L_x_8387:
[----:B------:R-:W-:Y:S05]  /*12660*/  BSYNC.RECONVERGENT B1 ;  /* 0x0000000000017941 */ /* 0x000fea0003800200 */
.L_x_8386:
        /* <DEDUP_REMOVED lines=12> */
.L_x_8385:
[----:B------:R-:W-:Y:S02]  /*12730*/  F2FP.F16.F32.PACK_AB R151, RZ, R55 ;  /* 0x00000037ff97723e */ /* 0x000fe400000000ff */
[----:B------:R-:W-:Y:S02]  /*12740*/  PRMT R150, R156, 0x5410, R158 ;  /* 0x000054109c967816 */ /* 0x000fe4000000009e */
[----:B------:R-:W-:Y:S02]  /*12750*/  PRMT R149, R154, 0x5410, R152 ;  /* 0x000054109a957816 */ /* 0x000fe40000000098 */
[----:B------:R-:W-:Y:S02]  /*12760*/  PRMT R148, R50, 0x5410, R36 ;  /* 0x0000541032947816 */ /* 0x000fe40000000024 */
[----:B------:R-:W-:Y:S01]  /*12770*/  PRMT R151, R160, 0x5410, R151 ;  /* 0x00005410a0977816 */ /* 0x000fe20000000097 */
[----:B------:R-:W-:Y:S06]  /*12780*/  BRA `(.L_x_8391) ;  /* 0x00000034001c7947 */ /* 0x000fec0003800000 */
.L_x_8342:
[----:B------:R-:W-:Y:S01]  /*12790*/  IMAD.MOV.U32 R41, RZ, RZ, RZ ;  /* 0x000000ffff297224 */ /* 0x000fe200078e00ff */
[----:B------:R-:W-:Y:S01]  /*127a0*/  MOV R36, R48 ;  /* 0x0000003000247202 */ /* 0x000fe20000000f00 */
[----:B------:R-:W-:Y:S01]  /*127b0*/  IMAD.MOV.U32 R24, RZ, RZ, R52 ;  /* 0x000000ffff187224 */ /* 0x000fe200078e0034 */
        /* <DEDUP_REMOVED lines=17> */
.L_x_8395:
        /* <DEDUP_REMOVED lines=13> */
.L_x_8397:
[----:B------:R-:W-:Y:S05]  /*129a0*/  BSYNC.RECONVERGENT B2 ;  /* 0x0000000000027941 */ /* 0x000fea0003800200 */
.L_x_8396:
        /* <DEDUP_REMOVED lines=60> */
.L_x_8394:
[----:B------:R-:W-:Y:S05]  /*12d70*/  BSYNC.RECONVERGENT B1 ;  /* 0x0000000000017941 */ /* 0x000fea0003800200 */
.L_x_8393:
        /* <DEDUP_REMOVED lines=11> */
.L_x_8392:
[----:B--2---:R-:W-:Y:S01]  /*12e30*/  F2FP.F16.F32.PACK_AB R50, RZ, R41 ;  /* 0x00000029ff32723e */ /* 0x004fe200000000ff */
        /* <DEDUP_REMOVED lines=16> */
.L_x_8401:
        /* <DEDUP_REMOVED lines=13> */
.L_x_8403:
[----:B------:R-:W-:Y:S05]  /*13010*/  BSYNC.RECONVERGENT B2 ;  /* 0x0000000000027941 */ /* 0x000fea0003800200 */
.L_x_8402:
        /* <DEDUP_REMOVED lines=50> */
[----:B------:R-:W-:Y:S01]  /*13340*/  LOP3.LUT R52, R47, R52, R45, 0x96, !PT ;  /* 0x000000342f347212 */ /* 0x000fe200078e962d */
[----:B------:R-:W-:Y:S01]  /*13350*/  HFMA2 R47, -RZ, RZ, 0, 0 ;  /* 0x00000000ff2f7431 */ /* 0x000fe200000001ff */
        /* <DEDUP_REMOVED lines=9> */
.L_x_8400:
[----:B------:R-:W-:Y:S05]  /*133f0*/  BSYNC.RECONVERGENT B1 ;  /* 0x0000000000017941 */ /* 0x000fea0003800200 */
.L_x_8399:
        /* <DEDUP_REMOVED lines=11> */
.L_x_8398:
        /* <DEDUP_REMOVED lines=17> */
.L_x_8407:
        /* <DEDUP_REMOVED lines=13> */
.L_x_8409:
[----:B------:R-:W-:Y:S05]  /*13690*/  BSYNC.RECONVERGENT B2 ;  /* 0x0000000000027941 */ /* 0x000fea0003800200 */
.L_x_8408:
        /* <DEDUP_REMOVED lines=40> */
[----:B------:R-:W-:-:S04]  /*13920*/  IMAD.WIDE.U32 R48, R49, -0x326172a9, RZ ;  /* 0xcd9e8d5731307825 */ /* 0x000fc800078e00ff */
[----:B------:R-:W-:Y:S01]  /*13930*/  IMAD.WIDE.U32 R52, R47, -0x2daee0ad, RZ ;  /* 0xd2511f532f347825 */ /* 0x000fe200078e00ff */
[----:B------:R-:W-:-:S03]  /*13940*/  IADD3 R47, PT, PT, R175, 0x1fd5c5a3, RZ ;  /* 0x1fd5c5a3af2f7810 */ /* 0x000fc60007ffe0ff */
[C---:B------:R-:W-:Y:S01]  /*13950*/  VIADD R45, R174.reuse, 0x5384540f ;  /* 0x5384540fae2d7836 */ /* 0x040fe20000000000 */
[----:B------:R-:W-:Y:S02]  /*13960*/  LOP3.LUT R54, R47, R54, R53, 0x96, !PT ;  /* 0x000000362f367212 */ /* 0x000fe400078e9635 */
[----:B------:R-:W-:Y:S02]  /*13970*/  IADD3 R47, PT, PT, R174, -0xe443238, RZ ;  /* 0xf1bbcdc8ae2f7810 */ /* 0x000fe40007ffe0ff */
        /* <DEDUP_REMOVED lines=15> */
.L_x_8406:
[----:B------:R-:W-:Y:S05]  /*13a70*/  BSYNC.RECONVERGENT B1 ;  /* 0x0000000000017941 */ /* 0x000fea0003800200 */
.L_x_8405:
        /* <DEDUP_REMOVED lines=11> */
.L_x_8404:
        /* <DEDUP_REMOVED lines=17> */
.L_x_8413:
        /* <DEDUP_REMOVED lines=13> */
.L_x_8415:
[----:B------:R-:W-:Y:S05]  /*13d10*/  BSYNC.RECONVERGENT B2 ;  /* 0x0000000000027941 */ /* 0x000fea0003800200 */
.L_x_8414:
        /* <DEDUP_REMOVED lines=61> */
.L_x_8412:
[----:B------:R-:W-:Y:S05]  /*140f0*/  BSYNC.RECONVERGENT B1 ;  /* 0x0000000000017941 */ /* 0x000fea0003800200 */
.L_x_8411:
        /* <DEDUP_REMOVED lines=11> */
.L_x_8410:
        /* <DEDUP_REMOVED lines=17> */
.L_x_8419:
        /* <DEDUP_REMOVED lines=13> */
.L_x_8421:
[----:B------:R-:W-:Y:S05]  /*14390*/  BSYNC.RECONVERGENT B2 ;  /* 0x0000000000027941 */ /* 0x000fea0003800200 */
.L_x_8420:
        /* <DEDUP_REMOVED lines=40> */
[----:B------:R-:W-:Y:S01]  /*14620*/  IADD3 R53, PT, PT, R175, 0x1fd5c5a3, RZ ;  /* 0x1fd5c5a3af357810 */ /* 0x000fe20007ffe0ff */
        /* <DEDUP_REMOVED lines=20> */
.L_x_8418:
[----:B------:R-:W-:Y:S05]  /*14770*/  BSYNC.RECONVERGENT B1 ;  /* 0x0000000000017941 */ /* 0x000fea0003800200 */
.L_x_8417:
        /* <DEDUP_REMOVED lines=11> */
.L_x_8416:
        /* <DEDUP_REMOVED lines=17> */
.L_x_8425:
        /* <DEDUP_REMOVED lines=13> */
.L_x_8427:
[----:B------:R-:W-:Y:S05]  /*14a10*/  BSYNC.RECONVERGENT B2 ;  /* 0x0000000000027941 */ /* 0x000fea0003800200 */
.L_x_8426:
        /* <DEDUP_REMOVED lines=58> */
[----:B------:R-:W-:Y:S02]  /*14dc0*/  HFMA2 R52, -RZ, RZ, 0, 0 ;  /* 0x00000000ff347431 */ /* 0x000fe400000001ff */
[----:B------:R-:W-:Y:S01]  /*14dd0*/  IMAD.MOV.U32 R40, RZ, RZ, R148 ;  /* 0x000000ffff287224 */ /* 0x000fe200078e0094 */
[----:B------:R-:W-:-:S07]  /*14de0*/  LOP3.LUT R38, R51, R150, R149, 0x96, !PT ;  /* 0x0000009633267212 */ /* 0x000fce00078e9695 */
.L_x_8424:
[----:B------:R-:W-:Y:S05]  /*14df0*/  BSYNC.RECONVERGENT B1 ;  /* 0x0000000000017941 */ /* 0x000fea0003800200 */
.L_x_8423:
        /* <DEDUP_REMOVED lines=11> */
.L_x_8422:
        /* <DEDUP_REMOVED lines=17> */
.L_x_8431:
        /* <DEDUP_REMOVED lines=13> */
.L_x_8433:
[----:B------:R-:W-:Y:S05]  /*15090*/  BSYNC.RECONVERGENT B2 ;  /* 0x0000000000027941 */ /* 0x000fea0003800200 */
.L_x_8432:
        /* <DEDUP_REMOVED lines=61> */
.L_x_8430:
[----:B------:R-:W-:Y:S05]  /*15470*/  BSYNC.RECONVERGENT B1 ;  /* 0x0000000000017941 */ /* 0x000fea0003800200 */
.L_x_8429:
        /* <DEDUP_REMOVED lines=11> */
.L_x_8428:
        /* <DEDUP_REMOVED lines=17> */
.L_x_8437:
[----:B------:R-:W-:Y:S01]  /*15640*/  IADD3 R4, PT, PT, R4, 0x1, RZ ;  /* 0x0000000104047810 */ /* 0x000fe20007ffe0ff */
[----:B------:R-:W-:Y:S03]  /*15650*/  BSSY.RECONVERGENT B2, `(.L_x_8438) ;  /* 0x000000c000027945 */ /* 0x000fe60003800200 */
[C---:B------:R-:W-:Y:S01]  /*15660*/  ISETP.NE.AND P1, PT, R4.reuse, RZ, PT ;  /* 0x000000ff0400720c */ /* 0x040fe20003f25270 */
[----:B0-----:R-:W-:-:S12]  /*15670*/  IMAD.WIDE.U32 R218, R4, -0x2daee0ad, RZ ;  /* 0xd2511f5304da7825 */ /* 0x001fd800078e00ff */
        /* <DEDUP_REMOVED lines=9> */
.L_x_8439:
[----:B------:R-:W-:Y:S05]  /*15710*/  BSYNC.RECONVERGENT B2 ;  /* 0x0000000000027941 */ /* 0x000fea0003800200 */
.L_x_8438:
[----:B-1----:R-:W-:Y:S01]  /*15720*/  IMAD.WIDE.U32 R148, R2, -0x326172a9, RZ ;  /* 0xcd9e8d5702947825 */ /* 0x002fe200078e00ff */
        /* <DEDUP_REMOVED lines=60> */
.L_x_8436:
[----:B------:R-:W-:Y:S05]  /*15af0*/  BSYNC.RECONVERGENT B1 ;  /* 0x0000000000017941 */ /* 0x000fea0003800200 */
.L_x_8435:
[----:B------:R-:W-:Y:S01]  /*15b00*/  I2FP.F32.U32 R46, R46 ;  /* 0x0000002e002e7245 */ /* 0x000fe20000201000 */
[----:B-----5:R-:W-:Y:S02]  /*15b10*/  HADD2.F32 R54, -RZ, R63.H1_H1 ;  /* 0x3000003fff367230 */ /* 0x020fe40000004100 */
[----:B------:R-:W-:Y:S02]  /*15b20*/  IMAD.MOV.U32 R55, RZ, RZ, 0x2f800000 ;  /* 0x2f800000ff377424 */ /* 0x000fe400078e00ff */
[----:B01----:R-:W-:Y:S02]  /*15b30*/  HADD2.F32 R148, -RZ, R115.H1_H1 ;  /* 0x30000073ff947230 */ /* 0x003fe40000004100 */
[----:B------:R-:W-:Y:S01]  /*15b40*/  FMUL.FTZ R54, R54, UR13 ;  /* 0x0000000d36367c20 */ /* 0x000fe20008410000 */
[----:B------:R-:W-:-:S03]  /*15b50*/  FFMA.FTZ R46, R46, R55, 1.1641532182693481445e-10 ;  /* 0x2f0000002e2e7423 */ /* 0x000fc60000010037 */
[----:B------:R-:W-:Y:S02]  /*15b60*/  FMUL.FTZ R54, R54, UR12 ;  /* 0x0000000c36367c20 */ /* 0x000fe40008410000 */
[----:B------:R-:W-:-:S04]  /*15b70*/  FSETP.GTU.FTZ.AND P1, PT, R46, UR10, PT ;  /* 0x0000000a2e007c0b */ /* 0x000fc8000bf3c000 */
[----:B------:R-:W-:Y:S02]  /*15b80*/  FSEL R55, R54, RZ, !P1 ;  /* 0x000000ff36377208 */ /* 0x000fe40004800000 */
[----:B------:R-:W-:-:S03]  /*15b90*/  SEL R46, RZ, 0x1, P1 ;  /* 0x00000001ff2e7807 */ /* 0x000fc60000800000 */
[----:B------:R-:W-:-:S07]  /*15ba0*/  FMUL.FTZ R55, R148, R55 ;  /* 0x0000003794377220 */ /* 0x000fce0000410000 */
.L_x_8434:
[----:B01----:R-:W-:Y:S02]  /*15bb0*/  F2FP.F16.F32.PACK_AB R151, RZ, R55 ;  /* 0x00000037ff97723e */ /* 0x003fe400000000ff */
[----:B------:R-:W-:Y:S02]  /*15bc0*/  PRMT R150, R156, 0x5410, R158 ;  /* 0x000054109c967816 */ /* 0x000fe4000000009e */
[----:B------:R-:W-:Y:S02]  /*15bd0*/  PRMT R149, R154, 0x5410, R152 ;  /* 0x000054109a957816 */ /* 0x000fe40000000098 */
[----:B------:R-:W-:Y:S02]  /*15be0*/  PRMT R148, R50, 0x5410, R36 ;  /* 0x0000541032947816 */ /* 0x000fe40000000024 */
[----:B------:R-:W-:-:S07]  /*15bf0*/  PRMT R151, R52, 0x5410, R151 ;  /* 0x0000541034977816 */ /* 0x000fce0000000097 */
.L_x_8391:
        /* <DEDUP_REMOVED lines=25> */
.L_x_8440:
[----:B------:R-:W-:Y:S01]  /*15d90*/  IADD3 R30, PT, PT, R30, 0x80, RZ ;  /* 0x000000801e1e7810 */ /* 0x000fe20007ffe0ff */
[----:B------:R-:W-:-:S07]  /*15da0*/  VIADD R223, R223, 0x80 ;  /* 0x00000080dfdf7836 */ /* 0x000fce0000000000 */
.L_x_8341:
[----:B------:R-:W-:Y:S05]  /*15db0*/  BSYNC.RECONVERGENT B0 ;  /* 0x0000000000007941 */ /* 0x000fea0003800200 */
.L_x_8340:
        /* <DEDUP_REMOVED lines=9> */
[----:B-----5:R0:W5:Y:S01]  /*15e50*/  @P3 LDG.E.128 R60, desc[UR6][R150.64] ;  /* 0x00000006963c3981 */ /* 0x020162000c1e1d00 */
[----:B-1----:R-:W-:-:S05]  /*15e60*/  @P1 IMAD.WIDE.U32 R148, R30, 0x10, R148 ;  /* 0x000000101e941825 */ /* 0x002fca00078e0094 */
        /* <DEDUP_REMOVED lines=23> */
.L_x_8447:
        /* <DEDUP_REMOVED lines=13> */
.L_x_8449:
[----:B------:R-:W-:Y:S05]  /*160b0*/  BSYNC.RECONVERGENT B2 ;  /* 0x0000000000027941 */ /* 0x000fea0003800200 */
.L_x_8448:
        /* <DEDUP_REMOVED lines=58> */
[----:B------:R-:W-:Y:S01]  /*16460*/  MOV R40, R152 ;  /* 0x0000009800287202 */ /* 0x000fe20000000f00 */
[----:B------:R-:W-:Y:S01]  /*16470*/  IMAD.MOV.U32 R24, RZ, RZ, R150 ;  /* 0x000000ffff187224 */ /* 0x000fe200078e0096 */
[----:B------:R-:W-:-:S07]  /*16480*/  LOP3.LUT R44, R155, R148, R151, 0x96, !PT ;  /* 0x000000949b2c7212 */ /* 0x000fce00078e9697 */
.L_x_8446:
[----:B------:R-:W-:Y:S05]  /*16490*/  BSYNC.RECONVERGENT B1 ;  /* 0x0000000000017941 */ /* 0x000fea0003800200 */
.L_x_8445:
[----:B------:R-:W-:Y:S01]  /*164a0*/  I2FP.F32.U32 R10, R10 ;  /* 0x0000000a000a7245 */ /* 0x000fe20000201000 */
[----:B0-----:R-:W-:Y:S02]  /*164b0*/  HFMA2 R149, -RZ, RZ, 0.1171875, 0 ;  /* 0x2f800000ff957431 */ /* 0x001fe400000001ff */
        /* <DEDUP_REMOVED lines=10> */
.L_x_8444:
        /* <DEDUP_REMOVED lines=21> */
.L_x_8453:
        /* <DEDUP_REMOVED lines=13> */
.L_x_8455:
[----:B------:R-:W-:Y:S05]  /*16780*/  BSYNC.RECONVERGENT B2 ;  /* 0x0000000000027941 */ /* 0x000fea0003800200 */
.L_x_8454:
        /* <DEDUP_REMOVED lines=59> */
[----:B------:R-:W-:Y:S02]  /*16b40*/  LOP3.LUT R44, R157, R150, R149, 0x96, !PT ;  /* 0x000000969d2c7212 */ /* 0x000fe400078e9695 */
[----:B------:R-:W-:-:S07]  /*16b50*/  MOV R48, R148 ;  /* 0x0000009400307202 */ /* 0x000fce0000000f00 */
.L_x_8452:
[----:B------:R-:W-:Y:S05]  /*16b60*/  BSYNC.RECONVERGENT B1 ;  /* 0x0000000000017941 */ /* 0x000fea0003800200 */
.L_x_8451:
[----:B------:R-:W-:Y:S01]  /*16b70*/  I2FP.F32.U32 R12, R12 ;  /* 0x0000000c000c7245 */ /* 0x000fe20000201000 */
[----:B------:R-:W-:Y:S02]  /*16b80*/  HADD2.F32 R24, -RZ, R60.H1_H1 ;  /* 0x3000003cff187230 */ /* 0x000fe40000004100 */
[----:B0-----:R-:W-:Y:S02]  /*16b90*/  IMAD.MOV.U32 R149, RZ, RZ, 0x2f800000 ;  /* 0x2f800000ff957424 */ /* 0x001fe400078e00ff */
        /* <DEDUP_REMOVED lines=9> */
.L_x_8450:
[----:B------:R-:W-:Y:S01]  /*16c30*/  F2FP.F16.F32.PACK_AB R50, RZ, R155 ;  /* 0x0000009bff32723e */ /* 0x000fe200000000ff */
[----:B------:R-:W-:Y:S01]  /*16c40*/  @!P1 HADD2.F32 R157, -RZ, R57.H0_H0 ;  /* 0x20000039ff9d9230 */ /* 0x000fe20000004100 */
[----:B0-----:R-:W-:Y:S01]  /*16c50*/  @!P1 MOV R148, R54 ;  /* 0x0000003600949202 */ /* 0x001fe20000000f00 */
        /* <DEDUP_REMOVED lines=18> */
.L_x_8459:
        /* <DEDUP_REMOVED lines=13> */
.L_x_8461:
[----:B------:R-:W-:Y:S05]  /*16e50*/  BSYNC.RECONVERGENT B2 ;  /* 0x0000000000027941 */ /* 0x000fea0003800200 */
.L_x_8460:
        /* <DEDUP_REMOVED lines=59> */
[----:B------:R-:W-:Y:S01]  /*17210*/  IMAD.MOV.U32 R148, RZ, RZ, RZ ;  /* 0x000000ffff947224 */ /* 0x000fe200078e00ff */
[----:B------:R-:W-:-:S07]  /*17220*/  LOP3.LUT R44, R159, R150, R149, 0x96, !PT ;  /* 0x000000969f2c7212 */ /* 0x000fce00078e9695 */
.L_x_8458:
[----:B------:R-:W-:Y:S05]  /*17230*/  BSYNC.RECONVERGENT B1 ;  /* 0x0000000000017941 */ /* 0x000fea0003800200 */
.L_x_8457:
        /* <DEDUP_REMOVED lines=12> */
.L_x_8456:
        /* <DEDUP_REMOVED lines=21> */
.L_x_8465:
        /* <DEDUP_REMOVED lines=13> */
.L_x_8467:
[----:B------:R-:W-:Y:S05]  /*17520*/  BSYNC.RECONVERGENT B2 ;  /* 0x0000000000027941 */ /* 0x000fea0003800200 */
.L_x_8466:
        /* <DEDUP_REMOVED lines=60> */
[----:B------:R-:W-:-:S07]  /*178f0*/  LOP3.LUT R38, R151, R160, R159, 0x96, !PT ;  /* 0x000000a097267212 */ /* 0x000fce00078e969f */
.L_x_8464:
[----:B------:R-:W-:Y:S05]  /*17900*/  BSYNC.RECONVERGENT B1 ;  /* 0x0000000000017941 */ /* 0x000fea0003800200 */
.L_x_8463:
        /* <DEDUP_REMOVED lines=12> */
.L_x_8462:
        /* <DEDUP_REMOVED lines=21> */
.L_x_8471:
        /* <DEDUP_REMOVED lines=13> */
.L_x_8473:
[----:B------:R-:W-:Y:S05]  /*17bf0*/  BSYNC.RECONVERGENT B2 ;  /* 0x0000000000027941 */ /* 0x000fea0003800200 */
.L_x_8472:
        /* <DEDUP_REMOVED lines=61> */
.L_x_8470:
[----:B------:R-:W-:Y:S05]  /*17fd0*/  BSYNC.RECONVERGENT B1 ;  /* 0x0000000000017941 */ /* 0x000fea0003800200 */
.L_x_8469:
        /* <DEDUP_REMOVED lines=12> */
.L_x_8468:
        /* <DEDUP_REMOVED lines=21> */
.L_x_8477:
        /* <DEDUP_REMOVED lines=13> */
.L_x_8479:
[----:B------:R-:W-:Y:S05]  /*182c0*/  BSYNC.RECONVERGENT B2 ;  /* 0x0000000000027941 */ /* 0x000fea0003800200 */
.L_x_8478:
        /* <DEDUP_REMOVED lines=61> */
.L_x_8476:
[----:B------:R-:W-:Y:S05]  /*186a0*/  BSYNC.RECONVERGENT B1 ;  /* 0x0000000000017941 */ /* 0x000fea0003800200 */
.L_x_8475:
        /* <DEDUP_REMOVED lines=12> */
.L_x_8474:
        /* <DEDUP_REMOVED lines=21> */
.L_x_8483:
        /* <DEDUP_REMOVED lines=13> */
.L_x_8485:
[----:B------:R-:W-:Y:S05]  /*18990*/  BSYNC.RECONVERGENT B2 ;  /* 0x0000000000027941 */ /* 0x000fea0003800200 */
.L_x_8484:
        /* <DEDUP_REMOVED lines=61> */
.L_x_8482:
[----:B------:R-:W-:Y:S05]  /*18d70*/  BSYNC.RECONVERGENT B1 ;  /* 0x0000000000017941 */ /* 0x000fea0003800200 */
.L_x_8481:
        /* <DEDUP_REMOVED lines=12> */
.L_x_8480:
        /* <DEDUP_REMOVED lines=21> */
.L_x_8489:
        /* <DEDUP_REMOVED lines=13> */
.L_x_8491:
[----:B------:R-:W-:Y:S05]  /*19060*/  BSYNC.RECONVERGENT B2 ;  /* 0x0000000000027941 */ /* 0x000fea0003800200 */
.L_x_8490:
[----:B------:R-:W-:Y:S01]  /*19070*/  IMAD.WIDE.U32 R150, R2, -0x326172a9, RZ ;  /* 0xcd9e8d5702967825 */ /* 0x000fe200078e00ff */
[----:B------:R-:W-:-:S03]  /*19080*/  LOP3.LUT R148, R8, R219, R175, 0x96, !PT ;  /* 0x000000db08947212 */ /* 0x000fc600078e96af */
[----:B------:R-:W-:Y:S01]  /*19090*/  HFMA2 R48, -RZ, RZ, 0, 0 ;  /* 0x00000000ff307431 */ /* 0x000fe200000001ff */
        /* <DEDUP_REMOVED lines=58> */
.L_x_8488:
[----:B------:R-:W-:Y:S05]  /*19440*/  BSYNC.RECONVERGENT B1 ;  /* 0x0000000000017941 */ /* 0x000fea0003800200 */
.L_x_8487:
        /* <DEDUP_REMOVED lines=12> */
.L_x_8486:
[----:B------:R-:W-:Y:S02]  /*19510*/  F2FP.F16.F32.PACK_AB R151, RZ, R167 ;  /* 0x000000a7ff97723e */ /* 0x000fe400000000ff */
[----:B------:R-:W-:Y:S02]  /*19520*/  PRMT R150, R154, 0x5410, R156 ;  /* 0x000054109a967816 */ /* 0x000fe4000000009c */
[----:B------:R-:W-:Y:S02]  /*19530*/  PRMT R149, R54, 0x5410, R152 ;  /* 0x0000541036957816 */ /* 0x000fe40000000098 */
[----:B------:R-:W-:Y:S02]  /*19540*/  PRMT R148, R52, 0x5410, R50 ;  /* 0x0000541034947816 */ /* 0x000fe40000000032 */
[----:B------:R-:W-:Y:S01]  /*19550*/  PRMT R151, R160, 0x5410, R151 ;  /* 0x00005410a0977816 */ /* 0x000fe20000000097 */
[----:B------:R-:W-:Y:S06]  /*19560*/  BRA `(.L_x_8492) ;  /* 0x0000003400207947 */ /* 0x000fec0003800000 */
.L_x_8443:
[----:B------:R-:W-:Y:S01]  /*19570*/  MOV R153, RZ ;  /* 0x000000ff00997202 */ /* 0x000fe20000000f00 */
        /* <DEDUP_REMOVED lines=19> */
.L_x_8496:
        /* <DEDUP_REMOVED lines=13> */
.L_x_8498:
[----:B------:R-:W-:Y:S05]  /*19780*/  BSYNC.RECONVERGENT B2 ;  /* 0x0000000000027941 */ /* 0x000fea0003800200 */
.L_x_8497:
        /* <DEDUP_REMOVED lines=59> */
[----:B------:R-:W-:Y:S02]  /*19b40*/  LOP3.LUT R44, R155, R148, R151, 0x96, !PT ;  /* 0x000000949b2c7212 */ /* 0x000fe400078e9697 */
[----:B------:R-:W-:-:S07]  /*19b50*/  MOV R24, R150 ;  /* 0x0000009600187202 */ /* 0x000fce0000000f00 */
.L_x_8495:
[----:B------:R-:W-:Y:S05]  /*19b60*/  BSYNC.RECONVERGENT B1 ;  /* 0x0000000000017941 */ /* 0x000fea0003800200 */
.L_x_8494:
[----:B------:R-:W-:Y:S01]  /*19b70*/  I2FP.F32.U32 R10, R10 ;  /* 0x0000000a000a7245 */ /* 0x000fe20000201000 */
[----:B-----5:R-:W-:Y:S02]  /*19b80*/  HADD2.F32 R48, -RZ, R60.H0_H0 ;  /* 0x2000003cff307230 */ /* 0x020fe40000004100 */
[----:B0-----:R-:W-:Y:S02]  /*19b90*/  IMAD.MOV.U32 R149, RZ, RZ, 0x2f800000 ;  /* 0x2f800000ff957424 */ /* 0x001fe400078e00ff */
        /* <DEDUP_REMOVED lines=8> */
.L_x_8493:
        /* <DEDUP_REMOVED lines=17> */
.L_x_8502:
        /* <DEDUP_REMOVED lines=13> */
.L_x_8504:
[----:B------:R-:W-:Y:S05]  /*19e00*/  BSYNC.RECONVERGENT B2 ;  /* 0x0000000000027941 */ /* 0x000fea0003800200 */
.L_x_8503:
[----:B0-----:R-:W-:Y:S01]  /*19e10*/  IMAD.WIDE.U32 R150, R2, -0x326172a9, RZ ;  /* 0xcd9e8d5702967825 */ /* 0x001fe200078e00ff */
        /* <DEDUP_REMOVED lines=60> */
.L_x_8501:
[----:B------:R-:W-:Y:S05]  /*1a1e0*/  BSYNC.RECONVERGENT B1 ;  /* 0x0000000000017941 */ /* 0x000fea0003800200 */
.L_x_8500:
[----:B------:R-:W-:Y:S01]  /*1a1f0*/  I2FP.F32.U32 R12, R12 ;  /* 0x0000000c000c7245 */ /* 0x000fe20000201000 */
[----:B-----5:R-:W-:Y:S02]  /*1a200*/  HADD2.F32 R50, -RZ, R60.H1_H1 ;  /* 0x3000003cff327230 */ /* 0x020fe40000004100 */
[----:B0-----:R-:W-:Y:S02]  /*1a210*/  IMAD.MOV.U32 R149, RZ, RZ, 0x2f800000 ;  /* 0x2f800000ff957424 */ /* 0x001fe400078e00ff */
        /* <DEDUP_REMOVED lines=8> */
.L_x_8499:
[----:B------:R-:W-:Y:S01]  /*1a2a0*/  F2FP.F16.F32.PACK_AB R50, RZ, R155 ;  /* 0x0000009bff32723e */ /* 0x000fe200000000ff */
[----:B0-----:R-:W-:Y:S01]  /*1a2b0*/  IMAD.MOV.U32 R148, RZ, RZ, R48 ;  /* 0x000000ffff947224 */ /* 0x001fe200078e0030 */
        /* <DEDUP_REMOVED lines=15> */
.L_x_8508:
        /* <DEDUP_REMOVED lines=13> */
.L_x_8510:
[----:B------:R-:W-:Y:S05]  /*1a480*/  BSYNC.RECONVERGENT B2 ;  /* 0x0000000000027941 */ /* 0x000fea0003800200 */
.L_x_8509:
        /* <DEDUP_REMOVED lines=61> */
.L_x_8507:
[----:B------:R-:W-:Y:S05]  /*1a860*/  BSYNC.RECONVERGENT B1 ;  /* 0x0000000000017941 */ /* 0x000fea0003800200 */
.L_x_8506:
        /* <DEDUP_REMOVED lines=11> */
.L_x_8505:
        /* <DEDUP_REMOVED lines=17> */
.L_x_8514:
        /* <DEDUP_REMOVED lines=13> */
.L_x_8516:
[----:B------:R-:W-:Y:S05]  /*1ab00*/  BSYNC.RECONVERGENT B2 ;  /* 0x0000000000027941 */ /* 0x000fea0003800200 */
.L_x_8515:
        /* <DEDUP_REMOVED lines=61> */
.L_x_8513:
[----:B------:R-:W-:Y:S05]  /*1aee0*/  BSYNC.RECONVERGENT B1 ;  /* 0x0000000000017941 */ /* 0x000fea0003800200 */
.L_x_8512:
        /* <DEDUP_REMOVED lines=11> */
.L_x_8511:
        /* <DEDUP_REMOVED lines=17> */
.L_x_8520:
        /* <DEDUP_REMOVED lines=13> */
.L_x_8522:
[----:B------:R-:W-:Y:S05]  /*1b180*/  BSYNC.RECONVERGENT B2 ;  /* 0x0000000000027941 */ /* 0x000fea0003800200 */
.L_x_8521:
        /* <DEDUP_REMOVED lines=61> */
.L_x_8519:
[----:B------:R-:W-:Y:S05]  /*1b560*/  BSYNC.RECONVERGENT B1 ;  /* 0x0000000000017941 */ /* 0x000fea0003800200 */
.L_x_8518:
        /* <DEDUP_REMOVED lines=11> */
.L_x_8517:
        /* <DEDUP_REMOVED lines=17> */
.L_x_8526:
        /* <DEDUP_REMOVED lines=13> */
.L_x_8528:
[----:B------:R-:W-:Y:S05]  /*1b800*/  BSYNC.RECONVERGENT B2 ;  /* 0x0000000000027941 */ /* 0x000fea0003800200 */
.L_x_8527:
        /* <DEDUP_REMOVED lines=61> */
.L_x_8525:
[----:B------:R-:W-:Y:S05]  /*1bbe0*/  BSYNC.RECONVERGENT B1 ;  /* 0x0000000000017941 */ /* 0x000fea0003800200 */
.L_x_8524:
        /* <DEDUP_REMOVED lines=11> */
.L_x_8523:
        /* <DEDUP_REMOVED lines=17> */
.L_x_8532:
        /* <DEDUP_REMOVED lines=13> */
.L_x_8534:
[----:B------:R-:W-:Y:S05]  /*1be80*/  BSYNC.RECONVERGENT B2 ;  /* 0x0000000000027941 */ /* 0x000fea0003800200 */
.L_x_8533:
        /* <DEDUP_REMOVED lines=61> */
.L_x_8531:
[----:B------:R-:W-:Y:S05]  /*1c260*/  BSYNC.RECONVERGENT B1 ;  /* 0x0000000000017941 */ /* 0x000fea0003800200 */
.L_x_8530:
        /* <DEDUP_REMOVED lines=11> */
.L_x_8529:
        /* <DEDUP_REMOVED lines=17> */
.L_x_8538:
        /* <DEDUP_REMOVED lines=13> */
.L_x_8540:
[----:B------:R-:W-:Y:S05]  /*1c500*/  BSYNC.RECONVERGENT B2 ;  /* 0x0000000000027941 */ /* 0x000fea0003800200 */
.L_x_8539:
        /* <DEDUP_REMOVED lines=61> */
.L_x_8537:
[----:B------:R-:W-:Y:S05]  /*1c8e0*/  BSYNC.RECONVERGENT B1 ;  /* 0x0000000000017941 */ /* 0x000fea0003800200 */
.L_x_8536:
        /* <DEDUP_REMOVED lines=11> */
.L_x_8535:
[----:B------:R-:W-:Y:S02]  /*1c9a0*/  F2FP.F16.F32.PACK_AB R151, RZ, R167 ;  /* 0x000000a7ff97723e */ /* 0x000fe400000000ff */
[----:B------:R-:W-:Y:S02]  /*1c9b0*/  PRMT R150, R154, 0x5410, R156 ;  /* 0x000054109a967816 */ /* 0x000fe4000000009c */
[----:B------:R-:W-:Y:S02]  /*1c9c0*/  PRMT R149, R54, 0x5410, R152 ;  /* 0x0000541036957816 */ /* 0x000fe40000000098 */
[----:B------:R-:W-:Y:S02]  /*1c9d0*/  PRMT R148, R52, 0x5410, R50 ;  /* 0x0000541034947816 */ /* 0x000fe40000000032 */
[----:B------:R-:W-:-:S07]  /*1c9e0*/  PRMT R151, R158, 0x5410, R151 ;  /* 0x000054109e977816 */ /* 0x000fce0000000097 */
.L_x_8492:
        /* <DEDUP_REMOVED lines=25> */
.L_x_8541:
[----:B------:R-:W-:Y:S01]  /*1cb80*/  IADD3 R30, PT, PT, R30, 0x80, RZ ;  /* 0x000000801e1e7810 */ /* 0x000fe20007ffe0ff */
[----:B------:R-:W-:-:S07]  /*1cb90*/  VIADD R223, R223, 0x80 ;  /* 0x00000080dfdf7836 */ /* 0x000fce0000000000 */
.L_x_8442:
[----:B------:R-:W-:Y:S05]  /*1cba0*/  BSYNC.RECONVERGENT B0 ;  /* 0x0000000000007941 */ /* 0x000fea0003800200 */
.L_x_8441:
        /* <DEDUP_REMOVED lines=34> */
.L_x_8548:
        /* <DEDUP_REMOVED lines=13> */
.L_x_8550:
[----:B------:R-:W-:Y:S05]  /*1cea0*/  BSYNC.RECONVERGENT B2 ;  /* 0x0000000000027941 */ /* 0x000fea0003800200 */
.L_x_8549:
        /* <DEDUP_REMOVED lines=61> */
.L_x_8547:
[----:B------:R-:W-:Y:S05]  /*1d280*/  BSYNC.RECONVERGENT B1 ;  /* 0x0000000000017941 */ /* 0x000fea0003800200 */
.L_x_8546:
[----:B------:R-:W-:Y:S01]  /*1d290*/  I2FP.F32.U32 R10, R10 ;  /* 0x0000000a000a7245 */ /* 0x000fe20000201000 */
[----:B------:R-:W-:Y:S02]  /*1d2a0*/  HFMA2 R149, -RZ, RZ, 0.1171875, 0 ;  /* 0x2f800000ff957431 */ /* 0x000fe400000001ff */
[----:B------:R-:W-:Y:S02]  /*1d2b0*/  HADD2.F32 R48, -RZ, R60.H0_H0 ;  /* 0x2000003cff307230 */ /* 0x000fe40000004100 */
[----:B------:R-:W-:Y:S02]  /*1d2c0*/  HADD2.F32 R52, -RZ, R56.H0_H0 ;  /* 0x20000038ff347230 */ /* 0x000fe40000004100 */
[----:B------:R-:W-:Y:S01]  /*1d2d0*/  FFMA.FTZ R10, R10, R149, 1.1641532182693481445e-10 ;  /* 0x2f0000000a0a7423 */ /* 0x000fe20000010095 */
[----:B------:R-:W-:-:S04]  /*1d2e0*/  FMUL.FTZ R48, R48, UR13 ;  /* 0x0000000d30307c20 */ /* 0x000fc80008410000 */
[----:B------:R-:W-:Y:S01]  /*1d2f0*/  FMUL.FTZ R48, R48, UR12 ;  /* 0x0000000c30307c20 */ /* 0x000fe20008410000 */
[----:B------:R-:W-:-:S04]  /*1d300*/  FSETP.GTU.FTZ.AND P2, PT, R10, UR10, PT ;  /* 0x0000000a0a007c0b */ /* 0x000fc8000bf5c000 */
[----:B------:R-:W-:Y:S01]  /*1d310*/  FSEL R169, R48, RZ, !P2 ;  /* 0x000000ff30a97208 */ /* 0x000fe20005000000 */
[----:B------:R-:W-:Y:S01]  /*1d320*/  HADD2.F32 R48, -RZ, R88.H0_H0 ;  /* 0x20000058ff307230 */ /* 0x000fe20000004100 */
[----:B------:R-:W-:-:S04]  /*1d330*/  SEL R10, RZ, 0x1, P2 ;  /* 0x00000001ff0a7807 */ /* 0x000fc80001000000 */
[----:B------:R-:W-:-:S07]  /*1d340*/  FFMA.FTZ R169, R169, R48, R52 ;  /* 0x00000030a9a97223 */ /* 0x000fce0000010034 */
.L_x_8545:
        /* <DEDUP_REMOVED lines=21> */
.L_x_8554:
        /* <DEDUP_REMOVED lines=13> */
.L_x_8556:
[----:B------:R-:W-:Y:S05]  /*1d570*/  BSYNC.RECONVERGENT B2 ;  /* 0x0000000000027941 */ /* 0x000fea0003800200 */
.L_x_8555:
        /* <DEDUP_REMOVED lines=61> */
.L_x_8553:
[----:B------:R-:W-:Y:S05]  /*1d950*/  BSYNC.RECONVERGENT B1 ;  /* 0x0000000000017941 */ /* 0x000fea0003800200 */
.L_x_8552:
[----:B------:R-:W-:Y:S01]  /*1d960*/  I2FP.F32.U32 R12, R12 ;  /* 0x0000000c000c7245 */ /* 0x000fe20000201000 */
[----:B------:R-:W-:Y:S02]  /*1d970*/  HADD2.F32 R50, -RZ, R60.H1_H1 ;  /* 0x3000003cff327230 */ /* 0x000fe40000004100 */
[----:B------:R-:W-:Y:S02]  /*1d980*/  IMAD.MOV.U32 R151, RZ, RZ, 0x2f800000 ;  /* 0x2f800000ff977424 */ /* 0x000fe400078e00ff */
[----:B------:R-:W-:Y:S02]  /*1d990*/  HADD2.F32 R52, -RZ, R56.H1_H1 ;  /* 0x30000038ff347230 */ /* 0x000fe40000004100 */
[----:B------:R-:W-:Y:S01]  /*1d9a0*/  FMUL.FTZ R50, R50, UR13 ;  /* 0x0000000d32327c20 */ /* 0x000fe20008410000 */
[----:B------:R-:W-:-:S03]  /*1d9b0*/  FFMA.FTZ R12, R12, R151, 1.1641532182693481445e-10 ;  /* 0x2f0000000c0c7423 */ /* 0x000fc60000010097 */
[----:B------:R-:W-:Y:S02]  /*1d9c0*/  FMUL.FTZ R50, R50, UR12 ;  /* 0x0000000c32327c20 */ /* 0x000fe40008410000 */
[----:B------:R-:W-:-:S04]  /*1d9d0*/  FSETP.GTU.FTZ.AND P2, PT, R12, UR10, PT ;  /* 0x0000000a0c007c0b */ /* 0x000fc8000bf5c000 */
[----:B------:R-:W-:Y:S01]  /*1d9e0*/  FSEL R171, R50, RZ, !P2 ;  /* 0x000000ff32ab7208 */ /* 0x000fe20005000000 */
[----:B------:R-:W-:Y:S01]  /*1d9f0*/  HADD2.F32 R50, -RZ, R88.H1_H1 ;  /* 0x30000058ff327230 */ /* 0x000fe20000004100 */
[----:B------:R-:W-:-:S04]  /*1da00*/  SEL R12, RZ, 0x1, P2 ;  /* 0x00000001ff0c7807 */ /* 0x000fc80001000000 */
[----:B------:R-:W-:-:S07]  /*1da10*/  FFMA.FTZ R171, R171, R50, R52 ;  /* 0x00000032abab7223 */ /* 0x000fce0000010034 */
.L_x_8551:
        /* <DEDUP_REMOVED lines=21> */
.L_x_8560:
        /* <DEDUP_REMOVED lines=13> */
.L_x_8562:
[----:B------:R-:W-:Y:S05]  /*1dc40*/  BSYNC.RECONVERGENT B2 ;  /* 0x0000000000027941 */ /* 0x000fea0003800200 */
.L_x_8561:
        /* <DEDUP_REMOVED lines=61> */
.L_x_8559:
[----:B------:R-:W-:Y:S05]  /*1e020*/  BSYNC.RECONVERGENT B1 ;  /* 0x0000000000017941 */ /* 0x000fea0003800200 */
.L_x_8558:
        /* <DEDUP_REMOVED lines=12> */
.L_x_8557:
        /* <DEDUP_REMOVED lines=21> */
.L_x_8566:
        /* <DEDUP_REMOVED lines=13> */
.L_x_8568:
[----:B------:R-:W-:Y:S05]  /*1e310*/  BSYNC.RECONVERGENT B2 ;  /* 0x0000000000027941 */ /* 0x000fea0003800200 */
.L_x_8567:
        /* <DEDUP_REMOVED lines=61> */
.L_x_8565:
[----:B------:R-:W-:Y:S05]  /*1e6f0*/  BSYNC.RECONVERGENT B1 ;  /* 0x0000000000017941 */ /* 0x000fea0003800200 */
.L_x_8564:
        /* <DEDUP_REMOVED lines=12> */
.L_x_8563:
        /* <DEDUP_REMOVED lines=21> */
.L_x_8572:
        /* <DEDUP_REMOVED lines=13> */
.L_x_8574:
[----:B------:R-:W-:Y:S05]  /*1e9e0*/  BSYNC.RECONVERGENT B2 ;  /* 0x0000000000027941 */ /* 0x000fea0003800200 */
.L_x_8573:
        /* <DEDUP_REMOVED lines=61> */
.L_x_8571:
[----:B------:R-:W-:Y:S05]  /*1edc0*/  BSYNC.RECONVERGENT B1 ;  /* 0x0000000000017941 */ /* 0x000fea0003800200 */
.L_x_8570:
        /* <DEDUP_REMOVED lines=12> */
.L_x_8569:
        /* <DEDUP_REMOVED lines=21> */
.L_x_8578:
        /* <DEDUP_REMOVED lines=13> */
.L_x_8580:
[----:B------:R-:W-:Y:S05]  /*1f0b0*/  BSYNC.RECONVERGENT B2 ;  /* 0x0000000000027941 */ /* 0x000fea0003800200 */
.L_x_8579:
        /* <DEDUP_REMOVED lines=61> */
.L_x_8577:
[----:B------:R-:W-:Y:S05]  /*1f490*/  BSYNC.RECONVERGENT B1 ;  /* 0x0000000000017941 */ /* 0x000fea0003800200 */
.L_x_8576:
        /* <DEDUP_REMOVED lines=12> */
.L_x_8575:
        /* <DEDUP_REMOVED lines=21> */
.L_x_8584:
        /* <DEDUP_REMOVED lines=13> */
.L_x_8586:
[----:B------:R-:W-:Y:S05]  /*1f780*/  BSYNC.RECONVERGENT B2 ;  /* 0x0000000000027941 */ /* 0x000fea0003800200 */
.L_x_8585:
        /* <DEDUP_REMOVED lines=61> */
.L_x_8583:
[----:B------:R-:W-:Y:S05]  /*1fb60*/  BSYNC.RECONVERGENT B1 ;  /* 0x0000000000017941 */ /* 0x000fea0003800200 */
.L_x_8582:
        /* <DEDUP_REMOVED lines=12> */
.L_x_8581:
        /* <DEDUP_REMOVED lines=21> */
.L_x_8590:
        /* <DEDUP_REMOVED lines=13> */
.L_x_8592:
[----:B------:R-:W-:Y:S05]  /*1fe50*/  BSYNC.RECONVERGENT B2 ;  /* 0x0000000000027941 */ /* 0x000fea0003800200 */
.L_x_8591:
        /* <DEDUP_REMOVED lines=61> */
.L_x_8589:
[----:B------:R-:W-:Y:S05]  /*20230*/  BSYNC.RECONVERGENT B1 ;  /* 0x0000000000017941 */ /* 0x000fea0003800200 */
.L_x_8588:
        /* <DEDUP_REMOVED lines=12> */
.L_x_8587:
[----:B------:R-:W-:Y:S02]  /*20300*/  F2FP.F16.F32.PACK_AB R151, RZ, R185 ;  /* 0x000000b9ff97723e */ /* 0x000fe400000000ff */
[----:B------:R-:W-:Y:S02]  /*20310*/  PRMT R150, R156, 0x5410, R158 ;  /* 0x000054109c967816 */ /* 0x000fe4000000009e */
[----:B------:R-:W-:Y:S02]  /*20320*/  PRMT R149, R154, 0x5410, R152 ;  /* 0x000054109a957816 */ /* 0x000fe40000000098 */
[----:B------:R-:W-:Y:S02]  /*20330*/  PRMT R148, R54, 0x5410, R52 ;  /* 0x0000541036947816 */ /* 0x000fe40000000034 */
[----:B------:R-:W-:Y:S01]  /*20340*/  PRMT R151, R162, 0x5410, R151 ;  /* 0x00005410a2977816 */ /* 0x000fe20000000097 */
[----:B------:R-:W-:Y:S06]  /*20350*/  BRA `(.L_x_8593) ;  /* 0x0000003400207947 */ /* 0x000fec0003800000 */
.L_x_8544:
[----:B------:R-:W-:Y:S01]  /*20360*/  MOV R169, RZ ;  /* 0x000000ff00a97202 */ /* 0x000fe20000000f00 */
[----:B0-----:R-:W-:Y:S01]  /*20370*/  IMAD.MOV.U32 R148, RZ, RZ, R48 ;  /* 0x000000ffff947224 */ /* 0x001fe200078e0030 */
        /* <DEDUP_REMOVED lines=18> */
.L_x_8597:
        /* <DEDUP_REMOVED lines=13> */
.L_x_8599:
[----:B------:R-:W-:Y:S05]  /*20570*/  BSYNC.RECONVERGENT B2 ;  /* 0x0000000000027941 */ /* 0x000fea0003800200 */
.L_x_8598:
        /* <DEDUP_REMOVED lines=55> */
[----:B------:R-:W-:-:S03]  /*208f0*/  MOV R50, R148 ;  /* 0x0000009400327202 */ /* 0x000fc60000000f00 */
[----:B------:R-:W-:Y:S01]  /*20900*/  HFMA2 R148, -RZ, RZ, 0, 0 ;  /* 0x00000000ff947431 */ /* 0x000fe200000001ff */
[----:B------:R-:W-:Y:S01]  /*20910*/  LOP3.LUT R44, R171, R150, R149, 0x96, !PT ;  /* 0x00000096ab2c7212 */ /* 0x000fe200078e9695 */
[----:B------:R-:W-:Y:S02]  /*20920*/  VIADD R151, R174, 0x8ff34781 ;  /* 0x8ff34781ae977836 */ /* 0x000fe40000000000 */
[----:B------:R-:W-:-:S03]  /*20930*/  IMAD.MOV.U32 R40, RZ, RZ, R168 ;  /* 0x000000ffff287224 */ /* 0x000fc600078e00a8 */
[----:B------:R-:W-:-:S07]  /*20940*/  LOP3.LUT R38, R151, R170, R169, 0x96, !PT ;  /* 0x000000aa97267212 */ /* 0x000fce00078e96a9 */
.L_x_8596:
[----:B------:R-:W-:Y:S05]  /*20950*/  BSYNC.RECONVERGENT B1 ;  /* 0x0000000000017941 */ /* 0x000fea0003800200 */
.L_x_8595:
        /* <DEDUP_REMOVED lines=11> */
.L_x_8594:
        /* <DEDUP_REMOVED lines=17> */
.L_x_8603:
        /* <DEDUP_REMOVED lines=13> */
.L_x_8605:
[----:B------:R-:W-:Y:S05]  /*20bf0*/  BSYNC.RECONVERGENT B2 ;  /* 0x0000000000027941 */ /* 0x000fea0003800200 */
.L_x_8604:
        /* <DEDUP_REMOVED lines=61> */
.L_x_8602:
[----:B------:R-:W-:Y:S05]  /*20fd0*/  BSYNC.RECONVERGENT B1 ;  /* 0x0000000000017941 */ /* 0x000fea0003800200 */
.L_x_8601:
        /* <DEDUP_REMOVED lines=11> */
.L_x_8600:
        /* <DEDUP_REMOVED lines=17> */
.L_x_8609:
        /* <DEDUP_REMOVED lines=13> */
.L_x_8611:
[----:B------:R-:W-:Y:S05]  /*21270*/  BSYNC.RECONVERGENT B2 ;  /* 0x0000000000027941 */ /* 0x000fea0003800200 */
.L_x_8610:
        /* <DEDUP_REMOVED lines=61> */
.L_x_8608:
[----:B------:R-:W-:Y:S05]  /*21650*/  BSYNC.RECONVERGENT B1 ;  /* 0x0000000000017941 */ /* 0x000fea0003800200 */
.L_x_8607:
        /* <DEDUP_REMOVED lines=11> */
.L_x_8606:
        /* <DEDUP_REMOVED lines=17> */
.L_x_8615:
        /* <DEDUP_REMOVED lines=13> */
.L_x_8617:
[----:B------:R-:W-:Y:S05]  /*218f0*/  BSYNC.RECONVERGENT B2 ;  /* 0x0000000000027941 */ /* 0x000fea0003800200 */
.L_x_8616:
        /* <DEDUP_REMOVED lines=61> */
.L_x_8614:
[----:B------:R-:W-:Y:S05]  /*21cd0*/  BSYNC.RECONVERGENT B1 ;  /* 0x0000000000017941 */ /* 0x000fea0003800200 */
.L_x_8613:
        /* <DEDUP_REMOVED lines=11> */
.L_x_8612:
        /* <DEDUP_REMOVED lines=17> */
.L_x_8621:
        /* <DEDUP_REMOVED lines=13> */
.L_x_8623:
[----:B------:R-:W-:Y:S05]  /*21f70*/  BSYNC.RECONVERGENT B2 ;  /* 0x0000000000027941 */ /* 0x000fea0003800200 */
.L_x_8622:
        /* <DEDUP_REMOVED lines=61> */
.L_x_8620:
[----:B------:R-:W-:Y:S05]  /*22350*/  BSYNC.RECONVERGENT B1 ;  /* 0x0000000000017941 */ /* 0x000fea0003800200 */
.L_x_8619:
        /* <DEDUP_REMOVED lines=11> */
.L_x_8618:
        /* <DEDUP_REMOVED lines=17> */
.L_x_8627:
        /* <DEDUP_REMOVED lines=13> */
.L_x_8629:
[----:B------:R-:W-:Y:S05]  /*225f0*/  BSYNC.RECONVERGENT B2 ;  /* 0x0000000000027941 */ /* 0x000fea0003800200 */
.L_x_8628:
        /* <DEDUP_REMOVED lines=61> */
.L_x_8626:
[----:B------:R-:W-:Y:S05]  /*229d0*/  BSYNC.RECONVERGENT B1 ;  /* 0x0000000000017941 */ /* 0x000fea0003800200 */
.L_x_8625:
        /* <DEDUP_REMOVED lines=11> */
.L_x_8624:
        /* <DEDUP_REMOVED lines=17> */
.L_x_8633:
        /* <DEDUP_REMOVED lines=13> */
.L_x_8635:
[----:B------:R-:W-:Y:S05]  /*22c70*/  BSYNC.RECONVERGENT B2 ;  /* 0x0000000000027941 */ /* 0x000fea0003800200 */
.L_x_8634:
        /* <DEDUP_REMOVED lines=61> */
.L_x_8632:
[----:B------:R-:W-:Y:S05]  /*23050*/  BSYNC.RECONVERGENT B1 ;  /* 0x0000000000017941 */ /* 0x000fea0003800200 */
.L_x_8631:
        /* <DEDUP_REMOVED lines=11> */
.L_x_8630:
        /* <DEDUP_REMOVED lines=17> */
.L_x_8639:
        /* <DEDUP_REMOVED lines=13> */
.L_x_8641:
[----:B------:R-:W-:Y:S05]  /*232f0*/  BSYNC.RECONVERGENT B2 ;  /* 0x0000000000027941 */ /* 0x000fea0003800200 */
.L_x_8640:
        /* <DEDUP_REMOVED lines=61> */
.L_x_8638:
[----:B------:R-:W-:Y:S05]  /*236d0*/  BSYNC.RECONVERGENT B1 ;  /* 0x0000000000017941 */ /* 0x000fea0003800200 */
.L_x_8637:
        /* <DEDUP_REMOVED lines=11> */
.L_x_8636:
[----:B------:R-:W-:Y:S02]  /*23790*/  F2FP.F16.F32.PACK_AB R151, RZ, R185 ;  /* 0x000000b9ff97723e */ /* 0x000fe400000000ff */
[----:B------:R-:W-:Y:S02]  /*237a0*/  PRMT R150, R156, 0x5410, R158 ;  /* 0x000054109c967816 */ /* 0x000fe4000000009e */
[----:B------:R-:W-:Y:S02]  /*237b0*/  PRMT R149, R154, 0x5410, R152 ;  /* 0x000054109a957816 */ /* 0x000fe40000000098 */
[----:B------:R-:W-:Y:S02]  /*237c0*/  PRMT R148, R54, 0x5410, R52 ;  /* 0x0000541036947816 */ /* 0x000fe40000000034 */
[----:B------:R-:W-:-:S07]  /*237d0*/  PRMT R151, R160, 0x5410, R151 ;  /* 0x00005410a0977816 */ /* 0x000fce0000000097 */
.L_x_8593:
        /* <DEDUP_REMOVED lines=25> */
.L_x_8642:
[----:B------:R-:W-:Y:S01]  /*23970*/  IADD3 R30, PT, PT, R30, 0x80, RZ ;  /* 0x000000801e1e7810 */ /* 0x000fe20007ffe0ff */
[----:B------:R-:W-:-:S07]  /*23980*/  VIADD R223, R223, 0x80 ;  /* 0x00000080dfdf7836 */ /* 0x000fce0000000000 */
.L_x_8543:
[----:B------:R-:W-:Y:S05]  /*23990*/  BSYNC.RECONVERGENT B0 ;  /* 0x0000000000007941 */ /* 0x000fea0003800200 */
.L_x_8542:
[----:B------:R-:W-:Y:S01]  /*239a0*/  ISETP.GE.U32.AND P1, PT, R3, 0x300, PT ;  /* 0x000003000300780c */ /* 0x000fe20003f26070 */
[----:B------:R-:W-:-:S12]  /*239b0*/  BSSY.RECONVERGENT B0, `(.L_x_8643) ;  /* 0x00006dc000007945 */ /* 0x000fd80003800200 */
        /* <DEDUP_REMOVED lines=31> */
.L_x_8649:
        /* <DEDUP_REMOVED lines=13> */
.L_x_8651:
[----:B------:R-:W-:Y:S05]  /*23c80*/  BSYNC.RECONVERGENT B2 ;  /* 0x0000000000027941 */ /* 0x000fea0003800200 */
.L_x_8650:
        /* <DEDUP_REMOVED lines=61> */
.L_x_8648:
[----:B------:R-:W-:Y:S05]  /*24060*/  BSYNC.RECONVERGENT B1 ;  /* 0x0000000000017941 */ /* 0x000fea0003800200 */
.L_x_8647:
        /* <DEDUP_REMOVED lines=12> */
.L_x_8646:
        /* <DEDUP_REMOVED lines=21> */
.L_x_8655:
        /* <DEDUP_REMOVED lines=13> */
.L_x_8657:
[----:B------:R-:W-:Y:S05]  /*24350*/  BSYNC.RECONVERGENT B2 ;  /* 0x0000000000027941 */ /* 0x000fea0003800200 */
.L_x_8656:
        /* <DEDUP_REMOVED lines=61> */
.L_x_8654:
[----:B------:R-:W-:Y:S05]  /*24730*/  BSYNC.RECONVERGENT B1 ;  /* 0x0000000000017941 */ /* 0x000fea0003800200 */
.L_x_8653:
        /* <DEDUP_REMOVED lines=12> */
.L_x_8652:
        /* <DEDUP_REMOVED lines=21> */
.L_x_8661:
        /* <DEDUP_REMOVED lines=13> */
.L_x_8663:
[----:B------:R-:W-:Y:S05]  /*24a20*/  BSYNC.RECONVERGENT B2 ;  /* 0x0000000000027941 */ /* 0x000fea0003800200 */
.L_x_8662:
        /* <DEDUP_REMOVED lines=61> */
.L_x_8660:
[----:B------:R-:W-:Y:S05]  /*24e00*/  BSYNC.RECONVERGENT B1 ;  /* 0x0000000000017941 */ /* 0x000fea0003800200 */
.L_x_8659:
        /* <DEDUP_REMOVED lines=12> */
.L_x_8658:
        /* <DEDUP_REMOVED lines=21> */
.L_x_8667:
        /* <DEDUP_REMOVED lines=13> */
.L_x_8669:
[----:B------:R-:W-:Y:S05]  /*250f0*/  BSYNC.RECONVERGENT B2 ;  /* 0x0000000000027941 */ /* 0x000fea0003800200 */
.L_x_8668:
        /* <DEDUP_REMOVED lines=61> */
.L_x_8666:
[----:B------:R-:W-:Y:S05]  /*254d0*/  BSYNC.RECONVERGENT B1 ;  /* 0x0000000000017941 */ /* 0x000fea0003800200 */
.L_x_8665:
        /* <DEDUP_REMOVED lines=12> */
.L_x_8664:
        /* <DEDUP_REMOVED lines=21> */
.L_x_8673:
        /* <DEDUP_REMOVED lines=13> */
.L_x_8675:
[----:B------:R-:W-:Y:S05]  /*257c0*/  BSYNC.RECONVERGENT B2 ;  /* 0x0000000000027941 */ /* 0x000fea0003800200 */
.L_x_8674:
        /* <DEDUP_REMOVED lines=61> */
.L_x_8672:
[----:B------:R-:W-:Y:S05]  /*25ba0*/  BSYNC.RECONVERGENT B1 ;  /* 0x0000000000017941 */ /* 0x000fea0003800200 */
.L_x_8671:
        /* <DEDUP_REMOVED lines=12> */
.L_x_8670:
        /* <DEDUP_REMOVED lines=21> */
.L_x_8679:
        /* <DEDUP_REMOVED lines=13> */
.L_x_8681:
[----:B------:R-:W-:Y:S05]  /*25e90*/  BSYNC.RECONVERGENT B2 ;  /* 0x0000000000027941 */ /* 0x000fea0003800200 */
.L_x_8680:
        /* <DEDUP_REMOVED lines=61> */
.L_x_8678:
[----:B------:R-:W-:Y:S05]  /*26270*/  BSYNC.RECONVERGENT B1 ;  /* 0x0000000000017941 */ /* 0x000fea0003800200 */
.L_x_8677:
        /* <DEDUP_REMOVED lines=12> */
.L_x_8676:
        /* <DEDUP_REMOVED lines=21> */
.L_x_8685:
        /* <DEDUP_REMOVED lines=13> */
.L_x_8687:
[----:B------:R-:W-:Y:S05]  /*26560*/  BSYNC.RECONVERGENT B2 ;  /* 0x0000000000027941 */ /* 0x000fea0003800200 */
.L_x_8686:
        /* <DEDUP_REMOVED lines=61> */
.L_x_8684:
[----:B------:R-:W-:Y:S05]  /*26940*/  BSYNC.RECONVERGENT B1 ;  /* 0x0000000000017941 */ /* 0x000fea0003800200 */
.L_x_8683:
        /* <DEDUP_REMOVED lines=12> */
.L_x_8682:
        /* <DEDUP_REMOVED lines=21> */
.L_x_8691:
        /* <DEDUP_REMOVED lines=13> */
.L_x_8693:
[----:B------:R-:W-:Y:S05]  /*26c30*/  BSYNC.RECONVERGENT B2 ;  /* 0x0000000000027941 */ /* 0x000fea0003800200 */
.L_x_8692:
        /* <DEDUP_REMOVED lines=61> */
.L_x_8690:
[----:B------:R-:W-:Y:S05]  /*27010*/  BSYNC.RECONVERGENT B1 ;  /* 0x0000000000017941 */ /* 0x000fea0003800200 */
.L_x_8689:
        /* <DEDUP_REMOVED lines=12> */
.L_x_8688:
[----:B------:R-:W-:Y:S02]  /*270e0*/  F2FP.F16.F32.PACK_AB R151, RZ, R225 ;  /* 0x000000e1ff97723e */ /* 0x000fe400000000ff */
[----:B------:R-:W-:Y:S02]  /*270f0*/  PRMT R150, R156, 0x5410, R158 ;  /* 0x000054109c967816 */ /* 0x000fe4000000009e */
[----:B------:R-:W-:Y:S02]  /*27100*/  PRMT R149, R154, 0x5410, R152 ;  /* 0x000054109a957816 */ /* 0x000fe40000000098 */
[----:B------:R-:W-:Y:S02]  /*27110*/  PRMT R148, R54, 0x5410, R52 ;  /* 0x0000541036947816 */ /* 0x000fe40000000034 */
[----:B------:R-:W-:Y:S01]  /*27120*/  PRMT R151, R162, 0x5410, R151 ;  /* 0x00005410a2977816 */ /* 0x000fe20000000097 */
[----:B------:R-:W-:Y:S06]  /*27130*/  BRA `(.L_x_8694) ;  /* 0x0000003400207947 */ /* 0x000fec0003800000 */
.L_x_8645:
        /* <DEDUP_REMOVED lines=20> */
.L_x_8698:
        /* <DEDUP_REMOVED lines=13> */
.L_x_8700:
[----:B------:R-:W-:Y:S05]  /*27350*/  BSYNC.RECONVERGENT B2 ;  /* 0x0000000000027941 */ /* 0x000fea0003800200 */
.L_x_8699:
        /* <DEDUP_REMOVED lines=61> */
.L_x_8697:
[----:B------:R-:W-:Y:S05]  /*27730*/  BSYNC.RECONVERGENT B1 ;  /* 0x0000000000017941 */ /* 0x000fea0003800200 */
.L_x_8696:
[----:B------:R-:W-:Y:S01]  /*27740*/  I2FP.F32.U32 R10, R10 ;  /* 0x0000000a000a7245 */ /* 0x000fe20000201000 */
[----:B-----5:R-:W-:Y:S02]  /*27750*/  HADD2.F32 R48, -RZ, R60.H0_H0 ;  /* 0x2000003cff307230 */ /* 0x020fe40000004100 */
[----:B------:R-:W-:-:S03]  /*27760*/  IMAD.MOV.U32 R149, RZ, RZ, 0x2f800000 ;  /* 0x2f800000ff957424 */ /* 0x000fc600078e00ff */
[----:B------:R-:W-:Y:S01]  /*27770*/  FMUL.FTZ R48, R48, UR13 ;  /* 0x0000000d30307c20 */ /* 0x000fe20008410000 */
[----:B------:R-:W-:-:S03]  /*27780*/  FFMA.FTZ R10, R10, R149, 1.1641532182693481445e-10 ;  /* 0x2f0000000a0a7423 */ /* 0x000fc60000010095 */
[----:B------:R-:W-:Y:S02]  /*27790*/  FMUL.FTZ R48, R48, UR12 ;  /* 0x0000000c30307c20 */ /* 0x000fe40008410000 */
[----:B------:R-:W-:-:S04]  /*277a0*/  FSETP.GTU.FTZ.AND P2, PT, R10, UR10, PT ;  /* 0x0000000a0a007c0b */ /* 0x000fc8000bf5c000 */
[----:B------:R-:W-:Y:S01]  /*277b0*/  FSEL R187, R48, RZ, !P2 ;  /* 0x000000ff30bb7208 */ /* 0x000fe20005000000 */
[----:B------:R-:W-:Y:S01]  /*277c0*/  HADD2.F32 R48, -RZ, R76.H0_H0 ;  /* 0x2000004cff307230 */ /* 0x000fe20000004100 */
[----:B------:R-:W-:-:S04]  /*277d0*/  SEL R10, RZ, 0x1, P2 ;  /* 0x00000001ff0a7807 */ /* 0x000fc80001000000 */
[----:B------:R-:W-:-:S07]  /*277e0*/  FMUL.FTZ R187, R48, R187 ;  /* 0x000000bb30bb7220 */ /* 0x000fce0000410000 */
.L_x_8695:
        /* <DEDUP_REMOVED lines=17> */
.L_x_8704:
        /* <DEDUP_REMOVED lines=13> */
.L_x_8706:
[----:B------:R-:W-:Y:S05]  /*279d0*/  BSYNC.RECONVERGENT B2 ;  /* 0x0000000000027941 */ /* 0x000fea0003800200 */
.L_x_8705:
        /* <DEDUP_REMOVED lines=61> */
.L_x_8703:
[----:B------:R-:W-:Y:S05]  /*27db0*/  BSYNC.RECONVERGENT B1 ;  /* 0x0000000000017941 */ /* 0x000fea0003800200 */
.L_x_8702:
[----:B------:R-:W-:Y:S01]  /*27dc0*/  I2FP.F32.U32 R12, R12 ;  /* 0x0000000c000c7245 */ /* 0x000fe20000201000 */
[----:B-----5:R-:W-:Y:S02]  /*27dd0*/  HADD2.F32 R52, -RZ, R60.H1_H1 ;  /* 0x3000003cff347230 */ /* 0x020fe40000004100 */
[----:B------:R-:W-:-:S03]  /*27de0*/  IMAD.MOV.U32 R149, RZ, RZ, 0x2f800000 ;  /* 0x2f800000ff957424 */ /* 0x000fc600078e00ff */
[----:B------:R-:W-:Y:S01]  /*27df0*/  FMUL.FTZ R52, R52, UR13 ;  /* 0x0000000d34347c20 */ /* 0x000fe20008410000 */
[----:B------:R-:W-:-:S03]  /*27e00*/  FFMA.FTZ R12, R12, R149, 1.1641532182693481445e-10 ;  /* 0x2f0000000c0c7423 */ /* 0x000fc60000010095 */
[----:B------:R-:W-:Y:S02]  /*27e10*/  FMUL.FTZ R52, R52, UR12 ;  /* 0x0000000c34347c20 */ /* 0x000fe40008410000 */
[----:B------:R-:W-:-:S04]  /*27e20*/  FSETP.GTU.FTZ.AND P2, PT, R12, UR10, PT ;  /* 0x0000000a0c007c0b */ /* 0x000fc8000bf5c000 */
[----:B------:R-:W-:Y:S01]  /*27e30*/  FSEL R189, R52, RZ, !P2 ;  /* 0x000000ff34bd7208 */ /* 0x000fe20005000000 */
[----:B------:R-:W-:Y:S01]  /*27e40*/  HADD2.F32 R52, -RZ, R76.H1_H1 ;  /* 0x3000004cff347230 */ /* 0x000fe20000004100 */
[----:B------:R-:W-:-:S04]  /*27e50*/  SEL R12, RZ, 0x1, P2 ;  /* 0x00000001ff0c7807 */ /* 0x000fc80001000000 */
[----:B------:R-:W-:-:S07]  /*27e60*/  FMUL.FTZ R189, R52, R189 ;  /* 0x000000bd34bd7220 */ /* 0x000fce0000410000 */
.L_x_8701:
        /* <DEDUP_REMOVED lines=17> */
.L_x_8710:
        /* <DEDUP_REMOVED lines=13> */
.L_x_8712:
[----:B------:R-:W-:Y:S05]  /*28050*/  BSYNC.RECONVERGENT B2 ;  /* 0x0000000000027941 */ /* 0x000fea0003800200 */
.L_x_8711:
        /* <DEDUP_REMOVED lines=61> */
.L_x_8709:
[----:B------:R-:W-:Y:S05]  /*28430*/  BSYNC.RECONVERGENT B1 ;  /* 0x0000000000017941 */ /* 0x000fea0003800200 */
.L_x_8708:
        /* <DEDUP_REMOVED lines=11> */
.L_x_8707:
        /* <DEDUP_REMOVED lines=17> */
.L_x_8716:
        /* <DEDUP_REMOVED lines=13> */
.L_x_8718:
[----:B------:R-:W-:Y:S05]  /*286d0*/  BSYNC.RECONVERGENT B2 ;  /* 0x0000000000027941 */ /* 0x000fea0003800200 */
.L_x_8717:
        /* <DEDUP_REMOVED lines=61> */
.L_x_8715:
[----:B------:R-:W-:Y:S05]  /*28ab0*/  BSYNC.RECONVERGENT B1 ;  /* 0x0000000000017941 */ /* 0x000fea0003800200 */
.L_x_8714:
        /* <DEDUP_REMOVED lines=11> */
.L_x_8713:
        /* <DEDUP_REMOVED lines=17> */
.L_x_8722:
        /* <DEDUP_REMOVED lines=13> */
.L_x_8724:
[----:B------:R-:W-:Y:S05]  /*28d50*/  BSYNC.RECONVERGENT B2 ;  /* 0x0000000000027941 */ /* 0x000fea0003800200 */
.L_x_8723:
        /* <DEDUP_REMOVED lines=61> */
.L_x_8721:
[----:B------:R-:W-:Y:S05]  /*29130*/  BSYNC.RECONVERGENT B1 ;  /* 0x0000000000017941 */ /* 0x000fea0003800200 */
.L_x_8720:
        /* <DEDUP_REMOVED lines=11> */
.L_x_8719:
        /* <DEDUP_REMOVED lines=17> */
.L_x_8728:
        /* <DEDUP_REMOVED lines=13> */
.L_x_8730:
[----:B------:R-:W-:Y:S05]  /*293d0*/  BSYNC.RECONVERGENT B2 ;  /* 0x0000000000027941 */ /* 0x000fea0003800200 */
.L_x_8729:
        /* <DEDUP_REMOVED lines=61> */
.L_x_8727:
[----:B------:R-:W-:Y:S05]  /*297b0*/  BSYNC.RECONVERGENT B1 ;  /* 0x0000000000017941 */ /* 0x000fea0003800200 */
.L_x_8726:
        /* <DEDUP_REMOVED lines=11> */
.L_x_8725:
        /* <DEDUP_REMOVED lines=17> */
.L_x_8734:
        /* <DEDUP_REMOVED lines=13> */
.L_x_8736:
[----:B------:R-:W-:Y:S05]  /*29a50*/  BSYNC.RECONVERGENT B2 ;  /* 0x0000000000027941 */ /* 0x000fea0003800200 */
.L_x_8735:
        /* <DEDUP_REMOVED lines=61> */
.L_x_8733:
[----:B------:R-:W-:Y:S05]  /*29e30*/  BSYNC.RECONVERGENT B1 ;  /* 0x0000000000017941 */ /* 0x000fea0003800200 */
.L_x_8732:
        /* <DEDUP_REMOVED lines=11> */
.L_x_8731:
        /* <DEDUP_REMOVED lines=17> */
.L_x_8740:
        /* <DEDUP_REMOVED lines=13> */
.L_x_8742:
[----:B------:R-:W-:Y:S05]  /*2a0d0*/  BSYNC.RECONVERGENT B2 ;  /* 0x0000000000027941 */ /* 0x000fea0003800200 */
.L_x_8741:
        /* <DEDUP_REMOVED lines=61> */
.L_x_8739:
[----:B------:R-:W-:Y:S05]  /*2a4b0*/  BSYNC.RECONVERGENT B1 ;  /* 0x0000000000017941 */ /* 0x000fea0003800200 */
.L_x_8738:
        /* <DEDUP_REMOVED lines=11> */
.L_x_8737:
[----:B------:R-:W-:Y:S02]  /*2a570*/  F2FP.F16.F32.PACK_AB R151, RZ, R225 ;  /* 0x000000e1ff97723e */ /* 0x000fe400000000ff */
[----:B------:R-:W-:Y:S02]  /*2a580*/  PRMT R150, R156, 0x5410, R158 ;  /* 0x000054109c967816 */ /* 0x000fe4000000009e */
[----:B------:R-:W-:Y:S02]  /*2a590*/  PRMT R149, R154, 0x5410, R152 ;  /* 0x000054109a957816 */ /* 0x000fe40000000098 */
[----:B------:R-:W-:Y:S02]  /*2a5a0*/  PRMT R148, R54, 0x5410, R52 ;  /* 0x0000541036947816 */ /* 0x000fe40000000034 */
[----:B------:R-:W-:-:S07]  /*2a5b0*/  PRMT R151, R160, 0x5410, R151 ;  /* 0x00005410a0977816 */ /* 0x000fce0000000097 */
.L_x_8694:
        /* <DEDUP_REMOVED lines=25> */
.L_x_8743:
[----:B------:R-:W-:Y:S01]  /*2a750*/  IADD3 R30, PT, PT, R30, 0x80, RZ ;  /* 0x000000801e1e7810 */ /* 0x000fe20007ffe0ff */
[----:B------:R-:W-:-:S07]  /*2a760*/  VIADD R223, R223, 0x80 ;  /* 0x00000080dfdf7836 */ /* 0x000fce0000000000 */
.L_x_8644:
[----:B------:R-:W-:Y:S05]  /*2a770*/  BSYNC.RECONVERGENT B0 ;  /* 0x0000000000007941 */ /* 0x000fea0003800200 */
.L_x_8643:
        /* <DEDUP_REMOVED lines=33> */
.L_x_8750:
        /* <DEDUP_REMOVED lines=13> */
.L_x_8752:
[----:B------:R-:W-:Y:S05]  /*2aa60*/  BSYNC.RECONVERGENT B2 ;  /* 0x0000000000027941 */ /* 0x000fea0003800200 */
.L_x_8751:
        /* <DEDUP_REMOVED lines=61> */
.L_x_8749:
[----:B------:R-:W-:Y:S05]  /*2ae40*/  BSYNC.RECONVERGENT B1 ;  /* 0x0000000000017941 */ /* 0x000fea0003800200 */
.L_x_8748:
[----:B------:R-:W-:Y:S01]  /*2ae50*/  I2FP.F32.U32 R10, R10 ;  /* 0x0000000a000a7245 */ /* 0x000fe20000201000 */
[----:B0-----:R-:W-:Y:S02]  /*2ae60*/  HFMA2 R149, -RZ, RZ, 0.1171875, 0 ;  /* 0x2f800000ff957431 */ /* 0x001fe400000001ff */
        /* <DEDUP_REMOVED lines=10> */
.L_x_8747:
[----:B------:R-:W-:Y:S01]  /*2af10*/  F2FP.F16.F32.PACK_AB R50, RZ, R201 ;  /* 0x000000c9ff32723e */ /* 0x000fe200000000ff */
[----:B------:R-:W-:Y:S01]  /*2af20*/  @!P4 HADD2.F32 R203, -RZ, R56.H1_H1 ;  /* 0x30000038ffcbc230 */ /* 0x000fe20000004100 */
        /* <DEDUP_REMOVED lines=19> */
.L_x_8756:
        /* <DEDUP_REMOVED lines=13> */
.L_x_8758:
[----:B------:R-:W-:Y:S05]  /*2b130*/  BSYNC.RECONVERGENT B2 ;  /* 0x0000000000027941 */ /* 0x000fea0003800200 */
.L_x_8757:
        /* <DEDUP_REMOVED lines=61> */
.L_x_8755:
[----:B------:R-:W-:Y:S05]  /*2b510*/  BSYNC.RECONVERGENT B1 ;  /* 0x0000000000017941 */ /* 0x000fea0003800200 */
.L_x_8754:
        /* <DEDUP_REMOVED lines=12> */
.L_x_8753:
        /* <DEDUP_REMOVED lines=21> */
.L_x_8762:
        /* <DEDUP_REMOVED lines=13> */
.L_x_8764:
[----:B------:R-:W-:Y:S05]  /*2b800*/  BSYNC.RECONVERGENT B2 ;  /* 0x0000000000027941 */ /* 0x000fea0003800200 */
.L_x_8763:
        /* <DEDUP_REMOVED lines=60> */
[----:B------:R-:W-:-:S07]  /*2bbd0*/  IMAD.MOV.U32 R149, RZ, RZ, RZ ;  /* 0x000000ffff957224 */ /* 0x000fce00078e00ff */
.L_x_8761:
[----:B------:R-:W-:Y:S05]  /*2bbe0*/  BSYNC.RECONVERGENT B1 ;  /* 0x0000000000017941 */ /* 0x000fea0003800200 */
.L_x_8760:
        /* <DEDUP_REMOVED lines=12> */
.L_x_8759:
        /* <DEDUP_REMOVED lines=21> */
.L_x_8768:
        /* <DEDUP_REMOVED lines=13> */
.L_x_8770:
[----:B------:R-:W-:Y:S05]  /*2bed0*/  BSYNC.RECONVERGENT B2 ;  /* 0x0000000000027941 */ /* 0x000fea0003800200 */
.L_x_8769:
        /* <DEDUP_REMOVED lines=61> */
.L_x_8767:
[----:B------:R-:W-:Y:S05]  /*2c2b0*/  BSYNC.RECONVERGENT B1 ;  /* 0x0000000000017941 */ /* 0x000fea0003800200 */
.L_x_8766:
        /* <DEDUP_REMOVED lines=12> */
.L_x_8765:
        /* <DEDUP_REMOVED lines=21> */
.L_x_8774:
        /* <DEDUP_REMOVED lines=13> */
.L_x_8776:
[----:B------:R-:W-:Y:S05]  /*2c5a0*/  BSYNC.RECONVERGENT B2 ;  /* 0x0000000000027941 */ /* 0x000fea0003800200 */
.L_x_8775:
        /* <DEDUP_REMOVED lines=61> */
.L_x_8773:
[----:B------:R-:W-:Y:S05]  /*2c980*/  BSYNC.RECONVERGENT B1 ;  /* 0x0000000000017941 */ /* 0x000fea0003800200 */
.L_x_8772:
        /* <DEDUP_REMOVED lines=12> */
.L_x_8771:
        /* <DEDUP_REMOVED lines=21> */
.L_x_8780:
        /* <DEDUP_REMOVED lines=13> */
.L_x_8782:
[----:B------:R-:W-:Y:S05]  /*2cc70*/  BSYNC.RECONVERGENT B2 ;  /* 0x0000000000027941 */ /* 0x000fea0003800200 */
.L_x_8781:
        /* <DEDUP_REMOVED lines=61> */
.L_x_8779:
[----:B------:R-:W-:Y:S05]  /*2d050*/  BSYNC.RECONVERGENT B1 ;  /* 0x0000000000017941 */ /* 0x000fea0003800200 */
.L_x_8778:
        /* <DEDUP_REMOVED lines=12> */
.L_x_8777:
        /* <DEDUP_REMOVED lines=21> */
.L_x_8786:
        /* <DEDUP_REMOVED lines=13> */
.L_x_8788:
[----:B------:R-:W-:Y:S05]  /*2d340*/  BSYNC.RECONVERGENT B2 ;  /* 0x0000000000027941 */ /* 0x000fea0003800200 */
.L_x_8787:
        /* <DEDUP_REMOVED lines=61> */
.L_x_8785:
[----:B------:R-:W-:Y:S05]  /*2d720*/  BSYNC.RECONVERGENT B1 ;  /* 0x0000000000017941 */ /* 0x000fea0003800200 */
.L_x_8784:
        /* <DEDUP_REMOVED lines=12> */
.L_x_8783:
        /* <DEDUP_REMOVED lines=21> */
.L_x_8792:
        /* <DEDUP_REMOVED lines=13> */
.L_x_8794:
[----:B------:R-:W-:Y:S05]  /*2da10*/  BSYNC.RECONVERGENT B2 ;  /* 0x0000000000027941 */ /* 0x000fea0003800200 */
.L_x_8793:
        /* <DEDUP_REMOVED lines=61> */
.L_x_8791:
[----:B------:R-:W-:Y:S05]  /*2ddf0*/  BSYNC.RECONVERGENT B1 ;  /* 0x0000000000017941 */ /* 0x000fea0003800200 */
.L_x_8790:
        /* <DEDUP_REMOVED lines=12> */
.L_x_8789:
[----:B------:R-:W-:Y:S02]  /*2dec0*/  F2FP.F16.F32.PACK_AB R151, RZ, R215 ;  /* 0x000000d7ff97723e */ /* 0x000fe400000000ff */
[----:B------:R-:W-:Y:S02]  /*2ded0*/  PRMT R150, R154, 0x5410, R156 ;  /* 0x000054109a967816 */ /* 0x000fe4000000009c */
[----:B------:R-:W-:Y:S02]  /*2dee0*/  PRMT R149, R54, 0x5410, R152 ;  /* 0x0000541036957816 */ /* 0x000fe40000000098 */
[----:B------:R-:W-:Y:S02]  /*2def0*/  PRMT R148, R50, 0x5410, R42 ;  /* 0x0000541032947816 */ /* 0x000fe4000000002a */
[----:B------:R-:W-:Y:S01]  /*2df00*/  PRMT R151, R160, 0x5410, R151 ;  /* 0x00005410a0977816 */ /* 0x000fe20000000097 */
[----:B------:R-:W-:Y:S06]  /*2df10*/  BRA `(.L_x_8795) ;  /* 0x0000003400247947 */ /* 0x000fec0003800000 */
.L_x_8746:
        /* <DEDUP_REMOVED lines=20> */
.L_x_8799:
        /* <DEDUP_REMOVED lines=13> */
.L_x_8801:
[----:B------:R-:W-:Y:S05]  /*2e130*/  BSYNC.RECONVERGENT B2 ;  /* 0x0000000000027941 */ /* 0x000fea0003800200 */
.L_x_8800:
        /* <DEDUP_REMOVED lines=61> */
.L_x_8798:
[----:B------:R-:W-:Y:S05]  /*2e510*/  BSYNC.RECONVERGENT B1 ;  /* 0x0000000000017941 */ /* 0x000fea0003800200 */
.L_x_8797:
[----:B------:R-:W-:Y:S01]  /*2e520*/  I2FP.F32.U32 R10, R10 ;  /* 0x0000000a000a7245 */ /* 0x000fe20000201000 */
[----:B-----5:R-:W-:Y:S02]  /*2e530*/  HADD2.F32 R48, -RZ, R60.H0_H0 ;  /* 0x2000003cff307230 */ /* 0x020fe40000004100 */
[----:B0-----:R-:W-:-:S03]  /*2e540*/  IMAD.MOV.U32 R149, RZ, RZ, 0x2f800000 ;  /* 0x2f800000ff957424 */ /* 0x001fc600078e00ff */
        /* <DEDUP_REMOVED lines=8> */
.L_x_8796:
        /* <DEDUP_REMOVED lines=17> */
.L_x_8805:
        /* <DEDUP_REMOVED lines=13> */
.L_x_8807:
[----:B------:R-:W-:Y:S05]  /*2e7b0*/  BSYNC.RECONVERGENT B2 ;  /* 0x0000000000027941 */ /* 0x000fea0003800200 */
.L_x_8806:
        /* <DEDUP_REMOVED lines=61> */
.L_x_8804:
[----:B------:R-:W-:Y:S05]  /*2eb90*/  BSYNC.RECONVERGENT B1 ;  /* 0x0000000000017941 */ /* 0x000fea0003800200 */
.L_x_8803:
[----:B------:R-:W-:Y:S01]  /*2eba0*/  I2FP.F32.U32 R12, R12 ;  /* 0x0000000c000c7245 */ /* 0x000fe20000201000 */
[----:B-----5:R-:W-:Y:S02]  /*2ebb0*/  HADD2.F32 R42, -RZ, R60.H1_H1 ;  /* 0x3000003cff2a7230 */ /* 0x020fe40000004100 */
[----:B0-----:R-:W-:-:S03]  /*2ebc0*/  IMAD.MOV.U32 R149, RZ, RZ, 0x2f800000 ;  /* 0x2f800000ff957424 */ /* 0x001fc600078e00ff */
        /* <DEDUP_REMOVED lines=8> */
.L_x_8802:
        /* <DEDUP_REMOVED lines=17> */
.L_x_8811:
        /* <DEDUP_REMOVED lines=13> */
.L_x_8813:
[----:B------:R-:W-:Y:S05]  /*2ee30*/  BSYNC.RECONVERGENT B2 ;  /* 0x0000000000027941 */ /* 0x000fea0003800200 */
.L_x_8812:
        /* <DEDUP_REMOVED lines=61> */
.L_x_8810:
[----:B------:R-:W-:Y:S05]  /*2f210*/  BSYNC.RECONVERGENT B1 ;  /* 0x0000000000017941 */ /* 0x000fea0003800200 */
.L_x_8809:
        /* <DEDUP_REMOVED lines=11> */
.L_x_8808:
        /* <DEDUP_REMOVED lines=17> */
.L_x_8817:
        /* <DEDUP_REMOVED lines=13> */
.L_x_8819:
[----:B------:R-:W-:Y:S05]  /*2f4b0*/  BSYNC.RECONVERGENT B2 ;  /* 0x0000000000027941 */ /* 0x000fea0003800200 */
.L_x_8818:
        /* <DEDUP_REMOVED lines=61> */
.L_x_8816:
[----:B------:R-:W-:Y:S05]  /*2f890*/  BSYNC.RECONVERGENT B1 ;  /* 0x0000000000017941 */ /* 0x000fea0003800200 */
.L_x_8815:
        /* <DEDUP_REMOVED lines=11> */
.L_x_8814:
        /* <DEDUP_REMOVED lines=17> */
.L_x_8823:
        /* <DEDUP_REMOVED lines=13> */
.L_x_8825:
[----:B------:R-:W-:Y:S05]  /*2fb30*/  BSYNC.RECONVERGENT B2 ;  /* 0x0000000000027941 */ /* 0x000fea0003800200 */
.L_x_8824:
        /* <DEDUP_REMOVED lines=61> */
.L_x_8822:
[----:B------:R-:W-:Y:S05]  /*2ff10*/  BSYNC.RECONVERGENT B1 ;  /* 0x0000000000017941 */ /* 0x000fea0003800200 */
.L_x_8821:
        /* <DEDUP_REMOVED lines=11> */
.L_x_8820:
        /* <DEDUP_REMOVED lines=17> */
.L_x_8829:
        /* <DEDUP_REMOVED lines=13> */
.L_x_8831:
[----:B------:R-:W-:Y:S05]  /*301b0*/  BSYNC.RECONVERGENT B2 ;  /* 0x0000000000027941 */ /* 0x000fea0003800200 */
.L_x_8830:
        /* <DEDUP_REMOVED lines=61> */
.L_x_8828:
[----:B------:R-:W-:Y:S05]  /*30590*/  BSYNC.RECONVERGENT B1 ;  /* 0x0000000000017941 */ /* 0x000fea0003800200 */
.L_x_8827:
        /* <DEDUP_REMOVED lines=11> */
.L_x_8826:
        /* <DEDUP_REMOVED lines=17> */
.L_x_8835:
        /* <DEDUP_REMOVED lines=13> */
.L_x_8837:
[----:B------:R-:W-:Y:S05]  /*30830*/  BSYNC.RECONVERGENT B2 ;  /* 0x0000000000027941 */ /* 0x000fea0003800200 */
.L_x_8836:
        /* <DEDUP_REMOVED lines=61> */
.L_x_8834:
[----:B------:R-:W-:Y:S05]  /*30c10*/  BSYNC.RECONVERGENT B1 ;  /* 0x0000000000017941 */ /* 0x000fea0003800200 */
.L_x_8833:
        /* <DEDUP_REMOVED lines=11> */
.L_x_8832:
        /* <DEDUP_REMOVED lines=17> */
.L_x_8841:
        /* <DEDUP_REMOVED lines=13> */
.L_x_8843:
[----:B------:R-:W-:Y:S05]  /*30eb0*/  BSYNC.RECONVERGENT B2 ;  /* 0x0000000000027941 */ /* 0x000fea0003800200 */
.L_x_8842:
        /* <DEDUP_REMOVED lines=61> */
.L_x_8840:
[----:B------:R-:W-:Y:S05]  /*31290*/  BSYNC.RECONVERGENT B1 ;  /* 0x0000000000017941 */ /* 0x000fea0003800200 */
.L_x_8839:
        /* <DEDUP_REMOVED lines=11> */
.L_x_8838:
[----:B0-----:R-:W-:Y:S02]  /*31350*/  F2FP.F16.F32.PACK_AB R151, RZ, R215 ;  /* 0x000000d7ff97723e */ /* 0x001fe400000000ff */
[----:B------:R-:W-:Y:S02]  /*31360*/  MOV R52, R154 ;  /* 0x0000009a00347202 */ /* 0x000fe40000000f00 */
[----:B------:R-:W-:Y:S02]  /*31370*/  PRMT R150, R156, 0x5410, R158 ;  /* 0x000054109c967816 */ /* 0x000fe4000000009e */
[----:B------:R-:W-:Y:S02]  /*31380*/  PRMT R149, R152, 0x5410, R54 ;  /* 0x0000541098957816 */ /* 0x000fe40000000036 */
[----:B------:R-:W-:Y:S02]  /*31390*/  PRMT R148, R50, 0x5410, R42 ;  /* 0x0000541032947816 */ /* 0x000fe4000000002a */
[----:B------:R-:W-:-:S07]  /*313a0*/  PRMT R151, R160, 0x5410, R151 ;  /* 0x00005410a0977816 */ /* 0x000fce0000000097 */
.L_x_8795:
[----:B------:R-:W0:Y:S02]  /*313b0*/  LDC.64 R218, c[0x0][0x3a8] ;  /* 0x0000ea00ffda7b82 */ /* 0x000e240000000a00 */
[----:B0-----:R-:W-:-:S05]  /*313c0*/  IMAD.WIDE.U32 R218, R30, 0x10, R218 ;  /* 0x000000101eda7825 */ /* 0x001fca00078e00da */
[----:B------:R2:W-:Y:S01]  /*313d0*/  STG.E.128 desc[UR6][R218.64], R148 ;  /* 0x00000094da007986 */ /* 0x0005e2000c101d06 */
[----:B------:R-:W-:Y:S05]  /*313e0*/  @!P3 BRA `(.L_x_8745) ;  /* 0x000000000050b947 */ /* 0x000fea0003800000 */
[----:B------:R-:W-:Y:S01]  /*313f0*/  IMAD.U32 R42, R22, 0x10000, RZ ;  /* 0x00010000162a7824 */ /* 0x000fe200078e00ff */
[----:B--2---:R-:W0:Y:S01]  /*31400*/  LDC.64 R148, c[0x0][0x3b0] ;  /* 0x0000ec00ff947b82 */ /* 0x004e220000000a00 */
        /* <DEDUP_REMOVED lines=18> */
.L_x_8745:
[----:B------:R-:W-:Y:S05]  /*31530*/  BSYNC.RECONVERGENT B0 ;  /* 0x0000000000007941 */ /* 0x000fea0003800200 */
.L_x_8744:
[----:B------:R-:W-:Y:S01]  /*31540*/  FADD.FTZ R30, RZ, R9 ;  /* 0x00000009ff1e7221 */ /* 0x000fe20000010000 */
[C---:B------:R-:W-:Y:S01]  /*31550*/  ISETP.GT.U32.AND P3, PT, R3.reuse, 0xff, PT ;  /* 0x000000ff0300780c */ /* 0x040fe20003f64070 */
[----:B------:R-:W-:Y:S01]  /*31560*/  BSSY.RECONVERGENT B0, `(.L_x_8844) ;  /* 0x00000d3000007945 */ /* 0x000fe20003800200 */
[----:B------:R-:W-:Y:S01]  /*31570*/  ISETP.GT.U32.AND P6, PT, R3, 0x17f, PT ;  /* 0x0000017f0300780c */ /* 0x000fe20003fc4070 */
[----:B------:R-:W-:Y:S01]  /*31580*/  FADD.FTZ R30, R11, R30 ;  /* 0x0000001e0b1e7221 */ /* 0x000fe20000010000 */
[C---:B------:R-:W-:Y:S02]  /*31590*/  ISETP.GT.U32.AND P5, PT, R3.reuse, 0x1ff, PT ;  /* 0x000001ff0300780c */ /* 0x040fe40003fa4070 */
        /* <DEDUP_REMOVED lines=61> */
[----:B0123--:R-:W0:Y:S02]  /*31970*/  SHFL.BFLY PT, R149, R30, 0x1, 0x1f ;  /* 0x0c201f001e957f89 */ /* 0x00fe2400000e0000 */
        /* <DEDUP_REMOVED lines=145> */
.L_x_8845:
[----:B------:R-:W-:Y:S05]  /*32290*/  BSYNC.RECONVERGENT B0 ;  /* 0x0000000000007941 */ /* 0x000fea0003800200 */
.L_x_8844:
[----:B------:R-:W-:Y:S01]  /*322a0*/  BAR.SYNC.DEFER_BLOCKING 0x0 ;  /* 0x0000000000007b1d */ /* 0x000fe20000010000 */
[----:B------:R-:W-:Y:S02]  /*322b0*/  ISETP.GT.U32.AND P3, PT, R152, 0x3, PT ;  /* 0x000000039800780c */ /* 0x000fe40003f64070 */
[----:B0-----:R-:W-:-:S03]  /*322c0*/  CS2R R148, SRZ ;  /* 0x0000000000947805 */ /* 0x001fc6000001ff00 */
        /* <DEDUP_REMOVED lines=10> */
.L_x_8847:
[----:B------:R-:W-:Y:S05]  /*32370*/  BSYNC.RECONVERGENT B0 ;  /* 0x0000000000007941 */ /* 0x000fea0003800200 */
.L_x_8846:
[----:B0-----:R-:W0:Y:S01]  /*32380*/  SHFL.DOWN PT, R30, R151, 0x2, 0x1f ;  /* 0x08401f00971e7f89 */ /* 0x001e2200000e0000 */
[----:B------:R-:W-:Y:S02]  /*32390*/  ISETP.NE.AND P4, PT, R28, RZ, PT ;  /* 0x000000ff1c00720c */ /* 0x000fe40003f85270 */
[----:B------:R-:W-:Y:S01]  /*323a0*/  ISETP.NE.AND P3, PT, RZ, UR11, PT ;  /* 0x0000000bff007c0c */ /* 0x000fe2000bf65270 */
[----:B-1----:R-:W1:Y:S04]  /*323b0*/  SHFL.DOWN PT, R219, R148, 0x2, 0x1f ;  /* 0x08401f0094db7f89 */ /* 0x002e6800000e0000 */
[----:B------:R-:W2:Y:S01]  /*323c0*/  SHFL.DOWN PT, R42, R149, 0x2, 0x1f ;  /* 0x08401f00952a7f89 */ /* 0x000ea200000e0000 */
[----:B0-----:R-:W-:Y:S01]  /*323d0*/  IMAD.IADD R50, R30, 0x1, R151 ;  /* 0x000000011e327824 */ /* 0x001fe200078e0297 */
[----:B------:R-:W-:-:S02]  /*323e0*/  I2FP.F32.S32 R152, R30 ;  /* 0x0000001e00987245 */ /* 0x000fc40000201400 */
[----:B------:R-:W-:Y:S02]  /*323f0*/  I2FP.F32.S32 R30, R151 ;  /* 0x00000097001e7245 */ /* 0x000fe40000201400 */
[----:B------:R-:W-:Y:S01]  /*32400*/  I2FP.F32.S32 R54, R50 ;  /* 0x0000003200367245 */ /* 0x000fe20000201400 */
[----:B------:R-:W0:Y:S01]  /*32410*/  SHFL.DOWN PT, R223, R50, 0x1, 0x1f ;  /* 0x08201f0032df7f89 */ /* 0x000e2200000e0000 */
[C---:B-1----:R-:W-:Y:S01]  /*32420*/  FMUL.FTZ R221, R219.reuse, R152 ;  /* 0x00000098dbdd7220 */ /* 0x042fe20000410000 */
[----:B------:R-:W-:Y:S01]  /*32430*/  FADD.FTZ R219, -R219, R148 ;  /* 0x00000094dbdb7221 */ /* 0x000fe20000010100 */
[----:B------:R-:W1:Y:S01]  /*32440*/  MUFU.RCP R150, R54 ;  /* 0x0000003600967308 */ /* 0x000e620000001000 */
[----:B--2---:R-:W-:Y:S01]  /*32450*/  FADD.FTZ R149, R42, R149 ;  /* 0x000000952a957221 */ /* 0x004fe20000010000 */
[----:B------:R-:W-:Y:S01]  /*32460*/  FFMA.FTZ R221, R30, R148, R221 ;  /* 0x000000941edd7223 */ /* 0x000fe200000100dd */
[----:B------:R-:W-:-:S04]  /*32470*/  FMUL.FTZ R219, R219, R219 ;  /* 0x000000dbdbdb7220 */ /* 0x000fc80000410000 */
[----:B------:R-:W-:-:S04]  /*32480*/  FMUL.FTZ R219, R219, R30 ;  /* 0x0000001edbdb7220 */ /* 0x000fc80000410000 */
[----:B------:R-:W-:Y:S01]  /*32490*/  FMUL.FTZ R219, R219, R152 ;  /* 0x00000098dbdb7220 */ /* 0x000fe20000410000 */
[----:B-1----:R-:W-:-:S03]  /*324a0*/  FMUL.FTZ R221, R150, R221 ;  /* 0x000000dd96dd7220 */ /* 0x002fc60000410000 */
[----:B------:R-:W-:Y:S01]  /*324b0*/  FFMA.FTZ R149, R150, R219, R149 ;  /* 0x000000db96957223 */ /* 0x000fe20000010095 */
[-C--:B0-----:R-:W-:Y:S01]  /*324c0*/  IADD3 R50, PT, PT, R50, R223.reuse, RZ ;  /* 0x000000df32327210 */ /* 0x081fe20007ffe0ff */
        /* <DEDUP_REMOVED lines=8> */
[----:B------:R-:W-:-:S03]  /*32550*/  FFMA.FTZ R219, R54, R221, R219 ;  /* 0x000000dd36db7223 */ /* 0x000fc600000100db */
[----:B------:R-:W-:Y:S01]  /*32560*/  FMUL.FTZ R54, R54, R151 ;  /* 0x0000009736367220 */ /* 0x000fe20000410000 */
[----:B--2---:R-:W-:Y:S01]  /*32570*/  FMUL.FTZ R219, R50, R219 ;  /* 0x000000db32db7220 */ /* 0x004fe20000410000 */
[----:B-1----:R-:W-:Y:S02]  /*32580*/  FADD.FTZ R151, R149, R42 ;  /* 0x0000002a95977221 */ /* 0x002fe40000010000 */
[----:B------:R-:W-:Y:S01]  /*32590*/  FMUL.FTZ R54, R54, R223 ;  /* 0x000000df36367220 */ /* 0x000fe20000410000 */
[----:B------:R-:W0:Y:S01]  /*325a0*/  LDC R42, c[0x0][0x448] ;  /* 0x00011200ff2a7b82 */ /* 0x000e220000000800 */
[----:B------:R-:W1:Y:S02]  /*325b0*/  SHFL.IDX PT, R223, R219, RZ, 0x1f ;  /* 0x00001fffdbdf7589 */ /* 0x000e6400000e0000 */
[----:B------:R-:W-:-:S05]  /*325c0*/  FFMA.FTZ R54, R50, R54, R151 ;  /* 0x0000003632367223 */ /* 0x000fca0000010097 */
[----:B------:R-:W0:Y:S01]  /*325d0*/  SHFL.IDX PT, R227, R54, RZ, 0x1f ;  /* 0x00001fff36e37589 */ /* 0x000e2200000e0000 */
[----:B------:R-:W2:Y:S08]  /*325e0*/  @!P4 LDC.64 R150, c[0x0][0x3c0] ;  /* 0x0000f000ff96cb82 */ /* 0x000eb00000000a00 */
[----:B------:R-:W3:Y:S01]  /*325f0*/  @!P4 LDC.64 R148, c[0x0][0x3c8] ;  /* 0x0000f200ff94cb82 */ /* 0x000ee20000000a00 */
[----:B-1----:R-:W-:-:S05]  /*32600*/  FMUL.FTZ R30, R223, R223 ;  /* 0x000000dfdf1e7220 */ /* 0x002fca0000410000 */
[----:B------:R-:W-:Y:S01]  /*32610*/  FSEL R221, R30, RZ, P3 ;  /* 0x000000ff1edd7208 */ /* 0x000fe20001800000 */
[----:B0-----:R-:W-:Y:S01]  /*32620*/  FFMA.FTZ R30, R227, UR14, R42 ;  /* 0x0000000ee31e7c23 */ /* 0x001fe2000801002a */
[----:B--2---:R-:W-:-:S04]  /*32630*/  @!P4 IMAD.WIDE R150, R0, 0x4, R150 ;  /* 0x000000040096c825 */ /* 0x004fc800078e0296 */
[----:B------:R-:W-:Y:S01]  /*32640*/  FADD.FTZ R30, R30, R221 ;  /* 0x000000dd1e1e7221 */ /* 0x000fe20000010000 */
[----:B------:R0:W-:Y:S03]  /*32650*/  @!P4 STG.E desc[UR6][R150.64], R223 ;  /* 0x000000df9600c986 */ /* 0x0001e6000c101906 */
[----:B------:R-:W1:Y:S01]  /*32660*/  MUFU.RSQ R219, R30 ;  /* 0x0000001e00db7308 */ /* 0x000e620000001400 */
[----:B---3--:R-:W-:-:S05]  /*32670*/  @!P4 IMAD.WIDE R148, R0, 0x4, R148 ;  /* 0x000000040094c825 */ /* 0x008fca00078e0294 */
        /* <DEDUP_REMOVED lines=12> */
[----:B------:R-:W-:Y:S02]  /*32740*/  HADD2.F32 R217, -RZ, R145.H0_H0 ;  /* 0x20000091ffd97230 */ /* 0x000fe40000004100 */
[--C-:B------:R-:W-:Y:S01]  /*32750*/  FADD.FTZ R42, R17, -R30.reuse ;  /* 0x8000001e112a7221 */ /* 0x100fe20000010000 */
[----:B------:R-:W-:Y:S02]  /*32760*/  HADD2.F32 R223, -RZ, R141.H0_H0 ;  /* 0x2000008dffdf7230 */ /* 0x000fe40000004100 */
[----:B------:R-:W-:Y:S01]  /*32770*/  FMUL.FTZ R28, R219, R28 ;  /* 0x0000001cdb1c7220 */ /* 0x000fe20000410000 */
[--C-:B------:R-:W-:Y:S01]  /*32780*/  FADD.FTZ R54, R21, -R30.reuse ;  /* 0x8000001e15367221 */ /* 0x100fe20000010000 */
[----:B------:R-:W-:Y:S01]  /*32790*/  FMUL.FTZ R50, R219, R42 ;  /* 0x0000002adb327220 */ /* 0x000fe20000410000 */
[----:B------:R-:W-:Y:S02]  /*327a0*/  HADD2.F32 R227, -RZ, R146.H0_H0 ;  /* 0x20000092ffe37230 */ /* 0x000fe40000004100 */
[----:B------:R-:W-:Y:S01]  /*327b0*/  FFMA.FTZ R42, R28, R217, R223 ;  /* 0x000000d91c2a7223 */ /* 0x000fe200000100df */
[----:B------:R-:W-:Y:S01]  /*327c0*/  HADD2.F32 R229, -RZ, R142.H0_H0 ;  /* 0x2000008effe57230 */ /* 0x000fe20000004100 */
[----:B------:R-:W0:Y:S01]  /*327d0*/  LDC.64 R216, c[0x0][0x428] ;  /* 0x00010a00ffd87b82 */ /* 0x000e220000000a00 */
[----:B------:R-:W-:Y:S01]  /*327e0*/  FADD.FTZ R26, R9, -R30 ;  /* 0x8000001e091a7221 */ /* 0x000fe20000010000 */
        /* <DEDUP_REMOVED lines=8> */
[--C-:B------:R-:W-:Y:S01]  /*32870*/  FADD.FTZ R50, R15, -R30.reuse ;  /* 0x8000001e0f327221 */ /* 0x100fe20000010000 */
[--C-:B------:R-:W-:Y:S01]  /*32880*/  FADD.FTZ R148, R23, -R30.reuse ;  /* 0x8000001e17947221 */ /* 0x100fe20000010000 */
[--C-:B------:R-:W-:Y:S01]  /*32890*/  FADD.FTZ R28, R11, -R30.reuse ;  /* 0x8000001e0b1c7221 */ /* 0x100fe20000010000 */
[----:B------:R-:W-:Y:S01]  /*328a0*/  FADD.FTZ R54, R19, -R30 ;  /* 0x8000001e13367221 */ /* 0x000fe20000010000 */
[----:B------:R-:W-:Y:S01]  /*328b0*/  FFMA.FTZ R26, R26, R149, R151 ;  /* 0x000000951a1a7223 */ /* 0x000fe20000010097 */
        /* <DEDUP_REMOVED lines=23> */
.L_x_8850:
[----:B------:R-:W-:Y:S05]  /*32a30*/  BSYNC.RECONVERGENT B0 ;  /* 0x0000000000007941 */ /* 0x000fea0003800200 */
.L_x_8849:
[----:B------:R-:W-:Y:S01]  /*32a40*/  ISETP.NE.AND P0, PT, R32, RZ, PT ;  /* 0x000000ff2000720c */ /* 0x000fe20003f05270 */
[----:B------:R-:W-:-:S12]  /*32a50*/  BSSY.RECONVERGENT B0, `(.L_x_8851) ;  /* 0x0000032000007945 */ /* 0x000fd80003800200 */
[----:B------:R-:W-:Y:S05]  /*32a60*/  @!P0 BRA `(.L_x_8852) ;  /* 0x0000000000c08947 */ /* 0x000fea0003800000 */
[--C-:B------:R-:W-:Y:S01]  /*32a70*/  FADD.FTZ R28, R29, -R30.reuse ;  /* 0x8000001e1d1c7221 */ /* 0x100fe20000010000 */
[----:B0-----:R-:W-:Y:S02]  /*32a80*/  HADD2.F32 R217, -RZ, R133.H0_H0 ;  /* 0x20000085ffd97230 */ /* 0x001fe40000004100 */
        /* <DEDUP_REMOVED lines=46> */
.L_x_8852:
[----:B------:R-:W-:Y:S05]  /*32d70*/  BSYNC.RECONVERGENT B0 ;  /* 0x0000000000007941 */ /* 0x000fea0003800200 */
.L_x_8851:
[----:B------:R-:W-:Y:S01]  /*32d80*/  ISETP.NE.AND P0, PT, R34, RZ, PT ;  /* 0x000000ff2200720c */ /* 0x000fe20003f05270 */
[----:B------:R-:W-:-:S12]  /*32d90*/  BSSY.RECONVERGENT B0, `(.L_x_8853) ;  /* 0x0000032000007945 */ /* 0x000fd80003800200 */
[----:B------:R-:W-:Y:S05]  /*32da0*/  @!P0 BRA `(.L_x_8854) ;  /* 0x0000000000c08947 */ /* 0x000fea0003800000 */
[--C-:B------:R-:W-:Y:S01]  /*32db0*/  FADD.FTZ R28, R45, -R30.reuse ;  /* 0x8000001e2d1c7221 */ /* 0x100fe20000010000 */
[----:B01----:R-:W-:Y:S02]  /*32dc0*/  HADD2.F32 R217, -RZ, R121.H0_H0 ;  /* 0x20000079ffd97230 */ /* 0x003fe40000004100 */
        /* <DEDUP_REMOVED lines=46> */
.L_x_8854:
[----:B------:R-:W-:Y:S05]  /*330b0*/  BSYNC.RECONVERGENT B0 ;  /* 0x0000000000007941 */ /* 0x000fea0003800200 */
.L_x_8853:
[----:B------:R-:W-:Y:S01]  /*330c0*/  ISETP.NE.AND P0, PT, R36, RZ, PT ;  /* 0x000000ff2400720c */ /* 0x000fe20003f05270 */
[----:B------:R-:W-:-:S12]  /*330d0*/  BSSY.RECONVERGENT B0, `(.L_x_8855) ;  /* 0x0000032000007945 */ /* 0x000fd80003800200 */
[----:B------:R-:W-:Y:S05]  /*330e0*/  @!P0 BRA `(.L_x_8856) ;  /* 0x0000000000c08947 */ /* 0x000fea0003800000 */
[--C-:B------:R-:W-:Y:S01]  /*330f0*/  FADD.FTZ R28, R157, -R30.reuse ;  /* 0x8000001e9d1c7221 */ /* 0x100fe20000010000 */
[----:B012---:R-:W-:Y:S02]  /*33100*/  HADD2.F32 R217, -RZ, R109.H0_H0 ;  /* 0x2000006dffd97230 */ /* 0x007fe40000004100 */
        /* <DEDUP_REMOVED lines=46> */
.L_x_8856:
[----:B------:R-:W-:Y:S05]  /*333f0*/  BSYNC.RECONVERGENT B0 ;  /* 0x0000000000007941 */ /* 0x000fea0003800200 */
.L_x_8855:
[----:B------:R-:W-:Y:S01]  /*33400*/  ISETP.NE.AND P0, PT, R24, RZ, PT ;  /* 0x000000ff1800720c */ /* 0x000fe20003f05270 */
[----:B------:R-:W-:-:S12]  /*33410*/  BSSY.RECONVERGENT B0, `(.L_x_8857) ;  /* 0x0000032000007945 */ /* 0x000fd80003800200 */
[----:B------:R-:W-:Y:S05]  /*33420*/  @!P0 BRA `(.L_x_8858) ;  /* 0x0000000000c08947 */ /* 0x000fea0003800000 */
[--C-:B------:R-:W-:Y:S01]  /*33430*/  FADD.FTZ R26, R173, -R30.reuse ;  /* 0x8000001ead1a7221 */ /* 0x100fe20000010000 */
[----:B0123--:R-:W-:Y:S02]  /*33440*/  HADD2.F32 R217, -RZ, R97.H0_H0 ;  /* 0x20000061ffd97230 */ /* 0x00ffe40000004100 */
        /* <DEDUP_REMOVED lines=46> */
.L_x_8858:
[----:B------:R-:W-:Y:S05]  /*33730*/  BSYNC.RECONVERGENT B0 ;  /* 0x0000000000007941 */ /* 0x000fea0003800200 */
.L_x_8857:
[----:B------:R-:W-:Y:S04]  /*33740*/  BSSY.RECONVERGENT B0, `(.L_x_8859) ;  /* 0x0000032000007945 */ /* 0x000fe80003800200 */
[----:B------:R-:W-:Y:S05]  /*33750*/  @!P1 BRA `(.L_x_8860) ;  /* 0x0000000000c09947 */ /* 0x000fea0003800000 */
[--C-:B------:R-:W-:Y:S01]  /*33760*/  FADD.FTZ R26, R191, -R30.reuse ;  /* 0x8000001ebf1a7221 */ /* 0x100fe20000010000 */
[----:B01234-:R-:W-:Y:S02]  /*33770*/  HADD2.F32 R217, -RZ, R85.H0_H0 ;  /* 0x20000055ffd97230 */ /* 0x01ffe40000004100 */
        /* <DEDUP_REMOVED lines=46> */
.L_x_8860:
[----:B------:R-:W-:Y:S05]  /*33a60*/  BSYNC.RECONVERGENT B0 ;  /* 0x0000000000007941 */ /* 0x000fea0003800200 */
.L_x_8859:
        /* <DEDUP_REMOVED lines=10> */
[----:B------:R-:W-:Y:S02]  /*33b10*/  HADD2.F32 R223, -RZ, R73.H0_H0 ;  /* 0x20000049ffdf7230 */ /* 0x000fe40000004100 */
[----:B------:R-:W-:Y:S01]  /*33b20*/  FADD.FTZ R30, R215, -R30 ;  /* 0x8000001ed71e7221 */ /* 0x000fe20000010000 */
        /* <DEDUP_REMOVED lines=21> */
[----:B------:R-:W-:Y:S02]  /*33c80*/  HADD2.F32 R231, -RZ, R75.H0_H0 ;  /* 0x2000004bffe77230 */ /* 0x000fe40000004100 */
[----:B------:R-:W-:Y:S02]  /*33c90*/  HADD2.F32 R233, -RZ, R71.H0_H0 ;  /* 0x20000047ffe97230 */ /* 0x000fe40000004100 */
[----:B------:R-:W-:Y:S02]  /*33ca0*/  HADD2.F32 R235, -RZ, R75.H1_H1 ;  /* 0x3000004bffeb7230 */ /* 0x000fe40000004100 */
[----:B------:R-:W-:Y:S02]  /*33cb0*/  HADD2.F32 R237, -RZ, R71.H1_H1 ;  /* 0x30000047ffed7230 */ /* 0x000fe40000004100 */
[----:B------:R-:W-:Y:S01]  /*33cc0*/  FFMA.FTZ R42, R42, R231, R233 ;  /* 0x000000e72a2a7223 */ /* 0x000fe200000100e9 */
[----:B------:R-:W-:-:S02]  /*33cd0*/  HADD2.F32 R229, -RZ, R70.H1_H1 ;  /* 0x30000046ffe57230 */ /* 0x000fc40000004100 */
[----:B------:R-:W-:Y:S02]  /*33ce0*/  HADD2.F32 R151, -RZ, R68.H1_H1 ;  /* 0x30000044ff977230 */ /* 0x000fe40000004100 */
[----:B------:R-:W-:Y:S01]  /*33cf0*/  FFMA.FTZ R235, R30, R235, R237 ;  /* 0x000000eb1eeb7223 */ /* 0x000fe200000100ed */
[----:B0-----:R-:W-:-:S04]  /*33d00*/  IMAD.WIDE.U32 R216, R221, 0x10, R216 ;  /* 0x00000010ddd87825 */ /* 0x001fc800078e00d8 */
[----:B------:R-:W-:Y:S01]  /*33d10*/  FFMA.FTZ R227, R36, R227, R229 ;  /* 0x000000e324e37223 */ /* 0x000fe200000100e5 */
[----:B------:R-:W-:Y:S01]  /*33d20*/  FFMA.FTZ R219, R26, R149, R151 ;  /* 0x000000951adb7223 */ /* 0x000fe20000010097 */
[----:B------:R-:W-:-:S03]  /*33d30*/  F2FP.F16.F32.PACK_AB R151, R235, R42 ;  /* 0x0000002aeb97723e */ /* 0x000fc600000000ff */
[----:B------:R-:W-:Y:S02]  /*33d40*/  F2FP.F16.F32.PACK_AB R150, R227, R34 ;  /* 0x00000022e396723e */ /* 0x000fe400000000ff */
[----:B------:R-:W-:Y:S02]  /*33d50*/  F2FP.F16.F32.PACK_AB R149, R223, R28 ;  /* 0x0000001cdf95723e */ /* 0x000fe400000000ff */
[----:B------:R-:W-:-:S05]  /*33d60*/  F2FP.F16.F32.PACK_AB R148, R219, R24 ;  /* 0x00000018db94723e */ /* 0x000fca00000000ff */
[----:B------:R0:W-:Y:S02]  /*33d70*/  STG.E.128 desc[UR6][R216.64], R148 ;  /* 0x00000094d8007986 */ /* 0x0001e4000c101d06 */
.L_x_8861:
[----:B------:R-:W-:Y:S05]  /*33d80*/  BSYNC.RECONVERGENT B0 ;  /* 0x0000000000007941 */ /* 0x000fea0003800200 */
.L_x_8848:
[----:B01234-:R-:W0:Y:S01]  /*33d90*/  LDC.64 R148, c[0x0][0x380] ;  /* 0x0000e000ff947b82 */ /* 0x01fe220000000a00 */
[----:B------:R-:W-:Y:S01]  /*33da0*/  UPLOP3.LUT UP1, UPT, UPT, UPT, UP1, 0x40, 0x4 ;  /* 0x000000000004789c */ /* 0x000fe20003f2e810 */
[----:B0-----:R-:W-:-:S04]  /*33db0*/  IADD3 R0, PT, PT, R0, R148, RZ ;  /* 0x0000009400007210 */ /* 0x001fc80007ffe0ff */
[----:B------:R-:W-:-:S13]  /*33dc0*/  ISETP.GE.AND P0, PT, R0, R149, PT ;  /* 0x000000950000720c */ /* 0x000fda0003f06270 */
[----:B------:R-:W-:Y:S05]  /*33dd0*/  @!P0 BRA `(.L_x_8862) ;  /* 0xfffffcd4004c8947 */ /* 0x000fea000383ffff */
[----:B------:R-:W-:Y:S05]  /*33de0*/  EXIT ;  /* 0x000000000000794d */ /* 0x000fea0003800000 */
.L_x_8863:
        /* <DEDUP_REMOVED lines=9> */
.L_x_42321:


//--------------------- .text._ZN10layer_norm13ln_fwd_kernelINS_13Kernel_traitsI6__halfS2_S2_S2_fjLj7168ELj1ELj1ELj4ELj16ENS_18Kernel_traits_baseILj7168ES2_S2_S2_S2_fjLj128EEEEELb1ELb1ELb1ELb1EEEvNS_9FwdParamsE --------------------------
	.section	.text._ZN10layer_norm13ln_fwd_kernelINS_13Kernel_traitsI6__halfS2_S2_S2_fjLj7168ELj1ELj1ELj4ELj16ENS_18Kernel_traits_baseILj7168ES2_S2_S2_S2_fjLj128EEEEELb1ELb1ELb1ELb1EEEvNS_9FwdParamsE,"ax",@progbits
	.align	128
        .global         _ZN10layer_norm13ln_fwd_kernelINS_13Kernel_traitsI6__halfS2_S2_S2_fjLj7168ELj1ELj1ELj4ELj16ENS_18Kernel_traits_baseILj7168ES2_S2_S2_S2_fjLj128EEEEELb1ELb1ELb1ELb1EEEvNS_9FwdParamsE
        .type           _ZN10layer_norm13ln_fwd_kernelINS_13Kernel_traitsI6__halfS2_S2_S2_fjLj7168ELj1ELj1ELj4ELj16ENS_18Kernel_traits_baseILj7168ES2_S2_S2_S2_fjLj128EEEEELb1ELb1ELb1ELb1EEEvNS_9FwdParamsE,@function
        .size           _ZN10layer_norm13ln_fwd_kernelINS_13Kernel_traitsI6__halfS2_S2_S2_fjLj7168ELj1ELj1ELj4ELj16ENS_18Kernel_traits_baseILj7168ES2_S2_S2_S2_fjLj128EEEEELb1ELb1ELb1ELb1EEEvNS_9FwdParamsE,(.L_x_42322 - _ZN10layer_norm13ln_fwd_kernelINS_13Kernel_traitsI6__halfS2_S2_S2_fjLj7168ELj1ELj1ELj4ELj16ENS_18Kernel_traits_baseILj7168ES2_S2_S2_S2_fjLj128EEEEELb1ELb1ELb1ELb1EEEvNS_9FwdParamsE)
        .other          _ZN10layer_norm13ln_fwd_kernelINS_13Kernel_traitsI6__halfS2_S2_S2_fjLj7168ELj1ELj1ELj4ELj16ENS_18Kernel_traits_baseILj7168ES2_S2_S2_S2_fjLj128EEEEELb1ELb1ELb1ELb1EEEvNS_9FwdParamsE,@"STO_CUDA_ENTRY STV_DEFAULT"
_ZN10layer_norm13ln_fwd_kernelINS_13Kernel_traitsI6__halfS2_S2_S2_fjLj7168ELj1ELj1ELj4ELj16ENS_18Kernel_traits_baseILj7168ES2_S2_S2_S2_fjLj128EEEEELb1ELb1ELb1ELb1EEEvNS_9FwdParamsE:
.text._ZN10layer_norm13ln_fwd_kernelINS_13Kernel_traitsI6__halfS2_S2_S2_fjLj7168ELj1ELj1ELj4ELj16ENS_18Kernel_traits_baseILj7168ES2_S2_S2_S2_fjLj128EEEEELb1ELb1ELb1ELb1EEEvNS_9FwdParamsE:
        /* <DEDUP_REMOVED lines=10> */
[----:B------:R-:W0:Y:S01]  /*00a0*/  @P0 LDC R5, c[0x0][0x460] ;  /* 0x00011800ff050b82 */ /* 0x000e220000000800 */
[----:B------:R-:W-:Y:S01]  /*00b0*/  IMAD.U32 R185, RZ, RZ, UR9 ;  /* 0x00000009ffb97e24 */ /* 0x000fe2000f8e00ff */
[----:B------:R-:W1:Y:S03]  /*00c0*/  LDCU.64 UR8, c[0x0][0x438] ;  /* 0x00008700ff0877ac */ /* 0x000e660008000a00 */
[----:B--2---:R-:W0:Y:S04]  /*00d0*/  @P0 LDG.E.64 R2, desc[UR6][R2.64] ;  /* 0x0000000602020981 */ /* 0x004e28000c1e1b00 */
[----:B------:R-:W2:Y:S01]  /*00e0*/  @P0 LDG.E.64 R184, desc[UR6][R184.64] ;  /* 0x00000006b8b80981 */ /* 0x000ea2000c1e1b00 */
[----:B------:R-:W3:Y:S01]  /*00f0*/  S2UR UR4, SR_CTAID.X ;  /* 0x00000000000479c3 */ /* 0x000ee20000002500 */
[----:B------:R-:W4:Y:S01]  /*0100*/  LDCU UR5, c[0x0][0x360] ;  /* 0x00006c00ff0577ac */ /* 0x000f220008000800 */
[----:B------:R-:W4:Y:S01]  /*0110*/  S2R R29, SR_TID.X ;  /* 0x00000000001d7919 */ /* 0x000f220000002100 */
[----:B-1----:R-:W-:-:S04]  /*0120*/  UISETP.NE.U32.AND UP0, UPT, UR8, URZ, UPT ;  /* 0x000000ff0800728c */ /* 0x002fc8000bf05070 */
[----:B------:R-:W-:Y:S01]  /*0130*/  UISETP.NE.AND.EX UP0, UPT, UR9, URZ, UPT, UP0 ;  /* 0x000000ff0900728c */ /* 0x000fe2000bf05300 */
[----:B---3--:R-:W-:Y:S01]  /*0140*/  IMAD.U32 R0, RZ, RZ, UR4 ;  /* 0x00000004ff007e24 */ /* 0x008fe2000f8e00ff */
[----:B0-----:R-:W-:-:S03]  /*0150*/  @P0 IADD3 R132, P1, PT, R2, R5, RZ ;  /* 0x0000000502840210 */ /* 0x001fc60007f3e0ff */
[----:B----4-:R-:W-:Y:S01]  /*0160*/  IMAD R2, R0, UR5, R29 ;  /* 0x0000000500027c24 */ /* 0x010fe2000f8e021d */
[----:B------:R-:W-:Y:S01]  /*0170*/  @P0 IADD3.X R133, PT, PT, RZ, R3, RZ, P1, !PT ;  /* 0x00000003ff850210 */ /* 0x000fe20000ffe4ff */
[C---:B--2---:R-:W-:Y:S01]  /*0180*/  VIADD R10, R184.reuse, 0x9e3779b9 ;  /* 0x9e3779b9b80a7836 */ /* 0x044fe20000000000 */
[----:B------:R-:W-:Y:S01]  /*0190*/  IADD3 R13, PT, PT, R184, 0x3c6ef372, RZ ;  /* 0x3c6ef372b80d7810 */ /* 0x000fe20007ffe0ff */
[C---:B------:R-:W-:Y:S01]  /*01a0*/  VIADD R12, R185.reuse, 0xbb67ae85 ;  /* 0xbb67ae85b90c7836 */ /* 0x040fe20000000000 */
        /* <DEDUP_REMOVED lines=46> */
.L_x_8864:
        /* <DEDUP_REMOVED lines=32> */
.L_x_8865:
[----:B------:R-:W1:Y:S02]  /*0690*/  LDCU UR4, c[0x0][0x384] ;  /* 0x00007080ff0477ac */ /* 0x000e640008000800 */
[----:B-1----:R-:W-:-:S13]  /*06a0*/  ISETP.GE.AND P0, PT, R0, UR4, PT ;  /* 0x0000000400007c0c */ /* 0x002fda000bf06270 */
[----:B------:R-:W-:Y:S05]  /*06b0*/  @P0 EXIT ;  /* 0x000000000000094d */ /* 0x000fea0003800000 */
[----:B0-----:R-:W-:Y:S01]  /*06c0*/  IMAD.HI.U32 R5, R2, -0x326172a9, RZ ;  /* 0xcd9e8d5702057827 */ /* 0x001fe200078e00ff */
[----:B------:R-:W-:Y:S01]  /*06d0*/  LOP3.LUT R132, R132, 0x3, RZ, 0xc0, !PT ;  /* 0x0000000384847812 */ /* 0x000fe200078ec0ff */
[----:B------:R-:W0:Y:S02]  /*06e0*/  LDCU UR10, c[0x0][0x404] ;  /* 0x00008080ff0a77ac */ /* 0x000e240008000800 */
[----:B------:R-:W-:Y:S01]  /*06f0*/  IMAD.HI.U32 R7, R3, -0x2daee0ad, RZ ;  /* 0xd2511f5303077827 */ /* 0x000fe200078e00ff */
        /* <DEDUP_REMOVED lines=60> */
[----:B------:R-:W-:Y:S01]  /*0ac0*/  IMAD.MOV.U32 R4, RZ, RZ, R133 ;  /* 0x000000ffff047224 */ /* 0x000fe200078e0085 */
[----:B------:R-:W-:Y:S01]  /*0ad0*/  LOP3.LUT R207, R27, R6, R207, 0x96, !PT ;  /* 0x000000061bcf7212 */ /* 0x000fe200078e96cf */
[----:B------:R-:W-:Y:S02]  /*0ae0*/  IMAD.MOV.U32 R5, RZ, RZ, RZ ;  /* 0x000000ffff057224 */ /* 0x000fe400078e00ff */
[----:B------:R-:W-:Y:S02]  /*0af0*/  IMAD R156, R7, -0x326172a9, RZ ;  /* 0xcd9e8d57079c7824 */ /* 0x000fe400078e02ff */
[----:B01234-:R-:W-:-:S07]  /*0b00*/  IMAD R140, R8, -0x2daee0ad, RZ ;  /* 0xd2511f53088c7824 */ /* 0x01ffce00078e02ff */
.L_x_9340:
[----:B------:R-:W0:Y:S08]  /*0b10*/  LDC.64 R142, c[0x0][0x3f0] ;  /* 0x0000fc00ff8e7b82 */ /* 0x000e300000000a00 */
[----:B------:R-:W1:Y:S08]  /*0b20*/  LDC R7, c[0x0][0x388] ;  /* 0x0000e200ff077b82 */ /* 0x000e700000000800 */
[----:B------:R-:W2:Y:S01]  /*0b30*/  LDC.64 R18, c[0x0][0x3f8] ;  /* 0x0000fe00ff127b82 */ /* 0x000ea20000000a00 */
[----:B0-----:R-:W-:-:S06]  /*0b40*/  IMAD.WIDE R142, R0, 0x4, R142 ;  /* 0x00000004008e7825 */ /* 0x001fcc00078e028e */
[----:B------:R-:W3:Y:S01]  /*0b50*/  LDG.E R142, desc[UR6][R142.64] ;  /* 0x000000068e8e7981 */ /* 0x000ee2000c1e1900 */
[----:B------:R-:W-:Y:S01]  /*0b60*/  ISETP.NE.U32.AND P0, PT, RZ, UR8, PT ;  /* 0x00000008ff007c0c */ /* 0x000fe2000bf05070 */
[----:B------:R-:W-:-:S03]  /*0b70*/  IMAD.MOV.U32 R144, RZ, RZ, RZ ;  /* 0x000000ffff907224 */ /* 0x000fc600078e00ff */
[----:B------:R-:W-:Y:S01]  /*0b80*/  ISETP.NE.AND.EX P0, PT, RZ, UR9, PT, P0 ;  /* 0x00000009ff007c0c */ /* 0x000fe2000bf05300 */
[----:B--2---:R-:W-:Y:S01]  /*0b90*/  IMAD.WIDE R18, R0, 0x4, R18 ;  /* 0x0000000400127825 */ /* 0x004fe200078e0212 */
[C---:B------:R-:W-:Y:S02]  /*0ba0*/  IADD3 R36, PT, PT, R185.reuse, 0x76cf5d0a, RZ ;  /* 0x76cf5d0ab9247810 */ /* 0x040fe40007ffe0ff */
[C---:B------:R-:W-:Y:S01]  /*0bb0*/  IADD3 R31, PT, PT, R184.reuse, 0x78dde6e4, RZ ;  /* 0x78dde6e4b81f7810 */ /* 0x040fe20007ffe0ff */
[C---:B------:R-:W-:Y:S01]  /*0bc0*/  VIADD R38, R184.reuse, 0x9e3779b9 ;  /* 0x9e3779b9b8267836 */ /* 0x040fe20000000000 */
[C---:B------:R-:W-:Y:S01]  /*0bd0*/  IADD3 R30, PT, PT, R184.reuse, 0x1715609d, RZ ;  /* 0x1715609db81e7810 */ /* 0x040fe20007ffe0ff */
[----:B------:R-:W-:Y:S01]  /*0be0*/  VIADD R27, R184, 0xb54cda56 ;  /* 0xb54cda56b81b7836 */ /* 0x000fe20000000000 */
[C---:B------:R-:W-:Y:S01]  /*0bf0*/  IADD3 R37, PT, PT, R185.reuse, -0x4498517b, RZ ;  /* 0xbb67ae85b9257810 */ /* 0x040fe20007ffe0ff */
[C---:B------:R-:W-:Y:S02]  /*0c00*/  VIADD R25, R185.reuse, 0x1fd5c5a3 ;  /* 0x1fd5c5a3b9197836 */ /* 0x040fe40000000000 */
[----:B------:R-:W-:-:S02]  /*0c10*/  VIADD R24, R185, 0xdb3d7428 ;  /* 0xdb3d7428b9187836 */ /* 0x000fc40000000000 */
[C---:B------:R-:W-:Y:S02]  /*0c20*/  VIADD R34, R184.reuse, 0xdaa66d2b ;  /* 0xdaa66d2bb8227836 */ /* 0x040fe40000000000 */
[C---:B------:R-:W-:Y:S02]  /*0c30*/  VIADD R32, R185.reuse, 0xed9eba14 ;  /* 0xed9eba14b9207836 */ /* 0x040fe40000000000 */
[C---:B------:R-:W-:Y:S02]  /*0c40*/  VIADD R26, R184.reuse, 0x5384540f ;  /* 0x5384540fb81a7836 */ /* 0x040fe40000000000 */
[----:B------:R-:W-:Y:S02]  /*0c50*/  VIADD R35, R184, 0x3c6ef372 ;  /* 0x3c6ef372b8237836 */ /* 0x000fe40000000000 */
[C---:B------:R-:W-:Y:S02]  /*0c60*/  VIADD R28, R185.reuse, 0x646e171e ;  /* 0x646e171eb91c7836 */ /* 0x040fe40000000000 */
[----:B------:R-:W-:Y:S01]  /*0c70*/  VIADD R33, R185, 0x32370b8f ;  /* 0x32370b8fb9217836 */ /* 0x000fe20000000000 */
[----:B---3--:R-:W-:-:S13]  /*0c80*/  ISETP.GE.AND P1, PT, R142, 0x1, PT ;  /* 0x000000018e00780c */ /* 0x008fda0003f26270 */
[----:B------:R-:W0:Y:S01]  /*0c90*/  @P1 LDC.64 R22, c[0x0][0x390] ;  /* 0x0000e400ff161b82 */ /* 0x000e220000000a00 */
[----:B------:R-:W-:-:S05]  /*0ca0*/  @P1 IADD3 R6, PT, PT, R142, -0x1, RZ ;  /* 0xffffffff8e061810 */ /* 0x000fca0007ffe0ff */
[----:B-1----:R-:W-:-:S05]  /*0cb0*/  @P1 IMAD R6, R6, R7, RZ ;  /* 0x0000000706061224 */ /* 0x002fca00078e02ff */
[----:B------:R-:W-:-:S04]  /*0cc0*/  @P1 SHF.R.S32.HI R9, RZ, 0x1f, R6 ;  /* 0x0000001fff091819 */ /* 0x000fc80000011406 */
[----:B------:R-:W-:Y:S01]  /*0cd0*/  @P1 LEA.HI R6, R9, R6, RZ, 0x3 ;  /* 0x0000000609061211 */ /* 0x000fe200078f18ff */
[----:B------:R-:W-:-:S03]  /*0ce0*/  IMAD R9, R0, R7, RZ ;  /* 0x0000000700097224 */ /* 0x000fc600078e02ff */
[----:B------:R-:W-:Y:S02]  /*0cf0*/  @P1 LEA.HI.SX32 R144, R6, R29, 0x1d ;  /* 0x0000001d06901211 */ /* 0x000fe400078feaff */
[----:B------:R-:W-:Y:S01]  /*0d00*/  SHF.R.S32.HI R20, RZ, 0x1f, R9 ;  /* 0x0000001fff147819 */ /* 0x000fe20000011409 */
[----:B-----5:R1:W5:Y:S02]  /*0d10*/  LDG.E R6, desc[UR6][R18.64] ;  /* 0x0000000612067981 */ /* 0x020364000c1e1900 */
[----:B0-----:R-:W-:Y:S01]  /*0d20*/  @P1 IMAD.WIDE.U32 R22, R144, 0x10, R22 ;  /* 0x0000001090161825 */ /* 0x001fe200078e0016 */
[----:B------:R-:W-:-:S04]  /*0d30*/  LEA.HI R20, R20, R9, RZ, 0x3 ;  /* 0x0000000914147211 */ /* 0x000fc800078f18ff */
[----:B------:R0:W5:Y:S01]  /*0d40*/  @P1 LDG.E.128 R44, desc[UR6][R22.64] ;  /* 0x00000006162c1981 */ /* 0x000162000c1e1d00 */
[----:B------:R-:W-:Y:S01]  /*0d50*/  LEA.HI.SX32 R229, R20, R29, 0x1d ;  /* 0x0000001d14e57211 */ /* 0x000fe200078feaff */
[C---:B------:R-:W-:Y:S01]  /*0d60*/  VIADD R29, R185.reuse, 0xa9066899 ;  /* 0xa9066899b91d7836 */ /* 0x040fe20000000000 */
[C---:B------:R-:W-:Y:S02]  /*0d70*/  IADD3 R20, PT, PT, R184.reuse, -0x700cb87f, RZ ;  /* 0x8ff34781b8147810 */ /* 0x040fe40007ffe0ff */
[----:B-1----:R-:W-:Y:S01]  /*0d80*/  IADD3 R18, PT, PT, R185, -0x695add53, RZ ;  /* 0x96a522adb9127810 */ /* 0x002fe20007ffe0ff */
[----:B0-----:R-:W-:Y:S01]  /*0d90*/  VIADD R22, R184, 0xf1bbcdc8 ;  /* 0xf1bbcdc8b8167836 */ /* 0x001fe20000000000 */
[----:B------:R-:W-:Y:S06]  /*0da0*/  @!P0 BRA `(.L_x_8866) ;  /* 0x0000002800e08947 */ /* 0x000fec0003800000 */
        /* <DEDUP_REMOVED lines=23> */
.L_x_8869:
        /* <DEDUP_REMOVED lines=12> */
.L_x_8870:
        /* <DEDUP_REMOVED lines=42> */
.L_x_8868:
        /* <DEDUP_REMOVED lines=12> */
.L_x_8867:
        /* <DEDUP_REMOVED lines=20> */
.L_x_8873:
        /* <DEDUP_REMOVED lines=12> */
.L_x_8874:
        /* <DEDUP_REMOVED lines=40> */
[----:B------:R-:W-:-:S07]  /*17c0*/  LOP3.LUT R206, R18, R206, R135, 0x96, !PT ;  /* 0x000000ce12ce7212 */ /* 0x000fce00078e9687 */
.L_x_8872:
        /* <DEDUP_REMOVED lines=12> */
.L_x_8871:
        /* <DEDUP_REMOVED lines=20> */
.L_x_8877:
        /* <DEDUP_REMOVED lines=12> */
.L_x_8878:
        /* <DEDUP_REMOVED lines=40> */
[----:B------:R-:W-:Y:S02]  /*1d10*/  LOP3.LUT R206, R18, R206, R139, 0x96, !PT ;  /* 0x000000ce12ce7212 */ /* 0x000fe400078e968b */
[----:B------:R-:W-:-:S07]  /*1d20*/  MOV R21, R138 ;  /* 0x0000008a00157202 */ /* 0x000fce0000000f00 */
.L_x_8876:
        /* <DEDUP_REMOVED lines=12> */
.L_x_8875:
        /* <DEDUP_REMOVED lines=20> */
.L_x_8881:
        /* <DEDUP_REMOVED lines=12> */
.L_x_8882:
        /* <DEDUP_REMOVED lines=42> */
.L_x_8880:
        /* <DEDUP_REMOVED lines=12> */
.L_x_8879:
        /* <DEDUP_REMOVED lines=20> */
.L_x_8885:
        /* <DEDUP_REMOVED lines=12> */
.L_x_8886:
        /* <DEDUP_REMOVED lines=42> */
.L_x_8884:
        /* <DEDUP_REMOVED lines=12> */
.L_x_8883:
        /* <DEDUP_REMOVED lines=20> */
.L_x_8889:
        /* <DEDUP_REMOVED lines=12> */
.L_x_8890:
        /* <DEDUP_REMOVED lines=42> */
.L_x_8888:
        /* <DEDUP_REMOVED lines=12> */
.L_x_8887:
        /* <DEDUP_REMOVED lines=20> */
.L_x_8893:
        /* <DEDUP_REMOVED lines=12> */
.L_x_8894:
        /* <DEDUP_REMOVED lines=41> */
[----:B------:R-:W-:-:S07]  /*32a0*/  LOP3.LUT R206, R18, R206, R147, 0x96, !PT ;  /* 0x000000ce12ce7212 */ /* 0x000fce00078e9693 */
.L_x_8892:
        /* <DEDUP_REMOVED lines=12> */
.L_x_8891:
        /* <DEDUP_REMOVED lines=20> */
.L_x_8897:
        /* <DEDUP_REMOVED lines=12> */
.L_x_8898:
        /* <DEDUP_REMOVED lines=42> */
.L_x_8896:
        /* <DEDUP_REMOVED lines=12> */
.L_x_8895:
[----:B------:R-:W-:Y:S02]  /*38d0*/  F2FP.F16.F32.PACK_AB R140, RZ, R23 ;  /* 0x00000017ff8c723e */ /* 0x000fe400000000ff */
[----:B------:R-:W-:Y:S02]  /*38e0*/  PRMT R132, R132, 0x5410, R135 ;  /* 0x0000541084847816 */ /* 0x000fe40000000087 */
[----:B------:R-:W-:Y:S02]  /*38f0*/  PRMT R134, R134, 0x5410, R139 ;  /* 0x0000541086867816 */ /* 0x000fe4000000008b */
[----:B------:R-:W-:Y:S02]  /*3900*/  PRMT R133, R133, 0x5410, R137 ;  /* 0x0000541085857816 */ /* 0x000fe40000000089 */
[----:B------:R-:W-:Y:S01]  /*3910*/  PRMT R135, R153, 0x5410, R140 ;  /* 0x0000541099877816 */ /* 0x000fe2000000008c */
[----:B------:R-:W-:Y:S06]  /*3920*/  BRA `(.L_x_8899) ;  /* 0x00000028003c7947 */ /* 0x000fec0003800000 */
.L_x_8866:
        /* <DEDUP_REMOVED lines=19> */
.L_x_8902:
        /* <DEDUP_REMOVED lines=12> */
.L_x_8903:
        /* <DEDUP_REMOVED lines=41> */
.L_x_8901:
        /* <DEDUP_REMOVED lines=11> */
.L_x_8900:
        /* <DEDUP_REMOVED lines=16> */
.L_x_8906:
        /* <DEDUP_REMOVED lines=12> */
.L_x_8907:
        /* <DEDUP_REMOVED lines=42> */
.L_x_8905:
        /* <DEDUP_REMOVED lines=11> */
.L_x_8904:
        /* <DEDUP_REMOVED lines=16> */
.L_x_8910:
        /* <DEDUP_REMOVED lines=12> */
.L_x_8911:
        /* <DEDUP_REMOVED lines=42> */
.L_x_8909:
        /* <DEDUP_REMOVED lines=11> */
.L_x_8908:
        /* <DEDUP_REMOVED lines=16> */
.L_x_8914:
        /* <DEDUP_REMOVED lines=12> */
.L_x_8915:
        /* <DEDUP_REMOVED lines=42> */
.L_x_8913:
        /* <DEDUP_REMOVED lines=11> */
.L_x_8912:
        /* <DEDUP_REMOVED lines=16> */
.L_x_8918:
        /* <DEDUP_REMOVED lines=12> */
.L_x_8919:
        /* <DEDUP_REMOVED lines=42> */
.L_x_8917:
        /* <DEDUP_REMOVED lines=11> */
.L_x_8916:
        /* <DEDUP_REMOVED lines=16> */
.L_x_8922:
        /* <DEDUP_REMOVED lines=12> */
.L_x_8923:
        /* <DEDUP_REMOVED lines=42> */
.L_x_8921:
        /* <DEDUP_REMOVED lines=11> */
.L_x_8920:
        /* <DEDUP_REMOVED lines=16> */
.L_x_8926:
        /* <DEDUP_REMOVED lines=12> */
.L_x_8927:
        /* <DEDUP_REMOVED lines=42> */
.L_x_8925:
        /* <DEDUP_REMOVED lines=10> */
[----:B------:R-:W-:-:S07]  /*5cb0*/  FMUL.FTZ R21, R21, R146 ;  /* 0x0000009215157220 */ /* 0x000fce0000410000 */
.L_x_8924:
        /* <DEDUP_REMOVED lines=16> */
.L_x_8930:
        /* <DEDUP_REMOVED lines=12> */
.L_x_8931:
        /* <DEDUP_REMOVED lines=42> */
.L_x_8929:
        /* <DEDUP_REMOVED lines=10> */
[----:B------:R-:W-:-:S07]  /*61c0*/  FMUL.FTZ R23, R23, R140 ;  /* 0x0000008c17177220 */ /* 0x000fce0000410000 */
.L_x_8928:
[----:B------:R-:W-:Y:S02]  /*61d0*/  F2FP.F16.F32.PACK_AB R140, RZ, R23 ;  /* 0x00000017ff8c723e */ /* 0x000fe400000000ff */
[----:B------:R-:W-:Y:S02]  /*61e0*/  PRMT R132, R132, 0x5410, R135 ;  /* 0x0000541084847816 */ /* 0x000fe40000000087 */
[----:B------:R-:W-:Y:S02]  /*61f0*/  PRMT R134, R134, 0x5410, R139 ;  /* 0x0000541086867816 */ /* 0x000fe4000000008b */
[----:B------:R-:W-:Y:S02]  /*6200*/  PRMT R133, R133, 0x5410, R137 ;  /* 0x0000541085857816 */ /* 0x000fe40000000089 */
[----:B------:R-:W-:-:S07]  /*6210*/  PRMT R135, R145, 0x5410, R140 ;  /* 0x0000541091877816 */ /* 0x000fce000000008c */
.L_x_8899:
        /* <DEDUP_REMOVED lines=30> */
.L_x_8932:
[----:B-----5:R2:W5:Y:S04]  /*6400*/  @P1 LDG.E.128 R44, desc[UR6][R146.64] ;  /* 0x00000006922c1981 */ /* 0x020568000c1e1d00 */
[----:B------:R2:W5:Y:S01]  /*6410*/  @P0 LDG.E.128 R40, desc[UR6][R148.64] ;  /* 0x0000000694280981 */ /* 0x000562000c1e1d00 */
[----:B------:R-:W-:Y:S05]  /*6420*/  @!P0 BRA `(.L_x_8933) ;  /* 0x0000002800d48947 */ /* 0x000fea0003800000 */
[----:B------:R-:W-:-:S13]  /*6430*/  ISETP.GT.AND P2, PT, R142, RZ, PT ;  /* 0x000000ff8e00720c */ /* 0x000fda0003f44270 */
[----:B-----5:R-:W-:Y:S01]  /*6440*/  @!P2 HADD2.F32 R137, -RZ, R40.H0_H0 ;  /* 0x20000028ff89a230 */ /* 0x020fe20000004100 */
[----:B01----:R-:W-:Y:S01]  /*6450*/  @!P2 MOV R133, R143 ;  /* 0x0000008f0085a202 */ /* 0x003fe20000000f00 */
        /* <DEDUP_REMOVED lines=17> */
.L_x_8936:
        /* <DEDUP_REMOVED lines=12> */
.L_x_8937:
[----:B------:R-:W-:Y:S01]  /*6630*/  IMAD.WIDE.U32 R134, R2, -0x326172a9, RZ ;  /* 0xcd9e8d5702867825 */ /* 0x000fe200078e00ff */
[----:B--2---:R-:W-:-:S03]  /*6640*/  LOP3.LUT R146, R5, R133, R185, 0x96, !PT ;  /* 0x0000008505927212 */ /* 0x004fc600078e96b9 */
        /* <DEDUP_REMOVED lines=38> */
[----:B------:R-:W-:Y:S02]  /*68b0*/  LOP3.LUT R206, R18, R206, R135, 0x96, !PT ;  /* 0x000000ce12ce7212 */ /* 0x000fe400078e9687 */
[----:B------:R-:W-:-:S07]  /*68c0*/  MOV R145, R134 ;  /* 0x0000008600917202 */ /* 0x000fce0000000f00 */
.L_x_8935:
        /* <DEDUP_REMOVED lines=12> */
.L_x_8934:
        /* <DEDUP_REMOVED lines=20> */
.L_x_8940:
        /* <DEDUP_REMOVED lines=12> */
.L_x_8941:
[----:B------:R-:W-:Y:S01]  /*6b90*/  IMAD.WIDE.U32 R138, R2, -0x326172a9, RZ ;  /* 0xcd9e8d57028a7825 */ /* 0x000fe200078e00ff */
[----:B--2---:R-:W-:Y:S02]  /*6ba0*/  LOP3.LUT R146, R5, R135, R185, 0x96, !PT ;  /* 0x0000008705927212 */ /* 0x004fe400078e96b9 */
        /* <DEDUP_REMOVED lines=38> */
[----:B------:R-:W-:-:S07]  /*6e10*/  LOP3.LUT R206, R18, R206, R139, 0x96, !PT ;  /* 0x000000ce12ce7212 */ /* 0x000fce00078e968b */
.L_x_8939:
[----:B------:R-:W-:Y:S01]  /*6e20*/  I2FP.F32.U32 R10, R10 ;  /* 0x0000000a000a7245 */ /* 0x000fe20000201000 */
[----:B------:R-:W-:Y:S01]  /*6e30*/  HADD2.F32 R135, -RZ, R44.H1_H1 ;  /* 0x3000002cff877230 */ /* 0x000fe20000004100 */
[----:B------:R-:W-:Y:S01]  /*6e40*/  MOV R133, 0x2f800000 ;  /* 0x2f80000000857802 */ /* 0x000fe20000000f00 */
[----:B------:R-:W-:Y:S02]  /*6e50*/  HADD2.F32 R140, -RZ, R68.H1_H1 ;  /* 0x30000044ff8c7230 */ /* 0x000fe40000004100 */
[----:B--2---:R-:W-:Y:S02]  /*6e60*/  HADD2.F32 R146, -RZ, R40.H1_H1 ;  /* 0x30000028ff927230 */ /* 0x004fe40000004100 */
[----:B------:R-:W-:Y:S01]  /*6e70*/  FMUL.FTZ R135, R135, UR13 ;  /* 0x0000000d87877c20 */ /* 0x000fe20008410000 */
[----:B------:R-:W-:-:S03]  /*6e80*/  FFMA.FTZ R10, R10, R133, 1.1641532182693481445e-10 ;  /* 0x2f0000000a0a7423 */ /* 0x000fc60000010085 */
[----:B------:R-:W-:Y:S02]  /*6e90*/  FMUL.FTZ R135, R135, UR12 ;  /* 0x0000000c87877c20 */ /* 0x000fe40008410000 */
[----:B------:R-:W-:-:S04]  /*6ea0*/  FSETP.GTU.FTZ.AND P3, PT, R10, UR10, PT ;  /* 0x0000000a0a007c0b */ /* 0x000fc8000bf7c000 */
[----:B------:R-:W-:Y:S02]  /*6eb0*/  FSEL R139, R135, RZ, !P3 ;  /* 0x000000ff878b7208 */ /* 0x000fe40005800000 */
[----:B------:R-:W-:-:S03]  /*6ec0*/  SEL R10, RZ, 0x1, P3 ;  /* 0x00000001ff0a7807 */ /* 0x000fc60001800000 */
[----:B------:R-:W-:-:S07]  /*6ed0*/  FFMA.FTZ R139, R139, R140, R146 ;  /* 0x0000008c8b8b7223 */ /* 0x000fce0000010092 */
.L_x_8938:
        /* <DEDUP_REMOVED lines=20> */
.L_x_8944:
        /* <DEDUP_REMOVED lines=12> */
.L_x_8945:
[----:B--2---:R-:W-:Y:S01]  /*70e0*/  IMAD.WIDE.U32 R146, R2, -0x326172a9, RZ ;  /* 0xcd9e8d5702927825 */ /* 0x004fe200078e00ff */
        /* <DEDUP_REMOVED lines=41> */
.L_x_8943:
        /* <DEDUP_REMOVED lines=12> */
.L_x_8942:
        /* <DEDUP_REMOVED lines=20> */
.L_x_8948:
[----:B------:R-:W-:-:S04]  /*7580*/  IADD3 R3, PT, PT, R3, 0x1, RZ ;  /* 0x0000000103037810 */ /* 0x000fc80007ffe0ff */
[C---:B------:R-:W-:Y:S01]  /*7590*/  ISETP.NE.AND P3, PT, R3.reuse, RZ, PT ;  /* 0x000000ff0300720c */ /* 0x040fe20003f65270 */
[----:B--2---:R-:W-:-:S12]  /*75a0*/  IMAD.WIDE.U32 R146, R3, -0x2daee0ad, RZ ;  /* 0xd2511f5303927825 */ /* 0x004fd800078e00ff */
        /* <DEDUP_REMOVED lines=9> */
.L_x_8949:
        /* <DEDUP_REMOVED lines=42> */
.L_x_8947:
        /* <DEDUP_REMOVED lines=12> */
.L_x_8946:
        /* <DEDUP_REMOVED lines=20> */
.L_x_8952:
        /* <DEDUP_REMOVED lines=12> */
.L_x_8953:
        /* <DEDUP_REMOVED lines=42> */
.L_x_8951:
[----:B------:R-:W-:Y:S01]  /*7e40*/  I2FP.F32.U32 R16, R16 ;  /* 0x0000001000107245 */ /* 0x000fe20000201000 */
[----:B------:R-:W-:Y:S02]  /*7e50*/  HFMA2 R145, -RZ, RZ, 0.1171875, 0 ;  /* 0x2f800000ff917431 */ /* 0x000fe400000001ff */
[----:B------:R-:W-:Y:S02]  /*7e60*/  HADD2.F32 R134, -RZ, R46.H0_H0 ;  /* 0x2000002eff867230 */ /* 0x000fe40000004100 */
[----:B--2---:R-:W-:Y:S02]  /*7e70*/  HADD2.F32 R146, -RZ, R42.H0_H0 ;  /* 0x2000002aff927230 */ /* 0x004fe40000004100 */
        /* <DEDUP_REMOVED lines=8> */
.L_x_8950:
[----:B------:R-:W-:Y:S01]  /*7f00*/  F2FP.F16.F32.PACK_AB R134, RZ, R145 ;  /* 0x00000091ff86723e */ /* 0x000fe200000000ff */
[----:B--2---:R-:W-:Y:S01]  /*7f10*/  @!P2 HADD2.F32 R147, -RZ, R42.H1_H1 ;  /* 0x3000002aff93a230 */ /* 0x004fe20000004100 */
        /* <DEDUP_REMOVED lines=18> */
.L_x_8956:
        /* <DEDUP_REMOVED lines=12> */
.L_x_8957:
        /* <DEDUP_REMOVED lines=42> */
.L_x_8955:
        /* <DEDUP_REMOVED lines=12> */
.L_x_8954:
        /* <DEDUP_REMOVED lines=20> */
.L_x_8960:
        /* <DEDUP_REMOVED lines=12> */
.L_x_8961:
        /* <DEDUP_REMOVED lines=42> */
.L_x_8959:
        /* <DEDUP_REMOVED lines=12> */
.L_x_8958:
        /* <DEDUP_REMOVED lines=20> */
.L_x_8964:
        /* <DEDUP_REMOVED lines=12> */
.L_x_8965:
        /* <DEDUP_REMOVED lines=42> */
.L_x_8963:
[----:B------:R-:W-:Y:S01]  /*8e60*/  I2FP.F32.U32 R39, R39 ;  /* 0x0000002700277245 */ /* 0x000fe20000201000 */
[----:B------:R-:W-:Y:S02]  /*8e70*/  HFMA2 R150, -RZ, RZ, 0.1171875, 0 ;  /* 0x2f800000ff967431 */ /* 0x000fe400000001ff */
[----:B------:R-:W-:Y:S02]  /*8e80*/  HADD2.F32 R151, -RZ, R47.H1_H1 ;  /* 0x3000002fff977230 */ /* 0x000fe40000004100 */
        /* <DEDUP_REMOVED lines=9> */
.L_x_8962:
[----:B------:R-:W-:Y:S02]  /*8f20*/  F2FP.F16.F32.PACK_AB R150, RZ, R151 ;  /* 0x00000097ff96723e */ /* 0x000fe400000000ff */
[----:B------:R-:W-:Y:S02]  /*8f30*/  PRMT R132, R132, 0x5410, R135 ;  /* 0x0000541084847816 */ /* 0x000fe40000000087 */
[----:B------:R-:W-:Y:S02]  /*8f40*/  PRMT R134, R134, 0x5410, R146 ;  /* 0x0000541086867816 */ /* 0x000fe40000000092 */
[----:B------:R-:W-:Y:S02]  /*8f50*/  PRMT R133, R133, 0x5410, R138 ;  /* 0x0000541085857816 */ /* 0x000fe4000000008a */
[----:B------:R-:W-:Y:S01]  /*8f60*/  PRMT R135, R162, 0x5410, R150 ;  /* 0x00005410a2877816 */ /* 0x000fe20000000096 */
[----:B------:R-:W-:Y:S06]  /*8f70*/  BRA `(.L_x_8966) ;  /* 0x00000028003c7947 */ /* 0x000fec0003800000 */
.L_x_8933:
        /* <DEDUP_REMOVED lines=19> */
.L_x_8969:
        /* <DEDUP_REMOVED lines=12> */
.L_x_8970:
        /* <DEDUP_REMOVED lines=41> */
.L_x_8968:
        /* <DEDUP_REMOVED lines=10> */
[----:B------:R-:W-:-:S07]  /*94a0*/  FMUL.FTZ R137, R134, R137 ;  /* 0x0000008986897220 */ /* 0x000fce0000410000 */
.L_x_8967:
        /* <DEDUP_REMOVED lines=16> */
.L_x_8973:
        /* <DEDUP_REMOVED lines=12> */
.L_x_8974:
        /* <DEDUP_REMOVED lines=42> */
.L_x_8972:
        /* <DEDUP_REMOVED lines=11> */
.L_x_8971:
        /* <DEDUP_REMOVED lines=16> */
.L_x_8977:
        /* <DEDUP_REMOVED lines=12> */
.L_x_8978:
        /* <DEDUP_REMOVED lines=42> */
.L_x_8976:
[----:B------:R-:W-:Y:S01]  /*9e20*/  I2FP.F32.U32 R12, R12 ;  /* 0x0000000c000c7245 */ /* 0x000fe20000201000 */
[----:B-----5:R-:W-:Y:S01]  /*9e30*/  HADD2.F32 R134, -RZ, R45.H0_H0 ;  /* 0x2000002dff867230 */ /* 0x020fe20000004100 */
[----:B------:R-:W-:Y:S01]  /*9e40*/  MOV R133, 0x2f800000 ;  /* 0x2f80000000857802 */ /* 0x000fe20000000f00 */
[----:B--2---:R-:W-:-:S03]  /*9e50*/  HADD2.F32 R146, -RZ, R69.H0_H0 ;  /* 0x20000045ff927230 */ /* 0x004fc60000004100 */
[----:B------:R-:W-:Y:S01]  /*9e60*/  FMUL.FTZ R134, R134, UR13 ;  /* 0x0000000d86867c20 */ /* 0x000fe20008410000 */
[----:B------:R-:W-:-:S03]  /*9e70*/  FFMA.FTZ R12, R12, R133, 1.1641532182693481445e-10 ;  /* 0x2f0000000c0c7423 */ /* 0x000fc60000010085 */
[----:B------:R-:W-:Y:S02]  /*9e80*/  FMUL.FTZ R134, R134, UR12 ;  /* 0x0000000c86867c20 */ /* 0x000fe40008410000 */
[----:B------:R-:W-:-:S04]  /*9e90*/  FSETP.GTU.FTZ.AND P2, PT, R12, UR10, PT ;  /* 0x0000000a0c007c0b */ /* 0x000fc8000bf5c000 */
[----:B------:R-:W-:Y:S02]  /*9ea0*/  FSEL R141, R134, RZ, !P2 ;  /* 0x000000ff868d7208 */ /* 0x000fe40005000000 */
[----:B------:R-:W-:-:S03]  /*9eb0*/  SEL R12, RZ, 0x1, P2 ;  /* 0x00000001ff0c7807 */ /* 0x000fc60001000000 */
[----:B------:R-:W-:-:S07]  /*9ec0*/  FMUL.FTZ R141, R146, R141 ;  /* 0x0000008d928d7220 */ /* 0x000fce0000410000 */
.L_x_8975:
        /* <DEDUP_REMOVED lines=16> */
.L_x_8981:
[----:B------:R-:W-:-:S04]  /*9fd0*/  VIADD R3, R3, 0x1 ;  /* 0x0000000103037836 */ /* 0x000fc80000000000 */
[C---:B--2---:R-:W-:Y:S01]  /*9fe0*/  IMAD.WIDE.U32 R146, R3.reuse, -0x2daee0ad, RZ ;  /* 0xd2511f5303927825 */ /* 0x044fe200078e00ff */
        /* <DEDUP_REMOVED lines=10> */
.L_x_8982:
        /* <DEDUP_REMOVED lines=42> */
.L_x_8980:
[----:B------:R-:W-:Y:S01]  /*a330*/  I2FP.F32.U32 R14, R14 ;  /* 0x0000000e000e7245 */ /* 0x000fe20000201000 */
[----:B-----5:R-:W-:Y:S02]  /*a340*/  HADD2.F32 R138, -RZ, R45.H1_H1 ;  /* 0x3000002dff8a7230 */ /* 0x020fe40000004100 */
[----:B------:R-:W-:Y:S02]  /*a350*/  IMAD.MOV.U32 R143, RZ, RZ, 0x2f800000 ;  /* 0x2f800000ff8f7424 */ /* 0x000fe400078e00ff */
[----:B--2---:R-:W-:Y:S02]  /*a360*/  HADD2.F32 R146, -RZ, R69.H1_H1 ;  /* 0x30000045ff927230 */ /* 0x004fe40000004100 */
[----:B------:R-:W-:Y:S01]  /*a370*/  FMUL.FTZ R138, R138, UR13 ;  /* 0x0000000d8a8a7c20 */ /* 0x000fe20008410000 */
[----:B------:R-:W-:-:S03]  /*a380*/  FFMA.FTZ R14, R14, R143, 1.1641532182693481445e-10 ;  /* 0x2f0000000e0e7423 */ /* 0x000fc6000001008f */
[----:B------:R-:W-:Y:S02]  /*a390*/  FMUL.FTZ R138, R138, UR12 ;  /* 0x0000000c8a8a7c20 */ /* 0x000fe40008410000 */
[----:B------:R-:W-:-:S04]  /*a3a0*/  FSETP.GTU.FTZ.AND P2, PT, R14, UR10, PT ;  /* 0x0000000a0e007c0b */ /* 0x000fc8000bf5c000 */
[----:B------:R-:W-:Y:S02]  /*a3b0*/  FSEL R143, R138, RZ, !P2 ;  /* 0x000000ff8a8f7208 */ /* 0x000fe40005000000 */
[----:B------:R-:W-:-:S03]  /*a3c0*/  SEL R14, RZ, 0x1, P2 ;  /* 0x00000001ff0e7807 */ /* 0x000fc60001000000 */
[----:B------:R-:W-:-:S07]  /*a3d0*/  FMUL.FTZ R143, R146, R143 ;  /* 0x0000008f928f7220 */ /* 0x000fce0000410000 */
.L_x_8979:
[----:B------:R-:W-:Y:S01]  /*a3e0*/  F2FP.F16.F32.PACK_AB R138, RZ, R143 ;  /* 0x0000008fff8a723e */ /* 0x000fe200000000ff */
[----:B--2---:R-:W-:Y:S01]  /*a3f0*/  IMAD.MOV.U32 R146, RZ, RZ, R134 ;  /* 0x000000ffff927224 */ /* 0x004fe200078e0086 */
        /* <DEDUP_REMOVED lines=14> */
.L_x_8985:
        /* <DEDUP_REMOVED lines=12> */
.L_x_8986:
        /* <DEDUP_REMOVED lines=42> */
.L_x_8984:
        /* <DEDUP_REMOVED lines=11> */
.L_x_8983:
        /* <DEDUP_REMOVED lines=16> */
.L_x_8989:
        /* <DEDUP_REMOVED lines=12> */
.L_x_8990:
        /* <DEDUP_REMOVED lines=41> */
[----:B------:R-:W-:-:S07]  /*ad40*/  LOP3.LUT R206, R18, R206, R149, 0x96, !PT ;  /* 0x000000ce12ce7212 */ /* 0x000fce00078e9695 */
.L_x_8988:
        /* <DEDUP_REMOVED lines=11> */
.L_x_8987:
        /* <DEDUP_REMOVED lines=16> */
.L_x_8993:
        /* <DEDUP_REMOVED lines=12> */
.L_x_8994:
        /* <DEDUP_REMOVED lines=40> */
[----:B------:R-:W-:Y:S01]  /*b240*/  IMAD.MOV.U32 R150, RZ, RZ, RZ ;  /* 0x000000ffff967224 */ /* 0x000fe200078e00ff */
[----:B------:R-:W-:-:S07]  /*b250*/  LOP3.LUT R206, R18, R206, R151, 0x96, !PT ;  /* 0x000000ce12ce7212 */ /* 0x000fce00078e9697 */
.L_x_8992:
[----:B------:R-:W-:Y:S01]  /*b260*/  I2FP.F32.U32 R148, R149 ;  /* 0x0000009500947245 */ /* 0x000fe20000201000 */
[----:B-----5:R-:W-:Y:S01]  /*b270*/  HADD2.F32 R151, -RZ, R47.H0_H0 ;  /* 0x2000002fff977230 */ /* 0x020fe20000004100 */
[----:B------:R-:W-:-:S04]  /*b280*/  MOV R149, 0x2f800000 ;  /* 0x2f80000000957802 */ /* 0x000fc80000000f00 */
[----:B------:R-:W-:Y:S01]  /*b290*/  FMUL.FTZ R151, R151, UR13 ;  /* 0x0000000d97977c20 */ /* 0x000fe20008410000 */
[----:B------:R-:W-:-:S03]  /*b2a0*/  FFMA.FTZ R148, R148, R149, 1.1641532182693481445e-10 ;  /* 0x2f00000094947423 */ /* 0x000fc60000010095 */
[----:B------:R-:W-:Y:S02]  /*b2b0*/  FMUL.FTZ R149, R151, UR12 ;  /* 0x0000000c97957c20 */ /* 0x000fe40008410000 */
[----:B------:R-:W-:Y:S01]  /*b2c0*/  FSETP.GTU.FTZ.AND P2, PT, R148, UR10, PT ;  /* 0x0000000a94007c0b */ /* 0x000fe2000bf5c000 */
[----:B------:R-:W-:-:S03]  /*b2d0*/  HADD2.F32 R148, -RZ, R71.H0_H0 ;  /* 0x20000047ff947230 */ /* 0x000fc60000004100 */
[----:B------:R-:W-:Y:S02]  /*b2e0*/  FSEL R149, R149, RZ, !P2 ;  /* 0x000000ff95957208 */ /* 0x000fe40005000000 */
[----:B------:R-:W-:-:S03]  /*b2f0*/  SEL R152, RZ, 0x1, P2 ;  /* 0x00000001ff987807 */ /* 0x000fc60001000000 */
[----:B------:R-:W-:-:S07]  /*b300*/  FMUL.FTZ R149, R148, R149 ;  /* 0x0000009594957220 */ /* 0x000fce0000410000 */
.L_x_8991:
        /* <DEDUP_REMOVED lines=16> */
.L_x_8997:
        /* <DEDUP_REMOVED lines=12> */
.L_x_8998:
        /* <DEDUP_REMOVED lines=42> */
.L_x_8996:
        /* <DEDUP_REMOVED lines=11> */
.L_x_8995:
[----:B------:R-:W-:Y:S02]  /*b820*/  F2FP.F16.F32.PACK_AB R150, RZ, R151 ;  /* 0x00000097ff96723e */ /* 0x000fe400000000ff */
[----:B------:R-:W-:Y:S02]  /*b830*/  PRMT R132, R132, 0x5410, R135 ;  /* 0x0000541084847816 */ /* 0x000fe40000000087 */
[----:B------:R-:W-:Y:S02]  /*b840*/  PRMT R134, R134, 0x5410, R146 ;  /* 0x0000541086867816 */ /* 0x000fe40000000092 */
[----:B------:R-:W-:Y:S02]  /*b850*/  PRMT R133, R133, 0x5410, R138 ;  /* 0x0000541085857816 */ /* 0x000fe4000000008a */
[----:B------:R-:W-:-:S07]  /*b860*/  PRMT R135, R153, 0x5410, R150 ;  /* 0x0000541099877816 */ /* 0x000fce0000000096 */
.L_x_8966:
[C---:B------:R-:W-:Y:S01]  /*b870*/  IADD3 R161, PT, PT, R229.reuse, 0x80, RZ ;  /* 0x00000080e5a17810 */ /* 0x040fe20007ffe0ff */
        /* <DEDUP_REMOVED lines=16> */
[----:B------:R-:W-:Y:S02]  /*b980*/  LOP3.LUT R133, R14, 0xff, RZ, 0xc0, !PT ;  /* 0x000000ff0e857812 */ /* 0x000fe400078ec0ff */
[----:B------:R-:W-:Y:S02]  /*b990*/  LOP3.LUT R160, R10, 0xff, RZ, 0xc0, !PT ;  /* 0x000000ff0aa07812 */ /* 0x000fe400078ec0ff */
[----:B------:R-:W-:Y:S01]  /*b9a0*/  LOP3.LUT R153, R132, 0xff00, R135, 0xf8, !PT ;  /* 0x0000ff0084997812 */ /* 0x000fe200078ef887 */
[----:B------:R-:W-:-:S03]  /*b9b0*/  IMAD.WIDE.U32 R132, R133, 0x1000000, RZ ;  /* 0x0100000085847825 */ /* 0x000fc600078e00ff */
[----:B------:R-:W-:Y:S01]  /*b9c0*/  LOP3.LUT R153, R153, 0xff, R16, 0xf8, !PT ;  /* 0x000000ff99997812 */ /* 0x000fe200078ef810 */
[----:B------:R-:W-:-:S04]  /*b9d0*/  IMAD.WIDE.U32 R134, R134, 0x10000, RZ ;  /* 0x0001000086867825 */ /* 0x000fc800078e00ff */
[----:B------:R-:W-:Y:S01]  /*b9e0*/  IMAD.WIDE.U32 R160, R160, 0x100, RZ ;  /* 0x00000100a0a07825 */ /* 0x000fe200078e00ff */
[----:B------:R-:W-:Y:S02]  /*b9f0*/  LOP3.LUT R153, R135, R153, R133, 0xfe, !PT ;  /* 0x0000009987997212 */ /* 0x000fe400078efe85 */
[----:B------:R-:W-:Y:S02]  /*ba00*/  IADD3 R133, PT, PT, R144, 0x80, RZ ;  /* 0x0000008090857810 */ /* 0x000fe40007ffe0ff */
[----:B------:R-:W-:Y:S02]  /*ba10*/  LOP3.LUT R157, R160, R132, R134, 0xfe, !PT ;  /* 0x00000084a09d7212 */ /* 0x000fe400078efe86 */
[----:B------:R-:W-:Y:S01]  /*ba20*/  LOP3.LUT R161, R153, R161, RZ, 0xfc, !PT ;  /* 0x000000a199a17212 */ /* 0x000fe200078efcff */
[----:B0-----:R-:W-:Y:S01]  /*ba30*/  IMAD.WIDE.U32 R132, R133, 0x8, R162 ;  /* 0x0000000885847825 */ /* 0x001fe200078e00a2 */
[----:B------:R-:W-:-:S05]  /*ba40*/  LOP3.LUT R160, R157, 0xff, R8, 0xf8, !PT ;  /* 0x000000ff9da07812 */ /* 0x000fca00078ef808 */
[----:B------:R0:W-:Y:S02]  /*ba50*/  STG.E.64 desc[UR6][R132.64], R160 ;  /* 0x000000a084007986 */ /* 0x0001e4000c101b06 */
.L_x_8999:
[----:B-----5:R1:W5:Y:S04]  /*ba60*/  @P1 LDG.E.128 R44, desc[UR6][R154.64] ;  /* 0x000000069a2c1981 */ /* 0x020368000c1e1d00 */
[----:B------:R1:W5:Y:S01]  /*ba70*/  @P0 LDG.E.128 R40, desc[UR6][R158.64] ;  /* 0x000000069e280981 */ /* 0x000362000c1e1d00 */
[----:B------:R-:W-:Y:S05]  /*ba80*/  @!P0 BRA `(.L_x_9000) ;  /* 0x0000002800ec8947 */ /* 0x000fea0003800000 */
[----:B------:R-:W-:-:S13]  /*ba90*/  ISETP.GT.AND P2, PT, R142, RZ, PT ;  /* 0x000000ff8e00720c */ /* 0x000fda0003f44270 */
[----:B-----5:R-:W-:Y:S01]  /*baa0*/  @!P2 HADD2.F32 R153, -RZ, R40.H0_H0 ;  /* 0x20000028ff99a230 */ /* 0x020fe20000004100 */
[----:B------:R-:W-:Y:S01]  /*bab0*/  @!P2 MOV R138, R140 ;  /* 0x0000008c008aa202 */ /* 0x000fe20000000f00 */
        /* <DEDUP_REMOVED lines=17> */
.L_x_9003:
        /* <DEDUP_REMOVED lines=12> */
.L_x_9004:
[----:B------:R-:W-:Y:S01]  /*bc90*/  IMAD.WIDE.U32 R134, R2, -0x326172a9, RZ ;  /* 0xcd9e8d5702867825 */ /* 0x000fe200078e00ff */
[----:B------:R-:W-:Y:S02]  /*bca0*/  LOP3.LUT R156, R5, R133, R185, 0x96, !PT ;  /* 0x00000085059c7212 */ /* 0x000fe400078e96b9 */
[----:B------:R-:W-:Y:S02]  /*bcb0*/  MOV R8, R140 ;  /* 0x0000008c00087202 */ /* 0x000fe40000000f00 */
[----:B-1----:R-:W-:Y:S01]  /*bcc0*/  LOP3.LUT R154, R4, R135, R184, 0x96, !PT ;  /* 0x00000087049a7212 */ /* 0x002fe200078e96b8 */
        /* <DEDUP_REMOVED lines=38> */
.L_x_9002:
        /* <DEDUP_REMOVED lines=12> */
.L_x_9001:
[----:B------:R-:W-:Y:S01]  /*bff0*/  F2FP.F16.F32.PACK_AB R132, RZ, R153 ;  /* 0x00000099ff84723e */ /* 0x000fe200000000ff */
[----:B-1----:R-:W-:Y:S01]  /*c000*/  @!P2 HADD2.F32 R155, -RZ, R40.H1_H1 ;  /* 0x30000028ff9ba230 */ /* 0x002fe20000004100 */
        /* <DEDUP_REMOVED lines=18> */
.L_x_9007:
        /* <DEDUP_REMOVED lines=12> */
.L_x_9008:
        /* <DEDUP_REMOVED lines=42> */
.L_x_9006:
        /* <DEDUP_REMOVED lines=12> */
.L_x_9005:
        /* <DEDUP_REMOVED lines=20> */
.L_x_9011:
        /* <DEDUP_REMOVED lines=12> */
.L_x_9012:
        /* <DEDUP_REMOVED lines=43> */
.L_x_9010:
        /* <DEDUP_REMOVED lines=12> */
.L_x_9009:
        /* <DEDUP_REMOVED lines=20> */
.L_x_9015:
        /* <DEDUP_REMOVED lines=12> */
.L_x_9016:
        /* <DEDUP_REMOVED lines=43> */
.L_x_9014:
[----:B------:R-:W-:Y:S01]  /*cf70*/  I2FP.F32.U32 R14, R14 ;  /* 0x0000000e000e7245 */ /* 0x000fe20000201000 */
[----:B------:R-:W-:Y:S01]  /*cf80*/  HADD2.F32 R138, -RZ, R45.H1_H1 ;  /* 0x3000002dff8a7230 */ /* 0x000fe20000004100 */
[----:B------:R-:W-:Y:S01]  /*cf90*/  MOV R159, 0x2f800000 ;  /* 0x2f800000009f7802 */ /* 0x000fe20000000f00 */
[----:B------:R-:W-:-:S03]  /*cfa0*/  HADD2.F32 R146, -RZ, R41.H1_H1 ;  /* 0x30000029ff927230 */ /* 0x000fc60000004100 */
        /* <DEDUP_REMOVED lines=8> */
.L_x_9013:
        /* <DEDUP_REMOVED lines=20> */
.L_x_9019:
        /* <DEDUP_REMOVED lines=12> */
.L_x_9020:
        /* <DEDUP_REMOVED lines=42> */
.L_x_9018:
        /* <DEDUP_REMOVED lines=12> */
.L_x_9017:
        /* <DEDUP_REMOVED lines=20> */
.L_x_9023:
        /* <DEDUP_REMOVED lines=12> */
.L_x_9024:
        /* <DEDUP_REMOVED lines=43> */
.L_x_9022:
        /* <DEDUP_REMOVED lines=12> */
.L_x_9021:
        /* <DEDUP_REMOVED lines=20> */
.L_x_9027:
        /* <DEDUP_REMOVED lines=12> */
.L_x_9028:
        /* <DEDUP_REMOVED lines=43> */
.L_x_9026:
[----:B------:R-:W-:Y:S01]  /*dfb0*/  I2FP.F32.U32 R146, R146 ;  /* 0x0000009200927245 */ /* 0x000fe20000201000 */
[----:B------:R-:W-:Y:S01]  /*dfc0*/  HADD2.F32 R148, -RZ, R47.H0_H0 ;  /* 0x2000002fff947230 */ /* 0x000fe20000004100 */
[----:B------:R-:W-:Y:S01]  /*dfd0*/  MOV R165, 0x2f800000 ;  /* 0x2f80000000a57802 */ /* 0x000fe20000000f00 */
[----:B------:R-:W-:-:S03]  /*dfe0*/  HADD2.F32 R150, -RZ, R43.H0_H0 ;  /* 0x2000002bff967230 */ /* 0x000fc60000004100 */
[----:B------:R-:W-:Y:S01]  /*dff0*/  FMUL.FTZ R148, R148, UR13 ;  /* 0x0000000d94947c20 */ /* 0x000fe20008410000 */
[----:B------:R-:W-:-:S03]  /*e000*/  FFMA.FTZ R146, R146, R165, 1.1641532182693481445e-10 ;  /* 0x2f00000092927423 */ /* 0x000fc600000100a5 */
[----:B------:R-:W-:Y:S02]  /*e010*/  FMUL.FTZ R148, R148, UR12 ;  /* 0x0000000c94947c20 */ /* 0x000fe40008410000 */
[----:B------:R-:W-:Y:S01]  /*e020*/  FSETP.GTU.FTZ.AND P3, PT, R146, UR10, PT ;  /* 0x0000000a92007c0b */ /* 0x000fe2000bf7c000 */
[----:B------:R-:W-:-:S03]  /*e030*/  HADD2.F32 R146, -RZ, R67.H0_H0 ;  /* 0x20000043ff927230 */ /* 0x000fc60000004100 */
[----:B------:R-:W-:Y:S02]  /*e040*/  FSEL R165, R148, RZ, !P3 ;  /* 0x000000ff94a57208 */ /* 0x000fe40005800000 */
[----:B------:R-:W-:-:S03]  /*e050*/  SEL R152, RZ, 0x1, P3 ;  /* 0x00000001ff987807 */ /* 0x000fc60001800000 */
[----:B------:R-:W-:-:S07]  /*e060*/  FFMA.FTZ R165, R165, R146, R150 ;  /* 0x00000092a5a57223 */ /* 0x000fce0000010096 */
.L_x_9025:
        /* <DEDUP_REMOVED lines=20> */
.L_x_9031:
        /* <DEDUP_REMOVED lines=12> */
.L_x_9032:
        /* <DEDUP_REMOVED lines=43> */
.L_x_9030:
[----:B------:R-:W-:Y:S01]  /*e520*/  I2FP.F32.U32 R39, R39 ;  /* 0x0000002700277245 */ /* 0x000fe20000201000 */
[----:B------:R-:W-:Y:S02]  /*e530*/  HADD2.F32 R154, -RZ, R47.H1_H1 ;  /* 0x3000002fff9a7230 */ /* 0x000fe40000004100 */
        /* <DEDUP_REMOVED lines=10> */
.L_x_9029:
[----:B------:R-:W-:Y:S02]  /*e5e0*/  F2FP.F16.F32.PACK_AB R150, RZ, R167 ;  /* 0x000000a7ff96723e */ /* 0x000fe400000000ff */
[----:B------:R-:W-:Y:S02]  /*e5f0*/  PRMT R132, R132, 0x5410, R135 ;  /* 0x0000541084847816 */ /* 0x000fe40000000087 */
[----:B------:R-:W-:Y:S02]  /*e600*/  PRMT R134, R134, 0x5410, R140 ;  /* 0x0000541086867816 */ /* 0x000fe4000000008c */
[----:B------:R-:W-:Y:S02]  /*e610*/  PRMT R133, R133, 0x5410, R138 ;  /* 0x0000541085857816 */ /* 0x000fe4000000008a */
[----:B------:R-:W-:Y:S01]  /*e620*/  PRMT R135, R160, 0x5410, R150 ;  /* 0x00005410a0877816 */ /* 0x000fe20000000096 */
[----:B------:R-:W-:Y:S06]  /*e630*/  BRA `(.L_x_9033) ;  /* 0x0000002800547947 */ /* 0x000fec0003800000 */
.L_x_9000:
        /* <DEDUP_REMOVED lines=19> */
.L_x_9036:
        /* <DEDUP_REMOVED lines=12> */
.L_x_9037:
        /* <DEDUP_REMOVED lines=42> */
.L_x_9035:
        /* <DEDUP_REMOVED lines=11> */
.L_x_9034:
[----:B------:R-:W-:Y:S01]  /*eb80*/  F2FP.F16.F32.PACK_AB R132, RZ, R153 ;  /* 0x00000099ff84723e */ /* 0x000fe200000000ff */
        /* <DEDUP_REMOVED lines=15> */
.L_x_9040:
        /* <DEDUP_REMOVED lines=12> */
.L_x_9041:
        /* <DEDUP_REMOVED lines=42> */
.L_x_9039:
        /* <DEDUP_REMOVED lines=11> */
.L_x_9038:
        /* <DEDUP_REMOVED lines=16> */
.L_x_9044:
        /* <DEDUP_REMOVED lines=12> */
.L_x_9045:
        /* <DEDUP_REMOVED lines=42> */
.L_x_9043:
        /* <DEDUP_REMOVED lines=11> */
.L_x_9042:
        /* <DEDUP_REMOVED lines=16> */
.L_x_9048:
        /* <DEDUP_REMOVED lines=12> */
.L_x_9049:
        /* <DEDUP_REMOVED lines=43> */
.L_x_9047:
        /* <DEDUP_REMOVED lines=11> */
.L_x_9046:
        /* <DEDUP_REMOVED lines=16> */
.L_x_9052:
        /* <DEDUP_REMOVED lines=12> */
.L_x_9053:
        /* <DEDUP_REMOVED lines=43> */
.L_x_9051:
        /* <DEDUP_REMOVED lines=11> */
.L_x_9050:
        /* <DEDUP_REMOVED lines=16> */
.L_x_9056:
        /* <DEDUP_REMOVED lines=12> */
.L_x_9057:
        /* <DEDUP_REMOVED lines=43> */
.L_x_9055:
        /* <DEDUP_REMOVED lines=11> */
.L_x_9054:
        /* <DEDUP_REMOVED lines=16> */
.L_x_9060:
        /* <DEDUP_REMOVED lines=12> */
.L_x_9061:
        /* <DEDUP_REMOVED lines=43> */
.L_x_9059:
        /* <DEDUP_REMOVED lines=10> */
[----:B------:R-:W-:-:S07]  /*10a10*/  FMUL.FTZ R165, R148, R165 ;  /* 0x000000a594a57220 */ /* 0x000fce0000410000 */
.L_x_9058:
        /* <DEDUP_REMOVED lines=16> */
.L_x_9064:
        /* <DEDUP_REMOVED lines=12> */
.L_x_9065:
        /* <DEDUP_REMOVED lines=43> */
.L_x_9063:
        /* <DEDUP_REMOVED lines=10> */
[----:B------:R-:W-:-:S07]  /*10f30*/  FMUL.FTZ R167, R150, R167 ;  /* 0x000000a796a77220 */ /* 0x000fce0000410000 */
.L_x_9062:
[----:B------:R-:W-:Y:S02]  /*10f40*/  F2FP.F16.F32.PACK_AB R150, RZ, R167 ;  /* 0x000000a7ff96723e */ /* 0x000fe400000000ff */
[----:B------:R-:W-:Y:S02]  /*10f50*/  PRMT R132, R132, 0x5410, R135 ;  /* 0x0000541084847816 */ /* 0x000fe40000000087 */
[----:B------:R-:W-:Y:S02]  /*10f60*/  PRMT R134, R134, 0x5410, R140 ;  /* 0x0000541086867816 */ /* 0x000fe4000000008c */
[----:B------:R-:W-:Y:S02]  /*10f70*/  PRMT R133, R133, 0x5410, R138 ;  /* 0x0000541085857816 */ /* 0x000fe4000000008a */
[----:B------:R-:W-:-:S07]  /*10f80*/  PRMT R135, R154, 0x5410, R150 ;  /* 0x000054109a877816 */ /* 0x000fce0000000096 */
.L_x_9033:
        /* <DEDUP_REMOVED lines=31> */
.L_x_9066:
[----:B-----5:R1:W5:Y:S04]  /*11180*/  @P1 LDG.E.128 R44, desc[UR6][R168.64] ;  /* 0x00000006a82c1981 */ /* 0x020368000c1e1d00 */
        /* <DEDUP_REMOVED lines=22> */
.L_x_9070:
        /* <DEDUP_REMOVED lines=12> */
.L_x_9071:
[----:B------:R-:W-:Y:S01]  /*113b0*/  IMAD.WIDE.U32 R134, R2, -0x326172a9, RZ ;  /* 0xcd9e8d5702867825 */ /* 0x000fe200078e00ff */
[----:B-1----:R-:W-:Y:S02]  /*113c0*/  LOP3.LUT R170, R5, R133, R185, 0x96, !PT ;  /* 0x0000008505aa7212 */ /* 0x002fe400078e96b9 */
        /* <DEDUP_REMOVED lines=41> */
.L_x_9069:
[----:B------:R-:W-:Y:S01]  /*11660*/  I2FP.F32.U32 R8, R8 ;  /* 0x0000000800087245 */ /* 0x000fe20000201000 */
[----:B------:R-:W-:Y:S01]  /*11670*/  HADD2.F32 R134, -RZ, R44.H0_H0 ;  /* 0x2000002cff867230 */ /* 0x000fe20000004100 */
[----:B------:R-:W-:Y:S01]  /*11680*/  MOV R133, 0x2f800000 ;  /* 0x2f80000000857802 */ /* 0x000fe20000000f00 */
[----:B------:R-:W-:-:S03]  /*11690*/  HADD2.F32 R138, -RZ, R40.H0_H0 ;  /* 0x20000028ff8a7230 */ /* 0x000fc60000004100 */
        /* <DEDUP_REMOVED lines=8> */
.L_x_9068:
        /* <DEDUP_REMOVED lines=20> */
.L_x_9074:
        /* <DEDUP_REMOVED lines=12> */
.L_x_9075:
[----:B------:R-:W-:Y:S01]  /*11920*/  IMAD.WIDE.U32 R134, R2, -0x326172a9, RZ ;  /* 0xcd9e8d5702867825 */ /* 0x000fe200078e00ff */
[----:B-1----:R-:W-:-:S03]  /*11930*/  LOP3.LUT R170, R5, R133, R185, 0x96, !PT ;  /* 0x0000008505aa7212 */ /* 0x002fc600078e96b9 */
        /* <DEDUP_REMOVED lines=39> */
[----:B------:R-:W-:Y:S02]  /*11bb0*/  LOP3.LUT R206, R18, R206, R135, 0x96, !PT ;  /* 0x000000ce12ce7212 */ /* 0x000fe400078e9687 */
[----:B------:R-:W-:-:S07]  /*11bc0*/  MOV R148, R134 ;  /* 0x0000008600947202 */ /* 0x000fce0000000f00 */
.L_x_9073:
        /* <DEDUP_REMOVED lines=12> */
.L_x_9072:
        /* <DEDUP_REMOVED lines=20> */
.L_x_9078:
        /* <DEDUP_REMOVED lines=12> */
.L_x_9079:
        /* <DEDUP_REMOVED lines=43> */
.L_x_9077:
        /* <DEDUP_REMOVED lines=12> */
.L_x_9076:
        /* <DEDUP_REMOVED lines=20> */
.L_x_9082:
        /* <DEDUP_REMOVED lines=12> */
.L_x_9083:
        /* <DEDUP_REMOVED lines=43> */
.L_x_9081:
        /* <DEDUP_REMOVED lines=12> */
.L_x_9080:
        /* <DEDUP_REMOVED lines=20> */
.L_x_9086:
        /* <DEDUP_REMOVED lines=12> */
.L_x_9087:
[----:B-1----:R-:W-:Y:S01]  /*12970*/  IMAD.WIDE.U32 R168, R2, -0x326172a9, RZ ;  /* 0xcd9e8d5702a87825 */ /* 0x002fe200078e00ff */
        /* <DEDUP_REMOVED lines=42> */
.L_x_9085:
        /* <DEDUP_REMOVED lines=12> */
.L_x_9084:
        /* <DEDUP_REMOVED lines=20> */
.L_x_9090:
        /* <DEDUP_REMOVED lines=12> */
.L_x_9091:
        /* <DEDUP_REMOVED lines=43> */
.L_x_9089:
        /* <DEDUP_REMOVED lines=12> */
.L_x_9088:
[----:B------:R-:W-:Y:S01]  /*13250*/  F2FP.F16.F32.PACK_AB R158, RZ, R173 ;  /* 0x000000adff9e723e */ /* 0x000fe200000000ff */
[----:B-1----:R-:W-:Y:S01]  /*13260*/  @!P2 HADD2.F32 R171, -RZ, R43.H0_H0 ;  /* 0x2000002bffaba230 */ /* 0x002fe20000004100 */
        /* <DEDUP_REMOVED lines=18> */
.L_x_9094:
        /* <DEDUP_REMOVED lines=12> */
.L_x_9095:
        /* <DEDUP_REMOVED lines=39> */
[----:B------:R-:W-:Y:S01]  /*136c0*/  IMAD.MOV.U32 R164, RZ, RZ, R132 ;  /* 0x000000ffffa47224 */ /* 0x000fe200078e0084 */
[----:B------:R-:W-:Y:S01]  /*136d0*/  LOP3.LUT R206, R18, R206, R133, 0x96, !PT ;  /* 0x000000ce12ce7212 */ /* 0x000fe200078e9685 */
[----:B------:R-:W-:Y:S01]  /*136e0*/  IMAD.MOV.U32 R132, RZ, RZ, RZ ;  /* 0x000000ffff847224 */ /* 0x000fe200078e00ff */
[----:B------:R-:W-:-:S07]  /*136f0*/  MOV R134, R160 ;  /* 0x000000a000867202 */ /* 0x000fce0000000f00 */
.L_x_9093:
[----:B------:R-:W-:Y:S01]  /*13700*/  I2FP.F32.U32 R133, R134 ;  /* 0x0000008600857245 */ /* 0x000fe20000201000 */
[----:B------:R-:W-:Y:S01]  /*13710*/  HADD2.F32 R135, -RZ, R47.H0_H0 ;  /* 0x2000002fff877230 */ /* 0x000fe20000004100 */
[----:B------:R-:W-:Y:S01]  /*13720*/  MOV R134, 0x2f800000 ;  /* 0x2f80000000867802 */ /* 0x000fe20000000f00 */
[----:B------:R-:W-:-:S03]  /*13730*/  HADD2.F32 R140, -RZ, R43.H0_H0 ;  /* 0x2000002bff8c7230 */ /* 0x000fc60000004100 */
[----:B------:R-:W-:Y:S01]  /*13740*/  FMUL.FTZ R135, R135, UR13 ;  /* 0x0000000d87877c20 */ /* 0x000fe20008410000 */
[----:B------:R-:W-:Y:S01]  /*13750*/  FFMA.FTZ R133, R133, R134, 1.1641532182693481445e-10 ;  /* 0x2f00000085857423 */ /* 0x000fe20000010086 */
[----:B------:R-:W-:Y:S02]  /*13760*/  HADD2.F32 R134, -RZ, R63.H0_H0 ;  /* 0x2000003fff867230 */ /* 0x000fe40000004100 */
[----:B------:R-:W-:Y:S02]  /*13770*/  FMUL.FTZ R135, R135, UR12 ;  /* 0x0000000c87877c20 */ /* 0x000fe40008410000 */
[----:B------:R-:W-:-:S04]  /*13780*/  FSETP.GTU.FTZ.AND P3, PT, R133, UR10, PT ;  /* 0x0000000a85007c0b */ /* 0x000fc8000bf7c000 */
[----:B------:R-:W-:Y:S02]  /*13790*/  FSEL R171, R135, RZ, !P3 ;  /* 0x000000ff87ab7208 */ /* 0x000fe40005800000 */
[----:B------:R-:W-:-:S03]  /*137a0*/  SEL R152, RZ, 0x1, P3 ;  /* 0x00000001ff987807 */ /* 0x000fc60001800000 */
[----:B------:R-:W-:-:S07]  /*137b0*/  FFMA.FTZ R171, R171, R134, R140 ;  /* 0x00000086abab7223 */ /* 0x000fce000001008c */
.L_x_9092:
        /* <DEDUP_REMOVED lines=20> */
.L_x_9098:
        /* <DEDUP_REMOVED lines=12> */
.L_x_9099:
        /* <DEDUP_REMOVED lines=43> */
.L_x_9097:
        /* <DEDUP_REMOVED lines=12> */
.L_x_9096:
[----:B------:R-:W-:Y:S02]  /*13d30*/  F2FP.F16.F32.PACK_AB R135, RZ, R169 ;  /* 0x000000a9ff87723e */ /* 0x000fe400000000ff */
[----:B------:R-:W-:Y:S02]  /*13d40*/  PRMT R134, R154, 0x5410, R158 ;  /* 0x000054109a867816 */ /* 0x000fe4000000009e */
[----:B------:R-:W-:Y:S02]  /*13d50*/  PRMT R133, R148, 0x5410, R150 ;  /* 0x0000541094857816 */ /* 0x000fe40000000096 */
[----:B------:R-:W-:Y:S02]  /*13d60*/  PRMT R132, R138, 0x5410, R146 ;  /* 0x000054108a847816 */ /* 0x000fe40000000092 */
[----:B------:R-:W-:Y:S01]  /*13d70*/  PRMT R135, R162, 0x5410, R135 ;  /* 0x00005410a2877816 */ /* 0x000fe20000000087 */
[----:B------:R-:W-:Y:S06]  /*13d80*/  BRA `(.L_x_9100) ;  /* 0x0000002800607947 */ /* 0x000fec0003800000 */
.L_x_9067:
        /* <DEDUP_REMOVED lines=19> */
.L_x_9103:
        /* <DEDUP_REMOVED lines=12> */
.L_x_9104:
        /* <DEDUP_REMOVED lines=41> */
[----:B------:R-:W-:Y:S02]  /*14210*/  LOP3.LUT R206, R18, R206, R135, 0x96, !PT ;  /* 0x000000ce12ce7212 */ /* 0x000fe400078e9687 */
[----:B------:R-:W-:-:S07]  /*14220*/  MOV R140, R134 ;  /* 0x00000086008c7202 */ /* 0x000fce0000000f00 */
.L_x_9102:
        /* <DEDUP_REMOVED lines=11> */
.L_x_9101:
        /* <DEDUP_REMOVED lines=16> */
.L_x_9107:
        /* <DEDUP_REMOVED lines=12> */
.L_x_9108:
        /* <DEDUP_REMOVED lines=43> */
.L_x_9106:
        /* <DEDUP_REMOVED lines=11> */
.L_x_9105:
        /* <DEDUP_REMOVED lines=16> */
.L_x_9111:
        /* <DEDUP_REMOVED lines=12> */
.L_x_9112:
        /* <DEDUP_REMOVED lines=43> */
.L_x_9110:
        /* <DEDUP_REMOVED lines=11> */
.L_x_9109:
        /* <DEDUP_REMOVED lines=16> */
.L_x_9115:
        /* <DEDUP_REMOVED lines=12> */
.L_x_9116:
        /* <DEDUP_REMOVED lines=43> */
.L_x_9114:
        /* <DEDUP_REMOVED lines=11> */
.L_x_9113:
        /* <DEDUP_REMOVED lines=16> */
.L_x_9119:
        /* <DEDUP_REMOVED lines=12> */
.L_x_9120:
        /* <DEDUP_REMOVED lines=43> */
.L_x_9118:
        /* <DEDUP_REMOVED lines=11> */
.L_x_9117:
        /* <DEDUP_REMOVED lines=16> */
.L_x_9123:
        /* <DEDUP_REMOVED lines=12> */
.L_x_9124:
        /* <DEDUP_REMOVED lines=43> */
.L_x_9122:
[----:B------:R-:W-:Y:S01]  /*15bd0*/  I2FP.F32.U32 R132, R134 ;  /* 0x0000008600847245 */ /* 0x000fe20000201000 */
[----:B-----5:R-:W-:Y:S02]  /*15be0*/  HADD2.F32 R134, -RZ, R46.H1_H1 ;  /* 0x3000002eff867230 */ /* 0x020fe40000004100 */
[----:B------:R-:W-:-:S03]  /*15bf0*/  IMAD.MOV.U32 R135, RZ, RZ, 0x2f800000 ;  /* 0x2f800000ff877424 */ /* 0x000fc600078e00ff */
[----:B------:R-:W-:Y:S01]  /*15c00*/  FMUL.FTZ R134, R134, UR13 ;  /* 0x0000000d86867c20 */ /* 0x000fe20008410000 */
[----:B------:R-:W-:-:S03]  /*15c10*/  FFMA.FTZ R132, R132, R135, 1.1641532182693481445e-10 ;  /* 0x2f00000084847423 */ /* 0x000fc60000010087 */
[----:B------:R-:W-:Y:S02]  /*15c20*/  FMUL.FTZ R134, R134, UR12 ;  /* 0x0000000c86867c20 */ /* 0x000fe40008410000 */
[----:B------:R-:W-:Y:S01]  /*15c30*/  FSETP.GTU.FTZ.AND P2, PT, R132, UR10, PT ;  /* 0x0000000a84007c0b */ /* 0x000fe2000bf5c000 */
[----:B------:R-:W-:-:S03]  /*15c40*/  HADD2.F32 R132, -RZ, R62.H1_H1 ;  /* 0x3000003eff847230 */ /* 0x000fc60000004100 */
[----:B------:R-:W-:Y:S02]  /*15c50*/  FSEL R173, R134, RZ, !P2 ;  /* 0x000000ff86ad7208 */ /* 0x000fe40005000000 */
[----:B------:R-:W-:-:S03]  /*15c60*/  SEL R136, RZ, 0x1, P2 ;  /* 0x00000001ff887807 */ /* 0x000fc60001000000 */
[----:B------:R-:W-:-:S07]  /*15c70*/  FMUL.FTZ R173, R132, R173 ;  /* 0x000000ad84ad7220 */ /* 0x000fce0000410000 */
.L_x_9121:
[----:B------:R-:W-:Y:S01]  /*15c80*/  F2FP.F16.F32.PACK_AB R158, RZ, R173 ;  /* 0x000000adff9e723e */ /* 0x000fe200000000ff */
[----:B------:R-:W-:Y:S01]  /*15c90*/  IMAD.MOV.U32 R132, RZ, RZ, R133 ;  /* 0x000000ffff847224 */ /* 0x000fe200078e0085 */
[----:B-1----:R-:W-:Y:S01]  /*15ca0*/  MOV R171, RZ ;  /* 0x000000ff00ab7202 */ /* 0x002fe20000000f00 */
        /* <DEDUP_REMOVED lines=13> */
.L_x_9127:
        /* <DEDUP_REMOVED lines=12> */
.L_x_9128:
        /* <DEDUP_REMOVED lines=39> */
[----:B------:R-:W-:Y:S02]  /*160b0*/  IMAD.MOV.U32 R140, RZ, RZ, R132 ;  /* 0x000000ffff8c7224 */ /* 0x000fe400078e0084 */
[----:B------:R-:W-:Y:S02]  /*160c0*/  HFMA2 R132, -RZ, RZ, 0, 0 ;  /* 0x00000000ff847431 */ /* 0x000fe400000001ff */
[----:B------:R-:W-:Y:S01]  /*160d0*/  IMAD.MOV.U32 R156, RZ, RZ, R168 ;  /* 0x000000ffff9c7224 */ /* 0x000fe200078e00a8 */
[----:B------:R-:W-:-:S07]  /*160e0*/  LOP3.LUT R206, R18, R206, R133, 0x96, !PT ;  /* 0x000000ce12ce7212 */ /* 0x000fce00078e9685 */
.L_x_9126:
        /* <DEDUP_REMOVED lines=11> */
.L_x_9125:
        /* <DEDUP_REMOVED lines=16> */
.L_x_9131:
        /* <DEDUP_REMOVED lines=12> */
.L_x_9132:
        /* <DEDUP_REMOVED lines=43> */
.L_x_9130:
        /* <DEDUP_REMOVED lines=11> */
.L_x_9129:
[----:B------:R-:W-:Y:S02]  /*166c0*/  F2FP.F16.F32.PACK_AB R135, RZ, R169 ;  /* 0x000000a9ff87723e */ /* 0x000fe400000000ff */
[----:B------:R-:W-:Y:S02]  /*166d0*/  PRMT R134, R154, 0x5410, R158 ;  /* 0x000054109a867816 */ /* 0x000fe4000000009e */
[----:B------:R-:W-:Y:S02]  /*166e0*/  PRMT R133, R148, 0x5410, R150 ;  /* 0x0000541094857816 */ /* 0x000fe40000000096 */
[----:B------:R-:W-:Y:S02]  /*166f0*/  PRMT R132, R138, 0x5410, R146 ;  /* 0x000054108a847816 */ /* 0x000fe40000000092 */
[----:B------:R-:W-:-:S07]  /*16700*/  PRMT R135, R162, 0x5410, R135 ;  /* 0x00005410a2877816 */ /* 0x000fce0000000087 */
.L_x_9100:
        /* <DEDUP_REMOVED lines=31> */
.L_x_9133:
        /* <DEDUP_REMOVED lines=23> */
.L_x_9137:
        /* <DEDUP_REMOVED lines=12> */
.L_x_9138:
[----:B-1----:R-:W-:Y:S01]  /*16b30*/  IMAD.WIDE.U32 R188, R2, -0x326172a9, RZ ;  /* 0xcd9e8d5702bc7825 */ /* 0x002fe200078e00ff */
        /* <DEDUP_REMOVED lines=41> */
[----:B------:R-:W-:-:S07]  /*16dd0*/  LOP3.LUT R206, R18, R206, R133, 0x96, !PT ;  /* 0x000000ce12ce7212 */ /* 0x000fce00078e9685 */
.L_x_9136:
        /* <DEDUP_REMOVED lines=12> */
.L_x_9135:
        /* <DEDUP_REMOVED lines=20> */
.L_x_9141:
        /* <DEDUP_REMOVED lines=12> */
.L_x_9142:
        /* <DEDUP_REMOVED lines=43> */
.L_x_9140:
        /* <DEDUP_REMOVED lines=12> */
.L_x_9139:
        /* <DEDUP_REMOVED lines=20> */
.L_x_9145:
        /* <DEDUP_REMOVED lines=12> */
.L_x_9146:
        /* <DEDUP_REMOVED lines=43> */
.L_x_9144:
        /* <DEDUP_REMOVED lines=12> */
.L_x_9143:
        /* <DEDUP_REMOVED lines=20> */
.L_x_9149:
        /* <DEDUP_REMOVED lines=12> */
.L_x_9150:
        /* <DEDUP_REMOVED lines=43> */
.L_x_9148:
        /* <DEDUP_REMOVED lines=12> */
.L_x_9147:
        /* <DEDUP_REMOVED lines=20> */
.L_x_9153:
        /* <DEDUP_REMOVED lines=12> */
.L_x_9154:
        /* <DEDUP_REMOVED lines=43> */
.L_x_9152:
        /* <DEDUP_REMOVED lines=12> */
.L_x_9151:
        /* <DEDUP_REMOVED lines=20> */
.L_x_9157:
        /* <DEDUP_REMOVED lines=12> */
.L_x_9158:
        /* <DEDUP_REMOVED lines=43> */
.L_x_9156:
[----:B------:R-:W-:Y:S01]  /*18910*/  I2FP.F32.U32 R132, R134 ;  /* 0x0000008600847245 */ /* 0x000fe20000201000 */
[----:B------:R-:W-:Y:S01]  /*18920*/  HADD2.F32 R134, -RZ, R46.H1_H1 ;  /* 0x3000002eff867230 */ /* 0x000fe20000004100 */
[----:B------:R-:W-:Y:S01]  /*18930*/  MOV R135, 0x2f800000 ;  /* 0x2f80000000877802 */ /* 0x000fe20000000f00 */
[----:B------:R-:W-:-:S03]  /*18940*/  HADD2.F32 R138, -RZ, R42.H1_H1 ;  /* 0x3000002aff8a7230 */ /* 0x000fc60000004100 */
        /* <DEDUP_REMOVED lines=8> */
.L_x_9155:
[----:B------:R-:W-:Y:S01]  /*189d0*/  F2FP.F16.F32.PACK_AB R158, RZ, R193 ;  /* 0x000000c1ff9e723e */ /* 0x000fe200000000ff */
[----:B-1----:R-:W-:Y:S01]  /*189e0*/  @!P2 HADD2.F32 R191, -RZ, R43.H0_H0 ;  /* 0x2000002bffbfa230 */ /* 0x002fe20000004100 */
        /* <DEDUP_REMOVED lines=18> */
.L_x_9161:
        /* <DEDUP_REMOVED lines=12> */
.L_x_9162:
        /* <DEDUP_REMOVED lines=43> */
.L_x_9160:
        /* <DEDUP_REMOVED lines=12> */
.L_x_9159:
        /* <DEDUP_REMOVED lines=20> */
.L_x_9165:
        /* <DEDUP_REMOVED lines=12> */
.L_x_9166:
        /* <DEDUP_REMOVED lines=43> */
.L_x_9164:
[----:B------:R-:W-:Y:S01]  /*193f0*/  I2FP.F32.U32 R39, R39 ;  /* 0x0000002700277245 */ /* 0x000fe20000201000 */
[----:B------:R-:W-:Y:S01]  /*19400*/  HADD2.F32 R133, -RZ, R47.H1_H1 ;  /* 0x3000002fff857230 */ /* 0x000fe20000004100 */
[----:B------:R-:W-:Y:S01]  /*19410*/  MOV R132, 0x2f800000 ;  /* 0x2f80000000847802 */ /* 0x000fe20000000f00 */
[----:B------:R-:W-:-:S03]  /*19420*/  HADD2.F32 R134, -RZ, R43.H1_H1 ;  /* 0x3000002bff867230 */ /* 0x000fc60000004100 */
[----:B------:R-:W-:Y:S01]  /*19430*/  FMUL.FTZ R133, R133, UR13 ;  /* 0x0000000d85857c20 */ /* 0x000fe20008410000 */
[----:B------:R-:W-:Y:S01]  /*19440*/  FFMA.FTZ R39, R39, R132, 1.1641532182693481445e-10 ;  /* 0x2f00000027277423 */ /* 0x000fe20000010084 */
[----:B------:R-:W-:Y:S02]  /*19450*/  HADD2.F32 R132, -RZ, R59.H1_H1 ;  /* 0x3000003bff847230 */ /* 0x000fe40000004100 */
[----:B------:R-:W-:Y:S02]  /*19460*/  FMUL.FTZ R133, R133, UR12 ;  /* 0x0000000c85857c20 */ /* 0x000fe40008410000 */
[----:B------:R-:W-:-:S04]  /*19470*/  FSETP.GTU.FTZ.AND P2, PT, R39, UR10, PT ;  /* 0x0000000a27007c0b */ /* 0x000fc8000bf5c000 */
[----:B------:R-:W-:Y:S02]  /*19480*/  FSEL R189, R133, RZ, !P2 ;  /* 0x000000ff85bd7208 */ /* 0x000fe40005000000 */
[----:B------:R-:W-:-:S03]  /*19490*/  SEL R39, RZ, 0x1, P2 ;  /* 0x00000001ff277807 */ /* 0x000fc60001000000 */
[----:B------:R-:W-:-:S07]  /*194a0*/  FFMA.FTZ R189, R189, R132, R134 ;  /* 0x00000084bdbd7223 */ /* 0x000fce0000010086 */
.L_x_9163:
[----:B------:R-:W-:Y:S02]  /*194b0*/  F2FP.F16.F32.PACK_AB R135, RZ, R189 ;  /* 0x000000bdff87723e */ /* 0x000fe400000000ff */
[----:B------:R-:W-:Y:S02]  /*194c0*/  PRMT R134, R154, 0x5410, R158 ;  /* 0x000054109a867816 */ /* 0x000fe4000000009e */
[----:B------:R-:W-:Y:S02]  /*194d0*/  PRMT R133, R148, 0x5410, R150 ;  /* 0x0000541094857816 */ /* 0x000fe40000000096 */
[----:B------:R-:W-:Y:S02]  /*194e0*/  PRMT R132, R146, 0x5410, R140 ;  /* 0x0000541092847816 */ /* 0x000fe4000000008c */
[----:B------:R-:W-:Y:S01]  /*194f0*/  PRMT R135, R160, 0x5410, R135 ;  /* 0x00005410a0877816 */ /* 0x000fe20000000087 */
[----:B------:R-:W-:Y:S06]  /*19500*/  BRA `(.L_x_9167) ;  /* 0x0000002800607947 */ /* 0x000fec0003800000 */
.L_x_9134:
[----:B------:R-:W-:Y:S01]  /*19510*/  IMAD.MOV.U32 R203, RZ, RZ, RZ ;  /* 0x000000ffffcb7224 */ /* 0x000fe200078e00ff */
[----:B0-----:R-:W-:Y:S01]  /*19520*/  MOV R132, R160 ;  /* 0x000000a000847202 */ /* 0x001fe20000000f00 */
        /* <DEDUP_REMOVED lines=17> */
.L_x_9170:
        /* <DEDUP_REMOVED lines=12> */
.L_x_9171:
        /* <DEDUP_REMOVED lines=43> */
.L_x_9169:
        /* <DEDUP_REMOVED lines=11> */
.L_x_9168:
        /* <DEDUP_REMOVED lines=16> */
.L_x_9174:
        /* <DEDUP_REMOVED lines=12> */
.L_x_9175:
        /* <DEDUP_REMOVED lines=43> */
.L_x_9173:
        /* <DEDUP_REMOVED lines=11> */
.L_x_9172:
        /* <DEDUP_REMOVED lines=16> */
.L_x_9178:
        /* <DEDUP_REMOVED lines=12> */
.L_x_9179:
        /* <DEDUP_REMOVED lines=43> */
.L_x_9177:
        /* <DEDUP_REMOVED lines=11> */
.L_x_9176:
        /* <DEDUP_REMOVED lines=16> */
.L_x_9182:
        /* <DEDUP_REMOVED lines=12> */
.L_x_9183:
        /* <DEDUP_REMOVED lines=43> */
.L_x_9181:
        /* <DEDUP_REMOVED lines=11> */
.L_x_9180:
        /* <DEDUP_REMOVED lines=16> */
.L_x_9186:
        /* <DEDUP_REMOVED lines=12> */
.L_x_9187:
        /* <DEDUP_REMOVED lines=43> */
.L_x_9185:
        /* <DEDUP_REMOVED lines=11> */
.L_x_9184:
        /* <DEDUP_REMOVED lines=16> */
.L_x_9190:
        /* <DEDUP_REMOVED lines=12> */
.L_x_9191:
        /* <DEDUP_REMOVED lines=43> */
.L_x_9189:
        /* <DEDUP_REMOVED lines=10> */
[----:B------:R-:W-:-:S07]  /*1b3f0*/  FMUL.FTZ R193, R132, R193 ;  /* 0x000000c184c17220 */ /* 0x000fce0000410000 */
.L_x_9188:
        /* <DEDUP_REMOVED lines=16> */
.L_x_9194:
        /* <DEDUP_REMOVED lines=12> */
.L_x_9195:
        /* <DEDUP_REMOVED lines=40> */
[----:B------:R-:W-:Y:S01]  /*1b840*/  MOV R138, R132 ;  /* 0x00000084008a7202 */ /* 0x000fe20000000f00 */
[----:B------:R-:W-:Y:S01]  /*1b850*/  IMAD.MOV.U32 R132, RZ, RZ, RZ ;  /* 0x000000ffff847224 */ /* 0x000fe200078e00ff */
[----:B------:R-:W-:-:S07]  /*1b860*/  LOP3.LUT R206, R18, R206, R133, 0x96, !PT ;  /* 0x000000ce12ce7212 */ /* 0x000fce00078e9685 */
.L_x_9193:
        /* <DEDUP_REMOVED lines=10> */
[----:B------:R-:W-:-:S07]  /*1b910*/  FMUL.FTZ R191, R134, R191 ;  /* 0x000000bf86bf7220 */ /* 0x000fce0000410000 */
.L_x_9192:
        /* <DEDUP_REMOVED lines=16> */
.L_x_9198:
        /* <DEDUP_REMOVED lines=12> */
.L_x_9199:
        /* <DEDUP_REMOVED lines=43> */
.L_x_9197:
        /* <DEDUP_REMOVED lines=11> */
.L_x_9196:
[----:B------:R-:W-:Y:S02]  /*1be40*/  F2FP.F16.F32.PACK_AB R135, RZ, R189 ;  /* 0x000000bdff87723e */ /* 0x000fe400000000ff */
[----:B------:R-:W-:Y:S02]  /*1be50*/  PRMT R134, R154, 0x5410, R158 ;  /* 0x000054109a867816 */ /* 0x000fe4000000009e */
[----:B------:R-:W-:Y:S02]  /*1be60*/  PRMT R133, R148, 0x5410, R150 ;  /* 0x0000541094857816 */ /* 0x000fe40000000096 */
[----:B------:R-:W-:Y:S02]  /*1be70*/  PRMT R132, R146, 0x5410, R140 ;  /* 0x0000541092847816 */ /* 0x000fe4000000008c */
[----:B------:R-:W-:-:S07]  /*1be80*/  PRMT R135, R160, 0x5410, R135 ;  /* 0x00005410a0877816 */ /* 0x000fce0000000087 */
.L_x_9167:
        /* <DEDUP_REMOVED lines=31> */
.L_x_9200:
        /* <DEDUP_REMOVED lines=23> */
.L_x_9204:
        /* <DEDUP_REMOVED lines=12> */
.L_x_9205:
        /* <DEDUP_REMOVED lines=43> */
.L_x_9203:
        /* <DEDUP_REMOVED lines=12> */
.L_x_9202:
        /* <DEDUP_REMOVED lines=20> */
.L_x_9208:
        /* <DEDUP_REMOVED lines=12> */
.L_x_9209:
        /* <DEDUP_REMOVED lines=42> */
[----:B------:R-:W-:-:S07]  /*1cac0*/  MOV R148, R132 ;  /* 0x0000008400947202 */ /* 0x000fce0000000f00 */
.L_x_9207:
        /* <DEDUP_REMOVED lines=12> */
.L_x_9206:
        /* <DEDUP_REMOVED lines=20> */
.L_x_9212:
        /* <DEDUP_REMOVED lines=12> */
.L_x_9213:
        /* <DEDUP_REMOVED lines=43> */
.L_x_9211:
        /* <DEDUP_REMOVED lines=12> */
.L_x_9210:
        /* <DEDUP_REMOVED lines=20> */
.L_x_9216:
        /* <DEDUP_REMOVED lines=12> */
.L_x_9217:
        /* <DEDUP_REMOVED lines=43> */
.L_x_9215:
        /* <DEDUP_REMOVED lines=12> */
.L_x_9214:
        /* <DEDUP_REMOVED lines=20> */
.L_x_9220:
        /* <DEDUP_REMOVED lines=12> */
.L_x_9221:
        /* <DEDUP_REMOVED lines=43> */
.L_x_9219:
        /* <DEDUP_REMOVED lines=12> */
.L_x_9218:
        /* <DEDUP_REMOVED lines=20> */
.L_x_9224:
        /* <DEDUP_REMOVED lines=12> */
.L_x_9225:
[----:B-1----:R-:W-:Y:S01]  /*1dde0*/  IMAD.WIDE.U32 R204, R2, -0x326172a9, RZ ;  /* 0xcd9e8d5702cc7825 */ /* 0x002fe200078e00ff */
        /* <DEDUP_REMOVED lines=42> */
.L_x_9223:
        /* <DEDUP_REMOVED lines=12> */
.L_x_9222:
        /* <DEDUP_REMOVED lines=20> */
.L_x_9228:
        /* <DEDUP_REMOVED lines=12> */
.L_x_9229:
        /* <DEDUP_REMOVED lines=43> */
.L_x_9227:
        /* <DEDUP_REMOVED lines=12> */
.L_x_9226:
        /* <DEDUP_REMOVED lines=20> */
.L_x_9232:
        /* <DEDUP_REMOVED lines=12> */
.L_x_9233:
[----:B-1----:R-:W-:Y:S01]  /*1e8c0*/  IMAD.WIDE.U32 R204, R2, -0x326172a9, RZ ;  /* 0xcd9e8d5702cc7825 */ /* 0x002fe200078e00ff */
        /* <DEDUP_REMOVED lines=42> */
.L_x_9231:
        /* <DEDUP_REMOVED lines=12> */
.L_x_9230:
[----:B------:R-:W-:Y:S02]  /*1ec30*/  F2FP.F16.F32.PACK_AB R135, RZ, R211 ;  /* 0x000000d3ff87723e */ /* 0x000fe400000000ff */
[----:B------:R-:W-:Y:S02]  /*1ec40*/  PRMT R134, R154, 0x5410, R158 ;  /* 0x000054109a867816 */ /* 0x000fe4000000009e */
[----:B------:R-:W-:Y:S02]  /*1ec50*/  PRMT R133, R148, 0x5410, R150 ;  /* 0x0000541094857816 */ /* 0x000fe40000000096 */
[----:B------:R-:W-:Y:S02]  /*1ec60*/  PRMT R132, R140, 0x5410, R138 ;  /* 0x000054108c847816 */ /* 0x000fe4000000008a */
[----:B------:R-:W-:Y:S01]  /*1ec70*/  PRMT R135, R160, 0x5410, R135 ;  /* 0x00005410a0877816 */ /* 0x000fe20000000087 */
[----:B------:R-:W-:Y:S06]  /*1ec80*/  BRA `(.L_x_9234) ;  /* 0x0000002800607947 */ /* 0x000fec0003800000 */
.L_x_9201:
        /* <DEDUP_REMOVED lines=19> */
.L_x_9237:
        /* <DEDUP_REMOVED lines=12> */
.L_x_9238:
        /* <DEDUP_REMOVED lines=43> */
.L_x_9236:
        /* <DEDUP_REMOVED lines=11> */
.L_x_9235:
        /* <DEDUP_REMOVED lines=16> */
.L_x_9241:
        /* <DEDUP_REMOVED lines=12> */
.L_x_9242:
        /* <DEDUP_REMOVED lines=43> */
.L_x_9240:
        /* <DEDUP_REMOVED lines=11> */
.L_x_9239:
        /* <DEDUP_REMOVED lines=16> */
.L_x_9245:
        /* <DEDUP_REMOVED lines=12> */
.L_x_9246:
        /* <DEDUP_REMOVED lines=43> */
.L_x_9244:
        /* <DEDUP_REMOVED lines=11> */
.L_x_9243:
        /* <DEDUP_REMOVED lines=16> */
.L_x_9249:
        /* <DEDUP_REMOVED lines=12> */
.L_x_9250:
        /* <DEDUP_REMOVED lines=43> */
.L_x_9248:
        /* <DEDUP_REMOVED lines=11> */
.L_x_9247:
        /* <DEDUP_REMOVED lines=16> */
.L_x_9253:
        /* <DEDUP_REMOVED lines=12> */
.L_x_9254:
        /* <DEDUP_REMOVED lines=43> */
.L_x_9252:
        /* <DEDUP_REMOVED lines=11> */
.L_x_9251:
        /* <DEDUP_REMOVED lines=16> */
.L_x_9257:
        /* <DEDUP_REMOVED lines=12> */
.L_x_9258:
        /* <DEDUP_REMOVED lines=43> */
.L_x_9256:
        /* <DEDUP_REMOVED lines=11> */
.L_x_9255:
        /* <DEDUP_REMOVED lines=16> */
.L_x_9261:
        /* <DEDUP_REMOVED lines=12> */
.L_x_9262:
        /* <DEDUP_REMOVED lines=40> */
[----:B------:R-:W-:Y:S02]  /*20fc0*/  IMAD.MOV.U32 R146, RZ, RZ, R132 ;  /* 0x000000ffff927224 */ /* 0x000fe400078e0084 */
[----:B------:R-:W-:Y:S01]  /*20fd0*/  HFMA2 R132, -RZ, RZ, 0, 0 ;  /* 0x00000000ff847431 */ /* 0x000fe200000001ff */
[----:B------:R-:W-:-:S07]  /*20fe0*/  LOP3.LUT R206, R18, R206, R133, 0x96, !PT ;  /* 0x000000ce12ce7212 */ /* 0x000fce00078e9685 */
.L_x_9260:
        /* <DEDUP_REMOVED lines=11> */
.L_x_9259:
        /* <DEDUP_REMOVED lines=16> */
.L_x_9265:
        /* <DEDUP_REMOVED lines=12> */
.L_x_9266:
[----:B-1----:R-:W-:Y:S01]  /*21260*/  IMAD.WIDE.U32 R204, R2, -0x326172a9, RZ ;  /* 0xcd9e8d5702cc7825 */ /* 0x002fe200078e00ff */
        /* <DEDUP_REMOVED lines=42> */
.L_x_9264:
        /* <DEDUP_REMOVED lines=11> */
.L_x_9263:
[----:B------:R-:W-:Y:S02]  /*215c0*/  F2FP.F16.F32.PACK_AB R135, RZ, R211 ;  /* 0x000000d3ff87723e */ /* 0x000fe400000000ff */
[----:B------:R-:W-:Y:S02]  /*215d0*/  PRMT R134, R154, 0x5410, R158 ;  /* 0x000054109a867816 */ /* 0x000fe4000000009e */
[----:B------:R-:W-:Y:S02]  /*215e0*/  PRMT R133, R148, 0x5410, R150 ;  /* 0x0000541094857816 */ /* 0x000fe40000000096 */
[----:B------:R-:W-:Y:S02]  /*215f0*/  PRMT R132, R140, 0x5410, R138 ;  /* 0x000054108c847816 */ /* 0x000fe4000000008a */
[----:B------:R-:W-:-:S07]  /*21600*/  PRMT R135, R160, 0x5410, R135 ;  /* 0x00005410a0877816 */ /* 0x000fce0000000087 */
.L_x_9234:
[C---:B------:R-:W-:Y:S01]  /*21610*/  IADD3 R231, PT, PT, R229.reuse, 0x280, RZ ;  /* 0x00000280e5e77810 */ /* 0x040fe20007ffe0ff */
[----:B------:R-:W0:Y:S01]  /*21620*/  @P1 LDC.64 R226, c[0x0][0x390] ;  /* 0x0000e400ffe21b82 */ /* 0x000e220000000a00 */
[----:B-1----:R-:W-:Y:S01]  /*21630*/  IADD3 R205, PT, PT, R229, 0x300, RZ ;  /* 0x00000300e5cd7810 */ /* 0x002fe20007ffe0ff */
        /* <DEDUP_REMOVED lines=28> */
.L_x_9267:
        /* <DEDUP_REMOVED lines=23> */
.L_x_9271:
        /* <DEDUP_REMOVED lines=12> */
.L_x_9272:
        /* <DEDUP_REMOVED lines=43> */
.L_x_9270:
        /* <DEDUP_REMOVED lines=12> */
.L_x_9269:
        /* <DEDUP_REMOVED lines=20> */
.L_x_9275:
        /* <DEDUP_REMOVED lines=12> */
.L_x_9276:
        /* <DEDUP_REMOVED lines=43> */
.L_x_9274:
        /* <DEDUP_REMOVED lines=12> */
.L_x_9273:
        /* <DEDUP_REMOVED lines=20> */
.L_x_9279:
        /* <DEDUP_REMOVED lines=12> */
.L_x_9280:
        /* <DEDUP_REMOVED lines=43> */
.L_x_9278:
        /* <DEDUP_REMOVED lines=12> */
.L_x_9277:
        /* <DEDUP_REMOVED lines=20> */
.L_x_9283:
        /* <DEDUP_REMOVED lines=12> */
.L_x_9284:
        /* <DEDUP_REMOVED lines=42> */
[----:B------:R-:W-:-:S07]  /*22d20*/  IMAD.MOV.U32 R133, RZ, RZ, RZ ;  /* 0x000000ffff857224 */ /* 0x000fce00078e00ff */
.L_x_9282:
        /* <DEDUP_REMOVED lines=12> */
.L_x_9281:
        /* <DEDUP_REMOVED lines=20> */
.L_x_9287:
        /* <DEDUP_REMOVED lines=12> */
.L_x_9288:
        /* <DEDUP_REMOVED lines=41> */
[----:B------:R-:W-:Y:S02]  /*23280*/  LOP3.LUT R206, R18, R206, R135, 0x96, !PT ;  /* 0x000000ce12ce7212 */ /* 0x000fe400078e9687 */
[----:B------:R-:W-:-:S07]  /*23290*/  MOV R140, R134 ;  /* 0x00000086008c7202 */ /* 0x000fce0000000f00 */
.L_x_9286:
        /* <DEDUP_REMOVED lines=12> */
.L_x_9285:
        /* <DEDUP_REMOVED lines=20> */
.L_x_9291:
        /* <DEDUP_REMOVED lines=12> */
.L_x_9292:
        /* <DEDUP_REMOVED lines=43> */
.L_x_9290:
        /* <DEDUP_REMOVED lines=12> */
.L_x_9289:
        /* <DEDUP_REMOVED lines=20> */
.L_x_9295:
        /* <DEDUP_REMOVED lines=12> */
.L_x_9296:
        /* <DEDUP_REMOVED lines=43> */
.L_x_9294:
[----:B------:R-:W-:Y:S01]  /*23d80*/  I2FP.F32.U32 R132, R132 ;  /* 0x0000008400847245 */ /* 0x000fe20000201000 */
[----:B------:R-:W-:Y:S02]  /*23d90*/  HADD2.F32 R135, -RZ, R47.H0_H0 ;  /* 0x2000002fff877230 */ /* 0x000fe40000004100 */
[----:B------:R-:W-:Y:S02]  /*23da0*/  IMAD.MOV.U32 R133, RZ, RZ, 0x2f800000 ;  /* 0x2f800000ff857424 */ /* 0x000fe400078e00ff */
[----:B------:R-:W-:Y:S02]  /*23db0*/  HADD2.F32 R140, -RZ, R43.H0_H0 ;  /* 0x2000002bff8c7230 */ /* 0x000fe40000004100 */
        /* <DEDUP_REMOVED lines=8> */
.L_x_9293:
        /* <DEDUP_REMOVED lines=20> */
.L_x_9299:
        /* <DEDUP_REMOVED lines=12> */
.L_x_9300:
        /* <DEDUP_REMOVED lines=43> */
.L_x_9298:
        /* <DEDUP_REMOVED lines=12> */
.L_x_9297:
[----:B------:R-:W-:Y:S02]  /*243b0*/  F2FP.F16.F32.PACK_AB R27, RZ, R133 ;  /* 0x00000085ff1b723e */ /* 0x000fe400000000ff */
[----:B------:R-:W-:Y:S02]  /*243c0*/  PRMT R26, R150, 0x5410, R154 ;  /* 0x00005410961a7816 */ /* 0x000fe4000000009a */
[----:B------:R-:W-:Y:S02]  /*243d0*/  PRMT R25, R148, 0x5410, R146 ;  /* 0x0000541094197816 */ /* 0x000fe40000000092 */
[----:B------:R-:W-:Y:S02]  /*243e0*/  PRMT R24, R144, 0x5410, R142 ;  /* 0x0000541090187816 */ /* 0x000fe4000000008e */
[----:B------:R-:W-:Y:S01]  /*243f0*/  PRMT R27, R158, 0x5410, R27 ;  /* 0x000054109e1b7816 */ /* 0x000fe2000000001b */
[----:B------:R-:W-:Y:S06]  /*24400*/  BRA `(.L_x_9301) ;  /* 0x0000002800607947 */ /* 0x000fec0003800000 */
.L_x_9268:
        /* <DEDUP_REMOVED lines=19> */
.L_x_9304:
        /* <DEDUP_REMOVED lines=12> */
.L_x_9305:
        /* <DEDUP_REMOVED lines=43> */
.L_x_9303:
        /* <DEDUP_REMOVED lines=11> */
.L_x_9302:
        /* <DEDUP_REMOVED lines=16> */
.L_x_9308:
        /* <DEDUP_REMOVED lines=12> */
.L_x_9309:
        /* <DEDUP_REMOVED lines=43> */
.L_x_9307:
        /* <DEDUP_REMOVED lines=11> */
.L_x_9306:
        /* <DEDUP_REMOVED lines=16> */
.L_x_9312:
        /* <DEDUP_REMOVED lines=12> */
.L_x_9313:
        /* <DEDUP_REMOVED lines=43> */
.L_x_9311:
        /* <DEDUP_REMOVED lines=11> */
.L_x_9310:
        /* <DEDUP_REMOVED lines=16> */
.L_x_9316:
        /* <DEDUP_REMOVED lines=12> */
.L_x_9317:
        /* <DEDUP_REMOVED lines=43> */
.L_x_9315:
        /* <DEDUP_REMOVED lines=11> */
.L_x_9314:
        /* <DEDUP_REMOVED lines=16> */
.L_x_9320:
        /* <DEDUP_REMOVED lines=12> */
.L_x_9321:
        /* <DEDUP_REMOVED lines=43> */
.L_x_9319:
        /* <DEDUP_REMOVED lines=11> */
.L_x_9318:
        /* <DEDUP_REMOVED lines=16> */
.L_x_9324:
        /* <DEDUP_REMOVED lines=12> */
.L_x_9325:
        /* <DEDUP_REMOVED lines=39> */
[----:B------:R-:W-:Y:S01]  /*26210*/  MOV R156, R206 ;  /* 0x000000ce009c7202 */ /* 0x000fe20000000f00 */
[----:B------:R-:W-:Y:S01]  /*26220*/  IMAD.MOV.U32 R134, RZ, RZ, R140 ;  /* 0x000000ffff867224 */ /* 0x000fe200078e008c */
[----:B------:R-:W-:Y:S02]  /*26230*/  LOP3.LUT R206, R18, R132, R209, 0x96, !PT ;  /* 0x0000008412ce7212 */ /* 0x000fe400078e96d1 */
[----:B------:R-:W-:-:S07]  /*26240*/  MOV R140, R208 ;  /* 0x000000d0008c7202 */ /* 0x000fce0000000f00 */
.L_x_9323:
        /* <DEDUP_REMOVED lines=11> */
.L_x_9322:
        /* <DEDUP_REMOVED lines=16> */
.L_x_9328:
        /* <DEDUP_REMOVED lines=12> */
.L_x_9329:
        /* <DEDUP_REMOVED lines=43> */
.L_x_9327:
        /* <DEDUP_REMOVED lines=11> */
.L_x_9326:
        /* <DEDUP_REMOVED lines=16> */
.L_x_9332:
        /* <DEDUP_REMOVED lines=12> */
.L_x_9333:
        /* <DEDUP_REMOVED lines=43> */
.L_x_9331:
        /* <DEDUP_REMOVED lines=11> */
.L_x_9330:
[----:B------:R-:W-:Y:S02]  /*26d40*/  F2FP.F16.F32.PACK_AB R27, RZ, R133 ;  /* 0x00000085ff1b723e */ /* 0x000fe400000000ff */
[----:B------:R-:W-:Y:S02]  /*26d50*/  PRMT R26, R150, 0x5410, R154 ;  /* 0x00005410961a7816 */ /* 0x000fe4000000009a */
[----:B------:R-:W-:Y:S02]  /*26d60*/  PRMT R25, R148, 0x5410, R146 ;  /* 0x0000541094197816 */ /* 0x000fe40000000092 */
[----:B------:R-:W-:Y:S02]  /*26d70*/  PRMT R24, R144, 0x5410, R142 ;  /* 0x0000541090187816 */ /* 0x000fe4000000008e */
[----:B------:R-:W-:-:S07]  /*26d80*/  PRMT R27, R158, 0x5410, R27 ;  /* 0x000054109e1b7816 */ /* 0x000fce000000001b */
.L_x_9301:
        /* <DEDUP_REMOVED lines=79> */
.L_x_9334:
[----:B0-----:R-:W0:Y:S01]  /*27280*/  SHFL.BFLY PT, R25, R18, 0x1, 0x1f ;  /* 0x0c201f0012197f89 */ /* 0x001e2200000e0000 */
[----:B------:R-:W-:Y:S01]  /*27290*/  BSSY.RECONVERGENT B0, `(.L_x_9335) ;  /* 0x0000092000007945 */ /* 0x000fe20003800200 */
        /* <DEDUP_REMOVED lines=19> */
[----:B------:R-:W-:Y:S02]  /*273d0*/  FFMA.FTZ R18, R29, R29, R18 ;  /* 0x0000001d1d127223 */ /* 0x000fe40000010012 */
[----:B------:R-:W0:Y:S02]  /*273e0*/  S2R R29, SR_TID.X ;  /* 0x00000000001d7919 */ /* 0x000e240000002100 */
        /* <DEDUP_REMOVED lines=15> */
[C---:B------:R-:W-:Y:S01]  /*274e0*/  FADD.FTZ R27, -R24.reuse, R147 ;  /* 0x00000093181b7221 */ /* 0x040fe20000010100 */
[----:B0-----:R-:W-:Y:S02]  /*274f0*/  LOP3.LUT P0, RZ, R29, 0x1f, RZ, 0xc0, !PT ;  /* 0x0000001f1dff7812 */ /* 0x001fe4000780c0ff */
[----:B------:R-:W-:Y:S01]  /*27500*/  FFMA.FTZ R18, R25, R25, R18 ;  /* 0x0000001919127223 */ /* 0x000fe20000010012 */
[C---:B------:R-:W-:Y:S01]  /*27510*/  FADD.FTZ R25, -R24.reuse, R149 ;  /* 0x0000009518197221 */ /* 0x040fe20000010100 */
[----:B------:R-:W-:Y:S02]  /*27520*/  LOP3.LUT R26, R29, 0x1f, RZ, 0xc0, !PT ;  /* 0x0000001f1d1a7812 */ /* 0x000fe400078ec0ff */
[----:B------:R-:W-:Y:S01]  /*27530*/  FFMA.FTZ R18, R27, R27, R18 ;  /* 0x0000001b1b127223 */ /* 0x000fe20000010012 */
[----:B------:R-:W-:Y:S01]  /*27540*/  FADD.FTZ R27, -R24, R151 ;  /* 0x00000097181b7221 */ /* 0x000fe20000010100 */
[----:B------:R-:W-:-:S02]  /*27550*/  ISETP.GT.U32.AND P1, PT, R26, 0x3, PT ;  /* 0x000000031a00780c */ /* 0x000fc40003f24070 */
[----:B------:R-:W-:Y:S01]  /*27560*/  FFMA.FTZ R18, R25, R25, R18 ;  /* 0x0000001919127223 */ /* 0x000fe20000010012 */
[C---:B------:R-:W-:Y:S01]  /*27570*/  FADD.FTZ R25, -R24.reuse, R153 ;  /* 0x0000009918197221 */ /* 0x040fe20000010100 */
[----:B------:R-:W-:Y:S02]  /*27580*/  MOV R26, RZ ;  /* 0x000000ff001a7202 */ /* 0x000fe40000000f00 */
        /* <DEDUP_REMOVED lines=98> */
.L_x_9336:
[----:B------:R-:W-:Y:S05]  /*27bb0*/  BSYNC.RECONVERGENT B0 ;  /* 0x0000000000007941 */ /* 0x000fea0003800200 */
.L_x_9335:
        /* <DEDUP_REMOVED lines=11> */
[----:B------:R0:W1:Y:S03]  /*27c70*/  LDS.64 R24, [R18+UR4] ;  /* 0x0000000412187984 */ /* 0x0000660008000a00 */
.L_x_9338:
[----:B------:R-:W-:Y:S05]  /*27c80*/  BSYNC.RECONVERGENT B0 ;  /* 0x0000000000007941 */ /* 0x000fea0003800200 */
.L_x_9337:
[----:B------:R-:W2:Y:S01]  /*27c90*/  SHFL.DOWN PT, R27, R26, 0x2, 0x1f ;  /* 0x08401f001a1b7f89 */ /* 0x000ea200000e0000 */
[----:B------:R-:W-:Y:S02]  /*27ca0*/  ISETP.NE.AND P0, PT, R29, RZ, PT ;  /* 0x000000ff1d00720c */ /* 0x000fe40003f05270 */
[----:B------:R-:W-:Y:S01]  /*27cb0*/  ISETP.NE.AND P1, PT, RZ, UR11, PT ;  /* 0x0000000bff007c0c */ /* 0x000fe2000bf25270 */
[----:B-1----:R-:W1:Y:S04]  /*27cc0*/  SHFL.DOWN PT, R31, R24, 0x2, 0x1f ;  /* 0x08401f00181f7f89 */ /* 0x002e6800000e0000 */
[----:B0-----:R-:W0:Y:S01]  /*27cd0*/  SHFL.DOWN PT, R18, R25, 0x2, 0x1f ;  /* 0x08401f0019127f89 */ /* 0x001e2200000e0000 */
[----:B--2---:R-:W-:Y:S01]  /*27ce0*/  IMAD.IADD R20, R27, 0x1, R26 ;  /* 0x000000011b147824 */ /* 0x004fe200078e021a */
[----:B------:R-:W-:-:S02]  /*27cf0*/  I2FP.F32.S32 R30, R27 ;  /* 0x0000001b001e7245 */ /* 0x000fc40000201400 */
[----:B------:R-:W-:Y:S02]  /*27d00*/  I2FP.F32.U32 R27, R26 ;  /* 0x0000001a001b7245 */ /* 0x000fe40000201000 */
[----:B------:R-:W-:Y:S01]  /*27d10*/  I2FP.F32.S32 R22, R20 ;  /* 0x0000001400167245 */ /* 0x000fe20000201400 */
[----:B------:R-:W2:Y:S01]  /*27d20*/  SHFL.DOWN PT, R35, R20, 0x1, 0x1f ;  /* 0x08201f0014237f89 */ /* 0x000ea200000e0000 */
[C---:B-1----:R-:W-:Y:S01]  /*27d30*/  FMUL.FTZ R32, R31.reuse, R30 ;  /* 0x0000001e1f207220 */ /* 0x042fe20000410000 */
[----:B------:R-:W-:Y:S01]  /*27d40*/  FADD.FTZ R31, -R31, R24 ;  /* 0x000000181f1f7221 */ /* 0x000fe20000010100 */
[----:B------:R-:W1:Y:S01]  /*27d50*/  MUFU.RCP R28, R22 ;  /* 0x00000016001c7308 */ /* 0x000e620000001000 */
[----:B0-----:R-:W-:Y:S01]  /*27d60*/  FADD.FTZ R25, R18, R25 ;  /* 0x0000001912197221 */ /* 0x001fe20000010000 */
[----:B------:R-:W-:Y:S01]  /*27d70*/  FFMA.FTZ R33, R27, R24, R32 ;  /* 0x000000181b217223 */ /* 0x000fe20000010020 */
[----:B------:R-:W-:-:S04]  /*27d80*/  FMUL.FTZ R31, R31, R31 ;  /* 0x0000001f1f1f7220 */ /* 0x000fc80000410000 */
[----:B------:R-:W-:-:S04]  /*27d90*/  FMUL.FTZ R31, R31, R27 ;  /* 0x0000001b1f1f7220 */ /* 0x000fc80000410000 */
[----:B------:R-:W-:Y:S01]  /*27da0*/  FMUL.FTZ R31, R31, R30 ;  /* 0x0000001e1f1f7220 */ /* 0x000fe20000410000 */
[----:B-1----:R-:W-:-:S03]  /*27db0*/  FMUL.FTZ R33, R28, R33 ;  /* 0x000000211c217220 */ /* 0x002fc60000410000 */
[----:B------:R-:W-:Y:S01]  /*27dc0*/  FFMA.FTZ R25, R28, R31, R25 ;  /* 0x0000001f1c197223 */ /* 0x000fe20000010019 */
[-C--:B--2---:R-:W-:Y:S01]  /*27dd0*/  IADD3 R20, PT, PT, R20, R35.reuse, RZ ;  /* 0x0000002314147210 */ /* 0x084fe20007ffe0ff */
        /* <DEDUP_REMOVED lines=13> */
[----:B------:R-:W0:Y:S01]  /*27eb0*/  @!P0 LDC.64 R24, c[0x0][0x3c8] ;  /* 0x0000f200ff188b82 */ /* 0x000e220000000a00 */
[----:B------:R-:W1:Y:S02]  /*27ec0*/  SHFL.IDX PT, R35, R31, RZ, 0x1f ;  /* 0x00001fff1f237589 */ /* 0x000e6400000e0000 */
[----:B------:R-:W-:-:S05]  /*27ed0*/  FFMA.FTZ R22, R20, R22, R27 ;  /* 0x0000001614167223 */ /* 0x000fca000001001b */
[----:B------:R-:W2:Y:S01]  /*27ee0*/  LDC R20, c[0x0][0x448] ;  /* 0x00011200ff147b82 */ /* 0x000ea20000000800 */
[----:B------:R-:W2:Y:S07]  /*27ef0*/  SHFL.IDX PT, R37, R22, RZ, 0x1f ;  /* 0x00001fff16257589 */ /* 0x000eae00000e0000 */
[----:B------:R-:W3:Y:S01]  /*27f00*/  @!P0 LDC.64 R26, c[0x0][0x3c0] ;  /* 0x0000f000ff1a8b82 */ /* 0x000ee20000000a00 */
[----:B0-----:R-:W-:-:S04]  /*27f10*/  @!P0 IMAD.WIDE R24, R0, 0x4, R24 ;  /* 0x0000000400188825 */ /* 0x001fc800078e0218 */
[----:B-1----:R-:W-:-:S05]  /*27f20*/  FMUL.FTZ R18, R35, R35 ;  /* 0x0000002323127220 */ /* 0x002fca0000410000 */
[----:B------:R-:W-:Y:S01]  /*27f30*/  FSEL R33, R18, RZ, P1 ;  /* 0x000000ff12217208 */ /* 0x000fe20000800000 */
[----:B--2---:R-:W-:-:S04]  /*27f40*/  FFMA.FTZ R18, R37, UR14, R20 ;  /* 0x0000000e25127c23 */ /* 0x004fc80008010014 */
[----:B------:R-:W-:Y:S01]  /*27f50*/  FADD.FTZ R18, R18, R33 ;  /* 0x0000002112127221 */ /* 0x000fe20000010000 */
[----:B---3--:R-:W-:-:S03]  /*27f60*/  @!P0 IMAD.WIDE R26, R0, 0x4, R26 ;  /* 0x00000004001a8825 */ /* 0x008fc600078e021a */
[----:B------:R-:W0:Y:S02]  /*27f70*/  MUFU.RSQ R31, R18 ;  /* 0x00000012001f7308 */ /* 0x000e240000001400 */
[----:B------:R1:W-:Y:S04]  /*27f80*/  @!P0 STG.E desc[UR6][R26.64], R35 ;  /* 0x000000231a008986 */ /* 0x0003e8000c101906 */
[----:B0-----:R1:W-:Y:S01]  /*27f90*/  @!P0 STG.E desc[UR6][R24.64], R31 ;  /* 0x0000001f18008986 */ /* 0x0013e2000c101906 */
[----:B------:R-:W-:-:S13]  /*27fa0*/  ISETP.GE.AND P0, PT, R6, 0x1, PT ;  /* 0x000000010600780c */ /* 0x000fda0003f06270 */
[----:B-1----:R-:W-:Y:S05]  /*27fb0*/  @!P0 BRA `(.L_x_9339) ;  /* 0x00000014003c8947 */ /* 0x002fea0003800000 */
[----:B------:R-:W-:Y:S01]  /*27fc0*/  VIADD R6, R6, 0xffffffff ;  /* 0xffffffff06067836 */ /* 0x000fe20000000000 */
[----:B------:R-:W-:Y:S01]  /*27fd0*/  FSEL R18, R35, RZ, !P1 ;  /* 0x000000ff23127208 */ /* 0x000fe20004800000 */
[----:B------:R-:W-:Y:S02]  /*27fe0*/  HADD2.F32 R25, -RZ, R128.H0_H0 ;  /* 0x20000080ff197230 */ /* 0x000fe40000004100 */
[----:B------:R-:W-:Y:S02]  /*27ff0*/  IMAD R7, R6, R7, RZ ;  /* 0x0000000706077224 */ /* 0x000fe400078e02ff */
[C---:B------:R-:W-:Y:S01]  /*28000*/  FADD.FTZ R6, -R18.reuse, R9 ;  /* 0x0000000912067221 */ /* 0x040fe20000010100 */
[C---:B------:R-:W-:Y:S01]  /*28010*/  FADD.FTZ R22, -R18.reuse, R11 ;  /* 0x0000000b12167221 */ /* 0x040fe20000010100 */
[C---:B------:R-:W-:Y:S01]  /*28020*/  FADD.FTZ R24, -R18.reuse, R13 ;  /* 0x0000000d12187221 */ /* 0x040fe20000010100 */
[C---:B------:R-:W-:Y:S01]  /*28030*/  FADD.FTZ R138, -R18.reuse, R139 ;  /* 0x0000008b128a7221 */ /* 0x040fe20000010100 */
[----:B------:R-:W-:Y:S01]  /*28040*/  FADD.FTZ R142, -R18, R141 ;  /* 0x0000008d128e7221 */ /* 0x000fe20000010100 */
[----:B------:R-:W-:-:S02]  /*28050*/  HADD2.F32 R35, -RZ, R100.H0_H0 ;  /* 0x20000064ff237230 */ /* 0x000fc40000004100 */
[C---:B------:R-:W-:Y:S01]  /*28060*/  FADD.FTZ R158, -R18.reuse, R149 ;  /* 0x00000095129e7221 */ /* 0x040fe20000010100 */
[C---:B------:R-:W-:Y:S01]  /*28070*/  FADD.FTZ R160, -R18.reuse, R153 ;  /* 0x0000009912a07221 */ /* 0x040fe20000010100 */
[C---:B------:R-:W-:Y:S01]  /*28080*/  FADD.FTZ R164, -R18.reuse, R155 ;  /* 0x0000009b12a47221 */ /* 0x040fe20000010100 */
[----:B------:R-:W-:Y:S02]  /*28090*/  HADD2.F32 R139, -RZ, R128.H1_H1 ;  /* 0x30000080ff8b7230 */ /* 0x000fe40000004100 */
[----:B------:R-:W-:Y:S01]  /*280a0*/  FMUL.FTZ R20, R31, R6 ;  /* 0x000000061f147220 */ /* 0x000fe20000410000 */
[----:B------:R-:W-:Y:S02]  /*280b0*/  HADD2.F32 R141, -RZ, R100.H1_H1 ;  /* 0x30000064ff8d7230 */ /* 0x000fe40000004100 */
        /* <DEDUP_REMOVED lines=9> */
[C---:B------:R-:W-:Y:S01]  /*28150*/  FMUL.FTZ R30, R31.reuse, R22 ;  /* 0x000000161f1e7220 */ /* 0x040fe20000410000 */
        /* <DEDUP_REMOVED lines=40> */
[C---:B------:R-:W-:Y:S01]  /*283e0*/  FMUL.FTZ R134, R31.reuse, R24 ;  /* 0x000000181f867220 */ /* 0x040fe20000410000 */
[----:B------:R-:W-:Y:S01]  /*283f0*/  FADD.FTZ R159, -R18, R133 ;  /* 0x00000085129f7221 */ /* 0x000fe20000010100 */
        /* <DEDUP_REMOVED lines=55> */
[----:B------:R-:W-:Y:S01]  /*28770*/  FMUL.FTZ R31, R31, R159 ;  /* 0x0000009f1f1f7220 */ /* 0x000fe20000410000 */
[----:B------:R-:W-:Y:S01]  /*28780*/  HADD2.F32 R141, -RZ, R130.H0_H0 ;  /* 0x20000082ff8d7230 */ /* 0x000fe20000004100 */
[----:B------:R-:W-:Y:S01]  /*28790*/  F2FP.F16.F32.PACK_AB R20, R25, R20 ;  /* 0x000000141914723e */ /* 0x000fe200000000ff */
[----:B------:R-:W-:-:S02]  /*287a0*/  HADD2.F32 R153, -RZ, R102.H0_H0 ;  /* 0x20000066ff997230 */ /* 0x000fc40000004100 */
        /* <DEDUP_REMOVED lines=126> */
[----:B------:R-:W-:Y:S01]  /*28f90*/  HADD2.F32 R171, -RZ, R110.H0_H0 ;  /* 0x2000006effab7230 */ /* 0x000fe20000004100 */
[----:B------:R-:W0:Y:S01]  /*28fa0*/  LDC.64 R18, c[0x0][0x428] ;  /* 0x00010a00ff127b82 */ /* 0x000e220000000a00 */
[----:B------:R-:W-:-:S02]  /*28fb0*/  HADD2.F32 R173, -RZ, R82.H0_H0 ;  /* 0x20000052ffad7230 */ /* 0x000fc40000004100 */
[----:B------:R-:W-:Y:S01]  /*28fc0*/  FFMA.FTZ R174, R24, R27, R33 ;  /* 0x0000001b18ae7223 */ /* 0x000fe20000010021 */
[----:B------:R-:W-:Y:S01]  /*28fd0*/  HADD2.F32 R24, -RZ, R76.H0_H0 ;  /* 0x2000004cff187230 */ /* 0x000fe20000004100 */
[----:B------:R-:W-:Y:S01]  /*28fe0*/  F2FP.F16.F32.PACK_AB R27, R168, R165 ;  /* 0x000000a5a81b723e */ /* 0x000fe200000000ff */
[----:B------:R-:W-:Y:S02]  /*28ff0*/  HADD2.F32 R26, -RZ, R111.H0_H0 ;  /* 0x2000006fff1a7230 */ /* 0x000fe40000004100 */
[----:B------:R-:W-:Y:S01]  /*29000*/  FFMA.FTZ R171, R22, R171, R173 ;  /* 0x000000ab16ab7223 */ /* 0x000fe200000100ad */
[----:B------:R-:W-:Y:S02]  /*29010*/  HADD2.F32 R22, -RZ, R104.H0_H0 ;  /* 0x20000068ff167230 */ /* 0x000fe40000004100 */
[----:B------:R-:W-:Y:S02]  /*29020*/  HADD2.F32 R32, -RZ, R83.H0_H0 ;  /* 0x20000053ff207230 */ /* 0x000fe40000004100 */
[----:B------:R-:W-:-:S02]  /*29030*/  HADD2.F32 R178, -RZ, R105.H1_H1 ;  /* 0x30000069ffb27230 */ /* 0x000fc40000004100 */
[----:B------:R-:W-:Y:S01]  /*29040*/  FFMA.FTZ R175, R21, R22, R24 ;  /* 0x0000001615af7223 */ /* 0x000fe20000010018 */
[----:B------:R-:W-:Y:S01]  /*29050*/  SHF.R.S32.HI R22, RZ, 0x1f, R7 ;  /* 0x0000001fff167819 */ /* 0x000fe20000011407 */
[----:B------:R-:W-:Y:S01]  /*29060*/  FFMA.FTZ R173, R23, R26, R32 ;  /* 0x0000001a17ad7223 */ /* 0x000fe20000010020 */
[----:B------:R-:W-:Y:S01]  /*29070*/  HADD2.F32 R26, -RZ, R104.H1_H1 ;  /* 0x30000068ff1a7230 */ /* 0x000fe20000004100 */
[----:B------:R-:W-:Y:S01]  /*29080*/  F2FP.F16.F32.PACK_AB R23, R153, R150 ;  /* 0x000000969917723e */ /* 0x000fe200000000ff */
[----:B------:R-:W-:Y:S01]  /*29090*/  HADD2.F32 R32, -RZ, R76.H1_H1 ;  /* 0x3000004cff207230 */ /* 0x000fe20000004100 */
[----:B------:R-:W-:Y:S01]  /*290a0*/  LEA.HI R24, R22, R7, RZ, 0x3 ;  /* 0x0000000716187211 */ /* 0x000fe200078f18ff */
[----:B------:R-:W-:Y:S01]  /*290b0*/  HADD2.F32 R188, -RZ, R77.H1_H1 ;  /* 0x3000004dffbc7230 */ /* 0x000fe20000004100 */
[----:B------:R-:W-:Y:S01]  /*290c0*/  F2FP.F16.F32.PACK_AB R21, R35, R30 ;  /* 0x0000001e2315723e */ /* 0x000fe200000000ff */
[----:B------:R-:W-:Y:S01]  /*290d0*/  HADD2.F32 R34, -RZ, R105.H0_H0 ;  /* 0x20000069ff227230 */ /* 0x000fe20000004100 */
[----:B------:R-:W-:Y:S01]  /*290e0*/  LEA.HI.SX32 R7, R24, R29, 0x1d ;  /* 0x0000001d18077211 */ /* 0x000fe200078feaff */
[----:B------:R-:W-:-:S02]  /*290f0*/  HADD2.F32 R176, -RZ, R77.H0_H0 ;  /* 0x2000004dffb07230 */ /* 0x000fc40000004100 */
[----:B------:R-:W-:Y:S01]  /*29100*/  FFMA.FTZ R186, R13, R26, R32 ;  /* 0x0000001a0dba7223 */ /* 0x000fe20000010020 */
[----:B------:R-:W-:Y:S01]  /*29110*/  FFMA.FTZ R188, R17, R178, R188 ;  /* 0x000000b211bc7223 */ /* 0x000fe200000100bc */
[----:B------:R-:W-:Y:S01]  /*29120*/  HADD2.F32 R26, -RZ, R106.H0_H0 ;  /* 0x2000006aff1a7230 */ /* 0x000fe20000004100 */
[----:B------:R-:W-:Y:S01]  /*29130*/  F2FP.F16.F32.PACK_AB R22, R141, R134 ;  /* 0x000000868d16723e */ /* 0x000fe200000000ff */
[----:B------:R-:W-:Y:S02]  /*29140*/  HADD2.F32 R30, -RZ, R78.H0_H0 ;  /* 0x2000004eff1e7230 */ /* 0x000fe40000004100 */
[----:B------:R-:W-:Y:S01]  /*29150*/  FFMA.FTZ R15, R15, R34, R176 ;  /* 0x000000220f0f7223 */ /* 0x000fe200000100b0 */
[----:B------:R-:W-:Y:S01]  /*29160*/  HADD2.F32 R24, -RZ, R107.H1_H1 ;  /* 0x3000006bff187230 */ /* 0x000fe20000004100 */
[----:B------:R-:W-:Y:S01]  /*29170*/  IADD3 R179, PT, PT, R7, 0x80, RZ ;  /* 0x0000008007b37810 */ /* 0x000fe20007ffe0ff */
[----:B------:R-:W-:Y:S02]  /*29180*/  HADD2.F32 R150, -RZ, R79.H1_H1 ;  /* 0x3000004fff967230 */ /* 0x000fe40000004100 */
[----:B------:R-:W-:Y:S01]  /*29190*/  FFMA.FTZ R13, R9, R26, R30 ;  /* 0x0000001a090d7223 */ /* 0x000fe2000001001e */
[----:B------:R-:W-:Y:S01]  /*291a0*/  HADD2.F32 R17, -RZ, R107.H0_H0 ;  /* 0x2000006bff117230 */ /* 0x000fe20000004100 */
[----:B------:R-:W-:Y:S01]  /*291b0*/  F2FP.F16.F32.PACK_AB R26, R162, R159 ;  /* 0x0000009fa21a723e */ /* 0x000fe200000000ff */
[----:B------:R-:W-:-:S02]  /*291c0*/  HADD2.F32 R25, -RZ, R79.H0_H0 ;  /* 0x2000004fff197230 */ /* 0x000fc40000004100 */
[----:B------:R-:W-:Y:S01]  /*291d0*/  FFMA.FTZ R150, R31, R24, R150 ;  /* 0x000000181f967223 */ /* 0x000fe20000010096 */
[----:B------:R-:W-:Y:S01]  /*291e0*/  HADD2.F32 R34, -RZ, R106.H1_H1 ;  /* 0x3000006aff227230 */ /* 0x000fe20000004100 */
[C---:B------:R-:W-:Y:S01]  /*291f0*/  IADD3 R31, PT, PT, R7.reuse, 0x180, RZ ;  /* 0x00000180071f7810 */ /* 0x040fe20007ffe0ff */
[----:B------:R-:W-:Y:S02]  /*29200*/  HADD2.F32 R134, -RZ, R78.H1_H1 ;  /* 0x3000004eff867230 */ /* 0x000fe40000004100 */
[----:B------:R-:W-:Y:S01]  /*29210*/  FFMA.FTZ R17, R6, R17, R25 ;  /* 0x0000001106117223 */ /* 0x000fe20000010019 */
[----:B0-----:R-:W-:Y:S01]  /*29220*/  IMAD.WIDE.U32 R32, R7, 0x10, R18 ;  /* 0x0000001007207825 */ /* 0x001fe200078e0012 */
[----:B------:R-:W-:Y:S02]  /*29230*/  F2FP.F16.F32.PACK_AB R25, R155, R154 ;  /* 0x0000009a9b19723e */ /* 0x000fe400000000ff */
[----:B------:R-:W-:Y:S01]  /*29240*/  F2FP.F16.F32.PACK_AB R24, R144, R139 ;  /* 0x0000008b9018723e */ /* 0x000fe200000000ff */
[----:B------:R-:W-:-:S02]  /*29250*/  VIADD R9, R7, 0x100 ;  /* 0x0000010007097836 */ /* 0x000fc40000000000 */
[----:B------:R-:W-:Y:S01]  /*29260*/  FFMA.FTZ R134, R11, R34, R134 ;  /* 0x000000220b867223 */ /* 0x000fe20000010086 */
[--C-:B------:R-:W-:Y:S01]  /*29270*/  IMAD.WIDE.U32 R178, R179, 0x10, R18.reuse ;  /* 0x00000010b3b27825 */ /* 0x100fe200078e0012 */
[----:B------:R-:W-:Y:S01]  /*29280*/  IADD3 R177, PT, PT, R7, 0x280, RZ ;  /* 0x0000028007b17810 */ /* 0x000fe20007ffe0ff */
[----:B------:R0:W-:Y:S01]  /*29290*/  STG.E.128 desc[UR6][R32.64], R20 ;  /* 0x0000001420007986 */ /* 0x0001e2000c101d06 */
[----:B------:R-:W-:Y:S01]  /*292a0*/  F2FP.F16.F32.PACK_AB R35, R137, R138 ;  /* 0x0000008a8923723e */ /* 0x000fe200000000ff */
[C---:B------:R-:W-:Y:S01]  /*292b0*/  VIADD R155, R7.reuse, 0x200 ;  /* 0x00000200079b7836 */ /* 0x040fe20000000000 */
[----:B------:R-:W-:Y:S01]  /*292c0*/  F2FP.F16.F32.PACK_AB R34, R142, R143 ;  /* 0x0000008f8e22723e */ /* 0x000fe200000000ff */
[----:B------:R-:W-:Y:S01]  /*292d0*/  VIADD R11, R7, 0x300 ;  /* 0x00000300070b7836 */ /* 0x000fe20000000000 */
[----:B------:R1:W-:Y:S01]  /*292e0*/  STG.E.128 desc[UR6][R178.64], R24 ;  /* 0x00000018b2007986 */ /* 0x0003e2000c101d06 */
[----:B------:R-:W-:Y:S01]  /*292f0*/  IMAD.WIDE.U32 R6, R9, 0x10, R18 ;  /* 0x0000001009067825 */ /* 0x000fe200078e0012 */
[----:B------:R-:W-:-:S03]  /*29300*/  F2FP.F16.F32.PACK_AB R144, R170, R135 ;  /* 0x00000087aa90723e */ /* 0x000fc600000000ff */
[----:B------:R-:W-:-:S04]  /*29310*/  IMAD.WIDE.U32 R30, R31, 0x10, R18 ;  /* 0x000000101f1e7825 */ /* 0x000fc800078e0012 */
[----:B------:R-:W-:Y:S01]  /*29320*/  IMAD.WIDE.U32 R154, R155, 0x10, R18 ;  /* 0x000000109b9a7825 */ /* 0x000fe200078e0012 */
[----:B0-----:R-:W-:-:S03]  /*29330*/  F2FP.F16.F32.PACK_AB R23, R149, R164 ;  /* 0x000000a49517723e */ /* 0x001fc600000000ff */
[--C-:B------:R-:W-:Y:S01]  /*29340*/  IMAD.WIDE.U32 R176, R177, 0x10, R18.reuse ;  /* 0x00000010b1b07825 */ /* 0x100fe200078e0012 */
[----:B------:R-:W-:Y:S02]  /*29350*/  F2FP.F16.F32.PACK_AB R22, R166, R161 ;  /* 0x000000a1a616723e */ /* 0x000fe400000000ff */
[----:B------:R-:W-:Y:S01]  /*29360*/  F2FP.F16.F32.PACK_AB R21, R160, R157 ;  /* 0x0000009da015723e */ /* 0x000fe200000000ff */
[----:B------:R-:W-:Y:S01]  /*29370*/  IMAD.WIDE.U32 R18, R11, 0x10, R18 ;  /* 0x000000100b127825 */ /* 0x000fe200078e0012 */
        /* <DEDUP_REMOVED lines=8> */
[----:B-1----:R-:W-:Y:S02]  /*29400*/  F2FP.F16.F32.PACK_AB R27, R182, R173 ;  /* 0x000000adb61b723e */ /* 0x002fe400000000ff */
[----:B------:R-:W-:Y:S01]  /*29410*/  F2FP.F16.F32.PACK_AB R26, R180, R171 ;  /* 0x000000abb41a723e */ /* 0x000fe200000000ff */
[----:B------:R0:W-:Y:S01]  /*29420*/  STG.E.128 desc[UR6][R154.64], R144 ;  /* 0x000000909a007986 */ /* 0x0001e2000c101d06 */
[----:B------:R-:W-:Y:S02]  /*29430*/  F2FP.F16.F32.PACK_AB R25, R174, R169 ;  /* 0x000000a9ae19723e */ /* 0x000fe400000000ff */
[----:B------:R-:W-:-:S02]  /*29440*/  F2FP.F16.F32.PACK_AB R24, R167, R28 ;  /* 0x0000001ca718723e */ /* 0x000fc400000000ff */
[----:B------:R-:W-:Y:S02]  /*29450*/  F2FP.F16.F32.PACK_AB R151, R150, R17 ;  /* 0x000000119697723e */ /* 0x000fe400000000ff */
[----:B------:R-:W-:Y:S01]  /*29460*/  F2FP.F16.F32.PACK_AB R150, R134, R13 ;  /* 0x0000000d8696723e */ /* 0x000fe200000000ff */
[----:B------:R0:W-:Y:S01]  /*29470*/  STG.E.128 desc[UR6][R176.64], R24 ;  /* 0x00000018b0007986 */ /* 0x0001e2000c101d06 */
[----:B------:R-:W-:Y:S02]  /*29480*/  F2FP.F16.F32.PACK_AB R149, R188, R15 ;  /* 0x0000000fbc95723e */ /* 0x000fe400000000ff */
[----:B------:R-:W-:-:S05]  /*29490*/  F2FP.F16.F32.PACK_AB R148, R186, R175 ;  /* 0x000000afba94723e */ /* 0x000fca00000000ff */
[----:B------:R0:W-:Y:S02]  /*294a0*/  STG.E.128 desc[UR6][R18.64], R148 ;  /* 0x0000009412007986 */ /* 0x0001e4000c101d06 */
.L_x_9339:
[----:B0-----:R-:W0:Y:S01]  /*294b0*/  LDC.64 R6, c[0x0][0x380] ;  /* 0x0000e000ff067b82 */ /* 0x001e220000000a00 */
[----:B------:R-:W-:Y:S01]  /*294c0*/  UPLOP3.LUT UP0, UPT, UPT, UPT, UP0, 0x40, 0x4 ;  /* 0x000000000004789c */ /* 0x000fe20003f0e800 */
[----:B0-----:R-:W-:-:S04]  /*294d0*/  IADD3 R0, PT, PT, R0, R6, RZ ;  /* 0x0000000600007210 */ /* 0x001fc80007ffe0ff */
[----:B------:R-:W-:-:S13]  /*294e0*/  ISETP.GE.AND P0, PT, R0, R7, PT ;  /* 0x000000070000720c */ /* 0x000fda0003f06270 */
[----:B------:R-:W-:Y:S05]  /*294f0*/  @!P0 BRA `(.L_x_9340) ;  /* 0xfffffd7400848947 */ /* 0x000fea000383ffff */
[----:B------:R-:W-:Y:S05]  /*29500*/  EXIT ;  /* 0x000000000000794d */ /* 0x000fea0003800000 */
.L_x_9341:
        /* <DEDUP_REMOVED lines=15> */
.L_x_42322:


//--------------------- .text._ZN10layer_norm13ln_fwd_kernelINS_13Kernel_traitsIf13__nv_bfloat16S2_S2_fjLj7168ELj1ELj1ELj4ELj16ENS_18Kernel_traits_baseILj7168EfS2_S2_S2_fjLj128EEEEELb0ELb0ELb0ELb0EEEvNS_9FwdParamsE --------------------------
	.section	.text._ZN10layer_norm13ln_fwd_kernelINS_13Kernel_traitsIf13__nv_bfloat16S2_S2_fjLj7168ELj1ELj1ELj4ELj16ENS_18Kernel_traits_baseILj7168EfS2_S2_S2_fjLj128EEEEELb0ELb0ELb0ELb0EEEvNS_9FwdParamsE,"ax",@progbits
	.align	128
        .global         _ZN10layer_norm13ln_fwd_kernelINS_13Kernel_traitsIf13__nv_bfloat16S2_S2_fjLj7168ELj1ELj1ELj4ELj16ENS_18Kernel_traits_baseILj7168EfS2_S2_S2_fjLj128EEEEELb0ELb0ELb0ELb0EEEvNS_9FwdParamsE
        .type           _ZN10layer_norm13ln_fwd_kernelINS_13Kernel_traitsIf13__nv_bfloat16S2_S2_fjLj7168ELj1ELj1ELj4ELj16ENS_18Kernel_traits_baseILj7168EfS2_S2_S2_fjLj128EEEEELb0ELb0ELb0ELb0EEEvNS_9FwdParamsE,@function
        .size           _ZN10layer_norm13ln_fwd_kernelINS_13Kernel_traitsIf13__nv_bfloat16S2_S2_fjLj7168ELj1ELj1ELj4ELj16ENS_18Kernel_traits_baseILj7168EfS2_S2_S2_fjLj128EEEEELb0ELb0ELb0ELb0EEEvNS_9FwdParamsE,(.L_x_42323 - _ZN10layer_norm13ln_fwd_kernelINS_13Kernel_traitsIf13__nv_bfloat16S2_S2_fjLj7168ELj1ELj1ELj4ELj16ENS_18Kernel_traits_baseILj7168EfS2_S2_S2_fjLj128EEEEELb0ELb0ELb0ELb0EEEvNS_9FwdParamsE)
        .other          _ZN10layer_norm13ln_fwd_kernelINS_13Kernel_traitsIf13__nv_bfloat16S2_S2_fjLj7168ELj1ELj1ELj4ELj16ENS_18Kernel_traits_baseILj7168EfS2_S2_S2_fjLj128EEEEELb0ELb0ELb0ELb0EEEvNS_9FwdParamsE,@"STO_CUDA_ENTRY STV_DEFAULT"
_ZN10layer_norm13ln_fwd_kernelINS_13Kernel_traitsIf13__nv_bfloat16S2_S2_fjLj7168ELj1ELj1ELj4ELj16ENS_18Kernel_traits_baseILj7168EfS2_S2_S2_fjLj128EEEEELb0ELb0ELb0ELb0EEEvNS_9FwdParamsE:
.text._ZN10layer_norm13ln_fwd_kernelINS_13Kernel_traitsIf13__nv_bfloat16S2_S2_fjLj7168ELj1ELj1ELj4ELj16ENS_18Kernel_traits_baseILj7168EfS2_S2_S2_fjLj128EEEEELb0ELb0ELb0ELb0EEEvNS_9FwdParamsE:
        /* <DEDUP_REMOVED lines=32> */
[----:B------:R-:W-:Y:S01]  /*0200*/  @P0 LOP3.LUT R31, R31, 0x80, RZ, 0xfc, !PT ;  /* 0x000000801f1f0812 */ /* 0x000fe200078efcff */
[----:B------:R0:W5:Y:S04]  /*0210*/  @P0 LDG.E.128 R144, desc[UR6][R6.64+0x10] ;  /* 0x0000100606900981 */ /* 0x000168000c1e1d00 */
[----:B------:R0:W5:Y:S01]  /*0220*/  @P0 LD.E.128 R140, desc[UR6][R8.64] ;  /* 0x00000006088c0980 */ /* 0x000162000c101d00 */
[----:B------:R-:W1:Y:S08]  /*0230*/  @P2 LDC.64 R16, c[0x0][0x438] ;  /* 0x00010e00ff102b82 */ /* 0x000e700000000a00 */
[----:B------:R-:W0:Y:S08]  /*0240*/  @P3 LDC.64 R18, c[0x0][0x3d0] ;  /* 0x0000f400ff123b82 */ /* 0x000e300000000a00 */
[----:B------:R-:W0:Y:S01]  /*0250*/  @P3 LDC.64 R20, c[0x0][0x438] ;  /* 0x00010e00ff143b82 */ /* 0x000e220000000a00 */
[C---:B--2---:R-:W-:Y:S01]  /*0260*/  @P1 IMAD.WIDE.U32 R10, R31.reuse, 0x20, R10 ;  /* 0x000000201f0a1825 */ /* 0x044fe200078e000a */
[----:B------:R2:W5:Y:S06]  /*0270*/  @P0 LD.E.128 R136, desc[UR6][R8.64+0x10] ;  /* 0x0000100608880980 */ /* 0x00056c000c101d00 */
[----:B------:R-:W2:Y:S01]  /*0280*/  @P4 LDC.64 R22, c[0x0][0x3d0] ;  /* 0x0000f400ff164b82 */ /* 0x000ea20000000a00 */
[----:B---3--:R-:W-:-:S07]  /*0290*/  @P1 IMAD.WIDE.U32 R12, R31, 0x20, R12 ;  /* 0x000000201f0c1825 */ /* 0x008fce00078e000c */
[----:B------:R-:W3:Y:S01]  /*02a0*/  @P4 LDC.64 R24, c[0x0][0x438] ;  /* 0x00010e00ff184b82 */ /* 0x000ee20000000a00 */
[----:B------:R-:W-:Y:S01]  /*02b0*/  @P1 IADD3 R31, PT, PT, R31, 0x80, RZ ;  /* 0x000000801f1f1810 */ /* 0x000fe20007ffe0ff */
[----:B------:R0:W5:Y:S06]  /*02c0*/  @P1 LDG.E.128 R132, desc[UR6][R10.64] ;  /* 0x000000060a841981 */ /* 0x00016c000c1e1d00 */
[----:B------:R-:W3:Y:S01]  /*02d0*/  @P5 LDC.64 R26, c[0x0][0x3d0] ;  /* 0x0000f400ff1a5b82 */ /* 0x000ee20000000a00 */
[C---:B----4-:R-:W-:Y:S01]  /*02e0*/  @P2 IMAD.WIDE.U32 R14, R31.reuse, 0x20, R14 ;  /* 0x000000201f0e2825 */ /* 0x050fe200078e000e */
[----:B------:R4:W5:Y:S06]  /*02f0*/  @P1 LDG.E.128 R128, desc[UR6][R10.64+0x10] ;  /* 0x000010060a801981 */ /* 0x00096c000c1e1d00 */
[----:B------:R-:W4:Y:S01]  /*0300*/  @P5 LDC.64 R28, c[0x0][0x438] ;  /* 0x00010e00ff1c5b82 */ /* 0x000f220000000a00 */
[C---:B-1----:R-:W-:Y:S01]  /*0310*/  @P2 IMAD.WIDE.U32 R16, R31.reuse, 0x20, R16 ;  /* 0x000000201f102825 */ /* 0x042fe200078e0010 */
[----:B------:R-:W-:Y:S01]  /*0320*/  @P2 IADD3 R31, PT, PT, R31, 0x80, RZ ;  /* 0x000000801f1f2810 */ /* 0x000fe20007ffe0ff */
[----:B------:R1:W5:Y:S04]  /*0330*/  @P1 LD.E.128 R124, desc[UR6][R12.64] ;  /* 0x000000060c7c1980 */ /* 0x000368000c101d00 */
[C---:B0-----:R-:W-:Y:S01]  /*0340*/  @P3 IMAD.WIDE.U32 R18, R31.reuse, 0x20, R18 ;  /* 0x000000201f123825 */ /* 0x041fe200078e0012 */
[----:B------:R1:W5:Y:S03]  /*0350*/  @P1 LD.E.128 R120, desc[UR6][R12.64+0x10] ;  /* 0x000010060c781980 */ /* 0x000366000c101d00 */
[C---:B------:R-:W-:Y:S01]  /*0360*/  @P3 IMAD.WIDE.U32 R20, R31.reuse, 0x20, R20 ;  /* 0x000000201f143825 */ /* 0x040fe200078e0014 */
[----:B------:R-:W-:Y:S01]  /*0370*/  @P3 IADD3 R31, PT, PT, R31, 0x80, RZ ;  /* 0x000000801f1f3810 */ /* 0x000fe20007ffe0ff */
[----:B------:R1:W5:Y:S04]  /*0380*/  @P2 LDG.E.128 R116, desc[UR6][R14.64] ;  /* 0x000000060e742981 */ /* 0x000368000c1e1d00 */
[C---:B--2---:R-:W-:Y:S01]  /*0390*/  @P4 IMAD.WIDE.U32 R22, R31.reuse, 0x20, R22 ;  /* 0x000000201f164825 */ /* 0x044fe200078e0016 */
[----:B------:R1:W5:Y:S03]  /*03a0*/  @P2 LDG.E.128 R112, desc[UR6][R14.64+0x10] ;  /* 0x000010060e702981 */ /* 0x000366000c1e1d00 */
[C---:B---3--:R-:W-:Y:S01]  /*03b0*/  @P4 IMAD.WIDE.U32 R24, R31.reuse, 0x20, R24 ;  /* 0x000000201f184825 */ /* 0x048fe200078e0018 */
[----:B------:R-:W-:Y:S01]  /*03c0*/  @P4 IADD3 R31, PT, PT, R31, 0x80, RZ ;  /* 0x000000801f1f4810 */ /* 0x000fe20007ffe0ff */
[----:B------:R1:W5:Y:S04]  /*03d0*/  @P2 LD.E.128 R108, desc[UR6][R16.64] ;  /* 0x00000006106c2980 */ /* 0x000368000c101d00 */
[C---:B------:R-:W-:Y:S01]  /*03e0*/  @P5 IMAD.WIDE.U32 R26, R31.reuse, 0x20, R26 ;  /* 0x000000201f1a5825 */ /* 0x040fe200078e001a */
[----:B------:R1:W5:Y:S03]  /*03f0*/  @P2 LD.E.128 R104, desc[UR6][R16.64+0x10] ;  /* 0x0000100610682980 */ /* 0x000366000c101d00 */
[----:B----4-:R-:W-:Y:S01]  /*0400*/  @P5 IMAD.WIDE.U32 R28, R31, 0x20, R28 ;  /* 0x000000201f1c5825 */ /* 0x010fe200078e001c */
[----:B------:R1:W5:Y:S04]  /*0410*/  @P3 LDG.E.128 R100, desc[UR6][R18.64] ;  /* 0x0000000612643981 */ /* 0x000368000c1e1d00 */
[----:B------:R1:W5:Y:S04]  /*0420*/  @P3 LDG.E.128 R96, desc[UR6][R18.64+0x10] ;  /* 0x0000100612603981 */ /* 0x000368000c1e1d00 */
[----:B------:R1:W5:Y:S04]  /*0430*/  @P3 LD.E.128 R92, desc[UR6][R20.64] ;  /* 0x00000006145c3980 */ /* 0x000368000c101d00 */
[----:B------:R1:W5:Y:S04]  /*0440*/  @P3 LD.E.128 R88, desc[UR6][R20.64+0x10] ;  /* 0x0000100614583980 */ /* 0x000368000c101d00 */
[----:B------:R1:W5:Y:S04]  /*0450*/  @P4 LDG.E.128 R84, desc[UR6][R22.64] ;  /* 0x0000000616544981 */ /* 0x000368000c1e1d00 */
[----:B------:R1:W5:Y:S04]  /*0460*/  @P4 LDG.E.128 R80, desc[UR6][R22.64+0x10] ;  /* 0x0000100616504981 */ /* 0x000368000c1e1d00 */
[----:B------:R1:W5:Y:S04]  /*0470*/  @P4 LD.E.128 R76, desc[UR6][R24.64] ;  /* 0x00000006184c4980 */ /* 0x000368000c101d00 */
[----:B------:R1:W5:Y:S04]  /*0480*/  @P4 LD.E.128 R72, desc[UR6][R24.64+0x10] ;  /* 0x0000100618484980 */ /* 0x000368000c101d00 */
[----:B------:R1:W5:Y:S04]  /*0490*/  @P5 LDG.E.128 R68, desc[UR6][R26.64] ;  /* 0x000000061a445981 */ /* 0x000368000c1e1d00 */
[----:B------:R1:W5:Y:S04]  /*04a0*/  @P5 LDG.E.128 R64, desc[UR6][R26.64+0x10] ;  /* 0x000010061a405981 */ /* 0x000368000c1e1d00 */
[----:B------:R1:W5:Y:S04]  /*04b0*/  @P5 LD.E.128 R60, desc[UR6][R28.64] ;  /* 0x000000061c3c5980 */ /* 0x000368000c101d00 */
[----:B------:R1:W5:Y:S01]  /*04c0*/  @P5 LD.E.128 R56, desc[UR6][R28.64+0x10] ;  /* 0x000010061c385980 */ /* 0x000362000c101d00 */
[----:B------:R-:W-:-:S02]  /*04d0*/  ISETP.GE.U32.AND P0, PT, R3, 0x380, PT ;  /* 0x000003800300780c */ /* 0x000fc40003f06070 */
[----:B------:R-:W-:-:S11]  /*04e0*/  @P5 IADD3 R31, PT, PT, R31, 0x80, RZ ;  /* 0x000000801f1f5810 */ /* 0x000fd60007ffe0ff */
[----:B-1----:R-:W-:Y:S05]  /*04f0*/  @!P0 BRA `(.L_x_9344) ;  /* 0x0000000400388947 */ /* 0x002fea0003800000 */
[----:B------:R-:W0:Y:S08]  /*0500*/  LDC.64 R6, c[0x0][0x3d0] ;  /* 0x0000f400ff067b82 */ /* 0x000e300000000a00 */
[----:B------:R-:W1:Y:S01]  /*0510*/  LDC.64 R8, c[0x0][0x438] ;  /* 0x00010e00ff087b82 */ /* 0x000e620000000a00 */
[----:B0-----:R-:W-:-:S05]  /*0520*/  IMAD.WIDE.U32 R6, R31, 0x20, R6 ;  /* 0x000000201f067825 */ /* 0x001fca00078e0006 */
[----:B------:R0:W5:Y:S01]  /*0530*/  LDG.E.128 R52, desc[UR6][R6.64] ;  /* 0x0000000606347981 */ /* 0x000162000c1e1d00 */
[----:B-1----:R-:W-:-:S03]  /*0540*/  IMAD.WIDE.U32 R8, R31, 0x20, R8 ;  /* 0x000000201f087825 */ /* 0x002fc600078e0008 */
[----:B------:R0:W5:Y:S04]  /*0550*/  LDG.E.128 R48, desc[UR6][R6.64+0x10] ;  /* 0x0000100606307981 */ /* 0x000168000c1e1d00 */
[----:B------:R0:W5:Y:S04]  /*0560*/  LD.E.128 R44, desc[UR6][R8.64] ;  /* 0x00000006082c7980 */ /* 0x000168000c101d00 */
[----:B------:R0:W5:Y:S01]  /*0570*/  LD.E.128 R40, desc[UR6][R8.64+0x10] ;  /* 0x0000100608287980 */ /* 0x000162000c101d00 */
[----:B------:R-:W-:Y:S05]  /*0580*/  BRA `(.L_x_9344) ;  /* 0x0000000400147947 */ /* 0x000fea0003800000 */
.L_x_9343:
[C---:B------:R-:W-:Y:S02]  /*0590*/  ISETP.GE.U32.AND P0, PT, R3.reuse, 0x80, PT ;  /* 0x000000800300780c */ /* 0x040fe40003f06070 */
[C---:B------:R-:W-:Y:S02]  /*05a0*/  ISETP.GE.U32.AND P1, PT, R3.reuse, 0x100, PT ;  /* 0x000001000300780c */ /* 0x040fe40003f26070 */
[C---:B------:R-:W-:Y:S02]  /*05b0*/  ISETP.GE.U32.AND P2, PT, R3.reuse, 0x180, PT ;  /* 0x000001800300780c */ /* 0x040fe40003f46070 */
[C---:B------:R-:W-:Y:S02]  /*05c0*/  ISETP.GE.U32.AND P3, PT, R3.reuse, 0x200, PT ;  /* 0x000002000300780c */ /* 0x040fe40003f66070 */
[C---:B------:R-:W-:Y:S02]  /*05d0*/  ISETP.GE.U32.AND P4, PT, R3.reuse, 0x280, PT ;  /* 0x000002800300780c */ /* 0x040fe40003f86070 */
[----:B------:R-:W-:-:S02]  /*05e0*/  ISETP.GE.U32.AND P5, PT, R3, 0x300, PT ;  /* 0x000003000300780c */ /* 0x000fc40003fa6070 */
[----:B------:R-:W-:Y:S01]  /*05f0*/  ISETP.GE.U32.AND P6, PT, R3, 0x380, PT ;  /* 0x000003800300780c */ /* 0x000fe20003fc6070 */
        /* <DEDUP_REMOVED lines=9> */
[----:B------:R-:W-:Y:S01]  /*0690*/  @P1 IADD3 R31, PT, PT, R31, 0x80, RZ ;  /* 0x000000801f1f1810 */ /* 0x000fe20007ffe0ff */
[----:B------:R0:W5:Y:S04]  /*06a0*/  @P0 LDG.E.128 R144, desc[UR6][R8.64+0x10] ;  /* 0x0000100608900981 */ /* 0x000168000c1e1d00 */
[----:B------:R0:W5:Y:S01]  /*06b0*/  @P1 LDG.E.128 R132, desc[UR6][R10.64] ;  /* 0x000000060a841981 */ /* 0x000162000c1e1d00 */
[----:B------:R-:W1:Y:S01]  /*06c0*/  @P5 LDC.64 R6, c[0x0][0x3d0] ;  /* 0x0000f400ff065b82 */ /* 0x000e620000000a00 */
[C---:B--2---:R-:W-:Y:S01]  /*06d0*/  @P2 IMAD.WIDE.U32 R12, R31.reuse, 0x20, R12 ;  /* 0x000000201f0c2825 */ /* 0x044fe200078e000c */
[----:B------:R-:W-:Y:S01]  /*06e0*/  @P2 IADD3 R31, PT, PT, R31, 0x80, RZ ;  /* 0x000000801f1f2810 */ /* 0x000fe20007ffe0ff */
[----:B------:R0:W5:Y:S04]  /*06f0*/  @P1 LDG.E.128 R128, desc[UR6][R10.64+0x10] ;  /* 0x000010060a801981 */ /* 0x000168000c1e1d00 */
[----:B------:R0:W5:Y:S01]  /*0700*/  @P2 LDG.E.128 R116, desc[UR6][R12.64] ;  /* 0x000000060c742981 */ /* 0x000162000c1e1d00 */
[----:B------:R-:W2:Y:S01]  /*0710*/  @P6 LDC.64 R20, c[0x0][0x3d0] ;  /* 0x0000f400ff146b82 */ /* 0x000ea20000000a00 */
[C---:B---3--:R-:W-:Y:S01]  /*0720*/  @P3 IMAD.WIDE.U32 R14, R31.reuse, 0x20, R14 ;  /* 0x000000201f0e3825 */ /* 0x048fe200078e000e */
[----:B------:R-:W-:Y:S01]  /*0730*/  @P3 IADD3 R31, PT, PT, R31, 0x80, RZ ;  /* 0x000000801f1f3810 */ /* 0x000fe20007ffe0ff */
[----:B------:R0:W5:Y:S04]  /*0740*/  @P2 LDG.E.128 R112, desc[UR6][R12.64+0x10] ;  /* 0x000010060c702981 */ /* 0x000168000c1e1d00 */
[----:B------:R0:W5:Y:S01]  /*0750*/  @P3 LDG.E.128 R100, desc[UR6][R14.64] ;  /* 0x000000060e643981 */ /* 0x000162000c1e1d00 */
[C---:B----4-:R-:W-:Y:S01]  /*0760*/  @P4 IMAD.WIDE.U32 R16, R31.reuse, 0x20, R16 ;  /* 0x000000201f104825 */ /* 0x050fe200078e0010 */
[----:B------:R-:W-:-:S02]  /*0770*/  @P4 IADD3 R31, PT, PT, R31, 0x80, RZ ;  /* 0x000000801f1f4810 */ /* 0x000fc40007ffe0ff */
[----:B------:R0:W5:Y:S04]  /*0780*/  @P3 LDG.E.128 R96, desc[UR6][R14.64+0x10] ;  /* 0x000010060e603981 */ /* 0x000168000c1e1d00 */
[----:B------:R0:W5:Y:S01]  /*0790*/  @P4 LDG.E.128 R84, desc[UR6][R16.64] ;  /* 0x0000000610544981 */ /* 0x000162000c1e1d00 */
[C---:B-1----:R-:W-:Y:S01]  /*07a0*/  @P5 IMAD.WIDE.U32 R18, R31.reuse, 0x20, R6 ;  /* 0x000000201f125825 */ /* 0x042fe200078e0006 */
[----:B------:R-:W-:Y:S02]  /*07b0*/  @P5 IADD3 R31, PT, PT, R31, 0x80, RZ ;  /* 0x000000801f1f5810 */ /* 0x000fe40007ffe0ff */
[----:B------:R0:W5:Y:S04]  /*07c0*/  @P4 LDG.E.128 R80, desc[UR6][R16.64+0x10] ;  /* 0x0000100610504981 */ /* 0x000168000c1e1d00 */
[----:B------:R0:W5:Y:S01]  /*07d0*/  @P5 LDG.E.128 R68, desc[UR6][R18.64] ;  /* 0x0000000612445981 */ /* 0x000162000c1e1d00 */
[----:B--2---:R-:W-:-:S03]  /*07e0*/  @P6 IMAD.WIDE.U32 R6, R31, 0x20, R20 ;  /* 0x000000201f066825 */ /* 0x004fc600078e0014 */
[----:B------:R0:W5:Y:S04]  /*07f0*/  @P5 LDG.E.128 R64, desc[UR6][R18.64+0x10] ;  /* 0x0000100612405981 */ /* 0x000168000c1e1d00 */
[----:B------:R0:W5:Y:S04]  /*0800*/  @P6 LDG.E.128 R52, desc[UR6][R6.64] ;  /* 0x0000000606346981 */ /* 0x000168000c1e1d00 */
[----:B------:R0:W5:Y:S01]  /*0810*/  @P6 LDG.E.128 R48, desc[UR6][R6.64+0x10] ;  /* 0x0000100606306981 */ /* 0x000162000c1e1d00 */
        /* <DEDUP_REMOVED lines=24> */
[----:B------:R-:W-:Y:S02]  /*09a0*/  @P6 CS2R R42, SRZ ;  /* 0x00000000002a6805 */ /* 0x000fe4000001ff00 */
[----:B------:R-:W-:-:S02]  /*09b0*/  @P6 CS2R R40, SRZ ;  /* 0x0000000000286805 */ /* 0x000fc4000001ff00 */
[----:B------:R-:W-:Y:S02]  /*09c0*/  @P6 CS2R R46, SRZ ;  /* 0x00000000002e6805 */ /* 0x000fe4000001ff00 */
[----:B0-----:R-:W-:-:S07]  /*09d0*/  @P6 CS2R R44, SRZ ;  /* 0x00000000002c6805 */ /* 0x001fce000001ff00 */
.L_x_9344:
[----:B------:R-:W-:Y:S05]  /*09e0*/  BSYNC.RECONVERGENT B0 ;  /* 0x0000000000007941 */ /* 0x000fea0003800200 */
.L_x_9342:
[----:B------:R-:W1:Y:S02]  /*09f0*/  LDCU UR4, c[0x0][0x384] ;  /* 0x00007080ff0477ac */ /* 0x000e640008000800 */
[----:B-1----:R-:W-:-:S13]  /*0a00*/  ISETP.GE.AND P0, PT, R4, UR4, PT ;  /* 0x0000000404007c0c */ /* 0x002fda000bf06270 */
[----:B------:R-:W-:Y:S05]  /*0a10*/  @P0 EXIT ;  /* 0x000000000000094d */ /* 0x000fea0003800000 */
[----:B------:R-:W-:Y:S01]  /*0a20*/  SHF.R.S32.HI R5, RZ, 0x3, R5 ;  /* 0x00000003ff057819 */ /* 0x000fe20000011405 */
[----:B------:R-:W1:Y:S03]  /*0a30*/  LDCU.64 UR4, c[0x0][0x3e0] ;  /* 0x00007c00ff0477ac */ /* 0x000e660008000a00 */
[C---:B0-----:R-:W-:Y:S01]  /*0a40*/  LOP3.LUT R7, R5.reuse, 0x7f, RZ, 0xc0, !PT ;  /* 0x0000007f05077812 */ /* 0x041fe200078ec0ff */
[----:B------:R-:W0:Y:S01]  /*0a50*/  LDCU UR12, c[0x0][0x388] ;  /* 0x00007100ff0c77ac */ /* 0x000e220008000800 */
        /* <DEDUP_REMOVED lines=10> */
[----:B-1----:R-:W-:Y:S01]  /*0b00*/  UISETP.NE.U32.AND UP0, UPT, UR4, URZ, UPT ;  /* 0x000000ff0400728c */ /* 0x002fe2000bf05070 */
[----:B------:R-:W-:Y:S01]  /*0b10*/  I2FP.F32.U32 R2, R2 ;  /* 0x0000000200027245 */ /* 0x000fe20000201000 */
[----:B------:R-:W1:Y:S01]  /*0b20*/  LDCU.64 UR8, c[0x0][0x3a0] ;  /* 0x00007400ff0877ac */ /* 0x000e620008000a00 */
[----:B------:R-:W-:Y:S01]  /*0b30*/  LEA R0, R0, R5, 0x3 ;  /* 0x0000000500007211 */ /* 0x000fe200078e18ff */
[----:B------:R-:W-:-:S03]  /*0b40*/  UISETP.NE.AND.EX UP0, UPT, UR5, URZ, UPT, UP0 ;  /* 0x000000ff0500728c */ /* 0x000fc6000bf05300 */
[----:B------:R-:W4:Y:S01]  /*0b50*/  MUFU.RCP R2, R2 ;  /* 0x0000000200027308 */ /* 0x000f220000001000 */
[----:B------:R-:W-:Y:S02]  /*0b60*/  UPLOP3.LUT UP1, UPT, UPT, UPT, UPT, 0x40, 0x4 ;  /* 0x000000000004789c */ /* 0x000fe40003f2e870 */
[----:B0-2---:R-:W-:-:S13]  /*0b70*/  PLOP3.LUT P0, PT, PT, PT, UP0, 0x80, 0x8 ;  /* 0x000000000008781c */ /* 0x005fda0003f0f008 */
.L_x_9398:
[----:B------:R-:W0:Y:S01]  /*0b80*/  @P0 LDC.64 R152, c[0x0][0x3e0] ;  /* 0x0000f800ff980b82 */ /* 0x000e220000000a00 */
[----:B------:R-:W2:Y:S07]  /*0b90*/  S2R R184, SR_TID.X ;  /* 0x0000000000b87919 */ /* 0x000eae0000002100 */
[----:B------:R-:W1:Y:S01]  /*0ba0*/  LDC.64 R164, c[0x0][0x3e0] ;  /* 0x0000f800ffa47b82 */ /* 0x000e620000000a00 */
[----:B0-----:R-:W-:-:S06]  /*0bb0*/  @P0 IMAD.WIDE R152, R4, 0x2, R152 ;  /* 0x0000000204980825 */ /* 0x001fcc00078e0298 */
[----:B------:R-:W3:Y:S01]  /*0bc0*/  @P0 LDG.E.U16 R152, desc[UR6][R152.64] ;  /* 0x0000000698980981 */ /* 0x000ee2000c1e1500 */
[----:B------:R-:W-:Y:S01]  /*0bd0*/  IMAD R154, R4, UR12, RZ ;  /* 0x0000000c049a7c24 */ /* 0x000fe2000f8e02ff */
[----:B------:R-:W-:Y:S01]  /*0be0*/  ISETP.GE.U32.AND P1, PT, R3, 0x80, PT ;  /* 0x000000800300780c */ /* 0x000fe20003f26070 */
[----:B------:R-:W-:Y:S01]  /*0bf0*/  BSSY.RECONVERGENT B0, `(.L_x_9345) ;  /* 0x000006c000007945 */ /* 0x000fe20003800200 */
[----:B-1----:R-:W-:Y:S01]  /*0c00*/  LOP3.LUT P5, RZ, R164, UR8, RZ, 0xfc, !PT ;  /* 0x00000008a4ff7c12 */ /* 0x002fe2000f8afcff */
[----:B------:R-:W-:Y:S01]  /*0c10*/  HFMA2 R185, -RZ, RZ, 1.875, 0 ;  /* 0x3f800000ffb97431 */ /* 0x000fe200000001ff */
[----:B------:R-:W-:Y:S02]  /*0c20*/  SHF.R.S32.HI R155, RZ, 0x1f, R154 ;  /* 0x0000001fff9b7819 */ /* 0x000fe4000001149a */
[----:B------:R-:W-:Y:S02]  /*0c30*/  LOP3.LUT P5, RZ, R165, UR9, RZ, 0xfc, P5 ;  /* 0x00000009a5ff7c12 */ /* 0x000fe4000a8afcff */
[----:B------:R-:W-:-:S04]  /*0c40*/  LEA.HI R155, R155, R154, RZ, 0x3 ;  /* 0x0000009a9b9b7211 */ /* 0x000fc800078f18ff */
[----:B--2---:R-:W-:-:S04]  /*0c50*/  LEA.HI.SX32 R157, R155, R184, 0x1d ;  /* 0x000000b89b9d7211 */ /* 0x004fc800078feaff */
        /* <DEDUP_REMOVED lines=21> */
[C---:B--2---:R-:W-:Y:S02]  /*0db0*/  SHF.L.U32 R155, R36.reuse, 0x10, RZ ;  /* 0x00000010249b7819 */ /* 0x044fe400000006ff */
[----:B------:R-:W-:Y:S02]  /*0dc0*/  PRMT R153, R36, 0x7632, R153 ;  /* 0x0000763224997816 */ /* 0x000fe40000000099 */
[----:B------:R-:W-:Y:S01]  /*0dd0*/  PRMT R154, R37, 0x7632, R154 ;  /* 0x00007632259a7816 */ /* 0x000fe2000000009a */
[----:B------:R-:W-:Y:S01]  /*0de0*/  FFMA.FTZ R174, R152, R185, R155 ;  /* 0x000000b998ae7223 */ /* 0x000fe2000001009b */
[----:B------:R-:W-:-:S02]  /*0df0*/  PRMT R179, R38, 0x7632, R179 ;  /* 0x0000763226b37816 */ /* 0x000fc400000000b3 */
[----:B------:R-:W-:Y:S02]  /*0e00*/  PRMT R187, R39, 0x7632, R187 ;  /* 0x0000763227bb7816 */ /* 0x000fe400000000bb */
[----:B------:R-:W-:Y:S02]  /*0e10*/  SHF.L.U32 R181, R38, 0x10, RZ ;  /* 0x0000001026b57819 */ /* 0x000fe400000006ff */
[----:B------:R-:W-:Y:S02]  /*0e20*/  SHF.L.U32 R152, R177, 0x10, RZ ;  /* 0x00000010b1987819 */ /* 0x000fe400000006ff */
[----:B------:R-:W-:Y:S01]  /*0e30*/  SHF.L.U32 R37, R37, 0x10, RZ ;  /* 0x0000001025257819 */ /* 0x000fe200000006ff */
[-C--:B------:R-:W-:Y:S01]  /*0e40*/  FFMA.FTZ R170, R170, R185.reuse, R181 ;  /* 0x000000b9aaaa7223 */ /* 0x080fe200000100b5 */
        /* <DEDUP_REMOVED lines=18> */
.L_x_9347:
[----:B------:R-:W-:-:S04]  /*0f70*/  ISETP.NE.U32.AND P0, PT, R164, RZ, PT ;  /* 0x000000ffa400720c */ /* 0x000fc80003f05070 */
[----:B------:R-:W-:-:S13]  /*0f80*/  ISETP.NE.AND.EX P0, PT, R165, RZ, PT, P0 ;  /* 0x000000ffa500720c */ /* 0x000fda0003f05300 */
[----:B------:R-:W-:Y:S05]  /*0f90*/  @!P0 BRA `(.L_x_9349) ;  /* 0x0000000000648947 */ /* 0x000fea0003800000 */
[C---:B-----5:R-:W-:Y:S02]  /*0fa0*/  PRMT R36, R152.reuse, 0x7632, R36 ;  /* 0x0000763298247816 */ /* 0x060fe40000000024 */
[----:B------:R-:W-:Y:S02]  /*0fb0*/  SHF.L.U32 R152, R152, 0x10, RZ ;  /* 0x0000001098987819 */ /* 0x000fe400000006ff */
[----:B------:R-:W-:Y:S02]  /*0fc0*/  PRMT R38, R154, 0x7632, R38 ;  /* 0x000076329a267816 */ /* 0x000fe40000000026 */
        /* <DEDUP_REMOVED lines=17> */
[----:B------:R-:W-:Y:S02]  /*10e0*/  F2FP.BF16.F32.PACK_AB R38, R179, R170 ;  /* 0x000000aab326723e */ /* 0x000fe400000010ff */
[----:B------:R-:W-:Y:S02]  /*10f0*/  F2FP.BF16.F32.PACK_AB R39, R181, R168 ;  /* 0x000000a8b527723e */ /* 0x000fe400000010ff */
[----:B------:R-:W-:Y:S02]  /*1100*/  F2FP.BF16.F32.PACK_AB R37, R177, R172 ;  /* 0x000000acb125723e */ /* 0x000fe400000010ff */
[----:B------:R-:W-:Y:S01]  /*1110*/  F2FP.BF16.F32.PACK_AB R36, R175, R174 ;  /* 0x000000aeaf24723e */ /* 0x000fe200000010ff */
[----:B------:R-:W-:Y:S06]  /*1120*/  BRA `(.L_x_9348) ;  /* 0x0000000000507947 */ /* 0x000fec0003800000 */
.L_x_9349:
[C---:B-----5:R-:W-:Y:S02]  /*1130*/  PRMT R168, R152.reuse, 0x7632, R168 ;  /* 0x0000763298a87816 */ /* 0x060fe400000000a8 */
[----:B------:R-:W-:Y:S02]  /*1140*/  SHF.L.U32 R152, R152, 0x10, RZ ;  /* 0x0000001098987819 */ /* 0x000fe400000006ff */
[C---:B------:R-:W-:Y:S02]  /*1150*/  PRMT R170, R153.reuse, 0x7632, R170 ;  /* 0x0000763299aa7816 */ /* 0x040fe400000000aa */
[----:B------:R-:W-:Y:S01]  /*1160*/  SHF.L.U32 R186, R154, 0x10, RZ ;  /* 0x000000109aba7819 */ /* 0x000fe200000006ff */
[----:B------:R-:W-:Y:S01]  /*1170*/  FMUL.FTZ R174, R152, R185 ;  /* 0x000000b998ae7220 */ /* 0x000fe20000410000 */
[----:B------:R-:W-:Y:S02]  /*1180*/  SHF.L.U32 R172, R153, 0x10, RZ ;  /* 0x0000001099ac7819 */ /* 0x000fe400000006ff */
[----:B------:R-:W-:-:S02]  /*1190*/  PRMT R153, R154, 0x7632, R153 ;  /* 0x000076329a997816 */ /* 0x000fc40000000099 */
[C---:B------:R-:W-:Y:S01]  /*11a0*/  PRMT R175, R155.reuse, 0x7632, R175 ;  /* 0x000076329baf7816 */ /* 0x040fe200000000af */
[-C--:B------:R-:W-:Y:S01]  /*11b0*/  FMUL.FTZ R172, R172, R185.reuse ;  /* 0x000000b9acac7220 */ /* 0x080fe20000410000 */
        /* <DEDUP_REMOVED lines=11> */
.L_x_9348:
[----:B------:R-:W0:Y:S01]  /*1270*/  @P5 LDC.64 R152, c[0x0][0x3a8] ;  /* 0x0000ea00ff985b82 */ /* 0x000e220000000a00 */
[C---:B------:R-:W-:Y:S01]  /*1280*/  IADD3 R189, PT, PT, R157.reuse, 0x80, RZ ;  /* 0x000000809dbd7810 */ /* 0x040fe20007ffe0ff */
[----:B0-----:R-:W-:-:S05]  /*1290*/  @P5 IMAD.WIDE.U32 R152, R157, 0x10, R152 ;  /* 0x000000109d985825 */ /* 0x001fca00078e0098 */
[----:B------:R0:W-:Y:S02]  /*12a0*/  @P5 STG.E.128 desc[UR6][R152.64], R36 ;  /* 0x0000002498005986 */ /* 0x0001e4000c101d06 */
.L_x_9346:
[----:B------:R-:W-:Y:S05]  /*12b0*/  BSYNC.RECONVERGENT B0 ;  /* 0x0000000000007941 */ /* 0x000fea0003800200 */
.L_x_9345:
        /* <DEDUP_REMOVED lines=17> */
[----:B------:R-:W-:Y:S02]  /*13d0*/  SHF.L.U32 R160, R154, 0x10, RZ ;  /* 0x000000109aa07819 */ /* 0x000fe400000006ff */
[----:B------:R-:W-:-:S02]  /*13e0*/  PRMT R167, R153, 0x7632, R167 ;  /* 0x0000763299a77816 */ /* 0x000fc400000000a7 */
[----:B------:R-:W-:Y:S02]  /*13f0*/  SHF.L.U32 R162, R153, 0x10, RZ ;  /* 0x0000001099a27819 */ /* 0x000fe400000006ff */
[----:B------:R-:W-:Y:S02]  /*1400*/  PRMT R169, R154, 0x7632, R169 ;  /* 0x000076329aa97816 */ /* 0x000fe400000000a9 */
[----:B------:R-:W-:Y:S02]  /*1410*/  SHF.L.U32 R192, R187, 0x10, RZ ;  /* 0x00000010bbc07819 */ /* 0x000fe400000006ff */
[----:B--2---:R-:W-:Y:S02]  /*1420*/  SHF.L.U32 R155, R36, 0x10, RZ ;  /* 0x00000010249b7819 */ /* 0x004fe400000006ff */
[----:B------:R-:W-:Y:S02]  /*1430*/  SHF.L.U32 R173, R38, 0x10, RZ ;  /* 0x0000001026ad7819 */ /* 0x000fe400000006ff */
[----:B------:R-:W-:Y:S01]  /*1440*/  PRMT R153, R36, 0x7632, R153 ;  /* 0x0000763224997816 */ /* 0x000fe20000000099 */
[-C--:B------:R-:W-:Y:S01]  /*1450*/  FFMA.FTZ R166, R152, R185.reuse, R155 ;  /* 0x000000b998a67223 */ /* 0x080fe2000001009b */
[----:B------:R-:W-:Y:S01]  /*1460*/  PRMT R154, R37, 0x7632, R154 ;  /* 0x00007632259a7816 */ /* 0x000fe2000000009a */
[----:B------:R-:W-:Y:S01]  /*1470*/  FFMA.FTZ R160, R160, R185, R173 ;  /* 0x000000b9a0a07223 */ /* 0x000fe200000100ad */
[----:B------:R-:W-:-:S02]  /*1480*/  PRMT R171, R38, 0x7632, R171 ;  /* 0x0000763226ab7816 */ /* 0x000fc400000000ab */
[----:B------:R-:W-:Y:S02]  /*1490*/  PRMT R190, R39, 0x7632, R190 ;  /* 0x0000763227be7816 */ /* 0x000fe400000000be */
        /* <DEDUP_REMOVED lines=20> */
.L_x_9352:
[----:B------:R-:W-:-:S04]  /*15e0*/  ISETP.NE.U32.AND P2, PT, R164, RZ, PT ;  /* 0x000000ffa400720c */ /* 0x000fc80003f45070 */
[----:B------:R-:W-:-:S13]  /*15f0*/  ISETP.NE.AND.EX P2, PT, R165, RZ, PT, P2 ;  /* 0x000000ffa500720c */ /* 0x000fda0003f45320 */
[----:B------:R-:W-:Y:S05]  /*1600*/  @P2 BRA `(.L_x_9354) ;  /* 0x0000000000542947 */ /* 0x000fea0003800000 */
        /* <DEDUP_REMOVED lines=21> */
.L_x_9354:
        /* <DEDUP_REMOVED lines=23> */
[----:B------:R-:W-:-:S07]  /*18d0*/  F2FP.BF16.F32.PACK_AB R36, R167, R166 ;  /* 0x000000a6a724723e */ /* 0x000fce00000010ff */
.L_x_9353:
[----:B------:R-:W0:Y:S02]  /*18e0*/  @P5 LDC.64 R152, c[0x0][0x3a8] ;  /* 0x0000ea00ff985b82 */ /* 0x000e240000000a00 */
[C---:B0-----:R-:W-:Y:S01]  /*18f0*/  @P5 IMAD.WIDE.U32 R152, R189.reuse, 0x10, R152 ;  /* 0x00000010bd985825 */ /* 0x041fe200078e0098 */
[----:B------:R-:W-:-:S04]  /*1900*/  IADD3 R189, PT, PT, R189, 0x80, RZ ;  /* 0x00000080bdbd7810 */ /* 0x000fc80007ffe0ff */
[----:B------:R1:W-:Y:S03]  /*1910*/  @P5 STG.E.128 desc[UR6][R152.64], R36 ;  /* 0x0000002498005986 */ /* 0x0003e6000c101d06 */
.L_x_9351:
[----:B------:R-:W-:Y:S05]  /*1920*/  BSYNC.RECONVERGENT B0 ;  /* 0x0000000000007941 */ /* 0x000fea0003800200 */
.L_x_9350:
[----:B------:R-:W-:Y:S01]  /*1930*/  ISETP.GE.U32.AND P2, PT, R3, 0x180, PT ;  /* 0x000001800300780c */ /* 0x000fe20003f46070 */
[----:B------:R-:W-:Y:S03]  /*1940*/  BSSY.RECONVERGENT B0, `(.L_x_9355) ;  /* 0x0000065000007945 */ /* 0x000fe60003800200 */
[----:B------:R-:W-:-:S09]  /*1950*/  P2R R187, PR, RZ, 0x4 ;  /* 0x00000004ffbb7803 */ /* 0x000fd20000000000 */
[----:B------:R-:W-:Y:S05]  /*1960*/  @!P2 BRA `(.L_x_9356) ;  /* 0x000000040088a947 */ /* 0x000fea0003800000 */
[----:B------:R-:W2:Y:S02]  /*1970*/  LDC.64 R30, c[0x0][0x390] ;  /* 0x0000e400ff1e7b82 */ /* 0x000ea40000000a00 */
[----:B--2---:R-:W-:-:S05]  /*1980*/  IMAD.WIDE.U32 R30, R189, 0x10, R30 ;  /* 0x00000010bd1e7825 */ /* 0x004fca00078e001e */
[----:B------:R2:W5:Y:S01]  /*1990*/  LDG.E.128 R32, desc[UR6][R30.64] ;  /* 0x000000061e207981 */ /* 0x000562000c1e1d00 */
[----:B------:R-:W-:-:S04]  /*19a0*/  UISETP.NE.U32.AND UP0, UPT, UR8, URZ, UPT ;  /* 0x000000ff0800728c */ /* 0x000fc8000bf05070 */
[----:B------:R-:W-:-:S09]  /*19b0*/  UISETP.NE.AND.EX UP0, UPT, UR9, URZ, UPT, UP0 ;  /* 0x000000ff0900728c */ /* 0x000fd2000bf05300 */
[----:B--2---:R-:W-:Y:S05]  /*19c0*/  BRA.U !UP0, `(.L_x_9357) ;  /* 0x0000000108a07547 */ /* 0x004fea000b800000 */
[----:B------:R-:W2:Y:S02]  /*19d0*/  LDC.64 R30, c[0x0][0x3a0] ;  /* 0x0000e800ff1e7b82 */ /* 0x000ea40000000a00 */
[----:B--2---:R-:W-:-:S05]  /*19e0*/  IMAD.WIDE.U32 R30, R189, 0x10, R30 ;  /* 0x00000010bd1e7825 */ /* 0x004fca00078e001e */
[----:B01----:R-:W2:Y:S01]  /*19f0*/  LDG.E.128 R36, desc[UR6][R30.64] ;  /* 0x000000061e247981 */ /* 0x003ea2000c1e1d00 */
[C---:B-----5:R-:W-:Y:S02]  /*1a00*/  SHF.L.U32 R154, R33.reuse, 0x10, RZ ;  /* 0x00000010219a7819 */ /* 0x060fe400000006ff */
[----:B------:R-:W-:Y:S02]  /*1a10*/  PRMT R29, R32, 0x7632, R29 ;  /* 0x00007632201d7816 */ /* 0x000fe4000000001d */
[----:B------:R-:W-:Y:S02]  /*1a20*/  PRMT R152, R33, 0x7632, R152 ;  /* 0x0000763221987816 */ /* 0x000fe40000000098 */
[C---:B------:R-:W-:Y:S02]  /*1a30*/  PRMT R153, R34.reuse, 0x7632, R153 ;  /* 0x0000763222997816 */ /* 0x040fe40000000099 */
[----:B------:R-:W-:Y:S02]  /*1a40*/  PRMT R190, R35, 0x7632, R190 ;  /* 0x0000763223be7816 */ /* 0x000fe400000000be */
[----:B------:R-:W-:-:S02]  /*1a50*/  SHF.L.U32 R188, R34, 0x10, RZ ;  /* 0x0000001022bc7819 */ /* 0x000fc400000006ff */
[----:B------:R-:W-:Y:S02]  /*1a60*/  SHF.L.U32 R192, R35, 0x10, RZ ;  /* 0x0000001023c07819 */ /* 0x000fe400000006ff */
[----:B------:R-:W-:Y:S02]  /*1a70*/  SHF.L.U32 R32, R32, 0x10, RZ ;  /* 0x0000001020207819 */ /* 0x000fe400000006ff */
[----:B------:R-:W-:Y:S02]  /*1a80*/  SHF.L.U32 R152, R152, 0x10, RZ ;  /* 0x0000001098987819 */ /* 0x000fe400000006ff */
[----:B------:R-:W-:Y:S02]  /*1a90*/  SHF.L.U32 R190, R190, 0x10, RZ ;  /* 0x00000010bebe7819 */ /* 0x000fe400000006ff */
[C---:B--2---:R-:W-:Y:S02]  /*1aa0*/  PRMT R30, R37.reuse, 0x7632, R30 ;  /* 0x00007632251e7816 */ /* 0x044fe4000000001e */
[----:B------:R-:W-:-:S02]  /*1ab0*/  SHF.L.U32 R37, R37, 0x10, RZ ;  /* 0x0000001025257819 */ /* 0x000fc400000006ff */
[----:B------:R-:W-:Y:S02]  /*1ac0*/  PRMT R31, R38, 0x7632, R31 ;  /* 0x00007632261f7816 */ /* 0x000fe4000000001f */
[----:B------:R-:W-:Y:S01]  /*1ad0*/  PRMT R33, R36, 0x7632, R33 ;  /* 0x0000763224217816 */ /* 0x000fe20000000021 */
[-C--:B------:R-:W-:Y:S01]  /*1ae0*/  FFMA.FTZ R34, R154, R185.reuse, R37 ;  /* 0x000000b99a227223 */ /* 0x080fe20000010025 */
[----:B------:R-:W-:Y:S02]  /*1af0*/  PRMT R191, R39, 0x7632, R191 ;  /* 0x0000763227bf7816 */ /* 0x000fe400000000bf */
        /* <DEDUP_REMOVED lines=8> */
[----:B------:R-:W-:Y:S02]  /*1b80*/  SHF.L.U32 R191, R191, 0x10, RZ ;  /* 0x00000010bfbf7819 */ /* 0x000fe400000006ff */
        /* <DEDUP_REMOVED lines=12> */
.L_x_9357:
[----:B------:R-:W-:-:S04]  /*1c50*/  ISETP.NE.U32.AND P2, PT, R164, RZ, PT ;  /* 0x000000ffa400720c */ /* 0x000fc80003f45070 */
[----:B------:R-:W-:-:S13]  /*1c60*/  ISETP.NE.AND.EX P2, PT, R165, RZ, PT, P2 ;  /* 0x000000ffa500720c */ /* 0x000fda0003f45320 */
[----:B------:R-:W-:Y:S05]  /*1c70*/  @P2 BRA `(.L_x_9359) ;  /* 0x0000000000542947 */ /* 0x000fea0003800000 */
[C---:B-----5:R-:W-:Y:S02]  /*1c80*/  PRMT R29, R32.reuse, 0x7632, R29 ;  /* 0x00007632201d7816 */ /* 0x060fe4000000001d */
[----:B------:R-:W-:Y:S02]  /*1c90*/  SHF.L.U32 R32, R32, 0x10, RZ ;  /* 0x0000001020207819 */ /* 0x000fe400000006ff */
[C---:B------:R-:W-:Y:S02]  /*1ca0*/  SHF.L.U32 R154, R33.reuse, 0x10, RZ ;  /* 0x00000010219a7819 */ /* 0x040fe400000006ff */
[----:B------:R-:W-:Y:S01]  /*1cb0*/  SHF.L.U32 R188, R34, 0x10, RZ ;  /* 0x0000001022bc7819 */ /* 0x000fe200000006ff */
[-C--:B------:R-:W-:Y:S01]  /*1cc0*/  FMUL.FTZ R156, R32, R185.reuse ;  /* 0x000000b9209c7220 */ /* 0x080fe20000410000 */
[----:B------:R-:W-:Y:S02]  /*1cd0*/  PRMT R30, R33, 0x7632, R30 ;  /* 0x00007632211e7816 */ /* 0x000fe4000000001e */
[----:B------:R-:W-:Y:S01]  /*1ce0*/  PRMT R31, R34, 0x7632, R31 ;  /* 0x00007632221f7816 */ /* 0x000fe2000000001f */
[-C--:B------:R-:W-:Y:S01]  /*1cf0*/  FMUL.FTZ R34, R154, R185.reuse ;  /* 0x000000b99a227220 */ /* 0x080fe20000410000 */
[C---:B------:R-:W-:Y:S01]  /*1d00*/  PRMT R33, R35.reuse, 0x7632, R33 ;  /* 0x0000763223217816 */ /* 0x040fe20000000021 */
[----:B------:R-:W-:Y:S01]  /*1d10*/  FMUL.FTZ R32, R188, R185 ;  /* 0x000000b9bc207220 */ /* 0x000fe20000410000 */
[----:B------:R-:W-:-:S02]  /*1d20*/  SHF.L.U32 R190, R35, 0x10, RZ ;  /* 0x0000001023be7819 */ /* 0x000fc400000006ff */
[----:B01----:R-:W-:Y:S02]  /*1d30*/  SHF.L.U32 R152, R29, 0x10, RZ ;  /* 0x000000101d987819 */ /* 0x003fe400000006ff */
        /* <DEDUP_REMOVED lines=8> */
[----:B------:R-:W-:Y:S06]  /*1dc0*/  BRA `(.L_x_9358) ;  /* 0x0000000000607947 */ /* 0x000fec0003800000 */
.L_x_9359:
[C---:B01---5:R-:W-:Y:S02]  /*1dd0*/  SHF.L.U32 R38, R33.reuse, 0x10, RZ ;  /* 0x0000001021267819 */ /* 0x063fe400000006ff */
[----:B------:R-:W-:Y:S02]  /*1de0*/  PRMT R30, R33, 0x7632, R30 ;  /* 0x00007632211e7816 */ /* 0x000fe4000000001e */
[----:B------:R-:W-:Y:S02]  /*1df0*/  PRMT R29, R32, 0x7632, R29 ;  /* 0x00007632201d7816 */ /* 0x000fe4000000001d */
[C---:B------:R-:W-:Y:S02]  /*1e00*/  PRMT R31, R34.reuse, 0x7632, R31 ;  /* 0x00007632221f7816 */ /* 0x040fe4000000001f */
[----:B------:R-:W-:Y:S02]  /*1e10*/  PRMT R33, R35, 0x7632, R33 ;  /* 0x0000763223217816 */ /* 0x000fe40000000021 */
[----:B------:R-:W-:Y:S01]  /*1e20*/  SHF.L.U32 R152, R34, 0x10, RZ ;  /* 0x0000001022987819 */ /* 0x000fe200000006ff */
        /* <DEDUP_REMOVED lines=18> */
.L_x_9358:
[----:B------:R-:W0:Y:S02]  /*1f50*/  @P5 LDC.64 R152, c[0x0][0x3a8] ;  /* 0x0000ea00ff985b82 */ /* 0x000e240000000a00 */
[C---:B0-----:R-:W-:Y:S01]  /*1f60*/  @P5 IMAD.WIDE.U32 R152, R189.reuse, 0x10, R152 ;  /* 0x00000010bd985825 */ /* 0x041fe200078e0098 */
[----:B------:R-:W-:-:S04]  /*1f70*/  IADD3 R189, PT, PT, R189, 0x80, RZ ;  /* 0x00000080bdbd7810 */ /* 0x000fc80007ffe0ff */
[----:B------:R2:W-:Y:S03]  /*1f80*/  @P5 STG.E.128 desc[UR6][R152.64], R36 ;  /* 0x0000002498005986 */ /* 0x0005e6000c101d06 */
.L_x_9356:
[----:B------:R-:W-:Y:S05]  /*1f90*/  BSYNC.RECONVERGENT B0 ;  /* 0x0000000000007941 */ /* 0x000fea0003800200 */
.L_x_9355:
[----:B------:R-:W-:Y:S01]  /*1fa0*/  ISETP.GE.U32.AND P2, PT, R3, 0x200, PT ;  /* 0x000002000300780c */ /* 0x000fe20003f46070 */
[----:B------:R-:W-:Y:S03]  /*1fb0*/  BSSY.RECONVERGENT B0, `(.L_x_9360) ;  /* 0x0000065000007945 */ /* 0x000fe60003800200 */
[----:B------:R-:W-:-:S09]  /*1fc0*/  P2R R188, PR, RZ, 0x4 ;  /* 0x00000004ffbc7803 */ /* 0x000fd20000000000 */
[----:B------:R-:W-:Y:S05]  /*1fd0*/  @!P2 BRA `(.L_x_9361) ;  /* 0x000000040088a947 */ /* 0x000fea0003800000 */
[----:B------:R-:W3:Y:S02]  /*1fe0*/  LDC.64 R22, c[0x0][0x390] ;  /* 0x0000e400ff167b82 */ /* 0x000ee40000000a00 */
[----:B---3--:R-:W-:-:S05]  /*1ff0*/  IMAD.WIDE.U32 R22, R189, 0x10, R22 ;  /* 0x00000010bd167825 */ /* 0x008fca00078e0016 */
[----:B------:R3:W5:Y:S01]  /*2000*/  LDG.E.128 R24, desc[UR6][R22.64] ;  /* 0x0000000616187981 */ /* 0x000762000c1e1d00 */
[----:B------:R-:W-:-:S04]  /*2010*/  UISETP.NE.U32.AND UP0, UPT, UR8, URZ, UPT ;  /* 0x000000ff0800728c */ /* 0x000fc8000bf05070 */
[----:B------:R-:W-:-:S09]  /*2020*/  UISETP.NE.AND.EX UP0, UPT, UR9, URZ, UPT, UP0 ;  /* 0x000000ff0900728c */ /* 0x000fd2000bf05300 */
[----:B---3--:R-:W-:Y:S05]  /*2030*/  BRA.U !UP0, `(.L_x_9362) ;  /* 0x0000000108a07547 */ /* 0x008fea000b800000 */
[----:B------:R-:W3:Y:S02]  /*2040*/  LDC.64 R22, c[0x0][0x3a0] ;  /* 0x0000e800ff167b82 */ /* 0x000ee40000000a00 */
[----:B---3--:R-:W-:-:S05]  /*2050*/  IMAD.WIDE.U32 R22, R189, 0x10, R22 ;  /* 0x00000010bd167825 */ /* 0x008fca00078e0016 */
[----:B012---:R-:W2:Y:S01]  /*2060*/  LDG.E.128 R36, desc[UR6][R22.64] ;  /* 0x0000000616247981 */ /* 0x007ea2000c1e1d00 */
        /* <DEDUP_REMOVED lines=9> */
[C---:B--2---:R-:W-:Y:S02]  /*2100*/  PRMT R22, R37.reuse, 0x7632, R22 ;  /* 0x0000763225167816 */ /* 0x044fe40000000016 */
[----:B------:R-:W-:Y:S02]  /*2110*/  SHF.L.U32 R37, R37, 0x10, RZ ;  /* 0x0000001025257819 */ /* 0x000fe400000006ff */
[----:B------:R-:W-:-:S02]  /*2120*/  PRMT R23, R38, 0x7632, R23 ;  /* 0x0000763226177816 */ /* 0x000fc40000000017 */
        /* <DEDUP_REMOVED lines=12> */
[----:B------:R-:W-:Y:S02]  /*21f0*/  SHF.L.U32 R193, R193, 0x10, RZ ;  /* 0x00000010c1c17819 */ /* 0x000fe400000006ff */
        /* <DEDUP_REMOVED lines=12> */
.L_x_9362:
        /* <DEDUP_REMOVED lines=14> */
[----:B012---:R-:W-:Y:S02]  /*23a0*/  SHF.L.U32 R152, R21, 0x10, RZ ;  /* 0x0000001015987819 */ /* 0x007fe400000006ff */
        /* <DEDUP_REMOVED lines=9> */
.L_x_9364:
[C---:B012--5:R-:W-:Y:S02]  /*2440*/  SHF.L.U32 R38, R25.reuse, 0x10, RZ ;  /* 0x0000001019267819 */ /* 0x067fe400000006ff */
        /* <DEDUP_REMOVED lines=23> */
.L_x_9363:
[----:B------:R-:W0:Y:S02]  /*25c0*/  @P5 LDC.64 R152, c[0x0][0x3a8] ;  /* 0x0000ea00ff985b82 */ /* 0x000e240000000a00 */
[C---:B0-----:R-:W-:Y:S01]  /*25d0*/  @P5 IMAD.WIDE.U32 R152, R189.reuse, 0x10, R152 ;  /* 0x00000010bd985825 */ /* 0x041fe200078e0098 */
[----:B------:R-:W-:-:S04]  /*25e0*/  IADD3 R189, PT, PT, R189, 0x80, RZ ;  /* 0x00000080bdbd7810 */ /* 0x000fc80007ffe0ff */
[----:B------:R3:W-:Y:S03]  /*25f0*/  @P5 STG.E.128 desc[UR6][R152.64], R36 ;  /* 0x0000002498005986 */ /* 0x0007e6000c101d06 */
.L_x_9361:
[----:B------:R-:W-:Y:S05]  /*2600*/  BSYNC.RECONVERGENT B0 ;  /* 0x0000000000007941 */ /* 0x000fea0003800200 */
.L_x_9360:
[----:B------:R-:W-:Y:S01]  /*2610*/  ISETP.GE.U32.AND P2, PT, R3, 0x280, PT ;  /* 0x000002800300780c */ /* 0x000fe20003f46070 */
[----:B------:R-:W-:-:S12]  /*2620*/  BSSY.RECONVERGENT B0, `(.L_x_9365) ;  /* 0x0000064000007945 */ /* 0x000fd80003800200 */
[----:B------:R-:W-:Y:S05]  /*2630*/  @!P2 BRA `(.L_x_9366) ;  /* 0x000000040088a947 */ /* 0x000fea0003800000 */
        /* <DEDUP_REMOVED lines=8> */
[----:B-123--:R-:W2:Y:S01]  /*26c0*/  LDG.E.128 R36, desc[UR6][R14.64] ;  /* 0x000000060e247981 */ /* 0x00eea2000c1e1d00 */
        /* <DEDUP_REMOVED lines=37> */
.L_x_9367:
        /* <DEDUP_REMOVED lines=14> */
[----:B-123--:R-:W-:Y:S02]  /*2a00*/  SHF.L.U32 R152, R13, 0x10, RZ ;  /* 0x000000100d987819 */ /* 0x00efe400000006ff */
        /* <DEDUP_REMOVED lines=9> */
.L_x_9369:
[C---:B-123-5:R-:W-:Y:S02]  /*2aa0*/  SHF.L.U32 R38, R17.reuse, 0x10, RZ ;  /* 0x0000001011267819 */ /* 0x06efe400000006ff */
        /* <DEDUP_REMOVED lines=23> */
.L_x_9368:
[----:B------:R-:W0:Y:S02]  /*2c20*/  @P5 LDC.64 R152, c[0x0][0x3a8] ;  /* 0x0000ea00ff985b82 */ /* 0x000e240000000a00 */
[C---:B0-----:R-:W-:Y:S01]  /*2c30*/  @P5 IMAD.WIDE.U32 R152, R189.reuse, 0x10, R152 ;  /* 0x00000010bd985825 */ /* 0x041fe200078e0098 */
[----:B------:R-:W-:-:S04]  /*2c40*/  IADD3 R189, PT, PT, R189, 0x80, RZ ;  /* 0x00000080bdbd7810 */ /* 0x000fc80007ffe0ff */
[----:B------:R0:W-:Y:S03]  /*2c50*/  @P5 STG.E.128 desc[UR6][R152.64], R36 ;  /* 0x0000002498005986 */ /* 0x0001e6000c101d06 */
.L_x_9366:
[----:B------:R-:W-:Y:S05]  /*2c60*/  BSYNC.RECONVERGENT B0 ;  /* 0x0000000000007941 */ /* 0x000fea0003800200 */
.L_x_9365:
        /* <DEDUP_REMOVED lines=49> */
.L_x_9372:
        /* <DEDUP_REMOVED lines=24> */
.L_x_9374:
        /* <DEDUP_REMOVED lines=24> */
.L_x_9373:
[----:B------:R-:W0:Y:S02]  /*3280*/  @P5 LDC.64 R152, c[0x0][0x3a8] ;  /* 0x0000ea00ff985b82 */ /* 0x000e240000000a00 */
[C---:B0-----:R-:W-:Y:S01]  /*3290*/  @P5 IMAD.WIDE.U32 R152, R189.reuse, 0x10, R152 ;  /* 0x00000010bd985825 */ /* 0x041fe200078e0098 */
[----:B------:R-:W-:-:S04]  /*32a0*/  IADD3 R189, PT, PT, R189, 0x80, RZ ;  /* 0x00000080bdbd7810 */ /* 0x000fc80007ffe0ff */
[----:B------:R0:W-:Y:S03]  /*32b0*/  @P5 STG.E.128 desc[UR6][R152.64], R36 ;  /* 0x0000002498005986 */ /* 0x0001e6000c101d06 */
.L_x_9371:
[----:B------:R-:W-:Y:S05]  /*32c0*/  BSYNC.RECONVERGENT B0 ;  /* 0x0000000000007941 */ /* 0x000fea0003800200 */
.L_x_9370:
        /* <DEDUP_REMOVED lines=17> */
[----:B------:R-:W-:-:S02]  /*33e0*/  PRMT R155, R152, 0x7632, R155 ;  /* 0x00007632989b7816 */ /* 0x000fc4000000009b */
[----:B------:R-:W-:Y:S02]  /*33f0*/  SHF.L.U32 R180, R153, 0x10, RZ ;  /* 0x0000001099b47819 */ /* 0x000fe400000006ff */
[----:B------:R-:W-:Y:S02]  /*3400*/  SHF.L.U32 R152, R152, 0x10, RZ ;  /* 0x0000001098987819 */ /* 0x000fe400000006ff */
[----:B------:R-:W-:Y:S02]  /*3410*/  SHF.L.U32 R154, R154, 0x10, RZ ;  /* 0x000000109a9a7819 */ /* 0x000fe400000006ff */
[C---:B--2---:R-:W-:Y:S02]  /*3420*/  PRMT R182, R39.reuse, 0x7632, R182 ;  /* 0x0000763227b67816 */ /* 0x044fe400000000b6 */
[----:B------:R-:W-:Y:S02]  /*3430*/  SHF.L.U32 R183, R39, 0x10, RZ ;  /* 0x0000001027b77819 */ /* 0x000fe400000006ff */
[----:B------:R-:W-:-:S02]  /*3440*/  PRMT R39, R36, 0x7632, R39 ;  /* 0x0000763224277816 */ /* 0x000fc40000000027 */
[----:B------:R-:W-:Y:S01]  /*3450*/  SHF.L.U32 R163, R36, 0x10, RZ ;  /* 0x0000001024a37819 */ /* 0x000fe200000006ff */
[-C--:B------:R-:W-:Y:S01]  /*3460*/  FFMA.FTZ R183, R178, R185.reuse, R183 ;  /* 0x000000b9b2b77223 */ /* 0x080fe200000100b7 */
[C---:B------:R-:W-:Y:S02]  /*3470*/  PRMT R36, R37.reuse, 0x7632, R36 ;  /* 0x0000763225247816 */ /* 0x040fe40000000024 */
[----:B------:R-:W-:Y:S01]  /*3480*/  SHF.L.U32 R37, R37, 0x10, RZ ;  /* 0x0000001025257819 */ /* 0x000fe200000006ff */
[-C--:B------:R-:W-:Y:S01]  /*3490*/  FFMA.FTZ R163, R152, R185.reuse, R163 ;  /* 0x000000b998a37223 */ /* 0x080fe200000100a3 */
[C---:B------:R-:W-:Y:S02]  /*34a0*/  PRMT R165, R38.reuse, 0x7632, R165 ;  /* 0x0000763226a57816 */ /* 0x040fe400000000a5 */
[----:B------:R-:W-:Y:S01]  /*34b0*/  SHF.L.U32 R191, R38, 0x10, RZ ;  /* 0x0000001026bf7819 */ /* 0x000fe200000006ff */
[----:B------:R-:W-:Y:S01]  /*34c0*/  FFMA.FTZ R161, R164, R185, R37 ;  /* 0x000000b9a4a17223 */ /* 0x000fe20000010025 */
[----:B------:R-:W-:-:S02]  /*34d0*/  SHF.L.U32 R38, R176, 0x10, RZ ;  /* 0x00000010b0267819 */ /* 0x000fc400000006ff */
[----:B------:R-:W-:Y:S02]  /*34e0*/  SHF.L.U32 R178, R155, 0x10, RZ ;  /* 0x000000109bb27819 */ /* 0x000fe400000006ff */
[----:B------:R-:W-:Y:S01]  /*34f0*/  SHF.L.U32 R176, R159, 0x10, RZ ;  /* 0x000000109fb07819 */ /* 0x000fe200000006ff */
[-C--:B------:R-:W-:Y:S01]  /*3500*/  FFMA.FTZ R159, R154, R185.reuse, R191 ;  /* 0x000000b99a9f7223 */ /* 0x080fe200000100bf */
[----:B------:R-:W-:Y:S02]  /*3510*/  SHF.L.U32 R153, R182, 0x10, RZ ;  /* 0x00000010b6997819 */ /* 0x000fe400000006ff */
[----:B------:R-:W-:Y:S02]  /*3520*/  SHF.L.U32 R165, R165, 0x10, RZ ;  /* 0x00000010a5a57819 */ /* 0x000fe400000006ff */
[----:B------:R-:W-:Y:S01]  /*3530*/  SHF.L.U32 R37, R36, 0x10, RZ ;  /* 0x0000001024257819 */ /* 0x000fe200000006ff */
[-C--:B------:R-:W-:Y:S01]  /*3540*/  FFMA.FTZ R182, R38, R185.reuse, R153 ;  /* 0x000000b926b67223 */ /* 0x080fe20000010099 */
[----:B------:R-:W-:Y:S01]  /*3550*/  SHF.L.U32 R39, R39, 0x10, RZ ;  /* 0x0000001027277819 */ /* 0x000fe200000006ff */
[----:B------:R-:W-:-:S02]  /*3560*/  FFMA.FTZ R180, R180, R185, R165 ;  /* 0x000000b9b4b47223 */ /* 0x000fc400000100a5 */
[-C--:B------:R-:W-:Y:S02]  /*3570*/  FFMA.FTZ R176, R176, R185.reuse, R37 ;  /* 0x000000b9b0b07223 */ /* 0x080fe40000010025 */
[----:B------:R-:W-:Y:S01]  /*3580*/  FFMA.FTZ R178, R178, R185, R39 ;  /* 0x000000b9b2b27223 */ /* 0x000fe20000010027 */
[----:B------:R-:W-:Y:S02]  /*3590*/  F2FP.BF16.F32.PACK_AB R39, R182, R183 ;  /* 0x000000b7b627723e */ /* 0x000fe400000010ff */
[----:B------:R-:W-:Y:S02]  /*35a0*/  F2FP.BF16.F32.PACK_AB R38, R180, R159 ;  /* 0x0000009fb426723e */ /* 0x000fe400000010ff */
[----:B------:R-:W-:Y:S02]  /*35b0*/  F2FP.BF16.F32.PACK_AB R37, R176, R161 ;  /* 0x000000a1b025723e */ /* 0x000fe400000010ff */
[----:B------:R-:W-:Y:S01]  /*35c0*/  F2FP.BF16.F32.PACK_AB R36, R178, R163 ;  /* 0x000000a3b224723e */ /* 0x000fe200000010ff */
[----:B------:R-:W-:Y:S06]  /*35d0*/  BRA `(.L_x_9378) ;  /* 0x0000000000c07947 */ /* 0x000fec0003800000 */
.L_x_9377:
[----:B------:R-:W-:-:S04]  /*35e0*/  ISETP.NE.U32.AND P6, PT, R164, RZ, PT ;  /* 0x000000ffa400720c */ /* 0x000fc80003fc5070 */
[----:B------:R-:W-:-:S13]  /*35f0*/  ISETP.NE.AND.EX P6, PT, R165, RZ, PT, P6 ;  /* 0x000000ffa500720c */ /* 0x000fda0003fc5360 */
[----:B------:R-:W-:Y:S05]  /*3600*/  @P6 BRA `(.L_x_9379) ;  /* 0x0000000000546947 */ /* 0x000fea0003800000 */
[C---:B-----5:R-:W-:Y:S02]  /*3610*/  SHF.L.U32 R176, R155.reuse, 0x10, RZ ;  /* 0x000000109bb07819 */ /* 0x060fe400000006ff */
[----:B------:R-:W-:Y:S02]  /*3620*/  PRMT R161, R155, 0x7632, R161 ;  /* 0x000076329ba17816 */ /* 0x000fe400000000a1 */
[C---:B------:R-:W-:Y:S01]  /*3630*/  PRMT R159, R153.reuse, 0x7632, R159 ;  /* 0x00007632999f7816 */ /* 0x040fe2000000009f */
[----:B------:R-:W-:Y:S01]  /*3640*/  FMUL.FTZ R183, R176, R185 ;  /* 0x000000b9b0b77220 */ /* 0x000fe20000410000 */
[----:B------:R-:W-:Y:S02]  /*3650*/  SHF.L.U32 R164, R153, 0x10, RZ ;  /* 0x0000001099a47819 */ /* 0x000fe400000006ff */
[----:B------:R-:W-:Y:S02]  /*3660*/  PRMT R155, R152, 0x7632, R155 ;  /* 0x00007632989b7816 */ /* 0x000fe4000000009b */
        /* <DEDUP_REMOVED lines=15> */
.L_x_9379:
[----:B-----5:R-:W-:Y:S02]  /*3760*/  PRMT R159, R155, 0x7632, R159 ;  /* 0x000076329b9f7816 */ /* 0x020fe4000000009f */
[----:B------:R-:W-:Y:S02]  /*3770*/  PRMT R36, R152, 0x7632, R36 ;  /* 0x0000763298247816 */ /* 0x000fe40000000024 */
[----:B------:R-:W-:Y:S02]  /*3780*/  PRMT R37, R153, 0x7632, R37 ;  /* 0x0000763299257816 */ /* 0x000fe40000000025 */
        /* <DEDUP_REMOVED lines=21> */
.L_x_9378:
[----:B------:R-:W0:Y:S02]  /*38e0*/  @P5 LDC.64 R152, c[0x0][0x3a8] ;  /* 0x0000ea00ff985b82 */ /* 0x000e240000000a00 */
[----:B0-----:R-:W-:-:S05]  /*38f0*/  @P5 IMAD.WIDE.U32 R152, R189, 0x10, R152 ;  /* 0x00000010bd985825 */ /* 0x001fca00078e0098 */
[----:B------:R0:W-:Y:S02]  /*3900*/  @P5 STG.E.128 desc[UR6][R152.64], R36 ;  /* 0x0000002498005986 */ /* 0x0001e4000c101d06 */
.L_x_9376:
[----:B------:R-:W-:Y:S05]  /*3910*/  BSYNC.RECONVERGENT B0 ;  /* 0x0000000000007941 */ /* 0x000fea0003800200 */
.L_x_9375:
[----:B0123--:R-:W-:Y:S01]  /*3920*/  FADD.FTZ R152, RZ, R174 ;  /* 0x000000aeff987221 */ /* 0x00ffe20000010000 */
        /* <DEDUP_REMOVED lines=76> */
[----:B----4-:R-:W-:Y:S01]  /*3df0*/  FMUL.FTZ R154, R2, R189 ;  /* 0x000000bd029a7220 */ /* 0x010fe20000410000 */
[----:B------:R-:W-:-:S03]  /*3e00*/  LOP3.LUT R189, R184, 0x1f, RZ, 0xc0, !PT ;  /* 0x0000001fb8bd7812 */ /* 0x000fc600078ec0ff */
[--C-:B------:R-:W-:Y:S01]  /*3e10*/  FADD.FTZ R152, R174, -R154.reuse ;  /* 0x8000009aae987221 */ /* 0x100fe20000010000 */
[--C-:B------:R-:W-:Y:S01]  /*3e20*/  FADD.FTZ R153, R175, -R154.reuse ;  /* 0x8000009aaf997221 */ /* 0x100fe20000010000 */
[--C-:B------:R-:W-:Y:S01]  /*3e30*/  FADD.FTZ R155, R172, -R154.reuse ;  /* 0x8000009aac9b7221 */ /* 0x100fe20000010000 */
[--C-:B------:R-:W-:Y:S01]  /*3e40*/  FADD.FTZ R164, R167, -R154.reuse ;  /* 0x8000009aa7a47221 */ /* 0x100fe20000010000 */
[----:B------:R-:W-:Y:S01]  /*3e50*/  FFMA.FTZ R152, R152, R152, RZ ;  /* 0x0000009898987223 */ /* 0x000fe200000100ff */
        /* <DEDUP_REMOVED lines=131> */
.L_x_9381:
[----:B------:R-:W-:Y:S05]  /*4690*/  BSYNC.RECONVERGENT B0 ;  /* 0x0000000000007941 */ /* 0x000fea0003800200 */
.L_x_9380:
        /* <DEDUP_REMOVED lines=13> */
.L_x_9383:
[----:B------:R-:W-:Y:S05]  /*4770*/  BSYNC.RECONVERGENT B0 ;  /* 0x0000000000007941 */ /* 0x000fea0003800200 */
.L_x_9382:
        /* <DEDUP_REMOVED lines=52> */
[----:B------:R-:W1:Y:S01]  /*4ac0*/  LDC.64 R164, c[0x0][0x428] ;  /* 0x00010a00ffa47b82 */ /* 0x000e620000000a00 */
[--C-:B0-----:R-:W-:Y:S01]  /*4ad0*/  FADD.FTZ R152, R174, -R185.reuse ;  /* 0x800000b9ae987221 */ /* 0x101fe20000010000 */
[--C-:B------:R-:W-:Y:S01]  /*4ae0*/  FADD.FTZ R154, R175, -R185.reuse ;  /* 0x800000b9af9a7221 */ /* 0x100fe20000010000 */
[--C-:B------:R-:W-:Y:S01]  /*4af0*/  FADD.FTZ R184, R172, -R185.reuse ;  /* 0x800000b9acb87221 */ /* 0x100fe20000010000 */
[--C-:B------:R-:W-:Y:S01]  /*4b00*/  FADD.FTZ R190, R177, -R185.reuse ;  /* 0x800000b9b1be7221 */ /* 0x100fe20000010000 */
[--C-:B------:R-:W-:Y:S01]  /*4b10*/  FADD.FTZ R192, R170, -R185.reuse ;  /* 0x800000b9aac07221 */ /* 0x100fe20000010000 */
[--C-:B------:R-:W-:Y:S01]  /*4b20*/  FADD.FTZ R194, R179, -R185.reuse ;  /* 0x800000b9b3c27221 */ /* 0x100fe20000010000 */
[--C-:B------:R-:W-:Y:S01]  /*4b30*/  FADD.FTZ R196, R168, -R185.reuse ;  /* 0x800000b9a8c47221 */ /* 0x100fe20000010000 */
[----:B------:R-:W-:Y:S01]  /*4b40*/  FADD.FTZ R198, R181, -R185 ;  /* 0x800000b9b5c67221 */ /* 0x000fe20000010000 */
        /* <DEDUP_REMOVED lines=8> */
[----:B-----5:R-:W-:Y:S01]  /*4bd0*/  FFMA.FTZ R152, R153, R148, R140 ;  /* 0x0000009499987223 */ /* 0x020fe2000001008c */
[----:B------:R-:W-:Y:S01]  /*4be0*/  FFMA.FTZ R153, R154, R149, R141 ;  /* 0x000000959a997223 */ /* 0x000fe2000001008d */
[----:B------:R-:W-:Y:S01]  /*4bf0*/  FFMA.FTZ R155, R155, R150, R142 ;  /* 0x000000969b9b7223 */ /* 0x000fe2000001008e */
[----:B------:R-:W-:Y:S01]  /*4c00*/  FFMA.FTZ R190, R190, R151, R143 ;  /* 0x00000097bebe7223 */ /* 0x000fe2000001008f */
[----:B------:R-:W-:Y:S01]  /*4c10*/  FFMA.FTZ R154, R191, R144, R136 ;  /* 0x00000090bf9a7223 */ /* 0x000fe20000010088 */
[----:B------:R-:W-:Y:S01]  /*4c20*/  FFMA.FTZ R191, R194, R145, R137 ;  /* 0x00000091c2bf7223 */ /* 0x000fe20000010089 */
[----:B------:R-:W-:Y:S01]  /*4c30*/  FFMA.FTZ R193, R193, R146, R138 ;  /* 0x00000092c1c17223 */ /* 0x000fe2000001008a */
[----:B------:R-:W-:Y:S01]  /*4c40*/  FFMA.FTZ R198, R198, R147, R139 ;  /* 0x00000093c6c67223 */ /* 0x000fe2000001008b */
[----:B------:R-:W-:Y:S01]  /*4c50*/  F2FP.BF16.F32.PACK_AB R152, R153, R152 ;  /* 0x000000989998723e */ /* 0x000fe200000010ff */
[----:B-1----:R-:W-:Y:S01]  /*4c60*/  IMAD.WIDE.U32 R164, R157, 0x10, R164 ;  /* 0x000000109da47825 */ /* 0x002fe200078e00a4 */
[----:B------:R-:W-:-:S02]  /*4c70*/  F2FP.BF16.F32.PACK_AB R153, R190, R155 ;  /* 0x0000009bbe99723e */ /* 0x000fc400000010ff */
[----:B------:R-:W-:Y:S02]  /*4c80*/  F2FP.BF16.F32.PACK_AB R154, R191, R154 ;  /* 0x0000009abf9a723e */ /* 0x000fe400000010ff */
[----:B------:R-:W-:Y:S02]  /*4c90*/  F2FP.BF16.F32.PACK_AB R155, R198, R193 ;  /* 0x000000c1c69b723e */ /* 0x000fe400000010ff */
[----:B------:R-:W-:-:S03]  /*4ca0*/  IADD3 R157, PT, PT, R157, 0x80, RZ ;  /* 0x000000809d9d7810 */ /* 0x000fc60007ffe0ff */
[----:B------:R1:W-:Y:S04]  /*4cb0*/  STG.E.128 desc[UR6][R164.64], R152 ;  /* 0x00000098a4007986 */ /* 0x0003e8000c101d06 */
.L_x_9385:
[----:B------:R-:W-:Y:S05]  /*4cc0*/  BSYNC.RECONVERGENT B0 ;  /* 0x0000000000007941 */ /* 0x000fea0003800200 */
.L_x_9384:
[----:B------:R-:W-:Y:S01]  /*4cd0*/  ISETP.NE.AND P1, PT, R186, RZ, PT ;  /* 0x000000ffba00720c */ /* 0x000fe20003f25270 */
[----:B------:R-:W-:-:S12]  /*4ce0*/  BSSY.RECONVERGENT B0, `(.L_x_9386) ;  /* 0x0000022000007945 */ /* 0x000fd80003800200 */
[----:B------:R-:W-:Y:S05]  /*4cf0*/  @!P1 BRA `(.L_x_9387) ;  /* 0x0000000000809947 */ /* 0x000fea0003800000 */
[----:B-1----:R-:W1:Y:S01]  /*4d00*/  LDC.64 R164, c[0x0][0x428] ;  /* 0x00010a00ffa47b82 */ /* 0x002e620000000a00 */
        /* <DEDUP_REMOVED lines=31> */
.L_x_9387:
[----:B------:R-:W-:Y:S05]  /*4f00*/  BSYNC.RECONVERGENT B0 ;  /* 0x0000000000007941 */ /* 0x000fea0003800200 */
.L_x_9386:
[----:B------:R-:W-:Y:S01]  /*4f10*/  ISETP.NE.AND P1, PT, R187, RZ, PT ;  /* 0x000000ffbb00720c */ /* 0x000fe20003f25270 */
[----:B------:R-:W-:-:S12]  /*4f20*/  BSSY.RECONVERGENT B0, `(.L_x_9388) ;  /* 0x0000022000007945 */ /* 0x000fd80003800200 */
[----:B------:R-:W-:Y:S05]  /*4f30*/  @!P1 BRA `(.L_x_9389) ;  /* 0x0000000000809947 */ /* 0x000fea0003800000 */
[----:B-12---:R-:W1:Y:S01]  /*4f40*/  LDC.64 R164, c[0x0][0x428] ;  /* 0x00010a00ffa47b82 */ /* 0x006e620000000a00 */
        /* <DEDUP_REMOVED lines=31> */
.L_x_9389:
[----:B------:R-:W-:Y:S05]  /*5140*/  BSYNC.RECONVERGENT B0 ;  /* 0x0000000000007941 */ /* 0x000fea0003800200 */
.L_x_9388:
[----:B------:R-:W-:Y:S01]  /*5150*/  ISETP.NE.AND P1, PT, R188, RZ, PT ;  /* 0x000000ffbc00720c */ /* 0x000fe20003f25270 */
[----:B------:R-:W-:-:S12]  /*5160*/  BSSY.RECONVERGENT B0, `(.L_x_9390) ;  /* 0x0000022000007945 */ /* 0x000fd80003800200 */
[----:B------:R-:W-:Y:S05]  /*5170*/  @!P1 BRA `(.L_x_9391) ;  /* 0x0000000000809947 */ /* 0x000fea0003800000 */
[----:B-123--:R-:W1:Y:S01]  /*5180*/  LDC.64 R164, c[0x0][0x428] ;  /* 0x00010a00ffa47b82 */ /* 0x00ee620000000a00 */
        /* <DEDUP_REMOVED lines=31> */
.L_x_9391:
[----:B------:R-:W-:Y:S05]  /*5380*/  BSYNC.RECONVERGENT B0 ;  /* 0x0000000000007941 */ /* 0x000fea0003800200 */
.L_x_9390:
[----:B------:R-:W-:Y:S04]  /*5390*/  BSSY.RECONVERGENT B0, `(.L_x_9392) ;  /* 0x0000022000007945 */ /* 0x000fe80003800200 */
[----:B------:R-:W-:Y:S05]  /*53a0*/  @!P2 BRA `(.L_x_9393) ;  /* 0x000000000080a947 */ /* 0x000fea0003800000 */
[----:B-1234-:R-:W1:Y:S01]  /*53b0*/  LDC.64 R164, c[0x0][0x428] ;  /* 0x00010a00ffa47b82 */ /* 0x01ee620000000a00 */
        /* <DEDUP_REMOVED lines=31> */
.L_x_9393:
[----:B------:R-:W-:Y:S05]  /*55b0*/  BSYNC.RECONVERGENT B0 ;  /* 0x0000000000007941 */ /* 0x000fea0003800200 */
.L_x_9392:
        /* <DEDUP_REMOVED lines=28> */
[----:B0-----:R-:W-:Y:S01]  /*5780*/  IMAD.WIDE.U32 R164, R157, 0x10, R164 ;  /* 0x000000109da47825 */ /* 0x001fe200078e00a4 */
[----:B------:R-:W-:-:S02]  /*5790*/  F2FP.BF16.F32.PACK_AB R153, R186, R155 ;  /* 0x0000009bba99723e */ /* 0x000fc400000010ff */
[----:B------:R-:W-:Y:S02]  /*57a0*/  F2FP.BF16.F32.PACK_AB R154, R187, R154 ;  /* 0x0000009abb9a723e */ /* 0x000fe400000010ff */
[----:B------:R-:W-:Y:S02]  /*57b0*/  F2FP.BF16.F32.PACK_AB R155, R194, R191 ;  /* 0x000000bfc29b723e */ /* 0x000fe400000010ff */
[----:B------:R-:W-:-:S03]  /*57c0*/  IADD3 R157, PT, PT, R157, 0x80, RZ ;  /* 0x000000809d9d7810 */ /* 0x000fc60007ffe0ff */
[----:B------:R0:W-:Y:S04]  /*57d0*/  STG.E.128 desc[UR6][R164.64], R152 ;  /* 0x00000098a4007986 */ /* 0x0001e8000c101d06 */
.L_x_9395:
[----:B------:R-:W-:Y:S05]  /*57e0*/  BSYNC.RECONVERGENT B0 ;  /* 0x0000000000007941 */ /* 0x000fea0003800200 */
.L_x_9394:
        /* <DEDUP_REMOVED lines=31> */
[----:B------:R-:W-:-:S05]  /*59e0*/  F2FP.BF16.F32.PACK_AB R152, R185, R184 ;  /* 0x000000b8b998723e */ /* 0x000fca00000010ff */
[----:B------:R0:W-:Y:S02]  /*59f0*/  STG.E.128 desc[UR6][R164.64], R152 ;  /* 0x00000098a4007986 */ /* 0x0001e4000c101d06 */
.L_x_9397:
[----:B------:R-:W-:Y:S05]  /*5a00*/  BSYNC.RECONVERGENT B0 ;  /* 0x0000000000007941 */ /* 0x000fea0003800200 */
.L_x_9396:
[----:B01234-:R-:W0:Y:S01]  /*5a10*/  LDC.64 R152, c[0x0][0x380] ;  /* 0x0000e000ff987b82 */ /* 0x01fe220000000a00 */
[----:B------:R-:W-:Y:S01]  /*5a20*/  UPLOP3.LUT UP1, UPT, UPT, UPT, UP1, 0x40, 0x4 ;  /* 0x000000000004789c */ /* 0x000fe20003f2e810 */
[----:B0-----:R-:W-:-:S04]  /*5a30*/  IADD3 R4, PT, PT, R4, R152, RZ ;  /* 0x0000009804047210 */ /* 0x001fc80007ffe0ff */
[----:B------:R-:W-:-:S13]  /*5a40*/  ISETP.GE.AND P1, PT, R4, R153, PT ;  /* 0x000000990400720c */ /* 0x000fda0003f26270 */
[----:B------:R-:W-:Y:S05]  /*5a50*/  @!P1 BRA `(.L_x_9398) ;  /* 0xffffffb000489947 */ /* 0x000fea000383ffff */
[----:B------:R-:W-:Y:S05]  /*5a60*/  EXIT ;  /* 0x000000000000794d */ /* 0x000fea0003800000 */
.L_x_9399:
        /* <DEDUP_REMOVED lines=9> */
.L_x_42323:


//--------------------- .text._ZN10layer_norm13ln_fwd_kernelINS_13Kernel_traitsIf13__nv_bfloat16S2_S2_fjLj7168ELj1ELj1ELj4ELj16ENS_18Kernel_traits_baseILj7168EfS2_S2_S2_fjLj128EEEEELb0ELb0ELb0ELb1EEEvNS_9FwdParamsE --------------------------
	.section	.text._ZN10layer_norm13ln_fwd_kernelINS_13Kernel_traitsIf13__nv_bfloat16S2_S2_fjLj7168ELj1ELj1ELj4ELj16ENS_18Kernel_traits_baseILj7168EfS2_S2_S2_fjLj128EEEEELb0ELb0ELb0ELb1EEEvNS_9FwdParamsE,"ax",@progbits
	.align	128
        .global         _ZN10layer_norm13ln_fwd_kernelINS_13Kernel_traitsIf13__nv_bfloat16S2_S2_fjLj7168ELj1ELj1ELj4ELj16ENS_18Kernel_traits_baseILj7168EfS2_S2_S2_fjLj128EEEEELb0ELb0ELb0ELb1EEEvNS_9FwdParamsE
        .type           _ZN10layer_norm13ln_fwd_kernelINS_13Kernel_traitsIf13__nv_bfloat16S2_S2_fjLj7168ELj1ELj1ELj4ELj16ENS_18Kernel_traits_baseILj7168EfS2_S2_S2_fjLj128EEEEELb0ELb0ELb0ELb1EEEvNS_9FwdParamsE,@function
        .size           _ZN10layer_norm13ln_fwd_kernelINS_13Kernel_traitsIf13__nv_bfloat16S2_S2_fjLj7168ELj1ELj1ELj4ELj16ENS_18Kernel_traits_baseILj7168EfS2_S2_S2_fjLj128EEEEELb0ELb0ELb0ELb1EEEvNS_9FwdParamsE,(.L_x_42324 - _ZN10layer_norm13ln_fwd_kernelINS_13Kernel_traitsIf13__nv_bfloat16S2_S2_fjLj7168ELj1ELj1ELj4ELj16ENS_18Kernel_traits_baseILj7168EfS2_S2_S2_fjLj128EEEEELb0ELb0ELb0ELb1EEEvNS_9FwdParamsE)
        .other          _ZN10layer_norm13ln_fwd_kernelINS_13Kernel_traitsIf13__nv_bfloat16S2_S2_fjLj7168ELj1ELj1ELj4ELj16ENS_18Kernel_traits_baseILj7168EfS2_S2_S2_fjLj128EEEEELb0ELb0ELb0ELb1EEEvNS_9FwdParamsE,@"STO_CUDA_ENTRY STV_DEFAULT"
_ZN10layer_norm13ln_fwd_kernelINS_13Kernel_traitsIf13__nv_bfloat16S2_S2_fjLj7168ELj1ELj1ELj4ELj16ENS_18Kernel_traits_baseILj7168EfS2_S2_S2_fjLj128EEEEELb0ELb0ELb0ELb1EEEvNS_9FwdParamsE:
.text._ZN10layer_norm13ln_fwd_kernelINS_13Kernel_traitsIf13__nv_bfloat16S2_S2_fjLj7168ELj1ELj1ELj4ELj16ENS_18Kernel_traits_baseILj7168EfS2_S2_S2_fjLj128EEEEELb0ELb0ELb0ELb1EEEvNS_9FwdParamsE:
[----:B------:R-:W-:Y:S01]  /*0000*/  LDC R1, c[0x0][0x37c] ;  /* 0x0000df00ff017b82 */ /* 0x000fe20000000800 */
[----:B------:R-:W0:Y:S07]  /*0010*/  LDCU.64 UR10, c[0x0][0x438] ;  /* 0x00008700ff0a77ac */ /* 0x000e2e0008000a00 */
[----:B------:R-:W1:Y:S01]  /*0020*/  LDC.64 R118, c[0x0][0x3e0] ;  /* 0x0000f800ff767b82 */ /* 0x000e620000000a00 */
[----:B------:R-:W2:Y:S01]  /*0030*/  S2R R5, SR_TID.X ;  /* 0x0000000000057919 */ /* 0x000ea20000002100 */
[----:B------:R-:W1:Y:S01]  /*0040*/  LDCU.64 UR8, c[0x0][0x3a0] ;  /* 0x00007400ff0877ac */ /* 0x000e620008000a00 */
[----:B------:R-:W3:Y:S05]  /*0050*/  LDCU.64 UR6, c[0x0][0x358] ;  /* 0x00006b00ff0677ac */ /* 0x000eea0008000a00 */
[----:B------:R-:W4:Y:S01]  /*0060*/  S2UR UR4, SR_CTAID.X ;  /* 0x00000000000479c3 */ /* 0x000f220000002500 */
[----:B0-----:R-:W-:-:S04]  /*0070*/  UISETP.NE.U32.AND UP0, UPT, UR10, URZ, UPT ;  /* 0x000000ff0a00728c */ /* 0x001fc8000bf05070 */
[----:B------:R-:W-:Y:S01]  /*0080*/  UISETP.NE.AND.EX UP0, UPT, UR11, URZ, UPT, UP0 ;  /* 0x000000ff0b00728c */ /* 0x000fe2000bf05300 */
[----:B-1----:R-:W-:-:S04]  /*0090*/  LOP3.LUT P0, RZ, R118, UR8, RZ, 0xfc, !PT ;  /* 0x0000000876ff7c12 */ /* 0x002fc8000f80fcff */
[----:B------:R-:W-:Y:S02]  /*00a0*/  LOP3.LUT P0, RZ, R119, UR9, RZ, 0xfc, P0 ;  /* 0x0000000977ff7c12 */ /* 0x000fe4000800fcff */
[----:B----4-:R-:W-:Y:S02]  /*00b0*/  MOV R124, UR4 ;  /* 0x00000004007c7c02 */ /* 0x010fe40008000f00 */
[----:B--23--:R-:W-:Y:S09]  /*00c0*/  BRA.U !UP0, `(.L_x_9400) ;  /* 0x0000000108847547 */ /* 0x00cff2000b800000 */
        /* <DEDUP_REMOVED lines=33> */
.L_x_9400:
[----:B------:R-:W0:Y:S02]  /*02e0*/  LDC.64 R2, c[0x0][0x3d0] ;  /* 0x0000f400ff027b82 */ /* 0x000e240000000a00 */
[----:B0-----:R-:W-:-:S05]  /*02f0*/  IMAD.WIDE.U32 R2, R5, 0x20, R2 ;  /* 0x0000002005027825 */ /* 0x001fca00078e0002 */
        /* <DEDUP_REMOVED lines=41> */
[----:B0-----:R-:W-:-:S07]  /*0590*/  CS2R R56, SRZ ;  /* 0x0000000000387805 */ /* 0x001fce000001ff00 */
.L_x_9401:
[----:B------:R-:W1:Y:S02]  /*05a0*/  LDCU UR4, c[0x0][0x384] ;  /* 0x00007080ff0477ac */ /* 0x000e640008000800 */
[----:B-1----:R-:W-:-:S13]  /*05b0*/  ISETP.GE.AND P1, PT, R124, UR4, PT ;  /* 0x000000047c007c0c */ /* 0x002fda000bf26270 */
[----:B------:R-:W-:Y:S05]  /*05c0*/  @P1 EXIT ;  /* 0x000000000000194d */ /* 0x000fea0003800000 */
[----:B------:R-:W-:Y:S01]  /*05d0*/  ISETP.NE.U32.AND P1, PT, R118, RZ, PT ;  /* 0x000000ff7600720c */ /* 0x000fe20003f25070 */
[----:B------:R-:W1:Y:S03]  /*05e0*/  LDCU UR8, c[0x0][0x388] ;  /* 0x00007100ff0877ac */ /* 0x000e660008000800 */
[----:B------:R-:W-:Y:S01]  /*05f0*/  ISETP.NE.AND.EX P1, PT, R119, RZ, PT, P1 ;  /* 0x000000ff7700720c */ /* 0x000fe20003f25310 */
[----:B------:R-:W2:Y:S01]  /*0600*/  LDCU.U8 UR14, c[0x0][0x410] ;  /* 0x00008200ff0e77ac */ /* 0x000ea20008000000 */
[----:B------:R-:W3:Y:S01]  /*0610*/  LDCU UR9, c[0x0][0x400] ;  /* 0x00008000ff0977ac */ /* 0x000ee20008000800 */
[----:B------:R-:W4:Y:S01]  /*0620*/  LDCU.64 UR12, c[0x0][0x3e0] ;  /* 0x00007c00ff0c77ac */ /* 0x000f220008000a00 */
[----:B------:R-:W0:Y:S01]  /*0630*/  LDCU.64 UR10, c[0x0][0x3a0] ;  /* 0x00007400ff0a77ac */ /* 0x000e220008000a00 */
[----:B------:R-:W-:-:S11]  /*0640*/  UPLOP3.LUT UP2, UPT, UPT, UPT, UPT, 0x40, 0x4 ;  /* 0x000000000004789c */ /* 0x000fd60003f4e870 */
.L_x_9427:
[----:B-1----:R-:W2:Y:S01]  /*0650*/  S2R R126, SR_TID.X ;  /* 0x00000000007e7919 */ /* 0x002ea20000002100 */
[----:B------:R-:W3:Y:S01]  /*0660*/  @P1 LDC.64 R120, c[0x0][0x3e0] ;  /* 0x0000f800ff781b82 */ /* 0x000ee20000000a00 */
[----:B-1----:R-:W-:-:S05]  /*0670*/  IMAD R0, R124, UR8, RZ ;  /* 0x000000087c007c24 */ /* 0x002fca000f8e02ff */
[----:B------:R-:W-:Y:S02]  /*0680*/  SHF.R.S32.HI R123, RZ, 0x1f, R0 ;  /* 0x0000001fff7b7819 */ /* 0x000fe40000011400 */
[----:B0-----:R-:W0:Y:S02]  /*0690*/  LDC.64 R2, c[0x0][0x390] ;  /* 0x0000e400ff027b82 */ /* 0x001e240000000a00 */
[----:B------:R-:W-:Y:S01]  /*06a0*/  LEA.HI R123, R123, R0, RZ, 0x3 ;  /* 0x000000007b7b7211 */ /* 0x000fe200078f18ff */
[----:B---3--:R-:W-:-:S06]  /*06b0*/  @P1 IMAD.WIDE R120, R124, 0x2, R120 ;  /* 0x000000027c781825 */ /* 0x008fcc00078e0278 */
[----:B------:R-:W3:Y:S01]  /*06c0*/  @P1 LDG.E.U16 R120, desc[UR6][R120.64] ;  /* 0x0000000678781981 */ /* 0x000ee2000c1e1500 */
[----:B--2---:R-:W-:-:S05]  /*06d0*/  LEA.HI.SX32 R127, R123, R126, 0x1d ;  /* 0x0000007e7b7f7211 */ /* 0x004fca00078feaff */
[----:B0-----:R-:W-:-:S05]  /*06e0*/  IMAD.WIDE.U32 R122, R127, 0x10, R2 ;  /* 0x000000107f7a7825 */ /* 0x001fca00078e0002 */
[----:B-----5:R0:W5:Y:S01]  /*06f0*/  LDG.E.128 R128, desc[UR6][R122.64] ;  /* 0x000000067a807981 */ /* 0x020162000c1e1d00 */
[----:B------:R-:W-:-:S04]  /*0700*/  UISETP.NE.U32.AND UP0, UPT, UR10, URZ, UPT ;  /* 0x000000ff0a00728c */ /* 0x000fc8000bf05070 */
[----:B------:R-:W-:Y:S01]  /*0710*/  UISETP.NE.AND.EX UP0, UPT, UR11, URZ, UPT, UP0 ;  /* 0x000000ff0b00728c */ /* 0x000fe2000bf05300 */
[----:B------:R-:W-:Y:S01]  /*0720*/  HFMA2 R0, -RZ, RZ, 1.875, 0 ;  /* 0x3f800000ff007431 */ /* 0x000fe200000001ff */
[----:B---3--:R-:W-:-:S07]  /*0730*/  @P1 SHF.L.U32 R0, R120, 0x10, RZ ;  /* 0x0000001078001819 */ /* 0x008fce00000006ff */
[----:B0-----:R-:W-:Y:S05]  /*0740*/  BRA.U !UP0, `(.L_x_9402) ;  /* 0x0000000108a07547 */ /* 0x001fea000b800000 */
[----:B------:R-:W0:Y:S02]  /*0750*/  LDC.64 R116, c[0x0][0x3a0] ;  /* 0x0000e800ff747b82 */ /* 0x000e240000000a00 */
[----:B0-----:R-:W-:-:S06]  /*0760*/  IMAD.WIDE.U32 R116, R127, 0x10, R116 ;  /* 0x000000107f747825 */ /* 0x001fcc00078e0074 */
[----:B------:R-:W2:Y:S01]  /*0770*/  LDG.E.128 R116, desc[UR6][R116.64] ;  /* 0x0000000674747981 */ /* 0x000ea2000c1e1d00 */
[C---:B-----5:R-:W-:Y:S02]  /*0780*/  PRMT R120, R128.reuse, 0x7632, R120 ;  /* 0x0000763280787816 */ /* 0x060fe40000000078 */
[----:B------:R-:W-:Y:S02]  /*0790*/  SHF.L.U32 R137, R128, 0x10, RZ ;  /* 0x0000001080897819 */ /* 0x000fe400000006ff */
[C---:B------:R-:W-:Y:S02]  /*07a0*/  SHF.L.U32 R139, R129.reuse, 0x10, RZ ;  /* 0x00000010818b7819 */ /* 0x040fe400000006ff */
[C---:B------:R-:W-:Y:S02]  /*07b0*/  PRMT R125, R130.reuse, 0x7632, R125 ;  /* 0x00007632827d7816 */ /* 0x040fe4000000007d */
[----:B------:R-:W-:Y:S02]  /*07c0*/  SHF.L.U32 R143, R130, 0x10, RZ ;  /* 0x00000010828f7819 */ /* 0x000fe400000006ff */
[----:B------:R-:W-:-:S02]  /*07d0*/  PRMT R123, R129, 0x7632, R123 ;  /* 0x00007632817b7816 */ /* 0x000fc4000000007b */
[C---:B------:R-:W-:Y:S02]  /*07e0*/  PRMT R130, R131.reuse, 0x7632, R130 ;  /* 0x0000763283827816 */ /* 0x040fe40000000082 */
[----:B------:R-:W-:Y:S02]  /*07f0*/  SHF.L.U32 R145, R131, 0x10, RZ ;  /* 0x0000001083917819 */ /* 0x000fe400000006ff */
[----:B------:R-:W-:Y:S02]  /*0800*/  SHF.L.U32 R123, R123, 0x10, RZ ;  /* 0x000000107b7b7819 */ /* 0x000fe400000006ff */
[----:B------:R-:W-:Y:S02]  /*0810*/  SHF.L.U32 R125, R125, 0x10, RZ ;  /* 0x000000107d7d7819 */ /* 0x000fe400000006ff */
[----:B--2---:R-:W-:Y:S02]  /*0820*/  SHF.L.U32 R128, R117, 0x10, RZ ;  /* 0x0000001075807819 */ /* 0x004fe400000006ff */
[----:B------:R-:W-:-:S02]  /*0830*/  PRMT R121, R116, 0x7632, R121 ;  /* 0x0000763274797816 */ /* 0x000fc40000000079 */
[----:B------:R-:W-:Y:S01]  /*0840*/  SHF.L.U32 R122, R116, 0x10, RZ ;  /* 0x00000010747a7819 */ /* 0x000fe200000006ff */
[-C--:B------:R-:W-:Y:S01]  /*0850*/  FFMA.FTZ R139, R139, R0.reuse, R128 ;  /* 0x000000008b8b7223 */ /* 0x080fe20000010080 */
[----:B------:R-:W-:Y:S02]  /*0860*/  PRMT R116, R117, 0x7632, R116 ;  /* 0x0000763275747816 */ /* 0x000fe40000000074 */
[----:B------:R-:W-:Y:S01]  /*0870*/  PRMT R129, R118, 0x7632, R129 ;  /* 0x0000763276817816 */ /* 0x000fe20000000081 */
[----:B------:R-:W-:Y:S01]  /*0880*/  FFMA.FTZ R137, R137, R0, R122 ;  /* 0x0000000089897223 */ /* 0x000fe2000001007a */
[C---:B------:R-:W-:Y:S02]  /*0890*/  PRMT R131, R119.reuse, 0x7632, R131 ;  /* 0x0000763277837816 */ /* 0x040fe40000000083 */
[----:B------:R-:W-:Y:S02]  /*08a0*/  SHF.L.U32 R132, R119, 0x10, RZ ;  /* 0x0000001077847819 */ /* 0x000fe400000006ff */
[----:B------:R-:W-:-:S02]  /*08b0*/  SHF.L.U32 R119, R130, 0x10, RZ ;  /* 0x0000001082777819 */ /* 0x000fc400000006ff */
[----:B------:R-:W-:Y:S01]  /*08c0*/  SHF.L.U32 R118, R118, 0x10, RZ ;  /* 0x0000001076767819 */ /* 0x000fe200000006ff */
[-C--:B------:R-:W-:Y:S01]  /*08d0*/  FFMA.FTZ R145, R145, R0.reuse, R132 ;  /* 0x0000000091917223 */ /* 0x080fe20000010084 */
[----:B------:R-:W-:Y:S02]  /*08e0*/  SHF.L.U32 R117, R120, 0x10, RZ ;  /* 0x0000001078757819 */ /* 0x000fe400000006ff */
[----:B------:R-:W-:Y:S01]  /*08f0*/  SHF.L.U32 R128, R131, 0x10, RZ ;  /* 0x0000001083807819 */ /* 0x000fe200000006ff */
[-C--:B------:R-:W-:Y:S01]  /*0900*/  FFMA.FTZ R143, R143, R0.reuse, R118 ;  /* 0x000000008f8f7223 */ /* 0x080fe20000010076 */
[----:B------:R-:W-:Y:S02]  /*0910*/  SHF.L.U32 R130, R129, 0x10, RZ ;  /* 0x0000001081827819 */ /* 0x000fe400000006ff */
        /* <DEDUP_REMOVED lines=11> */
.L_x_9402:
[----:B------:R-:W0:Y:S02]  /*09d0*/  LDC.64 R120, c[0x0][0x3e0] ;  /* 0x0000f800ff787b82 */ /* 0x000e240000000a00 */
[----:B0-----:R-:W-:-:S04]  /*09e0*/  ISETP.NE.U32.AND P1, PT, R120, RZ, PT ;  /* 0x000000ff7800720c */ /* 0x001fc80003f25070 */
[----:B------:R-:W-:-:S13]  /*09f0*/  ISETP.NE.AND.EX P1, PT, R121, RZ, PT, P1 ;  /* 0x000000ff7900720c */ /* 0x000fda0003f25310 */
[----:B------:R-:W-:Y:S05]  /*0a00*/  @!P1 BRA `(.L_x_9404) ;  /* 0x0000000000649947 */ /* 0x000fea0003800000 */
[----:B-----5:R-:W-:Y:S02]  /*0a10*/  PRMT R119, R130, 0x7632, R119 ;  /* 0x0000763282777816 */ /* 0x020fe40000000077 */
[C---:B------:R-:W-:Y:S02]  /*0a20*/  PRMT R116, R128.reuse, 0x7632, R116 ;  /* 0x0000763280747816 */ /* 0x040fe40000000074 */
[----:B------:R-:W-:Y:S02]  /*0a30*/  PRMT R118, R129, 0x7632, R118 ;  /* 0x0000763281767816 */ /* 0x000fe40000000076 */
[----:B------:R-:W-:Y:S02]  /*0a40*/  PRMT R120, R131, 0x7632, R120 ;  /* 0x0000763283787816 */ /* 0x000fe40000000078 */
[----:B------:R-:W-:Y:S02]  /*0a50*/  SHF.L.U32 R121, R119, 0x10, RZ ;  /* 0x0000001077797819 */ /* 0x000fe400000006ff */
        /* <DEDUP_REMOVED lines=18> */
[----:B------:R-:W-:Y:S01]  /*0b80*/  F2FP.BF16.F32.PACK_AB R116, R134, R137 ;  /* 0x000000898674723e */ /* 0x000fe200000010ff */
[----:B------:R-:W-:Y:S06]  /*0b90*/  BRA `(.L_x_9403) ;  /* 0x0000000000507947 */ /* 0x000fec0003800000 */
.L_x_9404:
[C---:B-----5:R-:W-:Y:S02]  /*0ba0*/  PRMT R122, R129.reuse, 0x7632, R122 ;  /* 0x00007632817a7816 */ /* 0x060fe4000000007a */
        /* <DEDUP_REMOVED lines=19> */
.L_x_9403:
        /* <DEDUP_REMOVED lines=20> */
[----:B------:R-:W-:Y:S02]  /*0e20*/  SHF.L.U32 R133, R133, 0x10, RZ ;  /* 0x0000001085857819 */ /* 0x000fe400000006ff */
[----:B------:R-:W-:-:S02]  /*0e30*/  SHF.L.U32 R135, R135, 0x10, RZ ;  /* 0x0000001087877819 */ /* 0x000fc400000006ff */
[----:B--2---:R-:W-:Y:S02]  /*0e40*/  SHF.L.U32 R136, R117, 0x10, RZ ;  /* 0x0000001075887819 */ /* 0x004fe400000006ff */
[C---:B------:R-:W-:Y:S02]  /*0e50*/  PRMT R120, R116.reuse, 0x7632, R120 ;  /* 0x0000763274787816 */ /* 0x040fe40000000078 */
[----:B------:R-:W-:Y:S01]  /*0e60*/  SHF.L.U32 R122, R116, 0x10, RZ ;  /* 0x00000010747a7819 */ /* 0x000fe200000006ff */
[-C--:B------:R-:W-:Y:S01]  /*0e70*/  FFMA.FTZ R149, R121, R0.reuse, R136 ;  /* 0x0000000079957223 */ /* 0x080fe20000010088 */
[----:B------:R-:W-:Y:S02]  /*0e80*/  PRMT R116, R117, 0x7632, R116 ;  /* 0x0000763275747816 */ /* 0x000fe40000000074 */
[----:B------:R-:W-:Y:S01]  /*0e90*/  PRMT R138, R119, 0x7632, R138 ;  /* 0x00007632778a7816 */ /* 0x000fe2000000008a */
[----:B------:R-:W-:Y:S01]  /*0ea0*/  FFMA.FTZ R147, R147, R0, R122 ;  /* 0x0000000093937223 */ /* 0x000fe2000001007a */
[----:B------:R-:W-:-:S02]  /*0eb0*/  PRMT R117, R118, 0x7632, R117 ;  /* 0x0000763276757816 */ /* 0x000fc40000000075 */
[----:B------:R-:W-:Y:S02]  /*0ec0*/  SHF.L.U32 R140, R119, 0x10, RZ ;  /* 0x00000010778c7819 */ /* 0x000fe400000006ff */
        /* <DEDUP_REMOVED lines=9> */
[----:B------:R-:W-:Y:S01]  /*0f60*/  F2FP.BF16.F32.PACK_AB R119, R136, R153 ;  /* 0x000000998877723e */ /* 0x000fe200000010ff */
[----:B------:R-:W-:-:S02]  /*0f70*/  FFMA.FTZ R140, R131, R0, R116 ;  /* 0x00000000838c7223 */ /* 0x000fc40000010074 */
[----:B------:R-:W-:Y:S01]  /*0f80*/  FFMA.FTZ R142, R129, R0, R120 ;  /* 0x00000000818e7223 */ /* 0x000fe20000010078 */
[----:B------:R-:W-:Y:S02]  /*0f90*/  F2FP.BF16.F32.PACK_AB R118, R138, R151 ;  /* 0x000000978a76723e */ /* 0x000fe400000010ff */
[----:B------:R-:W-:Y:S02]  /*0fa0*/  F2FP.BF16.F32.PACK_AB R117, R140, R149 ;  /* 0x000000958c75723e */ /* 0x000fe400000010ff */
[----:B------:R-:W-:Y:S01]  /*0fb0*/  F2FP.BF16.F32.PACK_AB R116, R142, R147 ;  /* 0x000000938e74723e */ /* 0x000fe200000010ff */
[----:B------:R-:W-:Y:S06]  /*0fc0*/  BRA `(.L_x_9406) ;  /* 0x0000000000c07947 */ /* 0x000fec0003800000 */
.L_x_9405:
[----:B----4-:R-:W-:-:S04]  /*0fd0*/  UISETP.NE.U32.AND UP1, UPT, UR12, URZ, UPT ;  /* 0x000000ff0c00728c */ /* 0x010fc8000bf25070 */
        /* <DEDUP_REMOVED lines=19> */
[-C--:B0-----:R-:W-:Y:S02]  /*1110*/  FMUL.FTZ R140, R121, R0.reuse ;  /* 0x00000000798c7220 */ /* 0x081fe40000410000 */
[----:B------:R-:W-:-:S02]  /*1120*/  FMUL.FTZ R138, R131, R0 ;  /* 0x00000000838a7220 */ /* 0x000fc40000410000 */
[----:B------:R-:W-:Y:S01]  /*1130*/  FMUL.FTZ R136, R133, R0 ;  /* 0x0000000085887220 */ /* 0x000fe20000410000 */
[----:B------:R-:W-:Y:S06]  /*1140*/  BRA `(.L_x_9406) ;  /* 0x0000000000607947 */ /* 0x000fec0003800000 */
.L_x_9407:
        /* <DEDUP_REMOVED lines=24> */
.L_x_9406:
        /* <DEDUP_REMOVED lines=47> */
.L_x_9408:
[----:B----4-:R-:W-:-:S04]  /*15c0*/  UISETP.NE.U32.AND UP1, UPT, UR12, URZ, UPT ;  /* 0x000000ff0c00728c */ /* 0x010fc8000bf25070 */
[----:B------:R-:W-:-:S09]  /*15d0*/  UISETP.NE.AND.EX UP1, UPT, UR13, URZ, UPT, UP1 ;  /* 0x000000ff0d00728c */ /* 0x000fd2000bf25310 */
[----:B------:R-:W-:Y:S05]  /*15e0*/  BRA.U UP1, `(.L_x_9410) ;  /* 0x0000000101547547 */ /* 0x000fea000b800000 */
[C---:B-----5:R-:W-:Y:S02]  /*15f0*/  PRMT R131, R120.reuse, 0x7632, R131 ;  /* 0x0000763278837816 */ /* 0x060fe40000000083 */
[----:B0-----:R-:W-:Y:S02]  /*1600*/  SHF.L.U32 R155, R120, 0x10, RZ ;  /* 0x00000010789b7819 */ /* 0x001fe400000006ff */
        /* <DEDUP_REMOVED lines=19> */
.L_x_9410:
        /* <DEDUP_REMOVED lines=24> */
.L_x_9409:
        /* <DEDUP_REMOVED lines=21> */
[----:B--2---:R-:W-:-:S02]  /*1a10*/  PRMT R120, R116, 0x7632, R120 ;  /* 0x0000763274787816 */ /* 0x004fc40000000078 */
[----:B------:R-:W-:Y:S02]  /*1a20*/  SHF.L.U32 R122, R116, 0x10, RZ ;  /* 0x00000010747a7819 */ /* 0x000fe400000006ff */
[C---:B------:R-:W-:Y:S02]  /*1a30*/  PRMT R116, R117.reuse, 0x7632, R116 ;  /* 0x0000763275747816 */ /* 0x040fe40000000074 */
[----:B------:R-:W-:Y:S01]  /*1a40*/  SHF.L.U32 R152, R117, 0x10, RZ ;  /* 0x0000001075987819 */ /* 0x000fe200000006ff */
[-C--:B------:R-:W-:Y:S01]  /*1a50*/  FFMA.FTZ R163, R163, R0.reuse, R122 ;  /* 0x00000000a3a37223 */ /* 0x080fe2000001007a */
[----:B------:R-:W-:Y:S02]  /*1a60*/  PRMT R156, R119, 0x7632, R156 ;  /* 0x00007632779c7816 */ /* 0x000fe4000000009c */
[----:B------:R-:W-:Y:S01]  /*1a70*/  PRMT R117, R118, 0x7632, R117 ;  /* 0x0000763276757816 */ /* 0x000fe20000000075 */
[----:B------:R-:W-:Y:S01]  /*1a80*/  FFMA.FTZ R165, R121, R0, R152 ;  /* 0x0000000079a57223 */ /* 0x000fe20000010098 */
[----:B------:R-:W-:-:S02]  /*1a90*/  SHF.L.U32 R158, R119, 0x10, RZ ;  /* 0x00000010779e7819 */ /* 0x000fc400000006ff */
[----:B------:R-:W-:Y:S02]  /*1aa0*/  SHF.L.U32 R119, R154, 0x10, RZ ;  /* 0x000000109a777819 */ /* 0x000fe400000006ff */
[----:B------:R-:W-:Y:S01]  /*1ab0*/  SHF.L.U32 R156, R156, 0x10, RZ ;  /* 0x000000109c9c7819 */ /* 0x000fe200000006ff */
[-C--:B------:R-:W-:Y:S01]  /*1ac0*/  FFMA.FTZ R169, R123, R0.reuse, R158 ;  /* 0x000000007ba97223 */ /* 0x080fe2000001009e */
[----:B------:R-:W-:Y:S02]  /*1ad0*/  SHF.L.U32 R118, R118, 0x10, RZ ;  /* 0x0000001076767819 */ /* 0x000fe400000006ff */
        /* <DEDUP_REMOVED lines=13> */
.L_x_9411:
        /* <DEDUP_REMOVED lines=24> */
.L_x_9413:
        /* <DEDUP_REMOVED lines=24> */
.L_x_9412:
        /* <DEDUP_REMOVED lines=27> */
[----:B------:R-:W-:Y:S02]  /*2060*/  PRMT R117, R118, 0x7632, R117 ;  /* 0x0000763276757816 */ /* 0x000fe40000000075 */
[----:B------:R-:W-:Y:S02]  /*2070*/  SHF.L.U32 R168, R119, 0x10, RZ ;  /* 0x0000001077a87819 */ /* 0x000fe400000006ff */
[----:B------:R-:W-:-:S02]  /*2080*/  SHF.L.U32 R119, R162, 0x10, RZ ;  /* 0x00000010a2777819 */ /* 0x000fc400000006ff */
[----:B------:R-:W-:Y:S01]  /*2090*/  SHF.L.U32 R121, R164, 0x10, RZ ;  /* 0x00000010a4797819 */ /* 0x000fe200000006ff */
[-C--:B------:R-:W-:Y:S01]  /*20a0*/  FFMA.FTZ R177, R123, R0.reuse, R168 ;  /* 0x000000007bb17223 */ /* 0x080fe200000100a8 */
        /* <DEDUP_REMOVED lines=15> */
.L_x_9414:
        /* <DEDUP_REMOVED lines=24> */
.L_x_9416:
        /* <DEDUP_REMOVED lines=24> */
.L_x_9415:
        /* <DEDUP_REMOVED lines=19> */
[----:B--2---:R-:W-:Y:S02]  /*25d0*/  SHF.L.U32 R170, R117, 0x10, RZ ;  /* 0x0000001075aa7819 */ /* 0x004fe400000006ff */
[C---:B------:R-:W-:Y:S02]  /*25e0*/  PRMT R120, R116.reuse, 0x7632, R120 ;  /* 0x0000763274787816 */ /* 0x040fe40000000078 */
[----:B------:R-:W-:Y:S01]  /*25f0*/  SHF.L.U32 R122, R116, 0x10, RZ ;  /* 0x00000010747a7819 */ /* 0x000fe200000006ff */
[----:B------:R-:W-:Y:S01]  /*2600*/  FFMA.FTZ R181, R121, R0, R170 ;  /* 0x0000000079b57223 */ /* 0x000fe200000100aa */
[----:B------:R-:W-:-:S02]  /*2610*/  PRMT R116, R117, 0x7632, R116 ;  /* 0x0000763275747816 */ /* 0x000fc40000000074 */
[C---:B------:R-:W-:Y:S01]  /*2620*/  PRMT R123, R118.reuse, 0x7632, R123 ;  /* 0x00007632767b7816 */ /* 0x040fe2000000007b */
[-C--:B------:R-:W-:Y:S01]  /*2630*/  FFMA.FTZ R179, R179, R0.reuse, R122 ;  /* 0x00000000b3b37223 */ /* 0x080fe2000001007a */
[C---:B------:R-:W-:Y:S02]  /*2640*/  PRMT R176, R119.reuse, 0x7632, R176 ;  /* 0x0000763277b07816 */ /* 0x040fe400000000b0 */
        /* <DEDUP_REMOVED lines=20> */
.L_x_9417:
        /* <DEDUP_REMOVED lines=24> */
.L_x_9419:
        /* <DEDUP_REMOVED lines=24> */
.L_x_9418:
        /* <DEDUP_REMOVED lines=13> */
[C---:B------:R-:W-:Y:S02]  /*2b60*/  PRMT R176, R122.reuse, 0x7632, R176 ;  /* 0x000076327ab07816 */ /* 0x040fe400000000b0 */
[----:B------:R-:W-:Y:S02]  /*2b70*/  SHF.L.U32 R191, R122, 0x10, RZ ;  /* 0x000000107abf7819 */ /* 0x000fe400000006ff */
        /* <DEDUP_REMOVED lines=17> */
[----:B------:R-:W-:Y:S01]  /*2c90*/  SHF.L.U32 R117, R2, 0x10, RZ ;  /* 0x0000001002757819 */ /* 0x000fe200000006ff */
[-C--:B------:R-:W-:Y:S01]  /*2ca0*/  FFMA.FTZ R187, R187, R0.reuse, R116 ;  /* 0x00000000bbbb7223 */ /* 0x080fe20000010074 */
[----:B------:R-:W-:Y:S01]  /*2cb0*/  SHF.L.U32 R121, R120, 0x10, RZ ;  /* 0x0000001078797819 */ /* 0x000fe200000006ff */
[-C--:B------:R-:W-:Y:S01]  /*2cc0*/  FFMA.FTZ R191, R191, R0.reuse, R118 ;  /* 0x00000000bfbf7223 */ /* 0x080fe20000010076 */
[----:B------:R-:W-:Y:S02]  /*2cd0*/  SHF.L.U32 R182, R182, 0x10, RZ ;  /* 0x00000010b6b67819 */ /* 0x000fe400000006ff */
[----:B------:R-:W-:Y:S02]  /*2ce0*/  SHF.L.U32 R178, R119, 0x10, RZ ;  /* 0x0000001077b27819 */ /* 0x000fe400000006ff */
        /* <DEDUP_REMOVED lines=9> */
.L_x_9420:
        /* <DEDUP_REMOVED lines=24> */
.L_x_9422:
[----:B-----5:R-:W-:Y:S02]  /*2f00*/  PRMT R3, R123, 0x7632, R3 ;  /* 0x000076327b037816 */ /* 0x020fe40000000003 */
[----:B0-----:R-:W-:Y:S02]  /*2f10*/  PRMT R117, R122, 0x7632, R117 ;  /* 0x000076327a757816 */ /* 0x001fe40000000075 */
        /* <DEDUP_REMOVED lines=22> */
.L_x_9421:
        /* <DEDUP_REMOVED lines=202> */
.L_x_9424:
[----:B----4-:R-:W-:Y:S05]  /*3d20*/  BSYNC.RECONVERGENT B0 ;  /* 0x0000000000007941 */ /* 0x010fea0003800200 */
.L_x_9423:
        /* <DEDUP_REMOVED lines=15> */
.L_x_9426:
[----:B------:R-:W-:Y:S05]  /*3e20*/  BSYNC.RECONVERGENT B0 ;  /* 0x0000000000007941 */ /* 0x000fea0003800200 */
.L_x_9425:
[----:B------:R-:W1:Y:S01]  /*3e30*/  SHFL.DOWN PT, R121, R0, 0x2, 0x1f ;  /* 0x08401f0000797f89 */ /* 0x000e6200000e0000 */
[----:B------:R-:W-:Y:S01]  /*3e40*/  ISETP.NE.AND P2, PT, R126, RZ, PT ;  /* 0x000000ff7e00720c */ /* 0x000fe20003f45270 */
[----:B------:R-:W-:Y:S01]  /*3e50*/  UPLOP3.LUT UP2, UPT, UPT, UPT, UP2, 0x40, 0x4 ;  /* 0x000000000004789c */ /* 0x000fe20003f4e820 */
        /* <DEDUP_REMOVED lines=32> */
[----:B------:R-:W0:Y:S02]  /*4060*/  LDC R2, c[0x0][0x448] ;  /* 0x00011200ff027b82 */ /* 0x000e240000000800 */
[----:B------:R-:W1:Y:S01]  /*4070*/  SHFL.IDX PT, R193, R193, RZ, 0x1f ;  /* 0x00001fffc1c17589 */ /* 0x000e6200000e0000 */
[----:B------:R-:W-:-:S05]  /*4080*/  FFMA.FTZ R184, R182, R184, R121 ;  /* 0x000000b8b6b87223 */ /* 0x000fca0000010079 */
[----:B------:R-:W0:Y:S01]  /*4090*/  SHFL.IDX PT, R195, R184, RZ, 0x1f ;  /* 0x00001fffb8c37589 */ /* 0x000e2200000e0000 */
[----:B------:R-:W2:Y:S01]  /*40a0*/  @!P2 LDC.64 R120, c[0x0][0x3c0] ;  /* 0x0000f000ff78ab82 */ /* 0x000ea20000000a00 */
[C---:B-1----:R-:W-:Y:S01]  /*40b0*/  FMUL.FTZ R0, R193.reuse, R193 ;  /* 0x000000c1c1007220 */ /* 0x042fe20000410000 */
[----:B------:R-:W-:-:S04]  /*40c0*/  FSEL R126, R193, RZ, !P3 ;  /* 0x000000ffc17e7208 */ /* 0x000fc80005800000 */
[----:B------:R-:W-:Y:S01]  /*40d0*/  FSEL R3, R0, RZ, P3 ;  /* 0x000000ff00037208 */ /* 0x000fe20001800000 */
[----:B0-----:R-:W-:Y:S01]  /*40e0*/  FFMA.FTZ R0, R195, UR9, R2 ;  /* 0x00000009c3007c23 */ /* 0x001fe20008010002 */
[C---:B------:R-:W-:Y:S01]  /*40f0*/  FADD.FTZ R182, -R126.reuse, R137 ;  /* 0x000000897eb67221 */ /* 0x040fe20000010100 */
[C---:B------:R-:W-:Y:S01]  /*4100*/  FADD.FTZ R186, -R126.reuse, R143 ;  /* 0x0000008f7eba7221 */ /* 0x040fe20000010100 */
[----:B------:R-:W-:Y:S01]  /*4110*/  FADD.FTZ R192, -R126, R142 ;  /* 0x0000008e7ec07221 */ /* 0x000fe20000010100 */
[----:B------:R-:W-:Y:S01]  /*4120*/  FADD.FTZ R0, R0, R3 ;  /* 0x0000000300007221 */ /* 0x000fe20000010000 */
[----:B------:R-:W0:Y:S01]  /*4130*/  LDC.64 R142, c[0x0][0x428] ;  /* 0x00010a00ff8e7b82 */ /* 0x000e220000000a00 */
[C---:B------:R-:W-:Y:S01]  /*4140*/  FADD.FTZ R184, -R126.reuse, R139 ;  /* 0x0000008b7eb87221 */ /* 0x040fe20000010100 */
[C---:B------:R-:W-:Y:S01]  /*4150*/  FADD.FTZ R188, -R126.reuse, R145 ;  /* 0x000000917ebc7221 */ /* 0x040fe20000010100 */
[----:B------:R-:W1:Y:S01]  /*4160*/  MUFU.RSQ R137, R0 ;  /* 0x0000000000897308 */ /* 0x000e620000001400 */
[----:B------:R-:W-:Y:S01]  /*4170*/  FADD.FTZ R128, -R126, R128 ;  /* 0x000000807e807221 */ /* 0x000fe20000010100 */
[----:B--2---:R-:W-:-:S04]  /*4180*/  @!P2 IMAD.WIDE R120, R124, 0x4, R120 ;  /* 0x000000047c78a825 */ /* 0x004fc800078e0278 */
[C---:B------:R-:W-:Y:S01]  /*4190*/  FADD.FTZ R200, -R126.reuse, R153 ;  /* 0x000000997ec87221 */ /* 0x040fe20000010100 */
[C---:B------:R-:W-:Y:S01]  /*41a0*/  FADD.FTZ R153, -R126.reuse, R123 ;  /* 0x0000007b7e997221 */ /* 0x040fe20000010100 */
[----:B------:R-:W2:Y:S01]  /*41b0*/  @!P2 LDC.64 R2, c[0x0][0x3c8] ;  /* 0x0000f200ff02ab82 */ /* 0x000ea20000000a00 */
        /* <DEDUP_REMOVED lines=11> */
[----:B------:R3:W-:Y:S01]  /*4270*/  @!P2 STG.E desc[UR6][R120.64], R193 ;  /* 0x000000c17800a986 */ /* 0x0007e2000c101906 */
[C---:B-1----:R-:W-:Y:S01]  /*4280*/  FMUL.FTZ R123, R137.reuse, R184 ;  /* 0x000000b8897b7220 */ /* 0x042fe20000410000 */
[C---:B------:R-:W-:Y:S01]  /*4290*/  FMUL.FTZ R187, R137.reuse, R188 ;  /* 0x000000bc89bb7220 */ /* 0x040fe20000410000 */
[C---:B------:R-:W-:Y:S01]  /*42a0*/  FMUL.FTZ R136, R137.reuse, R128 ;  /* 0x0000008089887220 */ /* 0x040fe20000410000 */
        /* <DEDUP_REMOVED lines=37> */
[----:B------:R-:W-:Y:S01]  /*4500*/  FMUL.FTZ R185, R137, R186 ;  /* 0x000000ba89b97220 */ /* 0x000fe20000410000 */
[----:B---3--:R-:W-:Y:S01]  /*4510*/  FFMA.FTZ R121, R123, R114, R58 ;  /* 0x000000727b797223 */ /* 0x008fe2000001003a */
[----:B--2---:R-:W-:-:S04]  /*4520*/  @!P2 IMAD.WIDE R2, R124, 0x4, R2 ;  /* 0x000000047c02a825 */ /* 0x004fc800078e0202 */
[C---:B------:R-:W-:Y:S01]  /*4530*/  FMUL.FTZ R139, R137.reuse, R182 ;  /* 0x000000b6898b7220 */ /* 0x040fe20000410000 */
[----:B------:R-:W-:Y:S01]  /*4540*/  FMUL.FTZ R126, R137, R130 ;  /* 0x00000082897e7220 */ /* 0x000fe20000410000 */
        /* <DEDUP_REMOVED lines=15> */
[----:B------:R-:W-:Y:S01]  /*4640*/  FFMA.FTZ R132, R132, R115, R59 ;  /* 0x0000007384847223 */ /* 0x000fe2000001003b */
[----:B------:R1:W-:Y:S01]  /*4650*/  @!P2 STG.E desc[UR6][R2.64], R137 ;  /* 0x000000890200a986 */ /* 0x0003e2000c101906 */
[----:B------:R-:W-:Y:S01]  /*4660*/  F2FP.BF16.F32.PACK_AB R123, R136, R123 ;  /* 0x0000007b887b723e */ /* 0x000fe200000010ff */
[----:B------:R-:W-:Y:S01]  /*4670*/  FFMA.FTZ R139, R134, R113, R57 ;  /* 0x00000071868b7223 */ /* 0x000fe20000010039 */
[----:B------:R-:W-:Y:S01]  /*4680*/  FFMA.FTZ R136, R189, R104, R48 ;  /* 0x00000068bd887223 */ /* 0x000fe20000010030 */
[----:B------:R-:W-:Y:S01]  /*4690*/  FFMA.FTZ R191, R191, R106, R50 ;  /* 0x0000006abfbf7223 */ /* 0x000fe20000010032 */
[----:B------:R-:W-:Y:S01]  /*46a0*/  FFMA.FTZ R193, R193, R100, R44 ;  /* 0x00000064c1c17223 */ /* 0x000fe2000001002c */
[----:B------:R-:W-:Y:S01]  /*46b0*/  FFMA.FTZ R195, R195, R102, R46 ;  /* 0x00000066c3c37223 */ /* 0x000fe2000001002e */
[----:B------:R-:W-:Y:S01]  /*46c0*/  FFMA.FTZ R202, R202, R103, R47 ;  /* 0x00000067caca7223 */ /* 0x000fe2000001002f */
[----:B------:R-:W-:Y:S01]  /*46d0*/  FFMA.FTZ R198, R198, R101, R45 ;  /* 0x00000065c6c67223 */ /* 0x000fe2000001002d */
[C---:B------:R-:W-:Y:S01]  /*46e0*/  FMUL.FTZ R130, R137.reuse, R156 ;  /* 0x0000009c89827220 */ /* 0x040fe20000410000 */
[C---:B------:R-:W-:Y:S01]  /*46f0*/  FMUL.FTZ R168, R137.reuse, R150 ;  /* 0x0000009689a87220 */ /* 0x040fe20000410000 */
[C---:B------:R-:W-:Y:S01]  /*4700*/  FMUL.FTZ R162, R137.reuse, R148 ;  /* 0x0000009489a27220 */ /* 0x040fe20000410000 */
[----:B-1----:R-:W-:Y:S01]  /*4710*/  FFMA.FTZ R2, R138, R107, R51 ;  /* 0x0000006b8a027223 */ /* 0x002fe20000010033 */
[----:B------:R-:W-:Y:S01]  /*4720*/  FFMA.FTZ R3, R192, R105, R49 ;  /* 0x00000069c0037223 */ /* 0x000fe20000010031 */
[C---:B------:R-:W-:Y:S01]  /*4730*/  FMUL.FTZ R166, R137.reuse, R146 ;  /* 0x0000009289a67220 */ /* 0x040fe20000410000 */
[C---:B------:R-:W-:Y:S01]  /*4740*/  FMUL.FTZ R172, R137.reuse, R144 ;  /* 0x0000009089ac7220 */ /* 0x040fe20000410000 */
[C---:B------:R-:W-:Y:S01]  /*4750*/  FMUL.FTZ R128, R137.reuse, R158 ;  /* 0x0000009e89807220 */ /* 0x040fe20000410000 */
[C---:B------:R-:W-:Y:S01]  /*4760*/  FMUL.FTZ R160, R137.reuse, R154 ;  /* 0x0000009a89a07220 */ /* 0x040fe20000410000 */
[C---:B------:R-:W-:Y:S01]  /*4770*/  FMUL.FTZ R174, R137.reuse, R152 ;  /* 0x0000009889ae7220 */ /* 0x040fe20000410000 */
[----:B------:R-:W-:Y:S01]  /*4780*/  FMUL.FTZ R156, R137, R164 ;  /* 0x000000a4899c7220 */ /* 0x000fe20000410000 */
[----:B------:R-:W-:Y:S01]  /*4790*/  F2FP.BF16.F32.PACK_AB R122, R185, R122 ;  /* 0x0000007ab97a723e */ /* 0x000fe200000010ff */
        /* <DEDUP_REMOVED lines=31> */
[----:B------:R-:W-:Y:S01]  /*4990*/  F2FP.BF16.F32.PACK_AB R121, R132, R121 ;  /* 0x000000798479723e */ /* 0x000fe200000010ff */
[----:B0-----:R-:W-:Y:S01]  /*49a0*/  IMAD.WIDE.U32 R184, R127, 0x10, R142 ;  /* 0x000000107fb87825 */ /* 0x001fe200078e008e */
[----:B------:R-:W-:-:S03]  /*49b0*/  F2FP.BF16.F32.PACK_AB R120, R139, R120 ;  /* 0x000000788b78723e */ /* 0x000fc600000010ff */
[----:B------:R-:W-:Y:S01]  /*49c0*/  FFMA.FTZ R156, R156, R83, R27 ;  /* 0x000000539c9c7223 */ /* 0x000fe2000001001b */
[----:B------:R-:W-:Y:S01]  /*49d0*/  F2FP.BF16.F32.PACK_AB R139, R202, R195 ;  /* 0x000000c3ca8b723e */ /* 0x000fe200000010ff */
[----:B------:R-:W-:Y:S01]  /*49e0*/  IMAD.WIDE.U32 R186, R125, 0x10, R142 ;  /* 0x000000107dba7825 */ /* 0x000fe200078e008e */
[----:B------:R-:W-:Y:S01]  /*49f0*/  F2FP.BF16.F32.PACK_AB R138, R198, R193 ;  /* 0x000000c1c68a723e */ /* 0x000fe200000010ff */
[----:B------:R-:W-:Y:S01]  /*4a00*/  STG.E.128 desc[UR6][R184.64], R120 ;  /* 0x00000078b8007986 */ /* 0x000fe2000c101d06 */
[----:B------:R-:W-:Y:S01]  /*4a10*/  F2FP.BF16.F32.PACK_AB R137, R2, R191 ;  /* 0x000000bf0289723e */ /* 0x000fe200000010ff */
[----:B------:R-:W-:Y:S01]  /*4a20*/  FFMA.FTZ R157, R157, R70, R14 ;  /* 0x000000469d9d7223 */ /* 0x000fe2000001000e */
[----:B------:R-:W-:Y:S01]  /*4a30*/  F2FP.BF16.F32.PACK_AB R136, R3, R136 ;  /* 0x000000880388723e */ /* 0x000fe200000010ff */
[----:B------:R-:W-:Y:S01]  /*4a40*/  FFMA.FTZ R152, R152, R71, R15 ;  /* 0x0000004798987223 */ /* 0x000fe2000001000f */
[----:B------:R-:W-:-:S04]  /*4a50*/  IMAD.WIDE.U32 R2, R129, 0x10, R142 ;  /* 0x0000001081027825 */ /* 0x000fc800078e008e */
[----:B------:R-:W-:Y:S01]  /*4a60*/  FFMA.FTZ R129, R167, R90, R34 ;  /* 0x0000005aa7817223 */ /* 0x000fe20000010022 */
[----:B------:R-:W-:Y:S01]  /*4a70*/  FFMA.FTZ R125, R160, R85, R29 ;  /* 0x00000055a07d7223 */ /* 0x000fe2000001001d */
[----:B------:R0:W-:Y:S01]  /*4a80*/  STG.E.128 desc[UR6][R186.64], R136 ;  /* 0x00000088ba007986 */ /* 0x0001e2000c101d06 */
[----:B------:R-:W-:-:S04]  /*4a90*/  IMAD.WIDE.U32 R126, R131, 0x10, R142 ;  /* 0x00000010837e7825 */ /* 0x000fc800078e008e */
[----:B------:R-:W-:Y:S01]  /*4aa0*/  FFMA.FTZ R173, R173, R96, R40 ;  /* 0x00000060adad7223 */ /* 0x000fe20000010028 */
        /* <DEDUP_REMOVED lines=15> */
[----:B0-----:R-:W-:Y:S01]  /*4ba0*/  FFMA.FTZ R138, R171, R76, R20 ;  /* 0x0000004cab8a7223 */ /* 0x001fe20000010014 */
[----:B------:R-:W-:Y:S01]  /*4bb0*/  FFMA.FTZ R137, R164, R77, R21 ;  /* 0x0000004da4897223 */ /* 0x000fe20000010015 */
[----:B------:R-:W-:Y:S01]  /*4bc0*/  FFMA.FTZ R136, R130, R91, R35 ;  /* 0x0000005b82887223 */ /* 0x000fe20000010023 */
[----:B------:R-:W-:Y:S01]  /*4bd0*/  FFMA.FTZ R130, R169, R84, R28 ;  /* 0x00000054a9827223 */ /* 0x000fe2000001001c */
[----:B------:R-:W-:Y:S01]  /*4be0*/  FFMA.FTZ R139, R177, R78, R22 ;  /* 0x0000004eb18b7223 */ /* 0x000fe20000010016 */
        /* <DEDUP_REMOVED lines=8> */
[----:B------:R-:W-:Y:S01]  /*4c70*/  FFMA.FTZ R0, R0, R73, R17 ;  /* 0x0000004900007223 */ /* 0x000fe20000010011 */
[----:B------:R-:W0:Y:S01]  /*4c80*/  LDC.64 R156, c[0x0][0x380] ;  /* 0x0000e000ff9c7b82 */ /* 0x000e220000000a00 */
        /* <DEDUP_REMOVED lines=11> */
[----:B------:R-:W-:Y:S01]  /*4d40*/  IMAD.WIDE.U32 R132, R133, 0x10, R142 ;  /* 0x0000001085847825 */ /* 0x000fe200078e008e */
[----:B------:R-:W-:-:S02]  /*4d50*/  F2FP.BF16.F32.PACK_AB R122, R166, R179 ;  /* 0x000000b3a67a723e */ /* 0x000fc400000010ff */
[----:B------:R-:W-:Y:S01]  /*4d60*/  F2FP.BF16.F32.PACK_AB R121, R162, R175 ;  /* 0x000000afa279723e */ /* 0x000fe200000010ff */
[--C-:B------:R-:W-:Y:S01]  /*4d70*/  IMAD.WIDE.U32 R134, R135, 0x10, R142.reuse ;  /* 0x0000001087867825 */ /* 0x100fe200078e008e */
[----:B------:R-:W-:Y:S02]  /*4d80*/  F2FP.BF16.F32.PACK_AB R120, R168, R173 ;  /* 0x000000ada878723e */ /* 0x000fe400000010ff */
[----:B------:R-:W-:Y:S01]  /*4d90*/  F2FP.BF16.F32.PACK_AB R131, R174, R131 ;  /* 0x00000083ae83723e */ /* 0x000fe200000010ff */
[----:B------:R-:W-:Y:S01]  /*4da0*/  IMAD.WIDE.U32 R142, R141, 0x10, R142 ;  /* 0x000000108d8e7825 */ /* 0x000fe200078e008e */
        /* <DEDUP_REMOVED lines=10> */
[----:B------:R-:W-:Y:S01]  /*4e50*/  F2FP.BF16.F32.PACK_AB R154, R146, R151 ;  /* 0x00000097929a723e */ /* 0x000fe200000010ff */
[----:B------:R1:W-:Y:S01]  /*4e60*/  STG.E.128 desc[UR6][R134.64], R160 ;  /* 0x000000a086007986 */ /* 0x0003e2000c101d06 */
[----:B------:R-:W-:Y:S02]  /*4e70*/  F2FP.BF16.F32.PACK_AB R153, R144, R149 ;  /* 0x000000959099723e */ /* 0x000fe400000010ff */
[----:B------:R-:W-:-:S02]  /*4e80*/  F2FP.BF16.F32.PACK_AB R152, R140, R147 ;  /* 0x000000938c98723e */ /* 0x000fc400000010ff */
[----:B0-----:R-:W-:-:S03]  /*4e90*/  IADD3 R124, PT, PT, R124, R156, RZ ;  /* 0x0000009c7c7c7210 */ /* 0x001fc60007ffe0ff */
[----:B------:R1:W-:Y:S01]  /*4ea0*/  STG.E.128 desc[UR6][R142.64], R152 ;  /* 0x000000988e007986 */ /* 0x0003e2000c101d06 */
[----:B------:R-:W-:-:S13]  /*4eb0*/  ISETP.GE.AND P2, PT, R124, R157, PT ;  /* 0x0000009d7c00720c */ /* 0x000fda0003f46270 */
[----:B------:R-:W-:Y:S05]  /*4ec0*/  @!P2 BRA `(.L_x_9427) ;  /* 0xffffffb400e0a947 */ /* 0x000fea000383ffff */
[----:B------:R-:W-:Y:S05]  /*4ed0*/  EXIT ;  /* 0x000000000000794d */ /* 0x000fea0003800000 */
.L_x_9428:
        /* <DEDUP_REMOVED lines=10> */
.L_x_42324:


//--------------------- .text._ZN10layer_norm13ln_fwd_kernelINS_13Kernel_traitsIf13__nv_bfloat16S2_S2_fjLj7168ELj1ELj1ELj4ELj16ENS_18Kernel_traits_baseILj7168EfS2_S2_S2_fjLj128EEEEELb0ELb0ELb1ELb0EEEvNS_9FwdParamsE --------------------------
	.section	.text._ZN10layer_norm13ln_fwd_kernelINS_13Kernel_traitsIf13__nv_bfloat16S2_S2_fjLj7168ELj1ELj1ELj4ELj16ENS_18Kernel_traits_baseILj7168EfS2_S2_S2_fjLj128EEEEELb0ELb0ELb1ELb0EEEvNS_9FwdParamsE,"ax",@progbits
	.align	128
        .global         _ZN10layer_norm13ln_fwd_kernelINS_13Kernel_traitsIf13__nv_bfloat16S2_S2_fjLj7168ELj1ELj1ELj4ELj16ENS_18Kernel_traits_baseILj7168EfS2_S2_S2_fjLj128EEEEELb0ELb0ELb1ELb0EEEvNS_9FwdParamsE
        .type           _ZN10layer_norm13ln_fwd_kernelINS_13Kernel_traitsIf13__nv_bfloat16S2_S2_fjLj7168ELj1ELj1ELj4ELj16ENS_18Kernel_traits_baseILj7168EfS2_S2_S2_fjLj128EEEEELb0ELb0ELb1ELb0EEEvNS_9FwdParamsE,@function
        .size           _ZN10layer_norm13ln_fwd_kernelINS_13Kernel_traitsIf13__nv_bfloat16S2_S2_fjLj7168ELj1ELj1ELj4ELj16ENS_18Kernel_traits_baseILj7168EfS2_S2_S2_fjLj128EEEEELb0ELb0ELb1ELb0EEEvNS_9FwdParamsE,(.L_x_42325 - _ZN10layer_norm13ln_fwd_kernelINS_13Kernel_traitsIf13__nv_bfloat16S2_S2_fjLj7168ELj1ELj1ELj4ELj16ENS_18Kernel_traits_baseILj7168EfS2_S2_S2_fjLj128EEEEELb0ELb0ELb1ELb0EEEvNS_9FwdParamsE)
        .other          _ZN10layer_norm13ln_fwd_kernelINS_13Kernel_traitsIf13__nv_bfloat16S2_S2_fjLj7168ELj1ELj1ELj4ELj16ENS_18Kernel_traits_baseILj7168EfS2_S2_S2_fjLj128EEEEELb0ELb0ELb1ELb0EEEvNS_9FwdParamsE,@"STO_CUDA_ENTRY STV_DEFAULT"
_ZN10layer_norm13ln_fwd_kernelINS_13Kernel_traitsIf13__nv_bfloat16S2_S2_fjLj7168ELj1ELj1ELj4ELj16ENS_18Kernel_traits_baseILj7168EfS2_S2_S2_fjLj128EEEEELb0ELb0ELb1ELb0EEEvNS_9FwdParamsE:
.text._ZN10layer_norm13ln_fwd_kernelINS_13Kernel_traitsIf13__nv_bfloat16S2_S2_fjLj7168ELj1ELj1ELj4ELj16ENS_18Kernel_traits_baseILj7168EfS2_S2_S2_fjLj128EEEEELb0ELb0ELb1ELb0EEEvNS_9FwdParamsE:
        /* <DEDUP_REMOVED lines=55> */
[----:B------:R1:W5:Y:S03]  /*0370*/  @P2 LDG.E.128 R140, desc[UR6][R14.64] ;  /* 0x000000060e8c2981 */ /* 0x000366000c1e1d00 */
[----:B------:R-:W-:Y:S01]  /*0380*/  @P3 VIADD R31, R31, 0x80 ;  /* 0x000000801f1f3836 */ /* 0x000fe20000000000 */
[----:B------:R1:W5:Y:S03]  /*0390*/  @P2 LDG.E.128 R136, desc[UR6][R14.64+0x10] ;  /* 0x000010060e882981 */ /* 0x000366000c1e1d00 */
[C---:B--2---:R-:W-:Y:S01]  /*03a0*/  @P4 IMAD.WIDE.U32 R22, R31.reuse, 0x20, R22 ;  /* 0x000000201f164825 */ /* 0x044fe200078e0016 */
[----:B------:R1:W5:Y:S03]  /*03b0*/  @P2 LD.E.128 R132, desc[UR6][R16.64] ;  /* 0x0000000610842980 */ /* 0x000366000c101d00 */
[C---:B---3--:R-:W-:Y:S01]  /*03c0*/  @P4 IMAD.WIDE.U32 R24, R31.reuse, 0x20, R24 ;  /* 0x000000201f184825 */ /* 0x048fe200078e0018 */
[----:B------:R-:W-:Y:S01]  /*03d0*/  @P4 IADD3 R31, PT, PT, R31, 0x80, RZ ;  /* 0x000000801f1f4810 */ /* 0x000fe20007ffe0ff */
[----:B------:R1:W5:Y:S04]  /*03e0*/  @P2 LD.E.128 R128, desc[UR6][R16.64+0x10] ;  /* 0x0000100610802980 */ /* 0x000368000c101d00 */
[C---:B------:R-:W-:Y:S01]  /*03f0*/  @P5 IMAD.WIDE.U32 R26, R31.reuse, 0x20, R26 ;  /* 0x000000201f1a5825 */ /* 0x040fe200078e001a */
[----:B------:R1:W5:Y:S03]  /*0400*/  @P3 LDG.E.128 R124, desc[UR6][R18.64] ;  /* 0x00000006127c3981 */ /* 0x000366000c1e1d00 */
[----:B----4-:R-:W-:Y:S01]  /*0410*/  @P5 IMAD.WIDE.U32 R28, R31, 0x20, R28 ;  /* 0x000000201f1c5825 */ /* 0x010fe200078e001c */
        /* <DEDUP_REMOVED lines=23> */
.L_x_9430:
        /* <DEDUP_REMOVED lines=20> */
[----:B--2---:R-:W-:-:S02]  /*06d0*/  @P2 IMAD.WIDE.U32 R12, R31, 0x20, R12 ;  /* 0x000000201f0c2825 */ /* 0x004fc400078e000c */
[----:B------:R0:W5:Y:S02]  /*06e0*/  @P1 LDG.E.128 R152, desc[UR6][R10.64+0x10] ;  /* 0x000010060a981981 */ /* 0x000164000c1e1d00 */
[----:B------:R-:W-:Y:S02]  /*06f0*/  @P2 VIADD R31, R31, 0x80 ;  /* 0x000000801f1f2836 */ /* 0x000fe40000000000 */
        /* <DEDUP_REMOVED lines=46> */
.L_x_9431:
[----:B------:R-:W-:Y:S05]  /*09e0*/  BSYNC.RECONVERGENT B0 ;  /* 0x0000000000007941 */ /* 0x000fea0003800200 */
.L_x_9429:
[----:B------:R-:W1:Y:S02]  /*09f0*/  LDCU UR4, c[0x0][0x384] ;  /* 0x00007080ff0477ac */ /* 0x000e640008000800 */
[----:B-1----:R-:W-:-:S13]  /*0a00*/  ISETP.GE.AND P0, PT, R4, UR4, PT ;  /* 0x0000000404007c0c */ /* 0x002fda000bf06270 */
[----:B------:R-:W-:Y:S05]  /*0a10*/  @P0 EXIT ;  /* 0x000000000000094d */ /* 0x000fea0003800000 */
[----:B------:R-:W-:Y:S01]  /*0a20*/  SHF.R.S32.HI R5, RZ, 0x3, R5 ;  /* 0x00000003ff057819 */ /* 0x000fe20000011405 */
[----:B------:R-:W1:Y:S03]  /*0a30*/  LDCU.U8 UR10, c[0x0][0x410] ;  /* 0x00008200ff0a77ac */ /* 0x000e660008000000 */
[C---:B0-----:R-:W-:Y:S01]  /*0a40*/  LOP3.LUT R7, R5.reuse, 0x7f, RZ, 0xc0, !PT ;  /* 0x0000007f05077812 */ /* 0x041fe200078ec0ff */
[----:B------:R-:W-:Y:S01]  /*0a50*/  IMAD.SHL.U32 R5, R5, 0x2, RZ ;  /* 0x0000000205057824 */ /* 0x000fe200078e00ff */
[----:B------:R-:W0:Y:S02]  /*0a60*/  LDCU UR11, c[0x0][0x400] ;  /* 0x00008000ff0b77ac */ /* 0x000e240008000800 */
        /* <DEDUP_REMOVED lines=10> */
[----:B------:R-:W-:-:S04]  /*0b10*/  LEA R0, R0, R5, 0x3 ;  /* 0x0000000500007211 */ /* 0x000fc800078e18ff */
[----:B01----:R-:W3:Y:S03]  /*0b20*/  MUFU.RCP R2, R2 ;  /* 0x0000000200027308 */ /* 0x003ee60000001000 */
.L_x_9485:
[----:B------:R-:W0:Y:S08]  /*0b30*/  LDC.64 R176, c[0x0][0x3f0] ;  /* 0x0000fc00ffb07b82 */ /* 0x000e300000000a00 */
[----:B------:R-:W1:Y:S08]  /*0b40*/  LDC.64 R178, c[0x0][0x3f8] ;  /* 0x0000fe00ffb27b82 */ /* 0x000e700000000a00 */
[----:B------:R-:W4:Y:S01]  /*0b50*/  LDC R237, c[0x0][0x388] ;  /* 0x0000e200ffed7b82 */ /* 0x000f220000000800 */
[----:B0-----:R-:W-:-:S05]  /*0b60*/  IMAD.WIDE R176, R4, 0x4, R176 ;  /* 0x0000000404b07825 */ /* 0x001fca00078e02b0 */
[----:B------:R-:W2:Y:S01]  /*0b70*/  LDG.E R12, desc[UR6][R176.64] ;  /* 0x00000006b00c7981 */ /* 0x000ea2000c1e1900 */
[----:B-1----:R-:W-:-:S05]  /*0b80*/  IMAD.WIDE R178, R4, 0x4, R178 ;  /* 0x0000000404b27825 */ /* 0x002fca00078e02b2 */
[----:B-----5:R0:W5:Y:S01]  /*0b90*/  LDG.E R6, desc[UR6][R178.64] ;  /* 0x00000006b2067981 */ /* 0x020162000c1e1900 */
[----:B------:R-:W-:Y:S01]  /*0ba0*/  ISETP.GE.U32.AND P0, PT, R3, 0x80, PT ;  /* 0x000000800300780c */ /* 0x000fe20003f06070 */
[----:B------:R-:W-:Y:S01]  /*0bb0*/  BSSY.RECONVERGENT B0, `(.L_x_9432) ;  /* 0x0000083000007945 */ /* 0x000fe20003800200 */
[----:B------:R-:W-:Y:S01]  /*0bc0*/  IMAD.MOV.U32 R16, RZ, RZ, RZ ;  /* 0x000000ffff107224 */ /* 0x000fe200078e00ff */
[----:B------:R-:W1:Y:S01]  /*0bd0*/  S2R R8, SR_TID.X ;  /* 0x0000000000087919 */ /* 0x000e620000002100 */
[----:B--2---:R-:W-:-:S13]  /*0be0*/  ISETP.GE.AND P5, PT, R12, 0x1, PT ;  /* 0x000000010c00780c */ /* 0x004fda0003fa6270 */
[----:B------:R-:W-:-:S05]  /*0bf0*/  @P5 IADD3 R10, PT, PT, R12, -0x1, RZ ;  /* 0xffffffff0c0a5810 */ /* 0x000fca0007ffe0ff */
[-C--:B----4-:R-:W-:Y:S02]  /*0c00*/  @P5 IMAD R14, R10, R237.reuse, RZ ;  /* 0x000000ed0a0e5224 */ /* 0x090fe400078e02ff */
        /* <DEDUP_REMOVED lines=14> */
.L_x_9434:
        /* <DEDUP_REMOVED lines=8> */
[----:B------:R-:W-:Y:S02]  /*0d70*/  @P1 SHF.L.U32 R18, R14, 0x10, RZ ;  /* 0x000000100e121819 */ /* 0x000fe400000006ff */
[----:B------:R-:W-:Y:S01]  /*0d80*/  @P1 PRMT R22, R61, 0x7632, R22 ;  /* 0x000076323d161816 */ /* 0x000fe20000000016 */
[----:B------:R-:W1:Y:S03]  /*0d90*/  @P1 LDC R28, c[0x0][0x40c] ;  /* 0x00010300ff1c1b82 */ /* 0x000e660000000800 */
[----:B------:R-:W-:-:S05]  /*0da0*/  @P1 SHF.L.U32 R22, R22, 0x10, RZ ;  /* 0x0000001016161819 */ /* 0x000fca00000006ff */
[----:B------:R-:W4:Y:S08]  /*0db0*/  @P1 LDC R30, c[0x0][0x40c] ;  /* 0x00010300ff1e1b82 */ /* 0x000f300000000800 */
[----:B------:R-:W3:Y:S08]  /*0dc0*/  @P1 LDC R32, c[0x0][0x40c] ;  /* 0x00010300ff201b82 */ /* 0x000ef00000000800 */
[----:B------:R-:W3:Y:S08]  /*0dd0*/  @P1 LDC R34, c[0x0][0x40c] ;  /* 0x00010300ff221b82 */ /* 0x000ef00000000800 */
[----:B------:R-:W3:Y:S08]  /*0de0*/  @P1 LDC R36, c[0x0][0x40c] ;  /* 0x00010300ff241b82 */ /* 0x000ef00000000800 */
[----:B------:R-:W3:Y:S08]  /*0df0*/  @P1 LDC R26, c[0x0][0x40c] ;  /* 0x00010300ff1a1b82 */ /* 0x000ef00000000800 */
[----:B------:R-:W3:Y:S01]  /*0e00*/  @P1 LDC R38, c[0x0][0x40c] ;  /* 0x00010300ff261b82 */ /* 0x000ee20000000800 */
[----:B--2---:R-:W-:Y:S01]  /*0e10*/  PRMT R14, R176, 0x7632, R14 ;  /* 0x00007632b00e7816 */ /* 0x004fe2000000000e */
[C---:B------:R-:W-:Y:S01]  /*0e20*/  IMAD.U32 R181, R177.reuse, 0x10000, RZ ;  /* 0x00010000b1b57824 */ /* 0x040fe200078e00ff */
[----:B------:R-:W-:-:S02]  /*0e30*/  PRMT R177, R177, 0x7632, R177 ;  /* 0x00007632b1b17816 */ /* 0x000fc400000000b1 */
[----:B------:R-:W-:Y:S01]  /*0e40*/  SHF.L.U32 R183, R14, 0x10, RZ ;  /* 0x000000100eb77819 */ /* 0x000fe200000006ff */
[----:B-1----:R-:W-:Y:S01]  /*0e50*/  @P1 FFMA.FTZ R181, R20, R28, R181 ;  /* 0x0000001c14b51223 */ /* 0x002fe200000100b5 */
[----:B------:R-:W-:Y:S01]  /*0e60*/  SHF.L.U32 R223, R178, 0x10, RZ ;  /* 0x00000010b2df7819 */ /* 0x000fe200000006ff */
[----:B------:R-:W-:Y:S01]  /*0e70*/  IMAD.U32 R35, R177, 0x10000, RZ ;  /* 0x00010000b1237824 */ /* 0x000fe200078e00ff */
[C---:B------:R-:W-:Y:S01]  /*0e80*/  SHF.L.U32 R219, R179.reuse, 0x10, RZ ;  /* 0x00000010b3db7819 */ /* 0x040fe200000006ff */
[----:B0-----:R-:W-:Y:S01]  /*0e90*/  @P1 FFMA.FTZ R183, R18, R24, R183 ;  /* 0x0000001812b71223 */ /* 0x001fe200000100b7 */
[----:B------:R-:W-:Y:S01]  /*0ea0*/  PRMT R178, R178, 0x7632, R178 ;  /* 0x00007632b2b27816 */ /* 0x000fe200000000b2 */
[----:B----4-:R-:W-:Y:S01]  /*0eb0*/  @P1 FFMA.FTZ R35, R22, R30, R35 ;  /* 0x0000001e16231223 */ /* 0x010fe20000010023 */
[----:B------:R-:W-:Y:S01]  /*0ec0*/  PRMT R179, R179, 0x7632, R179 ;  /* 0x00007632b3b37816 */ /* 0x000fe200000000b3 */
[----:B------:R-:W-:Y:S01]  /*0ed0*/  @P1 IMAD.U32 R14, R60, 0x10000, RZ ;  /* 0x000100003c0e1824 */ /* 0x000fe200078e00ff */
[----:B------:R-:W-:-:S02]  /*0ee0*/  @P1 PRMT R20, R62, 0x7632, R20 ;  /* 0x000076323e141816 */ /* 0x000fc40000000014 */
[----:B------:R-:W-:Y:S01]  /*0ef0*/  @P1 PRMT R24, R63, 0x7632, R24 ;  /* 0x000076323f181816 */ /* 0x000fe20000000018 */
[----:B------:R-:W-:Y:S01]  /*0f00*/  IMAD.U32 R215, R179, 0x10000, RZ ;  /* 0x00010000b3d77824 */ /* 0x000fe200078e00ff */
[----:B------:R-:W-:Y:S02]  /*0f10*/  SHF.L.U32 R217, R176, 0x10, RZ ;  /* 0x00000010b0d97819 */ /* 0x000fe400000006ff */
[----:B------:R-:W-:Y:S02]  /*0f20*/  @P1 SHF.L.U32 R18, R62, 0x10, RZ ;  /* 0x000000103e121819 */ /* 0x000fe400000006ff */
[----:B------:R-:W-:Y:S01]  /*0f30*/  @P1 SHF.L.U32 R22, R63, 0x10, RZ ;  /* 0x000000103f161819 */ /* 0x000fe200000006ff */
[----:B---3--:R-:W-:Y:S01]  /*0f40*/  @P1 FFMA.FTZ R217, R14, R26, R217 ;  /* 0x0000001a0ed91223 */ /* 0x008fe200000100d9 */
[----:B------:R-:W-:Y:S01]  /*0f50*/  @P1 SHF.L.U32 R20, R20, 0x10, RZ ;  /* 0x0000001014141819 */ /* 0x000fe200000006ff */
[----:B------:R-:W-:Y:S01]  /*0f60*/  @P1 FFMA.FTZ R223, R18, R32, R223 ;  /* 0x0000002012df1223 */ /* 0x000fe200000100df */
[----:B------:R-:W-:Y:S01]  /*0f70*/  SHF.L.U32 R221, R178, 0x10, RZ ;  /* 0x00000010b2dd7819 */ /* 0x000fe200000006ff */
[----:B------:R-:W-:Y:S01]  /*0f80*/  @P1 FFMA.FTZ R219, R22, R36, R219 ;  /* 0x0000002416db1223 */ /* 0x000fe200000100db */
[----:B------:R-:W-:-:S02]  /*0f90*/  @P1 SHF.L.U32 R24, R24, 0x10, RZ ;  /* 0x0000001018181819 */ /* 0x000fc400000006ff */
[----:B------:R-:W-:Y:S01]  /*0fa0*/  F2FP.BF16.F32.PACK_AB R14, RZ, R183 ;  /* 0x000000b7ff0e723e */ /* 0x000fe200000010ff */
[----:B------:R-:W-:Y:S01]  /*0fb0*/  @P1 FFMA.FTZ R221, R20, R34, R221 ;  /* 0x0000002214dd1223 */ /* 0x000fe200000100dd */
[----:B------:R-:W-:Y:S01]  /*0fc0*/  F2FP.BF16.F32.PACK_AB R177, RZ, R181 ;  /* 0x000000b5ffb1723e */ /* 0x000fe200000010ff */
[----:B------:R-:W-:Y:S01]  /*0fd0*/  @P1 FFMA.FTZ R215, R24, R38, R215 ;  /* 0x0000002618d71223 */ /* 0x000fe200000100d7 */
[----:B------:R-:W-:Y:S02]  /*0fe0*/  F2FP.BF16.F32.PACK_AB R18, RZ, R35 ;  /* 0x00000023ff12723e */ /* 0x000fe400000010ff */
[----:B------:R-:W-:Y:S02]  /*0ff0*/  F2FP.BF16.F32.PACK_AB R178, RZ, R223 ;  /* 0x000000dfffb2723e */ /* 0x000fe400000010ff */
[----:B------:R-:W-:Y:S02]  /*1000*/  F2FP.BF16.F32.PACK_AB R20, RZ, R221 ;  /* 0x000000ddff14723e */ /* 0x000fe400000010ff */
        /* <DEDUP_REMOVED lines=8> */
.L_x_9435:
[----:B------:R-:W0:Y:S01]  /*1090*/  @P5 LDC R179, c[0x0][0x40c] ;  /* 0x00010300ffb35b82 */ /* 0x000e220000000800 */
[----:B-----5:R-:W-:Y:S01]  /*10a0*/  @P5 PRMT R14, R60, 0x7632, R14 ;  /* 0x000076323c0e5816 */ /* 0x020fe2000000000e */
[----:B------:R-:W-:Y:S01]  /*10b0*/  HFMA2 R183, -RZ, RZ, 0, 0 ;  /* 0x00000000ffb77431 */ /* 0x000fe200000001ff */
[----:B------:R-:W-:Y:S01]  /*10c0*/  @P5 PRMT R18, R61, 0x7632, R18 ;  /* 0x000076323d125816 */ /* 0x000fe20000000012 */
[----:B------:R-:W-:Y:S01]  /*10d0*/  HFMA2 R221, -RZ, RZ, 0, 0 ;  /* 0x00000000ffdd7431 */ /* 0x000fe200000001ff */
[----:B------:R-:W-:Y:S01]  /*10e0*/  @P5 PRMT R20, R62, 0x7632, R20 ;  /* 0x000076323e145816 */ /* 0x000fe20000000014 */
[----:B------:R-:W-:Y:S01]  /*10f0*/  @P5 IMAD.U32 R14, R14, 0x10000, RZ ;  /* 0x000100000e0e5824 */ /* 0x000fe200078e00ff */
[----:B------:R-:W-:Y:S01]  /*1100*/  @P5 SHF.L.U32 R18, R18, 0x10, RZ ;  /* 0x0000001012125819 */ /* 0x000fe200000006ff */
[----:B------:R-:W1:Y:S01]  /*1110*/  @P5 LDC R181, c[0x0][0x40c] ;  /* 0x00010300ffb55b82 */ /* 0x000e620000000800 */
[----:B------:R-:W-:Y:S01]  /*1120*/  @P5 SHF.L.U32 R20, R20, 0x10, RZ ;  /* 0x0000001014145819 */ /* 0x000fe200000006ff */
[C---:B------:R-:W-:Y:S01]  /*1130*/  @P5 IMAD.U32 R24, R63.reuse, 0x10000, RZ ;  /* 0x000100003f185824 */ /* 0x040fe200078e00ff */
[----:B------:R-:W-:Y:S01]  /*1140*/  MOV R35, RZ ;  /* 0x000000ff00237202 */ /* 0x000fe20000000f00 */
[----:B------:R-:W-:Y:S01]  /*1150*/  IMAD.MOV.U32 R217, RZ, RZ, RZ ;  /* 0x000000ffffd97224 */ /* 0x000fe200078e00ff */
[----:B------:R-:W-:Y:S01]  /*1160*/  @P5 SHF.L.U32 R22, R62, 0x10, RZ ;  /* 0x000000103e165819 */ /* 0x000fe200000006ff */
[----:B------:R-:W-:Y:S01]  /*1170*/  HFMA2 R219, -RZ, RZ, 0, 0 ;  /* 0x00000000ffdb7431 */ /* 0x000fe200000001ff */
[----:B------:R-:W-:Y:S01]  /*1180*/  MOV R223, RZ ;  /* 0x000000ff00df7202 */ /* 0x000fe20000000f00 */
[----:B------:R-:W2:Y:S08]  /*1190*/  @P5 LDC R215, c[0x0][0x40c] ;  /* 0x00010300ffd75b82 */ /* 0x000eb00000000800 */
[----:B------:R-:W4:Y:S01]  /*11a0*/  @P5 LDC R245, c[0x0][0x40c] ;  /* 0x00010300fff55b82 */ /* 0x000f220000000800 */
[----:B0-----:R-:W-:Y:S01]  /*11b0*/  @P5 FMUL.FTZ R183, R14, R179 ;  /* 0x000000b30eb75220 */ /* 0x001fe20000410000 */
[----:B------:R-:W-:-:S05]  /*11c0*/  @P5 PRMT R14, R63, 0x7632, R14 ;  /* 0x000076323f0e5816 */ /* 0x000fca000000000e */
[----:B------:R-:W-:Y:S01]  /*11d0*/  @P5 IMAD.U32 R14, R14, 0x10000, RZ ;  /* 0x000100000e0e5824 */ /* 0x000fe200078e00ff */
[----:B------:R-:W0:Y:S01]  /*11e0*/  @P5 LDC R177, c[0x0][0x40c] ;  /* 0x00010300ffb15b82 */ /* 0x000e220000000800 */
[----:B-1----:R-:W-:Y:S01]  /*11f0*/  @P5 FMUL.FTZ R35, R18, R181 ;  /* 0x000000b512235220 */ /* 0x002fe20000410000 */
[----:B------:R-:W-:Y:S01]  /*1200*/  @P5 SHF.L.U32 R18, R60, 0x10, RZ ;  /* 0x000000103c125819 */ /* 0x000fe200000006ff */
[----:B------:R-:W-:-:S05]  /*1210*/  HFMA2 R181, -RZ, RZ, 0, 0 ;  /* 0x00000000ffb57431 */ /* 0x000fca00000001ff */
[----:B------:R-:W1:Y:S01]  /*1220*/  @P5 LDC R239, c[0x0][0x40c] ;  /* 0x00010300ffef5b82 */ /* 0x000e620000000800 */
[----:B--2---:R-:W-:Y:S01]  /*1230*/  @P5 FMUL.FTZ R221, R20, R215 ;  /* 0x000000d714dd5220 */ /* 0x004fe20000410000 */
[----:B------:R-:W-:Y:S02]  /*1240*/  @P5 SHF.L.U32 R20, R61, 0x10, RZ ;  /* 0x000000103d145819 */ /* 0x000fe400000006ff */
[----:B------:R-:W-:-:S04]  /*1250*/  MOV R215, RZ ;  /* 0x000000ff00d77202 */ /* 0x000fc80000000f00 */
[----:B------:R-:W2:Y:S01]  /*1260*/  @P5 LDC R241, c[0x0][0x40c] ;  /* 0x00010300fff15b82 */ /* 0x000ea20000000800 */
[----:B----4-:R-:W-:Y:S01]  /*1270*/  @P5 FMUL.FTZ R215, R14, R245 ;  /* 0x000000f50ed75220 */ /* 0x010fe20000410000 */
[----:B------:R-:W-:-:S06]  /*1280*/  F2FP.BF16.F32.PACK_AB R14, RZ, R183 ;  /* 0x000000b7ff0e723e */ /* 0x000fcc00000010ff */
[----:B------:R-:W4:Y:S01]  /*1290*/  @P5 LDC R243, c[0x0][0x40c] ;  /* 0x00010300fff35b82 */ /* 0x000f220000000800 */
[----:B0-----:R-:W-:Y:S01]  /*12a0*/  @P5 FMUL.FTZ R217, R18, R177 ;  /* 0x000000b112d95220 */ /* 0x001fe20000410000 */
[----:B------:R-:W-:-:S04]  /*12b0*/  F2FP.BF16.F32.PACK_AB R18, RZ, R35 ;  /* 0x00000023ff12723e */ /* 0x000fc800000010ff */
[----:B------:R-:W-:Y:S01]  /*12c0*/  F2FP.BF16.F32.PACK_AB R176, RZ, R217 ;  /* 0x000000d9ffb0723e */ /* 0x000fe200000010ff */
[----:B-1----:R-:W-:Y:S01]  /*12d0*/  @P5 FMUL.FTZ R181, R20, R239 ;  /* 0x000000ef14b55220 */ /* 0x002fe20000410000 */
[----:B------:R-:W-:Y:S02]  /*12e0*/  F2FP.BF16.F32.PACK_AB R20, RZ, R221 ;  /* 0x000000ddff14723e */ /* 0x000fe400000010ff */
[----:B------:R-:W-:Y:S02]  /*12f0*/  PRMT R176, R176, 0x5410, R14 ;  /* 0x00005410b0b07816 */ /* 0x000fe4000000000e */
[----:B------:R-:W-:Y:S01]  /*1300*/  F2FP.BF16.F32.PACK_AB R177, RZ, R181 ;  /* 0x000000b5ffb1723e */ /* 0x000fe200000010ff */
[----:B--2---:R-:W-:Y:S01]  /*1310*/  @P5 FMUL.FTZ R223, R22, R241 ;  /* 0x000000f116df5220 */ /* 0x004fe20000410000 */
[----:B------:R-:W-:Y:S02]  /*1320*/  F2FP.BF16.F32.PACK_AB R22, RZ, R215 ;  /* 0x000000d7ff16723e */ /* 0x000fe400000010ff */
[----:B------:R-:W-:-:S02]  /*1330*/  PRMT R177, R177, 0x5410, R18 ;  /* 0x00005410b1b17816 */ /* 0x000fc40000000012 */
[----:B------:R-:W-:Y:S01]  /*1340*/  F2FP.BF16.F32.PACK_AB R178, RZ, R223 ;  /* 0x000000dfffb2723e */ /* 0x000fe200000010ff */
[----:B----4-:R-:W-:-:S03]  /*1350*/  @P5 FMUL.FTZ R219, R24, R243 ;  /* 0x000000f318db5220 */ /* 0x010fc60000410000 */
[----:B------:R-:W-:Y:S02]  /*1360*/  PRMT R178, R178, 0x5410, R20 ;  /* 0x00005410b2b27816 */ /* 0x000fe40000000014 */
[----:B------:R-:W-:-:S04]  /*1370*/  F2FP.BF16.F32.PACK_AB R179, RZ, R219 ;  /* 0x000000dbffb3723e */ /* 0x000fc800000010ff */
[----:B------:R-:W-:-:S07]  /*1380*/  PRMT R179, R179, 0x5410, R22 ;  /* 0x00005410b3b37816 */ /* 0x000fce0000000016 */
.L_x_9436:
[----:B------:R-:W0:Y:S01]  /*1390*/  LDC.64 R238, c[0x0][0x3a8] ;  /* 0x0000ea00ffee7b82 */ /* 0x000e220000000a00 */
[----:B------:R-:W-:Y:S01]  /*13a0*/  IADD3 R16, PT, PT, R16, 0x80, RZ ;  /* 0x0000008010107810 */ /* 0x000fe20007ffe0ff */
[C---:B0-----:R-:W-:Y:S01]  /*13b0*/  IMAD.WIDE.U32 R238, R10.reuse, 0x10, R238 ;  /* 0x000000100aee7825 */ /* 0x041fe200078e00ee */
[----:B------:R-:W-:-:S04]  /*13c0*/  IADD3 R10, PT, PT, R10, 0x80, RZ ;  /* 0x000000800a0a7810 */ /* 0x000fc80007ffe0ff */
[----:B------:R0:W-:Y:S03]  /*13d0*/  STG.E.128 desc[UR6][R238.64], R176 ;  /* 0x000000b0ee007986 */ /* 0x0001e6000c101d06 */
.L_x_9433:
[----:B------:R-:W-:Y:S05]  /*13e0*/  BSYNC.RECONVERGENT B0 ;  /* 0x0000000000007941 */ /* 0x000fea0003800200 */
.L_x_9432:
        /* <DEDUP_REMOVED lines=8> */
[----:B-1----:R-:W-:-:S05]  /*1470*/  IMAD.WIDE.U32 R28, R16, 0x10, R28 ;  /* 0x00000010101c7825 */ /* 0x002fca00078e001c */
[----:B------:R1:W5:Y:S02]  /*1480*/  LDG.E.128 R60, desc[UR6][R28.64] ;  /* 0x000000061c3c7981 */ /* 0x000364000c1e1d00 */
.L_x_9439:
[----:B------:R-:W-:Y:S05]  /*1490*/  BRA.U !UP0, `(.L_x_9440) ;  /* 0x0000000108e47547 */ /* 0x000fea000b800000 */
[----:B-1----:R-:W1:Y:S02]  /*14a0*/  LDC.64 R28, c[0x0][0x3a0] ;  /* 0x0000e800ff1c7b82 */ /* 0x002e640000000a00 */
[----:B-1----:R-:W-:-:S05]  /*14b0*/  IMAD.WIDE.U32 R28, R10, 0x10, R28 ;  /* 0x000000100a1c7825 */ /* 0x002fca00078e001c */
[----:B0-----:R0:W2:Y:S01]  /*14c0*/  LDG.E.128 R176, desc[UR6][R28.64] ;  /* 0x000000061cb07981 */ /* 0x0010a2000c1e1d00 */
[----:B------:R-:W-:-:S13]  /*14d0*/  ISETP.GT.AND P1, PT, R12, RZ, PT ;  /* 0x000000ff0c00720c */ /* 0x000fda0003f24270 */
[----:B------:R-:W1:Y:S01]  /*14e0*/  @P1 LDC R26, c[0x0][0x40c] ;  /* 0x00010300ff1a1b82 */ /* 0x000e620000000800 */
[----:B-----5:R-:W-:Y:S02]  /*14f0*/  @P1 PRMT R18, R60, 0x7632, R18 ;  /* 0x000076323c121816 */ /* 0x020fe40000000012 */
[C---:B------:R-:W-:Y:S02]  /*1500*/  @P1 PRMT R22, R61.reuse, 0x7632, R22 ;  /* 0x000076323d161816 */ /* 0x040fe40000000016 */
[----:B------:R-:W-:Y:S01]  /*1510*/  @P1 SHF.L.U32 R30, R61, 0x10, RZ ;  /* 0x000000103d1e1819 */ /* 0x000fe200000006ff */
[----:B------:R-:W-:Y:S01]  /*1520*/  @P1 IMAD.U32 R20, R18, 0x10000, RZ ;  /* 0x0001000012141824 */ /* 0x000fe200078e00ff */
[----:B------:R-:W-:Y:S01]  /*1530*/  @P1 SHF.L.U32 R22, R22, 0x10, RZ ;  /* 0x0000001016161819 */ /* 0x000fe200000006ff */
[----:B------:R-:W4:Y:S01]  /*1540*/  @P1 LDC R34, c[0x0][0x40c] ;  /* 0x00010300ff221b82 */ /* 0x000f220000000800 */
[----:B0-----:R-:W-:-:S07]  /*1550*/  @P1 SHF.L.U32 R28, R63, 0x10, RZ ;  /* 0x000000103f1c1819 */ /* 0x001fce00000006ff */
[----:B------:R-:W0:Y:S08]  /*1560*/  @P1 LDC R32, c[0x0][0x40c] ;  /* 0x00010300ff201b82 */ /* 0x000e300000000800 */
[----:B------:R-:W3:Y:S08]  /*1570*/  @P1 LDC R36, c[0x0][0x40c] ;  /* 0x00010300ff241b82 */ /* 0x000ef00000000800 */
[----:B------:R-:W3:Y:S08]  /*1580*/  @P1 LDC R38, c[0x0][0x40c] ;  /* 0x00010300ff261b82 */ /* 0x000ef00000000800 */
[----:B------:R-:W3:Y:S08]  /*1590*/  @P1 LDC R40, c[0x0][0x40c] ;  /* 0x00010300ff281b82 */ /* 0x000ef00000000800 */
[----:B------:R-:W3:Y:S08]  /*15a0*/  @P1 LDC R24, c[0x0][0x40c] ;  /* 0x00010300ff181b82 */ /* 0x000ef00000000800 */
[----:B------:R-:W3:Y:S01]  /*15b0*/  @P1 LDC R42, c[0x0][0x40c] ;  /* 0x00010300ff2a1b82 */ /* 0x000ee20000000800 */
[----:B--2---:R-:W-:-:S02]  /*15c0*/  PRMT R18, R176, 0x7632, R18 ;  /* 0x00007632b0127816 */ /* 0x004fc40000000012 */
[C---:B------:R-:W-:Y:S02]  /*15d0*/  SHF.L.U32 R31, R177.reuse, 0x10, RZ ;  /* 0x00000010b11f7819 */ /* 0x040fe400000006ff */
[----:B------:R-:W-:Y:S01]  /*15e0*/  PRMT R177, R177, 0x7632, R177 ;  /* 0x00007632b1b17816 */ /* 0x000fe200000000b1 */
[----:B------:R-:W-:Y:S01]  /*15f0*/  IMAD.U32 R33, R18, 0x10000, RZ ;  /* 0x0001000012217824 */ /* 0x000fe200078e00ff */
[----:B------:R-:W-:Y:S01]  /*1600*/  SHF.L.U32 R213, R178, 0x10, RZ ;  /* 0x00000010b2d57819 */ /* 0x000fe200000006ff */
[----:B0-----:R-:W-:Y:S01]  /*1610*/  @P1 FFMA.FTZ R31, R30, R32, R31 ;  /* 0x000000201e1f1223 */ /* 0x001fe2000001001f */
[----:B------:R-:W-:Y:S01]  /*1620*/  SHF.L.U32 R29, R177, 0x10, RZ ;  /* 0x00000010b11d7819 */ /* 0x000fe200000006ff */
[----:B-1----:R-:W-:Y:S01]  /*1630*/  @P1 FFMA.FTZ R33, R20, R26, R33 ;  /* 0x0000001a14211223 */ /* 0x002fe20000010021 */
[C---:B------:R-:W-:Y:S01]  /*1640*/  SHF.L.U32 R209, R179.reuse, 0x10, RZ ;  /* 0x00000010b3d17819 */ /* 0x040fe200000006ff */
[----:B------:R-:W-:Y:S01]  /*1650*/  @P1 IMAD.U32 R26, R62, 0x10000, RZ ;  /* 0x000100003e1a1824 */ /* 0x000fe200078e00ff */
[----:B------:R-:W-:Y:S01]  /*1660*/  PRMT R178, R178, 0x7632, R178 ;  /* 0x00007632b2b27816 */ /* 0x000fe200000000b2 */
[----:B----4-:R-:W-:Y:S01]  /*1670*/  @P1 FFMA.FTZ R29, R22, R34, R29 ;  /* 0x00000022161d1223 */ /* 0x010fe2000001001d */
[----:B------:R-:W-:Y:S01]  /*1680*/  PRMT R179, R179, 0x7632, R179 ;  /* 0x00007632b3b37816 */ /* 0x000fe200000000b3 */
[----:B---3--:R-:W-:Y:S01]  /*1690*/  @P1 FFMA.FTZ R213, R26, R36, R213 ;  /* 0x000000241ad51223 */ /* 0x008fe200000100d5 */
[----:B------:R-:W-:Y:S01]  /*16a0*/  @P1 PRMT R18, R62, 0x7632, R18 ;  /* 0x000076323e121816 */ /* 0x000fe20000000012 */
[----:B------:R-:W-:Y:S01]  /*16b0*/  IMAD.U32 R211, R178, 0x10000, RZ ;  /* 0x00010000b2d37824 */ /* 0x000fe200078e00ff */
[----:B------:R-:W-:Y:S01]  /*16c0*/  @P1 PRMT R20, R63, 0x7632, R20 ;  /* 0x000076323f141816 */ /* 0x000fe20000000014 */
[----:B------:R-:W-:Y:S01]  /*16d0*/  @P1 FFMA.FTZ R209, R28, R40, R209 ;  /* 0x000000281cd11223 */ /* 0x000fe200000100d1 */
[----:B------:R-:W-:-:S02]  /*16e0*/  SHF.L.U32 R207, R176, 0x10, RZ ;  /* 0x00000010b0cf7819 */ /* 0x000fc400000006ff */
[----:B------:R-:W-:Y:S02]  /*16f0*/  @P1 SHF.L.U32 R22, R60, 0x10, RZ ;  /* 0x000000103c161819 */ /* 0x000fe400000006ff */
[----:B------:R-:W-:Y:S02]  /*1700*/  @P1 SHF.L.U32 R18, R18, 0x10, RZ ;  /* 0x0000001012121819 */ /* 0x000fe400000006ff */
        /* <DEDUP_REMOVED lines=18> */
.L_x_9440:
[----:B------:R-:W2:Y:S01]  /*1830*/  @P5 LDC R31, c[0x0][0x40c] ;  /* 0x00010300ff1f5b82 */ /* 0x000ea20000000800 */
[----:B-----5:R-:W-:Y:S01]  /*1840*/  @P5 PRMT R18, R60, 0x7632, R18 ;  /* 0x000076323c125816 */ /* 0x020fe20000000012 */
[----:B-1----:R-:W-:Y:S01]  /*1850*/  IMAD.MOV.U32 R29, RZ, RZ, RZ ;  /* 0x000000ffff1d7224 */ /* 0x002fe200078e00ff */
[----:B------:R-:W-:Y:S01]  /*1860*/  @P5 PRMT R20, R61, 0x7632, R20 ;  /* 0x000076323d145816 */ /* 0x000fe20000000014 */
[----:B------:R-:W-:Y:S01]  /*1870*/  HFMA2 R211, -RZ, RZ, 0, 0 ;  /* 0x00000000ffd37431 */ /* 0x000fe200000001ff */
[C---:B------:R-:W-:Y:S01]  /*1880*/  @P5 PRMT R22, R62.reuse, 0x7632, R22 ;  /* 0x000076323e165816 */ /* 0x040fe20000000016 */
[----:B------:R-:W-:Y:S01]  /*1890*/  @P5 IMAD.U32 R24, R62, 0x10000, RZ ;  /* 0x000100003e185824 */ /* 0x000fe200078e00ff */
[----:B------:R-:W-:Y:S01]  /*18a0*/  @P5 SHF.L.U32 R18, R18, 0x10, RZ ;  /* 0x0000001012125819 */ /* 0x000fe200000006ff */
[----:B------:R-:W1:Y:S01]  /*18b0*/  @P5 LDC R205, c[0x0][0x40c] ;  /* 0x00010300ffcd5b82 */ /* 0x000e620000000800 */
[----:B------:R-:W-:Y:S01]  /*18c0*/  MOV R33, RZ ;  /* 0x000000ff00217202 */ /* 0x000fe20000000f00 */
[----:B------:R-:W-:Y:S01]  /*18d0*/  @P5 IMAD.U32 R22, R22, 0x10000, RZ ;  /* 0x0001000016165824 */ /* 0x000fe200078e00ff */
[----:B------:R-:W-:Y:S01]  /*18e0*/  @P5 SHF.L.U32 R20, R20, 0x10, RZ ;  /* 0x0000001014145819 */ /* 0x000fe200000006ff */
[----:B------:R-:W-:Y:S01]  /*18f0*/  HFMA2 R209, -RZ, RZ, 0, 0 ;  /* 0x00000000ffd17431 */ /* 0x000fe200000001ff */
[----:B------:R-:W-:-:S02]  /*1900*/  @P5 SHF.L.U32 R26, R63, 0x10, RZ ;  /* 0x000000103f1a5819 */ /* 0x000fc400000006ff */
[----:B------:R-:W-:Y:S01]  /*1910*/  MOV R213, RZ ;  /* 0x000000ff00d57202 */ /* 0x000fe20000000f00 */
[----:B------:R-:W4:Y:S08]  /*1920*/  @P5 LDC R207, c[0x0][0x40c] ;  /* 0x00010300ffcf5b82 */ /* 0x000f300000000800 */
[----:B------:R-:W3:Y:S01]  /*1930*/  @P5 LDC R243, c[0x0][0x40c] ;  /* 0x00010300fff35b82 */ /* 0x000ee20000000800 */
[----:B--2---:R-:W-:Y:S01]  /*1940*/  @P5 FMUL.FTZ R33, R18, R31 ;  /* 0x0000001f12215220 */ /* 0x004fe20000410000 */
[----:B------:R-:W-:Y:S01]  /*1950*/  @P5 PRMT R18, R63, 0x7632, R18 ;  /* 0x000076323f125816 */ /* 0x000fe20000000012 */
[----:B------:R-:W-:-:S03]  /*1960*/  IMAD.MOV.U32 R31, RZ, RZ, RZ ;  /* 0x000000ffff1f7224 */ /* 0x000fc600078e00ff */
[----:B------:R-:W-:Y:S02]  /*1970*/  @P5 SHF.L.U32 R18, R18, 0x10, RZ ;  /* 0x0000001012125819 */ /* 0x000fe400000006ff */
[----:B0-----:R-:W0:Y:S01]  /*1980*/  @P5 LDC R177, c[0x0][0x40c] ;  /* 0x00010300ffb15b82 */ /* 0x001e220000000800 */
[----:B-1----:R-:W-:Y:S01]  /*1990*/  @P5 FMUL.FTZ R29, R20, R205 ;  /* 0x000000cd141d5220 */ /* 0x002fe20000410000 */
[----:B------:R-:W-:Y:S02]  /*19a0*/  @P5 SHF.L.U32 R20, R60, 0x10, RZ ;  /* 0x000000103c145819 */ /* 0x000fe400000006ff */
[----:B------:R-:W-:-:S04]  /*19b0*/  MOV R205, RZ ;  /* 0x000000ff00cd7202 */ /* 0x000fc80000000f00 */
[----:B------:R-:W1:Y:S01]  /*19c0*/  @P5 LDC R179, c[0x0][0x40c] ;  /* 0x00010300ffb35b82 */ /* 0x000e620000000800 */
[----:B----4-:R-:W-:Y:S01]  /*19d0*/  @P5 FMUL.FTZ R211, R22, R207 ;  /* 0x000000cf16d35220 */ /* 0x010fe20000410000 */
[----:B------:R-:W-:Y:S01]  /*19e0*/  @P5 SHF.L.U32 R22, R61, 0x10, RZ ;  /* 0x000000103d165819 */ /* 0x000fe200000006ff */
[----:B------:R-:W-:-:S05]  /*19f0*/  HFMA2 R207, -RZ, RZ, 0, 0 ;  /* 0x00000000ffcf7431 */ /* 0x000fca00000001ff */
[----:B------:R-:W2:Y:S01]  /*1a00*/  @P5 LDC R239, c[0x0][0x40c] ;  /* 0x00010300ffef5b82 */ /* 0x000ea20000000800 */
[----:B---3--:R-:W-:Y:S01]  /*1a10*/  @P5 FMUL.FTZ R205, R18, R243 ;  /* 0x000000f312cd5220 */ /* 0x008fe20000410000 */
[----:B------:R-:W-:-:S06]  /*1a20*/  F2FP.BF16.F32.PACK_AB R18, RZ, R33 ;  /* 0x00000021ff12723e */ /* 0x000fcc00000010ff */
[----:B------:R-:W3:Y:S01]  /*1a30*/  @P5 LDC R241, c[0x0][0x40c] ;  /* 0x00010300fff15b82 */ /* 0x000ee20000000800 */
        /* <DEDUP_REMOVED lines=11> */
[----:B---3--:R-:W-:-:S03]  /*1af0*/  @P5 FMUL.FTZ R209, R26, R241 ;  /* 0x000000f11ad15220 */ /* 0x008fc60000410000 */
[----:B------:R-:W-:Y:S02]  /*1b00*/  PRMT R178, R178, 0x5410, R22 ;  /* 0x00005410b2b27816 */ /* 0x000fe40000000016 */
[----:B------:R-:W-:-:S04]  /*1b10*/  F2FP.BF16.F32.PACK_AB R179, RZ, R209 ;  /* 0x000000d1ffb3723e */ /* 0x000fc800000010ff */
[----:B------:R-:W-:-:S07]  /*1b20*/  PRMT R179, R179, 0x5410, R24 ;  /* 0x00005410b3b37816 */ /* 0x000fce0000000018 */
.L_x_9441:
[----:B------:R-:W0:Y:S01]  /*1b30*/  LDC.64 R238, c[0x0][0x3a8] ;  /* 0x0000ea00ffee7b82 */ /* 0x000e220000000a00 */
[----:B------:R-:W-:Y:S01]  /*1b40*/  IADD3 R16, PT, PT, R16, 0x80, RZ ;  /* 0x0000008010107810 */ /* 0x000fe20007ffe0ff */
[----:B0-----:R-:W-:-:S04]  /*1b50*/  IMAD.WIDE.U32 R238, R10, 0x10, R238 ;  /* 0x000000100aee7825 */ /* 0x001fc800078e00ee */
[----:B------:R-:W-:Y:S01]  /*1b60*/  VIADD R10, R10, 0x80 ;  /* 0x000000800a0a7836 */ /* 0x000fe20000000000 */
[----:B------:R1:W-:Y:S06]  /*1b70*/  STG.E.128 desc[UR6][R238.64], R176 ;  /* 0x000000b0ee007986 */ /* 0x0003ec000c101d06 */
.L_x_9438:
[----:B------:R-:W-:Y:S05]  /*1b80*/  BSYNC.RECONVERGENT B0 ;  /* 0x0000000000007941 */ /* 0x000fea0003800200 */
.L_x_9437:
        /* <DEDUP_REMOVED lines=8> */
[----:B--2---:R-:W-:-:S05]  /*1c10*/  IMAD.WIDE.U32 R22, R16, 0x10, R22 ;  /* 0x0000001010167825 */ /* 0x004fca00078e0016 */
[----:B------:R2:W5:Y:S02]  /*1c20*/  LDG.E.128 R60, desc[UR6][R22.64] ;  /* 0x00000006163c7981 */ /* 0x000564000c1e1d00 */
.L_x_9444:
[----:B------:R-:W-:Y:S05]  /*1c30*/  BRA.U !UP0, `(.L_x_9445) ;  /* 0x0000000108e47547 */ /* 0x000fea000b800000 */
[----:B--2---:R-:W2:Y:S02]  /*1c40*/  LDC.64 R22, c[0x0][0x3a0] ;  /* 0x0000e800ff167b82 */ /* 0x004ea40000000a00 */
[----:B--2---:R-:W-:-:S05]  /*1c50*/  IMAD.WIDE.U32 R22, R10, 0x10, R22 ;  /* 0x000000100a167825 */ /* 0x004fca00078e0016 */
[----:B01----:R0:W2:Y:S01]  /*1c60*/  LDG.E.128 R176, desc[UR6][R22.64] ;  /* 0x0000000616b07981 */ /* 0x0030a2000c1e1d00 */
[----:B------:R-:W-:-:S13]  /*1c70*/  ISETP.GT.AND P1, PT, R12, RZ, PT ;  /* 0x000000ff0c00720c */ /* 0x000fda0003f24270 */
[----:B------:R-:W1:Y:S01]  /*1c80*/  @P1 LDC R28, c[0x0][0x40c] ;  /* 0x00010300ff1c1b82 */ /* 0x000e620000000800 */
[----:B-----5:R-:W-:Y:S02]  /*1c90*/  @P1 PRMT R20, R60, 0x7632, R20 ;  /* 0x000076323c141816 */ /* 0x020fe40000000014 */
[C---:B------:R-:W-:Y:S02]  /*1ca0*/  @P1 PRMT R24, R61.reuse, 0x7632, R24 ;  /* 0x000076323d181816 */ /* 0x040fe40000000018 */
[----:B0-----:R-:W-:Y:S02]  /*1cb0*/  @P1 SHF.L.U32 R22, R20, 0x10, RZ ;  /* 0x0000001014161819 */ /* 0x001fe400000006ff */
[----:B------:R-:W-:Y:S01]  /*1cc0*/  @P1 SHF.L.U32 R30, R61, 0x10, RZ ;  /* 0x000000103d1e1819 */ /* 0x000fe200000006ff */
[----:B------:R-:W0:Y:S01]  /*1cd0*/  @P1 LDC R32, c[0x0][0x40c] ;  /* 0x00010300ff201b82 */ /* 0x000e220000000800 */
[----:B------:R-:W-:-:S07]  /*1ce0*/  @P1 SHF.L.U32 R24, R24, 0x10, RZ ;  /* 0x0000001018181819 */ /* 0x000fce00000006ff */
        /* <DEDUP_REMOVED lines=10> */
[----:B0-----:R-:W-:Y:S01]  /*1d90*/  @P1 FFMA.FTZ R25, R30, R32, R25 ;  /* 0x000000201e191223 */ /* 0x001fe20000010019 */
[----:B------:R-:W-:Y:S01]  /*1da0*/  SHF.L.U32 R203, R178, 0x10, RZ ;  /* 0x00000010b2cb7819 */ /* 0x000fe200000006ff */
[----:B------:R-:W-:Y:S01]  /*1db0*/  IMAD.U32 R23, R177, 0x10000, RZ ;  /* 0x00010000b1177824 */ /* 0x000fe200078e00ff */
[C---:B------:R-:W-:Y:S01]  /*1dc0*/  SHF.L.U32 R199, R179.reuse, 0x10, RZ ;  /* 0x00000010b3c77819 */ /* 0x040fe200000006ff */
[----:B-1----:R-:W-:Y:S01]  /*1dd0*/  @P1 FFMA.FTZ R27, R22, R28, R27 ;  /* 0x0000001c161b1223 */ /* 0x002fe2000001001b */
        /* <DEDUP_REMOVED lines=31> */
.L_x_9445:
[----:B------:R-:W4:Y:S01]  /*1fd0*/  @P5 LDC R25, c[0x0][0x40c] ;  /* 0x00010300ff195b82 */ /* 0x000f220000000800 */
[----:B-----5:R-:W-:Y:S01]  /*1fe0*/  @P5 PRMT R20, R60, 0x7632, R20 ;  /* 0x000076323c145816 */ /* 0x020fe20000000014 */
[----:B--2---:R-:W-:Y:S01]  /*1ff0*/  HFMA2 R23, -RZ, RZ, 0, 0 ;  /* 0x00000000ff177431 */ /* 0x004fe200000001ff */
[----:B------:R-:W-:Y:S01]  /*2000*/  @P5 PRMT R22, R61, 0x7632, R22 ;  /* 0x000076323d165816 */ /* 0x000fe20000000016 */
[----:B------:R-:W-:Y:S01]  /*2010*/  @P5 IMAD.U32 R28, R63, 0x10000, RZ ;  /* 0x000100003f1c5824 */ /* 0x000fe200078e00ff */
[----:B------:R-:W-:Y:S01]  /*2020*/  @P5 PRMT R24, R62, 0x7632, R24 ;  /* 0x000076323e185816 */ /* 0x000fe20000000018 */
[----:B------:R-:W-:Y:S01]  /*2030*/  @P5 IMAD.U32 R20, R20, 0x10000, RZ ;  /* 0x0001000014145824 */ /* 0x000fe200078e00ff */
[----:B------:R-:W-:Y:S01]  /*2040*/  MOV R27, RZ ;  /* 0x000000ff001b7202 */ /* 0x000fe20000000f00 */
[----:B------:R-:W2:Y:S01]  /*2050*/  @P5 LDC R195, c[0x0][0x40c] ;  /* 0x00010300ffc35b82 */ /* 0x000ea20000000800 */
[----:B------:R-:W-:Y:S01]  /*2060*/  @P5 SHF.L.U32 R22, R22, 0x10, RZ ;  /* 0x0000001016165819 */ /* 0x000fe200000006ff */
[----:B------:R-:W-:Y:S01]  /*2070*/  HFMA2 R203, -RZ, RZ, 0, 0 ;  /* 0x00000000ffcb7431 */ /* 0x000fe200000001ff */
[----:B------:R-:W-:-:S02]  /*2080*/  @P5 SHF.L.U32 R24, R24, 0x10, RZ ;  /* 0x0000001018185819 */ /* 0x000fc400000006ff */
[----:B------:R-:W-:Y:S02]  /*2090*/  MOV R201, RZ ;  /* 0x000000ff00c97202 */ /* 0x000fe40000000f00 */
[----:B------:R-:W-:Y:S01]  /*20a0*/  @P5 SHF.L.U32 R26, R62, 0x10, RZ ;  /* 0x000000103e1a5819 */ /* 0x000fe200000006ff */
[----:B------:R-:W3:Y:S01]  /*20b0*/  @P5 LDC R197, c[0x0][0x40c] ;  /* 0x00010300ffc55b82 */ /* 0x000ee20000000800 */
[----:B------:R-:W-:-:S07]  /*20c0*/  MOV R199, RZ ;  /* 0x000000ff00c77202 */ /* 0x000fce0000000f00 */
[----:B------:R-:W3:Y:S01]  /*20d0*/  @P5 LDC R243, c[0x0][0x40c] ;  /* 0x00010300fff35b82 */ /* 0x000ee20000000800 */
[----:B----4-:R-:W-:Y:S01]  /*20e0*/  @P5 FMUL.FTZ R27, R20, R25 ;  /* 0x00000019141b5220 */ /* 0x010fe20000410000 */
[----:B------:R-:W-:Y:S02]  /*20f0*/  @P5 PRMT R20, R63, 0x7632, R20 ;  /* 0x000076323f145816 */ /* 0x000fe40000000014 */
[----:B------:R-:W-:-:S03]  /*2100*/  MOV R25, RZ ;  /* 0x000000ff00197202 */ /* 0x000fc60000000f00 */
[----:B------:R-:W-:Y:S01]  /*2110*/  @P5 IMAD.U32 R20, R20, 0x10000, RZ ;  /* 0x0001000014145824 */ /* 0x000fe200078e00ff */
[----:B01----:R-:W0:Y:S01]  /*2120*/  @P5 LDC R177, c[0x0][0x40c] ;  /* 0x00010300ffb15b82 */ /* 0x003e220000000800 */
[----:B--2---:R-:W-:Y:S01]  /*2130*/  @P5 FMUL.FTZ R23, R22, R195 ;  /* 0x000000c316175220 */ /* 0x004fe20000410000 */
[----:B------:R-:W-:Y:S01]  /*2140*/  @P5 SHF.L.U32 R22, R60, 0x10, RZ ;  /* 0x000000103c165819 */ /* 0x000fe200000006ff */
[----:B------:R-:W-:-:S05]  /*2150*/  HFMA2 R195, -RZ, RZ, 0, 0 ;  /* 0x00000000ffc37431 */ /* 0x000fca00000001ff */
[----:B------:R-:W1:Y:S01]  /*2160*/  @P5 LDC R179, c[0x0][0x40c] ;  /* 0x00010300ffb35b82 */ /* 0x000e620000000800 */
[----:B---3--:R-:W-:Y:S01]  /*2170*/  @P5 FMUL.FTZ R201, R24, R197 ;  /* 0x000000c518c95220 */ /* 0x008fe20000410000 */
[----:B------:R-:W-:Y:S01]  /*2180*/  @P5 SHF.L.U32 R24, R61, 0x10, RZ ;  /* 0x000000103d185819 */ /* 0x000fe200000006ff */
[----:B------:R-:W-:-:S05]  /*2190*/  IMAD.MOV.U32 R197, RZ, RZ, RZ ;  /* 0x000000ffffc57224 */ /* 0x000fca00078e00ff */
[----:B------:R-:W2:Y:S01]  /*21a0*/  @P5 LDC R239, c[0x0][0x40c] ;  /* 0x00010300ffef5b82 */ /* 0x000ea20000000800 */
[----:B------:R-:W-:Y:S01]  /*21b0*/  @P5 FMUL.FTZ R195, R20, R243 ;  /* 0x000000f314c35220 */ /* 0x000fe20000410000 */
        /* <DEDUP_REMOVED lines=17> */
.L_x_9446:
[----:B------:R-:W0:Y:S01]  /*22d0*/  LDC.64 R238, c[0x0][0x3a8] ;  /* 0x0000ea00ffee7b82 */ /* 0x000e220000000a00 */
[----:B------:R-:W-:Y:S01]  /*22e0*/  IADD3 R16, PT, PT, R16, 0x80, RZ ;  /* 0x0000008010107810 */ /* 0x000fe20007ffe0ff */
[C---:B0-----:R-:W-:Y:S01]  /*22f0*/  IMAD.WIDE.U32 R238, R10.reuse, 0x10, R238 ;  /* 0x000000100aee7825 */ /* 0x041fe200078e00ee */
[----:B------:R-:W-:-:S04]  /*2300*/  IADD3 R10, PT, PT, R10, 0x80, RZ ;  /* 0x000000800a0a7810 */ /* 0x000fc80007ffe0ff */
[----:B------:R2:W-:Y:S03]  /*2310*/  STG.E.128 desc[UR6][R238.64], R176 ;  /* 0x000000b0ee007986 */ /* 0x0005e6000c101d06 */
.L_x_9443:
[----:B------:R-:W-:Y:S05]  /*2320*/  BSYNC.RECONVERGENT B0 ;  /* 0x0000000000007941 */ /* 0x000fea0003800200 */
.L_x_9442:
[----:B------:R-:W-:Y:S01]  /*2330*/  ISETP.GE.U32.AND P1, PT, R3, 0x200, PT ;  /* 0x000002000300780c */ /* 0x000fe20003f26070 */
[----:B------:R-:W-:-:S12]  /*2340*/  BSSY.RECONVERGENT B0, `(.L_x_9447) ;  /* 0x0000077000007945 */ /* 0x000fd80003800200 */
[----:B------:R-:W-:Y:S05]  /*2350*/  @!P1 BRA `(.L_x_9448) ;  /* 0x0000000400d49947 */ /* 0x000fea0003800000 */
[----:B------:R-:W-:-:S04]  /*2360*/  UISETP.NE.U32.AND UP0, UPT, UR8, URZ, UPT ;  /* 0x000000ff0800728c */ /* 0x000fc8000bf05070 */
[----:B------:R-:W-:Y:S01]  /*2370*/  UISETP.NE.AND.EX UP0, UPT, UR9, URZ, UPT, UP0 ;  /* 0x000000ff0900728c */ /* 0x000fe2000bf05300 */
[----:B------:R-:W-:Y:S10]  /*2380*/  @!P5 BRA `(.L_x_9449) ;  /* 0x00000000000cd947 */ /* 0x000ff40003800000 */
[----:B------:R-:W4:Y:S02]  /*2390*/  LDC.64 R20, c[0x0][0x390] ;  /* 0x0000e400ff147b82 */ /* 0x000f240000000a00 */
[----:B----4-:R-:W-:-:S05]  /*23a0*/  IMAD.WIDE.U32 R20, R16, 0x10, R20 ;  /* 0x0000001010147825 */ /* 0x010fca00078e0014 */
[----:B------:R4:W5:Y:S02]  /*23b0*/  LDG.E.128 R60, desc[UR6][R20.64] ;  /* 0x00000006143c7981 */ /* 0x000964000c1e1d00 */
.L_x_9449:
[----:B------:R-:W-:Y:S05]  /*23c0*/  BRA.U !UP0, `(.L_x_9450) ;  /* 0x0000000108e47547 */ /* 0x000fea000b800000 */
[----:B----4-:R-:W4:Y:S02]  /*23d0*/  LDC.64 R20, c[0x0][0x3a0] ;  /* 0x0000e800ff147b82 */ /* 0x010f240000000a00 */
[----:B----4-:R-:W-:-:S05]  /*23e0*/  IMAD.WIDE.U32 R20, R10, 0x10, R20 ;  /* 0x000000100a147825 */ /* 0x010fca00078e0014 */
[----:B012---:R0:W2:Y:S01]  /*23f0*/  LDG.E.128 R176, desc[UR6][R20.64] ;  /* 0x0000000614b07981 */ /* 0x0070a2000c1e1d00 */
[----:B------:R-:W-:-:S13]  /*2400*/  ISETP.GT.AND P2, PT, R12, RZ, PT ;  /* 0x000000ff0c00720c */ /* 0x000fda0003f44270 */
[----:B------:R-:W1:Y:S01]  /*2410*/  @P2 LDC R24, c[0x0][0x40c] ;  /* 0x00010300ff182b82 */ /* 0x000e620000000800 */
[----:B-----5:R-:W-:Y:S02]  /*2420*/  @P2 PRMT R17, R60, 0x7632, R17 ;  /* 0x000076323c112816 */ /* 0x020fe40000000011 */
[C---:B------:R-:W-:Y:S02]  /*2430*/  @P2 PRMT R19, R61.reuse, 0x7632, R19 ;  /* 0x000076323d132816 */ /* 0x040fe40000000013 */
[----:B------:R-:W-:Y:S01]  /*2440*/  @P2 SHF.L.U32 R28, R61, 0x10, RZ ;  /* 0x000000103d1c2819 */ /* 0x000fe200000006ff */
[----:B0-----:R-:W-:Y:S01]  /*2450*/  @P2 IMAD.U32 R20, R17, 0x10000, RZ ;  /* 0x0001000011142824 */ /* 0x001fe200078e00ff */
[----:B------:R-:W-:Y:S01]  /*2460*/  @P2 SHF.L.U32 R22, R19, 0x10, RZ ;  /* 0x0000001013162819 */ /* 0x000fe200000006ff */
[----:B------:R-:W0:Y:S08]  /*2470*/  @P2 LDC R32, c[0x0][0x40c] ;  /* 0x00010300ff202b82 */ /* 0x000e300000000800 */
[----:B------:R-:W4:Y:S08]  /*2480*/  @P2 LDC R30, c[0x0][0x40c] ;  /* 0x00010300ff1e2b82 */ /* 0x000f300000000800 */
        /* <DEDUP_REMOVED lines=10> */
[----:B----4-:R-:W-:Y:S01]  /*2530*/  @P2 FFMA.FTZ R19, R28, R30, R19 ;  /* 0x0000001e1c132223 */ /* 0x010fe20000010013 */
[----:B------:R-:W-:Y:S01]  /*2540*/  SHF.L.U32 R17, R177, 0x10, RZ ;  /* 0x00000010b1117819 */ /* 0x000fe200000006ff */
[----:B-1----:R-:W-:Y:S01]  /*2550*/  @P2 FFMA.FTZ R21, R20, R24, R21 ;  /* 0x0000001814152223 */ /* 0x002fe20000010015 */
[C---:B------:R-:W-:Y:S01]  /*2560*/  SHF.L.U32 R189, R179.reuse, 0x10, RZ ;  /* 0x00000010b3bd7819 */ /* 0x040fe200000006ff */
[----:B------:R-:W-:Y:S01]  /*2570*/  @P2 IMAD.U32 R28, R62, 0x10000, RZ ;  /* 0x000100003e1c2824 */ /* 0x000fe200078e00ff */
[----:B------:R-:W-:Y:S01]  /*2580*/  PRMT R178, R178, 0x7632, R178 ;  /* 0x00007632b2b27816 */ /* 0x000fe200000000b2 */
[----:B0-----:R-:W-:Y:S01]  /*2590*/  @P2 FFMA.FTZ R17, R22, R32, R17 ;  /* 0x0000002016112223 */ /* 0x001fe20000010011 */
[----:B------:R-:W-:Y:S01]  /*25a0*/  PRMT R179, R179, 0x7632, R179 ;  /* 0x00007632b3b37816 */ /* 0x000fe200000000b3 */
[----:B---3--:R-:W-:Y:S01]  /*25b0*/  @P2 FFMA.FTZ R193, R28, R34, R193 ;  /* 0x000000221cc12223 */ /* 0x008fe200000100c1 */
[----:B------:R-:W-:Y:S01]  /*25c0*/  @P2 PRMT R20, R62, 0x7632, R20 ;  /* 0x000076323e142816 */ /* 0x000fe20000000014 */
[----:B------:R-:W-:Y:S01]  /*25d0*/  IMAD.U32 R191, R178, 0x10000, RZ ;  /* 0x00010000b2bf7824 */ /* 0x000fe200078e00ff */
[----:B------:R-:W-:-:S02]  /*25e0*/  @P2 PRMT R22, R63, 0x7632, R22 ;  /* 0x000076323f162816 */ /* 0x000fc40000000016 */
[----:B------:R-:W-:Y:S02]  /*25f0*/  SHF.L.U32 R187, R176, 0x10, RZ ;  /* 0x00000010b0bb7819 */ /* 0x000fe400000006ff */
[----:B------:R-:W-:Y:S02]  /*2600*/  @P2 SHF.L.U32 R30, R63, 0x10, RZ ;  /* 0x000000103f1e2819 */ /* 0x000fe400000006ff */
[----:B------:R-:W-:Y:S02]  /*2610*/  @P2 SHF.L.U32 R24, R60, 0x10, RZ ;  /* 0x000000103c182819 */ /* 0x000fe400000006ff */
[----:B------:R-:W-:Y:S01]  /*2620*/  @P2 SHF.L.U32 R20, R20, 0x10, RZ ;  /* 0x0000001014142819 */ /* 0x000fe200000006ff */
[----:B------:R-:W-:Y:S01]  /*2630*/  @P2 FFMA.FTZ R189, R30, R38, R189 ;  /* 0x000000261ebd2223 */ /* 0x000fe200000100bd */
[----:B------:R-:W-:Y:S01]  /*2640*/  @P2 SHF.L.U32 R22, R22, 0x10, RZ ;  /* 0x0000001016162819 */ /* 0x000fe200000006ff */
[----:B------:R-:W-:Y:S01]  /*2650*/  @P2 FFMA.FTZ R187, R24, R26, R187 ;  /* 0x0000001a18bb2223 */ /* 0x000fe200000100bb */
[----:B------:R-:W-:Y:S01]  /*2660*/  SHF.L.U32 R185, R179, 0x10, RZ ;  /* 0x00000010b3b97819 */ /* 0x000fe200000006ff */
[----:B------:R-:W-:Y:S01]  /*2670*/  @P2 FFMA.FTZ R191, R20, R36, R191 ;  /* 0x0000002414bf2223 */ /* 0x000fe200000100bf */
[----:B------:R-:W-:-:S02]  /*2680*/  F2FP.BF16.F32.PACK_AB R20, RZ, R21 ;  /* 0x00000015ff14723e */ /* 0x000fc400000010ff */
[----:B------:R-:W-:Y:S01]  /*2690*/  F2FP.BF16.F32.PACK_AB R177, RZ, R19 ;  /* 0x00000013ffb1723e */ /* 0x000fe200000010ff */
[----:B------:R-:W-:Y:S01]  /*26a0*/  @P2 FFMA.FTZ R185, R22, R40, R185 ;  /* 0x0000002816b92223 */ /* 0x000fe200000100b9 */
        /* <DEDUP_REMOVED lines=11> */
.L_x_9450:
[----:B------:R-:W0:Y:S01]  /*2760*/  @P5 LDC R185, c[0x0][0x40c] ;  /* 0x00010300ffb95b82 */ /* 0x000e220000000800 */
[----:B----45:R-:W-:Y:S01]  /*2770*/  @P5 PRMT R20, R61, 0x7632, R20 ;  /* 0x000076323d145816 */ /* 0x030fe20000000014 */
[----:B------:R-:W-:Y:S01]  /*2780*/  IMAD.MOV.U32 R17, RZ, RZ, RZ ;  /* 0x000000ffff117224 */ /* 0x000fe200078e00ff */
[----:B------:R-:W-:Y:S01]  /*2790*/  @P5 PRMT R19, R60, 0x7632, R19 ;  /* 0x000076323c135816 */ /* 0x000fe20000000013 */
[----:B------:R-:W-:Y:S01]  /*27a0*/  HFMA2 R21, -RZ, RZ, 0, 0 ;  /* 0x00000000ff157431 */ /* 0x000fe200000001ff */
[C---:B------:R-:W-:Y:S01]  /*27b0*/  @P5 PRMT R22, R62.reuse, 0x7632, R22 ;  /* 0x000076323e165816 */ /* 0x040fe20000000016 */
[----:B------:R-:W-:Y:S01]  /*27c0*/  @P5 IMAD.U32 R26, R62, 0x10000, RZ ;  /* 0x000100003e1a5824 */ /* 0x000fe200078e00ff */
[----:B------:R-:W-:Y:S01]  /*27d0*/  @P5 SHF.L.U32 R20, R20, 0x10, RZ ;  /* 0x0000001014145819 */ /* 0x000fe200000006ff */
[----:B------:R-:W4:Y:S01]  /*27e0*/  @P5 LDC R24, c[0x0][0x40c] ;  /* 0x00010300ff185b82 */ /* 0x000f220000000800 */
[----:B------:R-:W-:Y:S01]  /*27f0*/  @P5 SHF.L.U32 R19, R19, 0x10, RZ ;  /* 0x0000001013135819 */ /* 0x000fe200000006ff */
[----:B------:R-:W-:Y:S01]  /*2800*/  @P5 IMAD.U32 R22, R22, 0x10000, RZ ;  /* 0x0001000016165824 */ /* 0x000fe200078e00ff */
[----:B------:R-:W-:Y:S01]  /*2810*/  MOV R191, RZ ;  /* 0x000000ff00bf7202 */ /* 0x000fe20000000f00 */
[----:B------:R-:W-:Y:S01]  /*2820*/  HFMA2 R193, -RZ, RZ, 0, 0 ;  /* 0x00000000ffc17431 */ /* 0x000fe200000001ff */
[----:B------:R-:W-:-:S02]  /*2830*/  @P5 SHF.L.U32 R28, R63, 0x10, RZ ;  /* 0x000000103f1c5819 */ /* 0x000fc400000006ff */
[----:B------:R-:W-:Y:S01]  /*2840*/  MOV R189, RZ ;  /* 0x000000ff00bd7202 */ /* 0x000fe20000000f00 */
[----:B------:R-:W3:Y:S08]  /*2850*/  @P5 LDC R187, c[0x0][0x40c] ;  /* 0x00010300ffbb5b82 */ /* 0x000ef00000000800 */
[----:B------:R-:W3:Y:S01]  /*2860*/  @P5 LDC R243, c[0x0][0x40c] ;  /* 0x00010300fff35b82 */ /* 0x000ee20000000800 */
[----:B0-----:R-:W-:Y:S01]  /*2870*/  @P5 FMUL.FTZ R17, R20, R185 ;  /* 0x000000b914115220 */ /* 0x001fe20000410000 */
[----:B------:R-:W-:Y:S01]  /*2880*/  @P5 PRMT R20, R63, 0x7632, R20 ;  /* 0x000076323f145816 */ /* 0x000fe20000000014 */
[----:B------:R-:W-:-:S03]  /*2890*/  HFMA2 R185, -RZ, RZ, 0, 0 ;  /* 0x00000000ffb97431 */ /* 0x000fc600000001ff */
[----:B------:R-:W-:Y:S02]  /*28a0*/  @P5 SHF.L.U32 R20, R20, 0x10, RZ ;  /* 0x0000001014145819 */ /* 0x000fe400000006ff */
[----:B-12---:R-:W0:Y:S01]  /*28b0*/  @P5 LDC R177, c[0x0][0x40c] ;  /* 0x00010300ffb15b82 */ /* 0x006e220000000800 */
[----:B----4-:R-:W-:Y:S01]  /*28c0*/  @P5 FMUL.FTZ R21, R19, R24 ;  /* 0x0000001813155220 */ /* 0x010fe20000410000 */
[----:B------:R-:W-:Y:S01]  /*28d0*/  @P5 SHF.L.U32 R24, R61, 0x10, RZ ;  /* 0x000000103d185819 */ /* 0x000fe200000006ff */
[----:B------:R-:W-:-:S05]  /*28e0*/  IMAD.MOV.U32 R19, RZ, RZ, RZ ;  /* 0x000000ffff137224 */ /* 0x000fca00078e00ff */
[----:B------:R-:W1:Y:S01]  /*28f0*/  @P5 LDC R179, c[0x0][0x40c] ;  /* 0x00010300ffb35b82 */ /* 0x000e620000000800 */
[----:B---3--:R-:W-:Y:S01]  /*2900*/  @P5 FMUL.FTZ R191, R22, R187 ;  /* 0x000000bb16bf5220 */ /* 0x008fe20000410000 */
[----:B------:R-:W-:Y:S02]  /*2910*/  @P5 SHF.L.U32 R22, R60, 0x10, RZ ;  /* 0x000000103c165819 */ /* 0x000fe400000006ff */
[----:B------:R-:W-:-:S04]  /*2920*/  MOV R187, RZ ;  /* 0x000000ff00bb7202 */ /* 0x000fc80000000f00 */
        /* <DEDUP_REMOVED lines=19> */
.L_x_9451:
[----:B------:R-:W0:Y:S01]  /*2a60*/  LDC.64 R238, c[0x0][0x3a8] ;  /* 0x0000ea00ffee7b82 */ /* 0x000e220000000a00 */
[----:B------:R-:W-:Y:S01]  /*2a70*/  IADD3 R16, PT, PT, R16, 0x80, RZ ;  /* 0x0000008010107810 */ /* 0x000fe20007ffe0ff */
[----:B0-----:R-:W-:-:S04]  /*2a80*/  IMAD.WIDE.U32 R238, R10, 0x10, R238 ;  /* 0x000000100aee7825 */ /* 0x001fc800078e00ee */
[----:B------:R-:W-:Y:S01]  /*2a90*/  VIADD R10, R10, 0x80 ;  /* 0x000000800a0a7836 */ /* 0x000fe20000000000 */
[----:B------:R4:W-:Y:S06]  /*2aa0*/  STG.E.128 desc[UR6][R238.64], R176 ;  /* 0x000000b0ee007986 */ /* 0x0009ec000c101d06 */
.L_x_9448:
[----:B------:R-:W-:Y:S05]  /*2ab0*/  BSYNC.RECONVERGENT B0 ;  /* 0x0000000000007941 */ /* 0x000fea0003800200 */
.L_x_9447:
[----:B------:R-:W-:Y:S01]  /*2ac0*/  ISETP.GE.U32.AND P2, PT, R3, 0x280, PT ;  /* 0x000002800300780c */ /* 0x000fe20003f46070 */
[----:B------:R-:W-:-:S12]  /*2ad0*/  BSSY.RECONVERGENT B0, `(.L_x_9452) ;  /* 0x0000078000007945 */ /* 0x000fd80003800200 */
[----:B------:R-:W-:Y:S05]  /*2ae0*/  @!P2 BRA `(.L_x_9453) ;  /* 0x0000000400d8a947 */ /* 0x000fea0003800000 */
[----:B------:R-:W-:-:S04]  /*2af0*/  UISETP.NE.U32.AND UP0, UPT, UR8, URZ, UPT ;  /* 0x000000ff0800728c */ /* 0x000fc8000bf05070 */
[----:B------:R-:W-:Y:S01]  /*2b00*/  UISETP.NE.AND.EX UP0, UPT, UR9, URZ, UPT, UP0 ;  /* 0x000000ff0900728c */ /* 0x000fe2000bf05300 */
[----:B------:R-:W-:Y:S10]  /*2b10*/  @!P5 BRA `(.L_x_9454) ;  /* 0x00000000000cd947 */ /* 0x000ff40003800000 */
[----:B------:R-:W0:Y:S02]  /*2b20*/  LDC.64 R50, c[0x0][0x390] ;  /* 0x0000e400ff327b82 */ /* 0x000e240000000a00 */
[----:B0-----:R-:W-:-:S05]  /*2b30*/  IMAD.WIDE.U32 R50, R16, 0x10, R50 ;  /* 0x0000001010327825 */ /* 0x001fca00078e0032 */
[----:B------:R0:W5:Y:S02]  /*2b40*/  LDG.E.128 R60, desc[UR6][R50.64] ;  /* 0x00000006323c7981 */ /* 0x000164000c1e1d00 */
.L_x_9454:
[----:B------:R-:W-:Y:S05]  /*2b50*/  BRA.U !UP0, `(.L_x_9455) ;  /* 0x0000000108e87547 */ /* 0x000fea000b800000 */
[----:B0-----:R-:W0:Y:S02]  /*2b60*/  LDC.64 R50, c[0x0][0x3a0] ;  /* 0x0000e800ff327b82 */ /* 0x001e240000000a00 */
[----:B0-----:R-:W-:-:S05]  /*2b70*/  IMAD.WIDE.U32 R50, R10, 0x10, R50 ;  /* 0x000000100a327825 */ /* 0x001fca00078e0032 */
[----:B------:R-:W3:Y:S01]  /*2b80*/  LDG.E.128 R52, desc[UR6][R50.64] ;  /* 0x0000000632347981 */ /* 0x000ee2000c1e1d00 */
[----:B------:R-:W-:-:S13]  /*2b90*/  ISETP.GT.AND P3, PT, R12, RZ, PT ;  /* 0x000000ff0c00720c */ /* 0x000fda0003f64270 */
[----:B------:R-:W0:Y:S01]  /*2ba0*/  @P3 LDC R26, c[0x0][0x40c] ;  /* 0x00010300ff1a3b82 */ /* 0x000e220000000800 */
[----:B-----5:R-:W-:Y:S02]  /*2bb0*/  @P3 PRMT R11, R60, 0x7632, R11 ;  /* 0x000076323c0b3816 */ /* 0x020fe4000000000b */
[----:B------:R-:W-:Y:S02]  /*2bc0*/  @P3 PRMT R13, R61, 0x7632, R13 ;  /* 0x000076323d0d3816 */ /* 0x000fe4000000000d */
[----:B------:R-:W-:Y:S02]  /*2bd0*/  @P3 SHF.L.U32 R20, R11, 0x10, RZ ;  /* 0x000000100b143819 */ /* 0x000fe400000006ff */
[----:B------:R-:W-:Y:S01]  /*2be0*/  @P3 SHF.L.U32 R24, R13, 0x10, RZ ;  /* 0x000000100d183819 */ /* 0x000fe200000006ff */
[----:B------:R-:W0:Y:S01]  /*2bf0*/  @P3 LDC R34, c[0x0][0x40c] ;  /* 0x00010300ff223b82 */ /* 0x000e220000000800 */
[----:B------:R-:W-:Y:S02]  /*2c00*/  @P3 SHF.L.U32 R30, R61, 0x10, RZ ;  /* 0x000000103d1e3819 */ /* 0x000fe400000006ff */
[----:B-12-4-:R-:W-:-:S05]  /*2c10*/  @P3 SHF.L.U32 R177, R63, 0x10, RZ ;  /* 0x000000103fb13819 */ /* 0x016fca00000006ff */
[----:B------:R-:W1:Y:S08]  /*2c20*/  @P3 LDC R32, c[0x0][0x40c] ;  /* 0x00010300ff203b82 */ /* 0x000e700000000800 */
[----:B------:R-:W2:Y:S08]  /*2c30*/  @P3 LDC R36, c[0x0][0x40c] ;  /* 0x00010300ff243b82 */ /* 0x000eb00000000800 */
[----:B------:R-:W4:Y:S08]  /*2c40*/  @P3 LDC R38, c[0x0][0x40c] ;  /* 0x00010300ff263b82 */ /* 0x000f300000000800 */
[----:B------:R-:W4:Y:S08]  /*2c50*/  @P3 LDC R40, c[0x0][0x40c] ;  /* 0x00010300ff283b82 */ /* 0x000f300000000800 */
[----:B------:R-:W2:Y:S08]  /*2c60*/  @P3 LDC R28, c[0x0][0x40c] ;  /* 0x00010300ff1c3b82 */ /* 0x000eb00000000800 */
[----:B------:R-:W4:Y:S01]  /*2c70*/  @P3 LDC R42, c[0x0][0x40c] ;  /* 0x00010300ff2a3b82 */ /* 0x000f220000000800 */
[----:B---3--:R-:W-:Y:S01]  /*2c80*/  PRMT R11, R52, 0x7632, R11 ;  /* 0x00007632340b7816 */ /* 0x008fe2000000000b */
        /* <DEDUP_REMOVED lines=9> */
[----:B------:R-:W-:Y:S01]  /*2d20*/  @P3 FFMA.FTZ R11, R24, R34, R11 ;  /* 0x00000022180b3223 */ /* 0x000fe2000001000b */
        /* <DEDUP_REMOVED lines=8> */
[----:B--2---:R-:W-:Y:S01]  /*2db0*/  @P3 FFMA.FTZ R53, R26, R28, R53 ;  /* 0x0000001c1a353223 */ /* 0x004fe20000010035 */
[----:B------:R-:W-:Y:S01]  /*2dc0*/  SHF.L.U32 R57, R54, 0x10, RZ ;  /* 0x0000001036397819 */ /* 0x000fe200000006ff */
[----:B------:R-:W-:Y:S01]  /*2dd0*/  @P3 FFMA.FTZ R59, R30, R36, R59 ;  /* 0x000000241e3b3223 */ /* 0x000fe2000001003b */
[----:B------:R-:W-:-:S02]  /*2de0*/  @P3 SHF.L.U32 R24, R24, 0x10, RZ ;  /* 0x0000001018183819 */ /* 0x000fc400000006ff */
[----:B------:R-:W-:Y:S01]  /*2df0*/  @!P3 MOV R55, R22 ;  /* 0x000000160037b202 */ /* 0x000fe20000000f00 */
[----:B----4-:R-:W-:Y:S01]  /*2e00*/  @P3 FFMA.FTZ R57, R20, R38, R57 ;  /* 0x0000002614393223 */ /* 0x010fe20000010039 */
[----:B------:R-:W-:Y:S01]  /*2e10*/  @P3 FFMA.FTZ R55, R177, R40, R22 ;  /* 0x00000028b1373223 */ /* 0x000fe20000010016 */
[----:B------:R-:W-:Y:S01]  /*2e20*/  @P3 FFMA.FTZ R51, R24, R42, R51 ;  /* 0x0000002a18333223 */ /* 0x000fe20000010033 */
[----:B------:R-:W-:Y:S02]  /*2e30*/  F2FP.BF16.F32.PACK_AB R20, RZ, R15 ;  /* 0x0000000fff14723e */ /* 0x000fe400000010ff */
[----:B------:R-:W-:Y:S02]  /*2e40*/  F2FP.BF16.F32.PACK_AB R177, RZ, R13 ;  /* 0x0000000dffb1723e */ /* 0x000fe400000010ff */
        /* <DEDUP_REMOVED lines=11> */
.L_x_9455:
[----:B0-----:R-:W0:Y:S01]  /*2f00*/  @P5 LDC R51, c[0x0][0x40c] ;  /* 0x00010300ff335b82 */ /* 0x001e220000000800 */
[----:B-----5:R-:W-:Y:S01]  /*2f10*/  @P5 PRMT R20, R61, 0x7632, R20 ;  /* 0x000076323d145816 */ /* 0x020fe20000000014 */
[----:B------:R-:W-:Y:S01]  /*2f20*/  IMAD.MOV.U32 R57, RZ, RZ, RZ ;  /* 0x000000ffff397224 */ /* 0x000fe200078e00ff */
[----:B------:R-:W-:Y:S01]  /*2f30*/  @P5 PRMT R22, R62, 0x7632, R22 ;  /* 0x000076323e165816 */ /* 0x000fe20000000016 */
[----:B------:R-:W-:Y:S01]  /*2f40*/  HFMA2 R15, -RZ, RZ, 0, 0 ;  /* 0x00000000ff0f7431 */ /* 0x000fe200000001ff */
[----:B------:R-:W-:Y:S01]  /*2f50*/  @P5 SHF.L.U32 R20, R20, 0x10, RZ ;  /* 0x0000001014145819 */ /* 0x000fe200000006ff */
[----:B------:R-:W-:Y:S01]  /*2f60*/  HFMA2 R59, -RZ, RZ, 0, 0 ;  /* 0x00000000ff3b7431 */ /* 0x000fe200000001ff */
[----:B------:R-:W-:Y:S01]  /*2f70*/  @P5 PRMT R13, R60, 0x7632, R13 ;  /* 0x000076323c0d5816 */ /* 0x000fe2000000000d */
[----:B------:R-:W3:Y:S01]  /*2f80*/  @P5 LDC R53, c[0x0][0x40c] ;  /* 0x00010300ff355b82 */ /* 0x000ee20000000800 */
[----:B------:R-:W-:Y:S01]  /*2f90*/  MOV R11, RZ ;  /* 0x000000ff000b7202 */ /* 0x000fe20000000f00 */
[----:B------:R-:W-:Y:S01]  /*2fa0*/  IMAD.MOV.U32 R55, RZ, RZ, RZ ;  /* 0x000000ffff377224 */ /* 0x000fe200078e00ff */
[----:B------:R-:W-:-:S02]  /*2fb0*/  @P5 SHF.L.U32 R22, R22, 0x10, RZ ;  /* 0x0000001016165819 */ /* 0x000fc400000006ff */
[----:B------:R-:W-:Y:S02]  /*2fc0*/  @P5 SHF.L.U32 R13, R13, 0x10, RZ ;  /* 0x000000100d0d5819 */ /* 0x000fe400000006ff */
[----:B------:R-:W-:Y:S01]  /*2fd0*/  @P5 SHF.L.U32 R26, R62, 0x10, RZ ;  /* 0x000000103e1a5819 */ /* 0x000fe200000006ff */
[----:B------:R-:W3:Y:S01]  /*2fe0*/  @P5 LDC R24, c[0x0][0x40c] ;  /* 0x00010300ff185b82 */ /* 0x000ee20000000800 */
[----:B------:R-:W-:-:S07]  /*2ff0*/  @P5 SHF.L.U32 R28, R63, 0x10, RZ ;  /* 0x000000103f1c5819 */ /* 0x000fce00000006ff */
[----:B------:R-:W3:Y:S01]  /*3000*/  @P5 LDC R243, c[0x0][0x40c] ;  /* 0x00010300fff35b82 */ /* 0x000ee20000000800 */
[----:B0-----:R-:W-:Y:S01]  /*3010*/  @P5 FMUL.FTZ R11, R20, R51 ;  /* 0x00000033140b5220 */ /* 0x001fe20000410000 */
[----:B------:R-:W-:Y:S01]  /*3020*/  @P5 PRMT R20, R63, 0x7632, R20 ;  /* 0x000076323f145816 */ /* 0x000fe20000000014 */
[----:B------:R-:W-:-:S03]  /*3030*/  IMAD.MOV.U32 R51, RZ, RZ, RZ ;  /* 0x000000ffff337224 */ /* 0x000fc600078e00ff */
[----:B------:R-:W-:Y:S02]  /*3040*/  @P5 SHF.L.U32 R20, R20, 0x10, RZ ;  /* 0x0000001014145819 */ /* 0x000fe400000006ff */
[----:B-12-4-:R-:W0:Y:S01]  /*3050*/  @P5 LDC R177, c[0x0][0x40c] ;  /* 0x00010300ffb15b82 */ /* 0x016e220000000800 */
[----:B---3--:R-:W-:Y:S01]  /*3060*/  @P5 FMUL.FTZ R57, R22, R53 ;  /* 0x0000003516395220 */ /* 0x008fe20000410000 */
[----:B------:R-:W-:Y:S01]  /*3070*/  @P5 SHF.L.U32 R22, R60, 0x10, RZ ;  /* 0x000000103c165819 */ /* 0x000fe200000006ff */
[----:B------:R-:W-:-:S05]  /*3080*/  HFMA2 R53, -RZ, RZ, 0, 0 ;  /* 0x00000000ff357431 */ /* 0x000fca00000001ff */
[----:B------:R-:W1:Y:S01]  /*3090*/  @P5 LDC R179, c[0x0][0x40c] ;  /* 0x00010300ffb35b82 */ /* 0x000e620000000800 */
[----:B------:R-:W-:Y:S01]  /*30a0*/  @P5 FMUL.FTZ R15, R13, R24 ;  /* 0x000000180d0f5220 */ /* 0x000fe20000410000 */
[----:B------:R-:W-:Y:S01]  /*30b0*/  @P5 IMAD.U32 R24, R61, 0x10000, RZ ;  /* 0x000100003d185824 */ /* 0x000fe200078e00ff */
[----:B------:R-:W-:-:S05]  /*30c0*/  MOV R13, RZ ;  /* 0x000000ff000d7202 */ /* 0x000fca0000000f00 */
        /* <DEDUP_REMOVED lines=19> */
.L_x_9456:
[----:B------:R-:W0:Y:S01]  /*3200*/  LDC.64 R238, c[0x0][0x3a8] ;  /* 0x0000ea00ffee7b82 */ /* 0x000e220000000a00 */
[----:B------:R-:W-:Y:S01]  /*3210*/  IADD3 R16, PT, PT, R16, 0x80, RZ ;  /* 0x0000008010107810 */ /* 0x000fe20007ffe0ff */
[C---:B0-----:R-:W-:Y:S01]  /*3220*/  IMAD.WIDE.U32 R238, R10.reuse, 0x10, R238 ;  /* 0x000000100aee7825 */ /* 0x041fe200078e00ee */
[----:B------:R-:W-:-:S04]  /*3230*/  IADD3 R10, PT, PT, R10, 0x80, RZ ;  /* 0x000000800a0a7810 */ /* 0x000fc80007ffe0ff */
[----:B------:R0:W-:Y:S03]  /*3240*/  STG.E.128 desc[UR6][R238.64], R176 ;  /* 0x000000b0ee007986 */ /* 0x0001e6000c101d06 */
.L_x_9453:
[----:B------:R-:W-:Y:S05]  /*3250*/  BSYNC.RECONVERGENT B0 ;  /* 0x0000000000007941 */ /* 0x000fea0003800200 */
.L_x_9452:
        /* <DEDUP_REMOVED lines=9> */
.L_x_9459:
[----:B------:R-:W-:Y:S05]  /*32f0*/  BRA.U !UP0, `(.L_x_9460) ;  /* 0x0000000108e87547 */ /* 0x000fea000b800000 */
[----:B0-----:R-:W0:Y:S02]  /*3300*/  LDC.64 R40, c[0x0][0x3a0] ;  /* 0x0000e800ff287b82 */ /* 0x001e240000000a00 */
[----:B0-----:R-:W-:-:S06]  /*3310*/  IMAD.WIDE.U32 R40, R10, 0x10, R40 ;  /* 0x000000100a287825 */ /* 0x001fcc00078e0028 */
[----:B------:R-:W3:Y:S01]  /*3320*/  LDG.E.128 R40, desc[UR6][R40.64] ;  /* 0x0000000628287981 */ /* 0x000ee2000c1e1d00 */
[----:B------:R-:W-:-:S13]  /*3330*/  ISETP.GT.AND P4, PT, R12, RZ, PT ;  /* 0x000000ff0c00720c */ /* 0x000fda0003f84270 */
[----:B------:R-:W0:Y:S01]  /*3340*/  @P4 LDC R26, c[0x0][0x40c] ;  /* 0x00010300ff1a4b82 */ /* 0x000e220000000800 */
[C---:B-----5:R-:W-:Y:S01]  /*3350*/  @P4 PRMT R5, R60.reuse, 0x7632, R5 ;  /* 0x000076323c054816 */ /* 0x060fe20000000005 */
[C---:B------:R-:W-:Y:S01]  /*3360*/  @P4 IMAD.U32 R28, R61.reuse, 0x10000, RZ ;  /* 0x000100003d1c4824 */ /* 0x040fe200078e00ff */
[----:B------:R-:W-:Y:S02]  /*3370*/  @P4 PRMT R7, R61, 0x7632, R7 ;  /* 0x000076323d074816 */ /* 0x000fe40000000007 */
[----:B------:R-:W-:Y:S02]  /*3380*/  @P4 SHF.L.U32 R20, R5, 0x10, RZ ;  /* 0x0000001005144819 */ /* 0x000fe400000006ff */
[----:B------:R-:W-:Y:S01]  /*3390*/  @P4 SHF.L.U32 R22, R7, 0x10, RZ ;  /* 0x0000001007164819 */ /* 0x000fe200000006ff */
[----:B------:R-:W0:Y:S01]  /*33a0*/  @P4 LDC R32, c[0x0][0x40c] ;  /* 0x00010300ff204b82 */ /* 0x000e220000000800 */
[----:B-12-4-:R-:W-:-:S07]  /*33b0*/  @P4 SHF.L.U32 R177, R60, 0x10, RZ ;  /* 0x000000103cb14819 */ /* 0x016fce00000006ff */
[----:B------:R-:W1:Y:S08]  /*33c0*/  @P4 LDC R30, c[0x0][0x40c] ;  /* 0x00010300ff1e4b82 */ /* 0x000e700000000800 */
[----:B------:R-:W2:Y:S08]  /*33d0*/  @P4 LDC R34, c[0x0][0x40c] ;  /* 0x00010300ff224b82 */ /* 0x000eb00000000800 */
[----:B------:R-:W4:Y:S08]  /*33e0*/  @P4 LDC R36, c[0x0][0x40c] ;  /* 0x00010300ff244b82 */ /* 0x000f300000000800 */
[----:B------:R-:W4:Y:S08]  /*33f0*/  @P4 LDC R38, c[0x0][0x40c] ;  /* 0x00010300ff264b82 */ /* 0x000f300000000800 */
[----:B------:R-:W4:Y:S08]  /*3400*/  @P4 LDC R24, c[0x0][0x40c] ;  /* 0x00010300ff184b82 */ /* 0x000f300000000800 */
[----:B------:R-:W4:Y:S01]  /*3410*/  @P4 LDC R44, c[0x0][0x40c] ;  /* 0x00010300ff2c4b82 */ /* 0x000f220000000800 */
[C---:B---3--:R-:W-:Y:S01]  /*3420*/  PRMT R5, R40.reuse, 0x7632, R5 ;  /* 0x0000763228057816 */ /* 0x048fe20000000005 */
[----:B------:R-:W-:Y:S01]  /*3430*/  IMAD.U32 R45, R43, 0x10000, RZ ;  /* 0x000100002b2d7824 */ /* 0x000fe200078e00ff */
[C---:B------:R-:W-:Y:S01]  /*3440*/  SHF.L.U32 R7, R41.reuse, 0x10, RZ ;  /* 0x0000001029077819 */ /* 0x040fe200000006ff */
[----:B------:R-:W-:Y:S01]  /*3450*/  IMAD.U32 R40, R40, 0x10000, RZ ;  /* 0x0001000028287824 */ /* 0x000fe200078e00ff */
[----:B------:R-:W-:-:S02]  /*3460*/  PRMT R41, R41, 0x7632, R41 ;  /* 0x0000763229297816 */ /* 0x000fc40000000029 */
[----:B------:R-:W-:Y:S01]  /*3470*/  SHF.L.U32 R9, R5, 0x10, RZ ;  /* 0x0000001005097819 */ /* 0x000fe200000006ff */
[----:B-1----:R-:W-:Y:S01]  /*3480*/  @P4 FFMA.FTZ R7, R28, R30, R7 ;  /* 0x0000001e1c074223 */ /* 0x002fe20000010007 */
[----:B------:R-:W-:Y:S02]  /*3490*/  SHF.L.U32 R5, R41, 0x10, RZ ;  /* 0x0000001029057819 */ /* 0x000fe400000006ff */
[----:B------:R-:W-:Y:S01]  /*34a0*/  SHF.L.U32 R49, R42, 0x10, RZ ;  /* 0x000000102a317819 */ /* 0x000fe200000006ff */
[----:B0-----:R-:W-:Y:S01]  /*34b0*/  @P4 FFMA.FTZ R9, R20, R26, R9 ;  /* 0x0000001a14094223 */ /* 0x001fe20000010009 */
[----:B------:R-:W-:Y:S01]  /*34c0*/  PRMT R42, R42, 0x7632, R42 ;  /* 0x000076322a2a7816 */ /* 0x000fe2000000002a */
[----:B------:R-:W-:Y:S01]  /*34d0*/  @P4 FFMA.FTZ R5, R22, R32, R5 ;  /* 0x0000002016054223 */ /* 0x000fe20000010005 */
[----:B------:R-:W-:Y:S02]  /*34e0*/  PRMT R43, R43, 0x7632, R43 ;  /* 0x000076322b2b7816 */ /* 0x000fe4000000002b */
[----:B------:R-:W-:-:S02]  /*34f0*/  @P4 PRMT R20, R62, 0x7632, R20 ;  /* 0x000076323e144816 */ /* 0x000fc40000000014 */
[C---:B------:R-:W-:Y:S02]  /*3500*/  @P4 PRMT R22, R63.reuse, 0x7632, R22 ;  /* 0x000076323f164816 */ /* 0x040fe40000000016 */
[----:B------:R-:W-:Y:S01]  /*3510*/  @P4 SHF.L.U32 R26, R62, 0x10, RZ ;  /* 0x000000103e1a4819 */ /* 0x000fe200000006ff */
[----:B------:R-:W-:Y:S01]  /*3520*/  @P4 IMAD.U32 R20, R20, 0x10000, RZ ;  /* 0x0001000014144824 */ /* 0x000fe200078e00ff */
[----:B------:R-:W-:Y:S02]  /*3530*/  @P4 SHF.L.U32 R28, R63, 0x10, RZ ;  /* 0x000000103f1c4819 */ /* 0x000fe400000006ff */
[----:B------:R-:W-:Y:S01]  /*3540*/  SHF.L.U32 R47, R42, 0x10, RZ ;  /* 0x000000102a2f7819 */ /* 0x000fe200000006ff */
[----:B--2---:R-:W-:Y:S01]  /*3550*/  @P4 FFMA.FTZ R49, R26, R34, R49 ;  /* 0x000000221a314223 */ /* 0x004fe20000010031 */
[----:B------:R-:W-:Y:S01]  /*3560*/  @P4 SHF.L.U32 R22, R22, 0x10, RZ ;  /* 0x0000001016164819 */ /* 0x000fe200000006ff */
[----:B----4-:R-:W-:Y:S01]  /*3570*/  @P4 FFMA.FTZ R45, R28, R38, R45 ;  /* 0x000000261c2d4223 */ /* 0x010fe2000001002d */
[----:B------:R-:W-:Y:S01]  /*3580*/  SHF.L.U32 R41, R43, 0x10, RZ ;  /* 0x000000102b297819 */ /* 0x000fe200000006ff */
[----:B------:R-:W-:-:S02]  /*3590*/  @!P4 IMAD.MOV.U32 R43, RZ, RZ, R40 ;  /* 0x000000ffff2bc224 */ /* 0x000fc400078e0028 */
[----:B------:R-:W-:Y:S01]  /*35a0*/  @P4 FFMA.FTZ R47, R20, R36, R47 ;  /* 0x00000024142f4223 */ /* 0x000fe2000001002f */
        /* <DEDUP_REMOVED lines=15> */
.L_x_9460:
[----:B0-----:R-:W0:Y:S01]  /*36a0*/  @P5 LDC R41, c[0x0][0x40c] ;  /* 0x00010300ff295b82 */ /* 0x001e220000000800 */
[----:B-----5:R-:W-:Y:S01]  /*36b0*/  @P5 PRMT R20, R61, 0x7632, R20 ;  /* 0x000076323d145816 */ /* 0x020fe20000000014 */
[----:B------:R-:W-:Y:S01]  /*36c0*/  HFMA2 R5, -RZ, RZ, 0, 0 ;  /* 0x00000000ff057431 */ /* 0x000fe200000001ff */
[----:B------:R-:W-:Y:S01]  /*36d0*/  @P5 PRMT R7, R60, 0x7632, R7 ;  /* 0x000076323c075816 */ /* 0x000fe20000000007 */
[----:B------:R-:W-:Y:S01]  /*36e0*/  @P5 IMAD.U32 R28, R63, 0x10000, RZ ;  /* 0x000100003f1c5824 */ /* 0x000fe200078e00ff */
[----:B------:R-:W-:Y:S01]  /*36f0*/  @P5 PRMT R22, R62, 0x7632, R22 ;  /* 0x000076323e165816 */ /* 0x000fe20000000016 */
[----:B------:R-:W-:Y:S01]  /*3700*/  HFMA2 R49, -RZ, RZ, 0, 0 ;  /* 0x00000000ff317431 */ /* 0x000fe200000001ff */
[----:B------:R-:W-:Y:S01]  /*3710*/  @P5 SHF.L.U32 R20, R20, 0x10, RZ ;  /* 0x0000001014145819 */ /* 0x000fe200000006ff */
[----:B------:R-:W3:Y:S01]  /*3720*/  @P5 LDC R24, c[0x0][0x40c] ;  /* 0x00010300ff185b82 */ /* 0x000ee20000000800 */
[----:B------:R-:W-:Y:S01]  /*3730*/  @P5 SHF.L.U32 R22, R22, 0x10, RZ ;  /* 0x0000001016165819 */ /* 0x000fe200000006ff */
[----:B------:R-:W-:Y:S01]  /*3740*/  @P5 IMAD.U32 R7, R7, 0x10000, RZ ;  /* 0x0001000007075824 */ /* 0x000fe200078e00ff */
[----:B------:R-:W-:-:S02]  /*3750*/  MOV R9, RZ ;  /* 0x000000ff00097202 */ /* 0x000fc40000000f00 */
[----:B------:R-:W-:Y:S02]  /*3760*/  MOV R47, RZ ;  /* 0x000000ff002f7202 */ /* 0x000fe40000000f00 */
[----:B------:R-:W-:Y:S01]  /*3770*/  @P5 SHF.L.U32 R26, R62, 0x10, RZ ;  /* 0x000000103e1a5819 */ /* 0x000fe200000006ff */
[----:B------:R-:W3:Y:S01]  /*3780*/  @P5 LDC R43, c[0x0][0x40c] ;  /* 0x00010300ff2b5b82 */ /* 0x000ee20000000800 */
[----:B------:R-:W-:-:S07]  /*3790*/  MOV R45, RZ ;  /* 0x000000ff002d7202 */ /* 0x000fce0000000f00 */
[----:B------:R-:W3:Y:S01]  /*37a0*/  @P5 LDC R243, c[0x0][0x40c] ;  /* 0x00010300fff35b82 */ /* 0x000ee20000000800 */
[----:B0-----:R-:W-:Y:S01]  /*37b0*/  @P5 FMUL.FTZ R5, R20, R41 ;  /* 0x0000002914055220 */ /* 0x001fe20000410000 */
[----:B------:R-:W-:Y:S01]  /*37c0*/  @P5 PRMT R20, R63, 0x7632, R20 ;  /* 0x000076323f145816 */ /* 0x000fe20000000014 */
[----:B------:R-:W-:-:S04]  /*37d0*/  HFMA2 R41, -RZ, RZ, 0, 0 ;  /* 0x00000000ff297431 */ /* 0x000fc800000001ff */
[----:B------:R-:W-:Y:S01]  /*37e0*/  @P5 IMAD.U32 R20, R20, 0x10000, RZ ;  /* 0x0001000014145824 */ /* 0x000fe200078e00ff */
[----:B-12-4-:R-:W0:Y:S01]  /*37f0*/  @P5 LDC R177, c[0x0][0x40c] ;  /* 0x00010300ffb15b82 */ /* 0x016e220000000800 */
[----:B---3--:R-:W-:Y:S01]  /*3800*/  @P5 FMUL.FTZ R9, R7, R24 ;  /* 0x0000001807095220 */ /* 0x008fe20000410000 */
[----:B------:R-:W-:Y:S02]  /*3810*/  @P5 SHF.L.U32 R24, R61, 0x10, RZ ;  /* 0x000000103d185819 */ /* 0x000fe400000006ff */
[----:B------:R-:W-:-:S04]  /*3820*/  MOV R7, RZ ;  /* 0x000000ff00077202 */ /* 0x000fc80000000f00 */
[----:B------:R-:W1:Y:S01]  /*3830*/  @P5 LDC R179, c[0x0][0x40c] ;  /* 0x00010300ffb35b82 */ /* 0x000e620000000800 */
[----:B------:R-:W-:Y:S01]  /*3840*/  @P5 FMUL.FTZ R47, R22, R43 ;  /* 0x0000002b162f5220 */ /* 0x000fe20000410000 */
        /* <DEDUP_REMOVED lines=21> */
.L_x_9461:
[----:B------:R-:W0:Y:S01]  /*39a0*/  LDC.64 R238, c[0x0][0x3a8] ;  /* 0x0000ea00ffee7b82 */ /* 0x000e220000000a00 */
[----:B------:R-:W-:Y:S01]  /*39b0*/  IADD3 R16, PT, PT, R16, 0x80, RZ ;  /* 0x0000008010107810 */ /* 0x000fe20007ffe0ff */
[C---:B0-----:R-:W-:Y:S01]  /*39c0*/  IMAD.WIDE.U32 R238, R10.reuse, 0x10, R238 ;  /* 0x000000100aee7825 */ /* 0x041fe200078e00ee */
[----:B------:R-:W-:-:S04]  /*39d0*/  IADD3 R10, PT, PT, R10, 0x80, RZ ;  /* 0x000000800a0a7810 */ /* 0x000fc80007ffe0ff */
[----:B------:R0:W-:Y:S03]  /*39e0*/  STG.E.128 desc[UR6][R238.64], R176 ;  /* 0x000000b0ee007986 */ /* 0x0001e6000c101d06 */
.L_x_9458:
[----:B------:R-:W-:Y:S05]  /*39f0*/  BSYNC.RECONVERGENT B0 ;  /* 0x0000000000007941 */ /* 0x000fea0003800200 */
.L_x_9457:
        /* <DEDUP_REMOVED lines=9> */
.L_x_9464:
[----:B------:R-:W-:Y:S05]  /*3a90*/  BRA.U !UP0, `(.L_x_9465) ;  /* 0x0000000108e87547 */ /* 0x000fea000b800000 */
[----:B------:R-:W0:Y:S02]  /*3aa0*/  LDC.64 R36, c[0x0][0x3a0] ;  /* 0x0000e800ff247b82 */ /* 0x000e240000000a00 */
[----:B0-----:R-:W-:-:S06]  /*3ab0*/  IMAD.WIDE.U32 R36, R10, 0x10, R36 ;  /* 0x000000100a247825 */ /* 0x001fcc00078e0024 */
[----:B------:R-:W3:Y:S01]  /*3ac0*/  LDG.E.128 R36, desc[UR6][R36.64] ;  /* 0x0000000624247981 */ /* 0x000ee2000c1e1d00 */
[----:B------:R-:W-:-:S13]  /*3ad0*/  ISETP.GT.AND P5, PT, R12, RZ, PT ;  /* 0x000000ff0c00720c */ /* 0x000fda0003fa4270 */
[----:B------:R-:W0:Y:S01]  /*3ae0*/  @P5 LDC R24, c[0x0][0x40c] ;  /* 0x00010300ff185b82 */ /* 0x000e220000000800 */
[C---:B-----5:R-:W-:Y:S01]  /*3af0*/  @P5 PRMT R20, R61.reuse, 0x7632, R20 ;  /* 0x000076323d145816 */ /* 0x060fe20000000014 */
[----:B------:R-:W-:Y:S01]  /*3b00*/  @P5 IMAD.U32 R32, R62, 0x10000, RZ ;  /* 0x000100003e205824 */ /* 0x000fe200078e00ff */
[----:B-12-4-:R-:W-:Y:S02]  /*3b10*/  @P5 SHF.L.U32 R177, R61, 0x10, RZ ;  /* 0x000000103db15819 */ /* 0x016fe400000006ff */
[----:B------:R-:W-:-:S03]  /*3b20*/  @P5 SHF.L.U32 R20, R20, 0x10, RZ ;  /* 0x0000001014145819 */ /* 0x000fc600000006ff */
[----:B------:R-:W1:Y:S08]  /*3b30*/  @P5 LDC R30, c[0x0][0x40c] ;  /* 0x00010300ff1e5b82 */ /* 0x000e700000000800 */
[----:B------:R-:W2:Y:S08]  /*3b40*/  @P5 LDC R34, c[0x0][0x40c] ;  /* 0x00010300ff225b82 */ /* 0x000eb00000000800 */
[----:B------:R-:W4:Y:S08]  /*3b50*/  @P5 LDC R40, c[0x0][0x40c] ;  /* 0x00010300ff285b82 */ /* 0x000f300000000800 */
[----:B------:R-:W4:Y:S08]  /*3b60*/  @P5 LDC R42, c[0x0][0x40c] ;  /* 0x00010300ff2a5b82 */ /* 0x000f300000000800 */
[----:B------:R-:W4:Y:S08]  /*3b70*/  @P5 LDC R28, c[0x0][0x40c] ;  /* 0x00010300ff1c5b82 */ /* 0x000f300000000800 */
[----:B------:R-:W4:Y:S08]  /*3b80*/  @P5 LDC R26, c[0x0][0x40c] ;  /* 0x00010300ff1a5b82 */ /* 0x000f300000000800 */
[----:B------:R-:W4:Y:S01]  /*3b90*/  @P5 LDC R44, c[0x0][0x40c] ;  /* 0x00010300ff2c5b82 */ /* 0x000f220000000800 */
[C---:B---3--:R-:W-:Y:S01]  /*3ba0*/  PRMT R16, R37.reuse, 0x7632, R16 ;  /* 0x0000763225107816 */ /* 0x048fe20000000010 */
[----:B------:R-:W-:Y:S01]  /*3bb0*/  IMAD.U32 R229, R38, 0x10000, RZ ;  /* 0x0001000026e57824 */ /* 0x000fe200078e00ff */
[----:B------:R-:W-:-:S02]  /*3bc0*/  SHF.L.U32 R12, R37, 0x10, RZ ;  /* 0x00000010250c7819 */ /* 0x000fc400000006ff */
[----:B------:R-:W-:Y:S01]  /*3bd0*/  SHF.L.U32 R37, R16, 0x10, RZ ;  /* 0x0000001010257819 */ /* 0x000fe200000006ff */
[----:B--2---:R-:W-:Y:S01]  /*3be0*/  @P5 FFMA.FTZ R229, R32, R34, R229 ;  /* 0x0000002220e55223 */ /* 0x004fe200000100e5 */
[C---:B------:R-:W-:Y:S02]  /*3bf0*/  SHF.L.U32 R233, R39.reuse, 0x10, RZ ;  /* 0x0000001027e97819 */ /* 0x040fe400000006ff */
[----:B------:R-:W-:Y:S01]  /*3c00*/  PRMT R22, R39, 0x7632, R22 ;  /* 0x0000763227167816 */ /* 0x000fe20000000016 */
[----:B-1----:R-:W-:Y:S01]  /*3c10*/  @P5 FFMA.FTZ R37, R20, R30, R37 ;  /* 0x0000001e14255223 */ /* 0x002fe20000010025 */
[----:B------:R-:W-:Y:S01]  /*3c20*/  @!P5 MOV R39, R12 ;  /* 0x0000000c0027d202 */ /* 0x000fe20000000f00 */
[----:B0-----:R-:W-:Y:S01]  /*3c30*/  @P5 FFMA.FTZ R39, R177, R24, R12 ;  /* 0x00000018b1275223 */ /* 0x001fe2000001000c */
[----:B------:R-:W-:Y:S01]  /*3c40*/  SHF.L.U32 R227, R36, 0x10, RZ ;  /* 0x0000001024e37819 */ /* 0x000fe200000006ff */
[----:B------:R-:W-:Y:S01]  /*3c50*/  @P5 IMAD.U32 R30, R63, 0x10000, RZ ;  /* 0x000100003f1e5824 */ /* 0x000fe200078e00ff */
[----:B------:R-:W-:-:S02]  /*3c60*/  PRMT R38, R38, 0x7632, R38 ;  /* 0x0000763226267816 */ /* 0x000fc40000000026 */
[----:B------:R-:W-:Y:S01]  /*3c70*/  PRMT R36, R36, 0x7632, R36 ;  /* 0x0000763224247816 */ /* 0x000fe20000000024 */
[----:B----4-:R-:W-:Y:S01]  /*3c80*/  @P5 FFMA.FTZ R233, R30, R42, R233 ;  /* 0x0000002a1ee95223 */ /* 0x010fe200000100e9 */
[----:B------:R-:W-:Y:S01]  /*3c90*/  @P5 PRMT R16, R62, 0x7632, R16 ;  /* 0x000076323e105816 */ /* 0x000fe20000000010 */
[----:B------:R-:W-:Y:S01]  /*3ca0*/  IMAD.U32 R231, R38, 0x10000, RZ ;  /* 0x0001000026e77824 */ /* 0x000fe200078e00ff */
[C---:B------:R-:W-:Y:S02]  /*3cb0*/  @P5 PRMT R12, R60.reuse, 0x7632, R12 ;  /* 0x000076323c0c5816 */ /* 0x040fe4000000000c */
[----:B------:R-:W-:Y:S02]  /*3cc0*/  @P5 PRMT R20, R63, 0x7632, R20 ;  /* 0x000076323f145816 */ /* 0x000fe40000000014 */
[----:B------:R-:W-:Y:S02]  /*3cd0*/  @P5 SHF.L.U32 R24, R60, 0x10, RZ ;  /* 0x000000103c185819 */ /* 0x000fe400000006ff */
[----:B------:R-:W-:-:S02]  /*3ce0*/  @P5 SHF.L.U32 R16, R16, 0x10, RZ ;  /* 0x0000001010105819 */ /* 0x000fc400000006ff */
[----:B------:R-:W-:Y:S01]  /*3cf0*/  @P5 SHF.L.U32 R12, R12, 0x10, RZ ;  /* 0x000000100c0c5819 */ /* 0x000fe200000006ff */
[----:B------:R-:W-:Y:S01]  /*3d00*/  @P5 FFMA.FTZ R227, R24, R26, R227 ;  /* 0x0000001a18e35223 */ /* 0x000fe200000100e3 */
[----:B------:R-:W-:Y:S01]  /*3d10*/  @P5 SHF.L.U32 R20, R20, 0x10, RZ ;  /* 0x0000001014145819 */ /* 0x000fe200000006ff */
[----:B------:R-:W-:Y:S01]  /*3d20*/  @P5 FFMA.FTZ R231, R16, R40, R231 ;  /* 0x0000002810e75223 */ /* 0x000fe200000100e7 */
[----:B------:R-:W-:Y:S02]  /*3d30*/  SHF.L.U32 R225, R36, 0x10, RZ ;  /* 0x0000001024e17819 */ /* 0x000fe400000006ff */
[----:B------:R-:W-:Y:S02]  /*3d40*/  SHF.L.U32 R235, R22, 0x10, RZ ;  /* 0x0000001016eb7819 */ /* 0x000fe400000006ff */
        /* <DEDUP_REMOVED lines=15> */
.L_x_9465:
[----:B------:R-:W0:Y:S01]  /*3e40*/  @P5 LDC R39, c[0x0][0x40c] ;  /* 0x00010300ff275b82 */ /* 0x000e220000000800 */
[----:B-----5:R-:W-:Y:S01]  /*3e50*/  @P5 PRMT R12, R60, 0x7632, R12 ;  /* 0x000076323c0c5816 */ /* 0x020fe2000000000c */
[----:B------:R-:W-:Y:S01]  /*3e60*/  IMAD.MOV.U32 R225, RZ, RZ, RZ ;  /* 0x000000ffffe17224 */ /* 0x000fe200078e00ff */
[----:B------:R-:W-:Y:S01]  /*3e70*/  @P5 PRMT R16, R61, 0x7632, R16 ;  /* 0x000076323d105816 */ /* 0x000fe20000000010 */
[----:B------:R-:W-:Y:S01]  /*3e80*/  HFMA2 R37, -RZ, RZ, 0, 0 ;  /* 0x00000000ff257431 */ /* 0x000fe200000001ff */
[----:B------:R-:W-:Y:S01]  /*3e90*/  @P5 PRMT R20, R62, 0x7632, R20 ;  /* 0x000076323e145816 */ /* 0x000fe20000000014 */
[----:B------:R-:W-:Y:S01]  /*3ea0*/  HFMA2 R235, -RZ, RZ, 0, 0 ;  /* 0x00000000ffeb7431 */ /* 0x000fe200000001ff */
[----:B------:R-:W-:Y:S01]  /*3eb0*/  @P5 SHF.L.U32 R12, R12, 0x10, RZ ;  /* 0x000000100c0c5819 */ /* 0x000fe200000006ff */
[----:B------:R-:W3:Y:S01]  /*3ec0*/  @P5 LDC R227, c[0x0][0x40c] ;  /* 0x00010300ffe35b82 */ /* 0x000ee20000000800 */
[----:B------:R-:W-:Y:S01]  /*3ed0*/  @P5 SHF.L.U32 R20, R20, 0x10, RZ ;  /* 0x0000001014145819 */ /* 0x000fe200000006ff */
[----:B------:R-:W-:Y:S01]  /*3ee0*/  @P5 IMAD.U32 R16, R16, 0x10000, RZ ;  /* 0x0001000010105824 */ /* 0x000fe200078e00ff */
[----:B------:R-:W-:Y:S01]  /*3ef0*/  MOV R231, RZ ;  /* 0x000000ff00e77202 */ /* 0x000fe20000000f00 */
[----:B------:R-:W-:Y:S01]  /*3f00*/  IMAD.MOV.U32 R233, RZ, RZ, RZ ;  /* 0x000000ffffe97224 */ /* 0x000fe200078e00ff */
[----:B------:R-:W-:-:S02]  /*3f10*/  @P5 SHF.L.U32 R22, R62, 0x10, RZ ;  /* 0x000000103e165819 */ /* 0x000fc400000006ff */
[C---:B------:R-:W-:Y:S01]  /*3f20*/  @P5 SHF.L.U32 R24, R63.reuse, 0x10, RZ ;  /* 0x000000103f185819 */ /* 0x040fe200000006ff */
[----:B------:R-:W3:Y:S08]  /*3f30*/  @P5 LDC R229, c[0x0][0x40c] ;  /* 0x00010300ffe55b82 */ /* 0x000ef00000000800 */
[----:B------:R-:W3:Y:S01]  /*3f40*/  @P5 LDC R243, c[0x0][0x40c] ;  /* 0x00010300fff35b82 */ /* 0x000ee20000000800 */
[----:B0-----:R-:W-:Y:S01]  /*3f50*/  @P5 FMUL.FTZ R225, R12, R39 ;  /* 0x000000270ce15220 */ /* 0x001fe20000410000 */
[----:B------:R-:W-:Y:S01]  /*3f60*/  @P5 PRMT R12, R63, 0x7632, R12 ;  /* 0x000076323f0c5816 */ /* 0x000fe2000000000c */
[----:B------:R-:W-:-:S03]  /*3f70*/  IMAD.MOV.U32 R39, RZ, RZ, RZ ;  /* 0x000000ffff277224 */ /* 0x000fc600078e00ff */
[----:B------:R-:W-:Y:S02]  /*3f80*/  @P5 SHF.L.U32 R12, R12, 0x10, RZ ;  /* 0x000000100c0c5819 */ /* 0x000fe400000006ff */
[----:B-12-4-:R-:W0:Y:S01]  /*3f90*/  @P5 LDC R177, c[0x0][0x40c] ;  /* 0x00010300ffb15b82 */ /* 0x016e220000000800 */
[----:B---3--:R-:W-:Y:S01]  /*3fa0*/  @P5 FMUL.FTZ R37, R16, R227 ;  /* 0x000000e310255220 */ /* 0x008fe20000410000 */
[----:B------:R-:W-:Y:S02]  /*3fb0*/  @P5 SHF.L.U32 R16, R60, 0x10, RZ ;  /* 0x000000103c105819 */ /* 0x000fe400000006ff */
[----:B------:R-:W-:-:S04]  /*3fc0*/  MOV R227, RZ ;  /* 0x000000ff00e37202 */ /* 0x000fc80000000f00 */
[----:B------:R-:W1:Y:S01]  /*3fd0*/  @P5 LDC R179, c[0x0][0x40c] ;  /* 0x00010300ffb35b82 */ /* 0x000e620000000800 */
[----:B------:R-:W-:Y:S01]  /*3fe0*/  @P5 FMUL.FTZ R231, R20, R229 ;  /* 0x000000e514e75220 */ /* 0x000fe20000410000 */
[----:B------:R-:W-:Y:S01]  /*3ff0*/  @P5 SHF.L.U32 R20, R61, 0x10, RZ ;  /* 0x000000103d145819 */ /* 0x000fe200000006ff */
[----:B------:R-:W-:-:S05]  /*4000*/  HFMA2 R229, -RZ, RZ, 0, 0 ;  /* 0x00000000ffe57431 */ /* 0x000fca00000001ff */
        /* <DEDUP_REMOVED lines=19> */
.L_x_9466:
[----:B------:R-:W0:Y:S02]  /*4140*/  LDC.64 R238, c[0x0][0x3a8] ;  /* 0x0000ea00ffee7b82 */ /* 0x000e240000000a00 */
[----:B0-----:R-:W-:-:S05]  /*4150*/  IMAD.WIDE.U32 R238, R10, 0x10, R238 ;  /* 0x000000100aee7825 */ /* 0x001fca00078e00ee */
[----:B------:R0:W-:Y:S02]  /*4160*/  STG.E.128 desc[UR6][R238.64], R176 ;  /* 0x000000b0ee007986 */ /* 0x0001e4000c101d06 */
.L_x_9463:
[----:B------:R-:W-:Y:S05]  /*4170*/  BSYNC.RECONVERGENT B0 ;  /* 0x0000000000007941 */ /* 0x000fea0003800200 */
.L_x_9462:
[----:B------:R-:W-:Y:S01]  /*4180*/  FADD.FTZ R10, RZ, R217 ;  /* 0x000000d9ff0a7221 */ /* 0x000fe20000010000 */
[C---:B------:R-:W-:Y:S01]  /*4190*/  ISETP.GT.U32.AND P5, PT, R3.reuse, 0xff, PT ;  /* 0x000000ff0300780c */ /* 0x040fe20003fa4070 */
[----:B------:R-:W-:Y:S01]  /*41a0*/  BSSY.RECONVERGENT B0, `(.L_x_9467) ;  /* 0x00000d5000007945 */ /* 0x000fe20003800200 */
[----:B------:R-:W-:Y:S01]  /*41b0*/  ISETP.GT.U32.AND P6, PT, R3, 0x17f, PT ;  /* 0x0000017f0300780c */ /* 0x000fe20003fc4070 */
[----:B------:R-:W-:Y:S01]  /*41c0*/  FADD.FTZ R10, R183, R10 ;  /* 0x0000000ab70a7221 */ /* 0x000fe20000010000 */
[----:B------:R-:W-:Y:S02]  /*41d0*/  P2R R16, PR, RZ, 0x2 ;  /* 0x00000002ff107803 */ /* 0x000fe40000000000 */
[----:B------:R-:W-:Y:S01]  /*41e0*/  ISETP.GT.U32.AND P1, PT, R3, 0x1ff, PT ;  /* 0x000001ff0300780c */ /* 0x000fe20003f24070 */
[----:B------:R-:W-:Y:S01]  /*41f0*/  FADD.FTZ R10, R181, R10 ;  /* 0x0000000ab50a7221 */ /* 0x000fe20000010000 */
[----:B------:R-:W-:Y:S02]  /*4200*/  LOP3.LUT R26, R8, 0x1f, RZ, 0xc0, !PT ;  /* 0x0000001f081a7812 */ /* 0x000fe400078ec0ff */
[----:B------:R-:W-:Y:S01]  /*4210*/  MOV R24, RZ ;  /* 0x000000ff00187202 */ /* 0x000fe20000000f00 */
        /* <DEDUP_REMOVED lines=68> */
[----:B---3--:R-:W-:-:S04]  /*4660*/  FMUL.FTZ R176, R2, R239 ;  /* 0x000000ef02b07220 */ /* 0x008fc80000410000 */
        /* <DEDUP_REMOVED lines=136> */
.L_x_9468:
[----:B------:R-:W-:Y:S05]  /*4ef0*/  BSYNC.RECONVERGENT B0 ;  /* 0x0000000000007941 */ /* 0x000fea0003800200 */
.L_x_9467:
        /* <DEDUP_REMOVED lines=12> */
[----:B------:R0:W1:Y:S03]  /*4fc0*/  LDS.64 R176, [R10+UR4] ;  /* 0x000000040ab07984 */ /* 0x0000660008000a00 */
.L_x_9470:
[----:B------:R-:W-:Y:S05]  /*4fd0*/  BSYNC.RECONVERGENT B0 ;  /* 0x0000000000007941 */ /* 0x000fea0003800200 */
.L_x_9469:
[----:B------:R-:W2:Y:S01]  /*4fe0*/  SHFL.DOWN PT, R179, R24, 0x2, 0x1f ;  /* 0x08401f0018b37f89 */ /* 0x000ea200000e0000 */
[----:B------:R-:W-:Y:S02]  /*4ff0*/  I2FP.F32.S32 R22, R24 ;  /* 0x0000001800167245 */ /* 0x000fe40000201400 */
[----:B------:R-:W-:Y:S01]  /*5000*/  ISETP.NE.AND P5, PT, R8, RZ, PT ;  /* 0x000000ff0800720c */ /* 0x000fe20003fa5270 */
[----:B-1----:R-:W1:Y:S01]  /*5010*/  SHFL.DOWN PT, R239, R176, 0x2, 0x1f ;  /* 0x08401f00b0ef7f89 */ /* 0x002e6200000e0000 */
[----:B------:R-:W-:-:S03]  /*5020*/  ISETP.NE.AND P6, PT, RZ, UR10, PT ;  /* 0x0000000aff007c0c */ /* 0x000fc6000bfc5270 */
[----:B0-----:R-:W0:Y:S01]  /*5030*/  SHFL.DOWN PT, R10, R177, 0x2, 0x1f ;  /* 0x08401f00b10a7f89 */ /* 0x001e2200000e0000 */
[----:B--2---:R-:W-:Y:S01]  /*5040*/  IMAD.IADD R12, R179, 0x1, R24 ;  /* 0x00000001b30c7824 */ /* 0x004fe200078e0218 */
[----:B------:R-:W-:-:S04]  /*5050*/  I2FP.F32.S32 R26, R179 ;  /* 0x000000b3001a7245 */ /* 0x000fc80000201400 */
        /* <DEDUP_REMOVED lines=21> */
[C---:B------:R-:W-:Y:S01]  /*51b0*/  FFMA.FTZ R243, R16.reuse, R179, R243 ;  /* 0x000000b310f37223 */ /* 0x040fe200000100f3 */
[----:B-1----:R-:W-:Y:S02]  /*51c0*/  FADD.FTZ R179, R177, R10 ;  /* 0x0000000ab1b37221 */ /* 0x002fe40000010000 */
[----:B------:R-:W-:Y:S01]  /*51d0*/  FMUL.FTZ R239, R16, R239 ;  /* 0x000000ef10ef7220 */ /* 0x000fe20000410000 */
[----:B--2---:R-:W-:Y:S01]  /*51e0*/  FMUL.FTZ R243, R12, R243 ;  /* 0x000000f30cf37220 */ /* 0x004fe20000410000 */
[----:B------:R-:W0:Y:S02]  /*51f0*/  LDC R16, c[0x0][0x448] ;  /* 0x00011200ff107b82 */ /* 0x000e240000000800 */
[----:B------:R-:W-:-:S03]  /*5200*/  FMUL.FTZ R239, R239, R241 ;  /* 0x000000f1efef7220 */ /* 0x000fc60000410000 */
[----:B------:R-:W1:Y:S01]  /*5210*/  SHFL.IDX PT, R243, R243, RZ, 0x1f ;  /* 0x00001ffff3f37589 */ /* 0x000e6200000e0000 */
[----:B------:R-:W-:Y:S02]  /*5220*/  FFMA.FTZ R12, R12, R239, R179 ;  /* 0x000000ef0c0c7223 */ /* 0x000fe400000100b3 */
[----:B------:R-:W2:Y:S03]  /*5230*/  @!P5 LDC.64 R178, c[0x0][0x3c0] ;  /* 0x0000f000ffb2db82 */ /* 0x000ea60000000a00 */
[----:B------:R-:W0:Y:S05]  /*5240*/  SHFL.IDX PT, R241, R12, RZ, 0x1f ;  /* 0x00001fff0cf17589 */ /* 0x000e2a00000e0000 */
[----:B------:R-:W3:Y:S01]  /*5250*/  @!P5 LDC.64 R176, c[0x0][0x3c8] ;  /* 0x0000f200ffb0db82 */ /* 0x000ee20000000a00 */
[----:B-1----:R-:W-:Y:S01]  /*5260*/  FMUL.FTZ R10, R243, R243 ;  /* 0x000000f3f30a7220 */ /* 0x002fe20000410000 */
[----:B--2---:R-:W-:-:S04]  /*5270*/  @!P5 IMAD.WIDE R178, R4, 0x4, R178 ;  /* 0x0000000404b2d825 */ /* 0x004fc800078e02b2 */
[----:B------:R-:W-:Y:S01]  /*5280*/  FSEL R239, R10, RZ, P6 ;  /* 0x000000ff0aef7208 */ /* 0x000fe20003000000 */
[----:B0-----:R-:W-:Y:S01]  /*5290*/  FFMA.FTZ R10, R241, UR11, R16 ;  /* 0x0000000bf10a7c23 */ /* 0x001fe20008010010 */
[----:B------:R0:W-:Y:S03]  /*52a0*/  @!P5 STG.E desc[UR6][R178.64], R243 ;  /* 0x000000f3b200d986 */ /* 0x0001e6000c101906 */
[----:B------:R-:W-:Y:S01]  /*52b0*/  FADD.FTZ R239, R10, R239 ;  /* 0x000000ef0aef7221 */ /* 0x000fe20000010000 */
[----:B---3--:R-:W-:-:S05]  /*52c0*/  @!P5 IMAD.WIDE R176, R4, 0x4, R176 ;  /* 0x0000000404b0d825 */ /* 0x008fca00078e02b0 */
        /* <DEDUP_REMOVED lines=12> */
[----:B------:R-:W0:Y:S01]  /*5390*/  LDC.64 R236, c[0x0][0x428] ;  /* 0x00010a00ffec7b82 */ /* 0x000e220000000a00 */
        /* <DEDUP_REMOVED lines=31> */
.L_x_9473:
[----:B------:R-:W-:Y:S05]  /*5590*/  BSYNC.RECONVERGENT B0 ;  /* 0x0000000000007941 */ /* 0x000fea0003800200 */
.L_x_9472:
[----:B------:R-:W-:Y:S01]  /*55a0*/  ISETP.NE.AND P0, PT, R14, RZ, PT ;  /* 0x000000ff0e00720c */ /* 0x000fe20003f05270 */
[----:B------:R-:W-:-:S12]  /*55b0*/  BSSY.RECONVERGENT B0, `(.L_x_9474) ;  /* 0x0000022000007945 */ /* 0x000fd80003800200 */
[----:B------:R-:W-:Y:S05]  /*55c0*/  @!P0 BRA `(.L_x_9475) ;  /* 0x0000000000808947 */ /* 0x000fea0003800000 */
[----:B0-----:R-:W0:Y:S01]  /*55d0*/  LDC.64 R236, c[0x0][0x428] ;  /* 0x00010a00ffec7b82 */ /* 0x001e220000000a00 */
        /* <DEDUP_REMOVED lines=31> */
.L_x_9475:
[----:B------:R-:W-:Y:S05]  /*57d0*/  BSYNC.RECONVERGENT B0 ;  /* 0x0000000000007941 */ /* 0x000fea0003800200 */
.L_x_9474:
[----:B------:R-:W-:Y:S01]  /*57e0*/  ISETP.NE.AND P0, PT, R18, RZ, PT ;  /* 0x000000ff1200720c */ /* 0x000fe20003f05270 */
[----:B------:R-:W-:-:S12]  /*57f0*/  BSSY.RECONVERGENT B0, `(.L_x_9476) ;  /* 0x0000022000007945 */ /* 0x000fd80003800200 */
[----:B------:R-:W-:Y:S05]  /*5800*/  @!P0 BRA `(.L_x_9477) ;  /* 0x0000000000808947 */ /* 0x000fea0003800000 */
[----:B01----:R-:W0:Y:S01]  /*5810*/  LDC.64 R236, c[0x0][0x428] ;  /* 0x00010a00ffec7b82 */ /* 0x003e220000000a00 */
        /* <DEDUP_REMOVED lines=27> */
[----:B------:R-:W-:Y:S01]  /*59d0*/  F2FP.BF16.F32.PACK_AB R178, R243, R178 ;  /* 0x000000b2f3b2723e */ /* 0x000fe200000010ff */
[----:B------:R-:W-:Y:S01]  /*59e0*/  VIADD R241, R241, 0x80 ;  /* 0x00000080f1f17836 */ /* 0x000fe20000000000 */
[----:B------:R-:W-:-:S05]  /*59f0*/  F2FP.BF16.F32.PACK_AB R179, R22, R245 ;  /* 0x000000f516b3723e */ /* 0x000fca00000010ff */
[----:B------:R2:W-:Y:S02]  /*5a00*/  STG.E.128 desc[UR6][R236.64], R176 ;  /* 0x000000b0ec007986 */ /* 0x0005e4000c101d06 */
.L_x_9477:
[----:B------:R-:W-:Y:S05]  /*5a10*/  BSYNC.RECONVERGENT B0 ;  /* 0x0000000000007941 */ /* 0x000fea0003800200 */
.L_x_9476:
[----:B------:R-:W-:Y:S04]  /*5a20*/  BSSY.RECONVERGENT B0, `(.L_x_9478) ;  /* 0x0000022000007945 */ /* 0x000fe80003800200 */
[----:B------:R-:W-:Y:S05]  /*5a30*/  @!P1 BRA `(.L_x_9479) ;  /* 0x0000000000809947 */ /* 0x000fea0003800000 */
[----:B012---:R-:W0:Y:S01]  /*5a40*/  LDC.64 R236, c[0x0][0x428] ;  /* 0x00010a00ffec7b82 */ /* 0x007e220000000a00 */
        /* <DEDUP_REMOVED lines=31> */
.L_x_9479:
[----:B------:R-:W-:Y:S05]  /*5c40*/  BSYNC.RECONVERGENT B0 ;  /* 0x0000000000007941 */ /* 0x000fea0003800200 */
.L_x_9478:
        /* <DEDUP_REMOVED lines=34> */
.L_x_9481:
[----:B------:R-:W-:Y:S05]  /*5e70*/  BSYNC.RECONVERGENT B0 ;  /* 0x0000000000007941 */ /* 0x000fea0003800200 */
.L_x_9480:
        /* <DEDUP_REMOVED lines=34> */
.L_x_9483:
[----:B------:R-:W-:Y:S05]  /*60a0*/  BSYNC.RECONVERGENT B0 ;  /* 0x0000000000007941 */ /* 0x000fea0003800200 */
.L_x_9482:
        /* <DEDUP_REMOVED lines=33> */
.L_x_9484:
[----:B------:R-:W-:Y:S05]  /*62c0*/  BSYNC.RECONVERGENT B0 ;  /* 0x0000000000007941 */ /* 0x000fea0003800200 */
.L_x_9471:
[----:B01234-:R-:W0:Y:S01]  /*62d0*/  LDC.64 R176, c[0x0][0x380] ;  /* 0x0000e000ffb07b82 */ /* 0x01fe220000000a00 */
[----:B------:R-:W-:Y:S01]  /*62e0*/  UPLOP3.LUT UP1, UPT, UPT, UPT, UP1, 0x40, 0x4 ;  /* 0x000000000004789c */ /* 0x000fe20003f2e810 */
[----:B0-----:R-:W-:-:S04]  /*62f0*/  IADD3 R4, PT, PT, R4, R176, RZ ;  /* 0x000000b004047210 */ /* 0x001fc80007ffe0ff */
[----:B------:R-:W-:-:S13]  /*6300*/  ISETP.GE.AND P0, PT, R4, R177, PT ;  /* 0x000000b10400720c */ /* 0x000fda0003f06270 */
[----:B------:R-:W-:Y:S05]  /*6310*/  @!P0 BRA `(.L_x_9485) ;  /* 0xffffffa800048947 */ /* 0x000fea000383ffff */
[----:B------:R-:W-:Y:S05]  /*6320*/  EXIT ;  /* 0x000000000000794d */ /* 0x000fea0003800000 */
.L_x_9486:
        /* <DEDUP_REMOVED lines=13> */
.L_x_42325:


//--------------------- .text._ZN10layer_norm13ln_fwd_kernelINS_13Kernel_traitsIf13__nv_bfloat16S2_S2_fjLj7168ELj1ELj1ELj4ELj16ENS_18Kernel_traits_baseILj7168EfS2_S2_S2_fjLj128EEEEELb0ELb0ELb1ELb1EEEvNS_9FwdParamsE --------------------------
	.section	.text._ZN10layer_norm13ln_fwd_kernelINS_13Kernel_traitsIf13__nv_bfloat16S2_S2_fjLj7168ELj1ELj1ELj4ELj16ENS_18Kernel_traits_baseILj7168EfS2_S2_S2_fjLj128EEEEELb0ELb0ELb1ELb1EEEvNS_9FwdParamsE,"ax",@progbits
	.align	128
        .global         _ZN10layer_norm13ln_fwd_kernelINS_13Kernel_traitsIf13__nv_bfloat16S2_S2_fjLj7168ELj1ELj1ELj4ELj16ENS_18Kernel_traits_baseILj7168EfS2_S2_S2_fjLj128EEEEELb0ELb0ELb1ELb1EEEvNS_9FwdParamsE
        .type           _ZN10layer_norm13ln_fwd_kernelINS_13Kernel_traitsIf13__nv_bfloat16S2_S2_fjLj7168ELj1ELj1ELj4ELj16ENS_18Kernel_traits_baseILj7168EfS2_S2_S2_fjLj128EEEEELb0ELb0ELb1ELb1EEEvNS_9FwdParamsE,@function
        .size           _ZN10layer_norm13ln_fwd_kernelINS_13Kernel_traitsIf13__nv_bfloat16S2_S2_fjLj7168ELj1ELj1ELj4ELj16ENS_18Kernel_traits_baseILj7168EfS2_S2_S2_fjLj128EEEEELb0ELb0ELb1ELb1EEEvNS_9FwdParamsE,(.L_x_42326 - _ZN10layer_norm13ln_fwd_kernelINS_13Kernel_traitsIf13__nv_bfloat16S2_S2_fjLj7168ELj1ELj1ELj4ELj16ENS_18Kernel_traits_baseILj7168EfS2_S2_S2_fjLj128EEEEELb0ELb0ELb1ELb1EEEvNS_9FwdParamsE)
        .other          _ZN10layer_norm13ln_fwd_kernelINS_13Kernel_traitsIf13__nv_bfloat16S2_S2_fjLj7168ELj1ELj1ELj4ELj16ENS_18Kernel_traits_baseILj7168EfS2_S2_S2_fjLj128EEEEELb0ELb0ELb1ELb1EEEvNS_9FwdParamsE,@"STO_CUDA_ENTRY STV_DEFAULT"
_ZN10layer_norm13ln_fwd_kernelINS_13Kernel_traitsIf13__nv_bfloat16S2_S2_fjLj7168ELj1ELj1ELj4ELj16ENS_18Kernel_traits_baseILj7168EfS2_S2_S2_fjLj128EEEEELb0ELb0ELb1ELb1EEEvNS_9FwdParamsE:
.text._ZN10layer_norm13ln_fwd_kernelINS_13Kernel_traitsIf13__nv_bfloat16S2_S2_fjLj7168ELj1ELj1ELj4ELj16ENS_18Kernel_traits_baseILj7168EfS2_S2_S2_fjLj128EEEEELb0ELb0ELb1ELb1EEEvNS_9FwdParamsE:
        /* <DEDUP_REMOVED lines=42> */
.L_x_9487:
[----:B------:R-:W2:Y:S02]  /*02a0*/  LDC.64 R2, c[0x0][0x3d0] ;  /* 0x0000f400ff027b82 */ /* 0x000ea40000000a00 */
[----:B--2---:R-:W-:-:S05]  /*02b0*/  IMAD.WIDE.U32 R2, R0, 0x20, R2 ;  /* 0x0000002000027825 */ /* 0x004fca00078e0002 */
        /* <DEDUP_REMOVED lines=42> */
.L_x_9488:
[----:B------:R-:W0:Y:S02]  /*0560*/  LDCU UR4, c[0x0][0x384] ;  /* 0x00007080ff0477ac */ /* 0x000e240008000800 */
[----:B0-----:R-:W-:-:S13]  /*0570*/  ISETP.GE.AND P0, PT, R124, UR4, PT ;  /* 0x000000047c007c0c */ /* 0x001fda000bf06270 */
[----:B------:R-:W-:Y:S05]  /*0580*/  @P0 EXIT ;  /* 0x000000000000094d */ /* 0x000fea0003800000 */
[----:B------:R-:W0:Y:S01]  /*0590*/  LDCU.U8 UR10, c[0x0][0x410] ;  /* 0x00008200ff0a77ac */ /* 0x000e220008000000 */
[----:B------:R-:W2:Y:S01]  /*05a0*/  LDCU UR11, c[0x0][0x400] ;  /* 0x00008000ff0b77ac */ /* 0x000ea20008000800 */
[----:B------:R-:W3:Y:S01]  /*05b0*/  LDCU.64 UR8, c[0x0][0x3a0] ;  /* 0x00007400ff0877ac */ /* 0x000ee20008000a00 */
[----:B------:R-:W-:-:S11]  /*05c0*/  UPLOP3.LUT UP1, UPT, UPT, UPT, UPT, 0x40, 0x4 ;  /* 0x000000000004789c */ /* 0x000fd60003f2e870 */
.L_x_9508:
[----:B------:R-:W4:Y:S08]  /*05d0*/  LDC.64 R128, c[0x0][0x3f0] ;  /* 0x0000fc00ff807b82 */ /* 0x000f300000000a00 */
[----:B------:R-:W0:Y:S08]  /*05e0*/  LDC R125, c[0x0][0x388] ;  /* 0x0000e200ff7d7b82 */ /* 0x000e300000000800 */
[----:B------:R-:W1:Y:S01]  /*05f0*/  LDC.64 R126, c[0x0][0x3f8] ;  /* 0x0000fe00ff7e7b82 */ /* 0x000e620000000a00 */
[----:B----4-:R-:W-:-:S06]  /*0600*/  IMAD.WIDE R128, R124, 0x4, R128 ;  /* 0x000000047c807825 */ /* 0x010fcc00078e0280 */
[----:B------:R-:W4:Y:S01]  /*0610*/  LDG.E R128, desc[UR6][R128.64] ;  /* 0x0000000680807981 */ /* 0x000f22000c1e1900 */
[----:B------:R-:W-:Y:S02]  /*0620*/  HFMA2 R130, -RZ, RZ, 0, 0 ;  /* 0x00000000ff827431 */ /* 0x000fe400000001ff */
[----:B-1----:R-:W-:-:S06]  /*0630*/  IMAD.WIDE R126, R124, 0x4, R126 ;  /* 0x000000047c7e7825 */ /* 0x002fcc00078e027e */
[----:B-----5:R1:W5:Y:S01]  /*0640*/  LDG.E R126, desc[UR6][R126.64] ;  /* 0x000000067e7e7981 */ /* 0x020362000c1e1900 */
[----:B----4-:R-:W-:-:S13]  /*0650*/  ISETP.GE.AND P0, PT, R128, 0x1, PT ;  /* 0x000000018000780c */ /* 0x010fda0003f06270 */
[----:B------:R-:W4:Y:S01]  /*0660*/  @P0 LDC.64 R2, c[0x0][0x390] ;  /* 0x0000e400ff020b82 */ /* 0x000f220000000a00 */
[----:B------:R-:W-:-:S05]  /*0670*/  @P0 IADD3 R120, PT, PT, R128, -0x1, RZ ;  /* 0xffffffff80780810 */ /* 0x000fca0007ffe0ff */
[----:B0-----:R-:W-:-:S05]  /*0680*/  @P0 IMAD R120, R120, R125, RZ ;  /* 0x0000007d78780224 */ /* 0x001fca00078e02ff */
[----:B------:R-:W-:-:S04]  /*0690*/  @P0 SHF.R.S32.HI R121, RZ, 0x1f, R120 ;  /* 0x0000001fff790819 */ /* 0x000fc80000011478 */
[----:B------:R-:W-:-:S04]  /*06a0*/  @P0 LEA.HI R121, R121, R120, RZ, 0x3 ;  /* 0x0000007879790211 */ /* 0x000fc800078f18ff */
[----:B------:R-:W-:-:S05]  /*06b0*/  @P0 LEA.HI.SX32 R130, R121, R0, 0x1d ;  /* 0x0000000079820211 */ /* 0x000fca00078feaff */
[----:B----4-:R-:W-:-:S05]  /*06c0*/  @P0 IMAD.WIDE.U32 R2, R130, 0x10, R2 ;  /* 0x0000001082020825 */ /* 0x010fca00078e0002 */
[----:B------:R-:W4:Y:S01]  /*06d0*/  @P0 LDG.E.128 R4, desc[UR6][R2.64] ;  /* 0x0000000602040981 */ /* 0x000f22000c1e1d00 */
[----:B---3--:R-:W-:Y:S01]  /*06e0*/  UISETP.NE.U32.AND UP0, UPT, UR8, URZ, UPT ;  /* 0x000000ff0800728c */ /* 0x008fe2000bf05070 */
[----:B------:R-:W-:-:S03]  /*06f0*/  IMAD R120, R124, R125, RZ ;  /* 0x0000007d7c787224 */ /* 0x000fc600078e02ff */
[----:B------:R-:W-:Y:S02]  /*0700*/  UISETP.NE.AND.EX UP0, UPT, UR9, URZ, UPT, UP0 ;  /* 0x000000ff0900728c */ /* 0x000fe4000bf05300 */
[----:B------:R-:W-:-:S04]  /*0710*/  SHF.R.S32.HI R121, RZ, 0x1f, R120 ;  /* 0x0000001fff797819 */ /* 0x000fc80000011478 */
[----:B------:R-:W-:-:S04]  /*0720*/  LEA.HI R121, R121, R120, RZ, 0x3 ;  /* 0x0000007879797211 */ /* 0x000fc800078f18ff */
[----:B------:R-:W-:Y:S02]  /*0730*/  LEA.HI.SX32 R175, R121, R0, 0x1d ;  /* 0x0000000079af7211 */ /* 0x000fe400078feaff */
[----:B----4-:R-:W-:Y:S02]  /*0740*/  PRMT R0, R7, 0x7632, R0 ;  /* 0x0000763207007816 */ /* 0x010fe40000000000 */
[----:B------:R-:W-:Y:S02]  /*0750*/  PRMT R132, R6, 0x7632, R132 ;  /* 0x0000763206847816 */ /* 0x000fe40000000084 */
[----:B------:R-:W-:Y:S02]  /*0760*/  PRMT R2, R5, 0x7632, R2 ;  /* 0x0000763205027816 */ /* 0x000fe40000000002 */
[----:B------:R-:W-:Y:S01]  /*0770*/  PRMT R3, R4, 0x7632, R3 ;  /* 0x0000763204037816 */ /* 0x000fe20000000003 */
[----:B-1----:R-:W-:Y:S06]  /*0780*/  BRA.U !UP0, `(.L_x_9489) ;  /* 0x0000000108d47547 */ /* 0x002fec000b800000 */
[----:B------:R-:W0:Y:S02]  /*0790*/  LDC.64 R120, c[0x0][0x3a0] ;  /* 0x0000e800ff787b82 */ /* 0x000e240000000a00 */
[----:B0-----:R-:W-:-:S06]  /*07a0*/  IMAD.WIDE.U32 R120, R175, 0x10, R120 ;  /* 0x00000010af787825 */ /* 0x001fcc00078e0078 */
[----:B------:R-:W3:Y:S01]  /*07b0*/  LDG.E.128 R120, desc[UR6][R120.64] ;  /* 0x0000000678787981 */ /* 0x000ee2000c1e1d00 */
[----:B------:R-:W-:-:S13]  /*07c0*/  ISETP.GT.AND P1, PT, R128, RZ, PT ;  /* 0x000000ff8000720c */ /* 0x000fda0003f24270 */
[----:B------:R-:W0:Y:S01]  /*07d0*/  @P1 LDC R135, c[0x0][0x40c] ;  /* 0x00010300ff871b82 */ /* 0x000e220000000800 */
[----:B------:R-:W-:Y:S01]  /*07e0*/  @P1 SHF.L.U32 R134, R3, 0x10, RZ ;  /* 0x0000001003861819 */ /* 0x000fe200000006ff */
[----:B------:R-:W-:Y:S01]  /*07f0*/  @P1 IMAD.U32 R136, R5, 0x10000, RZ ;  /* 0x0001000005881824 */ /* 0x000fe200078e00ff */
[----:B------:R-:W-:Y:S02]  /*0800*/  @P1 SHF.L.U32 R138, R2, 0x10, RZ ;  /* 0x00000010028a1819 */ /* 0x000fe400000006ff */
[----:B------:R-:W-:-:S03]  /*0810*/  @P1 SHF.L.U32 R132, R132, 0x10, RZ ;  /* 0x0000001084841819 */ /* 0x000fc600000006ff */
[----:B------:R-:W1:Y:S08]  /*0820*/  @P1 LDC R141, c[0x0][0x40c] ;  /* 0x00010300ff8d1b82 */ /* 0x000e700000000800 */
[----:B------:R-:W4:Y:S08]  /*0830*/  @P1 LDC R140, c[0x0][0x40c] ;  /* 0x00010300ff8c1b82 */ /* 0x000f300000000800 */
[----:B------:R-:W2:Y:S08]  /*0840*/  @P1 LDC R142, c[0x0][0x40c] ;  /* 0x00010300ff8e1b82 */ /* 0x000eb00000000800 */
[----:B------:R-:W2:Y:S08]  /*0850*/  @P1 LDC R143, c[0x0][0x40c] ;  /* 0x00010300ff8f1b82 */ /* 0x000eb00000000800 */
[----:B------:R-:W2:Y:S08]  /*0860*/  @P1 LDC R144, c[0x0][0x40c] ;  /* 0x00010300ff901b82 */ /* 0x000eb00000000800 */
[----:B------:R-:W2:Y:S08]  /*0870*/  @P1 LDC R3, c[0x0][0x40c] ;  /* 0x00010300ff031b82 */ /* 0x000eb00000000800 */
[----:B------:R-:W2:Y:S01]  /*0880*/  @P1 LDC R145, c[0x0][0x40c] ;  /* 0x00010300ff911b82 */ /* 0x000ea20000000800 */
[----:B---3--:R-:W-:Y:S01]  /*0890*/  SHF.L.U32 R129, R121, 0x10, RZ ;  /* 0x0000001079817819 */ /* 0x008fe200000006ff */
[----:B------:R-:W-:Y:S01]  /*08a0*/  IMAD.U32 R137, R123, 0x10000, RZ ;  /* 0x000100007b897824 */ /* 0x000fe200078e00ff */
[----:B------:R-:W-:-:S02]  /*08b0*/  PRMT R2, R120, 0x7632, R2 ;  /* 0x0000763278027816 */ /* 0x000fc40000000002 */
[----:B------:R-:W-:Y:S01]  /*08c0*/  PRMT R121, R121, 0x7632, R121 ;  /* 0x0000763279797816 */ /* 0x000fe20000000079 */
[----:B----4-:R-:W-:Y:S01]  /*08d0*/  @P1 FFMA.FTZ R129, R136, R140, R129 ;  /* 0x0000008c88811223 */ /* 0x010fe20000010081 */
[----:B------:R-:W-:Y:S02]  /*08e0*/  SHF.L.U32 R127, R2, 0x10, RZ ;  /* 0x00000010027f7819 */ /* 0x000fe400000006ff */
[----:B------:R-:W-:Y:S02]  /*08f0*/  SHF.L.U32 R131, R121, 0x10, RZ ;  /* 0x0000001079837819 */ /* 0x000fe400000006ff */
[----:B------:R-:W-:Y:S01]  /*0900*/  SHF.L.U32 R133, R122, 0x10, RZ ;  /* 0x000000107a857819 */ /* 0x000fe200000006ff */
[----:B0-----:R-:W-:Y:S01]  /*0910*/  @P1 FFMA.FTZ R127, R134, R135, R127 ;  /* 0x00000087867f1223 */ /* 0x001fe2000001007f */
[----:B------:R-:W-:Y:S01]  /*0920*/  PRMT R122, R122, 0x7632, R122 ;  /* 0x000076327a7a7816 */ /* 0x000fe2000000007a */
[----:B-1----:R-:W-:Y:S01]  /*0930*/  @P1 FFMA.FTZ R131, R138, R141, R131 ;  /* 0x0000008d8a831223 */ /* 0x002fe20000010083 */
[----:B------:R-:W-:-:S02]  /*0940*/  PRMT R123, R123, 0x7632, R123 ;  /* 0x000076327b7b7816 */ /* 0x000fc4000000007b */
[----:B------:R-:W-:Y:S02]  /*0950*/  SHF.L.U32 R139, R120, 0x10, RZ ;  /* 0x00000010788b7819 */ /* 0x000fe400000006ff */
[----:B------:R-:W-:Y:S01]  /*0960*/  @P1 SHF.L.U32 R134, R0, 0x10, RZ ;  /* 0x0000001000861819 */ /* 0x000fe200000006ff */
[----:B------:R-:W-:Y:S01]  /*0970*/  @P1 IMAD.U32 R0, R4, 0x10000, RZ ;  /* 0x0001000004001824 */ /* 0x000fe200078e00ff */
[----:B------:R-:W-:Y:S02]  /*0980*/  @P1 SHF.L.U32 R2, R6, 0x10, RZ ;  /* 0x0000001006021819 */ /* 0x000fe400000006ff */
[----:B------:R-:W-:Y:S01]  /*0990*/  @P1 SHF.L.U32 R120, R7, 0x10, RZ ;  /* 0x0000001007781819 */ /* 0x000fe200000006ff */
[----:B--2---:R-:W-:Y:S01]  /*09a0*/  @P1 FFMA.FTZ R139, R0, R3, R139 ;  /* 0x00000003008b1223 */ /* 0x004fe2000001008b */
[----:B------:R-:W-:Y:S01]  /*09b0*/  SHF.L.U32 R135, R122, 0x10, RZ ;  /* 0x000000107a877819 */ /* 0x000fe200000006ff */
[----:B------:R-:W-:Y:S01]  /*09c0*/  @P1 FFMA.FTZ R133, R2, R142, R133 ;  /* 0x0000008e02851223 */ /* 0x000fe20000010085 */
        /* <DEDUP_REMOVED lines=17> */
.L_x_9489:
[----:B------:R-:W0:Y:S01]  /*0ae0*/  @P0 LDC R133, c[0x0][0x40c] ;  /* 0x00010300ff850b82 */ /* 0x000e220000000800 */
[----:B------:R-:W-:Y:S01]  /*0af0*/  @P0 SHF.L.U32 R120, R3, 0x10, RZ ;  /* 0x0000001003780819 */ /* 0x000fe200000006ff */
[----:B------:R-:W-:Y:S01]  /*0b00*/  IMAD.MOV.U32 R131, RZ, RZ, RZ ;  /* 0x000000ffff837224 */ /* 0x000fe200078e00ff */
[----:B------:R-:W-:Y:S02]  /*0b10*/  @P0 SHF.L.U32 R132, R132, 0x10, RZ ;  /* 0x0000001084840819 */ /* 0x000fe400000006ff */
[----:B------:R-:W-:Y:S02]  /*0b20*/  @P0 SHF.L.U32 R2, R2, 0x10, RZ ;  /* 0x0000001002020819 */ /* 0x000fe400000006ff */
[----:B------:R-:W-:Y:S01]  /*0b30*/  MOV R135, RZ ;  /* 0x000000ff00877202 */ /* 0x000fe20000000f00 */
[----:B------:R-:W1:Y:S01]  /*0b40*/  @P0 LDC R121, c[0x0][0x40c] ;  /* 0x00010300ff790b82 */ /* 0x000e620000000800 */
[----:B------:R-:W-:Y:S02]  /*0b50*/  MOV R127, RZ ;  /* 0x000000ff007f7202 */ /* 0x000fe40000000f00 */
[----:B------:R-:W-:-:S02]  /*0b60*/  MOV R141, RZ ;  /* 0x000000ff008d7202 */ /* 0x000fc40000000f00 */
[----:B------:R-:W-:Y:S02]  /*0b70*/  MOV R139, RZ ;  /* 0x000000ff008b7202 */ /* 0x000fe40000000f00 */
[----:B------:R-:W-:Y:S01]  /*0b80*/  MOV R137, RZ ;  /* 0x000000ff00897202 */ /* 0x000fe20000000f00 */
[----:B------:R-:W3:Y:S08]  /*0b90*/  @P0 LDC R129, c[0x0][0x40c] ;  /* 0x00010300ff810b82 */ /* 0x000ef00000000800 */
[----:B------:R-:W4:Y:S01]  /*0ba0*/  @P0 LDC R145, c[0x0][0x40c] ;  /* 0x00010300ff910b82 */ /* 0x000f220000000800 */
[----:B0-----:R-:W-:Y:S01]  /*0bb0*/  @P0 FMUL.FTZ R135, R132, R133 ;  /* 0x0000008584870220 */ /* 0x001fe20000410000 */
[----:B------:R-:W-:-:S02]  /*0bc0*/  @P0 SHF.L.U32 R132, R0, 0x10, RZ ;  /* 0x0000001000840819 */ /* 0x000fc400000006ff */
[----:B------:R-:W-:Y:S02]  /*0bd0*/  @P0 SHF.L.U32 R0, R4, 0x10, RZ ;  /* 0x0000001004000819 */ /* 0x000fe400000006ff */
[----:B------:R-:W-:Y:S02]  /*0be0*/  MOV R133, RZ ;  /* 0x000000ff00857202 */ /* 0x000fe40000000f00 */
[----:B------:R-:W0:Y:S01]  /*0bf0*/  @P0 LDC R3, c[0x0][0x40c] ;  /* 0x00010300ff030b82 */ /* 0x000e220000000800 */
[----:B-1----:R-:W-:Y:S01]  /*0c00*/  @P0 FMUL.FTZ R127, R120, R121 ;  /* 0x00000079787f0220 */ /* 0x002fe20000410000 */
[----:B------:R-:W-:Y:S02]  /*0c10*/  @P0 SHF.L.U32 R120, R6, 0x10, RZ ;  /* 0x0000001006780819 */ /* 0x000fe400000006ff */
[----:B------:R-:W-:-:S04]  /*0c20*/  @P0 SHF.L.U32 R121, R7, 0x10, RZ ;  /* 0x0000001007790819 */ /* 0x000fc800000006ff */
[----:B------:R-:W1:Y:S01]  /*0c30*/  @P0 LDC R123, c[0x0][0x40c] ;  /* 0x00010300ff7b0b82 */ /* 0x000e620000000800 */
[----:B---3--:R-:W-:Y:S01]  /*0c40*/  @P0 FMUL.FTZ R131, R2, R129 ;  /* 0x0000008102830220 */ /* 0x008fe20000410000 */
[----:B------:R-:W-:Y:S01]  /*0c50*/  @P0 SHF.L.U32 R2, R5, 0x10, RZ ;  /* 0x0000001005020819 */ /* 0x000fe200000006ff */
[----:B------:R-:W-:-:S05]  /*0c60*/  IMAD.MOV.U32 R129, RZ, RZ, RZ ;  /* 0x000000ffff817224 */ /* 0x000fca00078e00ff */
[----:B------:R-:W3:Y:S01]  /*0c70*/  @P0 LDC R143, c[0x0][0x40c] ;  /* 0x00010300ff8f0b82 */ /* 0x000ee20000000800 */
[----:B----4-:R-:W-:-:S07]  /*0c80*/  @P0 FMUL.FTZ R141, R132, R145 ;  /* 0x00000091848d0220 */ /* 0x010fce0000410000 */
[----:B------:R-:W4:Y:S01]  /*0c90*/  @P0 LDC R122, c[0x0][0x40c] ;  /* 0x00010300ff7a0b82 */ /* 0x000f220000000800 */
[----:B0-----:R-:W-:Y:S01]  /*0ca0*/  @P0 FMUL.FTZ R139, R0, R3 ;  /* 0x00000003008b0220 */ /* 0x001fe20000410000 */
[----:B------:R-:W-:Y:S02]  /*0cb0*/  F2FP.BF16.F32.PACK_AB R0, RZ, R127 ;  /* 0x0000007fff00723e */ /* 0x000fe400000010ff */
[----:B------:R-:W-:Y:S02]  /*0cc0*/  F2FP.BF16.F32.PACK_AB R3, RZ, R135 ;  /* 0x00000087ff03723e */ /* 0x000fe400000010ff */
[----:B------:R-:W-:Y:S01]  /*0cd0*/  F2FP.BF16.F32.PACK_AB R144, RZ, R139 ;  /* 0x0000008bff90723e */ /* 0x000fe200000010ff */
[----:B-1----:R-:W-:Y:S01]  /*0ce0*/  @P0 FMUL.FTZ R129, R2, R123 ;  /* 0x0000007b02810220 */ /* 0x002fe20000410000 */
[----:B------:R-:W-:Y:S02]  /*0cf0*/  F2FP.BF16.F32.PACK_AB R2, RZ, R131 ;  /* 0x00000083ff02723e */ /* 0x000fe400000010ff */
[----:B------:R-:W-:-:S02]  /*0d00*/  PRMT R144, R144, 0x5410, R0 ;  /* 0x0000541090907816 */ /* 0x000fc40000000000 */
[----:B------:R-:W-:Y:S01]  /*0d10*/  F2FP.BF16.F32.PACK_AB R145, RZ, R129 ;  /* 0x00000081ff91723e */ /* 0x000fe200000010ff */
[----:B---3--:R-:W-:Y:S01]  /*0d20*/  @P0 FMUL.FTZ R133, R120, R143 ;  /* 0x0000008f78850220 */ /* 0x008fe20000410000 */
[----:B------:R-:W-:Y:S02]  /*0d30*/  F2FP.BF16.F32.PACK_AB R120, RZ, R141 ;  /* 0x0000008dff78723e */ /* 0x000fe400000010ff */
[----:B------:R-:W-:Y:S02]  /*0d40*/  PRMT R145, R145, 0x5410, R2 ;  /* 0x0000541091917816 */ /* 0x000fe40000000002 */
[----:B------:R-:W-:Y:S01]  /*0d50*/  F2FP.BF16.F32.PACK_AB R146, RZ, R133 ;  /* 0x00000085ff92723e */ /* 0x000fe200000010ff */
[----:B----4-:R-:W-:-:S03]  /*0d60*/  @P0 FMUL.FTZ R137, R121, R122 ;  /* 0x0000007a79890220 */ /* 0x010fc60000410000 */
[----:B------:R-:W-:Y:S02]  /*0d70*/  PRMT R146, R146, 0x5410, R3 ;  /* 0x0000541092927816 */ /* 0x000fe40000000003 */
[----:B------:R-:W-:-:S04]  /*0d80*/  F2FP.BF16.F32.PACK_AB R147, RZ, R137 ;  /* 0x00000089ff93723e */ /* 0x000fc800000010ff */
[----:B------:R-:W-:-:S07]  /*0d90*/  PRMT R147, R147, 0x5410, R120 ;  /* 0x0000541093937816 */ /* 0x000fce0000000078 */
.L_x_9490:
[----:B------:R-:W0:Y:S01]  /*0da0*/  LDC.64 R2, c[0x0][0x3a8] ;  /* 0x0000ea00ff027b82 */ /* 0x000e220000000a00 */
[----:B------:R-:W-:-:S07]  /*0db0*/  @P0 VIADD R143, R130, 0x80 ;  /* 0x00000080828f0836 */ /* 0x000fce0000000000 */
        /* <DEDUP_REMOVED lines=9> */
[----:B------:R-:W3:Y:S01]  /*0e50*/  LDG.E.128 R120, desc[UR6][R120.64] ;  /* 0x0000000678787981 */ /* 0x000ee2000c1e1d00 */
[----:B------:R-:W-:-:S13]  /*0e60*/  ISETP.GT.AND P1, PT, R128, RZ, PT ;  /* 0x000000ff8000720c */ /* 0x000fda0003f24270 */
[----:B------:R-:W0:Y:S01]  /*0e70*/  @P1 LDC R138, c[0x0][0x40c] ;  /* 0x00010300ff8a1b82 */ /* 0x000e220000000800 */
[----:B-----5:R-:W-:Y:S02]  /*0e80*/  @P1 PRMT R0, R4, 0x7632, R0 ;  /* 0x0000763204001816 */ /* 0x020fe40000000000 */
[C---:B------:R-:W-:Y:S02]  /*0e90*/  @P1 PRMT R134, R5.reuse, 0x7632, R134 ;  /* 0x0000763205861816 */ /* 0x040fe40000000086 */
[----:B------:R-:W-:Y:S02]  /*0ea0*/  @P1 SHF.L.U32 R132, R0, 0x10, RZ ;  /* 0x0000001000841819 */ /* 0x000fe400000006ff */
[----:B------:R-:W-:Y:S01]  /*0eb0*/  @P1 SHF.L.U32 R134, R134, 0x10, RZ ;  /* 0x0000001086861819 */ /* 0x000fe200000006ff */
[----:B------:R-:W1:Y:S01]  /*0ec0*/  @P1 LDC R144, c[0x0][0x40c] ;  /* 0x00010300ff901b82 */ /* 0x000e620000000800 */
[----:B------:R-:W-:-:S07]  /*0ed0*/  @P1 SHF.L.U32 R140, R5, 0x10, RZ ;  /* 0x00000010058c1819 */ /* 0x000fce00000006ff */
[----:B------:R-:W4:Y:S08]  /*0ee0*/  @P1 LDC R142, c[0x0][0x40c] ;  /* 0x00010300ff8e1b82 */ /* 0x000f300000000800 */
[----:B------:R-:W2:Y:S08]  /*0ef0*/  @P1 LDC R146, c[0x0][0x40c] ;  /* 0x00010300ff921b82 */ /* 0x000eb00000000800 */
[----:B------:R-:W2:Y:S08]  /*0f00*/  @P1 LDC R148, c[0x0][0x40c] ;  /* 0x00010300ff941b82 */ /* 0x000eb00000000800 */
[----:B------:R-:W2:Y:S08]  /*0f10*/  @P1 LDC R150, c[0x0][0x40c] ;  /* 0x00010300ff961b82 */ /* 0x000eb00000000800 */
[----:B------:R-:W2:Y:S08]  /*0f20*/  @P1 LDC R136, c[0x0][0x40c] ;  /* 0x00010300ff881b82 */ /* 0x000eb00000000800 */
[----:B------:R-:W2:Y:S01]  /*0f30*/  @P1 LDC R152, c[0x0][0x40c] ;  /* 0x00010300ff981b82 */ /* 0x000ea20000000800 */
[----:B---3--:R-:W-:Y:S01]  /*0f40*/  SHF.L.U32 R145, R121, 0x10, RZ ;  /* 0x0000001079917819 */ /* 0x008fe200000006ff */
[C---:B------:R-:W-:Y:S01]  /*0f50*/  IMAD.U32 R155, R120.reuse, 0x10000, RZ ;  /* 0x00010000789b7824 */ /* 0x040fe200078e00ff */
[----:B------:R-:W-:-:S02]  /*0f60*/  PRMT R0, R120, 0x7632, R0 ;  /* 0x0000763278007816 */ /* 0x000fc40000000000 */
[----:B------:R-:W-:Y:S01]  /*0f70*/  PRMT R121, R121, 0x7632, R121 ;  /* 0x0000763279797816 */ /* 0x000fe20000000079 */
[----:B----4-:R-:W-:Y:S01]  /*0f80*/  @P1 FFMA.FTZ R145, R140, R142, R145 ;  /* 0x0000008e8c911223 */ /* 0x010fe20000010091 */
[----:B------:R-:W-:Y:S02]  /*0f90*/  SHF.L.U32 R143, R0, 0x10, RZ ;  /* 0x00000010008f7819 */ /* 0x000fe400000006ff */
[----:B------:R-:W-:Y:S02]  /*0fa0*/  SHF.L.U32 R147, R121, 0x10, RZ ;  /* 0x0000001079937819 */ /* 0x000fe400000006ff */
[----:B------:R-:W-:Y:S01]  /*0fb0*/  SHF.L.U32 R149, R122, 0x10, RZ ;  /* 0x000000107a957819 */ /* 0x000fe200000006ff */
[----:B0-----:R-:W-:Y:S01]  /*0fc0*/  @P1 FFMA.FTZ R143, R132, R138, R143 ;  /* 0x0000008a848f1223 */ /* 0x001fe2000001008f */
[----:B------:R-:W-:Y:S01]  /*0fd0*/  SHF.L.U32 R153, R123, 0x10, RZ ;  /* 0x000000107b997819 */ /* 0x000fe200000006ff */
[----:B-1----:R-:W-:Y:S01]  /*0fe0*/  @P1 FFMA.FTZ R147, R134, R144, R147 ;  /* 0x0000009086931223 */ /* 0x002fe20000010093 */
[----:B------:R-:W-:Y:S01]  /*0ff0*/  PRMT R122, R122, 0x7632, R122 ;  /* 0x000076327a7a7816 */ /* 0x000fe2000000007a */
[----:B------:R-:W-:Y:S01]  /*1000*/  @P1 IMAD.U32 R138, R7, 0x10000, RZ ;  /* 0x00010000078a1824 */ /* 0x000fe200078e00ff */
[----:B------:R-:W-:-:S02]  /*1010*/  PRMT R123, R123, 0x7632, R123 ;  /* 0x000076327b7b7816 */ /* 0x000fc4000000007b */
[----:B------:R-:W-:Y:S01]  /*1020*/  @P1 PRMT R0, R6, 0x7632, R0 ;  /* 0x0000763206001816 */ /* 0x000fe20000000000 */
[----:B--2---:R-:W-:Y:S01]  /*1030*/  @P1 FFMA.FTZ R153, R138, R150, R153 ;  /* 0x000000968a991223 */ /* 0x004fe20000010099 */
[----:B------:R-:W-:Y:S02]  /*1040*/  @P1 PRMT R120, R7, 0x7632, R120 ;  /* 0x0000763207781816 */ /* 0x000fe40000000078 */
[----:B------:R-:W-:Y:S02]  /*1050*/  @P1 SHF.L.U32 R134, R6, 0x10, RZ ;  /* 0x0000001006861819 */ /* 0x000fe400000006ff */
[----:B------:R-:W-:Y:S02]  /*1060*/  @P1 SHF.L.U32 R132, R4, 0x10, RZ ;  /* 0x0000001004841819 */ /* 0x000fe400000006ff */
[----:B------:R-:W-:Y:S01]  /*1070*/  @P1 SHF.L.U32 R0, R0, 0x10, RZ ;  /* 0x0000001000001819 */ /* 0x000fe200000006ff */
[----:B------:R-:W-:Y:S01]  /*1080*/  @P1 FFMA.FTZ R149, R134, R146, R149 ;  /* 0x0000009286951223 */ /* 0x000fe20000010095 */
[----:B------:R-:W-:Y:S01]  /*1090*/  SHF.L.U32 R151, R122, 0x10, RZ ;  /* 0x000000107a977819 */ /* 0x000fe200000006ff */
[----:B------:R-:W-:Y:S01]  /*10a0*/  @P1 FFMA.FTZ R155, R132, R136, R155 ;  /* 0x00000088849b1223 */ /* 0x000fe2000001009b */
[----:B------:R-:W-:-:S02]  /*10b0*/  @P1 SHF.L.U32 R120, R120, 0x10, RZ ;  /* 0x0000001078781819 */ /* 0x000fc400000006ff */
[----:B------:R-:W-:Y:S01]  /*10c0*/  SHF.L.U32 R157, R123, 0x10, RZ ;  /* 0x000000107b9d7819 */ /* 0x000fe200000006ff */
[----:B------:R-:W-:Y:S01]  /*10d0*/  @P1 FFMA.FTZ R151, R0, R148, R151 ;  /* 0x0000009400971223 */ /* 0x000fe20000010097 */
[----:B------:R-:W-:Y:S02]  /*10e0*/  F2FP.BF16.F32.PACK_AB R121, RZ, R145 ;  /* 0x00000091ff79723e */ /* 0x000fe400000010ff */
        /* <DEDUP_REMOVED lines=13> */
.L_x_9491:
[----:B0-----:R-:W0:Y:S01]  /*11c0*/  @P0 LDC R145, c[0x0][0x40c] ;  /* 0x00010300ff910b82 */ /* 0x001e220000000800 */
[----:B-----5:R-:W-:Y:S01]  /*11d0*/  @P0 PRMT R0, R4, 0x7632, R0 ;  /* 0x0000763204000816 */ /* 0x020fe20000000000 */
[----:B------:R-:W-:Y:S01]  /*11e0*/  IMAD.MOV.U32 R143, RZ, RZ, RZ ;  /* 0x000000ffff8f7224 */ /* 0x000fe200078e00ff */
[----:B------:R-:W-:Y:S01]  /*11f0*/  @P0 PRMT R121, R6, 0x7632, R121 ;  /* 0x0000763206790816 */ /* 0x000fe20000000079 */
[----:B------:R-:W-:Y:S01]  /*1200*/  HFMA2 R151, -RZ, RZ, 0, 0 ;  /* 0x00000000ff977431 */ /* 0x000fe200000001ff */
[----:B------:R-:W-:Y:S01]  /*1210*/  @P0 PRMT R120, R5, 0x7632, R120 ;  /* 0x0000763205780816 */ /* 0x000fe20000000078 */
[----:B------:R-:W-:Y:S01]  /*1220*/  IMAD.MOV.U32 R157, RZ, RZ, RZ ;  /* 0x000000ffff9d7224 */ /* 0x000fe200078e00ff */
[----:B------:R-:W-:Y:S01]  /*1230*/  @P0 SHF.L.U32 R0, R0, 0x10, RZ ;  /* 0x0000001000000819 */ /* 0x000fe200000006ff */
[----:B------:R-:W1:Y:S01]  /*1240*/  @P0 LDC R132, c[0x0][0x40c] ;  /* 0x00010300ff840b82 */ /* 0x000e620000000800 */
[----:B------:R-:W-:Y:S02]  /*1250*/  @P0 SHF.L.U32 R121, R121, 0x10, RZ ;  /* 0x0000001079790819 */ /* 0x000fe400000006ff */
[----:B------:R-:W-:-:S02]  /*1260*/  @P0 SHF.L.U32 R120, R120, 0x10, RZ ;  /* 0x0000001078780819 */ /* 0x000fc400000006ff */
[----:B------:R-:W-:Y:S02]  /*1270*/  MOV R147, RZ ;  /* 0x000000ff00937202 */ /* 0x000fe40000000f00 */
[----:B------:R-:W-:Y:S01]  /*1280*/  @P0 SHF.L.U32 R134, R7, 0x10, RZ ;  /* 0x0000001007860819 */ /* 0x000fe200000006ff */
[----:B------:R-:W3:Y:S01]  /*1290*/  @P0 LDC R149, c[0x0][0x40c] ;  /* 0x00010300ff950b82 */ /* 0x000ee20000000800 */
[----:B------:R-:W-:Y:S02]  /*12a0*/  MOV R155, RZ ;  /* 0x000000ff009b7202 */ /* 0x000fe40000000f00 */
[----:B------:R-:W-:-:S05]  /*12b0*/  MOV R153, RZ ;  /* 0x000000ff00997202 */ /* 0x000fca0000000f00 */
[----:B------:R-:W4:Y:S01]  /*12c0*/  @P0 LDC R122, c[0x0][0x40c] ;  /* 0x00010300ff7a0b82 */ /* 0x000f220000000800 */
[----:B0-----:R-:W-:Y:S01]  /*12d0*/  @P0 FMUL.FTZ R143, R0, R145 ;  /* 0x00000091008f0220 */ /* 0x001fe20000410000 */
[----:B------:R-:W-:Y:S01]  /*12e0*/  @P0 PRMT R0, R7, 0x7632, R0 ;  /* 0x0000763207000816 */ /* 0x000fe20000000000 */
[----:B------:R-:W-:-:S03]  /*12f0*/  HFMA2 R145, -RZ, RZ, 0, 0 ;  /* 0x00000000ff917431 */ /* 0x000fc600000001ff */
[----:B------:R-:W-:Y:S02]  /*1300*/  @P0 SHF.L.U32 R0, R0, 0x10, RZ ;  /* 0x0000001000000819 */ /* 0x000fe400000006ff */
        /* <DEDUP_REMOVED lines=9> */
[----:B----4-:R-:W-:Y:S01]  /*13a0*/  @P0 FMUL.FTZ R145, R121, R122 ;  /* 0x0000007a79910220 */ /* 0x010fe20000410000 */
[----:B------:R-:W-:-:S04]  /*13b0*/  F2FP.BF16.F32.PACK_AB R122, RZ, R147 ;  /* 0x00000093ff7a723e */ /* 0x000fc800000010ff */
[----:B------:R-:W-:Y:S02]  /*13c0*/  F2FP.BF16.F32.PACK_AB R121, RZ, R145 ;  /* 0x00000091ff79723e */ /* 0x000fe400000010ff */
[----:B------:R-:W4:Y:S01]  /*13d0*/  @P0 LDC R161, c[0x0][0x40c] ;  /* 0x00010300ffa10b82 */ /* 0x000f220000000800 */
[----:B0-----:R-:W-:Y:S01]  /*13e0*/  @P0 FMUL.FTZ R149, R132, R159 ;  /* 0x0000009f84950220 */ /* 0x001fe20000410000 */
[----:B------:R-:W-:Y:S02]  /*13f0*/  F2FP.BF16.F32.PACK_AB R132, RZ, R151 ;  /* 0x00000097ff84723e */ /* 0x000fe400000010ff */
[----:B------:R-:W-:Y:S01]  /*1400*/  PRMT R121, R121, 0x5410, R122 ;  /* 0x0000541079797816 */ /* 0x000fe2000000007a */
[----:B-1----:R-:W-:Y:S01]  /*1410*/  @P0 FMUL.FTZ R157, R0, R163 ;  /* 0x000000a3009d0220 */ /* 0x002fe20000410000 */
[----:B------:R-:W-:-:S04]  /*1420*/  F2FP.BF16.F32.PACK_AB R0, RZ, R143 ;  /* 0x0000008fff00723e */ /* 0x000fc800000010ff */
[----:B------:R-:W-:Y:S01]  /*1430*/  F2FP.BF16.F32.PACK_AB R136, RZ, R157 ;  /* 0x0000009dff88723e */ /* 0x000fe200000010ff */
[----:B---3--:R-:W-:Y:S01]  /*1440*/  @P0 FMUL.FTZ R155, R120, R123 ;  /* 0x0000007b789b0220 */ /* 0x008fe20000410000 */
[----:B------:R-:W-:-:S04]  /*1450*/  F2FP.BF16.F32.PACK_AB R123, RZ, R149 ;  /* 0x00000095ff7b723e */ /* 0x000fc800000010ff */
[----:B------:R-:W-:Y:S02]  /*1460*/  F2FP.BF16.F32.PACK_AB R120, RZ, R155 ;  /* 0x0000009bff78723e */ /* 0x000fe400000010ff */
[----:B------:R-:W-:Y:S01]  /*1470*/  PRMT R122, R123, 0x5410, R132 ;  /* 0x000054107b7a7816 */ /* 0x000fe20000000084 */
[----:B----4-:R-:W-:Y:S01]  /*1480*/  @P0 FMUL.FTZ R153, R134, R161 ;  /* 0x000000a186990220 */ /* 0x010fe20000410000 */
[----:B------:R-:W-:-:S04]  /*1490*/  PRMT R120, R120, 0x5410, R0 ;  /* 0x0000541078787816 */ /* 0x000fc80000000000 */
[----:B------:R-:W-:-:S04]  /*14a0*/  F2FP.BF16.F32.PACK_AB R134, RZ, R153 ;  /* 0x00000099ff86723e */ /* 0x000fc800000010ff */
[----:B------:R-:W-:-:S07]  /*14b0*/  PRMT R123, R134, 0x5410, R136 ;  /* 0x00005410867b7816 */ /* 0x000fce0000000088 */
.L_x_9492:
        /* <DEDUP_REMOVED lines=26> */
[----:B---3--:R-:W-:-:S02]  /*1660*/  SHF.L.U32 R161, R121, 0x10, RZ ;  /* 0x0000001079a17819 */ /* 0x008fc400000006ff */
[----:B------:R-:W-:Y:S02]  /*1670*/  PRMT R0, R120, 0x7632, R0 ;  /* 0x0000763278007816 */ /* 0x000fe40000000000 */
[----:B------:R-:W-:Y:S01]  /*1680*/  PRMT R121, R121, 0x7632, R121 ;  /* 0x0000763279797816 */ /* 0x000fe20000000079 */
[----:B----4-:R-:W-:Y:S01]  /*1690*/  @P1 FFMA.FTZ R161, R140, R142, R161 ;  /* 0x0000008e8ca11223 */ /* 0x010fe200000100a1 */
[----:B------:R-:W-:Y:S01]  /*16a0*/  SHF.L.U32 R171, R120, 0x10, RZ ;  /* 0x0000001078ab7819 */ /* 0x000fe200000006ff */
[----:B------:R-:W-:Y:S01]  /*16b0*/  IMAD.U32 R159, R0, 0x10000, RZ ;  /* 0x00010000009f7824 */ /* 0x000fe200078e00ff */
[----:B------:R-:W-:Y:S02]  /*16c0*/  SHF.L.U32 R163, R121, 0x10, RZ ;  /* 0x0000001079a37819 */ /* 0x000fe400000006ff */
[----:B------:R-:W-:Y:S01]  /*16d0*/  SHF.L.U32 R165, R122, 0x10, RZ ;  /* 0x000000107aa57819 */ /* 0x000fe200000006ff */
[----:B0-----:R-:W-:Y:S01]  /*16e0*/  @P1 FFMA.FTZ R159, R132, R138, R159 ;  /* 0x0000008a849f1223 */ /* 0x001fe2000001009f */
[C---:B------:R-:W-:Y:S01]  /*16f0*/  SHF.L.U32 R169, R123.reuse, 0x10, RZ ;  /* 0x000000107ba97819 */ /* 0x040fe200000006ff */
[----:B-1----:R-:W-:Y:S01]  /*1700*/  @P1 FFMA.FTZ R163, R134, R144, R163 ;  /* 0x0000009086a31223 */ /* 0x002fe200000100a3 */
[----:B------:R-:W-:Y:S01]  /*1710*/  PRMT R122, R122, 0x7632, R122 ;  /* 0x000076327a7a7816 */ /* 0x000fe2000000007a */
[----:B------:R-:W-:Y:S01]  /*1720*/  @P1 IMAD.U32 R132, R4, 0x10000, RZ ;  /* 0x0001000004841824 */ /* 0x000fe200078e00ff */
[----:B------:R-:W-:-:S02]  /*1730*/  PRMT R123, R123, 0x7632, R123 ;  /* 0x000076327b7b7816 */ /* 0x000fc4000000007b */
[----:B------:R-:W-:Y:S01]  /*1740*/  @P1 PRMT R0, R6, 0x7632, R0 ;  /* 0x0000763206001816 */ /* 0x000fe20000000000 */
[----:B--2---:R-:W-:Y:S01]  /*1750*/  @P1 FFMA.FTZ R171, R132, R136, R171 ;  /* 0x0000008884ab1223 */ /* 0x004fe200000100ab */
[C---:B------:R-:W-:Y:S02]  /*1760*/  @P1 PRMT R120, R7.reuse, 0x7632, R120 ;  /* 0x0000763207781816 */ /* 0x040fe40000000078 */
        /* <DEDUP_REMOVED lines=23> */
.L_x_9493:
[----:B-1----:R-:W0:Y:S01]  /*18e0*/  @P0 LDC R161, c[0x0][0x40c] ;  /* 0x00010300ffa10b82 */ /* 0x002e220000000800 */
        /* <DEDUP_REMOVED lines=9> */
[----:B------:R-:W-:Y:S01]  /*1980*/  IMAD.MOV.U32 R171, RZ, RZ, RZ ;  /* 0x000000ffffab7224 */ /* 0x000fe200078e00ff */
[----:B------:R-:W-:-:S02]  /*1990*/  @P0 SHF.L.U32 R120, R120, 0x10, RZ ;  /* 0x0000001078780819 */ /* 0x000fc400000006ff */
[----:B------:R-:W-:Y:S02]  /*19a0*/  MOV R167, RZ ;  /* 0x000000ff00a77202 */ /* 0x000fe40000000f00 */
[----:B------:R-:W-:Y:S01]  /*19b0*/  @P0 SHF.L.U32 R134, R7, 0x10, RZ ;  /* 0x0000001007860819 */ /* 0x000fe200000006ff */
[----:B------:R-:W3:Y:S01]  /*19c0*/  @P0 LDC R165, c[0x0][0x40c] ;  /* 0x00010300ffa50b82 */ /* 0x000ee20000000800 */
[----:B------:R-:W-:-:S07]  /*19d0*/  MOV R169, RZ ;  /* 0x000000ff00a97202 */ /* 0x000fce0000000f00 */
[----:B------:R-:W4:Y:S01]  /*19e0*/  @P0 LDC R122, c[0x0][0x40c] ;  /* 0x00010300ff7a0b82 */ /* 0x000f220000000800 */
[----:B0-----:R-:W-:Y:S01]  /*19f0*/  @P0 FMUL.FTZ R159, R0, R161 ;  /* 0x000000a1009f0220 */ /* 0x001fe20000410000 */
[----:B------:R-:W-:Y:S02]  /*1a00*/  @P0 PRMT R0, R7, 0x7632, R0 ;  /* 0x0000763207000816 */ /* 0x000fe40000000000 */
[----:B------:R-:W-:Y:S02]  /*1a10*/  MOV R161, RZ ;  /* 0x000000ff00a17202 */ /* 0x000fe40000000f00 */
[----:B------:R-:W-:Y:S02]  /*1a20*/  @P0 SHF.L.U32 R0, R0, 0x10, RZ ;  /* 0x0000001000000819 */ /* 0x000fe400000006ff */
[----:B------:R-:W0:Y:S01]  /*1a30*/  @P0 LDC R177, c[0x0][0x40c] ;  /* 0x00010300ffb10b82 */ /* 0x000e220000000800 */
[----:B-1----:R-:W-:Y:S01]  /*1a40*/  @P0 FMUL.FTZ R167, R121, R132 ;  /* 0x0000008479a70220 */ /* 0x002fe20000410000 */
[----:B------:R-:W-:Y:S01]  /*1a50*/  @P0 SHF.L.U32 R121, R5, 0x10, RZ ;  /* 0x0000001005790819 */ /* 0x000fe200000006ff */
[----:B------:R-:W-:-:S05]  /*1a60*/  @P0 IMAD.U32 R132, R6, 0x10000, RZ ;  /* 0x0001000006840824 */ /* 0x000fca00078e00ff */
[----:B------:R-:W1:Y:S01]  /*1a70*/  @P0 LDC R181, c[0x0][0x40c] ;  /* 0x00010300ffb50b82 */ /* 0x000e620000000800 */
[----:B---3--:R-:W-:Y:S01]  /*1a80*/  @P0 FMUL.FTZ R163, R120, R165 ;  /* 0x000000a578a30220 */ /* 0x008fe20000410000 */
[----:B------:R-:W-:Y:S01]  /*1a90*/  @P0 SHF.L.U32 R120, R4, 0x10, RZ ;  /* 0x0000001004780819 */ /* 0x000fe200000006ff */
[----:B------:R-:W-:-:S05]  /*1aa0*/  HFMA2 R165, -RZ, RZ, 0, 0 ;  /* 0x00000000ffa57431 */ /* 0x000fca00000001ff */
        /* <DEDUP_REMOVED lines=19> */
.L_x_9494:
        /* <DEDUP_REMOVED lines=11> */
[----:B------:R-:W3:Y:S01]  /*1c90*/  LDG.E.128 R120, desc[UR6][R120.64] ;  /* 0x0000000678787981 */ /* 0x000ee2000c1e1d00 */
        /* <DEDUP_REMOVED lines=25> */
[----:B------:R-:W-:-:S02]  /*1e30*/  PRMT R122, R122, 0x7632, R122 ;  /* 0x000076327a7a7816 */ /* 0x000fc4000000007a */
[----:B------:R-:W-:Y:S02]  /*1e40*/  PRMT R123, R123, 0x7632, R123 ;  /* 0x000076327b7b7816 */ /* 0x000fe4000000007b */
[C---:B------:R-:W-:Y:S02]  /*1e50*/  @P1 PRMT R0, R6.reuse, 0x7632, R0 ;  /* 0x0000763206001816 */ /* 0x040fe40000000000 */
[C---:B------:R-:W-:Y:S02]  /*1e60*/  @P1 PRMT R120, R7.reuse, 0x7632, R120 ;  /* 0x0000763207781816 */ /* 0x040fe40000000078 */
[----:B------:R-:W-:Y:S01]  /*1e70*/  @P1 SHF.L.U32 R134, R6, 0x10, RZ ;  /* 0x0000001006861819 */ /* 0x000fe200000006ff */
[----:B------:R-:W-:Y:S01]  /*1e80*/  @P1 IMAD.U32 R0, R0, 0x10000, RZ ;  /* 0x0001000000001824 */ /* 0x000fe200078e00ff */
[----:B------:R-:W-:Y:S02]  /*1e90*/  @P1 SHF.L.U32 R138, R7, 0x10, RZ ;  /* 0x00000010078a1819 */ /* 0x000fe400000006ff */
[----:B------:R-:W-:Y:S01]  /*1ea0*/  @P1 SHF.L.U32 R132, R4, 0x10, RZ ;  /* 0x0000001004841819 */ /* 0x000fe200000006ff */
[----:B--2---:R-:W-:Y:S01]  /*1eb0*/  @P1 FFMA.FTZ R183, R134, R146, R183 ;  /* 0x0000009286b71223 */ /* 0x004fe200000100b7 */
[----:B------:R-:W-:Y:S01]  /*1ec0*/  SHF.L.U32 R185, R122, 0x10, RZ ;  /* 0x000000107ab97819 */ /* 0x000fe200000006ff */
        /* <DEDUP_REMOVED lines=19> */
.L_x_9495:
[----:B-1----:R-:W0:Y:S01]  /*2000*/  @P0 LDC R179, c[0x0][0x40c] ;  /* 0x00010300ffb30b82 */ /* 0x002e220000000800 */
[----:B-----5:R-:W-:Y:S01]  /*2010*/  @P0 PRMT R0, R4, 0x7632, R0 ;  /* 0x0000763204000816 */ /* 0x020fe20000000000 */
[----:B------:R-:W-:Y:S01]  /*2020*/  HFMA2 R177, -RZ, RZ, 0, 0 ;  /* 0x00000000ffb17431 */ /* 0x000fe200000001ff */
[----:B------:R-:W-:Y:S01]  /*2030*/  @P0 PRMT R121, R6, 0x7632, R121 ;  /* 0x0000763206790816 */ /* 0x000fe20000000079 */
[----:B------:R-:W-:Y:S01]  /*2040*/  IMAD.MOV.U32 R185, RZ, RZ, RZ ;  /* 0x000000ffffb97224 */ /* 0x000fe200078e00ff */
[----:B------:R-:W-:Y:S01]  /*2050*/  @P0 SHF.L.U32 R0, R0, 0x10, RZ ;  /* 0x0000001000000819 */ /* 0x000fe200000006ff */
[----:B------:R-:W-:Y:S01]  /*2060*/  @P0 IMAD.U32 R134, R7, 0x10000, RZ ;  /* 0x0001000007860824 */ /* 0x000fe200078e00ff */
[----:B------:R-:W-:Y:S01]  /*2070*/  @P0 PRMT R120, R5, 0x7632, R120 ;  /* 0x0000763205780816 */ /* 0x000fe20000000078 */
[----:B------:R-:W1:Y:S01]  /*2080*/  @P0 LDC R132, c[0x0][0x40c] ;  /* 0x00010300ff840b82 */ /* 0x000e620000000800 */
[----:B------:R-:W-:Y:S01]  /*2090*/  @P0 SHF.L.U32 R121, R121, 0x10, RZ ;  /* 0x0000001079790819 */ /* 0x000fe200000006ff */
[----:B------:R-:W-:Y:S01]  /*20a0*/  HFMA2 R191, -RZ, RZ, 0, 0 ;  /* 0x00000000ffbf7431 */ /* 0x000fe200000001ff */
[----:B------:R-:W-:Y:S01]  /*20b0*/  @P0 SHF.L.U32 R120, R120, 0x10, RZ ;  /* 0x0000001078780819 */ /* 0x000fe200000006ff */
[----:B------:R-:W-:Y:S01]  /*20c0*/  HFMA2 R187, -RZ, RZ, 0, 0 ;  /* 0x00000000ffbb7431 */ /* 0x000fe200000001ff */
[----:B------:R-:W-:-:S02]  /*20d0*/  MOV R181, RZ ;  /* 0x000000ff00b57202 */ /* 0x000fc40000000f00 */
[----:B------:R-:W-:Y:S01]  /*20e0*/  MOV R189, RZ ;  /* 0x000000ff00bd7202 */ /* 0x000fe20000000f00 */
[----:B------:R-:W3:Y:S08]  /*20f0*/  @P0 LDC R183, c[0x0][0x40c] ;  /* 0x00010300ffb70b82 */ /* 0x000ef00000000800 */
        /* <DEDUP_REMOVED lines=11> */
[----:B------:R-:W-:Y:S01]  /*21b0*/  @P0 IMAD.U32 R120, R4, 0x10000, RZ ;  /* 0x0001000004780824 */ /* 0x000fe200078e00ff */
[----:B------:R-:W-:-:S05]  /*21c0*/  MOV R183, RZ ;  /* 0x000000ff00b77202 */ /* 0x000fca0000000f00 */
        /* <DEDUP_REMOVED lines=19> */
.L_x_9496:
        /* <DEDUP_REMOVED lines=26> */
[----:B---3--:R-:W-:Y:S01]  /*24a0*/  IMAD.U32 R195, R121, 0x10000, RZ ;  /* 0x0001000079c37824 */ /* 0x008fe200078e00ff */
        /* <DEDUP_REMOVED lines=9> */
[----:B------:R-:W-:Y:S01]  /*2540*/  SHF.L.U32 R207, R123, 0x10, RZ ;  /* 0x000000107bcf7819 */ /* 0x000fe200000006ff */
[----:B------:R-:W-:Y:S01]  /*2550*/  @P1 IMAD.U32 R138, R7, 0x10000, RZ ;  /* 0x00010000078a1824 */ /* 0x000fe200078e00ff */
[----:B------:R-:W-:-:S02]  /*2560*/  PRMT R122, R122, 0x7632, R122 ;  /* 0x000076327a7a7816 */ /* 0x000fc4000000007a */
[----:B------:R-:W-:Y:S01]  /*2570*/  PRMT R123, R123, 0x7632, R123 ;  /* 0x000076327b7b7816 */ /* 0x000fe2000000007b */
[----:B--2---:R-:W-:Y:S01]  /*2580*/  @P1 FFMA.FTZ R207, R138, R150, R207 ;  /* 0x000000968acf1223 */ /* 0x004fe200000100cf */
[C---:B------:R-:W-:Y:S02]  /*2590*/  @P1 PRMT R0, R6.reuse, 0x7632, R0 ;  /* 0x0000763206001816 */ /* 0x040fe40000000000 */
        /* <DEDUP_REMOVED lines=24> */
.L_x_9497:
        /* <DEDUP_REMOVED lines=11> */
[----:B------:R-:W-:-:S02]  /*27d0*/  MOV R193, RZ ;  /* 0x000000ff00c17202 */ /* 0x000fc40000000f00 */
[----:B------:R-:W-:Y:S02]  /*27e0*/  @P0 SHF.L.U32 R120, R120, 0x10, RZ ;  /* 0x0000001078780819 */ /* 0x000fe400000006ff */
[----:B------:R-:W-:Y:S01]  /*27f0*/  MOV R203, RZ ;  /* 0x000000ff00cb7202 */ /* 0x000fe20000000f00 */
        /* <DEDUP_REMOVED lines=9> */
[----:B------:R-:W-:-:S02]  /*2890*/  @P0 SHF.L.U32 R121, R5, 0x10, RZ ;  /* 0x0000001005790819 */ /* 0x000fc400000006ff */
[----:B------:R-:W-:-:S04]  /*28a0*/  @P0 SHF.L.U32 R132, R6, 0x10, RZ ;  /* 0x0000001006840819 */ /* 0x000fc800000006ff */
[----:B------:R-:W1:Y:S01]  /*28b0*/  @P0 LDC R213, c[0x0][0x40c] ;  /* 0x00010300ffd50b82 */ /* 0x000e620000000800 */
[----:B---3--:R-:W-:Y:S01]  /*28c0*/  @P0 FMUL.FTZ R197, R120, R201 ;  /* 0x000000c978c50220 */ /* 0x008fe20000410000 */
[----:B------:R-:W-:Y:S02]  /*28d0*/  @P0 IMAD.U32 R120, R4, 0x10000, RZ ;  /* 0x0001000004780824 */ /* 0x000fe400078e00ff */
[----:B------:R-:W-:-:S04]  /*28e0*/  HFMA2 R201, -RZ, RZ, 0, 0 ;  /* 0x00000000ffc97431 */ /* 0x000fc800000001ff */
        /* <DEDUP_REMOVED lines=19> */
.L_x_9498:
        /* <DEDUP_REMOVED lines=66> */
.L_x_9499:
[----:B------:R-:W0:Y:S01]  /*2e40*/  @P0 LDC R213, c[0x0][0x40c] ;  /* 0x00010300ffd50b82 */ /* 0x000e220000000800 */
[----:B-----5:R-:W-:Y:S01]  /*2e50*/  @P0 PRMT R0, R4, 0x7632, R0 ;  /* 0x0000763204000816 */ /* 0x020fe20000000000 */
[----:B-1----:R-:W-:Y:S01]  /*2e60*/  HFMA2 R209, -RZ, RZ, 0, 0 ;  /* 0x00000000ffd17431 */ /* 0x002fe200000001ff */
        /* <DEDUP_REMOVED lines=45> */
.L_x_9500:
        /* <DEDUP_REMOVED lines=11> */
[----:B------:R-:W3:Y:S01]  /*31f0*/  LDG.E.128 R120, desc[UR6][R120.64] ;  /* 0x0000000678787981 */ /* 0x000ee2000c1e1d00 */
[----:B------:R-:W-:-:S13]  /*3200*/  ISETP.GT.AND P0, PT, R128, RZ, PT ;  /* 0x000000ff8000720c */ /* 0x000fda0003f04270 */
[----:B------:R-:W0:Y:S01]  /*3210*/  @P0 LDC R130, c[0x0][0x40c] ;  /* 0x00010300ff820b82 */ /* 0x000e220000000800 */
[----:B-----5:R-:W-:Y:S02]  /*3220*/  @P0 SHF.L.U32 R128, R5, 0x10, RZ ;  /* 0x0000001005800819 */ /* 0x020fe400000006ff */
[----:B------:R-:W-:-:S05]  /*3230*/  @P0 SHF.L.U32 R138, R6, 0x10, RZ ;  /* 0x00000010068a0819 */ /* 0x000fca00000006ff */
[----:B------:R-:W1:Y:S08]  /*3240*/  @P0 LDC R132, c[0x0][0x40c] ;  /* 0x00010300ff840b82 */ /* 0x000e700000000800 */
[----:B------:R-:W4:Y:S08]  /*3250*/  @P0 LDC R140, c[0x0][0x40c] ;  /* 0x00010300ff8c0b82 */ /* 0x000f300000000800 */
[----:B------:R-:W2:Y:S08]  /*3260*/  @P0 LDC R142, c[0x0][0x40c] ;  /* 0x00010300ff8e0b82 */ /* 0x000eb00000000800 */
[----:B------:R-:W2:Y:S08]  /*3270*/  @P0 LDC R144, c[0x0][0x40c] ;  /* 0x00010300ff900b82 */ /* 0x000eb00000000800 */
[----:B------:R-:W2:Y:S08]  /*3280*/  @P0 LDC R136, c[0x0][0x40c] ;  /* 0x00010300ff880b82 */ /* 0x000eb00000000800 */
[----:B------:R-:W2:Y:S08]  /*3290*/  @P0 LDC R134, c[0x0][0x40c] ;  /* 0x00010300ff860b82 */ /* 0x000eb00000000800 */
[----:B------:R-:W2:Y:S01]  /*32a0*/  @P0 LDC R146, c[0x0][0x40c] ;  /* 0x00010300ff920b82 */ /* 0x000ea20000000800 */
[C---:B---3--:R-:W-:Y:S01]  /*32b0*/  SHF.L.U32 R227, R121.reuse, 0x10, RZ ;  /* 0x0000001079e37819 */ /* 0x048fe200000006ff */
[----:B------:R-:W-:Y:S01]  /*32c0*/  IMAD.U32 R235, R120, 0x10000, RZ ;  /* 0x0001000078eb7824 */ /* 0x000fe200078e00ff */
[----:B------:R-:W-:-:S02]  /*32d0*/  PRMT R0, R121, 0x7632, R0 ;  /* 0x0000763279007816 */ /* 0x000fc40000000000 */
[----:B------:R-:W-:Y:S01]  /*32e0*/  @P0 PRMT R121, R5, 0x7632, R121 ;  /* 0x0000763205790816 */ /* 0x000fe20000000079 */
[----:B0-----:R-:W-:Y:S01]  /*32f0*/  @P0 FFMA.FTZ R227, R128, R130, R227 ;  /* 0x0000008280e30223 */ /* 0x001fe200000100e3 */
[----:B------:R-:W-:Y:S02]  /*3300*/  SHF.L.U32 R175, R0, 0x10, RZ ;  /* 0x0000001000af7819 */ /* 0x000fe400000006ff */
[----:B------:R-:W-:Y:S02]  /*3310*/  @P0 SHF.L.U32 R0, R121, 0x10, RZ ;  /* 0x0000001079000819 */ /* 0x000fe400000006ff */
[----:B------:R-:W-:Y:S02]  /*3320*/  SHF.L.U32 R229, R122, 0x10, RZ ;  /* 0x000000107ae57819 */ /* 0x000fe400000006ff */
[C---:B------:R-:W-:Y:S01]  /*3330*/  SHF.L.U32 R239, R123.reuse, 0x10, RZ ;  /* 0x000000107bef7819 */ /* 0x040fe200000006ff */
[----:B-1----:R-:W-:Y:S01]  /*3340*/  @P0 FFMA.FTZ R175, R0, R132, R175 ;  /* 0x0000008400af0223 */ /* 0x002fe200000100af */
[----:B------:R-:W-:Y:S01]  /*3350*/  PRMT R122, R122, 0x7632, R122 ;  /* 0x000076327a7a7816 */ /* 0x000fe2000000007a */
[----:B----4-:R-:W-:Y:S01]  /*3360*/  @P0 FFMA.FTZ R229, R138, R140, R229 ;  /* 0x0000008c8ae50223 */ /* 0x010fe200000100e5 */
[----:B------:R-:W-:-:S02]  /*3370*/  PRMT R123, R123, 0x7632, R123 ;  /* 0x000076327b7b7816 */ /* 0x000fc4000000007b */
[----:B------:R-:W-:Y:S02]  /*3380*/  PRMT R120, R120, 0x7632, R120 ;  /* 0x0000763278787816 */ /* 0x000fe40000000078 */
[----:B------:R-:W-:Y:S02]  /*3390*/  @P0 PRMT R121, R6, 0x7632, R121 ;  /* 0x0000763206790816 */ /* 0x000fe40000000079 */
[C---:B------:R-:W-:Y:S02]  /*33a0*/  @P0 PRMT R0, R4.reuse, 0x7632, R0 ;  /* 0x0000763204000816 */ /* 0x040fe40000000000 */
[----:B------:R-:W-:Y:S01]  /*33b0*/  @P0 PRMT R130, R7, 0x7632, R130 ;  /* 0x0000763207820816 */ /* 0x000fe20000000082 */
[----:B------:R-:W-:Y:S01]  /*33c0*/  @P0 IMAD.U32 R128, R121, 0x10000, RZ ;  /* 0x0001000079800824 */ /* 0x000fe200078e00ff */
[----:B------:R-:W-:Y:S02]  /*33d0*/  @P0 SHF.L.U32 R138, R7, 0x10, RZ ;  /* 0x00000010078a0819 */ /* 0x000fe400000006ff */
[----:B------:R-:W-:-:S02]  /*33e0*/  @P0 SHF.L.U32 R132, R4, 0x10, RZ ;  /* 0x0000001004840819 */ /* 0x000fc400000006ff */
[----:B------:R-:W-:Y:S01]  /*33f0*/  @P0 SHF.L.U32 R0, R0, 0x10, RZ ;  /* 0x0000001000000819 */ /* 0x000fe200000006ff */
[----:B--2---:R-:W-:Y:S01]  /*3400*/  @P0 FFMA.FTZ R239, R138, R144, R239 ;  /* 0x000000908aef0223 */ /* 0x004fe200000100ef */
[----:B------:R-:W-:Y:S01]  /*3410*/  SHF.L.U32 R231, R122, 0x10, RZ ;  /* 0x000000107ae77819 */ /* 0x000fe200000006ff */
[----:B------:R-:W-:Y:S01]  /*3420*/  @P0 FFMA.FTZ R235, R132, R134, R235 ;  /* 0x0000008684eb0223 */ /* 0x000fe200000100eb */
[----:B------:R-:W-:Y:S02]  /*3430*/  @P0 SHF.L.U32 R130, R130, 0x10, RZ ;  /* 0x0000001082820819 */ /* 0x000fe400000006ff */
[----:B------:R-:W-:Y:S01]  /*3440*/  SHF.L.U32 R233, R120, 0x10, RZ ;  /* 0x0000001078e97819 */ /* 0x000fe200000006ff */
[----:B------:R-:W-:Y:S01]  /*3450*/  @P0 FFMA.FTZ R231, R128, R142, R231 ;  /* 0x0000008e80e70223 */ /* 0x000fe200000100e7 */
        /* <DEDUP_REMOVED lines=16> */
.L_x_9501:
        /* <DEDUP_REMOVED lines=48> */
.L_x_9502:
        /* <DEDUP_REMOVED lines=204> */
.L_x_9504:
[----:B--2---:R-:W-:Y:S05]  /*4520*/  BSYNC.RECONVERGENT B0 ;  /* 0x0000000000007941 */ /* 0x004fea0003800200 */
.L_x_9503:
        /* <DEDUP_REMOVED lines=13> */
.L_x_9506:
[----:B------:R-:W-:Y:S05]  /*4600*/  BSYNC.RECONVERGENT B0 ;  /* 0x0000000000007941 */ /* 0x000fea0003800200 */
.L_x_9505:
        /* <DEDUP_REMOVED lines=32> */
[----:B-1----:R-:W-:Y:S01]  /*4810*/  FADD.FTZ R121, R3, R120 ;  /* 0x0000007803797221 */ /* 0x002fe20000010000 */
[----:B------:R-:W0:Y:S01]  /*4820*/  @!P1 LDC.64 R122, c[0x0][0x3c0] ;  /* 0x0000f000ff7a9b82 */ /* 0x000e220000000a00 */
[----:B------:R-:W-:Y:S02]  /*4830*/  FMUL.FTZ R130, R130, R241 ;  /* 0x000000f182827220 */ /* 0x000fe40000410000 */
[----:B------:R-:W1:Y:S02]  /*4840*/  SHFL.IDX PT, R241, R132, RZ, 0x1f ;  /* 0x00001fff84f17589 */ /* 0x000e6400000e0000 */
[----:B------:R-:W-:-:S03]  /*4850*/  FFMA.FTZ R121, R128, R130, R121 ;  /* 0x0000008280797223 */ /* 0x000fc60000010079 */
[----:B------:R-:W2:Y:S03]  /*4860*/  LDC R128, c[0x0][0x448] ;  /* 0x00011200ff807b82 */ /* 0x000ea60000000800 */
[----:B------:R-:W2:Y:S05]  /*4870*/  SHFL.IDX PT, R121, R121, RZ, 0x1f ;  /* 0x00001fff79797589 */ /* 0x000eaa00000e0000 */
[----:B------:R-:W3:Y:S01]  /*4880*/  @!P1 LDC.64 R2, c[0x0][0x3c8] ;  /* 0x0000f200ff029b82 */ /* 0x000ee20000000a00 */
[----:B0-----:R-:W-:-:S04]  /*4890*/  @!P1 IMAD.WIDE R122, R124, 0x4, R122 ;  /* 0x000000047c7a9825 */ /* 0x001fc800078e027a */
[----:B-1----:R-:W-:Y:S01]  /*48a0*/  FMUL.FTZ R120, R241, R241 ;  /* 0x000000f1f1787220 */ /* 0x002fe20000410000 */
[----:B------:R0:W-:Y:S04]  /*48b0*/  @!P1 STG.E desc[UR6][R122.64], R241 ;  /* 0x000000f17a009986 */ /* 0x0001e8000c101906 */
[----:B------:R-:W-:Y:S01]  /*48c0*/  FSEL R225, R120, RZ, P0 ;  /* 0x000000ff78e17208 */ /* 0x000fe20000000000 */
[----:B--2---:R-:W-:-:S04]  /*48d0*/  FFMA.FTZ R120, R121, UR11, R128 ;  /* 0x0000000b79787c23 */ /* 0x004fc80008010080 */
[----:B------:R-:W-:Y:S01]  /*48e0*/  FADD.FTZ R120, R120, R225 ;  /* 0x000000e178787221 */ /* 0x000fe20000010000 */
[----:B---3--:R-:W-:-:S05]  /*48f0*/  @!P1 IMAD.WIDE R2, R124, 0x4, R2 ;  /* 0x000000047c029825 */ /* 0x008fca00078e0202 */
[----:B------:R-:W1:Y:S02]  /*4900*/  MUFU.RSQ R120, R120 ;  /* 0x0000007800787308 */ /* 0x000e640000001400 */
[----:B-1----:R0:W-:Y:S01]  /*4910*/  @!P1 STG.E desc[UR6][R2.64], R120 ;  /* 0x0000007802009986 */ /* 0x0021e2000c101906 */
[----:B------:R-:W-:-:S13]  /*4920*/  ISETP.GE.AND P1, PT, R126, 0x1, PT ;  /* 0x000000017e00780c */ /* 0x000fda0003f26270 */
[----:B0-----:R-:W-:Y:S05]  /*4930*/  @!P1 BRA `(.L_x_9507) ;  /* 0x0000000c007c9947 */ /* 0x001fea0003800000 */
[----:B------:R-:W-:Y:S02]  /*4940*/  FSEL R2, R241, RZ, !P0 ;  /* 0x000000fff1027208 */ /* 0x000fe40004000000 */
[----:B------:R-:W-:-:S03]  /*4950*/  IADD3 R126, PT, PT, R126, -0x1, RZ ;  /* 0xffffffff7e7e7810 */ /* 0x000fc60007ffe0ff */
        /* <DEDUP_REMOVED lines=56> */
[----:B------:R-:W-:Y:S01]  /*4ce0*/  IMAD R125, R126, R125, RZ ;  /* 0x0000007d7e7d7224 */ /* 0x000fe200078e02ff */
[----:B------:R-:W0:Y:S01]  /*4cf0*/  LDC.64 R2, c[0x0][0x428] ;  /* 0x00010a00ff027b82 */ /* 0x000e220000000a00 */
        /* <DEDUP_REMOVED lines=56> */
[----:B------:R-:W-:Y:S01]  /*5080*/  SHF.R.S32.HI R120, RZ, 0x1f, R125 ;  /* 0x0000001fff787819 */ /* 0x000fe2000001147d */
[----:B------:R-:W-:Y:S01]  /*5090*/  FFMA.FTZ R121, R121, R116, R60 ;  /* 0x0000007479797223 */ /* 0x000fe2000001003c */
[----:B------:R-:W-:Y:S01]  /*50a0*/  FFMA.FTZ R122, R122, R117, R61 ;  /* 0x000000757a7a7223 */ /* 0x000fe2000001003d */
[----:B------:R-:W-:Y:S01]  /*50b0*/  FFMA.FTZ R129, R129, R118, R62 ;  /* 0x0000007681817223 */ /* 0x000fe2000001003e */
[----:B------:R-:W-:Y:S01]  /*50c0*/  LEA.HI R125, R120, R125, RZ, 0x3 ;  /* 0x0000007d787d7211 */ /* 0x000fe200078f18ff */
[----:B------:R-:W-:Y:S01]  /*50d0*/  FFMA.FTZ R126, R126, R119, R63 ;  /* 0x000000777e7e7223 */ /* 0x000fe2000001003f */
[----:B------:R-:W-:Y:S01]  /*50e0*/  FFMA.FTZ R130, R133, R112, R56 ;  /* 0x0000007085827223 */ /* 0x000fe20000010038 */
[----:B------:R-:W-:Y:S01]  /*50f0*/  FFMA.FTZ R131, R137, R114, R58 ;  /* 0x0000007289837223 */ /* 0x000fe2000001003a */
[----:B------:R-:W-:Y:S01]  /*5100*/  FFMA.FTZ R132, R132, R115, R59 ;  /* 0x0000007384847223 */ /* 0x000fe2000001003b */
[----:B------:R-:W-:Y:S01]  /*5110*/  FFMA.FTZ R123, R128, R113, R57 ;  /* 0x00000071807b7223 */ /* 0x000fe20000010039 */
[----:B------:R-:W-:Y:S01]  /*5120*/  LEA.HI.SX32 R125, R125, R0, 0x1d ;  /* 0x000000007d7d7211 */ /* 0x000fe200078feaff */
[----:B------:R-:W-:Y:S01]  /*5130*/  FFMA.FTZ R120, R127, R108, R52 ;  /* 0x0000006c7f787223 */ /* 0x000fe20000010034 */
[----:B------:R-:W-:Y:S01]  /*5140*/  F2FP.BF16.F32.PACK_AB R128, R122, R121 ;  /* 0x000000797a80723e */ /* 0x000fe200000010ff */
[----:B------:R-:W-:Y:S01]  /*5150*/  FFMA.FTZ R133, R134, R109, R53 ;  /* 0x0000006d86857223 */ /* 0x000fe20000010035 */
[----:B------:R-:W-:Y:S01]  /*5160*/  FFMA.FTZ R121, R135, R110, R54 ;  /* 0x0000006e87797223 */ /* 0x000fe20000010036 */
[----:B------:R-:W-:Y:S01]  /*5170*/  FFMA.FTZ R122, R179, R104, R48 ;  /* 0x00000068b37a7223 */ /* 0x000fe20000010030 */
[----:B------:R-:W-:Y:S01]  /*5180*/  FFMA.FTZ R135, R178, R105, R49 ;  /* 0x00000069b2877223 */ /* 0x000fe20000010031 */
[----:B------:R-:W-:Y:S01]  /*5190*/  F2FP.BF16.F32.PACK_AB R129, R126, R129 ;  /* 0x000000817e81723e */ /* 0x000fe200000010ff */
[----:B0-----:R-:W-:Y:S01]  /*51a0*/  IMAD.WIDE.U32 R126, R125, 0x10, R2 ;  /* 0x000000107d7e7825 */ /* 0x001fe200078e0002 */
[----:B------:R-:W-:-:S03]  /*51b0*/  F2FP.BF16.F32.PACK_AB R131, R132, R131 ;  /* 0x000000838483723e */ /* 0x000fc600000010ff */
[----:B------:R-:W-:Y:S01]  /*51c0*/  FFMA.FTZ R180, R180, R107, R51 ;  /* 0x0000006bb4b47223 */ /* 0x000fe20000010033 */
[----:B------:R-:W-:Y:S01]  /*51d0*/  F2FP.BF16.F32.PACK_AB R130, R123, R130 ;  /* 0x000000827b82723e */ /* 0x000fe200000010ff */
[----:B------:R-:W-:Y:S01]  /*51e0*/  FFMA.FTZ R123, R181, R106, R50 ;  /* 0x0000006ab57b7223 */ /* 0x000fe20000010032 */
[----:B------:R-:W-:Y:S01]  /*51f0*/  FFMA.FTZ R136, R136, R111, R55 ;  /* 0x0000006f88887223 */ /* 0x000fe20000010037 */
[----:B------:R-:W-:Y:S01]  /*5200*/  F2FP.BF16.F32.PACK_AB R120, R133, R120 ;  /* 0x000000788578723e */ /* 0x000fe200000010ff */
[----:B------:R-:W-:Y:S01]  /*5210*/  VIADD R133, R125, 0x80 ;  /* 0x000000807d857836 */ /* 0x000fe20000000000 */
[----:B------:R-:W-:Y:S01]  /*5220*/  F2FP.BF16.F32.PACK_AB R122, R135, R122 ;  /* 0x0000007a877a723e */ /* 0x000fe200000010ff */
[----:B------:R0:W-:Y:S01]  /*5230*/  STG.E.128 desc[UR6][R126.64], R128 ;  /* 0x000000807e007986 */ /* 0x0001e2000c101d06 */
[C---:B------:R-:W-:Y:S01]  /*5240*/  IADD3 R135, PT, PT, R125.reuse, 0x100, RZ ;  /* 0x000001007d877810 */ /* 0x040fe20007ffe0ff */
[----:B------:R-:W-:Y:S01]  /*5250*/  FFMA.FTZ R160, R160, R95, R39 ;  /* 0x0000005fa0a07223 */ /* 0x000fe20000010027 */
[----:B------:R-:W-:Y:S01]  /*5260*/  IADD3 R137, PT, PT, R125, 0x180, RZ ;  /* 0x000001807d897810 */ /* 0x000fe20007ffe0ff */
[----:B------:R-:W-:Y:S01]  /*5270*/  FFMA.FTZ R167, R167, R100, R44 ;  /* 0x00000064a7a77223 */ /* 0x000fe2000001002c */
[C---:B------:R-:W-:Y:S01]  /*5280*/  IADD3 R179, PT, PT, R125.reuse, 0x200, RZ ;  /* 0x000002007db37810 */ /* 0x040fe20007ffe0ff */
[----:B------:R-:W-:Y:S01]  /*5290*/  FFMA.FTZ R170, R170, R101, R45 ;  /* 0x00000065aaaa7223 */ /* 0x000fe2000001002d */
[----:B------:R-:W-:Y:S01]  /*52a0*/  IADD3 R181, PT, PT, R125, 0x280, RZ ;  /* 0x000002807db57810 */ /* 0x000fe20007ffe0ff */
[----:B------:R-:W-:Y:S01]  /*52b0*/  FFMA.FTZ R169, R169, R102, R46 ;  /* 0x00000066a9a97223 */ /* 0x000fe2000001002e */
[----:B------:R-:W-:Y:S01]  /*52c0*/  F2FP.BF16.F32.PACK_AB R123, R180, R123 ;  /* 0x0000007bb47b723e */ /* 0x000fe200000010ff */
[----:B------:R-:W-:Y:S01]  /*52d0*/  FFMA.FTZ R173, R173, R96, R40 ;  /* 0x00000060adad7223 */ /* 0x000fe20000010028 */
[----:B------:R-:W-:Y:S01]  /*52e0*/  F2FP.BF16.F32.PACK_AB R121, R136, R121 ;  /* 0x000000798879723e */ /* 0x000fe200000010ff */
[----:B------:R-:W-:Y:S01]  /*52f0*/  IMAD.WIDE.U32 R136, R137, 0x10, R2 ;  /* 0x0000001089887825 */ /* 0x000fe200078e0002 */
[----:B------:R-:W-:-:S03]  /*5300*/  IADD3 R125, PT, PT, R125, 0x300, RZ ;  /* 0x000003007d7d7810 */ /* 0x000fc60007ffe0ff */
[----:B------:R-:W-:Y:S01]  /*5310*/  FFMA.FTZ R175, R175, R98, R42 ;  /* 0x00000062afaf7223 */ /* 0x000fe2000001002a */
[----:B------:R-:W-:Y:S01]  /*5320*/  FFMA.FTZ R174, R174, R99, R43 ;  /* 0x00000063aeae7223 */ /* 0x000fe2000001002b */
[----:B------:R-:W-:Y:S01]  /*5330*/  FFMA.FTZ R168, R168, R97, R41 ;  /* 0x00000061a8a87223 */ /* 0x000fe20000010029 */
[----:B------:R-:W-:Y:S01]  /*5340*/  FFMA.FTZ R164, R164, R103, R47 ;  /* 0x00000067a4a47223 */ /* 0x000fe2000001002f */
[----:B0-----:R-:W-:-:S04]  /*5350*/  IMAD.WIDE.U32 R128, R133, 0x10, R2 ;  /* 0x0000001085807825 */ /* 0x001fc800078e0002 */
[----:B------:R-:W-:Y:S01]  /*5360*/  FFMA.FTZ R154, R154, R75, R19 ;  /* 0x0000004b9a9a7223 */ /* 0x000fe20000010013 */
[----:B------:R-:W-:Y:S01]  /*5370*/  FFMA.FTZ R131, R177, R90, R34 ;  /* 0x0000005ab1837223 */ /* 0x000fe20000010022 */
[----:B------:R-:W-:Y:S01]  /*5380*/  FFMA.FTZ R176, R176, R91, R35 ;  /* 0x0000005bb0b07223 */ /* 0x000fe20000010023 */
[----:B------:R-:W-:Y:S01]  /*5390*/  IMAD.WIDE.U32 R126, R135, 0x10, R2 ;  /* 0x00000010877e7825 */ /* 0x000fe200078e0002 */
[----:B------:R0:W-:Y:S03]  /*53a0*/  STG.E.128 desc[UR6][R128.64], R120 ;  /* 0x0000007880007986 */ /* 0x0001e6000c101d06 */
[----:B------:R-:W-:Y:S01]  /*53b0*/  FFMA.FTZ R130, R163, R88, R32 ;  /* 0x00000058a3827223 */ /* 0x000fe20000010020 */
[----:B------:R-:W-:Y:S01]  /*53c0*/  FFMA.FTZ R171, R171, R82, R26 ;  /* 0x00000052abab7223 */ /* 0x000fe2000001001a */
[----:B------:R-:W-:-:S04]  /*53d0*/  IMAD.WIDE.U32 R134, R179, 0x10, R2 ;  /* 0x00000010b3867825 */ /* 0x000fc800078e0002 */
[----:B------:R-:W-:Y:S01]  /*53e0*/  FFMA.FTZ R172, R172, R83, R27 ;  /* 0x00000053acac7223 */ /* 0x000fe2000001001b */
        /* <DEDUP_REMOVED lines=29> */
[----:B------:R-:W-:-:S02]  /*55c0*/  F2FP.BF16.F32.PACK_AB R123, R174, R175 ;  /* 0x000000afae7b723e */ /* 0x000fc400000010ff */
        /* <DEDUP_REMOVED lines=11> */
[----:B------:R-:W-:Y:S02]  /*5680*/  F2FP.BF16.F32.PACK_AB R149, R158, R159 ;  /* 0x0000009f9e95723e */ /* 0x000fe400000010ff */
[----:B------:R-:W-:Y:S02]  /*5690*/  F2FP.BF16.F32.PACK_AB R148, R156, R157 ;  /* 0x0000009d9c94723e */ /* 0x000fe400000010ff */
[----:B------:R-:W-:-:S02]  /*56a0*/  F2FP.BF16.F32.PACK_AB R153, R152, R125 ;  /* 0x0000007d9899723e */ /* 0x000fc400000010ff */
[----:B------:R-:W-:Y:S01]  /*56b0*/  F2FP.BF16.F32.PACK_AB R147, R146, R147 ;  /* 0x000000939293723e */ /* 0x000fe200000010ff */
[----:B------:R0:W-:Y:S01]  /*56c0*/  STG.E.128 desc[UR6][R134.64], R148 ;  /* 0x0000009486007986 */ /* 0x0001e2000c101d06 */
[----:B------:R-:W-:Y:S02]  /*56d0*/  F2FP.BF16.F32.PACK_AB R152, R144, R141 ;  /* 0x0000008d9098723e */ /* 0x000fe400000010ff */
[----:B------:R-:W-:Y:S02]  /*56e0*/  F2FP.BF16.F32.PACK_AB R146, R142, R145 ;  /* 0x000000918e92723e */ /* 0x000fe400000010ff */
[----:B------:R-:W-:Y:S01]  /*56f0*/  F2FP.BF16.F32.PACK_AB R145, R140, R143 ;  /* 0x0000008f8c91723e */ /* 0x000fe200000010ff */
[----:B------:R0:W-:Y:S01]  /*5700*/  STG.E.128 desc[UR6][R132.64], R152 ;  /* 0x0000009884007986 */ /* 0x0001e2000c101d06 */
[----:B------:R-:W-:-:S05]  /*5710*/  F2FP.BF16.F32.PACK_AB R144, R138, R139 ;  /* 0x0000008b8a90723e */ /* 0x000fca00000010ff */
[----:B------:R0:W-:Y:S02]  /*5720*/  STG.E.128 desc[UR6][R2.64], R144 ;  /* 0x0000009002007986 */ /* 0x0001e4000c101d06 */
.L_x_9507:
[----:B0-----:R-:W0:Y:S01]  /*5730*/  LDC.64 R2, c[0x0][0x380] ;  /* 0x0000e000ff027b82 */ /* 0x001e220000000a00 */
[----:B------:R-:W-:Y:S01]  /*5740*/  UPLOP3.LUT UP1, UPT, UPT, UPT, UP1, 0x40, 0x4 ;  /* 0x000000000004789c */ /* 0x000fe20003f2e810 */
[----:B0-----:R-:W-:-:S04]  /*5750*/  IADD3 R124, PT, PT, R124, R2, RZ ;  /* 0x000000027c7c7210 */ /* 0x001fc80007ffe0ff */
[----:B------:R-:W-:-:S13]  /*5760*/  ISETP.GE.AND P0, PT, R124, R3, PT ;  /* 0x000000037c00720c */ /* 0x000fda0003f06270 */
[----:B------:R-:W-:Y:S05]  /*5770*/  @!P0 BRA `(.L_x_9508) ;  /* 0xffffffac00948947 */ /* 0x000fea000383ffff */
[----:B------:R-:W-:Y:S05]  /*5780*/  EXIT ;  /* 0x000000000000794d */ /* 0x000fea0003800000 */
.L_x_9509:
        /* <DEDUP_REMOVED lines=15> */
.L_x_42326:


//--------------------- .text._ZN10layer_norm13ln_fwd_kernelINS_13Kernel_traitsIf13__nv_bfloat16S2_S2_fjLj7168ELj1ELj1ELj4ELj16ENS_18Kernel_traits_baseILj7168EfS2_S2_S2_fjLj128EEEEELb0ELb1ELb0ELb0EEEvNS_9FwdParamsE --------------------------
	.section	.text._ZN10layer_norm13ln_fwd_kernelINS_13Kernel_traitsIf13__nv_bfloat16S2_S2_fjLj7168ELj1ELj1ELj4ELj16ENS_18Kernel_traits_baseILj7168EfS2_S2_S2_fjLj128EEEEELb0ELb1ELb0ELb0EEEvNS_9FwdParamsE,"ax",@progbits
	.align	128
        .global         _ZN10layer_norm13ln_fwd_kernelINS_13Kernel_traitsIf13__nv_bfloat16S2_S2_fjLj7168ELj1ELj1ELj4ELj16ENS_18Kernel_traits_baseILj7168EfS2_S2_S2_fjLj128EEEEELb0ELb1ELb0ELb0EEEvNS_9FwdParamsE
        .type           _ZN10layer_norm13ln_fwd_kernelINS_13Kernel_traitsIf13__nv_bfloat16S2_S2_fjLj7168ELj1ELj1ELj4ELj16ENS_18Kernel_traits_baseILj7168EfS2_S2_S2_fjLj128EEEEELb0ELb1ELb0ELb0EEEvNS_9FwdParamsE,@function
        .size           _ZN10layer_norm13ln_fwd_kernelINS_13Kernel_traitsIf13__nv_bfloat16S2_S2_fjLj7168ELj1ELj1ELj4ELj16ENS_18Kernel_traits_baseILj7168EfS2_S2_S2_fjLj128EEEEELb0ELb1ELb0ELb0EEEvNS_9FwdParamsE,(.L_x_42327 - _ZN10layer_norm13ln_fwd_kernelINS_13Kernel_traitsIf13__nv_bfloat16S2_S2_fjLj7168ELj1ELj1ELj4ELj16ENS_18Kernel_traits_baseILj7168EfS2_S2_S2_fjLj128EEEEELb0ELb1ELb0ELb0EEEvNS_9FwdParamsE)
        .other          _ZN10layer_norm13ln_fwd_kernelINS_13Kernel_traitsIf13__nv_bfloat16S2_S2_fjLj7168ELj1ELj1ELj4ELj16ENS_18Kernel_traits_baseILj7168EfS2_S2_S2_fjLj128EEEEELb0ELb1ELb0ELb0EEEvNS_9FwdParamsE,@"STO_CUDA_ENTRY STV_DEFAULT"
_ZN10layer_norm13ln_fwd_kernelINS_13Kernel_traitsIf13__nv_bfloat16S2_S2_fjLj7168ELj1ELj1ELj4ELj16ENS_18Kernel_traits_baseILj7168EfS2_S2_S2_fjLj128EEEEELb0ELb1ELb0ELb0EEEvNS_9FwdParamsE:
.text._ZN10layer_norm13ln_fwd_kernelINS_13Kernel_traitsIf13__nv_bfloat16S2_S2_fjLj7168ELj1ELj1ELj4ELj16ENS_18Kernel_traits_baseILj7168EfS2_S2_S2_fjLj128EEEEELb0ELb1ELb0ELb0EEEvNS_9FwdParamsE:
        /* <DEDUP_REMOVED lines=21> */
[----:B------:R-:W-:Y:S02]  /*0150*/  ISETP.GE.U32.AND P3, PT, R8, 0x200, PT ;  /* 0x000002000800780c */ /* 0x000fe40003f66070 */
[----:B------:R-:W-:-:S05]  /*0160*/  MOV R31, R9 ;  /* 0x00000009001f7202 */ /* 0x000fca0000000f00 */
[----:B------:R-:W0:Y:S01]  /*0170*/  @P0 LDC.64 R4, c[0x0][0x3d0] ;  /* 0x0000f400ff040b82 */ /* 0x000e220000000a00 */
[----:B------:R-:W-:-:S07]  /*0180*/  @P0 LOP3.LUT R31, R9, 0x80, RZ, 0xfc, !PT ;  /* 0x00000080091f0812 */ /* 0x000fce00078efcff */
[----:B------:R-:W1:Y:S08]  /*0190*/  @P0 LDC.64 R6, c[0x0][0x438] ;  /* 0x00010e00ff060b82 */ /* 0x000e700000000a00 */
[----:B------:R-:W2:Y:S08]  /*01a0*/  @P0 LDC.64 R10, c[0x0][0x3e8] ;  /* 0x0000fa00ff0a0b82 */ /* 0x000eb00000000a00 */
[----:B------:R-:W3:Y:S01]  /*01b0*/  @P1 LDC.64 R14, c[0x0][0x438] ;  /* 0x00010e00ff0e1b82 */ /* 0x000ee20000000a00 */
[----:B0-----:R-:W-:-:S05]  /*01c0*/  @P0 IMAD.WIDE.U32 R4, R9, 0x20, R4 ;  /* 0x0000002009040825 */ /* 0x001fca00078e0004 */
[----:B------:R-:W5:Y:S02]  /*01d0*/  @P0 LDG.E.128 R208, desc[UR8][R4.64] ;  /* 0x0000000804d00981 */ /* 0x000f64000c1e1d00 */
[----:B------:R-:W0:Y:S01]  /*01e0*/  @P1 LDC.64 R16, c[0x0][0x3e8] ;  /* 0x0000fa00ff101b82 */ /* 0x000e220000000a00 */
[C---:B-1----:R-:W-:Y:S01]  /*01f0*/  @P0 IMAD.WIDE.U32 R6, R9.reuse, 0x20, R6 ;  /* 0x0000002009060825 */ /* 0x042fe200078e0006 */
[----:B------:R3:W5:Y:S04]  /*0200*/  @P0 LDG.E.128 R204, desc[UR8][R4.64+0x10] ;  /* 0x0000100804cc0981 */ /* 0x000768000c1e1d00 */
[----:B------:R-:W5:Y:S02]  /*0210*/  @P0 LD.E.128 R200, desc[UR8][R6.64] ;  /* 0x0000000806c80980 */ /* 0x000f64000c101d00 */
[----:B------:R-:W1:Y:S01]  /*0220*/  @P1 LDC.64 R12, c[0x0][0x3d0] ;  /* 0x0000f400ff0c1b82 */ /* 0x000e620000000a00 */
[----:B--2---:R-:W-:Y:S01]  /*0230*/  @P0 IMAD.WIDE.U32 R10, R9, 0x20, R10 ;  /* 0x00000020090a0825 */ /* 0x004fe200078e000a */
[----:B------:R0:W5:Y:S04]  /*0240*/  @P0 LD.E.128 R196, desc[UR8][R6.64+0x10] ;  /* 0x0000100806c40980 */ /* 0x000168000c101d00 */
[----:B------:R-:W5:Y:S02]  /*0250*/  @P0 LDG.E.128 R192, desc[UR8][R10.64] ;  /* 0x000000080ac00981 */ /* 0x000f64000c1e1d00 */
[----:B------:R-:W2:Y:S02]  /*0260*/  @P2 LDC.64 R18, c[0x0][0x3d0] ;  /* 0x0000f400ff122b82 */ /* 0x000ea40000000a00 */
[----:B------:R4:W5:Y:S01]  /*0270*/  @P0 LDG.E.128 R188, desc[UR8][R10.64+0x10] ;  /* 0x000010080abc0981 */ /* 0x000962000c1e1d00 */
[----:B------:R-:W-:-:S05]  /*0280*/  ISETP.GE.U32.AND P0, PT, R8, 0x280, PT ;  /* 0x000002800800780c */ /* 0x000fca0003f06070 */
[----:B------:R-:W2:Y:S01]  /*0290*/  @P2 LDC.64 R20, c[0x0][0x438] ;  /* 0x00010e00ff142b82 */ /* 0x000ea20000000a00 */
[----:B------:R-:W-:Y:S01]  /*02a0*/  ISETP.GE.U32.AND P4, PT, R8, 0x300, PT ;  /* 0x000003000800780c */ /* 0x000fe20003f86070 */
[----:B---3--:R-:W-:-:S06]  /*02b0*/  @P1 IMAD.WIDE.U32 R4, R31, 0x20, R14 ;  /* 0x000000201f041825 */ /* 0x008fcc00078e000e */
[----:B------:R-:W3:Y:S01]  /*02c0*/  @P2 LDC.64 R22, c[0x0][0x3e8] ;  /* 0x0000fa00ff162b82 */ /* 0x000ee20000000a00 */
[C---:B0-----:R-:W-:Y:S01]  /*02d0*/  @P1 IMAD.WIDE.U32 R6, R31.reuse, 0x20, R16 ;  /* 0x000000201f061825 */ /* 0x041fe200078e0010 */
[----:B------:R-:W5:Y:S03]  /*02e0*/  @P1 LD.E.128 R176, desc[UR8][R4.64] ;  /* 0x0000000804b01980 */ /* 0x000f66000c101d00 */
[C---:B-1----:R-:W-:Y:S01]  /*02f0*/  @P1 IMAD.WIDE.U32 R12, R31.reuse, 0x20, R12 ;  /* 0x000000201f0c1825 */ /* 0x042fe200078e000c */
[----:B------:R-:W5:Y:S02]  /*0300*/  @P1 LD.E.128 R172, desc[UR8][R4.64+0x10] ;  /* 0x0000100804ac1980 */ /* 0x000f64000c101d00 */
[----:B------:R-:W0:Y:S02]  /*0310*/  @P3 LDC.64 R24, c[0x0][0x3d0] ;  /* 0x0000f400ff183b82 */ /* 0x000e240000000a00 */
[----:B------:R-:W5:Y:S04]  /*0320*/  @P1 LDG.E.128 R184, desc[UR8][R12.64] ;  /* 0x000000080cb81981 */ /* 0x000f68000c1e1d00 */
[----:B------:R1:W5:Y:S02]  /*0330*/  @P1 LDG.E.128 R180, desc[UR8][R12.64+0x10] ;  /* 0x000010080cb41981 */ /* 0x000364000c1e1d00 */
[----:B------:R-:W0:Y:S02]  /*0340*/  @P3 LDC.64 R14, c[0x0][0x438] ;  /* 0x00010e00ff0e3b82 */ /* 0x000e240000000a00 */
[----:B------:R-:W5:Y:S04]  /*0350*/  @P1 LDG.E.128 R168, desc[UR8][R6.64] ;  /* 0x0000000806a81981 */ /* 0x000f68000c1e1d00 */
[----:B------:R3:W5:Y:S02]  /*0360*/  @P1 LDG.E.128 R164, desc[UR8][R6.64+0x10] ;  /* 0x0000100806a41981 */ /* 0x000764000c1e1d00 */
[----:B------:R-:W0:Y:S01]  /*0370*/  @P3 LDC.64 R16, c[0x0][0x3e8] ;  /* 0x0000fa00ff103b82 */ /* 0x000e220000000a00 */
[----:B------:R-:W-:-:S07]  /*0380*/  @P1 IADD3 R31, PT, PT, R31, 0x80, RZ ;  /* 0x000000801f1f1810 */ /* 0x000fce0007ffe0ff */
[----:B----4-:R-:W4:Y:S08]  /*0390*/  @P0 LDC.64 R10, c[0x0][0x3d0] ;  /* 0x0000f400ff0a0b82 */ /* 0x010f300000000a00 */
[----:B-1----:R-:W1:Y:S08]  /*03a0*/  @P0 LDC.64 R12, c[0x0][0x438] ;  /* 0x00010e00ff0c0b82 */ /* 0x002e700000000a00 */
[----:B------:R-:W1:Y:S01]  /*03b0*/  @P0 LDC.64 R26, c[0x0][0x3e8] ;  /* 0x0000fa00ff1a0b82 */ /* 0x000e620000000a00 */
[----:B--2---:R-:W-:-:S07]  /*03c0*/  @P2 IMAD.WIDE.U32 R18, R31, 0x20, R18 ;  /* 0x000000201f122825 */ /* 0x004fce00078e0012 */
[----:B------:R-:W2:Y:S01]  /*03d0*/  @P4 LDC.64 R28, c[0x0][0x3d0] ;  /* 0x0000f400ff1c4b82 */ /* 0x000ea20000000a00 */
[C---:B------:R-:W-:Y:S01]  /*03e0*/  @P2 IMAD.WIDE.U32 R20, R31.reuse, 0x20, R20 ;  /* 0x000000201f142825 */ /* 0x040fe200078e0014 */
[----:B------:R0:W5:Y:S06]  /*03f0*/  @P2 LDG.E.128 R160, desc[UR8][R18.64] ;  /* 0x0000000812a02981 */ /* 0x00016c000c1e1d00 */
[----:B------:R-:W2:Y:S01]  /*0400*/  @P4 LDC.64 R4, c[0x0][0x438] ;  /* 0x00010e00ff044b82 */ /* 0x000ea20000000a00 */
[----:B---3--:R-:W-:-:S07]  /*0410*/  @P2 IMAD.WIDE.U32 R22, R31, 0x20, R22 ;  /* 0x000000201f162825 */ /* 0x008fce00078e0016 */
[----:B------:R-:W3:Y:S01]  /*0420*/  @P4 LDC.64 R6, c[0x0][0x3e8] ;  /* 0x0000fa00ff064b82 */ /* 0x000ee20000000a00 */
[----:B------:R-:W-:Y:S01]  /*0430*/  @P2 IADD3 R31, PT, PT, R31, 0x80, RZ ;  /* 0x000000801f1f2810 */ /* 0x000fe20007ffe0ff */
[----:B------:R1:W5:Y:S04]  /*0440*/  @P2 LDG.E.128 R156, desc[UR8][R18.64+0x10] ;  /* 0x00001008129c2981 */ /* 0x000368000c1e1d00 */
[C---:B0-----:R-:W-:Y:S01]  /*0450*/  @P3 IMAD.WIDE.U32 R24, R31.reuse, 0x20, R24 ;  /* 0x000000201f183825 */ /* 0x041fe200078e0018 */
[----:B------:R0:W5:Y:S03]  /*0460*/  @P2 LD.E.128 R152, desc[UR8][R20.64] ;  /* 0x0000000814982980 */ /* 0x000166000c101d00 */
[C---:B------:R-:W-:Y:S01]  /*0470*/  @P3 IMAD.WIDE.U32 R14, R31.reuse, 0x20, R14 ;  /* 0x000000201f0e3825 */ /* 0x040fe200078e000e */
[----:B------:R0:W5:Y:S03]  /*0480*/  @P2 LD.E.128 R148, desc[UR8][R20.64+0x10] ;  /* 0x0000100814942980 */ /* 0x000166000c101d00 */
[C---:B------:R-:W-:Y:S01]  /*0490*/  @P3 IMAD.WIDE.U32 R16, R31.reuse, 0x20, R16 ;  /* 0x000000201f103825 */ /* 0x040fe200078e0010 */
[----:B------:R-:W-:Y:S01]  /*04a0*/  @P3 IADD3 R31, PT, PT, R31, 0x80, RZ ;  /* 0x000000801f1f3810 */ /* 0x000fe20007ffe0ff */
[----:B------:R0:W5:Y:S04]  /*04b0*/  @P2 LDG.E.128 R144, desc[UR8][R22.64] ;  /* 0x0000000816902981 */ /* 0x000168000c1e1d00 */
[C---:B----4-:R-:W-:Y:S01]  /*04c0*/  @P0 IMAD.WIDE.U32 R10, R31.reuse, 0x20, R10 ;  /* 0x000000201f0a0825 */ /* 0x050fe200078e000a */
[----:B------:R0:W5:Y:S03]  /*04d0*/  @P2 LDG.E.128 R140, desc[UR8][R22.64+0x10] ;  /* 0x00001008168c2981 */ /* 0x000166000c1e1d00 */
[C---:B-1----:R-:W-:Y:S01]  /*04e0*/  @P0 IMAD.WIDE.U32 R12, R31.reuse, 0x20, R12 ;  /* 0x000000201f0c0825 */ /* 0x042fe200078e000c */
[----:B------:R0:W5:Y:S03]  /*04f0*/  @P3 LDG.E.128 R136, desc[UR8][R24.64] ;  /* 0x0000000818883981 */ /* 0x000166000c1e1d00 */
[C---:B------:R-:W-:Y:S01]  /*0500*/  @P0 IMAD.WIDE.U32 R26, R31.reuse, 0x20, R26 ;  /* 0x000000201f1a0825 */ /* 0x040fe200078e001a */
[----:B------:R-:W-:Y:S01]  /*0510*/  @P0 IADD3 R31, PT, PT, R31, 0x80, RZ ;  /* 0x000000801f1f0810 */ /* 0x000fe20007ffe0ff */
[----:B------:R0:W5:Y:S04]  /*0520*/  @P3 LDG.E.128 R132, desc[UR8][R24.64+0x10] ;  /* 0x0000100818843981 */ /* 0x000168000c1e1d00 */
[C---:B--2---:R-:W-:Y:S01]  /*0530*/  @P4 IMAD.WIDE.U32 R28, R31.reuse, 0x20, R28 ;  /* 0x000000201f1c4825 */ /* 0x044fe200078e001c */
[----:B------:R0:W5:Y:S03]  /*0540*/  @P3 LD.E.128 R128, desc[UR8][R14.64] ;  /* 0x000000080e803980 */ /* 0x000166000c101d00 */
[C---:B------:R-:W-:Y:S01]  /*0550*/  @P4 IMAD.WIDE.U32 R4, R31.reuse, 0x20, R4 ;  /* 0x000000201f044825 */ /* 0x040fe200078e0004 */
[----:B------:R0:W5:Y:S03]  /*0560*/  @P3 LD.E.128 R124, desc[UR8][R14.64+0x10] ;  /* 0x000010080e7c3980 */ /* 0x000166000c101d00 */
[----:B---3--:R-:W-:Y:S01]  /*0570*/  @P4 IMAD.WIDE.U32 R6, R31, 0x20, R6 ;  /* 0x000000201f064825 */ /* 0x008fe200078e0006 */
[----:B------:R0:W5:Y:S04]  /*0580*/  @P3 LDG.E.128 R120, desc[UR8][R16.64] ;  /* 0x0000000810783981 */ /* 0x000168000c1e1d00 */
[----:B------:R0:W5:Y:S04]  /*0590*/  @P3 LDG.E.128 R116, desc[UR8][R16.64+0x10] ;  /* 0x0000100810743981 */ /* 0x000168000c1e1d00 */
[----:B------:R0:W5:Y:S04]  /*05a0*/  @P4 LDG.E.128 R88, desc[UR8][R28.64] ;  /* 0x000000081c584981 */ /* 0x000168000c1e1d00 */
[----:B------:R0:W5:Y:S04]  /*05b0*/  @P4 LDG.E.128 R84, desc[UR8][R28.64+0x10] ;  /* 0x000010081c544981 */ /* 0x000168000c1e1d00 */
[----:B------:R0:W5:Y:S04]  /*05c0*/  @P4 LD.E.128 R80, desc[UR8][R4.64] ;  /* 0x0000000804504980 */ /* 0x000168000c101d00 */
[----:B------:R0:W5:Y:S04]  /*05d0*/  @P4 LD.E.128 R76, desc[UR8][R4.64+0x10] ;  /* 0x00001008044c4980 */ /* 0x000168000c101d00 */
[----:B------:R0:W5:Y:S04]  /*05e0*/  @P4 LDG.E.128 R72, desc[UR8][R6.64] ;  /* 0x0000000806484981 */ /* 0x000168000c1e1d00 */
[----:B------:R0:W5:Y:S04]  /*05f0*/  @P4 LDG.E.128 R68, desc[UR8][R6.64+0x10] ;  /* 0x0000100806444981 */ /* 0x000168000c1e1d00 */
[----:B------:R0:W5:Y:S04]  /*0600*/  @P0 LDG.E.128 R112, desc[UR8][R10.64] ;  /* 0x000000080a700981 */ /* 0x000168000c1e1d00 */
[----:B------:R0:W5:Y:S04]  /*0610*/  @P0 LDG.E.128 R108, desc[UR8][R10.64+0x10] ;  /* 0x000010080a6c0981 */ /* 0x000168000c1e1d00 */
[----:B------:R0:W5:Y:S04]  /*0620*/  @P0 LD.E.128 R104, desc[UR8][R12.64] ;  /* 0x000000080c680980 */ /* 0x000168000c101d00 */
[----:B------:R0:W5:Y:S04]  /*0630*/  @P0 LD.E.128 R100, desc[UR8][R12.64+0x10] ;  /* 0x000010080c640980 */ /* 0x000168000c101d00 */
[----:B------:R0:W5:Y:S04]  /*0640*/  @P0 LDG.E.128 R96, desc[UR8][R26.64] ;  /* 0x000000081a600981 */ /* 0x000168000c1e1d00 */
[----:B------:R0:W5:Y:S01]  /*0650*/  @P0 LDG.E.128 R92, desc[UR8][R26.64+0x10] ;  /* 0x000010081a5c0981 */ /* 0x000162000c1e1d00 */
[----:B------:R-:W-:-:S02]  /*0660*/  ISETP.GE.U32.AND P0, PT, R8, 0x380, PT ;  /* 0x000003800800780c */ /* 0x000fc40003f06070 */
[----:B------:R-:W-:-:S11]  /*0670*/  @P4 IADD3 R31, PT, PT, R31, 0x80, RZ ;  /* 0x000000801f1f4810 */ /* 0x000fd60007ffe0ff */
[----:B0-----:R-:W-:Y:S05]  /*0680*/  @!P0 BRA `(.L_x_9512) ;  /* 0x0000000400bc8947 */ /* 0x001fea0003800000 */
[----:B------:R-:W0:Y:S08]  /*0690*/  LDC.64 R4, c[0x0][0x3d0] ;  /* 0x0000f400ff047b82 */ /* 0x000e300000000a00 */
[----:B------:R-:W1:Y:S08]  /*06a0*/  LDC.64 R6, c[0x0][0x438] ;  /* 0x00010e00ff067b82 */ /* 0x000e700000000a00 */
[----:B------:R-:W2:Y:S01]  /*06b0*/  LDC.64 R10, c[0x0][0x3e8] ;  /* 0x0000fa00ff0a7b82 */ /* 0x000ea20000000a00 */
[----:B0-----:R-:W-:-:S05]  /*06c0*/  IMAD.WIDE.U32 R4, R31, 0x20, R4 ;  /* 0x000000201f047825 */ /* 0x001fca00078e0004 */
[----:B------:R0:W5:Y:S01]  /*06d0*/  LDG.E.128 R64, desc[UR8][R4.64] ;  /* 0x0000000804407981 */ /* 0x000162000c1e1d00 */
[----:B-1----:R-:W-:-:S03]  /*06e0*/  IMAD.WIDE.U32 R6, R31, 0x20, R6 ;  /* 0x000000201f067825 */ /* 0x002fc600078e0006 */
[----:B------:R0:W5:Y:S04]  /*06f0*/  LDG.E.128 R60, desc[UR8][R4.64+0x10] ;  /* 0x00001008043c7981 */ /* 0x000168000c1e1d00 */
[----:B------:R0:W5:Y:S01]  /*0700*/  LD.E.128 R56, desc[UR8][R6.64] ;  /* 0x0000000806387980 */ /* 0x000162000c101d00 */
[----:B--2---:R-:W-:-:S03]  /*0710*/  IMAD.WIDE.U32 R10, R31, 0x20, R10 ;  /* 0x000000201f0a7825 */ /* 0x004fc600078e000a */
[----:B------:R0:W5:Y:S04]  /*0720*/  LD.E.128 R52, desc[UR8][R6.64+0x10] ;  /* 0x0000100806347980 */ /* 0x000168000c101d00 */
[----:B------:R0:W5:Y:S04]  /*0730*/  LDG.E.128 R48, desc[UR8][R10.64] ;  /* 0x000000080a307981 */ /* 0x000168000c1e1d00 */
[----:B------:R0:W5:Y:S01]  /*0740*/  LDG.E.128 R44, desc[UR8][R10.64+0x10] ;  /* 0x000010080a2c7981 */ /* 0x000162000c1e1d00 */
[----:B------:R-:W-:Y:S05]  /*0750*/  BRA `(.L_x_9512) ;  /* 0x0000000400887947 */ /* 0x000fea0003800000 */
.L_x_9511:
[C---:B------:R-:W-:Y:S02]  /*0760*/  ISETP.GE.U32.AND P1, PT, R8.reuse, 0x100, PT ;  /* 0x000001000800780c */ /* 0x040fe40003f26070 */
[C---:B------:R-:W-:Y:S02]  /*0770*/  ISETP.GE.U32.AND P2, PT, R8.reuse, 0x180, PT ;  /* 0x000001800800780c */ /* 0x040fe40003f46070 */
[C---:B------:R-:W-:Y:S02]  /*0780*/  ISETP.GE.U32.AND P3, PT, R8.reuse, 0x200, PT ;  /* 0x000002000800780c */ /* 0x040fe40003f66070 */
[C---:B------:R-:W-:Y:S02]  /*0790*/  ISETP.GE.U32.AND P0, PT, R8.reuse, 0x80, PT ;  /* 0x000000800800780c */ /* 0x040fe40003f06070 */
[C---:B------:R-:W-:Y:S02]  /*07a0*/  ISETP.GE.U32.AND P4, PT, R8.reuse, 0x280, PT ;  /* 0x000002800800780c */ /* 0x040fe40003f86070 */
[----:B------:R-:W-:-:S02]  /*07b0*/  ISETP.GE.U32.AND P5, PT, R8, 0x300, PT ;  /* 0x000003000800780c */ /* 0x000fc40003fa6070 */
[----:B------:R-:W-:Y:S01]  /*07c0*/  MOV R39, R9 ;  /* 0x0000000900277202 */ /* 0x000fe20000000f00 */
[----:B------:R-:W0:Y:S01]  /*07d0*/  @P1 LDC.64 R4, c[0x0][0x3d0] ;  /* 0x0000f400ff041b82 */ /* 0x000e220000000a00 */
[----:B------:R-:W-:-:S05]  /*07e0*/  ISETP.GE.U32.AND P6, PT, R8, 0x380, PT ;  /* 0x000003800800780c */ /* 0x000fca0003fc6070 */
[----:B------:R-:W-:Y:S02]  /*07f0*/  @P0 LOP3.LUT R39, R9, 0x80, RZ, 0xfc, !PT ;  /* 0x0000008009270812 */ /* 0x000fe400078efcff */
[----:B------:R-:W1:Y:S08]  /*0800*/  @P1 LDC.64 R6, c[0x0][0x3e8] ;  /* 0x0000fa00ff061b82 */ /* 0x000e700000000a00 */
[----:B------:R-:W2:Y:S08]  /*0810*/  @P2 LDC.64 R12, c[0x0][0x3d0] ;  /* 0x0000f400ff0c2b82 */ /* 0x000eb00000000a00 */
[----:B------:R-:W3:Y:S01]  /*0820*/  @P2 LDC.64 R14, c[0x0][0x3e8] ;  /* 0x0000fa00ff0e2b82 */ /* 0x000ee20000000a00 */
[----:B0-----:R-:W-:-:S05]  /*0830*/  @P1 IMAD.WIDE.U32 R4, R39, 0x20, R4 ;  /* 0x0000002027041825 */ /* 0x001fca00078e0004 */
        /* <DEDUP_REMOVED lines=8> */
[----:B------:R0:W5:Y:S04]  /*08c0*/  @P1 LDG.E.128 R164, desc[UR8][R6.64+0x10] ;  /* 0x0000100806a41981 */ /* 0x000168000c1e1d00 */
[----:B------:R0:W5:Y:S01]  /*08d0*/  @P2 LDG.E.128 R160, desc[UR8][R18.64] ;  /* 0x0000000812a02981 */ /* 0x000162000c1e1d00 */
[----:B------:R-:W2:Y:S01]  /*08e0*/  @P4 LDC.64 R26, c[0x0][0x3d0] ;  /* 0x0000f400ff1a4b82 */ /* 0x000ea20000000a00 */
[C---:B---3--:R-:W-:Y:S01]  /*08f0*/  @P2 IMAD.WIDE.U32 R20, R39.reuse, 0x20, R14 ;  /* 0x0000002027142825 */ /* 0x048fe200078e000e */
[----:B------:R-:W-:Y:S01]  /*0900*/  @P2 IADD3 R39, PT, PT, R39, 0x80, RZ ;  /* 0x0000008027272810 */ /* 0x000fe20007ffe0ff */
[----:B------:R0:W5:Y:S04]  /*0910*/  @P2 LDG.E.128 R156, desc[UR8][R18.64+0x10] ;  /* 0x00001008129c2981 */ /* 0x000168000c1e1d00 */
[----:B------:R0:W5:Y:S01]  /*0920*/  @P2 LDG.E.128 R144, desc[UR8][R20.64] ;  /* 0x0000000814902981 */ /* 0x000162000c1e1d00 */
[----:B------:R-:W3:Y:S01]  /*0930*/  @P4 LDC.64 R28, c[0x0][0x3e8] ;  /* 0x0000fa00ff1c4b82 */ /* 0x000ee20000000a00 */
[----:B----4-:R-:W-:-:S02]  /*0940*/  @P3 IMAD.WIDE.U32 R22, R39, 0x20, R16 ;  /* 0x0000002027163825 */ /* 0x010fc400078e0010 */
[----:B------:R0:W5:Y:S04]  /*0950*/  @P2 LDG.E.128 R140, desc[UR8][R20.64+0x10] ;  /* 0x00001008148c2981 */ /* 0x000168000c1e1d00 */
[----:B------:R0:W5:Y:S01]  /*0960*/  @P3 LDG.E.128 R136, desc[UR8][R22.64] ;  /* 0x0000000816883981 */ /* 0x000162000c1e1d00 */
        /* <DEDUP_REMOVED lines=27> */
[----:B---3--:R-:W-:-:S03]  /*0b20*/  @P0 IMAD.WIDE.U32 R16, R9, 0x20, R12 ;  /* 0x0000002009100825 */ /* 0x008fc600078e000c */
[----:B------:R0:W5:Y:S04]  /*0b30*/  @P0 LDG.E.128 R204, desc[UR8][R14.64+0x10] ;  /* 0x000010080ecc0981 */ /* 0x000168000c1e1d00 */
[----:B------:R0:W5:Y:S01]  /*0b40*/  @P0 LDG.E.128 R192, desc[UR8][R16.64] ;  /* 0x0000000810c00981 */ /* 0x000162000c1e1d00 */
[----:B----4-:R-:W-:-:S03]  /*0b50*/  @P6 IMAD.WIDE.U32 R10, R39, 0x20, R34 ;  /* 0x00000020270a6825 */ /* 0x010fc600078e0022 */
[----:B------:R0:W5:Y:S04]  /*0b60*/  @P0 LDG.E.128 R188, desc[UR8][R16.64+0x10] ;  /* 0x0000100810bc0981 */ /* 0x000168000c1e1d00 */
[----:B------:R0:W5:Y:S01]  /*0b70*/  @P6 LDG.E.128 R64, desc[UR8][R10.64] ;  /* 0x000000080a406981 */ /* 0x000162000c1e1d00 */
[----:B-1----:R-:W-:-:S03]  /*0b80*/  @P6 IMAD.WIDE.U32 R12, R39, 0x20, R36 ;  /* 0x00000020270c6825 */ /* 0x002fc600078e0024 */
        /* <DEDUP_REMOVED lines=31> */
.L_x_9512:
[----:B------:R-:W-:Y:S05]  /*0d80*/  BSYNC.RECONVERGENT B0 ;  /* 0x0000000000007941 */ /* 0x000fea0003800200 */
.L_x_9510:
[----:B------:R-:W1:Y:S02]  /*0d90*/  LDCU UR5, c[0x0][0x384] ;  /* 0x00007080ff0577ac */ /* 0x000e640008000800 */
[----:B-1----:R-:W-:-:S06]  /*0da0*/  UISETP.GE.AND UP0, UPT, UR6, UR5, UPT ;  /* 0x000000050600728c */ /* 0x002fcc000bf06270 */
[----:B------:R-:W-:-:S13]  /*0db0*/  PLOP3.LUT P0, PT, PT, PT, UP0, 0x80, 0x8 ;  /* 0x000000000008781c */ /* 0x000fda0003f0f008 */
[----:B------:R-:W-:Y:S05]  /*0dc0*/  @P0 EXIT ;  /* 0x000000000000094d */ /* 0x000fea0003800000 */
[----:B------:R-:W-:Y:S01]  /*0dd0*/  USHF.R.S32.HI UR5, URZ, 0x3, UR4 ;  /* 0x00000003ff057899 */ /* 0x000fe20008011404 */
[----:B------:R-:W-:Y:S01]  /*0de0*/  IADD3 R3, PT, PT, RZ, -R3, RZ ;  /* 0x80000003ff037210 */ /* 0x000fe20007ffe0ff */
[----:B------:R-:W1:Y:S01]  /*0df0*/  LDCU.64 UR10, c[0x0][0x3e0] ;  /* 0x00007c00ff0a77ac */ /* 0x000e620008000a00 */
[----:B0-----:R-:W-:Y:S01]  /*0e00*/  MOV R5, 0xffffffe0 ;  /* 0xffffffe000057802 */ /* 0x001fe20000000f00 */
[----:B------:R-:W-:Y:S02]  /*0e10*/  ULOP3.LUT UR7, UR5, 0x7f, URZ, 0xc0, !UPT ;  /* 0x0000007f05077892 */ /* 0x000fe4000f8ec0ff */
[----:B------:R-:W-:Y:S01]  /*0e20*/  USHF.L.U32 UR5, UR5, 0x1, URZ ;  /* 0x0000000105057899 */ /* 0x000fe200080006ff */
[----:B------:R-:W0:Y:S03]  /*0e30*/  LDCU UR18, c[0x0][0x388] ;  /* 0x00007100ff1277ac */ /* 0x000e260008000800 */
[----:B------:R-:W-:Y:S01]  /*0e40*/  VIADDMNMX R3, R3, UR7, RZ, !PT ;  /* 0x0000000703037c46 */ /* 0x000fe2000f8001ff */
[----:B------:R-:W-:Y:S01]  /*0e50*/  IMAD R2, R2, R5, UR7 ;  /* 0x0000000702027e24 */ /* 0x000fe2000f8e0205 */
[----:B------:R-:W-:-:S02]  /*0e60*/  ULOP3.LUT UR5, UR5, 0xffffff00, URZ, 0xc0, !UPT ;  /* 0xffffff0005057892 */ /* 0x000fc4000f8ec0ff */
[----:B------:R-:W-:Y:S01]  /*0e70*/  VIMNMX R3, PT, PT, R3, 0x20, PT ;  /* 0x0000002003037848 */ /* 0x000fe20003fe0100 */
[----:B------:R-:W2:Y:S01]  /*0e80*/  LDCU.U8 UR14, c[0x0][0x410] ;  /* 0x00008200ff0e77ac */ /* 0x000ea20008000000 */
[----:B------:R-:W-:Y:S02]  /*0e90*/  VIMNMX R2, PT, PT, RZ, R2, !PT ;  /* 0x00000002ff027248 */ /* 0x000fe40007fe0100 */
[----:B------:R-:W-:Y:S01]  /*0ea0*/  LEA R3, R3, UR5, 0x3 ;  /* 0x0000000503037c11 */ /* 0x000fe2000f8e18ff */
[----:B-1----:R-:W-:Y:S01]  /*0eb0*/  UISETP.NE.U32.AND UP0, UPT, UR10, URZ, UPT ;  /* 0x000000ff0a00728c */ /* 0x002fe2000bf05070 */
[----:B------:R-:W-:Y:S01]  /*0ec0*/  VIMNMX R2, PT, PT, R2, 0x20, PT ;  /* 0x0000002002027848 */ /* 0x000fe20003fe0100 */
[----:B------:R-:W1:Y:S01]  /*0ed0*/  LDCU UR15, c[0x0][0x400] ;  /* 0x00008000ff0f77ac */ /* 0x000e620008000800 */
[----:B------:R-:W-:Y:S02]  /*0ee0*/  I2FP.F32.U32 R3, R3 ;  /* 0x0000000300037245 */ /* 0x000fe40000201000 */
[----:B------:R-:W-:Y:S01]  /*0ef0*/  LEA R4, R2, UR5, 0x3 ;  /* 0x0000000502047c11 */ /* 0x000fe2000f8e18ff */
[----:B------:R-:W3:Y:S01]  /*0f00*/  LDCU.64 UR12, c[0x0][0x3a0] ;  /* 0x00007400ff0c77ac */ /* 0x000ee20008000a00 */
[----:B------:R4:W0:Y:S01]  /*0f10*/  MUFU.RCP R6, R3 ;  /* 0x0000000300067308 */ /* 0x0008220000001000 */
[----:B------:R-:W0:Y:S01]  /*0f20*/  LDCU.64 UR16, c[0x0][0x380] ;  /* 0x00007000ff1077ac */ /* 0x000e220008000a00 */
[----:B------:R-:W-:-:S02]  /*0f30*/  UISETP.NE.AND.EX UP0, UPT, UR11, URZ, UPT, UP0 ;  /* 0x000000ff0b00728c */ /* 0x000fc4000bf05300 */
[----:B------:R-:W-:-:S11]  /*0f40*/  UPLOP3.LUT UP2, UPT, UPT, UPT, UPT, 0x40, 0x4 ;  /* 0x000000000004789c */ /* 0x000fd60003f4e870 */
.L_x_9559:
[----:B-1----:R-:W1:Y:S01]  /*0f50*/  @UP0 LDCU.64 UR4, c[0x0][0x3e0] ;  /* 0x00007c00ff0407ac */ /* 0x002e620008000a00 */
[----:B------:R-:W-:Y:S01]  /*0f60*/  PLOP3.LUT P0, PT, PT, PT, UP0, 0x80, 0x8 ;  /* 0x000000000008781c */ /* 0x000fe20003f0f008 */
[----:B-1----:R-:W-:-:S06]  /*0f70*/  @UP0 UIMAD.WIDE UR4, UR6, 0x2, UR4 ;  /* 0x00000002060408a5 */ /* 0x002fcc000f8e0204 */
[----:B0-23--:R-:W-:Y:S02]  /*0f80*/  MOV R212, UR4 ;  /* 0x0000000400d47c02 */ /* 0x00dfe40008000f00 */
[----:B------:R-:W-:-:S05]  /*0f90*/  MOV R213, UR5 ;  /* 0x0000000500d57c02 */ /* 0x000fca0008000f00 */
[----:B------:R-:W2:Y:S01]  /*0fa0*/  @P0 LDG.E.U16 R212, desc[UR8][R212.64] ;  /* 0x00000008d4d40981 */ /* 0x000ea2000c1e1500 */
[----:B------:R-:W-:Y:S01]  /*0fb0*/  PLOP3.LUT P0, PT, PT, PT, UP0, 0x80, 0x8 ;  /* 0x000000000008781c */ /* 0x000fe20003f0f008 */
[----:B0-----:R-:W-:Y:S01]  /*0fc0*/  UIMAD UR4, UR6, UR18, URZ ;  /* 0x00000012060472a4 */ /* 0x001fe2000f8e02ff */
[----:B------:R-:W-:Y:S01]  /*0fd0*/  LOP3.LUT R215, R0, 0x60, RZ, 0xc0, !PT ;  /* 0x0000006000d77812 */ /* 0x000fe200078ec0ff */
[----:B------:R-:W-:Y:S02]  /*0fe0*/  BSSY.RECONVERGENT B0, `(.L_x_9513) ;  /* 0x0000066000007945 */ /* 0x000fe40003800200 */
[----:B------:R-:W-:Y:S01]  /*0ff0*/  USHF.R.S32.HI UR5, URZ, 0x1f, UR4 ;  /* 0x0000001fff057899 */ /* 0x000fe20008011404 */
[----:B------:R-:W-:-:S03]  /*1000*/  LOP3.LUT R215, R215, 0x1f, R0, 0xf8, !PT ;  /* 0x0000001fd7d77812 */ /* 0x000fc600078ef800 */
[----:B------:R-:W-:-:S03]  /*1010*/  ULEA.HI UR5, UR5, UR4, URZ, 0x3 ;  /* 0x0000000405057291 */ /* 0x000fc6000f8f18ff */
[----:B------:R-:W-:-:S03]  /*1020*/  UMOV UR4, 0x3f800000 ;  /* 0x3f80000000047882 */ /* 0x000fc60000000000 */
[----:B------:R-:W-:-:S04]  /*1030*/  MOV R2, UR5 ;  /* 0x0000000500027c02 */ /* 0x000fc80008000f00 */
        /* <DEDUP_REMOVED lines=9> */
[----:B---3--:R-:W-:-:S04]  /*10d0*/  UISETP.NE.U32.AND UP1, UPT, UR12, URZ, UPT ;  /* 0x000000ff0c00728c */ /* 0x008fc8000bf25070 */
[----:B------:R-:W-:-:S09]  /*10e0*/  UISETP.NE.AND.EX UP1, UPT, UR13, URZ, UPT, UP1 ;  /* 0x000000ff0d00728c */ /* 0x000fd2000bf25310 */
[----:B------:R-:W-:Y:S05]  /*10f0*/  BRA.U !UP1, `(.L_x_9515) ;  /* 0x0000000109c07547 */ /* 0x000fea000b800000 */
[----:B------:R-:W0:Y:S02]  /*1100*/  LDC.64 R40, c[0x0][0x3a0] ;  /* 0x0000e800ff287b82 */ /* 0x000e240000000a00 */
[----:B0-----:R-:W-:-:S06]  /*1110*/  IMAD.WIDE.U32 R40, R2, 0x10, R40 ;  /* 0x0000001002287825 */ /* 0x001fcc00078e0028 */
[----:B------:R-:W2:Y:S01]  /*1120*/  LDG.E.128 R40, desc[UR8][R40.64] ;  /* 0x0000000828287981 */ /* 0x000ea2000c1e1d00 */
[----:B----45:R-:W-:Y:S02]  /*1130*/  PRMT R3, R212, 0x7632, R3 ;  /* 0x00007632d4037816 */ /* 0x030fe40000000003 */
[----:B------:R-:W-:Y:S02]  /*1140*/  PRMT R7, R213, 0x7632, R7 ;  /* 0x00007632d5077816 */ /* 0x000fe40000000007 */
[----:B------:R-:W-:Y:S02]  /*1150*/  SHF.L.U32 R5, R3, 0x10, RZ ;  /* 0x0000001003057819 */ /* 0x000fe400000006ff */
[----:B------:R-:W-:Y:S02]  /*1160*/  SHF.L.U32 R7, R7, 0x10, RZ ;  /* 0x0000001007077819 */ /* 0x000fe400000006ff */
[C---:B------:R-:W-:Y:S01]  /*1170*/  PRMT R12, R214.reuse, 0x7632, R12 ;  /* 0x00007632d60c7816 */ /* 0x040fe2000000000c */
[----:B------:R-:W-:Y:S01]  /*1180*/  FMUL.FTZ R10, R5, UR4 ;  /* 0x00000004050a7c20 */ /* 0x000fe20008410000 */
[----:B------:R-:W-:-:S02]  /*1190*/  SHF.L.U32 R214, R214, 0x10, RZ ;  /* 0x00000010d6d67819 */ /* 0x000fc400000006ff */
[----:B------:R-:W-:Y:S02]  /*11a0*/  SHF.L.U32 R12, R12, 0x10, RZ ;  /* 0x000000100c0c7819 */ /* 0x000fe400000006ff */
[----:B------:R-:W-:-:S03]  /*11b0*/  SHF.L.U32 R212, R212, 0x10, RZ ;  /* 0x00000010d4d47819 */ /* 0x000fc600000006ff */
[----:B------:R-:W-:Y:S01]  /*11c0*/  FMUL.FTZ R12, R12, UR4 ;  /* 0x000000040c0c7c20 */ /* 0x000fe20008410000 */
[----:B--2---:R-:W-:Y:S02]  /*11d0*/  PRMT R3, R40, 0x7632, R3 ;  /* 0x0000763228037816 */ /* 0x004fe40000000003 */
[----:B------:R-:W-:Y:S02]  /*11e0*/  PRMT R5, R41, 0x7632, R5 ;  /* 0x0000763229057816 */ /* 0x000fe40000000005 */
[----:B------:R-:W-:Y:S02]  /*11f0*/  SHF.L.U32 R3, R3, 0x10, RZ ;  /* 0x0000001003037819 */ /* 0x000fe400000006ff */
[----:B------:R-:W-:Y:S02]  /*1200*/  SHF.L.U32 R5, R5, 0x10, RZ ;  /* 0x0000001005057819 */ /* 0x000fe400000006ff */
[----:B------:R-:W-:Y:S01]  /*1210*/  SHF.L.U32 R14, R42, 0x10, RZ ;  /* 0x000000102a0e7819 */ /* 0x000fe200000006ff */
[----:B------:R-:W-:Y:S01]  /*1220*/  FFMA.FTZ R3, R10, R193, R3 ;  /* 0x000000c10a037223 */ /* 0x000fe20000010003 */
[----:B------:R-:W-:Y:S01]  /*1230*/  FMUL.FTZ R10, R7, UR4 ;  /* 0x00000004070a7c20 */ /* 0x000fe20008410000 */
[----:B------:R-:W-:-:S02]  /*1240*/  PRMT R7, R42, 0x7632, R7 ;  /* 0x000076322a077816 */ /* 0x000fc40000000007 */
[----:B------:R-:W-:Y:S01]  /*1250*/  SHF.L.U32 R16, R43, 0x10, RZ ;  /* 0x000000102b107819 */ /* 0x000fe200000006ff */
[----:B------:R-:W-:Y:S01]  /*1260*/  FFMA.FTZ R5, R10, R195, R5 ;  /* 0x000000c30a057223 */ /* 0x000fe20000010005 */
[----:B------:R-:W-:Y:S02]  /*1270*/  SHF.L.U32 R7, R7, 0x10, RZ ;  /* 0x0000001007077819 */ /* 0x000fe400000006ff */
[----:B------:R-:W-:-:S03]  /*1280*/  PRMT R10, R215, 0x7632, R10 ;  /* 0x00007632d70a7816 */ /* 0x000fc6000000000a */
[----:B------:R-:W-:Y:S01]  /*1290*/  FFMA.FTZ R7, R12, R189, R7 ;  /* 0x000000bd0c077223 */ /* 0x000fe20000010007 */
[----:B------:R-:W-:Y:S02]  /*12a0*/  SHF.L.U32 R12, R10, 0x10, RZ ;  /* 0x000000100a0c7819 */ /* 0x000fe400000006ff */
[----:B------:R-:W-:-:S03]  /*12b0*/  PRMT R10, R43, 0x7632, R10 ;  /* 0x000076322b0a7816 */ /* 0x000fc6000000000a */
[----:B------:R-:W-:Y:S01]  /*12c0*/  FMUL.FTZ R12, R12, UR4 ;  /* 0x000000040c0c7c20 */ /* 0x000fe20008410000 */
[----:B------:R-:W-:Y:S02]  /*12d0*/  SHF.L.U32 R233, R10, 0x10, RZ ;  /* 0x000000100ae97819 */ /* 0x000fe400000006ff */
[----:B------:R-:W-:Y:S01]  /*12e0*/  SHF.L.U32 R10, R215, 0x10, RZ ;  /* 0x00000010d70a7819 */ /* 0x000fe200000006ff */
[----:B------:R-:W-:Y:S02]  /*12f0*/  FMUL.FTZ R215, R214, UR4 ;  /* 0x00000004d6d77c20 */ /* 0x000fe40008410000 */
[----:B------:R-:W-:Y:S01]  /*1300*/  FFMA.FTZ R233, R12, R191, R233 ;  /* 0x000000bf0ce97223 */ /* 0x000fe200000100e9 */
[----:B------:R-:W-:Y:S01]  /*1310*/  SHF.L.U32 R12, R41, 0x10, RZ ;  /* 0x00000010290c7819 */ /* 0x000fe200000006ff */
[----:B------:R-:W-:Y:S01]  /*1320*/  FMUL.FTZ R235, R10, UR4 ;  /* 0x000000040aeb7c20 */ /* 0x000fe20008410000 */
[----:B------:R-:W-:Y:S01]  /*1330*/  SHF.L.U32 R10, R213, 0x10, RZ ;  /* 0x00000010d50a7819 */ /* 0x000fe200000006ff */
[----:B------:R-:W-:Y:S01]  /*1340*/  FFMA.FTZ R14, R215, R188, R14 ;  /* 0x000000bcd70e7223 */ /* 0x000fe2000001000e */
[----:B------:R-:W-:Y:S01]  /*1350*/  FMUL.FTZ R213, R212, UR4 ;  /* 0x00000004d4d57c20 */ /* 0x000fe20008410000 */
[----:B------:R-:W-:-:S02]  /*1360*/  FFMA.FTZ R16, R235, R190, R16 ;  /* 0x000000beeb107223 */ /* 0x000fc40000010010 */
[----:B------:R-:W-:Y:S01]  /*1370*/  FMUL.FTZ R215, R10, UR4 ;  /* 0x000000040ad77c20 */ /* 0x000fe20008410000 */
[----:B------:R-:W-:Y:S02]  /*1380*/  SHF.L.U32 R10, R40, 0x10, RZ ;  /* 0x00000010280a7819 */ /* 0x000fe400000006ff */
[----:B------:R-:W-:Y:S01]  /*1390*/  F2FP.BF16.F32.PACK_AB R214, R7, R14 ;  /* 0x0000000e07d6723e */ /* 0x000fe200000010ff */
[----:B------:R-:W-:Y:S01]  /*13a0*/  FFMA.FTZ R12, R215, R194, R12 ;  /* 0x000000c2d70c7223 */ /* 0x000fe2000001000c */
[----:B------:R-:W-:Y:S01]  /*13b0*/  F2FP.BF16.F32.PACK_AB R215, R233, R16 ;  /* 0x00000010e9d7723e */ /* 0x000fe200000010ff */
[----:B------:R-:W-:-:S03]  /*13c0*/  FFMA.FTZ R10, R213, R192, R10 ;  /* 0x000000c0d50a7223 */ /* 0x000fc6000001000a */
[----:B------:R-:W-:Y:S02]  /*13d0*/  F2FP.BF16.F32.PACK_AB R213, R5, R12 ;  /* 0x0000000c05d5723e */ /* 0x000fe400000010ff */
[----:B------:R-:W-:Y:S01]  /*13e0*/  F2FP.BF16.F32.PACK_AB R212, R3, R10 ;  /* 0x0000000a03d4723e */ /* 0x000fe200000010ff */
[----:B------:R-:W-:Y:S06]  /*13f0*/  BRA `(.L_x_9516) ;  /* 0x0000000000807947 */ /* 0x000fec0003800000 */
.L_x_9515:
[----:B-----5:R-:W-:Y:S02]  /*1400*/  SHF.L.U32 R16, R215, 0x10, RZ ;  /* 0x00000010d7107819 */ /* 0x020fe400000006ff */
[----:B----4-:R-:W-:Y:S02]  /*1410*/  PRMT R3, R212, 0x7632, R3 ;  /* 0x00007632d4037816 */ /* 0x010fe40000000003 */
[----:B------:R-:W-:Y:S01]  /*1420*/  PRMT R7, R213, 0x7632, R7 ;  /* 0x00007632d5077816 */ /* 0x000fe20000000007 */
[----:B------:R-:W-:Y:S01]  /*1430*/  FMUL.FTZ R233, R16, UR4 ;  /* 0x0000000410e97c20 */ /* 0x000fe20008410000 */
[----:B------:R-:W-:Y:S02]  /*1440*/  PRMT R10, R214, 0x7632, R10 ;  /* 0x00007632d60a7816 */ /* 0x000fe4000000000a */
[----:B------:R-:W-:Y:S02]  /*1450*/  PRMT R12, R215, 0x7632, R12 ;  /* 0x00007632d70c7816 */ /* 0x000fe4000000000c */
[----:B------:R-:W-:-:S02]  /*1460*/  SHF.L.U32 R212, R212, 0x10, RZ ;  /* 0x00000010d4d47819 */ /* 0x000fc400000006ff */
[----:B------:R-:W-:Y:S02]  /*1470*/  SHF.L.U32 R214, R214, 0x10, RZ ;  /* 0x00000010d6d67819 */ /* 0x000fe400000006ff */
        /* <DEDUP_REMOVED lines=10> */
[----:B------:R-:W-:Y:S01]  /*1520*/  FMUL.FTZ R10, R5, R192 ;  /* 0x000000c0050a7220 */ /* 0x000fe20000410000 */
[----:B------:R-:W-:Y:S01]  /*1530*/  FMUL.FTZ R242, R14, UR4 ;  /* 0x000000040ef27c20 */ /* 0x000fe20008410000 */
[----:B------:R-:W-:Y:S01]  /*1540*/  FMUL.FTZ R12, R213, R194 ;  /* 0x000000c2d50c7220 */ /* 0x000fe20000410000 */
[----:B------:R-:W-:Y:S01]  /*1550*/  FMUL.FTZ R244, R16, UR4 ;  /* 0x0000000410f47c20 */ /* 0x000fe20008410000 */
[----:B------:R-:W-:Y:S01]  /*1560*/  FMUL.FTZ R16, R233, R190 ;  /* 0x000000bee9107220 */ /* 0x000fe20000410000 */
        /* <DEDUP_REMOVED lines=9> */
.L_x_9516:
[----:B------:R-:W0:Y:S01]  /*1600*/  LDC.64 R242, c[0x0][0x3a8] ;  /* 0x0000ea00fff27b82 */ /* 0x000e220000000a00 */
[C---:B------:R-:W-:Y:S01]  /*1610*/  IADD3 R235, PT, PT, R2.reuse, 0x80, RZ ;  /* 0x0000008002eb7810 */ /* 0x040fe20007ffe0ff */
[----:B0-----:R-:W-:-:S05]  /*1620*/  IMAD.WIDE.U32 R242, R2, 0x10, R242 ;  /* 0x0000001002f27825 */ /* 0x001fca00078e00f2 */
[----:B------:R0:W-:Y:S02]  /*1630*/  STG.E.128 desc[UR8][R242.64], R212 ;  /* 0x000000d4f2007986 */ /* 0x0001e4000c101d08 */
.L_x_9514:
[----:B---3--:R-:W-:Y:S05]  /*1640*/  BSYNC.RECONVERGENT B0 ;  /* 0x0000000000007941 */ /* 0x008fea0003800200 */
.L_x_9513:
        /* <DEDUP_REMOVED lines=16> */
[----:B------:R-:W-:Y:S02]  /*1750*/  PRMT R11, R40, 0x7632, R11 ;  /* 0x00007632280b7816 */ /* 0x000fe4000000000b */
[----:B------:R-:W-:Y:S02]  /*1760*/  SHF.L.U32 R9, R9, 0x10, RZ ;  /* 0x0000001009097819 */ /* 0x000fe400000006ff */
[----:B------:R-:W-:Y:S02]  /*1770*/  PRMT R15, R41, 0x7632, R15 ;  /* 0x00007632290f7816 */ /* 0x000fe4000000000f */
[----:B------:R-:W-:Y:S01]  /*1780*/  SHF.L.U32 R13, R13, 0x10, RZ ;  /* 0x000000100d0d7819 */ /* 0x000fe200000006ff */
[----:B------:R-:W-:Y:S01]  /*1790*/  FMUL.FTZ R18, R9, UR4 ;  /* 0x0000000409127c20 */ /* 0x000fe20008410000 */
[----:B------:R-:W-:-:S02]  /*17a0*/  SHF.L.U32 R11, R11, 0x10, RZ ;  /* 0x000000100b0b7819 */ /* 0x000fc400000006ff */
[----:B------:R-:W-:Y:S01]  /*17b0*/  SHF.L.U32 R15, R15, 0x10, RZ ;  /* 0x000000100f0f7819 */ /* 0x000fe200000006ff */
[----:B------:R-:W-:Y:S01]  /*17c0*/  FMUL.FTZ R20, R13, UR4 ;  /* 0x000000040d147c20 */ /* 0x000fe20008410000 */
[----:B------:R-:W-:Y:S01]  /*17d0*/  PRMT R13, R214, 0x7632, R13 ;  /* 0x00007632d60d7816 */ /* 0x000fe2000000000d */
[----:B------:R-:W-:Y:S01]  /*17e0*/  FFMA.FTZ R9, R18, R169, R11 ;  /* 0x000000a912097223 */ /* 0x000fe2000001000b */
[----:B------:R-:W-:Y:S01]  /*17f0*/  PRMT R18, R215, 0x7632, R18 ;  /* 0x00007632d7127816 */ /* 0x000fe20000000012 */
[----:B------:R-:W-:Y:S01]  /*1800*/  FFMA.FTZ R11, R20, R171, R15 ;  /* 0x000000ab140b7223 */ /* 0x000fe2000001000f */
[----:B------:R-:W-:Y:S02]  /*1810*/  SHF.L.U32 R15, R13, 0x10, RZ ;  /* 0x000000100d0f7819 */ /* 0x000fe400000006ff */
[----:B------:R-:W-:Y:S02]  /*1820*/  SHF.L.U32 R20, R18, 0x10, RZ ;  /* 0x0000001012147819 */ /* 0x000fe400000006ff */
[----:B------:R-:W-:-:S02]  /*1830*/  PRMT R13, R42, 0x7632, R13 ;  /* 0x000076322a0d7816 */ /* 0x000fc4000000000d */
[----:B------:R-:W-:Y:S01]  /*1840*/  PRMT R18, R43, 0x7632, R18 ;  /* 0x000076322b127816 */ /* 0x000fe20000000012 */
[----:B------:R-:W-:Y:S01]  /*1850*/  FMUL.FTZ R20, R20, UR4 ;  /* 0x0000000414147c20 */ /* 0x000fe20008410000 */
[----:B------:R-:W-:Y:S02]  /*1860*/  SHF.L.U32 R13, R13, 0x10, RZ ;  /* 0x000000100d0d7819 */ /* 0x000fe400000006ff */
[----:B------:R-:W-:Y:S01]  /*1870*/  SHF.L.U32 R237, R18, 0x10, RZ ;  /* 0x0000001012ed7819 */ /* 0x000fe200000006ff */
[----:B------:R-:W-:Y:S01]  /*1880*/  FMUL.FTZ R18, R15, UR4 ;  /* 0x000000040f127c20 */ /* 0x000fe20008410000 */
[----:B------:R-:W-:Y:S02]  /*1890*/  SHF.L.U32 R214, R214, 0x10, RZ ;  /* 0x00000010d6d67819 */ /* 0x000fe400000006ff */
[----:B------:R-:W-:Y:S01]  /*18a0*/  SHF.L.U32 R22, R42, 0x10, RZ ;  /* 0x000000102a167819 */ /* 0x000fe200000006ff */
[----:B------:R-:W-:Y:S01]  /*18b0*/  FFMA.FTZ R13, R18, R165, R13 ;  /* 0x000000a5120d7223 */ /* 0x000fe2000001000d */
[----:B------:R-:W-:Y:S01]  /*18c0*/  SHF.L.U32 R18, R215, 0x10, RZ ;  /* 0x00000010d7127819 */ /* 0x000fe200000006ff */
[----:B------:R-:W-:Y:S01]  /*18d0*/  FFMA.FTZ R15, R20, R167, R237 ;  /* 0x000000a7140f7223 */ /* 0x000fe200000100ed */
[----:B------:R-:W-:Y:S01]  /*18e0*/  FMUL.FTZ R215, R214, UR4 ;  /* 0x00000004d6d77c20 */ /* 0x000fe20008410000 */
[----:B------:R-:W-:-:S02]  /*18f0*/  SHF.L.U32 R212, R212, 0x10, RZ ;  /* 0x00000010d4d47819 */ /* 0x000fc400000006ff */
[----:B------:R-:W-:Y:S01]  /*1900*/  FMUL.FTZ R237, R18, UR4 ;  /* 0x0000000412ed7c20 */ /* 0x000fe20008410000 */
[----:B------:R-:W-:Y:S01]  /*1910*/  SHF.L.U32 R18, R213, 0x10, RZ ;  /* 0x00000010d5127819 */ /* 0x000fe200000006ff */
[----:B------:R-:W-:Y:S01]  /*1920*/  FFMA.FTZ R22, R215, R164, R22 ;  /* 0x000000a4d7167223 */ /* 0x000fe20000010016 */
[----:B------:R-:W-:Y:S01]  /*1930*/  SHF.L.U32 R24, R43, 0x10, RZ ;  /* 0x000000102b187819 */ /* 0x000fe200000006ff */
[----:B------:R-:W-:Y:S01]  /*1940*/  FMUL.FTZ R213, R212, UR4 ;  /* 0x00000004d4d57c20 */ /* 0x000fe20008410000 */
[----:B------:R-:W-:Y:S01]  /*1950*/  SHF.L.U32 R20, R41, 0x10, RZ ;  /* 0x0000001029147819 */ /* 0x000fe200000006ff */
[----:B------:R-:W-:Y:S01]  /*1960*/  FMUL.FTZ R215, R18, UR4 ;  /* 0x0000000412d77c20 */ /* 0x000fe20008410000 */
[----:B------:R-:W-:Y:S01]  /*1970*/  SHF.L.U32 R18, R40, 0x10, RZ ;  /* 0x0000001028127819 */ /* 0x000fe200000006ff */
[----:B------:R-:W-:Y:S01]  /*1980*/  FFMA.FTZ R24, R237, R166, R24 ;  /* 0x000000a6ed187223 */ /* 0x000fe20000010018 */
[----:B------:R-:W-:Y:S01]  /*1990*/  F2FP.BF16.F32.PACK_AB R214, R13, R22 ;  /* 0x000000160dd6723e */ /* 0x000fe200000010ff */
[----:B------:R-:W-:-:S02]  /*19a0*/  FFMA.FTZ R20, R215, R170, R20 ;  /* 0x000000aad7147223 */ /* 0x000fc40000010014 */
[----:B------:R-:W-:Y:S01]  /*19b0*/  FFMA.FTZ R18, R213, R168, R18 ;  /* 0x000000a8d5127223 */ /* 0x000fe20000010012 */
[----:B------:R-:W-:Y:S02]  /*19c0*/  F2FP.BF16.F32.PACK_AB R215, R15, R24 ;  /* 0x000000180fd7723e */ /* 0x000fe400000010ff */
[----:B------:R-:W-:Y:S02]  /*19d0*/  F2FP.BF16.F32.PACK_AB R213, R11, R20 ;  /* 0x000000140bd5723e */ /* 0x000fe400000010ff */
[----:B------:R-:W-:Y:S01]  /*19e0*/  F2FP.BF16.F32.PACK_AB R212, R9, R18 ;  /* 0x0000001209d4723e */ /* 0x000fe200000010ff */
[----:B------:R-:W-:Y:S06]  /*19f0*/  BRA `(.L_x_9520) ;  /* 0x0000000000807947 */ /* 0x000fec0003800000 */
.L_x_9519:
[----:B-----5:R-:W-:Y:S02]  /*1a00*/  PRMT R9, R212, 0x7632, R9 ;  /* 0x00007632d4097816 */ /* 0x020fe40000000009 */
[----:B------:R-:W-:Y:S02]  /*1a10*/  PRMT R13, R213, 0x7632, R13 ;  /* 0x00007632d50d7816 */ /* 0x000fe4000000000d */
[----:B------:R-:W-:Y:S02]  /*1a20*/  PRMT R15, R214, 0x7632, R15 ;  /* 0x00007632d60f7816 */ /* 0x000fe4000000000f */
[----:B------:R-:W-:Y:S02]  /*1a30*/  PRMT R18, R215, 0x7632, R18 ;  /* 0x00007632d7127816 */ /* 0x000fe40000000012 */
[----:B------:R-:W-:Y:S02]  /*1a40*/  SHF.L.U32 R212, R212, 0x10, RZ ;  /* 0x00000010d4d47819 */ /* 0x000fe400000006ff */
[----:B------:R-:W-:-:S02]  /*1a50*/  SHF.L.U32 R214, R214, 0x10, RZ ;  /* 0x00000010d6d67819 */ /* 0x000fc400000006ff */
        /* <DEDUP_REMOVED lines=13> */
[----:B0-----:R-:W-:Y:S01]  /*1b30*/  FMUL.FTZ R242, R15, UR4 ;  /* 0x000000040ff27c20 */ /* 0x001fe20008410000 */
        /* <DEDUP_REMOVED lines=12> */
.L_x_9520:
[----:B0-----:R-:W0:Y:S02]  /*1c00*/  LDC.64 R242, c[0x0][0x3a8] ;  /* 0x0000ea00fff27b82 */ /* 0x001e240000000a00 */
[C---:B0-----:R-:W-:Y:S01]  /*1c10*/  IMAD.WIDE.U32 R242, R235.reuse, 0x10, R242 ;  /* 0x00000010ebf27825 */ /* 0x041fe200078e00f2 */
[----:B------:R-:W-:-:S04]  /*1c20*/  IADD3 R235, PT, PT, R235, 0x80, RZ ;  /* 0x00000080ebeb7810 */ /* 0x000fc80007ffe0ff */
[----:B------:R0:W-:Y:S03]  /*1c30*/  STG.E.128 desc[UR8][R242.64], R212 ;  /* 0x000000d4f2007986 */ /* 0x0001e6000c101d08 */
.L_x_9518:
[----:B------:R-:W-:Y:S05]  /*1c40*/  BSYNC.RECONVERGENT B0 ;  /* 0x0000000000007941 */ /* 0x000fea0003800200 */
.L_x_9517:
        /* <DEDUP_REMOVED lines=57> */
.L_x_9523:
        /* <DEDUP_REMOVED lines=32> */
.L_x_9524:
[----:B0-----:R-:W0:Y:S02]  /*21e0*/  LDC.64 R242, c[0x0][0x3a8] ;  /* 0x0000ea00fff27b82 */ /* 0x001e240000000a00 */
[C---:B0-----:R-:W-:Y:S01]  /*21f0*/  IMAD.WIDE.U32 R242, R235.reuse, 0x10, R242 ;  /* 0x00000010ebf27825 */ /* 0x041fe200078e00f2 */
[----:B------:R-:W-:-:S04]  /*2200*/  IADD3 R235, PT, PT, R235, 0x80, RZ ;  /* 0x00000080ebeb7810 */ /* 0x000fc80007ffe0ff */
[----:B------:R1:W-:Y:S03]  /*2210*/  STG.E.128 desc[UR8][R242.64], R212 ;  /* 0x000000d4f2007986 */ /* 0x0003e6000c101d08 */
.L_x_9522:
[----:B------:R-:W-:Y:S05]  /*2220*/  BSYNC.RECONVERGENT B0 ;  /* 0x0000000000007941 */ /* 0x000fea0003800200 */
.L_x_9521:
        /* <DEDUP_REMOVED lines=57> */
.L_x_9527:
        /* <DEDUP_REMOVED lines=32> */
.L_x_9528:
[----:B0-----:R-:W0:Y:S02]  /*27c0*/  LDC.64 R242, c[0x0][0x3a8] ;  /* 0x0000ea00fff27b82 */ /* 0x001e240000000a00 */
[C---:B0-----:R-:W-:Y:S01]  /*27d0*/  IMAD.WIDE.U32 R242, R235.reuse, 0x10, R242 ;  /* 0x00000010ebf27825 */ /* 0x041fe200078e00f2 */
[----:B------:R-:W-:-:S04]  /*27e0*/  IADD3 R235, PT, PT, R235, 0x80, RZ ;  /* 0x00000080ebeb7810 */ /* 0x000fc80007ffe0ff */
[----:B------:R2:W-:Y:S03]  /*27f0*/  STG.E.128 desc[UR8][R242.64], R212 ;  /* 0x000000d4f2007986 */ /* 0x0005e6000c101d08 */
.L_x_9526:
[----:B------:R-:W-:Y:S05]  /*2800*/  BSYNC.RECONVERGENT B0 ;  /* 0x0000000000007941 */ /* 0x000fea0003800200 */
.L_x_9525:
        /* <DEDUP_REMOVED lines=48> */
[----:B------:R-:W-:Y:S01]  /*2b10*/  FMUL.FTZ R215, R214, UR4 ;  /* 0x00000004d6d77c20 */ /* 0x000fe20008410000 */
[----:B------:R-:W-:Y:S01]  /*2b20*/  FFMA.FTZ R224, R237, R94, R224 ;  /* 0x0000005eede07223 */ /* 0x000fe200000100e0 */
[----:B------:R-:W-:-:S02]  /*2b30*/  F2FP.BF16.F32.PACK_AB R214, R37, R222 ;  /* 0x000000de25d6723e */ /* 0x000fc400000010ff */
[----:B------:R-:W-:Y:S01]  /*2b40*/  FFMA.FTZ R220, R215, R98, R220 ;  /* 0x00000062d7dc7223 */ /* 0x000fe200000100dc */
[----:B------:R-:W-:Y:S01]  /*2b50*/  FFMA.FTZ R218, R213, R96, R218 ;  /* 0x00000060d5da7223 */ /* 0x000fe200000100da */
[----:B------:R-:W-:-:S03]  /*2b60*/  F2FP.BF16.F32.PACK_AB R215, R39, R224 ;  /* 0x000000e027d7723e */ /* 0x000fc600000010ff */
[----:B------:R-:W-:Y:S02]  /*2b70*/  F2FP.BF16.F32.PACK_AB R213, R35, R220 ;  /* 0x000000dc23d5723e */ /* 0x000fe400000010ff */
[----:B------:R-:W-:Y:S01]  /*2b80*/  F2FP.BF16.F32.PACK_AB R212, R33, R218 ;  /* 0x000000da21d4723e */ /* 0x000fe200000010ff */
[----:B------:R-:W-:Y:S06]  /*2b90*/  BRA `(.L_x_9532) ;  /* 0x0000000000807947 */ /* 0x000fec0003800000 */
.L_x_9531:
        /* <DEDUP_REMOVED lines=32> */
.L_x_9532:
[----:B0-----:R-:W0:Y:S02]  /*2da0*/  LDC.64 R242, c[0x0][0x3a8] ;  /* 0x0000ea00fff27b82 */ /* 0x001e240000000a00 */
[C---:B0-----:R-:W-:Y:S01]  /*2db0*/  IMAD.WIDE.U32 R242, R235.reuse, 0x10, R242 ;  /* 0x00000010ebf27825 */ /* 0x041fe200078e00f2 */
[----:B------:R-:W-:-:S04]  /*2dc0*/  IADD3 R235, PT, PT, R235, 0x80, RZ ;  /* 0x00000080ebeb7810 */ /* 0x000fc80007ffe0ff */
[----:B------:R3:W-:Y:S03]  /*2dd0*/  STG.E.128 desc[UR8][R242.64], R212 ;  /* 0x000000d4f2007986 */ /* 0x0007e6000c101d08 */
.L_x_9530:
[----:B------:R-:W-:Y:S05]  /*2de0*/  BSYNC.RECONVERGENT B0 ;  /* 0x0000000000007941 */ /* 0x000fea0003800200 */
.L_x_9529:
        /* <DEDUP_REMOVED lines=57> */
.L_x_9535:
        /* <DEDUP_REMOVED lines=32> */
.L_x_9536:
[----:B0-----:R-:W0:Y:S02]  /*3380*/  LDC.64 R242, c[0x0][0x3a8] ;  /* 0x0000ea00fff27b82 */ /* 0x001e240000000a00 */
[C---:B0-----:R-:W-:Y:S01]  /*3390*/  IMAD.WIDE.U32 R242, R235.reuse, 0x10, R242 ;  /* 0x00000010ebf27825 */ /* 0x041fe200078e00f2 */
[----:B------:R-:W-:-:S04]  /*33a0*/  IADD3 R235, PT, PT, R235, 0x80, RZ ;  /* 0x00000080ebeb7810 */ /* 0x000fc80007ffe0ff */
[----:B------:R0:W-:Y:S03]  /*33b0*/  STG.E.128 desc[UR8][R242.64], R212 ;  /* 0x000000d4f2007986 */ /* 0x0001e6000c101d08 */
.L_x_9534:
[----:B------:R-:W-:Y:S05]  /*33c0*/  BSYNC.RECONVERGENT B0 ;  /* 0x0000000000007941 */ /* 0x000fea0003800200 */
.L_x_9533:
        /* <DEDUP_REMOVED lines=21> */
[----:B0-----:R-:W-:Y:S01]  /*3520*/  FMUL.FTZ R236, R229, UR4 ;  /* 0x00000004e5ec7c20 */ /* 0x001fe20008410000 */
        /* <DEDUP_REMOVED lines=35> */
.L_x_9539:
        /* <DEDUP_REMOVED lines=8> */
[----:B0-----:R-:W-:Y:S01]  /*37e0*/  SHF.L.U32 R236, R215, 0x10, RZ ;  /* 0x00000010d7ec7819 */ /* 0x001fe200000006ff */
        /* <DEDUP_REMOVED lines=23> */
.L_x_9540:
[----:B------:R-:W0:Y:S02]  /*3960*/  LDC.64 R242, c[0x0][0x3a8] ;  /* 0x0000ea00fff27b82 */ /* 0x000e240000000a00 */
[----:B0-----:R-:W-:-:S05]  /*3970*/  IMAD.WIDE.U32 R242, R235, 0x10, R242 ;  /* 0x00000010ebf27825 */ /* 0x001fca00078e00f2 */
[----:B------:R0:W-:Y:S02]  /*3980*/  STG.E.128 desc[UR8][R242.64], R212 ;  /* 0x000000d4f2007986 */ /* 0x0001e4000c101d08 */
.L_x_9538:
[----:B------:R-:W-:Y:S05]  /*3990*/  BSYNC.RECONVERGENT B0 ;  /* 0x0000000000007941 */ /* 0x000fea0003800200 */
.L_x_9537:
[----:B0123--:R-:W-:Y:S01]  /*39a0*/  FADD.FTZ R212, RZ, R10 ;  /* 0x0000000affd47221 */ /* 0x00ffe20000010000 */
[C---:B------:R-:W-:Y:S01]  /*39b0*/  ISETP.GT.U32.AND P6, PT, R8.reuse, 0xff, PT ;  /* 0x000000ff0800780c */ /* 0x040fe20003fc4070 */
        /* <DEDUP_REMOVED lines=212> */
.L_x_9542:
[----:B------:R-:W-:Y:S05]  /*4700*/  BSYNC.RECONVERGENT B0 ;  /* 0x0000000000007941 */ /* 0x000fea0003800200 */
.L_x_9541:
[----:B0-----:R-:W-:Y:S01]  /*4710*/  LOP3.LUT R214, R0, 0x1f, RZ, 0xc0, !PT ;  /* 0x0000001f00d67812 */ /* 0x001fe200078ec0ff */
[----:B------:R-:W-:Y:S01]  /*4720*/  BAR.SYNC.DEFER_BLOCKING 0x0 ;  /* 0x0000000000007b1d */ /* 0x000fe20000010000 */
[----:B------:R-:W-:Y:S01]  /*4730*/  HFMA2 R237, -RZ, RZ, 0, 0 ;  /* 0x00000000ffed7431 */ /* 0x000fe200000001ff */
[----:B------:R-:W-:Y:S02]  /*4740*/  CS2R R212, SRZ ;  /* 0x0000000000d47805 */ /* 0x000fe4000001ff00 */
[----:B------:R-:W-:Y:S02]  /*4750*/  ISETP.GT.U32.AND P6, PT, R214, 0x3, PT ;  /* 0x00000003d600780c */ /* 0x000fe40003fc4070 */
[----:B------:R-:W-:Y:S11]  /*4760*/  BSSY.RECONVERGENT B0, `(.L_x_9543) ;  /* 0x000000a000007945 */ /* 0x000ff60003800200 */
        /* <DEDUP_REMOVED lines=9> */
.L_x_9544:
[----:B------:R-:W-:Y:S05]  /*4800*/  BSYNC.RECONVERGENT B0 ;  /* 0x0000000000007941 */ /* 0x000fea0003800200 */
.L_x_9543:
        /* <DEDUP_REMOVED lines=11> */
[----:B------:R-:W0:Y:S01]  /*48c0*/  MUFU.RCP R235, R215 ;  /* 0x000000d700eb7308 */ /* 0x000e220000001000 */
[----:B------:R-:W2:Y:S01]  /*48d0*/  SHFL.DOWN PT, R237, R214, 0x1, 0x1f ;  /* 0x08201f00d6ed7f89 */ /* 0x000ea200000e0000 */
[----:B------:R-:W-:Y:S01]  /*48e0*/  FMUL.FTZ R241, R241, R241 ;  /* 0x000000f1f1f17220 */ /* 0x000fe20000410000 */
[----:B------:R-:W-:-:S03]  /*48f0*/  FFMA.FTZ R246, R243, R212, R246 ;  /* 0x000000d4f3f67223 */ /* 0x000fc600000100f6 */
[----:B------:R-:W-:-:S04]  /*4900*/  FMUL.FTZ R241, R241, R243 ;  /* 0x000000f3f1f17220 */ /* 0x000fc80000410000 */
[----:B------:R-:W-:Y:S01]  /*4910*/  FMUL.FTZ R241, R241, R244 ;  /* 0x000000f4f1f17220 */ /* 0x000fe20000410000 */
[----:B0-----:R-:W-:Y:S01]  /*4920*/  FMUL.FTZ R212, R235, R246 ;  /* 0x000000f6ebd47220 */ /* 0x001fe20000410000 */
[----:B-1----:R-:W-:-:S04]  /*4930*/  FADD.FTZ R242, R242, R213 ;  /* 0x000000d5f2f27221 */ /* 0x002fc80000010000 */
[----:B------:R-:W0:Y:S01]  /*4940*/  SHFL.DOWN PT, R239, R212, 0x1, 0x1f ;  /* 0x08201f00d4ef7f89 */ /* 0x000e2200000e0000 */
[----:B------:R-:W-:Y:S01]  /*4950*/  FFMA.FTZ R241, R235, R241, R242 ;  /* 0x000000f1ebf17223 */ /* 0x000fe200000100f2 */
[-C--:B--2---:R-:W-:Y:S02]  /*4960*/  IADD3 R213, PT, PT, R214, R237.reuse, RZ ;  /* 0x000000edd6d57210 */ /* 0x084fe40007ffe0ff */
[----:B------:R-:W-:Y:S02]  /*4970*/  I2FP.F32.S32 R237, R237 ;  /* 0x000000ed00ed7245 */ /* 0x000fe40000201400 */
[----:B------:R-:W1:Y:S01]  /*4980*/  SHFL.DOWN PT, R242, R241, 0x1, 0x1f ;  /* 0x08201f00f1f27f89 */ /* 0x000e6200000e0000 */
[----:B------:R-:W-:-:S06]  /*4990*/  I2FP.F32.S32 R213, R213 ;  /* 0x000000d500d57245 */ /* 0x000fcc0000201400 */
[----:B------:R-:W2:Y:S01]  /*49a0*/  MUFU.RCP R213, R213 ;  /* 0x000000d500d57308 */ /* 0x000ea20000001000 */
[----:B0-----:R-:W-:Y:S01]  /*49b0*/  FADD.FTZ R235, R212, -R239 ;  /* 0x800000efd4eb7221 */ /* 0x001fe20000010000 */
[----:B------:R-:W-:Y:S01]  /*49c0*/  FMUL.FTZ R244, R239, R237 ;  /* 0x000000edeff47220 */ /* 0x000fe20000410000 */
[----:B------:R-:W-:Y:S02]  /*49d0*/  MOV R239, UR6 ;  /* 0x0000000600ef7c02 */ /* 0x000fe40008000f00 */
[----:B------:R-:W-:Y:S01]  /*49e0*/  FMUL.FTZ R214, R235, R235 ;  /* 0x000000ebebd67220 */ /* 0x000fe20000410000 */
[----:B------:R-:W-:Y:S01]  /*49f0*/  FFMA.FTZ R244, R215, R212, R244 ;  /* 0x000000d4d7f47223 */ /* 0x000fe200000100f4 */
[----:B-1----:R-:W-:Y:S02]  /*4a00*/  FADD.FTZ R242, R241, R242 ;  /* 0x000000f2f1f27221 */ /* 0x002fe40000010000 */
[----:B------:R-:W-:Y:S01]  /*4a10*/  FMUL.FTZ R214, R215, R214 ;  /* 0x000000d6d7d67220 */ /* 0x000fe20000410000 */
[----:B--2---:R-:W-:Y:S01]  /*4a20*/  FMUL.FTZ R235, R213, R244 ;  /* 0x000000f4d5eb7220 */ /* 0x004fe20000410000 */
[----:B------:R-:W0:Y:S02]  /*4a30*/  LDC R212, c[0x0][0x448] ;  /* 0x00011200ffd47b82 */ /* 0x000e240000000800 */
[----:B------:R-:W-:-:S03]  /*4a40*/  FMUL.FTZ R214, R214, R237 ;  /* 0x000000edd6d67220 */ /* 0x000fc60000410000 */
[----:B------:R-:W-:Y:S01]  /*4a50*/  SHFL.IDX PT, R235, R235, RZ, 0x1f ;  /* 0x00001fffebeb7589 */ /* 0x000fe200000e0000 */
[----:B------:R-:W-:-:S05]  /*4a60*/  FFMA.FTZ R242, R213, R214, R242 ;  /* 0x000000d6d5f27223 */ /* 0x000fca00000100f2 */
[----:B------:R-:W0:Y:S02]  /*4a70*/  SHFL.IDX PT, R213, R242, RZ, 0x1f ;  /* 0x00001ffff2d57589 */ /* 0x000e2400000e0000 */
        /* <DEDUP_REMOVED lines=19> */
[----:B------:R-:W-:Y:S01]  /*4bb0*/  FADD.FTZ R214, R3, -UR5 ;  /* 0x8000000503d67e21 */ /* 0x000fe20008010000 */
[----:B------:R-:W0:Y:S01]  /*4bc0*/  LDC.64 R242, c[0x0][0x428] ;  /* 0x00010a00fff27b82 */ /* 0x000e220000000a00 */
[----:B------:R-:W-:Y:S01]  /*4bd0*/  FADD.FTZ R215, R14, -UR5 ;  /* 0x800000050ed77e21 */ /* 0x000fe20008010000 */
[----:B------:R-:W-:Y:S01]  /*4be0*/  FMUL.FTZ R213, R212, UR4 ;  /* 0x00000004d4d57c20 */ /* 0x000fe20008410000 */
[----:B------:R-:W-:Y:S01]  /*4bf0*/  FMUL.FTZ R214, R214, UR4 ;  /* 0x00000004d6d67c20 */ /* 0x000fe20008410000 */
[----:B------:R-:W-:Y:S01]  /*4c00*/  FADD.FTZ R235, R7, -UR5 ;  /* 0x8000000507eb7e21 */ /* 0x000fe20008010000 */
[----:B------:R-:W-:Y:S01]  /*4c10*/  FADD.FTZ R237, R16, -UR5 ;  /* 0x8000000510ed7e21 */ /* 0x000fe20008010000 */
[----:B-----5:R-:W-:Y:S01]  /*4c20*/  FFMA.FTZ R212, R213, R208, R200 ;  /* 0x000000d0d5d47223 */ /* 0x020fe200000100c8 */
[----:B------:R-:W-:Y:S01]  /*4c30*/  FFMA.FTZ R213, R214, R209, R201 ;  /* 0x000000d1d6d57223 */ /* 0x000fe200000100c9 */
[----:B------:R-:W-:Y:S01]  /*4c40*/  FADD.FTZ R214, R5, -UR5 ;  /* 0x8000000505d67e21 */ /* 0x000fe20008010000 */
[----:B------:R-:W-:Y:S01]  /*4c50*/  FADD.FTZ R239, R233, -UR5 ;  /* 0x80000005e9ef7e21 */ /* 0x000fe20008010000 */
[----:B------:R-:W-:Y:S01]  /*4c60*/  FMUL.FTZ R215, R215, UR4 ;  /* 0x00000004d7d77c20 */ /* 0x000fe20008410000 */
[----:B------:R-:W-:Y:S01]  /*4c70*/  FMUL.FTZ R244, R235, UR4 ;  /* 0x00000004ebf47c20 */ /* 0x000fe20008410000 */
[----:B------:R-:W-:Y:S01]  /*4c80*/  F2FP.BF16.F32.PACK_AB R212, R213, R212 ;  /* 0x000000d4d5d4723e */ /* 0x000fe200000010ff */
        /* <DEDUP_REMOVED lines=9> */
[----:B------:R-:W-:Y:S01]  /*4d20*/  FFMA.FTZ R237, R237, R206, R198 ;  /* 0x000000ceeded7223 */ /* 0x000fe200000100c6 */
[----:B------:R-:W-:Y:S01]  /*4d30*/  FFMA.FTZ R246, R246, R207, R199 ;  /* 0x000000cff6f67223 */ /* 0x000fe200000100c7 */
[C---:B0-----:R-:W-:Y:S01]  /*4d40*/  IMAD.WIDE.U32 R242, R2.reuse, 0x10, R242 ;  /* 0x0000001002f27825 */ /* 0x041fe200078e00f2 */
[----:B------:R-:W-:-:S02]  /*4d50*/  IADD3 R2, PT, PT, R2, 0x80, RZ ;  /* 0x0000008002027810 */ /* 0x000fc40007ffe0ff */
[----:B------:R-:W-:Y:S02]  /*4d60*/  F2FP.BF16.F32.PACK_AB R213, R214, R213 ;  /* 0x000000d5d6d5723e */ /* 0x000fe400000010ff */
[----:B------:R-:W-:Y:S02]  /*4d70*/  F2FP.BF16.F32.PACK_AB R214, R244, R215 ;  /* 0x000000d7f4d6723e */ /* 0x000fe400000010ff */
[----:B------:R-:W-:-:S05]  /*4d80*/  F2FP.BF16.F32.PACK_AB R215, R246, R237 ;  /* 0x000000edf6d7723e */ /* 0x000fca00000010ff */
[----:B------:R1:W-:Y:S02]  /*4d90*/  STG.E.128 desc[UR8][R242.64], R212 ;  /* 0x000000d4f2007986 */ /* 0x0003e4000c101d08 */
.L_x_9546:
[----:B------:R-:W-:Y:S05]  /*4da0*/  BSYNC.RECONVERGENT B0 ;  /* 0x0000000000007941 */ /* 0x000fea0003800200 */
.L_x_9545:
[----:B------:R-:W-:Y:S01]  /*4db0*/  ISETP.GE.U32.AND P0, PT, R8, 0x100, PT ;  /* 0x000001000800780c */ /* 0x000fe20003f06070 */
[----:B------:R-:W-:-:S12]  /*4dc0*/  BSSY.RECONVERGENT B0, `(.L_x_9547) ;  /* 0x0000022000007945 */ /* 0x000fd80003800200 */
[----:B------:R-:W-:Y:S05]  /*4dd0*/  @!P0 BRA `(.L_x_9548) ;  /* 0x0000000000808947 */ /* 0x000fea0003800000 */
[----:B01----:R-:W-:Y:S01]  /*4de0*/  FADD.FTZ R212, R18, -UR5 ;  /* 0x8000000512d47e21 */ /* 0x003fe20008010000 */
        /* <DEDUP_REMOVED lines=31> */
.L_x_9548:
[----:B------:R-:W-:Y:S05]  /*4fe0*/  BSYNC.RECONVERGENT B0 ;  /* 0x0000000000007941 */ /* 0x000fea0003800200 */
.L_x_9547:
[----:B------:R-:W-:Y:S04]  /*4ff0*/  BSSY.RECONVERGENT B0, `(.L_x_9549) ;  /* 0x0000022000007945 */ /* 0x000fe80003800200 */
[----:B------:R-:W-:Y:S05]  /*5000*/  @!P1 BRA `(.L_x_9550) ;  /* 0x0000000000809947 */ /* 0x000fea0003800000 */
[----:B012---:R-:W-:Y:S01]  /*5010*/  FADD.FTZ R212, R26, -UR5 ;  /* 0x800000051ad47e21 */ /* 0x007fe20008010000 */
        /* <DEDUP_REMOVED lines=31> */
.L_x_9550:
[----:B------:R-:W-:Y:S05]  /*5210*/  BSYNC.RECONVERGENT B0 ;  /* 0x0000000000007941 */ /* 0x000fea0003800200 */
.L_x_9549:
[----:B------:R-:W-:Y:S04]  /*5220*/  BSSY.RECONVERGENT B0, `(.L_x_9551) ;  /* 0x0000022000007945 */ /* 0x000fe80003800200 */
[----:B------:R-:W-:Y:S05]  /*5230*/  @!P2 BRA `(.L_x_9552) ;  /* 0x000000000080a947 */ /* 0x000fea0003800000 */
[----:B0123--:R-:W-:Y:S01]  /*5240*/  FADD.FTZ R212, R34, -UR5 ;  /* 0x8000000522d47e21 */ /* 0x00ffe20008010000 */
        /* <DEDUP_REMOVED lines=31> */
.L_x_9552:
[----:B------:R-:W-:Y:S05]  /*5440*/  BSYNC.RECONVERGENT B0 ;  /* 0x0000000000007941 */ /* 0x000fea0003800200 */
.L_x_9551:
        /* <DEDUP_REMOVED lines=34> */
.L_x_9554:
[----:B------:R-:W-:Y:S05]  /*5670*/  BSYNC.RECONVERGENT B0 ;  /* 0x0000000000007941 */ /* 0x000fea0003800200 */
.L_x_9553:
        /* <DEDUP_REMOVED lines=34> */
.L_x_9556:
[----:B------:R-:W-:Y:S05]  /*58a0*/  BSYNC.RECONVERGENT B0 ;  /* 0x0000000000007941 */ /* 0x000fea0003800200 */
.L_x_9555:
        /* <DEDUP_REMOVED lines=28> */
[----:B0-----:R-:W-:-:S02]  /*5a70*/  IMAD.WIDE.U32 R242, R2, 0x10, R242 ;  /* 0x0000001002f27825 */ /* 0x001fc400078e00f2 */
[----:B------:R-:W-:Y:S02]  /*5a80*/  F2FP.BF16.F32.PACK_AB R213, R214, R213 ;  /* 0x000000d5d6d5723e */ /* 0x000fe400000010ff */
[----:B------:R-:W-:Y:S02]  /*5a90*/  F2FP.BF16.F32.PACK_AB R214, R244, R215 ;  /* 0x000000d7f4d6723e */ /* 0x000fe400000010ff */
[----:B------:R-:W-:-:S05]  /*5aa0*/  F2FP.BF16.F32.PACK_AB R215, R246, R237 ;  /* 0x000000edf6d7723e */ /* 0x000fca00000010ff */
[----:B------:R0:W-:Y:S02]  /*5ab0*/  STG.E.128 desc[UR8][R242.64], R212 ;  /* 0x000000d4f2007986 */ /* 0x0001e4000c101d08 */
.L_x_9558:
[----:B------:R-:W-:Y:S05]  /*5ac0*/  BSYNC.RECONVERGENT B0 ;  /* 0x0000000000007941 */ /* 0x000fea0003800200 */
.L_x_9557:
[----:B------:R-:W-:Y:S02]  /*5ad0*/  UIADD3 UR6, UPT, UPT, UR6, UR16, URZ ;  /* 0x0000001006067290 */ /* 0x000fe4000fffe0ff */
[----:B------:R-:W-:Y:S02]  /*5ae0*/  UPLOP3.LUT UP2, UPT, UPT, UPT, UP2, 0x40, 0x4 ;  /* 0x000000000004789c */ /* 0x000fe40003f4e820 */
[----:B------:R-:W-:-:S09]  /*5af0*/  UISETP.GE.AND UP1, UPT, UR6, UR17, UPT ;  /* 0x000000110600728c */ /* 0x000fd2000bf26270 */
[----:B------:R-:W-:Y:S05]  /*5b00*/  BRA.U !UP1, `(.L_x_9559) ;  /* 0xffffffb509107547 */ /* 0x000fea000b83ffff */
[----:B------:R-:W-:Y:S05]  /*5b10*/  EXIT ;  /* 0x000000000000794d */ /* 0x000fea0003800000 */
.L_x_9560:
        /* <DEDUP_REMOVED lines=14> */
.L_x_42327:


//--------------------- .text._ZN10layer_norm13ln_fwd_kernelINS_13Kernel_traitsIf13__nv_bfloat16S2_S2_fjLj7168ELj1ELj1ELj4ELj16ENS_18Kernel_traits_baseILj7168EfS2_S2_S2_fjLj128EEEEELb0ELb1ELb0ELb1EEEvNS_9FwdParamsE --------------------------
	.section	.text._ZN10layer_norm13ln_fwd_kernelINS_13Kernel_traitsIf13__nv_bfloat16S2_S2_fjLj7168ELj1ELj1ELj4ELj16ENS_18Kernel_traits_baseILj7168EfS2_S2_S2_fjLj128EEEEELb0ELb1ELb0ELb1EEEvNS_9FwdParamsE,"ax",@progbits
	.align	128
        .global         _ZN10layer_norm13ln_fwd_kernelINS_13Kernel_traitsIf13__nv_bfloat16S2_S2_fjLj7168ELj1ELj1ELj4ELj16ENS_18Kernel_traits_baseILj7168EfS2_S2_S2_fjLj128EEEEELb0ELb1ELb0ELb1EEEvNS_9FwdParamsE
        .type           _ZN10layer_norm13ln_fwd_kernelINS_13Kernel_traitsIf13__nv_bfloat16S2_S2_fjLj7168ELj1ELj1ELj4ELj16ENS_18Kernel_traits_baseILj7168EfS2_S2_S2_fjLj128EEEEELb0ELb1ELb0ELb1EEEvNS_9FwdParamsE,@function
        .size           _ZN10layer_norm13ln_fwd_kernelINS_13Kernel_traitsIf13__nv_bfloat16S2_S2_fjLj7168ELj1ELj1ELj4ELj16ENS_18Kernel_traits_baseILj7168EfS2_S2_S2_fjLj128EEEEELb0ELb1ELb0ELb1EEEvNS_9FwdParamsE,(.L_x_42328 - _ZN10layer_norm13ln_fwd_kernelINS_13Kernel_traitsIf13__nv_bfloat16S2_S2_fjLj7168ELj1ELj1ELj4ELj16ENS_18Kernel_traits_baseILj7168EfS2_S2_S2_fjLj128EEEEELb0ELb1ELb0ELb1EEEvNS_9FwdParamsE)
        .other          _ZN10layer_norm13ln_fwd_kernelINS_13Kernel_traitsIf13__nv_bfloat16S2_S2_fjLj7168ELj1ELj1ELj4ELj16ENS_18Kernel_traits_baseILj7168EfS2_S2_S2_fjLj128EEEEELb0ELb1ELb0ELb1EEEvNS_9FwdParamsE,@"STO_CUDA_ENTRY STV_DEFAULT"
_ZN10layer_norm13ln_fwd_kernelINS_13Kernel_traitsIf13__nv_bfloat16S2_S2_fjLj7168ELj1ELj1ELj4ELj16ENS_18Kernel_traits_baseILj7168EfS2_S2_S2_fjLj128EEEEELb0ELb1ELb0ELb1EEEvNS_9FwdParamsE:
.text._ZN10layer_norm13ln_fwd_kernelINS_13Kernel_traitsIf13__nv_bfloat16S2_S2_fjLj7168ELj1ELj1ELj4ELj16ENS_18Kernel_traits_baseILj7168EfS2_S2_S2_fjLj128EEEEELb0ELb1ELb0ELb1EEEvNS_9FwdParamsE:
[----:B------:R-:W-:Y:S01]  /*0000*/  LDC R1, c[0x0][0x37c] ;  /* 0x0000df00ff017b82 */ /* 0x000fe20000000800 */
[----:B------:R-:W0:Y:S01]  /*0010*/  LDCU.64 UR8, c[0x0][0x438] ;  /* 0x00008700ff0877ac */ /* 0x000e220008000a00 */
[----:B------:R-:W1:Y:S06]  /*0020*/  S2R R14, SR_TID.X ;  /* 0x00000000000e7919 */ /* 0x000e6c0000002100 */
[----:B------:R-:W2:Y:S01]  /*0030*/  S2UR UR4, SR_CTAID.X ;  /* 0x00000000000479c3 */ /* 0x000ea20000002500 */
[----:B------:R-:W3:Y:S01]  /*0040*/  LDCU.64 UR6, c[0x0][0x358] ;  /* 0x00006b00ff0677ac */ /* 0x000ee20008000a00 */
[----:B0-----:R-:W-:-:S04]  /*0050*/  UISETP.NE.U32.AND UP0, UPT, UR8, URZ, UPT ;  /* 0x000000ff0800728c */ /* 0x001fc8000bf05070 */
[----:B------:R-:W-:Y:S01]  /*0060*/  UISETP.NE.AND.EX UP0, UPT, UR9, URZ, UPT, UP0 ;  /* 0x000000ff0900728c */ /* 0x000fe2000bf05300 */
[----:B--2---:R-:W-:Y:S02]  /*0070*/  MOV R12, UR4 ;  /* 0x00000004000c7c02 */ /* 0x004fe40008000f00 */
[----:B-1----:R-:W-:-:S06]  /*0080*/  LOP3.LUT R13, R14, 0x1f, RZ, 0xc0, !PT ;  /* 0x0000001f0e0d7812 */ /* 0x002fcc00078ec0ff */
[----:B---3--:R-:W-:Y:S05]  /*0090*/  BRA.U !UP0, `(.L_x_9561) ;  /* 0x0000000108c47547 */ /* 0x008fea000b800000 */
        /* <DEDUP_REMOVED lines=49> */
.L_x_9561:
        /* <DEDUP_REMOVED lines=60> */
.L_x_9562:
[----:B------:R-:W1:Y:S02]  /*0770*/  LDCU UR4, c[0x0][0x384] ;  /* 0x00007080ff0477ac */ /* 0x000e640008000800 */
[----:B-1----:R-:W-:-:S13]  /*0780*/  ISETP.GE.AND P0, PT, R12, UR4, PT ;  /* 0x000000040c007c0c */ /* 0x002fda000bf06270 */
[----:B------:R-:W-:Y:S05]  /*0790*/  @P0 EXIT ;  /* 0x000000000000094d */ /* 0x000fea0003800000 */
[----:B0-----:R-:W0:Y:S01]  /*07a0*/  LDC.64 R2, c[0x0][0x3e0] ;  /* 0x0000f800ff027b82 */ /* 0x001e220000000a00 */
[----:B------:R-:W1:Y:S01]  /*07b0*/  LDCU UR10, c[0x0][0x388] ;  /* 0x00007100ff0a77ac */ /* 0x000e620008000800 */
[----:B------:R-:W2:Y:S01]  /*07c0*/  LDCU.U8 UR12, c[0x0][0x410] ;  /* 0x00008200ff0c77ac */ /* 0x000ea20008000000 */
[----:B------:R-:W3:Y:S01]  /*07d0*/  LDCU UR11, c[0x0][0x400] ;  /* 0x00008000ff0b77ac */ /* 0x000ee20008000800 */
[----:B------:R-:W4:Y:S01]  /*07e0*/  LDCU.64 UR8, c[0x0][0x3a0] ;  /* 0x00007400ff0877ac */ /* 0x000f220008000a00 */
[----:B------:R-:W-:Y:S01]  /*07f0*/  UPLOP3.LUT UP0, UPT, UPT, UPT, UPT, 0x40, 0x4 ;  /* 0x000000000004789c */ /* 0x000fe20003f0e870 */
[----:B0-----:R-:W-:-:S04]  /*0800*/  ISETP.NE.U32.AND P0, PT, R2, RZ, PT ;  /* 0x000000ff0200720c */ /* 0x001fc80003f05070 */
[----:B-1234-:R-:W-:-:S13]  /*0810*/  ISETP.NE.AND.EX P0, PT, R3, RZ, PT, P0 ;  /* 0x000000ff0300720c */ /* 0x01efda0003f05300 */
.L_x_9579:
[----:B------:R-:W0:Y:S01]  /*0820*/  @P0 LDC.64 R2, c[0x0][0x3e0] ;  /* 0x0000f800ff020b82 */ /* 0x000e220000000a00 */
[----:B------:R-:W-:Y:S01]  /*0830*/  IMAD R0, R12, UR10, RZ ;  /* 0x0000000a0c007c24 */ /* 0x000fe2000f8e02ff */
[----:B-1----:R-:W-:-:S04]  /*0840*/  LOP3.LUT R7, R14, 0x60, RZ, 0xc0, !PT ;  /* 0x000000600e077812 */ /* 0x002fc800078ec0ff */
[----:B------:R-:W-:Y:S02]  /*0850*/  SHF.R.S32.HI R5, RZ, 0x1f, R0 ;  /* 0x0000001fff057819 */ /* 0x000fe40000011400 */
[----:B------:R-:W1:Y:S02]  /*0860*/  LDC.64 R242, c[0x0][0x390] ;  /* 0x0000e400fff27b82 */ /* 0x000e640000000a00 */
[----:B------:R-:W-:Y:S02]  /*0870*/  LEA.HI R5, R5, R0, RZ, 0x3 ;  /* 0x0000000005057211 */ /* 0x000fe400078f18ff */
[----:B------:R-:W-:-:S04]  /*0880*/  LOP3.LUT R0, R7, 0x1f, R14, 0xf8, !PT ;  /* 0x0000001f07007812 */ /* 0x000fc800078ef80e */
[----:B------:R-:W-:Y:S01]  /*0890*/  LEA.HI.SX32 R11, R5, R0, 0x1d ;  /* 0x00000000050b7211 */ /* 0x000fe200078feaff */
[----:B0-----:R-:W-:-:S06]  /*08a0*/  @P0 IMAD.WIDE R2, R12, 0x2, R2 ;  /* 0x000000020c020825 */ /* 0x001fcc00078e0202 */
[----:B------:R-:W2:Y:S01]  /*08b0*/  @P0 LDG.E.U16 R2, desc[UR6][R2.64] ;  /* 0x0000000602020981 */ /* 0x000ea2000c1e1500 */
[----:B-1----:R-:W-:-:S06]  /*08c0*/  IMAD.WIDE.U32 R4, R11, 0x10, R242 ;  /* 0x000000100b047825 */ /* 0x002fcc00078e00f2 */
[----:B-----5:R-:W5:Y:S01]  /*08d0*/  LDG.E.128 R4, desc[UR6][R4.64] ;  /* 0x0000000604047981 */ /* 0x020f62000c1e1d00 */
        /* <DEDUP_REMOVED lines=8> */
[C---:B-----5:R-:W-:Y:S02]  /*0960*/  SHF.L.U32 R3, R4.reuse, 0x10, RZ ;  /* 0x0000001004037819 */ /* 0x060fe400000006ff */
[C---:B------:R-:W-:Y:S02]  /*0970*/  PRMT R2, R5.reuse, 0x7632, R2 ;  /* 0x0000763205027816 */ /* 0x040fe40000000002 */
[----:B------:R-:W-:Y:S01]  /*0980*/  SHF.L.U32 R5, R5, 0x10, RZ ;  /* 0x0000001005057819 */ /* 0x000fe200000006ff */
[-C--:B------:R-:W-:Y:S01]  /*0990*/  FMUL.FTZ R3, R3, R214.reuse ;  /* 0x000000d603037220 */ /* 0x080fe20000410000 */
[----:B------:R-:W-:Y:S02]  /*09a0*/  PRMT R0, R4, 0x7632, R0 ;  /* 0x0000763204007816 */ /* 0x000fe40000000000 */
[C---:B------:R-:W-:Y:S01]  /*09b0*/  PRMT R4, R6.reuse, 0x7632, R4 ;  /* 0x0000763206047816 */ /* 0x040fe20000000004 */
[----:B------:R-:W-:Y:S01]  /*09c0*/  FMUL.FTZ R5, R5, R214 ;  /* 0x000000d605057220 */ /* 0x000fe20000410000 */
[----:B------:R-:W-:-:S02]  /*09d0*/  SHF.L.U32 R9, R6, 0x10, RZ ;  /* 0x0000001006097819 */ /* 0x000fc400000006ff */
[C---:B------:R-:W-:Y:S02]  /*09e0*/  PRMT R6, R7.reuse, 0x7632, R6 ;  /* 0x0000763207067816 */ /* 0x040fe40000000006 */
[----:B------:R-:W-:Y:S01]  /*09f0*/  SHF.L.U32 R7, R7, 0x10, RZ ;  /* 0x0000001007077819 */ /* 0x000fe200000006ff */
[----:B------:R-:W-:Y:S01]  /*0a00*/  FMUL.FTZ R9, R9, R214 ;  /* 0x000000d609097220 */ /* 0x000fe20000410000 */
[----:B--2---:R-:W-:Y:S02]  /*0a10*/  SHF.L.U32 R22, R24, 0x10, RZ ;  /* 0x0000001018167819 */ /* 0x004fe400000006ff */
[----:B------:R-:W-:Y:S02]  /*0a20*/  SHF.L.U32 R18, R25, 0x10, RZ ;  /* 0x0000001019127819 */ /* 0x000fe400000006ff */
[----:B------:R-:W-:Y:S01]  /*0a30*/  SHF.L.U32 R16, R26, 0x10, RZ ;  /* 0x000000101a107819 */ /* 0x000fe200000006ff */
[----:B------:R-:W-:Y:S01]  /*0a40*/  FFMA.FTZ R22, R3, R80, R22 ;  /* 0x0000005003167223 */ /* 0x000fe20000010016 */
[----:B------:R-:W-:Y:S01]  /*0a50*/  SHF.L.U32 R204, R27, 0x10, RZ ;  /* 0x000000101bcc7819 */ /* 0x000fe200000006ff */
[----:B------:R-:W-:Y:S01]  /*0a60*/  FFMA.FTZ R18, R5, R82, R18 ;  /* 0x0000005205127223 */ /* 0x000fe20000010012 */
[----:B------:R-:W-:Y:S01]  /*0a70*/  FMUL.FTZ R3, R7, R214 ;  /* 0x000000d607037220 */ /* 0x000fe20000410000 */
[----:B------:R-:W-:Y:S01]  /*0a80*/  SHF.L.U32 R5, R2, 0x10, RZ ;  /* 0x0000001002057819 */ /* 0x000fe200000006ff */
[----:B------:R-:W-:Y:S01]  /*0a90*/  FFMA.FTZ R16, R9, R76, R16 ;  /* 0x0000004c09107223 */ /* 0x000fe20000010010 */
[----:B------:R-:W-:Y:S01]  /*0aa0*/  SHF.L.U32 R7, R4, 0x10, RZ ;  /* 0x0000001004077819 */ /* 0x000fe200000006ff */
[----:B------:R-:W-:Y:S01]  /*0ab0*/  FFMA.FTZ R204, R3, R78, R204 ;  /* 0x0000004e03cc7223 */ /* 0x000fe200000100cc */
[----:B------:R-:W-:Y:S01]  /*0ac0*/  SHF.L.U32 R9, R6, 0x10, RZ ;  /* 0x0000001006097819 */ /* 0x000fe200000006ff */
[-C--:B------:R-:W-:Y:S01]  /*0ad0*/  FMUL.FTZ R4, R5, R214.reuse ;  /* 0x000000d605047220 */ /* 0x080fe20000410000 */
[----:B------:R-:W-:Y:S01]  /*0ae0*/  SHF.L.U32 R3, R0, 0x10, RZ ;  /* 0x0000001000037819 */ /* 0x000fe200000006ff */
[-C--:B------:R-:W-:Y:S01]  /*0af0*/  FMUL.FTZ R6, R7, R214.reuse ;  /* 0x000000d607067220 */ /* 0x080fe20000410000 */
[----:B------:R-:W-:Y:S01]  /*0b00*/  PRMT R7, R27, 0x7632, R7 ;  /* 0x000076321b077816 */ /* 0x000fe20000000007 */
[----:B------:R-:W-:Y:S01]  /*0b10*/  FMUL.FTZ R8, R9, R214 ;  /* 0x000000d609087220 */ /* 0x000fe20000410000 */
[----:B------:R-:W-:-:S02]  /*0b20*/  PRMT R5, R26, 0x7632, R5 ;  /* 0x000076321a057816 */ /* 0x000fc40000000005 */
[----:B------:R-:W-:Y:S02]  /*0b30*/  PRMT R2, R25, 0x7632, R2 ;  /* 0x0000763219027816 */ /* 0x000fe40000000002 */
[----:B------:R-:W-:Y:S02]  /*0b40*/  PRMT R0, R24, 0x7632, R0 ;  /* 0x0000763218007816 */ /* 0x000fe40000000000 */
[----:B------:R-:W-:Y:S02]  /*0b50*/  SHF.L.U32 R7, R7, 0x10, RZ ;  /* 0x0000001007077819 */ /* 0x000fe400000006ff */
[----:B------:R-:W-:Y:S02]  /*0b60*/  SHF.L.U32 R5, R5, 0x10, RZ ;  /* 0x0000001005057819 */ /* 0x000fe400000006ff */
[----:B------:R-:W-:Y:S01]  /*0b70*/  SHF.L.U32 R17, R2, 0x10, RZ ;  /* 0x0000001002117819 */ /* 0x000fe200000006ff */
[----:B------:R-:W-:Y:S01]  /*0b80*/  FFMA.FTZ R23, R8, R79, R7 ;  /* 0x0000004f08177223 */ /* 0x000fe20000010007 */
[----:B------:R-:W-:Y:S01]  /*0b90*/  SHF.L.U32 R15, R0, 0x10, RZ ;  /* 0x00000010000f7819 */ /* 0x000fe200000006ff */
[----:B------:R-:W-:Y:S01]  /*0ba0*/  FMUL.FTZ R0, R3, R214 ;  /* 0x000000d603007220 */ /* 0x000fe20000410000 */
[----:B------:R-:W-:Y:S01]  /*0bb0*/  FFMA.FTZ R19, R6, R77, R5 ;  /* 0x0000004d06137223 */ /* 0x000fe20000010005 */
[----:B------:R-:W-:Y:S01]  /*0bc0*/  FFMA.FTZ R17, R4, R83, R17 ;  /* 0x0000005304117223 */ /* 0x000fe20000010011 */
[----:B------:R-:W-:Y:S01]  /*0bd0*/  F2FP.BF16.F32.PACK_AB R7, R23, R204 ;  /* 0x000000cc1707723e */ /* 0x000fe200000010ff */
[----:B------:R-:W-:-:S02]  /*0be0*/  FFMA.FTZ R15, R0, R81, R15 ;  /* 0x00000051000f7223 */ /* 0x000fc4000001000f */
[----:B------:R-:W-:Y:S02]  /*0bf0*/  F2FP.BF16.F32.PACK_AB R6, R19, R16 ;  /* 0x000000101306723e */ /* 0x000fe400000010ff */
[----:B------:R-:W-:Y:S02]  /*0c00*/  F2FP.BF16.F32.PACK_AB R5, R17, R18 ;  /* 0x000000121105723e */ /* 0x000fe400000010ff */
[----:B------:R-:W-:Y:S01]  /*0c10*/  F2FP.BF16.F32.PACK_AB R4, R15, R22 ;  /* 0x000000160f04723e */ /* 0x000fe200000010ff */
[----:B------:R-:W-:Y:S06]  /*0c20*/  BRA `(.L_x_9564) ;  /* 0x0000000000807947 */ /* 0x000fec0003800000 */
.L_x_9563:
[C---:B-----5:R-:W-:Y:S02]  /*0c30*/  PRMT R0, R4.reuse, 0x7632, R0 ;  /* 0x0000763204007816 */ /* 0x060fe40000000000 */
[----:B------:R-:W-:Y:S02]  /*0c40*/  SHF.L.U32 R3, R4, 0x10, RZ ;  /* 0x0000001004037819 */ /* 0x000fe400000006ff */
[C---:B------:R-:W-:Y:S02]  /*0c50*/  PRMT R4, R6.reuse, 0x7632, R4 ;  /* 0x0000763206047816 */ /* 0x040fe40000000004 */
[----:B------:R-:W-:Y:S01]  /*0c60*/  SHF.L.U32 R15, R6, 0x10, RZ ;  /* 0x00000010060f7819 */ /* 0x000fe200000006ff */
[-C--:B------:R-:W-:Y:S01]  /*0c70*/  FMUL.FTZ R3, R3, R214.reuse ;  /* 0x000000d603037220 */ /* 0x080fe20000410000 */
[----:B------:R-:W-:Y:S02]  /*0c80*/  PRMT R2, R5, 0x7632, R2 ;  /* 0x0000763205027816 */ /* 0x000fe40000000002 */
[----:B------:R-:W-:Y:S01]  /*0c90*/  PRMT R6, R7, 0x7632, R6 ;  /* 0x0000763207067816 */ /* 0x000fe20000000006 */
        /* <DEDUP_REMOVED lines=13> */
[----:B------:R-:W-:Y:S01]  /*0d70*/  FMUL.FTZ R204, R19, R78 ;  /* 0x0000004e13cc7220 */ /* 0x000fe20000410000 */
[----:B------:R-:W-:Y:S01]  /*0d80*/  FMUL.FTZ R4, R17, R214 ;  /* 0x000000d611047220 */ /* 0x000fe20000410000 */
        /* <DEDUP_REMOVED lines=10> */
.L_x_9564:
[----:B------:R-:W0:Y:S01]  /*0e30*/  LDC.64 R20, c[0x0][0x3a8] ;  /* 0x0000ea00ff147b82 */ /* 0x000e220000000a00 */
[----:B------:R-:W-:-:S05]  /*0e40*/  IADD3 R10, PT, PT, R11, 0x80, RZ ;  /* 0x000000800b0a7810 */ /* 0x000fca0007ffe0ff */
[----:B------:R-:W-:Y:S02]  /*0e50*/  IMAD.WIDE.U32 R196, R10, 0x10, R242 ;  /* 0x000000100ac47825 */ /* 0x000fe400078e00f2 */
[----:B------:R-:W1:Y:S02]  /*0e60*/  @P1 LDC.64 R8, c[0x0][0x3a0] ;  /* 0x0000e800ff081b82 */ /* 0x000e640000000a00 */
[----:B0-----:R-:W-:-:S05]  /*0e70*/  IMAD.WIDE.U32 R2, R11, 0x10, R20 ;  /* 0x000000100b027825 */ /* 0x001fca00078e0014 */
[----:B------:R0:W-:Y:S01]  /*0e80*/  STG.E.128 desc[UR6][R2.64], R4 ;  /* 0x0000000402007986 */ /* 0x0001e2000c101d06 */
[----:B-1----:R-:W-:-:S03]  /*0e90*/  @P1 IMAD.WIDE.U32 R8, R10, 0x10, R8 ;  /* 0x000000100a081825 */ /* 0x002fc600078e0008 */
[----:B------:R-:W5:Y:S04]  /*0ea0*/  LDG.E.128 R196, desc[UR6][R196.64] ;  /* 0x00000006c4c47981 */ /* 0x000f68000c1e1d00 */
[----:B------:R0:W5:Y:S01]  /*0eb0*/  @P1 LDG.E.128 R24, desc[UR6][R8.64] ;  /* 0x0000000608181981 */ /* 0x000162000c1e1d00 */
[----:B------:R-:W-:Y:S05]  /*0ec0*/  @!P1 BRA `(.L_x_9565) ;  /* 0x0000000000b49947 */ /* 0x000fea0003800000 */
[C---:B-----5:R-:W-:Y:S02]  /*0ed0*/  PRMT R200, R199.reuse, 0x7632, R200 ;  /* 0x00007632c7c87816 */ /* 0x060fe400000000c8 */
[----:B0-----:R-:W-:Y:S02]  /*0ee0*/  SHF.L.U32 R3, R196, 0x10, RZ ;  /* 0x00000010c4037819 */ /* 0x001fe400000006ff */
[----:B------:R-:W-:Y:S02]  /*0ef0*/  SHF.L.U32 R5, R198, 0x10, RZ ;  /* 0x00000010c6057819 */ /* 0x000fe400000006ff */
[----:B------:R-:W-:Y:S01]  /*0f00*/  SHF.L.U32 R199, R199, 0x10, RZ ;  /* 0x00000010c7c77819 */ /* 0x000fe200000006ff */
[-C--:B------:R-:W-:Y:S01]  /*0f10*/  FMUL.FTZ R3, R3, R214.reuse ;  /* 0x000000d603037220 */ /* 0x080fe20000410000 */
[----:B------:R-:W-:Y:S01]  /*0f20*/  PRMT R7, R197, 0x7632, R7 ;  /* 0x00007632c5077816 */ /* 0x000fe20000000007 */
[-C--:B------:R-:W-:Y:S01]  /*0f30*/  FMUL.FTZ R5, R5, R214.reuse ;  /* 0x000000d605057220 */ /* 0x080fe20000410000 */
[----:B------:R-:W-:Y:S01]  /*0f40*/  SHF.L.U32 R197, R197, 0x10, RZ ;  /* 0x00000010c5c57819 */ /* 0x000fe200000006ff */
[----:B------:R-:W-:Y:S01]  /*0f50*/  FMUL.FTZ R199, R199, R214 ;  /* 0x000000d6c7c77220 */ /* 0x000fe20000410000 */
[----:B------:R-:W-:-:S02]  /*0f60*/  SHF.L.U32 R8, R24, 0x10, RZ ;  /* 0x0000001018087819 */ /* 0x000fc400000006ff */
[----:B------:R-:W-:Y:S01]  /*0f70*/  SHF.L.U32 R4, R26, 0x10, RZ ;  /* 0x000000101a047819 */ /* 0x000fe200000006ff */
[----:B------:R-:W-:Y:S01]  /*0f80*/  FMUL.FTZ R197, R197, R214 ;  /* 0x000000d6c5c57220 */ /* 0x000fe20000410000 */
[----:B------:R-:W-:Y:S01]  /*0f90*/  SHF.L.U32 R2, R27, 0x10, RZ ;  /* 0x000000101b027819 */ /* 0x000fe200000006ff */
[----:B------:R-:W-:Y:S01]  /*0fa0*/  FFMA.FTZ R8, R3, R72, R8 ;  /* 0x0000004803087223 */ /* 0x000fe20000010008 */
[----:B------:R-:W-:Y:S01]  /*0fb0*/  PRMT R0, R196, 0x7632, R0 ;  /* 0x00007632c4007816 */ /* 0x000fe20000000000 */
[----:B------:R-:W-:Y:S01]  /*0fc0*/  FFMA.FTZ R4, R5, R68, R4 ;  /* 0x0000004405047223 */ /* 0x000fe20000010004 */
[----:B------:R-:W-:Y:S01]  /*0fd0*/  PRMT R196, R198, 0x7632, R196 ;  /* 0x00007632c6c47816 */ /* 0x000fe200000000c4 */
[----:B------:R-:W-:Y:S01]  /*0fe0*/  FFMA.FTZ R2, R199, R70, R2 ;  /* 0x00000046c7027223 */ /* 0x000fe20000010002 */
[C---:B------:R-:W-:Y:S02]  /*0ff0*/  SHF.L.U32 R6, R25.reuse, 0x10, RZ ;  /* 0x0000001019067819 */ /* 0x040fe400000006ff */
        /* <DEDUP_REMOVED lines=18> */
[----:B------:R-:W-:Y:S01]  /*1120*/  FFMA.FTZ R3, R0, R73, R3 ;  /* 0x0000004900037223 */ /* 0x000fe20000010003 */
[----:B------:R-:W-:Y:S02]  /*1130*/  FFMA.FTZ R7, R198, R69, R201 ;  /* 0x00000045c6077223 */ /* 0x000fe400000100c9 */
[----:B------:R-:W-:Y:S01]  /*1140*/  FFMA.FTZ R9, R200, R71, R9 ;  /* 0x00000047c8097223 */ /* 0x000fe20000010009 */
[----:B------:R-:W-:Y:S02]  /*1150*/  F2FP.BF16.F32.PACK_AB R197, R5, R6 ;  /* 0x0000000605c5723e */ /* 0x000fe400000010ff */
[----:B------:R-:W-:-:S02]  /*1160*/  F2FP.BF16.F32.PACK_AB R198, R7, R4 ;  /* 0x0000000407c6723e */ /* 0x000fc400000010ff */
[----:B------:R-:W-:Y:S02]  /*1170*/  F2FP.BF16.F32.PACK_AB R199, R9, R2 ;  /* 0x0000000209c7723e */ /* 0x000fe400000010ff */
[----:B------:R-:W-:Y:S01]  /*1180*/  F2FP.BF16.F32.PACK_AB R196, R3, R8 ;  /* 0x0000000803c4723e */ /* 0x000fe200000010ff */
[----:B------:R-:W-:Y:S06]  /*1190*/  BRA `(.L_x_9566) ;  /* 0x0000000000807947 */ /* 0x000fec0003800000 */
.L_x_9565:
[----:B-----5:R-:W-:Y:S02]  /*11a0*/  PRMT R0, R196, 0x7632, R0 ;  /* 0x00007632c4007816 */ /* 0x020fe40000000000 */
[----:B0-----:R-:W-:Y:S02]  /*11b0*/  PRMT R2, R197, 0x7632, R2 ;  /* 0x00007632c5027816 */ /* 0x001fe40000000002 */
        /* <DEDUP_REMOVED lines=30> */
.L_x_9566:
        /* <DEDUP_REMOVED lines=9> */
[----:B-1---5:R-:W-:Y:S02]  /*1430*/  PRMT R198, R201, 0x7632, R198 ;  /* 0x00007632c9c67816 */ /* 0x022fe400000000c6 */
        /* <DEDUP_REMOVED lines=13> */
[----:B------:R-:W-:Y:S01]  /*1510*/  SHF.L.U32 R206, R27, 0x10, RZ ;  /* 0x000000101bce7819 */ /* 0x000fe200000006ff */
[----:B------:R-:W-:Y:S01]  /*1520*/  FFMA.FTZ R210, R201, R66, R210 ;  /* 0x00000042c9d27223 */ /* 0x000fe200000100d2 */
[----:B------:R-:W-:Y:S01]  /*1530*/  PRMT R196, R200, 0x7632, R196 ;  /* 0x00007632c8c47816 */ /* 0x000fe200000000c4 */
[----:B------:R-:W-:Y:S01]  /*1540*/  FFMA.FTZ R208, R199, R60, R208 ;  /* 0x0000003cc7d07223 */ /* 0x000fe200000100d0 */
[----:B------:R-:W-:Y:S01]  /*1550*/  PRMT R205, R202, 0x7632, R205 ;  /* 0x00007632cacd7816 */ /* 0x000fe200000000cd */
[----:B------:R-:W-:Y:S01]  /*1560*/  FFMA.FTZ R206, R203, R62, R206 ;  /* 0x0000003ecbce7223 */ /* 0x000fe200000100ce */
[----:B------:R-:W-:-:S02]  /*1570*/  PRMT R197, R24, 0x7632, R197 ;  /* 0x0000763218c57816 */ /* 0x000fc400000000c5 */
[----:B------:R-:W-:Y:S02]  /*1580*/  PRMT R200, R25, 0x7632, R200 ;  /* 0x0000763219c87816 */ /* 0x000fe400000000c8 */
[----:B------:R-:W-:Y:S02]  /*1590*/  PRMT R202, R26, 0x7632, R202 ;  /* 0x000076321aca7816 */ /* 0x000fe400000000ca */
[----:B------:R-:W-:Y:S02]  /*15a0*/  PRMT R203, R27, 0x7632, R203 ;  /* 0x000076321bcb7816 */ /* 0x000fe400000000cb */
[----:B------:R-:W-:Y:S02]  /*15b0*/  SHF.L.U32 R199, R196, 0x10, RZ ;  /* 0x00000010c4c77819 */ /* 0x000fe400000006ff */
[----:B------:R-:W-:Y:S02]  /*15c0*/  SHF.L.U32 R201, R198, 0x10, RZ ;  /* 0x00000010c6c97819 */ /* 0x000fe400000006ff */
[----:B------:R-:W-:Y:S01]  /*15d0*/  SHF.L.U32 R207, R207, 0x10, RZ ;  /* 0x00000010cfcf7819 */ /* 0x000fe200000006ff */
        /* <DEDUP_REMOVED lines=8> */
[----:B------:R-:W-:Y:S01]  /*1660*/  SHF.L.U32 R203, R203, 0x10, RZ ;  /* 0x00000010cbcb7819 */ /* 0x000fe200000006ff */
[----:B------:R-:W-:Y:S01]  /*1670*/  FFMA.FTZ R209, R198, R67, R209 ;  /* 0x00000043c6d17223 */ /* 0x000fe200000100d1 */
[----:B------:R-:W-:Y:S01]  /*1680*/  FFMA.FTZ R207, R196, R65, R197 ;  /* 0x00000041c4cf7223 */ /* 0x000fe200000100c5 */
[----:B------:R-:W-:Y:S02]  /*1690*/  FFMA.FTZ R211, R200, R61, R211 ;  /* 0x0000003dc8d37223 */ /* 0x000fe400000100d3 */
[----:B------:R-:W-:Y:S01]  /*16a0*/  FFMA.FTZ R213, R202, R63, R203 ;  /* 0x0000003fcad57223 */ /* 0x000fe200000100cb */
[----:B------:R-:W-:-:S02]  /*16b0*/  F2FP.BF16.F32.PACK_AB R197, R209, R210 ;  /* 0x000000d2d1c5723e */ /* 0x000fc400000010ff */
[----:B------:R-:W-:Y:S02]  /*16c0*/  F2FP.BF16.F32.PACK_AB R198, R211, R208 ;  /* 0x000000d0d3c6723e */ /* 0x000fe400000010ff */
[----:B------:R-:W-:Y:S02]  /*16d0*/  F2FP.BF16.F32.PACK_AB R199, R213, R206 ;  /* 0x000000ced5c7723e */ /* 0x000fe400000010ff */
[----:B------:R-:W-:Y:S01]  /*16e0*/  F2FP.BF16.F32.PACK_AB R196, R207, R212 ;  /* 0x000000d4cfc4723e */ /* 0x000fe200000010ff */
[----:B------:R-:W-:Y:S06]  /*16f0*/  BRA `(.L_x_9568) ;  /* 0x0000000000807947 */ /* 0x000fec0003800000 */
.L_x_9567:
[C---:B-1---5:R-:W-:Y:S02]  /*1700*/  PRMT R196, R200.reuse, 0x7632, R196 ;  /* 0x00007632c8c47816 */ /* 0x062fe400000000c4 */
        /* <DEDUP_REMOVED lines=31> */
.L_x_9568:
        /* <DEDUP_REMOVED lines=54> */
.L_x_9569:
        /* <DEDUP_REMOVED lines=32> */
.L_x_9570:
        /* <DEDUP_REMOVED lines=54> */
.L_x_9571:
        /* <DEDUP_REMOVED lines=32> */
.L_x_9572:
        /* <DEDUP_REMOVED lines=9> */
[----:B-1---5:R-:W-:Y:S02]  /*2450*/  PRMT R196, R200, 0x7632, R196 ;  /* 0x00007632c8c47816 */ /* 0x022fe400000000c4 */
[----:B------:R-:W-:Y:S02]  /*2460*/  PRMT R198, R201, 0x7632, R198 ;  /* 0x00007632c9c67816 */ /* 0x000fe400000000c6 */
[----:B------:R-:W-:Y:S02]  /*2470*/  SHF.L.U32 R199, R196, 0x10, RZ ;  /* 0x00000010c4c77819 */ /* 0x000fe400000006ff */
[----:B------:R-:W-:Y:S02]  /*2480*/  PRMT R197, R24, 0x7632, R197 ;  /* 0x0000763218c57816 */ /* 0x000fe400000000c5 */
[----:B------:R-:W-:Y:S02]  /*2490*/  PRMT R196, R25, 0x7632, R196 ;  /* 0x0000763219c47816 */ /* 0x000fe400000000c4 */
[----:B------:R-:W-:-:S02]  /*24a0*/  SHF.L.U32 R235, R198, 0x10, RZ ;  /* 0x00000010c6eb7819 */ /* 0x000fc400000006ff */
[----:B------:R-:W-:Y:S02]  /*24b0*/  SHF.L.U32 R197, R197, 0x10, RZ ;  /* 0x00000010c5c57819 */ /* 0x000fe400000006ff */
[----:B------:R-:W-:Y:S01]  /*24c0*/  SHF.L.U32 R239, R196, 0x10, RZ ;  /* 0x00000010c4ef7819 */ /* 0x000fe200000006ff */
[-C--:B------:R-:W-:Y:S01]  /*24d0*/  FMUL.FTZ R196, R199, R214.reuse ;  /* 0x000000d6c7c47220 */ /* 0x080fe20000410000 */
[-C--:B------:R-:W-:Y:S01]  /*24e0*/  FMUL.FTZ R198, R235, R214.reuse ;  /* 0x000000d6ebc67220 */ /* 0x080fe20000410000 */
[----:B------:R-:W-:Y:S02]  /*24f0*/  SHF.L.U32 R201, R201, 0x10, RZ ;  /* 0x00000010c9c97819 */ /* 0x000fe400000006ff */
[----:B------:R-:W-:Y:S01]  /*2500*/  FFMA.FTZ R241, R196, R41, R197 ;  /* 0x00000029c4f17223 */ /* 0x000fe200000100c5 */
[----:B------:R-:W-:Y:S01]  /*2510*/  FFMA.FTZ R239, R198, R43, R239 ;  /* 0x0000002bc6ef7223 */ /* 0x000fe200000100ef */
[----:B------:R-:W-:Y:S01]  /*2520*/  PRMT R196, R202, 0x7632, R196 ;  /* 0x00007632cac47816 */ /* 0x000fe200000000c4 */
[----:B------:R-:W-:Y:S01]  /*2530*/  FMUL.FTZ R201, R201, R214 ;  /* 0x000000d6c9c97220 */ /* 0x000fe20000410000 */
[----:B------:R-:W-:-:S02]  /*2540*/  PRMT R198, R203, 0x7632, R198 ;  /* 0x00007632cbc67816 */ /* 0x000fc400000000c6 */
[----:B------:R-:W-:Y:S02]  /*2550*/  SHF.L.U32 R197, R196, 0x10, RZ ;  /* 0x00000010c4c57819 */ /* 0x000fe400000006ff */
[----:B------:R-:W-:Y:S02]  /*2560*/  SHF.L.U32 R199, R198, 0x10, RZ ;  /* 0x00000010c6c77819 */ /* 0x000fe400000006ff */
[----:B------:R-:W-:Y:S02]  /*2570*/  PRMT R196, R26, 0x7632, R196 ;  /* 0x000076321ac47816 */ /* 0x000fe400000000c4 */
[----:B------:R-:W-:Y:S02]  /*2580*/  PRMT R198, R27, 0x7632, R198 ;  /* 0x000076321bc67816 */ /* 0x000fe400000000c6 */
[----:B------:R-:W-:Y:S01]  /*2590*/  SHF.L.U32 R237, R196, 0x10, RZ ;  /* 0x00000010c4ed7819 */ /* 0x000fe200000006ff */
[-C--:B------:R-:W-:Y:S01]  /*25a0*/  FMUL.FTZ R196, R197, R214.reuse ;  /* 0x000000d6c5c47220 */ /* 0x080fe20000410000 */
[----:B------:R-:W-:Y:S01]  /*25b0*/  SHF.L.U32 R235, R198, 0x10, RZ ;  /* 0x00000010c6eb7819 */ /* 0x000fe200000006ff */
[-C--:B------:R-:W-:Y:S01]  /*25c0*/  FMUL.FTZ R198, R199, R214.reuse ;  /* 0x000000d6c7c67220 */ /* 0x080fe20000410000 */
        /* <DEDUP_REMOVED lines=21> */
.L_x_9573:
        /* <DEDUP_REMOVED lines=32> */
.L_x_9574:
        /* <DEDUP_REMOVED lines=9> */
[C---:B-1---5:R-:W-:Y:S02]  /*29b0*/  PRMT R196, R200.reuse, 0x7632, R196 ;  /* 0x00007632c8c47816 */ /* 0x062fe400000000c4 */
        /* <DEDUP_REMOVED lines=11> */
[----:B------:R-:W-:Y:S02]  /*2a70*/  PRMT R198, R24, 0x7632, R198 ;  /* 0x0000763218c67816 */ /* 0x000fe400000000c6 */
[----:B------:R-:W-:Y:S02]  /*2a80*/  SHF.L.U32 R203, R196, 0x10, RZ ;  /* 0x00000010c4cb7819 */ /* 0x000fe400000006ff */
[----:B------:R-:W-:Y:S01]  /*2a90*/  SHF.L.U32 R249, R201, 0x10, RZ ;  /* 0x00000010c9f97819 */ /* 0x000fe200000006ff */
[-C--:B------:R-:W-:Y:S01]  /*2aa0*/  FMUL.FTZ R201, R240, R214.reuse ;  /* 0x000000d6f0c97220 */ /* 0x080fe20000410000 */
[----:B------:R-:W-:Y:S01]  /*2ab0*/  SHF.L.U32 R200, R202, 0x10, RZ ;  /* 0x00000010cac87819 */ /* 0x000fe200000006ff */
[-C--:B------:R-:W-:Y:S01]  /*2ac0*/  FMUL.FTZ R196, R203, R214.reuse ;  /* 0x000000d6cbc47220 */ /* 0x080fe20000410000 */
[----:B------:R-:W-:Y:S01]  /*2ad0*/  SHF.L.U32 R243, R198, 0x10, RZ ;  /* 0x00000010c6f37819 */ /* 0x000fe200000006ff */
[-C--:B------:R-:W-:Y:S01]  /*2ae0*/  FMUL.FTZ R198, R247, R214.reuse ;  /* 0x000000d6f7c67220 */ /* 0x080fe20000410000 */
[-C--:B------:R-:W-:Y:S01]  /*2af0*/  FMUL.FTZ R202, R249, R214.reuse ;  /* 0x000000d6f9ca7220 */ /* 0x080fe20000410000 */
[----:B------:R-:W-:Y:S01]  /*2b00*/  FMUL.FTZ R240, R200, R214 ;  /* 0x000000d6c8f07220 */ /* 0x000fe20000410000 */
[----:B------:R-:W-:Y:S01]  /*2b10*/  PRMT R200, R26, 0x7632, R200 ;  /* 0x000076321ac87816 */ /* 0x000fe200000000c8 */
[----:B------:R-:W-:Y:S01]  /*2b20*/  FFMA.FTZ R203, R196, R33, R243 ;  /* 0x00000021c4cb7223 */ /* 0x000fe200000100f3 */
[----:B------:R-:W-:-:S02]  /*2b30*/  PRMT R214, R27, 0x7632, R214 ;  /* 0x000076321bd67816 */ /* 0x000fc400000000d6 */
[----:B------:R-:W-:Y:S02]  /*2b40*/  SHF.L.U32 R247, R200, 0x10, RZ ;  /* 0x00000010c8f77819 */ /* 0x000fe400000006ff */
[----:B------:R-:W-:Y:S02]  /*2b50*/  SHF.L.U32 R249, R214, 0x10, RZ ;  /* 0x00000010d6f97819 */ /* 0x000fe400000006ff */
[----:B------:R-:W-:Y:S01]  /*2b60*/  PRMT R196, R25, 0x7632, R196 ;  /* 0x0000763219c47816 */ /* 0x000fe200000000c4 */
[----:B------:R-:W-:Y:S01]  /*2b70*/  FFMA.FTZ R247, R202, R29, R247 ;  /* 0x0000001dcaf77223 */ /* 0x000fe200000100f7 */
[----:B------:R-:W-:Y:S01]  /*2b80*/  SHF.L.U32 R202, R26, 0x10, RZ ;  /* 0x000000101aca7819 */ /* 0x000fe200000006ff */
[----:B------:R-:W-:Y:S01]  /*2b90*/  FFMA.FTZ R249, R240, R31, R249 ;  /* 0x0000001ff0f97223 */ /* 0x000fe200000100f9 */
[----:B------:R-:W-:Y:S02]  /*2ba0*/  SHF.L.U32 R243, R196, 0x10, RZ ;  /* 0x00000010c4f37819 */ /* 0x000fe400000006ff */
[----:B------:R-:W-:Y:S01]  /*2bb0*/  SHF.L.U32 R214, R27, 0x10, RZ ;  /* 0x000000101bd67819 */ /* 0x000fe200000006ff */
[----:B------:R-:W-:Y:S01]  /*2bc0*/  FFMA.FTZ R202, R251, R28, R202 ;  /* 0x0000001cfbca7223 */ /* 0x000fe200000100ca */
[----:B------:R-:W-:Y:S01]  /*2bd0*/  SHF.L.U32 R240, R25, 0x10, RZ ;  /* 0x0000001019f07819 */ /* 0x000fe200000006ff */
[----:B------:R-:W-:Y:S01]  /*2be0*/  FFMA.FTZ R243, R198, R35, R243 ;  /* 0x00000023c6f37223 */ /* 0x000fe200000100f3 */
        /* <DEDUP_REMOVED lines=9> */
.L_x_9575:
[C---:B-1---5:R-:W-:Y:S02]  /*2c80*/  PRMT R199, R203.reuse, 0x7632, R199 ;  /* 0x00007632cbc77816 */ /* 0x062fe400000000c7 */
[----:B------:R-:W-:Y:S02]  /*2c90*/  SHF.L.U32 R203, R203, 0x10, RZ ;  /* 0x00000010cbcb7819 */ /* 0x000fe400000006ff */
[C---:B------:R-:W-:Y:S02]  /*2ca0*/  PRMT R196, R200.reuse, 0x7632, R196 ;  /* 0x00007632c8c47816 */ /* 0x040fe400000000c4 */
[----:B------:R-:W-:Y:S01]  /*2cb0*/  SHF.L.U32 R197, R200, 0x10, RZ ;  /* 0x00000010c8c57819 */ /* 0x000fe200000006ff */
[-C--:B------:R-:W-:Y:S01]  /*2cc0*/  FMUL.FTZ R249, R203, R214.reuse ;  /* 0x000000d6cbf97220 */ /* 0x080fe20000410000 */
[----:B------:R-:W-:Y:S02]  /*2cd0*/  PRMT R198, R201, 0x7632, R198 ;  /* 0x00007632c9c67816 */ /* 0x000fe400000000c6 */
[C---:B------:R-:W-:Y:S01]  /*2ce0*/  PRMT R200, R202.reuse, 0x7632, R200 ;  /* 0x00007632cac87816 */ /* 0x040fe200000000c8 */
[----:B------:R-:W-:Y:S01]  /*2cf0*/  FMUL.FTZ R197, R197, R214 ;  /* 0x000000d6c5c57220 */ /* 0x000fe20000410000 */
[----:B------:R-:W-:-:S02]  /*2d00*/  SHF.L.U32 R243, R202, 0x10, RZ ;  /* 0x00000010caf37819 */ /* 0x000fc400000006ff */
        /* <DEDUP_REMOVED lines=23> */
.L_x_9576:
[----:B------:R-:W-:Y:S01]  /*2e80*/  FADD.FTZ R200, RZ, R22 ;  /* 0x00000016ffc87221 */ /* 0x000fe20000010000 */
[----:B------:R-:W-:Y:S01]  /*2e90*/  IMAD.WIDE.U32 R20, R245, 0x10, R20 ;  /* 0x00000010f5147825 */ /* 0x000fe200078e0014 */
[----:B------:R-:W-:Y:S01]  /*2ea0*/  ISETP.NE.AND P1, PT, R13, RZ, PT ;  /* 0x000000ff0d00720c */ /* 0x000fe20003f25270 */
        /* <DEDUP_REMOVED lines=198> */
.L_x_9578:
[----:B------:R-:W-:Y:S05]  /*3b10*/  BSYNC.RECONVERGENT B0 ;  /* 0x0000000000007941 */ /* 0x000fea0003800200 */
.L_x_9577:
[----:B------:R-:W-:Y:S01]  /*3b20*/  BAR.SYNC.DEFER_BLOCKING 0x0 ;  /* 0x0000000000007b1d */ /* 0x000fe20000010000 */
[----:B------:R-:W-:Y:S01]  /*3b30*/  ISETP.GT.U32.AND P1, PT, R13, 0x3, PT ;  /* 0x000000030d00780c */ /* 0x000fe20003f24070 */
[----:B0-----:R-:W-:Y:S01]  /*3b40*/  HFMA2 R201, -RZ, RZ, 0, 0 ;  /* 0x00000000ffc97431 */ /* 0x001fe200000001ff */
[----:B------:R-:W-:Y:S01]  /*3b50*/  PLOP3.LUT P3, PT, PT, PT, UP0, 0x80, 0x8 ;  /* 0x000000000008781c */ /* 0x000fe20003f6f008 */
[----:B------:R-:W-:Y:S01]  /*3b60*/  UPLOP3.LUT UP0, UPT, UPT, UPT, UP0, 0x40, 0x4 ;  /* 0x000000000004789c */ /* 0x000fe20003f0e800 */
[----:B------:R-:W-:-:S09]  /*3b70*/  PLOP3.LUT P2, PT, PT, PT, PT, 0x8, 0x80 ;  /* 0x000000000080781c */ /* 0x000fd20003f4e170 */
[----:B------:R-:W0:Y:S01]  /*3b80*/  @!P1 S2R R21, SR_CgaCtaId ;  /* 0x0000000000159919 */ /* 0x000e220000008800 */
[----:B------:R-:W-:Y:S02]  /*3b90*/  @!P1 PLOP3.LUT P2, PT, P3, PT, PT, 0x80, 0x8 ;  /* 0x000000000008981c */ /* 0x000fe40001f4f070 */
[----:B------:R-:W-:Y:S02]  /*3ba0*/  @!P1 MOV R20, 0x400 ;  /* 0x0000040000149802 */ /* 0x000fe40000000f00 */
[----:B------:R-:W-:-:S04]  /*3bb0*/  @!P1 MOV R201, 0x700 ;  /* 0x0000070000c99802 */ /* 0x000fc80000000f00 */
[-C--:B------:R-:W-:Y:S01]  /*3bc0*/  I2FP.F32.U32 R251, R201.reuse ;  /* 0x000000c900fb7245 */ /* 0x080fe20000201000 */
[----:B------:R-:W1:Y:S01]  /*3bd0*/  SHFL.DOWN PT, R200, R201, 0x2, 0x1f ;  /* 0x08401f00c9c87f89 */ /* 0x000e6200000e0000 */
[----:B0-----:R-:W-:Y:S02]  /*3be0*/  @!P1 LEA R20, R21, R20, 0x18 ;  /* 0x0000001415149211 */ /* 0x001fe400078ec0ff */
[----:B-1----:R-:W-:Y:S02]  /*3bf0*/  IADD3 R197, PT, PT, R200, R201, RZ ;  /* 0x000000c9c8c57210 */ /* 0x002fe40007ffe0ff */
[----:B------:R-:W-:Y:S02]  /*3c00*/  @P2 IADD3 R20, PT, PT, R20, 0x20, RZ ;  /* 0x0000002014142810 */ /* 0x000fe40007ffe0ff */
[----:B------:R-:W-:Y:S02]  /*3c10*/  I2FP.F32.S32 R196, R197 ;  /* 0x000000c500c47245 */ /* 0x000fe40000201400 */
[----:B------:R-:W-:-:S02]  /*3c20*/  @!P1 LEA R244, R13, R20, 0x3 ;  /* 0x000000140df49211 */ /* 0x000fc400078e18ff */
[----:B------:R-:W-:Y:S02]  /*3c30*/  CS2R R20, SRZ ;  /* 0x0000000000147805 */ /* 0x000fe4000001ff00 */
[----:B------:R-:W-:Y:S01]  /*3c40*/  I2FP.F32.S32 R199, R200 ;  /* 0x000000c800c77245 */ /* 0x000fe20000201400 */
[----:B------:R-:W0:Y:S01]  /*3c50*/  MUFU.RCP R198, R196 ;  /* 0x000000c400c67308 */ /* 0x000e220000001000 */
[----:B------:R-:W-:Y:S02]  /*3c60*/  ISETP.NE.AND P2, PT, RZ, UR12, PT ;  /* 0x0000000cff007c0c */ /* 0x000fe4000bf45270 */
[----:B------:R-:W1:Y:S01]  /*3c70*/  @!P1 LDS.64 R20, [R244] ;  /* 0x00000000f4149984 */ /* 0x000e620000000a00 */
[----:B------:R-:W-:-:S03]  /*3c80*/  ISETP.NE.AND P1, PT, R14, RZ, PT ;  /* 0x000000ff0e00720c */ /* 0x000fc60003f25270 */
[----:B-1----:R-:W1:Y:S04]  /*3c90*/  SHFL.DOWN PT, R246, R20, 0x2, 0x1f ;  /* 0x08401f0014f67f89 */ /* 0x002e6800000e0000 */
[----:B------:R-:W2:Y:S01]  /*3ca0*/  SHFL.DOWN PT, R200, R21, 0x2, 0x1f ;  /* 0x08401f0015c87f89 */ /* 0x000ea200000e0000 */
[C---:B-1----:R-:W-:Y:S01]  /*3cb0*/  FADD.FTZ R248, -R246.reuse, R20 ;  /* 0x00000014f6f87221 */ /* 0x042fe20000010100 */
[----:B------:R-:W-:-:S03]  /*3cc0*/  FMUL.FTZ R246, R246, R199 ;  /* 0x000000c7f6f67220 */ /* 0x000fc60000410000 */
[----:B------:R-:W-:Y:S01]  /*3cd0*/  FMUL.FTZ R248, R248, R248 ;  /* 0x000000f8f8f87220 */ /* 0x000fe20000410000 */
[----:B------:R-:W-:Y:S01]  /*3ce0*/  FFMA.FTZ R201, R251, R20, R246 ;  /* 0x00000014fbc97223 */ /* 0x000fe200000100f6 */
[----:B--2---:R-:W-:Y:S01]  /*3cf0*/  FADD.FTZ R21, R200, R21 ;  /* 0x00000015c8157221 */ /* 0x004fe20000010000 */
[----:B------:R-:W1:Y:S01]  /*3d00*/  SHFL.DOWN PT, R20, R197, 0x1, 0x1f ;  /* 0x08201f00c5147f89 */ /* 0x000e6200000e0000 */
[----:B------:R-:W-:Y:S01]  /*3d10*/  FMUL.FTZ R248, R248, R251 ;  /* 0x000000fbf8f87220 */ /* 0x000fe20000410000 */
[----:B0-----:R-:W-:-:S03]  /*3d20*/  FMUL.FTZ R201, R198, R201 ;  /* 0x000000c9c6c97220 */ /* 0x001fc60000410000 */
[----:B------:R-:W-:Y:S02]  /*3d30*/  FMUL.FTZ R248, R248, R199 ;  /* 0x000000c7f8f87220 */ /* 0x000fe40000410000 */
[----:B------:R-:W0:Y:S02]  /*3d40*/  SHFL.DOWN PT, R244, R201, 0x1, 0x1f ;  /* 0x08201f00c9f47f89 */ /* 0x000e2400000e0000 */
[----:B------:R-:W-:-:S05]  /*3d50*/  FFMA.FTZ R198, R198, R248, R21 ;  /* 0x000000f8c6c67223 */ /* 0x000fca0000010015 */
[----:B------:R-:W2:Y:S01]  /*3d60*/  SHFL.DOWN PT, R21, R198, 0x1, 0x1f ;  /* 0x08201f00c6157f89 */ /* 0x000ea200000e0000 */
[-C--:B-1----:R-:W-:Y:S02]  /*3d70*/  IADD3 R199, PT, PT, R197, R20.reuse, RZ ;  /* 0x00000014c5c77210 */ /* 0x082fe40007ffe0ff */
[----:B------:R-:W-:Y:S02]  /*3d80*/  I2FP.F32.S32 R20, R20 ;  /* 0x0000001400147245 */ /* 0x000fe40000201400 */
[----:B------:R-:W-:Y:S01]  /*3d90*/  I2FP.F32.S32 R199, R199 ;  /* 0x000000c700c77245 */ /* 0x000fe20000201400 */
[----:B0-----:R-:W-:Y:S02]  /*3da0*/  FADD.FTZ R200, R201, -R244 ;  /* 0x800000f4c9c87221 */ /* 0x001fe40000010000 */
[----:B------:R-:W-:-:S03]  /*3db0*/  FMUL.FTZ R251, R244, R20 ;  /* 0x00000014f4fb7220 */ /* 0x000fc60000410000 */
[----:B------:R-:W0:Y:S01]  /*3dc0*/  MUFU.RCP R199, R199 ;  /* 0x000000c700c77308 */ /* 0x000e220000001000 */
[----:B------:R-:W-:-:S04]  /*3dd0*/  FMUL.FTZ R197, R200, R200 ;  /* 0x000000c8c8c57220 */ /* 0x000fc80000410000 */
[C---:B------:R-:W-:Y:S01]  /*3de0*/  FMUL.FTZ R197, R196.reuse, R197 ;  /* 0x000000c5c4c57220 */ /* 0x040fe20000410000 */
[----:B------:R-:W-:-:S03]  /*3df0*/  FFMA.FTZ R196, R196, R201, R251 ;  /* 0x000000c9c4c47223 */ /* 0x000fc600000100fb */
[----:B------:R-:W-:Y:S01]  /*3e00*/  FMUL.FTZ R197, R197, R20 ;  /* 0x00000014c5c57220 */ /* 0x000fe20000410000 */
[----:B--2---:R-:W-:Y:S01]  /*3e10*/  FADD.FTZ R20, R198, R21 ;  /* 0x00000015c6147221 */ /* 0x004fe20000010000 */
[----:B0-----:R-:W-:-:S03]  /*3e20*/  FMUL.FTZ R201, R199, R196 ;  /* 0x000000c4c7c97220 */ /* 0x001fc60000410000 */
[----:B------:R-:W-:Y:S02]  /*3e30*/  FFMA.FTZ R198, R199, R197, R20 ;  /* 0x000000c5c7c67223 */ /* 0x000fe40000010014 */
[----:B------:R-:W0:Y:S01]  /*3e40*/  LDC R199, c[0x0][0x448] ;  /* 0x00011200ffc77b82 */ /* 0x000e220000000800 */
[----:B------:R-:W1:Y:S04]  /*3e50*/  SHFL.IDX PT, R201, R201, RZ, 0x1f ;  /* 0x00001fffc9c97589 */ /* 0x000e6800000e0000 */
[----:B------:R-:W0:Y:S03]  /*3e60*/  SHFL.IDX PT, R198, R198, RZ, 0x1f ;  /* 0x00001fffc6c67589 */ /* 0x000e2600000e0000 */
[----:B------:R-:W2:Y:S01]  /*3e70*/  @!P1 LDC.64 R196, c[0x0][0x3c0] ;  /* 0x0000f000ffc49b82 */ /* 0x000ea20000000a00 */
[----:B-1----:R-:W-:Y:S01]  /*3e80*/  FMUL.FTZ R20, R201, R201 ;  /* 0x000000c9c9147220 */ /* 0x002fe20000410000 */
[----:B0-----:R-:W-:-:S04]  /*3e90*/  FFMA.FTZ R199, R198, UR11, R199 ;  /* 0x0000000bc6c77c23 */ /* 0x001fc800080100c7 */
[----:B------:R-:W-:Y:S01]  /*3ea0*/  FSEL R200, R20, RZ, P2 ;  /* 0x000000ff14c87208 */ /* 0x000fe20001000000 */
[----:B--2---:R-:W-:Y:S01]  /*3eb0*/  @!P1 IMAD.WIDE R196, R12, 0x4, R196 ;  /* 0x000000040cc49825 */ /* 0x004fe200078e02c4 */
[----:B------:R-:W0:Y:S01]  /*3ec0*/  @!P1 LDC.64 R20, c[0x0][0x3c8] ;  /* 0x0000f200ff149b82 */ /* 0x000e220000000a00 */
[----:B------:R-:W-:Y:S02]  /*3ed0*/  FSEL R198, R201, RZ, !P2 ;  /* 0x000000ffc9c67208 */ /* 0x000fe40005000000 */
[----:B------:R-:W-:Y:S01]  /*3ee0*/  FADD.FTZ R199, R199, R200 ;  /* 0x000000c8c7c77221 */ /* 0x000fe20000010000 */
[----:B------:R1:W-:Y:S02]  /*3ef0*/  @!P1 STG.E desc[UR6][R196.64], R201 ;  /* 0x000000c9c4009986 */ /* 0x0003e4000c101906 */
[C---:B------:R-:W-:Y:S01]  /*3f00*/  FADD.FTZ R204, -R198.reuse, R204 ;  /* 0x000000ccc6cc7221 */ /* 0x040fe20000010100 */
[C---:B------:R-:W-:Y:S01]  /*3f10*/  FADD.FTZ R200, -R198.reuse, R23 ;  /* 0x00000017c6c87221 */ /* 0x040fe20000010100 */
[C---:B------:R-:W-:Y:S01]  /*3f20*/  FADD.FTZ R18, -R198.reuse, R18 ;  /* 0x00000012c6127221 */ /* 0x040fe20000010100 */
[----:B------:R-:W2:Y:S01]  /*3f30*/  MUFU.RSQ R199, R199 ;  /* 0x000000c700c77308 */ /* 0x000ea20000001400 */
[C---:B------:R-:W-:Y:S01]  /*3f40*/  FADD.FTZ R22, -R198.reuse, R22 ;  /* 0x00000016c6167221 */ /* 0x040fe20000010100 */
[C---:B------:R-:W-:Y:S01]  /*3f50*/  FADD.FTZ R16, -R198.reuse, R16 ;  /* 0x00000010c6107221 */ /* 0x040fe20000010100 */
[C---:B------:R-:W-:Y:S01]  /*3f60*/  FADD.FTZ R4, -R198.reuse, R4 ;  /* 0x00000004c6047221 */ /* 0x040fe20000010100 */
[C---:B------:R-:W-:Y:S01]  /*3f70*/  FADD.FTZ R2, -R198.reuse, R2 ;  /* 0x00000002c6027221 */ /* 0x040fe20000010100 */
[C---:B------:R-:W-:Y:S01]  /*3f80*/  FADD.FTZ R6, -R198.reuse, R6 ;  /* 0x00000006c6067221 */ /* 0x040fe20000010100 */
[C---:B------:R-:W-:Y:S01]  /*3f90*/  FADD.FTZ R244, -R198.reuse, R9 ;  /* 0x00000009c6f47221 */ /* 0x040fe20000010100 */
[----:B-1----:R-:W1:Y:S01]  /*3fa0*/  LDC.64 R196, c[0x0][0x428] ;  /* 0x00010a00ffc47b82 */ /* 0x002e620000000a00 */
[C---:B------:R-:W-:Y:S01]  /*3fb0*/  FADD.FTZ R8, -R198.reuse, R8 ;  /* 0x00000008c6087221 */ /* 0x040fe20000010100 */
[C---:B------:R-:W-:Y:S01]  /*3fc0*/  FADD.FTZ R212, -R198.reuse, R212 ;  /* 0x000000d4c6d47221 */ /* 0x040fe20000010100 */
[C---:B------:R-:W-:Y:S01]  /*3fd0*/  FADD.FTZ R218, -R198.reuse, R218 ;  /* 0x000000dac6da7221 */ /* 0x040fe20000010100 */
[C---:B------:R-:W-:Y:S01]  /*3fe0*/  FADD.FTZ R252, -R198.reuse, R221 ;  /* 0x000000ddc6fc7221 */ /* 0x040fe20000010100 */
[C---:B------:R-:W-:Y:S01]  /*3ff0*/  FADD.FTZ R233, -R198.reuse, R233 ;  /* 0x000000e9c6e97221 */ /* 0x040fe20000010100 */
[C---:B------:R-:W-:Y:S01]  /*4000*/  FADD.FTZ R202, -R198.reuse, R202 ;  /* 0x000000cac6ca7221 */ /* 0x040fe20000010100 */
[----:B------:R-:W-:Y:S01]  /*4010*/  FADD.FTZ R206, -R198, R206 ;  /* 0x000000cec6ce7221 */ /* 0x000fe20000010100 */
[----:B0-----:R-:W-:-:S04]  /*4020*/  @!P1 IMAD.WIDE R20, R12, 0x4, R20 ;  /* 0x000000040c149825 */ /* 0x001fc800078e0214 */
[C---:B------:R-:W-:Y:S01]  /*4030*/  FADD.FTZ R210, -R198.reuse, R210 ;  /* 0x000000d2c6d27221 */ /* 0x040fe20000010100 */
[C---:B------:R-:W-:Y:S01]  /*4040*/  FADD.FTZ R216, -R198.reuse, R216 ;  /* 0x000000d8c6d87221 */ /* 0x040fe20000010100 */
[C---:B--2---:R-:W-:Y:S01]  /*4050*/  FMUL.FTZ R23, R199.reuse, R204 ;  /* 0x000000ccc7177220 */ /* 0x044fe20000410000 */
[----:B------:R-:W-:Y:S01]  /*4060*/  FMUL.FTZ R200, R199, R200 ;  /* 0x000000c8c7c87220 */ /* 0x000fe20000410000 */
[----:B------:R0:W-:Y:S01]  /*4070*/  @!P1 STG.E desc[UR6][R20.64], R199 ;  /* 0x000000c714009986 */ /* 0x0001e2000c101906 */
[----:B------:R-:W-:Y:S01]  /*4080*/  FADD.FTZ R204, -R198, R19 ;  /* 0x00000013c6cc7221 */ /* 0x000fe20000010100 */
[----:B------:R-:W-:Y:S01]  /*4090*/  FFMA.FTZ R23, R23, R190, R134 ;  /* 0x000000be17177223 */ /* 0x000fe20000010086 */
[----:B------:R-:W-:Y:S01]  /*40a0*/  FFMA.FTZ R200, R200, R191, R135 ;  /* 0x000000bfc8c87223 */ /* 0x000fe20000010087 */
[C---:B------:R-:W-:Y:S01]  /*40b0*/  FMUL.FTZ R19, R199.reuse, R16 ;  /* 0x00000010c7137220 */ /* 0x040fe20000410000 */
[C---:B------:R-:W-:Y:S01]  /*40c0*/  FMUL.FTZ R204, R199.reuse, R204 ;  /* 0x000000ccc7cc7220 */ /* 0x040fe20000410000 */
[C---:B------:R-:W-:Y:S01]  /*40d0*/  FMUL.FTZ R9, R199.reuse, R2 ;  /* 0x00000002c7097220 */ /* 0x040fe20000410000 */
[C---:B------:R-:W-:Y:S01]  /*40e0*/  FMUL.FTZ R244, R199.reuse, R244 ;  /* 0x000000f4c7f47220 */ /* 0x040fe20000410000 */
[----:B------:R-:W-:Y:S01]  /*40f0*/  F2FP.BF16.F32.PACK_AB R23, R200, R23 ;  /* 0x00000017c817723e */ /* 0x000fe200000010ff */
[----:B------:R-:W-:Y:S01]  /*4100*/  FADD.FTZ R200, -R198, R15 ;  /* 0x0000000fc6c87221 */ /* 0x000fe20000010100 */
[C---:B------:R-:W-:Y:S01]  /*4110*/  FMUL.FTZ R15, R199.reuse, R22 ;  /* 0x00000016c70f7220 */ /* 0x040fe20000410000 */
[----:B------:R-:W-:Y:S01]  /*4120*/  FFMA.FTZ R22, R204, R189, R133 ;  /* 0x000000bdcc167223 */ /* 0x000fe20000010085 */
[C---:B0-----:R-:W-:Y:S01]  /*4130*/  FADD.FTZ R20, -R198.reuse, R17 ;  /* 0x00000011c6147221 */ /* 0x041fe20000010100 */
[C---:B------:R-:W-:Y:S01]  /*4140*/  FMUL.FTZ R17, R199.reuse, R18 ;  /* 0x00000012c7117220 */ /* 0x040fe20000410000 */
[----:B------:R-:W-:Y:S01]  /*4150*/  FMUL.FTZ R200, R199, R200 ;  /* 0x000000c8c7c87220 */ /* 0x000fe20000410000 */
[----:B------:R-:W-:Y:S01]  /*4160*/  FFMA.FTZ R15, R15, R192, R136 ;  /* 0x000000c00f0f7223 */ /* 0x000fe20000010088 */
[----:B------:R-:W-:Y:S01]  /*4170*/  FMUL.FTZ R20, R199, R20 ;  /* 0x00000014c7147220 */ /* 0x000fe20000410000 */
[----:B------:R-:W-:Y:S01]  /*4180*/  FFMA.FTZ R17, R17, R194, R138 ;  /* 0x000000c211117223 */ /* 0x000fe2000001008a */
[----:B------:R-:W-:Y:S01]  /*4190*/  FFMA.FTZ R19, R19, R188, R132 ;  /* 0x000000bc13137223 */ /* 0x000fe20000010084 */
[----:B------:R-:W-:Y:S01]  /*41a0*/  FADD.FTZ R204, -R198, R7 ;  /* 0x00000007c6cc7221 */ /* 0x000fe20000010100 */
[----:B------:R-:W-:Y:S01]  /*41b0*/  FFMA.FTZ R16, R20, R195, R139 ;  /* 0x000000c314107223 */ /* 0x000fe2000001008b */
[----:B------:R-:W-:Y:S01]  /*41c0*/  FFMA.FTZ R20, R200, R193, R137 ;  /* 0x000000c1c8147223 */ /* 0x000fe20000010089 */
[C---:B------:R-:W-:Y:S01]  /*41d0*/  FMUL.FTZ R7, R199.reuse, R4 ;  /* 0x00000004c7077220 */ /* 0x040fe20000410000 */
[----:B------:R-:W-:Y:S01]  /*41e0*/  FADD.FTZ R200, -R198, R5 ;  /* 0x00000005c6c87221 */ /* 0x000fe20000010100 */
[----:B------:R-:W-:Y:S01]  /*41f0*/  FMUL.FTZ R204, R199, R204 ;  /* 0x000000ccc7cc7220 */ /* 0x000fe20000410000 */
[----:B------:R-:W-:Y:S01]  /*4200*/  F2FP.BF16.F32.PACK_AB R21, R16, R17 ;  /* 0x000000111015723e */ /* 0x000fe200000010ff */
[----:B-1----:R-:W-:Y:S01]  /*4210*/  IMAD.WIDE.U32 R16, R11, 0x10, R196 ;  /* 0x000000100b107825 */ /* 0x002fe200078e00c4 */
[----:B------:R-:W-:-:S03]  /*4220*/  F2FP.BF16.F32.PACK_AB R22, R22, R19 ;  /* 0x000000131616723e */ /* 0x000fc600000010ff */
[----:B------:R-:W-:Y:S01]  /*4230*/  FADD.FTZ R18, -R198, R3 ;  /* 0x00000003c6127221 */ /* 0x000fe20000010100 */
[----:B------:R-:W-:Y:S01]  /*4240*/  F2FP.BF16.F32.PACK_AB R20, R20, R15 ;  /* 0x0000000f1414723e */ /* 0x000fe200000010ff */
[----:B------:R-:W-:Y:S01]  /*4250*/  FMUL.FTZ R5, R199, R6 ;  /* 0x00000006c7057220 */ /* 0x000fe20000410000 */
[----:B------:R-:W-:Y:S01]  /*4260*/  FFMA.FTZ R6, R7, R180, R124 ;  /* 0x000000b407067223 */ /* 0x000fe2000001007c */
[----:B------:R-:W-:Y:S01]  /*4270*/  FFMA.FTZ R7, R9, R182, R126 ;  /* 0x000000b609077223 */ /* 0x000fe2000001007e */
[----:B------:R-:W-:Y:S01]  /*4280*/  FFMA.FTZ R9, R204, R181, R125 ;  /* 0x000000b5cc097223 */ /* 0x000fe2000001007d */
[C---:B------:R-:W-:Y:S01]  /*4290*/  FMUL.FTZ R3, R199.reuse, R8 ;  /* 0x00000008c7037220 */ /* 0x040fe20000410000 */
[C---:B------:R-:W-:Y:S01]  /*42a0*/  FMUL.FTZ R18, R199.reuse, R18 ;  /* 0x00000012c7127220 */ /* 0x040fe20000410000 */
[C---:B------:R-:W-:Y:S01]  /*42b0*/  FMUL.FTZ R200, R199.reuse, R200 ;  /* 0x000000c8c7c87220 */ /* 0x040fe20000410000 */
[----:B------:R0:W-:Y:S01]  /*42c0*/  STG.E.128 desc[UR6][R16.64], R20 ;  /* 0x0000001410007986 */ /* 0x0001e2000c101d06 */
[C---:B------:R-:W-:Y:S01]  /*42d0*/  FMUL.FTZ R11, R199.reuse, R212 ;  /* 0x000000d4c70b7220 */ /* 0x040fe20000410000 */
[C---:B------:R-:W-:Y:S01]  /*42e0*/  FMUL.FTZ R201, R199.reuse, R218 ;  /* 0x000000dac7c97220 */ /* 0x040fe20000410000 */
[C---:B------:R-:W-:Y:S01]  /*42f0*/  FMUL.FTZ R252, R199.reuse, R252 ;  /* 0x000000fcc7fc7220 */ /* 0x040fe20000410000 */
[C---:B------:R-:W-:Y:S01]  /*4300*/  FMUL.FTZ R212, R199.reuse, R233 ;  /* 0x000000e9c7d47220 */ /* 0x040fe20000410000 */
[C---:B------:R-:W-:Y:S01]  /*4310*/  FADD.FTZ R223, -R198.reuse, R223 ;  /* 0x000000dfc6df7221 */ /* 0x040fe20000010100 */
[C---:B------:R-:W-:Y:S01]  /*4320*/  FADD.FTZ R228, -R198.reuse, R228 ;  /* 0x000000e4c6e47221 */ /* 0x040fe20000010100 */
[C---:B------:R-:W-:Y:S01]  /*4330*/  FADD.FTZ R229, -R198.reuse, R229 ;  /* 0x000000e5c6e57221 */ /* 0x040fe20000010100 */
[----:B------:R-:W-:Y:S01]  /*4340*/  FMUL.FTZ R233, R199, R202 ;  /* 0x000000cac7e97220 */ /* 0x000fe20000410000 */
[C---:B------:R-:W-:Y:S01]  /*4350*/  FADD.FTZ R236, -R198.reuse, R236 ;  /* 0x000000ecc6ec7221 */ /* 0x040fe20000010100 */
[----:B------:R-:W-:Y:S01]  /*4360*/  FADD.FTZ R237, -R198, R237 ;  /* 0x000000edc6ed7221 */ /* 0x000fe20000010100 */
[----:B------:R-:W-:Y:S01]  /*4370*/  FFMA.FTZ R3, R3, R184, R128 ;  /* 0x000000b803037223 */ /* 0x000fe20000010080 */
[----:B------:R-:W-:Y:S01]  /*4380*/  FFMA.FTZ R5, R5, R186, R130 ;  /* 0x000000ba05057223 */ /* 0x000fe20000010082 */
[----:B------:R-:W-:Y:S01]  /*4390*/  FFMA.FTZ R244, R244, R183, R127 ;  /* 0x000000b7f4f47223 */ /* 0x000fe2000001007f */
[----:B------:R-:W-:Y:S01]  /*43a0*/  FFMA.FTZ R202, R200, R187, R131 ;  /* 0x000000bbc8ca7223 */ /* 0x000fe20000010083 */
[----:B------:R-:W-:Y:S01]  /*43b0*/  FFMA.FTZ R4, R18, R185, R129 ;  /* 0x000000b912047223 */ /* 0x000fe20000010081 */
[----:B------:R-:W-:Y:S01]  /*43c0*/  F2FP.BF16.F32.PACK_AB R6, R9, R6 ;  /* 0x000000060906723e */ /* 0x000fe200000010ff */
[----:B------:R-:W-:Y:S01]  /*43d0*/  FFMA.FTZ R18, R201, R164, R108 ;  /* 0x000000a4c9127223 */ /* 0x000fe2000001006c */
[C---:B0-----:R-:W-:Y:S01]  /*43e0*/  FADD.FTZ R22, -R198.reuse, R213 ;  /* 0x000000d5c6167221 */ /* 0x041fe20000010100 */
[----:B------:R-:W-:Y:S01]  /*43f0*/  FADD.FTZ R16, -R198, R209 ;  /* 0x000000d1c6107221 */ /* 0x000fe20000010100 */
[----:B------:R-:W-:Y:S01]  /*4400*/  FFMA.FTZ R9, R252, R165, R109 ;  /* 0x000000a5fc097223 */ /* 0x000fe2000001006d */
[C---:B------:R-:W-:Y:S01]  /*4410*/  FADD.FTZ R246, -R198.reuse, R207 ;  /* 0x000000cfc6f67221 */ /* 0x040fe20000010100 */
[C---:B------:R-:W-:Y:S01]  /*4420*/  FADD.FTZ R20, -R198.reuse, R211 ;  /* 0x000000d3c6147221 */ /* 0x040fe20000010100 */
        /* <DEDUP_REMOVED lines=10> */
[C---:B------:R-:W-:Y:S01]  /*44d0*/  FADD.FTZ R222, -R198.reuse, R222 ;  /* 0x000000dec6de7221 */ /* 0x040fe20000010100 */
[----:B------:R-:W-:Y:S01]  /*44e0*/  FADD.FTZ R248, -R198, R217 ;  /* 0x000000d9c6f87221 */ /* 0x000fe20000010100 */
[----:B------:R-:W-:Y:S01]  /*44f0*/  F2FP.BF16.F32.PACK_AB R7, R244, R7 ;  /* 0x00000007f407723e */ /* 0x000fe200000010ff */
[----:B------:R-:W-:Y:S01]  /*4500*/  IMAD.WIDE.U32 R236, R10, 0x10, R196 ;  /* 0x000000100aec7825 */ /* 0x000fe200078e00c4 */
[----:B------:R-:W-:-:S03]  /*4510*/  F2FP.BF16.F32.PACK_AB R5, R202, R5 ;  /* 0x00000005ca05723e */ /* 0x000fc600000010ff */
        /* <DEDUP_REMOVED lines=10> */
[C---:B------:R-:W-:Y:S01]  /*45c0*/  FADD.FTZ R208, -R198.reuse, R208 ;  /* 0x000000d0c6d07221 */ /* 0x040fe20000010100 */
[C---:B------:R-:W-:Y:S01]  /*45d0*/  FMUL.FTZ R21, R199.reuse, R222 ;  /* 0x000000dec7157220 */ /* 0x040fe20000410000 */
[C---:B------:R-:W-:Y:S01]  /*45e0*/  FMUL.FTZ R248, R199.reuse, R248 ;  /* 0x000000f8c7f87220 */ /* 0x040fe20000410000 */
[----:B------:R0:W-:Y:S01]  /*45f0*/  STG.E.128 desc[UR6][R236.64], R4 ;  /* 0x00000004ec007986 */ /* 0x0001e2000c101d06 */
[C---:B------:R-:W-:Y:S01]  /*4600*/  FADD.FTZ R232, -R198.reuse, R232 ;  /* 0x000000e8c6e87221 */ /* 0x040fe20000010100 */
[C---:B------:R-:W-:Y:S01]  /*4610*/  FADD.FTZ R230, -R198.reuse, R230 ;  /* 0x000000e6c6e67221 */ /* 0x040fe20000010100 */
[C---:B------:R-:W-:Y:S01]  /*4620*/  FADD.FTZ R227, -R198.reuse, R227 ;  /* 0x000000e3c6e37221 */ /* 0x040fe20000010100 */
[C---:B------:R-:W-:Y:S01]  /*4630*/  FADD.FTZ R226, -R198.reuse, R226 ;  /* 0x000000e2c6e27221 */ /* 0x040fe20000010100 */
[----:B------:R-:W-:Y:S01]  /*4640*/  FADD.FTZ R231, -R198, R231 ;  /* 0x000000e7c6e77221 */ /* 0x000fe20000010100 */
[----:B------:R-:W-:Y:S01]  /*4650*/  F2FP.BF16.F32.PACK_AB R9, R206, R9 ;  /* 0x00000009ce09723e */ /* 0x000fe200000010ff */
[C---:B------:R-:W-:Y:S01]  /*4660*/  FMUL.FTZ R17, R199.reuse, R208 ;  /* 0x000000d0c7117220 */ /* 0x040fe20000410000 */
[C---:B------:R-:W-:Y:S01]  /*4670*/  FMUL.FTZ R20, R199.reuse, R20 ;  /* 0x00000014c7147220 */ /* 0x040fe20000410000 */
[----:B------:R-:W-:Y:S01]  /*4680*/  FFMA.FTZ R3, R248, R169, R113 ;  /* 0x000000a9f8037223 */ /* 0x000fe20000010071 */
[C---:B------:R-:W-:Y:S01]  /*4690*/  FMUL.FTZ R246, R199.reuse, R246 ;  /* 0x000000f6c7f67220 */ /* 0x040fe20000410000 */
[C---:B------:R-:W-:Y:S01]  /*46a0*/  FADD.FTZ R220, -R198.reuse, R220 ;  /* 0x000000dcc6dc7221 */ /* 0x040fe20000010100 */
[C---:B------:R-:W-:Y:S01]  /*46b0*/  FADD.FTZ R250, -R198.reuse, R219 ;  /* 0x000000dbc6fa7221 */ /* 0x040fe20000010100 */
[C---:B------:R-:W-:Y:S01]  /*46c0*/  FMUL.FTZ R223, R199.reuse, R232 ;  /* 0x000000e8c7df7220 */ /* 0x040fe20000410000 */
[----:B------:R-:W-:Y:S01]  /*46d0*/  FADD.FTZ R224, -R198, R224 ;  /* 0x000000e0c6e07221 */ /* 0x000fe20000010100 */
[C---:B------:R-:W-:Y:S01]  /*46e0*/  FMUL.FTZ R209, R199.reuse, R230 ;  /* 0x000000e6c7d17220 */ /* 0x040fe20000410000 */
[C---:B------:R-:W-:Y:S01]  /*46f0*/  FMUL.FTZ R8, R199.reuse, R227 ;  /* 0x000000e3c7087220 */ /* 0x040fe20000410000 */
[C---:B------:R-:W-:Y:S01]  /*4700*/  FMUL.FTZ R213, R199.reuse, R226 ;  /* 0x000000e2c7d57220 */ /* 0x040fe20000410000 */
[----:B0-----:R-:W-:Y:S01]  /*4710*/  F2FP.BF16.F32.PACK_AB R7, R22, R19 ;  /* 0x000000131607723e */ /* 0x001fe200000010ff */
[----:B------:R-:W-:Y:S01]  /*4720*/  FMUL.FTZ R208, R199, R231 ;  /* 0x000000e7c7d07220 */ /* 0x000fe20000410000 */
[----:B------:R-:W-:Y:S01]  /*4730*/  F2FP.BF16.F32.PACK_AB R5, R16, R15 ;  /* 0x0000000f1005723e */ /* 0x000fe200000010ff */
[----:B------:R-:W-:Y:S01]  /*4740*/  FFMA.FTZ R16, R21, R168, R112 ;  /* 0x000000a815107223 */ /* 0x000fe20000010070 */
[----:B------:R-:W-:Y:S01]  /*4750*/  F2FP.BF16.F32.PACK_AB R19, R2, R207 ;  /* 0x000000cf0213723e */ /* 0x000fe200000010ff */
[C---:B------:R-:W-:Y:S01]  /*4760*/  FADD.FTZ R238, -R198.reuse, R238 ;  /* 0x000000eec6ee7221 */ /* 0x040fe20000010100 */
[----:B------:R-:W0:Y:S01]  /*4770*/  LDC.64 R206, c[0x0][0x380] ;  /* 0x0000e000ffce7b82 */ /* 0x000e220000000a00 */
        /* <DEDUP_REMOVED lines=11> */
[----:B------:R-:W-:Y:S01]  /*4830*/  FFMA.FTZ R20, R20, R173, R117 ;  /* 0x000000ad14147223 */ /* 0x000fe20000010075 */
[----:B------:R-:W-:Y:S01]  /*4840*/  FADD.FTZ R198, -R198, R249 ;  /* 0x000000f9c6c67221 */ /* 0x000fe20000010100 */
[----:B------:R-:W-:Y:S01]  /*4850*/  FFMA.FTZ R11, R11, R176, R120 ;  /* 0x000000b00b0b7223 */ /* 0x000fe20000010078 */
[----:B------:R-:W-:Y:S01]  /*4860*/  FFMA.FTZ R246, R246, R177, R121 ;  /* 0x000000b1f6f67223 */ /* 0x000fe20000010079 */
[----:B------:R-:W-:Y:S01]  /*4870*/  F2FP.BF16.F32.PACK_AB R16, R3, R16 ;  /* 0x000000100310723e */ /* 0x000fe200000010ff */
[C---:B------:R-:W-:Y:S01]  /*4880*/  FMUL.FTZ R23, R199.reuse, R220 ;  /* 0x000000dcc7177220 */ /* 0x040fe20000410000 */
[----:B------:R-:W-:Y:S01]  /*4890*/  FMUL.FTZ R250, R199, R250 ;  /* 0x000000fac7fa7220 */ /* 0x000fe20000410000 */
[----:B------:R-:W-:Y:S01]  /*48a0*/  FFMA.FTZ R22, R223, R148, R92 ;  /* 0x00000094df167223 */ /* 0x000fe2000001005c */
[----:B------:R-:W-:Y:S01]  /*48b0*/  FFMA.FTZ R3, R218, R149, R93 ;  /* 0x00000095da037223 */ /* 0x000fe2000001005d */
[----:B------:R-:W-:Y:S01]  /*48c0*/  FMUL.FTZ R219, R199, R224 ;  /* 0x000000e0c7db7220 */ /* 0x000fe20000410000 */
[----:B------:R-:W-:Y:S01]  /*48d0*/  FFMA.FTZ R10, R213, R156, R100 ;  /* 0x0000009cd50a7223 */ /* 0x000fe20000010064 */
[----:B------:R-:W-:Y:S01]  /*48e0*/  FFMA.FTZ R15, R208, R157, R101 ;  /* 0x0000009dd00f7223 */ /* 0x000fe20000010065 */
        /* <DEDUP_REMOVED lines=15> */
[----:B------:R-:W-:Y:S01]  /*49e0*/  FFMA.FTZ R17, R23, R170, R114 ;  /* 0x000000aa17117223 */ /* 0x000fe20000010072 */
[----:B------:R-:W-:Y:S01]  /*49f0*/  F2FP.BF16.F32.PACK_AB R4, R246, R11 ;  /* 0x0000000bf604723e */ /* 0x000fe200000010ff */
        /* <DEDUP_REMOVED lines=20> */
[----:B------:R-:W-:Y:S01]  /*4b40*/  IMAD.WIDE.U32 R198, R0, 0x10, R196 ;  /* 0x0000001000c67825 */ /* 0x000fe200078e00c4 */
[----:B------:R-:W-:-:S02]  /*4b50*/  F2FP.BF16.F32.PACK_AB R17, R250, R17 ;  /* 0x00000011fa11723e */ /* 0x000fc400000010ff */
        /* <DEDUP_REMOVED lines=14> */
[----:B------:R-:W-:Y:S01]  /*4c40*/  F2FP.BF16.F32.PACK_AB R208, R15, R208 ;  /* 0x000000d00fd0723e */ /* 0x000fe200000010ff */
[----:B------:R1:W-:Y:S01]  /*4c50*/  STG.E.128 desc[UR6][R214.64], R20 ;  /* 0x00000014d6007986 */ /* 0x0003e2000c101d06 */
[----:B0-----:R-:W-:-:S03]  /*4c60*/  IADD3 R12, PT, PT, R12, R206, RZ ;  /* 0x000000ce0c0c7210 */ /* 0x001fc60007ffe0ff */
[----:B------:R1:W-:Y:S01]  /*4c70*/  STG.E.128 desc[UR6][R196.64], R208 ;  /* 0x000000d0c4007986 */ /* 0x0003e2000c101d06 */
[----:B------:R-:W-:-:S13]  /*4c80*/  ISETP.GE.AND P1, PT, R12, R207, PT ;  /* 0x000000cf0c00720c */ /* 0x000fda0003f26270 */
[----:B------:R-:W-:Y:S05]  /*4c90*/  @!P1 BRA `(.L_x_9579) ;  /* 0xffffffb800e09947 */ /* 0x000fea000383ffff */
[----:B------:R-:W-:Y:S05]  /*4ca0*/  EXIT ;  /* 0x000000000000794d */ /* 0x000fea0003800000 */
.L_x_9580:
        /* <DEDUP_REMOVED lines=13> */
.L_x_42328:


//--------------------- .text._ZN10layer_norm13ln_fwd_kernelINS_13Kernel_traitsIf13__nv_bfloat16S2_S2_fjLj7168ELj1ELj1ELj4ELj16ENS_18Kernel_traits_baseILj7168EfS2_S2_S2_fjLj128EEEEELb0ELb1ELb1ELb0EEEvNS_9FwdParamsE --------------------------
	.section	.text._ZN10layer_norm13ln_fwd_kernelINS_13Kernel_traitsIf13__nv_bfloat16S2_S2_fjLj7168ELj1ELj1ELj4ELj16ENS_18Kernel_traits_baseILj7168EfS2_S2_S2_fjLj128EEEEELb0ELb1ELb1ELb0EEEvNS_9FwdParamsE,"ax",@progbits
	.align	128
        .global         _ZN10layer_norm13ln_fwd_kernelINS_13Kernel_traitsIf13__nv_bfloat16S2_S2_fjLj7168ELj1ELj1ELj4ELj16ENS_18Kernel_traits_baseILj7168EfS2_S2_S2_fjLj128EEEEELb0ELb1ELb1ELb0EEEvNS_9FwdParamsE
        .type           _ZN10layer_norm13ln_fwd_kernelINS_13Kernel_traitsIf13__nv_bfloat16S2_S2_fjLj7168ELj1ELj1ELj4ELj16ENS_18Kernel_traits_baseILj7168EfS2_S2_S2_fjLj128EEEEELb0ELb1ELb1ELb0EEEvNS_9FwdParamsE,@function
        .size           _ZN10layer_norm13ln_fwd_kernelINS_13Kernel_traitsIf13__nv_bfloat16S2_S2_fjLj7168ELj1ELj1ELj4ELj16ENS_18Kernel_traits_baseILj7168EfS2_S2_S2_fjLj128EEEEELb0ELb1ELb1ELb0EEEvNS_9FwdParamsE,(.L_x_42329 - _ZN10layer_norm13ln_fwd_kernelINS_13Kernel_traitsIf13__nv_bfloat16S2_S2_fjLj7168ELj1ELj1ELj4ELj16ENS_18Kernel_traits_baseILj7168EfS2_S2_S2_fjLj128EEEEELb0ELb1ELb1ELb0EEEvNS_9FwdParamsE)
        .other          _ZN10layer_norm13ln_fwd_kernelINS_13Kernel_traitsIf13__nv_bfloat16S2_S2_fjLj7168ELj1ELj1ELj4ELj16ENS_18Kernel_traits_baseILj7168EfS2_S2_S2_fjLj128EEEEELb0ELb1ELb1ELb0EEEvNS_9FwdParamsE,@"STO_CUDA_ENTRY STV_DEFAULT"
_ZN10layer_norm13ln_fwd_kernelINS_13Kernel_traitsIf13__nv_bfloat16S2_S2_fjLj7168ELj1ELj1ELj4ELj16ENS_18Kernel_traits_baseILj7168EfS2_S2_S2_fjLj128EEEEELb0ELb1ELb1ELb0EEEvNS_9FwdParamsE:
.text._ZN10layer_norm13ln_fwd_kernelINS_13Kernel_traitsIf13__nv_bfloat16S2_S2_fjLj7168ELj1ELj1ELj4ELj16ENS_18Kernel_traits_baseILj7168EfS2_S2_S2_fjLj128EEEEELb0ELb1ELb1ELb0EEEvNS_9FwdParamsE:
        /* <DEDUP_REMOVED lines=21> */
[----:B------:R-:W-:-:S07]  /*0150*/  ISETP.GE.U32.AND P3, PT, R240, 0x200, PT ;  /* 0x00000200f000780c */ /* 0x000fce0003f66070 */
[----:B------:R-:W0:Y:S08]  /*0160*/  @P0 LDC.64 R6, c[0x0][0x3d0] ;  /* 0x0000f400ff060b82 */ /* 0x000e300000000a00 */
        /* <DEDUP_REMOVED lines=9> */
[----:B------:R-:W4:Y:S01]  /*0200*/  @P1 LDC.64 R16, c[0x0][0x3e8] ;  /* 0x0000fa00ff101b82 */ /* 0x000f220000000a00 */
[C---:B--2---:R-:W-:Y:S01]  /*0210*/  @P0 IMAD.WIDE.U32 R10, R4.reuse, 0x20, R10 ;  /* 0x00000020040a0825 */ /* 0x044fe200078e000a */
[----:B------:R-:W-:Y:S01]  /*0220*/  @P0 LOP3.LUT R4, R4, 0x80, RZ, 0xfc, !PT ;  /* 0x0000008004040812 */ /* 0x000fe200078efcff */
[----:B------:R2:W5:Y:S04]  /*0230*/  @P0 LD.E.128 R180, desc[UR6][R8.64+0x10] ;  /* 0x0000100608b40980 */ /* 0x000568000c101d00 */
[----:B------:R-:W5:Y:S01]  /*0240*/  @P0 LDG.E.128 R176, desc[UR6][R10.64] ;  /* 0x000000060ab00981 */ /* 0x000f62000c1e1d00 */
[----:B------:R-:W2:Y:S03]  /*0250*/  @P2 LDC.64 R18, c[0x0][0x3d0] ;  /* 0x0000f400ff122b82 */ /* 0x000ea60000000a00 */
[----:B------:R2:W5:Y:S01]  /*0260*/  @P0 LDG.E.128 R172, desc[UR6][R10.64+0x10] ;  /* 0x000010060aac0981 */ /* 0x000562000c1e1d00 */
[----:B------:R-:W-:-:S04]  /*0270*/  ISETP.GE.U32.AND P0, PT, R240, 0x280, PT ;  /* 0x00000280f000780c */ /* 0x000fc80003f06070 */
[----:B------:R-:W2:Y:S01]  /*0280*/  @P2 LDC.64 R20, c[0x0][0x438] ;  /* 0x00010e00ff142b82 */ /* 0x000ea20000000a00 */
[----:B------:R-:W-:Y:S01]  /*0290*/  ISETP.GE.U32.AND P4, PT, R240, 0x300, PT ;  /* 0x00000300f000780c */ /* 0x000fe20003f86070 */
[----:B---3--:R-:W-:-:S06]  /*02a0*/  @P1 IMAD.WIDE.U32 R12, R4, 0x20, R12 ;  /* 0x00000020040c1825 */ /* 0x008fcc00078e000c */
[----:B------:R-:W3:Y:S01]  /*02b0*/  @P2 LDC.64 R22, c[0x0][0x3e8] ;  /* 0x0000fa00ff162b82 */ /* 0x000ee20000000a00 */
[----:B------:R-:W5:Y:S01]  /*02c0*/  @P1 LDG.E.128 R168, desc[UR6][R12.64] ;  /* 0x000000060ca81981 */ /* 0x000f62000c1e1d00 */
[----:B0-----:R-:W-:-:S03]  /*02d0*/  @P1 IMAD.WIDE.U32 R14, R4, 0x20, R14 ;  /* 0x00000020040e1825 */ /* 0x001fc600078e000e */
[----:B------:R0:W5:Y:S03]  /*02e0*/  @P1 LDG.E.128 R164, desc[UR6][R12.64+0x10] ;  /* 0x000010060ca41981 */ /* 0x000166000c1e1d00 */
[----:B-1----:R-:W1:Y:S01]  /*02f0*/  @P3 LDC.64 R6, c[0x0][0x3d0] ;  /* 0x0000f400ff063b82 */ /* 0x002e620000000a00 */
[C---:B----4-:R-:W-:Y:S01]  /*0300*/  @P1 IMAD.WIDE.U32 R16, R4.reuse, 0x20, R16 ;  /* 0x0000002004101825 */ /* 0x050fe200078e0010 */
[----:B------:R-:W5:Y:S04]  /*0310*/  @P1 LD.E.128 R160, desc[UR6][R14.64] ;  /* 0x000000060ea01980 */ /* 0x000f68000c101d00 */
[----:B------:R4:W5:Y:S02]  /*0320*/  @P1 LD.E.128 R156, desc[UR6][R14.64+0x10] ;  /* 0x000010060e9c1980 */ /* 0x000964000c101d00 */
[----:B------:R-:W1:Y:S02]  /*0330*/  @P3 LDC.64 R24, c[0x0][0x438] ;  /* 0x00010e00ff183b82 */ /* 0x000e640000000a00 */
[----:B------:R-:W5:Y:S06]  /*0340*/  @P1 LDG.E.128 R152, desc[UR6][R16.64] ;  /* 0x0000000610981981 */ /* 0x000f6c000c1e1d00 */
[----:B--2---:R-:W2:Y:S01]  /*0350*/  @P3 LDC.64 R8, c[0x0][0x3e8] ;  /* 0x0000fa00ff083b82 */ /* 0x004ea20000000a00 */
[----:B------:R3:W5:Y:S07]  /*0360*/  @P1 LDG.E.128 R148, desc[UR6][R16.64+0x10] ;  /* 0x0000100610941981 */ /* 0x00076e000c1e1d00 */
[----:B------:R-:W2:Y:S01]  /*0370*/  @P0 LDC.64 R10, c[0x0][0x3d0] ;  /* 0x0000f400ff0a0b82 */ /* 0x000ea20000000a00 */
[----:B------:R-:W-:-:S07]  /*0380*/  @P1 IADD3 R4, PT, PT, R4, 0x80, RZ ;  /* 0x0000008004041810 */ /* 0x000fce0007ffe0ff */
[----:B0-----:R-:W0:Y:S08]  /*0390*/  @P0 LDC.64 R12, c[0x0][0x438] ;  /* 0x00010e00ff0c0b82 */ /* 0x001e300000000a00 */
[----:B------:R-:W0:Y:S01]  /*03a0*/  @P0 LDC.64 R26, c[0x0][0x3e8] ;  /* 0x0000fa00ff1a0b82 */ /* 0x000e220000000a00 */
[----:B------:R-:W-:-:S07]  /*03b0*/  @P2 IMAD.WIDE.U32 R18, R4, 0x20, R18 ;  /* 0x0000002004122825 */ /* 0x000fce00078e0012 */
[----:B------:R-:W0:Y:S01]  /*03c0*/  @P4 LDC.64 R28, c[0x0][0x3d0] ;  /* 0x0000f400ff1c4b82 */ /* 0x000e220000000a00 */
[C---:B------:R-:W-:Y:S01]  /*03d0*/  @P2 IMAD.WIDE.U32 R20, R4.reuse, 0x20, R20 ;  /* 0x0000002004142825 */ /* 0x040fe200078e0014 */
[----:B------:R0:W5:Y:S06]  /*03e0*/  @P2 LDG.E.128 R144, desc[UR6][R18.64] ;  /* 0x0000000612902981 */ /* 0x00016c000c1e1d00 */
[----:B----4-:R-:W4:Y:S01]  /*03f0*/  @P4 LDC.64 R14, c[0x0][0x438] ;  /* 0x00010e00ff0e4b82 */ /* 0x010f220000000a00 */
[----:B---3--:R-:W-:-:S07]  /*0400*/  @P2 IMAD.WIDE.U32 R22, R4, 0x20, R22 ;  /* 0x0000002004162825 */ /* 0x008fce00078e0016 */
[----:B------:R-:W3:Y:S01]  /*0410*/  @P4 LDC.64 R16, c[0x0][0x3e8] ;  /* 0x0000fa00ff104b82 */ /* 0x000ee20000000a00 */
[----:B------:R-:W-:Y:S01]  /*0420*/  @P2 IADD3 R4, PT, PT, R4, 0x80, RZ ;  /* 0x0000008004042810 */ /* 0x000fe20007ffe0ff */
[----:B------:R0:W5:Y:S04]  /*0430*/  @P2 LDG.E.128 R140, desc[UR6][R18.64+0x10] ;  /* 0x00001006128c2981 */ /* 0x000168000c1e1d00 */
[C---:B-1----:R-:W-:Y:S01]  /*0440*/  @P3 IMAD.WIDE.U32 R6, R4.reuse, 0x20, R6 ;  /* 0x0000002004063825 */ /* 0x042fe200078e0006 */
[----:B------:R1:W5:Y:S03]  /*0450*/  @P2 LD.E.128 R136, desc[UR6][R20.64] ;  /* 0x0000000614882980 */ /* 0x000366000c101d00 */
[C---:B------:R-:W-:Y:S01]  /*0460*/  @P3 IMAD.WIDE.U32 R24, R4.reuse, 0x20, R24 ;  /* 0x0000002004183825 */ /* 0x040fe200078e0018 */
[----:B------:R1:W5:Y:S03]  /*0470*/  @P2 LD.E.128 R132, desc[UR6][R20.64+0x10] ;  /* 0x0000100614842980 */ /* 0x000366000c101d00 */
[C---:B--2---:R-:W-:Y:S01]  /*0480*/  @P3 IMAD.WIDE.U32 R8, R4.reuse, 0x20, R8 ;  /* 0x0000002004083825 */ /* 0x044fe200078e0008 */
[----:B------:R-:W-:Y:S01]  /*0490*/  @P3 IADD3 R4, PT, PT, R4, 0x80, RZ ;  /* 0x0000008004043810 */ /* 0x000fe20007ffe0ff */
[----:B------:R1:W5:Y:S04]  /*04a0*/  @P2 LDG.E.128 R128, desc[UR6][R22.64] ;  /* 0x0000000616802981 */ /* 0x000368000c1e1d00 */
[C---:B------:R-:W-:Y:S01]  /*04b0*/  @P0 IMAD.WIDE.U32 R10, R4.reuse, 0x20, R10 ;  /* 0x00000020040a0825 */ /* 0x040fe200078e000a */
[----:B------:R1:W5:Y:S03]  /*04c0*/  @P2 LDG.E.128 R124, desc[UR6][R22.64+0x10] ;  /* 0x00001006167c2981 */ /* 0x000366000c1e1d00 */
[C---:B0-----:R-:W-:Y:S01]  /*04d0*/  @P0 IMAD.WIDE.U32 R12, R4.reuse, 0x20, R12 ;  /* 0x00000020040c0825 */ /* 0x041fe200078e000c */
[----:B------:R1:W5:Y:S03]  /*04e0*/  @P3 LDG.E.128 R120, desc[UR6][R6.64] ;  /* 0x0000000606783981 */ /* 0x000366000c1e1d00 */
[C---:B------:R-:W-:Y:S01]  /*04f0*/  @P0 IMAD.WIDE.U32 R26, R4.reuse, 0x20, R26 ;  /* 0x00000020041a0825 */ /* 0x040fe200078e001a */
[----:B------:R-:W-:Y:S01]  /*0500*/  @P0 IADD3 R4, PT, PT, R4, 0x80, RZ ;  /* 0x0000008004040810 */ /* 0x000fe20007ffe0ff */
[----:B------:R1:W5:Y:S04]  /*0510*/  @P3 LDG.E.128 R116, desc[UR6][R6.64+0x10] ;  /* 0x0000100606743981 */ /* 0x000368000c1e1d00 */
[C---:B------:R-:W-:Y:S01]  /*0520*/  @P4 IMAD.WIDE.U32 R28, R4.reuse, 0x20, R28 ;  /* 0x00000020041c4825 */ /* 0x040fe200078e001c */
[----:B------:R1:W5:Y:S03]  /*0530*/  @P3 LD.E.128 R112, desc[UR6][R24.64] ;  /* 0x0000000618703980 */ /* 0x000366000c101d00 */
[C---:B----4-:R-:W-:Y:S01]  /*0540*/  @P4 IMAD.WIDE.U32 R14, R4.reuse, 0x20, R14 ;  /* 0x00000020040e4825 */ /* 0x050fe200078e000e */
        /* <DEDUP_REMOVED lines=18> */
[----:B-1----:R-:W-:Y:S05]  /*0670*/  @!P0 BRA `(.L_x_9583) ;  /* 0x0000000400b88947 */ /* 0x002fea0003800000 */
        /* <DEDUP_REMOVED lines=13> */
.L_x_9582:
        /* <DEDUP_REMOVED lines=15> */
[----:B------:R-:W-:Y:S01]  /*0840*/  @P0 LOP3.LUT R4, R4, 0x80, RZ, 0xfc, !PT ;  /* 0x0000008004040812 */ /* 0x000fe200078efcff */
[----:B------:R-:W5:Y:S04]  /*0850*/  @P0 LDG.E.128 R188, desc[UR6][R8.64+0x10] ;  /* 0x0000100608bc0981 */ /* 0x000f68000c1e1d00 */
[----:B------:R-:W5:Y:S01]  /*0860*/  @P0 LDG.E.128 R176, desc[UR6][R10.64] ;  /* 0x000000060ab00981 */ /* 0x000f62000c1e1d00 */
[----:B------:R-:W1:Y:S01]  /*0870*/  @P2 LDC.64 R18, c[0x0][0x3e8] ;  /* 0x0000fa00ff122b82 */ /* 0x000e620000000a00 */
[----:B--2---:R-:W-:-:S02]  /*0880*/  @P1 IMAD.WIDE.U32 R12, R4, 0x20, R12 ;  /* 0x00000020040c1825 */ /* 0x004fc400078e000c */
[----:B------:R-:W5:Y:S04]  /*0890*/  @P0 LDG.E.128 R172, desc[UR6][R10.64+0x10] ;  /* 0x000010060aac0981 */ /* 0x000f68000c1e1d00 */
[----:B------:R-:W5:Y:S01]  /*08a0*/  @P1 LDG.E.128 R168, desc[UR6][R12.64] ;  /* 0x000000060ca81981 */ /* 0x000f62000c1e1d00 */
[----:B------:R-:W2:Y:S01]  /*08b0*/  @P3 LDC.64 R20, c[0x0][0x3d0] ;  /* 0x0000f400ff143b82 */ /* 0x000ea20000000a00 */
[C---:B---3--:R-:W-:Y:S01]  /*08c0*/  @P1 IMAD.WIDE.U32 R14, R4.reuse, 0x20, R14 ;  /* 0x00000020040e1825 */ /* 0x048fe200078e000e */
[----:B------:R-:W-:Y:S01]  /*08d0*/  @P1 IADD3 R4, PT, PT, R4, 0x80, RZ ;  /* 0x0000008004041810 */ /* 0x000fe20007ffe0ff */
[----:B------:R-:W5:Y:S04]  /*08e0*/  @P1 LDG.E.128 R164, desc[UR6][R12.64+0x10] ;  /* 0x000010060ca41981 */ /* 0x000f68000c1e1d00 */
[----:B------:R-:W5:Y:S01]  /*08f0*/  @P1 LDG.E.128 R152, desc[UR6][R14.64] ;  /* 0x000000060e981981 */ /* 0x000f62000c1e1d00 */
[----:B------:R-:W3:Y:S01]  /*0900*/  @P3 LDC.64 R22, c[0x0][0x3e8] ;  /* 0x0000fa00ff163b82 */ /* 0x000ee20000000a00 */
[----:B0-----:R-:W-:-:S02]  /*0910*/  @P2 IMAD.WIDE.U32 R16, R4, 0x20, R16 ;  /* 0x0000002004102825 */ /* 0x001fc400078e0010 */
[----:B------:R-:W5:Y:S04]  /*0920*/  @P1 LDG.E.128 R148, desc[UR6][R14.64+0x10] ;  /* 0x000010060e941981 */ /* 0x000f68000c1e1d00 */
[----:B------:R-:W5:Y:S01]  /*0930*/  @P2 LDG.E.128 R144, desc[UR6][R16.64] ;  /* 0x0000000610902981 */ /* 0x000f62000c1e1d00 */
[----:B------:R-:W0:Y:S01]  /*0940*/  @P4 LDC.64 R6, c[0x0][0x3d0] ;  /* 0x0000f400ff064b82 */ /* 0x000e220000000a00 */
[C---:B-1----:R-:W-:Y:S01]  /*0950*/  @P2 IMAD.WIDE.U32 R18, R4.reuse, 0x20, R18 ;  /* 0x0000002004122825 */ /* 0x042fe200078e0012 */
[----:B------:R-:W-:Y:S01]  /*0960*/  @P2 IADD3 R4, PT, PT, R4, 0x80, RZ ;  /* 0x0000008004042810 */ /* 0x000fe20007ffe0ff */
        /* <DEDUP_REMOVED lines=22> */
[----:B------:R-:W5:Y:S02]  /*0ad0*/  @P4 LDG.E.128 R76, desc[UR6][R26.64+0x10] ;  /* 0x000010061a4c4981 */ /* 0x000f64000c1e1d00 */
[C---:B---3--:R-:W-:Y:S01]  /*0ae0*/  @P5 IMAD.WIDE.U32 R84, R4.reuse, 0x20, R62 ;  /* 0x0000002004545825 */ /* 0x048fe200078e003e */
[----:B------:R-:W-:Y:S01]  /*0af0*/  @P5 IADD3 R4, PT, PT, R4, 0x80, RZ ;  /* 0x0000008004045810 */ /* 0x000fe20007ffe0ff */
[----:B------:R-:W5:Y:S01]  /*0b00*/  @P5 LDG.E.128 R72, desc[UR6][R64.64] ;  /* 0x0000000640485981 */ /* 0x000f62000c1e1d00 */
[----:B------:R-:W-:Y:S02]  /*0b10*/  CS2R R62, SRZ ;  /* 0x00000000003e7805 */ /* 0x000fe4000001ff00 */
[----:B------:R-:W-:Y:S02]  /*0b20*/  CS2R R60, SRZ ;  /* 0x00000000003c7805 */ /* 0x000fe4000001ff00 */
[----:B------:R-:W-:Y:S01]  /*0b30*/  CS2R R90, SRZ ;  /* 0x00000000005a7805 */ /* 0x000fe2000001ff00 */
[----:B------:R2:W5:Y:S01]  /*0b40*/  @P5 LDG.E.128 R68, desc[UR6][R64.64+0x10] ;  /* 0x0000100640445981 */ /* 0x000562000c1e1d00 */
[----:B0-----:R-:W-:Y:S01]  /*0b50*/  @P6 IMAD.WIDE.U32 R6, R4, 0x20, R66 ;  /* 0x0000002004066825 */ /* 0x001fe200078e0042 */
[----:B------:R-:W-:-:S02]  /*0b60*/  CS2R R88, SRZ ;  /* 0x0000000000587805 */ /* 0x000fc4000001ff00 */
[----:B------:R-:W5:Y:S04]  /*0b70*/  @P5 LDG.E.128 R56, desc[UR6][R84.64] ;  /* 0x0000000654385981 */ /* 0x000f68000c1e1d00 */
[----:B------:R-:W5:Y:S01]  /*0b80*/  @P6 LDG.E.128 R48, desc[UR6][R6.64] ;  /* 0x0000000606306981 */ /* 0x000f62000c1e1d00 */
[----:B-1----:R-:W-:-:S03]  /*0b90*/  @P6 IMAD.WIDE.U32 R4, R4, 0x20, R86 ;  /* 0x0000002004046825 */ /* 0x002fc600078e0056 */
[----:B------:R-:W5:Y:S04]  /*0ba0*/  @P6 LDG.E.128 R44, desc[UR6][R6.64+0x10] ;  /* 0x00001006062c6981 */ /* 0x000f68000c1e1d00 */
[----:B------:R-:W5:Y:S04]  /*0bb0*/  @P6 LDG.E.128 R32, desc[UR6][R4.64] ;  /* 0x0000000604206981 */ /* 0x000f68000c1e1d00 */
[----:B------:R-:W5:Y:S01]  /*0bc0*/  @P6 LDG.E.128 R28, desc[UR6][R4.64+0x10] ;  /* 0x00001006041c6981 */ /* 0x000f62000c1e1d00 */
[----:B------:R-:W-:Y:S02]  /*0bd0*/  CS2R R66, SRZ ;  /* 0x0000000000427805 */ /* 0x000fe4000001ff00 */
[----:B--2---:R-:W-:-:S02]  /*0be0*/  CS2R R64, SRZ ;  /* 0x0000000000407805 */ /* 0x004fc4000001ff00 */
[----:B------:R-:W-:Y:S01]  /*0bf0*/  CS2R R86, SRZ ;  /* 0x0000000000567805 */ /* 0x000fe2000001ff00 */
[----:B------:R0:W5:Y:S01]  /*0c00*/  @P5 LDG.E.128 R52, desc[UR6][R84.64+0x10] ;  /* 0x0000100654345981 */ /* 0x000162000c1e1d00 */
        /* <DEDUP_REMOVED lines=9> */
[----:B0-----:R-:W-:Y:S02]  /*0ca0*/  CS2R R84, SRZ ;  /* 0x0000000000547805 */ /* 0x001fe4000001ff00 */
[----:B------:R-:W-:-:S02]  /*0cb0*/  CS2R R156, SRZ ;  /* 0x00000000009c7805 */ /* 0x000fc4000001ff00 */
[----:B------:R-:W-:Y:S02]  /*0cc0*/  CS2R R162, SRZ ;  /* 0x0000000000a27805 */ /* 0x000fe4000001ff00 */
[----:B------:R-:W-:Y:S02]  /*0cd0*/  CS2R R160, SRZ ;  /* 0x0000000000a07805 */ /* 0x000fe4000001ff00 */
[----:B------:R-:W-:Y:S02]  /*0ce0*/  CS2R R182, SRZ ;  /* 0x0000000000b67805 */ /* 0x000fe4000001ff00 */
[----:B------:R-:W-:Y:S02]  /*0cf0*/  CS2R R180, SRZ ;  /* 0x0000000000b47805 */ /* 0x000fe4000001ff00 */
[----:B------:R-:W-:Y:S02]  /*0d00*/  CS2R R186, SRZ ;  /* 0x0000000000ba7805 */ /* 0x000fe4000001ff00 */
[----:B------:R-:W-:-:S02]  /*0d10*/  CS2R R184, SRZ ;  /* 0x0000000000b87805 */ /* 0x000fc4000001ff00 */
[----:B------:R-:W-:Y:S02]  /*0d20*/  @P6 CS2R R38, SRZ ;  /* 0x0000000000266805 */ /* 0x000fe4000001ff00 */
[----:B------:R-:W-:Y:S02]  /*0d30*/  @P6 CS2R R36, SRZ ;  /* 0x0000000000246805 */ /* 0x000fe4000001ff00 */
[----:B------:R-:W-:Y:S02]  /*0d40*/  @P6 CS2R R42, SRZ ;  /* 0x00000000002a6805 */ /* 0x000fe4000001ff00 */
[----:B------:R-:W-:-:S07]  /*0d50*/  @P6 CS2R R40, SRZ ;  /* 0x0000000000286805 */ /* 0x000fce000001ff00 */
.L_x_9583:
[----:B------:R-:W-:Y:S05]  /*0d60*/  BSYNC.RECONVERGENT B0 ;  /* 0x0000000000007941 */ /* 0x000fea0003800200 */
.L_x_9581:
[----:B------:R-:W1:Y:S02]  /*0d70*/  LDCU UR4, c[0x0][0x384] ;  /* 0x00007080ff0477ac */ /* 0x000e640008000800 */
[----:B-1----:R-:W-:-:S13]  /*0d80*/  ISETP.GE.AND P0, PT, R239, UR4, PT ;  /* 0x00000004ef007c0c */ /* 0x002fda000bf06270 */
[----:B------:R-:W-:Y:S05]  /*0d90*/  @P0 EXIT ;  /* 0x000000000000094d */ /* 0x000fea0003800000 */
[----:B------:R-:W-:Y:S01]  /*0da0*/  SHF.R.S32.HI R2, RZ, 0x3, R2 ;  /* 0x00000003ff027819 */ /* 0x000fe20000011402 */
[----:B------:R-:W1:Y:S03]  /*0db0*/  LDCU.U8 UR10, c[0x0][0x410] ;  /* 0x00008200ff0a77ac */ /* 0x000e660008000000 */
[C---:B0-----:R-:W-:Y:S01]  /*0dc0*/  LOP3.LUT R4, R2.reuse, 0x7f, RZ, 0xc0, !PT ;  /* 0x0000007f02047812 */ /* 0x041fe200078ec0ff */
[----:B------:R-:W0:Y:S01]  /*0dd0*/  LDCU UR11, c[0x0][0x400] ;  /* 0x00008000ff0b77ac */ /* 0x000e220008000800 */
        /* <DEDUP_REMOVED lines=13> */
.L_x_9631:
        /* <DEDUP_REMOVED lines=11> */
[----:B------:R-:W-:Y:S02]  /*0f60*/  HFMA2 R247, -RZ, RZ, 0, 0 ;  /* 0x00000000fff77431 */ /* 0x000fe400000001ff */
[----:B------:R-:W-:-:S04]  /*0f70*/  SHF.R.S32.HI R199, RZ, 0x1f, R198 ;  /* 0x0000001fffc77819 */ /* 0x000fc800000114c6 */
[----:B------:R-:W-:Y:S02]  /*0f80*/  LEA.HI R199, R199, R198, RZ, 0x3 ;  /* 0x000000c6c7c77211 */ /* 0x000fe400078f18ff */
[----:B--2---:R-:W-:-:S13]  /*0f90*/  ISETP.GE.AND P5, PT, R246, 0x1, PT ;  /* 0x00000001f600780c */ /* 0x004fda0003fa6270 */
[----:B------:R-:W-:-:S05]  /*0fa0*/  @P5 IADD3 R248, PT, PT, R246, -0x1, RZ ;  /* 0xfffffffff6f85810 */ /* 0x000fca0007ffe0ff */
[----:B------:R-:W-:-:S05]  /*0fb0*/  @P5 IMAD R248, R248, R243, RZ ;  /* 0x000000f3f8f85224 */ /* 0x000fca00078e02ff */
[----:B------:R-:W-:-:S04]  /*0fc0*/  @P5 SHF.R.S32.HI R245, RZ, 0x1f, R248 ;  /* 0x0000001ffff55819 */ /* 0x000fc800000114f8 */
        /* <DEDUP_REMOVED lines=9> */
[----:B------:R0:W5:Y:S02]  /*1060*/  LDG.E.128 R24, desc[UR6][R12.64] ;  /* 0x000000060c187981 */ /* 0x000164000c1e1d00 */
.L_x_9586:
[----:B------:R-:W-:Y:S05]  /*1070*/  BRA.U !UP0, `(.L_x_9587) ;  /* 0x0000000508347547 */ /* 0x000fea000b800000 */
[----:B0-----:R-:W0:Y:S02]  /*1080*/  LDC.64 R12, c[0x0][0x3a0] ;  /* 0x0000e800ff0c7b82 */ /* 0x001e240000000a00 */
[----:B0-----:R-:W-:-:S05]  /*1090*/  IMAD.WIDE.U32 R12, R245, 0x10, R12 ;  /* 0x00000010f50c7825 */ /* 0x001fca00078e000c */
[----:B------:R-:W2:Y:S01]  /*10a0*/  LDG.E.128 R20, desc[UR6][R12.64] ;  /* 0x000000060c147981 */ /* 0x000ea2000c1e1d00 */
[----:B------:R-:W-:-:S13]  /*10b0*/  ISETP.GT.AND P1, PT, R246, RZ, PT ;  /* 0x000000fff600720c */ /* 0x000fda0003f24270 */
[----:B------:R-:W0:Y:S01]  /*10c0*/  @P1 LDC R15, c[0x0][0x40c] ;  /* 0x00010300ff0f1b82 */ /* 0x000e220000000800 */
[----:B-----5:R-:W-:-:S07]  /*10d0*/  @P1 SHF.L.U32 R14, R24, 0x10, RZ ;  /* 0x00000010180e1819 */ /* 0x020fce00000006ff */
[----:B------:R-:W1:Y:S08]  /*10e0*/  @P1 LDC R17, c[0x0][0x40c] ;  /* 0x00010300ff111b82 */ /* 0x000e700000000800 */
[----:B------:R-:W3:Y:S01]  /*10f0*/  @P1 LDC R197, c[0x0][0x40c] ;  /* 0x00010300ffc51b82 */ /* 0x000ee20000000800 */
[----:B0-----:R-:W-:-:S07]  /*1100*/  @P1 FMUL.FTZ R15, R14, R15 ;  /* 0x0000000f0e0f1220 */ /* 0x001fce0000410000 */
[----:B------:R-:W0:Y:S08]  /*1110*/  @P1 LDC R199, c[0x0][0x40c] ;  /* 0x00010300ffc71b82 */ /* 0x000e300000000800 */
[----:B------:R-:W4:Y:S01]  /*1120*/  @P1 LDC R249, c[0x0][0x40c] ;  /* 0x00010300fff91b82 */ /* 0x000f220000000800 */
[C---:B--2---:R-:W-:Y:S02]  /*1130*/  @P1 SHF.L.U32 R14, R20.reuse, 0x10, RZ ;  /* 0x00000010140e1819 */ /* 0x044fe400000006ff */
[----:B------:R-:W-:-:S02]  /*1140*/  @!P1 SHF.L.U32 R19, R20, 0x10, RZ ;  /* 0x0000001014139819 */ /* 0x000fc400000006ff */
[----:B------:R-:W-:Y:S01]  /*1150*/  @P1 PRMT R12, R20, 0x7632, R12 ;  /* 0x00007632140c1816 */ /* 0x000fe2000000000c */
[--C-:B------:R-:W-:Y:S01]  /*1160*/  @P1 FFMA.FTZ R19, R15, R176, R14.reuse ;  /* 0x000000b00f131223 */ /* 0x100fe2000001000e */
[----:B------:R-:W-:Y:S01]  /*1170*/  @P1 PRMT R14, R24, 0x7632, R14 ;  /* 0x00007632180e1816 */ /* 0x000fe2000000000e */
[----:B------:R-:W2:Y:S01]  /*1180*/  @P1 LDC R15, c[0x0][0x40c] ;  /* 0x00010300ff0f1b82 */ /* 0x000ea20000000800 */
[----:B------:R-:W-:Y:S02]  /*1190*/  @!P1 PRMT R18, R20, 0x7632, R18 ;  /* 0x0000763214129816 */ /* 0x000fe40000000012 */
[----:B------:R-:W-:Y:S02]  /*11a0*/  @P1 SHF.L.U32 R14, R14, 0x10, RZ ;  /* 0x000000100e0e1819 */ /* 0x000fe400000006ff */
[----:B------:R-:W-:Y:S02]  /*11b0*/  @P1 SHF.L.U32 R13, R12, 0x10, RZ ;  /* 0x000000100c0d1819 */ /* 0x000fe400000006ff */
[----:B------:R-:W-:Y:S01]  /*11c0*/  @P1 SHF.L.U32 R12, R25, 0x10, RZ ;  /* 0x00000010190c1819 */ /* 0x000fe200000006ff */
[----:B-1----:R-:W-:Y:S01]  /*11d0*/  @P1 FMUL.FTZ R14, R14, R17 ;  /* 0x000000110e0e1220 */ /* 0x002fe20000410000 */
[----:B------:R-:W-:-:S02]  /*11e0*/  @!P1 SHF.L.U32 R18, R18, 0x10, RZ ;  /* 0x0000001012129819 */ /* 0x000fc400000006ff */
[C---:B------:R-:W-:Y:S01]  /*11f0*/  @!P1 SHF.L.U32 R17, R21.reuse, 0x10, RZ ;  /* 0x0000001015119819 */ /* 0x040fe200000006ff */
[----:B------:R-:W-:Y:S01]  /*1200*/  @P1 FFMA.FTZ R18, R14, R177, R13 ;  /* 0x000000b10e121223 */ /* 0x000fe2000001000d */
[C---:B------:R-:W-:Y:S02]  /*1210*/  @!P1 PRMT R16, R21.reuse, 0x7632, R16 ;  /* 0x0000763215109816 */ /* 0x040fe40000000010 */
[----:B------:R-:W-:Y:S02]  /*1220*/  @!P1 PRMT R14, R22, 0x7632, R14 ;  /* 0x00007632160e9816 */ /* 0x000fe4000000000e */
[----:B------:R-:W-:Y:S02]  /*1230*/  @!P1 SHF.L.U32 R16, R16, 0x10, RZ ;  /* 0x0000001010109819 */ /* 0x000fe400000006ff */
[----:B------:R-:W-:Y:S02]  /*1240*/  @!P1 SHF.L.U32 R14, R14, 0x10, RZ ;  /* 0x000000100e0e9819 */ /* 0x000fe400000006ff */
[----:B------:R-:W-:Y:S01]  /*1250*/  F2FP.BF16.F32.PACK_AB R251, RZ, R18 ;  /* 0x00000012fffb723e */ /* 0x000fe200000010ff */
[----:B--2---:R-:W-:Y:S01]  /*1260*/  @P1 FMUL.FTZ R13, R12, R15 ;  /* 0x0000000f0c0d1220 */ /* 0x004fe20000410000 */
[----:B------:R-:W-:Y:S01]  /*1270*/  @P1 SHF.L.U32 R12, R21, 0x10, RZ ;  /* 0x00000010150c1819 */ /* 0x000fe200000006ff */
[----:B------:R-:W1:Y:S04]  /*1280*/  @P1 LDC R15, c[0x0][0x40c] ;  /* 0x00010300ff0f1b82 */ /* 0x000e680000000800 */
[--C-:B------:R-:W-:Y:S01]  /*1290*/  @P1 FFMA.FTZ R17, R13, R178, R12.reuse ;  /* 0x000000b20d111223 */ /* 0x100fe2000001000c */
[----:B------:R-:W-:-:S02]  /*12a0*/  @P1 PRMT R12, R25, 0x7632, R12 ;  /* 0x00007632190c1816 */ /* 0x000fc4000000000c */
[----:B------:R-:W-:Y:S02]  /*12b0*/  @P1 PRMT R13, R21, 0x7632, R13 ;  /* 0x00007632150d1816 */ /* 0x000fe4000000000d */
[----:B------:R-:W-:Y:S02]  /*12c0*/  @P1 SHF.L.U32 R12, R12, 0x10, RZ ;  /* 0x000000100c0c1819 */ /* 0x000fe400000006ff */
[----:B------:R-:W-:-:S03]  /*12d0*/  @P1 SHF.L.U32 R13, R13, 0x10, RZ ;  /* 0x000000100d0d1819 */ /* 0x000fc600000006ff */
[----:B---3--:R-:W-:Y:S02]  /*12e0*/  @P1 FMUL.FTZ R12, R12, R197 ;  /* 0x000000c50c0c1220 */ /* 0x008fe40000410000 */
[----:B------:R-:W2:Y:S02]  /*12f0*/  @P1 LDC R197, c[0x0][0x40c] ;  /* 0x00010300ffc51b82 */ /* 0x000ea40000000800 */
[----:B------:R-:W-:Y:S01]  /*1300*/  @P1 FFMA.FTZ R16, R12, R179, R13 ;  /* 0x000000b30c101223 */ /* 0x000fe2000001000d */
[----:B------:R-:W-:-:S04]  /*1310*/  @P1 SHF.L.U32 R12, R26, 0x10, RZ ;  /* 0x000000101a0c1819 */ /* 0x000fc800000006ff */
[----:B------:R-:W-:Y:S01]  /*1320*/  F2FP.BF16.F32.PACK_AB R250, RZ, R16 ;  /* 0x00000010fffa723e */ /* 0x000fe200000010ff */
[----:B-1----:R-:W-:Y:S01]  /*1330*/  @P1 FMUL.FTZ R13, R12, R15 ;  /* 0x0000000f0c0d1220 */ /* 0x002fe20000410000 */
[C---:B------:R-:W-:Y:S02]  /*1340*/  @P1 SHF.L.U32 R12, R22.reuse, 0x10, RZ ;  /* 0x00000010160c1819 */ /* 0x040fe400000006ff */
[----:B------:R-:W-:-:S03]  /*1350*/  @!P1 SHF.L.U32 R15, R22, 0x10, RZ ;  /* 0x00000010160f9819 */ /* 0x000fc600000006ff */
[--C-:B------:R-:W-:Y:S01]  /*1360*/  @P1 FFMA.FTZ R15, R13, R172, R12.reuse ;  /* 0x000000ac0d0f1223 */ /* 0x100fe2000001000c */
[----:B------:R-:W-:Y:S02]  /*1370*/  @P1 PRMT R12, R26, 0x7632, R12 ;  /* 0x000076321a0c1816 */ /* 0x000fe4000000000c */
[----:B------:R-:W-:Y:S02]  /*1380*/  @P1 PRMT R13, R22, 0x7632, R13 ;  /* 0x00007632160d1816 */ /* 0x000fe4000000000d */
[----:B------:R-:W-:Y:S02]  /*1390*/  @P1 SHF.L.U32 R12, R12, 0x10, RZ ;  /* 0x000000100c0c1819 */ /* 0x000fe400000006ff */
[----:B------:R-:W-:Y:S02]  /*13a0*/  @P1 SHF.L.U32 R13, R13, 0x10, RZ ;  /* 0x000000100d0d1819 */ /* 0x000fe400000006ff */
[----:B------:R-:W-:Y:S01]  /*13b0*/  F2FP.BF16.F32.PACK_AB R198, RZ, R15 ;  /* 0x0000000fffc6723e */ /* 0x000fe200000010ff */
[----:B--2---:R-:W-:-:S04]  /*13c0*/  @P1 FMUL.FTZ R12, R12, R197 ;  /* 0x000000c50c0c1220 */ /* 0x004fc80000410000 */
[----:B------:R-:W-:Y:S01]  /*13d0*/  @P1 FFMA.FTZ R14, R12, R173, R13 ;  /* 0x000000ad0c0e1223 */ /* 0x000fe2000001000d */
[----:B------:R-:W-:Y:S02]  /*13e0*/  @P1 SHF.L.U32 R12, R27, 0x10, RZ ;  /* 0x000000101b0c1819 */ /* 0x000fe400000006ff */
[----:B------:R-:W-:-:S03]  /*13f0*/  @!P1 SHF.L.U32 R13, R23, 0x10, RZ ;  /* 0x00000010170d9819 */ /* 0x000fc600000006ff */
[----:B0-----:R-:W-:Y:S01]  /*1400*/  @P1 FMUL.FTZ R197, R12, R199 ;  /* 0x000000c70cc51220 */ /* 0x001fe20000410000 */
[----:B------:R-:W-:-:S05]  /*1410*/  @P1 SHF.L.U32 R12, R23, 0x10, RZ ;  /* 0x00000010170c1819 */ /* 0x000fca00000006ff */
[--C-:B------:R-:W-:Y:S01]  /*1420*/  @P1 FFMA.FTZ R13, R197, R174, R12.reuse ;  /* 0x000000aec50d1223 */ /* 0x100fe2000001000c */
[----:B------:R-:W-:Y:S02]  /*1430*/  @P1 PRMT R12, R27, 0x7632, R12 ;  /* 0x000076321b0c1816 */ /* 0x000fe4000000000c */
[----:B------:R-:W-:Y:S02]  /*1440*/  @P1 PRMT R197, R23, 0x7632, R197 ;  /* 0x0000763217c51816 */ /* 0x000fe400000000c5 */
[----:B------:R-:W-:Y:S02]  /*1450*/  @P1 SHF.L.U32 R12, R12, 0x10, RZ ;  /* 0x000000100c0c1819 */ /* 0x000fe400000006ff */
[----:B------:R-:W-:Y:S01]  /*1460*/  F2FP.BF16.F32.PACK_AB R199, RZ, R13 ;  /* 0x0000000dffc7723e */ /* 0x000fe200000010ff */
[----:B------:R-:W-:Y:S02]  /*1470*/  @P1 IMAD.U32 R197, R197, 0x10000, RZ ;  /* 0x00010000c5c51824 */ /* 0x000fe400078e00ff */
[----:B----4-:R-:W-:Y:S01]  /*1480*/  @P1 FMUL.FTZ R196, R12, R249 ;  /* 0x000000f90cc41220 */ /* 0x010fe20000410000 */
[----:B------:R-:W-:-:S02]  /*1490*/  @!P1 PRMT R12, R23, 0x7632, R12 ;  /* 0x00007632170c9816 */ /* 0x000fc4000000000c */
[----:B------:R-:W-:Y:S02]  /*14a0*/  F2FP.BF16.F32.PACK_AB R249, RZ, R14 ;  /* 0x0000000efff9723e */ /* 0x000fe400000010ff */
[----:B------:R-:W-:Y:S01]  /*14b0*/  @!P1 SHF.L.U32 R12, R12, 0x10, RZ ;  /* 0x000000100c0c9819 */ /* 0x000fe200000006ff */
[----:B------:R-:W-:Y:S01]  /*14c0*/  @P1 FFMA.FTZ R12, R196, R175, R197 ;  /* 0x000000afc40c1223 */ /* 0x000fe200000100c5 */
        /* <DEDUP_REMOVED lines=8> */
.L_x_9587:
[----:B0-----:R-:W0:Y:S01]  /*1550*/  @P5 LDC R13, c[0x0][0x40c] ;  /* 0x00010300ff0d5b82 */ /* 0x001e220000000800 */
[----:B-----5:R-:W-:Y:S02]  /*1560*/  @P5 PRMT R12, R24, 0x7632, R12 ;  /* 0x00007632180c5816 */ /* 0x020fe4000000000c */
[----:B------:R-:W-:Y:S02]  /*1570*/  CS2R R16, SRZ ;  /* 0x0000000000107805 */ /* 0x000fe4000001ff00 */
[----:B------:R-:W-:Y:S02]  /*1580*/  MOV R18, RZ ;  /* 0x000000ff00127202 */ /* 0x000fe40000000f00 */
[----:B------:R-:W-:Y:S01]  /*1590*/  @P5 SHF.L.U32 R12, R12, 0x10, RZ ;  /* 0x000000100c0c5819 */ /* 0x000fe200000006ff */
[----:B------:R-:W1:Y:S08]  /*15a0*/  @P5 LDC R14, c[0x0][0x40c] ;  /* 0x00010300ff0e5b82 */ /* 0x000e700000000800 */
[----:B------:R-:W2:Y:S01]  /*15b0*/  @P5 LDC R196, c[0x0][0x40c] ;  /* 0x00010300ffc45b82 */ /* 0x000ea20000000800 */
[----:B0-----:R-:W-:Y:S01]  /*15c0*/  @P5 FMUL.FTZ R12, R12, R13 ;  /* 0x0000000d0c0c5220 */ /* 0x001fe20000410000 */
[----:B------:R-:W-:-:S06]  /*15d0*/  @P5 PRMT R13, R25, 0x7632, R13 ;  /* 0x00007632190d5816 */ /* 0x000fcc000000000d */
[----:B------:R-:W0:Y:S01]  /*15e0*/  @P5 LDC R248, c[0x0][0x40c] ;  /* 0x00010300fff85b82 */ /* 0x000e220000000800 */
[----:B------:R-:W-:Y:S01]  /*15f0*/  @P5 FMUL.FTZ R18, R12, R177 ;  /* 0x000000b10c125220 */ /* 0x000fe20000410000 */
[----:B------:R-:W-:-:S05]  /*1600*/  @P5 SHF.L.U32 R13, R13, 0x10, RZ ;  /* 0x000000100d0d5819 */ /* 0x000fca00000006ff */
[----:B-1----:R-:W-:Y:S01]  /*1610*/  @P5 FMUL.FTZ R12, R13, R14 ;  /* 0x0000000e0d0c5220 */ /* 0x002fe20000410000 */
[----:B------:R-:W-:Y:S01]  /*1620*/  @P5 PRMT R13, R26, 0x7632, R13 ;  /* 0x000076321a0d5816 */ /* 0x000fe2000000000d */
[----:B------:R-:W1:Y:S01]  /*1630*/  @P5 LDC R198, c[0x0][0x40c] ;  /* 0x00010300ffc65b82 */ /* 0x000e620000000800 */
[----:B------:R-:W-:Y:S01]  /*1640*/  CS2R R14, SRZ ;  /* 0x00000000000e7805 */ /* 0x000fe2000001ff00 */
[----:B------:R-:W-:Y:S01]  /*1650*/  @P5 FMUL.FTZ R16, R12, R179 ;  /* 0x000000b30c105220 */ /* 0x000fe20000410000 */
[----:B------:R-:W-:-:S04]  /*1660*/  @P5 SHF.L.U32 R13, R13, 0x10, RZ ;  /* 0x000000100d0d5819 */ /* 0x000fc800000006ff */
[----:B------:R-:W-:Y:S01]  /*1670*/  F2FP.BF16.F32.PACK_AB R251, RZ, R16 ;  /* 0x00000010fffb723e */ /* 0x000fe200000010ff */
[----:B--2---:R-:W-:Y:S01]  /*1680*/  @P5 FMUL.FTZ R12, R13, R196 ;  /* 0x000000c40d0c5220 */ /* 0x004fe20000410000 */
[----:B------:R-:W-:-:S03]  /*1690*/  @P5 PRMT R13, R27, 0x7632, R13 ;  /* 0x000076321b0d5816 */ /* 0x000fc6000000000d */
[----:B------:R-:W-:Y:S01]  /*16a0*/  @P5 FMUL.FTZ R14, R12, R173 ;  /* 0x000000ad0c0e5220 */ /* 0x000fe20000410000 */
[----:B------:R-:W-:Y:S01]  /*16b0*/  @P5 SHF.L.U32 R13, R13, 0x10, RZ ;  /* 0x000000100d0d5819 */ /* 0x000fe200000006ff */
[----:B------:R-:W-:-:S04]  /*16c0*/  HFMA2 R12, -RZ, RZ, 0, 0 ;  /* 0x00000000ff0c7431 */ /* 0x000fc800000001ff */
[----:B0-----:R-:W-:Y:S01]  /*16d0*/  @P5 FMUL.FTZ R196, R13, R248 ;  /* 0x000000f80dc45220 */ /* 0x001fe20000410000 */
[----:B------:R-:W-:Y:S01]  /*16e0*/  @P5 SHF.L.U32 R13, R25, 0x10, RZ ;  /* 0x00000010190d5819 */ /* 0x000fe200000006ff */
[----:B------:R-:W0:Y:S02]  /*16f0*/  @P5 LDC R248, c[0x0][0x40c] ;  /* 0x00010300fff85b82 */ /* 0x000e240000000800 */
[----:B------:R-:W-:Y:S02]  /*1700*/  @P5 FMUL.FTZ R12, R196, R175 ;  /* 0x000000afc40c5220 */ /* 0x000fe40000410000 */
[----:B-1----:R-:W-:-:S03]  /*1710*/  @P5 FMUL.FTZ R13, R13, R198 ;  /* 0x000000c60d0d5220 */ /* 0x002fc60000410000 */
[----:B------:R-:W-:Y:S01]  /*1720*/  F2FP.BF16.F32.PACK_AB R199, RZ, R12 ;  /* 0x0000000cffc7723e */ /* 0x000fe200000010ff */
[----:B------:R-:W1:Y:S01]  /*1730*/  @P5 LDC R198, c[0x0][0x40c] ;  /* 0x00010300ffc65b82 */ /* 0x000e620000000800 */
[----:B------:R-:W-:Y:S01]  /*1740*/  @P5 FMUL.FTZ R17, R13, R178 ;  /* 0x000000b20d115220 */ /* 0x000fe20000410000 */
[----:B------:R-:W-:-:S06]  /*1750*/  @P5 SHF.L.U32 R13, R26, 0x10, RZ ;  /* 0x000000101a0d5819 */ /* 0x000fcc00000006ff */
[----:B------:R-:W2:Y:S01]  /*1760*/  @P5 LDC R196, c[0x0][0x40c] ;  /* 0x00010300ffc45b82 */ /* 0x000ea20000000800 */
[----:B0-----:R-:W-:-:S04]  /*1770*/  @P5 FMUL.FTZ R13, R13, R248 ;  /* 0x000000f80d0d5220 */ /* 0x001fc80000410000 */
[----:B------:R-:W-:Y:S01]  /*1780*/  @P5 FMUL.FTZ R15, R13, R172 ;  /* 0x000000ac0d0f5220 */ /* 0x000fe20000410000 */
[----:B------:R-:W-:-:S04]  /*1790*/  @P5 SHF.L.U32 R13, R27, 0x10, RZ ;  /* 0x000000101b0d5819 */ /* 0x000fc800000006ff */
[----:B------:R-:W-:Y:S01]  /*17a0*/  F2FP.BF16.F32.PACK_AB R250, RZ, R15 ;  /* 0x0000000ffffa723e */ /* 0x000fe200000010ff */
[----:B-1----:R-:W-:Y:S01]  /*17b0*/  @P5 FMUL.FTZ R19, R13, R198 ;  /* 0x000000c60d135220 */ /* 0x002fe20000410000 */
[----:B------:R-:W-:Y:S02]  /*17c0*/  MOV R13, RZ ;  /* 0x000000ff000d7202 */ /* 0x000fe40000000f00 */
[----:B------:R-:W-:Y:S01]  /*17d0*/  F2FP.BF16.F32.PACK_AB R198, RZ, R14 ;  /* 0x0000000effc6723e */ /* 0x000fe200000010ff */
[----:B------:R-:W-:Y:S01]  /*17e0*/  @P5 FMUL.FTZ R13, R19, R174 ;  /* 0x000000ae130d5220 */ /* 0x000fe20000410000 */
[----:B------:R-:W-:Y:S02]  /*17f0*/  @P5 SHF.L.U32 R19, R24, 0x10, RZ ;  /* 0x0000001018135819 */ /* 0x000fe400000006ff */
[----:B------:R-:W-:Y:S02]  /*1800*/  PRMT R198, R250, 0x5410, R198 ;  /* 0x00005410fac67816 */ /* 0x000fe400000000c6 */
[----:B------:R-:W-:Y:S01]  /*1810*/  F2FP.BF16.F32.PACK_AB R249, RZ, R13 ;  /* 0x0000000dfff9723e */ /* 0x000fe200000010ff */
[----:B--2---:R-:W-:Y:S01]  /*1820*/  @P5 FMUL.FTZ R197, R19, R196 ;  /* 0x000000c413c55220 */ /* 0x004fe20000410000 */
[----:B------:R-:W-:Y:S01]  /*1830*/  HFMA2 R19, -RZ, RZ, 0, 0 ;  /* 0x00000000ff137431 */ /* 0x000fe200000001ff */
[----:B------:R-:W-:-:S02]  /*1840*/  F2FP.BF16.F32.PACK_AB R196, RZ, R18 ;  /* 0x00000012ffc4723e */ /* 0x000fc400000010ff */
[----:B------:R-:W-:Y:S01]  /*1850*/  @P5 FMUL.FTZ R19, R197, R176 ;  /* 0x000000b0c5135220 */ /* 0x000fe20000410000 */
[----:B------:R-:W-:Y:S02]  /*1860*/  F2FP.BF16.F32.PACK_AB R197, RZ, R17 ;  /* 0x00000011ffc5723e */ /* 0x000fe400000010ff */
[----:B------:R-:W-:Y:S02]  /*1870*/  PRMT R199, R249, 0x5410, R199 ;  /* 0x00005410f9c77816 */ /* 0x000fe400000000c7 */
[----:B------:R-:W-:Y:S02]  /*1880*/  F2FP.BF16.F32.PACK_AB R248, RZ, R19 ;  /* 0x00000013fff8723e */ /* 0x000fe400000010ff */
[----:B------:R-:W-:Y:S02]  /*1890*/  PRMT R197, R197, 0x5410, R251 ;  /* 0x00005410c5c57816 */ /* 0x000fe400000000fb */
[----:B------:R-:W-:-:S07]  /*18a0*/  PRMT R196, R248, 0x5410, R196 ;  /* 0x00005410f8c47816 */ /* 0x000fce00000000c4 */
.L_x_9588:
[----:B------:R-:W0:Y:S01]  /*18b0*/  LDC.64 R248, c[0x0][0x3a8] ;  /* 0x0000ea00fff87b82 */ /* 0x000e220000000a00 */
[----:B------:R-:W-:Y:S01]  /*18c0*/  IADD3 R247, PT, PT, R247, 0x80, RZ ;  /* 0x00000080f7f77810 */ /* 0x000fe20007ffe0ff */
[C---:B0-----:R-:W-:Y:S01]  /*18d0*/  IMAD.WIDE.U32 R248, R245.reuse, 0x10, R248 ;  /* 0x00000010f5f87825 */ /* 0x041fe200078e00f8 */
[----:B------:R-:W-:-:S04]  /*18e0*/  IADD3 R245, PT, PT, R245, 0x80, RZ ;  /* 0x00000080f5f57810 */ /* 0x000fc80007ffe0ff */
[----:B------:R0:W-:Y:S03]  /*18f0*/  STG.E.128 desc[UR6][R248.64], R196 ;  /* 0x000000c4f8007986 */ /* 0x0001e6000c101d06 */
.L_x_9585:
[----:B------:R-:W-:Y:S05]  /*1900*/  BSYNC.RECONVERGENT B0 ;  /* 0x0000000000007941 */ /* 0x000fea0003800200 */
.L_x_9584:
[----:B------:R-:W-:Y:S01]  /*1910*/  ISETP.GE.U32.AND P1, PT, R240, 0x100, PT ;  /* 0x00000100f000780c */ /* 0x000fe20003f26070 */
[----:B------:R-:W-:Y:S01]  /*1920*/  BSSY.RECONVERGENT B0, `(.L_x_9589) ;  /* 0x0000087000007945 */ /* 0x000fe20003800200 */
[----:B------:R-:W-:-:S11]  /*1930*/  LOP3.LUT R241, R241, 0xffffffdf, RZ, 0xc0, !PT ;  /* 0xffffffdff1f17812 */ /* 0x000fd600078ec0ff */
[----:B------:R-:W-:Y:S01]  /*1940*/  @P1 LOP3.LUT R241, R241, 0x20, RZ, 0xfc, !PT ;  /* 0x00000020f1f11812 */ /* 0x000fe200078efcff */
[----:B------:R-:W-:Y:S06]  /*1950*/  @!P1 BRA `(.L_x_9590) ;  /* 0x00000008000c9947 */ /* 0x000fec0003800000 */
[----:B------:R-:W-:Y:S01]  /*1960*/  ISETP.NE.U32.AND P1, PT, RZ, UR8, PT ;  /* 0x00000008ff007c0c */ /* 0x000fe2000bf25070 */
[----:B------:R-:W1:Y:S03]  /*1970*/  @P5 LDC.64 R6, c[0x0][0x390] ;  /* 0x0000e400ff065b82 */ /* 0x000e660000000a00 */
[----:B------:R-:W-:-:S13]  /*1980*/  ISETP.NE.AND.EX P1, PT, RZ, UR9, PT, P1 ;  /* 0x00000009ff007c0c */ /* 0x000fda000bf25310 */
[----:B------:R-:W2:Y:S01]  /*1990*/  @P1 LDC.64 R4, c[0x0][0x3a0] ;  /* 0x0000e800ff041b82 */ /* 0x000ea20000000a00 */
[----:B-1----:R-:W-:-:S05]  /*19a0*/  @P5 IMAD.WIDE.U32 R6, R247, 0x10, R6 ;  /* 0x00000010f7065825 */ /* 0x002fca00078e0006 */
[----:B------:R1:W5:Y:S01]  /*19b0*/  @P5 LDG.E.128 R24, desc[UR6][R6.64] ;  /* 0x0000000606185981 */ /* 0x000362000c1e1d00 */
[----:B--2---:R-:W-:-:S05]  /*19c0*/  @P1 IMAD.WIDE.U32 R4, R245, 0x10, R4 ;  /* 0x00000010f5041825 */ /* 0x004fca00078e0004 */
[----:B------:R1:W5:Y:S01]  /*19d0*/  @P1 LDG.E.128 R20, desc[UR6][R4.64] ;  /* 0x0000000604141981 */ /* 0x000362000c1e1d00 */
[----:B------:R-:W-:Y:S05]  /*19e0*/  @!P1 BRA `(.L_x_9591) ;  /* 0x0000000000f89947 */ /* 0x000fea0003800000 */
[----:B------:R-:W-:Y:S02]  /*19f0*/  ISETP.GT.AND P1, PT, R246, RZ, PT ;  /* 0x000000fff600720c */ /* 0x000fe40003f24270 */
[----:B-----5:R-:W-:-:S11]  /*1a00*/  SHF.L.U32 R11, R21, 0x10, RZ ;  /* 0x00000010150b7819 */ /* 0x020fd600000006ff */
[----:B-1----:R-:W1:Y:S01]  /*1a10*/  @P1 LDC R5, c[0x0][0x40c] ;  /* 0x00010300ff051b82 */ /* 0x002e620000000800 */
[----:B------:R-:W-:Y:S02]  /*1a20*/  @P1 SHF.L.U32 R4, R25, 0x10, RZ ;  /* 0x0000001019041819 */ /* 0x000fe400000006ff */
[----:B0-----:R-:W-:-:S04]  /*1a30*/  @P1 PRMT R196, R27, 0x7632, R196 ;  /* 0x000076321bc41816 */ /* 0x001fc800000000c4 */
[----:B------:R-:W-:Y:S01]  /*1a40*/  @P1 SHF.L.U32 R196, R196, 0x10, RZ ;  /* 0x00000010c4c41819 */ /* 0x000fe200000006ff */
[----:B------:R-:W0:Y:S08]  /*1a50*/  @P1 LDC R6, c[0x0][0x40c] ;  /* 0x00010300ff061b82 */ /* 0x000e300000000800 */
[----:B------:R-:W2:Y:S01]  /*1a60*/  @P1 LDC R8, c[0x0][0x40c] ;  /* 0x00010300ff081b82 */ /* 0x000ea20000000800 */
[----:B-1----:R-:W-:-:S07]  /*1a70*/  @P1 FMUL.FTZ R4, R4, R5 ;  /* 0x0000000504041220 */ /* 0x002fce0000410000 */
[----:B------:R-:W1:Y:S01]  /*1a80*/  @P1 LDC R7, c[0x0][0x40c] ;  /* 0x00010300ff071b82 */ /* 0x000e620000000800 */
[----:B------:R-:W-:Y:S01]  /*1a90*/  @P1 FFMA.FTZ R11, R4, R154, R11 ;  /* 0x0000009a040b1223 */ /* 0x000fe2000001000b */
[----:B------:R-:W-:-:S04]  /*1aa0*/  @P1 PRMT R4, R24, 0x7632, R4 ;  /* 0x0000763218041816 */ /* 0x000fc80000000004 */
[----:B------:R-:W-:Y:S02]  /*1ab0*/  @P1 SHF.L.U32 R5, R4, 0x10, RZ ;  /* 0x0000001004051819 */ /* 0x000fe400000006ff */
[----:B------:R-:W3:Y:S01]  /*1ac0*/  @P1 LDC R197, c[0x0][0x40c] ;  /* 0x00010300ffc51b82 */ /* 0x000ee20000000800 */
[----:B------:R-:W-:Y:S02]  /*1ad0*/  PRMT R4, R20, 0x7632, R4 ;  /* 0x0000763214047816 */ /* 0x000fe40000000004 */
[----:B0-----:R-:W-:Y:S02]  /*1ae0*/  @P1 FMUL.FTZ R5, R5, R6 ;  /* 0x0000000605051220 */ /* 0x001fe40000410000 */
[----:B------:R-:W-:Y:S02]  /*1af0*/  SHF.L.U32 R10, R4, 0x10, RZ ;  /* 0x00000010040a7819 */ /* 0x000fe400000006ff */
[----:B------:R-:W-:Y:S01]  /*1b00*/  PRMT R4, R21, 0x7632, R4 ;  /* 0x0000763215047816 */ /* 0x000fe20000000004 */
[----:B------:R-:W0:Y:S02]  /*1b10*/  @P1 LDC R6, c[0x0][0x40c] ;  /* 0x00010300ff061b82 */ /* 0x000e240000000800 */
[----:B------:R-:W-:Y:S01]  /*1b20*/  @P1 FFMA.FTZ R10, R5, R153, R10 ;  /* 0x00000099050a1223 */ /* 0x000fe2000001000a */
[----:B------:R-:W-:-:S02]  /*1b30*/  @P1 PRMT R5, R25, 0x7632, R5 ;  /* 0x0000763219051816 */ /* 0x000fc40000000005 */
[----:B------:R-:W-:Y:S02]  /*1b40*/  SHF.L.U32 R9, R4, 0x10, RZ ;  /* 0x0000001004097819 */ /* 0x000fe400000006ff */
[----:B------:R-:W-:-:S05]  /*1b50*/  @P1 SHF.L.U32 R5, R5, 0x10, RZ ;  /* 0x0000001005051819 */ /* 0x000fca00000006ff */
[----:B--2---:R-:W-:Y:S01]  /*1b60*/  @P1 FMUL.FTZ R4, R5, R8 ;  /* 0x0000000805041220 */ /* 0x004fe20000410000 */
[----:B------:R-:W-:Y:S02]  /*1b70*/  @P1 PRMT R5, R26, 0x7632, R5 ;  /* 0x000076321a051816 */ /* 0x000fe40000000005 */
[----:B------:R-:W-:Y:S01]  /*1b80*/  SHF.L.U32 R8, R22, 0x10, RZ ;  /* 0x0000001016087819 */ /* 0x000fe200000006ff */
[----:B------:R-:W-:Y:S01]  /*1b90*/  @P1 FFMA.FTZ R9, R4, R155, R9 ;  /* 0x0000009b04091223 */ /* 0x000fe20000010009 */
[----:B------:R-:W-:Y:S02]  /*1ba0*/  @P1 SHF.L.U32 R4, R26, 0x10, RZ ;  /* 0x000000101a041819 */ /* 0x000fe400000006ff */
[----:B------:R-:W-:Y:S02]  /*1bb0*/  @P1 SHF.L.U32 R5, R5, 0x10, RZ ;  /* 0x0000001005051819 */ /* 0x000fe400000006ff */
[----:B------:R-:W-:Y:S01]  /*1bc0*/  F2FP.BF16.F32.PACK_AB R251, RZ, R9 ;  /* 0x00000009fffb723e */ /* 0x000fe200000010ff */
[----:B-1----:R-:W-:Y:S01]  /*1bd0*/  @P1 FMUL.FTZ R7, R4, R7 ;  /* 0x0000000704071220 */ /* 0x002fe20000410000 */
[----:B------:R-:W-:-:S03]  /*1be0*/  PRMT R4, R22, 0x7632, R4 ;  /* 0x0000763216047816 */ /* 0x000fc60000000004 */
[----:B------:R-:W-:Y:S01]  /*1bf0*/  @P1 FFMA.FTZ R8, R7, R148, R8 ;  /* 0x0000009407081223 */ /* 0x000fe20000010008 */
[----:B------:R-:W-:Y:S01]  /*1c00*/  SHF.L.U32 R7, R4, 0x10, RZ ;  /* 0x0000001004077819 */ /* 0x000fe200000006ff */
[----:B0-----:R-:W-:Y:S01]  /*1c10*/  @P1 FMUL.FTZ R4, R5, R6 ;  /* 0x0000000605041220 */ /* 0x001fe20000410000 */
[----:B------:R-:W-:Y:S01]  /*1c20*/  SHF.L.U32 R6, R23, 0x10, RZ ;  /* 0x0000001017067819 */ /* 0x000fe200000006ff */
[----:B------:R-:W0:Y:S01]  /*1c30*/  @P1 LDC R5, c[0x0][0x40c] ;  /* 0x00010300ff051b82 */ /* 0x000e220000000800 */
[----:B------:R-:W-:Y:S01]  /*1c40*/  F2FP.BF16.F32.PACK_AB R198, RZ, R8 ;  /* 0x00000008ffc6723e */ /* 0x000fe200000010ff */
[----:B------:R-:W-:Y:S01]  /*1c50*/  @P1 FFMA.FTZ R7, R4, R149, R7 ;  /* 0x0000009504071223 */ /* 0x000fe20000010007 */
[----:B------:R-:W-:-:S04]  /*1c60*/  @P1 SHF.L.U32 R4, R27, 0x10, RZ ;  /* 0x000000101b041819 */ /* 0x000fc800000006ff */
[----:B------:R-:W-:Y:S01]  /*1c70*/  F2FP.BF16.F32.PACK_AB R250, RZ, R7 ;  /* 0x00000007fffa723e */ /* 0x000fe200000010ff */
[----:B---3--:R-:W-:Y:S01]  /*1c80*/  @P1 FMUL.FTZ R197, R4, R197 ;  /* 0x000000c504c51220 */ /* 0x008fe20000410000 */
[----:B------:R-:W-:Y:S02]  /*1c90*/  @P1 SHF.L.U32 R4, R24, 0x10, RZ ;  /* 0x0000001018041819 */ /* 0x000fe400000006ff */
[----:B------:R-:W-:Y:S01]  /*1ca0*/  PRMT R198, R198, 0x5410, R250 ;  /* 0x00005410c6c67816 */ /* 0x000fe200000000fa */
[----:B------:R-:W-:Y:S02]  /*1cb0*/  @P1 FFMA.FTZ R6, R197, R150, R6 ;  /* 0x00000096c5061223 */ /* 0x000fe40000010006 */
[----:B------:R-:W1:Y:S03]  /*1cc0*/  @P1 LDC R197, c[0x0][0x40c] ;  /* 0x00010300ffc51b82 */ /* 0x000e660000000800 */
[----:B------:R-:W-:Y:S01]  /*1cd0*/  F2FP.BF16.F32.PACK_AB R199, RZ, R6 ;  /* 0x00000006ffc7723e */ /* 0x000fe200000010ff */
[----:B0-----:R-:W-:Y:S01]  /*1ce0*/  @P1 FMUL.FTZ R4, R4, R5 ;  /* 0x0000000504041220 */ /* 0x001fe20000410000 */
[----:B------:R-:W-:-:S05]  /*1cf0*/  SHF.L.U32 R5, R20, 0x10, RZ ;  /* 0x0000001014057819 */ /* 0x000fca00000006ff */
[----:B------:R-:W-:Y:S01]  /*1d00*/  @P1 FFMA.FTZ R5, R4, R152, R5 ;  /* 0x0000009804051223 */ /* 0x000fe20000010005 */
[----:B------:R-:W-:-:S04]  /*1d10*/  PRMT R4, R23, 0x7632, R4 ;  /* 0x0000763217047816 */ /* 0x000fc80000000004 */
[----:B------:R-:W-:Y:S02]  /*1d20*/  SHF.L.U32 R4, R4, 0x10, RZ ;  /* 0x0000001004047819 */ /* 0x000fe400000006ff */
[----:B------:R-:W-:Y:S01]  /*1d30*/  F2FP.BF16.F32.PACK_AB R249, RZ, R5 ;  /* 0x00000005fff9723e */ /* 0x000fe200000010ff */
[----:B-1----:R-:W-:Y:S01]  /*1d40*/  @P1 FMUL.FTZ R197, R196, R197 ;  /* 0x000000c5c4c51220 */ /* 0x002fe20000410000 */
[----:B------:R-:W-:-:S03]  /*1d50*/  F2FP.BF16.F32.PACK_AB R196, RZ, R10 ;  /* 0x0000000affc4723e */ /* 0x000fc600000010ff */
[----:B------:R-:W-:Y:S01]  /*1d60*/  @P1 FFMA.FTZ R4, R197, R151, R4 ;  /* 0x00000097c5041223 */ /* 0x000fe20000010004 */
[----:B------:R-:W-:Y:S02]  /*1d70*/  F2FP.BF16.F32.PACK_AB R197, RZ, R11 ;  /* 0x0000000bffc5723e */ /* 0x000fe400000010ff */
[----:B------:R-:W-:Y:S02]  /*1d80*/  PRMT R196, R249, 0x5410, R196 ;  /* 0x00005410f9c47816 */ /* 0x000fe400000000c4 */
[----:B------:R-:W-:Y:S02]  /*1d90*/  F2FP.BF16.F32.PACK_AB R248, RZ, R4 ;  /* 0x00000004fff8723e */ /* 0x000fe400000010ff */
[----:B------:R-:W-:Y:S02]  /*1da0*/  PRMT R197, R197, 0x5410, R251 ;  /* 0x00005410c5c57816 */ /* 0x000fe400000000fb */
[----:B------:R-:W-:Y:S01]  /*1db0*/  PRMT R199, R199, 0x5410, R248 ;  /* 0x00005410c7c77816 */ /* 0x000fe200000000f8 */
[----:B------:R-:W-:Y:S06]  /*1dc0*/  BRA `(.L_x_9592) ;  /* 0x0000000000dc7947 */ /* 0x000fec0003800000 */
.L_x_9591:
[----:B-1----:R-:W1:Y:S01]  /*1dd0*/  @P5 LDC R5, c[0x0][0x40c] ;  /* 0x00010300ff055b82 */ /* 0x002e620000000800 */
[----:B-----5:R-:W-:Y:S02]  /*1de0*/  @P5 PRMT R4, R24, 0x7632, R4 ;  /* 0x0000763218045816 */ /* 0x020fe40000000004 */
[----:B------:R-:W-:Y:S02]  /*1df0*/  CS2R R10, SRZ ;  /* 0x00000000000a7805 */ /* 0x000fe4000001ff00 */
[----:B------:R-:W-:Y:S01]  /*1e00*/  MOV R9, RZ ;  /* 0x000000ff00097202 */ /* 0x000fe20000000f00 */
[----:B------:R-:W-:Y:S01]  /*1e10*/  HFMA2 R7, -RZ, RZ, 0, 0 ;  /* 0x00000000ff077431 */ /* 0x000fe200000001ff */
[----:B------:R-:W-:Y:S01]  /*1e20*/  @P5 SHF.L.U32 R4, R4, 0x10, RZ ;  /* 0x0000001004045819 */ /* 0x000fe200000006ff */
[----:B------:R-:W2:Y:S08]  /*1e30*/  @P5 LDC R6, c[0x0][0x40c] ;  /* 0x00010300ff065b82 */ /* 0x000eb00000000800 */
[----:B------:R-:W3:Y:S01]  /*1e40*/  @P5 LDC R8, c[0x0][0x40c] ;  /* 0x00010300ff085b82 */ /* 0x000ee20000000800 */
[----:B-1----:R-:W-:Y:S01]  /*1e50*/  @P5 FMUL.FTZ R4, R4, R5 ;  /* 0x0000000504045220 */ /* 0x002fe20000410000 */
[----:B------:R-:W-:-:S06]  /*1e60*/  @P5 PRMT R5, R25, 0x7632, R5 ;  /* 0x0000763219055816 */ /* 0x000fcc0000000005 */
[----:B0-----:R-:W0:Y:S01]  /*1e70*/  @P5 LDC R196, c[0x0][0x40c] ;  /* 0x00010300ffc45b82 */ /* 0x001e220000000800 */
[----:B------:R-:W-:Y:S01]  /*1e80*/  @P5 FMUL.FTZ R10, R4, R153 ;  /* 0x00000099040a5220 */ /* 0x000fe20000410000 */
[----:B------:R-:W-:-:S05]  /*1e90*/  @P5 SHF.L.U32 R5, R5, 0x10, RZ ;  /* 0x0000001005055819 */ /* 0x000fca00000006ff */
[----:B--2---:R-:W-:Y:S01]  /*1ea0*/  @P5 FMUL.FTZ R4, R5, R6 ;  /* 0x0000000605045220 */ /* 0x004fe20000410000 */
[----:B------:R-:W-:Y:S01]  /*1eb0*/  @P5 PRMT R5, R26, 0x7632, R5 ;  /* 0x000076321a055816 */ /* 0x000fe20000000005 */
[----:B------:R-:W1:Y:S02]  /*1ec0*/  @P5 LDC R6, c[0x0][0x40c] ;  /* 0x00010300ff065b82 */ /* 0x000e640000000800 */
[----:B------:R-:W-:Y:S02]  /*1ed0*/  @P5 FMUL.FTZ R9, R4, R155 ;  /* 0x0000009b04095220 */ /* 0x000fe40000410000 */
[----:B------:R-:W-:-:S03]  /*1ee0*/  @P5 IMAD.U32 R5, R5, 0x10000, RZ ;  /* 0x0001000005055824 */ /* 0x000fc600078e00ff */
[----:B------:R-:W-:Y:S01]  /*1ef0*/  F2FP.BF16.F32.PACK_AB R251, RZ, R9 ;  /* 0x00000009fffb723e */ /* 0x000fe200000010ff */
[----:B---3--:R-:W-:Y:S01]  /*1f00*/  @P5 FMUL.FTZ R4, R5, R8 ;  /* 0x0000000805045220 */ /* 0x008fe20000410000 */
[----:B------:R-:W-:Y:S01]  /*1f10*/  @P5 PRMT R5, R27, 0x7632, R5 ;  /* 0x000076321b055816 */ /* 0x000fe20000000005 */
[----:B------:R-:W2:Y:S02]  /*1f20*/  @P5 LDC R8, c[0x0][0x40c] ;  /* 0x00010300ff085b82 */ /* 0x000ea40000000800 */
[----:B------:R-:W-:Y:S01]  /*1f30*/  @P5 FMUL.FTZ R7, R4, R149 ;  /* 0x0000009504075220 */ /* 0x000fe20000410000 */
[----:B------:R-:W-:Y:S02]  /*1f40*/  @P5 SHF.L.U32 R5, R5, 0x10, RZ ;  /* 0x0000001005055819 */ /* 0x000fe400000006ff */
[----:B------:R-:W-:Y:S02]  /*1f50*/  MOV R4, RZ ;  /* 0x000000ff00047202 */ /* 0x000fe40000000f00 */
[----:B------:R-:W-:Y:S01]  /*1f60*/  F2FP.BF16.F32.PACK_AB R198, RZ, R7 ;  /* 0x00000007ffc6723e */ /* 0x000fe200000010ff */
[----:B-1----:R-:W-:Y:S01]  /*1f70*/  @P5 FMUL.FTZ R6, R5, R6 ;  /* 0x0000000605065220 */ /* 0x002fe20000410000 */
[----:B------:R-:W-:-:S03]  /*1f80*/  @P5 SHF.L.U32 R5, R25, 0x10, RZ ;  /* 0x0000001019055819 */ /* 0x000fc600000006ff */
[----:B------:R-:W-:Y:S02]  /*1f90*/  @P5 FMUL.FTZ R4, R6, R151 ;  /* 0x0000009706045220 */ /* 0x000fe40000410000 */
[----:B------:R-:W1:Y:S03]  /*1fa0*/  @P5 LDC R6, c[0x0][0x40c] ;  /* 0x00010300ff065b82 */ /* 0x000e660000000800 */
[----:B------:R-:W-:Y:S01]  /*1fb0*/  F2FP.BF16.F32.PACK_AB R199, RZ, R4 ;  /* 0x00000004ffc7723e */ /* 0x000fe200000010ff */
[----:B--2---:R-:W-:Y:S01]  /*1fc0*/  @P5 FMUL.FTZ R5, R5, R8 ;  /* 0x0000000805055220 */ /* 0x004fe20000410000 */
[----:B------:R-:W-:-:S03]  /*1fd0*/  HFMA2 R8, -RZ, RZ, 0, 0 ;  /* 0x00000000ff087431 */ /* 0x000fc600000001ff */
[----:B------:R-:W-:Y:S01]  /*1fe0*/  @P5 FMUL.FTZ R11, R5, R154 ;  /* 0x0000009a050b5220 */ /* 0x000fe20000410000 */
[----:B------:R-:W-:-:S05]  /*1ff0*/  @P5 SHF.L.U32 R5, R26, 0x10, RZ ;  /* 0x000000101a055819 */ /* 0x000fca00000006ff */
[----:B0-----:R-:W-:Y:S02]  /*2000*/  @P5 FMUL.FTZ R5, R5, R196 ;  /* 0x000000c405055220 */ /* 0x001fe40000410000 */
[----:B------:R-:W0:Y:S02]  /*2010*/  @P5 LDC R196, c[0x0][0x40c] ;  /* 0x00010300ffc45b82 */ /* 0x000e240000000800 */
[----:B------:R-:W-:Y:S01]  /*2020*/  @P5 FMUL.FTZ R8, R5, R148 ;  /* 0x0000009405085220 */ /* 0x000fe20000410000 */
[----:B------:R-:W-:-:S04]  /*2030*/  @P5 SHF.L.U32 R5, R27, 0x10, RZ ;  /* 0x000000101b055819 */ /* 0x000fc800000006ff */
[----:B------:R-:W-:Y:S01]  /*2040*/  F2FP.BF16.F32.PACK_AB R250, RZ, R8 ;  /* 0x00000008fffa723e */ /* 0x000fe200000010ff */
[----:B-1----:R-:W-:Y:S01]  /*2050*/  @P5 FMUL.FTZ R5, R5, R6 ;  /* 0x0000000605055220 */ /* 0x002fe20000410000 */
[----:B------:R-:W-:Y:S02]  /*2060*/  MOV R6, RZ ;  /* 0x000000ff00067202 */ /* 0x000fe40000000f00 */
[----:B------:R-:W-:Y:S01]  /*2070*/  PRMT R198, R250, 0x5410, R198 ;  /* 0x00005410fac67816 */ /* 0x000fe200000000c6 */
[----:B------:R-:W-:Y:S01]  /*2080*/  @P5 FMUL.FTZ R6, R5, R150 ;  /* 0x0000009605065220 */ /* 0x000fe20000410000 */
[----:B------:R-:W-:-:S04]  /*2090*/  @P5 SHF.L.U32 R5, R24, 0x10, RZ ;  /* 0x0000001018055819 */ /* 0x000fc800000006ff */
[----:B------:R-:W-:-:S04]  /*20a0*/  F2FP.BF16.F32.PACK_AB R249, RZ, R6 ;  /* 0x00000006fff9723e */ /* 0x000fc800000010ff */
[----:B------:R-:W-:Y:S01]  /*20b0*/  PRMT R199, R249, 0x5410, R199 ;  /* 0x00005410f9c77816 */ /* 0x000fe200000000c7 */
[----:B0-----:R-:W-:Y:S01]  /*20c0*/  @P5 FMUL.FTZ R197, R5, R196 ;  /* 0x000000c405c55220 */ /* 0x001fe20000410000 */
[----:B------:R-:W-:Y:S01]  /*20d0*/  HFMA2 R5, -RZ, RZ, 0, 0 ;  /* 0x00000000ff057431 */ /* 0x000fe200000001ff */
[----:B------:R-:W-:Y:S02]  /*20e0*/  F2FP.BF16.F32.PACK_AB R196, RZ, R10 ;  /* 0x0000000affc4723e */ /* 0x000fe400000010ff */
[----:B------:R-:W-:Y:S01]  /*20f0*/  @P5 FMUL.FTZ R5, R197, R152 ;  /* 0x00000098c5055220 */ /* 0x000fe20000410000 */
[----:B------:R-:W-:-:S04]  /*2100*/  F2FP.BF16.F32.PACK_AB R197, RZ, R11 ;  /* 0x0000000bffc5723e */ /* 0x000fc800000010ff */
[----:B------:R-:W-:Y:S02]  /*2110*/  F2FP.BF16.F32.PACK_AB R248, RZ, R5 ;  /* 0x00000005fff8723e */ /* 0x000fe400000010ff */
[----:B------:R-:W-:Y:S02]  /*2120*/  PRMT R197, R197, 0x5410, R251 ;  /* 0x00005410c5c57816 */ /* 0x000fe400000000fb */
[----:B------:R-:W-:-:S07]  /*2130*/  PRMT R196, R248, 0x5410, R196 ;  /* 0x00005410f8c47816 */ /* 0x000fce00000000c4 */
.L_x_9592:
[----:B------:R-:W0:Y:S01]  /*2140*/  LDC.64 R248, c[0x0][0x3a8] ;  /* 0x0000ea00fff87b82 */ /* 0x000e220000000a00 */
[----:B------:R-:W-:Y:S01]  /*2150*/  IADD3 R247, PT, PT, R247, 0x80, RZ ;  /* 0x00000080f7f77810 */ /* 0x000fe20007ffe0ff */
[C---:B0-----:R-:W-:Y:S01]  /*2160*/  IMAD.WIDE.U32 R248, R245.reuse, 0x10, R248 ;  /* 0x00000010f5f87825 */ /* 0x041fe200078e00f8 */
[----:B------:R-:W-:-:S04]  /*2170*/  IADD3 R245, PT, PT, R245, 0x80, RZ ;  /* 0x00000080f5f57810 */ /* 0x000fc80007ffe0ff */
[----:B------:R1:W-:Y:S03]  /*2180*/  STG.E.128 desc[UR6][R248.64], R196 ;  /* 0x000000c4f8007986 */ /* 0x0003e6000c101d06 */
.L_x_9590:
[----:B------:R-:W-:Y:S05]  /*2190*/  BSYNC.RECONVERGENT B0 ;  /* 0x0000000000007941 */ /* 0x000fea0003800200 */
.L_x_9589:
        /* <DEDUP_REMOVED lines=18> */
[----:B---3--:R-:W-:-:S07]  /*22c0*/  @P1 SHF.L.U32 R0, R25, 0x10, RZ ;  /* 0x0000001019001819 */ /* 0x008fce00000006ff */
[----:B------:R-:W1:Y:S08]  /*22d0*/  @P1 LDC R197, c[0x0][0x40c] ;  /* 0x00010300ffc51b82 */ /* 0x000e700000000800 */
[----:B------:R-:W2:Y:S01]  /*22e0*/  @P1 LDC R199, c[0x0][0x40c] ;  /* 0x00010300ffc71b82 */ /* 0x000ea20000000800 */
[----:B0-----:R-:W-:Y:S01]  /*22f0*/  @P1 FMUL.FTZ R0, R0, R3 ;  /* 0x0000000300001220 */ /* 0x001fe20000410000 */
[----:B------:R-:W-:-:S06]  /*2300*/  SHF.L.U32 R3, R21, 0x10, RZ ;  /* 0x0000001015037819 */ /* 0x000fcc00000006ff */
[----:B------:R-:W0:Y:S01]  /*2310*/  @P1 LDC R201, c[0x0][0x40c] ;  /* 0x00010300ffc91b82 */ /* 0x000e220000000800 */
[----:B------:R-:W-:Y:S01]  /*2320*/  @P1 FFMA.FTZ R3, R0, R130, R3 ;  /* 0x0000008200031223 */ /* 0x000fe20000010003 */
[----:B------:R-:W-:-:S06]  /*2330*/  @P1 PRMT R0, R24, 0x7632, R0 ;  /* 0x0000763218001816 */ /* 0x000fcc0000000000 */
[----:B------:R-:W3:Y:S01]  /*2340*/  @P1 LDC R198, c[0x0][0x40c] ;  /* 0x00010300ffc61b82 */ /* 0x000ee20000000800 */
[----:B------:R-:W-:Y:S02]  /*2350*/  @P1 SHF.L.U32 R196, R0, 0x10, RZ ;  /* 0x0000001000c41819 */ /* 0x000fe400000006ff */
[----:B------:R-:W-:-:S03]  /*2360*/  PRMT R0, R20, 0x7632, R0 ;  /* 0x0000763214007816 */ /* 0x000fc60000000000 */
[----:B-1----:R-:W-:Y:S01]  /*2370*/  @P1 FMUL.FTZ R197, R196, R197 ;  /* 0x000000c5c4c51220 */ /* 0x002fe20000410000 */
[----:B------:R-:W-:Y:S02]  /*2380*/  @P1 PRMT R196, R25, 0x7632, R196 ;  /* 0x0000763219c41816 */ /* 0x000fe400000000c4 */
[----:B------:R-:W-:Y:S02]  /*2390*/  SHF.L.U32 R2, R0, 0x10, RZ ;  /* 0x0000001000027819 */ /* 0x000fe400000006ff */
[----:B------:R-:W-:Y:S02]  /*23a0*/  @P1 SHF.L.U32 R196, R196, 0x10, RZ ;  /* 0x00000010c4c41819 */ /* 0x000fe400000006ff */
[----:B------:R-:W-:Y:S01]  /*23b0*/  PRMT R0, R21, 0x7632, R0 ;  /* 0x0000763215007816 */ /* 0x000fe20000000000 */
[----:B------:R-:W-:Y:S02]  /*23c0*/  @P1 FFMA.FTZ R2, R197, R129, R2 ;  /* 0x00000081c5021223 */ /* 0x000fe40000010002 */
[----:B--2---:R-:W-:Y:S01]  /*23d0*/  @P1 FMUL.FTZ R197, R196, R199 ;  /* 0x000000c7c4c51220 */ /* 0x004fe20000410000 */
[----:B------:R-:W-:Y:S01]  /*23e0*/  @P1 SHF.L.U32 R196, R26, 0x10, RZ ;  /* 0x000000101ac41819 */ /* 0x000fe200000006ff */
[----:B------:R-:W1:Y:S01]  /*23f0*/  @P1 LDC R199, c[0x0][0x40c] ;  /* 0x00010300ffc71b82 */ /* 0x000e620000000800 */
[----:B------:R-:W-:-:S03]  /*2400*/  SHF.L.U32 R0, R0, 0x10, RZ ;  /* 0x0000001000007819 */ /* 0x000fc600000006ff */
[----:B0-----:R-:W-:Y:S01]  /*2410*/  @P1 FMUL.FTZ R196, R196, R201 ;  /* 0x000000c9c4c41220 */ /* 0x001fe20000410000 */
[----:B------:R-:W-:Y:S01]  /*2420*/  SHF.L.U32 R201, R22, 0x10, RZ ;  /* 0x0000001016c97819 */ /* 0x000fe200000006ff */
[----:B------:R-:W-:Y:S01]  /*2430*/  @P1 FFMA.FTZ R0, R197, R131, R0 ;  /* 0x00000083c5001223 */ /* 0x000fe20000010000 */
[----:B------:R-:W-:-:S03]  /*2440*/  @P1 PRMT R197, R26, 0x7632, R197 ;  /* 0x000076321ac51816 */ /* 0x000fc600000000c5 */
[----:B------:R-:W-:Y:S01]  /*2450*/  @P1 FFMA.FTZ R201, R196, R124, R201 ;  /* 0x0000007cc4c91223 */ /* 0x000fe200000100c9 */
[----:B------:R-:W-:Y:S02]  /*2460*/  @P1 SHF.L.U32 R197, R197, 0x10, RZ ;  /* 0x00000010c5c51819 */ /* 0x000fe400000006ff */
[----:B------:R-:W-:Y:S02]  /*2470*/  PRMT R196, R22, 0x7632, R196 ;  /* 0x0000763216c47816 */ /* 0x000fe400000000c4 */
[----:B------:R-:W-:Y:S01]  /*2480*/  F2FP.BF16.F32.PACK_AB R251, RZ, R0 ;  /* 0x00000000fffb723e */ /* 0x000fe200000010ff */
[----:B---3--:R-:W-:Y:S01]  /*2490*/  @P1 FMUL.FTZ R197, R197, R198 ;  /* 0x000000c6c5c51220 */ /* 0x008fe20000410000 */
[----:B------:R-:W-:Y:S01]  /*24a0*/  SHF.L.U32 R202, R196, 0x10, RZ ;  /* 0x00000010c4ca7819 */ /* 0x000fe200000006ff */
[----:B------:R-:W0:Y:S01]  /*24b0*/  @P1 LDC R198, c[0x0][0x40c] ;  /* 0x00010300ffc61b82 */ /* 0x000e220000000800 */
[----:B------:R-:W-:-:S03]  /*24c0*/  @P1 SHF.L.U32 R196, R27, 0x10, RZ ;  /* 0x000000101bc41819 */ /* 0x000fc600000006ff */
[----:B------:R-:W-:Y:S02]  /*24d0*/  @P1 FFMA.FTZ R202, R197, R125, R202 ;  /* 0x0000007dc5ca1223 */ /* 0x000fe400000100ca */
[----:B-1----:R-:W-:Y:S02]  /*24e0*/  @P1 FMUL.FTZ R196, R196, R199 ;  /* 0x000000c7c4c41220 */ /* 0x002fe40000410000 */
[----:B------:R-:W1:Y:S01]  /*24f0*/  @P1 LDC R197, c[0x0][0x40c] ;  /* 0x00010300ffc51b82 */ /* 0x000e620000000800 */
[----:B------:R-:W-:Y:S01]  /*2500*/  F2FP.BF16.F32.PACK_AB R250, RZ, R202 ;  /* 0x000000cafffa723e */ /* 0x000fe200000010ff */
[----:B------:R-:W-:Y:S01]  /*2510*/  @P1 FFMA.FTZ R203, R196, R126, R203 ;  /* 0x0000007ec4cb1223 */ /* 0x000fe200000100cb */
[----:B------:R-:W-:-:S04]  /*2520*/  @P1 SHF.L.U32 R196, R24, 0x10, RZ ;  /* 0x0000001018c41819 */ /* 0x000fc800000006ff */
[----:B------:R-:W-:Y:S01]  /*2530*/  F2FP.BF16.F32.PACK_AB R199, RZ, R203 ;  /* 0x000000cbffc7723e */ /* 0x000fe200000010ff */
[----:B-1----:R-:W-:Y:S01]  /*2540*/  @P1 FMUL.FTZ R197, R196, R197 ;  /* 0x000000c5c4c51220 */ /* 0x002fe20000410000 */
[----:B------:R-:W-:-:S03]  /*2550*/  PRMT R196, R23, 0x7632, R196 ;  /* 0x0000763217c47816 */ /* 0x000fc600000000c4 */
[----:B------:R-:W-:Y:S01]  /*2560*/  @P1 FFMA.FTZ R200, R197, R128, R200 ;  /* 0x00000080c5c81223 */ /* 0x000fe200000100c8 */
[----:B------:R-:W-:Y:S02]  /*2570*/  @P1 PRMT R197, R27, 0x7632, R197 ;  /* 0x000076321bc51816 */ /* 0x000fe400000000c5 */
[----:B------:R-:W-:Y:S02]  /*2580*/  SHF.L.U32 R204, R196, 0x10, RZ ;  /* 0x00000010c4cc7819 */ /* 0x000fe400000006ff */
[----:B------:R-:W-:Y:S02]  /*2590*/  @P1 SHF.L.U32 R197, R197, 0x10, RZ ;  /* 0x00000010c5c51819 */ /* 0x000fe400000006ff */
[----:B------:R-:W-:Y:S02]  /*25a0*/  F2FP.BF16.F32.PACK_AB R196, RZ, R2 ;  /* 0x00000002ffc4723e */ /* 0x000fe400000010ff */
[----:B------:R-:W-:Y:S01]  /*25b0*/  F2FP.BF16.F32.PACK_AB R249, RZ, R200 ;  /* 0x000000c8fff9723e */ /* 0x000fe200000010ff */
[----:B0-----:R-:W-:Y:S01]  /*25c0*/  @P1 FMUL.FTZ R197, R197, R198 ;  /* 0x000000c6c5c51220 */ /* 0x001fe20000410000 */
[----:B------:R-:W-:-:S02]  /*25d0*/  F2FP.BF16.F32.PACK_AB R198, RZ, R201 ;  /* 0x000000c9ffc6723e */ /* 0x000fc400000010ff */
[----:B------:R-:W-:Y:S01]  /*25e0*/  PRMT R196, R249, 0x5410, R196 ;  /* 0x00005410f9c47816 */ /* 0x000fe200000000c4 */
[----:B------:R-:W-:Y:S01]  /*25f0*/  @P1 FFMA.FTZ R204, R197, R127, R204 ;  /* 0x0000007fc5cc1223 */ /* 0x000fe200000100cc */
[----:B------:R-:W-:Y:S02]  /*2600*/  F2FP.BF16.F32.PACK_AB R197, RZ, R3 ;  /* 0x00000003ffc5723e */ /* 0x000fe400000010ff */
[----:B------:R-:W-:Y:S02]  /*2610*/  PRMT R198, R198, 0x5410, R250 ;  /* 0x00005410c6c67816 */ /* 0x000fe400000000fa */
[----:B------:R-:W-:Y:S02]  /*2620*/  F2FP.BF16.F32.PACK_AB R248, RZ, R204 ;  /* 0x000000ccfff8723e */ /* 0x000fe400000010ff */
[----:B------:R-:W-:Y:S02]  /*2630*/  PRMT R197, R197, 0x5410, R251 ;  /* 0x00005410c5c57816 */ /* 0x000fe400000000fb */
[----:B------:R-:W-:Y:S01]  /*2640*/  PRMT R199, R199, 0x5410, R248 ;  /* 0x00005410c7c77816 */ /* 0x000fe200000000f8 */
[----:B------:R-:W-:Y:S06]  /*2650*/  BRA `(.L_x_9596) ;  /* 0x0000000000dc7947 */ /* 0x000fec0003800000 */
.L_x_9595:
[----:B0-----:R-:W0:Y:S01]  /*2660*/  @P5 LDC R3, c[0x0][0x40c] ;  /* 0x00010300ff035b82 */ /* 0x001e220000000800 */
[----:B---3-5:R-:W-:Y:S01]  /*2670*/  @P5 PRMT R0, R24, 0x7632, R0 ;  /* 0x0000763218005816 */ /* 0x028fe20000000000 */
[----:B------:R-:W-:Y:S01]  /*2680*/  HFMA2 R204, -RZ, RZ, 0, 0 ;  /* 0x00000000ffcc7431 */ /* 0x000fe200000001ff */
[----:B------:R-:W-:Y:S02]  /*2690*/  @P5 PRMT R2, R25, 0x7632, R2 ;  /* 0x0000763219025816 */ /* 0x000fe40000000002 */
[----:B------:R-:W-:Y:S02]  /*26a0*/  @P5 SHF.L.U32 R0, R0, 0x10, RZ ;  /* 0x0000001000005819 */ /* 0x000fe400000006ff */
[----:B------:R-:W-:Y:S01]  /*26b0*/  MOV R202, RZ ;  /* 0x000000ff00ca7202 */ /* 0x000fe20000000f00 */
[----:B------:R-:W1:Y:S08]  /*26c0*/  @P5 LDC R196, c[0x0][0x40c] ;  /* 0x00010300ffc45b82 */ /* 0x000e700000000800 */
[----:B------:R-:W2:Y:S01]  /*26d0*/  @P5 LDC R198, c[0x0][0x40c] ;  /* 0x00010300ffc65b82 */ /* 0x000ea20000000800 */
[----:B0-----:R-:W-:Y:S01]  /*26e0*/  @P5 FMUL.FTZ R0, R0, R3 ;  /* 0x0000000300005220 */ /* 0x001fe20000410000 */
[----:B------:R-:W-:-:S06]  /*26f0*/  @P5 SHF.L.U32 R3, R2, 0x10, RZ ;  /* 0x0000001002035819 */ /* 0x000fcc00000006ff */
[----:B------:R-:W0:Y:S01]  /*2700*/  @P5 LDC R200, c[0x0][0x40c] ;  /* 0x00010300ffc85b82 */ /* 0x000e220000000800 */
[----:B------:R-:W-:Y:S01]  /*2710*/  MOV R2, RZ ;  /* 0x000000ff00027202 */ /* 0x000fe20000000f00 */
[----:B------:R-:W-:Y:S01]  /*2720*/  @P5 FMUL.FTZ R2, R0, R129 ;  /* 0x0000008100025220 */ /* 0x000fe20000410000 */
[----:B------:R-:W-:Y:S01]  /*2730*/  @P5 PRMT R0, R26, 0x7632, R0 ;  /* 0x000076321a005816 */ /* 0x000fe20000000000 */
[----:B-1----:R-:W-:-:S04]  /*2740*/  @P5 FMUL.FTZ R196, R3, R196 ;  /* 0x000000c403c45220 */ /* 0x002fc80000410000 */
[----:B------:R-:W-:Y:S02]  /*2750*/  @P5 IMAD.U32 R3, R0, 0x10000, RZ ;  /* 0x0001000000035824 */ /* 0x000fe400078e00ff */
[----:B------:R-:W-:Y:S02]  /*2760*/  HFMA2 R0, -RZ, RZ, 0, 0 ;  /* 0x00000000ff007431 */ /* 0x000fe400000001ff */
[----:B------:R-:W-:Y:S01]  /*2770*/  @P5 FMUL.FTZ R0, R196, R131 ;  /* 0x00000083c4005220 */ /* 0x000fe20000410000 */
[----:B------:R-:W1:Y:S01]  /*2780*/  @P5 LDC R199, c[0x0][0x40c] ;  /* 0x00010300ffc75b82 */ /* 0x000e620000000800 */
[----:B--2---:R-:W-:Y:S01]  /*2790*/  @P5 FMUL.FTZ R196, R3, R198 ;  /* 0x000000c603c45220 */ /* 0x004fe20000410000 */
[----:B------:R-:W-:Y:S02]  /*27a0*/  @P5 PRMT R3, R27, 0x7632, R3 ;  /* 0x000076321b035816 */ /* 0x000fe40000000003 */
[----:B------:R-:W-:Y:S01]  /*27b0*/  F2FP.BF16.F32.PACK_AB R251, RZ, R0 ;  /* 0x00000000fffb723e */ /* 0x000fe200000010ff */
[----:B------:R-:W-:-:S03]  /*27c0*/  @P5 FMUL.FTZ R202, R196, R125 ;  /* 0x0000007dc4ca5220 */ /* 0x000fc60000410000 */
[----:B------:R-:W2:Y:S01]  /*27d0*/  @P5 LDC R198, c[0x0][0x40c] ;  /* 0x00010300ffc65b82 */ /* 0x000ea20000000800 */
[----:B------:R-:W-:-:S05]  /*27e0*/  @P5 SHF.L.U32 R3, R3, 0x10, RZ ;  /* 0x0000001003035819 */ /* 0x000fca00000006ff */
[----:B0-----:R-:W-:Y:S01]  /*27f0*/  @P5 FMUL.FTZ R196, R3, R200 ;  /* 0x000000c803c45220 */ /* 0x001fe20000410000 */
[----:B------:R-:W-:Y:S01]  /*2800*/  @P5 SHF.L.U32 R3, R25, 0x10, RZ ;  /* 0x0000001019035819 */ /* 0x000fe200000006ff */
[----:B------:R-:W0:Y:S01]  /*2810*/  @P5 LDC R203, c[0x0][0x40c] ;  /* 0x00010300ffcb5b82 */ /* 0x000e220000000800 */
[----:B------:R-:W-:Y:S01]  /*2820*/  CS2R R200, SRZ ;  /* 0x0000000000c87805 */ /* 0x000fe2000001ff00 */
[----:B------:R-:W-:Y:S01]  /*2830*/  @P5 FMUL.FTZ R204, R196, R127 ;  /* 0x0000007fc4cc5220 */ /* 0x000fe20000410000 */
[----:B------:R-:W-:-:S05]  /*2840*/  @P5 SHF.L.U32 R196, R26, 0x10, RZ ;  /* 0x000000101ac45819 */ /* 0x000fca00000006ff */
[----:B-1----:R-:W-:Y:S01]  /*2850*/  @P5 FMUL.FTZ R199, R196, R199 ;  /* 0x000000c7c4c75220 */ /* 0x002fe20000410000 */
[----:B------:R-:W-:-:S03]  /*2860*/  @P5 SHF.L.U32 R196, R27, 0x10, RZ ;  /* 0x000000101bc45819 */ /* 0x000fc600000006ff */
[----:B------:R-:W-:Y:S01]  /*2870*/  @P5 FMUL.FTZ R201, R199, R124 ;  /* 0x0000007cc7c95220 */ /* 0x000fe20000410000 */
[----:B--2---:R-:W-:Y:S01]  /*2880*/  @P5 FMUL.FTZ R197, R3, R198 ;  /* 0x000000c603c55220 */ /* 0x004fe20000410000 */
[----:B------:R-:W-:Y:S02]  /*2890*/  MOV R3, RZ ;  /* 0x000000ff00037202 */ /* 0x000fe40000000f00 */
[----:B------:R-:W-:Y:S01]  /*28a0*/  F2FP.BF16.F32.PACK_AB R198, RZ, R202 ;  /* 0x000000caffc6723e */ /* 0x000fe200000010ff */
[----:B------:R-:W-:Y:S01]  /*28b0*/  @P5 FMUL.FTZ R3, R197, R130 ;  /* 0x00000082c5035220 */ /* 0x000fe20000410000 */
[----:B------:R-:W-:Y:S01]  /*28c0*/  F2FP.BF16.F32.PACK_AB R250, RZ, R201 ;  /* 0x000000c9fffa723e */ /* 0x000fe200000010ff */
[----:B------:R-:W1:Y:S01]  /*28d0*/  @P5 LDC R197, c[0x0][0x40c] ;  /* 0x00010300ffc55b82 */ /* 0x000e620000000800 */
[----:B0-----:R-:W-:Y:S01]  /*28e0*/  @P5 FMUL.FTZ R199, R196, R203 ;  /* 0x000000cbc4c75220 */ /* 0x001fe20000410000 */
[----:B------:R-:W-:Y:S01]  /*28f0*/  @P5 SHF.L.U32 R196, R24, 0x10, RZ ;  /* 0x0000001018c45819 */ /* 0x000fe200000006ff */
[----:B------:R-:W-:Y:S01]  /*2900*/  HFMA2 R203, -RZ, RZ, 0, 0 ;  /* 0x00000000ffcb7431 */ /* 0x000fe200000001ff */
[----:B------:R-:W-:Y:S01]  /*2910*/  PRMT R198, R250, 0x5410, R198 ;  /* 0x00005410fac67816 */ /* 0x000fe200000000c6 */
[----:B------:R-:W-:Y:S01]  /*2920*/  @P5 FMUL.FTZ R203, R199, R126 ;  /* 0x0000007ec7cb5220 */ /* 0x000fe20000410000 */
[----:B------:R-:W-:-:S04]  /*2930*/  F2FP.BF16.F32.PACK_AB R199, RZ, R204 ;  /* 0x000000ccffc7723e */ /* 0x000fc800000010ff */
[----:B------:R-:W-:-:S04]  /*2940*/  F2FP.BF16.F32.PACK_AB R249, RZ, R203 ;  /* 0x000000cbfff9723e */ /* 0x000fc800000010ff */
[----:B------:R-:W-:Y:S01]  /*2950*/  PRMT R199, R249, 0x5410, R199 ;  /* 0x00005410f9c77816 */ /* 0x000fe200000000c7 */
[----:B-1----:R-:W-:Y:S01]  /*2960*/  @P5 FMUL.FTZ R197, R196, R197 ;  /* 0x000000c5c4c55220 */ /* 0x002fe20000410000 */
[----:B------:R-:W-:-:S03]  /*2970*/  F2FP.BF16.F32.PACK_AB R196, RZ, R2 ;  /* 0x00000002ffc4723e */ /* 0x000fc600000010ff */
[----:B------:R-:W-:Y:S01]  /*2980*/  @P5 FMUL.FTZ R200, R197, R128 ;  /* 0x00000080c5c85220 */ /* 0x000fe20000410000 */
[----:B------:R-:W-:-:S04]  /*2990*/  F2FP.BF16.F32.PACK_AB R197, RZ, R3 ;  /* 0x00000003ffc5723e */ /* 0x000fc800000010ff */
[----:B------:R-:W-:Y:S02]  /*29a0*/  F2FP.BF16.F32.PACK_AB R248, RZ, R200 ;  /* 0x000000c8fff8723e */ /* 0x000fe400000010ff */
[----:B------:R-:W-:Y:S02]  /*29b0*/  PRMT R197, R197, 0x5410, R251 ;  /* 0x00005410c5c57816 */ /* 0x000fe400000000fb */
[----:B------:R-:W-:-:S07]  /*29c0*/  PRMT R196, R248, 0x5410, R196 ;  /* 0x00005410f8c47816 */ /* 0x000fce00000000c4 */
.L_x_9596:
[----:B------:R-:W0:Y:S01]  /*29d0*/  LDC.64 R248, c[0x0][0x3a8] ;  /* 0x0000ea00fff87b82 */ /* 0x000e220000000a00 */
[----:B------:R-:W-:Y:S01]  /*29e0*/  IADD3 R247, PT, PT, R247, 0x80, RZ ;  /* 0x00000080f7f77810 */ /* 0x000fe20007ffe0ff */
[C---:B0-----:R-:W-:Y:S01]  /*29f0*/  IMAD.WIDE.U32 R248, R245.reuse, 0x10, R248 ;  /* 0x00000010f5f87825 */ /* 0x041fe200078e00f8 */
[----:B------:R-:W-:-:S04]  /*2a00*/  IADD3 R245, PT, PT, R245, 0x80, RZ ;  /* 0x00000080f5f57810 */ /* 0x000fc80007ffe0ff */
[----:B------:R2:W-:Y:S03]  /*2a10*/  STG.E.128 desc[UR6][R248.64], R196 ;  /* 0x000000c4f8007986 */ /* 0x0005e6000c101d06 */
.L_x_9594:
[----:B------:R-:W-:Y:S05]  /*2a20*/  BSYNC.RECONVERGENT B0 ;  /* 0x0000000000007941 */ /* 0x000fea0003800200 */
.L_x_9593:
        /* <DEDUP_REMOVED lines=14> */
[----:B------:R-:W-:Y:S02]  /*2b10*/  SHF.L.U32 R209, R22, 0x10, RZ ;  /* 0x0000001016d17819 */ /* 0x000fe400000006ff */
[----:B------:R-:W-:Y:S02]  /*2b20*/  SHF.L.U32 R211, R23, 0x10, RZ ;  /* 0x0000001017d37819 */ /* 0x000fe400000006ff */
[----:B------:R-:W-:-:S05]  /*2b30*/  SHF.L.U32 R205, R20, 0x10, RZ ;  /* 0x0000001014cd7819 */ /* 0x000fca00000006ff */
[----:B0-----:R-:W0:Y:S01]  /*2b40*/  @P2 LDC R197, c[0x0][0x40c] ;  /* 0x00010300ffc52b82 */ /* 0x001e220000000800 */
[----:B------:R-:W-:-:S07]  /*2b50*/  @P2 SHF.L.U32 R196, R25, 0x10, RZ ;  /* 0x0000001019c42819 */ /* 0x000fce00000006ff */
[----:B------:R-:W1:Y:S08]  /*2b60*/  @P2 LDC R198, c[0x0][0x40c] ;  /* 0x00010300ffc62b82 */ /* 0x000e700000000800 */
[----:B------:R-:W2:Y:S01]  /*2b70*/  @P2 LDC R210, c[0x0][0x40c] ;  /* 0x00010300ffd22b82 */ /* 0x000ea20000000800 */
[----:B0-----:R-:W-:-:S07]  /*2b80*/  @P2 FMUL.FTZ R196, R196, R197 ;  /* 0x000000c5c4c42220 */ /* 0x001fce0000410000 */
[----:B------:R-:W0:Y:S01]  /*2b90*/  @P2 LDC R199, c[0x0][0x40c] ;  /* 0x00010300ffc72b82 */ /* 0x000e220000000800 */
[----:B------:R-:W-:Y:S01]  /*2ba0*/  @P2 FFMA.FTZ R207, R196, R106, R207 ;  /* 0x0000006ac4cf2223 */ /* 0x000fe200000100cf */
[----:B------:R-:W-:-:S04]  /*2bb0*/  @P2 PRMT R196, R24, 0x7632, R196 ;  /* 0x0000763218c42816 */ /* 0x000fc800000000c4 */
[----:B------:R-:W-:Y:S02]  /*2bc0*/  @P2 SHF.L.U32 R197, R196, 0x10, RZ ;  /* 0x00000010c4c52819 */ /* 0x000fe400000006ff */
[----:B------:R-:W-:-:S03]  /*2bd0*/  PRMT R196, R20, 0x7632, R196 ;  /* 0x0000763214c47816 */ /* 0x000fc600000000c4 */
[----:B-1----:R-:W-:Y:S01]  /*2be0*/  @P2 FMUL.FTZ R197, R197, R198 ;  /* 0x000000c6c5c52220 */ /* 0x002fe20000410000 */
[----:B------:R-:W-:Y:S01]  /*2bf0*/  SHF.L.U32 R206, R196, 0x10, RZ ;  /* 0x00000010c4ce7819 */ /* 0x000fe200000006ff */
[----:B------:R-:W1:Y:S01]  /*2c00*/  @P2 LDC R198, c[0x0][0x40c] ;  /* 0x00010300ffc62b82 */ /* 0x000e620000000800 */
[----:B------:R-:W-:-:S03]  /*2c10*/  PRMT R196, R21, 0x7632, R196 ;  /* 0x0000763215c47816 */ /* 0x000fc600000000c4 */
[----:B------:R-:W-:Y:S01]  /*2c20*/  @P2 FFMA.FTZ R206, R197, R105, R206 ;  /* 0x00000069c5ce2223 */ /* 0x000fe200000100ce */
[----:B------:R-:W-:Y:S02]  /*2c30*/  @P2 PRMT R197, R25, 0x7632, R197 ;  /* 0x0000763219c52816 */ /* 0x000fe400000000c5 */
[----:B------:R-:W-:Y:S02]  /*2c40*/  SHF.L.U32 R208, R196, 0x10, RZ ;  /* 0x00000010c4d07819 */ /* 0x000fe400000006ff */
[----:B------:R-:W-:Y:S02]  /*2c50*/  @P2 SHF.L.U32 R197, R197, 0x10, RZ ;  /* 0x00000010c5c52819 */ /* 0x000fe400000006ff */
[----:B------:R-:W-:-:S03]  /*2c60*/  @P2 SHF.L.U32 R196, R26, 0x10, RZ ;  /* 0x000000101ac42819 */ /* 0x000fc600000006ff */
[----:B--2---:R-:W-:Y:S02]  /*2c70*/  @P2 FMUL.FTZ R197, R197, R210 ;  /* 0x000000d2c5c52220 */ /* 0x004fe40000410000 */
[----:B0-----:R-:W-:Y:S02]  /*2c80*/  @P2 FMUL.FTZ R196, R196, R199 ;  /* 0x000000c7c4c42220 */ /* 0x001fe40000410000 */
[----:B------:R-:W-:Y:S01]  /*2c90*/  @P2 FFMA.FTZ R208, R197, R107, R208 ;  /* 0x0000006bc5d02223 */ /* 0x000fe200000100d0 */
[----:B------:R-:W-:Y:S01]  /*2ca0*/  @P2 PRMT R197, R26, 0x7632, R197 ;  /* 0x000076321ac52816 */ /* 0x000fe200000000c5 */
[----:B------:R-:W-:Y:S01]  /*2cb0*/  @P2 FFMA.FTZ R209, R196, R100, R209 ;  /* 0x00000064c4d12223 */ /* 0x000fe200000100d1 */
[----:B------:R-:W0:Y:S01]  /*2cc0*/  @P2 LDC R199, c[0x0][0x40c] ;  /* 0x00010300ffc72b82 */ /* 0x000e220000000800 */
[----:B------:R-:W-:Y:S02]  /*2cd0*/  PRMT R196, R22, 0x7632, R196 ;  /* 0x0000763216c47816 */ /* 0x000fe400000000c4 */
[----:B------:R-:W-:-:S02]  /*2ce0*/  @P2 SHF.L.U32 R197, R197, 0x10, RZ ;  /* 0x00000010c5c52819 */ /* 0x000fc400000006ff */
[----:B------:R-:W-:Y:S02]  /*2cf0*/  SHF.L.U32 R210, R196, 0x10, RZ ;  /* 0x00000010c4d27819 */ /* 0x000fe400000006ff */
[----:B------:R-:W-:Y:S01]  /*2d00*/  @P2 SHF.L.U32 R196, R27, 0x10, RZ ;  /* 0x000000101bc42819 */ /* 0x000fe200000006ff */
[----:B-1----:R-:W-:Y:S01]  /*2d10*/  @P2 FMUL.FTZ R197, R197, R198 ;  /* 0x000000c6c5c52220 */ /* 0x002fe20000410000 */
[----:B------:R-:W-:Y:S01]  /*2d20*/  F2FP.BF16.F32.PACK_AB R251, RZ, R208 ;  /* 0x000000d0fffb723e */ /* 0x000fe200000010ff */
[----:B------:R-:W1:Y:S02]  /*2d30*/  @P2 LDC R198, c[0x0][0x40c] ;  /* 0x00010300ffc62b82 */ /* 0x000e640000000800 */
[----:B------:R-:W-:-:S05]  /*2d40*/  @P2 FFMA.FTZ R210, R197, R101, R210 ;  /* 0x00000065c5d22223 */ /* 0x000fca00000100d2 */
[----:B------:R-:W-:Y:S01]  /*2d50*/  F2FP.BF16.F32.PACK_AB R250, RZ, R210 ;  /* 0x000000d2fffa723e */ /* 0x000fe200000010ff */
[----:B------:R-:W2:Y:S01]  /*2d60*/  @P2 LDC R197, c[0x0][0x40c] ;  /* 0x00010300ffc52b82 */ /* 0x000ea20000000800 */
[----:B0-----:R-:W-:-:S04]  /*2d70*/  @P2 FMUL.FTZ R196, R196, R199 ;  /* 0x000000c7c4c42220 */ /* 0x001fc80000410000 */
[----:B------:R-:W-:Y:S01]  /*2d80*/  @P2 FFMA.FTZ R211, R196, R102, R211 ;  /* 0x00000066c4d32223 */ /* 0x000fe200000100d3 */
[----:B------:R-:W-:-:S04]  /*2d90*/  @P2 SHF.L.U32 R196, R24, 0x10, RZ ;  /* 0x0000001018c42819 */ /* 0x000fc800000006ff */
[----:B------:R-:W-:Y:S01]  /*2da0*/  F2FP.BF16.F32.PACK_AB R199, RZ, R211 ;  /* 0x000000d3ffc7723e */ /* 0x000fe200000010ff */
[----:B--2---:R-:W-:Y:S01]  /*2db0*/  @P2 FMUL.FTZ R196, R196, R197 ;  /* 0x000000c5c4c42220 */ /* 0x004fe20000410000 */
[----:B------:R-:W-:-:S03]  /*2dc0*/  @P2 PRMT R197, R27, 0x7632, R197 ;  /* 0x000076321bc52816 */ /* 0x000fc600000000c5 */
[----:B------:R-:W-:Y:S01]  /*2dd0*/  @P2 FFMA.FTZ R205, R196, R104, R205 ;  /* 0x00000068c4cd2223 */ /* 0x000fe200000100cd */
[----:B------:R-:W-:Y:S02]  /*2de0*/  PRMT R196, R23, 0x7632, R196 ;  /* 0x0000763217c47816 */ /* 0x000fe400000000c4 */
[----:B------:R-:W-:Y:S02]  /*2df0*/  @P2 SHF.L.U32 R197, R197, 0x10, RZ ;  /* 0x00000010c5c52819 */ /* 0x000fe400000006ff */
[----:B------:R-:W-:Y:S02]  /*2e00*/  SHF.L.U32 R212, R196, 0x10, RZ ;  /* 0x00000010c4d47819 */ /* 0x000fe400000006ff */
[----:B------:R-:W-:Y:S01]  /*2e10*/  F2FP.BF16.F32.PACK_AB R196, RZ, R206 ;  /* 0x000000ceffc4723e */ /* 0x000fe200000010ff */
[----:B-1----:R-:W-:Y:S01]  /*2e20*/  @P2 FMUL.FTZ R197, R197, R198 ;  /* 0x000000c6c5c52220 */ /* 0x002fe20000410000 */
[----:B------:R-:W-:Y:S02]  /*2e30*/  F2FP.BF16.F32.PACK_AB R198, RZ, R209 ;  /* 0x000000d1ffc6723e */ /* 0x000fe400000010ff */
[----:B------:R-:W-:Y:S01]  /*2e40*/  F2FP.BF16.F32.PACK_AB R249, RZ, R205 ;  /* 0x000000cdfff9723e */ /* 0x000fe200000010ff */
[----:B------:R-:W-:Y:S01]  /*2e50*/  @P2 FFMA.FTZ R212, R197, R103, R212 ;  /* 0x00000067c5d42223 */ /* 0x000fe200000100d4 */
[----:B------:R-:W-:-:S02]  /*2e60*/  F2FP.BF16.F32.PACK_AB R197, RZ, R207 ;  /* 0x000000cfffc5723e */ /* 0x000fc400000010ff */
[----:B------:R-:W-:Y:S02]  /*2e70*/  PRMT R198, R198, 0x5410, R250 ;  /* 0x00005410c6c67816 */ /* 0x000fe400000000fa */
[----:B------:R-:W-:Y:S02]  /*2e80*/  F2FP.BF16.F32.PACK_AB R248, RZ, R212 ;  /* 0x000000d4fff8723e */ /* 0x000fe400000010ff */
[----:B------:R-:W-:Y:S02]  /*2e90*/  PRMT R197, R197, 0x5410, R251 ;  /* 0x00005410c5c57816 */ /* 0x000fe400000000fb */
[----:B------:R-:W-:Y:S02]  /*2ea0*/  PRMT R196, R249, 0x5410, R196 ;  /* 0x00005410f9c47816 */ /* 0x000fe400000000c4 */
[----:B------:R-:W-:Y:S01]  /*2eb0*/  PRMT R199, R199, 0x5410, R248 ;  /* 0x00005410c7c77816 */ /* 0x000fe200000000f8 */
[----:B------:R-:W-:Y:S06]  /*2ec0*/  BRA `(.L_x_9600) ;  /* 0x0000000000d47947 */ /* 0x000fec0003800000 */
.L_x_9599:
[----:B0-----:R-:W0:Y:S01]  /*2ed0*/  @P5 LDC R197, c[0x0][0x40c] ;  /* 0x00010300ffc55b82 */ /* 0x001e220000000800 */
[----:B-----5:R-:W-:Y:S02]  /*2ee0*/  @P5 PRMT R196, R24, 0x7632, R196 ;  /* 0x0000763218c45816 */ /* 0x020fe400000000c4 */
[----:B------:R-:W-:Y:S02]  /*2ef0*/  CS2R R206, SRZ ;  /* 0x0000000000ce7805 */ /* 0x000fe4000001ff00 */
        /* <DEDUP_REMOVED lines=12> */
[----:B------:R-:W1:Y:S02]  /*2fc0*/  @P5 LDC R198, c[0x0][0x40c] ;  /* 0x00010300ffc65b82 */ /* 0x000e640000000800 */
[----:B------:R-:W-:Y:S01]  /*2fd0*/  @P5 FMUL.FTZ R208, R196, R107 ;  /* 0x0000006bc4d05220 */ /* 0x000fe20000410000 */
[----:B------:R-:W-:-:S04]  /*2fe0*/  @P5 SHF.L.U32 R197, R197, 0x10, RZ ;  /* 0x00000010c5c55819 */ /* 0x000fc800000006ff */
[----:B------:R-:W-:Y:S01]  /*2ff0*/  F2FP.BF16.F32.PACK_AB R251, RZ, R208 ;  /* 0x000000d0fffb723e */ /* 0x000fe200000010ff */
[----:B--2---:R-:W-:Y:S01]  /*3000*/  @P5 FMUL.FTZ R196, R197, R210 ;  /* 0x000000d2c5c45220 */ /* 0x004fe20000410000 */
[----:B------:R-:W-:Y:S02]  /*3010*/  @P5 PRMT R197, R27, 0x7632, R197 ;  /* 0x000076321bc55816 */ /* 0x000fe400000000c5 */
[----:B------:R-:W-:Y:S01]  /*3020*/  CS2R R210, SRZ ;  /* 0x0000000000d27805 */ /* 0x000fe2000001ff00 */
[----:B------:R-:W2:Y:S01]  /*3030*/  @P5 LDC R205, c[0x0][0x40c] ;  /* 0x00010300ffcd5b82 */ /* 0x000ea20000000800 */
[----:B------:R-:W-:Y:S01]  /*3040*/  @P5 FMUL.FTZ R210, R196, R101 ;  /* 0x00000065c4d25220 */ /* 0x000fe20000410000 */
[----:B------:R-:W-:-:S05]  /*3050*/  @P5 SHF.L.U32 R197, R197, 0x10, RZ ;  /* 0x00000010c5c55819 */ /* 0x000fca00000006ff */
[----:B-1----:R-:W-:Y:S01]  /*3060*/  @P5 FMUL.FTZ R196, R197, R198 ;  /* 0x000000c6c5c45220 */ /* 0x002fe20000410000 */
[----:B------:R-:W-:Y:S01]  /*3070*/  F2FP.BF16.F32.PACK_AB R198, RZ, R210 ;  /* 0x000000d2ffc6723e */ /* 0x000fe200000010ff */
[----:B------:R-:W1:Y:S02]  /*3080*/  @P5 LDC R197, c[0x0][0x40c] ;  /* 0x00010300ffc55b82 */ /* 0x000e640000000800 */
[----:B------:R-:W-:Y:S01]  /*3090*/  @P5 FMUL.FTZ R212, R196, R103 ;  /* 0x00000067c4d45220 */ /* 0x000fe20000410000 */
[----:B------:R-:W-:-:S04]  /*30a0*/  @P5 IMAD.U32 R196, R25, 0x10000, RZ ;  /* 0x0001000019c45824 */ /* 0x000fc800078e00ff */
[----:B0-----:R-:W-:Y:S01]  /*30b0*/  @P5 FMUL.FTZ R199, R196, R199 ;  /* 0x000000c7c4c75220 */ /* 0x001fe20000410000 */
[----:B------:R-:W-:-:S03]  /*30c0*/  @P5 SHF.L.U32 R196, R26, 0x10, RZ ;  /* 0x000000101ac45819 */ /* 0x000fc600000006ff */
[----:B------:R-:W-:Y:S02]  /*30d0*/  @P5 FMUL.FTZ R207, R199, R106 ;  /* 0x0000006ac7cf5220 */ /* 0x000fe40000410000 */
[----:B-1----:R-:W-:Y:S01]  /*30e0*/  @P5 FMUL.FTZ R199, R196, R197 ;  /* 0x000000c5c4c75220 */ /* 0x002fe20000410000 */
[----:B------:R-:W-:Y:S01]  /*30f0*/  @P5 SHF.L.U32 R196, R27, 0x10, RZ ;  /* 0x000000101bc45819 */ /* 0x000fe200000006ff */
[----:B------:R-:W0:Y:S02]  /*3100*/  @P5 LDC R197, c[0x0][0x40c] ;  /* 0x00010300ffc55b82 */ /* 0x000e240000000800 */
[----:B------:R-:W-:Y:S01]  /*3110*/  @P5 FMUL.FTZ R209, R199, R100 ;  /* 0x00000064c7d15220 */ /* 0x000fe20000410000 */
[----:B------:R-:W-:Y:S01]  /*3120*/  F2FP.BF16.F32.PACK_AB R199, RZ, R212 ;  /* 0x000000d4ffc7723e */ /* 0x000fe200000010ff */
[----:B--2---:R-:W-:Y:S01]  /*3130*/  @P5 FMUL.FTZ R205, R196, R205 ;  /* 0x000000cdc4cd5220 */ /* 0x004fe20000410000 */
[----:B------:R-:W-:Y:S02]  /*3140*/  @P5 SHF.L.U32 R196, R24, 0x10, RZ ;  /* 0x0000001018c45819 */ /* 0x000fe400000006ff */
[----:B------:R-:W-:Y:S01]  /*3150*/  F2FP.BF16.F32.PACK_AB R250, RZ, R209 ;  /* 0x000000d1fffa723e */ /* 0x000fe200000010ff */
[----:B------:R-:W-:Y:S01]  /*3160*/  @P5 FMUL.FTZ R211, R205, R102 ;  /* 0x00000066cdd35220 */ /* 0x000fe20000410000 */
[----:B------:R-:W-:-:S02]  /*3170*/  HFMA2 R205, -RZ, RZ, 0, 0 ;  /* 0x00000000ffcd7431 */ /* 0x000fc400000001ff */
[----:B------:R-:W-:Y:S02]  /*3180*/  PRMT R198, R250, 0x5410, R198 ;  /* 0x00005410fac67816 */ /* 0x000fe400000000c6 */
[----:B------:R-:W-:-:S04]  /*3190*/  F2FP.BF16.F32.PACK_AB R249, RZ, R211 ;  /* 0x000000d3fff9723e */ /* 0x000fc800000010ff */
[----:B------:R-:W-:Y:S01]  /*31a0*/  PRMT R199, R249, 0x5410, R199 ;  /* 0x00005410f9c77816 */ /* 0x000fe200000000c7 */
[----:B0-----:R-:W-:Y:S01]  /*31b0*/  @P5 FMUL.FTZ R197, R196, R197 ;  /* 0x000000c5c4c55220 */ /* 0x001fe20000410000 */
[----:B------:R-:W-:-:S03]  /*31c0*/  F2FP.BF16.F32.PACK_AB R196, RZ, R206 ;  /* 0x000000ceffc4723e */ /* 0x000fc600000010ff */
[----:B------:R-:W-:Y:S01]  /*31d0*/  @P5 FMUL.FTZ R205, R197, R104 ;  /* 0x00000068c5cd5220 */ /* 0x000fe20000410000 */
[----:B------:R-:W-:-:S04]  /*31e0*/  F2FP.BF16.F32.PACK_AB R197, RZ, R207 ;  /* 0x000000cfffc5723e */ /* 0x000fc800000010ff */
[----:B------:R-:W-:Y:S02]  /*31f0*/  F2FP.BF16.F32.PACK_AB R248, RZ, R205 ;  /* 0x000000cdfff8723e */ /* 0x000fe400000010ff */
[----:B------:R-:W-:Y:S02]  /*3200*/  PRMT R197, R197, 0x5410, R251 ;  /* 0x00005410c5c57816 */ /* 0x000fe400000000fb */
[----:B------:R-:W-:-:S07]  /*3210*/  PRMT R196, R248, 0x5410, R196 ;  /* 0x00005410f8c47816 */ /* 0x000fce00000000c4 */
.L_x_9600:
[----:B------:R-:W0:Y:S01]  /*3220*/  LDC.64 R248, c[0x0][0x3a8] ;  /* 0x0000ea00fff87b82 */ /* 0x000e220000000a00 */
[----:B------:R-:W-:Y:S01]  /*3230*/  IADD3 R247, PT, PT, R247, 0x80, RZ ;  /* 0x00000080f7f77810 */ /* 0x000fe20007ffe0ff */
[C---:B0-----:R-:W-:Y:S01]  /*3240*/  IMAD.WIDE.U32 R248, R245.reuse, 0x10, R248 ;  /* 0x00000010f5f87825 */ /* 0x041fe200078e00f8 */
[----:B------:R-:W-:-:S04]  /*3250*/  IADD3 R245, PT, PT, R245, 0x80, RZ ;  /* 0x00000080f5f57810 */ /* 0x000fc80007ffe0ff */
[----:B------:R0:W-:Y:S03]  /*3260*/  STG.E.128 desc[UR6][R248.64], R196 ;  /* 0x000000c4f8007986 */ /* 0x0001e6000c101d06 */
.L_x_9598:
[----:B------:R-:W-:Y:S05]  /*3270*/  BSYNC.RECONVERGENT B0 ;  /* 0x0000000000007941 */ /* 0x000fea0003800200 */
.L_x_9597:
        /* <DEDUP_REMOVED lines=74> */
.L_x_9603:
        /* <DEDUP_REMOVED lines=29> */
[----:B------:R-:W-:-:S05]  /*38f0*/  @P5 SHF.L.U32 R196, R25, 0x10, RZ ;  /* 0x0000001019c45819 */ /* 0x000fca00000006ff */
        /* <DEDUP_REMOVED lines=23> */
.L_x_9604:
[----:B------:R-:W0:Y:S01]  /*3a70*/  LDC.64 R248, c[0x0][0x3a8] ;  /* 0x0000ea00fff87b82 */ /* 0x000e220000000a00 */
[----:B------:R-:W-:Y:S01]  /*3a80*/  IADD3 R247, PT, PT, R247, 0x80, RZ ;  /* 0x00000080f7f77810 */ /* 0x000fe20007ffe0ff */
[----:B0-----:R-:W-:-:S04]  /*3a90*/  IMAD.WIDE.U32 R248, R245, 0x10, R248 ;  /* 0x00000010f5f87825 */ /* 0x001fc800078e00f8 */
[----:B------:R-:W-:Y:S01]  /*3aa0*/  VIADD R245, R245, 0x80 ;  /* 0x00000080f5f57836 */ /* 0x000fe20000000000 */
[----:B------:R0:W-:Y:S06]  /*3ab0*/  STG.E.128 desc[UR6][R248.64], R196 ;  /* 0x000000c4f8007986 */ /* 0x0001ec000c101d06 */
.L_x_9602:
[----:B------:R-:W-:Y:S05]  /*3ac0*/  BSYNC.RECONVERGENT B0 ;  /* 0x0000000000007941 */ /* 0x000fea0003800200 */
.L_x_9601:
        /* <DEDUP_REMOVED lines=74> */
.L_x_9607:
        /* <DEDUP_REMOVED lines=53> */
.L_x_9608:
[----:B------:R-:W0:Y:S01]  /*42c0*/  LDC.64 R248, c[0x0][0x3a8] ;  /* 0x0000ea00fff87b82 */ /* 0x000e220000000a00 */
[----:B------:R-:W-:Y:S01]  /*42d0*/  IADD3 R247, PT, PT, R247, 0x80, RZ ;  /* 0x00000080f7f77810 */ /* 0x000fe20007ffe0ff */
[C---:B0-----:R-:W-:Y:S01]  /*42e0*/  IMAD.WIDE.U32 R248, R245.reuse, 0x10, R248 ;  /* 0x00000010f5f87825 */ /* 0x041fe200078e00f8 */
[----:B------:R-:W-:-:S04]  /*42f0*/  IADD3 R245, PT, PT, R245, 0x80, RZ ;  /* 0x00000080f5f57810 */ /* 0x000fc80007ffe0ff */
[----:B------:R0:W-:Y:S03]  /*4300*/  STG.E.128 desc[UR6][R248.64], R196 ;  /* 0x000000c4f8007986 */ /* 0x0001e6000c101d06 */
.L_x_9606:
[----:B------:R-:W-:Y:S05]  /*4310*/  BSYNC.RECONVERGENT B0 ;  /* 0x0000000000007941 */ /* 0x000fea0003800200 */
.L_x_9605:
        /* <DEDUP_REMOVED lines=32> */
[----:B------:R-:W-:Y:S01]  /*4520*/  @P5 PRMT R197, R25, 0x7632, R197 ;  /* 0x0000763219c55816 */ /* 0x000fe200000000c5 */
[----:B------:R-:W-:Y:S01]  /*4530*/  IMAD.U32 R232, R196, 0x10000, RZ ;  /* 0x00010000c4e87824 */ /* 0x000fe200078e00ff */
[----:B------:R-:W-:Y:S02]  /*4540*/  @P5 SHF.L.U32 R196, R26, 0x10, RZ ;  /* 0x000000101ac45819 */ /* 0x000fe400000006ff */
[----:B------:R-:W-:Y:S02]  /*4550*/  @P5 SHF.L.U32 R197, R197, 0x10, RZ ;  /* 0x00000010c5c55819 */ /* 0x000fe400000006ff */
[----:B------:R-:W-:Y:S01]  /*4560*/  F2FP.BF16.F32.PACK_AB R247, RZ, R230 ;  /* 0x000000e6fff7723e */ /* 0x000fe200000010ff */
[----:B0-----:R-:W-:Y:S02]  /*4570*/  @P5 FMUL.FTZ R196, R196, R199 ;  /* 0x000000c7c4c45220 */ /* 0x001fe40000410000 */
[----:B--2---:R-:W-:Y:S01]  /*4580*/  @P5 FMUL.FTZ R197, R197, R234 ;  /* 0x000000eac5c55220 */ /* 0x004fe20000410000 */
[----:B------:R-:W0:Y:S01]  /*4590*/  @P5 LDC R199, c[0x0][0x40c] ;  /* 0x00010300ffc75b82 */ /* 0x000e220000000800 */
[----:B------:R-:W-:Y:S01]  /*45a0*/  @P5 FFMA.FTZ R233, R196, R28, R233 ;  /* 0x0000001cc4e95223 */ /* 0x000fe200000100e9 */
[----:B------:R-:W-:Y:S01]  /*45b0*/  PRMT R196, R22, 0x7632, R196 ;  /* 0x0000763216c47816 */ /* 0x000fe200000000c4 */
[----:B------:R-:W-:Y:S01]  /*45c0*/  @P5 FFMA.FTZ R232, R197, R35, R232 ;  /* 0x00000023c5e85223 */ /* 0x000fe200000100e8 */
[----:B------:R-:W-:-:S02]  /*45d0*/  @P5 PRMT R197, R26, 0x7632, R197 ;  /* 0x000076321ac55816 */ /* 0x000fc400000000c5 */
[----:B------:R-:W-:Y:S02]  /*45e0*/  SHF.L.U32 R234, R196, 0x10, RZ ;  /* 0x00000010c4ea7819 */ /* 0x000fe400000006ff */
[----:B------:R-:W-:Y:S02]  /*45f0*/  @P5 SHF.L.U32 R197, R197, 0x10, RZ ;  /* 0x00000010c5c55819 */ /* 0x000fe400000006ff */
[----:B------:R-:W-:Y:S02]  /*4600*/  @P5 SHF.L.U32 R196, R27, 0x10, RZ ;  /* 0x000000101bc45819 */ /* 0x000fe400000006ff */
[----:B------:R-:W-:Y:S01]  /*4610*/  F2FP.BF16.F32.PACK_AB R248, RZ, R233 ;  /* 0x000000e9fff8723e */ /* 0x000fe200000010ff */
[----:B-1----:R-:W-:Y:S02]  /*4620*/  @P5 FMUL.FTZ R197, R197, R198 ;  /* 0x000000c6c5c55220 */ /* 0x002fe40000410000 */
        /* <DEDUP_REMOVED lines=17> */
[----:B------:R-:W-:Y:S01]  /*4740*/  PRMT R196, R196, 0x5410, R247 ;  /* 0x00005410c4c47816 */ /* 0x000fe200000000f7 */
[----:B------:R-:W-:Y:S01]  /*4750*/  @P5 FFMA.FTZ R236, R197, R31, R236 ;  /* 0x0000001fc5ec5223 */ /* 0x000fe200000100ec */
[----:B------:R-:W-:-:S04]  /*4760*/  F2FP.BF16.F32.PACK_AB R197, RZ, R231 ;  /* 0x000000e7ffc5723e */ /* 0x000fc800000010ff */
[----:B------:R-:W-:Y:S02]  /*4770*/  F2FP.BF16.F32.PACK_AB R246, RZ, R236 ;  /* 0x000000ecfff6723e */ /* 0x000fe400000010ff */
[----:B------:R-:W-:Y:S02]  /*4780*/  PRMT R197, R197, 0x5410, R198 ;  /* 0x00005410c5c57816 */ /* 0x000fe400000000c6 */
[----:B------:R-:W-:Y:S02]  /*4790*/  PRMT R198, R248, 0x5410, R249 ;  /* 0x00005410f8c67816 */ /* 0x000fe400000000f9 */
[----:B------:R-:W-:Y:S01]  /*47a0*/  PRMT R199, R199, 0x5410, R246 ;  /* 0x00005410c7c77816 */ /* 0x000fe200000000f6 */
[----:B------:R-:W-:Y:S06]  /*47b0*/  BRA `(.L_x_9612) ;  /* 0x0000000000d47947 */ /* 0x000fec0003800000 */
.L_x_9611:
        /* <DEDUP_REMOVED lines=17> */
[----:B------:R-:W-:-:S05]  /*48d0*/  @P5 SHF.L.U32 R197, R197, 0x10, RZ ;  /* 0x00000010c5c55819 */ /* 0x000fca00000006ff */
[----:B--2---:R-:W-:Y:S01]  /*48e0*/  @P5 FMUL.FTZ R196, R197, R234 ;  /* 0x000000eac5c45220 */ /* 0x004fe20000410000 */
[----:B------:R-:W-:Y:S02]  /*48f0*/  @P5 PRMT R197, R27, 0x7632, R197 ;  /* 0x000076321bc55816 */ /* 0x000fe400000000c5 */
[----:B------:R-:W-:Y:S01]  /*4900*/  CS2R R234, SRZ ;  /* 0x0000000000ea7805 */ /* 0x000fe2000001ff00 */
[----:B------:R-:W2:Y:S01]  /*4910*/  @P5 LDC R229, c[0x0][0x40c] ;  /* 0x00010300ffe55b82 */ /* 0x000ea20000000800 */
[----:B------:R-:W-:Y:S01]  /*4920*/  @P5 FMUL.FTZ R234, R196, R29 ;  /* 0x0000001dc4ea5220 */ /* 0x000fe20000410000 */
[----:B------:R-:W-:-:S04]  /*4930*/  @P5 SHF.L.U32 R197, R197, 0x10, RZ ;  /* 0x00000010c5c55819 */ /* 0x000fc800000006ff */
[----:B------:R-:W-:Y:S01]  /*4940*/  F2FP.BF16.F32.PACK_AB R247, RZ, R234 ;  /* 0x000000eafff7723e */ /* 0x000fe200000010ff */
[----:B-1----:R-:W-:Y:S01]  /*4950*/  @P5 FMUL.FTZ R196, R197, R198 ;  /* 0x000000c6c5c45220 */ /* 0x002fe20000410000 */
[----:B------:R-:W-:Y:S01]  /*4960*/  F2FP.BF16.F32.PACK_AB R198, RZ, R232 ;  /* 0x000000e8ffc6723e */ /* 0x000fe200000010ff */
[----:B------:R-:W1:Y:S02]  /*4970*/  @P5 LDC R197, c[0x0][0x40c] ;  /* 0x00010300ffc55b82 */ /* 0x000e640000000800 */
[----:B------:R-:W-:Y:S01]  /*4980*/  @P5 FMUL.FTZ R236, R196, R31 ;  /* 0x0000001fc4ec5220 */ /* 0x000fe20000410000 */
[----:B------:R-:W-:-:S04]  /*4990*/  @P5 SHF.L.U32 R196, R25, 0x10, RZ ;  /* 0x0000001019c45819 */ /* 0x000fc800000006ff */
[----:B------:R-:W-:Y:S01]  /*49a0*/  F2FP.BF16.F32.PACK_AB R249, RZ, R236 ;  /* 0x000000ecfff9723e */ /* 0x000fe200000010ff */
[----:B0-----:R-:W-:Y:S01]  /*49b0*/  @P5 FMUL.FTZ R199, R196, R199 ;  /* 0x000000c7c4c75220 */ /* 0x001fe20000410000 */
[----:B------:R-:W-:-:S03]  /*49c0*/  @P5 SHF.L.U32 R196, R26, 0x10, RZ ;  /* 0x000000101ac45819 */ /* 0x000fc600000006ff */
[----:B------:R-:W-:Y:S02]  /*49d0*/  @P5 FMUL.FTZ R231, R199, R34 ;  /* 0x00000022c7e75220 */ /* 0x000fe40000410000 */
[----:B-1----:R-:W-:Y:S01]  /*49e0*/  @P5 FMUL.FTZ R199, R196, R197 ;  /* 0x000000c5c4c75220 */ /* 0x002fe20000410000 */
[----:B------:R-:W-:Y:S01]  /*49f0*/  @P5 SHF.L.U32 R196, R27, 0x10, RZ ;  /* 0x000000101bc45819 */ /* 0x000fe200000006ff */
[----:B------:R-:W0:Y:S02]  /*4a00*/  @P5 LDC R197, c[0x0][0x40c] ;  /* 0x00010300ffc55b82 */ /* 0x000e240000000800 */
[----:B------:R-:W-:Y:S02]  /*4a10*/  @P5 FMUL.FTZ R233, R199, R28 ;  /* 0x0000001cc7e95220 */ /* 0x000fe40000410000 */
[----:B--2---:R-:W-:Y:S01]  /*4a20*/  @P5 FMUL.FTZ R229, R196, R229 ;  /* 0x000000e5c4e55220 */ /* 0x004fe20000410000 */
[----:B------:R-:W-:Y:S02]  /*4a30*/  @P5 SHF.L.U32 R196, R24, 0x10, RZ ;  /* 0x0000001018c45819 */ /* 0x000fe400000006ff */
[----:B------:R-:W-:Y:S01]  /*4a40*/  F2FP.BF16.F32.PACK_AB R199, RZ, R233 ;  /* 0x000000e9ffc7723e */ /* 0x000fe200000010ff */
[----:B------:R-:W-:Y:S01]  /*4a50*/  @P5 FMUL.FTZ R235, R229, R30 ;  /* 0x0000001ee5eb5220 */ /* 0x000fe20000410000 */
[----:B------:R-:W-:-:S04]  /*4a60*/  HFMA2 R229, -RZ, RZ, 0, 0 ;  /* 0x00000000ffe57431 */ /* 0x000fc800000001ff */
[----:B------:R-:W-:Y:S01]  /*4a70*/  F2FP.BF16.F32.PACK_AB R248, RZ, R235 ;  /* 0x000000ebfff8723e */ /* 0x000fe200000010ff */
[----:B0-----:R-:W-:Y:S01]  /*4a80*/  @P5 FMUL.FTZ R197, R196, R197 ;  /* 0x000000c5c4c55220 */ /* 0x001fe20000410000 */
[----:B------:R-:W-:-:S03]  /*4a90*/  F2FP.BF16.F32.PACK_AB R196, RZ, R230 ;  /* 0x000000e6ffc4723e */ /* 0x000fc600000010ff */
[----:B------:R-:W-:Y:S01]  /*4aa0*/  @P5 FMUL.FTZ R229, R197, R32 ;  /* 0x00000020c5e55220 */ /* 0x000fe20000410000 */
[----:B------:R-:W-:-:S04]  /*4ab0*/  F2FP.BF16.F32.PACK_AB R197, RZ, R231 ;  /* 0x000000e7ffc5723e */ /* 0x000fc800000010ff */
[----:B------:R-:W-:Y:S02]  /*4ac0*/  F2FP.BF16.F32.PACK_AB R246, RZ, R229 ;  /* 0x000000e5fff6723e */ /* 0x000fe400000010ff */
[----:B------:R-:W-:Y:S02]  /*4ad0*/  PRMT R197, R197, 0x5410, R198 ;  /* 0x00005410c5c57816 */ /* 0x000fe400000000c6 */
[----:B------:R-:W-:Y:S02]  /*4ae0*/  PRMT R198, R199, 0x5410, R247 ;  /* 0x00005410c7c67816 */ /* 0x000fe400000000f7 */
[----:B------:R-:W-:Y:S02]  /*4af0*/  PRMT R199, R248, 0x5410, R249 ;  /* 0x00005410f8c77816 */ /* 0x000fe400000000f9 */
[----:B------:R-:W-:-:S07]  /*4b00*/  PRMT R196, R246, 0x5410, R196 ;  /* 0x00005410f6c47816 */ /* 0x000fce00000000c4 */
.L_x_9612:
[----:B------:R-:W0:Y:S02]  /*4b10*/  LDC.64 R246, c[0x0][0x3a8] ;  /* 0x0000ea00fff67b82 */ /* 0x000e240000000a00 */
[----:B0-----:R-:W-:-:S05]  /*4b20*/  IMAD.WIDE.U32 R246, R245, 0x10, R246 ;  /* 0x00000010f5f67825 */ /* 0x001fca00078e00f6 */
[----:B------:R0:W-:Y:S02]  /*4b30*/  STG.E.128 desc[UR6][R246.64], R196 ;  /* 0x000000c4f6007986 */ /* 0x0001e4000c101d06 */
.L_x_9610:
[----:B------:R-:W-:Y:S05]  /*4b40*/  BSYNC.RECONVERGENT B0 ;  /* 0x0000000000007941 */ /* 0x000fea0003800200 */
.L_x_9609:
[----:B012---:R-:W-:Y:S01]  /*4b50*/  FADD.FTZ R197, RZ, R19 ;  /* 0x00000013ffc57221 */ /* 0x007fe20000010000 */
        /* <DEDUP_REMOVED lines=212> */
.L_x_9614:
[----:B------:R-:W-:Y:S05]  /*58a0*/  BSYNC.RECONVERGENT B0 ;  /* 0x0000000000007941 */ /* 0x000fea0003800200 */
.L_x_9613:
[----:B0-----:R-:W-:Y:S01]  /*58b0*/  LOP3.LUT R198, R242, 0x1f, RZ, 0xc0, !PT ;  /* 0x0000001ff2c67812 */ /* 0x001fe200078ec0ff */
[----:B------:R-:W-:Y:S01]  /*58c0*/  BAR.SYNC.DEFER_BLOCKING 0x0 ;  /* 0x0000000000007b1d */ /* 0x000fe20000010000 */
[----:B------:R-:W-:Y:S02]  /*58d0*/  MOV R248, RZ ;  /* 0x000000ff00f87202 */ /* 0x000fe40000000f00 */
[----:B------:R-:W-:Y:S02]  /*58e0*/  CS2R R196, SRZ ;  /* 0x0000000000c47805 */ /* 0x000fe4000001ff00 */
[----:B------:R-:W-:Y:S01]  /*58f0*/  ISETP.GT.U32.AND P5, PT, R198, 0x3, PT ;  /* 0x00000003c600780c */ /* 0x000fe20003fa4070 */
[----:B------:R-:W-:-:S12]  /*5900*/  BSSY.RECONVERGENT B0, `(.L_x_9615) ;  /* 0x000000a000007945 */ /* 0x000fd80003800200 */
        /* <DEDUP_REMOVED lines=9> */
.L_x_9616:
[----:B------:R-:W-:Y:S05]  /*59a0*/  BSYNC.RECONVERGENT B0 ;  /* 0x0000000000007941 */ /* 0x000fea0003800200 */
.L_x_9615:
        /* <DEDUP_REMOVED lines=30> */
[----:B--2---:R-:W-:Y:S01]  /*5b90*/  FADD.FTZ R246, R246, R197 ;  /* 0x000000c5f6f67221 */ /* 0x004fe20000010000 */
[C---:B------:R-:W-:Y:S02]  /*5ba0*/  FFMA.FTZ R198, R199.reuse, R196, R198 ;  /* 0x000000c4c7c67223 */ /* 0x040fe400000100c6 */
[----:B------:R-:W-:-:S04]  /*5bb0*/  FMUL.FTZ R248, R199, R248 ;  /* 0x000000f8c7f87220 */ /* 0x000fc80000410000 */
[----:B------:R-:W-:-:S04]  /*5bc0*/  FMUL.FTZ R248, R248, R249 ;  /* 0x000000f9f8f87220 */ /* 0x000fc80000410000 */
[C---:B-1----:R-:W-:Y:S01]  /*5bd0*/  FFMA.FTZ R248, R245.reuse, R248, R246 ;  /* 0x000000f8f5f87223 */ /* 0x042fe200000100f6 */
[----:B------:R-:W-:Y:S02]  /*5be0*/  FMUL.FTZ R246, R245, R198 ;  /* 0x000000c6f5f67220 */ /* 0x000fe40000410000 */
[----:B------:R-:W1:Y:S03]  /*5bf0*/  @!P6 LDC.64 R198, c[0x0][0x3c0] ;  /* 0x0000f000ffc6eb82 */ /* 0x000e660000000a00 */
[----:B------:R-:W2:Y:S04]  /*5c00*/  SHFL.IDX PT, R245, R246, RZ, 0x1f ;  /* 0x00001ffff6f57589 */ /* 0x000ea800000e0000 */
[----:B------:R-:W0:Y:S01]  /*5c10*/  SHFL.IDX PT, R248, R248, RZ, 0x1f ;  /* 0x00001ffff8f87589 */ /* 0x000e2200000e0000 */
[----:B-1----:R-:W-:-:S04]  /*5c20*/  @!P6 IMAD.WIDE R198, R239, 0x4, R198 ;  /* 0x00000004efc6e825 */ /* 0x002fc800078e02c6 */
[----:B--2---:R-:W-:Y:S01]  /*5c30*/  FMUL.FTZ R196, R245, R245 ;  /* 0x000000f5f5c47220 */ /* 0x004fe20000410000 */
[----:B------:R1:W-:Y:S01]  /*5c40*/  @!P6 STG.E desc[UR6][R198.64], R245 ;  /* 0x000000f5c600e986 */ /* 0x0003e2000c101906 */
[----:B0-----:R-:W-:-:S03]  /*5c50*/  FFMA.FTZ R247, R248, UR11, R247 ;  /* 0x0000000bf8f77c23 */ /* 0x001fc600080100f7 */
[----:B------:R-:W-:Y:S02]  /*5c60*/  FSEL R250, R196, RZ, P5 ;  /* 0x000000ffc4fa7208 */ /* 0x000fe40002800000 */
[----:B------:R-:W0:Y:S03]  /*5c70*/  @!P6 LDC.64 R196, c[0x0][0x3c8] ;  /* 0x0000f200ffc4eb82 */ /* 0x000e260000000a00 */
[----:B------:R-:W-:-:S04]  /*5c80*/  FADD.FTZ R247, R247, R250 ;  /* 0x000000faf7f77221 */ /* 0x000fc80000010000 */
[----:B------:R-:W2:Y:S01]  /*5c90*/  MUFU.RSQ R246, R247 ;  /* 0x000000f700f67308 */ /* 0x000ea20000001400 */
[----:B0-----:R-:W-:-:S05]  /*5ca0*/  @!P6 IMAD.WIDE R196, R239, 0x4, R196 ;  /* 0x00000004efc4e825 */ /* 0x001fca00078e02c4 */
[----:B--2---:R1:W-:Y:S01]  /*5cb0*/  @!P6 STG.E desc[UR6][R196.64], R246 ;  /* 0x000000f6c400e986 */ /* 0x0043e2000c101906 */
[----:B-----5:R-:W-:-:S13]  /*5cc0*/  ISETP.GE.AND P6, PT, R244, 0x1, PT ;  /* 0x00000001f400780c */ /* 0x020fda0003fc6270 */
[----:B-1----:R-:W-:Y:S05]  /*5cd0*/  @!P6 BRA `(.L_x_9617) ;  /* 0x0000000c00f0e947 */ /* 0x002fea0003800000 */
        /* <DEDUP_REMOVED lines=10> */
[----:B------:R-:W0:Y:S01]  /*5d80*/  LDC.64 R248, c[0x0][0x428] ;  /* 0x00010a00fff87b82 */ /* 0x000e220000000a00 */
[--C-:B------:R-:W-:Y:S01]  /*5d90*/  FADD.FTZ R243, R17, -R245.reuse ;  /* 0x800000f511f37221 */ /* 0x100fe20000010000 */
[C---:B------:R-:W-:Y:S01]  /*5da0*/  FMUL.FTZ R197, R246.reuse, R197 ;  /* 0x000000c5f6c57220 */ /* 0x040fe20000410000 */
[----:B------:R-:W-:Y:S01]  /*5db0*/  FMUL.FTZ R198, R246, R199 ;  /* 0x000000c7f6c67220 */ /* 0x000fe20000410000 */
[--C-:B------:R-:W-:Y:S01]  /*5dc0*/  FADD.FTZ R199, R15, -R245.reuse ;  /* 0x800000f50fc77221 */ /* 0x100fe20000010000 */
[----:B------:R-:W-:Y:S01]  /*5dd0*/  FADD.FTZ R247, R13, -R245 ;  /* 0x800000f50df77221 */ /* 0x000fe20000010000 */
[----:B------:R-:W-:Y:S01]  /*5de0*/  FFMA.FTZ R196, R197, R192, R184 ;  /* 0x000000c0c5c47223 */ /* 0x000fe200000100b8 */
[----:B------:R-:W-:Y:S01]  /*5df0*/  FFMA.FTZ R197, R198, R193, R185 ;  /* 0x000000c1c6c57223 */ /* 0x000fe200000100b9 */
[----:B------:R-:W-:Y:S01]  /*5e00*/  FADD.FTZ R251, R12, -R245 ;  /* 0x800000f50cfb7221 */ /* 0x000fe20000010000 */
[C---:B------:R-:W-:Y:S01]  /*5e10*/  FMUL.FTZ R199, R246.reuse, R199 ;  /* 0x000000c7f6c77220 */ /* 0x040fe20000410000 */
[----:B------:R-:W-:-:S02]  /*5e20*/  FMUL.FTZ R243, R246, R243 ;  /* 0x000000f3f6f37220 */ /* 0x000fc40000410000 */
[----:B------:R-:W-:Y:S01]  /*5e30*/  F2FP.BF16.F32.PACK_AB R196, R197, R196 ;  /* 0x000000c4c5c4723e */ /* 0x000fe200000010ff */
[--C-:B------:R-:W-:Y:S01]  /*5e40*/  FADD.FTZ R197, R16, -R245.reuse ;  /* 0x800000f510c57221 */ /* 0x100fe20000010000 */
[C---:B------:R-:W-:Y:S01]  /*5e50*/  FMUL.FTZ R198, R246.reuse, R251 ;  /* 0x000000fbf6c67220 */ /* 0x040fe20000410000 */
[----:B------:R-:W-:Y:S01]  /*5e60*/  FFMA.FTZ R199, R199, R188, R180 ;  /* 0x000000bcc7c77223 */ /* 0x000fe200000100b4 */
[----:B------:R-:W-:Y:S01]  /*5e70*/  FFMA.FTZ R243, R243, R194, R186 ;  /* 0x000000c2f3f37223 */ /* 0x000fe200000100ba */
[----:B------:R-:W-:Y:S01]  /*5e80*/  FMUL.FTZ R244, R246, R197 ;  /* 0x000000c5f6f47220 */ /* 0x000fe20000410000 */
[----:B------:R-:W-:Y:S01]  /*5e90*/  FADD.FTZ R197, R14, -R245 ;  /* 0x800000f50ec57221 */ /* 0x000fe20000010000 */
[----:B------:R-:W-:Y:S02]  /*5ea0*/  FFMA.FTZ R252, R198, R191, R183 ;  /* 0x000000bfc6fc7223 */ /* 0x000fe400000100b7 */
[----:B------:R-:W-:Y:S01]  /*5eb0*/  FFMA.FTZ R244, R244, R195, R187 ;  /* 0x000000c3f4f47223 */ /* 0x000fe200000100bb */
[C---:B------:R-:W-:Y:S01]  /*5ec0*/  FMUL.FTZ R250, R246.reuse, R197 ;  /* 0x000000c5f6fa7220 */ /* 0x040fe20000410000 */
[----:B------:R-:W-:Y:S01]  /*5ed0*/  FMUL.FTZ R197, R246, R247 ;  /* 0x000000f7f6c57220 */ /* 0x000fe20000410000 */
[C---:B0-----:R-:W-:Y:S01]  /*5ee0*/  IMAD.WIDE.U32 R248, R242.reuse, 0x10, R248 ;  /* 0x00000010f2f87825 */ /* 0x041fe200078e00f8 */
[----:B------:R-:W-:-:S03]  /*5ef0*/  IADD3 R242, PT, PT, R242, 0x80, RZ ;  /* 0x00000080f2f27810 */ /* 0x000fc60007ffe0ff */
[----:B------:R-:W-:Y:S01]  /*5f00*/  FFMA.FTZ R250, R250, R189, R181 ;  /* 0x000000bdfafa7223 */ /* 0x000fe200000100b5 */
[----:B------:R-:W-:Y:S01]  /*5f10*/  FFMA.FTZ R247, R197, R190, R182 ;  /* 0x000000bec5f77223 */ /* 0x000fe200000100b6 */
[----:B------:R-:W-:-:S03]  /*5f20*/  F2FP.BF16.F32.PACK_AB R197, R244, R243 ;  /* 0x000000f3f4c5723e */ /* 0x000fc600000010ff */
[----:B------:R-:W-:Y:S02]  /*5f30*/  F2FP.BF16.F32.PACK_AB R198, R250, R199 ;  /* 0x000000c7fac6723e */ /* 0x000fe400000010ff */
[----:B------:R-:W-:-:S05]  /*5f40*/  F2FP.BF16.F32.PACK_AB R199, R252, R247 ;  /* 0x000000f7fcc7723e */ /* 0x000fca00000010ff */
[----:B------:R0:W-:Y:S02]  /*5f50*/  STG.E.128 desc[UR6][R248.64], R196 ;  /* 0x000000c4f8007986 */ /* 0x0001e4000c101d06 */
.L_x_9619:
[----:B------:R-:W-:Y:S05]  /*5f60*/  BSYNC.RECONVERGENT B0 ;  /* 0x0000000000007941 */ /* 0x000fea0003800200 */
.L_x_9618:
[----:B------:R-:W-:Y:S01]  /*5f70*/  LOP3.LUT P0, RZ, R241, 0x20, RZ, 0xc0, !PT ;  /* 0x00000020f1ff7812 */ /* 0x000fe2000780c0ff */
[----:B------:R-:W-:-:S12]  /*5f80*/  BSSY.RECONVERGENT B0, `(.L_x_9620) ;  /* 0x0000022000007945 */ /* 0x000fd80003800200 */
[----:B------:R-:W-:Y:S05]  /*5f90*/  @!P0 BRA `(.L_x_9621) ;  /* 0x0000000000808947 */ /* 0x000fea0003800000 */
[--C-:B0-----:R-:W-:Y:S01]  /*5fa0*/  FADD.FTZ R197, R5, -R245.reuse ;  /* 0x800000f505c57221 */ /* 0x101fe20000010000 */
        /* <DEDUP_REMOVED lines=31> */
.L_x_9621:
[----:B------:R-:W-:Y:S05]  /*61a0*/  BSYNC.RECONVERGENT B0 ;  /* 0x0000000000007941 */ /* 0x000fea0003800200 */
.L_x_9620:
[----:B------:R-:W-:Y:S01]  /*61b0*/  LOP3.LUT P0, RZ, R241, 0x10, RZ, 0xc0, !PT ;  /* 0x00000010f1ff7812 */ /* 0x000fe2000780c0ff */
[----:B------:R-:W-:-:S12]  /*61c0*/  BSSY.RECONVERGENT B0, `(.L_x_9622) ;  /* 0x0000022000007945 */ /* 0x000fd80003800200 */
[----:B------:R-:W-:Y:S05]  /*61d0*/  @!P0 BRA `(.L_x_9623) ;  /* 0x0000000000808947 */ /* 0x000fea0003800000 */
[--C-:B01----:R-:W-:Y:S01]  /*61e0*/  FADD.FTZ R197, R200, -R245.reuse ;  /* 0x800000f5c8c57221 */ /* 0x103fe20000010000 */
        /* <DEDUP_REMOVED lines=31> */
.L_x_9623:
[----:B------:R-:W-:Y:S05]  /*63e0*/  BSYNC.RECONVERGENT B0 ;  /* 0x0000000000007941 */ /* 0x000fea0003800200 */
.L_x_9622:
[----:B------:R-:W-:Y:S04]  /*63f0*/  BSSY.RECONVERGENT B0, `(.L_x_9624) ;  /* 0x0000022000007945 */ /* 0x000fe80003800200 */
[----:B------:R-:W-:Y:S05]  /*6400*/  @!P1 BRA `(.L_x_9625) ;  /* 0x0000000000809947 */ /* 0x000fea0003800000 */
[--C-:B012---:R-:W-:Y:S01]  /*6410*/  FADD.FTZ R197, R205, -R245.reuse ;  /* 0x800000f5cdc57221 */ /* 0x107fe20000010000 */
        /* <DEDUP_REMOVED lines=31> */
.L_x_9625:
[----:B------:R-:W-:Y:S05]  /*6610*/  BSYNC.RECONVERGENT B0 ;  /* 0x0000000000007941 */ /* 0x000fea0003800200 */
.L_x_9624:
[----:B------:R-:W-:Y:S04]  /*6620*/  BSSY.RECONVERGENT B0, `(.L_x_9626) ;  /* 0x0000022000007945 */ /* 0x000fe80003800200 */
[----:B------:R-:W-:Y:S05]  /*6630*/  @!P2 BRA `(.L_x_9627) ;  /* 0x000000000080a947 */ /* 0x000fea0003800000 */
[--C-:B012-4-:R-:W-:Y:S01]  /*6640*/  FADD.FTZ R197, R213, -R245.reuse ;  /* 0x800000f5d5c57221 */ /* 0x117fe20000010000 */
        /* <DEDUP_REMOVED lines=31> */
.L_x_9627:
[----:B------:R-:W-:Y:S05]  /*6840*/  BSYNC.RECONVERGENT B0 ;  /* 0x0000000000007941 */ /* 0x000fea0003800200 */
.L_x_9626:
        /* <DEDUP_REMOVED lines=34> */
.L_x_9629:
[----:B------:R-:W-:Y:S05]  /*6a70*/  BSYNC.RECONVERGENT B0 ;  /* 0x0000000000007941 */ /* 0x000fea0003800200 */
.L_x_9628:
[----:B------:R-:W-:Y:S04]  /*6a80*/  BSSY.RECONVERGENT B0, `(.L_x_9617) ;  /* 0x0000021000007945 */ /* 0x000fe80003800200 */
[----:B------:R-:W-:Y:S05]  /*6a90*/  @!P4 BRA `(.L_x_9630) ;  /* 0x00000000007cc947 */ /* 0x000fea0003800000 */
[--C-:B------:R-:W-:Y:S01]  /*6aa0*/  FADD.FTZ R243, R229, -R245.reuse ;  /* 0x800000f5e5f37221 */ /* 0x100fe20000010000 */
[--C-:B------:R-:W-:Y:S01]  /*6ab0*/  FADD.FTZ R251, R230, -R245.reuse ;  /* 0x800000f5e6fb7221 */ /* 0x100fe20000010000 */
[--C-:B012-4-:R-:W-:Y:S01]  /*6ac0*/  FADD.FTZ R197, R231, -R245.reuse ;  /* 0x800000f5e7c57221 */ /* 0x117fe20000010000 */
[--C-:B------:R-:W-:Y:S01]  /*6ad0*/  FADD.FTZ R249, R232, -R245.reuse ;  /* 0x800000f5e8f97221 */ /* 0x100fe20000010000 */
[--C-:B------:R-:W-:Y:S01]  /*6ae0*/  FADD.FTZ R196, R235, -R245.reuse ;  /* 0x800000f5ebc47221 */ /* 0x100fe20000010000 */
[--C-:B------:R-:W-:Y:S01]  /*6af0*/  FADD.FTZ R198, R236, -R245.reuse ;  /* 0x800000f5ecc67221 */ /* 0x100fe20000010000 */
[--C-:B------:R-:W-:Y:S01]  /*6b00*/  FADD.FTZ R199, R233, -R245.reuse ;  /* 0x800000f5e9c77221 */ /* 0x100fe20000010000 */
[----:B------:R-:W-:Y:S01]  /*6b10*/  FADD.FTZ R247, R234, -R245 ;  /* 0x800000f5eaf77221 */ /* 0x000fe20000010000 */
[C---:B------:R-:W-:Y:S01]  /*6b20*/  FMUL.FTZ R248, R246.reuse, R196 ;  /* 0x000000c4f6f87220 */ /* 0x040fe20000410000 */
[----:B------:R-:W0:Y:S01]  /*6b30*/  LDC.64 R244, c[0x0][0x428] ;  /* 0x00010a00fff47b82 */ /* 0x000e220000000a00 */
[C---:B------:R-:W-:Y:S01]  /*6b40*/  FMUL.FTZ R198, R246.reuse, R198 ;  /* 0x000000c6f6c67220 */ /* 0x040fe20000410000 */
[----:B------:R-:W-:Y:S01]  /*6b50*/  FMUL.FTZ R196, R246, R251 ;  /* 0x000000fbf6c47220 */ /* 0x000fe20000410000 */
[----:B------:R-:W-:Y:S01]  /*6b60*/  FFMA.FTZ R248, R248, R46, R38 ;  /* 0x0000002ef8f87223 */ /* 0x000fe20000010026 */
[----:B------:R-:W-:Y:S01]  /*6b70*/  FMUL.FTZ R243, R246, R243 ;  /* 0x000000f3f6f37220 */ /* 0x000fe20000410000 */
[----:B------:R-:W-:Y:S01]  /*6b80*/  FFMA.FTZ R251, R198, R47, R39 ;  /* 0x0000002fc6fb7223 */ /* 0x000fe20000010027 */
[C---:B------:R-:W-:Y:S01]  /*6b90*/  FMUL.FTZ R198, R246.reuse, R249 ;  /* 0x000000f9f6c67220 */ /* 0x040fe20000410000 */
[C---:B------:R-:W-:Y:S01]  /*6ba0*/  FMUL.FTZ R197, R246.reuse, R197 ;  /* 0x000000c5f6c57220 */ /* 0x040fe20000410000 */
[C---:B------:R-:W-:Y:S01]  /*6bb0*/  FMUL.FTZ R249, R246.reuse, R199 ;  /* 0x000000c7f6f97220 */ /* 0x040fe20000410000 */
[----:B------:R-:W-:Y:S01]  /*6bc0*/  FMUL.FTZ R246, R246, R247 ;  /* 0x000000f7f6f67220 */ /* 0x000fe20000410000 */
[----:B------:R-:W-:Y:S01]  /*6bd0*/  F2FP.BF16.F32.PACK_AB R199, R251, R248 ;  /* 0x000000f8fbc7723e */ /* 0x000fe200000010ff */
[----:B------:R-:W-:Y:S01]  /*6be0*/  FFMA.FTZ R243, R243, R48, R40 ;  /* 0x00000030f3f37223 */ /* 0x000fe20000010028 */
[----:B------:R-:W-:Y:S01]  /*6bf0*/  FFMA.FTZ R197, R197, R50, R42 ;  /* 0x00000032c5c57223 */ /* 0x000fe2000001002a */
[----:B------:R-:W-:Y:S01]  /*6c00*/  FFMA.FTZ R248, R246, R45, R37 ;  /* 0x0000002df6f87223 */ /* 0x000fe20000010025 */
[----:B------:R-:W-:Y:S01]  /*6c10*/  FFMA.FTZ R249, R249, R44, R36 ;  /* 0x0000002cf9f97223 */ /* 0x000fe20000010024 */
[----:B------:R-:W-:Y:S01]  /*6c20*/  FFMA.FTZ R246, R198, R51, R43 ;  /* 0x00000033c6f67223 */ /* 0x000fe2000001002b */
[----:B------:R-:W-:-:S03]  /*6c30*/  FFMA.FTZ R196, R196, R49, R41 ;  /* 0x00000031c4c47223 */ /* 0x000fc60000010029 */
[----:B------:R-:W-:Y:S02]  /*6c40*/  F2FP.BF16.F32.PACK_AB R198, R248, R249 ;  /* 0x000000f9f8c6723e */ /* 0x000fe400000010ff */
[----:B------:R-:W-:Y:S02]  /*6c50*/  F2FP.BF16.F32.PACK_AB R197, R246, R197 ;  /* 0x000000c5f6c5723e */ /* 0x000fe400000010ff */
[----:B------:R-:W-:Y:S01]  /*6c60*/  F2FP.BF16.F32.PACK_AB R196, R196, R243 ;  /* 0x000000f3c4c4723e */ /* 0x000fe200000010ff */
[----:B0-----:R-:W-:-:S05]  /*6c70*/  IMAD.WIDE.U32 R244, R242, 0x10, R244 ;  /* 0x00000010f2f47825 */ /* 0x001fca00078e00f4 */
[----:B------:R0:W-:Y:S02]  /*6c80*/  STG.E.128 desc[UR6][R244.64], R196 ;  /* 0x000000c4f4007986 */ /* 0x0001e4000c101d06 */
.L_x_9630:
[----:B------:R-:W-:Y:S05]  /*6c90*/  BSYNC.RECONVERGENT B0 ;  /* 0x0000000000007941 */ /* 0x000fea0003800200 */
.L_x_9617:
[----:B012-4-:R-:W0:Y:S01]  /*6ca0*/  LDC.64 R196, c[0x0][0x380] ;  /* 0x0000e000ffc47b82 */ /* 0x017e220000000a00 */
[----:B------:R-:W-:Y:S01]  /*6cb0*/  UPLOP3.LUT UP1, UPT, UPT, UPT, UP1, 0x40, 0x4 ;  /* 0x000000000004789c */ /* 0x000fe20003f2e810 */
[----:B0-----:R-:W-:-:S04]  /*6cc0*/  IADD3 R239, PT, PT, R239, R196, RZ ;  /* 0x000000c4efef7210 */ /* 0x001fc80007ffe0ff */
[----:B------:R-:W-:-:S13]  /*6cd0*/  ISETP.GE.AND P0, PT, R239, R197, PT ;  /* 0x000000c5ef00720c */ /* 0x000fda0003f06270 */
[----:B------:R-:W-:Y:S05]  /*6ce0*/  @!P0 BRA `(.L_x_9631) ;  /* 0xffffffa000708947 */ /* 0x000fea000383ffff */
[----:B------:R-:W-:Y:S05]  /*6cf0*/  EXIT ;  /* 0x000000000000794d */ /* 0x000fea0003800000 */
.L_x_9632:
        /* <DEDUP_REMOVED lines=16> */
.L_x_42329:


//--------------------- .text._ZN10layer_norm13ln_fwd_kernelINS_13Kernel_traitsIf13__nv_bfloat16S2_S2_fjLj7168ELj1ELj1ELj4ELj16ENS_18Kernel_traits_baseILj7168EfS2_S2_S2_fjLj128EEEEELb0ELb1ELb1ELb1EEEvNS_9FwdParamsE --------------------------
	.section	.text._ZN10layer_norm13ln_fwd_kernelINS_13Kernel_traitsIf13__nv_bfloat16S2_S2_fjLj7168ELj1ELj1ELj4ELj16ENS_18Kernel_traits_baseILj7168EfS2_S2_S2_fjLj128EEEEELb0ELb1ELb1ELb1EEEvNS_9FwdParamsE,"ax",@progbits
	.align	128
        .global         _ZN10layer_norm13ln_fwd_kernelINS_13Kernel_traitsIf13__nv_bfloat16S2_S2_fjLj7168ELj1ELj1ELj4ELj16ENS_18Kernel_traits_baseILj7168EfS2_S2_S2_fjLj128EEEEELb0ELb1ELb1ELb1EEEvNS_9FwdParamsE
        .type           _ZN10layer_norm13ln_fwd_kernelINS_13Kernel_traitsIf13__nv_bfloat16S2_S2_fjLj7168ELj1ELj1ELj4ELj16ENS_18Kernel_traits_baseILj7168EfS2_S2_S2_fjLj128EEEEELb0ELb1ELb1ELb1EEEvNS_9FwdParamsE,@function
        .size           _ZN10layer_norm13ln_fwd_kernelINS_13Kernel_traitsIf13__nv_bfloat16S2_S2_fjLj7168ELj1ELj1ELj4ELj16ENS_18Kernel_traits_baseILj7168EfS2_S2_S2_fjLj128EEEEELb0ELb1ELb1ELb1EEEvNS_9FwdParamsE,(.L_x_42330 - _ZN10layer_norm13ln_fwd_kernelINS_13Kernel_traitsIf13__nv_bfloat16S2_S2_fjLj7168ELj1ELj1ELj4ELj16ENS_18Kernel_traits_baseILj7168EfS2_S2_S2_fjLj128EEEEELb0ELb1ELb1ELb1EEEvNS_9FwdParamsE)
        .other          _ZN10layer_norm13ln_fwd_kernelINS_13Kernel_traitsIf13__nv_bfloat16S2_S2_fjLj7168ELj1ELj1ELj4ELj16ENS_18Kernel_traits_baseILj7168EfS2_S2_S2_fjLj128EEEEELb0ELb1ELb1ELb1EEEvNS_9FwdParamsE,@"STO_CUDA_ENTRY STV_DEFAULT"
_ZN10layer_norm13ln_fwd_kernelINS_13Kernel_traitsIf13__nv_bfloat16S2_S2_fjLj7168ELj1ELj1ELj4ELj16ENS_18Kernel_traits_baseILj7168EfS2_S2_S2_fjLj128EEEEELb0ELb1ELb1ELb1EEEvNS_9FwdParamsE:
.text._ZN10layer_norm13ln_fwd_kernelINS_13Kernel_traitsIf13__nv_bfloat16S2_S2_fjLj7168ELj1ELj1ELj4ELj16ENS_18Kernel_traits_baseILj7168EfS2_S2_S2_fjLj128EEEEELb0ELb1ELb1ELb1EEEvNS_9FwdParamsE:
        /* <DEDUP_REMOVED lines=57> */
.L_x_9633:
        /* <DEDUP_REMOVED lines=59> */
[----:B-1----:R-:W-:-:S07]  /*0740*/  CS2R R132, SRZ ;  /* 0x0000000000847805 */ /* 0x002fce000001ff00 */
.L_x_9634:
        /* <DEDUP_REMOVED lines=11> */
.L_x_9654:
        /* <DEDUP_REMOVED lines=20> */
[----:B------:R-:W2:Y:S01]  /*0940*/  @P1 LDG.E.128 R20, desc[UR12][R2.64] ;  /* 0x0000000c02141981 */ /* 0x000ea2000c1e1d00 */
[----:B------:R-:W-:Y:S01]  /*0950*/  ISETP.NE.U32.AND P0, PT, RZ, UR16, PT ;  /* 0x00000010ff007c0c */ /* 0x000fe2000bf05070 */
[----:B------:R-:W-:-:S03]  /*0960*/  UIMAD UR4, UR7, UR15, URZ ;  /* 0x0000000f070472a4 */ /* 0x000fc6000f8e02ff */
[----:B------:R-:W-:Y:S01]  /*0970*/  ISETP.NE.AND.EX P0, PT, RZ, UR17, PT, P0 ;  /* 0x00000011ff007c0c */ /* 0x000fe2000bf05300 */
[----:B------:R-:W-:-:S04]  /*0980*/  USHF.R.S32.HI UR5, URZ, 0x1f, UR4 ;  /* 0x0000001fff057899 */ /* 0x000fc80008011404 */
[----:B------:R-:W-:-:S06]  /*0990*/  ULEA.HI UR5, UR5, UR4, URZ, 0x3 ;  /* 0x0000000405057291 */ /* 0x000fcc000f8f18ff */
[----:B------:R-:W-:-:S04]  /*09a0*/  MOV R7, UR5 ;  /* 0x0000000500077c02 */ /* 0x000fc80008000f00 */
[----:B------:R-:W-:Y:S02]  /*09b0*/  LEA.HI.SX32 R14, R7, R0, 0x1d ;  /* 0x00000000070e7211 */ /* 0x000fe400078feaff */
[----:B----4-:R-:W-:Y:S02]  /*09c0*/  R2UR UR6, R4 ;  /* 0x00000000040672ca */ /* 0x010fe400000e0000 */
[----:B--2---:R-:W-:Y:S02]  /*09d0*/  PRMT R4, R23, 0x7632, R4 ;  /* 0x0000763217047816 */ /* 0x004fe40000000004 */
        /* <DEDUP_REMOVED lines=9> */
[----:B------:R-:W-:Y:S02]  /*0a70*/  @P2 SHF.L.U32 R6, R20, 0x10, RZ ;  /* 0x0000001014062819 */ /* 0x000fe400000006ff */
[----:B------:R-:W-:Y:S02]  /*0a80*/  @P2 SHF.L.U32 R7, R3, 0x10, RZ ;  /* 0x0000001003072819 */ /* 0x000fe400000006ff */
[----:B------:R-:W-:Y:S02]  /*0a90*/  @P2 SHF.L.U32 R2, R2, 0x10, RZ ;  /* 0x0000001002022819 */ /* 0x000fe400000006ff */
[----:B------:R-:W-:Y:S01]  /*0aa0*/  @P2 SHF.L.U32 R5, R5, 0x10, RZ ;  /* 0x0000001005052819 */ /* 0x000fe200000006ff */
[----:B------:R-:W1:Y:S08]  /*0ab0*/  @P2 LDC R8, c[0x0][0x40c] ;  /* 0x00010300ff082b82 */ /* 0x000e700000000800 */
[----:B------:R-:W4:Y:S08]  /*0ac0*/  @P2 LDC R11, c[0x0][0x40c] ;  /* 0x00010300ff0b2b82 */ /* 0x000f300000000800 */
[----:B------:R-:W3:Y:S01]  /*0ad0*/  @P2 LDC R13, c[0x0][0x40c] ;  /* 0x00010300ff0d2b82 */ /* 0x000ee20000000800 */
[----:B0-----:R-:W-:Y:S01]  /*0ae0*/  @P2 FMUL.FTZ R3, R6, R9 ;  /* 0x0000000906032220 */ /* 0x001fe20000410000 */
[----:B-1----:R-:W-:-:S06]  /*0af0*/  @P2 FMUL.FTZ R6, R7, R8 ;  /* 0x0000000807062220 */ /* 0x002fcc0000410000 */
[----:B------:R-:W0:Y:S01]  /*0b00*/  @P2 LDC R9, c[0x0][0x40c] ;  /* 0x00010300ff092b82 */ /* 0x000e220000000800 */
[----:B------:R-:W-:-:S07]  /*0b10*/  @P2 SHF.L.U32 R8, R21, 0x10, RZ ;  /* 0x0000001015082819 */ /* 0x000fce00000006ff */
[----:B------:R-:W1:Y:S01]  /*0b20*/  @P2 LDC R193, c[0x0][0x40c] ;  /* 0x00010300ffc12b82 */ /* 0x000e620000000800 */
[----:B---3--:R-:W-:-:S07]  /*0b30*/  @P2 FMUL.FTZ R2, R2, R13 ;  /* 0x0000000d02022220 */ /* 0x008fce0000410000 */
[----:B------:R-:W3:Y:S01]  /*0b40*/  @P2 LDC R12, c[0x0][0x40c] ;  /* 0x00010300ff0c2b82 */ /* 0x000ee20000000800 */
[C---:B--2---:R-:W-:Y:S02]  /*0b50*/  @P2 SHF.L.U32 R10, R16.reuse, 0x10, RZ ;  /* 0x00000010100a2819 */ /* 0x044fe400000006ff */
[C---:B------:R-:W-:Y:S02]  /*0b60*/  @P2 PRMT R7, R16.reuse, 0x7632, R7 ;  /* 0x0000763210072816 */ /* 0x040fe40000000007 */
[----:B------:R-:W-:Y:S01]  /*0b70*/  @!P2 SHF.L.U32 R235, R16, 0x10, RZ ;  /* 0x0000001010eba819 */ /* 0x000fe200000006ff */
[----:B-----5:R-:W-:Y:S01]  /*0b80*/  @P2 FFMA.FTZ R235, R3, R76, R10 ;  /* 0x0000004c03eb2223 */ /* 0x020fe2000001000a */
[----:B----4-:R-:W-:Y:S01]  /*0b90*/  @P2 FMUL.FTZ R3, R8, R11 ;  /* 0x0000000b08032220 */ /* 0x010fe20000410000 */
[----:B------:R-:W-:Y:S01]  /*0ba0*/  @!P2 PRMT R234, R16, 0x7632, R234 ;  /* 0x0000763210eaa816 */ /* 0x000fe200000000ea */
[----:B------:R-:W2:Y:S01]  /*0bb0*/  @P2 LDC R11, c[0x0][0x40c] ;  /* 0x00010300ff0b2b82 */ /* 0x000ea20000000800 */
[----:B------:R-:W-:-:S02]  /*0bc0*/  @P2 SHF.L.U32 R7, R7, 0x10, RZ ;  /* 0x0000001007072819 */ /* 0x000fc400000006ff */
[----:B------:R-:W-:Y:S02]  /*0bd0*/  @!P2 SHF.L.U32 R234, R234, 0x10, RZ ;  /* 0x00000010eaeaa819 */ /* 0x000fe400000006ff */
[C---:B------:R-:W-:Y:S01]  /*0be0*/  @P2 SHF.L.U32 R10, R17.reuse, 0x10, RZ ;  /* 0x00000010110a2819 */ /* 0x040fe200000006ff */
[----:B------:R-:W-:Y:S01]  /*0bf0*/  @P2 FFMA.FTZ R234, R6, R77, R7 ;  /* 0x0000004d06ea2223 */ /* 0x000fe20000010007 */
[C---:B------:R-:W-:Y:S02]  /*0c00*/  @P2 PRMT R6, R17.reuse, 0x7632, R6 ;  /* 0x0000763211062816 */ /* 0x040fe40000000006 */
[----:B------:R-:W-:Y:S02]  /*0c10*/  @!P2 PRMT R232, R17, 0x7632, R232 ;  /* 0x0000763211e8a816 */ /* 0x000fe400000000e8 */
[----:B------:R-:W-:Y:S02]  /*0c20*/  @P2 SHF.L.U32 R7, R6, 0x10, RZ ;  /* 0x0000001006072819 */ /* 0x000fe400000006ff */
[----:B------:R-:W-:-:S02]  /*0c30*/  @P2 SHF.L.U32 R6, R22, 0x10, RZ ;  /* 0x0000001016062819 */ /* 0x000fc400000006ff */
[----:B------:R-:W-:Y:S02]  /*0c40*/  @P2 SHF.L.U32 R8, R23, 0x10, RZ ;  /* 0x0000001017082819 */ /* 0x000fe400000006ff */
[----:B------:R-:W-:Y:S01]  /*0c50*/  @!P2 SHF.L.U32 R233, R17, 0x10, RZ ;  /* 0x0000001011e9a819 */ /* 0x000fe200000006ff */
[----:B------:R-:W-:Y:S01]  /*0c60*/  @P2 FFMA.FTZ R233, R3, R78, R10 ;  /* 0x0000004e03e92223 */ /* 0x000fe2000001000a */
[----:B------:R-:W-:Y:S01]  /*0c70*/  @!P2 SHF.L.U32 R232, R232, 0x10, RZ ;  /* 0x00000010e8e8a819 */ /* 0x000fe200000006ff */
[----:B------:R-:W-:Y:S01]  /*0c80*/  @P2 FFMA.FTZ R232, R2, R79, R7 ;  /* 0x0000004f02e82223 */ /* 0x000fe20000010007 */
[----:B0-----:R-:W-:Y:S01]  /*0c90*/  @P2 FMUL.FTZ R3, R6, R9 ;  /* 0x0000000906032220 */ /* 0x001fe20000410000 */
[----:B-1----:R-:W-:Y:S01]  /*0ca0*/  @P2 FMUL.FTZ R7, R8, R193 ;  /* 0x000000c108072220 */ /* 0x002fe20000410000 */
[----:B------:R-:W-:Y:S01]  /*0cb0*/  @P2 SHF.L.U32 R6, R4, 0x10, RZ ;  /* 0x0000001004062819 */ /* 0x000fe200000006ff */
[----:B---3--:R-:W-:Y:S01]  /*0cc0*/  @P2 FMUL.FTZ R2, R5, R12 ;  /* 0x0000000c05022220 */ /* 0x008fe20000410000 */
[----:B------:R-:W-:-:S02]  /*0cd0*/  @P2 PRMT R4, R18, 0x7632, R4 ;  /* 0x0000763212042816 */ /* 0x000fc40000000004 */
[C---:B------:R-:W-:Y:S01]  /*0ce0*/  @P2 PRMT R8, R19.reuse, 0x7632, R8 ;  /* 0x0000763213082816 */ /* 0x040fe20000000008 */
[----:B--2---:R-:W-:Y:S01]  /*0cf0*/  @P2 FMUL.FTZ R6, R6, R11 ;  /* 0x0000000b06062220 */ /* 0x004fe20000410000 */
[C---:B------:R-:W-:Y:S02]  /*0d00*/  @P2 SHF.L.U32 R10, R18.reuse, 0x10, RZ ;  /* 0x00000010120a2819 */ /* 0x040fe400000006ff */
[----:B------:R-:W-:Y:S02]  /*0d10*/  @!P2 PRMT R238, R18, 0x7632, R238 ;  /* 0x0000763212eea816 */ /* 0x000fe400000000ee */
[C---:B------:R-:W-:Y:S02]  /*0d20*/  @P2 SHF.L.U32 R12, R19.reuse, 0x10, RZ ;  /* 0x00000010130c2819 */ /* 0x040fe400000006ff */
[----:B------:R-:W-:Y:S02]  /*0d30*/  @!P2 PRMT R236, R19, 0x7632, R236 ;  /* 0x0000763213eca816 */ /* 0x000fe400000000ec */
[----:B------:R-:W-:-:S02]  /*0d40*/  @P2 SHF.L.U32 R5, R4, 0x10, RZ ;  /* 0x0000001004052819 */ /* 0x000fc400000006ff */
[----:B------:R-:W-:Y:S02]  /*0d50*/  @P2 SHF.L.U32 R9, R8, 0x10, RZ ;  /* 0x0000001008092819 */ /* 0x000fe400000006ff */
[----:B------:R-:W-:Y:S01]  /*0d60*/  @!P2 SHF.L.U32 R239, R18, 0x10, RZ ;  /* 0x0000001012efa819 */ /* 0x000fe200000006ff */
[----:B------:R-:W-:Y:S01]  /*0d70*/  @P2 FFMA.FTZ R239, R3, R72, R10 ;  /* 0x0000004803ef2223 */ /* 0x000fe2000001000a */
[----:B------:R-:W-:Y:S01]  /*0d80*/  @!P2 SHF.L.U32 R237, R19, 0x10, RZ ;  /* 0x0000001013eda819 */ /* 0x000fe200000006ff */
[----:B------:R-:W-:Y:S01]  /*0d90*/  @P2 FFMA.FTZ R237, R7, R74, R12 ;  /* 0x0000004a07ed2223 */ /* 0x000fe2000001000c */
[----:B------:R-:W-:Y:S01]  /*0da0*/  @!P2 SHF.L.U32 R238, R238, 0x10, RZ ;  /* 0x00000010eeeea819 */ /* 0x000fe200000006ff */
[----:B------:R-:W-:Y:S01]  /*0db0*/  @P2 FFMA.FTZ R238, R2, R73, R5 ;  /* 0x0000004902ee2223 */ /* 0x000fe20000010005 */
[----:B------:R-:W-:Y:S01]  /*0dc0*/  @!P2 SHF.L.U32 R236, R236, 0x10, RZ ;  /* 0x00000010ececa819 */ /* 0x000fe200000006ff */
        /* <DEDUP_REMOVED lines=14> */
.L_x_9635:
[----:B------:R-:W0:Y:S01]  /*0eb0*/  @P1 LDC R6, c[0x0][0x40c] ;  /* 0x00010300ff061b82 */ /* 0x000e220000000800 */
[----:B------:R-:W-:Y:S02]  /*0ec0*/  @P1 SHF.L.U32 R3, R3, 0x10, RZ ;  /* 0x0000001003031819 */ /* 0x000fe400000006ff */
[----:B------:R-:W-:Y:S02]  /*0ed0*/  CS2R R232, SRZ ;  /* 0x0000000000e87805 */ /* 0x000fe4000001ff00 */
[----:B------:R-:W-:Y:S02]  /*0ee0*/  @P1 SHF.L.U32 R2, R2, 0x10, RZ ;  /* 0x0000001002021819 */ /* 0x000fe400000006ff */
[----:B------:R-:W-:Y:S02]  /*0ef0*/  CS2R R234, SRZ ;  /* 0x0000000000ea7805 */ /* 0x000fe4000001ff00 */
[----:B------:R-:W-:Y:S02]  /*0f00*/  @P1 SHF.L.U32 R4, R4, 0x10, RZ ;  /* 0x0000001004041819 */ /* 0x000fe400000006ff */
[----:B------:R-:W-:-:S02]  /*0f10*/  CS2R R238, SRZ ;  /* 0x0000000000ee7805 */ /* 0x000fc4000001ff00 */
[----:B------:R-:W-:Y:S01]  /*0f20*/  @P1 SHF.L.U32 R5, R5, 0x10, RZ ;  /* 0x0000001005051819 */ /* 0x000fe200000006ff */
[----:B------:R-:W1:Y:S01]  /*0f30*/  @P1 LDC R9, c[0x0][0x40c] ;  /* 0x00010300ff091b82 */ /* 0x000e620000000800 */
[----:B------:R-:W-:-:S07]  /*0f40*/  CS2R R236, SRZ ;  /* 0x0000000000ec7805 */ /* 0x000fce000001ff00 */
[----:B------:R-:W2:Y:S08]  /*0f50*/  @P1 LDC R13, c[0x0][0x40c] ;  /* 0x00010300ff0d1b82 */ /* 0x000eb00000000800 */
[----:B------:R-:W4:Y:S01]  /*0f60*/  @P1 LDC R8, c[0x0][0x40c] ;  /* 0x00010300ff081b82 */ /* 0x000f220000000800 */
[----:B0-----:R-:W-:-:S04]  /*0f70*/  @P1 FMUL.FTZ R6, R3, R6 ;  /* 0x0000000603061220 */ /* 0x001fc80000410000 */
[----:B-----5:R-:W-:-:S03]  /*0f80*/  @P1 FMUL.FTZ R234, R6, R77 ;  /* 0x0000004d06ea1220 */ /* 0x020fc60000410000 */
[----:B------:R-:W0:Y:S01]  /*0f90*/  @P1 LDC R7, c[0x0][0x40c] ;  /* 0x00010300ff071b82 */ /* 0x000e220000000800 */
[----:B-1----:R-:W-:-:S04]  /*0fa0*/  @P1 FMUL.FTZ R2, R2, R9 ;  /* 0x0000000902021220 */ /* 0x002fc80000410000 */
[----:B------:R-:W-:Y:S01]  /*0fb0*/  @P1 FMUL.FTZ R232, R2, R79 ;  /* 0x0000004f02e81220 */ /* 0x000fe20000410000 */
[----:B------:R-:W-:Y:S02]  /*0fc0*/  @P1 SHF.L.U32 R2, R21, 0x10, RZ ;  /* 0x0000001015021819 */ /* 0x000fe400000006ff */
[----:B------:R-:W1:Y:S01]  /*0fd0*/  @P1 LDC R11, c[0x0][0x40c] ;  /* 0x00010300ff0b1b82 */ /* 0x000e620000000800 */
[----:B--2---:R-:W-:Y:S01]  /*0fe0*/  @P1 FMUL.FTZ R6, R4, R13 ;  /* 0x0000000d04061220 */ /* 0x004fe20000410000 */
[----:B------:R-:W-:-:S03]  /*0ff0*/  @P1 SHF.L.U32 R4, R22, 0x10, RZ ;  /* 0x0000001016041819 */ /* 0x000fc600000006ff */
[----:B------:R-:W-:-:S03]  /*1000*/  @P1 FMUL.FTZ R236, R6, R75 ;  /* 0x0000004b06ec1220 */ /* 0x000fc60000410000 */
[----:B------:R-:W2:Y:S01]  /*1010*/  @P1 LDC R10, c[0x0][0x40c] ;  /* 0x00010300ff0a1b82 */ /* 0x000ea20000000800 */
[----:B----4-:R-:W-:Y:S01]  /*1020*/  @P1 FMUL.FTZ R8, R5, R8 ;  /* 0x0000000805081220 */ /* 0x010fe20000410000 */
[----:B------:R-:W-:Y:S02]  /*1030*/  @P1 SHF.L.U32 R5, R23, 0x10, RZ ;  /* 0x0000001017051819 */ /* 0x000fe400000006ff */
[----:B------:R-:W-:Y:S01]  /*1040*/  F2FP.BF16.F32.PACK_AB R9, RZ, R236 ;  /* 0x000000ecff09723e */ /* 0x000fe200000010ff */
[----:B------:R-:W-:-:S03]  /*1050*/  @P1 FMUL.FTZ R238, R8, R73 ;  /* 0x0000004908ee1220 */ /* 0x000fc60000410000 */
[----:B------:R-:W4:Y:S01]  /*1060*/  @P1 LDC R3, c[0x0][0x40c] ;  /* 0x00010300ff031b82 */ /* 0x000f220000000800 */
[----:B0-----:R-:W-:Y:S01]  /*1070*/  @P1 FMUL.FTZ R7, R2, R7 ;  /* 0x0000000702071220 */ /* 0x001fe20000410000 */
[----:B------:R-:W-:-:S03]  /*1080*/  @P1 SHF.L.U32 R2, R20, 0x10, RZ ;  /* 0x0000001014021819 */ /* 0x000fc600000006ff */
[----:B------:R-:W-:Y:S01]  /*1090*/  @P1 FMUL.FTZ R233, R7, R78 ;  /* 0x0000004e07e91220 */ /* 0x000fe20000410000 */
[----:B------:R-:W-:Y:S01]  /*10a0*/  F2FP.BF16.F32.PACK_AB R7, RZ, R238 ;  /* 0x000000eeff07723e */ /* 0x000fe200000010ff */
[----:B-1----:R-:W-:-:S04]  /*10b0*/  @P1 FMUL.FTZ R11, R4, R11 ;  /* 0x0000000b040b1220 */ /* 0x002fc80000410000 */
[----:B------:R-:W-:Y:S01]  /*10c0*/  @P1 FMUL.FTZ R239, R11, R72 ;  /* 0x000000480bef1220 */ /* 0x000fe20000410000 */
[----:B--2---:R-:W-:-:S04]  /*10d0*/  @P1 FMUL.FTZ R5, R5, R10 ;  /* 0x0000000a05051220 */ /* 0x004fc80000410000 */
[----:B------:R-:W-:Y:S01]  /*10e0*/  F2FP.BF16.F32.PACK_AB R6, RZ, R239 ;  /* 0x000000efff06723e */ /* 0x000fe200000010ff */
[----:B------:R-:W-:Y:S01]  /*10f0*/  @P1 FMUL.FTZ R237, R5, R74 ;  /* 0x0000004a05ed1220 */ /* 0x000fe20000410000 */
[----:B------:R-:W-:Y:S02]  /*1100*/  F2FP.BF16.F32.PACK_AB R5, RZ, R233 ;  /* 0x000000e9ff05723e */ /* 0x000fe400000010ff */
[----:B------:R-:W-:Y:S01]  /*1110*/  PRMT R6, R6, 0x5410, R7 ;  /* 0x0000541006067816 */ /* 0x000fe20000000007 */
[----:B----4-:R-:W-:Y:S01]  /*1120*/  @P1 FMUL.FTZ R3, R2, R3 ;  /* 0x0000000302031220 */ /* 0x010fe20000410000 */
[----:B------:R-:W-:Y:S02]  /*1130*/  F2FP.BF16.F32.PACK_AB R2, RZ, R234 ;  /* 0x000000eaff02723e */ /* 0x000fe400000010ff */
[----:B------:R-:W-:Y:S01]  /*1140*/  F2FP.BF16.F32.PACK_AB R8, RZ, R237 ;  /* 0x000000edff08723e */ /* 0x000fe200000010ff */
[----:B------:R-:W-:Y:S01]  /*1150*/  @P1 FMUL.FTZ R235, R3, R76 ;  /* 0x0000004c03eb1220 */ /* 0x000fe20000410000 */
[----:B------:R-:W-:-:S02]  /*1160*/  F2FP.BF16.F32.PACK_AB R3, RZ, R232 ;  /* 0x000000e8ff03723e */ /* 0x000fc400000010ff */
[----:B------:R-:W-:Y:S02]  /*1170*/  PRMT R7, R8, 0x5410, R9 ;  /* 0x0000541008077816 */ /* 0x000fe40000000009 */
[----:B------:R-:W-:Y:S02]  /*1180*/  F2FP.BF16.F32.PACK_AB R4, RZ, R235 ;  /* 0x000000ebff04723e */ /* 0x000fe400000010ff */
[----:B------:R-:W-:Y:S02]  /*1190*/  PRMT R5, R5, 0x5410, R3 ;  /* 0x0000541005057816 */ /* 0x000fe40000000003 */
[----:B------:R-:W-:-:S07]  /*11a0*/  PRMT R4, R4, 0x5410, R2 ;  /* 0x0000541004047816 */ /* 0x000fce0000000002 */
.L_x_9636:
[----:B------:R-:W0:Y:S01]  /*11b0*/  @P1 LDC.64 R10, c[0x0][0x390] ;  /* 0x0000e400ff0a1b82 */ /* 0x000e220000000a00 */
[----:B------:R-:W-:-:S07]  /*11c0*/  @P1 IADD3 R3, PT, PT, R15, 0x80, RZ ;  /* 0x000000800f031810 */ /* 0x000fce0007ffe0ff */
[----:B------:R-:W1:Y:S08]  /*11d0*/  LDC.64 R240, c[0x0][0x3a8] ;  /* 0x0000ea00fff07b82 */ /* 0x000e700000000a00 */
[----:B------:R-:W2:Y:S01]  /*11e0*/  @P0 LDC.64 R12, c[0x0][0x3a0] ;  /* 0x0000e800ff0c0b82 */ /* 0x000ea20000000a00 */
[----:B0-----:R-:W-:Y:S01]  /*11f0*/  @P1 IMAD.WIDE.U32 R10, R3, 0x10, R10 ;  /* 0x00000010030a1825 */ /* 0x001fe200078e000a */
[----:B------:R-:W-:-:S03]  /*1200*/  IADD3 R3, PT, PT, R14, 0x80, RZ ;  /* 0x000000800e037810 */ /* 0x000fc60007ffe0ff */
[----:B-1----:R-:W-:-:S05]  /*1210*/  IMAD.WIDE.U32 R8, R14, 0x10, R240 ;  /* 0x000000100e087825 */ /* 0x002fca00078e00f0 */
[----:B------:R0:W-:Y:S01]  /*1220*/  STG.E.128 desc[UR12][R8.64], R4 ;  /* 0x0000000408007986 */ /* 0x0001e2000c101d0c */
[----:B--2---:R-:W-:-:S03]  /*1230*/  @P0 IMAD.WIDE.U32 R12, R3, 0x10, R12 ;  /* 0x00000010030c0825 */ /* 0x004fc600078e000c */
[----:B------:R-:W2:Y:S04]  /*1240*/  @P1 LDG.E.128 R20, desc[UR12][R10.64] ;  /* 0x0000000c0a141981 */ /* 0x000ea8000c1e1d00 */
[----:B------:R0:W5:Y:S01]  /*1250*/  @P0 LDG.E.128 R16, desc[UR12][R12.64] ;  /* 0x0000000c0c100981 */ /* 0x000162000c1e1d00 */
[----:B--2---:R-:W-:Y:S02]  /*1260*/  PRMT R2, R23, 0x7632, R2 ;  /* 0x0000763217027816 */ /* 0x004fe40000000002 */
[----:B------:R-:W-:Y:S02]  /*1270*/  PRMT R192, R22, 0x7632, R192 ;  /* 0x0000763216c07816 */ /* 0x000fe400000000c0 */
[----:B------:R-:W-:Y:S02]  /*1280*/  PRMT R193, R21, 0x7632, R193 ;  /* 0x0000763215c17816 */ /* 0x000fe400000000c1 */
[----:B------:R-:W-:Y:S01]  /*1290*/  PRMT R194, R20, 0x7632, R194 ;  /* 0x0000763214c27816 */ /* 0x000fe200000000c2 */
[----:B0-----:R-:W-:Y:S06]  /*12a0*/  @!P0 BRA `(.L_x_9637) ;  /* 0x0000000000e88947 */ /* 0x001fec0003800000 */
[----:B------:R-:W-:Y:S02]  /*12b0*/  ISETP.LT.AND P2, PT, RZ, UR14, PT ;  /* 0x0000000eff007c0c */ /* 0x000fe4000bf41270 */
[----:B-----5:R-:W-:Y:S02]  /*12c0*/  PRMT R4, R16, 0x7632, R4 ;  /* 0x0000763210047816 */ /* 0x020fe40000000004 */
[----:B------:R-:W-:Y:S02]  /*12d0*/  SHF.L.U32 R230, R17, 0x10, RZ ;  /* 0x0000001011e67819 */ /* 0x000fe400000006ff */
[----:B------:R-:W-:Y:S02]  /*12e0*/  SHF.L.U32 R231, R4, 0x10, RZ ;  /* 0x0000001004e77819 */ /* 0x000fe400000006ff */
[----:B------:R-:W-:Y:S02]  /*12f0*/  SHF.L.U32 R228, R18, 0x10, RZ ;  /* 0x0000001012e47819 */ /* 0x000fe400000006ff */
[----:B------:R-:W-:-:S02]  /*1300*/  SHF.L.U32 R226, R19, 0x10, RZ ;  /* 0x0000001013e27819 */ /* 0x000fc400000006ff */
[----:B------:R-:W-:Y:S01]  /*1310*/  SHF.L.U32 R225, R16, 0x10, RZ ;  /* 0x0000001010e17819 */ /* 0x000fe200000006ff */
        /* <DEDUP_REMOVED lines=8> */
[----:B------:R-:W4:Y:S01]  /*13a0*/  @P2 LDC R8, c[0x0][0x40c] ;  /* 0x00010300ff082b82 */ /* 0x000f220000000800 */
[----:B0-----:R-:W-:Y:S01]  /*13b0*/  @P2 FMUL.FTZ R194, R194, R5 ;  /* 0x00000005c2c22220 */ /* 0x001fe20000410000 */
[----:B------:R-:W-:-:S03]  /*13c0*/  @P2 SHF.L.U32 R5, R22, 0x10, RZ ;  /* 0x0000001016052819 */ /* 0x000fc600000006ff */
[----:B------:R-:W-:-:S03]  /*13d0*/  @P2 FFMA.FTZ R231, R194, R69, R231 ;  /* 0x00000045c2e72223 */ /* 0x000fc600000100e7 */
[----:B------:R-:W0:Y:S01]  /*13e0*/  @P2 LDC R6, c[0x0][0x40c] ;  /* 0x00010300ff062b82 */ /* 0x000e220000000800 */
[----:B-1----:R-:W-:Y:S01]  /*13f0*/  @P2 FMUL.FTZ R7, R4, R7 ;  /* 0x0000000704072220 */ /* 0x002fe20000410000 */
[----:B------:R-:W-:-:S03]  /*1400*/  PRMT R4, R17, 0x7632, R4 ;  /* 0x0000763211047816 */ /* 0x000fc60000000004 */
[----:B------:R-:W-:Y:S01]  /*1410*/  @P2 FFMA.FTZ R230, R7, R70, R230 ;  /* 0x0000004607e62223 */ /* 0x000fe200000100e6 */
[----:B------:R-:W-:Y:S02]  /*1420*/  SHF.L.U32 R229, R4, 0x10, RZ ;  /* 0x0000001004e57819 */ /* 0x000fe400000006ff */
[----:B------:R-:W1:Y:S01]  /*1430*/  @P2 LDC R9, c[0x0][0x40c] ;  /* 0x00010300ff092b82 */ /* 0x000e620000000800 */
[----:B--2---:R-:W-:Y:S01]  /*1440*/  @P2 FMUL.FTZ R7, R5, R10 ;  /* 0x0000000a05072220 */ /* 0x004fe20000410000 */
[----:B------:R-:W-:-:S03]  /*1450*/  @P2 SHF.L.U32 R5, R20, 0x10, RZ ;  /* 0x0000001014052819 */ /* 0x000fc600000006ff */
[----:B------:R-:W-:-:S03]  /*1460*/  @P2 FFMA.FTZ R228, R7, R64, R228 ;  /* 0x0000004007e42223 */ /* 0x000fc600000100e4 */
[----:B------:R-:W2:Y:S01]  /*1470*/  @P2 LDC R11, c[0x0][0x40c] ;  /* 0x00010300ff0b2b82 */ /* 0x000ea20000000800 */
[----:B----4-:R-:W-:Y:S01]  /*1480*/  @P2 FMUL.FTZ R4, R193, R8 ;  /* 0x00000008c1042220 */ /* 0x010fe20000410000 */
[----:B------:R-:W-:-:S03]  /*1490*/  @P2 SHF.L.U32 R8, R23, 0x10, RZ ;  /* 0x0000001017082819 */ /* 0x000fc600000006ff */
[----:B------:R-:W-:Y:S01]  /*14a0*/  @P2 FFMA.FTZ R229, R4, R71, R229 ;  /* 0x0000004704e52223 */ /* 0x000fe200000100e5 */
[----:B------:R-:W-:Y:S02]  /*14b0*/  PRMT R4, R18, 0x7632, R4 ;  /* 0x0000763212047816 */ /* 0x000fe40000000004 */
[----:B------:R-:W4:Y:S01]  /*14c0*/  @P2 LDC R13, c[0x0][0x40c] ;  /* 0x00010300ff0d2b82 */ /* 0x000f220000000800 */
[----:B0-----:R-:W-:Y:S01]  /*14d0*/  @P2 FMUL.FTZ R6, R5, R6 ;  /* 0x0000000605062220 */ /* 0x001fe20000410000 */
[----:B------:R-:W-:Y:S02]  /*14e0*/  PRMT R5, R19, 0x7632, R5 ;  /* 0x0000763213057816 */ /* 0x000fe40000000005 */
[----:B------:R-:W-:Y:S01]  /*14f0*/  SHF.L.U32 R227, R4, 0x10, RZ ;  /* 0x0000001004e37819 */ /* 0x000fe200000006ff */
[----:B------:R-:W-:Y:S01]  /*1500*/  @P2 FFMA.FTZ R225, R6, R68, R225 ;  /* 0x0000004406e12223 */ /* 0x000fe200000100e1 */
[----:B------:R-:W-:Y:S01]  /*1510*/  SHF.L.U32 R224, R5, 0x10, RZ ;  /* 0x0000001005e07819 */ /* 0x000fe200000006ff */
[----:B-1----:R-:W-:Y:S01]  /*1520*/  @P2 FMUL.FTZ R192, R192, R9 ;  /* 0x00000009c0c02220 */ /* 0x002fe20000410000 */
[----:B------:R-:W-:-:S02]  /*1530*/  F2FP.BF16.F32.PACK_AB R6, RZ, R229 ;  /* 0x000000e5ff06723e */ /* 0x000fc400000010ff */
[----:B------:R-:W-:Y:S01]  /*1540*/  F2FP.BF16.F32.PACK_AB R4, RZ, R225 ;  /* 0x000000e1ff04723e */ /* 0x000fe200000010ff */
[----:B------:R-:W-:Y:S01]  /*1550*/  @P2 FFMA.FTZ R227, R192, R65, R227 ;  /* 0x00000041c0e32223 */ /* 0x000fe200000100e3 */
[----:B--2---:R-:W-:Y:S01]  /*1560*/  @P2 FMUL.FTZ R11, R8, R11 ;  /* 0x0000000b080b2220 */ /* 0x004fe20000410000 */
[----:B------:R-:W-:-:S03]  /*1570*/  F2FP.BF16.F32.PACK_AB R8, RZ, R228 ;  /* 0x000000e4ff08723e */ /* 0x000fc600000010ff */
[----:B------:R-:W-:Y:S01]  /*1580*/  F2FP.BF16.F32.PACK_AB R9, RZ, R227 ;  /* 0x000000e3ff09723e */ /* 0x000fe200000010ff */
[----:B------:R-:W-:Y:S01]  /*1590*/  @P2 FFMA.FTZ R226, R11, R66, R226 ;  /* 0x000000420be22223 */ /* 0x000fe200000100e2 */
[----:B----4-:R-:W-:Y:S01]  /*15a0*/  @P2 FMUL.FTZ R5, R2, R13 ;  /* 0x0000000d02052220 */ /* 0x010fe20000410000 */
[----:B------:R-:W-:-:S03]  /*15b0*/  F2FP.BF16.F32.PACK_AB R2, RZ, R231 ;  /* 0x000000e7ff02723e */ /* 0x000fc600000010ff */
[----:B------:R-:W-:Y:S01]  /*15c0*/  F2FP.BF16.F32.PACK_AB R10, RZ, R226 ;  /* 0x000000e2ff0a723e */ /* 0x000fe200000010ff */
[----:B------:R-:W-:Y:S01]  /*15d0*/  @P2 FFMA.FTZ R224, R5, R67, R224 ;  /* 0x0000004305e02223 */ /* 0x000fe200000100e0 */
[----:B------:R-:W-:Y:S02]  /*15e0*/  F2FP.BF16.F32.PACK_AB R5, RZ, R230 ;  /* 0x000000e6ff05723e */ /* 0x000fe400000010ff */
[----:B------:R-:W-:Y:S02]  /*15f0*/  PRMT R4, R4, 0x5410, R2 ;  /* 0x0000541004047816 */ /* 0x000fe40000000002 */
[----:B------:R-:W-:Y:S02]  /*1600*/  F2FP.BF16.F32.PACK_AB R7, RZ, R224 ;  /* 0x000000e0ff07723e */ /* 0x000fe400000010ff */
[----:B------:R-:W-:Y:S02]  /*1610*/  PRMT R5, R5, 0x5410, R6 ;  /* 0x0000541005057816 */ /* 0x000fe40000000006 */
[----:B------:R-:W-:-:S02]  /*1620*/  PRMT R6, R8, 0x5410, R9 ;  /* 0x0000541008067816 */ /* 0x000fc40000000009 */
[----:B------:R-:W-:Y:S01]  /*1630*/  PRMT R7, R10, 0x5410, R7 ;  /* 0x000054100a077816 */ /* 0x000fe20000000007 */
[----:B------:R-:W-:Y:S06]  /*1640*/  BRA `(.L_x_9638) ;  /* 0x0000000000c07947 */ /* 0x000fec0003800000 */
.L_x_9637:
        /* <DEDUP_REMOVED lines=9> */
[----:B------:R-:W-:Y:S02]  /*16e0*/  @P1 SHF.L.U32 R6, R23, 0x10, RZ ;  /* 0x0000001017061819 */ /* 0x000fe400000006ff */
[----:B------:R-:W-:-:S05]  /*16f0*/  CS2R R224, SRZ ;  /* 0x0000000000e07805 */ /* 0x000fca000001ff00 */
[----:B------:R-:W2:Y:S08]  /*1700*/  @P1 LDC R4, c[0x0][0x40c] ;  /* 0x00010300ff041b82 */ /* 0x000eb00000000800 */
[----:B------:R-:W4:Y:S01]  /*1710*/  @P1 LDC R7, c[0x0][0x40c] ;  /* 0x00010300ff071b82 */ /* 0x000f220000000800 */
[----:B0-----:R-:W-:-:S04]  /*1720*/  @P1 FMUL.FTZ R194, R194, R5 ;  /* 0x00000005c2c21220 */ /* 0x001fc80000410000 */
[----:B------:R-:W-:-:S03]  /*1730*/  @P1 FMUL.FTZ R231, R194, R69 ;  /* 0x00000045c2e71220 */ /* 0x000fc60000410000 */
[----:B------:R-:W0:Y:S01]  /*1740*/  @P1 LDC R11, c[0x0][0x40c] ;  /* 0x00010300ff0b1b82 */ /* 0x000e220000000800 */
[----:B-1----:R-:W-:Y:S01]  /*1750*/  @P1 FMUL.FTZ R8, R2, R195 ;  /* 0x000000c302081220 */ /* 0x002fe20000410000 */
[----:B------:R-:W-:-:S03]  /*1760*/  @P1 SHF.L.U32 R2, R21, 0x10, RZ ;  /* 0x0000001015021819 */ /* 0x000fc600000006ff */
[----:B------:R-:W-:-:S03]  /*1770*/  @P1 FMUL.FTZ R224, R8, R67 ;  /* 0x0000004308e01220 */ /* 0x000fc60000410000 */
[----:B------:R-:W1:Y:S01]  /*1780*/  @P1 LDC R9, c[0x0][0x40c] ;  /* 0x00010300ff091b82 */ /* 0x000e620000000800 */
[----:B--2---:R-:W-:Y:S01]  /*1790*/  @P1 FMUL.FTZ R4, R193, R4 ;  /* 0x00000004c1041220 */ /* 0x004fe20000410000 */
[----:B------:R-:W-:-:S03]  /*17a0*/  F2FP.BF16.F32.PACK_AB R10, RZ, R224 ;  /* 0x000000e0ff0a723e */ /* 0x000fc600000010ff */
[----:B------:R-:W-:Y:S01]  /*17b0*/  @P1 FMUL.FTZ R229, R4, R71 ;  /* 0x0000004704e51220 */ /* 0x000fe20000410000 */
[----:B------:R-:W-:Y:S02]  /*17c0*/  @P1 SHF.L.U32 R4, R22, 0x10, RZ ;  /* 0x0000001016041819 */ /* 0x000fe400000006ff */
[----:B------:R-:W2:Y:S01]  /*17d0*/  @P1 LDC R13, c[0x0][0x40c] ;  /* 0x00010300ff0d1b82 */ /* 0x000ea20000000800 */
[----:B----4-:R-:W-:Y:S01]  /*17e0*/  @P1 FMUL.FTZ R7, R2, R7 ;  /* 0x0000000702071220 */ /* 0x010fe20000410000 */
[----:B------:R-:W-:-:S03]  /*17f0*/  @P1 SHF.L.U32 R2, R20, 0x10, RZ ;  /* 0x0000001014021819 */ /* 0x000fc600000006ff */
[----:B------:R-:W-:-:S03]  /*1800*/  @P1 FMUL.FTZ R230, R7, R70 ;  /* 0x0000004607e61220 */ /* 0x000fc60000410000 */
[----:B------:R-:W4:Y:S01]  /*1810*/  @P1 LDC R5, c[0x0][0x40c] ;  /* 0x00010300ff051b82 */ /* 0x000f220000000800 */
[----:B0-----:R-:W-:-:S04]  /*1820*/  @P1 FMUL.FTZ R192, R192, R11 ;  /* 0x0000000bc0c01220 */ /* 0x001fc80000410000 */
[----:B------:R-:W-:Y:S01]  /*1830*/  @P1 FMUL.FTZ R227, R192, R65 ;  /* 0x00000041c0e31220 */ /* 0x000fe20000410000 */
[----:B-1----:R-:W-:-:S04]  /*1840*/  @P1 FMUL.FTZ R9, R4, R9 ;  /* 0x0000000904091220 */ /* 0x002fc80000410000 */
[----:B------:R-:W-:Y:S01]  /*1850*/  F2FP.BF16.F32.PACK_AB R8, RZ, R227 ;  /* 0x000000e3ff08723e */ /* 0x000fe200000010ff */
[----:B------:R-:W-:Y:S01]  /*1860*/  @P1 FMUL.FTZ R228, R9, R64 ;  /* 0x0000004009e41220 */ /* 0x000fe20000410000 */
[----:B--2---:R-:W-:Y:S01]  /*1870*/  @P1 FMUL.FTZ R13, R6, R13 ;  /* 0x0000000d060d1220 */ /* 0x004fe20000410000 */
[----:B------:R-:W-:-:S03]  /*1880*/  F2FP.BF16.F32.PACK_AB R6, RZ, R229 ;  /* 0x000000e5ff06723e */ /* 0x000fc600000010ff */
[----:B------:R-:W-:Y:S01]  /*1890*/  F2FP.BF16.F32.PACK_AB R7, RZ, R228 ;  /* 0x000000e4ff07723e */ /* 0x000fe200000010ff */
[----:B------:R-:W-:Y:S01]  /*18a0*/  @P1 FMUL.FTZ R226, R13, R66 ;  /* 0x000000420de21220 */ /* 0x000fe20000410000 */
[----:B----4-:R-:W-:Y:S01]  /*18b0*/  @P1 FMUL.FTZ R5, R2, R5 ;  /* 0x0000000502051220 */ /* 0x010fe20000410000 */
[----:B------:R-:W-:-:S03]  /*18c0*/  F2FP.BF16.F32.PACK_AB R2, RZ, R231 ;  /* 0x000000e7ff02723e */ /* 0x000fc600000010ff */
        /* <DEDUP_REMOVED lines=8> */
.L_x_9638:
[----:B------:R-:W0:Y:S01]  /*1950*/  @P1 LDC.64 R10, c[0x0][0x390] ;  /* 0x0000e400ff0a1b82 */ /* 0x000e220000000a00 */
[----:B------:R-:W-:Y:S01]  /*1960*/  @P1 IADD3 R193, PT, PT, R15, 0x100, RZ ;  /* 0x000001000fc11810 */ /* 0x000fe20007ffe0ff */
[----:B------:R-:W-:Y:S01]  /*1970*/  IMAD.WIDE.U32 R8, R3, 0x10, R240 ;  /* 0x0000001003087825 */ /* 0x000fe200078e00f0 */
[----:B------:R-:W-:-:S04]  /*1980*/  IADD3 R3, PT, PT, R14, 0x100, RZ ;  /* 0x000001000e037810 */ /* 0x000fc80007ffe0ff */
[----:B------:R1:W-:Y:S01]  /*1990*/  STG.E.128 desc[UR12][R8.64], R4 ;  /* 0x0000000408007986 */ /* 0x0003e2000c101d0c */
[----:B------:R-:W2:Y:S01]  /*19a0*/  @P0 LDC.64 R12, c[0x0][0x3a0] ;  /* 0x0000e800ff0c0b82 */ /* 0x000ea20000000a00 */
[----:B0-----:R-:W-:-:S05]  /*19b0*/  @P1 IMAD.WIDE.U32 R10, R193, 0x10, R10 ;  /* 0x00000010c10a1825 */ /* 0x001fca00078e000a */
[----:B------:R-:W4:Y:S01]  /*19c0*/  @P1 LDG.E.128 R20, desc[UR12][R10.64] ;  /* 0x0000000c0a141981 */ /* 0x000f22000c1e1d00 */
[----:B--2---:R-:W-:-:S05]  /*19d0*/  @P0 IMAD.WIDE.U32 R12, R3, 0x10, R12 ;  /* 0x00000010030c0825 */ /* 0x004fca00078e000c */
[----:B-----5:R1:W5:Y:S01]  /*19e0*/  @P0 LDG.E.128 R16, desc[UR12][R12.64] ;  /* 0x0000000c0c100981 */ /* 0x020362000c1e1d00 */
[----:B----4-:R-:W-:Y:S02]  /*19f0*/  PRMT R2, R23, 0x7632, R2 ;  /* 0x0000763217027816 */ /* 0x010fe40000000002 */
[----:B------:R-:W-:Y:S02]  /*1a00*/  PRMT R192, R22, 0x7632, R192 ;  /* 0x0000763216c07816 */ /* 0x000fe400000000c0 */
[----:B------:R-:W-:Y:S02]  /*1a10*/  PRMT R193, R21, 0x7632, R193 ;  /* 0x0000763215c17816 */ /* 0x000fe400000000c1 */
[----:B------:R-:W-:Y:S01]  /*1a20*/  PRMT R194, R20, 0x7632, R194 ;  /* 0x0000763214c27816 */ /* 0x000fe200000000c2 */
[----:B-1----:R-:W-:Y:S06]  /*1a30*/  @!P0 BRA `(.L_x_9639) ;  /* 0x0000000000e88947 */ /* 0x002fec0003800000 */
        /* <DEDUP_REMOVED lines=16> */
[----:B0-----:R-:W-:-:S04]  /*1b40*/  @P2 FMUL.FTZ R194, R194, R5 ;  /* 0x00000005c2c22220 */ /* 0x001fc80000410000 */
[----:B------:R-:W-:-:S03]  /*1b50*/  @P2 FFMA.FTZ R199, R194, R61, R199 ;  /* 0x0000003dc2c72223 */ /* 0x000fc600000100c7 */
[----:B------:R-:W0:Y:S01]  /*1b60*/  @P2 LDC R7, c[0x0][0x40c] ;  /* 0x00010300ff072b82 */ /* 0x000e220000000800 */
[----:B-1----:R-:W-:Y:S01]  /*1b70*/  @P2 FMUL.FTZ R6, R4, R9 ;  /* 0x0000000904062220 */ /* 0x002fe20000410000 */
[----:B------:R-:W-:-:S03]  /*1b80*/  PRMT R4, R17, 0x7632, R4 ;  /* 0x0000763211047816 */ /* 0x000fc60000000004 */
[----:B------:R-:W-:Y:S01]  /*1b90*/  @P2 FFMA.FTZ R213, R6, R62, R213 ;  /* 0x0000003e06d52223 */ /* 0x000fe200000100d5 */
[----:B------:R-:W-:Y:S02]  /*1ba0*/  SHF.L.U32 R214, R4, 0x10, RZ ;  /* 0x0000001004d67819 */ /* 0x000fe400000006ff */
[----:B------:R-:W1:Y:S01]  /*1bb0*/  @P2 LDC R5, c[0x0][0x40c] ;  /* 0x00010300ff052b82 */ /* 0x000e620000000800 */
[----:B------:R-:W-:Y:S02]  /*1bc0*/  @P2 SHF.L.U32 R4, R22, 0x10, RZ ;  /* 0x0000001016042819 */ /* 0x000fe400000006ff */
[----:B------:R-:W-:-:S03]  /*1bd0*/  @P2 SHF.L.U32 R6, R20, 0x10, RZ ;  /* 0x0000001014062819 */ /* 0x000fc600000006ff */
[----:B--2---:R-:W-:Y:S02]  /*1be0*/  @P2 FMUL.FTZ R4, R4, R11 ;  /* 0x0000000b04042220 */ /* 0x004fe40000410000 */
[----:B------:R-:W2:Y:S01]  /*1bf0*/  @P2 LDC R13, c[0x0][0x40c] ;  /* 0x00010300ff0d2b82 */ /* 0x000ea20000000800 */
[----:B----4-:R-:W-:Y:S01]  /*1c00*/  @P2 FMUL.FTZ R193, R193, R8 ;  /* 0x00000008c1c12220 */ /* 0x010fe20000410000 */
[----:B------:R-:W-:Y:S01]  /*1c10*/  @P2 FFMA.FTZ R215, R4, R56, R215 ;  /* 0x0000003804d72223 */ /* 0x000fe200000100d7 */
[----:B------:R-:W-:Y:S02]  /*1c20*/  @P2 SHF.L.U32 R8, R23, 0x10, RZ ;  /* 0x0000001017082819 */ /* 0x000fe400000006ff */
[----:B------:R-:W-:Y:S01]  /*1c30*/  PRMT R4, R18, 0x7632, R4 ;  /* 0x0000763212047816 */ /* 0x000fe20000000004 */
[----:B------:R-:W-:Y:S02]  /*1c40*/  @P2 FFMA.FTZ R214, R193, R63, R214 ;  /* 0x0000003fc1d62223 */ /* 0x000fe400000100d6 */
[----:B------:R-:W4:Y:S01]  /*1c50*/  @P2 LDC R9, c[0x0][0x40c] ;  /* 0x00010300ff092b82 */ /* 0x000f220000000800 */
[----:B0-----:R-:W-:Y:S01]  /*1c60*/  @P2 FMUL.FTZ R7, R6, R7 ;  /* 0x0000000706072220 */ /* 0x001fe20000410000 */
[----:B------:R-:W-:-:S02]  /*1c70*/  PRMT R6, R19, 0x7632, R6 ;  /* 0x0000763213067816 */ /* 0x000fc40000000006 */
[----:B------:R-:W-:Y:S01]  /*1c80*/  SHF.L.U32 R218, R4, 0x10, RZ ;  /* 0x0000001004da7819 */ /* 0x000fe200000006ff */
[----:B------:R-:W-:Y:S01]  /*1c90*/  @P2 FFMA.FTZ R220, R7, R60, R220 ;  /* 0x0000003c07dc2223 */ /* 0x000fe200000100dc */
[----:B------:R-:W-:Y:S01]  /*1ca0*/  SHF.L.U32 R221, R6, 0x10, RZ ;  /* 0x0000001006dd7819 */ /* 0x000fe200000006ff */
[----:B-1----:R-:W-:Y:S01]  /*1cb0*/  @P2 FMUL.FTZ R5, R192, R5 ;  /* 0x00000005c0052220 */ /* 0x002fe20000410000 */
[----:B------:R-:W-:Y:S02]  /*1cc0*/  F2FP.BF16.F32.PACK_AB R6, RZ, R214 ;  /* 0x000000d6ff06723e */ /* 0x000fe400000010ff */
[----:B------:R-:W-:Y:S01]  /*1cd0*/  F2FP.BF16.F32.PACK_AB R4, RZ, R220 ;  /* 0x000000dcff04723e */ /* 0x000fe200000010ff */
[----:B------:R-:W-:Y:S01]  /*1ce0*/  @P2 FFMA.FTZ R218, R5, R57, R218 ;  /* 0x0000003905da2223 */ /* 0x000fe200000100da */
[----:B------:R-:W-:Y:S01]  /*1cf0*/  F2FP.BF16.F32.PACK_AB R5, RZ, R213 ;  /* 0x000000d5ff05723e */ /* 0x000fe200000010ff */
[----:B--2---:R-:W-:-:S03]  /*1d00*/  @P2 FMUL.FTZ R8, R8, R13 ;  /* 0x0000000d08082220 */ /* 0x004fc60000410000 */
[----:B------:R-:W-:Y:S01]  /*1d10*/  PRMT R5, R5, 0x5410, R6 ;  /* 0x0000541005057816 */ /* 0x000fe20000000006 */
[----:B------:R-:W-:Y:S01]  /*1d20*/  @P2 FFMA.FTZ R219, R8, R58, R219 ;  /* 0x0000003a08db2223 */ /* 0x000fe200000100db */
[----:B------:R-:W-:Y:S01]  /*1d30*/  F2FP.BF16.F32.PACK_AB R8, RZ, R215 ;  /* 0x000000d7ff08723e */ /* 0x000fe200000010ff */
[----:B----4-:R-:W-:Y:S01]  /*1d40*/  @P2 FMUL.FTZ R2, R2, R9 ;  /* 0x0000000902022220 */ /* 0x010fe20000410000 */
[----:B------:R-:W-:Y:S02]  /*1d50*/  F2FP.BF16.F32.PACK_AB R9, RZ, R218 ;  /* 0x000000daff09723e */ /* 0x000fe400000010ff */
[----:B------:R-:W-:Y:S01]  /*1d60*/  F2FP.BF16.F32.PACK_AB R10, RZ, R219 ;  /* 0x000000dbff0a723e */ /* 0x000fe200000010ff */
[----:B------:R-:W-:Y:S01]  /*1d70*/  @P2 FFMA.FTZ R221, R2, R59, R221 ;  /* 0x0000003b02dd2223 */ /* 0x000fe200000100dd */
[----:B------:R-:W-:Y:S02]  /*1d80*/  F2FP.BF16.F32.PACK_AB R2, RZ, R199 ;  /* 0x000000c7ff02723e */ /* 0x000fe400000010ff */
[----:B------:R-:W-:-:S02]  /*1d90*/  PRMT R6, R8, 0x5410, R9 ;  /* 0x0000541008067816 */ /* 0x000fc40000000009 */
[----:B------:R-:W-:Y:S02]  /*1da0*/  F2FP.BF16.F32.PACK_AB R7, RZ, R221 ;  /* 0x000000ddff07723e */ /* 0x000fe400000010ff */
[----:B------:R-:W-:Y:S02]  /*1db0*/  PRMT R4, R4, 0x5410, R2 ;  /* 0x0000541004047816 */ /* 0x000fe40000000002 */
[----:B------:R-:W-:Y:S01]  /*1dc0*/  PRMT R7, R10, 0x5410, R7 ;  /* 0x000054100a077816 */ /* 0x000fe20000000007 */
[----:B------:R-:W-:Y:S06]  /*1dd0*/  BRA `(.L_x_9640) ;  /* 0x0000000000c47947 */ /* 0x000fec0003800000 */
.L_x_9639:
[----:B------:R-:W0:Y:S01]  /*1de0*/  @P1 LDC R5, c[0x0][0x40c] ;  /* 0x00010300ff051b82 */ /* 0x000e220000000800 */
[----:B------:R-:W-:Y:S02]  /*1df0*/  @P1 SHF.L.U32 R194, R194, 0x10, RZ ;  /* 0x00000010c2c21819 */ /* 0x000fe400000006ff */
[----:B------:R-:W-:Y:S02]  /*1e00*/  CS2R R214, SRZ ;  /* 0x0000000000d67805 */ /* 0x000fe4000001ff00 */
[----:B------:R-:W-:Y:S02]  /*1e10*/  @P1 SHF.L.U32 R2, R2, 0x10, RZ ;  /* 0x0000001002021819 */ /* 0x000fe400000006ff */
[----:B------:R-:W-:Y:S02]  /*1e20*/  CS2R R218, SRZ ;  /* 0x0000000000da7805 */ /* 0x000fe4000001ff00 */
[----:B------:R-:W-:Y:S01]  /*1e30*/  @P1 SHF.L.U32 R193, R193, 0x10, RZ ;  /* 0x00000010c1c11819 */ /* 0x000fe200000006ff */
[----:B------:R-:W-:Y:S01]  /*1e40*/  HFMA2 R213, -RZ, RZ, 0, 0 ;  /* 0x00000000ffd57431 */ /* 0x000fe200000001ff */
[----:B------:R-:W-:Y:S01]  /*1e50*/  @P1 SHF.L.U32 R192, R192, 0x10, RZ ;  /* 0x00000010c0c01819 */ /* 0x000fe200000006ff */
[----:B------:R-:W1:Y:S01]  /*1e60*/  @P1 LDC R195, c[0x0][0x40c] ;  /* 0x00010300ffc31b82 */ /* 0x000e620000000800 */
[----:B------:R-:W-:-:S02]  /*1e70*/  @P1 SHF.L.U32 R6, R23, 0x10, RZ ;  /* 0x0000001017061819 */ /* 0x000fc400000006ff */
[----:B------:R-:W-:Y:S02]  /*1e80*/  CS2R R220, SRZ ;  /* 0x0000000000dc7805 */ /* 0x000fe4000001ff00 */
[----:B------:R-:W-:-:S03]  /*1e90*/  MOV R199, RZ ;  /* 0x000000ff00c77202 */ /* 0x000fc60000000f00 */
        /* <DEDUP_REMOVED lines=37> */
.L_x_9640:
[----:B------:R-:W0:Y:S01]  /*20f0*/  @P1 LDC.64 R12, c[0x0][0x390] ;  /* 0x0000e400ff0c1b82 */ /* 0x000e220000000a00 */
[----:B------:R-:W-:Y:S01]  /*2100*/  @P1 IADD3 R11, PT, PT, R15, 0x180, RZ ;  /* 0x000001800f0b1810 */ /* 0x000fe20007ffe0ff */
[----:B------:R-:W-:-:S05]  /*2110*/  IMAD.WIDE.U32 R8, R3, 0x10, R240 ;  /* 0x0000001003087825 */ /* 0x000fca00078e00f0 */
[----:B------:R1:W-:Y:S01]  /*2120*/  STG.E.128 desc[UR12][R8.64], R4 ;  /* 0x0000000408007986 */ /* 0x0003e2000c101d0c */
[----:B------:R-:W2:Y:S01]  /*2130*/  @P0 LDC.64 R192, c[0x0][0x3a0] ;  /* 0x0000e800ffc00b82 */ /* 0x000ea20000000a00 */
[----:B0-----:R-:W-:Y:S01]  /*2140*/  @P1 IMAD.WIDE.U32 R12, R11, 0x10, R12 ;  /* 0x000000100b0c1825 */ /* 0x001fe200078e000c */
[----:B------:R-:W-:-:S04]  /*2150*/  IADD3 R11, PT, PT, R14, 0x180, RZ ;  /* 0x000001800e0b7810 */ /* 0x000fc80007ffe0ff */
        /* <DEDUP_REMOVED lines=25> */
[----:B------:R-:W-:-:S02]  /*22f0*/  PRMT R4, R17, 0x7632, R4 ;  /* 0x0000763211047816 */ /* 0x000fc40000000004 */
[----:B------:R-:W-:Y:S01]  /*2300*/  @P2 SHF.L.U32 R7, R23, 0x10, RZ ;  /* 0x0000001017072819 */ /* 0x000fe200000006ff */
[----:B------:R-:W-:Y:S01]  /*2310*/  @P2 FFMA.FTZ R197, R8, R54, R197 ;  /* 0x0000003608c52223 */ /* 0x000fe200000100c5 */
[----:B------:R-:W-:Y:S02]  /*2320*/  SHF.L.U32 R198, R4, 0x10, RZ ;  /* 0x0000001004c67819 */ /* 0x000fe400000006ff */
[----:B------:R-:W0:Y:S01]  /*2330*/  @P2 LDC R192, c[0x0][0x40c] ;  /* 0x00010300ffc02b82 */ /* 0x000e220000000800 */
[----:B-1----:R-:W-:Y:S01]  /*2340*/  @P2 FMUL.FTZ R5, R194, R5 ;  /* 0x00000005c2052220 */ /* 0x002fe20000410000 */
[----:B------:R-:W-:-:S03]  /*2350*/  @P2 SHF.L.U32 R4, R22, 0x10, RZ ;  /* 0x0000001016042819 */ /* 0x000fc600000006ff */
[----:B------:R-:W-:-:S03]  /*2360*/  @P2 FFMA.FTZ R196, R5, R53, R196 ;  /* 0x0000003505c42223 */ /* 0x000fc600000100c4 */
[----:B------:R-:W1:Y:S01]  /*2370*/  @P2 LDC R12, c[0x0][0x40c] ;  /* 0x00010300ff0c2b82 */ /* 0x000e620000000800 */
[----:B--2---:R-:W-:-:S04]  /*2380*/  @P2 FMUL.FTZ R5, R10, R9 ;  /* 0x000000090a052220 */ /* 0x004fc80000410000 */
[----:B------:R-:W-:Y:S01]  /*2390*/  @P2 FFMA.FTZ R198, R5, R55, R198 ;  /* 0x0000003705c62223 */ /* 0x000fe200000100c6 */
[----:B------:R-:W-:Y:S02]  /*23a0*/  @P2 SHF.L.U32 R5, R20, 0x10, RZ ;  /* 0x0000001014052819 */ /* 0x000fe400000006ff */
[----:B------:R-:W2:Y:S01]  /*23b0*/  @P2 LDC R6, c[0x0][0x40c] ;  /* 0x00010300ff062b82 */ /* 0x000ea20000000800 */
[----:B----4-:R-:W-:-:S04]  /*23c0*/  @P2 FMUL.FTZ R13, R4, R13 ;  /* 0x0000000d040d2220 */ /* 0x010fc80000410000 */
[----:B------:R-:W-:-:S03]  /*23d0*/  @P2 FFMA.FTZ R202, R13, R48, R202 ;  /* 0x000000300dca2223 */ /* 0x000fc600000100ca */
[----:B------:R-:W4:Y:S01]  /*23e0*/  @P2 LDC R193, c[0x0][0x40c] ;  /* 0x00010300ffc12b82 */ /* 0x000f220000000800 */
[----:B0-----:R-:W-:-:S04]  /*23f0*/  @P2 FMUL.FTZ R9, R7, R192 ;  /* 0x000000c007092220 */ /* 0x001fc80000410000 */
[----:B------:R-:W-:Y:S01]  /*2400*/  @P2 FFMA.FTZ R222, R9, R50, R222 ;  /* 0x0000003209de2223 */ /* 0x000fe200000100de */
[----:B-1----:R-:W-:Y:S01]  /*2410*/  @P2 FMUL.FTZ R4, R3, R12 ;  /* 0x0000000c03042220 */ /* 0x002fe20000410000 */
[----:B------:R-:W-:-:S03]  /*2420*/  PRMT R3, R18, 0x7632, R3 ;  /* 0x0000763212037816 */ /* 0x000fc60000000003 */
[----:B------:R-:W-:Y:S02]  /*2430*/  F2FP.BF16.F32.PACK_AB R9, RZ, R222 ;  /* 0x000000deff09723e */ /* 0x000fe400000010ff */
[----:B------:R-:W-:Y:S02]  /*2440*/  SHF.L.U32 R203, R3, 0x10, RZ ;  /* 0x0000001003cb7819 */ /* 0x000fe400000006ff */
[----:B------:R-:W-:Y:S01]  /*2450*/  F2FP.BF16.F32.PACK_AB R3, RZ, R198 ;  /* 0x000000c6ff03723e */ /* 0x000fe200000010ff */
[----:B--2---:R-:W-:Y:S01]  /*2460*/  @P2 FMUL.FTZ R7, R5, R6 ;  /* 0x0000000605072220 */ /* 0x004fe20000410000 */
[----:B------:R-:W-:Y:S01]  /*2470*/  PRMT R5, R19, 0x7632, R5 ;  /* 0x0000763213057816 */ /* 0x000fe20000000005 */
[----:B------:R-:W-:Y:S01]  /*2480*/  @P2 FFMA.FTZ R203, R4, R49, R203 ;  /* 0x0000003104cb2223 */ /* 0x000fe200000100cb */
[----:B------:R-:W-:Y:S01]  /*2490*/  F2FP.BF16.F32.PACK_AB R6, RZ, R202 ;  /* 0x000000caff06723e */ /* 0x000fe200000010ff */
[----:B------:R-:W-:Y:S01]  /*24a0*/  @P2 FFMA.FTZ R208, R7, R52, R208 ;  /* 0x0000003407d02223 */ /* 0x000fe200000100d0 */
[----:B------:R-:W-:-:S02]  /*24b0*/  SHF.L.U32 R223, R5, 0x10, RZ ;  /* 0x0000001005df7819 */ /* 0x000fc400000006ff */
[----:B------:R-:W-:Y:S01]  /*24c0*/  F2FP.BF16.F32.PACK_AB R5, RZ, R197 ;  /* 0x000000c5ff05723e */ /* 0x000fe200000010ff */
[----:B----4-:R-:W-:Y:S01]  /*24d0*/  @P2 FMUL.FTZ R2, R2, R193 ;  /* 0x000000c102022220 */ /* 0x010fe20000410000 */
[----:B------:R-:W-:Y:S02]  /*24e0*/  F2FP.BF16.F32.PACK_AB R8, RZ, R203 ;  /* 0x000000cbff08723e */ /* 0x000fe400000010ff */
[----:B------:R-:W-:Y:S01]  /*24f0*/  F2FP.BF16.F32.PACK_AB R4, RZ, R208 ;  /* 0x000000d0ff04723e */ /* 0x000fe200000010ff */
[----:B------:R-:W-:Y:S01]  /*2500*/  @P2 FFMA.FTZ R223, R2, R51, R223 ;  /* 0x0000003302df2223 */ /* 0x000fe200000100df */
[----:B------:R-:W-:Y:S02]  /*2510*/  F2FP.BF16.F32.PACK_AB R2, RZ, R196 ;  /* 0x000000c4ff02723e */ /* 0x000fe400000010ff */
[----:B------:R-:W-:Y:S02]  /*2520*/  PRMT R5, R5, 0x5410, R3 ;  /* 0x0000541005057816 */ /* 0x000fe40000000003 */
[----:B------:R-:W-:-:S02]  /*2530*/  F2FP.BF16.F32.PACK_AB R7, RZ, R223 ;  /* 0x000000dfff07723e */ /* 0x000fc400000010ff */
[----:B------:R-:W-:Y:S02]  /*2540*/  PRMT R6, R6, 0x5410, R8 ;  /* 0x0000541006067816 */ /* 0x000fe40000000008 */
[----:B------:R-:W-:Y:S02]  /*2550*/  PRMT R4, R4, 0x5410, R2 ;  /* 0x0000541004047816 */ /* 0x000fe40000000002 */
[----:B------:R-:W-:Y:S01]  /*2560*/  PRMT R7, R9, 0x5410, R7 ;  /* 0x0000541009077816 */ /* 0x000fe20000000007 */
[----:B------:R-:W-:Y:S06]  /*2570*/  BRA `(.L_x_9642) ;  /* 0x0000000000c47947 */ /* 0x000fec0003800000 */
.L_x_9641:
[----:B------:R-:W0:Y:S01]  /*2580*/  @P1 LDC R5, c[0x0][0x40c] ;  /* 0x00010300ff051b82 */ /* 0x000e220000000800 */
[----:B------:R-:W-:Y:S02]  /*2590*/  @P1 SHF.L.U32 R194, R194, 0x10, RZ ;  /* 0x00000010c2c21819 */ /* 0x000fe400000006ff */
[----:B------:R-:W-:Y:S02]  /*25a0*/  CS2R R202, SRZ ;  /* 0x0000000000ca7805 */ /* 0x000fe4000001ff00 */
[----:B------:R-:W-:Y:S02]  /*25b0*/  @P1 SHF.L.U32 R10, R10, 0x10, RZ ;  /* 0x000000100a0a1819 */ /* 0x000fe400000006ff */
[----:B------:R-:W-:Y:S02]  /*25c0*/  CS2R R196, SRZ ;  /* 0x0000000000c47805 */ /* 0x000fe4000001ff00 */
[----:B------:R-:W-:Y:S02]  /*25d0*/  @P1 SHF.L.U32 R2, R2, 0x10, RZ ;  /* 0x0000001002021819 */ /* 0x000fe400000006ff */
[----:B------:R-:W-:-:S02]  /*25e0*/  CS2R R222, SRZ ;  /* 0x0000000000de7805 */ /* 0x000fc4000001ff00 */
[----:B------:R-:W-:Y:S01]  /*25f0*/  MOV R198, RZ ;  /* 0x000000ff00c67202 */ /* 0x000fe20000000f00 */
[----:B------:R-:W1:Y:S01]  /*2600*/  @P1 LDC R9, c[0x0][0x40c] ;  /* 0x00010300ff091b82 */ /* 0x000e620000000800 */
[----:B------:R-:W-:Y:S01]  /*2610*/  @P1 SHF.L.U32 R3, R3, 0x10, RZ ;  /* 0x0000001003031819 */ /* 0x000fe200000006ff */
[----:B------:R-:W-:Y:S01]  /*2620*/  HFMA2 R208, -RZ, RZ, 0, 0 ;  /* 0x00000000ffd07431 */ /* 0x000fe200000001ff */
[----:B------:R-:W-:-:S05]  /*2630*/  @P1 SHF.L.U32 R8, R23, 0x10, RZ ;  /* 0x0000001017081819 */ /* 0x000fca00000006ff */
[----:B------:R-:W2:Y:S08]  /*2640*/  @P1 LDC R193, c[0x0][0x40c] ;  /* 0x00010300ffc11b82 */ /* 0x000eb00000000800 */
[----:B------:R-:W4:Y:S01]  /*2650*/  @P1 LDC R6, c[0x0][0x40c] ;  /* 0x00010300ff061b82 */ /* 0x000f220000000800 */
[----:B0-----:R-:W-:-:S04]  /*2660*/  @P1 FMUL.FTZ R194, R194, R5 ;  /* 0x00000005c2c21220 */ /* 0x001fc80000410000 */
[----:B------:R-:W-:-:S03]  /*2670*/  @P1 FMUL.FTZ R196, R194, R53 ;  /* 0x00000035c2c41220 */ /* 0x000fc60000410000 */
[----:B------:R-:W0:Y:S01]  /*2680*/  @P1 LDC R7, c[0x0][0x40c] ;  /* 0x00010300ff071b82 */ /* 0x000e220000000800 */
[----:B-1----:R-:W-:-:S04]  /*2690*/  @P1 FMUL.FTZ R10, R10, R9 ;  /* 0x000000090a0a1220 */ /* 0x002fc80000410000 */
[----:B------:R-:W-:-:S03]  /*26a0*/  @P1 FMUL.FTZ R198, R10, R55 ;  /* 0x000000370ac61220 */ /* 0x000fc60000410000 */
        /* <DEDUP_REMOVED lines=19> */
[----:B------:R-:W-:-:S03]  /*27e0*/  @P1 FMUL.FTZ R222, R13, R50 ;  /* 0x000000320dde1220 */ /* 0x000fc60000410000 */
[----:B------:R-:W-:Y:S01]  /*27f0*/  PRMT R6, R6, 0x5410, R7 ;  /* 0x0000541006067816 */ /* 0x000fe20000000007 */
[----:B----4-:R-:W-:Y:S01]  /*2800*/  @P1 FMUL.FTZ R5, R2, R5 ;  /* 0x0000000502051220 */ /* 0x010fe20000410000 */
[----:B------:R-:W-:Y:S02]  /*2810*/  F2FP.BF16.F32.PACK_AB R2, RZ, R196 ;  /* 0x000000c4ff02723e */ /* 0x000fe400000010ff */
[----:B------:R-:W-:Y:S01]  /*2820*/  F2FP.BF16.F32.PACK_AB R8, RZ, R222 ;  /* 0x000000deff08723e */ /* 0x000fe200000010ff */
[----:B------:R-:W-:Y:S01]  /*2830*/  @P1 FMUL.FTZ R208, R5, R52 ;  /* 0x0000003405d01220 */ /* 0x000fe20000410000 */
[----:B------:R-:W-:Y:S02]  /*2840*/  F2FP.BF16.F32.PACK_AB R5, RZ, R197 ;  /* 0x000000c5ff05723e */ /* 0x000fe400000010ff */
[----:B------:R-:W-:Y:S02]  /*2850*/  PRMT R7, R8, 0x5410, R9 ;  /* 0x0000541008077816 */ /* 0x000fe40000000009 */
[----:B------:R-:W-:-:S02]  /*2860*/  F2FP.BF16.F32.PACK_AB R4, RZ, R208 ;  /* 0x000000d0ff04723e */ /* 0x000fc400000010ff */
[----:B------:R-:W-:Y:S02]  /*2870*/  PRMT R5, R5, 0x5410, R3 ;  /* 0x0000541005057816 */ /* 0x000fe40000000003 */
[----:B------:R-:W-:-:S07]  /*2880*/  PRMT R4, R4, 0x5410, R2 ;  /* 0x0000541004047816 */ /* 0x000fce0000000002 */
.L_x_9642:
        /* <DEDUP_REMOVED lines=9> */
[----:B-----5:R1:W5:Y:S01]  /*2920*/  @P0 LDG.E.128 R16, desc[UR12][R2.64] ;  /* 0x0000000c02100981 */ /* 0x020362000c1e1d00 */
[----:B------:R-:W-:Y:S05]  /*2930*/  @!P0 BRA `(.L_x_9643) ;  /* 0x0000000000f88947 */ /* 0x000fea0003800000 */
[----:B------:R-:W-:Y:S02]  /*2940*/  ISETP.LT.AND P2, PT, RZ, UR14, PT ;  /* 0x0000000eff007c0c */ /* 0x000fe4000bf41270 */
[----:B-----5:R-:W-:Y:S02]  /*2950*/  SHF.L.U32 R209, R18, 0x10, RZ ;  /* 0x0000001012d17819 */ /* 0x020fe400000006ff */
[----:B------:R-:W-:-:S09]  /*2960*/  SHF.L.U32 R211, R19, 0x10, RZ ;  /* 0x0000001013d37819 */ /* 0x000fd200000006ff */
[----:B-1----:R-:W0:Y:S01]  /*2970*/  @P2 LDC R4, c[0x0][0x40c] ;  /* 0x00010300ff042b82 */ /* 0x002e220000000800 */
[----:B------:R-:W-:Y:S02]  /*2980*/  @P2 PRMT R2, R20, 0x7632, R2 ;  /* 0x0000763214022816 */ /* 0x000fe40000000002 */
[----:B------:R-:W-:Y:S02]  /*2990*/  @P2 SHF.L.U32 R6, R21, 0x10, RZ ;  /* 0x0000001015062819 */ /* 0x000fe400000006ff */
[----:B------:R-:W-:Y:S02]  /*29a0*/  @P2 SHF.L.U32 R3, R2, 0x10, RZ ;  /* 0x0000001002032819 */ /* 0x000fe400000006ff */
[----:B------:R-:W-:Y:S01]  /*29b0*/  PRMT R2, R16, 0x7632, R2 ;  /* 0x0000763210027816 */ /* 0x000fe20000000002 */
[----:B------:R-:W1:Y:S03]  /*29c0*/  @P2 LDC R7, c[0x0][0x40c] ;  /* 0x00010300ff072b82 */ /* 0x000e660000000800 */
[----:B------:R-:W-:-:S05]  /*29d0*/  SHF.L.U32 R2, R2, 0x10, RZ ;  /* 0x0000001002027819 */ /* 0x000fca00000006ff */
[----:B------:R-:W2:Y:S08]  /*29e0*/  @P2 LDC R11, c[0x0][0x40c] ;  /* 0x00010300ff0b2b82 */ /* 0x000eb00000000800 */
[----:B------:R-:W4:Y:S01]  /*29f0*/  @P2 LDC R10, c[0x0][0x40c] ;  /* 0x00010300ff0a2b82 */ /* 0x000f220000000800 */
[----:B0-----:R-:W-:Y:S01]  /*2a00*/  @P2 FMUL.FTZ R5, R3, R4 ;  /* 0x0000000403052220 */ /* 0x001fe20000410000 */
[----:B------:R-:W-:-:S02]  /*2a10*/  @P2 PRMT R4, R21, 0x7632, R4 ;  /* 0x0000763215042816 */ /* 0x000fc40000000004 */
[----:B------:R-:W-:Y:S01]  /*2a20*/  SHF.L.U32 R3, R17, 0x10, RZ ;  /* 0x0000001011037819 */ /* 0x000fe200000006ff */
[----:B------:R-:W-:-:S03]  /*2a30*/  @P2 FFMA.FTZ R2, R5, R45, R2 ;  /* 0x0000002d05022223 */ /* 0x000fc60000010002 */
[----:B------:R-:W0:Y:S01]  /*2a40*/  @P2 LDC R9, c[0x0][0x40c] ;  /* 0x00010300ff092b82 */ /* 0x000e220000000800 */
[----:B-1----:R-:W-:Y:S01]  /*2a50*/  @P2 FMUL.FTZ R8, R6, R7 ;  /* 0x0000000706082220 */ /* 0x002fe20000410000 */
[----:B------:R-:W-:Y:S02]  /*2a60*/  @P2 SHF.L.U32 R6, R4, 0x10, RZ ;  /* 0x0000001004062819 */ /* 0x000fe400000006ff */
[----:B------:R-:W-:Y:S01]  /*2a70*/  @P2 SHF.L.U32 R7, R22, 0x10, RZ ;  /* 0x0000001016072819 */ /* 0x000fe200000006ff */
[----:B------:R-:W-:Y:S01]  /*2a80*/  @P2 FFMA.FTZ R3, R8, R46, R3 ;  /* 0x0000002e08032223 */ /* 0x000fe20000010003 */
[----:B------:R-:W-:Y:S02]  /*2a90*/  PRMT R4, R17, 0x7632, R4 ;  /* 0x0000763211047816 */ /* 0x000fe40000000004 */
[----:B------:R-:W1:Y:S01]  /*2aa0*/  @P2 LDC R13, c[0x0][0x40c] ;  /* 0x00010300ff0d2b82 */ /* 0x000e620000000800 */
[----:B--2---:R-:W-:Y:S01]  /*2ab0*/  @P2 FMUL.FTZ R5, R6, R11 ;  /* 0x0000000b06052220 */ /* 0x004fe20000410000 */
[----:B------:R-:W-:-:S02]  /*2ac0*/  @P2 PRMT R6, R22, 0x7632, R6 ;  /* 0x0000763216062816 */ /* 0x000fc40000000006 */
[----:B------:R-:W-:Y:S02]  /*2ad0*/  @P2 SHF.L.U32 R8, R20, 0x10, RZ ;  /* 0x0000001014082819 */ /* 0x000fe400000006ff */
[----:B------:R-:W-:Y:S02]  /*2ae0*/  SHF.L.U32 R4, R4, 0x10, RZ ;  /* 0x0000001004047819 */ /* 0x000fe400000006ff */
[----:B------:R-:W2:Y:S01]  /*2af0*/  @P2 LDC R12, c[0x0][0x40c] ;  /* 0x00010300ff0c2b82 */ /* 0x000ea20000000800 */
[----:B----4-:R-:W-:Y:S01]  /*2b00*/  @P2 FMUL.FTZ R10, R7, R10 ;  /* 0x0000000a070a2220 */ /* 0x010fe20000410000 */
[----:B------:R-:W-:Y:S01]  /*2b10*/  @P2 SHF.L.U32 R6, R6, 0x10, RZ ;  /* 0x0000001006062819 */ /* 0x000fe200000006ff */
[----:B------:R-:W-:Y:S01]  /*2b20*/  @P2 FFMA.FTZ R4, R5, R47, R4 ;  /* 0x0000002f05042223 */ /* 0x000fe20000010004 */
[----:B------:R-:W-:Y:S01]  /*2b30*/  PRMT R5, R18, 0x7632, R5 ;  /* 0x0000763212057816 */ /* 0x000fe20000000005 */
[----:B------:R-:W-:Y:S01]  /*2b40*/  @P2 FFMA.FTZ R209, R10, R40, R209 ;  /* 0x000000280ad12223 */ /* 0x000fe200000100d1 */
[----:B------:R-:W-:-:S02]  /*2b50*/  @P2 SHF.L.U32 R11, R23, 0x10, RZ ;  /* 0x00000010170b2819 */ /* 0x000fc400000006ff */
[----:B------:R-:W4:Y:S01]  /*2b60*/  @P2 LDC R193, c[0x0][0x40c] ;  /* 0x00010300ffc12b82 */ /* 0x000f220000000800 */
[----:B0-----:R-:W-:Y:S01]  /*2b70*/  @P2 FMUL.FTZ R10, R8, R9 ;  /* 0x00000009080a2220 */ /* 0x001fe20000410000 */
[----:B------:R-:W-:Y:S02]  /*2b80*/  @P2 PRMT R8, R23, 0x7632, R8 ;  /* 0x0000763217082816 */ /* 0x000fe40000000008 */
[----:B------:R-:W-:Y:S02]  /*2b90*/  SHF.L.U32 R210, R5, 0x10, RZ ;  /* 0x0000001005d27819 */ /* 0x000fe400000006ff */
[----:B------:R-:W-:Y:S01]  /*2ba0*/  @P2 SHF.L.U32 R8, R8, 0x10, RZ ;  /* 0x0000001008082819 */ /* 0x000fe200000006ff */
[----:B-1----:R-:W-:Y:S01]  /*2bb0*/  @P2 FMUL.FTZ R7, R6, R13 ;  /* 0x0000000d06072220 */ /* 0x002fe20000410000 */
[----:B------:R-:W-:Y:S02]  /*2bc0*/  PRMT R6, R19, 0x7632, R6 ;  /* 0x0000763213067816 */ /* 0x000fe40000000006 */
[----:B------:R-:W-:Y:S01]  /*2bd0*/  SHF.L.U32 R5, R16, 0x10, RZ ;  /* 0x0000001010057819 */ /* 0x000fe200000006ff */
[----:B------:R-:W-:Y:S01]  /*2be0*/  @P2 FFMA.FTZ R210, R7, R41, R210 ;  /* 0x0000002907d22223 */ /* 0x000fe200000100d2 */
[----:B------:R-:W-:-:S02]  /*2bf0*/  SHF.L.U32 R212, R6, 0x10, RZ ;  /* 0x0000001006d47819 */ /* 0x000fc400000006ff */
[----:B------:R-:W-:Y:S01]  /*2c00*/  F2FP.BF16.F32.PACK_AB R6, RZ, R2 ;  /* 0x00000002ff06723e */ /* 0x000fe200000010ff */
[----:B--2---:R-:W-:Y:S01]  /*2c10*/  @P2 FMUL.FTZ R12, R11, R12 ;  /* 0x0000000c0b0c2220 */ /* 0x004fe20000410000 */
[----:B------:R-:W-:Y:S01]  /*2c20*/  @P2 FFMA.FTZ R5, R10, R44, R5 ;  /* 0x0000002c0a052223 */ /* 0x000fe20000010005 */
[----:B------:R-:W-:Y:S02]  /*2c30*/  F2FP.BF16.F32.PACK_AB R7, RZ, R4 ;  /* 0x00000004ff07723e */ /* 0x000fe400000010ff */
[----:B------:R-:W-:Y:S01]  /*2c40*/  @P2 FFMA.FTZ R211, R12, R42, R211 ;  /* 0x0000002a0cd32223 */ /* 0x000fe200000100d3 */
[----:B------:R-:W-:Y:S02]  /*2c50*/  F2FP.BF16.F32.PACK_AB R10, RZ, R209 ;  /* 0x000000d1ff0a723e */ /* 0x000fe400000010ff */
[----:B------:R-:W-:Y:S01]  /*2c60*/  F2FP.BF16.F32.PACK_AB R12, RZ, R210 ;  /* 0x000000d2ff0c723e */ /* 0x000fe200000010ff */
[----:B----4-:R-:W-:Y:S01]  /*2c70*/  @P2 FMUL.FTZ R9, R8, R193 ;  /* 0x000000c108092220 */ /* 0x010fe20000410000 */
[----:B------:R-:W-:-:S02]  /*2c80*/  F2FP.BF16.F32.PACK_AB R13, RZ, R211 ;  /* 0x000000d3ff0d723e */ /* 0x000fc400000010ff */
        /* <DEDUP_REMOVED lines=9> */
.L_x_9643:
[----:B-1----:R-:W0:Y:S01]  /*2d20*/  @P1 LDC R8, c[0x0][0x40c] ;  /* 0x00010300ff081b82 */ /* 0x002e220000000800 */
[----:B------:R-:W-:Y:S01]  /*2d30*/  @P1 PRMT R3, R21, 0x7632, R3 ;  /* 0x0000763215031816 */ /* 0x000fe20000000003 */
[----:B------:R-:W-:Y:S01]  /*2d40*/  HFMA2 R4, -RZ, RZ, 0, 0 ;  /* 0x00000000ff047431 */ /* 0x000fe200000001ff */
[----:B------:R-:W-:Y:S02]  /*2d50*/  @P1 PRMT R2, R20, 0x7632, R2 ;  /* 0x0000763214021816 */ /* 0x000fe40000000002 */
[----:B------:R-:W-:Y:S02]  /*2d60*/  CS2R R210, SRZ ;  /* 0x0000000000d27805 */ /* 0x000fe4000001ff00 */
[----:B------:R-:W-:Y:S02]  /*2d70*/  @P1 SHF.L.U32 R3, R3, 0x10, RZ ;  /* 0x0000001003031819 */ /* 0x000fe400000006ff */
[----:B------:R-:W-:Y:S01]  /*2d80*/  @P1 SHF.L.U32 R2, R2, 0x10, RZ ;  /* 0x0000001002021819 */ /* 0x000fe200000006ff */
[----:B------:R-:W1:Y:S01]  /*2d90*/  @P1 LDC R5, c[0x0][0x40c] ;  /* 0x00010300ff051b82 */ /* 0x000e620000000800 */
[----:B------:R-:W-:-:S02]  /*2da0*/  @P1 SHF.L.U32 R13, R23, 0x10, RZ ;  /* 0x00000010170d1819 */ /* 0x000fc400000006ff */
[----:B------:R-:W-:Y:S02]  /*2db0*/  MOV R209, RZ ;  /* 0x000000ff00d17202 */ /* 0x000fe40000000f00 */
[----:B------:R-:W-:-:S03]  /*2dc0*/  MOV R212, RZ ;  /* 0x000000ff00d47202 */ /* 0x000fc60000000f00 */
[----:B------:R-:W2:Y:S08]  /*2dd0*/  @P1 LDC R192, c[0x0][0x40c] ;  /* 0x00010300ffc01b82 */ /* 0x000eb00000000800 */
[----:B------:R-:W4:Y:S01]  /*2de0*/  @P1 LDC R200, c[0x0][0x40c] ;  /* 0x00010300ffc81b82 */ /* 0x000f220000000800 */
[----:B0-----:R-:W-:Y:S01]  /*2df0*/  @P1 FMUL.FTZ R8, R3, R8 ;  /* 0x0000000803081220 */ /* 0x001fe20000410000 */
[----:B------:R-:W-:-:S03]  /*2e00*/  @P1 PRMT R3, R22, 0x7632, R3 ;  /* 0x0000763216031816 */ /* 0x000fc60000000003 */
[----:B------:R-:W-:Y:S01]  /*2e10*/  @P1 FMUL.FTZ R4, R8, R47 ;  /* 0x0000002f08041220 */ /* 0x000fe20000410000 */
[----:B------:R-:W-:Y:S02]  /*2e20*/  @P1 SHF.L.U32 R3, R3, 0x10, RZ ;  /* 0x0000001003031819 */ /* 0x000fe400000006ff */
[----:B------:R-:W0:Y:S01]  /*2e30*/  @P1 LDC R12, c[0x0][0x40c] ;  /* 0x00010300ff0c1b82 */ /* 0x000e220000000800 */
[----:B-1----:R-:W-:Y:S01]  /*2e40*/  @P1 FMUL.FTZ R6, R2, R5 ;  /* 0x0000000502061220 */ /* 0x002fe20000410000 */
[----:B------:R-:W-:Y:S02]  /*2e50*/  @P1 PRMT R5, R23, 0x7632, R5 ;  /* 0x0000763217051816 */ /* 0x000fe40000000005 */
[----:B------:R-:W-:Y:S01]  /*2e60*/  MOV R2, RZ ;  /* 0x000000ff00027202 */ /* 0x000fe20000000f00 */
[----:B------:R-:W-:Y:S01]  /*2e70*/  @P1 FMUL.FTZ R2, R6, R45 ;  /* 0x0000002d06021220 */ /* 0x000fe20000410000 */
[----:B------:R-:W-:Y:S02]  /*2e80*/  @P1 SHF.L.U32 R5, R5, 0x10, RZ ;  /* 0x0000001005051819 */ /* 0x000fe400000006ff */
[----:B------:R-:W1:Y:S01]  /*2e90*/  @P1 LDC R10, c[0x0][0x40c] ;  /* 0x00010300ff0a1b82 */ /* 0x000e620000000800 */
[----:B--2---:R-:W-:Y:S01]  /*2ea0*/  @P1 FMUL.FTZ R6, R3, R192 ;  /* 0x000000c003061220 */ /* 0x004fe20000410000 */
[----:B------:R-:W-:-:S03]  /*2eb0*/  @P1 SHF.L.U32 R3, R21, 0x10, RZ ;  /* 0x0000001015031819 */ /* 0x000fc600000006ff */
[----:B------:R-:W-:Y:S01]  /*2ec0*/  @P1 FMUL.FTZ R210, R6, R41 ;  /* 0x0000002906d21220 */ /* 0x000fe20000410000 */
[----:B------:R-:W-:Y:S02]  /*2ed0*/  @P1 SHF.L.U32 R6, R20, 0x10, RZ ;  /* 0x0000001014061819 */ /* 0x000fe400000006ff */
[----:B------:R-:W2:Y:S01]  /*2ee0*/  @P1 LDC R194, c[0x0][0x40c] ;  /* 0x00010300ffc21b82 */ /* 0x000ea20000000800 */
[----:B----4-:R-:W-:Y:S01]  /*2ef0*/  @P1 FMUL.FTZ R8, R5, R200 ;  /* 0x000000c805081220 */ /* 0x010fe20000410000 */
[----:B------:R-:W-:-:S03]  /*2f00*/  @P1 SHF.L.U32 R5, R22, 0x10, RZ ;  /* 0x0000001016051819 */ /* 0x000fc600000006ff */
[----:B------:R-:W-:-:S03]  /*2f10*/  @P1 FMUL.FTZ R212, R8, R43 ;  /* 0x0000002b08d41220 */ /* 0x000fc60000410000 */
[----:B------:R-:W4:Y:S01]  /*2f20*/  @P1 LDC R7, c[0x0][0x40c] ;  /* 0x00010300ff071b82 */ /* 0x000f220000000800 */
[----:B0-----:R-:W-:Y:S01]  /*2f30*/  @P1 FMUL.FTZ R11, R5, R12 ;  /* 0x0000000c050b1220 */ /* 0x001fe20000410000 */
[----:B------:R-:W-:-:S03]  /*2f40*/  HFMA2 R5, -RZ, RZ, 0, 0 ;  /* 0x00000000ff057431 */ /* 0x000fc600000001ff */
[----:B------:R-:W-:Y:S01]  /*2f50*/  @P1 FMUL.FTZ R209, R11, R40 ;  /* 0x000000280bd11220 */ /* 0x000fe20000410000 */
[----:B------:R-:W-:Y:S01]  /*2f60*/  F2FP.BF16.F32.PACK_AB R11, RZ, R210 ;  /* 0x000000d2ff0b723e */ /* 0x000fe200000010ff */
[----:B-1----:R-:W-:Y:S01]  /*2f70*/  @P1 FMUL.FTZ R9, R3, R10 ;  /* 0x0000000a03091220 */ /* 0x002fe20000410000 */
[----:B------:R-:W-:Y:S02]  /*2f80*/  HFMA2 R3, -RZ, RZ, 0, 0 ;  /* 0x00000000ff037431 */ /* 0x000fe400000001ff */
[----:B------:R-:W-:Y:S01]  /*2f90*/  F2FP.BF16.F32.PACK_AB R10, RZ, R209 ;  /* 0x000000d1ff0a723e */ /* 0x000fe200000010ff */
[----:B------:R-:W-:-:S03]  /*2fa0*/  @P1 FMUL.FTZ R3, R9, R46 ;  /* 0x0000002e09031220 */ /* 0x000fc60000410000 */
[----:B------:R-:W-:Y:S01]  /*2fb0*/  PRMT R10, R10, 0x5410, R11 ;  /* 0x000054100a0a7816 */ /* 0x000fe2000000000b */
[----:B--2---:R-:W-:Y:S01]  /*2fc0*/  @P1 FMUL.FTZ R13, R13, R194 ;  /* 0x000000c20d0d1220 */ /* 0x004fe20000410000 */
[----:B------:R-:W-:-:S03]  /*2fd0*/  F2FP.BF16.F32.PACK_AB R9, RZ, R3 ;  /* 0x00000003ff09723e */ /* 0x000fc600000010ff */
[----:B------:R-:W-:Y:S01]  /*2fe0*/  @P1 FMUL.FTZ R211, R13, R42 ;  /* 0x0000002a0dd31220 */ /* 0x000fe20000410000 */
[----:B------:R-:W-:Y:S01]  /*2ff0*/  F2FP.BF16.F32.PACK_AB R13, RZ, R212 ;  /* 0x000000d4ff0d723e */ /* 0x000fe200000010ff */
        /* <DEDUP_REMOVED lines=9> */
.L_x_9644:
        /* <DEDUP_REMOVED lines=12> */
[----:B------:R-:W-:Y:S02]  /*3150*/  ISETP.LT.AND P2, PT, RZ, UR14, PT ;  /* 0x0000000eff007c0c */ /* 0x000fe4000bf41270 */
[----:B--2--5:R-:W-:Y:S02]  /*3160*/  PRMT R6, R16, 0x7632, R6 ;  /* 0x0000763210067816 */ /* 0x024fe40000000006 */
[----:B------:R-:W-:Y:S02]  /*3170*/  SHF.L.U32 R204, R18, 0x10, RZ ;  /* 0x0000001012cc7819 */ /* 0x000fe400000006ff */
[----:B------:R-:W-:Y:S02]  /*3180*/  SHF.L.U32 R6, R6, 0x10, RZ ;  /* 0x0000001006067819 */ /* 0x000fe400000006ff */
[----:B------:R-:W-:Y:S02]  /*3190*/  SHF.L.U32 R206, R19, 0x10, RZ ;  /* 0x0000001013ce7819 */ /* 0x000fe400000006ff */
[----:B------:R-:W-:-:S03]  /*31a0*/  SHF.L.U32 R200, R17, 0x10, RZ ;  /* 0x0000001011c87819 */ /* 0x000fc600000006ff */
[----:B------:R-:W0:Y:S01]  /*31b0*/  @P2 LDC R8, c[0x0][0x40c] ;  /* 0x00010300ff082b82 */ /* 0x000e220000000800 */
[----:B------:R-:W-:-:S04]  /*31c0*/  @P2 PRMT R7, R20, 0x7632, R7 ;  /* 0x0000763214072816 */ /* 0x000fc80000000007 */
[----:B------:R-:W-:-:S03]  /*31d0*/  @P2 SHF.L.U32 R7, R7, 0x10, RZ ;  /* 0x0000001007072819 */ /* 0x000fc600000006ff */
[----:B------:R-:W1:Y:S08]  /*31e0*/  @P2 LDC R9, c[0x0][0x40c] ;  /* 0x00010300ff092b82 */ /* 0x000e700000000800 */
[----:B------:R-:W2:Y:S08]  /*31f0*/  @P2 LDC R11, c[0x0][0x40c] ;  /* 0x00010300ff0b2b82 */ /* 0x000eb00000000800 */
[----:B------:R-:W4:Y:S01]  /*3200*/  @P2 LDC R10, c[0x0][0x40c] ;  /* 0x00010300ff0a2b82 */ /* 0x000f220000000800 */
[----:B0-----:R-:W-:Y:S01]  /*3210*/  @P2 FMUL.FTZ R7, R7, R8 ;  /* 0x0000000807072220 */ /* 0x001fe20000410000 */
[----:B------:R-:W-:-:S03]  /*3220*/  @P2 SHF.L.U32 R8, R21, 0x10, RZ ;  /* 0x0000001015082819 */ /* 0x000fc600000006ff */
[----:B------:R-:W-:Y:S01]  /*3230*/  @P2 FFMA.FTZ R6, R7, R37, R6 ;  /* 0x0000002507062223 */ /* 0x000fe20000010006 */
[----:B------:R-:W-:Y:S01]  /*3240*/  PRMT R7, R17, 0x7632, R7 ;  /* 0x0000763211077816 */ /* 0x000fe20000000007 */
[----:B-1----:R-:W-:Y:S01]  /*3250*/  @P2 FMUL.FTZ R9, R8, R9 ;  /* 0x0000000908092220 */ /* 0x002fe20000410000 */
[----:B------:R-:W0:Y:S01]  /*3260*/  @P2 LDC R13, c[0x0][0x40c] ;  /* 0x00010300ff0d2b82 */ /* 0x000e220000000800 */
[----:B------:R-:W-:Y:S02]  /*3270*/  @P2 PRMT R8, R21, 0x7632, R8 ;  /* 0x0000763215082816 */ /* 0x000fe40000000008 */
[----:B------:R-:W-:Y:S01]  /*3280*/  SHF.L.U32 R201, R7, 0x10, RZ ;  /* 0x0000001007c97819 */ /* 0x000fe200000006ff */
[----:B------:R-:W-:Y:S01]  /*3290*/  @P2 FFMA.FTZ R200, R9, R38, R200 ;  /* 0x0000002609c82223 */ /* 0x000fe200000100c8 */
[----:B------:R-:W-:Y:S02]  /*32a0*/  @P2 SHF.L.U32 R8, R8, 0x10, RZ ;  /* 0x0000001008082819 */ /* 0x000fe400000006ff */
[----:B------:R-:W-:Y:S01]  /*32b0*/  @P2 SHF.L.U32 R7, R22, 0x10, RZ ;  /* 0x0000001016072819 */ /* 0x000fe200000006ff */
[----:B------:R-:W1:Y:S01]  /*32c0*/  @P2 LDC R12, c[0x0][0x40c] ;  /* 0x00010300ff0c2b82 */ /* 0x000e620000000800 */
[----:B------:R-:W-:Y:S01]  /*32d0*/  SHF.L.U32 R9, R16, 0x10, RZ ;  /* 0x0000001010097819 */ /* 0x000fe200000006ff */
[----:B--2---:R-:W-:-:S04]  /*32e0*/  @P2 FMUL.FTZ R8, R8, R11 ;  /* 0x0000000b08082220 */ /* 0x004fc80000410000 */
[----:B------:R-:W-:Y:S01]  /*32f0*/  @P2 FFMA.FTZ R201, R8, R39, R201 ;  /* 0x0000002708c92223 */ /* 0x000fe200000100c9 */
[----:B----4-:R-:W-:Y:S01]  /*3300*/  @P2 FMUL.FTZ R7, R7, R10 ;  /* 0x0000000a07072220 */ /* 0x010fe20000410000 */
[----:B------:R-:W2:Y:S01]  /*3310*/  @P2 LDC R11, c[0x0][0x40c] ;  /* 0x00010300ff0b2b82 */ /* 0x000ea20000000800 */
[----:B------:R-:W-:Y:S02]  /*3320*/  @P2 PRMT R8, R22, 0x7632, R8 ;  /* 0x0000763216082816 */ /* 0x000fe40000000008 */
[----:B------:R-:W-:Y:S01]  /*3330*/  @P2 FFMA.FTZ R204, R7, R32, R204 ;  /* 0x0000002007cc2223 */ /* 0x000fe200000100cc */
[----:B------:R-:W-:Y:S02]  /*3340*/  PRMT R7, R18, 0x7632, R7 ;  /* 0x0000763212077816 */ /* 0x000fe40000000007 */
[----:B------:R-:W-:Y:S02]  /*3350*/  @P2 SHF.L.U32 R8, R8, 0x10, RZ ;  /* 0x0000001008082819 */ /* 0x000fe400000006ff */
[----:B------:R-:W4:Y:S01]  /*3360*/  @P2 LDC R193, c[0x0][0x40c] ;  /* 0x00010300ffc12b82 */ /* 0x000f220000000800 */
[----:B------:R-:W-:-:S02]  /*3370*/  SHF.L.U32 R205, R7, 0x10, RZ ;  /* 0x0000001007cd7819 */ /* 0x000fc400000006ff */
[----:B------:R-:W-:Y:S01]  /*3380*/  @P2 SHF.L.U32 R7, R23, 0x10, RZ ;  /* 0x0000001017072819 */ /* 0x000fe200000006ff */
[----:B0-----:R-:W-:Y:S01]  /*3390*/  @P2 FMUL.FTZ R8, R8, R13 ;  /* 0x0000000d08082220 */ /* 0x001fe20000410000 */
[----:B------:R-:W-:Y:S02]  /*33a0*/  @P2 SHF.L.U32 R10, R20, 0x10, RZ ;  /* 0x00000010140a2819 */ /* 0x000fe400000006ff */
[----:B------:R-:W-:Y:S01]  /*33b0*/  F2FP.BF16.F32.PACK_AB R13, RZ, R204 ;  /* 0x000000ccff0d723e */ /* 0x000fe200000010ff */
[----:B-1----:R-:W-:Y:S01]  /*33c0*/  @P2 FMUL.FTZ R7, R7, R12 ;  /* 0x0000000c07072220 */ /* 0x002fe20000410000 */
[----:B------:R-:W-:Y:S01]  /*33d0*/  @P2 FFMA.FTZ R205, R8, R33, R205 ;  /* 0x0000002108cd2223 */ /* 0x000fe200000100cd */
[----:B------:R-:W-:Y:S02]  /*33e0*/  @P2 PRMT R8, R23, 0x7632, R8 ;  /* 0x0000763217082816 */ /* 0x000fe40000000008 */
[----:B------:R-:W-:Y:S01]  /*33f0*/  @P2 FFMA.FTZ R206, R7, R34, R206 ;  /* 0x0000002207ce2223 */ /* 0x000fe200000100ce */
[----:B------:R-:W-:-:S02]  /*3400*/  PRMT R7, R19, 0x7632, R7 ;  /* 0x0000763213077816 */ /* 0x000fc40000000007 */
[----:B------:R-:W-:Y:S01]  /*3410*/  @P2 SHF.L.U32 R8, R8, 0x10, RZ ;  /* 0x0000001008082819 */ /* 0x000fe200000006ff */
[----:B--2---:R-:W-:Y:S01]  /*3420*/  @P2 FMUL.FTZ R10, R10, R11 ;  /* 0x0000000b0a0a2220 */ /* 0x004fe20000410000 */
[----:B------:R-:W-:Y:S02]  /*3430*/  SHF.L.U32 R207, R7, 0x10, RZ ;  /* 0x0000001007cf7819 */ /* 0x000fe400000006ff */
[----:B------:R-:W-:Y:S01]  /*3440*/  @!P2 MOV R7, R9 ;  /* 0x000000090007a202 */ /* 0x000fe20000000f00 */
        /* <DEDUP_REMOVED lines=15> */
.L_x_9645:
[----:B--2---:R-:W0:Y:S01]  /*3540*/  @P1 LDC R12, c[0x0][0x40c] ;  /* 0x00010300ff0c1b82 */ /* 0x004e220000000800 */
[----:B------:R-:W-:Y:S02]  /*3550*/  @P1 PRMT R8, R22, 0x7632, R8 ;  /* 0x0000763216081816 */ /* 0x000fe40000000008 */
[----:B------:R-:W-:Y:S02]  /*3560*/  CS2R R200, SRZ ;  /* 0x0000000000c87805 */ /* 0x000fe4000001ff00 */
[----:B------:R-:W-:Y:S02]  /*3570*/  @P1 PRMT R7, R21, 0x7632, R7 ;  /* 0x0000763215071816 */ /* 0x000fe40000000007 */
[----:B------:R-:W-:Y:S02]  /*3580*/  CS2R R204, SRZ ;  /* 0x0000000000cc7805 */ /* 0x000fe4000001ff00 */
[----:B------:R-:W-:Y:S02]  /*3590*/  @P1 SHF.L.U32 R9, R8, 0x10, RZ ;  /* 0x0000001008091819 */ /* 0x000fe400000006ff */
[----:B------:R-:W-:-:S02]  /*35a0*/  CS2R R206, SRZ ;  /* 0x0000000000ce7805 */ /* 0x000fc4000001ff00 */
[----:B------:R-:W-:Y:S01]  /*35b0*/  @P1 SHF.L.U32 R7, R7, 0x10, RZ ;  /* 0x0000001007071819 */ /* 0x000fe200000006ff */
[----:B------:R-:W1:Y:S01]  /*35c0*/  @P1 LDC R10, c[0x0][0x40c] ;  /* 0x00010300ff0a1b82 */ /* 0x000e620000000800 */
[----:B------:R-:W-:-:S04]  /*35d0*/  @P1 PRMT R6, R20, 0x7632, R6 ;  /* 0x0000763214061816 */ /* 0x000fc80000000006 */
[----:B------:R-:W-:-:S03]  /*35e0*/  @P1 SHF.L.U32 R6, R6, 0x10, RZ ;  /* 0x0000001006061819 */ /* 0x000fc600000006ff */
[----:B------:R-:W2:Y:S08]  /*35f0*/  @P1 LDC R11, c[0x0][0x40c] ;  /* 0x00010300ff0b1b82 */ /* 0x000eb00000000800 */
[----:B------:R-:W4:Y:S01]  /*3600*/  @P1 LDC R194, c[0x0][0x40c] ;  /* 0x00010300ffc21b82 */ /* 0x000f220000000800 */
[----:B0-----:R-:W-:-:S04]  /*3610*/  @P1 FMUL.FTZ R12, R9, R12 ;  /* 0x0000000c090c1220 */ /* 0x001fc80000410000 */
[----:B------:R-:W-:Y:S01]  /*3620*/  @P1 FMUL.FTZ R205, R12, R33 ;  /* 0x000000210ccd1220 */ /* 0x000fe20000410000 */
[----:B------:R-:W-:Y:S02]  /*3630*/  @P1 SHF.L.U32 R12, R23, 0x10, RZ ;  /* 0x00000010170c1819 */ /* 0x000fe400000006ff */
[----:B------:R-:W0:Y:S01]  /*3640*/  @P1 LDC R192, c[0x0][0x40c] ;  /* 0x00010300ffc01b82 */ /* 0x000e220000000800 */
[----:B-1----:R-:W-:Y:S01]  /*3650*/  @P1 FMUL.FTZ R10, R7, R10 ;  /* 0x0000000a070a1220 */ /* 0x002fe20000410000 */
[----:B------:R-:W-:-:S03]  /*3660*/  @P1 PRMT R7, R23, 0x7632, R7 ;  /* 0x0000763217071816 */ /* 0x000fc60000000007 */
[----:B------:R-:W-:Y:S01]  /*3670*/  @P1 FMUL.FTZ R201, R10, R39 ;  /* 0x000000270ac91220 */ /* 0x000fe20000410000 */
[----:B------:R-:W-:Y:S02]  /*3680*/  @P1 SHF.L.U32 R7, R7, 0x10, RZ ;  /* 0x0000001007071819 */ /* 0x000fe400000006ff */
[----:B------:R-:W1:Y:S01]  /*3690*/  @P1 LDC R13, c[0x0][0x40c] ;  /* 0x00010300ff0d1b82 */ /* 0x000e620000000800 */
[----:B--2---:R-:W-:Y:S01]  /*36a0*/  @P1 FMUL.FTZ R8, R6, R11 ;  /* 0x0000000b06081220 */ /* 0x004fe20000410000 */
[----:B------:R-:W-:Y:S01]  /*36b0*/  HFMA2 R6, -RZ, RZ, 0, 0 ;  /* 0x00000000ff067431 */ /* 0x000fe200000001ff */
[----:B------:R-:W-:Y:S02]  /*36c0*/  @P1 SHF.L.U32 R10, R22, 0x10, RZ ;  /* 0x00000010160a1819 */ /* 0x000fe400000006ff */
[----:B------:R-:W-:-:S03]  /*36d0*/  @P1 FMUL.FTZ R6, R8, R37 ;  /* 0x0000002508061220 */ /* 0x000fc60000410000 */
[----:B------:R-:W2:Y:S01]  /*36e0*/  @P1 LDC R193, c[0x0][0x40c] ;  /* 0x00010300ffc11b82 */ /* 0x000ea20000000800 */
[----:B----4-:R-:W-:Y:S01]  /*36f0*/  @P1 FMUL.FTZ R8, R7, R194 ;  /* 0x000000c207081220 */ /* 0x010fe20000410000 */
[----:B------:R-:W-:-:S03]  /*3700*/  @P1 SHF.L.U32 R7, R21, 0x10, RZ ;  /* 0x0000001015071819 */ /* 0x000fc600000006ff */
[----:B------:R-:W-:Y:S01]  /*3710*/  @P1 FMUL.FTZ R207, R8, R35 ;  /* 0x0000002308cf1220 */ /* 0x000fe20000410000 */
[----:B------:R-:W-:Y:S02]  /*3720*/  @P1 SHF.L.U32 R8, R20, 0x10, RZ ;  /* 0x0000001014081819 */ /* 0x000fe400000006ff */
[----:B------:R-:W4:Y:S01]  /*3730*/  @P1 LDC R9, c[0x0][0x40c] ;  /* 0x00010300ff091b82 */ /* 0x000f220000000800 */
[----:B0-----:R-:W-:Y:S01]  /*3740*/  @P1 FMUL.FTZ R11, R7, R192 ;  /* 0x000000c0070b1220 */ /* 0x001fe20000410000 */
[----:B------:R-:W-:-:S03]  /*3750*/  MOV R7, RZ ;  /* 0x000000ff00077202 */ /* 0x000fc60000000f00 */
[----:B------:R-:W-:Y:S01]  /*3760*/  @P1 FMUL.FTZ R200, R11, R38 ;  /* 0x000000260bc81220 */ /* 0x000fe20000410000 */
[----:B-1----:R-:W-:Y:S01]  /*3770*/  @P1 FMUL.FTZ R13, R10, R13 ;  /* 0x0000000d0a0d1220 */ /* 0x002fe20000410000 */
[----:B------:R-:W-:-:S03]  /*3780*/  F2FP.BF16.F32.PACK_AB R10, RZ, R201 ;  /* 0x000000c9ff0a723e */ /* 0x000fc600000010ff */
[----:B------:R-:W-:Y:S01]  /*3790*/  @P1 FMUL.FTZ R204, R13, R32 ;  /* 0x000000200dcc1220 */ /* 0x000fe20000410000 */
[----:B------:R-:W-:Y:S01]  /*37a0*/  F2FP.BF16.F32.PACK_AB R13, RZ, R205 ;  /* 0x000000cdff0d723e */ /* 0x000fe200000010ff */
[----:B--2---:R-:W-:-:S03]  /*37b0*/  @P1 FMUL.FTZ R193, R12, R193 ;  /* 0x000000c10cc11220 */ /* 0x004fc60000410000 */
[----:B------:R-:W-:Y:S02]  /*37c0*/  F2FP.BF16.F32.PACK_AB R11, RZ, R204 ;  /* 0x000000ccff0b723e */ /* 0x000fe400000010ff */
[----:B------:R-:W-:Y:S01]  /*37d0*/  F2FP.BF16.F32.PACK_AB R12, RZ, R6 ;  /* 0x00000006ff0c723e */ /* 0x000fe200000010ff */
[----:B------:R-:W-:Y:S01]  /*37e0*/  @P1 FMUL.FTZ R206, R193, R34 ;  /* 0x00000022c1ce1220 */ /* 0x000fe20000410000 */
[----:B------:R-:W-:Y:S01]  /*37f0*/  F2FP.BF16.F32.PACK_AB R193, RZ, R207 ;  /* 0x000000cfffc1723e */ /* 0x000fe200000010ff */
[----:B----4-:R-:W-:-:S03]  /*3800*/  @P1 FMUL.FTZ R9, R8, R9 ;  /* 0x0000000908091220 */ /* 0x010fc60000410000 */
        /* <DEDUP_REMOVED lines=8> */
.L_x_9646:
        /* <DEDUP_REMOVED lines=13> */
[----:B--2--5:R-:W-:Y:S02]  /*3960*/  SHF.L.U32 R8, R17, 0x10, RZ ;  /* 0x0000001011087819 */ /* 0x024fe400000006ff */
[----:B------:R-:W-:Y:S02]  /*3970*/  SHF.L.U32 R11, R18, 0x10, RZ ;  /* 0x00000010120b7819 */ /* 0x000fe400000006ff */
[----:B------:R-:W-:Y:S02]  /*3980*/  SHF.L.U32 R13, R19, 0x10, RZ ;  /* 0x00000010130d7819 */ /* 0x000fe400000006ff */
[----:B------:R-:W-:-:S04]  /*3990*/  PLOP3.LUT P0, PT, PT, PT, UP1, 0x80, 0x8 ;  /* 0x000000000008781c */ /* 0x000fc80003f0f018 */
[----:B------:R-:W0:Y:S01]  /*39a0*/  @UP1 LDCU UR4, c[0x0][0x40c] ;  /* 0x00008180ff0417ac */ /* 0x000e220008000800 */
[----:B------:R-:W1:Y:S01]  /*39b0*/  @UP1 LDCU UR5, c[0x0][0x40c] ;  /* 0x00008180ff0517ac */ /* 0x000e620008000800 */
[----:B------:R-:W2:Y:S07]  /*39c0*/  @UP1 LDCU UR14, c[0x0][0x40c] ;  /* 0x00008180ff0e17ac */ /* 0x000eae0008000800 */
[----:B------:R-:W-:Y:S02]  /*39d0*/  @P0 SHF.L.U32 R9, R21, 0x10, RZ ;  /* 0x0000001015090819 */ /* 0x000fe400000006ff */
[----:B------:R-:W-:-:S02]  /*39e0*/  @P0 SHF.L.U32 R10, R22, 0x10, RZ ;  /* 0x00000010160a0819 */ /* 0x000fc400000006ff */
[----:B------:R-:W-:Y:S02]  /*39f0*/  @P0 SHF.L.U32 R12, R23, 0x10, RZ ;  /* 0x00000010170c0819 */ /* 0x000fe400000006ff */
[----:B------:R-:W-:Y:S02]  /*3a00*/  @P0 PRMT R14, R21, 0x7632, R14 ;  /* 0x00007632150e0816 */ /* 0x000fe4000000000e */
[----:B------:R-:W-:Y:S01]  /*3a10*/  @P0 PRMT R15, R22, 0x7632, R15 ;  /* 0x00007632160f0816 */ /* 0x000fe2000000000f */
[----:B0-----:R-:W-:Y:S01]  /*3a20*/  @P0 FMUL.FTZ R9, R9, UR4 ;  /* 0x0000000409090c20 */ /* 0x001fe20008410000 */
[----:B------:R-:W0:Y:S01]  /*3a30*/  @UP1 LDCU UR4, c[0x0][0x40c] ;  /* 0x00008180ff0417ac */ /* 0x000e220008000800 */
[----:B------:R-:W-:Y:S01]  /*3a40*/  @P0 SHF.L.U32 R14, R14, 0x10, RZ ;  /* 0x000000100e0e0819 */ /* 0x000fe200000006ff */
[----:B-1----:R-:W-:Y:S01]  /*3a50*/  @P0 FMUL.FTZ R10, R10, UR5 ;  /* 0x000000050a0a0c20 */ /* 0x002fe20008410000 */
[----:B------:R-:W-:Y:S01]  /*3a60*/  @P0 FFMA.FTZ R8, R9, R30, R8 ;  /* 0x0000001e09080223 */ /* 0x000fe20000010008 */
[----:B------:R-:W-:Y:S01]  /*3a70*/  @!P0 MOV R9, R11 ;  /* 0x0000000b00098202 */ /* 0x000fe20000000f00 */
[----:B------:R-:W1:Y:S01]  /*3a80*/  @UP1 LDCU UR5, c[0x0][0x40c] ;  /* 0x00008180ff0517ac */ /* 0x000e620008000800 */
[----:B--2---:R-:W-:Y:S01]  /*3a90*/  @P0 FMUL.FTZ R12, R12, UR14 ;  /* 0x0000000e0c0c0c20 */ /* 0x004fe20008410000 */
[----:B------:R-:W-:Y:S01]  /*3aa0*/  @P0 FFMA.FTZ R9, R10, R24, R11 ;  /* 0x000000180a090223 */ /* 0x000fe2000001000b */
[----:B------:R-:W-:-:S02]  /*3ab0*/  @!P0 MOV R10, R13 ;  /* 0x0000000d000a8202 */ /* 0x000fc40000000f00 */
[--C-:B------:R-:W-:Y:S01]  /*3ac0*/  @P0 FFMA.FTZ R10, R12, R26, R13.reuse ;  /* 0x0000001a0c0a0223 */ /* 0x100fe2000001000d */
[----:B------:R-:W-:Y:S02]  /*3ad0*/  @P0 SHF.L.U32 R12, R20, 0x10, RZ ;  /* 0x00000010140c0819 */ /* 0x000fe400000006ff */
[----:B------:R-:W-:Y:S02]  /*3ae0*/  SHF.L.U32 R11, R16, 0x10, RZ ;  /* 0x00000010100b7819 */ /* 0x000fe400000006ff */
[----:B------:R-:W-:Y:S01]  /*3af0*/  @P0 PRMT R13, R20, 0x7632, R13 ;  /* 0x00007632140d0816 */ /* 0x000fe2000000000d */
[----:B0-----:R-:W-:Y:S01]  /*3b00*/  @P0 FMUL.FTZ R12, R12, UR4 ;  /* 0x000000040c0c0c20 */ /* 0x001fe20008410000 */
[----:B------:R-:W0:Y:S02]  /*3b10*/  @UP1 LDCU UR4, c[0x0][0x40c] ;  /* 0x00008180ff0417ac */ /* 0x000e240008000800 */
[----:B------:R-:W-:Y:S01]  /*3b20*/  @P0 SHF.L.U32 R13, R13, 0x10, RZ ;  /* 0x000000100d0d0819 */ /* 0x000fe200000006ff */
[----:B------:R-:W-:Y:S01]  /*3b30*/  @P0 FFMA.FTZ R11, R12, R28, R11 ;  /* 0x0000001c0c0b0223 */ /* 0x000fe2000001000b */
[----:B------:R-:W-:-:S03]  /*3b40*/  PRMT R12, R16, 0x7632, R12 ;  /* 0x00007632100c7816 */ /* 0x000fc6000000000c */
[----:B-1----:R-:W-:Y:S01]  /*3b50*/  @P0 FMUL.FTZ R13, R13, UR5 ;  /* 0x000000050d0d0c20 */ /* 0x002fe20008410000 */
[----:B------:R-:W1:Y:S01]  /*3b60*/  @UP1 LDCU UR5, c[0x0][0x40c] ;  /* 0x00008180ff0517ac */ /* 0x000e620008000800 */
[----:B------:R-:W-:Y:S02]  /*3b70*/  SHF.L.U32 R12, R12, 0x10, RZ ;  /* 0x000000100c0c7819 */ /* 0x000fe400000006ff */
[----:B------:R-:W-:Y:S02]  /*3b80*/  @P0 SHF.L.U32 R15, R15, 0x10, RZ ;  /* 0x000000100f0f0819 */ /* 0x000fe400000006ff */
[----:B------:R-:W-:Y:S01]  /*3b90*/  @P0 PRMT R192, R23, 0x7632, R192 ;  /* 0x0000763217c00816 */ /* 0x000fe200000000c0 */
[----:B------:R-:W-:Y:S01]  /*3ba0*/  @P0 FFMA.FTZ R12, R13, R29, R12 ;  /* 0x0000001d0d0c0223 */ /* 0x000fe2000001000c */
[----:B------:R-:W-:Y:S02]  /*3bb0*/  PRMT R13, R17, 0x7632, R13 ;  /* 0x00007632110d7816 */ /* 0x000fe4000000000d */
[----:B------:R-:W-:-:S02]  /*3bc0*/  @P0 SHF.L.U32 R192, R192, 0x10, RZ ;  /* 0x00000010c0c00819 */ /* 0x000fc400000006ff */
[----:B------:R-:W-:Y:S01]  /*3bd0*/  SHF.L.U32 R13, R13, 0x10, RZ ;  /* 0x000000100d0d7819 */ /* 0x000fe200000006ff */
[----:B0-----:R-:W-:Y:S01]  /*3be0*/  @P0 FMUL.FTZ R14, R14, UR4 ;  /* 0x000000040e0e0c20 */ /* 0x001fe20008410000 */
[----:B------:R-:W0:Y:S01]  /*3bf0*/  @UP1 LDCU UR4, c[0x0][0x40c] ;  /* 0x00008180ff0417ac */ /* 0x000e220008000800 */
[----:B------:R-:W-:Y:S02]  /*3c00*/  F2FP.BF16.F32.PACK_AB R193, RZ, R12 ;  /* 0x0000000cffc1723e */ /* 0x000fe400000010ff */
[----:B------:R-:W-:Y:S01]  /*3c10*/  @P0 FFMA.FTZ R13, R14, R31, R13 ;  /* 0x0000001f0e0d0223 */ /* 0x000fe2000001000d */
[----:B------:R-:W-:Y:S01]  /*3c20*/  PRMT R14, R18, 0x7632, R14 ;  /* 0x00007632120e7816 */ /* 0x000fe2000000000e */
[----:B-1----:R-:W-:Y:S01]  /*3c30*/  @P0 FMUL.FTZ R15, R15, UR5 ;  /* 0x000000050f0f0c20 */ /* 0x002fe20008410000 */
[----:B------:R-:W-:Y:S02]  /*3c40*/  F2FP.BF16.F32.PACK_AB R194, RZ, R8 ;  /* 0x00000008ffc2723e */ /* 0x000fe400000010ff */
[----:B------:R-:W-:-:S02]  /*3c50*/  SHF.L.U32 R14, R14, 0x10, RZ ;  /* 0x000000100e0e7819 */ /* 0x000fc400000006ff */
[----:B------:R-:W-:Y:S02]  /*3c60*/  F2FP.BF16.F32.PACK_AB R216, RZ, R13 ;  /* 0x0000000dffd8723e */ /* 0x000fe400000010ff */
[----:B------:R-:W-:Y:S01]  /*3c70*/  F2FP.BF16.F32.PACK_AB R244, RZ, R10 ;  /* 0x0000000afff4723e */ /* 0x000fe200000010ff */
[----:B------:R-:W-:Y:S01]  /*3c80*/  @P0 FFMA.FTZ R14, R15, R25, R14 ;  /* 0x000000190f0e0223 */ /* 0x000fe2000001000e */
[----:B------:R-:W-:Y:S02]  /*3c90*/  PRMT R15, R19, 0x7632, R15 ;  /* 0x00007632130f7816 */ /* 0x000fe4000000000f */
[----:B------:R-:W-:Y:S02]  /*3ca0*/  F2FP.BF16.F32.PACK_AB R217, RZ, R9 ;  /* 0x00000009ffd9723e */ /* 0x000fe400000010ff */
[----:B------:R-:W-:Y:S01]  /*3cb0*/  SHF.L.U32 R15, R15, 0x10, RZ ;  /* 0x000000100f0f7819 */ /* 0x000fe200000006ff */
[----:B0-----:R-:W-:Y:S01]  /*3cc0*/  @P0 FMUL.FTZ R192, R192, UR4 ;  /* 0x00000004c0c00c20 */ /* 0x001fe20008410000 */
[----:B------:R-:W-:-:S03]  /*3cd0*/  F2FP.BF16.F32.PACK_AB R242, RZ, R14 ;  /* 0x0000000efff2723e */ /* 0x000fc600000010ff */
[----:B------:R-:W-:Y:S01]  /*3ce0*/  @P0 FFMA.FTZ R15, R192, R27, R15 ;  /* 0x0000001bc00f0223 */ /* 0x000fe2000001000f */
[----:B------:R-:W-:-:S04]  /*3cf0*/  F2FP.BF16.F32.PACK_AB R192, RZ, R11 ;  /* 0x0000000bffc0723e */ /* 0x000fc800000010ff */
[----:B------:R-:W-:Y:S02]  /*3d00*/  F2FP.BF16.F32.PACK_AB R195, RZ, R15 ;  /* 0x0000000fffc3723e */ /* 0x000fe400000010ff */
[----:B------:R-:W-:Y:S02]  /*3d10*/  PRMT R192, R192, 0x5410, R193 ;  /* 0x00005410c0c07816 */ /* 0x000fe400000000c1 */
[----:B------:R-:W-:Y:S02]  /*3d20*/  PRMT R193, R194, 0x5410, R216 ;  /* 0x00005410c2c17816 */ /* 0x000fe400000000d8 */
[----:B------:R-:W-:Y:S02]  /*3d30*/  PRMT R195, R244, 0x5410, R195 ;  /* 0x00005410f4c37816 */ /* 0x000fe400000000c3 */
[----:B------:R-:W-:Y:S01]  /*3d40*/  PRMT R194, R217, 0x5410, R242 ;  /* 0x00005410d9c27816 */ /* 0x000fe200000000f2 */
[----:B------:R-:W-:Y:S06]  /*3d50*/  BRA `(.L_x_9648) ;  /* 0x0000000000dc7947 */ /* 0x000fec0003800000 */
.L_x_9647:
[----:B--2---:R-:W0:Y:S01]  /*3d60*/  @P1 LDC R11, c[0x0][0x40c] ;  /* 0x00010300ff0b1b82 */ /* 0x004e220000000800 */
[----:B------:R-:W-:Y:S02]  /*3d70*/  @P1 PRMT R8, R20, 0x7632, R8 ;  /* 0x0000763214081816 */ /* 0x000fe40000000008 */
[----:B------:R-:W-:Y:S02]  /*3d80*/  CS2R R12, SRZ ;  /* 0x00000000000c7805 */ /* 0x000fe4000001ff00 */
[----:B------:R-:W-:Y:S02]  /*3d90*/  @P1 PRMT R9, R21, 0x7632, R9 ;  /* 0x0000763215091816 */ /* 0x000fe40000000009 */
[----:B------:R-:W-:Y:S02]  /*3da0*/  @P1 SHF.L.U32 R8, R8, 0x10, RZ ;  /* 0x0000001008081819 */ /* 0x000fe400000006ff */
[----:B------:R-:W-:Y:S01]  /*3db0*/  @P1 SHF.L.U32 R9, R9, 0x10, RZ ;  /* 0x0000001009091819 */ /* 0x000fe200000006ff */
[----:B------:R-:W1:Y:S08]  /*3dc0*/  @P1 LDC R10, c[0x0][0x40c] ;  /* 0x00010300ff0a1b82 */ /* 0x000e700000000800 */
[----:B------:R-:W2:Y:S01]  /*3dd0*/  @P1 LDC R14, c[0x0][0x40c] ;  /* 0x00010300ff0e1b82 */ /* 0x000ea20000000800 */
[----:B0-----:R-:W-:-:S07]  /*3de0*/  @P1 FMUL.FTZ R8, R8, R11 ;  /* 0x0000000b08081220 */ /* 0x001fce0000410000 */
[----:B------:R-:W0:Y:S01]  /*3df0*/  @P1 LDC R192, c[0x0][0x40c] ;  /* 0x00010300ffc01b82 */ /* 0x000e220000000800 */
[----:B------:R-:W-:Y:S01]  /*3e00*/  @P1 FMUL.FTZ R12, R8, R29 ;  /* 0x0000001d080c1220 */ /* 0x000fe20000410000 */
[----:B-1----:R-:W-:-:S06]  /*3e10*/  @P1 FMUL.FTZ R8, R9, R10 ;  /* 0x0000000a09081220 */ /* 0x002fcc0000410000 */
[----:B------:R-:W1:Y:S01]  /*3e20*/  @P1 LDC R11, c[0x0][0x40c] ;  /* 0x00010300ff0b1b82 */ /* 0x000e620000000800 */
[----:B------:R-:W-:Y:S01]  /*3e30*/  @P1 PRMT R9, R22, 0x7632, R9 ;  /* 0x0000763216091816 */ /* 0x000fe20000000009 */
[----:B------:R-:W-:Y:S01]  /*3e40*/  @P1 FMUL.FTZ R13, R8, R31 ;  /* 0x0000001f080d1220 */ /* 0x000fe20000410000 */
[----:B------:R-:W-:Y:S02]  /*3e50*/  @P1 PRMT R10, R23, 0x7632, R10 ;  /* 0x00007632170a1816 */ /* 0x000fe4000000000a */
[----:B------:R-:W-:-:S03]  /*3e60*/  @P1 SHF.L.U32 R9, R9, 0x10, RZ ;  /* 0x0000001009091819 */ /* 0x000fc600000006ff */
[----:B------:R-:W4:Y:S01]  /*3e70*/  @P1 LDC R15, c[0x0][0x40c] ;  /* 0x00010300ff0f1b82 */ /* 0x000f220000000800 */
[----:B------:R-:W-:Y:S01]  /*3e80*/  @P1 SHF.L.U32 R10, R10, 0x10, RZ ;  /* 0x000000100a0a1819 */ /* 0x000fe200000006ff */
[----:B--2---:R-:W-:Y:S01]  /*3e90*/  @P1 FMUL.FTZ R8, R9, R14 ;  /* 0x0000000e09081220 */ /* 0x004fe20000410000 */
[----:B------:R-:W-:Y:S01]  /*3ea0*/  HFMA2 R14, -RZ, RZ, 0, 0 ;  /* 0x00000000ff0e7431 */ /* 0x000fe200000001ff */
[----:B------:R-:W-:Y:S02]  /*3eb0*/  @P1 SHF.L.U32 R9, R22, 0x10, RZ ;  /* 0x0000001016091819 */ /* 0x000fe400000006ff */
[----:B------:R-:W-:Y:S01]  /*3ec0*/  @P1 FMUL.FTZ R14, R8, R25 ;  /* 0x00000019080e1220 */ /* 0x000fe20000410000 */
[----:B------:R-:W-:Y:S01]  /*3ed0*/  @P1 SHF.L.U32 R8, R21, 0x10, RZ ;  /* 0x0000001015081819 */ /* 0x000fe200000006ff */
[----:B------:R-:W2:Y:S01]  /*3ee0*/  @P1 LDC R193, c[0x0][0x40c] ;  /* 0x00010300ffc11b82 */ /* 0x000ea20000000800 */
[----:B------:R-:W-:Y:S02]  /*3ef0*/  F2FP.BF16.F32.PACK_AB R194, RZ, R13 ;  /* 0x0000000dffc2723e */ /* 0x000fe400000010ff */
[----:B------:R-:W-:-:S02]  /*3f00*/  F2FP.BF16.F32.PACK_AB R217, RZ, R14 ;  /* 0x0000000effd9723e */ /* 0x000fc400000010ff */
[----:B------:R-:W-:Y:S01]  /*3f10*/  F2FP.BF16.F32.PACK_AB R216, RZ, R12 ;  /* 0x0000000cffd8723e */ /* 0x000fe200000010ff */
[----:B-1----:R-:W-:Y:S01]  /*3f20*/  @P1 FMUL.FTZ R11, R8, R11 ;  /* 0x0000000b080b1220 */ /* 0x002fe20000410000 */
[----:B------:R-:W-:-:S03]  /*3f30*/  HFMA2 R8, -RZ, RZ, 0, 0 ;  /* 0x00000000ff087431 */ /* 0x000fc600000001ff */
[----:B------:R-:W-:Y:S01]  /*3f40*/  @P1 FMUL.FTZ R8, R11, R30 ;  /* 0x0000001e0b081220 */ /* 0x000fe20000410000 */
[----:B0-----:R-:W-:Y:S01]  /*3f50*/  @P1 FMUL.FTZ R11, R9, R192 ;  /* 0x000000c0090b1220 */ /* 0x001fe20000410000 */
[----:B------:R-:W-:Y:S01]  /*3f60*/  MOV R9, RZ ;  /* 0x000000ff00097202 */ /* 0x000fe20000000f00 */
[----:B------:R-:W0:Y:S01]  /*3f70*/  @P1 LDC R192, c[0x0][0x40c] ;  /* 0x00010300ffc01b82 */ /* 0x000e220000000800 */
[----:B----4-:R-:W-:Y:S01]  /*3f80*/  @P1 FMUL.FTZ R10, R10, R15 ;  /* 0x0000000f0a0a1220 */ /* 0x010fe20000410000 */
[----:B------:R-:W-:Y:S01]  /*3f90*/  MOV R15, RZ ;  /* 0x000000ff000f7202 */ /* 0x000fe20000000f00 */
[----:B------:R-:W-:Y:S01]  /*3fa0*/  @P1 FMUL.FTZ R9, R11, R24 ;  /* 0x000000180b091220 */ /* 0x000fe20000410000 */
[----:B------:R-:W-:Y:S01]  /*3fb0*/  @P1 SHF.L.U32 R11, R20, 0x10, RZ ;  /* 0x00000010140b1819 */ /* 0x000fe200000006ff */
[----:B------:R-:W-:Y:S01]  /*3fc0*/  @P1 FMUL.FTZ R15, R10, R27 ;  /* 0x0000001b0a0f1220 */ /* 0x000fe20000410000 */
[----:B------:R-:W-:Y:S02]  /*3fd0*/  @P1 SHF.L.U32 R10, R23, 0x10, RZ ;  /* 0x00000010170a1819 */ /* 0x000fe400000006ff */
[----:B------:R-:W-:-:S02]  /*3fe0*/  F2FP.BF16.F32.PACK_AB R195, RZ, R9 ;  /* 0x00000009ffc3723e */ /* 0x000fc400000010ff */
[----:B------:R-:W-:Y:S01]  /*3ff0*/  F2FP.BF16.F32.PACK_AB R244, RZ, R15 ;  /* 0x0000000ffff4723e */ /* 0x000fe200000010ff */
[----:B--2---:R-:W-:Y:S01]  /*4000*/  @P1 FMUL.FTZ R193, R10, R193 ;  /* 0x000000c10ac11220 */ /* 0x004fe20000410000 */
[----:B------:R-:W-:-:S03]  /*4010*/  HFMA2 R10, -RZ, RZ, 0, 0 ;  /* 0x00000000ff0a7431 */ /* 0x000fc600000001ff */
[----:B------:R-:W-:-:S05]  /*4020*/  @P1 FMUL.FTZ R10, R193, R26 ;  /* 0x0000001ac10a1220 */ /* 0x000fca0000410000 */
[----:B------:R-:W-:Y:S01]  /*4030*/  F2FP.BF16.F32.PACK_AB R242, RZ, R10 ;  /* 0x0000000afff2723e */ /* 0x000fe200000010ff */
[----:B0-----:R-:W-:Y:S01]  /*4040*/  @P1 FMUL.FTZ R193, R11, R192 ;  /* 0x000000c00bc11220 */ /* 0x001fe20000410000 */
[----:B------:R-:W-:-:S03]  /*4050*/  MOV R11, RZ ;  /* 0x000000ff000b7202 */ /* 0x000fc60000000f00 */
[----:B------:R-:W-:Y:S01]  /*4060*/  @P1 FMUL.FTZ R11, R193, R28 ;  /* 0x0000001cc10b1220 */ /* 0x000fe20000410000 */
[----:B------:R-:W-:-:S04]  /*4070*/  F2FP.BF16.F32.PACK_AB R193, RZ, R8 ;  /* 0x00000008ffc1723e */ /* 0x000fc800000010ff */
[----:B------:R-:W-:Y:S02]  /*4080*/  F2FP.BF16.F32.PACK_AB R192, RZ, R11 ;  /* 0x0000000bffc0723e */ /* 0x000fe400000010ff */
[----:B------:R-:W-:Y:S02]  /*4090*/  PRMT R193, R193, 0x5410, R194 ;  /* 0x00005410c1c17816 */ /* 0x000fe400000000c2 */
[----:B------:R-:W-:Y:S02]  /*40a0*/  PRMT R194, R195, 0x5410, R217 ;  /* 0x00005410c3c27816 */ /* 0x000fe400000000d9 */
[----:B------:R-:W-:Y:S02]  /*40b0*/  PRMT R195, R242, 0x5410, R244 ;  /* 0x00005410f2c37816 */ /* 0x000fe400000000f4 */
[----:B------:R-:W-:-:S07]  /*40c0*/  PRMT R192, R192, 0x5410, R216 ;  /* 0x00005410c0c07816 */ /* 0x000fce00000000d8 */
.L_x_9648:
        /* <DEDUP_REMOVED lines=202> */
.L_x_9650:
[----:B---3--:R-:W-:Y:S05]  /*4d70*/  BSYNC.RECONVERGENT B0 ;  /* 0x0000000000007941 */ /* 0x008fea0003800200 */
.L_x_9649:
[----:B------:R-:W-:Y:S01]  /*4d80*/  BAR.SYNC.DEFER_BLOCKING 0x0 ;  /* 0x0000000000007b1d */ /* 0x000fe20000010000 */
[----:B0-----:R-:W-:Y:S01]  /*4d90*/  HFMA2 R217, -RZ, RZ, 0, 0 ;  /* 0x00000000ffd97431 */ /* 0x001fe200000001ff */
[----:B------:R-:W-:-:S04]  /*4da0*/  CS2R R192, SRZ ;  /* 0x0000000000c07805 */ /* 0x000fc8000001ff00 */
        /* <DEDUP_REMOVED lines=10> */
.L_x_9652:
[----:B------:R-:W-:Y:S05]  /*4e50*/  BSYNC.RECONVERGENT B0 ;  /* 0x0000000000007941 */ /* 0x000fea0003800200 */
.L_x_9651:
        /* <DEDUP_REMOVED lines=51> */
[----:B------:R-:W-:-:S05]  /*5190*/  MOV R241, UR22 ;  /* 0x0000001600f17c02 */ /* 0x000fca0008000f00 */
[----:B------:R0:W-:Y:S01]  /*51a0*/  @!P1 STG.E desc[UR12][R192.64], R241 ;  /* 0x000000f1c0009986 */ /* 0x0001e2000c10190c */
[----:B------:R-:W-:Y:S05]  /*51b0*/  BRA.U !UP1, `(.L_x_9653) ;  /* 0x0000000d09847547 */ /* 0x000fea000b800000 */
[----:B0-----:R-:W-:Y:S01]  /*51c0*/  FSEL R217, R217, RZ, !P0 ;  /* 0x000000ffd9d97208 */ /* 0x001fe20004000000 */
[----:B------:R-:W-:-:S03]  /*51d0*/  UIADD3 UR4, UPT, UPT, UR6, -0x1, URZ ;  /* 0xffffffff06047890 */ /* 0x000fc6000fffe0ff */
[----:B------:R-:W-:Y:S01]  /*51e0*/  R2UR UR14, R217 ;  /* 0x00000000d90e72ca */ /* 0x000fe200000e0000 */
[----:B------:R-:W-:Y:S01]  /*51f0*/  UIMAD UR4, UR4, UR15, URZ ;  /* 0x0000000f040472a4 */ /* 0x000fe2000f8e02ff */
[----:B------:R-:W0:Y:S03]  /*5200*/  LDC.64 R216, c[0x0][0x428] ;  /* 0x00010a00ffd87b82 */ /* 0x000e260000000a00 */
[----:B------:R-:W-:-:S04]  /*5210*/  USHF.R.S32.HI UR5, URZ, 0x1f, UR4 ;  /* 0x0000001fff057899 */ /* 0x000fc80008011404 */
[----:B------:R-:W-:-:S04]  /*5220*/  ULEA.HI UR5, UR5, UR4, URZ, 0x3 ;  /* 0x0000000405057291 */ /* 0x000fc8000f8f18ff */
[----:B------:R-:W-:Y:S01]  /*5230*/  FADD.FTZ R239, R239, -UR14 ;  /* 0x8000000eefef7e21 */ /* 0x000fe20008010000 */
[----:B------:R-:W-:Y:S01]  /*5240*/  FADD.FTZ R238, R238, -UR14 ;  /* 0x8000000eeeee7e21 */ /* 0x000fe20008010000 */
[----:B------:R-:W-:Y:S01]  /*5250*/  FADD.FTZ R235, R235, -UR14 ;  /* 0x8000000eebeb7e21 */ /* 0x000fe20008010000 */
[----:B------:R-:W-:Y:S01]  /*5260*/  FADD.FTZ R233, R233, -UR14 ;  /* 0x8000000ee9e97e21 */ /* 0x000fe20008010000 */
[----:B------:R-:W-:Y:S01]  /*5270*/  FMUL.FTZ R239, R239, UR22 ;  /* 0x00000016efef7c20 */ /* 0x000fe20008410000 */
[----:B------:R-:W-:Y:S01]  /*5280*/  FMUL.FTZ R238, R238, UR22 ;  /* 0x00000016eeee7c20 */ /* 0x000fe20008410000 */
[----:B------:R-:W-:Y:S01]  /*5290*/  FADD.FTZ R234, R234, -UR14 ;  /* 0x8000000eeaea7e21 */ /* 0x000fe20008010000 */
[----:B------:R-:W-:Y:S01]  /*52a0*/  FADD.FTZ R232, R232, -UR14 ;  /* 0x8000000ee8e87e21 */ /* 0x000fe20008010000 */
[----:B------:R-:W-:Y:S01]  /*52b0*/  FMUL.FTZ R235, R235, UR22 ;  /* 0x00000016ebeb7c20 */ /* 0x000fe20008410000 */
[----:B------:R-:W-:Y:S01]  /*52c0*/  FADD.FTZ R237, R237, -UR14 ;  /* 0x8000000eeded7e21 */ /* 0x000fe20008010000 */
[----:B------:R-:W-:Y:S01]  /*52d0*/  FADD.FTZ R236, R236, -UR14 ;  /* 0x8000000eecec7e21 */ /* 0x000fe20008010000 */
[----:B------:R-:W-:Y:S01]  /*52e0*/  FFMA.FTZ R194, R239, R184, R128 ;  /* 0x000000b8efc27223 */ /* 0x000fe20000010080 */
[----:B------:R-:W-:Y:S01]  /*52f0*/  FFMA.FTZ R193, R238, R185, R129 ;  /* 0x000000b9eec17223 */ /* 0x000fe20000010081 */
[----:B------:R-:W-:Y:S01]  /*5300*/  FMUL.FTZ R233, R233, UR22 ;  /* 0x00000016e9e97c20 */ /* 0x000fe20008410000 */
[----:B------:R-:W-:Y:S01]  /*5310*/  FMUL.FTZ R234, R234, UR22 ;  /* 0x00000016eaea7c20 */ /* 0x000fe20008410000 */
[----:B------:R-:W-:Y:S01]  /*5320*/  FMUL.FTZ R232, R232, UR22 ;  /* 0x00000016e8e87c20 */ /* 0x000fe20008410000 */
[----:B------:R-:W-:Y:S01]  /*5330*/  FFMA.FTZ R192, R235, R188, R132 ;  /* 0x000000bcebc07223 */ /* 0x000fe20000010084 */
[----:B------:R-:W-:Y:S01]  /*5340*/  FMUL.FTZ R237, R237, UR22 ;  /* 0x00000016eded7c20 */ /* 0x000fe20008410000 */
[----:B------:R-:W-:Y:S01]  /*5350*/  FMUL.FTZ R236, R236, UR22 ;  /* 0x00000016ecec7c20 */ /* 0x000fe20008410000 */
[----:B------:R-:W-:Y:S01]  /*5360*/  MOV R235, UR5 ;  /* 0x0000000500eb7c02 */ /* 0x000fe20008000f00 */
[----:B------:R-:W-:Y:S01]  /*5370*/  FFMA.FTZ R232, R232, R191, R135 ;  /* 0x000000bfe8e87223 */ /* 0x000fe20000010087 */
[----:B------:R-:W-:Y:S01]  /*5380*/  F2FP.BF16.F32.PACK_AB R194, R193, R194 ;  /* 0x000000c2c1c2723e */ /* 0x000fe200000010ff */
[----:B------:R-:W-:Y:S01]  /*5390*/  FFMA.FTZ R193, R233, R190, R134 ;  /* 0x000000bee9c17223 */ /* 0x000fe20000010086 */
[----:B------:R-:W-:Y:S01]  /*53a0*/  FFMA.FTZ R233, R234, R189, R133 ;  /* 0x000000bdeae97223 */ /* 0x000fe20000010085 */
[----:B------:R-:W-:Y:S01]  /*53b0*/  FFMA.FTZ R195, R237, R186, R130 ;  /* 0x000000baedc37223 */ /* 0x000fe20000010082 */
[----:B------:R-:W-:Y:S01]  /*53c0*/  FFMA.FTZ R236, R236, R187, R131 ;  /* 0x000000bbecec7223 */ /* 0x000fe20000010083 */
[----:B------:R-:W-:Y:S01]  /*53d0*/  LEA.HI.SX32 R235, R235, R0, 0x1d ;  /* 0x00000000ebeb7211 */ /* 0x000fe200078feaff */
[----:B------:R-:W-:Y:S01]  /*53e0*/  FADD.FTZ R225, R225, -UR14 ;  /* 0x8000000ee1e17e21 */ /* 0x000fe20008010000 */
[----:B------:R-:W-:Y:S01]  /*53f0*/  F2FP.BF16.F32.PACK_AB R193, R232, R193 ;  /* 0x000000c1e8c1723e */ /* 0x000fe200000010ff */
[----:B------:R-:W-:Y:S01]  /*5400*/  FADD.FTZ R229, R229, -UR14 ;  /* 0x8000000ee5e57e21 */ /* 0x000fe20008010000 */
[----:B------:R-:W-:Y:S01]  /*5410*/  F2FP.BF16.F32.PACK_AB R192, R233, R192 ;  /* 0x000000c0e9c0723e */ /* 0x000fe200000010ff */
[----:B0-----:R-:W-:Y:S01]  /*5420*/  IMAD.WIDE.U32 R232, R235, 0x10, R216 ;  /* 0x00000010ebe87825 */ /* 0x001fe200078e00d8 */
[----:B------:R-:W-:-:S03]  /*5430*/  F2FP.BF16.F32.PACK_AB R195, R236, R195 ;  /* 0x000000c3ecc3723e */ /* 0x000fc600000010ff */
[----:B------:R-:W-:Y:S01]  /*5440*/  FADD.FTZ R228, R228, -UR14 ;  /* 0x8000000ee4e47e21 */ /* 0x000fe20008010000 */
[----:B------:R-:W-:Y:S01]  /*5450*/  FADD.FTZ R227, R227, -UR14 ;  /* 0x8000000ee3e37e21 */ /* 0x000fe20008010000 */
[----:B------:R-:W-:Y:S01]  /*5460*/  FADD.FTZ R231, R231, -UR14 ;  /* 0x8000000ee7e77e21 */ /* 0x000fe20008010000 */
[----:B------:R-:W-:Y:S01]  /*5470*/  FADD.FTZ R230, R230, -UR14 ;  /* 0x8000000ee6e67e21 */ /* 0x000fe20008010000 */
[----:B------:R-:W-:Y:S01]  /*5480*/  FADD.FTZ R234, R226, -UR14 ;  /* 0x8000000ee2ea7e21 */ /* 0x000fe20008010000 */
[----:B------:R-:W-:Y:S01]  /*5490*/  FADD.FTZ R236, R224, -UR14 ;  /* 0x8000000ee0ec7e21 */ /* 0x000fe20008010000 */
[----:B------:R0:W-:Y:S01]  /*54a0*/  STG.E.128 desc[UR12][R232.64], R192 ;  /* 0x000000c0e8007986 */ /* 0x0001e2000c101d0c */
[----:B------:R-:W-:Y:S01]  /*54b0*/  FMUL.FTZ R225, R225, UR22 ;  /* 0x00000016e1e17c20 */ /* 0x000fe20008410000 */
[----:B------:R-:W-:Y:S01]  /*54c0*/  FMUL.FTZ R226, R227, UR22 ;  /* 0x00000016e3e27c20 */ /* 0x000fe20008410000 */
[----:B------:R-:W-:Y:S01]  /*54d0*/  FMUL.FTZ R224, R231, UR22 ;  /* 0x00000016e7e07c20 */ /* 0x000fe20008410000 */
[----:B------:R-:W-:Y:S01]  /*54e0*/  FMUL.FTZ R236, R236, UR22 ;  /* 0x00000016ecec7c20 */ /* 0x000fe20008410000 */
[----:B------:R-:W-:Y:S01]  /*54f0*/  FADD.FTZ R220, R220, -UR14 ;  /* 0x8000000edcdc7e21 */ /* 0x000fe20008010000 */
[----:B------:R-:W-:Y:S01]  /*5500*/  FADD.FTZ R199, R199, -UR14 ;  /* 0x8000000ec7c77e21 */ /* 0x000fe20008010000 */
[----:B------:R-:W-:Y:S01]  /*5510*/  FADD.FTZ R213, R213, -UR14 ;  /* 0x8000000ed5d57e21 */ /* 0x000fe20008010000 */
[----:B------:R-:W-:Y:S01]  /*5520*/  FFMA.FTZ R236, R236, R179, R123 ;  /* 0x000000b3ecec7223 */ /* 0x000fe2000001007b */
[----:B------:R-:W-:Y:S01]  /*5530*/  FADD.FTZ R215, R215, -UR14 ;  /* 0x8000000ed7d77e21 */ /* 0x000fe20008010000 */
[----:B------:R-:W-:Y:S01]  /*5540*/  FADD.FTZ R218, R218, -UR14 ;  /* 0x8000000edada7e21 */ /* 0x000fe20008010000 */
[----:B------:R-:W-:Y:S01]  /*5550*/  FADD.FTZ R214, R214, -UR14 ;  /* 0x8000000ed6d67e21 */ /* 0x000fe20008010000 */
[----:B------:R-:W-:Y:S01]  /*5560*/  FMUL.FTZ R213, R213, UR22 ;  /* 0x00000016d5d57c20 */ /* 0x000fe20008410000 */
[----:B------:R-:W-:Y:S01]  /*5570*/  FMUL.FTZ R215, R215, UR22 ;  /* 0x00000016d7d77c20 */ /* 0x000fe20008410000 */
[----:B------:R-:W-:Y:S01]  /*5580*/  FMUL.FTZ R218, R218, UR22 ;  /* 0x00000016dada7c20 */ /* 0x000fe20008410000 */
[----:B------:R-:W-:Y:S01]  /*5590*/  FMUL.FTZ R214, R214, UR22 ;  /* 0x00000016d6d67c20 */ /* 0x000fe20008410000 */
[----:B------:R-:W-:Y:S01]  /*55a0*/  FADD.FTZ R208, R208, -UR14 ;  /* 0x8000000ed0d07e21 */ /* 0x000fe20008010000 */
[----:B------:R-:W-:Y:S01]  /*55b0*/  FADD.FTZ R196, R196, -UR14 ;  /* 0x8000000ec4c47e21 */ /* 0x000fe20008010000 */
[----:B0-----:R-:W-:Y:S01]  /*55c0*/  FMUL.FTZ R194, R229, UR22 ;  /* 0x00000016e5c27c20 */ /* 0x001fe20008410000 */
        /* <DEDUP_REMOVED lines=9> */
[----:B------:R-:W-:Y:S01]  /*5660*/  FFMA.FTZ R225, R224, R181, R125 ;  /* 0x000000b5e0e17223 */ /* 0x000fe2000001007d */
[----:B------:R-:W-:Y:S01]  /*5670*/  IADD3 R233, PT, PT, R235, 0x80, RZ ;  /* 0x00000080ebe97810 */ /* 0x000fe20007ffe0ff */
[----:B------:R-:W-:Y:S01]  /*5680*/  FFMA.FTZ R214, R214, R175, R119 ;  /* 0x000000afd6d67223 */ /* 0x000fe20000010077 */
[----:B------:R-:W-:Y:S01]  /*5690*/  F2FP.BF16.F32.PACK_AB R195, R236, R195 ;  /* 0x000000c3ecc3723e */ /* 0x000fe200000010ff */
[----:B------:R-:W-:Y:S01]  /*56a0*/  FADD.FTZ R202, R202, -UR14 ;  /* 0x8000000ecaca7e21 */ /* 0x000fe20008010000 */
[----:B------:R-:W-:Y:S01]  /*56b0*/  F2FP.BF16.F32.PACK_AB R194, R228, R227 ;  /* 0x000000e3e4c2723e */ /* 0x000fe200000010ff */
[----:B------:R-:W-:Y:S01]  /*56c0*/  IMAD.WIDE.U32 R232, R233, 0x10, R216 ;  /* 0x00000010e9e87825 */ /* 0x000fe200078e00d8 */
[----:B------:R-:W-:-:S03]  /*56d0*/  F2FP.BF16.F32.PACK_AB R193, R226, R193 ;  /* 0x000000c1e2c1723e */ /* 0x000fc600000010ff */
[----:B------:R-:W-:Y:S01]  /*56e0*/  FADD.FTZ R211, R211, -UR14 ;  /* 0x8000000ed3d37e21 */ /* 0x000fe20008010000 */
[----:B------:R-:W-:Y:S01]  /*56f0*/  F2FP.BF16.F32.PACK_AB R192, R225, R192 ;  /* 0x000000c0e1c0723e */ /* 0x000fe200000010ff */
[----:B------:R-:W-:Y:S01]  /*5700*/  FADD.FTZ R212, R212, -UR14 ;  /* 0x8000000ed4d47e21 */ /* 0x000fe20008010000 */
[----:B------:R-:W-:Y:S01]  /*5710*/  FADD.FTZ R203, R203, -UR14 ;  /* 0x8000000ecbcb7e21 */ /* 0x000fe20008010000 */
[----:B------:R-:W-:Y:S01]  /*5720*/  FADD.FTZ R210, R210, -UR14 ;  /* 0x8000000ed2d27e21 */ /* 0x000fe20008010000 */
[----:B------:R-:W-:Y:S01]  /*5730*/  FMUL.FTZ R211, R211, UR22 ;  /* 0x00000016d3d37c20 */ /* 0x000fe20008410000 */
[----:B------:R0:W-:Y:S01]  /*5740*/  STG.E.128 desc[UR12][R232.64], R192 ;  /* 0x000000c0e8007986 */ /* 0x0001e2000c101d0c */
        /* <DEDUP_REMOVED lines=16> */
[----:B------:R-:W-:Y:S01]  /*5850*/  FADD.FTZ R222, R222, -UR14 ;  /* 0x8000000edede7e21 */ /* 0x000fe20008010000 */
[----:B0-----:R-:W-:Y:S01]  /*5860*/  FMUL.FTZ R193, R220, UR22 ;  /* 0x00000016dcc17c20 */ /* 0x001fe20008410000 */
[----:B------:R-:W-:Y:S01]  /*5870*/  FMUL.FTZ R194, R199, UR22 ;  /* 0x00000016c7c27c20 */ /* 0x000fe20008410000 */
[----:B------:R-:W-:Y:S01]  /*5880*/  FADD.FTZ R223, R223, -UR14 ;  /* 0x8000000edfdf7e21 */ /* 0x000fe20008010000 */
[----:B------:R-:W-:Y:S01]  /*5890*/  FFMA.FTZ R5, R5, R156, R100 ;  /* 0x0000009c05057223 */ /* 0x000fe20000010064 */
[----:B------:R-:W-:Y:S01]  /*58a0*/  FFMA.FTZ R192, R193, R172, R116 ;  /* 0x000000acc1c07223 */ /* 0x000fe20000010074 */
[----:B------:R-:W-:Y:S01]  /*58b0*/  FFMA.FTZ R199, R194, R173, R117 ;  /* 0x000000adc2c77223 */ /* 0x000fe20000010075 */
[----:B------:R-:W-:Y:S01]  /*58c0*/  FFMA.FTZ R193, R213, R174, R118 ;  /* 0x000000aed5c17223 */ /* 0x000fe20000010076 */
[----:B------:R-:W-:Y:S01]  /*58d0*/  FFMA.FTZ R194, R215, R168, R112 ;  /* 0x000000a8d7c27223 */ /* 0x000fe20000010070 */
[----:B------:R-:W-:Y:S01]  /*58e0*/  FFMA.FTZ R213, R218, R169, R113 ;  /* 0x000000a9dad57223 */ /* 0x000fe20000010071 */
[----:B------:R-:W-:Y:S01]  /*58f0*/  FADD.FTZ R215, R209, -UR14 ;  /* 0x8000000ed1d77e21 */ /* 0x000fe20008010000 */
[----:B------:R-:W-:Y:S01]  /*5900*/  FMUL.FTZ R209, R202, UR22 ;  /* 0x00000016cad17c20 */ /* 0x000fe20008410000 */
[----:B------:R-:W-:Y:S01]  /*5910*/  F2FP.BF16.F32.PACK_AB R193, R214, R193 ;  /* 0x000000c1d6c1723e */ /* 0x000fe200000010ff */
[----:B------:R-:W-:Y:S01]  /*5920*/  FADD.FTZ R214, R198, -UR14 ;  /* 0x8000000ec6d67e21 */ /* 0x000fe20008010000 */
        /* <DEDUP_REMOVED lines=15> */
[----:B------:R-:W-:Y:S01]  /*5a20*/  FADD.FTZ R210, R207, -UR14 ;  /* 0x8000000ecfd27e21 */ /* 0x000fe20008010000 */
[----:B------:R-:W-:Y:S01]  /*5a30*/  F2FP.BF16.F32.PACK_AB R203, R213, R208 ;  /* 0x000000d0d5cb723e */ /* 0x000fe200000010ff */
[----:B------:R-:W-:Y:S01]  /*5a40*/  FADD.FTZ R208, R201, -UR14 ;  /* 0x8000000ec9d07e21 */ /* 0x000fe20008010000 */
[----:B------:R-:W-:Y:S01]  /*5a50*/  F2FP.BF16.F32.PACK_AB R198, R209, R198 ;  /* 0x000000c6d1c6723e */ /* 0x000fe200000010ff */
[----:B------:R-:W-:Y:S01]  /*5a60*/  FMUL.FTZ R207, R204, UR22 ;  /* 0x00000016cccf7c20 */ /* 0x000fe20008410000 */
[----:B------:R-:W-:Y:S01]  /*5a70*/  FMUL.FTZ R201, R200, UR22 ;  /* 0x00000016c8c97c20 */ /* 0x000fe20008410000 */
[----:B------:R-:W-:Y:S01]  /*5a80*/  FMUL.FTZ R209, R206, UR22 ;  /* 0x00000016ced17c20 */ /* 0x000fe20008410000 */
[----:B------:R-:W-:Y:S01]  /*5a90*/  FMUL.FTZ R200, R205, UR22 ;  /* 0x00000016cdc87c20 */ /* 0x000fe20008410000 */
[----:B------:R-:W-:Y:S01]  /*5aa0*/  FFMA.FTZ R2, R2, R157, R101 ;  /* 0x0000009d02027223 */ /* 0x000fe20000010065 */
[----:B------:R-:W-:Y:S01]  /*5ab0*/  FFMA.FTZ R3, R3, R158, R102 ;  /* 0x0000009e03037223 */ /* 0x000fe20000010066 */
[----:B------:R-:W-:Y:S01]  /*5ac0*/  FFMA.FTZ R4, R4, R159, R103 ;  /* 0x0000009f04047223 */ /* 0x000fe20000010067 */
[----:B------:R-:W-:Y:S01]  /*5ad0*/  FMUL.FTZ R220, R221, UR22 ;  /* 0x00000016dddc7c20 */ /* 0x000fe20008410000 */
[----:B------:R-:W-:Y:S01]  /*5ae0*/  FADD.FTZ R7, R7, -UR14 ;  /* 0x8000000e07077e21 */ /* 0x000fe20008010000 */
[----:B------:R-:W-:Y:S01]  /*5af0*/  FADD.FTZ R6, R6, -UR14 ;  /* 0x8000000e06067e21 */ /* 0x000fe20008010000 */
[----:B------:R-:W-:Y:S01]  /*5b00*/  FMUL.FTZ R219, R219, UR22 ;  /* 0x00000016dbdb7c20 */ /* 0x000fe20008410000 */
[----:B------:R-:W-:Y:S01]  /*5b10*/  FMUL.FTZ R221, R222, UR22 ;  /* 0x00000016dedd7c20 */ /* 0x000fe20008410000 */
[----:B------:R-:W-:Y:S01]  /*5b20*/  FFMA.FTZ R206, R207, R144, R88 ;  /* 0x00000090cfce7223 */ /* 0x000fe20000010058 */
        /* <DEDUP_REMOVED lines=10> */
[----:B------:R-:W-:Y:S01]  /*5bd0*/  FFMA.FTZ R207, R209, R146, R90 ;  /* 0x00000092d1cf7223 */ /* 0x000fe2000001005a */
[----:B------:R-:W-:Y:S01]  /*5be0*/  FMUL.FTZ R215, R215, UR22 ;  /* 0x00000016d7d77c20 */ /* 0x000fe20008410000 */
[----:B------:R-:W-:Y:S01]  /*5bf0*/  FFMA.FTZ R205, R201, R150, R94 ;  /* 0x00000096c9cd7223 */ /* 0x000fe2000001005e */
[----:B------:R-:W-:Y:S01]  /*5c00*/  FFMA.FTZ R209, R200, R145, R89 ;  /* 0x00000091c8d17223 */ /* 0x000fe20000010059 */
[----:B------:R-:W-:Y:S01]  /*5c10*/  FMUL.FTZ R208, R208, UR22 ;  /* 0x00000016d0d07c20 */ /* 0x000fe20008410000 */
[----:B------:R-:W-:Y:S01]  /*5c20*/  FMUL.FTZ R210, R210, UR22 ;  /* 0x00000016d2d27c20 */ /* 0x000fe20008410000 */
[----:B------:R-:W-:Y:S01]  /*5c30*/  F2FP.BF16.F32.PACK_AB R201, R4, R3 ;  /* 0x0000000304c9723e */ /* 0x000fe200000010ff */
[----:B------:R-:W-:Y:S01]  /*5c40*/  FMUL.FTZ R7, R7, UR22 ;  /* 0x0000001607077c20 */ /* 0x000fe20008410000 */
[----:B------:R-:W-:Y:S01]  /*5c50*/  F2FP.BF16.F32.PACK_AB R200, R2, R5 ;  /* 0x0000000502c8723e */ /* 0x000fe200000010ff */
[----:B------:R-:W-:Y:S01]  /*5c60*/  FMUL.FTZ R6, R6, UR22 ;  /* 0x0000001606067c20 */ /* 0x000fe20008410000 */
[----:B------:R-:W-:Y:S01]  /*5c70*/  IADD3 R231, PT, PT, R235, 0x100, RZ ;  /* 0x00000100ebe77810 */ /* 0x000fe20007ffe0ff */
[----:B------:R-:W-:Y:S01]  /*5c80*/  FFMA.FTZ R195, R219, R170, R114 ;  /* 0x000000aadbc37223 */ /* 0x000fe20000010072 */
[----:B------:R-:W-:Y:S01]  /*5c90*/  FFMA.FTZ R220, R220, R171, R115 ;  /* 0x000000abdcdc7223 */ /* 0x000fe20000010073 */
[----:B------:R-:W-:Y:S01]  /*5ca0*/  FMUL.FTZ R11, R11, UR22 ;  /* 0x000000160b0b7c20 */ /* 0x000fe20008410000 */
[----:B------:R-:W-:Y:S01]  /*5cb0*/  FMUL.FTZ R12, R12, UR22 ;  /* 0x000000160c0c7c20 */ /* 0x000fe20008410000 */
[----:B------:R-:W-:Y:S01]  /*5cc0*/  FMUL.FTZ R3, R8, UR22 ;  /* 0x0000001608037c20 */ /* 0x000fe20008410000 */
[----:B------:R-:W-:Y:S01]  /*5cd0*/  FMUL.FTZ R2, R13, UR22 ;  /* 0x000000160d027c20 */ /* 0x000fe20008410000 */
[----:B------:R-:W-:Y:S01]  /*5ce0*/  FMUL.FTZ R9, R9, UR22 ;  /* 0x0000001609097c20 */ /* 0x000fe20008410000 */
[----:B------:R-:W-:Y:S01]  /*5cf0*/  FMUL.FTZ R14, R14, UR22 ;  /* 0x000000160e0e7c20 */ /* 0x000fe20008410000 */
[----:B------:R-:W-:Y:S01]  /*5d00*/  FMUL.FTZ R5, R10, UR22 ;  /* 0x000000160a057c20 */ /* 0x000fe20008410000 */
[----:B------:R-:W-:Y:S01]  /*5d10*/  FMUL.FTZ R4, R15, UR22 ;  /* 0x000000160f047c20 */ /* 0x000fe20008410000 */
[----:B------:R-:W-:Y:S01]  /*5d20*/  IADD3 R229, PT, PT, R235, 0x180, RZ ;  /* 0x00000180ebe57810 */ /* 0x000fe20007ffe0ff */
[----:B------:R-:W-:Y:S01]  /*5d30*/  FFMA.FTZ R221, R221, R162, R106 ;  /* 0x000000a2dddd7223 */ /* 0x000fe2000001006a */
[----:B------:R-:W-:Y:S01]  /*5d40*/  FFMA.FTZ R222, R222, R163, R107 ;  /* 0x000000a3dede7223 */ /* 0x000fe2000001006b */
[----:B------:R-:W-:Y:S01]  /*5d50*/  FFMA.FTZ R214, R214, R167, R111 ;  /* 0x000000a7d6d67223 */ /* 0x000fe2000001006f */
[----:B------:R-:W-:Y:S01]  /*5d60*/  IADD3 R227, PT, PT, R235, 0x200, RZ ;  /* 0x00000200ebe37810 */ /* 0x000fe20007ffe0ff */
[----:B------:R-:W-:Y:S01]  /*5d70*/  FFMA.FTZ R202, R215, R152, R96 ;  /* 0x00000098d7ca7223 */ /* 0x000fe20000010060 */
[----:B------:R-:W-:Y:S01]  /*5d80*/  IADD3 R225, PT, PT, R235, 0x280, RZ ;  /* 0x00000280ebe17810 */ /* 0x000fe20007ffe0ff */
[----:B------:R-:W-:Y:S01]  /*5d90*/  FFMA.FTZ R210, R210, R147, R91 ;  /* 0x00000093d2d27223 */ /* 0x000fe2000001005b */
[----:B------:R-:W-:Y:S01]  /*5da0*/  FFMA.FTZ R208, R208, R151, R95 ;  /* 0x00000097d0d07223 */ /* 0x000fe2000001005f */
[----:B------:R-:W-:Y:S01]  /*5db0*/  FFMA.FTZ R7, R7, R148, R92 ;  /* 0x0000009407077223 */ /* 0x000fe2000001005c */
[----:B------:R-:W-:Y:S01]  /*5dc0*/  FFMA.FTZ R6, R6, R149, R93 ;  /* 0x0000009506067223 */ /* 0x000fe2000001005d */
[----:B------:R-:W-:Y:S01]  /*5dd0*/  IADD3 R235, PT, PT, R235, 0x300, RZ ;  /* 0x00000300ebeb7810 */ /* 0x000fe20007ffe0ff */
        /* <DEDUP_REMOVED lines=12> */
[----:B------:R-:W-:Y:S02]  /*5ea0*/  F2FP.BF16.F32.PACK_AB R199, R222, R221 ;  /* 0x000000dddec7723e */ /* 0x000fe400000010ff */
        /* <DEDUP_REMOVED lines=12> */
[----:B------:R-:W-:-:S02]  /*5f70*/  F2FP.BF16.F32.PACK_AB R15, R4, R5 ;  /* 0x00000005040f723e */ /* 0x000fc400000010ff */
[----:B------:R-:W-:Y:S01]  /*5f80*/  F2FP.BF16.F32.PACK_AB R14, R14, R9 ;  /* 0x000000090e0e723e */ /* 0x000fe200000010ff */
[----:B------:R1:W-:Y:S01]  /*5f90*/  STG.E.128 desc[UR12][R224.64], R204 ;  /* 0x000000cce0007986 */ /* 0x0003e2000c101d0c */
[----:B------:R-:W-:Y:S02]  /*5fa0*/  F2FP.BF16.F32.PACK_AB R13, R2, R3 ;  /* 0x00000003020d723e */ /* 0x000fe400000010ff */
[----:B------:R-:W-:-:S05]  /*5fb0*/  F2FP.BF16.F32.PACK_AB R12, R12, R11 ;  /* 0x0000000b0c0c723e */ /* 0x000fca00000010ff */
[----:B------:R1:W-:Y:S02]  /*5fc0*/  STG.E.128 desc[UR12][R216.64], R12 ;  /* 0x0000000cd8007986 */ /* 0x0003e4000c101d0c */
.L_x_9653:
[----:B------:R-:W-:Y:S02]  /*5fd0*/  UIADD3 UR7, UPT, UPT, UR7, UR20, URZ ;  /* 0x0000001407077290 */ /* 0x000fe4000fffe0ff */
[----:B------:R-:W-:Y:S02]  /*5fe0*/  UPLOP3.LUT UP0, UPT, UPT, UPT, UP0, 0x40, 0x4 ;  /* 0x000000000004789c */ /* 0x000fe40003f0e800 */
[----:B------:R-:W-:-:S09]  /*5ff0*/  UISETP.GE.AND UP1, UPT, UR7, UR21, UPT ;  /* 0x000000150700728c */ /* 0x000fd2000bf26270 */
[----:B------:R-:W-:Y:S05]  /*6000*/  BRA.U !UP1, `(.L_x_9654) ;  /* 0xffffffa509fc7547 */ /* 0x000fea000b83ffff */
[----:B------:R-:W-:Y:S05]  /*6010*/  EXIT ;  /* 0x000000000000794d */ /* 0x000fea0003800000 */
.L_x_9655:
        /* <DEDUP_REMOVED lines=14> */
.L_x_42330:


//--------------------- .text._ZN10layer_norm13ln_fwd_kernelINS_13Kernel_traitsIf13__nv_bfloat16S2_S2_fjLj7168ELj1ELj1ELj4ELj16ENS_18Kernel_traits_baseILj7168EfS2_S2_S2_fjLj128EEEEELb1ELb0ELb0ELb0EEEvNS_9FwdParamsE --------------------------
	.section	.text._ZN10layer_norm13ln_fwd_kernelINS_13Kernel_traitsIf13__nv_bfloat16S2_S2_fjLj7168ELj1ELj1ELj4ELj16ENS_18Kernel_traits_baseILj7168EfS2_S2_S2_fjLj128EEEEELb1ELb0ELb0ELb0EEEvNS_9FwdParamsE,"ax",@progbits
	.align	128
        .global         _ZN10layer_norm13ln_fwd_kernelINS_13Kernel_traitsIf13__nv_bfloat16S2_S2_fjLj7168ELj1ELj1ELj4ELj16ENS_18Kernel_traits_baseILj7168EfS2_S2_S2_fjLj128EEEEELb1ELb0ELb0ELb0EEEvNS_9FwdParamsE
        .type           _ZN10layer_norm13ln_fwd_kernelINS_13Kernel_traitsIf13__nv_bfloat16S2_S2_fjLj7168ELj1ELj1ELj4ELj16ENS_18Kernel_traits_baseILj7168EfS2_S2_S2_fjLj128EEEEELb1ELb0ELb0ELb0EEEvNS_9FwdParamsE,@function
        .size           _ZN10layer_norm13ln_fwd_kernelINS_13Kernel_traitsIf13__nv_bfloat16S2_S2_fjLj7168ELj1ELj1ELj4ELj16ENS_18Kernel_traits_baseILj7168EfS2_S2_S2_fjLj128EEEEELb1ELb0ELb0ELb0EEEvNS_9FwdParamsE,(.L_x_42331 - _ZN10layer_norm13ln_fwd_kernelINS_13Kernel_traitsIf13__nv_bfloat16S2_S2_fjLj7168ELj1ELj1ELj4ELj16ENS_18Kernel_traits_baseILj7168EfS2_S2_S2_fjLj128EEEEELb1ELb0ELb0ELb0EEEvNS_9FwdParamsE)
        .other          _ZN10layer_norm13ln_fwd_kernelINS_13Kernel_traitsIf13__nv_bfloat16S2_S2_fjLj7168ELj1ELj1ELj4ELj16ENS_18Kernel_traits_baseILj7168EfS2_S2_S2_fjLj128EEEEELb1ELb0ELb0ELb0EEEvNS_9FwdParamsE,@"STO_CUDA_ENTRY STV_DEFAULT"
_ZN10layer_norm13ln_fwd_kernelINS_13Kernel_traitsIf13__nv_bfloat16S2_S2_fjLj7168ELj1ELj1ELj4ELj16ENS_18Kernel_traits_baseILj7168EfS2_S2_S2_fjLj128EEEEELb1ELb0ELb0ELb0EEEvNS_9FwdParamsE:
.text._ZN10layer_norm13ln_fwd_kernelINS_13Kernel_traitsIf13__nv_bfloat16S2_S2_fjLj7168ELj1ELj1ELj4ELj16ENS_18Kernel_traits_baseILj7168EfS2_S2_S2_fjLj128EEEEELb1ELb0ELb0ELb0EEEvNS_9FwdParamsE:
        /* <DEDUP_REMOVED lines=31> */
[C---:B------:R-:W-:Y:S01]  /*01f0*/  IADD3 R37, PT, PT, R246.reuse, 0x78dde6e4, RZ ;  /* 0x78dde6e4f6257810 */ /* 0x040fe20007ffe0ff */
        /* <DEDUP_REMOVED lines=25> */
[----:B------:R-:W0:Y:S08]  /*0390*/  @P3 LDC.64 R26, c[0x0][0x438] ;  /* 0x00010e00ff1a3b82 */ /* 0x000e300000000a00 */
[----:B------:R-:W0:Y:S08]  /*03a0*/  @P4 LDC.64 R28, c[0x0][0x3d0] ;  /* 0x0000f400ff1c4b82 */ /* 0x000e300000000a00 */
[----:B------:R-:W0:Y:S01]  /*03b0*/  @P4 LDC.64 R30, c[0x0][0x438] ;  /* 0x00010e00ff1e4b82 */ /* 0x000e220000000a00 */
[C---:B--2---:R-:W-:Y:S01]  /*03c0*/  @P1 IMAD.WIDE.U32 R16, R5.reuse, 0x20, R16 ;  /* 0x0000002005101825 */ /* 0x044fe200078e0010 */
[----:B------:R2:W5:Y:S03]  /*03d0*/  @P0 LD.E.128 R148, desc[UR8][R14.64+0x10] ;  /* 0x000010080e940980 */ /* 0x000566000c101d00 */
[C---:B---3--:R-:W-:Y:S01]  /*03e0*/  @P1 IMAD.WIDE.U32 R18, R5.reuse, 0x20, R18 ;  /* 0x0000002005121825 */ /* 0x048fe200078e0012 */
[----:B------:R2:W5:Y:S02]  /*03f0*/  @P1 LDG.E.128 R144, desc[UR8][R16.64] ;  /* 0x0000000810901981 */ /* 0x000564000c1e1d00 */
[----:B------:R-:W3:Y:S01]  /*0400*/  @P5 LDC.64 R32, c[0x0][0x3d0] ;  /* 0x0000f400ff205b82 */ /* 0x000ee20000000a00 */
[----:B------:R-:W-:Y:S01]  /*0410*/  @P1 VIADD R5, R5, 0x80 ;  /* 0x0000008005051836 */ /* 0x000fe20000000000 */
[----:B------:R2:W5:Y:S06]  /*0420*/  @P1 LDG.E.128 R140, desc[UR8][R16.64+0x10] ;  /* 0x00001008108c1981 */ /* 0x00056c000c1e1d00 */
[----:B------:R-:W2:Y:S01]  /*0430*/  @P5 LDC.64 R34, c[0x0][0x438] ;  /* 0x00010e00ff225b82 */ /* 0x000ea20000000a00 */
[C---:B----4-:R-:W-:Y:S01]  /*0440*/  @P2 IMAD.WIDE.U32 R20, R5.reuse, 0x20, R20 ;  /* 0x0000002005142825 */ /* 0x050fe200078e0014 */
[----:B------:R4:W5:Y:S03]  /*0450*/  @P1 LD.E.128 R136, desc[UR8][R18.64] ;  /* 0x0000000812881980 */ /* 0x000966000c101d00 */
[C---:B-1----:R-:W-:Y:S01]  /*0460*/  @P2 IMAD.WIDE.U32 R22, R5.reuse, 0x20, R22 ;  /* 0x0000002005162825 */ /* 0x042fe200078e0016 */
[----:B------:R4:W5:Y:S03]  /*0470*/  @P1 LD.E.128 R132, desc[UR8][R18.64+0x10] ;  /* 0x0000100812841980 */ /* 0x000966000c101d00 */
[----:B------:R-:W-:Y:S01]  /*0480*/  @P2 VIADD R5, R5, 0x80 ;  /* 0x0000008005052836 */ /* 0x000fe20000000000 */
[----:B------:R4:W5:Y:S03]  /*0490*/  @P2 LDG.E.128 R128, desc[UR8][R20.64] ;  /* 0x0000000814802981 */ /* 0x000966000c1e1d00 */
[C---:B0-----:R-:W-:Y:S01]  /*04a0*/  @P3 IMAD.WIDE.U32 R24, R5.reuse, 0x20, R24 ;  /* 0x0000002005183825 */ /* 0x041fe200078e0018 */
[----:B------:R4:W5:Y:S03]  /*04b0*/  @P2 LDG.E.128 R124, desc[UR8][R20.64+0x10] ;  /* 0x00001008147c2981 */ /* 0x000966000c1e1d00 */
[C---:B------:R-:W-:Y:S01]  /*04c0*/  @P3 IMAD.WIDE.U32 R26, R5.reuse, 0x20, R26 ;  /* 0x00000020051a3825 */ /* 0x040fe200078e001a */
[----:B------:R-:W-:Y:S01]  /*04d0*/  @P3 IADD3 R5, PT, PT, R5, 0x80, RZ ;  /* 0x0000008005053810 */ /* 0x000fe20007ffe0ff */
[----:B------:R4:W5:Y:S04]  /*04e0*/  @P2 LD.E.128 R120, desc[UR8][R22.64] ;  /* 0x0000000816782980 */ /* 0x000968000c101d00 */
[C---:B------:R-:W-:Y:S01]  /*04f0*/  @P4 IMAD.WIDE.U32 R28, R5.reuse, 0x20, R28 ;  /* 0x00000020051c4825 */ /* 0x040fe200078e001c */
[----:B------:R4:W5:Y:S03]  /*0500*/  @P2 LD.E.128 R116, desc[UR8][R22.64+0x10] ;  /* 0x0000100816742980 */ /* 0x000966000c101d00 */
[C---:B------:R-:W-:Y:S01]  /*0510*/  @P4 IMAD.WIDE.U32 R30, R5.reuse, 0x20, R30 ;  /* 0x00000020051e4825 */ /* 0x040fe200078e001e */
[----:B------:R4:W5:Y:S03]  /*0520*/  @P3 LDG.E.128 R112, desc[UR8][R24.64] ;  /* 0x0000000818703981 */ /* 0x000966000c1e1d00 */
[----:B------:R-:W-:Y:S01]  /*0530*/  @P4 VIADD R5, R5, 0x80 ;  /* 0x0000008005054836 */ /* 0x000fe20000000000 */
[----:B------:R4:W5:Y:S03]  /*0540*/  @P3 LDG.E.128 R108, desc[UR8][R24.64+0x10] ;  /* 0x00001008186c3981 */ /* 0x000966000c1e1d00 */
[C---:B---3--:R-:W-:Y:S01]  /*0550*/  @P5 IMAD.WIDE.U32 R32, R5.reuse, 0x20, R32 ;  /* 0x0000002005205825 */ /* 0x048fe200078e0020 */
[----:B------:R4:W5:Y:S03]  /*0560*/  @P3 LD.E.128 R104, desc[UR8][R26.64] ;  /* 0x000000081a683980 */ /* 0x000966000c101d00 */
[C---:B--2---:R-:W-:Y:S01]  /*0570*/  @P5 IMAD.WIDE.U32 R34, R5.reuse, 0x20, R34 ;  /* 0x0000002005225825 */ /* 0x044fe200078e0022 */
        /* <DEDUP_REMOVED lines=9> */
[----:B------:R-:W-:Y:S01]  /*0610*/  ISETP.GE.U32.AND P0, PT, R2, 0x380, PT ;  /* 0x000003800200780c */ /* 0x000fe20003f06070 */
[----:B------:R-:W-:-:S12]  /*0620*/  @P5 VIADD R5, R5, 0x80 ;  /* 0x0000008005055836 */ /* 0x000fd80000000000 */
[----:B----4-:R-:W-:Y:S05]  /*0630*/  @!P0 BRA `(.L_x_9658) ;  /* 0x0000000400388947 */ /* 0x010fea0003800000 */
        /* <DEDUP_REMOVED lines=9> */
.L_x_9657:
        /* <DEDUP_REMOVED lines=25> */
[C---:B---3--:R-:W-:Y:S02]  /*0860*/  @P3 IMAD.WIDE.U32 R20, R5.reuse, 0x20, R20 ;  /* 0x0000002005143825 */ /* 0x048fe400078e0014 */
[----:B------:R0:W5:Y:S02]  /*0870*/  @P2 LDG.E.128 R124, desc[UR8][R18.64+0x10] ;  /* 0x00001008127c2981 */ /* 0x000164000c1e1d00 */
[----:B------:R-:W-:-:S02]  /*0880*/  @P3 VIADD R5, R5, 0x80 ;  /* 0x0000008005053836 */ /* 0x000fc40000000000 */
[----:B------:R0:W5:Y:S02]  /*0890*/  @P3 LDG.E.128 R112, desc[UR8][R20.64] ;  /* 0x0000000814703981 */ /* 0x000164000c1e1d00 */
[C---:B----4-:R-:W-:Y:S01]  /*08a0*/  @P4 IMAD.WIDE.U32 R22, R5.reuse, 0x20, R22 ;  /* 0x0000002005164825 */ /* 0x050fe200078e0016 */
[----:B------:R-:W-:Y:S01]  /*08b0*/  @P4 IADD3 R5, PT, PT, R5, 0x80, RZ ;  /* 0x0000008005054810 */ /* 0x000fe20007ffe0ff */
[----:B------:R0:W5:Y:S04]  /*08c0*/  @P3 LDG.E.128 R108, desc[UR8][R20.64+0x10] ;  /* 0x00001008146c3981 */ /* 0x000168000c1e1d00 */
[----:B------:R0:W5:Y:S01]  /*08d0*/  @P4 LDG.E.128 R96, desc[UR8][R22.64] ;  /* 0x0000000816604981 */ /* 0x000162000c1e1d00 */
[----:B-1----:R-:W-:-:S03]  /*08e0*/  @P5 IMAD.WIDE.U32 R24, R5, 0x20, R12 ;  /* 0x0000002005185825 */ /* 0x002fc600078e000c */
[----:B------:R0:W5:Y:S01]  /*08f0*/  @P4 LDG.E.128 R92, desc[UR8][R22.64+0x10] ;  /* 0x00001008165c4981 */ /* 0x000162000c1e1d00 */
[----:B------:R-:W-:-:S03]  /*0900*/  @P5 VIADD R5, R5, 0x80 ;  /* 0x0000008005055836 */ /* 0x000fc60000000000 */
        /* <DEDUP_REMOVED lines=33> */
.L_x_9658:
[----:B------:R-:W-:Y:S05]  /*0b20*/  BSYNC.RECONVERGENT B0 ;  /* 0x0000000000007941 */ /* 0x000fea0003800200 */
.L_x_9656:
[----:B------:R-:W1:Y:S02]  /*0b30*/  LDCU UR5, c[0x0][0x384] ;  /* 0x00007080ff0577ac */ /* 0x000e640008000800 */
[----:B-1----:R-:W-:-:S13]  /*0b40*/  ISETP.GE.AND P0, PT, R0, UR5, PT ;  /* 0x0000000500007c0c */ /* 0x002fda000bf06270 */
[----:B------:R-:W-:Y:S05]  /*0b50*/  @P0 EXIT ;  /* 0x000000000000094d */ /* 0x000fea0003800000 */
[----:B------:R-:W1:Y:S01]  /*0b60*/  LDCU UR5, c[0x0][0x360] ;  /* 0x00006c00ff0577ac */ /* 0x000e620008000800 */
[----:B------:R-:W-:Y:S01]  /*0b70*/  IMAD.HI.U32 R5, R3, -0x2daee0ad, RZ ;  /* 0xd2511f5303057827 */ /* 0x000fe200078e00ff */
[----:B------:R-:W-:Y:S01]  /*0b80*/  IADD3 R17, PT, PT, R247, -0x4498517b, RZ ;  /* 0xbb67ae85f7117810 */ /* 0x000fe20007ffe0ff */
[----:B------:R-:W-:Y:S02]  /*0b90*/  ULOP3.LUT UR6, UR4, 0x7f, URZ, 0xc0, !UPT ;  /* 0x0000007f04067892 */ /* 0x000fe4000f8ec0ff */
[----:B------:R-:W-:Y:S01]  /*0ba0*/  VIADD R16, R246, 0x9e3779b9 ;  /* 0x9e3779b9f6107836 */ /* 0x000fe20000000000 */
[----:B0-----:R-:W-:Y:S01]  /*0bb0*/  LOP3.LUT R12, R5, R247, RZ, 0x3c, !PT ;  /* 0x000000f7050c7212 */ /* 0x001fe200078e3cff */
[----:B------:R-:W-:Y:S01]  /*0bc0*/  VIADD R19, R247, 0x76cf5d0a ;  /* 0x76cf5d0af7137836 */ /* 0x000fe20000000000 */
[----:B------:R-:W-:Y:S01]  /*0bd0*/  LOP3.LUT R13, R13, 0xffffff7f, RZ, 0xc0, !PT ;  /* 0xffffff7f0d0d7812 */ /* 0x000fe200078ec0ff */
[----:B------:R-:W0:Y:S02]  /*0be0*/  LDCU UR13, c[0x0][0x388] ;  /* 0x00007100ff0d77ac */ /* 0x000e240008000800 */
[C---:B------:R-:W-:Y:S01]  /*0bf0*/  IMAD.HI.U32 R14, R12.reuse, -0x326172a9, RZ ;  /* 0xcd9e8d570c0e7827 */ /* 0x040fe200078e00ff */
[----:B------:R-:W2:Y:S03]  /*0c00*/  LDCU.U8 UR7, c[0x0][0x410] ;  /* 0x00008200ff0777ac */ /* 0x000ea60008000000 */
[----:B------:R-:W-:Y:S01]  /*0c10*/  IMAD R12, R12, -0x326172a9, RZ ;  /* 0xcd9e8d570c0c7824 */ /* 0x000fe200078e02ff */
[----:B------:R-:W3:Y:S01]  /*0c20*/  LDCU UR12, c[0x0][0x400] ;  /* 0x00008000ff0c77ac */ /* 0x000ee20008000800 */
[----:B-1----:R-:W-:Y:S01]  /*0c30*/  IMAD R5, R0, UR5, R7 ;  /* 0x0000000500057c24 */ /* 0x002fe2000f8e0207 */
[----:B------:R-:W-:-:S03]  /*0c40*/  USHF.L.U32 UR5, UR4, 0x1, URZ ;  /* 0x0000000104057899 */ /* 0x000fc600080006ff */
[C---:B------:R-:W-:Y:S01]  /*0c50*/  IMAD.HI.U32 R11, R5.reuse, -0x326172a9, RZ ;  /* 0xcd9e8d57050b7827 */ /* 0x040fe200078e00ff */
[----:B------:R-:W1:Y:S03]  /*0c60*/  LDCU.64 UR10, c[0x0][0x3a0] ;  /* 0x00007400ff0a77ac */ /* 0x000e660008000a00 */
        /* <DEDUP_REMOVED lines=9> */
[----:B------:R-:W-:-:S04]  /*0d00*/  IMAD.HI.U32 R11, R14, -0x2daee0ad, RZ ;  /* 0xd2511f530e0b7827 */ /* 0x000fc800078e00ff */
[----:B------:R-:W-:Y:S01]  /*0d10*/  VIADD R16, R246, 0x3c6ef372 ;  /* 0x3c6ef372f6107836 */ /* 0x000fe20000000000 */
[----:B------:R-:W-:Y:S01]  /*0d20*/  LOP3.LUT R18, R19, R18, R11, 0x96, !PT ;  /* 0x0000001213127212 */ /* 0x000fe200078e960b */
[----:B------:R-:W-:-:S04]  /*0d30*/  IMAD.HI.U32 R11, R15, -0x326172a9, RZ ;  /* 0xcd9e8d570f0b7827 */ /* 0x000fc800078e00ff */
[----:B------:R-:W-:Y:S01]  /*0d40*/  IMAD R20, R15, -0x326172a9, RZ ;  /* 0xcd9e8d570f147824 */ /* 0x000fe200078e02ff */
[----:B------:R-:W-:Y:S01]  /*0d50*/  LOP3.LUT R11, R16, R12, R11, 0x96, !PT ;  /* 0x0000000c100b7212 */ /* 0x000fe200078e960b */
[----:B------:R-:W-:Y:S01]  /*0d60*/  IMAD.HI.U32 R15, R18, -0x326172a9, RZ ;  /* 0xcd9e8d57120f7827 */ /* 0x000fe200078e00ff */
[----:B------:R-:W-:-:S03]  /*0d70*/  IADD3 R16, PT, PT, R247, 0x32370b8f, RZ ;  /* 0x32370b8ff7107810 */ /* 0x000fc60007ffe0ff */
[----:B------:R-:W-:Y:S01]  /*0d80*/  IMAD R17, R14, -0x2daee0ad, RZ ;  /* 0xd2511f530e117824 */ /* 0x000fe200078e02ff */
[----:B------:R-:W-:Y:S01]  /*0d90*/  LOP3.LUT R15, R36, R20, R15, 0x96, !PT ;  /* 0x00000014240f7212 */ /* 0x000fe200078e960f */
[C---:B------:R-:W-:Y:S01]  /*0da0*/  IMAD.HI.U32 R12, R11.reuse, -0x2daee0ad, RZ ;  /* 0xd2511f530b0c7827 */ /* 0x040fe200078e00ff */
[----:B------:R-:W4:Y:S03]  /*0db0*/  LDC.64 R20, c[0x0][0x3e0] ;  /* 0x0000f800ff147b82 */ /* 0x000f260000000a00 */
[----:B------:R-:W-:Y:S01]  /*0dc0*/  IMAD R14, R11, -0x2daee0ad, RZ ;  /* 0xd2511f530b0e7824 */ /* 0x000fe200078e02ff */
[----:B------:R-:W-:Y:S01]  /*0dd0*/  LOP3.LUT R12, R16, R17, R12, 0x96, !PT ;  /* 0x00000011100c7212 */ /* 0x000fe200078e960c */
[----:B------:R-:W-:-:S04]  /*0de0*/  IMAD.HI.U32 R11, R15, -0x2daee0ad, RZ ;  /* 0xd2511f530f0b7827 */ /* 0x000fc800078e00ff */
[----:B------:R-:W-:Y:S02]  /*0df0*/  VIADD R19, R247, 0xed9eba14 ;  /* 0xed9eba14f7137836 */ /* 0x000fe40000000000 */
[----:B------:R-:W-:Y:S02]  /*0e00*/  IMAD R18, R18, -0x326172a9, RZ ;  /* 0xcd9e8d5712127824 */ /* 0x000fe400078e02ff */
[C---:B------:R-:W-:Y:S01]  /*0e10*/  IMAD R17, R12.reuse, -0x326172a9, RZ ;  /* 0xcd9e8d570c117824 */ /* 0x040fe200078e02ff */
[----:B------:R-:W-:Y:S01]  /*0e20*/  LOP3.LUT R14, R19, R14, R11, 0x96, !PT ;  /* 0x0000000e130e7212 */ /* 0x000fe200078e960b */
[----:B------:R-:W-:-:S04]  /*0e30*/  IMAD.HI.U32 R11, R12, -0x326172a9, RZ ;  /* 0xcd9e8d570c0b7827 */ /* 0x000fc800078e00ff */
[----:B------:R-:W-:Y:S01]  /*0e40*/  IMAD.HI.U32 R12, R14, -0x326172a9, RZ ;  /* 0xcd9e8d570e0c7827 */ /* 0x000fe200078e00ff */
[----:B------:R-:W-:-:S03]  /*0e50*/  LOP3.LUT R11, R37, R18, R11, 0x96, !PT ;  /* 0x00000012250b7212 */ /* 0x000fc600078e960b */
[----:B------:R-:W-:Y:S01]  /*0e60*/  VIADD R16, R246, 0x1715609d ;  /* 0x1715609df6107836 */ /* 0x000fe20000000000 */
[----:B----4-:R-:W-:Y:S01]  /*0e70*/  ISETP.NE.U32.AND P0, PT, R20, RZ, PT ;  /* 0x000000ff1400720c */ /* 0x010fe20003f05070 */
[----:B------:R-:W-:Y:S02]  /*0e80*/  IMAD R18, R11, -0x2daee0ad, RZ ;  /* 0xd2511f530b127824 */ /* 0x000fe400078e02ff */
[----:B------:R-:W-:Y:S01]  /*0e90*/  VIADD R19, R247, 0x646e171e ;  /* 0x646e171ef7137836 */ /* 0x000fe20000000000 */
[----:B------:R-:W-:Y:S01]  /*0ea0*/  LOP3.LUT R12, R16, R17, R12, 0x96, !PT ;  /* 0x00000011100c7212 */ /* 0x000fe200078e960c */
[----:B------:R-:W-:Y:S01]  /*0eb0*/  IMAD R16, R15, -0x2daee0ad, RZ ;  /* 0xd2511f530f107824 */ /* 0x000fe200078e02ff */
[----:B------:R-:W-:Y:S01]  /*0ec0*/  IADD3 R17, PT, PT, R247, -0x56f99767, RZ ;  /* 0xa9066899f7117810 */ /* 0x000fe20007ffe0ff */
[----:B------:R-:W-:Y:S01]  /*0ed0*/  IMAD.HI.U32 R15, R11, -0x2daee0ad, RZ ;  /* 0xd2511f530b0f7827 */ /* 0x000fe200078e00ff */
[----:B------:R-:W-:-:S03]  /*0ee0*/  ISETP.NE.AND.EX P0, PT, R21, RZ, PT, P0 ;  /* 0x000000ff1500720c */ /* 0x000fc60003f05300 */
[----:B------:R-:W-:Y:S01]  /*0ef0*/  IMAD.HI.U32 R11, R12, -0x2daee0ad, RZ ;  /* 0xd2511f530c0b7827 */ /* 0x000fe200078e00ff */
[----:B------:R-:W-:-:S03]  /*0f00*/  LOP3.LUT R15, R17, R16, R15, 0x96, !PT ;  /* 0x00000010110f7212 */ /* 0x000fc600078e960f */
[----:B------:R-:W-:Y:S01]  /*0f10*/  VIADD R17, R246, 0x5384540f ;  /* 0x5384540ff6117836 */ /* 0x000fe20000000000 */
[----:B------:R-:W-:Y:S01]  /*0f20*/  LOP3.LUT R18, R19, R18, R11, 0x96, !PT ;  /* 0x0000001213127212 */ /* 0x000fe200078e960b */
[----:B------:R-:W-:Y:S02]  /*0f30*/  IMAD R11, R14, -0x326172a9, RZ ;  /* 0xcd9e8d570e0b7824 */ /* 0x000fe400078e02ff */
[----:B------:R-:W-:Y:S02]  /*0f40*/  IMAD.HI.U32 R14, R15, -0x326172a9, RZ ;  /* 0xcd9e8d570f0e7827 */ /* 0x000fe400078e00ff */
[----:B------:R-:W-:Y:S02]  /*0f50*/  @P0 LOP3.LUT R13, R13, 0x80, RZ, 0xfc, !PT ;  /* 0x000000800d0d0812 */ /* 0x000fe400078efcff */
[----:B------:R-:W-:Y:S01]  /*0f60*/  IMAD R16, R15, -0x326172a9, RZ ;  /* 0xcd9e8d570f107824 */ /* 0x000fe200078e02ff */
[----:B------:R-:W-:Y:S01]  /*0f70*/  LOP3.LUT R9, R9, R11, R14, 0x96, !PT ;  /* 0x0000000b09097212 */ /* 0x000fe200078e960e */
[----:B------:R-:W-:-:S04]  /*0f80*/  IMAD.HI.U32 R15, R18, -0x326172a9, RZ ;  /* 0xcd9e8d57120f7827 */ /* 0x000fc800078e00ff */
[----:B------:R-:W-:Y:S01]  /*0f90*/  IMAD.HI.U32 R11, R9, -0x2daee0ad, RZ ;  /* 0xd2511f53090b7827 */ /* 0x000fe200078e00ff */
[----:B------:R-:W-:Y:S02]  /*0fa0*/  LOP3.LUT R15, R17, R16, R15, 0x96, !PT ;  /* 0x00000010110f7212 */ /* 0x000fe400078e960f */
[----:B------:R-:W-:Y:S01]  /*0fb0*/  IADD3 R16, PT, PT, RZ, -R8, RZ ;  /* 0x80000008ff107210 */ /* 0x000fe20007ffe0ff */
[----:B------:R-:W-:Y:S02]  /*0fc0*/  IMAD R12, R12, -0x2daee0ad, RZ ;  /* 0xd2511f530c0c7824 */ /* 0x000fe400078e02ff */
[----:B------:R-:W-:Y:S02]  /*0fd0*/  IMAD R9, R9, -0x2daee0ad, RZ ;  /* 0xd2511f5309097824 */ /* 0x000fe400078e02ff */
[----:B------:R-:W-:Y:S01]  /*0fe0*/  IMAD.HI.U32 R8, R15, -0x2daee0ad, RZ ;  /* 0xd2511f530f087827 */ /* 0x000fe200078e00ff */
[----:B------:R-:W-:-:S03]  /*0ff0*/  LOP3.LUT R6, R6, R12, R11, 0x96, !PT ;  /* 0x0000000c06067212 */ /* 0x000fc600078e960b */
[----:B------:R-:W-:Y:S02]  /*1000*/  VIADD R14, R247, 0xdb3d7428 ;  /* 0xdb3d7428f70e7836 */ /* 0x000fe40000000000 */
[----:B------:R-:W-:Y:S02]  /*1010*/  IMAD.MOV.U32 R12, RZ, RZ, R16 ;  /* 0x000000ffff0c7224 */ /* 0x000fe400078e0010 */
[----:B------:R-:W-:Y:S01]  /*1020*/  IMAD R18, R18, -0x326172a9, RZ ;  /* 0xcd9e8d5712127824 */ /* 0x000fe200078e02ff */
[----:B------:R-:W-:Y:S01]  /*1030*/  LOP3.LUT R14, R14, R9, R8, 0x96, !PT ;  /* 0x000000090e0e7212 */ /* 0x000fe200078e9608 */
[----:B------:R-:W-:Y:S01]  /*1040*/  VIADD R8, R246, 0xf1bbcdc8 ;  /* 0xf1bbcdc8f6087836 */ /* 0x000fe20000000000 */
[----:B------:R-:W-:Y:S01]  /*1050*/  SHF.L.U32 R9, R7, 0x5, RZ ;  /* 0x0000000507097819 */ /* 0x000fe200000006ff */
[----:B------:R-:W-:-:S03]  /*1060*/  IMAD.HI.U32 R7, R6, -0x326172a9, RZ ;  /* 0xcd9e8d5706077827 */ /* 0x000fc600078e00ff */
[----:B------:R-:W-:Y:S01]  /*1070*/  LOP3.LUT R11, R9, 0x3e0, RZ, 0xc0, !PT ;  /* 0x000003e0090b7812 */ /* 0x000fe200078ec0ff */
[----:B------:R-:W-:Y:S01]  /*1080*/  IMAD R15, R15, -0x2daee0ad, RZ ;  /* 0xd2511f530f0f7824 */ /* 0x000fe200078e02ff */
[----:B------:R-:W-:Y:S01]  /*1090*/  VIADDMNMX R9, R12, UR6, RZ, !PT ;  /* 0x000000060c097c46 */ /* 0x000fe2000f8001ff */
[----:B------:R-:W-:Y:S01]  /*10a0*/  VIADD R17, R246, 0x8ff34781 ;  /* 0x8ff34781f6117836 */ /* 0x000fe20000000000 */
[----:B------:R-:W-:Y:S01]  /*10b0*/  LOP3.LUT R18, R8, R18, R7, 0x96, !PT ;  /* 0x0000001208127212 */ /* 0x000fe200078e9607 */
[----:B------:R-:W-:Y:S01]  /*10c0*/  IMAD.MOV R19, RZ, RZ, -R11 ;  /* 0x000000ffff137224 */ /* 0x000fe200078e0a0b */
[----:B------:R-:W-:Y:S01]  /*10d0*/  VIMNMX R9, PT, PT, R9, 0x20, PT ;  /* 0x0000002009097848 */ /* 0x000fe20003fe0100 */
[----:B------:R-:W-:Y:S01]  /*10e0*/  IMAD R12, R6, -0x326172a9, RZ ;  /* 0xcd9e8d57060c7824 */ /* 0x000fe200078e02ff */
[----:B------:R-:W-:Y:S01]  /*10f0*/  IADD3 R11, PT, PT, R247, -0x695add53, RZ ;  /* 0x96a522adf70b7810 */ /* 0x000fe20007ffe0ff */
[----:B------:R-:W-:Y:S01]  /*1100*/  IMAD.HI.U32 R8, R18, -0x2daee0ad, RZ ;  /* 0xd2511f5312087827 */ /* 0x000fe200078e00ff */
[----:B------:R-:W-:-:S03]  /*1110*/  LEA R9, R9, UR5, 0x3 ;  /* 0x0000000509097c11 */ /* 0x000fc6000f8e18ff */
[C---:B------:R-:W-:Y:S01]  /*1120*/  IMAD.HI.U32 R7, R14.reuse, -0x326172a9, RZ ;  /* 0xcd9e8d570e077827 */ /* 0x040fe200078e00ff */
[----:B------:R-:W-:Y:S02]  /*1130*/  I2FP.F32.U32 R16, R9 ;  /* 0x0000000900107245 */ /* 0x000fe40000201000 */
[----:B------:R-:W-:Y:S02]  /*1140*/  VIADDMNMX R9, R19, UR6, RZ, !PT ;  /* 0x0000000613097c46 */ /* 0x000fe4000f8001ff */
[----:B------:R-:W-:Y:S01]  /*1150*/  LOP3.LUT R8, R11, R15, R8, 0x96, !PT ;  /* 0x0000000f0b087212 */ /* 0x000fe200078e9608 */
[----:B------:R4:W0:Y:S01]  /*1160*/  MUFU.RCP R6, R16 ;  /* 0x0000001000067308 */ /* 0x0008220000001000 */
[----:B------:R-:W-:Y:S02]  /*1170*/  VIMNMX R11, PT, PT, R9, 0x20, PT ;  /* 0x00000020090b7848 */ /* 0x000fe40003fe0100 */
[----:B------:R-:W-:Y:S01]  /*1180*/  LOP3.LUT R7, R17, R12, R7, 0x96, !PT ;  /* 0x0000000c11077212 */ /* 0x000fe200078e9607 */
[----:B------:R-:W-:Y:S01]  /*1190*/  IMAD R12, R14, -0x326172a9, RZ ;  /* 0xcd9e8d570e0c7824 */ /* 0x000fe200078e02ff */
[----:B------:R-:W-:Y:S01]  /*11a0*/  LOP3.LUT R9, R10, 0x3, RZ, 0xc0, !PT ;  /* 0x000000030a097812 */ /* 0x000fe200078ec0ff */
[----:B------:R-:W-:Y:S01]  /*11b0*/  IMAD.MOV.U32 R10, RZ, RZ, RZ ;  /* 0x000000ffff0a7224 */ /* 0x000fe200078e00ff */
[----:B------:R-:W-:Y:S01]  /*11c0*/  LEA R11, R11, UR5, 0x3 ;  /* 0x000000050b0b7c11 */ /* 0x000fe2000f8e18ff */
[----:B-1234-:R-:W-:-:S07]  /*11d0*/  IMAD R16, R18, -0x2daee0ad, RZ ;  /* 0xd2511f5312107824 */ /* 0x01efce00078e02ff */
.L_x_10264:
[----:B------:R-:W-:-:S13]  /*11e0*/  LOP3.LUT P1, RZ, R13, 0x80, RZ, 0xc0, !PT ;  /* 0x000000800dff7812 */ /* 0x000fda000782c0ff */
[----:B------:R-:W1:Y:S02]  /*11f0*/  @P1 LDC.64 R164, c[0x0][0x3e0] ;  /* 0x0000f800ffa41b82 */ /* 0x000e640000000a00 */
[----:B-1----:R-:W-:-:S06]  /*1200*/  @P1 IMAD.WIDE R164, R0, 0x2, R164 ;  /* 0x0000000200a41825 */ /* 0x002fcc00078e02a4 */
[----:B------:R-:W2:Y:S01]  /*1210*/  @P1 LDG.E.U16 R164, desc[UR8][R164.64] ;  /* 0x00000008a4a41981 */ /* 0x000ea2000c1e1500 */
[----:B0-----:R-:W-:Y:S01]  /*1220*/  IMAD R14, R0, UR13, RZ ;  /* 0x0000000d000e7c24 */ /* 0x001fe2000f8e02ff */
        /* <DEDUP_REMOVED lines=32> */
.L_x_42163:
[----:B------:R-:W-:Y:S05]  /*1430*/  BRX R42 -0x1440                                        (*"BRANCH_TARGETS .L_x_42164,.L_x_42165,.L_x_42166"*) ;  /* 0xffffffe82af07949 */ /* 0x000fea000383ffff */
.L_x_42166:
[----:B------:R-:W-:Y:S01]  /*1440*/  VIADD R17, R9, 0x1 ;  /* 0x0000000109117836 */ /* 0x000fe20000000000 */
[----:B------:R-:W-:Y:S01]  /*1450*/  MOV R22, R16 ;  /* 0x0000001000167202 */ /* 0x000fe20000000f00 */
[----:B------:R-:W-:Y:S01]  /*1460*/  IMAD.MOV.U32 R15, RZ, RZ, R7 ;  /* 0x000000ffff0f7224 */ /* 0x000fe200078e0007 */
[----:B------:R-:W-:Y:S06]  /*1470*/  BRA `(.L_x_9663) ;  /* 0x00000004003c7947 */ /* 0x000fec0003800000 */
.L_x_42164:
[----:B------:R-:W-:Y:S01]  /*1480*/  IMAD.MOV.U32 R22, RZ, RZ, R16 ;  /* 0x000000ffff167224 */ /* 0x000fe200078e0010 */
[----:B------:R-:W-:Y:S01]  /*1490*/  MOV R17, 0x3 ;  /* 0x0000000300117802 */ /* 0x000fe20000000f00 */
[----:B------:R-:W-:Y:S01]  /*14a0*/  IMAD.MOV.U32 R15, RZ, RZ, R8 ;  /* 0x000000ffff0f7224 */ /* 0x000fe200078e0008 */
[----:B------:R-:W-:Y:S06]  /*14b0*/  BRA `(.L_x_9663) ;  /* 0x00000004002c7947 */ /* 0x000fec0003800000 */
.L_x_42165:
        /* <DEDUP_REMOVED lines=13> */
.L_x_9665:
[----:B------:R-:W-:Y:S05]  /*1590*/  BSYNC.RECONVERGENT B2 ;  /* 0x0000000000027941 */ /* 0x000fea0003800200 */
.L_x_9664:
        /* <DEDUP_REMOVED lines=61> */
.L_x_9663:
[----:B------:R-:W-:Y:S05]  /*1970*/  BSYNC.RECONVERGENT B1 ;  /* 0x0000000000017941 */ /* 0x000fea0003800200 */
.L_x_9662:
        /* <DEDUP_REMOVED lines=11> */
[----:B------:R-:W-:-:S02]  /*1a30*/  PRMT R168, R168, 0x7632, R168 ;  /* 0x00007632a8a87816 */ /* 0x000fc400000000a8 */
[----:B------:R-:W-:Y:S01]  /*1a40*/  PRMT R164, R164, 0x7632, R164 ;  /* 0x00007632a4a47816 */ /* 0x000fe200000000a4 */
[----:B0-----:R-:W-:Y:S01]  /*1a50*/  FMUL.FTZ R15, R15, R16 ;  /* 0x000000100f0f7220 */ /* 0x001fe20000410000 */
[----:B-1----:R-:W-:Y:S01]  /*1a60*/  FSETP.GTU.FTZ.AND P0, PT, R9, R24, PT ;  /* 0x000000180900720b */ /* 0x002fe20003f1c000 */
[----:B------:R-:W-:-:S03]  /*1a70*/  IMAD.MOV.U32 R9, RZ, RZ, R12 ;  /* 0x000000ffff097224 */ /* 0x000fc600078e000c */
        /* <DEDUP_REMOVED lines=14> */
.L_x_9668:
        /* <DEDUP_REMOVED lines=13> */
.L_x_9670:
[----:B------:R-:W-:Y:S05]  /*1c30*/  BSYNC.RECONVERGENT B2 ;  /* 0x0000000000027941 */ /* 0x000fea0003800200 */
.L_x_9669:
        /* <DEDUP_REMOVED lines=61> */
.L_x_9667:
[----:B------:R-:W-:Y:S05]  /*2010*/  BSYNC.RECONVERGENT B1 ;  /* 0x0000000000017941 */ /* 0x000fea0003800200 */
.L_x_9666:
        /* <DEDUP_REMOVED lines=23> */
.L_x_9673:
        /* <DEDUP_REMOVED lines=13> */
.L_x_9675:
[----:B------:R-:W-:Y:S05]  /*2260*/  BSYNC.RECONVERGENT B2 ;  /* 0x0000000000027941 */ /* 0x000fea0003800200 */
.L_x_9674:
[----:B------:R-:W-:Y:S01]  /*2270*/  IMAD.WIDE.U32 R8, R5, -0x326172a9, RZ ;  /* 0xcd9e8d5705087825 */ /* 0x000fe200078e00ff */
[----:B------:R-:W-:-:S03]  /*2280*/  LOP3.LUT R42, R10, R191, R247, 0x96, !PT ;  /* 0x000000bf0a2a7212 */ /* 0x000fc600078e96f7 */
[----:B------:R-:W-:Y:S01]  /*2290*/  HFMA2 R32, -RZ, RZ, 0, 0 ;  /* 0x00000000ff207431 */ /* 0x000fe200000001ff */
        /* <DEDUP_REMOVED lines=56> */
[----:B------:R-:W-:Y:S01]  /*2620*/  IMAD.MOV.U32 R22, RZ, RZ, R42 ;  /* 0x000000ffff167224 */ /* 0x000fe200078e002a */
[----:B------:R-:W-:-:S07]  /*2630*/  LOP3.LUT R7, R7, R190, R45, 0x96, !PT ;  /* 0x000000be07077212 */ /* 0x000fce00078e962d */
.L_x_9672:
[----:B------:R-:W-:Y:S05]  /*2640*/  BSYNC.RECONVERGENT B1 ;  /* 0x0000000000017941 */ /* 0x000fea0003800200 */
.L_x_9671:
[----:B------:R-:W-:Y:S01]  /*2650*/  I2FP.F32.U32 R9, R9 ;  /* 0x0000000900097245 */ /* 0x000fe20000201000 */
[----:B------:R-:W-:Y:S01]  /*2660*/  IMAD.U32 R43, R169, 0x10000, RZ ;  /* 0x00010000a92b7824 */ /* 0x000fe200078e00ff */
[----:B------:R-:W-:Y:S01]  /*2670*/  ISETP.NE.AND P2, PT, R32, 0x1, PT ;  /* 0x000000012000780c */ /* 0x000fe20003f45270 */
[----:B------:R-:W-:Y:S01]  /*2680*/  IMAD.U32 R28, R165, 0x10000, RZ ;  /* 0x00010000a51c7824 */ /* 0x000fe200078e00ff */
[----:B------:R-:W-:Y:S01]  /*2690*/  BSSY.RECONVERGENT B1, `(.L_x_9676) ;  /* 0x0000060000017945 */ /* 0x000fe20003800200 */
[----:B------:R-:W-:Y:S01]  /*26a0*/  FFMA.FTZ R9, R9, R26, 1.1641532182693481445e-10 ;  /* 0x2f00000009097423 */ /* 0x000fe2000001001a */
[----:B------:R-:W-:Y:S01]  /*26b0*/  FMUL.FTZ R43, R43, R20 ;  /* 0x000000142b2b7220 */ /* 0x000fe20000410000 */
[----:B------:R-:W-:Y:S01]  /*26c0*/  HFMA2 R34, -RZ, RZ, 0, 1.1920928955078125e-07 ;  /* 0x00000002ff227431 */ /* 0x000fe200000001ff */
[----:B------:R-:W-:Y:S02]  /*26d0*/  PRMT R30, R169, 0x7632, R30 ;  /* 0x00007632a91e7816 */ /* 0x000fe4000000001e */
[----:B------:R-:W-:Y:S01]  /*26e0*/  FMUL.FTZ R43, R43, R16 ;  /* 0x000000102b2b7220 */ /* 0x000fe20000410000 */
[----:B------:R-:W-:Y:S01]  /*26f0*/  FSETP.GTU.FTZ.AND P1, PT, R9, R24, PT ;  /* 0x000000180900720b */ /* 0x000fe20003f3c000 */
[----:B------:R-:W-:-:S03]  /*2700*/  IMAD.MOV.U32 R9, RZ, RZ, R12 ;  /* 0x000000ffff097224 */ /* 0x000fc600078e000c */
        /* <DEDUP_REMOVED lines=13> */
.L_x_9678:
        /* <DEDUP_REMOVED lines=13> */
.L_x_9680:
[----:B------:R-:W-:Y:S05]  /*28b0*/  BSYNC.RECONVERGENT B2 ;  /* 0x0000000000027941 */ /* 0x000fea0003800200 */
.L_x_9679:
        /* <DEDUP_REMOVED lines=61> */
.L_x_9677:
[----:B------:R-:W-:Y:S05]  /*2c90*/  BSYNC.RECONVERGENT B1 ;  /* 0x0000000000017941 */ /* 0x000fea0003800200 */
.L_x_9676:
        /* <DEDUP_REMOVED lines=23> */
.L_x_9683:
        /* <DEDUP_REMOVED lines=13> */
.L_x_9685:
[----:B------:R-:W-:Y:S05]  /*2ee0*/  BSYNC.RECONVERGENT B2 ;  /* 0x0000000000027941 */ /* 0x000fea0003800200 */
.L_x_9684:
        /* <DEDUP_REMOVED lines=61> */
.L_x_9682:
[----:B------:R-:W-:Y:S05]  /*32c0*/  BSYNC.RECONVERGENT B1 ;  /* 0x0000000000017941 */ /* 0x000fea0003800200 */
.L_x_9681:
        /* <DEDUP_REMOVED lines=25> */
.L_x_9688:
        /* <DEDUP_REMOVED lines=13> */
.L_x_9690:
[----:B------:R-:W-:Y:S05]  /*3530*/  BSYNC.RECONVERGENT B2 ;  /* 0x0000000000027941 */ /* 0x000fea0003800200 */
.L_x_9689:
        /* <DEDUP_REMOVED lines=61> */
.L_x_9687:
[----:B------:R-:W-:Y:S05]  /*3910*/  BSYNC.RECONVERGENT B1 ;  /* 0x0000000000017941 */ /* 0x000fea0003800200 */
.L_x_9686:
        /* <DEDUP_REMOVED lines=23> */
.L_x_9693:
        /* <DEDUP_REMOVED lines=13> */
.L_x_9695:
[----:B------:R-:W-:Y:S05]  /*3b60*/  BSYNC.RECONVERGENT B2 ;  /* 0x0000000000027941 */ /* 0x000fea0003800200 */
.L_x_9694:
        /* <DEDUP_REMOVED lines=61> */
.L_x_9692:
[----:B------:R-:W-:Y:S05]  /*3f40*/  BSYNC.RECONVERGENT B1 ;  /* 0x0000000000017941 */ /* 0x000fea0003800200 */
.L_x_9691:
        /* <DEDUP_REMOVED lines=8> */
[----:B------:R-:W-:Y:S02]  /*3fd0*/  IMAD.MOV.U32 R30, RZ, RZ, R12 ;  /* 0x000000ffff1e7224 */ /* 0x000fe400078e000c */
[----:B------:R-:W-:Y:S01]  /*3fe0*/  FMUL.FTZ R165, R165, R16 ;  /* 0x00000010a5a57220 */ /* 0x000fe20000410000 */
[----:B------:R-:W-:Y:S01]  /*3ff0*/  FSETP.GTU.FTZ.AND P5, PT, R9, R24, PT ;  /* 0x000000180900720b */ /* 0x000fe20003fbc000 */
[----:B------:R-:W-:-:S03]  /*4000*/  IMAD.MOV.U32 R9, RZ, RZ, 0x2 ;  /* 0x00000002ff097424 */ /* 0x000fc600078e00ff */
        /* <DEDUP_REMOVED lines=13> */
.L_x_9698:
        /* <DEDUP_REMOVED lines=15> */
.L_x_9700:
[----:B------:R-:W-:Y:S05]  /*41d0*/  BSYNC.RECONVERGENT B2 ;  /* 0x0000000000027941 */ /* 0x000fea0003800200 */
.L_x_9699:
        /* <DEDUP_REMOVED lines=59> */
[----:B------:R-:W-:Y:S02]  /*4590*/  IMAD.MOV.U32 R22, RZ, RZ, R164 ;  /* 0x000000ffff167224 */ /* 0x000fe400078e00a4 */
[----:B------:R-:W-:-:S07]  /*45a0*/  IMAD.MOV.U32 R9, RZ, RZ, RZ ;  /* 0x000000ffff097224 */ /* 0x000fce00078e00ff */
.L_x_9697:
[----:B------:R-:W-:Y:S05]  /*45b0*/  BSYNC.RECONVERGENT B1 ;  /* 0x0000000000017941 */ /* 0x000fea0003800200 */
.L_x_9696:
        /* <DEDUP_REMOVED lines=15> */
.L_x_9661:
        /* <DEDUP_REMOVED lines=16> */
.L_x_9704:
        /* <DEDUP_REMOVED lines=13> */
.L_x_9706:
[----:B------:R-:W-:Y:S05]  /*4880*/  BSYNC.RECONVERGENT B2 ;  /* 0x0000000000027941 */ /* 0x000fea0003800200 */
.L_x_9705:
        /* <DEDUP_REMOVED lines=55> */
[----:B------:R-:W-:Y:S02]  /*4c00*/  LOP3.LUT R7, R9, R166, R45, 0x96, !PT ;  /* 0x000000a609077212 */ /* 0x000fe400078e962d */
[----:B------:R-:W-:Y:S01]  /*4c10*/  MOV R12, R44 ;  /* 0x0000002c000c7202 */ /* 0x000fe20000000f00 */
[----:B------:R-:W-:Y:S02]  /*4c20*/  VIADD R15, R247, 0x96a522ad ;  /* 0x96a522adf70f7836 */ /* 0x000fe40000000000 */
[----:B------:R-:W-:-:S03]  /*4c30*/  IMAD.MOV.U32 R22, RZ, RZ, R42 ;  /* 0x000000ffff167224 */ /* 0x000fc600078e002a */
[----:B------:R-:W-:Y:S01]  /*4c40*/  LOP3.LUT R8, R15, R8, R43, 0x96, !PT ;  /* 0x000000080f087212 */ /* 0x000fe200078e962b */
[----:B------:R-:W-:-:S07]  /*4c50*/  IMAD.MOV.U32 R15, RZ, RZ, R16 ;  /* 0x000000ffff0f7224 */ /* 0x000fce00078e0010 */
.L_x_9703:
[----:B------:R-:W-:Y:S05]  /*4c60*/  BSYNC.RECONVERGENT B1 ;  /* 0x0000000000017941 */ /* 0x000fea0003800200 */
.L_x_9702:
[----:B------:R-:W0:Y:S01]  /*4c70*/  LDC R26, c[0x0][0x404] ;  /* 0x00010100ff1a7b82 */ /* 0x000e220000000800 */
[----:B------:R-:W-:Y:S01]  /*4c80*/  I2FP.F32.U32 R9, R15 ;  /* 0x0000000f00097245 */ /* 0x000fe20000201000 */
[----:B------:R-:W-:Y:S01]  /*4c90*/  IMAD.MOV.U32 R16, RZ, RZ, 0x2f800000 ;  /* 0x2f800000ff107424 */ /* 0x000fe200078e00ff */
[----:B------:R-:W-:Y:S01]  /*4ca0*/  ISETP.NE.AND P1, PT, R17, 0x1, PT ;  /* 0x000000011100780c */ /* 0x000fe20003f25270 */
[C---:B-----5:R-:W-:Y:S01]  /*4cb0*/  IMAD.U32 R15, R168.reuse, 0x10000, RZ ;  /* 0x00010000a80f7824 */ /* 0x060fe200078e00ff */
        /* <DEDUP_REMOVED lines=22> */
.L_x_9709:
        /* <DEDUP_REMOVED lines=13> */
.L_x_9711:
[----:B------:R-:W-:Y:S05]  /*4ef0*/  BSYNC.RECONVERGENT B2 ;  /* 0x0000000000027941 */ /* 0x000fea0003800200 */
.L_x_9710:
        /* <DEDUP_REMOVED lines=61> */
.L_x_9708:
[----:B------:R-:W-:Y:S05]  /*52d0*/  BSYNC.RECONVERGENT B1 ;  /* 0x0000000000017941 */ /* 0x000fea0003800200 */
.L_x_9707:
[----:B------:R-:W-:Y:S01]  /*52e0*/  ISETP.NE.AND P2, PT, R28, 0x1, PT ;  /* 0x000000011c00780c */ /* 0x000fe20003f45270 */
[----:B------:R-:W-:Y:S01]  /*52f0*/  IMAD.U32 R17, R168, 0x10000, RZ ;  /* 0x00010000a8117824 */ /* 0x000fe200078e00ff */
        /* <DEDUP_REMOVED lines=19> */
.L_x_9714:
        /* <DEDUP_REMOVED lines=13> */
.L_x_9716:
[----:B------:R-:W-:Y:S05]  /*5500*/  BSYNC.RECONVERGENT B2 ;  /* 0x0000000000027941 */ /* 0x000fea0003800200 */
.L_x_9715:
        /* <DEDUP_REMOVED lines=61> */
.L_x_9713:
[----:B------:R-:W-:Y:S05]  /*58e0*/  BSYNC.RECONVERGENT B1 ;  /* 0x0000000000017941 */ /* 0x000fea0003800200 */
.L_x_9712:
[----:B------:R-:W-:Y:S01]  /*58f0*/  ISETP.NE.AND P3, PT, R30, 0x1, PT ;  /* 0x000000011e00780c */ /* 0x000fe20003f65270 */
[----:B------:R-:W-:Y:S01]  /*5900*/  IMAD.U32 R43, R169, 0x10000, RZ ;  /* 0x00010000a92b7824 */ /* 0x000fe200078e00ff */
[----:B------:R-:W-:Y:S01]  /*5910*/  I2FP.F32.U32 R9, R9 ;  /* 0x0000000900097245 */ /* 0x000fe20000201000 */
[----:B------:R-:W-:Y:S01]  /*5920*/  BSSY.RECONVERGENT B1, `(.L_x_9717) ;  /* 0x000005e000017945 */ /* 0x000fe20003800200 */
[----:B------:R-:W-:Y:S02]  /*5930*/  HFMA2 R28, -RZ, RZ, 0, 1.1920928955078125e-07 ;  /* 0x00000002ff1c7431 */ /* 0x000fe400000001ff */
[----:B------:R-:W-:Y:S01]  /*5940*/  FMUL.FTZ R43, R43, R20 ;  /* 0x000000142b2b7220 */ /* 0x000fe20000410000 */
[----:B------:R-:W-:Y:S01]  /*5950*/  PRMT R169, R169, 0x7632, R169 ;  /* 0x00007632a9a97816 */ /* 0x000fe200000000a9 */
[----:B------:R-:W-:Y:S02]  /*5960*/  FFMA.FTZ R9, R9, R16, 1.1641532182693481445e-10 ;  /* 0x2f00000009097423 */ /* 0x000fe40000010010 */
[----:B------:R-:W-:-:S03]  /*5970*/  FMUL.FTZ R43, R43, R24 ;  /* 0x000000182b2b7220 */ /* 0x000fc60000410000 */
        /* <DEDUP_REMOVED lines=13> */
.L_x_9719:
        /* <DEDUP_REMOVED lines=13> */
.L_x_9721:
[----:B------:R-:W-:Y:S05]  /*5b20*/  BSYNC.RECONVERGENT B2 ;  /* 0x0000000000027941 */ /* 0x000fea0003800200 */
.L_x_9720:
        /* <DEDUP_REMOVED lines=61> */
.L_x_9718:
[----:B------:R-:W-:Y:S05]  /*5f00*/  BSYNC.RECONVERGENT B1 ;  /* 0x0000000000017941 */ /* 0x000fea0003800200 */
.L_x_9717:
        /* <DEDUP_REMOVED lines=21> */
.L_x_9724:
        /* <DEDUP_REMOVED lines=13> */
.L_x_9726:
[----:B------:R-:W-:Y:S05]  /*6130*/  BSYNC.RECONVERGENT B2 ;  /* 0x0000000000027941 */ /* 0x000fea0003800200 */
.L_x_9725:
        /* <DEDUP_REMOVED lines=61> */
.L_x_9723:
[----:B------:R-:W-:Y:S05]  /*6510*/  BSYNC.RECONVERGENT B1 ;  /* 0x0000000000017941 */ /* 0x000fea0003800200 */
.L_x_9722:
        /* <DEDUP_REMOVED lines=22> */
.L_x_9729:
        /* <DEDUP_REMOVED lines=13> */
.L_x_9731:
[----:B------:R-:W-:Y:S05]  /*6750*/  BSYNC.RECONVERGENT B2 ;  /* 0x0000000000027941 */ /* 0x000fea0003800200 */
.L_x_9730:
        /* <DEDUP_REMOVED lines=61> */
.L_x_9728:
[----:B------:R-:W-:Y:S05]  /*6b30*/  BSYNC.RECONVERGENT B1 ;  /* 0x0000000000017941 */ /* 0x000fea0003800200 */
.L_x_9727:
        /* <DEDUP_REMOVED lines=21> */
.L_x_9734:
        /* <DEDUP_REMOVED lines=13> */
.L_x_9736:
[----:B------:R-:W-:Y:S05]  /*6d60*/  BSYNC.RECONVERGENT B2 ;  /* 0x0000000000027941 */ /* 0x000fea0003800200 */
.L_x_9735:
        /* <DEDUP_REMOVED lines=61> */
.L_x_9733:
[----:B------:R-:W-:Y:S05]  /*7140*/  BSYNC.RECONVERGENT B1 ;  /* 0x0000000000017941 */ /* 0x000fea0003800200 */
.L_x_9732:
[----:B------:R-:W-:Y:S01]  /*7150*/  I2FP.F32.U32 R9, R9 ;  /* 0x0000000900097245 */ /* 0x000fe20000201000 */
[C---:B------:R-:W-:Y:S01]  /*7160*/  IMAD.U32 R165, R171.reuse, 0x10000, RZ ;  /* 0x00010000aba57824 */ /* 0x040fe200078e00ff */
[----:B------:R-:W-:Y:S01]  /*7170*/  ISETP.NE.AND P6, PT, R30, 0x1, PT ;  /* 0x000000011e00780c */ /* 0x000fe20003fc5270 */
[----:B------:R-:W-:Y:S01]  /*7180*/  BSSY.RECONVERGENT B1, `(.L_x_9737) ;  /* 0x0000060000017945 */ /* 0x000fe20003800200 */
[----:B------:R-:W-:Y:S01]  /*7190*/  PRMT R171, R171, 0x7632, R171 ;  /* 0x00007632abab7816 */ /* 0x000fe200000000ab */
[----:B------:R-:W-:Y:S01]  /*71a0*/  FFMA.FTZ R9, R9, R16, 1.1641532182693481445e-10 ;  /* 0x2f00000009097423 */ /* 0x000fe20000010010 */
[----:B------:R-:W-:Y:S01]  /*71b0*/  FMUL.FTZ R165, R165, R20 ;  /* 0x00000014a5a57220 */ /* 0x000fe20000410000 */
[----:B------:R-:W-:-:S03]  /*71c0*/  IMAD.MOV.U32 R28, RZ, RZ, R12 ;  /* 0x000000ffff1c7224 */ /* 0x000fc600078e000c */
        /* <DEDUP_REMOVED lines=14> */
.L_x_9739:
        /* <DEDUP_REMOVED lines=15> */
.L_x_9741:
[----:B------:R-:W-:Y:S05]  /*73a0*/  BSYNC.RECONVERGENT B2 ;  /* 0x0000000000027941 */ /* 0x000fea0003800200 */
.L_x_9740:
        /* <DEDUP_REMOVED lines=9> */
[----:B------:R-:W-:-:S03]  /*7440*/  IMAD.MOV.U32 R28, RZ, RZ, R22 ;  /* 0x000000ffff1c7224 */ /* 0x000fc600078e0016 */
        /* <DEDUP_REMOVED lines=49> */
[----:B------:R-:W-:Y:S01]  /*7760*/  IMAD.MOV.U32 R9, RZ, RZ, RZ ;  /* 0x000000ffff097224 */ /* 0x000fe200078e00ff */
[----:B------:R-:W-:-:S07]  /*7770*/  MOV R22, R164 ;  /* 0x000000a400167202 */ /* 0x000fce0000000f00 */
.L_x_9738:
[----:B------:R-:W-:Y:S05]  /*7780*/  BSYNC.RECONVERGENT B1 ;  /* 0x0000000000017941 */ /* 0x000fea0003800200 */
.L_x_9737:
        /* <DEDUP_REMOVED lines=12> */
.L_x_9701:
        /* <DEDUP_REMOVED lines=21> */
.L_x_9660:
[----:B------:R-:W-:Y:S05]  /*79a0*/  BSYNC.RECONVERGENT B0 ;  /* 0x0000000000007941 */ /* 0x000fea0003800200 */
.L_x_9659:
        /* <DEDUP_REMOVED lines=12> */
[----:B0-----:R-:W-:-:S05]  /*7a70*/  IMAD.WIDE.U32 R46, R22, 0x10, R46 ;  /* 0x00000010162e7825 */ /* 0x001fca00078e002e */
[----:B------:R0:W5:Y:S01]  /*7a80*/  LDG.E.128 R164, desc[UR8][R46.64] ;  /* 0x000000082ea47981 */ /* 0x000162000c1e1d00 */
[----:B------:R-:W-:Y:S01]  /*7a90*/  ISETP.NE.AND P0, PT, R9, 0x1, PT ;  /* 0x000000010900780c */ /* 0x000fe20003f05270 */
[----:B------:R-:W-:Y:S01]  /*7aa0*/  BSSY.RECONVERGENT B1, `(.L_x_9745) ;  /* 0x000005a000017945 */ /* 0x000fe20003800200 */
[----:B------:R-:W-:Y:S01]  /*7ab0*/  IMAD.MOV.U32 R21, RZ, RZ, 0x2 ;  /* 0x00000002ff157424 */ /* 0x000fe200078e00ff */
[----:B------:R-:W-:Y:S01]  /*7ac0*/  MOV R19, R12 ;  /* 0x0000000c00137202 */ /* 0x000fe20000000f00 */
[----:B------:R-:W-:-:S09]  /*7ad0*/  IMAD.MOV.U32 R24, RZ, RZ, R16 ;  /* 0x000000ffff187224 */ /* 0x000fd200078e0010 */
[----:B0-----:R-:W-:Y:S05]  /*7ae0*/  @!P0 BRA `(.L_x_9746) ;  /* 0x0000000400548947 */ /* 0x001fea0003800000 */
        /* <DEDUP_REMOVED lines=10> */
.L_x_9747:
        /* <DEDUP_REMOVED lines=13> */
.L_x_9749:
[----:B------:R-:W-:Y:S05]  /*7c60*/  BSYNC.RECONVERGENT B2 ;  /* 0x0000000000027941 */ /* 0x000fea0003800200 */
.L_x_9748:
        /* <DEDUP_REMOVED lines=61> */
.L_x_9746:
[----:B------:R-:W-:Y:S05]  /*8040*/  BSYNC.RECONVERGENT B1 ;  /* 0x0000000000017941 */ /* 0x000fea0003800200 */
.L_x_9745:
        /* <DEDUP_REMOVED lines=30> */
.L_x_9752:
        /* <DEDUP_REMOVED lines=13> */
.L_x_9754:
[----:B------:R-:W-:Y:S05]  /*8300*/  BSYNC.RECONVERGENT B2 ;  /* 0x0000000000027941 */ /* 0x000fea0003800200 */
.L_x_9753:
        /* <DEDUP_REMOVED lines=61> */
.L_x_9751:
[----:B------:R-:W-:Y:S05]  /*86e0*/  BSYNC.RECONVERGENT B1 ;  /* 0x0000000000017941 */ /* 0x000fea0003800200 */
.L_x_9750:
        /* <DEDUP_REMOVED lines=23> */
.L_x_9757:
        /* <DEDUP_REMOVED lines=13> */
.L_x_9759:
[----:B------:R-:W-:Y:S05]  /*8930*/  BSYNC.RECONVERGENT B2 ;  /* 0x0000000000027941 */ /* 0x000fea0003800200 */
.L_x_9758:
        /* <DEDUP_REMOVED lines=61> */
.L_x_9756:
[----:B------:R-:W-:Y:S05]  /*8d10*/  BSYNC.RECONVERGENT B1 ;  /* 0x0000000000017941 */ /* 0x000fea0003800200 */
.L_x_9755:
        /* <DEDUP_REMOVED lines=25> */
.L_x_9762:
        /* <DEDUP_REMOVED lines=13> */
.L_x_9764:
[----:B------:R-:W-:Y:S05]  /*8f80*/  BSYNC.RECONVERGENT B2 ;  /* 0x0000000000027941 */ /* 0x000fea0003800200 */
.L_x_9763:
        /* <DEDUP_REMOVED lines=61> */
.L_x_9761:
[----:B------:R-:W-:Y:S05]  /*9360*/  BSYNC.RECONVERGENT B1 ;  /* 0x0000000000017941 */ /* 0x000fea0003800200 */
.L_x_9760:
        /* <DEDUP_REMOVED lines=23> */
.L_x_9767:
        /* <DEDUP_REMOVED lines=13> */
.L_x_9769:
[----:B------:R-:W-:Y:S05]  /*95b0*/  BSYNC.RECONVERGENT B2 ;  /* 0x0000000000027941 */ /* 0x000fea0003800200 */
.L_x_9768:
        /* <DEDUP_REMOVED lines=61> */
.L_x_9766:
[----:B------:R-:W-:Y:S05]  /*9990*/  BSYNC.RECONVERGENT B1 ;  /* 0x0000000000017941 */ /* 0x000fea0003800200 */
.L_x_9765:
        /* <DEDUP_REMOVED lines=25> */
.L_x_9772:
        /* <DEDUP_REMOVED lines=13> */
.L_x_9774:
[----:B------:R-:W-:Y:S05]  /*9c00*/  BSYNC.RECONVERGENT B2 ;  /* 0x0000000000027941 */ /* 0x000fea0003800200 */
.L_x_9773:
        /* <DEDUP_REMOVED lines=61> */
.L_x_9771:
[----:B------:R-:W-:Y:S05]  /*9fe0*/  BSYNC.RECONVERGENT B1 ;  /* 0x0000000000017941 */ /* 0x000fea0003800200 */
.L_x_9770:
        /* <DEDUP_REMOVED lines=23> */
.L_x_9777:
        /* <DEDUP_REMOVED lines=13> */
.L_x_9779:
[----:B------:R-:W-:Y:S05]  /*a230*/  BSYNC.RECONVERGENT B2 ;  /* 0x0000000000027941 */ /* 0x000fea0003800200 */
.L_x_9778:
        /* <DEDUP_REMOVED lines=61> */
.L_x_9776:
[----:B------:R-:W-:Y:S05]  /*a610*/  BSYNC.RECONVERGENT B1 ;  /* 0x0000000000017941 */ /* 0x000fea0003800200 */
.L_x_9775:
        /* <DEDUP_REMOVED lines=25> */
.L_x_9782:
        /* <DEDUP_REMOVED lines=15> */
.L_x_9784:
[----:B------:R-:W-:Y:S05]  /*a8a0*/  BSYNC.RECONVERGENT B2 ;  /* 0x0000000000027941 */ /* 0x000fea0003800200 */
.L_x_9783:
        /* <DEDUP_REMOVED lines=61> */
.L_x_9781:
[----:B------:R-:W-:Y:S05]  /*ac80*/  BSYNC.RECONVERGENT B1 ;  /* 0x0000000000017941 */ /* 0x000fea0003800200 */
.L_x_9780:
        /* <DEDUP_REMOVED lines=15> */
.L_x_9744:
        /* <DEDUP_REMOVED lines=16> */
.L_x_9788:
        /* <DEDUP_REMOVED lines=13> */
.L_x_9790:
[----:B------:R-:W-:Y:S05]  /*af50*/  BSYNC.RECONVERGENT B2 ;  /* 0x0000000000027941 */ /* 0x000fea0003800200 */
.L_x_9789:
        /* <DEDUP_REMOVED lines=60> */
[----:B------:R-:W-:-:S07]  /*b320*/  IMAD.MOV.U32 R19, RZ, RZ, R16 ;  /* 0x000000ffff137224 */ /* 0x000fce00078e0010 */
.L_x_9787:
[----:B------:R-:W-:Y:S05]  /*b330*/  BSYNC.RECONVERGENT B1 ;  /* 0x0000000000017941 */ /* 0x000fea0003800200 */
.L_x_9786:
        /* <DEDUP_REMOVED lines=27> */
.L_x_9793:
        /* <DEDUP_REMOVED lines=13> */
.L_x_9795:
[----:B------:R-:W-:Y:S05]  /*b5c0*/  BSYNC.RECONVERGENT B2 ;  /* 0x0000000000027941 */ /* 0x000fea0003800200 */
.L_x_9794:
        /* <DEDUP_REMOVED lines=61> */
.L_x_9792:
[----:B------:R-:W-:Y:S05]  /*b9a0*/  BSYNC.RECONVERGENT B1 ;  /* 0x0000000000017941 */ /* 0x000fea0003800200 */
.L_x_9791:
        /* <DEDUP_REMOVED lines=21> */
.L_x_9798:
        /* <DEDUP_REMOVED lines=13> */
.L_x_9800:
[----:B------:R-:W-:Y:S05]  /*bbd0*/  BSYNC.RECONVERGENT B2 ;  /* 0x0000000000027941 */ /* 0x000fea0003800200 */
.L_x_9799:
        /* <DEDUP_REMOVED lines=61> */
.L_x_9797:
[----:B------:R-:W-:Y:S05]  /*bfb0*/  BSYNC.RECONVERGENT B1 ;  /* 0x0000000000017941 */ /* 0x000fea0003800200 */
.L_x_9796:
        /* <DEDUP_REMOVED lines=22> */
.L_x_9803:
        /* <DEDUP_REMOVED lines=13> */
.L_x_9805:
[----:B------:R-:W-:Y:S05]  /*c1f0*/  BSYNC.RECONVERGENT B2 ;  /* 0x0000000000027941 */ /* 0x000fea0003800200 */
.L_x_9804:
        /* <DEDUP_REMOVED lines=61> */
.L_x_9802:
[----:B------:R-:W-:Y:S05]  /*c5d0*/  BSYNC.RECONVERGENT B1 ;  /* 0x0000000000017941 */ /* 0x000fea0003800200 */
.L_x_9801:
        /* <DEDUP_REMOVED lines=21> */
.L_x_9808:
        /* <DEDUP_REMOVED lines=13> */
.L_x_9810:
[----:B------:R-:W-:Y:S05]  /*c800*/  BSYNC.RECONVERGENT B2 ;  /* 0x0000000000027941 */ /* 0x000fea0003800200 */
.L_x_9809:
        /* <DEDUP_REMOVED lines=61> */
.L_x_9807:
[----:B------:R-:W-:Y:S05]  /*cbe0*/  BSYNC.RECONVERGENT B1 ;  /* 0x0000000000017941 */ /* 0x000fea0003800200 */
.L_x_9806:
        /* <DEDUP_REMOVED lines=22> */
.L_x_9813:
        /* <DEDUP_REMOVED lines=13> */
.L_x_9815:
[----:B------:R-:W-:Y:S05]  /*ce20*/  BSYNC.RECONVERGENT B2 ;  /* 0x0000000000027941 */ /* 0x000fea0003800200 */
.L_x_9814:
        /* <DEDUP_REMOVED lines=61> */
.L_x_9812:
[----:B------:R-:W-:Y:S05]  /*d200*/  BSYNC.RECONVERGENT B1 ;  /* 0x0000000000017941 */ /* 0x000fea0003800200 */
.L_x_9811:
        /* <DEDUP_REMOVED lines=21> */
.L_x_9818:
        /* <DEDUP_REMOVED lines=13> */
.L_x_9820:
[----:B------:R-:W-:Y:S05]  /*d430*/  BSYNC.RECONVERGENT B2 ;  /* 0x0000000000027941 */ /* 0x000fea0003800200 */
.L_x_9819:
        /* <DEDUP_REMOVED lines=61> */
.L_x_9817:
[----:B------:R-:W-:Y:S05]  /*d810*/  BSYNC.RECONVERGENT B1 ;  /* 0x0000000000017941 */ /* 0x000fea0003800200 */
.L_x_9816:
        /* <DEDUP_REMOVED lines=22> */
.L_x_9823:
        /* <DEDUP_REMOVED lines=15> */
.L_x_9825:
[----:B------:R-:W-:Y:S05]  /*da70*/  BSYNC.RECONVERGENT B2 ;  /* 0x0000000000027941 */ /* 0x000fea0003800200 */
.L_x_9824:
        /* <DEDUP_REMOVED lines=61> */
.L_x_9822:
[----:B------:R-:W-:Y:S05]  /*de50*/  BSYNC.RECONVERGENT B1 ;  /* 0x0000000000017941 */ /* 0x000fea0003800200 */
.L_x_9821:
        /* <DEDUP_REMOVED lines=12> */
.L_x_9785:
        /* <DEDUP_REMOVED lines=21> */
.L_x_9743:
[----:B------:R-:W-:Y:S05]  /*e070*/  BSYNC.RECONVERGENT B0 ;  /* 0x0000000000007941 */ /* 0x000fea0003800200 */
.L_x_9742:
[----:B------:R-:W-:Y:S01]  /*e080*/  ISETP.GE.U32.AND P0, PT, R2, 0x180, PT ;  /* 0x000001800200780c */ /* 0x000fe20003f06070 */
[----:B------:R-:W-:Y:S01]  /*e090*/  BSSY.RECONVERGENT B0, `(.L_x_9826) ;  /* 0x0000669000007945 */ /* 0x000fe20003800200 */
[----:B------:R-:W-:-:S11]  /*e0a0*/  LOP3.LUT R13, R13, 0xfffffeff, RZ, 0xc0, !PT ;  /* 0xfffffeff0d0d7812 */ /* 0x000fd600078ec0ff */
[----:B------:R-:W-:Y:S01]  /*e0b0*/  @P0 LOP3.LUT R13, R13, 0x100, RZ, 0xfc, !PT ;  /* 0x000001000d0d0812 */ /* 0x000fe200078efcff */
[----:B------:R-:W-:Y:S06]  /*e0c0*/  @!P0 BRA `(.L_x_9827) ;  /* 0x0000006400948947 */ /* 0x000fec0003800000 */
[----:B------:R-:W1:Y:S02]  /*e0d0*/  LDC.64 R24, c[0x0][0x390] ;  /* 0x0000e400ff187b82 */ /* 0x000e640000000a00 */
[----:B-1----:R-:W-:-:S05]  /*e0e0*/  IMAD.WIDE.U32 R24, R22, 0x10, R24 ;  /* 0x0000001016187825 */ /* 0x002fca00078e0018 */
[----:B0-2---:R0:W5:Y:S01]  /*e0f0*/  LDG.E.128 R168, desc[UR8][R24.64] ;  /* 0x0000000818a87981 */ /* 0x005162000c1e1d00 */
        /* <DEDUP_REMOVED lines=22> */
.L_x_9831:
        /* <DEDUP_REMOVED lines=13> */
.L_x_9833:
[----:B------:R-:W-:Y:S05]  /*e330*/  BSYNC.RECONVERGENT B2 ;  /* 0x0000000000027941 */ /* 0x000fea0003800200 */
.L_x_9832:
        /* <DEDUP_REMOVED lines=58> */
[----:B------:R-:W-:Y:S01]  /*e6e0*/  IMAD.MOV.U32 R25, RZ, RZ, RZ ;  /* 0x000000ffff197224 */ /* 0x000fe200078e00ff */
[----:B------:R-:W-:-:S07]  /*e6f0*/  LOP3.LUT R7, R7, R172, R51, 0x96, !PT ;  /* 0x000000ac07077212 */ /* 0x000fce00078e9633 */
.L_x_9830:
[----:B------:R-:W-:Y:S05]  /*e700*/  BSYNC.RECONVERGENT B1 ;  /* 0x0000000000017941 */ /* 0x000fea0003800200 */
.L_x_9829:
        /* <DEDUP_REMOVED lines=30> */
.L_x_9836:
        /* <DEDUP_REMOVED lines=13> */
.L_x_9838:
[----:B------:R-:W-:Y:S05]  /*e9c0*/  BSYNC.RECONVERGENT B2 ;  /* 0x0000000000027941 */ /* 0x000fea0003800200 */
.L_x_9837:
        /* <DEDUP_REMOVED lines=61> */
.L_x_9835:
[----:B------:R-:W-:Y:S05]  /*eda0*/  BSYNC.RECONVERGENT B1 ;  /* 0x0000000000017941 */ /* 0x000fea0003800200 */
.L_x_9834:
        /* <DEDUP_REMOVED lines=23> */
.L_x_9841:
        /* <DEDUP_REMOVED lines=13> */
.L_x_9843:
[----:B------:R-:W-:Y:S05]  /*eff0*/  BSYNC.RECONVERGENT B2 ;  /* 0x0000000000027941 */ /* 0x000fea0003800200 */
.L_x_9842:
        /* <DEDUP_REMOVED lines=61> */
.L_x_9840:
[----:B------:R-:W-:Y:S05]  /*f3d0*/  BSYNC.RECONVERGENT B1 ;  /* 0x0000000000017941 */ /* 0x000fea0003800200 */
.L_x_9839:
        /* <DEDUP_REMOVED lines=8> */
[----:B------:R-:W-:Y:S02]  /*f460*/  IMAD.MOV.U32 R36, RZ, RZ, 0x2 ;  /* 0x00000002ff247424 */ /* 0x000fe400078e00ff */
[----:B------:R-:W-:Y:S01]  /*f470*/  FSETP.GTU.FTZ.AND P1, PT, R9, R26, PT ;  /* 0x0000001a0900720b */ /* 0x000fe20003f3c000 */
[----:B------:R-:W-:Y:S01]  /*f480*/  FMUL.FTZ R51, R51, R28 ;  /* 0x0000001c33337220 */ /* 0x000fe20000410000 */
[----:B------:R-:W-:-:S04]  /*f490*/  MOV R9, R12 ;  /* 0x0000000c00097202 */ /* 0x000fc80000000f00 */
        /* <DEDUP_REMOVED lines=13> */
.L_x_9846:
        /* <DEDUP_REMOVED lines=13> */
.L_x_9848:
[----:B------:R-:W-:Y:S05]  /*f640*/  BSYNC.RECONVERGENT B2 ;  /* 0x0000000000027941 */ /* 0x000fea0003800200 */
.L_x_9847:
        /* <DEDUP_REMOVED lines=61> */
.L_x_9845:
[----:B------:R-:W-:Y:S05]  /*fa20*/  BSYNC.RECONVERGENT B1 ;  /* 0x0000000000017941 */ /* 0x000fea0003800200 */
.L_x_9844:
        /* <DEDUP_REMOVED lines=23> */
.L_x_9851:
        /* <DEDUP_REMOVED lines=13> */
.L_x_9853:
[----:B------:R-:W-:Y:S05]  /*fc70*/  BSYNC.RECONVERGENT B2 ;  /* 0x0000000000027941 */ /* 0x000fea0003800200 */
.L_x_9852:
        /* <DEDUP_REMOVED lines=61> */
.L_x_9850:
[----:B------:R-:W-:Y:S05]  /*10050*/  BSYNC.RECONVERGENT B1 ;  /* 0x0000000000017941 */ /* 0x000fea0003800200 */
.L_x_9849:
        /* <DEDUP_REMOVED lines=25> */
.L_x_9856:
        /* <DEDUP_REMOVED lines=13> */
.L_x_9858:
[----:B------:R-:W-:Y:S05]  /*102c0*/  BSYNC.RECONVERGENT B2 ;  /* 0x0000000000027941 */ /* 0x000fea0003800200 */
.L_x_9857:
        /* <DEDUP_REMOVED lines=61> */
.L_x_9855:
[----:B------:R-:W-:Y:S05]  /*106a0*/  BSYNC.RECONVERGENT B1 ;  /* 0x0000000000017941 */ /* 0x000fea0003800200 */
.L_x_9854:
        /* <DEDUP_REMOVED lines=23> */
.L_x_9861:
        /* <DEDUP_REMOVED lines=13> */
.L_x_9863:
[----:B------:R-:W-:Y:S05]  /*108f0*/  BSYNC.RECONVERGENT B2 ;  /* 0x0000000000027941 */ /* 0x000fea0003800200 */
.L_x_9862:
        /* <DEDUP_REMOVED lines=61> */
.L_x_9860:
[----:B------:R-:W-:Y:S05]  /*10cd0*/  BSYNC.RECONVERGENT B1 ;  /* 0x0000000000017941 */ /* 0x000fea0003800200 */
.L_x_9859:
        /* <DEDUP_REMOVED lines=8> */
[----:B------:R-:W-:Y:S02]  /*10d60*/  IMAD.MOV.U32 R32, RZ, RZ, R12 ;  /* 0x000000ffff207224 */ /* 0x000fe400078e000c */
[----:B------:R-:W-:Y:S01]  /*10d70*/  FMUL.FTZ R165, R165, R28 ;  /* 0x0000001ca5a57220 */ /* 0x000fe20000410000 */
[----:B------:R-:W-:-:S02]  /*10d80*/  FSETP.GTU.FTZ.AND P5, PT, R9, R26, PT ;  /* 0x0000001a0900720b */ /* 0x000fc40003fbc000 */
[----:B------:R-:W-:Y:S02]  /*10d90*/  MOV R9, 0x2 ;  /* 0x0000000200097802 */ /* 0x000fe40000000f00 */
        /* <DEDUP_REMOVED lines=13> */
.L_x_9866:
        /* <DEDUP_REMOVED lines=15> */
.L_x_9868:
[----:B------:R-:W-:Y:S05]  /*10f60*/  BSYNC.RECONVERGENT B2 ;  /* 0x0000000000027941 */ /* 0x000fea0003800200 */
.L_x_9867:
        /* <DEDUP_REMOVED lines=61> */
.L_x_9865:
[----:B------:R-:W-:Y:S05]  /*11340*/  BSYNC.RECONVERGENT B1 ;  /* 0x0000000000017941 */ /* 0x000fea0003800200 */
.L_x_9864:
        /* <DEDUP_REMOVED lines=15> */
.L_x_9828:
        /* <DEDUP_REMOVED lines=16> */
.L_x_9872:
        /* <DEDUP_REMOVED lines=13> */
.L_x_9874:
[----:B------:R-:W-:Y:S05]  /*11610*/  BSYNC.RECONVERGENT B2 ;  /* 0x0000000000027941 */ /* 0x000fea0003800200 */
.L_x_9873:
        /* <DEDUP_REMOVED lines=51> */
[----:B------:R-:W-:Y:S02]  /*11950*/  VIADD R9, R247, 0x96a522ad ;  /* 0x96a522adf7097836 */ /* 0x000fe40000000000 */
[----:B------:R-:W-:Y:S01]  /*11960*/  IMAD.WIDE.U32 R50, R50, -0x326172a9, RZ ;  /* 0xcd9e8d5732327825 */ /* 0x000fe200078e00ff */
[----:B------:R-:W-:Y:S02]  /*11970*/  LOP3.LUT R24, R7, R24, R165, 0x96, !PT ;  /* 0x0000001807187212 */ /* 0x000fe400078e96a5 */
[----:B------:R-:W-:Y:S01]  /*11980*/  IADD3 R7, PT, PT, R246, -0x700cb87f, RZ ;  /* 0x8ff34781f6077810 */ /* 0x000fe20007ffe0ff */
[----:B------:R-:W-:-:S02]  /*11990*/  IMAD.MOV.U32 R12, RZ, RZ, R50 ;  /* 0x000000ffff0c7224 */ /* 0x000fc400078e0032 */
[----:B------:R-:W-:Y:S01]  /*119a0*/  IMAD.WIDE.U32 R24, R24, -0x2daee0ad, RZ ;  /* 0xd2511f5318187825 */ /* 0x000fe200078e00ff */
[----:B------:R-:W-:-:S04]  /*119b0*/  LOP3.LUT R7, R7, R164, R51, 0x96, !PT ;  /* 0x000000a407077212 */ /* 0x000fc800078e9633 */
[----:B------:R-:W-:Y:S01]  /*119c0*/  LOP3.LUT R8, R9, R8, R25, 0x96, !PT ;  /* 0x0000000809087212 */ /* 0x000fe200078e9619 */
[----:B------:R-:W-:-:S07]  /*119d0*/  IMAD.MOV.U32 R25, RZ, RZ, RZ ;  /* 0x000000ffff197224 */ /* 0x000fce00078e00ff */
.L_x_9871:
[----:B------:R-:W-:Y:S05]  /*119e0*/  BSYNC.RECONVERGENT B1 ;  /* 0x0000000000017941 */ /* 0x000fea0003800200 */
.L_x_9870:
[----:B------:R-:W0:Y:S01]  /*119f0*/  LDC R28, c[0x0][0x404] ;  /* 0x00010100ff1c7b82 */ /* 0x000e220000000800 */
[----:B------:R-:W-:Y:S01]  /*11a00*/  I2FP.F32.U32 R9, R23 ;  /* 0x0000001700097245 */ /* 0x000fe20000201000 */
[----:B------:R-:W-:Y:S01]  /*11a10*/  IMAD.MOV.U32 R16, RZ, RZ, 0x2f800000 ;  /* 0x2f800000ff107424 */ /* 0x000fe200078e00ff */
[----:B------:R-:W-:Y:S01]  /*11a20*/  ISETP.NE.AND P1, PT, R25, 0x1, PT ;  /* 0x000000011900780c */ /* 0x000fe20003f25270 */
[----:B------:R-:W-:Y:S01]  /*11a30*/  BSSY.RECONVERGENT B1, `(.L_x_9875) ;  /* 0x0000062000017945 */ /* 0x000fe20003800200 */
[C---:B-----5:R-:W-:Y:S01]  /*11a40*/  SHF.L.U32 R23, R168.reuse, 0x10, RZ ;  /* 0x00000010a8177819 */ /* 0x060fe200000006ff */
        /* <DEDUP_REMOVED lines=21> */
.L_x_9877:
        /* <DEDUP_REMOVED lines=13> */
.L_x_9879:
[----:B------:R-:W-:Y:S05]  /*11c70*/  BSYNC.RECONVERGENT B2 ;  /* 0x0000000000027941 */ /* 0x000fea0003800200 */
.L_x_9878:
        /* <DEDUP_REMOVED lines=61> */
.L_x_9876:
[----:B------:R-:W-:Y:S05]  /*12050*/  BSYNC.RECONVERGENT B1 ;  /* 0x0000000000017941 */ /* 0x000fea0003800200 */
.L_x_9875:
        /* <DEDUP_REMOVED lines=21> */
.L_x_9882:
        /* <DEDUP_REMOVED lines=13> */
.L_x_9884:
[----:B------:R-:W-:Y:S05]  /*12280*/  BSYNC.RECONVERGENT B2 ;  /* 0x0000000000027941 */ /* 0x000fea0003800200 */
.L_x_9883:
        /* <DEDUP_REMOVED lines=61> */
.L_x_9881:
[----:B------:R-:W-:Y:S05]  /*12660*/  BSYNC.RECONVERGENT B1 ;  /* 0x0000000000017941 */ /* 0x000fea0003800200 */
.L_x_9880:
        /* <DEDUP_REMOVED lines=22> */
.L_x_9887:
        /* <DEDUP_REMOVED lines=13> */
.L_x_9889:
[----:B------:R-:W-:Y:S05]  /*128a0*/  BSYNC.RECONVERGENT B2 ;  /* 0x0000000000027941 */ /* 0x000fea0003800200 */
.L_x_9888:
        /* <DEDUP_REMOVED lines=61> */
.L_x_9886:
[----:B------:R-:W-:Y:S05]  /*12c80*/  BSYNC.RECONVERGENT B1 ;  /* 0x0000000000017941 */ /* 0x000fea0003800200 */
.L_x_9885:
        /* <DEDUP_REMOVED lines=21> */
.L_x_9892:
        /* <DEDUP_REMOVED lines=13> */
.L_x_9894:
[----:B------:R-:W-:Y:S05]  /*12eb0*/  BSYNC.RECONVERGENT B2 ;  /* 0x0000000000027941 */ /* 0x000fea0003800200 */
.L_x_9893:
        /* <DEDUP_REMOVED lines=61> */
.L_x_9891:
[----:B------:R-:W-:Y:S05]  /*13290*/  BSYNC.RECONVERGENT B1 ;  /* 0x0000000000017941 */ /* 0x000fea0003800200 */
.L_x_9890:
        /* <DEDUP_REMOVED lines=22> */
.L_x_9897:
        /* <DEDUP_REMOVED lines=13> */
.L_x_9899:
[----:B------:R-:W-:Y:S05]  /*134d0*/  BSYNC.RECONVERGENT B2 ;  /* 0x0000000000027941 */ /* 0x000fea0003800200 */
.L_x_9898:
        /* <DEDUP_REMOVED lines=61> */
.L_x_9896:
[----:B------:R-:W-:Y:S05]  /*138b0*/  BSYNC.RECONVERGENT B1 ;  /* 0x0000000000017941 */ /* 0x000fea0003800200 */
.L_x_9895:
        /* <DEDUP_REMOVED lines=21> */
.L_x_9902:
        /* <DEDUP_REMOVED lines=13> */
.L_x_9904:
[----:B------:R-:W-:Y:S05]  /*13ae0*/  BSYNC.RECONVERGENT B2 ;  /* 0x0000000000027941 */ /* 0x000fea0003800200 */
.L_x_9903:
        /* <DEDUP_REMOVED lines=61> */
.L_x_9901:
[----:B------:R-:W-:Y:S05]  /*13ec0*/  BSYNC.RECONVERGENT B1 ;  /* 0x0000000000017941 */ /* 0x000fea0003800200 */
.L_x_9900:
[----:B------:R-:W-:Y:S01]  /*13ed0*/  I2FP.F32.U32 R9, R9 ;  /* 0x0000000900097245 */ /* 0x000fe20000201000 */
[----:B------:R-:W-:Y:S01]  /*13ee0*/  BSSY.RECONVERGENT B1, `(.L_x_9905) ;  /* 0x0000062000017945 */ /* 0x000fe20003800200 */
[----:B------:R-:W-:Y:S01]  /*13ef0*/  SHF.L.U32 R165, R171, 0x10, RZ ;  /* 0x00000010aba57819 */ /* 0x000fe200000006ff */
[----:B------:R-:W-:Y:S01]  /*13f00*/  IMAD.MOV.U32 R30, RZ, RZ, R12 ;  /* 0x000000ffff1e7224 */ /* 0x000fe200078e000c */
[----:B------:R-:W-:Y:S01]  /*13f10*/  ISETP.NE.AND P6, PT, R34, 0x1, PT ;  /* 0x000000012200780c */ /* 0x000fe20003fc5270 */
[----:B------:R-:W-:Y:S01]  /*13f20*/  FFMA.FTZ R9, R9, R16, 1.1641532182693481445e-10 ;  /* 0x2f00000009097423 */ /* 0x000fe20000010010 */
[----:B------:R-:W-:Y:S01]  /*13f30*/  PRMT R171, R171, 0x7632, R171 ;  /* 0x00007632abab7816 */ /* 0x000fe200000000ab */
[----:B------:R-:W-:-:S03]  /*13f40*/  FMUL.FTZ R165, R165, R20 ;  /* 0x00000014a5a57220 */ /* 0x000fc60000410000 */
[----:B------:R-:W-:Y:S01]  /*13f50*/  FSETP.GTU.FTZ.AND P5, PT, R9, R28, PT ;  /* 0x0000001c0900720b */ /* 0x000fe20003fbc000 */
[----:B------:R-:W-:Y:S01]  /*13f60*/  FMUL.FTZ R165, R165, R26 ;  /* 0x0000001aa5a57220 */ /* 0x000fe20000410000 */
[----:B------:R-:W-:-:S04]  /*13f70*/  IMAD.MOV.U32 R9, RZ, RZ, 0x2 ;  /* 0x00000002ff097424 */ /* 0x000fc800078e00ff */
        /* <DEDUP_REMOVED lines=11> */
.L_x_9907:
        /* <DEDUP_REMOVED lines=15> */
.L_x_9909:
[----:B------:R-:W-:Y:S05]  /*14120*/  BSYNC.RECONVERGENT B2 ;  /* 0x0000000000027941 */ /* 0x000fea0003800200 */
.L_x_9908:
        /* <DEDUP_REMOVED lines=61> */
.L_x_9906:
[----:B------:R-:W-:Y:S05]  /*14500*/  BSYNC.RECONVERGENT B1 ;  /* 0x0000000000017941 */ /* 0x000fea0003800200 */
.L_x_9905:
        /* <DEDUP_REMOVED lines=12> */
.L_x_9869:
        /* <DEDUP_REMOVED lines=21> */
.L_x_9827:
[----:B------:R-:W-:Y:S05]  /*14720*/  BSYNC.RECONVERGENT B0 ;  /* 0x0000000000007941 */ /* 0x000fea0003800200 */
.L_x_9826:
[----:B------:R-:W-:Y:S01]  /*14730*/  ISETP.GE.U32.AND P0, PT, R2, 0x200, PT ;  /* 0x000002000200780c */ /* 0x000fe20003f06070 */
[----:B------:R-:W-:Y:S01]  /*14740*/  BSSY.RECONVERGENT B0, `(.L_x_9910) ;  /* 0x000066b000007945 */ /* 0x000fe20003800200 */
[----:B------:R-:W-:-:S11]  /*14750*/  LOP3.LUT R13, R13, 0xffffffbf, RZ, 0xc0, !PT ;  /* 0xffffffbf0d0d7812 */ /* 0x000fd600078ec0ff */
[----:B------:R-:W-:Y:S01]  /*14760*/  @P0 LOP3.LUT R13, R13, 0x40, RZ, 0xfc, !PT ;  /* 0x000000400d0d0812 */ /* 0x000fe200078efcff */
[----:B------:R-:W-:Y:S06]  /*14770*/  @!P0 BRA `(.L_x_9911) ;  /* 0x00000064009c8947 */ /* 0x000fec0003800000 */
[----:B------:R-:W1:Y:S02]  /*14780*/  LDC.64 R26, c[0x0][0x390] ;  /* 0x0000e400ff1a7b82 */ /* 0x000e640000000a00 */
[----:B-1----:R-:W-:-:S05]  /*14790*/  IMAD.WIDE.U32 R26, R22, 0x10, R26 ;  /* 0x00000010161a7825 */ /* 0x002fca00078e001a */
[----:B0-23--:R0:W5:Y:S01]  /*147a0*/  LDG.E.128 R164, desc[UR8][R26.64] ;  /* 0x000000081aa47981 */ /* 0x00d162000c1e1d00 */
        /* <DEDUP_REMOVED lines=22> */
.L_x_9915:
        /* <DEDUP_REMOVED lines=13> */
.L_x_9917:
[----:B------:R-:W-:Y:S05]  /*149e0*/  BSYNC.RECONVERGENT B2 ;  /* 0x0000000000027941 */ /* 0x000fea0003800200 */
.L_x_9916:
        /* <DEDUP_REMOVED lines=61> */
.L_x_9914:
[----:B------:R-:W-:Y:S05]  /*14dc0*/  BSYNC.RECONVERGENT B1 ;  /* 0x0000000000017941 */ /* 0x000fea0003800200 */
.L_x_9913:
        /* <DEDUP_REMOVED lines=14> */
[----:B-1----:R-:W-:Y:S02]  /*14eb0*/  FSETP.GTU.FTZ.AND P1, PT, R9, R26, PT ;  /* 0x0000001a0900720b */ /* 0x002fe40003f3c000 */
[----:B------:R-:W-:Y:S02]  /*14ec0*/  MOV R9, R12 ;  /* 0x0000000c00097202 */ /* 0x000fe40000000f00 */
        /* <DEDUP_REMOVED lines=14> */
.L_x_9920:
        /* <DEDUP_REMOVED lines=13> */
.L_x_9922:
[----:B------:R-:W-:Y:S05]  /*15080*/  BSYNC.RECONVERGENT B2 ;  /* 0x0000000000027941 */ /* 0x000fea0003800200 */
.L_x_9921:
        /* <DEDUP_REMOVED lines=61> */
.L_x_9919:
[----:B------:R-:W-:Y:S05]  /*15460*/  BSYNC.RECONVERGENT B1 ;  /* 0x0000000000017941 */ /* 0x000fea0003800200 */
.L_x_9918:
        /* <DEDUP_REMOVED lines=23> */
.L_x_9925:
        /* <DEDUP_REMOVED lines=13> */
.L_x_9927:
[----:B------:R-:W-:Y:S05]  /*156b0*/  BSYNC.RECONVERGENT B2 ;  /* 0x0000000000027941 */ /* 0x000fea0003800200 */
.L_x_9926:
        /* <DEDUP_REMOVED lines=61> */
.L_x_9924:
[----:B------:R-:W-:Y:S05]  /*15a90*/  BSYNC.RECONVERGENT B1 ;  /* 0x0000000000017941 */ /* 0x000fea0003800200 */
.L_x_9923:
        /* <DEDUP_REMOVED lines=8> */
[----:B------:R-:W-:Y:S02]  /*15b20*/  IMAD.MOV.U32 R36, RZ, RZ, 0x2 ;  /* 0x00000002ff247424 */ /* 0x000fe400078e00ff */
        /* <DEDUP_REMOVED lines=16> */
.L_x_9930:
        /* <DEDUP_REMOVED lines=13> */
.L_x_9932:
[----:B------:R-:W-:Y:S05]  /*15d00*/  BSYNC.RECONVERGENT B2 ;  /* 0x0000000000027941 */ /* 0x000fea0003800200 */
.L_x_9931:
        /* <DEDUP_REMOVED lines=61> */
.L_x_9929:
[----:B------:R-:W-:Y:S05]  /*160e0*/  BSYNC.RECONVERGENT B1 ;  /* 0x0000000000017941 */ /* 0x000fea0003800200 */
.L_x_9928:
        /* <DEDUP_REMOVED lines=23> */
.L_x_9935:
        /* <DEDUP_REMOVED lines=13> */
.L_x_9937:
[----:B------:R-:W-:Y:S05]  /*16330*/  BSYNC.RECONVERGENT B2 ;  /* 0x0000000000027941 */ /* 0x000fea0003800200 */
.L_x_9936:
        /* <DEDUP_REMOVED lines=61> */
.L_x_9934:
[----:B------:R-:W-:Y:S05]  /*16710*/  BSYNC.RECONVERGENT B1 ;  /* 0x0000000000017941 */ /* 0x000fea0003800200 */
.L_x_9933:
        /* <DEDUP_REMOVED lines=25> */
.L_x_9940:
        /* <DEDUP_REMOVED lines=13> */
.L_x_9942:
[----:B------:R-:W-:Y:S05]  /*16980*/  BSYNC.RECONVERGENT B2 ;  /* 0x0000000000027941 */ /* 0x000fea0003800200 */
.L_x_9941:
        /* <DEDUP_REMOVED lines=61> */
.L_x_9939:
[----:B------:R-:W-:Y:S05]  /*16d60*/  BSYNC.RECONVERGENT B1 ;  /* 0x0000000000017941 */ /* 0x000fea0003800200 */
.L_x_9938:
        /* <DEDUP_REMOVED lines=23> */
.L_x_9945:
        /* <DEDUP_REMOVED lines=13> */
.L_x_9947:
[----:B------:R-:W-:Y:S05]  /*16fb0*/  BSYNC.RECONVERGENT B2 ;  /* 0x0000000000027941 */ /* 0x000fea0003800200 */
.L_x_9946:
        /* <DEDUP_REMOVED lines=61> */
.L_x_9944:
[----:B------:R-:W-:Y:S05]  /*17390*/  BSYNC.RECONVERGENT B1 ;  /* 0x0000000000017941 */ /* 0x000fea0003800200 */
.L_x_9943:
        /* <DEDUP_REMOVED lines=11> */
[----:B------:R-:W-:-:S04]  /*17450*/  IMAD.MOV.U32 R9, RZ, RZ, 0x2 ;  /* 0x00000002ff097424 */ /* 0x000fc800078e00ff */
        /* <DEDUP_REMOVED lines=13> */
.L_x_9950:
        /* <DEDUP_REMOVED lines=15> */
.L_x_9952:
[----:B------:R-:W-:Y:S05]  /*17620*/  BSYNC.RECONVERGENT B2 ;  /* 0x0000000000027941 */ /* 0x000fea0003800200 */
.L_x_9951:
        /* <DEDUP_REMOVED lines=61> */
.L_x_9949:
[----:B------:R-:W-:Y:S05]  /*17a00*/  BSYNC.RECONVERGENT B1 ;  /* 0x0000000000017941 */ /* 0x000fea0003800200 */
.L_x_9948:
[----:B------:R-:W-:Y:S01]  /*17a10*/  I2FP.F32.U32 R165, R32 ;  /* 0x0000002000a57245 */ /* 0x000fe20000201000 */
[----:B------:R-:W-:Y:S01]  /*17a20*/  IMAD.U32 R167, R30, 0x10000, RZ ;  /* 0x000100001ea77824 */ /* 0x000fe200078e00ff */
[----:B------:R-:W-:Y:S02]  /*17a30*/  F2FP.BF16.F32.PACK_AB R166, R205, R203 ;  /* 0x000000cbcda6723e */ /* 0x000fe400000010ff */
[----:B------:R-:W-:Y:S01]  /*17a40*/  F2FP.BF16.F32.PACK_AB R164, R29, R27 ;  /* 0x0000001b1da4723e */ /* 0x000fe200000010ff */
[----:B------:R-:W-:Y:S01]  /*17a50*/  FFMA.FTZ R165, R165, R16, 1.1641532182693481445e-10 ;  /* 0x2f000000a5a57423 */ /* 0x000fe20000010010 */
[----:B------:R-:W-:Y:S01]  /*17a60*/  FMUL.FTZ R167, R167, R20 ;  /* 0x00000014a7a77220 */ /* 0x000fe20000410000 */
[----:B------:R-:W-:-:S03]  /*17a70*/  IMAD.U32 R16, R171, 0x10000, RZ ;  /* 0x00010000ab107824 */ /* 0x000fc600078e00ff */
        /* <DEDUP_REMOVED lines=8> */
.L_x_9912:
        /* <DEDUP_REMOVED lines=16> */
.L_x_9956:
        /* <DEDUP_REMOVED lines=13> */
.L_x_9958:
[----:B------:R-:W-:Y:S05]  /*17cd0*/  BSYNC.RECONVERGENT B2 ;  /* 0x0000000000027941 */ /* 0x000fea0003800200 */
.L_x_9957:
        /* <DEDUP_REMOVED lines=61> */
.L_x_9955:
[----:B------:R-:W-:Y:S05]  /*180b0*/  BSYNC.RECONVERGENT B1 ;  /* 0x0000000000017941 */ /* 0x000fea0003800200 */
.L_x_9954:
[----:B------:R-:W0:Y:S01]  /*180c0*/  LDC R28, c[0x0][0x408] ;  /* 0x00010200ff1c7b82 */ /* 0x000e220000000800 */
[----:B------:R-:W-:Y:S01]  /*180d0*/  I2FP.F32.U32 R9, R27 ;  /* 0x0000001b00097245 */ /* 0x000fe20000201000 */
[----:B------:R-:W-:Y:S02]  /*180e0*/  HFMA2 R16, -RZ, RZ, 0.1171875, 0 ;  /* 0x2f800000ff107431 */ /* 0x000fe400000001ff */
[C---:B-----5:R-:W-:Y:S01]  /*180f0*/  IMAD.U32 R27, R164.reuse, 0x10000, RZ ;  /* 0x00010000a41b7824 */ /* 0x060fe200078e00ff */
[----:B------:R-:W-:Y:S01]  /*18100*/  ISETP.NE.AND P0, PT, R29, 0x1, PT ;  /* 0x000000011d00780c */ /* 0x000fe20003f05270 */
[----:B------:R-:W-:Y:S01]  /*18110*/  BSSY.RECONVERGENT B1, `(.L_x_9959) ;  /* 0x0000061000017945 */ /* 0x000fe20003800200 */
[----:B------:R-:W-:Y:S01]  /*18120*/  LOP3.LUT R13, R13, 0xfffffffd, RZ, 0xc0, !PT ;  /* 0xfffffffd0d0d7812 */ /* 0x000fe200078ec0ff */
[----:B------:R-:W-:Y:S01]  /*18130*/  FFMA.FTZ R9, R9, R16, 1.1641532182693481445e-10 ;  /* 0x2f00000009097423 */ /* 0x000fe20000010010 */
[----:B------:R-:W1:Y:S01]  /*18140*/  LDC R26, c[0x0][0x404] ;  /* 0x00010100ff1a7b82 */ /* 0x000e620000000800 */
[----:B------:R-:W-:Y:S01]  /*18150*/  FMUL.FTZ R27, R27, R20 ;  /* 0x000000141b1b7220 */ /* 0x000fe20000410000 */
[----:B------:R-:W-:Y:S01]  /*18160*/  HFMA2 R30, -RZ, RZ, 0, 1.1920928955078125e-07 ;  /* 0x00000002ff1e7431 */ /* 0x000fe200000001ff */
[----:B------:R-:W-:-:S02]  /*18170*/  PRMT R164, R164, 0x7632, R164 ;  /* 0x00007632a4a47816 */ /* 0x000fc400000000a4 */
        /* <DEDUP_REMOVED lines=15> */
.L_x_9961:
        /* <DEDUP_REMOVED lines=13> */
.L_x_9963:
[----:B------:R-:W-:Y:S05]  /*18340*/  BSYNC.RECONVERGENT B2 ;  /* 0x0000000000027941 */ /* 0x000fea0003800200 */
.L_x_9962:
        /* <DEDUP_REMOVED lines=61> */
.L_x_9960:
[----:B------:R-:W-:Y:S05]  /*18720*/  BSYNC.RECONVERGENT B1 ;  /* 0x0000000000017941 */ /* 0x000fea0003800200 */
.L_x_9959:
        /* <DEDUP_REMOVED lines=21> */
.L_x_9966:
        /* <DEDUP_REMOVED lines=13> */
.L_x_9968:
[----:B------:R-:W-:Y:S05]  /*18950*/  BSYNC.RECONVERGENT B2 ;  /* 0x0000000000027941 */ /* 0x000fea0003800200 */
.L_x_9967:
        /* <DEDUP_REMOVED lines=61> */
.L_x_9965:
[----:B------:R-:W-:Y:S05]  /*18d30*/  BSYNC.RECONVERGENT B1 ;  /* 0x0000000000017941 */ /* 0x000fea0003800200 */
.L_x_9964:
        /* <DEDUP_REMOVED lines=22> */
.L_x_9971:
        /* <DEDUP_REMOVED lines=13> */
.L_x_9973:
[----:B------:R-:W-:Y:S05]  /*18f70*/  BSYNC.RECONVERGENT B2 ;  /* 0x0000000000027941 */ /* 0x000fea0003800200 */
.L_x_9972:
        /* <DEDUP_REMOVED lines=61> */
.L_x_9970:
[----:B------:R-:W-:Y:S05]  /*19350*/  BSYNC.RECONVERGENT B1 ;  /* 0x0000000000017941 */ /* 0x000fea0003800200 */
.L_x_9969:
        /* <DEDUP_REMOVED lines=21> */
.L_x_9976:
        /* <DEDUP_REMOVED lines=13> */
.L_x_9978:
[----:B------:R-:W-:Y:S05]  /*19580*/  BSYNC.RECONVERGENT B2 ;  /* 0x0000000000027941 */ /* 0x000fea0003800200 */
.L_x_9977:
        /* <DEDUP_REMOVED lines=61> */
.L_x_9975:
[----:B------:R-:W-:Y:S05]  /*19960*/  BSYNC.RECONVERGENT B1 ;  /* 0x0000000000017941 */ /* 0x000fea0003800200 */
.L_x_9974:
        /* <DEDUP_REMOVED lines=22> */
.L_x_9981:
        /* <DEDUP_REMOVED lines=13> */
.L_x_9983:
[----:B------:R-:W-:Y:S05]  /*19ba0*/  BSYNC.RECONVERGENT B2 ;  /* 0x0000000000027941 */ /* 0x000fea0003800200 */
.L_x_9982:
        /* <DEDUP_REMOVED lines=61> */
.L_x_9980:
[----:B------:R-:W-:Y:S05]  /*19f80*/  BSYNC.RECONVERGENT B1 ;  /* 0x0000000000017941 */ /* 0x000fea0003800200 */
.L_x_9979:
        /* <DEDUP_REMOVED lines=21> */
.L_x_9986:
        /* <DEDUP_REMOVED lines=13> */
.L_x_9988:
[----:B------:R-:W-:Y:S05]  /*1a1b0*/  BSYNC.RECONVERGENT B2 ;  /* 0x0000000000027941 */ /* 0x000fea0003800200 */
.L_x_9987:
        /* <DEDUP_REMOVED lines=61> */
.L_x_9985:
[----:B------:R-:W-:Y:S05]  /*1a590*/  BSYNC.RECONVERGENT B1 ;  /* 0x0000000000017941 */ /* 0x000fea0003800200 */
.L_x_9984:
        /* <DEDUP_REMOVED lines=9> */
[----:B------:R-:W-:Y:S02]  /*1a630*/  FSETP.GTU.FTZ.AND P5, PT, R9, R26, PT ;  /* 0x0000001a0900720b */ /* 0x000fe40003fbc000 */
[----:B------:R-:W-:Y:S02]  /*1a640*/  MOV R9, 0x2 ;  /* 0x0000000200097802 */ /* 0x000fe40000000f00 */
        /* <DEDUP_REMOVED lines=11> */
.L_x_9991:
        /* <DEDUP_REMOVED lines=15> */
.L_x_9993:
[----:B------:R-:W-:Y:S05]  /*1a7f0*/  BSYNC.RECONVERGENT B2 ;  /* 0x0000000000027941 */ /* 0x000fea0003800200 */
.L_x_9992:
        /* <DEDUP_REMOVED lines=61> */
.L_x_9990:
[----:B------:R-:W-:Y:S05]  /*1abd0*/  BSYNC.RECONVERGENT B1 ;  /* 0x0000000000017941 */ /* 0x000fea0003800200 */
.L_x_9989:
        /* <DEDUP_REMOVED lines=12> */
.L_x_9953:
        /* <DEDUP_REMOVED lines=21> */
.L_x_9911:
[----:B------:R-:W-:Y:S05]  /*1adf0*/  BSYNC.RECONVERGENT B0 ;  /* 0x0000000000007941 */ /* 0x000fea0003800200 */
.L_x_9910:
[----:B------:R-:W-:Y:S01]  /*1ae00*/  ISETP.GE.U32.AND P0, PT, R2, 0x280, PT ;  /* 0x000002800200780c */ /* 0x000fe20003f06070 */
[----:B------:R-:W-:Y:S01]  /*1ae10*/  BSSY.RECONVERGENT B0, `(.L_x_9994) ;  /* 0x000066b000007945 */ /* 0x000fe20003800200 */
[----:B------:R-:W-:-:S11]  /*1ae20*/  LOP3.LUT R13, R13, 0xffffffef, RZ, 0xc0, !PT ;  /* 0xffffffef0d0d7812 */ /* 0x000fd600078ec0ff */
[----:B------:R-:W-:Y:S01]  /*1ae30*/  @P0 LOP3.LUT R13, R13, 0x10, RZ, 0xfc, !PT ;  /* 0x000000100d0d0812 */ /* 0x000fe200078efcff */
[----:B------:R-:W-:Y:S06]  /*1ae40*/  @!P0 BRA `(.L_x_9995) ;  /* 0x00000064009c8947 */ /* 0x000fec0003800000 */
[----:B------:R-:W1:Y:S02]  /*1ae50*/  LDC.64 R30, c[0x0][0x390] ;  /* 0x0000e400ff1e7b82 */ /* 0x000e640000000a00 */
[----:B-1----:R-:W-:-:S05]  /*1ae60*/  IMAD.WIDE.U32 R30, R22, 0x10, R30 ;  /* 0x00000010161e7825 */ /* 0x002fca00078e001e */
[----:B0-234-:R0:W5:Y:S01]  /*1ae70*/  LDG.E.128 R164, desc[UR8][R30.64] ;  /* 0x000000081ea47981 */ /* 0x01d162000c1e1d00 */
        /* <DEDUP_REMOVED lines=22> */
.L_x_9999:
        /* <DEDUP_REMOVED lines=13> */
.L_x_10001:
[----:B------:R-:W-:Y:S05]  /*1b0b0*/  BSYNC.RECONVERGENT B2 ;  /* 0x0000000000027941 */ /* 0x000fea0003800200 */
.L_x_10000:
        /* <DEDUP_REMOVED lines=61> */
.L_x_9998:
[----:B------:R-:W-:Y:S05]  /*1b490*/  BSYNC.RECONVERGENT B1 ;  /* 0x0000000000017941 */ /* 0x000fea0003800200 */
.L_x_9997:
        /* <DEDUP_REMOVED lines=11> */
[----:B------:R-:W-:Y:S01]  /*1b550*/  PRMT R168, R168, 0x7632, R168 ;  /* 0x00007632a8a87816 */ /* 0x000fe200000000a8 */
[----:B0-----:R-:W-:Y:S01]  /*1b560*/  FMUL.FTZ R31, R31, R28 ;  /* 0x0000001c1f1f7220 */ /* 0x001fe20000410000 */
[----:B-1----:R-:W-:Y:S02]  /*1b570*/  FSETP.GTU.FTZ.AND P0, PT, R9, R26, PT ;  /* 0x0000001a0900720b */ /* 0x002fe40003f1c000 */
[----:B------:R-:W-:Y:S02]  /*1b580*/  MOV R9, R12 ;  /* 0x0000000c00097202 */ /* 0x000fe40000000f00 */
        /* <DEDUP_REMOVED lines=15> */
.L_x_10004:
        /* <DEDUP_REMOVED lines=13> */
.L_x_10006:
[----:B------:R-:W-:Y:S05]  /*1b750*/  BSYNC.RECONVERGENT B2 ;  /* 0x0000000000027941 */ /* 0x000fea0003800200 */
.L_x_10005:
        /* <DEDUP_REMOVED lines=61> */
.L_x_10003:
[----:B------:R-:W-:Y:S05]  /*1bb30*/  BSYNC.RECONVERGENT B1 ;  /* 0x0000000000017941 */ /* 0x000fea0003800200 */
.L_x_10002:
        /* <DEDUP_REMOVED lines=23> */
.L_x_10009:
        /* <DEDUP_REMOVED lines=13> */
.L_x_10011:
[----:B------:R-:W-:Y:S05]  /*1bd80*/  BSYNC.RECONVERGENT B2 ;  /* 0x0000000000027941 */ /* 0x000fea0003800200 */
.L_x_10010:
        /* <DEDUP_REMOVED lines=61> */
.L_x_10008:
[----:B------:R-:W-:Y:S05]  /*1c160*/  BSYNC.RECONVERGENT B1 ;  /* 0x0000000000017941 */ /* 0x000fea0003800200 */
.L_x_10007:
        /* <DEDUP_REMOVED lines=10> */
[----:B------:R-:W-:-:S02]  /*1c210*/  FSETP.GTU.FTZ.AND P1, PT, R9, R26, PT ;  /* 0x0000001a0900720b */ /* 0x000fc40003f3c000 */
[----:B------:R-:W-:Y:S02]  /*1c220*/  MOV R9, R12 ;  /* 0x0000000c00097202 */ /* 0x000fe40000000f00 */
        /* <DEDUP_REMOVED lines=13> */
.L_x_10014:
        /* <DEDUP_REMOVED lines=13> */
.L_x_10016:
[----:B------:R-:W-:Y:S05]  /*1c3d0*/  BSYNC.RECONVERGENT B2 ;  /* 0x0000000000027941 */ /* 0x000fea0003800200 */
.L_x_10015:
        /* <DEDUP_REMOVED lines=61> */
.L_x_10013:
[----:B------:R-:W-:Y:S05]  /*1c7b0*/  BSYNC.RECONVERGENT B1 ;  /* 0x0000000000017941 */ /* 0x000fea0003800200 */
.L_x_10012:
        /* <DEDUP_REMOVED lines=23> */
.L_x_10019:
        /* <DEDUP_REMOVED lines=13> */
.L_x_10021:
[----:B------:R-:W-:Y:S05]  /*1ca00*/  BSYNC.RECONVERGENT B2 ;  /* 0x0000000000027941 */ /* 0x000fea0003800200 */
.L_x_10020:
        /* <DEDUP_REMOVED lines=61> */
.L_x_10018:
[----:B------:R-:W-:Y:S05]  /*1cde0*/  BSYNC.RECONVERGENT B1 ;  /* 0x0000000000017941 */ /* 0x000fea0003800200 */
.L_x_10017:
        /* <DEDUP_REMOVED lines=25> */
.L_x_10024:
        /* <DEDUP_REMOVED lines=13> */
.L_x_10026:
[----:B------:R-:W-:Y:S05]  /*1d050*/  BSYNC.RECONVERGENT B2 ;  /* 0x0000000000027941 */ /* 0x000fea0003800200 */
.L_x_10025:
        /* <DEDUP_REMOVED lines=61> */
.L_x_10023:
[----:B------:R-:W-:Y:S05]  /*1d430*/  BSYNC.RECONVERGENT B1 ;  /* 0x0000000000017941 */ /* 0x000fea0003800200 */
.L_x_10022:
        /* <DEDUP_REMOVED lines=23> */
.L_x_10029:
        /* <DEDUP_REMOVED lines=13> */
.L_x_10031:
[----:B------:R-:W-:Y:S05]  /*1d680*/  BSYNC.RECONVERGENT B2 ;  /* 0x0000000000027941 */ /* 0x000fea0003800200 */
.L_x_10030:
        /* <DEDUP_REMOVED lines=61> */
.L_x_10028:
[----:B------:R-:W-:Y:S05]  /*1da60*/  BSYNC.RECONVERGENT B1 ;  /* 0x0000000000017941 */ /* 0x000fea0003800200 */
.L_x_10027:
        /* <DEDUP_REMOVED lines=11> */
[----:B------:R-:W-:-:S03]  /*1db20*/  IMAD.MOV.U32 R9, RZ, RZ, 0x2 ;  /* 0x00000002ff097424 */ /* 0x000fc600078e00ff */
        /* <DEDUP_REMOVED lines=13> */
.L_x_10034:
        /* <DEDUP_REMOVED lines=15> */
.L_x_10036:
[----:B------:R-:W-:Y:S05]  /*1dcf0*/  BSYNC.RECONVERGENT B2 ;  /* 0x0000000000027941 */ /* 0x000fea0003800200 */
.L_x_10035:
        /* <DEDUP_REMOVED lines=59> */
[----:B------:R-:W-:Y:S01]  /*1e0b0*/  IMAD.MOV.U32 R9, RZ, RZ, RZ ;  /* 0x000000ffff097224 */ /* 0x000fe200078e00ff */
[----:B------:R-:W-:-:S07]  /*1e0c0*/  MOV R24, R164 ;  /* 0x000000a400187202 */ /* 0x000fce0000000f00 */
.L_x_10033:
[----:B------:R-:W-:Y:S05]  /*1e0d0*/  BSYNC.RECONVERGENT B1 ;  /* 0x0000000000017941 */ /* 0x000fea0003800200 */
.L_x_10032:
[----:B------:R-:W-:Y:S02]  /*1e0e0*/  I2FP.F32.U32 R165, R32 ;  /* 0x0000002000a57245 */ /* 0x000fe40000201000 */
[----:B------:R-:W-:Y:S02]  /*1e0f0*/  SHF.L.U32 R167, R30, 0x10, RZ ;  /* 0x000000101ea77819 */ /* 0x000fe400000006ff */
[----:B------:R-:W-:Y:S01]  /*1e100*/  F2FP.BF16.F32.PACK_AB R166, R209, R207 ;  /* 0x000000cfd1a6723e */ /* 0x000fe200000010ff */
[----:B------:R-:W-:Y:S01]  /*1e110*/  FFMA.FTZ R165, R165, R16, 1.1641532182693481445e-10 ;  /* 0x2f000000a5a57423 */ /* 0x000fe20000010010 */
[----:B------:R-:W-:Y:S02]  /*1e120*/  IMAD.U32 R16, R171, 0x10000, RZ ;  /* 0x00010000ab107824 */ /* 0x000fe400078e00ff */
[----:B------:R-:W-:Y:S01]  /*1e130*/  FMUL.FTZ R167, R167, R20 ;  /* 0x00000014a7a77220 */ /* 0x000fe20000410000 */
[----:B------:R-:W-:Y:S02]  /*1e140*/  F2FP.BF16.F32.PACK_AB R164, R33, R31 ;  /* 0x0000001f21a4723e */ /* 0x000fe400000010ff */
        /* <DEDUP_REMOVED lines=8> */
.L_x_9996:
        /* <DEDUP_REMOVED lines=16> */
.L_x_10040:
        /* <DEDUP_REMOVED lines=13> */
.L_x_10042:
[----:B------:R-:W-:Y:S05]  /*1e3a0*/  BSYNC.RECONVERGENT B2 ;  /* 0x0000000000027941 */ /* 0x000fea0003800200 */
.L_x_10041:
        /* <DEDUP_REMOVED lines=61> */
.L_x_10039:
[----:B------:R-:W-:Y:S05]  /*1e780*/  BSYNC.RECONVERGENT B1 ;  /* 0x0000000000017941 */ /* 0x000fea0003800200 */
.L_x_10038:
[----:B------:R-:W0:Y:S01]  /*1e790*/  LDC R28, c[0x0][0x408] ;  /* 0x00010200ff1c7b82 */ /* 0x000e220000000800 */
[----:B------:R-:W-:Y:S01]  /*1e7a0*/  I2FP.F32.U32 R9, R30 ;  /* 0x0000001e00097245 */ /* 0x000fe20000201000 */
[----:B------:R-:W-:Y:S02]  /*1e7b0*/  HFMA2 R16, -RZ, RZ, 0.1171875, 0 ;  /* 0x2f800000ff107431 */ /* 0x000fe400000001ff */
[C---:B-----5:R-:W-:Y:S01]  /*1e7c0*/  IMAD.U32 R31, R164.reuse, 0x10000, RZ ;  /* 0x00010000a41f7824 */ /* 0x060fe200078e00ff */
        /* <DEDUP_REMOVED lines=23> */
.L_x_10045:
        /* <DEDUP_REMOVED lines=13> */
.L_x_10047:
[----:B------:R-:W-:Y:S05]  /*1ea10*/  BSYNC.RECONVERGENT B2 ;  /* 0x0000000000027941 */ /* 0x000fea0003800200 */
.L_x_10046:
        /* <DEDUP_REMOVED lines=61> */
.L_x_10044:
[----:B------:R-:W-:Y:S05]  /*1edf0*/  BSYNC.RECONVERGENT B1 ;  /* 0x0000000000017941 */ /* 0x000fea0003800200 */
.L_x_10043:
        /* <DEDUP_REMOVED lines=21> */
.L_x_10050:
        /* <DEDUP_REMOVED lines=13> */
.L_x_10052:
[----:B------:R-:W-:Y:S05]  /*1f020*/  BSYNC.RECONVERGENT B2 ;  /* 0x0000000000027941 */ /* 0x000fea0003800200 */
.L_x_10051:
        /* <DEDUP_REMOVED lines=61> */
.L_x_10049:
[----:B------:R-:W-:Y:S05]  /*1f400*/  BSYNC.RECONVERGENT B1 ;  /* 0x0000000000017941 */ /* 0x000fea0003800200 */
.L_x_10048:
        /* <DEDUP_REMOVED lines=22> */
.L_x_10055:
        /* <DEDUP_REMOVED lines=13> */
.L_x_10057:
[----:B------:R-:W-:Y:S05]  /*1f640*/  BSYNC.RECONVERGENT B2 ;  /* 0x0000000000027941 */ /* 0x000fea0003800200 */
.L_x_10056:
        /* <DEDUP_REMOVED lines=61> */
.L_x_10054:
[----:B------:R-:W-:Y:S05]  /*1fa20*/  BSYNC.RECONVERGENT B1 ;  /* 0x0000000000017941 */ /* 0x000fea0003800200 */
.L_x_10053:
        /* <DEDUP_REMOVED lines=21> */
.L_x_10060:
        /* <DEDUP_REMOVED lines=13> */
.L_x_10062:
[----:B------:R-:W-:Y:S05]  /*1fc50*/  BSYNC.RECONVERGENT B2 ;  /* 0x0000000000027941 */ /* 0x000fea0003800200 */
.L_x_10061:
        /* <DEDUP_REMOVED lines=61> */
.L_x_10059:
[----:B------:R-:W-:Y:S05]  /*20030*/  BSYNC.RECONVERGENT B1 ;  /* 0x0000000000017941 */ /* 0x000fea0003800200 */
.L_x_10058:
        /* <DEDUP_REMOVED lines=22> */
.L_x_10065:
        /* <DEDUP_REMOVED lines=13> */
.L_x_10067:
[----:B------:R-:W-:Y:S05]  /*20270*/  BSYNC.RECONVERGENT B2 ;  /* 0x0000000000027941 */ /* 0x000fea0003800200 */
.L_x_10066:
        /* <DEDUP_REMOVED lines=61> */
.L_x_10064:
[----:B------:R-:W-:Y:S05]  /*20650*/  BSYNC.RECONVERGENT B1 ;  /* 0x0000000000017941 */ /* 0x000fea0003800200 */
.L_x_10063:
        /* <DEDUP_REMOVED lines=21> */
.L_x_10070:
        /* <DEDUP_REMOVED lines=13> */
.L_x_10072:
[----:B------:R-:W-:Y:S05]  /*20880*/  BSYNC.RECONVERGENT B2 ;  /* 0x0000000000027941 */ /* 0x000fea0003800200 */
.L_x_10071:
        /* <DEDUP_REMOVED lines=61> */
.L_x_10069:
[----:B------:R-:W-:Y:S05]  /*20c60*/  BSYNC.RECONVERGENT B1 ;  /* 0x0000000000017941 */ /* 0x000fea0003800200 */
.L_x_10068:
        /* <DEDUP_REMOVED lines=22> */
.L_x_10075:
        /* <DEDUP_REMOVED lines=15> */
.L_x_10077:
[----:B------:R-:W-:Y:S05]  /*20ec0*/  BSYNC.RECONVERGENT B2 ;  /* 0x0000000000027941 */ /* 0x000fea0003800200 */
.L_x_10076:
        /* <DEDUP_REMOVED lines=61> */
.L_x_10074:
[----:B------:R-:W-:Y:S05]  /*212a0*/  BSYNC.RECONVERGENT B1 ;  /* 0x0000000000017941 */ /* 0x000fea0003800200 */
.L_x_10073:
        /* <DEDUP_REMOVED lines=12> */
.L_x_10037:
        /* <DEDUP_REMOVED lines=21> */
.L_x_9995:
[----:B------:R-:W-:Y:S05]  /*214c0*/  BSYNC.RECONVERGENT B0 ;  /* 0x0000000000007941 */ /* 0x000fea0003800200 */
.L_x_9994:
        /* <DEDUP_REMOVED lines=30> */
.L_x_10083:
        /* <DEDUP_REMOVED lines=13> */
.L_x_10085:
[----:B------:R-:W-:Y:S05]  /*21780*/  BSYNC.RECONVERGENT B2 ;  /* 0x0000000000027941 */ /* 0x000fea0003800200 */
.L_x_10084:
        /* <DEDUP_REMOVED lines=60> */
[----:B------:R-:W-:-:S07]  /*21b50*/  LOP3.LUT R8, R9, R8, R35, 0x96, !PT ;  /* 0x0000000809087212 */ /* 0x000fce00078e9623 */
.L_x_10082:
[----:B------:R-:W-:Y:S05]  /*21b60*/  BSYNC.RECONVERGENT B1 ;  /* 0x0000000000017941 */ /* 0x000fea0003800200 */
.L_x_10081:
        /* <DEDUP_REMOVED lines=30> */
.L_x_10088:
        /* <DEDUP_REMOVED lines=13> */
.L_x_10090:
[----:B------:R-:W-:Y:S05]  /*21e20*/  BSYNC.RECONVERGENT B2 ;  /* 0x0000000000027941 */ /* 0x000fea0003800200 */
.L_x_10089:
        /* <DEDUP_REMOVED lines=61> */
.L_x_10087:
[----:B------:R-:W-:Y:S05]  /*22200*/  BSYNC.RECONVERGENT B1 ;  /* 0x0000000000017941 */ /* 0x000fea0003800200 */
.L_x_10086:
        /* <DEDUP_REMOVED lines=23> */
.L_x_10093:
        /* <DEDUP_REMOVED lines=13> */
.L_x_10095:
[----:B------:R-:W-:Y:S05]  /*22450*/  BSYNC.RECONVERGENT B2 ;  /* 0x0000000000027941 */ /* 0x000fea0003800200 */
.L_x_10094:
        /* <DEDUP_REMOVED lines=61> */
.L_x_10092:
[----:B------:R-:W-:Y:S05]  /*22830*/  BSYNC.RECONVERGENT B1 ;  /* 0x0000000000017941 */ /* 0x000fea0003800200 */
.L_x_10091:
        /* <DEDUP_REMOVED lines=25> */
.L_x_10098:
        /* <DEDUP_REMOVED lines=13> */
.L_x_10100:
[----:B------:R-:W-:Y:S05]  /*22aa0*/  BSYNC.RECONVERGENT B2 ;  /* 0x0000000000027941 */ /* 0x000fea0003800200 */
.L_x_10099:
        /* <DEDUP_REMOVED lines=61> */
.L_x_10097:
[----:B------:R-:W-:Y:S05]  /*22e80*/  BSYNC.RECONVERGENT B1 ;  /* 0x0000000000017941 */ /* 0x000fea0003800200 */
.L_x_10096:
        /* <DEDUP_REMOVED lines=23> */
.L_x_10103:
        /* <DEDUP_REMOVED lines=13> */
.L_x_10105:
[----:B------:R-:W-:Y:S05]  /*230d0*/  BSYNC.RECONVERGENT B2 ;  /* 0x0000000000027941 */ /* 0x000fea0003800200 */
.L_x_10104:
        /* <DEDUP_REMOVED lines=61> */
.L_x_10102:
[----:B------:R-:W-:Y:S05]  /*234b0*/  BSYNC.RECONVERGENT B1 ;  /* 0x0000000000017941 */ /* 0x000fea0003800200 */
.L_x_10101:
        /* <DEDUP_REMOVED lines=25> */
.L_x_10108:
        /* <DEDUP_REMOVED lines=13> */
.L_x_10110:
[----:B------:R-:W-:Y:S05]  /*23720*/  BSYNC.RECONVERGENT B2 ;  /* 0x0000000000027941 */ /* 0x000fea0003800200 */
.L_x_10109:
        /* <DEDUP_REMOVED lines=61> */
.L_x_10107:
[----:B------:R-:W-:Y:S05]  /*23b00*/  BSYNC.RECONVERGENT B1 ;  /* 0x0000000000017941 */ /* 0x000fea0003800200 */
.L_x_10106:
        /* <DEDUP_REMOVED lines=23> */
.L_x_10113:
        /* <DEDUP_REMOVED lines=13> */
.L_x_10115:
[----:B------:R-:W-:Y:S05]  /*23d50*/  BSYNC.RECONVERGENT B2 ;  /* 0x0000000000027941 */ /* 0x000fea0003800200 */
.L_x_10114:
        /* <DEDUP_REMOVED lines=61> */
.L_x_10112:
[----:B------:R-:W-:Y:S05]  /*24130*/  BSYNC.RECONVERGENT B1 ;  /* 0x0000000000017941 */ /* 0x000fea0003800200 */
.L_x_10111:
        /* <DEDUP_REMOVED lines=25> */
.L_x_10118:
        /* <DEDUP_REMOVED lines=15> */
.L_x_10120:
[----:B------:R-:W-:Y:S05]  /*243c0*/  BSYNC.RECONVERGENT B2 ;  /* 0x0000000000027941 */ /* 0x000fea0003800200 */
.L_x_10119:
        /* <DEDUP_REMOVED lines=61> */
.L_x_10117:
[----:B------:R-:W-:Y:S05]  /*247a0*/  BSYNC.RECONVERGENT B1 ;  /* 0x0000000000017941 */ /* 0x000fea0003800200 */
.L_x_10116:
        /* <DEDUP_REMOVED lines=15> */
.L_x_10080:
        /* <DEDUP_REMOVED lines=16> */
.L_x_10124:
        /* <DEDUP_REMOVED lines=13> */
.L_x_10126:
[----:B------:R-:W-:Y:S05]  /*24a70*/  BSYNC.RECONVERGENT B2 ;  /* 0x0000000000027941 */ /* 0x000fea0003800200 */
.L_x_10125:
        /* <DEDUP_REMOVED lines=10> */
[----:B------:R-:W-:Y:S01]  /*24b20*/  IMAD.MOV.U32 R32, RZ, RZ, RZ ;  /* 0x000000ffff207224 */ /* 0x000fe200078e00ff */
        /* <DEDUP_REMOVED lines=49> */
[----:B------:R-:W-:-:S07]  /*24e40*/  LOP3.LUT R8, R9, R8, R35, 0x96, !PT ;  /* 0x0000000809087212 */ /* 0x000fce00078e9623 */
.L_x_10123:
[----:B------:R-:W-:Y:S05]  /*24e50*/  BSYNC.RECONVERGENT B1 ;  /* 0x0000000000017941 */ /* 0x000fea0003800200 */
.L_x_10122:
        /* <DEDUP_REMOVED lines=27> */
.L_x_10129:
        /* <DEDUP_REMOVED lines=13> */
.L_x_10131:
[----:B------:R-:W-:Y:S05]  /*250e0*/  BSYNC.RECONVERGENT B2 ;  /* 0x0000000000027941 */ /* 0x000fea0003800200 */
.L_x_10130:
        /* <DEDUP_REMOVED lines=61> */
.L_x_10128:
[----:B------:R-:W-:Y:S05]  /*254c0*/  BSYNC.RECONVERGENT B1 ;  /* 0x0000000000017941 */ /* 0x000fea0003800200 */
.L_x_10127:
        /* <DEDUP_REMOVED lines=21> */
.L_x_10134:
        /* <DEDUP_REMOVED lines=13> */
.L_x_10136:
[----:B------:R-:W-:Y:S05]  /*256f0*/  BSYNC.RECONVERGENT B2 ;  /* 0x0000000000027941 */ /* 0x000fea0003800200 */
.L_x_10135:
        /* <DEDUP_REMOVED lines=61> */
.L_x_10133:
[----:B------:R-:W-:Y:S05]  /*25ad0*/  BSYNC.RECONVERGENT B1 ;  /* 0x0000000000017941 */ /* 0x000fea0003800200 */
.L_x_10132:
        /* <DEDUP_REMOVED lines=22> */
.L_x_10139:
        /* <DEDUP_REMOVED lines=13> */
.L_x_10141:
[----:B------:R-:W-:Y:S05]  /*25d10*/  BSYNC.RECONVERGENT B2 ;  /* 0x0000000000027941 */ /* 0x000fea0003800200 */
.L_x_10140:
        /* <DEDUP_REMOVED lines=61> */
.L_x_10138:
[----:B------:R-:W-:Y:S05]  /*260f0*/  BSYNC.RECONVERGENT B1 ;  /* 0x0000000000017941 */ /* 0x000fea0003800200 */
.L_x_10137:
        /* <DEDUP_REMOVED lines=21> */
.L_x_10144:
        /* <DEDUP_REMOVED lines=13> */
.L_x_10146:
[----:B------:R-:W-:Y:S05]  /*26320*/  BSYNC.RECONVERGENT B2 ;  /* 0x0000000000027941 */ /* 0x000fea0003800200 */
.L_x_10145:
        /* <DEDUP_REMOVED lines=61> */
.L_x_10143:
[----:B------:R-:W-:Y:S05]  /*26700*/  BSYNC.RECONVERGENT B1 ;  /* 0x0000000000017941 */ /* 0x000fea0003800200 */
.L_x_10142:
        /* <DEDUP_REMOVED lines=22> */
.L_x_10149:
        /* <DEDUP_REMOVED lines=13> */
.L_x_10151:
[----:B------:R-:W-:Y:S05]  /*26940*/  BSYNC.RECONVERGENT B2 ;  /* 0x0000000000027941 */ /* 0x000fea0003800200 */
.L_x_10150:
        /* <DEDUP_REMOVED lines=61> */
.L_x_10148:
[----:B------:R-:W-:Y:S05]  /*26d20*/  BSYNC.RECONVERGENT B1 ;  /* 0x0000000000017941 */ /* 0x000fea0003800200 */
.L_x_10147:
        /* <DEDUP_REMOVED lines=21> */
.L_x_10154:
        /* <DEDUP_REMOVED lines=13> */
.L_x_10156:
[----:B------:R-:W-:Y:S05]  /*26f50*/  BSYNC.RECONVERGENT B2 ;  /* 0x0000000000027941 */ /* 0x000fea0003800200 */
.L_x_10155:
        /* <DEDUP_REMOVED lines=61> */
.L_x_10153:
[----:B------:R-:W-:Y:S05]  /*27330*/  BSYNC.RECONVERGENT B1 ;  /* 0x0000000000017941 */ /* 0x000fea0003800200 */
.L_x_10152:
        /* <DEDUP_REMOVED lines=22> */
.L_x_10159:
        /* <DEDUP_REMOVED lines=15> */
.L_x_10161:
[----:B------:R-:W-:Y:S05]  /*27590*/  BSYNC.RECONVERGENT B2 ;  /* 0x0000000000027941 */ /* 0x000fea0003800200 */
.L_x_10160:
        /* <DEDUP_REMOVED lines=61> */
.L_x_10158:
[----:B------:R-:W-:Y:S05]  /*27970*/  BSYNC.RECONVERGENT B1 ;  /* 0x0000000000017941 */ /* 0x000fea0003800200 */
.L_x_10157:
        /* <DEDUP_REMOVED lines=12> */
.L_x_10121:
        /* <DEDUP_REMOVED lines=21> */
.L_x_10079:
[----:B------:R-:W-:Y:S05]  /*27b90*/  BSYNC.RECONVERGENT B0 ;  /* 0x0000000000007941 */ /* 0x000fea0003800200 */
.L_x_10078:
        /* <DEDUP_REMOVED lines=14> */
[----:B------:R-:W-:Y:S02]  /*27c80*/  HFMA2 R30, -RZ, RZ, 0, 1.1920928955078125e-07 ;  /* 0x00000002ff1e7431 */ /* 0x000fe400000001ff */
[----:B------:R-:W-:Y:S01]  /*27c90*/  IMAD.MOV.U32 R32, RZ, RZ, R12 ;  /* 0x000000ffff207224 */ /* 0x000fe200078e000c */
[----:B------:R-:W-:-:S08]  /*27ca0*/  MOV R24, R16 ;  /* 0x0000001000187202 */ /* 0x000fd00000000f00 */
[----:B0-----:R-:W-:Y:S05]  /*27cb0*/  @!P1 BRA `(.L_x_10166) ;  /* 0x0000000400549947 */ /* 0x001fea0003800000 */
        /* <DEDUP_REMOVED lines=10> */
.L_x_10167:
        /* <DEDUP_REMOVED lines=13> */
.L_x_10169:
[----:B------:R-:W-:Y:S05]  /*27e30*/  BSYNC.RECONVERGENT B2 ;  /* 0x0000000000027941 */ /* 0x000fea0003800200 */
.L_x_10168:
        /* <DEDUP_REMOVED lines=61> */
.L_x_10166:
[----:B------:R-:W-:Y:S05]  /*28210*/  BSYNC.RECONVERGENT B1 ;  /* 0x0000000000017941 */ /* 0x000fea0003800200 */
.L_x_10165:
        /* <DEDUP_REMOVED lines=30> */
.L_x_10172:
        /* <DEDUP_REMOVED lines=13> */
.L_x_10174:
[----:B------:R-:W-:Y:S05]  /*284d0*/  BSYNC.RECONVERGENT B2 ;  /* 0x0000000000027941 */ /* 0x000fea0003800200 */
.L_x_10173:
        /* <DEDUP_REMOVED lines=61> */
.L_x_10171:
[----:B------:R-:W-:Y:S05]  /*288b0*/  BSYNC.RECONVERGENT B1 ;  /* 0x0000000000017941 */ /* 0x000fea0003800200 */
.L_x_10170:
[----:B------:R-:W-:Y:S01]  /*288c0*/  I2FP.F32.U32 R9, R9 ;  /* 0x0000000900097245 */ /* 0x000fe20000201000 */
[----:B------:R-:W-:Y:S01]  /*288d0*/  IMAD.U32 R168, R168, 0x10000, RZ ;  /* 0x00010000a8a87824 */ /* 0x000fe200078e00ff */
[----:B------:R-:W-:Y:S01]  /*288e0*/  SHF.L.U32 R41, R164, 0x10, RZ ;  /* 0x00000010a4297819 */ /* 0x000fe200000006ff */
[----:B------:R-:W-:Y:S01]  /*288f0*/  BSSY.RECONVERGENT B1, `(.L_x_10175) ;  /* 0x0000061000017945 */ /* 0x000fe20003800200 */
[----:B------:R-:W-:Y:S01]  /*28900*/  LOP3.LUT R13, R13, 0xfffffffd, RZ, 0xc0, !PT ;  /* 0xfffffffd0d0d7812 */ /* 0x000fe200078ec0ff */
[----:B------:R-:W-:Y:S01]  /*28910*/  FFMA.FTZ R9, R9, R16, 1.1641532182693481445e-10 ;  /* 0x2f00000009097423 */ /* 0x000fe20000010010 */
[----:B------:R-:W-:Y:S02]  /*28920*/  HFMA2 R34, -RZ, RZ, 0, 1.1920928955078125e-07 ;  /* 0x00000002ff227431 */ /* 0x000fe400000001ff */
[----:B------:R-:W-:Y:S02]  /*28930*/  FMUL.FTZ R41, R41, R20 ;  /* 0x0000001429297220 */ /* 0x000fe40000410000 */
[----:B------:R-:W-:-:S02]  /*28940*/  FSETP.GTU.FTZ.AND P1, PT, R9, R26, PT ;  /* 0x0000001a0900720b */ /* 0x000fc40003f3c000 */
[----:B------:R-:W-:Y:S01]  /*28950*/  FMUL.FTZ R41, R41, R28 ;  /* 0x0000001c29297220 */ /* 0x000fe20000410000 */
[----:B------:R-:W-:Y:S01]  /*28960*/  IMAD.MOV.U32 R9, RZ, RZ, R12 ;  /* 0x000000ffff097224 */ /* 0x000fe200078e000c */
[----:B------:R-:W-:-:S03]  /*28970*/  PLOP3.LUT P2, PT, P1, PT, PT, 0x8, 0x80 ;  /* 0x000000000080781c */ /* 0x000fc60000f4e170 */
[----:B------:R-:W-:Y:S02]  /*28980*/  FSEL R41, R41, RZ, !P1 ;  /* 0x000000ff29297208 */ /* 0x000fe40004800000 */
[----:B------:R-:W-:-:S03]  /*28990*/  ISETP.NE.AND P1, PT, R32, 0x1, PT ;  /* 0x000000012000780c */ /* 0x000fc60003f25270 */
[----:B------:R-:W-:-:S05]  /*289a0*/  FADD.FTZ R41, R41, R168 ;  /* 0x000000a829297221 */ /* 0x000fca0000010000 */
        /* <DEDUP_REMOVED lines=10> */
.L_x_10177:
        /* <DEDUP_REMOVED lines=13> */
.L_x_10179:
[----:B------:R-:W-:Y:S05]  /*28b20*/  BSYNC.RECONVERGENT B2 ;  /* 0x0000000000027941 */ /* 0x000fea0003800200 */
.L_x_10178:
        /* <DEDUP_REMOVED lines=61> */
.L_x_10176:
[----:B------:R-:W-:Y:S05]  /*28f00*/  BSYNC.RECONVERGENT B1 ;  /* 0x0000000000017941 */ /* 0x000fea0003800200 */
.L_x_10175:
        /* <DEDUP_REMOVED lines=25> */
.L_x_10182:
        /* <DEDUP_REMOVED lines=13> */
.L_x_10184:
[----:B------:R-:W-:Y:S05]  /*29170*/  BSYNC.RECONVERGENT B2 ;  /* 0x0000000000027941 */ /* 0x000fea0003800200 */
.L_x_10183:
        /* <DEDUP_REMOVED lines=61> */
.L_x_10181:
[----:B------:R-:W-:Y:S05]  /*29550*/  BSYNC.RECONVERGENT B1 ;  /* 0x0000000000017941 */ /* 0x000fea0003800200 */
.L_x_10180:
        /* <DEDUP_REMOVED lines=23> */
.L_x_10187:
        /* <DEDUP_REMOVED lines=13> */
.L_x_10189:
[----:B------:R-:W-:Y:S05]  /*297a0*/  BSYNC.RECONVERGENT B2 ;  /* 0x0000000000027941 */ /* 0x000fea0003800200 */
.L_x_10188:
        /* <DEDUP_REMOVED lines=61> */
.L_x_10186:
[----:B------:R-:W-:Y:S05]  /*29b80*/  BSYNC.RECONVERGENT B1 ;  /* 0x0000000000017941 */ /* 0x000fea0003800200 */
.L_x_10185:
        /* <DEDUP_REMOVED lines=25> */
.L_x_10192:
        /* <DEDUP_REMOVED lines=13> */
.L_x_10194:
[----:B------:R-:W-:Y:S05]  /*29df0*/  BSYNC.RECONVERGENT B2 ;  /* 0x0000000000027941 */ /* 0x000fea0003800200 */
.L_x_10193:
        /* <DEDUP_REMOVED lines=61> */
.L_x_10191:
[----:B------:R-:W-:Y:S05]  /*2a1d0*/  BSYNC.RECONVERGENT B1 ;  /* 0x0000000000017941 */ /* 0x000fea0003800200 */
.L_x_10190:
        /* <DEDUP_REMOVED lines=23> */
.L_x_10197:
        /* <DEDUP_REMOVED lines=13> */
.L_x_10199:
[----:B------:R-:W-:Y:S05]  /*2a420*/  BSYNC.RECONVERGENT B2 ;  /* 0x0000000000027941 */ /* 0x000fea0003800200 */
.L_x_10198:
        /* <DEDUP_REMOVED lines=61> */
.L_x_10196:
[----:B------:R-:W-:Y:S05]  /*2a800*/  BSYNC.RECONVERGENT B1 ;  /* 0x0000000000017941 */ /* 0x000fea0003800200 */
.L_x_10195:
        /* <DEDUP_REMOVED lines=25> */
.L_x_10202:
        /* <DEDUP_REMOVED lines=15> */
.L_x_10204:
[----:B------:R-:W-:Y:S05]  /*2aa90*/  BSYNC.RECONVERGENT B2 ;  /* 0x0000000000027941 */ /* 0x000fea0003800200 */
.L_x_10203:
        /* <DEDUP_REMOVED lines=61> */
.L_x_10201:
[----:B------:R-:W-:Y:S05]  /*2ae70*/  BSYNC.RECONVERGENT B1 ;  /* 0x0000000000017941 */ /* 0x000fea0003800200 */
.L_x_10200:
        /* <DEDUP_REMOVED lines=15> */
.L_x_10164:
        /* <DEDUP_REMOVED lines=16> */
.L_x_10208:
        /* <DEDUP_REMOVED lines=13> */
.L_x_10210:
[----:B------:R-:W-:Y:S05]  /*2b140*/  BSYNC.RECONVERGENT B2 ;  /* 0x0000000000027941 */ /* 0x000fea0003800200 */
.L_x_10209:
        /* <DEDUP_REMOVED lines=61> */
.L_x_10207:
[----:B------:R-:W-:Y:S05]  /*2b520*/  BSYNC.RECONVERGENT B1 ;  /* 0x0000000000017941 */ /* 0x000fea0003800200 */
.L_x_10206:
        /* <DEDUP_REMOVED lines=27> */
.L_x_10213:
        /* <DEDUP_REMOVED lines=13> */
.L_x_10215:
[----:B------:R-:W-:Y:S05]  /*2b7b0*/  BSYNC.RECONVERGENT B2 ;  /* 0x0000000000027941 */ /* 0x000fea0003800200 */
.L_x_10214:
        /* <DEDUP_REMOVED lines=61> */
.L_x_10212:
[----:B------:R-:W-:Y:S05]  /*2bb90*/  BSYNC.RECONVERGENT B1 ;  /* 0x0000000000017941 */ /* 0x000fea0003800200 */
.L_x_10211:
[----:B------:R-:W-:Y:S01]  /*2bba0*/  I2FP.F32.U32 R9, R9 ;  /* 0x0000000900097245 */ /* 0x000fe20000201000 */
[----:B------:R-:W-:Y:S01]  /*2bbb0*/  IMAD.U32 R41, R164, 0x10000, RZ ;  /* 0x00010000a4297824 */ /* 0x000fe200078e00ff */
[----:B------:R-:W-:Y:S01]  /*2bbc0*/  LOP3.LUT R13, R13, 0xfffffffd, RZ, 0xc0, !PT ;  /* 0xfffffffd0d0d7812 */ /* 0x000fe200078ec0ff */
        /* <DEDUP_REMOVED lines=20> */
.L_x_10218:
        /* <DEDUP_REMOVED lines=13> */
.L_x_10220:
[----:B------:R-:W-:Y:S05]  /*2bde0*/  BSYNC.RECONVERGENT B2 ;  /* 0x0000000000027941 */ /* 0x000fea0003800200 */
.L_x_10219:
        /* <DEDUP_REMOVED lines=61> */
.L_x_10217:
[----:B------:R-:W-:Y:S05]  /*2c1c0*/  BSYNC.RECONVERGENT B1 ;  /* 0x0000000000017941 */ /* 0x000fea0003800200 */
.L_x_10216:
        /* <DEDUP_REMOVED lines=22> */
.L_x_10223:
        /* <DEDUP_REMOVED lines=13> */
.L_x_10225:
[----:B------:R-:W-:Y:S05]  /*2c400*/  BSYNC.RECONVERGENT B2 ;  /* 0x0000000000027941 */ /* 0x000fea0003800200 */
.L_x_10224:
        /* <DEDUP_REMOVED lines=61> */
.L_x_10222:
[----:B------:R-:W-:Y:S05]  /*2c7e0*/  BSYNC.RECONVERGENT B1 ;  /* 0x0000000000017941 */ /* 0x000fea0003800200 */
.L_x_10221:
        /* <DEDUP_REMOVED lines=21> */
.L_x_10228:
        /* <DEDUP_REMOVED lines=13> */
.L_x_10230:
[----:B------:R-:W-:Y:S05]  /*2ca10*/  BSYNC.RECONVERGENT B2 ;  /* 0x0000000000027941 */ /* 0x000fea0003800200 */
.L_x_10229:
        /* <DEDUP_REMOVED lines=61> */
.L_x_10227:
[----:B------:R-:W-:Y:S05]  /*2cdf0*/  BSYNC.RECONVERGENT B1 ;  /* 0x0000000000017941 */ /* 0x000fea0003800200 */
.L_x_10226:
        /* <DEDUP_REMOVED lines=22> */
.L_x_10233:
        /* <DEDUP_REMOVED lines=13> */
.L_x_10235:
[----:B------:R-:W-:Y:S05]  /*2d030*/  BSYNC.RECONVERGENT B2 ;  /* 0x0000000000027941 */ /* 0x000fea0003800200 */
.L_x_10234:
        /* <DEDUP_REMOVED lines=61> */
.L_x_10232:
[----:B------:R-:W-:Y:S05]  /*2d410*/  BSYNC.RECONVERGENT B1 ;  /* 0x0000000000017941 */ /* 0x000fea0003800200 */
.L_x_10231:
        /* <DEDUP_REMOVED lines=21> */
.L_x_10238:
        /* <DEDUP_REMOVED lines=13> */
.L_x_10240:
[----:B------:R-:W-:Y:S05]  /*2d640*/  BSYNC.RECONVERGENT B2 ;  /* 0x0000000000027941 */ /* 0x000fea0003800200 */
.L_x_10239:
        /* <DEDUP_REMOVED lines=61> */
.L_x_10237:
[----:B------:R-:W-:Y:S05]  /*2da20*/  BSYNC.RECONVERGENT B1 ;  /* 0x0000000000017941 */ /* 0x000fea0003800200 */
.L_x_10236:
        /* <DEDUP_REMOVED lines=22> */
.L_x_10243:
        /* <DEDUP_REMOVED lines=15> */
.L_x_10245:
[----:B------:R-:W-:Y:S05]  /*2dc80*/  BSYNC.RECONVERGENT B2 ;  /* 0x0000000000027941 */ /* 0x000fea0003800200 */
.L_x_10244:
        /* <DEDUP_REMOVED lines=61> */
.L_x_10242:
[----:B------:R-:W-:Y:S05]  /*2e060*/  BSYNC.RECONVERGENT B1 ;  /* 0x0000000000017941 */ /* 0x000fea0003800200 */
.L_x_10241:
        /* <DEDUP_REMOVED lines=12> */
.L_x_10205:
        /* <DEDUP_REMOVED lines=21> */
.L_x_10163:
[----:B------:R-:W-:Y:S05]  /*2e280*/  BSYNC.RECONVERGENT B0 ;  /* 0x0000000000007941 */ /* 0x000fea0003800200 */
.L_x_10162:
[----:B------:R-:W-:Y:S01]  /*2e290*/  FADD.FTZ R20, RZ, R15 ;  /* 0x0000000fff147221 */ /* 0x000fe20000010000 */
[----:B------:R-:W-:Y:S01]  /*2e2a0*/  P2R R26, PR, RZ, 0x1 ;  /* 0x00000001ff1a7803 */ /* 0x000fe20000000000 */
[----:B------:R-:W-:Y:S01]  /*2e2b0*/  BSSY.RECONVERGENT B0, `(.L_x_10246) ;  /* 0x00000d2000007945 */ /* 0x000fe20003800200 */
[----:B------:R-:W-:Y:S01]  /*2e2c0*/  LOP3.LUT P0, RZ, R13, 0x20, RZ, 0xc0, !PT ;  /* 0x000000200dff7812 */ /* 0x000fe2000780c0ff */
[----:B------:R-:W-:Y:S01]  /*2e2d0*/  FADD.FTZ R20, R17, R20 ;  /* 0x0000001411147221 */ /* 0x000fe20000010000 */
[C---:B------:R-:W-:Y:S01]  /*2e2e0*/  ISETP.GT.U32.AND P1, PT, R2.reuse, 0xff, PT ;  /* 0x000000ff0200780c */ /* 0x040fe20003f24070 */
[----:B------:R-:W-:Y:S01]  /*2e2f0*/  IMAD.MOV.U32 R32, RZ, RZ, RZ ;  /* 0x000000ffff207224 */ /* 0x000fe200078e00ff */
[C---:B------:R-:W-:Y:S01]  /*2e300*/  ISETP.GT.U32.AND P2, PT, R2.reuse, 0x17f, PT ;  /* 0x0000017f0200780c */ /* 0x040fe20003f44070 */
[----:B------:R-:W-:Y:S01]  /*2e310*/  FADD.FTZ R20, R43, R20 ;  /* 0x000000142b147221 */ /* 0x000fe20000010000 */
[C---:B------:R-:W-:Y:S02]  /*2e320*/  ISETP.GT.U32.AND P3, PT, R2.reuse, 0x1ff, PT ;  /* 0x000001ff0200780c */ /* 0x040fe40003f64070 */
[C---:B------:R-:W-:Y:S01]  /*2e330*/  ISETP.GT.U32.AND P4, PT, R2.reuse, 0x27f, PT ;  /* 0x0000027f0200780c */ /* 0x040fe20003f84070 */
[----:B------:R-:W-:Y:S01]  /*2e340*/  FADD.FTZ R20, R45, R20 ;  /* 0x000000142d147221 */ /* 0x000fe20000010000 */
[----:B------:R-:W-:-:S02]  /*2e350*/  ISETP.GT.U32.AND P5, PT, R2, 0x2ff, PT ;  /* 0x000002ff0200780c */ /* 0x000fc40003fa4070 */
[----:B------:R-:W-:Y:S01]  /*2e360*/  ISETP.GT.U32.AND P6, PT, R2, 0x37f, PT ;  /* 0x0000037f0200780c */ /* 0x000fe20003fc4070 */
[----:B------:R-:W-:Y:S01]  /*2e370*/  FADD.FTZ R20, R191, R20 ;  /* 0x00000014bf147221 */ /* 0x000fe20000010000 */
[----:B------:R-:W-:-:S03]  /*2e380*/  LOP3.LUT R30, R18, 0x1f, RZ, 0xc0, !PT ;  /* 0x0000001f121e7812 */ /* 0x000fc600078ec0ff */
        /* <DEDUP_REMOVED lines=196> */
.L_x_10247:
[----:B------:R-:W-:Y:S05]  /*2efd0*/  BSYNC.RECONVERGENT B0 ;  /* 0x0000000000007941 */ /* 0x000fea0003800200 */
.L_x_10246:
        /* <DEDUP_REMOVED lines=12> */
[----:B------:R0:W1:Y:S03]  /*2f0a0*/  LDS.64 R164, [R20+UR4] ;  /* 0x0000000414a47984 */ /* 0x0000660008000a00 */
.L_x_10249:
[----:B------:R-:W-:Y:S05]  /*2f0b0*/  BSYNC.RECONVERGENT B0 ;  /* 0x0000000000007941 */ /* 0x000fea0003800200 */
.L_x_10248:
[----:B------:R-:W0:Y:S01]  /*2f0c0*/  SHFL.DOWN PT, R167, R32, 0x2, 0x1f ;  /* 0x08401f0020a77f89 */ /* 0x000e2200000e0000 */
[----:B------:R-:W-:Y:S01]  /*2f0d0*/  ISETP.NE.AND P1, PT, RZ, UR7, PT ;  /* 0x00000007ff007c0c */ /* 0x000fe2000bf25270 */
[----:B------:R-:W-:Y:S01]  /*2f0e0*/  BSSY.RECONVERGENT B0, `(.L_x_10250) ;  /* 0x0000053000007945 */ /* 0x000fe20003800200 */
[----:B------:R-:W-:Y:S01]  /*2f0f0*/  LOP3.LUT P2, RZ, R13, 0x20, RZ, 0xc0, !PT ;  /* 0x000000200dff7812 */ /* 0x000fe2000784c0ff */
[----:B-1----:R-:W1:Y:S01]  /*2f100*/  SHFL.DOWN PT, R169, R164, 0x2, 0x1f ;  /* 0x08401f00a4a97f89 */ /* 0x002e6200000e0000 */
[----:B0-----:R-:W-:Y:S02]  /*2f110*/  IADD3 R20, PT, PT, R167, R32, RZ ;  /* 0x00000020a7147210 */ /* 0x001fe40007ffe0ff */
[----:B------:R-:W-:Y:S02]  /*2f120*/  I2FP.F32.S32 R28, R167 ;  /* 0x000000a7001c7245 */ /* 0x000fe40000201400 */
[----:B------:R-:W-:Y:S01]  /*2f130*/  I2FP.F32.S32 R24, R20 ;  /* 0x0000001400187245 */ /* 0x000fe20000201400 */
[----:B------:R-:W0:Y:S01]  /*2f140*/  SHFL.DOWN PT, R249, R20, 0x1, 0x1f ;  /* 0x08201f0014f97f89 */ /* 0x000e2200000e0000 */
[----:B------:R-:W-:Y:S01]  /*2f150*/  I2FP.F32.S32 R167, R32 ;  /* 0x0000002000a77245 */ /* 0x000fe20000201400 */
[----:B-1----:R-:W-:Y:S01]  /*2f160*/  FMUL.FTZ R22, R169, R28 ;  /* 0x0000001ca9167220 */ /* 0x002fe20000410000 */
[----:B------:R-:W1:Y:S03]  /*2f170*/  MUFU.RCP R26, R24 ;  /* 0x00000018001a7308 */ /* 0x000e660000001000 */
[----:B------:R-:W-:Y:S01]  /*2f180*/  FFMA.FTZ R171, R167, R164, R22 ;  /* 0x000000a4a7ab7223 */ /* 0x000fe20000010016 */
[----:B------:R-:W-:-:S04]  /*2f190*/  FADD.FTZ R164, -R169, R164 ;  /* 0x000000a4a9a47221 */ /* 0x000fc80000010100 */
[----:B------:R-:W-:-:S04]  /*2f1a0*/  FMUL.FTZ R164, R164, R164 ;  /* 0x000000a4a4a47220 */ /* 0x000fc80000410000 */
[----:B------:R-:W-:-:S04]  /*2f1b0*/  FMUL.FTZ R164, R164, R167 ;  /* 0x000000a7a4a47220 */ /* 0x000fc80000410000 */
[----:B------:R-:W-:Y:S01]  /*2f1c0*/  FMUL.FTZ R164, R164, R28 ;  /* 0x0000001ca4a47220 */ /* 0x000fe20000410000 */
[----:B-1----:R-:W-:Y:S01]  /*2f1d0*/  FMUL.FTZ R171, R26, R171 ;  /* 0x000000ab1aab7220 */ /* 0x002fe20000410000 */
[----:B0-----:R-:W-:Y:S01]  /*2f1e0*/  IMAD.IADD R22, R20, 0x1, R249 ;  /* 0x0000000114167824 */ /* 0x001fe200078e02f9 */
        /* <DEDUP_REMOVED lines=17> */
[----:B0-----:R-:W-:Y:S02]  /*2f300*/  FADD.FTZ R167, R22, R165 ;  /* 0x000000a516a77221 */ /* 0x001fe40000010000 */
[----:B------:R-:W0:Y:S02]  /*2f310*/  LDC R22, c[0x0][0x448] ;  /* 0x00011200ff167b82 */ /* 0x000e240000000800 */
        /* <DEDUP_REMOVED lines=24> */
[C---:B0-----:R-:W-:Y:S01]  /*2f4a0*/  FMUL.FTZ R165, R171.reuse, R18 ;  /* 0x00000012aba57220 */ /* 0x041fe20000410000 */
        /* <DEDUP_REMOVED lines=22> */
.L_x_10251:
[----:B------:R-:W-:Y:S05]  /*2f610*/  BSYNC.RECONVERGENT B0 ;  /* 0x0000000000007941 */ /* 0x000fea0003800200 */
.L_x_10250:
[----:B------:R-:W-:Y:S01]  /*2f620*/  LOP3.LUT P1, RZ, R13, 0x200, RZ, 0xc0, !PT ;  /* 0x000002000dff7812 */ /* 0x000fe2000782c0ff */
[----:B------:R-:W-:-:S12]  /*2f630*/  BSSY.RECONVERGENT B0, `(.L_x_10252) ;  /* 0x0000022000007945 */ /* 0x000fd80003800200 */
[----:B------:R-:W-:Y:S05]  /*2f640*/  @!P1 BRA `(.L_x_10253) ;  /* 0x0000000000809947 */ /* 0x000fea0003800000 */
[----:B-1----:R-:W1:Y:S01]  /*2f650*/  LDC.64 R168, c[0x0][0x428] ;  /* 0x00010a00ffa87b82 */ /* 0x002e620000000a00 */
        /* <DEDUP_REMOVED lines=27> */
[----:B------:R-:W-:Y:S01]  /*2f810*/  F2FP.BF16.F32.PACK_AB R166, R249, R166 ;  /* 0x000000a6f9a6723e */ /* 0x000fe200000010ff */
[----:B------:R-:W-:Y:S01]  /*2f820*/  VIADD R14, R14, 0x80 ;  /* 0x000000800e0e7836 */ /* 0x000fe20000000000 */
[----:B------:R-:W-:-:S05]  /*2f830*/  F2FP.BF16.F32.PACK_AB R167, R34, R251 ;  /* 0x000000fb22a7723e */ /* 0x000fca00000010ff */
[----:B------:R2:W-:Y:S02]  /*2f840*/  STG.E.128 desc[UR8][R168.64], R164 ;  /* 0x000000a4a8007986 */ /* 0x0005e4000c101d08 */
.L_x_10253:
[----:B------:R-:W-:Y:S05]  /*2f850*/  BSYNC.RECONVERGENT B0 ;  /* 0x0000000000007941 */ /* 0x000fea0003800200 */
.L_x_10252:
[----:B------:R-:W-:Y:S01]  /*2f860*/  LOP3.LUT P1, RZ, R13, 0x100, RZ, 0xc0, !PT ;  /* 0x000001000dff7812 */ /* 0x000fe2000782c0ff */
[----:B------:R-:W-:-:S12]  /*2f870*/  BSSY.RECONVERGENT B0, `(.L_x_10254) ;  /* 0x0000022000007945 */ /* 0x000fd80003800200 */
[----:B------:R-:W-:Y:S05]  /*2f880*/  @!P1 BRA `(.L_x_10255) ;  /* 0x0000000000809947 */ /* 0x000fea0003800000 */
[----:B-12---:R-:W1:Y:S01]  /*2f890*/  LDC.64 R168, c[0x0][0x428] ;  /* 0x00010a00ffa87b82 */ /* 0x006e620000000a00 */
        /* <DEDUP_REMOVED lines=31> */
.L_x_10255:
[----:B------:R-:W-:Y:S05]  /*2fa90*/  BSYNC.RECONVERGENT B0 ;  /* 0x0000000000007941 */ /* 0x000fea0003800200 */
.L_x_10254:
[----:B------:R-:W-:Y:S01]  /*2faa0*/  LOP3.LUT P1, RZ, R13, 0x40, RZ, 0xc0, !PT ;  /* 0x000000400dff7812 */ /* 0x000fe2000782c0ff */
[----:B------:R-:W-:-:S12]  /*2fab0*/  BSSY.RECONVERGENT B0, `(.L_x_10256) ;  /* 0x0000022000007945 */ /* 0x000fd80003800200 */
[----:B------:R-:W-:Y:S05]  /*2fac0*/  @!P1 BRA `(.L_x_10257) ;  /* 0x0000000000809947 */ /* 0x000fea0003800000 */
[----:B-123--:R-:W1:Y:S01]  /*2fad0*/  LDC.64 R168, c[0x0][0x428] ;  /* 0x00010a00ffa87b82 */ /* 0x00ee620000000a00 */
        /* <DEDUP_REMOVED lines=31> */
.L_x_10257:
[----:B------:R-:W-:Y:S05]  /*2fcd0*/  BSYNC.RECONVERGENT B0 ;  /* 0x0000000000007941 */ /* 0x000fea0003800200 */
.L_x_10256:
[----:B------:R-:W-:Y:S01]  /*2fce0*/  LOP3.LUT P1, RZ, R13, 0x10, RZ, 0xc0, !PT ;  /* 0x000000100dff7812 */ /* 0x000fe2000782c0ff */
[----:B------:R-:W-:-:S12]  /*2fcf0*/  BSSY.RECONVERGENT B0, `(.L_x_10258) ;  /* 0x0000022000007945 */ /* 0x000fd80003800200 */
[----:B------:R-:W-:Y:S05]  /*2fd00*/  @!P1 BRA `(.L_x_10259) ;  /* 0x0000000000809947 */ /* 0x000fea0003800000 */
[----:B-1234-:R-:W1:Y:S01]  /*2fd10*/  LDC.64 R168, c[0x0][0x428] ;  /* 0x00010a00ffa87b82 */ /* 0x01ee620000000a00 */
        /* <DEDUP_REMOVED lines=31> */
.L_x_10259:
[----:B------:R-:W-:Y:S05]  /*2ff10*/  BSYNC.RECONVERGENT B0 ;  /* 0x0000000000007941 */ /* 0x000fea0003800200 */
.L_x_10258:
[----:B------:R-:W-:Y:S01]  /*2ff20*/  LOP3.LUT P1, RZ, R13, 0x8, RZ, 0xc0, !PT ;  /* 0x000000080dff7812 */ /* 0x000fe2000782c0ff */
[----:B------:R-:W-:-:S12]  /*2ff30*/  BSSY.RECONVERGENT B0, `(.L_x_10260) ;  /* 0x0000022000007945 */ /* 0x000fd80003800200 */
        /* <DEDUP_REMOVED lines=33> */
.L_x_10261:
[----:B------:R-:W-:Y:S05]  /*30150*/  BSYNC.RECONVERGENT B0 ;  /* 0x0000000000007941 */ /* 0x000fea0003800200 */
.L_x_10260:
        /* <DEDUP_REMOVED lines=33> */
.L_x_10263:
[----:B------:R-:W-:Y:S05]  /*30370*/  BSYNC.RECONVERGENT B0 ;  /* 0x0000000000007941 */ /* 0x000fea0003800200 */
.L_x_10262:
[----:B01234-:R-:W0:Y:S01]  /*30380*/  LDC.64 R164, c[0x0][0x380] ;  /* 0x0000e000ffa47b82 */ /* 0x01fe220000000a00 */
[----:B------:R-:W-:Y:S01]  /*30390*/  UPLOP3.LUT UP1, UPT, UPT, UPT, UP1, 0x40, 0x4 ;  /* 0x000000000004789c */ /* 0x000fe20003f2e810 */
[----:B0-----:R-:W-:-:S04]  /*303a0*/  IADD3 R0, PT, PT, R0, R164, RZ ;  /* 0x000000a400007210 */ /* 0x001fc80007ffe0ff */
[----:B------:R-:W-:-:S13]  /*303b0*/  ISETP.GE.AND P0, PT, R0, R165, PT ;  /* 0x000000a50000720c */ /* 0x000fda0003f06270 */
[----:B------:R-:W-:Y:S05]  /*303c0*/  @!P0 BRA `(.L_x_10264) ;  /* 0xfffffd0c00848947 */ /* 0x000fea000383ffff */
[----:B------:R-:W-:Y:S05]  /*303d0*/  EXIT ;  /* 0x000000000000794d */ /* 0x000fea0003800000 */
.L_x_10265:
        /* <DEDUP_REMOVED lines=10> */
.L_x_42331:


//--------------------- .text._ZN10layer_norm13ln_fwd_kernelINS_13Kernel_traitsIf13__nv_bfloat16S2_S2_fjLj7168ELj1ELj1ELj4ELj16ENS_18Kernel_traits_baseILj7168EfS2_S2_S2_fjLj128EEEEELb1ELb0ELb0ELb1EEEvNS_9FwdParamsE --------------------------
	.section	.text._ZN10layer_norm13ln_fwd_kernelINS_13Kernel_traitsIf13__nv_bfloat16S2_S2_fjLj7168ELj1ELj1ELj4ELj16ENS_18Kernel_traits_baseILj7168EfS2_S2_S2_fjLj128EEEEELb1ELb0ELb0ELb1EEEvNS_9FwdParamsE,"ax",@progbits
	.align	128
        .global         _ZN10layer_norm13ln_fwd_kernelINS_13Kernel_traitsIf13__nv_bfloat16S2_S2_fjLj7168ELj1ELj1ELj4ELj16ENS_18Kernel_traits_baseILj7168EfS2_S2_S2_fjLj128EEEEELb1ELb0ELb0ELb1EEEvNS_9FwdParamsE
        .type           _ZN10layer_norm13ln_fwd_kernelINS_13Kernel_traitsIf13__nv_bfloat16S2_S2_fjLj7168ELj1ELj1ELj4ELj16ENS_18Kernel_traits_baseILj7168EfS2_S2_S2_fjLj128EEEEELb1ELb0ELb0ELb1EEEvNS_9FwdParamsE,@function
        .size           _ZN10layer_norm13ln_fwd_kernelINS_13Kernel_traitsIf13__nv_bfloat16S2_S2_fjLj7168ELj1ELj1ELj4ELj16ENS_18Kernel_traits_baseILj7168EfS2_S2_S2_fjLj128EEEEELb1ELb0ELb0ELb1EEEvNS_9FwdParamsE,(.L_x_42332 - _ZN10layer_norm13ln_fwd_kernelINS_13Kernel_traitsIf13__nv_bfloat16S2_S2_fjLj7168ELj1ELj1ELj4ELj16ENS_18Kernel_traits_baseILj7168EfS2_S2_S2_fjLj128EEEEELb1ELb0ELb0ELb1EEEvNS_9FwdParamsE)
        .other          _ZN10layer_norm13ln_fwd_kernelINS_13Kernel_traitsIf13__nv_bfloat16S2_S2_fjLj7168ELj1ELj1ELj4ELj16ENS_18Kernel_traits_baseILj7168EfS2_S2_S2_fjLj128EEEEELb1ELb0ELb0ELb1EEEvNS_9FwdParamsE,@"STO_CUDA_ENTRY STV_DEFAULT"
_ZN10layer_norm13ln_fwd_kernelINS_13Kernel_traitsIf13__nv_bfloat16S2_S2_fjLj7168ELj1ELj1ELj4ELj16ENS_18Kernel_traits_baseILj7168EfS2_S2_S2_fjLj128EEEEELb1ELb0ELb0ELb1EEEvNS_9FwdParamsE:
.text._ZN10layer_norm13ln_fwd_kernelINS_13Kernel_traitsIf13__nv_bfloat16S2_S2_fjLj7168ELj1ELj1ELj4ELj16ENS_18Kernel_traits_baseILj7168EfS2_S2_S2_fjLj128EEEEELb1ELb0ELb0ELb1EEEvNS_9FwdParamsE:
        /* <DEDUP_REMOVED lines=16> */
[----:B------:R-:W4:Y:S01]  /*0100*/  S2R R7, SR_TID.X ;  /* 0x0000000000077919 */ /* 0x000f220000002100 */
[----:B-1----:R-:W-:-:S04]  /*0110*/  UISETP.NE.U32.AND UP0, UPT, UR6, URZ, UPT ;  /* 0x000000ff0600728c */ /* 0x002fc8000bf05070 */
[----:B------:R-:W-:Y:S01]  /*0120*/  UISETP.NE.AND.EX UP0, UPT, UR7, URZ, UPT, UP0 ;  /* 0x000000ff0700728c */ /* 0x000fe2000bf05300 */
[----:B---3--:R-:W-:Y:S02]  /*0130*/  MOV R11, UR4 ;  /* 0x00000004000b7c02 */ /* 0x008fe40008000f00 */
[----:B0-----:R-:W-:Y:S01]  /*0140*/  @P0 IADD3 R214, P1, PT, R2, R5, RZ ;  /* 0x0000000502d60210 */ /* 0x001fe20007f3e0ff */
[----:B--2---:R-:W-:Y:S01]  /*0150*/  VIADD R14, R32, 0x78dde6e4 ;  /* 0x78dde6e4200e7836 */ /* 0x004fe20000000000 */
[----:B------:R-:W-:-:S03]  /*0160*/  IADD3 R16, PT, PT, R33, -0x56f99767, RZ ;  /* 0xa906689921107810 */ /* 0x000fc60007ffe0ff */
[----:B------:R-:W-:Y:S01]  /*0170*/  @P0 IMAD.X R215, RZ, RZ, R3, P1 ;  /* 0x000000ffffd70224 */ /* 0x000fe200008e0603 */
[C---:B------:R-:W-:Y:S01]  /*0180*/  IADD3 R19, PT, PT, R32.reuse, -0xe443238, RZ ;  /* 0xf1bbcdc820137810 */ /* 0x040fe20007ffe0ff */
[C---:B------:R-:W-:Y:S02]  /*0190*/  VIADD R15, R33.reuse, 0xed9eba14 ;  /* 0xed9eba14210f7836 */ /* 0x040fe40000000000 */
[----:B------:R-:W-:Y:S01]  /*01a0*/  VIADD R17, R32, 0xb54cda56 ;  /* 0xb54cda5620117836 */ /* 0x000fe20000000000 */
[--C-:B------:R-:W-:Y:S01]  /*01b0*/  SHF.R.U64 R10, R214, 0x2, R215.reuse ;  /* 0x00000002d60a7819 */ /* 0x100fe200000012d7 */
[----:B------:R-:W-:Y:S01]  /*01c0*/  VIADD R18, R33, 0x1fd5c5a3 ;  /* 0x1fd5c5a321127836 */ /* 0x000fe20000000000 */
[----:B------:R-:W-:Y:S01]  /*01d0*/  SHF.R.U32.HI R9, RZ, 0x2, R215 ;  /* 0x00000002ff097819 */ /* 0x000fe200000116d7 */
[----:B------:R-:W-:Y:S01]  /*01e0*/  VIADD R20, R32, 0x8ff34781 ;  /* 0x8ff3478120147836 */ /* 0x000fe20000000000 */
[----:B----4-:R-:W-:Y:S06]  /*01f0*/  BRA.U !UP0, `(.L_x_10266) ;  /* 0x0000000108847547 */ /* 0x010fec000b800000 */
        /* <DEDUP_REMOVED lines=33> */
.L_x_10266:
        /* <DEDUP_REMOVED lines=44> */
.L_x_10267:
[----:B------:R-:W1:Y:S02]  /*06d0*/  LDCU UR4, c[0x0][0x384] ;  /* 0x00007080ff0477ac */ /* 0x000e640008000800 */
[----:B-1----:R-:W-:-:S13]  /*06e0*/  ISETP.GE.AND P0, PT, R11, UR4, PT ;  /* 0x000000040b007c0c */ /* 0x002fda000bf06270 */
[----:B------:R-:W-:Y:S05]  /*06f0*/  @P0 EXIT ;  /* 0x000000000000094d */ /* 0x000fea0003800000 */
[----:B------:R-:W1:Y:S01]  /*0700*/  LDCU UR4, c[0x0][0x360] ;  /* 0x00006c00ff0477ac */ /* 0x000e620008000800 */
[C---:B0-----:R-:W-:Y:S01]  /*0710*/  IMAD.HI.U32 R3, R10.reuse, -0x2daee0ad, RZ ;  /* 0xd2511f530a037827 */ /* 0x041fe200078e00ff */
[----:B------:R-:W-:Y:S02]  /*0720*/  IADD3 R12, PT, PT, R33, -0x4498517b, RZ ;  /* 0xbb67ae85210c7810 */ /* 0x000fe40007ffe0ff */
[----:B------:R-:W-:Y:S01]  /*0730*/  LOP3.LUT R5, R5, 0xfffffffb, RZ, 0xc0, !PT ;  /* 0xfffffffb05057812 */ /* 0x000fe200078ec0ff */
[----:B------:R-:W-:Y:S01]  /*0740*/  IMAD R13, R10, -0x2daee0ad, RZ ;  /* 0xd2511f530a0d7824 */ /* 0x000fe200078e02ff */
[----:B------:R-:W-:Y:S01]  /*0750*/  LOP3.LUT R3, R3, R33, RZ, 0x3c, !PT ;  /* 0x0000002103037212 */ /* 0x000fe200078e3cff */
[----:B------:R-:W-:Y:S01]  /*0760*/  VIADD R4, R32, 0x9e3779b9 ;  /* 0x9e3779b920047836 */ /* 0x000fe20000000000 */
[----:B------:R-:W-:Y:S01]  /*0770*/  LOP3.LUT R214, R214, 0x3, RZ, 0xc0, !PT ;  /* 0x00000003d6d67812 */ /* 0x000fe200078ec0ff */
[----:B------:R-:W0:Y:S02]  /*0780*/  LDCU UR6, c[0x0][0x404] ;  /* 0x00008080ff0677ac */ /* 0x000e240008000800 */
[C---:B------:R-:W-:Y:S01]  /*0790*/  IMAD.HI.U32 R2, R3.reuse, -0x326172a9, RZ ;  /* 0xcd9e8d5703027827 */ /* 0x040fe200078e00ff */
[----:B------:R-:W2:Y:S03]  /*07a0*/  LDCU UR7, c[0x0][0x408] ;  /* 0x00008100ff0777ac */ /* 0x000ea60008000800 */
[----:B------:R-:W-:Y:S01]  /*07b0*/  IMAD R3, R3, -0x326172a9, RZ ;  /* 0xcd9e8d5703037824 */ /* 0x000fe200078e02ff */
[----:B------:R-:W3:Y:S01]  /*07c0*/  LDCU UR12, c[0x0][0x388] ;  /* 0x00007100ff0c77ac */ /* 0x000ee20008000800 */
[----:B-1----:R-:W-:Y:S01]  /*07d0*/  IMAD R8, R11, UR4, R7 ;  /* 0x000000040b087c24 */ /* 0x002fe2000f8e0207 */
[----:B------:R-:W1:Y:S03]  /*07e0*/  LDCU.U8 UR14, c[0x0][0x410] ;  /* 0x00008200ff0e77ac */ /* 0x000e660008000000 */
[C---:B------:R-:W-:Y:S01]  /*07f0*/  IMAD.HI.U32 R0, R8.reuse, -0x326172a9, RZ ;  /* 0xcd9e8d5708007827 */ /* 0x040fe200078e00ff */
[----:B------:R-:W4:Y:S03]  /*0800*/  LDCU UR13, c[0x0][0x400] ;  /* 0x00008000ff0d77ac */ /* 0x000f260008000800 */
[----:B------:R-:W-:Y:S01]  /*0810*/  IMAD R7, R8, -0x326172a9, RZ ;  /* 0xcd9e8d5708077824 */ /* 0x000fe200078e02ff */
[----:B------:R-:W-:Y:S01]  /*0820*/  LOP3.LUT R0, R9, R0, R32, 0x96, !PT ;  /* 0x0000000009007212 */ /* 0x000fe200078e9620 */
[----:B------:R-:W0:Y:S03]  /*0830*/  LDCU.64 UR10, c[0x0][0x3a0] ;  /* 0x00007400ff0a77ac */ /* 0x000e260008000a00 */
[----:B------:R-:W-:Y:S01]  /*0840*/  LOP3.LUT R2, R4, R7, R2, 0x96, !PT ;  /* 0x0000000704027212 */ /* 0x000fe200078e9602 */
[----:B------:R-:W-:Y:S01]  /*0850*/  IMAD.HI.U32 R6, R0, -0x2daee0ad, RZ ;  /* 0xd2511f5300067827 */ /* 0x000fe200078e00ff */
[----:B------:R-:W-:-:S03]  /*0860*/  UPLOP3.LUT UP1, UPT, UPT, UPT, UPT, 0x40, 0x4 ;  /* 0x000000000004789c */ /* 0x000fc60003f2e870 */
[----:B------:R-:W-:Y:S01]  /*0870*/  VIADD R4, R32, 0x3c6ef372 ;  /* 0x3c6ef37220047836 */ /* 0x000fe20000000000 */
[----:B------:R-:W-:Y:S01]  /*0880*/  LOP3.LUT R6, R12, R13, R6, 0x96, !PT ;  /* 0x0000000d0c067212 */ /* 0x000fe200078e9606 */
[----:B------:R-:W-:Y:S02]  /*0890*/  IMAD R12, R0, -0x2daee0ad, RZ ;  /* 0xd2511f53000c7824 */ /* 0x000fe400078e02ff */
[----:B------:R-:W-:Y:S02]  /*08a0*/  VIADD R13, R33, 0x76cf5d0a ;  /* 0x76cf5d0a210d7836 */ /* 0x000fe40000000000 */
[----:B------:R-:W-:-:S04]  /*08b0*/  IMAD.HI.U32 R0, R6, -0x326172a9, RZ ;  /* 0xcd9e8d5706007827 */ /* 0x000fc800078e00ff */
[----:B------:R-:W-:Y:S01]  /*08c0*/  IMAD.HI.U32 R7, R2, -0x2daee0ad, RZ ;  /* 0xd2511f5302077827 */ /* 0x000fe200078e00ff */
[----:B------:R-:W-:Y:S02]  /*08d0*/  LOP3.LUT R0, R4, R3, R0, 0x96, !PT ;  /* 0x0000000304007212 */ /* 0x000fe400078e9600 */
[----:B------:R-:W-:Y:S01]  /*08e0*/  IADD3 R4, PT, PT, R32, -0x255992d5, RZ ;  /* 0xdaa66d2b20047810 */ /* 0x000fe20007ffe0ff */
[----:B------:R-:W-:Y:S01]  /*08f0*/  IMAD R6, R6, -0x326172a9, RZ ;  /* 0xcd9e8d5706067824 */ /* 0x000fe200078e02ff */
[----:B------:R-:W-:Y:S01]  /*0900*/  LOP3.LUT R7, R13, R12, R7, 0x96, !PT ;  /* 0x0000000c0d077212 */ /* 0x000fe200078e9607 */
[----:B------:R-:W-:Y:S02]  /*0910*/  IMAD R13, R2, -0x2daee0ad, RZ ;  /* 0xd2511f53020d7824 */ /* 0x000fe400078e02ff */
[----:B------:R-:W-:-:S04]  /*0920*/  IMAD.HI.U32 R2, R0, -0x2daee0ad, RZ ;  /* 0xd2511f5300027827 */ /* 0x000fc800078e00ff */
[----:B------:R-:W-:Y:S02]  /*0930*/  VIADD R12, R33, 0x32370b8f ;  /* 0x32370b8f210c7836 */ /* 0x000fe40000000000 */
[----:B------:R-:W-:-:S03]  /*0940*/  IMAD.HI.U32 R3, R7, -0x326172a9, RZ ;  /* 0xcd9e8d5707037827 */ /* 0x000fc600078e00ff */
[----:B------:R-:W-:Y:S01]  /*0950*/  LOP3.LUT R2, R12, R13, R2, 0x96, !PT ;  /* 0x0000000d0c027212 */ /* 0x000fe200078e9602 */
        /* <DEDUP_REMOVED lines=9> */
[----:B------:R-:W2:Y:S01]  /*09f0*/  LDC.64 R14, c[0x0][0x3e0] ;  /* 0x0000f800ff0e7b82 */ /* 0x000ea20000000a00 */
[----:B------:R-:W-:-:S04]  /*0a00*/  IMAD.HI.U32 R3, R0, -0x2daee0ad, RZ ;  /* 0xd2511f5300037827 */ /* 0x000fc800078e00ff */
[----:B------:R-:W-:Y:S01]  /*0a10*/  VIADD R6, R32, 0x1715609d ;  /* 0x1715609d20067836 */ /* 0x000fe20000000000 */
[----:B------:R-:W-:Y:S01]  /*0a20*/  LOP3.LUT R3, R16, R12, R3, 0x96, !PT ;  /* 0x0000000c10037212 */ /* 0x000fe200078e9603 */
[----:B------:R-:W-:Y:S01]  /*0a30*/  IMAD.HI.U32 R2, R4, -0x326172a9, RZ ;  /* 0xcd9e8d5704027827 */ /* 0x000fe200078e00ff */
[----:B------:R-:W-:-:S03]  /*0a40*/  IADD3 R12, PT, PT, R33, 0x646e171e, RZ ;  /* 0x646e171e210c7810 */ /* 0x000fc60007ffe0ff */
[----:B------:R-:W-:Y:S01]  /*0a50*/  IMAD R13, R0, -0x2daee0ad, RZ ;  /* 0xd2511f53000d7824 */ /* 0x000fe200078e02ff */
[----:B------:R-:W-:Y:S01]  /*0a60*/  LOP3.LUT R2, R6, R7, R2, 0x96, !PT ;  /* 0x0000000706027212 */ /* 0x000fe200078e9602 */
[----:B------:R-:W-:Y:S02]  /*0a70*/  IMAD R7, R4, -0x326172a9, RZ ;  /* 0xcd9e8d5704077824 */ /* 0x000fe400078e02ff */
[----:B------:R-:W-:-:S04]  /*0a80*/  IMAD.HI.U32 R0, R3, -0x326172a9, RZ ;  /* 0xcd9e8d5703007827 */ /* 0x000fc800078e00ff */
[----:B------:R-:W-:Y:S01]  /*0a90*/  IMAD.HI.U32 R6, R2, -0x2daee0ad, RZ ;  /* 0xd2511f5302067827 */ /* 0x000fe200078e00ff */
[----:B------:R-:W-:-:S03]  /*0aa0*/  LOP3.LUT R0, R17, R7, R0, 0x96, !PT ;  /* 0x0000000711007212 */ /* 0x000fc600078e9600 */
[----:B------:R-:W-:Y:S01]  /*0ab0*/  VIADD R4, R32, 0x5384540f ;  /* 0x5384540f20047836 */ /* 0x000fe20000000000 */
[----:B------:R-:W-:Y:S01]  /*0ac0*/  LOP3.LUT R6, R12, R13, R6, 0x96, !PT ;  /* 0x0000000d0c067212 */ /* 0x000fe200078e9606 */
[----:B------:R-:W-:Y:S01]  /*0ad0*/  IMAD R12, R2, -0x2daee0ad, RZ ;  /* 0xd2511f53020c7824 */ /* 0x000fe200078e02ff */
[----:B--2---:R-:W-:Y:S01]  /*0ae0*/  ISETP.NE.U32.AND P0, PT, R14, RZ, PT ;  /* 0x000000ff0e00720c */ /* 0x004fe20003f05070 */
[----:B------:R-:W-:-:S03]  /*0af0*/  IMAD.HI.U32 R7, R0, -0x2daee0ad, RZ ;  /* 0xd2511f5300077827 */ /* 0x000fc600078e00ff */
[----:B------:R-:W-:Y:S01]  /*0b00*/  ISETP.NE.AND.EX P0, PT, R15, RZ, PT, P0 ;  /* 0x000000ff0f00720c */ /* 0x000fe20003f05300 */
[----:B------:R-:W-:Y:S01]  /*0b10*/  IMAD R3, R3, -0x326172a9, RZ ;  /* 0xcd9e8d5703037824 */ /* 0x000fe200078e02ff */
[----:B------:R-:W-:Y:S01]  /*0b20*/  LOP3.LUT R7, R18, R12, R7, 0x96, !PT ;  /* 0x0000000c12077212 */ /* 0x000fe200078e9607 */
[----:B------:R-:W-:-:S04]  /*0b30*/  IMAD.HI.U32 R2, R6, -0x326172a9, RZ ;  /* 0xcd9e8d5706027827 */ /* 0x000fc800078e00ff */
[----:B------:R-:W-:Y:S01]  /*0b40*/  IMAD R13, R0, -0x2daee0ad, RZ ;  /* 0xd2511f53000d7824 */ /* 0x000fe200078e02ff */
[----:B------:R-:W-:Y:S01]  /*0b50*/  LOP3.LUT R2, R4, R3, R2, 0x96, !PT ;  /* 0x0000000304027212 */ /* 0x000fe200078e9602 */
[----:B------:R-:W-:Y:S02]  /*0b60*/  IMAD R3, R6, -0x326172a9, RZ ;  /* 0xcd9e8d5706037824 */ /* 0x000fe400078e02ff */
[----:B------:R-:W-:Y:S02]  /*0b70*/  IMAD.HI.U32 R0, R7, -0x326172a9, RZ ;  /* 0xcd9e8d5707007827 */ /* 0x000fe400078e00ff */
[----:B------:R-:W-:Y:S02]  /*0b80*/  @P0 LOP3.LUT R5, R5, 0x4, RZ, 0xfc, !PT ;  /* 0x0000000405050812 */ /* 0x000fe400078efcff */
[----:B------:R-:W-:Y:S01]  /*0b90*/  VIADD R12, R33, 0xdb3d7428 ;  /* 0xdb3d7428210c7836 */ /* 0x000fe20000000000 */
[----:B------:R-:W-:Y:S01]  /*0ba0*/  LOP3.LUT R0, R19, R3, R0, 0x96, !PT ;  /* 0x0000000313007212 */ /* 0x000fe200078e9600 */
[----:B------:R-:W-:-:S04]  /*0bb0*/  IMAD.HI.U32 R4, R2, -0x2daee0ad, RZ ;  /* 0xd2511f5302047827 */ /* 0x000fc800078e00ff */
[----:B------:R-:W-:Y:S01]  /*0bc0*/  IMAD R3, R2, -0x2daee0ad, RZ ;  /* 0xd2511f5302037824 */ /* 0x000fe200078e02ff */
[----:B------:R-:W-:Y:S01]  /*0bd0*/  LOP3.LUT R4, R12, R13, R4, 0x96, !PT ;  /* 0x0000000d0c047212 */ /* 0x000fe200078e9604 */
[----:B------:R-:W-:Y:S01]  /*0be0*/  IMAD R12, R7, -0x326172a9, RZ ;  /* 0xcd9e8d57070c7824 */ /* 0x000fe200078e02ff */
[----:B------:R-:W-:Y:S01]  /*0bf0*/  IADD3 R2, PT, PT, R33, -0x695add53, RZ ;  /* 0x96a522ad21027810 */ /* 0x000fe20007ffe0ff */
[----:B------:R-:W-:-:S04]  /*0c00*/  IMAD.HI.U32 R6, R0, -0x2daee0ad, RZ ;  /* 0xd2511f5300067827 */ /* 0x000fc800078e00ff */
[----:B------:R-:W-:Y:S01]  /*0c10*/  IMAD.HI.U32 R7, R4, -0x326172a9, RZ ;  /* 0xcd9e8d5704077827 */ /* 0x000fe200078e00ff */
[----:B------:R-:W-:-:S03]  /*0c20*/  LOP3.LUT R6, R2, R3, R6, 0x96, !PT ;  /* 0x0000000302067212 */ /* 0x000fc600078e9606 */
[----:B------:R-:W-:Y:S01]  /*0c30*/  IMAD.MOV.U32 R3, RZ, RZ, RZ ;  /* 0x000000ffff037224 */ /* 0x000fe200078e00ff */
[----:B------:R-:W-:Y:S01]  /*0c40*/  LOP3.LUT R7, R20, R12, R7, 0x96, !PT ;  /* 0x0000000c14077212 */ /* 0x000fe200078e9607 */
[----:B------:R-:W-:Y:S02]  /*0c50*/  IMAD R4, R4, -0x326172a9, RZ ;  /* 0xcd9e8d5704047824 */ /* 0x000fe400078e02ff */
[----:B01-34-:R-:W-:-:S07]  /*0c60*/  IMAD R203, R0, -0x2daee0ad, RZ ;  /* 0xd2511f5300cb7824 */ /* 0x01bfce00078e02ff */
.L_x_10621:
[----:B------:R-:W-:Y:S01]  /*0c70*/  LOP3.LUT P0, RZ, R5, 0x4, RZ, 0xc0, !PT ;  /* 0x0000000405ff7812 */ /* 0x000fe2000780c0ff */
[----:B------:R-:W0:Y:S01]  /*0c80*/  S2R R2, SR_TID.X ;  /* 0x0000000000027919 */ /* 0x000e220000002100 */
[----:B-1----:R-:W1:Y:S01]  /*0c90*/  LDC.64 R158, c[0x0][0x390] ;  /* 0x0000e400ff9e7b82 */ /* 0x002e620000000a00 */
        /* <DEDUP_REMOVED lines=9> */
[----:B------:R-:W-:Y:S01]  /*0d30*/  UISETP.NE.U32.AND UP0, UPT, UR10, URZ, UPT ;  /* 0x000000ff0a00728c */ /* 0x000fe2000bf05070 */
[----:B------:R-:W-:Y:S01]  /*0d40*/  IMAD.MOV.U32 R29, RZ, RZ, 0x3f800000 ;  /* 0x3f800000ff1d7424 */ /* 0x000fe200078e00ff */
[C---:B------:R-:W-:Y:S01]  /*0d50*/  IADD3 R26, PT, PT, R32.reuse, -0xe443238, RZ ;  /* 0xf1bbcdc8201a7810 */ /* 0x040fe20007ffe0ff */
[C---:B------:R-:W-:Y:S01]  /*0d60*/  VIADD R28, R32.reuse, 0xb54cda56 ;  /* 0xb54cda56201c7836 */ /* 0x040fe20000000000 */
[----:B------:R-:W-:Y:S01]  /*0d70*/  UISETP.NE.AND.EX UP0, UPT, UR11, URZ, UPT, UP0 ;  /* 0x000000ff0b00728c */ /* 0x000fe2000bf05300 */
[C---:B------:R-:W-:Y:S01]  /*0d80*/  VIADD R27, R33.reuse, 0xed9eba14 ;  /* 0xed9eba14211b7836 */ /* 0x040fe20000000000 */
[C---:B------:R-:W-:Y:S01]  /*0d90*/  IADD3 R23, PT, PT, R32.reuse, -0x700cb87f, RZ ;  /* 0x8ff3478120177810 */ /* 0x040fe20007ffe0ff */
[C---:B------:R-:W-:Y:S01]  /*0da0*/  VIADD R25, R32.reuse, 0x78dde6e4 ;  /* 0x78dde6e420197836 */ /* 0x040fe20000000000 */
[----:B------:R-:W-:Y:S01]  /*0db0*/  IADD3 R20, PT, PT, R32, 0x3c6ef372, RZ ;  /* 0x3c6ef37220147810 */ /* 0x000fe20007ffe0ff */
[C---:B------:R-:W-:Y:S01]  /*0dc0*/  VIADD R24, R33.reuse, 0x1fd5c5a3 ;  /* 0x1fd5c5a321187836 */ /* 0x040fe20000000000 */
[C---:B------:R-:W-:Y:S01]  /*0dd0*/  IADD3 R17, PT, PT, R33.reuse, 0x76cf5d0a, RZ ;  /* 0x76cf5d0a21117810 */ /* 0x040fe20007ffe0ff */
[----:B------:R-:W-:-:S02]  /*0de0*/  VIADD R22, R33, 0xa9066899 ;  /* 0xa906689921167836 */ /* 0x000fc40000000000 */
[----:B------:R-:W-:Y:S02]  /*0df0*/  VIADD R21, R33, 0xdb3d7428 ;  /* 0xdb3d742821157836 */ /* 0x000fe40000000000 */
[C---:B------:R-:W-:Y:S02]  /*0e00*/  VIADD R19, R32.reuse, 0x9e3779b9 ;  /* 0x9e3779b920137836 */ /* 0x040fe40000000000 */
        /* <DEDUP_REMOVED lines=17> */
.L_x_42167:
[----:B------:R-:W-:Y:S05]  /*0f20*/  BRX R12 -0xf30                                         (*"BRANCH_TARGETS .L_x_42168,.L_x_42169,.L_x_42170"*) ;  /* 0xfffffff00c347949 */ /* 0x000fea000383ffff */
.L_x_42170:
[----:B------:R-:W-:Y:S01]  /*0f30*/  VIADD R12, R214, 0x1 ;  /* 0x00000001d60c7836 */ /* 0x000fe20000000000 */
[----:B------:R-:W-:Y:S01]  /*0f40*/  MOV R13, R7 ;  /* 0x00000007000d7202 */ /* 0x000fe20000000f00 */
[----:B------:R-:W-:Y:S01]  /*0f50*/  IMAD.MOV.U32 R164, RZ, RZ, R203 ;  /* 0x000000ffffa47224 */ /* 0x000fe200078e00cb */
[----:B------:R-:W-:Y:S06]  /*0f60*/  BRA `(.L_x_10269) ;  /* 0x0000000400007947 */ /* 0x000fec0003800000 */
.L_x_42168:
[----:B------:R-:W-:Y:S01]  /*0f70*/  IMAD.MOV.U32 R164, RZ, RZ, R203 ;  /* 0x000000ffffa47224 */ /* 0x000fe200078e00cb */
[----:B------:R-:W-:Y:S01]  /*0f80*/  MOV R13, R6 ;  /* 0x00000006000d7202 */ /* 0x000fe20000000f00 */
[----:B------:R-:W-:Y:S01]  /*0f90*/  IMAD.MOV.U32 R12, RZ, RZ, 0x3 ;  /* 0x00000003ff0c7424 */ /* 0x000fe200078e00ff */
[----:B------:R-:W-:Y:S06]  /*0fa0*/  BRA `(.L_x_10269) ;  /* 0x0000000000f07947 */ /* 0x000fec0003800000 */
.L_x_42169:
        /* <DEDUP_REMOVED lines=12> */
.L_x_10270:
[----:B------:R-:W-:Y:S01]  /*1070*/  IMAD.WIDE.U32 R12, R8, -0x326172a9, RZ ;  /* 0xcd9e8d57080c7825 */ /* 0x000fe200078e00ff */
[----:B------:R-:W-:-:S04]  /*1080*/  LOP3.LUT R30, R3, R7, R33, 0x96, !PT ;  /* 0x00000007031e7212 */ /* 0x000fc800078e9621 */
        /* <DEDUP_REMOVED lines=41> */
[----:B------:R-:W-:Y:S02]  /*1320*/  VIADD R13, R33, 0x96a522ad ;  /* 0x96a522ad210d7836 */ /* 0x000fe40000000000 */
[----:B------:R-:W-:Y:S02]  /*1330*/  IMAD.MOV.U32 R4, RZ, RZ, R14 ;  /* 0x000000ffff047224 */ /* 0x000fe400078e000e */
[----:B------:R-:W-:Y:S01]  /*1340*/  IMAD.MOV.U32 R12, RZ, RZ, RZ ;  /* 0x000000ffff0c7224 */ /* 0x000fe200078e00ff */
[----:B------:R-:W-:Y:S02]  /*1350*/  LOP3.LUT R6, R13, R6, R165, 0x96, !PT ;  /* 0x000000060d067212 */ /* 0x000fe400078e96a5 */
[----:B------:R-:W-:-:S07]  /*1360*/  MOV R13, R203 ;  /* 0x000000cb000d7202 */ /* 0x000fce0000000f00 */
.L_x_10269:
[----:B------:R-:W-:Y:S01]  /*1370*/  I2FP.F32.U32 R13, R13 ;  /* 0x0000000d000d7245 */ /* 0x000fe20000201000 */
[----:B-----5:R-:W-:Y:S01]  /*1380*/  IMAD.U32 R14, R152, 0x10000, RZ ;  /* 0x00010000980e7824 */ /* 0x020fe200078e00ff */
[----:B------:R-:W-:Y:S01]  /*1390*/  ISETP.NE.AND P1, PT, R12, 0x1, PT ;  /* 0x000000010c00780c */ /* 0x000fe20003f25270 */
[----:B------:R-:W-:Y:S01]  /*13a0*/  UMOV UR5, UR7 ;  /* 0x0000000700057c82 */ /* 0x000fe20008000000 */
[----:B------:R-:W-:Y:S01]  /*13b0*/  UMOV UR4, UR6 ;  /* 0x0000000600047c82 */ /* 0x000fe20008000000 */
[----:B------:R-:W-:Y:S01]  /*13c0*/  FFMA.FTZ R13, R13, R16, 1.1641532182693481445e-10 ;  /* 0x2f0000000d0d7423 */ /* 0x000fe20000010010 */
[----:B------:R-:W-:Y:S01]  /*13d0*/  FMUL.FTZ R14, R14, R29 ;  /* 0x0000001d0e0e7220 */ /* 0x000fe20000410000 */
[----:B------:R-:W-:Y:S02]  /*13e0*/  SHF.L.U32 R30, R148, 0x10, RZ ;  /* 0x00000010941e7819 */ /* 0x000fe400000006ff */
[----:B------:R-:W-:Y:S01]  /*13f0*/  PRMT R152, R152, 0x7632, R152 ;  /* 0x0000763298987816 */ /* 0x000fe20000000098 */
[----:B------:R-:W-:Y:S01]  /*1400*/  FMUL.FTZ R14, R14, UR5 ;  /* 0x000000050e0e7c20 */ /* 0x000fe20008410000 */
[----:B------:R-:W-:-:S02]  /*1410*/  FSETP.GTU.FTZ.AND P0, PT, R13, UR4, PT ;  /* 0x000000040d007c0b */ /* 0x000fc4000bf1c000 */
[----:B------:R-:W-:Y:S02]  /*1420*/  PRMT R148, R148, 0x7632, R148 ;  /* 0x0000763294947816 */ /* 0x000fe40000000094 */
[----:B------:R-:W-:Y:S01]  /*1430*/  FSEL R13, R14, RZ, !P0 ;  /* 0x000000ff0e0d7208 */ /* 0x000fe20004000000 */
[----:B------:R-:W-:Y:S01]  /*1440*/  IMAD.MOV.U32 R14, RZ, RZ, R4 ;  /* 0x000000ffff0e7224 */ /* 0x000fe200078e0004 */
[----:B------:R-:W-:-:S03]  /*1450*/  PLOP3.LUT P0, PT, P0, PT, PT, 0x8, 0x80 ;  /* 0x000000000080781c */ /* 0x000fc6000070e170 */
[----:B------:R-:W-:Y:S01]  /*1460*/  FADD.FTZ R13, R13, R30 ;  /* 0x0000001e0d0d7221 */ /* 0x000fe20000010000 */
[----:B------:R-:W-:Y:S01]  /*1470*/  P2R R156, PR, RZ, 0x1 ;  /* 0x00000001ff9c7803 */ /* 0x000fe20000000000 */
[----:B------:R-:W-:Y:S01]  /*1480*/  IMAD.MOV.U32 R30, RZ, RZ, 0x2 ;  /* 0x00000002ff1e7424 */ /* 0x000fe200078e00ff */
        /* <DEDUP_REMOVED lines=9> */
.L_x_10272:
        /* <DEDUP_REMOVED lines=12> */
.L_x_10273:
        /* <DEDUP_REMOVED lines=49> */
.L_x_10271:
[----:B------:R-:W-:Y:S01]  /*18f0*/  I2FP.F32.U32 R15, R14 ;  /* 0x0000000e000f7245 */ /* 0x000fe20000201000 */
[----:B------:R-:W-:Y:S01]  /*1900*/  IMAD.MOV.U32 R31, RZ, RZ, 0x2 ;  /* 0x00000002ff1f7424 */ /* 0x000fe200078e00ff */
[----:B------:R-:W-:Y:S02]  /*1910*/  SHF.L.U32 R152, R152, 0x10, RZ ;  /* 0x0000001098987819 */ /* 0x000fe400000006ff */
[----:B------:R-:W-:Y:S01]  /*1920*/  ISETP.NE.AND P1, PT, R30, 0x1, PT ;  /* 0x000000011e00780c */ /* 0x000fe20003f25270 */
[----:B------:R-:W-:Y:S01]  /*1930*/  FFMA.FTZ R15, R15, R16, 1.1641532182693481445e-10 ;  /* 0x2f0000000f0f7423 */ /* 0x000fe20000010010 */
[----:B------:R-:W-:Y:S01]  /*1940*/  MOV R14, R4 ;  /* 0x00000004000e7202 */ /* 0x000fe20000000f00 */
[----:B------:R-:W-:-:S03]  /*1950*/  FMUL.FTZ R152, R152, R29 ;  /* 0x0000001d98987220 */ /* 0x000fc60000410000 */
[----:B------:R-:W-:Y:S01]  /*1960*/  FSETP.GTU.FTZ.AND P0, PT, R15, UR4, PT ;  /* 0x000000040f007c0b */ /* 0x000fe2000bf1c000 */
[----:B------:R-:W-:Y:S01]  /*1970*/  FMUL.FTZ R152, R152, UR5 ;  /* 0x0000000598987c20 */ /* 0x000fe20008410000 */
[----:B------:R-:W-:-:S04]  /*1980*/  IMAD.U32 R15, R148, 0x10000, RZ ;  /* 0x00010000940f7824 */ /* 0x000fc800078e00ff */
        /* <DEDUP_REMOVED lines=12> */
.L_x_10275:
        /* <DEDUP_REMOVED lines=12> */
.L_x_10276:
        /* <DEDUP_REMOVED lines=49> */
.L_x_10274:
[----:B------:R-:W-:Y:S01]  /*1e20*/  I2FP.F32.U32 R15, R14 ;  /* 0x0000000e000f7245 */ /* 0x000fe20000201000 */
[----:B------:R-:W-:Y:S01]  /*1e30*/  IMAD.U32 R14, R153, 0x10000, RZ ;  /* 0x00010000990e7824 */ /* 0x000fe200078e00ff */
[----:B------:R-:W-:Y:S01]  /*1e40*/  ISETP.NE.AND P2, PT, R31, 0x1, PT ;  /* 0x000000011f00780c */ /* 0x000fe20003f45270 */
[----:B------:R-:W-:Y:S01]  /*1e50*/  IMAD.MOV.U32 R30, RZ, RZ, R4 ;  /* 0x000000ffff1e7224 */ /* 0x000fe200078e0004 */
[----:B------:R-:W-:Y:S01]  /*1e60*/  PRMT R153, R153, 0x7632, R153 ;  /* 0x0000763299997816 */ /* 0x000fe20000000099 */
[----:B------:R-:W-:Y:S01]  /*1e70*/  FFMA.FTZ R15, R15, R16, 1.1641532182693481445e-10 ;  /* 0x2f0000000f0f7423 */ /* 0x000fe20000010010 */
[----:B------:R-:W-:Y:S01]  /*1e80*/  FMUL.FTZ R14, R14, R29 ;  /* 0x0000001d0e0e7220 */ /* 0x000fe20000410000 */
[----:B------:R-:W-:-:S03]  /*1e90*/  MOV R34, 0x2 ;  /* 0x0000000200227802 */ /* 0x000fc60000000f00 */
[----:B------:R-:W-:Y:S01]  /*1ea0*/  FMUL.FTZ R14, R14, UR5 ;  /* 0x000000050e0e7c20 */ /* 0x000fe20008410000 */
[----:B------:R-:W-:Y:S01]  /*1eb0*/  FSETP.GTU.FTZ.AND P1, PT, R15, UR4, PT ;  /* 0x000000040f007c0b */ /* 0x000fe2000bf3c000 */
[----:B------:R-:W-:-:S03]  /*1ec0*/  IMAD.U32 R15, R149, 0x10000, RZ ;  /* 0x00010000950f7824 */ /* 0x000fc600078e00ff */
[----:B------:R-:W-:Y:S02]  /*1ed0*/  FSEL R14, R14, RZ, !P1 ;  /* 0x000000ff0e0e7208 */ /* 0x000fe40004800000 */
[----:B------:R-:W-:-:S03]  /*1ee0*/  PLOP3.LUT P1, PT, P1, PT, PT, 0x8, 0x80 ;  /* 0x000000000080781c */ /* 0x000fc60000f2e170 */
[----:B------:R-:W-:Y:S01]  /*1ef0*/  FADD.FTZ R15, R14, R15 ;  /* 0x0000000f0e0f7221 */ /* 0x000fe20000010000 */
        /* <DEDUP_REMOVED lines=10> */
.L_x_10278:
        /* <DEDUP_REMOVED lines=12> */
.L_x_10279:
        /* <DEDUP_REMOVED lines=49> */
.L_x_10277:
        /* <DEDUP_REMOVED lines=9> */
[----:B------:R-:W-:Y:S01]  /*2400*/  FSEL R14, R30, RZ, !P2 ;  /* 0x000000ff1e0e7208 */ /* 0x000fe20005000000 */
[----:B------:R-:W-:Y:S01]  /*2410*/  IMAD.MOV.U32 R30, RZ, RZ, R4 ;  /* 0x000000ffff1e7224 */ /* 0x000fe200078e0004 */
        /* <DEDUP_REMOVED lines=11> */
.L_x_10281:
        /* <DEDUP_REMOVED lines=12> */
.L_x_10282:
        /* <DEDUP_REMOVED lines=49> */
.L_x_10280:
[----:B------:R-:W-:Y:S01]  /*28a0*/  I2FP.F32.U32 R31, R30 ;  /* 0x0000001e001f7245 */ /* 0x000fe20000201000 */
[----:B------:R-:W-:Y:S01]  /*28b0*/  IMAD.MOV.U32 R34, RZ, RZ, 0x2 ;  /* 0x00000002ff227424 */ /* 0x000fe200078e00ff */
[C---:B------:R-:W-:Y:S02]  /*28c0*/  SHF.L.U32 R30, R154.reuse, 0x10, RZ ;  /* 0x000000109a1e7819 */ /* 0x040fe400000006ff */
        /* <DEDUP_REMOVED lines=21> */
.L_x_10284:
        /* <DEDUP_REMOVED lines=12> */
.L_x_10285:
[----:B------:R-:W-:Y:S01]  /*2ae0*/  IMAD.WIDE.U32 R34, R8, -0x326172a9, RZ ;  /* 0xcd9e8d5708227825 */ /* 0x000fe200078e00ff */
[----:B------:R-:W-:-:S03]  /*2af0*/  LOP3.LUT R152, R3, R7, R33, 0x96, !PT ;  /* 0x0000000703987212 */ /* 0x000fc600078e9621 */
[----:B------:R-:W-:Y:S01]  /*2b00*/  IMAD.MOV.U32 R30, RZ, RZ, R164 ;  /* 0x000000ffff1e7224 */ /* 0x000fe200078e00a4 */
        /* <DEDUP_REMOVED lines=46> */
.L_x_10283:
        /* <DEDUP_REMOVED lines=22> */
.L_x_10287:
        /* <DEDUP_REMOVED lines=12> */
.L_x_10288:
        /* <DEDUP_REMOVED lines=49> */
.L_x_10286:
        /* <DEDUP_REMOVED lines=24> */
.L_x_10290:
        /* <DEDUP_REMOVED lines=14> */
.L_x_10291:
[----:B------:R-:W-:Y:S01]  /*3580*/  IMAD.WIDE.U32 R34, R8, -0x326172a9, RZ ;  /* 0xcd9e8d5708227825 */ /* 0x000fe200078e00ff */
[----:B------:R-:W-:-:S03]  /*3590*/  LOP3.LUT R150, R3, R7, R33, 0x96, !PT ;  /* 0x0000000703967212 */ /* 0x000fc600078e9621 */
[----:B------:R-:W-:Y:S01]  /*35a0*/  IMAD.MOV.U32 R170, RZ, RZ, RZ ;  /* 0x000000ffffaa7224 */ /* 0x000fe200078e00ff */
        /* <DEDUP_REMOVED lines=46> */
.L_x_10289:
[----:B------:R-:W-:Y:S01]  /*3890*/  I2FP.F32.U32 R35, R35 ;  /* 0x0000002300237245 */ /* 0x000fe20000201000 */
[----:B------:R-:W-:Y:S01]  /*38a0*/  IMAD.U32 R161, R154, 0x10000, RZ ;  /* 0x000100009aa17824 */ /* 0x000fe200078e00ff */
[----:B------:R-:W-:Y:S02]  /*38b0*/  SHF.L.U32 R34, R155, 0x10, RZ ;  /* 0x000000109b227819 */ /* 0x000fe400000006ff */
[----:B------:R-:W-:Y:S01]  /*38c0*/  F2FP.BF16.F32.PACK_AB R150, R30, R31 ;  /* 0x0000001f1e96723e */ /* 0x000fe200000010ff */
[----:B------:R-:W-:Y:S01]  /*38d0*/  FFMA.FTZ R35, R35, R16, 1.1641532182693481445e-10 ;  /* 0x2f00000023237423 */ /* 0x000fe20000010010 */
[----:B------:R-:W-:Y:S01]  /*38e0*/  F2FP.BF16.F32.PACK_AB R149, R14, R15 ;  /* 0x0000000f0e95723e */ /* 0x000fe200000010ff */
[----:B------:R-:W-:Y:S01]  /*38f0*/  FMUL.FTZ R34, R34, R29 ;  /* 0x0000001d22227220 */ /* 0x000fe20000410000 */
[----:B------:R-:W-:Y:S02]  /*3900*/  F2FP.BF16.F32.PACK_AB R148, R12, R13 ;  /* 0x0000000d0c94723e */ /* 0x000fe400000010ff */
[----:B------:R-:W-:Y:S01]  /*3910*/  FSETP.GTU.FTZ.AND P6, PT, R35, UR4, PT ;  /* 0x0000000423007c0b */ /* 0x000fe2000bfdc000 */
[----:B------:R-:W-:-:S05]  /*3920*/  FMUL.FTZ R34, R34, UR5 ;  /* 0x0000000522227c20 */ /* 0x000fca0008410000 */
[----:B------:R-:W-:Y:S02]  /*3930*/  FSEL R34, R34, RZ, !P6 ;  /* 0x000000ff22227208 */ /* 0x000fe40007000000 */
[----:B------:R-:W-:-:S03]  /*3940*/  PLOP3.LUT P6, PT, P6, PT, PT, 0x8, 0x80 ;  /* 0x000000000080781c */ /* 0x000fc600037ce170 */
[----:B------:R-:W-:-:S05]  /*3950*/  FADD.FTZ R161, R34, R161 ;  /* 0x000000a122a17221 */ /* 0x000fca0000010000 */
[----:B------:R-:W-:Y:S01]  /*3960*/  F2FP.BF16.F32.PACK_AB R151, R161, R162 ;  /* 0x000000a2a197723e */ /* 0x000fe200000010ff */
[----:B------:R-:W-:Y:S06]  /*3970*/  BRA `(.L_x_10292) ;  /* 0x0000002800247947 */ /* 0x000fec0003800000 */
.L_x_10268:
[----:B------:R-:W-:Y:S01]  /*3980*/  ISETP.NE.AND P0, PT, R214, 0x1, PT ;  /* 0x00000001d600780c */ /* 0x000fe20003f05270 */
[C---:B------:R-:W-:Y:S01]  /*3990*/  VIADD R34, R33.reuse, 0x646e171e ;  /* 0x646e171e21227836 */ /* 0x040fe20000000000 */
[----:B------:R-:W-:Y:S01]  /*39a0*/  IADD3 R35, PT, PT, R33, 0x32370b8f, RZ ;  /* 0x32370b8f21237810 */ /* 0x000fe20007ffe0ff */
[----:B------:R-:W-:Y:S01]  /*39b0*/  IMAD.MOV.U32 R14, RZ, RZ, 0x2 ;  /* 0x00000002ff0e7424 */ /* 0x000fe200078e00ff */
[----:B------:R-:W-:Y:S01]  /*39c0*/  MOV R164, R203 ;  /* 0x000000cb00a47202 */ /* 0x000fe20000000f00 */
[----:B------:R-:W-:-:S08]  /*39d0*/  IMAD.MOV.U32 R12, RZ, RZ, R4 ;  /* 0x000000ffff0c7224 */ /* 0x000fd000078e0004 */
        /* <DEDUP_REMOVED lines=11> */
.L_x_10294:
        /* <DEDUP_REMOVED lines=12> */
.L_x_10295:
        /* <DEDUP_REMOVED lines=46> */
.L_x_10293:
[----:B------:R-:W-:Y:S01]  /*3e30*/  I2FP.F32.U32 R13, R12 ;  /* 0x0000000c000d7245 */ /* 0x000fe20000201000 */
[----:B------:R-:W-:Y:S01]  /*3e40*/  UMOV UR4, UR6 ;  /* 0x0000000600047c82 */ /* 0x000fe20008000000 */
[----:B-----5:R-:W-:Y:S01]  /*3e50*/  SHF.L.U32 R12, R152, 0x10, RZ ;  /* 0x00000010980c7819 */ /* 0x020fe200000006ff */
[----:B------:R-:W-:Y:S01]  /*3e60*/  UMOV UR5, UR7 ;  /* 0x0000000700057c82 */ /* 0x000fe20008000000 */
[----:B------:R-:W-:Y:S01]  /*3e70*/  ISETP.NE.AND P1, PT, R14, 0x1, PT ;  /* 0x000000010e00780c */ /* 0x000fe20003f25270 */
[----:B------:R-:W-:Y:S01]  /*3e80*/  FFMA.FTZ R13, R13, R16, 1.1641532182693481445e-10 ;  /* 0x2f0000000d0d7423 */ /* 0x000fe20000010010 */
[----:B------:R-:W-:Y:S01]  /*3e90*/  PRMT R152, R152, 0x7632, R152 ;  /* 0x0000763298987816 */ /* 0x000fe20000000098 */
[----:B------:R-:W-:Y:S01]  /*3ea0*/  FMUL.FTZ R12, R12, R29 ;  /* 0x0000001d0c0c7220 */ /* 0x000fe20000410000 */
[----:B------:R-:W-:Y:S02]  /*3eb0*/  IMAD.MOV.U32 R30, RZ, RZ, 0x2 ;  /* 0x00000002ff1e7424 */ /* 0x000fe400078e00ff */
[----:B------:R-:W-:Y:S01]  /*3ec0*/  FSETP.GTU.FTZ.AND P0, PT, R13, UR4, PT ;  /* 0x000000040d007c0b */ /* 0x000fe2000bf1c000 */
[----:B------:R-:W-:-:S03]  /*3ed0*/  FMUL.FTZ R12, R12, UR5 ;  /* 0x000000050c0c7c20 */ /* 0x000fc60008410000 */
[----:B------:R-:W-:Y:S02]  /*3ee0*/  PLOP3.LUT P2, PT, P0, PT, PT, 0x8, 0x80 ;  /* 0x000000000080781c */ /* 0x000fe4000074e170 */
[----:B------:R-:W-:Y:S01]  /*3ef0*/  FSEL R13, R12, RZ, !P0 ;  /* 0x000000ff0c0d7208 */ /* 0x000fe20004000000 */
        /* <DEDUP_REMOVED lines=11> */
.L_x_10297:
        /* <DEDUP_REMOVED lines=12> */
.L_x_10298:
[----:B------:R-:W-:Y:S01]  /*4070*/  IMAD.WIDE.U32 R14, R8, -0x326172a9, RZ ;  /* 0xcd9e8d57080e7825 */ /* 0x000fe200078e00ff */
[----:B------:R-:W-:-:S03]  /*4080*/  LOP3.LUT R148, R3, R7, R33, 0x96, !PT ;  /* 0x0000000703947212 */ /* 0x000fc600078e9621 */
[----:B------:R-:W-:Y:S01]  /*4090*/  IMAD.MOV.U32 R12, RZ, RZ, R164 ;  /* 0x000000ffff0c7224 */ /* 0x000fe200078e00a4 */
        /* <DEDUP_REMOVED lines=44> */
.L_x_10296:
[----:B------:R-:W-:Y:S01]  /*4360*/  ISETP.NE.AND P2, PT, R30, 0x1, PT ;  /* 0x000000011e00780c */ /* 0x000fe20003f45270 */
[----:B------:R-:W-:Y:S01]  /*4370*/  IMAD.U32 R152, R152, 0x10000, RZ ;  /* 0x0001000098987824 */ /* 0x000fe200078e00ff */
[----:B------:R-:W-:Y:S01]  /*4380*/  I2FP.F32.U32 R15, R12 ;  /* 0x0000000c000f7245 */ /* 0x000fe20000201000 */
[----:B------:R-:W-:Y:S01]  /*4390*/  IMAD.MOV.U32 R31, RZ, RZ, 0x2 ;  /* 0x00000002ff1f7424 */ /* 0x000fe200078e00ff */
[----:B------:R-:W-:Y:S01]  /*43a0*/  MOV R14, R4 ;  /* 0x00000004000e7202 */ /* 0x000fe20000000f00 */
[----:B------:R-:W-:Y:S02]  /*43b0*/  FMUL.FTZ R152, R152, R29 ;  /* 0x0000001d98987220 */ /* 0x000fe40000410000 */
[----:B------:R-:W-:Y:S02]  /*43c0*/  FFMA.FTZ R15, R15, R16, 1.1641532182693481445e-10 ;  /* 0x2f0000000f0f7423 */ /* 0x000fe40000010010 */
[----:B------:R-:W-:-:S03]  /*43d0*/  FMUL.FTZ R12, R152, UR5 ;  /* 0x00000005980c7c20 */ /* 0x000fc60008410000 */
        /* <DEDUP_REMOVED lines=12> */
.L_x_10300:
        /* <DEDUP_REMOVED lines=12> */
.L_x_10301:
        /* <DEDUP_REMOVED lines=47> */
.L_x_10299:
[----:B------:R-:W-:Y:S01]  /*4850*/  I2FP.F32.U32 R15, R14 ;  /* 0x0000000e000f7245 */ /* 0x000fe20000201000 */
[----:B------:R-:W-:Y:S01]  /*4860*/  IMAD.U32 R14, R153, 0x10000, RZ ;  /* 0x00010000990e7824 */ /* 0x000fe200078e00ff */
[----:B------:R-:W-:Y:S01]  /*4870*/  ISETP.NE.AND P3, PT, R31, 0x1, PT ;  /* 0x000000011f00780c */ /* 0x000fe20003f65270 */
[----:B------:R-:W-:Y:S01]  /*4880*/  HFMA2 R148, -RZ, RZ, 0, 1.1920928955078125e-07 ;  /* 0x00000002ff947431 */ /* 0x000fe200000001ff */
[----:B------:R-:W-:Y:S01]  /*4890*/  PRMT R153, R153, 0x7632, R153 ;  /* 0x0000763299997816 */ /* 0x000fe20000000099 */
        /* <DEDUP_REMOVED lines=16> */
.L_x_10303:
        /* <DEDUP_REMOVED lines=12> */
.L_x_10304:
[----:B------:R-:W-:Y:S01]  /*4a60*/  IMAD.WIDE.U32 R30, R8, -0x326172a9, RZ ;  /* 0xcd9e8d57081e7825 */ /* 0x000fe200078e00ff */
[----:B------:R-:W-:Y:S02]  /*4a70*/  LOP3.LUT R150, R3, R7, R33, 0x96, !PT ;  /* 0x0000000703967212 */ /* 0x000fe400078e9621 */
[----:B------:R-:W-:Y:S02]  /*4a80*/  MOV R14, R164 ;  /* 0x000000a4000e7202 */ /* 0x000fe40000000f00 */
        /* <DEDUP_REMOVED lines=44> */
.L_x_10302:
[----:B------:R-:W-:Y:S01]  /*4d50*/  I2FP.F32.U32 R31, R14 ;  /* 0x0000000e001f7245 */ /* 0x000fe20000201000 */
[----:B------:R-:W-:Y:S01]  /*4d60*/  IMAD.MOV.U32 R149, RZ, RZ, 0x2 ;  /* 0x00000002ff957424 */ /* 0x000fe200078e00ff */
[----:B------:R-:W-:Y:S01]  /*4d70*/  ISETP.NE.AND P4, PT, R148, 0x1, PT ;  /* 0x000000019400780c */ /* 0x000fe20003f85270 */
[----:B------:R-:W-:Y:S01]  /*4d80*/  IMAD.MOV.U32 R30, RZ, RZ, R4 ;  /* 0x000000ffff1e7224 */ /* 0x000fe200078e0004 */
[----:B------:R-:W-:Y:S01]  /*4d90*/  SHF.L.U32 R14, R153, 0x10, RZ ;  /* 0x00000010990e7819 */ /* 0x000fe200000006ff */
[----:B------:R-:W-:-:S04]  /*4da0*/  FFMA.FTZ R31, R31, R16, 1.1641532182693481445e-10 ;  /* 0x2f0000001f1f7423 */ /* 0x000fc80000010010 */
[----:B------:R-:W-:Y:S01]  /*4db0*/  FMUL.FTZ R14, R14, R29 ;  /* 0x0000001d0e0e7220 */ /* 0x000fe20000410000 */
[----:B------:R-:W-:-:S03]  /*4dc0*/  FSETP.GTU.FTZ.AND P3, PT, R31, UR4, PT ;  /* 0x000000041f007c0b */ /* 0x000fc6000bf7c000 */
[----:B------:R-:W-:Y:S01]  /*4dd0*/  FMUL.FTZ R14, R14, UR5 ;  /* 0x000000050e0e7c20 */ /* 0x000fe20008410000 */
[----:B------:R-:W-:-:S04]  /*4de0*/  PLOP3.LUT P2, PT, P3, PT, PT, 0x8, 0x80 ;  /* 0x000000000080781c */ /* 0x000fc80001f4e170 */
[----:B------:R-:W-:Y:S01]  /*4df0*/  FSEL R14, R14, RZ, !P3 ;  /* 0x000000ff0e0e7208 */ /* 0x000fe20005800000 */
        /* <DEDUP_REMOVED lines=9> */
.L_x_10306:
        /* <DEDUP_REMOVED lines=12> */
.L_x_10307:
        /* <DEDUP_REMOVED lines=47> */
.L_x_10305:
        /* <DEDUP_REMOVED lines=21> */
.L_x_10309:
        /* <DEDUP_REMOVED lines=12> */
.L_x_10310:
        /* <DEDUP_REMOVED lines=47> */
.L_x_10308:
        /* <DEDUP_REMOVED lines=20> */
.L_x_10312:
        /* <DEDUP_REMOVED lines=12> */
.L_x_10313:
        /* <DEDUP_REMOVED lines=45> */
[----:B------:R-:W-:Y:S01]  /*5c10*/  MOV R149, R164 ;  /* 0x000000a400957202 */ /* 0x000fe20000000f00 */
[----:B------:R-:W-:-:S07]  /*5c20*/  IMAD.MOV.U32 R164, RZ, RZ, R148 ;  /* 0x000000ffffa47224 */ /* 0x000fce00078e0094 */
.L_x_10311:
        /* <DEDUP_REMOVED lines=21> */
.L_x_10315:
        /* <DEDUP_REMOVED lines=14> */
.L_x_10316:
[----:B------:R-:W-:Y:S01]  /*5e60*/  IMAD.WIDE.U32 R148, R8, -0x326172a9, RZ ;  /* 0xcd9e8d5708947825 */ /* 0x000fe200078e00ff */
[----:B------:R-:W-:-:S03]  /*5e70*/  LOP3.LUT R152, R3, R7, R33, 0x96, !PT ;  /* 0x0000000703987212 */ /* 0x000fc600078e9621 */
[----:B------:R-:W-:Y:S01]  /*5e80*/  HFMA2 R170, -RZ, RZ, 0, 0 ;  /* 0x00000000ffaa7431 */ /* 0x000fe200000001ff */
        /* <DEDUP_REMOVED lines=44> */
.L_x_10314:
        /* <DEDUP_REMOVED lines=12> */
.L_x_10292:
        /* <DEDUP_REMOVED lines=15> */
[----:B------:R-:W-:-:S02]  /*6300*/  LOP3.LUT R169, R169, R168, RZ, 0xfc, !PT ;  /* 0x000000a8a9a97212 */ /* 0x000fc400078efcff */
[----:B------:R-:W-:Y:S01]  /*6310*/  LOP3.LUT R168, R154, R155, RZ, 0xfc, !PT ;  /* 0x0000009b9aa87212 */ /* 0x000fe200078efcff */
[----:B0-----:R-:W-:-:S05]  /*6320*/  IMAD.WIDE.U32 R152, R0, 0x10, R34 ;  /* 0x0000001000987825 */ /* 0x001fca00078e0022 */
[----:B------:R0:W-:Y:S01]  /*6330*/  STG.E.128 desc[UR8][R152.64], R148 ;  /* 0x0000009498007986 */ /* 0x0001e2000c101d08 */
[----:B-1----:R-:W-:-:S05]  /*6340*/  IMAD.WIDE.U32 R154, R0, 0x8, R156 ;  /* 0x00000008009a7825 */ /* 0x002fca00078e009c */
[----:B------:R1:W-:Y:S04]  /*6350*/  STG.E.64 desc[UR8][R154.64], R168 ;  /* 0x000000a89a007986 */ /* 0x0003e8000c101b08 */
[----:B0-----:R1:W5:Y:S01]  /*6360*/  LDG.E.128 R148, desc[UR8][R166.64] ;  /* 0x00000008a6947981 */ /* 0x001362000c1e1d00 */
[----:B------:R-:W-:Y:S05]  /*6370*/  BRA.U !UP0, `(.L_x_10317) ;  /* 0x0000002908b87547 */ /* 0x000fea000b800000 */
[----:B------:R-:W0:Y:S02]  /*6380*/  LDC.64 R152, c[0x0][0x3a0] ;  /* 0x0000e800ff987b82 */ /* 0x000e240000000a00 */
[----:B0-----:R-:W-:-:S06]  /*6390*/  IMAD.WIDE.U32 R152, R160, 0x10, R152 ;  /* 0x00000010a0987825 */ /* 0x001fcc00078e0098 */
[----:B-1----:R-:W5:Y:S01]  /*63a0*/  LDG.E.128 R152, desc[UR8][R152.64] ;  /* 0x0000000898987981 */ /* 0x002f62000c1e1d00 */
        /* <DEDUP_REMOVED lines=15> */
.L_x_10319:
        /* <DEDUP_REMOVED lines=12> */
.L_x_10320:
        /* <DEDUP_REMOVED lines=47> */
[----:B------:R-:W-:-:S07]  /*6850*/  HFMA2 R163, -RZ, RZ, 0, 0 ;  /* 0x00000000ffa37431 */ /* 0x000fce00000001ff */
.L_x_10318:
[----:B------:R-:W-:Y:S01]  /*6860*/  I2FP.F32.U32 R165, R165 ;  /* 0x000000a500a57245 */ /* 0x000fe20000201000 */
[----:B-----5:R-:W-:Y:S01]  /*6870*/  IMAD.U32 R164, R148, 0x10000, RZ ;  /* 0x0001000094a47824 */ /* 0x020fe200078e00ff */
[----:B------:R-:W-:Y:S02]  /*6880*/  ISETP.NE.AND P1, PT, R163, 0x1, PT ;  /* 0x00000001a300780c */ /* 0x000fe40003f25270 */
[----:B------:R-:W-:Y:S01]  /*6890*/  LOP3.LUT R5, R5, 0xfffffffd, RZ, 0xc0, !PT ;  /* 0xfffffffd05057812 */ /* 0x000fe200078ec0ff */
[----:B------:R-:W-:Y:S01]  /*68a0*/  FFMA.FTZ R165, R165, R16, 1.1641532182693481445e-10 ;  /* 0x2f000000a5a57423 */ /* 0x000fe20000010010 */
[----:B------:R-:W-:Y:S01]  /*68b0*/  FMUL.FTZ R164, R164, R29 ;  /* 0x0000001da4a47220 */ /* 0x000fe20000410000 */
[----:B------:R-:W-:Y:S02]  /*68c0*/  PRMT R148, R148, 0x7632, R148 ;  /* 0x0000763294947816 */ /* 0x000fe40000000094 */
[----:B------:R-:W-:Y:S01]  /*68d0*/  MOV R166, 0x2 ;  /* 0x0000000200a67802 */ /* 0x000fe20000000f00 */
[----:B------:R-:W-:Y:S01]  /*68e0*/  FMUL.FTZ R164, R164, UR5 ;  /* 0x00000005a4a47c20 */ /* 0x000fe20008410000 */
[----:B------:R-:W-:Y:S01]  /*68f0*/  FSETP.GTU.FTZ.AND P0, PT, R165, UR4, PT ;  /* 0x00000004a5007c0b */ /* 0x000fe2000bf1c000 */
[C---:B------:R-:W-:Y:S01]  /*6900*/  IMAD.U32 R165, R152.reuse, 0x10000, RZ ;  /* 0x0001000098a57824 */ /* 0x040fe200078e00ff */
[----:B------:R-:W-:-:S02]  /*6910*/  PRMT R152, R152, 0x7632, R152 ;  /* 0x0000763298987816 */ /* 0x000fc40000000098 */
        /* <DEDUP_REMOVED lines=14> */
.L_x_10322:
        /* <DEDUP_REMOVED lines=12> */
.L_x_10323:
        /* <DEDUP_REMOVED lines=49> */
.L_x_10321:
        /* <DEDUP_REMOVED lines=22> */
.L_x_10325:
        /* <DEDUP_REMOVED lines=12> */
.L_x_10326:
        /* <DEDUP_REMOVED lines=49> */
.L_x_10324:
        /* <DEDUP_REMOVED lines=9> */
[----:B------:R-:W-:-:S02]  /*7390*/  IMAD.U32 R165, R153, 0x10000, RZ ;  /* 0x0001000099a57824 */ /* 0x000fc400078e00ff */
        /* <DEDUP_REMOVED lines=14> */
.L_x_10328:
        /* <DEDUP_REMOVED lines=12> */
.L_x_10329:
        /* <DEDUP_REMOVED lines=44> */
[----:B------:R-:W-:Y:S02]  /*7800*/  LOP3.LUT R7, R23, R166, R7, 0x96, !PT ;  /* 0x000000a617077212 */ /* 0x000fe400078e9607 */
[----:B------:R-:W-:Y:S01]  /*7810*/  LOP3.LUT R6, R149, R148, R153, 0x96, !PT ;  /* 0x0000009495067212 */ /* 0x000fe200078e9699 */
[----:B------:R-:W-:Y:S02]  /*7820*/  HFMA2 R153, -RZ, RZ, 0, 0 ;  /* 0x00000000ff997431 */ /* 0x000fe400000001ff */
[----:B------:R-:W-:Y:S02]  /*7830*/  IMAD.MOV.U32 R148, RZ, RZ, R172 ;  /* 0x000000ffff947224 */ /* 0x000fe400078e00ac */
[----:B------:R-:W-:-:S07]  /*7840*/  IMAD.MOV.U32 R172, RZ, RZ, R152 ;  /* 0x000000ffffac7224 */ /* 0x000fce00078e0098 */
.L_x_10327:
[----:B------:R-:W-:Y:S01]  /*7850*/  I2FP.F32.U32 R149, R148 ;  /* 0x0000009400957245 */ /* 0x000fe20000201000 */
[----:B------:R-:W-:Y:S01]  /*7860*/  IMAD.U32 R170, R170, 0x10000, RZ ;  /* 0x00010000aaaa7824 */ /* 0x000fe200078e00ff */
[----:B------:R-:W-:Y:S01]  /*7870*/  ISETP.NE.AND P3, PT, R153, 0x1, PT ;  /* 0x000000019900780c */ /* 0x000fe20003f65270 */
[----:B------:R-:W-:Y:S01]  /*7880*/  IMAD.U32 R171, R171, 0x10000, RZ ;  /* 0x00010000abab7824 */ /* 0x000fe200078e00ff */
[----:B------:R-:W-:Y:S01]  /*7890*/  MOV R152, 0x2 ;  /* 0x0000000200987802 */ /* 0x000fe20000000f00 */
[----:B------:R-:W-:Y:S01]  /*78a0*/  FFMA.FTZ R149, R149, R16, 1.1641532182693481445e-10 ;  /* 0x2f00000095957423 */ /* 0x000fe20000010010 */
[----:B------:R-:W-:Y:S01]  /*78b0*/  FMUL.FTZ R170, R170, R29 ;  /* 0x0000001daaaa7220 */ /* 0x000fe20000410000 */
[----:B------:R-:W-:-:S03]  /*78c0*/  IMAD.MOV.U32 R148, RZ, RZ, R4 ;  /* 0x000000ffff947224 */ /* 0x000fc600078e0004 */
[----:B------:R-:W-:Y:S01]  /*78d0*/  FMUL.FTZ R170, R170, UR5 ;  /* 0x00000005aaaa7c20 */ /* 0x000fe20008410000 */
[----:B------:R-:W-:-:S04]  /*78e0*/  FSETP.GTU.FTZ.AND P2, PT, R149, UR4, PT ;  /* 0x0000000495007c0b */ /* 0x000fc8000bf5c000 */
        /* <DEDUP_REMOVED lines=12> */
.L_x_10331:
        /* <DEDUP_REMOVED lines=12> */
.L_x_10332:
        /* <DEDUP_REMOVED lines=49> */
.L_x_10330:
        /* <DEDUP_REMOVED lines=24> */
.L_x_10334:
        /* <DEDUP_REMOVED lines=12> */
.L_x_10335:
        /* <DEDUP_REMOVED lines=49> */
.L_x_10333:
[----:B------:R-:W-:Y:S02]  /*82d0*/  I2FP.F32.U32 R149, R148 ;  /* 0x0000009400957245 */ /* 0x000fe40000201000 */
        /* <DEDUP_REMOVED lines=21> */
.L_x_10337:
        /* <DEDUP_REMOVED lines=12> */
.L_x_10338:
[----:B------:R-:W-:Y:S01]  /*84f0*/  IMAD.WIDE.U32 R148, R8, -0x326172a9, RZ ;  /* 0xcd9e8d5708947825 */ /* 0x000fe200078e00ff */
[----:B------:R-:W-:-:S03]  /*8500*/  LOP3.LUT R170, R3, R7, R33, 0x96, !PT ;  /* 0x0000000703aa7212 */ /* 0x000fc600078e9621 */
[----:B------:R-:W-:Y:S01]  /*8510*/  HFMA2 R150, -RZ, RZ, 0, 0 ;  /* 0x00000000ff967431 */ /* 0x000fe200000001ff */
        /* <DEDUP_REMOVED lines=46> */
.L_x_10336:
        /* <DEDUP_REMOVED lines=24> */
.L_x_10340:
        /* <DEDUP_REMOVED lines=14> */
.L_x_10341:
        /* <DEDUP_REMOVED lines=49> */
.L_x_10339:
        /* <DEDUP_REMOVED lines=15> */
.L_x_10317:
        /* <DEDUP_REMOVED lines=15> */
.L_x_10344:
        /* <DEDUP_REMOVED lines=12> */
.L_x_10345:
        /* <DEDUP_REMOVED lines=48> */
.L_x_10343:
[----:B------:R-:W-:Y:S01]  /*9310*/  I2FP.F32.U32 R153, R152 ;  /* 0x0000009800997245 */ /* 0x000fe20000201000 */
[----:B-----5:R-:W-:Y:S01]  /*9320*/  IMAD.U32 R152, R148, 0x10000, RZ ;  /* 0x0001000094987824 */ /* 0x020fe200078e00ff */
[----:B------:R-:W-:Y:S01]  /*9330*/  ISETP.NE.AND P1, PT, R154, 0x1, PT ;  /* 0x000000019a00780c */ /* 0x000fe20003f25270 */
[----:B------:R-:W-:Y:S01]  /*9340*/  HFMA2 R155, -RZ, RZ, 0, 1.1920928955078125e-07 ;  /* 0x00000002ff9b7431 */ /* 0x000fe200000001ff */
[----:B------:R-:W-:Y:S01]  /*9350*/  LOP3.LUT R5, R5, 0xfffffffd, RZ, 0xc0, !PT ;  /* 0xfffffffd05057812 */ /* 0x000fe200078ec0ff */
[----:B------:R-:W-:Y:S01]  /*9360*/  FFMA.FTZ R153, R153, R16, 1.1641532182693481445e-10 ;  /* 0x2f00000099997423 */ /* 0x000fe20000010010 */
[----:B------:R-:W-:Y:S01]  /*9370*/  FMUL.FTZ R152, R152, R29 ;  /* 0x0000001d98987220 */ /* 0x000fe20000410000 */
[----:B------:R-:W-:-:S03]  /*9380*/  PRMT R148, R148, 0x7632, R148 ;  /* 0x0000763294947816 */ /* 0x000fc60000000094 */
        /* <DEDUP_REMOVED lines=15> */
.L_x_10347:
        /* <DEDUP_REMOVED lines=12> */
.L_x_10348:
        /* <DEDUP_REMOVED lines=49> */
.L_x_10346:
[----:B------:R-:W-:Y:S01]  /*9850*/  I2FP.F32.U32 R153, R152 ;  /* 0x0000009800997245 */ /* 0x000fe20000201000 */
[----:B------:R-:W-:Y:S01]  /*9860*/  IMAD.U32 R148, R148, 0x10000, RZ ;  /* 0x0001000094947824 */ /* 0x000fe200078e00ff */
[----:B------:R-:W-:Y:S02]  /*9870*/  ISETP.NE.AND P2, PT, R155, 0x1, PT ;  /* 0x000000019b00780c */ /* 0x000fe40003f45270 */
[----:B------:R-:W-:Y:S01]  /*9880*/  MOV R152, 0x2 ;  /* 0x0000000200987802 */ /* 0x000fe20000000f00 */
        /* <DEDUP_REMOVED lines=16> */
.L_x_10350:
        /* <DEDUP_REMOVED lines=12> */
.L_x_10351:
        /* <DEDUP_REMOVED lines=49> */
.L_x_10349:
        /* <DEDUP_REMOVED lines=21> */
.L_x_10353:
        /* <DEDUP_REMOVED lines=12> */
.L_x_10354:
        /* <DEDUP_REMOVED lines=49> */
.L_x_10352:
        /* <DEDUP_REMOVED lines=20> */
.L_x_10356:
        /* <DEDUP_REMOVED lines=12> */
.L_x_10357:
        /* <DEDUP_REMOVED lines=49> */
.L_x_10355:
        /* <DEDUP_REMOVED lines=21> */
.L_x_10359:
        /* <DEDUP_REMOVED lines=12> */
.L_x_10360:
        /* <DEDUP_REMOVED lines=49> */
.L_x_10358:
[----:B------:R-:W-:Y:S01]  /*acb0*/  I2FP.F32.U32 R149, R149 ;  /* 0x0000009500957245 */ /* 0x000fe20000201000 */
[----:B------:R-:W-:Y:S01]  /*acc0*/  IMAD.U32 R150, R150, 0x10000, RZ ;  /* 0x0001000096967824 */ /* 0x000fe200078e00ff */
[----:B------:R-:W-:Y:S01]  /*acd0*/  ISETP.NE.AND P5, PT, R153, 0x1, PT ;  /* 0x000000019900780c */ /* 0x000fe20003fa5270 */
[----:B------:R-:W-:Y:S02]  /*ace0*/  IMAD.MOV.U32 R148, RZ, RZ, R4 ;  /* 0x000000ffff947224 */ /* 0x000fe400078e0004 */
[----:B------:R-:W-:Y:S01]  /*acf0*/  FFMA.FTZ R149, R149, R16, 1.1641532182693481445e-10 ;  /* 0x2f00000095957423 */ /* 0x000fe20000010010 */
[----:B------:R-:W-:-:S04]  /*ad00*/  FMUL.FTZ R150, R150, R29 ;  /* 0x0000001d96967220 */ /* 0x000fc80000410000 */
[----:B------:R-:W-:Y:S01]  /*ad10*/  FMUL.FTZ R150, R150, UR5 ;  /* 0x0000000596967c20 */ /* 0x000fe20008410000 */
[----:B------:R-:W-:-:S04]  /*ad20*/  FSETP.GTU.FTZ.AND P4, PT, R149, UR4, PT ;  /* 0x0000000495007c0b */ /* 0x000fc8000bf9c000 */
        /* <DEDUP_REMOVED lines=12> */
.L_x_10362:
        /* <DEDUP_REMOVED lines=12> */
.L_x_10363:
        /* <DEDUP_REMOVED lines=49> */
.L_x_10361:
        /* <DEDUP_REMOVED lines=21> */
.L_x_10365:
        /* <DEDUP_REMOVED lines=14> */
.L_x_10366:
        /* <DEDUP_REMOVED lines=49> */
.L_x_10364:
        /* <DEDUP_REMOVED lines=12> */
.L_x_10342:
        /* <DEDUP_REMOVED lines=9> */
[----:B------:R-:W-:Y:S01]  /*b850*/  LOP3.LUT R154, R154, R152, R153, 0xfe, !PT ;  /* 0x000000989a9a7212 */ /* 0x000fe200078efe99 */
[----:B------:R-:W-:Y:S01]  /*b860*/  IMAD.WIDE.U32 R152, R160, 0x10, R34 ;  /* 0x00000010a0987825 */ /* 0x000fe200078e0022 */
[----:B------:R-:W-:Y:S02]  /*b870*/  SEL R155, RZ, 0x1, !P6 ;  /* 0x00000001ff9b7807 */ /* 0x000fe40007000000 */
[----:B------:R-:W-:-:S02]  /*b880*/  IADD3 R171, PT, PT, R0, 0x100, RZ ;  /* 0x0000010000ab7810 */ /* 0x000fc40007ffe0ff */
[----:B------:R-:W-:Y:S01]  /*b890*/  LOP3.LUT R177, R177, R176, RZ, 0xfc, !PT ;  /* 0x000000b0b1b17212 */ /* 0x000fe200078efcff */
[----:B------:R0:W-:Y:S01]  /*b8a0*/  STG.E.128 desc[UR8][R152.64], R148 ;  /* 0x0000009498007986 */ /* 0x0001e2000c101d08 */
[----:B------:R-:W-:Y:S01]  /*b8b0*/  LOP3.LUT R176, R154, R155, RZ, 0xfc, !PT ;  /* 0x0000009b9ab07212 */ /* 0x000fe200078efcff */
[----:B------:R-:W-:-:S04]  /*b8c0*/  IMAD.WIDE.U32 R154, R160, 0x8, R156 ;  /* 0x00000008a09a7825 */ /* 0x000fc800078e009c */
[----:B------:R-:W-:Y:S01]  /*b8d0*/  IMAD.WIDE.U32 R174, R171, 0x10, R158 ;  /* 0x00000010abae7825 */ /* 0x000fe200078e009e */
        /* <DEDUP_REMOVED lines=21> */
.L_x_10369:
        /* <DEDUP_REMOVED lines=12> */
.L_x_10370:
        /* <DEDUP_REMOVED lines=48> */
.L_x_10368:
[----:B------:R-:W-:Y:S01]  /*bdf0*/  I2FP.F32.U32 R175, R174 ;  /* 0x000000ae00af7245 */ /* 0x000fe20000201000 */
[----:B-----5:R-:W-:Y:S01]  /*be00*/  IMAD.U32 R172, R148, 0x10000, RZ ;  /* 0x0001000094ac7824 */ /* 0x020fe200078e00ff */
[----:B------:R-:W-:Y:S01]  /*be10*/  ISETP.NE.AND P1, PT, R173, 0x1, PT ;  /* 0x00000001ad00780c */ /* 0x000fe20003f25270 */
[----:B------:R-:W-:Y:S01]  /*be20*/  IMAD.MOV.U32 R174, RZ, RZ, R4 ;  /* 0x000000ffffae7224 */ /* 0x000fe200078e0004 */
        /* <DEDUP_REMOVED lines=22> */
.L_x_10372:
        /* <DEDUP_REMOVED lines=12> */
.L_x_10373:
        /* <DEDUP_REMOVED lines=49> */
.L_x_10371:
        /* <DEDUP_REMOVED lines=22> */
.L_x_10375:
        /* <DEDUP_REMOVED lines=12> */
.L_x_10376:
[----:B------:R-:W-:Y:S01]  /*c580*/  IMAD.WIDE.U32 R174, R8, -0x326172a9, RZ ;  /* 0xcd9e8d5708ae7825 */ /* 0x000fe200078e00ff */
[----:B------:R-:W-:-:S03]  /*c590*/  LOP3.LUT R178, R3, R7, R33, 0x96, !PT ;  /* 0x0000000703b27212 */ /* 0x000fc600078e9621 */
[----:B------:R-:W-:Y:S02]  /*c5a0*/  HFMA2 R152, -RZ, RZ, 0, 0 ;  /* 0x00000000ff987431 */ /* 0x000fe400000001ff */
        /* <DEDUP_REMOVED lines=46> */
.L_x_10374:
        /* <DEDUP_REMOVED lines=12> */
[--C-:B------:R-:W-:Y:S01]  /*c950*/  FADD.FTZ R174, R148, R175.reuse ;  /* 0x000000af94ae7221 */ /* 0x100fe20000010000 */
        /* <DEDUP_REMOVED lines=11> */
.L_x_10378:
        /* <DEDUP_REMOVED lines=12> */
.L_x_10379:
        /* <DEDUP_REMOVED lines=49> */
.L_x_10377:
[----:B------:R-:W-:Y:S01]  /*cde0*/  I2FP.F32.U32 R149, R148 ;  /* 0x0000009400957245 */ /* 0x000fe20000201000 */
[----:B------:R-:W-:Y:S01]  /*cdf0*/  IMAD.U32 R148, R175, 0x10000, RZ ;  /* 0x00010000af947824 */ /* 0x000fe200078e00ff */
[----:B------:R-:W-:Y:S01]  /*ce00*/  ISETP.NE.AND P3, PT, R153, 0x1, PT ;  /* 0x000000019900780c */ /* 0x000fe20003f65270 */
[----:B------:R-:W-:Y:S01]  /*ce10*/  IMAD.MOV.U32 R152, RZ, RZ, 0x2 ;  /* 0x00000002ff987424 */ /* 0x000fe200078e00ff */
[----:B------:R-:W-:Y:S01]  /*ce20*/  SHF.L.U32 R175, R178, 0x10, RZ ;  /* 0x00000010b2af7819 */ /* 0x000fe200000006ff */
[----:B------:R-:W-:Y:S01]  /*ce30*/  FFMA.FTZ R149, R149, R16, 1.1641532182693481445e-10 ;  /* 0x2f00000095957423 */ /* 0x000fe20000010010 */
[----:B------:R-:W-:-:S04]  /*ce40*/  FMUL.FTZ R148, R148, R29 ;  /* 0x0000001d94947220 */ /* 0x000fc80000410000 */
        /* <DEDUP_REMOVED lines=15> */
.L_x_10381:
        /* <DEDUP_REMOVED lines=12> */
.L_x_10382:
        /* <DEDUP_REMOVED lines=49> */
.L_x_10380:
        /* <DEDUP_REMOVED lines=24> */
.L_x_10384:
        /* <DEDUP_REMOVED lines=12> */
.L_x_10385:
        /* <DEDUP_REMOVED lines=45> */
[----:B------:R-:W-:Y:S01]  /*d820*/  LOP3.LUT R7, R23, R148, R179, 0x96, !PT ;  /* 0x0000009417077212 */ /* 0x000fe200078e96b3 */
[----:B------:R-:W-:Y:S01]  /*d830*/  IMAD.MOV.U32 R148, RZ, RZ, R182 ;  /* 0x000000ffff947224 */ /* 0x000fe200078e00b6 */
[----:B------:R-:W-:Y:S01]  /*d840*/  MOV R4, R178 ;  /* 0x000000b200047202 */ /* 0x000fe20000000f00 */
[----:B------:R-:W-:-:S07]  /*d850*/  IMAD.MOV.U32 R182, RZ, RZ, R152 ;  /* 0x000000ffffb67224 */ /* 0x000fce00078e0098 */
.L_x_10383:
[----:B------:R-:W-:Y:S01]  /*d860*/  I2FP.F32.U32 R149, R148 ;  /* 0x0000009400957245 */ /* 0x000fe20000201000 */
[----:B------:R-:W-:Y:S01]  /*d870*/  IMAD.U32 R150, R150, 0x10000, RZ ;  /* 0x0001000096967824 */ /* 0x000fe200078e00ff */
[----:B------:R-:W-:Y:S01]  /*d880*/  ISETP.NE.AND P5, PT, R153, 0x1, PT ;  /* 0x000000019900780c */ /* 0x000fe20003fa5270 */
[----:B------:R-:W-:Y:S02]  /*d890*/  IMAD.U32 R177, R154, 0x10000, RZ ;  /* 0x000100009ab17824 */ /* 0x000fe400078e00ff */
        /* <DEDUP_REMOVED lines=18> */
.L_x_10387:
        /* <DEDUP_REMOVED lines=12> */
.L_x_10388:
        /* <DEDUP_REMOVED lines=49> */
.L_x_10386:
        /* <DEDUP_REMOVED lines=24> */
.L_x_10390:
        /* <DEDUP_REMOVED lines=14> */
.L_x_10391:
        /* <DEDUP_REMOVED lines=49> */
.L_x_10389:
[----:B------:R-:W-:Y:S01]  /*e300*/  I2FP.F32.U32 R149, R148 ;  /* 0x0000009400957245 */ /* 0x000fe20000201000 */
[----:B------:R-:W-:Y:S01]  /*e310*/  IMAD.U32 R179, R179, 0x10000, RZ ;  /* 0x00010000b3b37824 */ /* 0x000fe200078e00ff */
[----:B------:R-:W-:Y:S02]  /*e320*/  SHF.L.U32 R180, R180, 0x10, RZ ;  /* 0x00000010b4b47819 */ /* 0x000fe400000006ff */
[----:B------:R-:W-:Y:S01]  /*e330*/  F2FP.BF16.F32.PACK_AB R150, R177, R176 ;  /* 0x000000b0b196723e */ /* 0x000fe200000010ff */
[----:B------:R-:W-:Y:S01]  /*e340*/  FFMA.FTZ R149, R149, R16, 1.1641532182693481445e-10 ;  /* 0x2f00000095957423 */ /* 0x000fe20000010010 */
[----:B------:R-:W-:Y:S01]  /*e350*/  F2FP.BF16.F32.PACK_AB R148, R173, R172 ;  /* 0x000000acad94723e */ /* 0x000fe200000010ff */
[----:B------:R-:W-:-:S03]  /*e360*/  FMUL.FTZ R180, R180, R29 ;  /* 0x0000001db4b47220 */ /* 0x000fc60000410000 */
[----:B------:R-:W-:Y:S01]  /*e370*/  FSETP.GTU.FTZ.AND P6, PT, R149, UR4, PT ;  /* 0x0000000495007c0b */ /* 0x000fe2000bfdc000 */
[----:B------:R-:W-:Y:S01]  /*e380*/  FMUL.FTZ R180, R180, UR5 ;  /* 0x00000005b4b47c20 */ /* 0x000fe20008410000 */
[----:B------:R-:W-:-:S04]  /*e390*/  F2FP.BF16.F32.PACK_AB R149, R175, R174 ;  /* 0x000000aeaf95723e */ /* 0x000fc800000010ff */
[----:B------:R-:W-:Y:S02]  /*e3a0*/  FSEL R180, R180, RZ, !P6 ;  /* 0x000000ffb4b47208 */ /* 0x000fe40007000000 */
[----:B------:R-:W-:-:S03]  /*e3b0*/  PLOP3.LUT P6, PT, P6, PT, PT, 0x8, 0x80 ;  /* 0x000000000080781c */ /* 0x000fc600037ce170 */
[----:B------:R-:W-:-:S05]  /*e3c0*/  FADD.FTZ R179, R180, R179 ;  /* 0x000000b3b4b37221 */ /* 0x000fca0000010000 */
[----:B------:R-:W-:Y:S01]  /*e3d0*/  F2FP.BF16.F32.PACK_AB R151, R179, R178 ;  /* 0x000000b2b397723e */ /* 0x000fe200000010ff */
[----:B------:R-:W-:Y:S06]  /*e3e0*/  BRA `(.L_x_10392) ;  /* 0x0000002800587947 */ /* 0x000fec0003800000 */
.L_x_10367:
        /* <DEDUP_REMOVED lines=15> */
.L_x_10394:
        /* <DEDUP_REMOVED lines=12> */
.L_x_10395:
        /* <DEDUP_REMOVED lines=48> */
.L_x_10393:
        /* <DEDUP_REMOVED lines=23> */
.L_x_10397:
        /* <DEDUP_REMOVED lines=12> */
.L_x_10398:
        /* <DEDUP_REMOVED lines=49> */
.L_x_10396:
        /* <DEDUP_REMOVED lines=9> */
[----:B------:R-:W-:Y:S01]  /*ee70*/  FSEL R173, R148, RZ, !P1 ;  /* 0x000000ff94ad7208 */ /* 0x000fe20004800000 */
        /* <DEDUP_REMOVED lines=10> */
.L_x_10400:
        /* <DEDUP_REMOVED lines=12> */
.L_x_10401:
        /* <DEDUP_REMOVED lines=49> */
.L_x_10399:
        /* <DEDUP_REMOVED lines=8> */
[----:B------:R-:W-:Y:S02]  /*f370*/  IMAD.MOV.U32 R153, RZ, RZ, 0x2 ;  /* 0x00000002ff997424 */ /* 0x000fe400078e00ff */
        /* <DEDUP_REMOVED lines=12> */
.L_x_10403:
        /* <DEDUP_REMOVED lines=12> */
.L_x_10404:
        /* <DEDUP_REMOVED lines=49> */
.L_x_10402:
        /* <DEDUP_REMOVED lines=20> */
.L_x_10406:
        /* <DEDUP_REMOVED lines=12> */
.L_x_10407:
        /* <DEDUP_REMOVED lines=49> */
.L_x_10405:
        /* <DEDUP_REMOVED lines=21> */
.L_x_10409:
        /* <DEDUP_REMOVED lines=12> */
.L_x_10410:
        /* <DEDUP_REMOVED lines=49> */
.L_x_10408:
[----:B------:R-:W-:Y:S02]  /*10240*/  I2FP.F32.U32 R149, R148 ;  /* 0x0000009400957245 */ /* 0x000fe40000201000 */
[----:B------:R-:W-:Y:S02]  /*10250*/  SHF.L.U32 R150, R150, 0x10, RZ ;  /* 0x0000001096967819 */ /* 0x000fe400000006ff */
[----:B------:R-:W-:Y:S01]  /*10260*/  ISETP.NE.AND P5, PT, R153, 0x1, PT ;  /* 0x000000019900780c */ /* 0x000fe20003fa5270 */
[----:B------:R-:W-:Y:S02]  /*10270*/  FFMA.FTZ R149, R149, R16, 1.1641532182693481445e-10 ;  /* 0x2f00000095957423 */ /* 0x000fe40000010010 */
[----:B------:R-:W-:-:S03]  /*10280*/  FMUL.FTZ R150, R150, R29 ;  /* 0x0000001d96967220 */ /* 0x000fc60000410000 */
[----:B------:R-:W-:Y:S01]  /*10290*/  FSETP.GTU.FTZ.AND P4, PT, R149, UR4, PT ;  /* 0x0000000495007c0b */ /* 0x000fe2000bf9c000 */
[----:B------:R-:W-:Y:S01]  /*102a0*/  FMUL.FTZ R150, R150, UR5 ;  /* 0x0000000596967c20 */ /* 0x000fe20008410000 */
[----:B------:R-:W-:-:S04]  /*102b0*/  IMAD.MOV.U32 R149, RZ, RZ, R4 ;  /* 0x000000ffff957224 */ /* 0x000fc800078e0004 */
        /* <DEDUP_REMOVED lines=12> */
.L_x_10412:
        /* <DEDUP_REMOVED lines=12> */
.L_x_10413:
[----:B------:R-:W-:Y:S01]  /*10440*/  IMAD.WIDE.U32 R148, R8, -0x326172a9, RZ ;  /* 0xcd9e8d5708947825 */ /* 0x000fe200078e00ff */
[----:B------:R-:W-:-:S03]  /*10450*/  LOP3.LUT R154, R3, R7, R33, 0x96, !PT ;  /* 0x00000007039a7212 */ /* 0x000fc600078e9621 */
        /* <DEDUP_REMOVED lines=44> */
[----:B------:R-:W-:Y:S02]  /*10720*/  LOP3.LUT R6, R155, R6, R149, 0x96, !PT ;  /* 0x000000069b067212 */ /* 0x000fe400078e9695 */
[----:B------:R-:W-:Y:S01]  /*10730*/  MOV R149, R182 ;  /* 0x000000b600957202 */ /* 0x000fe20000000f00 */
[----:B------:R-:W-:-:S07]  /*10740*/  IMAD.MOV.U32 R182, RZ, RZ, R148 ;  /* 0x000000ffffb67224 */ /* 0x000fce00078e0094 */
.L_x_10411:
        /* <DEDUP_REMOVED lines=21> */
.L_x_10415:
        /* <DEDUP_REMOVED lines=14> */
.L_x_10416:
        /* <DEDUP_REMOVED lines=49> */
.L_x_10414:
[----:B------:R-:W-:Y:S02]  /*10c90*/  I2FP.F32.U32 R149, R148 ;  /* 0x0000009400957245 */ /* 0x000fe40000201000 */
        /* <DEDUP_REMOVED lines=9> */
[----:B------:R-:W-:Y:S02]  /*10d30*/  PLOP3.LUT P6, PT, P6, PT, PT, 0x8, 0x80 ;  /* 0x000000000080781c */ /* 0x000fe400037ce170 */
[----:B------:R-:W-:-:S11]  /*10d40*/  F2FP.BF16.F32.PACK_AB R151, R179, R178 ;  /* 0x000000b2b397723e */ /* 0x000fd600000010ff */
.L_x_10392:
        /* <DEDUP_REMOVED lines=39> */
.L_x_10419:
        /* <DEDUP_REMOVED lines=12> */
.L_x_10420:
[----:B------:R-:W-:Y:S01]  /*11080*/  IMAD.WIDE.U32 R184, R8, -0x326172a9, RZ ;  /* 0xcd9e8d5708b87825 */ /* 0x000fe200078e00ff */
[----:B------:R-:W-:Y:S02]  /*11090*/  LOP3.LUT R188, R3, R7, R33, 0x96, !PT ;  /* 0x0000000703bc7212 */ /* 0x000fe400078e9621 */
[----:B------:R-:W-:Y:S01]  /*110a0*/  IADD3 R181, PT, PT, R33, -0x4498517b, RZ ;  /* 0xbb67ae8521b57810 */ /* 0x000fe20007ffe0ff */
        /* <DEDUP_REMOVED lines=44> */
[----:B------:R-:W-:-:S07]  /*11370*/  IMAD.MOV.U32 R181, RZ, RZ, R182 ;  /* 0x000000ffffb57224 */ /* 0x000fce00078e00b6 */
.L_x_10418:
        /* <DEDUP_REMOVED lines=11> */
[----:B------:R-:W-:-:S04]  /*11430*/  PRMT R152, R152, 0x7632, R152 ;  /* 0x0000763298987816 */ /* 0x000fc80000000098 */
        /* <DEDUP_REMOVED lines=14> */
.L_x_10422:
        /* <DEDUP_REMOVED lines=12> */
.L_x_10423:
        /* <DEDUP_REMOVED lines=49> */
.L_x_10421:
        /* <DEDUP_REMOVED lines=23> */
.L_x_10425:
        /* <DEDUP_REMOVED lines=12> */
.L_x_10426:
        /* <DEDUP_REMOVED lines=49> */
.L_x_10424:
[----:B------:R-:W-:Y:S01]  /*11e30*/  I2FP.F32.U32 R183, R152 ;  /* 0x0000009800b77245 */ /* 0x000fe20000201000 */
[----:B------:R-:W-:Y:S01]  /*11e40*/  IMAD.MOV.U32 R187, RZ, RZ, 0x2 ;  /* 0x00000002ffbb7424 */ /* 0x000fe200078e00ff */
        /* <DEDUP_REMOVED lines=8> */
[C---:B------:R-:W-:Y:S01]  /*11ed0*/  IMAD.U32 R183, R153.reuse, 0x10000, RZ ;  /* 0x0001000099b77824 */ /* 0x040fe200078e00ff */
[----:B------:R-:W-:-:S03]  /*11ee0*/  PRMT R153, R153, 0x7632, R153 ;  /* 0x0000763299997816 */ /* 0x000fc60000000099 */
        /* <DEDUP_REMOVED lines=13> */
.L_x_10428:
        /* <DEDUP_REMOVED lines=12> */
.L_x_10429:
        /* <DEDUP_REMOVED lines=49> */
.L_x_10427:
        /* <DEDUP_REMOVED lines=23> */
.L_x_10431:
        /* <DEDUP_REMOVED lines=12> */
.L_x_10432:
        /* <DEDUP_REMOVED lines=49> */
.L_x_10430:
        /* <DEDUP_REMOVED lines=12> */
[----:B------:R-:W-:-:S03]  /*12990*/  PLOP3.LUT P3, PT, P3, PT, PT, 0x8, 0x80 ;  /* 0x000000000080781c */ /* 0x000fc60001f6e170 */
[----:B------:R-:W-:Y:S01]  /*129a0*/  FADD.FTZ R153, R153, R188 ;  /* 0x000000bc99997221 */ /* 0x000fe20000010000 */
[----:B------:R-:W-:-:S03]  /*129b0*/  MOV R188, 0x2 ;  /* 0x0000000200bc7802 */ /* 0x000fc60000000f00 */
        /* <DEDUP_REMOVED lines=10> */
.L_x_10434:
        /* <DEDUP_REMOVED lines=12> */
.L_x_10435:
        /* <DEDUP_REMOVED lines=49> */
.L_x_10433:
        /* <DEDUP_REMOVED lines=22> */
.L_x_10437:
        /* <DEDUP_REMOVED lines=12> */
.L_x_10438:
        /* <DEDUP_REMOVED lines=49> */
.L_x_10436:
        /* <DEDUP_REMOVED lines=8> */
[----:B------:R-:W-:Y:S01]  /*133e0*/  IMAD.MOV.U32 R151, RZ, RZ, R4 ;  /* 0x000000ffff977224 */ /* 0x000fe200078e0004 */
[----:B------:R-:W-:Y:S01]  /*133f0*/  MOV R194, 0x2 ;  /* 0x0000000200c27802 */ /* 0x000fe20000000f00 */
        /* <DEDUP_REMOVED lines=14> */
.L_x_10440:
        /* <DEDUP_REMOVED lines=14> */
.L_x_10441:
        /* <DEDUP_REMOVED lines=49> */
.L_x_10439:
        /* <DEDUP_REMOVED lines=8> */
[----:B------:R-:W-:-:S04]  /*13950*/  FSETP.GTU.FTZ.AND P6, PT, R151, UR4, PT ;  /* 0x0000000497007c0b */ /* 0x000fc8000bfdc000 */
[----:B------:R-:W-:Y:S02]  /*13960*/  FSEL R150, R150, RZ, !P6 ;  /* 0x000000ff96967208 */ /* 0x000fe40007000000 */
[----:B------:R-:W-:-:S03]  /*13970*/  PLOP3.LUT P6, PT, P6, PT, PT, 0x8, 0x80 ;  /* 0x000000000080781c */ /* 0x000fc600037ce170 */
[----:B------:R-:W-:Y:S01]  /*13980*/  FADD.FTZ R188, R150, R155 ;  /* 0x0000009b96bc7221 */ /* 0x000fe20000010000 */
[----:B------:R-:W-:-:S04]  /*13990*/  F2FP.BF16.F32.PACK_AB R150, R186, R153 ;  /* 0x00000099ba96723e */ /* 0x000fc800000010ff */
[----:B------:R-:W-:Y:S01]  /*139a0*/  F2FP.BF16.F32.PACK_AB R151, R188, R187 ;  /* 0x000000bbbc97723e */ /* 0x000fe200000010ff */
[----:B------:R-:W-:Y:S06]  /*139b0*/  BRA `(.L_x_10442) ;  /* 0x0000002800687947 */ /* 0x000fec0003800000 */
.L_x_10417:
        /* <DEDUP_REMOVED lines=15> */
.L_x_10444:
        /* <DEDUP_REMOVED lines=12> */
.L_x_10445:
        /* <DEDUP_REMOVED lines=48> */
.L_x_10443:
        /* <DEDUP_REMOVED lines=12> */
[----:B------:R-:W-:-:S05]  /*13f30*/  FSEL R152, R152, RZ, !P0 ;  /* 0x000000ff98987208 */ /* 0x000fca0004000000 */
        /* <DEDUP_REMOVED lines=11> */
.L_x_10447:
        /* <DEDUP_REMOVED lines=12> */
.L_x_10448:
        /* <DEDUP_REMOVED lines=49> */
.L_x_10446:
        /* <DEDUP_REMOVED lines=8> */
[----:B------:R-:W-:Y:S02]  /*14440*/  IMAD.MOV.U32 R153, RZ, RZ, R4 ;  /* 0x000000ffff997224 */ /* 0x000fe400078e0004 */
        /* <DEDUP_REMOVED lines=12> */
.L_x_10450:
        /* <DEDUP_REMOVED lines=12> */
.L_x_10451:
        /* <DEDUP_REMOVED lines=49> */
.L_x_10449:
        /* <DEDUP_REMOVED lines=8> */
[----:B------:R-:W-:Y:S01]  /*14960*/  FSETP.GTU.FTZ.AND P2, PT, R153, UR4, PT ;  /* 0x0000000499007c0b */ /* 0x000fe2000bf5c000 */
[----:B------:R-:W-:-:S03]  /*14970*/  FMUL.FTZ R153, R154, UR5 ;  /* 0x000000059a997c20 */ /* 0x000fc60008410000 */
[----:B------:R-:W-:Y:S02]  /*14980*/  PLOP3.LUT P1, PT, P2, PT, PT, 0x8, 0x80 ;  /* 0x000000000080781c */ /* 0x000fe4000172e170 */
[----:B------:R-:W-:-:S05]  /*14990*/  FSEL R153, R153, RZ, !P2 ;  /* 0x000000ff99997208 */ /* 0x000fca0005000000 */
        /* <DEDUP_REMOVED lines=10> */
.L_x_10453:
        /* <DEDUP_REMOVED lines=12> */
.L_x_10454:
        /* <DEDUP_REMOVED lines=49> */
.L_x_10452:
        /* <DEDUP_REMOVED lines=21> */
.L_x_10456:
        /* <DEDUP_REMOVED lines=12> */
.L_x_10457:
        /* <DEDUP_REMOVED lines=49> */
.L_x_10455:
        /* <DEDUP_REMOVED lines=21> */
.L_x_10459:
        /* <DEDUP_REMOVED lines=12> */
.L_x_10460:
        /* <DEDUP_REMOVED lines=49> */
.L_x_10458:
        /* <DEDUP_REMOVED lines=20> */
.L_x_10462:
        /* <DEDUP_REMOVED lines=12> */
.L_x_10463:
        /* <DEDUP_REMOVED lines=49> */
.L_x_10461:
[----:B------:R-:W-:Y:S01]  /*15d60*/  I2FP.F32.U32 R155, R150 ;  /* 0x00000096009b7245 */ /* 0x000fe20000201000 */
[----:B------:R-:W-:Y:S01]  /*15d70*/  IMAD.MOV.U32 R194, RZ, RZ, 0x2 ;  /* 0x00000002ffc27424 */ /* 0x000fe200078e00ff */
[----:B------:R-:W-:Y:S02]  /*15d80*/  SHF.L.U32 R150, R151, 0x10, RZ ;  /* 0x0000001097967819 */ /* 0x000fe400000006ff */
[----:B------:R-:W-:Y:S01]  /*15d90*/  ISETP.NE.AND P6, PT, R188, 0x1, PT ;  /* 0x00000001bc00780c */ /* 0x000fe20003fc5270 */
[----:B------:R-:W-:Y:S01]  /*15da0*/  FFMA.FTZ R155, R155, R16, 1.1641532182693481445e-10 ;  /* 0x2f0000009b9b7423 */ /* 0x000fe20000010010 */
[----:B------:R-:W-:Y:S01]  /*15db0*/  PRMT R190, R151, 0x7632, R190 ;  /* 0x0000763297be7816 */ /* 0x000fe200000000be */
[----:B------:R-:W-:Y:S01]  /*15dc0*/  FMUL.FTZ R150, R150, R29 ;  /* 0x0000001d96967220 */ /* 0x000fe20000410000 */
[----:B------:R-:W-:Y:S02]  /*15dd0*/  IMAD.MOV.U32 R151, RZ, RZ, R4 ;  /* 0x000000ffff977224 */ /* 0x000fe400078e0004 */
[----:B------:R-:W-:Y:S01]  /*15de0*/  FSETP.GTU.FTZ.AND P5, PT, R155, UR4, PT ;  /* 0x000000049b007c0b */ /* 0x000fe2000bfbc000 */
[----:B------:R-:W-:-:S05]  /*15df0*/  FMUL.FTZ R150, R150, UR5 ;  /* 0x0000000596967c20 */ /* 0x000fca0008410000 */
        /* <DEDUP_REMOVED lines=11> */
.L_x_10465:
        /* <DEDUP_REMOVED lines=14> */
.L_x_10466:
        /* <DEDUP_REMOVED lines=49> */
.L_x_10464:
[----:B------:R-:W-:Y:S02]  /*162a0*/  I2FP.F32.U32 R151, R151 ;  /* 0x0000009700977245 */ /* 0x000fe40000201000 */
        /* <DEDUP_REMOVED lines=9> */
[----:B------:R-:W-:Y:S02]  /*16340*/  PLOP3.LUT P6, PT, P6, PT, PT, 0x8, 0x80 ;  /* 0x000000000080781c */ /* 0x000fe400037ce170 */
[----:B------:R-:W-:-:S11]  /*16350*/  F2FP.BF16.F32.PACK_AB R151, R188, R187 ;  /* 0x000000bbbc97723e */ /* 0x000fd600000010ff */
.L_x_10442:
[----:B------:R-:W-:Y:S01]  /*16360*/  SEL R155, RZ, 0x1000000, !P6 ;  /* 0x01000000ff9b7807 */ /* 0x000fe20007000000 */
[----:B------:R-:W-:Y:S01]  /*16370*/  VIADD R189, R0, 0x200 ;  /* 0x0000020000bd7836 */ /* 0x000fe20000000000 */
[----:B------:R-:W-:Y:S01]  /*16380*/  SEL R190, RZ, 0x10000, !P5 ;  /* 0x00010000ffbe7807 */ /* 0x000fe20006800000 */
[----:B------:R-:W-:Y:S01]  /*16390*/  IMAD.WIDE.U32 R192, R180, 0x10, R34 ;  /* 0x00000010b4c07825 */ /* 0x000fe200078e0022 */
[----:B------:R-:W-:Y:S02]  /*163a0*/  SEL R191, RZ, 0x100, !P4 ;  /* 0x00000100ffbf7807 */ /* 0x000fe40006000000 */
[----:B------:R-:W-:Y:S02]  /*163b0*/  LOP3.LUT P6, RZ, R5, 0x2, RZ, 0xc0, !PT ;  /* 0x0000000205ff7812 */ /* 0x000fe400078cc0ff */
[----:B------:R-:W-:Y:S01]  /*163c0*/  SEL R154, RZ, 0x1000000, !P2 ;  /* 0x01000000ff9a7807 */ /* 0x000fe20005000000 */
[----:B------:R0:W-:Y:S01]  /*163d0*/  STG.E.128 desc[UR8][R192.64], R148 ;  /* 0x00000094c0007986 */ /* 0x0001e2000c101d08 */
[----:B------:R-:W-:-:S02]  /*163e0*/  SEL R153, RZ, 0x10000, !P1 ;  /* 0x00010000ff997807 */ /* 0x000fc40004800000 */
[----:B------:R-:W-:Y:S02]  /*163f0*/  SEL R152, RZ, 0x100, !P0 ;  /* 0x00000100ff987807 */ /* 0x000fe40004000000 */
[----:B------:R-:W-:Y:S02]  /*16400*/  LOP3.LUT R191, R191, R155, R190, 0xfe, !PT ;  /* 0x0000009bbfbf7212 */ /* 0x000fe400078efebe */
        /* <DEDUP_REMOVED lines=28> */
.L_x_10469:
        /* <DEDUP_REMOVED lines=12> */
.L_x_10470:
        /* <DEDUP_REMOVED lines=49> */
.L_x_10468:
        /* <DEDUP_REMOVED lines=26> */
.L_x_10472:
        /* <DEDUP_REMOVED lines=12> */
.L_x_10473:
        /* <DEDUP_REMOVED lines=33> */
[----:B------:R-:W-:-:S04]  /*16e10*/  IMAD.WIDE.U32 R194, R194, -0x2daee0ad, RZ ;  /* 0xd2511f53c2c27825 */ /* 0x000fc800078e00ff */
        /* <DEDUP_REMOVED lines=15> */
.L_x_10471:
        /* <DEDUP_REMOVED lines=22> */
.L_x_10475:
        /* <DEDUP_REMOVED lines=12> */
.L_x_10476:
[----:B------:R-:W-:Y:S01]  /*17130*/  IMAD.WIDE.U32 R6, R8, -0x326172a9, RZ ;  /* 0xcd9e8d5708067825 */ /* 0x000fe200078e00ff */
[----:B------:R-:W-:Y:S02]  /*17140*/  LOP3.LUT R192, R3, R197, R33, 0x96, !PT ;  /* 0x000000c503c07212 */ /* 0x000fe400078e9621 */
[----:B------:R-:W-:Y:S01]  /*17150*/  MOV R148, R199 ;  /* 0x000000c700947202 */ /* 0x000fe20000000f00 */
        /* <DEDUP_REMOVED lines=46> */
.L_x_10474:
        /* <DEDUP_REMOVED lines=24> */
.L_x_10478:
        /* <DEDUP_REMOVED lines=12> */
.L_x_10479:
        /* <DEDUP_REMOVED lines=47> */
[----:B------:R-:W-:Y:S01]  /*17970*/  HFMA2 R148, -RZ, RZ, 0, 0 ;  /* 0x00000000ff947431 */ /* 0x000fe200000001ff */
[----:B------:R-:W-:-:S07]  /*17980*/  MOV R4, R152 ;  /* 0x0000009800047202 */ /* 0x000fce0000000f00 */
.L_x_10477:
        /* <DEDUP_REMOVED lines=22> */
.L_x_10481:
        /* <DEDUP_REMOVED lines=12> */
.L_x_10482:
        /* <DEDUP_REMOVED lines=49> */
.L_x_10480:
        /* <DEDUP_REMOVED lines=24> */
.L_x_10484:
        /* <DEDUP_REMOVED lines=12> */
.L_x_10485:
        /* <DEDUP_REMOVED lines=49> */
.L_x_10483:
        /* <DEDUP_REMOVED lines=23> */
.L_x_10487:
        /* <DEDUP_REMOVED lines=12> */
.L_x_10488:
        /* <DEDUP_REMOVED lines=49> */
.L_x_10486:
        /* <DEDUP_REMOVED lines=24> */
.L_x_10490:
        /* <DEDUP_REMOVED lines=14> */
.L_x_10491:
        /* <DEDUP_REMOVED lines=49> */
.L_x_10489:
        /* <DEDUP_REMOVED lines=15> */
.L_x_10467:
        /* <DEDUP_REMOVED lines=15> */
.L_x_10494:
        /* <DEDUP_REMOVED lines=12> */
.L_x_10495:
        /* <DEDUP_REMOVED lines=49> */
.L_x_10493:
        /* <DEDUP_REMOVED lines=23> */
.L_x_10497:
        /* <DEDUP_REMOVED lines=12> */
.L_x_10498:
        /* <DEDUP_REMOVED lines=49> */
.L_x_10496:
        /* <DEDUP_REMOVED lines=20> */
.L_x_10500:
        /* <DEDUP_REMOVED lines=12> */
.L_x_10501:
        /* <DEDUP_REMOVED lines=49> */
.L_x_10499:
[----:B------:R-:W-:Y:S01]  /*19ec0*/  I2FP.F32.U32 R153, R148 ;  /* 0x0000009400997245 */ /* 0x000fe20000201000 */
[C---:B------:R-:W-:Y:S01]  /*19ed0*/  IMAD.U32 R148, R149.reuse, 0x10000, RZ ;  /* 0x0001000095947824 */ /* 0x040fe200078e00ff */
[----:B------:R-:W-:Y:S02]  /*19ee0*/  ISETP.NE.AND P3, PT, R154, 0x1, PT ;  /* 0x000000019a00780c */ /* 0x000fe40003f65270 */
[----:B------:R-:W-:Y:S01]  /*19ef0*/  PRMT R192, R149, 0x7632, R192 ;  /* 0x0000763295c07816 */ /* 0x000fe200000000c0 */
[----:B------:R-:W-:Y:S01]  /*19f00*/  FFMA.FTZ R153, R153, R16, 1.1641532182693481445e-10 ;  /* 0x2f00000099997423 */ /* 0x000fe20000010010 */
[----:B------:R-:W-:Y:S01]  /*19f10*/  FMUL.FTZ R148, R148, R29 ;  /* 0x0000001d94947220 */ /* 0x000fe20000410000 */
[----:B------:R-:W-:-:S03]  /*19f20*/  MOV R149, R4 ;  /* 0x0000000400957202 */ /* 0x000fc60000000f00 */
[----:B------:R-:W-:Y:S01]  /*19f30*/  FMUL.FTZ R148, R148, UR5 ;  /* 0x0000000594947c20 */ /* 0x000fe20008410000 */
[----:B------:R-:W-:-:S04]  /*19f40*/  FSETP.GTU.FTZ.AND P2, PT, R153, UR4, PT ;  /* 0x0000000499007c0b */ /* 0x000fc8000bf5c000 */
        /* <DEDUP_REMOVED lines=12> */
.L_x_10503:
        /* <DEDUP_REMOVED lines=12> */
.L_x_10504:
        /* <DEDUP_REMOVED lines=49> */
.L_x_10502:
        /* <DEDUP_REMOVED lines=20> */
.L_x_10506:
        /* <DEDUP_REMOVED lines=12> */
.L_x_10507:
        /* <DEDUP_REMOVED lines=45> */
[----:B------:R-:W-:-:S05]  /*1a8b0*/  VIADD R155, R33, 0x96a522ad ;  /* 0x96a522ad219b7836 */ /* 0x000fca0000000000 */
[----:B------:R-:W-:Y:S01]  /*1a8c0*/  LOP3.LUT R6, R155, R6, R149, 0x96, !PT ;  /* 0x000000069b067212 */ /* 0x000fe200078e9695 */
[----:B------:R-:W-:Y:S02]  /*1a8d0*/  IMAD.MOV.U32 R149, RZ, RZ, R199 ;  /* 0x000000ffff957224 */ /* 0x000fe400078e00c7 */
[----:B------:R-:W-:-:S07]  /*1a8e0*/  IMAD.MOV.U32 R199, RZ, RZ, R148 ;  /* 0x000000ffffc77224 */ /* 0x000fce00078e0094 */
.L_x_10505:
        /* <DEDUP_REMOVED lines=21> */
.L_x_10509:
        /* <DEDUP_REMOVED lines=12> */
.L_x_10510:
        /* <DEDUP_REMOVED lines=49> */
.L_x_10508:
        /* <DEDUP_REMOVED lines=20> */
.L_x_10512:
        /* <DEDUP_REMOVED lines=12> */
.L_x_10513:
        /* <DEDUP_REMOVED lines=49> */
.L_x_10511:
        /* <DEDUP_REMOVED lines=21> */
.L_x_10515:
        /* <DEDUP_REMOVED lines=14> */
.L_x_10516:
        /* <DEDUP_REMOVED lines=46> */
[----:B------:R-:W-:Y:S01]  /*1b830*/  IMAD.MOV.U32 R4, RZ, RZ, R150 ;  /* 0x000000ffff047224 */ /* 0x000fe200078e0096 */
[----:B------:R-:W-:Y:S01]  /*1b840*/  LOP3.LUT R7, R23, R152, R151, 0x96, !PT ;  /* 0x0000009817077212 */ /* 0x000fe200078e9697 */
[----:B------:R-:W-:-:S07]  /*1b850*/  IMAD.MOV.U32 R199, RZ, RZ, R148 ;  /* 0x000000ffffc77224 */ /* 0x000fce00078e0094 */
.L_x_10514:
        /* <DEDUP_REMOVED lines=12> */
.L_x_10492:
        /* <DEDUP_REMOVED lines=39> */
.L_x_10519:
        /* <DEDUP_REMOVED lines=12> */
.L_x_10520:
        /* <DEDUP_REMOVED lines=49> */
.L_x_10518:
        /* <DEDUP_REMOVED lines=26> */
.L_x_10522:
        /* <DEDUP_REMOVED lines=12> */
.L_x_10523:
[----:B------:R-:W-:Y:S01]  /*1c1c0*/  IMAD.WIDE.U32 R6, R8, -0x326172a9, RZ ;  /* 0xcd9e8d5708067825 */ /* 0x000fe200078e00ff */
[----:B------:R-:W-:Y:S02]  /*1c1d0*/  LOP3.LUT R202, R3, R207, R33, 0x96, !PT ;  /* 0x000000cf03ca7212 */ /* 0x000fe400078e9621 */
[----:B------:R-:W-:Y:S02]  /*1c1e0*/  IADD3 R199, PT, PT, R33, 0x32370b8f, RZ ;  /* 0x32370b8f21c77810 */ /* 0x000fe40007ffe0ff */
        /* <DEDUP_REMOVED lines=46> */
.L_x_10521:
        /* <DEDUP_REMOVED lines=8> */
[----:B------:R-:W-:Y:S02]  /*1c550*/  HFMA2 R152, -RZ, RZ, 0, 1.1920928955078125e-07 ;  /* 0x00000002ff987431 */ /* 0x000fe400000001ff */
        /* <DEDUP_REMOVED lines=13> */
.L_x_10525:
        /* <DEDUP_REMOVED lines=12> */
.L_x_10526:
[----:B------:R-:W-:Y:S01]  /*1c6f0*/  IMAD.WIDE.U32 R6, R8, -0x326172a9, RZ ;  /* 0xcd9e8d5708067825 */ /* 0x000fe200078e00ff */
[----:B------:R-:W-:-:S03]  /*1c700*/  LOP3.LUT R202, R3, R207, R33, 0x96, !PT ;  /* 0x000000cf03ca7212 */ /* 0x000fc600078e9621 */
[----:B------:R-:W-:Y:S01]  /*1c710*/  HFMA2 R152, -RZ, RZ, 0, 0 ;  /* 0x00000000ff987431 */ /* 0x000fe200000001ff */
        /* <DEDUP_REMOVED lines=46> */
.L_x_10524:
        /* <DEDUP_REMOVED lines=8> */
[----:B------:R-:W-:Y:S02]  /*1ca80*/  FSETP.GTU.FTZ.AND P1, PT, R201, UR4, PT ;  /* 0x00000004c9007c0b */ /* 0x000fe4000bf3c000 */
[----:B------:R-:W-:Y:S02]  /*1ca90*/  SHF.L.U32 R201, R153, 0x10, RZ ;  /* 0x0000001099c97819 */ /* 0x000fe400000006ff */
        /* <DEDUP_REMOVED lines=14> */
.L_x_10528:
        /* <DEDUP_REMOVED lines=12> */
.L_x_10529:
        /* <DEDUP_REMOVED lines=49> */
.L_x_10527:
        /* <DEDUP_REMOVED lines=22> */
.L_x_10531:
        /* <DEDUP_REMOVED lines=12> */
.L_x_10532:
        /* <DEDUP_REMOVED lines=49> */
.L_x_10530:
        /* <DEDUP_REMOVED lines=25> */
.L_x_10534:
        /* <DEDUP_REMOVED lines=12> */
.L_x_10535:
        /* <DEDUP_REMOVED lines=45> */
[----:B------:R-:W-:Y:S02]  /*1d9a0*/  IMAD.MOV.U32 R209, RZ, RZ, R148 ;  /* 0x000000ffffd17224 */ /* 0x000fe400078e0094 */
[----:B------:R-:W-:Y:S01]  /*1d9b0*/  HFMA2 R148, -RZ, RZ, 0, 0 ;  /* 0x00000000ff947431 */ /* 0x000fe200000001ff */
[----:B------:R-:W-:Y:S01]  /*1d9c0*/  LOP3.LUT R7, R23, R206, R153, 0x96, !PT ;  /* 0x000000ce17077212 */ /* 0x000fe200078e9699 */
[----:B------:R-:W-:-:S07]  /*1d9d0*/  IMAD.MOV.U32 R4, RZ, RZ, R152 ;  /* 0x000000ffff047224 */ /* 0x000fce00078e0098 */
.L_x_10533:
        /* <DEDUP_REMOVED lines=23> */
.L_x_10537:
        /* <DEDUP_REMOVED lines=12> */
.L_x_10538:
        /* <DEDUP_REMOVED lines=49> */
.L_x_10536:
        /* <DEDUP_REMOVED lines=24> */
.L_x_10540:
        /* <DEDUP_REMOVED lines=14> */
.L_x_10541:
[----:B------:R-:W-:Y:S01]  /*1e180*/  IMAD.WIDE.U32 R6, R8, -0x326172a9, RZ ;  /* 0xcd9e8d5708067825 */ /* 0x000fe200078e00ff */
[----:B------:R-:W-:-:S03]  /*1e190*/  LOP3.LUT R148, R3, R153, R33, 0x96, !PT ;  /* 0x0000009903947212 */ /* 0x000fc600078e9621 */
[----:B------:R-:W-:Y:S01]  /*1e1a0*/  IMAD.MOV.U32 R212, RZ, RZ, RZ ;  /* 0x000000ffffd47224 */ /* 0x000fe200078e00ff */
        /* <DEDUP_REMOVED lines=45> */
[----:B------:R-:W-:-:S07]  /*1e480*/  MOV R209, R148 ;  /* 0x0000009400d17202 */ /* 0x000fce0000000f00 */
.L_x_10539:
        /* <DEDUP_REMOVED lines=15> */
.L_x_10517:
        /* <DEDUP_REMOVED lines=15> */
.L_x_10544:
        /* <DEDUP_REMOVED lines=12> */
.L_x_10545:
        /* <DEDUP_REMOVED lines=45> */
[----:B------:R-:W-:Y:S01]  /*1ea00*/  IMAD.MOV.U32 R209, RZ, RZ, R152 ;  /* 0x000000ffffd17224 */ /* 0x000fe200078e0098 */
[----:B------:R-:W-:Y:S01]  /*1ea10*/  MOV R152, R199 ;  /* 0x000000c700987202 */ /* 0x000fe20000000f00 */
[----:B------:R-:W-:Y:S01]  /*1ea20*/  IMAD.MOV.U32 R155, RZ, RZ, RZ ;  /* 0x000000ffff9b7224 */ /* 0x000fe200078e00ff */
[----:B------:R-:W-:-:S07]  /*1ea30*/  LOP3.LUT R6, R201, R6, R153, 0x96, !PT ;  /* 0x00000006c9067212 */ /* 0x000fce00078e9699 */
.L_x_10543:
        /* <DEDUP_REMOVED lines=9> */
[----:B------:R-:W-:-:S02]  /*1ead0*/  MOV R153, R4 ;  /* 0x0000000400997202 */ /* 0x000fc40000000f00 */
        /* <DEDUP_REMOVED lines=14> */
.L_x_10547:
        /* <DEDUP_REMOVED lines=12> */
.L_x_10548:
        /* <DEDUP_REMOVED lines=49> */
.L_x_10546:
        /* <DEDUP_REMOVED lines=21> */
.L_x_10550:
        /* <DEDUP_REMOVED lines=12> */
.L_x_10551:
[----:B------:R-:W-:Y:S01]  /*1f1a0*/  IMAD.WIDE.U32 R6, R8, -0x326172a9, RZ ;  /* 0xcd9e8d5708067825 */ /* 0x000fe200078e00ff */
[----:B------:R-:W-:Y:S02]  /*1f1b0*/  LOP3.LUT R152, R3, R205, R33, 0x96, !PT ;  /* 0x000000cd03987212 */ /* 0x000fe400078e9621 */
[----:B------:R-:W-:Y:S01]  /*1f1c0*/  IADD3 R201, PT, PT, R33, 0x32370b8f, RZ ;  /* 0x32370b8f21c97810 */ /* 0x000fe20007ffe0ff */
        /* <DEDUP_REMOVED lines=46> */
.L_x_10549:
[----:B------:R-:W-:Y:S01]  /*1f4b0*/  I2FP.F32.U32 R153, R148 ;  /* 0x0000009400997245 */ /* 0x000fe20000201000 */
[----:B------:R-:W-:Y:S01]  /*1f4c0*/  IMAD.MOV.U32 R152, RZ, RZ, 0x2 ;  /* 0x00000002ff987424 */ /* 0x000fe200078e00ff */
[----:B------:R-:W-:Y:S02]  /*1f4d0*/  ISETP.NE.AND P3, PT, R203, 0x1, PT ;  /* 0x00000001cb00780c */ /* 0x000fe40003f65270 */
[----:B------:R-:W-:Y:S01]  /*1f4e0*/  SHF.L.U32 R148, R149, 0x10, RZ ;  /* 0x0000001095947819 */ /* 0x000fe200000006ff */
[----:B------:R-:W-:Y:S01]  /*1f4f0*/  FFMA.FTZ R153, R153, R16, 1.1641532182693481445e-10 ;  /* 0x2f00000099997423 */ /* 0x000fe20000010010 */
[----:B------:R-:W-:Y:S02]  /*1f500*/  PRMT R201, R149, 0x7632, R201 ;  /* 0x0000763295c97816 */ /* 0x000fe400000000c9 */
[----:B------:R-:W-:Y:S01]  /*1f510*/  MOV R149, R4 ;  /* 0x0000000400957202 */ /* 0x000fe20000000f00 */
        /* <DEDUP_REMOVED lines=14> */
.L_x_10553:
        /* <DEDUP_REMOVED lines=12> */
.L_x_10554:
        /* <DEDUP_REMOVED lines=49> */
.L_x_10552:
        /* <DEDUP_REMOVED lines=20> */
.L_x_10556:
        /* <DEDUP_REMOVED lines=12> */
.L_x_10557:
        /* <DEDUP_REMOVED lines=49> */
.L_x_10555:
[----:B------:R-:W-:Y:S02]  /*1fee0*/  I2FP.F32.U32 R149, R149 ;  /* 0x0000009500957245 */ /* 0x000fe40000201000 */
[C---:B------:R-:W-:Y:S02]  /*1fef0*/  SHF.L.U32 R148, R150.reuse, 0x10, RZ ;  /* 0x0000001096947819 */ /* 0x040fe400000006ff */
        /* <DEDUP_REMOVED lines=20> */
.L_x_10559:
        /* <DEDUP_REMOVED lines=12> */
.L_x_10560:
        /* <DEDUP_REMOVED lines=49> */
.L_x_10558:
        /* <DEDUP_REMOVED lines=20> */
.L_x_10562:
        /* <DEDUP_REMOVED lines=12> */
.L_x_10563:
        /* <DEDUP_REMOVED lines=49> */
.L_x_10561:
        /* <DEDUP_REMOVED lines=21> */
.L_x_10565:
        /* <DEDUP_REMOVED lines=14> */
.L_x_10566:
        /* <DEDUP_REMOVED lines=49> */
.L_x_10564:
        /* <DEDUP_REMOVED lines=12> */
.L_x_10542:
        /* <DEDUP_REMOVED lines=39> */
.L_x_10569:
        /* <DEDUP_REMOVED lines=12> */
.L_x_10570:
        /* <DEDUP_REMOVED lines=45> */
[----:B------:R-:W-:Y:S01]  /*21520*/  HFMA2 R158, -RZ, RZ, 0, 0 ;  /* 0x00000000ff9e7431 */ /* 0x000fe200000001ff */
[----:B------:R-:W-:Y:S01]  /*21530*/  LOP3.LUT R7, R23, R212, R211, 0x96, !PT ;  /* 0x000000d417077212 */ /* 0x000fe200078e96d3 */
[----:B------:R-:W-:Y:S02]  /*21540*/  IMAD.MOV.U32 R4, RZ, RZ, R210 ;  /* 0x000000ffff047224 */ /* 0x000fe400078e00d2 */
[----:B------:R-:W-:-:S07]  /*21550*/  IMAD.MOV.U32 R159, RZ, RZ, R209 ;  /* 0x000000ffff9f7224 */ /* 0x000fce00078e00d1 */
.L_x_10568:
[----:B------:R-:W-:Y:S01]  /*21560*/  I2FP.F32.U32 R159, R159 ;  /* 0x0000009f009f7245 */ /* 0x000fe20000201000 */
[----:B-----5:R-:W-:Y:S01]  /*21570*/  IMAD.U32 R210, R148, 0x10000, RZ ;  /* 0x0001000094d27824 */ /* 0x020fe200078e00ff */
[----:B------:R-:W-:Y:S02]  /*21580*/  ISETP.NE.AND P1, PT, R158, 0x1, PT ;  /* 0x000000019e00780c */ /* 0x000fe40003f25270 */
        /* <DEDUP_REMOVED lines=10> */
[----:B------:R-:W-:Y:S02]  /*21630*/  PLOP3.LUT P0, PT, P0, PT, PT, 0x8, 0x80 ;  /* 0x000000000080781c */ /* 0x000fe4000070e170 */
[----:B------:R-:W-:Y:S01]  /*21640*/  MOV R209, R4 ;  /* 0x0000000400d17202 */ /* 0x000fe20000000f00 */
        /* <DEDUP_REMOVED lines=11> */
.L_x_10572:
        /* <DEDUP_REMOVED lines=12> */
.L_x_10573:
        /* <DEDUP_REMOVED lines=49> */
.L_x_10571:
        /* <DEDUP_REMOVED lines=22> */
.L_x_10575:
        /* <DEDUP_REMOVED lines=12> */
.L_x_10576:
        /* <DEDUP_REMOVED lines=49> */
.L_x_10574:
        /* <DEDUP_REMOVED lines=24> */
.L_x_10578:
        /* <DEDUP_REMOVED lines=12> */
.L_x_10579:
        /* <DEDUP_REMOVED lines=49> */
.L_x_10577:
        /* <DEDUP_REMOVED lines=22> */
.L_x_10581:
        /* <DEDUP_REMOVED lines=12> */
.L_x_10582:
        /* <DEDUP_REMOVED lines=49> */
.L_x_10580:
        /* <DEDUP_REMOVED lines=24> */
.L_x_10584:
        /* <DEDUP_REMOVED lines=12> */
.L_x_10585:
        /* <DEDUP_REMOVED lines=49> */
.L_x_10583:
[----:B------:R-:W-:Y:S01]  /*22fd0*/  I2FP.F32.U32 R149, R149 ;  /* 0x0000009500957245 */ /* 0x000fe20000201000 */
[----:B------:R-:W-:Y:S01]  /*22fe0*/  HFMA2 R152, -RZ, RZ, 0, 1.1920928955078125e-07 ;  /* 0x00000002ff987431 */ /* 0x000fe200000001ff */
        /* <DEDUP_REMOVED lines=20> */
.L_x_10587:
        /* <DEDUP_REMOVED lines=12> */
.L_x_10588:
        /* <DEDUP_REMOVED lines=49> */
.L_x_10586:
        /* <DEDUP_REMOVED lines=24> */
.L_x_10590:
        /* <DEDUP_REMOVED lines=14> */
.L_x_10591:
[----:B------:R-:W-:Y:S01]  /*23760*/  IMAD.WIDE.U32 R152, R8, -0x326172a9, RZ ;  /* 0xcd9e8d5708987825 */ /* 0x000fe200078e00ff */
[----:B------:R-:W-:-:S03]  /*23770*/  LOP3.LUT R6, R3, R155, R33, 0x96, !PT ;  /* 0x0000009b03067212 */ /* 0x000fc600078e9621 */
[----:B------:R-:W-:Y:S01]  /*23780*/  IMAD.MOV.U32 R214, RZ, RZ, RZ ;  /* 0x000000ffffd67224 */ /* 0x000fe200078e00ff */
        /* <DEDUP_REMOVED lines=42> */
[----:B------:R-:W-:Y:S02]  /*23a30*/  MOV R4, R6 ;  /* 0x0000000600047202 */ /* 0x000fe40000000f00 */
[----:B------:R-:W-:Y:S02]  /*23a40*/  LOP3.LUT R7, R23, R24, R7, 0x96, !PT ;  /* 0x0000001817077212 */ /* 0x000fe400078e9607 */
[----:B------:R-:W-:Y:S02]  /*23a50*/  LOP3.LUT R6, R17, R18, R21, 0x96, !PT ;  /* 0x0000001211067212 */ /* 0x000fe400078e9615 */
[----:B------:R-:W-:-:S07]  /*23a60*/  MOV R203, R20 ;  /* 0x0000001400cb7202 */ /* 0x000fce0000000f00 */
.L_x_10589:
        /* <DEDUP_REMOVED lines=15> */
.L_x_10567:
        /* <DEDUP_REMOVED lines=15> */
.L_x_10594:
        /* <DEDUP_REMOVED lines=12> */
.L_x_10595:
        /* <DEDUP_REMOVED lines=45> */
[----:B------:R-:W-:Y:S01]  /*23fe0*/  IMAD.MOV.U32 R203, RZ, RZ, R152 ;  /* 0x000000ffffcb7224 */ /* 0x000fe200078e0098 */
[----:B------:R-:W-:Y:S01]  /*23ff0*/  MOV R152, R209 ;  /* 0x000000d100987202 */ /* 0x000fe20000000f00 */
[----:B------:R-:W-:Y:S01]  /*24000*/  IMAD.MOV.U32 R154, RZ, RZ, RZ ;  /* 0x000000ffff9a7224 */ /* 0x000fe200078e00ff */
[----:B------:R-:W-:-:S07]  /*24010*/  LOP3.LUT R6, R159, R6, R153, 0x96, !PT ;  /* 0x000000069f067212 */ /* 0x000fce00078e9699 */
.L_x_10593:
        /* <DEDUP_REMOVED lines=23> */
.L_x_10597:
        /* <DEDUP_REMOVED lines=12> */
.L_x_10598:
        /* <DEDUP_REMOVED lines=49> */
.L_x_10596:
        /* <DEDUP_REMOVED lines=20> */
.L_x_10600:
        /* <DEDUP_REMOVED lines=12> */
.L_x_10601:
        /* <DEDUP_REMOVED lines=49> */
.L_x_10599:
        /* <DEDUP_REMOVED lines=21> */
.L_x_10603:
        /* <DEDUP_REMOVED lines=12> */
.L_x_10604:
        /* <DEDUP_REMOVED lines=49> */
.L_x_10602:
        /* <DEDUP_REMOVED lines=20> */
.L_x_10606:
        /* <DEDUP_REMOVED lines=12> */
.L_x_10607:
        /* <DEDUP_REMOVED lines=49> */
.L_x_10605:
        /* <DEDUP_REMOVED lines=21> */
.L_x_10609:
        /* <DEDUP_REMOVED lines=12> */
.L_x_10610:
        /* <DEDUP_REMOVED lines=49> */
.L_x_10608:
        /* <DEDUP_REMOVED lines=20> */
.L_x_10612:
        /* <DEDUP_REMOVED lines=12> */
.L_x_10613:
        /* <DEDUP_REMOVED lines=49> */
.L_x_10611:
        /* <DEDUP_REMOVED lines=21> */
.L_x_10615:
        /* <DEDUP_REMOVED lines=14> */
.L_x_10616:
        /* <DEDUP_REMOVED lines=49> */
.L_x_10614:
        /* <DEDUP_REMOVED lines=12> */
.L_x_10592:
        /* <DEDUP_REMOVED lines=16> */
[----:B------:R-:W-:Y:S01]  /*265d0*/  FADD.FTZ R21, R20, R31 ;  /* 0x0000001f14157221 */ /* 0x000fe20000010000 */
[----:B------:R-:W-:-:S03]  /*265e0*/  LOP3.LUT R23, R152, R23, RZ, 0xfc, !PT ;  /* 0x0000001798177212 */ /* 0x000fc600078efcff */
        /* <DEDUP_REMOVED lines=62> */
[----:B------:R-:W-:Y:S01]  /*269d0*/  LOP3.LUT P0, RZ, R2, 0x1f, RZ, 0xc0, !PT ;  /* 0x0000001f02ff7812 */ /* 0x000fe2000780c0ff */
        /* <DEDUP_REMOVED lines=118> */
[----:B------:R-:W-:-:S05]  /*27140*/  LOP3.LUT R22, R21, R22, RZ, 0xfc, !PT ;  /* 0x0000001615167212 */ /* 0x000fca00078efcff */
[----:B------:R-:W-:Y:S01]  /*27150*/  STG.E.64 desc[UR8][R156.64], R22 ;  /* 0x000000169c007986 */ /* 0x000fe2000c101b08 */
        /* <DEDUP_REMOVED lines=15> */
.L_x_10618:
[----:B------:R-:W-:Y:S05]  /*27250*/  BSYNC.RECONVERGENT B0 ;  /* 0x0000000000007941 */ /* 0x000fea0003800200 */
.L_x_10617:
        /* <DEDUP_REMOVED lines=15> */
.L_x_10620:
[----:B------:R-:W-:Y:S05]  /*27350*/  BSYNC.RECONVERGENT B0 ;  /* 0x0000000000007941 */ /* 0x000fea0003800200 */
.L_x_10619:
        /* <DEDUP_REMOVED lines=33> */
[----:B--2---:R-:W-:Y:S02]  /*27570*/  FMUL.FTZ R23, R22, R19 ;  /* 0x0000001316177220 */ /* 0x004fe40000410000 */
[----:B------:R-:W0:Y:S01]  /*27580*/  @!P0 LDC.64 R18, c[0x0][0x3c0] ;  /* 0x0000f000ff128b82 */ /* 0x000e220000000a00 */
[----:B------:R-:W-:-:S03]  /*27590*/  FMUL.FTZ R16, R16, R27 ;  /* 0x0000001b10107220 */ /* 0x000fc60000410000 */
[----:B------:R-:W1:Y:S01]  /*275a0*/  SHFL.IDX PT, R23, R23, RZ, 0x1f ;  /* 0x00001fff17177589 */ /* 0x000e6200000e0000 */
[----:B------:R-:W-:-:S03]  /*275b0*/  FFMA.FTZ R22, R22, R16, R17 ;  /* 0x0000001016167223 */ /* 0x000fc60000010011 */
[----:B------:R-:W2:Y:S02]  /*275c0*/  LDC R16, c[0x0][0x448] ;  /* 0x00011200ff107b82 */ /* 0x000ea40000000800 */
[----:B------:R-:W2:Y:S01]  /*275d0*/  SHFL.IDX PT, R21, R22, RZ, 0x1f ;  /* 0x00001fff16157589 */ /* 0x000ea200000e0000 */
[----:B0-----:R-:W-:-:S04]  /*275e0*/  @!P0 IMAD.WIDE R18, R11, 0x4, R18 ;  /* 0x000000040b128825 */ /* 0x001fc800078e0212 */
[----:B-1----:R-:W-:Y:S01]  /*275f0*/  FMUL.FTZ R2, R23, R23 ;  /* 0x0000001717027220 */ /* 0x002fe20000410000 */
[----:B------:R0:W-:Y:S04]  /*27600*/  @!P0 STG.E desc[UR8][R18.64], R23 ;  /* 0x0000001712008986 */ /* 0x0001e8000c101908 */
[----:B------:R-:W-:Y:S01]  /*27610*/  FSEL R17, R2, RZ, P1 ;  /* 0x000000ff02117208 */ /* 0x000fe20000800000 */
[----:B--2---:R-:W-:Y:S01]  /*27620*/  FFMA.FTZ R16, R21, UR13, R16 ;  /* 0x0000000d15107c23 */ /* 0x004fe20008010010 */
[----:B------:R-:W-:Y:S01]  /*27630*/  FSEL R2, R23, RZ, !P1 ;  /* 0x000000ff17027208 */ /* 0x000fe20004800000 */
[----:B------:R-:W1:Y:S02]  /*27640*/  LDC.64 R20, c[0x0][0x428] ;  /* 0x00010a00ff147b82 */ /* 0x000e640000000a00 */
[----:B------:R-:W-:-:S02]  /*27650*/  FADD.FTZ R25, R16, R17 ;  /* 0x0000001110197221 */ /* 0x000fc40000010000 */
[C---:B------:R-:W-:Y:S01]  /*27660*/  FADD.FTZ R22, -R2.reuse, R31 ;  /* 0x0000001f02167221 */ /* 0x040fe20000010100 */
[C---:B------:R-:W-:Y:S01]  /*27670*/  FADD.FTZ R26, -R2.reuse, R161 ;  /* 0x000000a1021a7221 */ /* 0x040fe20000010100 */
[C---:B------:R-:W-:Y:S01]  /*27680*/  FADD.FTZ R30, -R2.reuse, R30 ;  /* 0x0000001e021e7221 */ /* 0x040fe20000010100 */
[C---:B------:R-:W-:Y:S01]  /*27690*/  FADD.FTZ R15, -R2.reuse, R15 ;  /* 0x0000000f020f7221 */ /* 0x040fe20000010100 */
[----:B------:R-:W2:Y:S01]  /*276a0*/  MUFU.RSQ R25, R25 ;  /* 0x0000001900197308 */ /* 0x000ea20000001400 */
[----:B------:R-:W3:Y:S01]  /*276b0*/  @!P0 LDC.64 R16, c[0x0][0x3c8] ;  /* 0x0000f200ff108b82 */ /* 0x000ee20000000a00 */
        /* <DEDUP_REMOVED lines=16> */
[C---:B--2---:R-:W-:Y:S01]  /*277c0*/  FMUL.FTZ R181, R25.reuse, R22 ;  /* 0x0000001619b57220 */ /* 0x044fe20000410000 */
[C---:B------:R-:W-:Y:S01]  /*277d0*/  FMUL.FTZ R26, R25.reuse, R26 ;  /* 0x0000001a191a7220 */ /* 0x040fe20000410000 */
[C---:B------:R-:W-:Y:S01]  /*277e0*/  FMUL.FTZ R22, R25.reuse, R30 ;  /* 0x0000001e19167220 */ /* 0x040fe20000410000 */
[C---:B------:R-:W-:Y:S01]  /*277f0*/  FMUL.FTZ R15, R25.reuse, R15 ;  /* 0x0000000f190f7220 */ /* 0x040fe20000410000 */
[C---:B------:R-:W-:Y:S01]  /*27800*/  FMUL.FTZ R14, R25.reuse, R14 ;  /* 0x0000000e190e7220 */ /* 0x040fe20000410000 */
[C---:B0-----:R-:W-:Y:S01]  /*27810*/  FMUL.FTZ R19, R25.reuse, R164 ;  /* 0x000000a419137220 */ /* 0x041fe20000410000 */
[----:B------:R-:W-:Y:S01]  /*27820*/  FFMA.FTZ R164, R26, R143, R87 ;  /* 0x0000008f1aa47223 */ /* 0x000fe20000010057 */
[----:B------:R-:W-:Y:S01]  /*27830*/  FMUL.FTZ R27, R25, R13 ;  /* 0x0000000d191b7220 */ /* 0x000fe20000410000 */
[----:B------:R-:W-:Y:S01]  /*27840*/  FFMA.FTZ R26, R22, R141, R85 ;  /* 0x0000008d161a7223 */ /* 0x000fe20000010055 */
[----:B------:R-:W-:Y:S01]  /*27850*/  FFMA.FTZ R13, R15, R146, R90 ;  /* 0x000000920f0d7223 */ /* 0x000fe2000001005a */
[----:B------:R-:W-:Y:S01]  /*27860*/  FFMA.FTZ R22, R14, R147, R91 ;  /* 0x000000930e167223 */ /* 0x000fe2000001005b */
[----:B------:R-:W-:Y:S01]  /*27870*/  FMUL.FTZ R23, R25, R34 ;  /* 0x0000002219177220 */ /* 0x000fe20000410000 */
[----:B------:R-:W-:Y:S01]  /*27880*/  FADD.FTZ R220, -R2, R187 ;  /* 0x000000bb02dc7221 */ /* 0x000fe20000010100 */
[----:B---3--:R-:W-:-:S04]  /*27890*/  @!P0 IMAD.WIDE R16, R11, 0x4, R16 ;  /* 0x000000040b108825 */ /* 0x008fc800078e0210 */
[C---:B------:R-:W-:Y:S01]  /*278a0*/  FMUL.FTZ R18, R25.reuse, R28 ;  /* 0x0000001c19127220 */ /* 0x040fe20000410000 */
[C---:B------:R-:W-:Y:S01]  /*278b0*/  FADD.FTZ R174, -R2.reuse, R191 ;  /* 0x000000bf02ae7221 */ /* 0x040fe20000010100 */
[----:B------:R-:W-:Y:S01]  /*278c0*/  FADD.FTZ R186, -R2, R193 ;  /* 0x000000c102ba7221 */ /* 0x000fe20000010100 */
        /* <DEDUP_REMOVED lines=14> */
[----:B------:R0:W-:Y:S01]  /*279b0*/  @!P0 STG.E desc[UR8][R16.64], R25 ;  /* 0x0000001910008986 */ /* 0x0001e2000c101908 */
[----:B------:R-:W-:Y:S01]  /*279c0*/  FFMA.FTZ R27, R27, R144, R88 ;  /* 0x000000901b1b7223 */ /* 0x000fe20000010058 */
[----:B------:R-:W-:Y:S01]  /*279d0*/  FFMA.FTZ R12, R12, R145, R89 ;  /* 0x000000910c0c7223 */ /* 0x000fe20000010059 */
[----:B------:R-:W-:Y:S01]  /*279e0*/  FFMA.FTZ R191, R191, R132, R76 ;  /* 0x00000084bfbf7223 */ /* 0x000fe2000001004c */
[----:B------:R-:W-:Y:S01]  /*279f0*/  FFMA.FTZ R19, R193, R134, R78 ;  /* 0x00000086c1137223 */ /* 0x000fe2000001004e */
[----:B------:R-:W-:Y:S01]  /*27a00*/  FFMA.FTZ R170, R170, R135, R79 ;  /* 0x00000087aaaa7223 */ /* 0x000fe2000001004f */
[----:B------:R-:W-:Y:S01]  /*27a10*/  FFMA.FTZ R168, R168, R133, R77 ;  /* 0x00000085a8a87223 */ /* 0x000fe2000001004d */
[C---:B------:R-:W-:Y:S01]  /*27a20*/  FADD.FTZ R176, -R2.reuse, R176 ;  /* 0x000000b002b07221 */ /* 0x040fe20000010100 */
[C---:B------:R-:W-:Y:S01]  /*27a30*/  FADD.FTZ R226, -R2.reuse, R177 ;  /* 0x000000b102e27221 */ /* 0x040fe20000010100 */
[C---:B------:R-:W-:Y:S01]  /*27a40*/  FADD.FTZ R216, -R2.reuse, R183 ;  /* 0x000000b702d87221 */ /* 0x040fe20000010100 */
[C---:B------:R-:W-:Y:S01]  /*27a50*/  FADD.FTZ R184, -R2.reuse, R184 ;  /* 0x000000b802b87221 */ /* 0x040fe20000010100 */
[----:B------:R-:W-:Y:S01]  /*27a60*/  FADD.FTZ R252, -R2, R159 ;  /* 0x0000009f02fc7221 */ /* 0x000fe20000010100 */
[----:B0-----:R-:W-:Y:S01]  /*27a70*/  FFMA.FTZ R17, R166, R139, R83 ;  /* 0x0000008ba6117223 */ /* 0x001fe20000010053 */
[----:B------:R-:W-:Y:S01]  /*27a80*/  F2FP.BF16.F32.PACK_AB R16, R23, R22 ;  /* 0x000000161710723e */ /* 0x000fe200000010ff */
[----:B------:R-:W-:Y:S01]  /*27a90*/  FMUL.FTZ R159, R25, R186 ;  /* 0x000000ba199f7220 */ /* 0x000fe20000410000 */
[----:B------:R-:W-:Y:S01]  /*27aa0*/  F2FP.BF16.F32.PACK_AB R15, R164, R15 ;  /* 0x0000000fa40f723e */ /* 0x000fe200000010ff */
[----:B-1----:R-:W-:Y:S01]  /*27ab0*/  IMAD.WIDE.U32 R22, R0, 0x10, R20 ;  /* 0x0000001000167825 */ /* 0x002fe200078e0014 */
[----:B------:R-:W-:-:S03]  /*27ac0*/  F2FP.BF16.F32.PACK_AB R14, R26, R181 ;  /* 0x000000b51a0e723e */ /* 0x000fc600000010ff */
[----:B------:R-:W-:Y:S01]  /*27ad0*/  FADD.FTZ R236, -R2, R151 ;  /* 0x0000009702ec7221 */ /* 0x000fe20000010100 */
[----:B------:R-:W-:Y:S01]  /*27ae0*/  F2FP.BF16.F32.PACK_AB R12, R12, R27 ;  /* 0x0000001b0c0c723e */ /* 0x000fe200000010ff */
[----:B------:R-:W-:Y:S01]  /*27af0*/  IMAD.WIDE.U32 R186, R160, 0x10, R20 ;  /* 0x00000010a0ba7825 */ /* 0x000fe200078e0014 */
[----:B------:R-:W-:-:S03]  /*27b00*/  F2FP.BF16.F32.PACK_AB R19, R170, R19 ;  /* 0x00000013aa13723e */ /* 0x000fc600000010ff */
[C---:B------:R-:W-:Y:S01]  /*27b10*/  FMUL.FTZ R149, R25.reuse, R176 ;  /* 0x000000b019957220 */ /* 0x040fe20000410000 */
[----:B------:R-:W-:Y:S01]  /*27b20*/  F2FP.BF16.F32.PACK_AB R18, R168, R191 ;  /* 0x000000bfa812723e */ /* 0x000fe200000010ff */
[----:B------:R-:W-:Y:S01]  /*27b30*/  FMUL.FTZ R34, R25, R226 ;  /* 0x000000e219227220 */ /* 0x000fe20000410000 */
[----:B------:R-:W-:Y:S01]  /*27b40*/  F2FP.BF16.F32.PACK_AB R17, R17, R24 ;  /* 0x000000181111723e */ /* 0x000fe200000010ff */
[C---:B------:R-:W-:Y:S01]  /*27b50*/  FMUL.FTZ R151, R25.reuse, R216 ;  /* 0x000000d819977220 */ /* 0x040fe20000410000 */
[----:B------:R-:W-:Y:S01]  /*27b60*/  FMUL.FTZ R148, R25, R184 ;  /* 0x000000b819947220 */ /* 0x000fe20000410000 */
[C---:B------:R-:W-:Y:S01]  /*27b70*/  FADD.FTZ R234, -R2.reuse, R172 ;  /* 0x000000ac02ea7221 */ /* 0x040fe20000010100 */
[C---:B------:R-:W-:Y:S01]  /*27b80*/  FADD.FTZ R232, -R2.reuse, R173 ;  /* 0x000000ad02e87221 */ /* 0x040fe20000010100 */
[----:B------:R-:W-:Y:S01]  /*27b90*/  STG.E.128 desc[UR8][R22.64], R12 ;  /* 0x0000000c16007986 */ /* 0x000fe2000c101d08 */
[C---:B------:R-:W-:Y:S01]  /*27ba0*/  FADD.FTZ R222, -R2.reuse, R190 ;  /* 0x000000be02de7221 */ /* 0x040fe20000010100 */
[C---:B------:R-:W-:Y:S01]  /*27bb0*/  FADD.FTZ R156, -R2.reuse, R192 ;  /* 0x000000c0029c7221 */ /* 0x040fe20000010100 */
[C---:B------:R-:W-:Y:S01]  /*27bc0*/  FADD.FTZ R248, -R2.reuse, R204 ;  /* 0x000000cc02f87221 */ /* 0x040fe20000010100 */
[C---:B------:R-:W-:Y:S01]  /*27bd0*/  FADD.FTZ R242, -R2.reuse, R206 ;  /* 0x000000ce02f27221 */ /* 0x040fe20000010100 */
[----:B------:R0:W-:Y:S01]  /*27be0*/  STG.E.128 desc[UR8][R186.64], R16 ;  /* 0x00000010ba007986 */ /* 0x0001e2000c101d08 */
        /* <DEDUP_REMOVED lines=23> */
[----:B0-----:R-:W-:Y:S01]  /*27d60*/  FFMA.FTZ R17, R151, R122, R66 ;  /* 0x0000007a97117223 */ /* 0x001fe20000010042 */
[----:B------:R-:W-:Y:S01]  /*27d70*/  FFMA.FTZ R148, R148, R123, R67 ;  /* 0x0000007b94947223 */ /* 0x000fe20000010043 */
[C---:B------:R-:W-:Y:S01]  /*27d80*/  FMUL.FTZ R29, R25.reuse, R234 ;  /* 0x000000ea191d7220 */ /* 0x040fe20000410000 */
[C---:B------:R-:W-:Y:S01]  /*27d90*/  FMUL.FTZ R2, R25.reuse, R232 ;  /* 0x000000e819027220 */ /* 0x040fe20000410000 */
[----:B------:R-:W-:Y:S01]  /*27da0*/  F2FP.BF16.F32.PACK_AB R14, R34, R149 ;  /* 0x00000095220e723e */ /* 0x000fe200000010ff */
[----:B------:R-:W-:Y:S01]  /*27db0*/  FMUL.FTZ R35, R25, R230 ;  /* 0x000000e619237220 */ /* 0x000fe20000410000 */
[----:B------:R-:W-:Y:S01]  /*27dc0*/  FFMA.FTZ R29, R29, R128, R72 ;  /* 0x000000801d1d7223 */ /* 0x000fe20000010048 */
[----:B------:R-:W-:Y:S01]  /*27dd0*/  FFMA.FTZ R2, R2, R129, R73 ;  /* 0x0000008102027223 */ /* 0x000fe20000010049 */
[----:B------:R-:W-:Y:S01]  /*27de0*/  F2FP.BF16.F32.PACK_AB R17, R148, R17 ;  /* 0x000000119411723e */ /* 0x000fe200000010ff */
[C---:B------:R-:W-:Y:S01]  /*27df0*/  FMUL.FTZ R30, R25.reuse, R182 ;  /* 0x000000b6191e7220 */ /* 0x040fe20000410000 */
        /* <DEDUP_REMOVED lines=31> */
[----:B------:R-:W-:Y:S01]  /*27ff0*/  IMAD.WIDE.U32 R24, R171, 0x10, R20 ;  /* 0x00000010ab187825 */ /* 0x000fe200078e0014 */
[----:B------:R-:W-:-:S03]  /*28000*/  F2FP.BF16.F32.PACK_AB R12, R2, R29 ;  /* 0x0000001d020c723e */ /* 0x000fc600000010ff */
        /* <DEDUP_REMOVED lines=64> */
.L_x_10622:
        /* <DEDUP_REMOVED lines=15> */
.L_x_42332:


//--------------------- .text._ZN10layer_norm13ln_fwd_kernelINS_13Kernel_traitsIf13__nv_bfloat16S2_S2_fjLj7168ELj1ELj1ELj4ELj16ENS_18Kernel_traits_baseILj7168EfS2_S2_S2_fjLj128EEEEELb1ELb0ELb1ELb0EEEvNS_9FwdParamsE --------------------------
	.section	.text._ZN10layer_norm13ln_fwd_kernelINS_13Kernel_traitsIf13__nv_bfloat16S2_S2_fjLj7168ELj1ELj1ELj4ELj16ENS_18Kernel_traits_baseILj7168EfS2_S2_S2_fjLj128EEEEELb1ELb0ELb1ELb0EEEvNS_9FwdParamsE,"ax",@progbits
	.align	128
        .global         _ZN10layer_norm13ln_fwd_kernelINS_13Kernel_traitsIf13__nv_bfloat16S2_S2_fjLj7168ELj1ELj1ELj4ELj16ENS_18Kernel_traits_baseILj7168EfS2_S2_S2_fjLj128EEEEELb1ELb0ELb1ELb0EEEvNS_9FwdParamsE
        .type           _ZN10layer_norm13ln_fwd_kernelINS_13Kernel_traitsIf13__nv_bfloat16S2_S2_fjLj7168ELj1ELj1ELj4ELj16ENS_18Kernel_traits_baseILj7168EfS2_S2_S2_fjLj128EEEEELb1ELb0ELb1ELb0EEEvNS_9FwdParamsE,@function
        .size           _ZN10layer_norm13ln_fwd_kernelINS_13Kernel_traitsIf13__nv_bfloat16S2_S2_fjLj7168ELj1ELj1ELj4ELj16ENS_18Kernel_traits_baseILj7168EfS2_S2_S2_fjLj128EEEEELb1ELb0ELb1ELb0EEEvNS_9FwdParamsE,(.L_x_42333 - _ZN10layer_norm13ln_fwd_kernelINS_13Kernel_traitsIf13__nv_bfloat16S2_S2_fjLj7168ELj1ELj1ELj4ELj16ENS_18Kernel_traits_baseILj7168EfS2_S2_S2_fjLj128EEEEELb1ELb0ELb1ELb0EEEvNS_9FwdParamsE)
        .other          _ZN10layer_norm13ln_fwd_kernelINS_13Kernel_traitsIf13__nv_bfloat16S2_S2_fjLj7168ELj1ELj1ELj4ELj16ENS_18Kernel_traits_baseILj7168EfS2_S2_S2_fjLj128EEEEELb1ELb0ELb1ELb0EEEvNS_9FwdParamsE,@"STO_CUDA_ENTRY STV_DEFAULT"
_ZN10layer_norm13ln_fwd_kernelINS_13Kernel_traitsIf13__nv_bfloat16S2_S2_fjLj7168ELj1ELj1ELj4ELj16ENS_18Kernel_traits_baseILj7168EfS2_S2_S2_fjLj128EEEEELb1ELb0ELb1ELb0EEEvNS_9FwdParamsE:
.text._ZN10layer_norm13ln_fwd_kernelINS_13Kernel_traitsIf13__nv_bfloat16S2_S2_fjLj7168ELj1ELj1ELj4ELj16ENS_18Kernel_traits_baseILj7168EfS2_S2_S2_fjLj128EEEEELb1ELb0ELb1ELb0EEEvNS_9FwdParamsE:
        /* <DEDUP_REMOVED lines=18> */
[----:B------:R-:W-:Y:S01]  /*0120*/  BSSY.RECONVERGENT B0, `(.L_x_10623) ;  /* 0x00000b4000007945 */ /* 0x000fe20003800200 */
[----:B------:R-:W0:Y:S01]  /*0130*/  S2UR UR22, SR_CTAID.X ;  /* 0x00000000001679c3 */ /* 0x000e220000002500 */
[----:B-----5:R-:W-:Y:S01]  /*0140*/  LOP3.LUT R18, R21, 0x1f, RZ, 0xc0, !PT ;  /* 0x0000001f15127812 */ /* 0x020fe200078ec0ff */
[----:B------:R-:W-:-:S06]  /*0150*/  UISETP.NE.AND.EX UP0, UPT, UR5, URZ, UPT, UP0 ;  /* 0x000000ff0500728c */ /* 0x000fcc000bf05300 */
[----:B------:R-:W0:Y:S02]  /*0160*/  LDC R8, c[0x0][0x360] ;  /* 0x0000d800ff087b82 */ /* 0x000e240000000800 */
[----:B0-----:R-:W-:Y:S01]  /*0170*/  IMAD R19, R8, UR22, R21 ;  /* 0x0000001608137c24 */ /* 0x001fe2000f8e0215 */
[----:B--2---:R-:W-:Y:S02]  /*0180*/  @P0 R2UR UR14, R2 ;  /* 0x00000000020e02ca */ /* 0x004fe400000e0000 */
[----:B------:R-:W-:Y:S02]  /*0190*/  @P0 R2UR UR15, R3 ;  /* 0x00000000030f02ca */ /* 0x000fe400000e0000 */
[----:B------:R-:W-:Y:S02]  /*01a0*/  LOP3.LUT R2, R21, 0x60, RZ, 0xc0, !PT ;  /* 0x0000006015027812 */ /* 0x000fe400078ec0ff */
[----:B------:R-:W-:Y:S02]  /*01b0*/  SHF.R.S32.HI R3, RZ, 0x1f, R6 ;  /* 0x0000001fff037819 */ /* 0x000fe40000011406 */
[----:B-1----:R-:W-:-:S02]  /*01c0*/  @P0 IADD3 R0, P1, PT, R4, R9, RZ ;  /* 0x0000000904000210 */ /* 0x002fc40007f3e0ff */
[----:B------:R-:W-:Y:S02]  /*01d0*/  LOP3.LUT R20, R2, 0x1f, R21, 0xf8, !PT ;  /* 0x0000001f02147812 */ /* 0x000fe400078ef815 */
[----:B------:R-:W-:Y:S01]  /*01e0*/  LEA.HI R3, R3, R6, RZ, 0x3 ;  /* 0x0000000603037211 */ /* 0x000fe200078f18ff */
[----:B------:R-:W-:Y:S01]  /*01f0*/  @P0 IMAD.X R7, RZ, RZ, R5, P1 ;  /* 0x000000ffff070224 */ /* 0x000fe200008e0605 */
[----:B------:R-:W-:Y:S01]  /*0200*/  LOP3.LUT R4, R20, 0x7f, RZ, 0x3c, !PT ;  /* 0x0000007f14047812 */ /* 0x000fe200078e3cff */
[----:B------:R-:W-:Y:S01]  /*0210*/  UIADD3 UR25, UPT, UPT, UR14, -0x61c88647, URZ ;  /* 0x9e3779b90e197890 */ /* 0x000fe2000fffe0ff */
[----:B------:R-:W-:Y:S01]  /*0220*/  SHF.R.S32.HI R3, RZ, 0x3, R3 ;  /* 0x00000003ff037819 */ /* 0x000fe20000011403 */
[----:B------:R-:W-:Y:S01]  /*0230*/  UIADD3 UR26, UPT, UPT, UR15, -0x4498517b, URZ ;  /* 0xbb67ae850f1a7890 */ /* 0x000fe2000fffe0ff */
[--C-:B------:R-:W-:Y:S01]  /*0240*/  SHF.R.U64 R16, R0, 0x2, R7.reuse ;  /* 0x0000000200107819 */ /* 0x100fe20000001207 */
[----:B------:R-:W-:Y:S01]  /*0250*/  UIADD3 UR27, UPT, UPT, UR14, 0x3c6ef372, URZ ;  /* 0x3c6ef3720e1b7890 */ /* 0x000fe2000fffe0ff */
[----:B------:R-:W-:Y:S01]  /*0260*/  IADD3 R17, PT, PT, R3, R4, RZ ;  /* 0x0000000403117210 */ /* 0x000fe20007ffe0ff */
[----:B------:R-:W-:Y:S01]  /*0270*/  UIADD3 UR28, UPT, UPT, UR15, 0x76cf5d0a, URZ ;  /* 0x76cf5d0a0f1c7890 */ /* 0x000fe2000fffe0ff */
[----:B------:R-:W-:Y:S01]  /*0280*/  SHF.R.U32.HI R10, RZ, 0x2, R7 ;  /* 0x00000002ff0a7819 */ /* 0x000fe20000011607 */
        /* <DEDUP_REMOVED lines=26> */
[----:B------:R-:W3:Y:S08]  /*0430*/  @P2 LDC.64 R22, c[0x0][0x438] ;  /* 0x00010e00ff162b82 */ /* 0x000ef00000000a00 */
[----:B------:R-:W4:Y:S08]  /*0440*/  @P3 LDC.64 R24, c[0x0][0x3d0] ;  /* 0x0000f400ff183b82 */ /* 0x000f300000000a00 */
[----:B------:R-:W4:Y:S08]  /*0450*/  @P3 LDC.64 R26, c[0x0][0x438] ;  /* 0x00010e00ff1a3b82 */ /* 0x000f300000000a00 */
[----:B------:R-:W4:Y:S08]  /*0460*/  @P4 LDC.64 R28, c[0x0][0x3d0] ;  /* 0x0000f400ff1c4b82 */ /* 0x000f300000000a00 */
[----:B------:R-:W4:Y:S01]  /*0470*/  @P4 LDC.64 R30, c[0x0][0x438] ;  /* 0x00010e00ff1e4b82 */ /* 0x000f220000000a00 */
[----:B0-----:R-:W-:-:S04]  /*0480*/  @P1 IMAD.WIDE.U32 R8, R11, 0x20, R8 ;  /* 0x000000200b081825 */ /* 0x001fc800078e0008 */
[C---:B-1----:R-:W-:Y:S01]  /*0490*/  @P1 IMAD.WIDE.U32 R12, R11.reuse, 0x20, R12 ;  /* 0x000000200b0c1825 */ /* 0x042fe200078e000c */
[----:B------:R0:W5:Y:S02]  /*04a0*/  @P1 LDG.E.128 R132, desc[UR12][R8.64] ;  /* 0x0000000c08841981 */ /* 0x000164000c1e1d00 */
[----:B------:R-:W1:Y:S01]  /*04b0*/  @P5 LDC.64 R32, c[0x0][0x3d0] ;  /* 0x0000f400ff205b82 */ /* 0x000e620000000a00 */
[----:B------:R-:W-:Y:S01]  /*04c0*/  @P1 VIADD R11, R11, 0x80 ;  /* 0x000000800b0b1836 */ /* 0x000fe20000000000 */
[----:B------:R0:W5:Y:S06]  /*04d0*/  @P1 LDG.E.128 R128, desc[UR12][R8.64+0x10] ;  /* 0x0000100c08801981 */ /* 0x00016c000c1e1d00 */
[----:B------:R-:W0:Y:S01]  /*04e0*/  @P5 LDC.64 R34, c[0x0][0x438] ;  /* 0x00010e00ff225b82 */ /* 0x000e220000000a00 */
[C---:B--2---:R-:W-:Y:S01]  /*04f0*/  @P2 IMAD.WIDE.U32 R14, R11.reuse, 0x20, R14 ;  /* 0x000000200b0e2825 */ /* 0x044fe200078e000e */
[----:B------:R2:W5:Y:S03]  /*0500*/  @P1 LD.E.128 R124, desc[UR12][R12.64] ;  /* 0x0000000c0c7c1980 */ /* 0x000566000c101d00 */
[C---:B---3--:R-:W-:Y:S01]  /*0510*/  @P2 IMAD.WIDE.U32 R22, R11.reuse, 0x20, R22 ;  /* 0x000000200b162825 */ /* 0x048fe200078e0016 */
[----:B------:R-:W-:Y:S01]  /*0520*/  @P2 IADD3 R11, PT, PT, R11, 0x80, RZ ;  /* 0x000000800b0b2810 */ /* 0x000fe20007ffe0ff */
[----:B------:R2:W5:Y:S01]  /*0530*/  @P1 LD.E.128 R120, desc[UR12][R12.64+0x10] ;  /* 0x0000100c0c781980 */ /* 0x000562000c101d00 */
[----:B------:R-:W3:Y:S03]  /*0540*/  @P0 LDC.64 R4, c[0x0][0x3d0] ;  /* 0x0000f400ff040b82 */ /* 0x000ee60000000a00 */
[C---:B----4-:R-:W-:Y:S01]  /*0550*/  @P3 IMAD.WIDE.U32 R24, R11.reuse, 0x20, R24 ;  /* 0x000000200b183825 */ /* 0x050fe200078e0018 */
[----:B------:R2:W5:Y:S03]  /*0560*/  @P2 LDG.E.128 R116, desc[UR12][R14.64] ;  /* 0x0000000c0e742981 */ /* 0x000566000c1e1d00 */
[C---:B------:R-:W-:Y:S01]  /*0570*/  @P3 IMAD.WIDE.U32 R26, R11.reuse, 0x20, R26 ;  /* 0x000000200b1a3825 */ /* 0x040fe200078e001a */
[----:B------:R2:W5:Y:S01]  /*0580*/  @P2 LDG.E.128 R112, desc[UR12][R14.64+0x10] ;  /* 0x0000100c0e702981 */ /* 0x000562000c1e1d00 */
[----:B------:R-:W4:Y:S02]  /*0590*/  @P0 LDC.64 R6, c[0x0][0x438] ;  /* 0x00010e00ff060b82 */ /* 0x000f240000000a00 */
[----:B------:R-:W-:Y:S01]  /*05a0*/  @P3 VIADD R11, R11, 0x80 ;  /* 0x000000800b0b3836 */ /* 0x000fe20000000000 */
[----:B------:R2:W5:Y:S03]  /*05b0*/  @P2 LD.E.128 R108, desc[UR12][R22.64] ;  /* 0x0000000c166c2980 */ /* 0x000566000c101d00 */
[C---:B------:R-:W-:Y:S01]  /*05c0*/  @P4 IMAD.WIDE.U32 R28, R11.reuse, 0x20, R28 ;  /* 0x000000200b1c4825 */ /* 0x040fe200078e001c */
[----:B------:R2:W5:Y:S03]  /*05d0*/  @P2 LD.E.128 R104, desc[UR12][R22.64+0x10] ;  /* 0x0000100c16682980 */ /* 0x000566000c101d00 */
[C---:B------:R-:W-:Y:S01]  /*05e0*/  @P4 IMAD.WIDE.U32 R30, R11.reuse, 0x20, R30 ;  /* 0x000000200b1e4825 */ /* 0x040fe200078e001e */
[----:B------:R2:W5:Y:S03]  /*05f0*/  @P3 LDG.E.128 R100, desc[UR12][R24.64] ;  /* 0x0000000c18643981 */ /* 0x000566000c1e1d00 */
[----:B------:R-:W-:Y:S01]  /*0600*/  @P4 VIADD R11, R11, 0x80 ;  /* 0x000000800b0b4836 */ /* 0x000fe20000000000 */
[----:B------:R2:W5:Y:S01]  /*0610*/  @P3 LDG.E.128 R96, desc[UR12][R24.64+0x10] ;  /* 0x0000100c18603981 */ /* 0x000562000c1e1d00 */
[----:B---3--:R-:W-:-:S03]  /*0620*/  @P0 IMAD.WIDE.U32 R4, R20, 0x20, R4 ;  /* 0x0000002014040825 */ /* 0x008fc600078e0004 */
[----:B------:R2:W5:Y:S01]  /*0630*/  @P3 LD.E.128 R92, desc[UR12][R26.64] ;  /* 0x0000000c1a5c3980 */ /* 0x000562000c101d00 */
[----:B-1----:R-:W-:-:S03]  /*0640*/  @P5 IMAD.WIDE.U32 R32, R11, 0x20, R32 ;  /* 0x000000200b205825 */ /* 0x002fc600078e0020 */
[----:B------:R2:W5:Y:S01]  /*0650*/  @P3 LD.E.128 R88, desc[UR12][R26.64+0x10] ;  /* 0x0000100c1a583980 */ /* 0x000562000c101d00 */
[----:B0-----:R-:W-:-:S03]  /*0660*/  @P5 IMAD.WIDE.U32 R34, R11, 0x20, R34 ;  /* 0x000000200b225825 */ /* 0x001fc600078e0022 */
        /* <DEDUP_REMOVED lines=8> */
[----:B----4-:R-:W-:-:S03]  /*06f0*/  @P0 IMAD.WIDE.U32 R6, R20, 0x20, R6 ;  /* 0x0000002014060825 */ /* 0x010fc600078e0006 */
[----:B------:R2:W5:Y:S04]  /*0700*/  @P0 LDG.E.128 R148, desc[UR12][R4.64] ;  /* 0x0000000c04940981 */ /* 0x000568000c1e1d00 */
[----:B------:R2:W5:Y:S04]  /*0710*/  @P0 LDG.E.128 R144, desc[UR12][R4.64+0x10] ;  /* 0x0000100c04900981 */ /* 0x000568000c1e1d00 */
[----:B------:R2:W5:Y:S04]  /*0720*/  @P0 LD.E.128 R140, desc[UR12][R6.64] ;  /* 0x0000000c068c0980 */ /* 0x000568000c101d00 */
[----:B------:R2:W5:Y:S01]  /*0730*/  @P0 LD.E.128 R136, desc[UR12][R6.64+0x10] ;  /* 0x0000100c06880980 */ /* 0x000562000c101d00 */
[----:B------:R-:W-:-:S02]  /*0740*/  ISETP.GE.U32.AND P0, PT, R17, 0x380, PT ;  /* 0x000003801100780c */ /* 0x000fc40003f06070 */
[----:B------:R-:W-:-:S11]  /*0750*/  @P5 IADD3 R11, PT, PT, R11, 0x80, RZ ;  /* 0x000000800b0b5810 */ /* 0x000fd60007ffe0ff */
[----:B--2---:R-:W-:Y:S05]  /*0760*/  @!P0 BRA `(.L_x_10625) ;  /* 0x00000004003c8947 */ /* 0x004fea0003800000 */
        /* <DEDUP_REMOVED lines=9> */
.L_x_10624:
[C---:B------:R-:W-:Y:S01]  /*0800*/  ISETP.GE.U32.AND P1, PT, R17.reuse, 0x100, PT ;  /* 0x000001001100780c */ /* 0x040fe20003f26070 */
[----:B------:R-:W-:Y:S01]  /*0810*/  IMAD.MOV.U32 R11, RZ, RZ, R20 ;  /* 0x000000ffff0b7224 */ /* 0x000fe200078e0014 */
[C---:B------:R-:W-:Y:S02]  /*0820*/  ISETP.GE.U32.AND P2, PT, R17.reuse, 0x180, PT ;  /* 0x000001801100780c */ /* 0x040fe40003f46070 */
[C---:B------:R-:W-:Y:S02]  /*0830*/  ISETP.GE.U32.AND P3, PT, R17.reuse, 0x200, PT ;  /* 0x000002001100780c */ /* 0x040fe40003f66070 */
[C---:B------:R-:W-:Y:S02]  /*0840*/  ISETP.GE.U32.AND P4, PT, R17.reuse, 0x280, PT ;  /* 0x000002801100780c */ /* 0x040fe40003f86070 */
[C---:B------:R-:W-:Y:S02]  /*0850*/  ISETP.GE.U32.AND P0, PT, R17.reuse, 0x80, PT ;  /* 0x000000801100780c */ /* 0x040fe40003f06070 */
[----:B------:R-:W-:-:S02]  /*0860*/  ISETP.GE.U32.AND P5, PT, R17, 0x300, PT ;  /* 0x000003001100780c */ /* 0x000fc40003fa6070 */
[----:B------:R-:W-:Y:S01]  /*0870*/  ISETP.GE.U32.AND P6, PT, R17, 0x380, PT ;  /* 0x000003801100780c */ /* 0x000fe20003fc6070 */
        /* <DEDUP_REMOVED lines=62> */
.L_x_10625:
[----:B------:R-:W-:Y:S05]  /*0c60*/  BSYNC.RECONVERGENT B0 ;  /* 0x0000000000007941 */ /* 0x000fea0003800200 */
.L_x_10623:
[----:B------:R-:W1:Y:S02]  /*0c70*/  LDCU UR4, c[0x0][0x384] ;  /* 0x00007080ff0477ac */ /* 0x000e640008000800 */
[----:B-1----:R-:W-:-:S06]  /*0c80*/  UISETP.GE.AND UP0, UPT, UR22, UR4, UPT ;  /* 0x000000041600728c */ /* 0x002fcc000bf06270 */
[----:B------:R-:W-:-:S13]  /*0c90*/  PLOP3.LUT P0, PT, PT, PT, UP0, 0x80, 0x8 ;  /* 0x000000000008781c */ /* 0x000fda0003f0f008 */
[----:B------:R-:W-:Y:S05]  /*0ca0*/  @P0 EXIT ;  /* 0x000000000000094d */ /* 0x000fea0003800000 */
[----:B0-----:R-:W-:Y:S01]  /*0cb0*/  IMAD.HI.U32 R5, R19, -0x326172a9, RZ ;  /* 0xcd9e8d5713057827 */ /* 0x001fe200078e00ff */
[----:B------:R-:W0:Y:S03]  /*0cc0*/  LDCU.U8 UR4, c[0x0][0x410] ;  /* 0x00008200ff0477ac */ /* 0x000e260008000000 */
        /* <DEDUP_REMOVED lines=13> */
[----:B------:R-:W-:Y:S01]  /*0da0*/  IMAD R7, R4, -0x326172a9, RZ ;  /* 0xcd9e8d5704077824 */ /* 0x000fe200078e02ff */
[----:B------:R-:W4:Y:S01]  /*0db0*/  LDCU.64 UR16, c[0x0][0x408] ;  /* 0x00008100ff1077ac */ /* 0x000f220008000a00 */
[----:B------:R-:W-:Y:S01]  /*0dc0*/  IMAD.HI.U32 R4, R8, -0x326172a9, RZ ;  /* 0xcd9e8d5708047827 */ /* 0x000fe200078e00ff */
[----:B------:R-:W1:Y:S03]  /*0dd0*/  LDCU.64 UR18, c[0x0][0x3a0] ;  /* 0x00007400ff1277ac */ /* 0x000e660008000a00 */
[----:B------:R-:W-:Y:S01]  /*0de0*/  IMAD.HI.U32 R5, R6, -0x2daee0ad, RZ ;  /* 0xd2511f5306057827 */ /* 0x000fe200078e00ff */
[----:B------:R-:W-:Y:S01]  /*0df0*/  LOP3.LUT R4, R7, UR27, R4, 0x96, !PT ;  /* 0x0000001b07047c12 */ /* 0x000fe2000f8e9604 */
[----:B------:R-:W1:Y:S02]  /*0e00*/  LDCU.128 UR8, c[0x0][0x3f0] ;  /* 0x00007e00ff0877ac */ /* 0x000e640008000c00 */
[----:B------:R-:W-:Y:S01]  /*0e10*/  IMAD R7, R8, -0x326172a9, RZ ;  /* 0xcd9e8d5708077824 */ /* 0x000fe200078e02ff */
[----:B------:R-:W-:Y:S01]  /*0e20*/  LOP3.LUT R5, R12, UR28, R5, 0x96, !PT ;  /* 0x0000001c0c057c12 */ /* 0x000fe2000f8e9605 */
[----:B------:R-:W-:Y:S01]  /*0e30*/  IMAD R12, R6, -0x2daee0ad, RZ ;  /* 0xd2511f53060c7824 */ /* 0x000fe200078e02ff */
[----:B------:R-:W1:Y:S01]  /*0e40*/  LDCU.64 UR20, c[0x0][0x380] ;  /* 0x00007000ff1477ac */ /* 0x000e620008000a00 */
[----:B------:R-:W-:Y:S01]  /*0e50*/  IMAD.HI.U32 R9, R4, -0x2daee0ad, RZ ;  /* 0xd2511f5304097827 */ /* 0x000fe200078e00ff */
[----:B------:R-:W-:-:S03]  /*0e60*/  UPLOP3.LUT UP1, UPT, UPT, UPT, UPT, 0x40, 0x4 ;  /* 0x000000000004789c */ /* 0x000fc60003f2e870 */
[C---:B------:R-:W-:Y:S01]  /*0e70*/  IMAD.HI.U32 R6, R5.reuse, -0x326172a9, RZ ;  /* 0xcd9e8d5705067827 */ /* 0x040fe200078e00ff */
[----:B------:R-:W-:Y:S01]  /*0e80*/  LOP3.LUT R9, R12, UR30, R9, 0x96, !PT ;  /* 0x0000001e0c097c12 */ /* 0x000fe2000f8e9609 */
[----:B0-----:R-:W-:Y:S02]  /*0e90*/  UISETP.NE.AND UP2, UPT, UR4, URZ, UPT ;  /* 0x000000ff0400728c */ /* 0x001fe4000bf45270 */
        /* <DEDUP_REMOVED lines=23> */
[----:B------:R-:W-:Y:S01]  /*1010*/  IMAD.HI.U32 R6, R5, -0x326172a9, RZ ;  /* 0xcd9e8d5705067827 */ /* 0x000fe200078e00ff */
[----:B------:R-:W-:-:S03]  /*1020*/  LOP3.LUT R9, R3, 0x7f, RZ, 0xc0, !PT ;  /* 0x0000007f03097812 */ /* 0x000fc600078ec0ff */
[----:B------:R-:W-:Y:S01]  /*1030*/  IMAD.SHL.U32 R3, R3, 0x2, RZ ;  /* 0x0000000203037824 */ /* 0x000fe200078e00ff */
[----:B------:R-:W-:Y:S01]  /*1040*/  VIADDMNMX R11, R9, -R2, RZ, !PT ;  /* 0x80000002090b7246 */ /* 0x000fe200078001ff */
[----:B------:R-:W-:Y:S01]  /*1050*/  IMAD R12, R5, -0x326172a9, RZ ;  /* 0xcd9e8d57050c7824 */ /* 0x000fe200078e02ff */
[----:B------:R-:W-:Y:S01]  /*1060*/  LOP3.LUT R6, R7, UR37, R6, 0x96, !PT ;  /* 0x0000002507067c12 */ /* 0x000fe2000f8e9606 */
[----:B------:R-:W-:Y:S01]  /*1070*/  IMAD R7, R4, -0x2daee0ad, RZ ;  /* 0xd2511f5304077824 */ /* 0x000fe200078e02ff */
[----:B------:R-:W-:Y:S01]  /*1080*/  LOP3.LUT R4, R3, 0xffffff00, RZ, 0xc0, !PT ;  /* 0xffffff0003047812 */ /* 0x000fe200078ec0ff */
[----:B------:R-:W-:Y:S01]  /*1090*/  IMAD.HI.U32 R5, R8, -0x326172a9, RZ ;  /* 0xcd9e8d5708057827 */ /* 0x000fe200078e00ff */
[----:B------:R-:W-:-:S03]  /*10a0*/  VIMNMX R11, PT, PT, R11, 0x20, PT ;  /* 0x000000200b0b7848 */ /* 0x000fc60003fe0100 */
[----:B------:R-:W-:Y:S01]  /*10b0*/  IMAD.HI.U32 R2, R6, -0x2daee0ad, RZ ;  /* 0xd2511f5306027827 */ /* 0x000fe200078e00ff */
[----:B------:R-:W-:-:S03]  /*10c0*/  LOP3.LUT R5, R12, UR39, R5, 0x96, !PT ;  /* 0x000000270c057c12 */ /* 0x000fc6000f8e9605 */
[----:B------:R-:W-:Y:S01]  /*10d0*/  IMAD R11, R11, 0x8, R4 ;  /* 0x000000080b0b7824 */ /* 0x000fe200078e0204 */
[----:B------:R-:W-:Y:S01]  /*10e0*/  LOP3.LUT R2, R7, UR40, R2, 0x96, !PT ;  /* 0x0000002807027c12 */ /* 0x000fe2000f8e9602 */
[----:B------:R-:W-:Y:S02]  /*10f0*/  IMAD R9, R18, -0x20, R9 ;  /* 0xffffffe012097824 */ /* 0x000fe400078e0209 */
[----:B------:R-:W-:Y:S01]  /*1100*/  IMAD R8, R8, -0x326172a9, RZ ;  /* 0xcd9e8d5708087824 */ /* 0x000fe200078e02ff */
[----:B------:R-:W-:Y:S01]  /*1110*/  I2FP.F32.U32 R12, R11 ;  /* 0x0000000b000c7245 */ /* 0x000fe20000201000 */
[----:B------:R-:W-:Y:S01]  /*1120*/  IMAD.HI.U32 R13, R2, -0x326172a9, RZ ;  /* 0xcd9e8d57020d7827 */ /* 0x000fe200078e00ff */
[----:B------:R-:W-:Y:S02]  /*1130*/  VIMNMX R9, PT, PT, RZ, R9, !PT ;  /* 0x00000009ff097248 */ /* 0x000fe40007fe0100 */
[----:B------:R-:W-:Y:S01]  /*1140*/  LOP3.LUT R11, R0, 0x3, RZ, 0xc0, !PT ;  /* 0x00000003000b7812 */ /* 0x000fe200078ec0ff */
[----:B------:R-:W-:Y:S01]  /*1150*/  IMAD R3, R6, -0x2daee0ad, RZ ;  /* 0xd2511f5306037824 */ /* 0x000fe200078e02ff */
[----:B------:R-:W0:Y:S01]  /*1160*/  MUFU.RCP R12, R12 ;  /* 0x0000000c000c7308 */ /* 0x000e220000001000 */
[----:B------:R-:W-:Y:S01]  /*1170*/  VIMNMX R9, PT, PT, R9, 0x20, PT ;  /* 0x0000002009097848 */ /* 0x000fe20003fe0100 */
[----:B------:R-:W-:Y:S01]  /*1180*/  IMAD.HI.U32 R14, R5, -0x2daee0ad, RZ ;  /* 0xd2511f53050e7827 */ /* 0x000fe200078e00ff */
[----:B------:R-:W-:-:S02]  /*1190*/  LOP3.LUT R13, R8, UR41, R13, 0x96, !PT ;  /* 0x00000029080d7c12 */ /* 0x000fc4000f8e960d */
[----:B------:R-:W-:Y:S01]  /*11a0*/  LEA R15, R9, R4, 0x3 ;  /* 0x00000004090f7211 */ /* 0x000fe200078e18ff */
[----:B------:R-:W-:Y:S01]  /*11b0*/  IMAD.MOV.U32 R9, RZ, RZ, RZ ;  /* 0x000000ffff097224 */ /* 0x000fe200078e00ff */
[----:B------:R-:W-:Y:S01]  /*11c0*/  LOP3.LUT R14, R3, UR42, R14, 0x96, !PT ;  /* 0x0000002a030e7c12 */ /* 0x000fe2000f8e960e */
[----:B------:R-:W-:Y:S02]  /*11d0*/  IMAD R199, R5, -0x2daee0ad, RZ ;  /* 0xd2511f5305c77824 */ /* 0x000fe400078e02ff */
[----:B-1234-:R-:W-:-:S07]  /*11e0*/  IMAD R8, R2, -0x326172a9, RZ ;  /* 0xcd9e8d5702087824 */ /* 0x01efce00078e02ff */
.L_x_11353:
[----:B------:R-:W-:-:S06]  /*11f0*/  UIMAD.WIDE UR4, UR22, 0x4, UR8 ;  /* 0x00000004160478a5 */ /* 0x000fcc000f8e0208 */
[----:B01234-:R-:W-:Y:S01]  /*1200*/  IMAD.U32 R152, RZ, RZ, UR4 ;  /* 0x00000004ff987e24 */ /* 0x01ffe2000f8e00ff */
[----:B------:R-:W-:-:S05]  /*1210*/  MOV R153, UR5 ;  /* 0x0000000500997c02 */ /* 0x000fca0008000f00 */
[----:B------:R1:W2:Y:S01]  /*1220*/  LDG.E R154, desc[UR12][R152.64] ;  /* 0x0000000c989a7981 */ /* 0x0002a2000c1e1900 */
[----:B------:R-:W-:-:S06]  /*1230*/  UIMAD.WIDE UR4, UR22, 0x4, UR10 ;  /* 0x00000004160478a5 */ /* 0x000fcc000f8e020a */
[----:B-1----:R-:W-:Y:S02]  /*1240*/  IMAD.U32 R152, RZ, RZ, UR4 ;  /* 0x00000004ff987e24 */ /* 0x002fe4000f8e00ff */
        /* <DEDUP_REMOVED lines=24> */
[----:B------:R-:W1:Y:S02]  /*13d0*/  LDC.64 R36, c[0x0][0x390] ;  /* 0x0000e400ff247b82 */ /* 0x000e640000000a00 */
[----:B-1----:R-:W-:-:S06]  /*13e0*/  IMAD.WIDE.U32 R36, R200, 0x10, R36 ;  /* 0x00000010c8247825 */ /* 0x002fcc00078e0024 */
[----:B------:R-:W5:Y:S02]  /*13f0*/  LDG.E.128 R36, desc[UR12][R36.64] ;  /* 0x0000000c24247981 */ /* 0x000f64000c1e1d00 */
.L_x_10628:
[----:B-----5:R-:W-:Y:S02]  /*1400*/  PRMT R173, R37, 0x7632, R173 ;  /* 0x0000763225ad7816 */ /* 0x020fe400000000ad */
[----:B------:R-:W-:Y:S01]  /*1410*/  PRMT R157, R36, 0x7632, R157 ;  /* 0x00007632249d7816 */ /* 0x000fe2000000009d */
[----:B------:R-:W-:Y:S06]  /*1420*/  BRA.U !UP0, `(.L_x_10629) ;  /* 0x0000002d08907547 */ /* 0x000fec000b800000 */
[----:B------:R-:W1:Y:S02]  /*1430*/  LDC.64 R152, c[0x0][0x3a0] ;  /* 0x0000e800ff987b82 */ /* 0x000e640000000a00 */
[----:B-1----:R-:W-:-:S06]  /*1440*/  IMAD.WIDE.U32 R152, R201, 0x10, R152 ;  /* 0x00000010c9987825 */ /* 0x002fcc00078e0098 */
        /* <DEDUP_REMOVED lines=22> */
.L_x_10633:
        /* <DEDUP_REMOVED lines=13> */
.L_x_10635:
[----:B------:R-:W-:Y:S05]  /*1680*/  BSYNC.RECONVERGENT B2 ;  /* 0x0000000000027941 */ /* 0x000fea0003800200 */
.L_x_10634:
        /* <DEDUP_REMOVED lines=43> */
.L_x_10632:
[----:B------:R-:W-:Y:S05]  /*1940*/  BSYNC.RECONVERGENT B1 ;  /* 0x0000000000017941 */ /* 0x000fea0003800200 */
.L_x_10631:
        /* <DEDUP_REMOVED lines=11> */
.L_x_10630:
        /* <DEDUP_REMOVED lines=22> */
.L_x_10639:
        /* <DEDUP_REMOVED lines=13> */
.L_x_10641:
[----:B------:R-:W-:Y:S05]  /*1c30*/  BSYNC.RECONVERGENT B2 ;  /* 0x0000000000027941 */ /* 0x000fea0003800200 */
.L_x_10640:
        /* <DEDUP_REMOVED lines=43> */
.L_x_10638:
[----:B------:R-:W-:Y:S05]  /*1ef0*/  BSYNC.RECONVERGENT B1 ;  /* 0x0000000000017941 */ /* 0x000fea0003800200 */
.L_x_10637:
        /* <DEDUP_REMOVED lines=13> */
.L_x_10636:
        /* <DEDUP_REMOVED lines=21> */
.L_x_10645:
        /* <DEDUP_REMOVED lines=13> */
.L_x_10647:
[----:B------:R-:W-:Y:S05]  /*21f0*/  BSYNC.RECONVERGENT B2 ;  /* 0x0000000000027941 */ /* 0x000fea0003800200 */
.L_x_10646:
        /* <DEDUP_REMOVED lines=43> */
.L_x_10644:
[----:B------:R-:W-:Y:S05]  /*24b0*/  BSYNC.RECONVERGENT B1 ;  /* 0x0000000000017941 */ /* 0x000fea0003800200 */
.L_x_10643:
        /* <DEDUP_REMOVED lines=11> */
.L_x_10642:
        /* <DEDUP_REMOVED lines=22> */
.L_x_10651:
        /* <DEDUP_REMOVED lines=13> */
.L_x_10653:
[----:B------:R-:W-:Y:S05]  /*27a0*/  BSYNC.RECONVERGENT B2 ;  /* 0x0000000000027941 */ /* 0x000fea0003800200 */
.L_x_10652:
        /* <DEDUP_REMOVED lines=43> */
.L_x_10650:
[----:B------:R-:W-:Y:S05]  /*2a60*/  BSYNC.RECONVERGENT B1 ;  /* 0x0000000000017941 */ /* 0x000fea0003800200 */
.L_x_10649:
[----:B------:R-:W-:Y:S01]  /*2a70*/  PRMT R152, R37, 0x7632, R152 ;  /* 0x0000763225987816 */ /* 0x000fe20000000098 */
[----:B------:R-:W-:Y:S01]  /*2a80*/  IMAD.MOV.U32 R157, RZ, RZ, 0x2f800000 ;  /* 0x2f800000ff9d7424 */ /* 0x000fe200078e00ff */
[----:B------:R-:W-:Y:S02]  /*2a90*/  I2FP.F32.U32 R2, R2 ;  /* 0x0000000200027245 */ /* 0x000fe40000201000 */
        /* <DEDUP_REMOVED lines=10> */
.L_x_10648:
        /* <DEDUP_REMOVED lines=21> */
.L_x_10657:
        /* <DEDUP_REMOVED lines=13> */
.L_x_10659:
[----:B------:R-:W-:Y:S05]  /*2d60*/  BSYNC.RECONVERGENT B2 ;  /* 0x0000000000027941 */ /* 0x000fea0003800200 */
.L_x_10658:
        /* <DEDUP_REMOVED lines=43> */
.L_x_10656:
[----:B------:R-:W-:Y:S05]  /*3020*/  BSYNC.RECONVERGENT B1 ;  /* 0x0000000000017941 */ /* 0x000fea0003800200 */
.L_x_10655:
[----:B------:R-:W-:Y:S01]  /*3030*/  I2FP.F32.U32 R0, R0 ;  /* 0x0000000000007245 */ /* 0x000fe20000201000 */
[----:B------:R-:W-:Y:S01]  /*3040*/  IMAD.MOV.U32 R153, RZ, RZ, 0x2f800000 ;  /* 0x2f800000ff997424 */ /* 0x000fe200078e00ff */
        /* <DEDUP_REMOVED lines=9> */
.L_x_10654:
        /* <DEDUP_REMOVED lines=22> */
.L_x_10663:
        /* <DEDUP_REMOVED lines=13> */
.L_x_10665:
[----:B------:R-:W-:Y:S05]  /*3310*/  BSYNC.RECONVERGENT B2 ;  /* 0x0000000000027941 */ /* 0x000fea0003800200 */
.L_x_10664:
        /* <DEDUP_REMOVED lines=43> */
.L_x_10662:
[----:B------:R-:W-:Y:S05]  /*35d0*/  BSYNC.RECONVERGENT B1 ;  /* 0x0000000000017941 */ /* 0x000fea0003800200 */
.L_x_10661:
        /* <DEDUP_REMOVED lines=9> */
[----:B------:R-:W-:-:S03]  /*3670*/  FMUL.FTZ R152, R152, UR16 ;  /* 0x0000001098987c20 */ /* 0x000fc60008410000 */
[----:B------:R-:W-:Y:S02]  /*3680*/  SEL R22, RZ, 0x1, P2 ;  /* 0x00000001ff167807 */ /* 0x000fe40001000000 */
[----:B------:R-:W-:-:S05]  /*3690*/  FSEL R152, R152, RZ, !P2 ;  /* 0x000000ff98987208 */ /* 0x000fca0005000000 */
[----:B------:R-:W-:-:S07]  /*36a0*/  FADD.FTZ R173, R173, R152 ;  /* 0x00000098adad7221 */ /* 0x000fce0000010000 */
.L_x_10660:
        /* <DEDUP_REMOVED lines=21> */
.L_x_10669:
        /* <DEDUP_REMOVED lines=13> */
.L_x_10671:
[----:B------:R-:W-:Y:S05]  /*38d0*/  BSYNC.RECONVERGENT B2 ;  /* 0x0000000000027941 */ /* 0x000fea0003800200 */
.L_x_10670:
        /* <DEDUP_REMOVED lines=43> */
.L_x_10668:
[----:B------:R-:W-:Y:S05]  /*3b90*/  BSYNC.RECONVERGENT B1 ;  /* 0x0000000000017941 */ /* 0x000fea0003800200 */
.L_x_10667:
        /* <DEDUP_REMOVED lines=11> */
.L_x_10666:
        /* <DEDUP_REMOVED lines=22> */
.L_x_10675:
        /* <DEDUP_REMOVED lines=13> */
.L_x_10677:
[----:B------:R-:W-:Y:S05]  /*3e80*/  BSYNC.RECONVERGENT B2 ;  /* 0x0000000000027941 */ /* 0x000fea0003800200 */
.L_x_10676:
        /* <DEDUP_REMOVED lines=41> */
[----:B------:R-:W-:-:S07]  /*4120*/  LOP3.LUT R14, R152, UR42, R207, 0x96, !PT ;  /* 0x0000002a980e7c12 */ /* 0x000fce000f8e96cf */
.L_x_10674:
[----:B------:R-:W-:Y:S05]  /*4130*/  BSYNC.RECONVERGENT B1 ;  /* 0x0000000000017941 */ /* 0x000fea0003800200 */
.L_x_10673:
        /* <DEDUP_REMOVED lines=13> */
.L_x_10672:
[----:B------:R-:W-:Y:S02]  /*4210*/  F2FP.BF16.F32.PACK_AB R155, RZ, R186 ;  /* 0x000000baff9b723e */ /* 0x000fe400000010ff */
[----:B------:R-:W-:Y:S02]  /*4220*/  PRMT R154, R211, 0x5410, R154 ;  /* 0x00005410d39a7816 */ /* 0x000fe4000000009a */
[----:B------:R-:W-:Y:S02]  /*4230*/  PRMT R153, R209, 0x5410, R210 ;  /* 0x00005410d1997816 */ /* 0x000fe400000000d2 */
[----:B------:R-:W-:Y:S02]  /*4240*/  PRMT R152, R199, 0x5410, R208 ;  /* 0x00005410c7987816 */ /* 0x000fe400000000d0 */
[----:B------:R-:W-:Y:S01]  /*4250*/  PRMT R155, R213, 0x5410, R155 ;  /* 0x00005410d59b7816 */ /* 0x000fe2000000009b */
[----:B------:R-:W-:Y:S06]  /*4260*/  BRA `(.L_x_10678) ;  /* 0x0000002800a47947 */ /* 0x000fec0003800000 */
.L_x_10629:
        /* <DEDUP_REMOVED lines=20> */
.L_x_10682:
        /* <DEDUP_REMOVED lines=13> */
.L_x_10684:
[----:B------:R-:W-:Y:S05]  /*4480*/  BSYNC.RECONVERGENT B2 ;  /* 0x0000000000027941 */ /* 0x000fea0003800200 */
.L_x_10683:
        /* <DEDUP_REMOVED lines=42> */
.L_x_10681:
[----:B------:R-:W-:Y:S05]  /*4730*/  BSYNC.RECONVERGENT B1 ;  /* 0x0000000000017941 */ /* 0x000fea0003800200 */
.L_x_10680:
        /* <DEDUP_REMOVED lines=9> */
.L_x_10679:
        /* <DEDUP_REMOVED lines=17> */
.L_x_10688:
        /* <DEDUP_REMOVED lines=13> */
.L_x_10690:
[----:B------:R-:W-:Y:S05]  /*49b0*/  BSYNC.RECONVERGENT B2 ;  /* 0x0000000000027941 */ /* 0x000fea0003800200 */
.L_x_10689:
        /* <DEDUP_REMOVED lines=43> */
.L_x_10687:
[----:B------:R-:W-:Y:S05]  /*4c70*/  BSYNC.RECONVERGENT B1 ;  /* 0x0000000000017941 */ /* 0x000fea0003800200 */
.L_x_10686:
        /* <DEDUP_REMOVED lines=9> */
.L_x_10685:
        /* <DEDUP_REMOVED lines=17> */
.L_x_10694:
        /* <DEDUP_REMOVED lines=13> */
.L_x_10696:
[----:B------:R-:W-:Y:S05]  /*4ef0*/  BSYNC.RECONVERGENT B2 ;  /* 0x0000000000027941 */ /* 0x000fea0003800200 */
.L_x_10695:
        /* <DEDUP_REMOVED lines=43> */
.L_x_10693:
[----:B------:R-:W-:Y:S05]  /*51b0*/  BSYNC.RECONVERGENT B1 ;  /* 0x0000000000017941 */ /* 0x000fea0003800200 */
.L_x_10692:
        /* <DEDUP_REMOVED lines=9> */
.L_x_10691:
        /* <DEDUP_REMOVED lines=17> */
.L_x_10700:
        /* <DEDUP_REMOVED lines=13> */
.L_x_10702:
[----:B------:R-:W-:Y:S05]  /*5430*/  BSYNC.RECONVERGENT B2 ;  /* 0x0000000000027941 */ /* 0x000fea0003800200 */
.L_x_10701:
        /* <DEDUP_REMOVED lines=43> */
.L_x_10699:
[----:B------:R-:W-:Y:S05]  /*56f0*/  BSYNC.RECONVERGENT B1 ;  /* 0x0000000000017941 */ /* 0x000fea0003800200 */
.L_x_10698:
        /* <DEDUP_REMOVED lines=9> */
.L_x_10697:
        /* <DEDUP_REMOVED lines=17> */
.L_x_10706:
        /* <DEDUP_REMOVED lines=13> */
.L_x_10708:
[----:B------:R-:W-:Y:S05]  /*5970*/  BSYNC.RECONVERGENT B2 ;  /* 0x0000000000027941 */ /* 0x000fea0003800200 */
.L_x_10707:
        /* <DEDUP_REMOVED lines=43> */
.L_x_10705:
[----:B------:R-:W-:Y:S05]  /*5c30*/  BSYNC.RECONVERGENT B1 ;  /* 0x0000000000017941 */ /* 0x000fea0003800200 */
.L_x_10704:
        /* <DEDUP_REMOVED lines=9> */
.L_x_10703:
        /* <DEDUP_REMOVED lines=17> */
.L_x_10712:
        /* <DEDUP_REMOVED lines=13> */
.L_x_10714:
[----:B------:R-:W-:Y:S05]  /*5eb0*/  BSYNC.RECONVERGENT B2 ;  /* 0x0000000000027941 */ /* 0x000fea0003800200 */
.L_x_10713:
        /* <DEDUP_REMOVED lines=43> */
.L_x_10711:
[----:B------:R-:W-:Y:S05]  /*6170*/  BSYNC.RECONVERGENT B1 ;  /* 0x0000000000017941 */ /* 0x000fea0003800200 */
.L_x_10710:
[----:B------:R-:W-:Y:S01]  /*6180*/  PRMT R152, R38, 0x7632, R152 ;  /* 0x0000763226987816 */ /* 0x000fe20000000098 */
[----:B------:R-:W-:Y:S01]  /*6190*/  IMAD.MOV.U32 R153, RZ, RZ, 0x2f800000 ;  /* 0x2f800000ff997424 */ /* 0x000fe200078e00ff */
        /* <DEDUP_REMOVED lines=8> */
.L_x_10709:
        /* <DEDUP_REMOVED lines=17> */
.L_x_10718:
        /* <DEDUP_REMOVED lines=13> */
.L_x_10720:
[----:B------:R-:W-:Y:S05]  /*6400*/  BSYNC.RECONVERGENT B2 ;  /* 0x0000000000027941 */ /* 0x000fea0003800200 */
.L_x_10719:
        /* <DEDUP_REMOVED lines=43> */
.L_x_10717:
[----:B------:R-:W-:Y:S05]  /*66c0*/  BSYNC.RECONVERGENT B1 ;  /* 0x0000000000017941 */ /* 0x000fea0003800200 */
.L_x_10716:
        /* <DEDUP_REMOVED lines=9> */
.L_x_10715:
        /* <DEDUP_REMOVED lines=17> */
.L_x_10724:
        /* <DEDUP_REMOVED lines=13> */
.L_x_10726:
[----:B------:R-:W-:Y:S05]  /*6940*/  BSYNC.RECONVERGENT B2 ;  /* 0x0000000000027941 */ /* 0x000fea0003800200 */
.L_x_10725:
        /* <DEDUP_REMOVED lines=43> */
.L_x_10723:
[----:B------:R-:W-:Y:S05]  /*6c00*/  BSYNC.RECONVERGENT B1 ;  /* 0x0000000000017941 */ /* 0x000fea0003800200 */
.L_x_10722:
        /* <DEDUP_REMOVED lines=10> */
.L_x_10721:
[----:B------:R-:W-:Y:S02]  /*6cb0*/  F2FP.BF16.F32.PACK_AB R155, RZ, R186 ;  /* 0x000000baff9b723e */ /* 0x000fe400000010ff */
[----:B------:R-:W-:Y:S02]  /*6cc0*/  PRMT R154, R210, 0x5410, R211 ;  /* 0x00005410d29a7816 */ /* 0x000fe400000000d3 */
[----:B------:R-:W-:Y:S02]  /*6cd0*/  PRMT R153, R209, 0x5410, R208 ;  /* 0x00005410d1997816 */ /* 0x000fe400000000d0 */
[----:B------:R-:W-:Y:S02]  /*6ce0*/  PRMT R152, R207, 0x5410, R199 ;  /* 0x00005410cf987816 */ /* 0x000fe400000000c7 */
[----:B------:R-:W-:-:S07]  /*6cf0*/  PRMT R155, R212, 0x5410, R155 ;  /* 0x00005410d49b7816 */ /* 0x000fce000000009b */
.L_x_10678:
[----:B------:R-:W1:Y:S01]  /*6d00*/  LDC.64 R202, c[0x0][0x3a8] ;  /* 0x0000ea00ffca7b82 */ /* 0x000e620000000a00 */
[----:B------:R-:W-:Y:S01]  /*6d10*/  MOV R199, R206 ;  /* 0x000000ce00c77202 */ /* 0x000fe20000000f00 */
[----:B-1----:R-:W-:-:S05]  /*6d20*/  IMAD.WIDE.U32 R202, R201, 0x10, R202 ;  /* 0x00000010c9ca7825 */ /* 0x002fca00078e00ca */
[----:B------:R1:W-:Y:S01]  /*6d30*/  STG.E.128 desc[UR12][R202.64], R152 ;  /* 0x00000098ca007986 */ /* 0x0003e2000c101d0c */
[----:B------:R-:W-:Y:S05]  /*6d40*/  BRA.U !UP3, `(.L_x_10727) ;  /* 0x000000010b507547 */ /* 0x000fea000b800000 */
[----:B-1----:R-:W-:Y:S01]  /*6d50*/  IMAD.U32 R155, R23, 0x10000, RZ ;  /* 0x00010000179b7824 */ /* 0x002fe200078e00ff */
[----:B------:R-:W1:Y:S01]  /*6d60*/  LDC.64 R152, c[0x0][0x3b0] ;  /* 0x0000ec00ff987b82 */ /* 0x000e620000000a00 */
        /* <DEDUP_REMOVED lines=18> */
.L_x_10727:
[----:B------:R-:W-:Y:S01]  /*6e90*/  VIADD R201, R201, 0x80 ;  /* 0x00000080c9c97836 */ /* 0x000fe20000000000 */
[----:B------:R-:W-:-:S07]  /*6ea0*/  IADD3 R200, PT, PT, R200, 0x80, RZ ;  /* 0x00000080c8c87810 */ /* 0x000fce0007ffe0ff */
.L_x_10627:
[----:B------:R-:W-:Y:S05]  /*6eb0*/  BSYNC.RECONVERGENT B0 ;  /* 0x0000000000007941 */ /* 0x000fea0003800200 */
.L_x_10626:
[----:B------:R-:W-:Y:S01]  /*6ec0*/  ISETP.GE.U32.AND P1, PT, R17, 0x100, PT ;  /* 0x000001001100780c */ /* 0x000fe20003f26070 */
[----:B------:R-:W-:Y:S03]  /*6ed0*/  BSSY.RECONVERGENT B0, `(.L_x_10728) ;  /* 0x00005b4000007945 */ /* 0x000fe60003800200 */
[----:B-12---:R-:W-:-:S09]  /*6ee0*/  P2R R152, PR, RZ, 0x2 ;  /* 0x00000002ff987803 */ /* 0x006fd20000000000 */
[----:B------:R-:W-:Y:S05]  /*6ef0*/  @!P1 BRA `(.L_x_10729) ;  /* 0x0000005800c49947 */ /* 0x000fea0003800000 */
[----:B------:R-:W-:-:S04]  /*6f00*/  UISETP.NE.U32.AND UP0, UPT, UR18, URZ, UPT ;  /* 0x000000ff1200728c */ /* 0x000fc8000bf05070 */
[----:B------:R-:W-:Y:S01]  /*6f10*/  UISETP.NE.AND.EX UP0, UPT, UR19, URZ, UPT, UP0 ;  /* 0x000000ff1300728c */ /* 0x000fe2000bf05300 */
[----:B------:R-:W-:Y:S10]  /*6f20*/  BRA.U !UP3, `(.L_x_10730) ;  /* 0x000000010b0c7547 */ /* 0x000ff4000b800000 */
[----:B------:R-:W1:Y:S02]  /*6f30*/  LDC.64 R36, c[0x0][0x390] ;  /* 0x0000e400ff247b82 */ /* 0x000e640000000a00 */
[----:B-1----:R-:W-:-:S06]  /*6f40*/  IMAD.WIDE.U32 R36, R200, 0x10, R36 ;  /* 0x00000010c8247825 */ /* 0x002fcc00078e0024 */
[----:B------:R-:W5:Y:S02]  /*6f50*/  LDG.E.128 R36, desc[UR12][R36.64] ;  /* 0x0000000c24247981 */ /* 0x000f64000c1e1d00 */
.L_x_10730:
[----:B-----5:R-:W-:Y:S02]  /*6f60*/  PRMT R171, R37, 0x7632, R171 ;  /* 0x0000763225ab7816 */ /* 0x020fe400000000ab */
[----:B------:R-:W-:Y:S01]  /*6f70*/  PRMT R159, R36, 0x7632, R159 ;  /* 0x00007632249f7816 */ /* 0x000fe2000000009f */
[----:B------:R-:W-:Y:S06]  /*6f80*/  BRA.U !UP0, `(.L_x_10731) ;  /* 0x0000002d08907547 */ /* 0x000fec000b800000 */
[----:B------:R-:W1:Y:S02]  /*6f90*/  LDC.64 R152, c[0x0][0x3a0] ;  /* 0x0000e800ff987b82 */ /* 0x000e640000000a00 */
[----:B-1----:R-:W-:-:S06]  /*6fa0*/  IMAD.WIDE.U32 R152, R201, 0x10, R152 ;  /* 0x00000010c9987825 */ /* 0x002fcc00078e0098 */
        /* <DEDUP_REMOVED lines=22> */
.L_x_10735:
        /* <DEDUP_REMOVED lines=13> */
.L_x_10737:
[----:B------:R-:W-:Y:S05]  /*71e0*/  BSYNC.RECONVERGENT B2 ;  /* 0x0000000000027941 */ /* 0x000fea0003800200 */
.L_x_10736:
        /* <DEDUP_REMOVED lines=43> */
.L_x_10734:
[----:B------:R-:W-:Y:S05]  /*74a0*/  BSYNC.RECONVERGENT B1 ;  /* 0x0000000000017941 */ /* 0x000fea0003800200 */
.L_x_10733:
[----:B------:R-:W-:Y:S01]  /*74b0*/  I2FP.F32.U32 R6, R6 ;  /* 0x0000000600067245 */ /* 0x000fe20000201000 */
[----:B------:R-:W-:Y:S02]  /*74c0*/  HFMA2 R11, -RZ, RZ, 0.1171875, 0 ;  /* 0x2f800000ff0b7431 */ /* 0x000fe400000001ff */
[----:B------:R-:W-:Y:S02]  /*74d0*/  IMAD.U32 R25, R36, 0x10000, RZ ;  /* 0x0001000024197824 */ /* 0x000fe400078e00ff */
[----:B------:R-:W-:Y:S02]  /*74e0*/  IMAD.U32 R26, R152, 0x10000, RZ ;  /* 0x00010000981a7824 */ /* 0x000fe400078e00ff */
[----:B------:R-:W-:Y:S01]  /*74f0*/  FFMA.FTZ R6, R6, R11, 1.1641532182693481445e-10 ;  /* 0x2f00000006067423 */ /* 0x000fe2000001000b */
[----:B------:R-:W-:-:S04]  /*7500*/  FMUL.FTZ R25, R25, UR17 ;  /* 0x0000001119197c20 */ /* 0x000fc80008410000 */
[----:B------:R-:W-:Y:S01]  /*7510*/  FMUL.FTZ R25, R25, UR16 ;  /* 0x0000001019197c20 */ /* 0x000fe20008410000 */
[----:B------:R-:W-:-:S04]  /*7520*/  FSETP.GTU.FTZ.AND P2, PT, R6, UR23, PT ;  /* 0x0000001706007c0b */ /* 0x000fc8000bf5c000 */
[----:B------:R-:W-:Y:S02]  /*7530*/  FSEL R25, R25, RZ, !P2 ;  /* 0x000000ff19197208 */ /* 0x000fe40005000000 */
[----:B------:R-:W-:-:S03]  /*7540*/  SEL R6, RZ, 0x1, P2 ;  /* 0x00000001ff067807 */ /* 0x000fc60001000000 */
[----:B------:R-:W-:-:S07]  /*7550*/  FADD.FTZ R25, R26, R25 ;  /* 0x000000191a197221 */ /* 0x000fce0000010000 */
.L_x_10732:
        /* <DEDUP_REMOVED lines=22> */
.L_x_10741:
        /* <DEDUP_REMOVED lines=13> */
.L_x_10743:
[----:B------:R-:W-:Y:S05]  /*7790*/  BSYNC.RECONVERGENT B2 ;  /* 0x0000000000027941 */ /* 0x000fea0003800200 */
.L_x_10742:
        /* <DEDUP_REMOVED lines=43> */
.L_x_10740:
[----:B------:R-:W-:Y:S05]  /*7a50*/  BSYNC.RECONVERGENT B1 ;  /* 0x0000000000017941 */ /* 0x000fea0003800200 */
.L_x_10739:
        /* <DEDUP_REMOVED lines=13> */
.L_x_10738:
        /* <DEDUP_REMOVED lines=21> */
.L_x_10747:
        /* <DEDUP_REMOVED lines=13> */
.L_x_10749:
[----:B------:R-:W-:Y:S05]  /*7d50*/  BSYNC.RECONVERGENT B2 ;  /* 0x0000000000027941 */ /* 0x000fea0003800200 */
.L_x_10748:
        /* <DEDUP_REMOVED lines=43> */
.L_x_10746:
[----:B------:R-:W-:Y:S05]  /*8010*/  BSYNC.RECONVERGENT B1 ;  /* 0x0000000000017941 */ /* 0x000fea0003800200 */
.L_x_10745:
        /* <DEDUP_REMOVED lines=11> */
.L_x_10744:
        /* <DEDUP_REMOVED lines=22> */
.L_x_10753:
        /* <DEDUP_REMOVED lines=13> */
.L_x_10755:
[----:B------:R-:W-:Y:S05]  /*8300*/  BSYNC.RECONVERGENT B2 ;  /* 0x0000000000027941 */ /* 0x000fea0003800200 */
.L_x_10754:
        /* <DEDUP_REMOVED lines=43> */
.L_x_10752:
[----:B------:R-:W-:Y:S05]  /*85c0*/  BSYNC.RECONVERGENT B1 ;  /* 0x0000000000017941 */ /* 0x000fea0003800200 */
.L_x_10751:
        /* <DEDUP_REMOVED lines=13> */
.L_x_10750:
        /* <DEDUP_REMOVED lines=21> */
.L_x_10759:
        /* <DEDUP_REMOVED lines=13> */
.L_x_10761:
[----:B------:R-:W-:Y:S05]  /*88c0*/  BSYNC.RECONVERGENT B2 ;  /* 0x0000000000027941 */ /* 0x000fea0003800200 */
.L_x_10760:
        /* <DEDUP_REMOVED lines=43> */
.L_x_10758:
[----:B------:R-:W-:Y:S05]  /*8b80*/  BSYNC.RECONVERGENT B1 ;  /* 0x0000000000017941 */ /* 0x000fea0003800200 */
.L_x_10757:
        /* <DEDUP_REMOVED lines=11> */
.L_x_10756:
        /* <DEDUP_REMOVED lines=22> */
.L_x_10765:
        /* <DEDUP_REMOVED lines=13> */
.L_x_10767:
[----:B------:R-:W-:Y:S05]  /*8e70*/  BSYNC.RECONVERGENT B2 ;  /* 0x0000000000027941 */ /* 0x000fea0003800200 */
.L_x_10766:
        /* <DEDUP_REMOVED lines=43> */
.L_x_10764:
[----:B------:R-:W-:Y:S05]  /*9130*/  BSYNC.RECONVERGENT B1 ;  /* 0x0000000000017941 */ /* 0x000fea0003800200 */
.L_x_10763:
        /* <DEDUP_REMOVED lines=13> */
.L_x_10762:
        /* <DEDUP_REMOVED lines=21> */
.L_x_10771:
        /* <DEDUP_REMOVED lines=13> */
.L_x_10773:
[----:B------:R-:W-:Y:S05]  /*9430*/  BSYNC.RECONVERGENT B2 ;  /* 0x0000000000027941 */ /* 0x000fea0003800200 */
.L_x_10772:
        /* <DEDUP_REMOVED lines=43> */
.L_x_10770:
[----:B------:R-:W-:Y:S05]  /*96f0*/  BSYNC.RECONVERGENT B1 ;  /* 0x0000000000017941 */ /* 0x000fea0003800200 */
.L_x_10769:
        /* <DEDUP_REMOVED lines=11> */
.L_x_10768:
        /* <DEDUP_REMOVED lines=22> */
.L_x_10777:
        /* <DEDUP_REMOVED lines=13> */
.L_x_10779:
[----:B------:R-:W-:Y:S05]  /*99e0*/  BSYNC.RECONVERGENT B2 ;  /* 0x0000000000027941 */ /* 0x000fea0003800200 */
.L_x_10778:
        /* <DEDUP_REMOVED lines=42> */
.L_x_10776:
[----:B------:R-:W-:Y:S05]  /*9c90*/  BSYNC.RECONVERGENT B1 ;  /* 0x0000000000017941 */ /* 0x000fea0003800200 */
.L_x_10775:
        /* <DEDUP_REMOVED lines=13> */
.L_x_10774:
[----:B------:R-:W-:Y:S02]  /*9d70*/  F2FP.BF16.F32.PACK_AB R155, RZ, R188 ;  /* 0x000000bcff9b723e */ /* 0x000fe400000010ff */
[----:B------:R-:W-:Y:S02]  /*9d80*/  PRMT R154, R211, 0x5410, R154 ;  /* 0x00005410d39a7816 */ /* 0x000fe4000000009a */
[----:B------:R-:W-:Y:S02]  /*9d90*/  PRMT R153, R209, 0x5410, R210 ;  /* 0x00005410d1997816 */ /* 0x000fe400000000d2 */
[----:B------:R-:W-:Y:S02]  /*9da0*/  PRMT R152, R199, 0x5410, R208 ;  /* 0x00005410c7987816 */ /* 0x000fe400000000d0 */
[----:B------:R-:W-:Y:S01]  /*9db0*/  PRMT R155, R213, 0x5410, R155 ;  /* 0x00005410d59b7816 */ /* 0x000fe2000000009b */
[----:B------:R-:W-:Y:S06]  /*9dc0*/  BRA `(.L_x_10780) ;  /* 0x0000002800a47947 */ /* 0x000fec0003800000 */
.L_x_10731:
        /* <DEDUP_REMOVED lines=20> */
.L_x_10784:
        /* <DEDUP_REMOVED lines=13> */
.L_x_10786:
[----:B------:R-:W-:Y:S05]  /*9fe0*/  BSYNC.RECONVERGENT B2 ;  /* 0x0000000000027941 */ /* 0x000fea0003800200 */
.L_x_10785:
        /* <DEDUP_REMOVED lines=42> */
.L_x_10783:
[----:B------:R-:W-:Y:S05]  /*a290*/  BSYNC.RECONVERGENT B1 ;  /* 0x0000000000017941 */ /* 0x000fea0003800200 */
.L_x_10782:
        /* <DEDUP_REMOVED lines=9> */
.L_x_10781:
        /* <DEDUP_REMOVED lines=17> */
.L_x_10790:
        /* <DEDUP_REMOVED lines=13> */
.L_x_10792:
[----:B------:R-:W-:Y:S05]  /*a510*/  BSYNC.RECONVERGENT B2 ;  /* 0x0000000000027941 */ /* 0x000fea0003800200 */
.L_x_10791:
        /* <DEDUP_REMOVED lines=43> */
.L_x_10789:
[----:B------:R-:W-:Y:S05]  /*a7d0*/  BSYNC.RECONVERGENT B1 ;  /* 0x0000000000017941 */ /* 0x000fea0003800200 */
.L_x_10788:
        /* <DEDUP_REMOVED lines=9> */
.L_x_10787:
        /* <DEDUP_REMOVED lines=17> */
.L_x_10796:
        /* <DEDUP_REMOVED lines=13> */
.L_x_10798:
[----:B------:R-:W-:Y:S05]  /*aa50*/  BSYNC.RECONVERGENT B2 ;  /* 0x0000000000027941 */ /* 0x000fea0003800200 */
.L_x_10797:
        /* <DEDUP_REMOVED lines=43> */
.L_x_10795:
[----:B------:R-:W-:Y:S05]  /*ad10*/  BSYNC.RECONVERGENT B1 ;  /* 0x0000000000017941 */ /* 0x000fea0003800200 */
.L_x_10794:
        /* <DEDUP_REMOVED lines=9> */
.L_x_10793:
        /* <DEDUP_REMOVED lines=17> */
.L_x_10802:
        /* <DEDUP_REMOVED lines=13> */
.L_x_10804:
[----:B------:R-:W-:Y:S05]  /*af90*/  BSYNC.RECONVERGENT B2 ;  /* 0x0000000000027941 */ /* 0x000fea0003800200 */
.L_x_10803:
        /* <DEDUP_REMOVED lines=43> */
.L_x_10801:
[----:B------:R-:W-:Y:S05]  /*b250*/  BSYNC.RECONVERGENT B1 ;  /* 0x0000000000017941 */ /* 0x000fea0003800200 */
.L_x_10800:
        /* <DEDUP_REMOVED lines=9> */
.L_x_10799:
        /* <DEDUP_REMOVED lines=17> */
.L_x_10808:
        /* <DEDUP_REMOVED lines=13> */
.L_x_10810:
[----:B------:R-:W-:Y:S05]  /*b4d0*/  BSYNC.RECONVERGENT B2 ;  /* 0x0000000000027941 */ /* 0x000fea0003800200 */
.L_x_10809:
        /* <DEDUP_REMOVED lines=43> */
.L_x_10807:
[----:B------:R-:W-:Y:S05]  /*b790*/  BSYNC.RECONVERGENT B1 ;  /* 0x0000000000017941 */ /* 0x000fea0003800200 */
.L_x_10806:
        /* <DEDUP_REMOVED lines=9> */
.L_x_10805:
        /* <DEDUP_REMOVED lines=17> */
.L_x_10814:
        /* <DEDUP_REMOVED lines=13> */
.L_x_10816:
[----:B------:R-:W-:Y:S05]  /*ba10*/  BSYNC.RECONVERGENT B2 ;  /* 0x0000000000027941 */ /* 0x000fea0003800200 */
.L_x_10815:
        /* <DEDUP_REMOVED lines=43> */
.L_x_10813:
[----:B------:R-:W-:Y:S05]  /*bcd0*/  BSYNC.RECONVERGENT B1 ;  /* 0x0000000000017941 */ /* 0x000fea0003800200 */
.L_x_10812:
[----:B------:R-:W-:Y:S01]  /*bce0*/  PRMT R152, R38, 0x7632, R152 ;  /* 0x0000763226987816 */ /* 0x000fe20000000098 */
[----:B------:R-:W-:Y:S01]  /*bcf0*/  IMAD.MOV.U32 R153, RZ, RZ, 0x2f800000 ;  /* 0x2f800000ff997424 */ /* 0x000fe200078e00ff */
[----:B------:R-:W-:Y:S02]  /*bd00*/  I2FP.F32.U32 R22, R22 ;  /* 0x0000001600167245 */ /* 0x000fe40000201000 */
[----:B------:R-:W-:-:S03]  /*bd10*/  SHF.L.U32 R152, R152, 0x10, RZ ;  /* 0x0000001098987819 */ /* 0x000fc600000006ff */
[----:B------:R-:W-:Y:S02]  /*bd20*/  FFMA.FTZ R22, R22, R153, 1.1641532182693481445e-10 ;  /* 0x2f00000016167423 */ /* 0x000fe40000010099 */
[----:B------:R-:W-:-:S03]  /*bd30*/  FMUL.FTZ R152, R152, UR17 ;  /* 0x0000001198987c20 */ /* 0x000fc60008410000 */
[----:B------:R-:W-:Y:S01]  /*bd40*/  FSETP.GTU.FTZ.AND P1, PT, R22, UR23, PT ;  /* 0x0000001716007c0b */ /* 0x000fe2000bf3c000 */
[----:B------:R-:W-:-:S03]  /*bd50*/  FMUL.FTZ R152, R152, UR16 ;  /* 0x0000001098987c20 */ /* 0x000fc60008410000 */
[----:B------:R-:W-:Y:S02]  /*bd60*/  SEL R22, RZ, 0x1, P1 ;  /* 0x00000001ff167807 */ /* 0x000fe40000800000 */
[----:B------:R-:W-:-:S07]  /*bd70*/  FSEL R171, R152, RZ, !P1 ;  /* 0x000000ff98ab7208 */ /* 0x000fce0004800000 */
.L_x_10811:
        /* <DEDUP_REMOVED lines=17> */
.L_x_10820:
        /* <DEDUP_REMOVED lines=13> */
.L_x_10822:
[----:B------:R-:W-:Y:S05]  /*bf60*/  BSYNC.RECONVERGENT B2 ;  /* 0x0000000000027941 */ /* 0x000fea0003800200 */
.L_x_10821:
        /* <DEDUP_REMOVED lines=43> */
.L_x_10819:
[----:B------:R-:W-:Y:S05]  /*c220*/  BSYNC.RECONVERGENT B1 ;  /* 0x0000000000017941 */ /* 0x000fea0003800200 */
.L_x_10818:
        /* <DEDUP_REMOVED lines=9> */
.L_x_10817:
        /* <DEDUP_REMOVED lines=17> */
.L_x_10826:
        /* <DEDUP_REMOVED lines=13> */
.L_x_10828:
[----:B------:R-:W-:Y:S05]  /*c4a0*/  BSYNC.RECONVERGENT B2 ;  /* 0x0000000000027941 */ /* 0x000fea0003800200 */
.L_x_10827:
        /* <DEDUP_REMOVED lines=43> */
.L_x_10825:
[----:B------:R-:W-:Y:S05]  /*c760*/  BSYNC.RECONVERGENT B1 ;  /* 0x0000000000017941 */ /* 0x000fea0003800200 */
.L_x_10824:
        /* <DEDUP_REMOVED lines=10> */
.L_x_10823:
[----:B------:R-:W-:Y:S02]  /*c810*/  F2FP.BF16.F32.PACK_AB R155, RZ, R188 ;  /* 0x000000bcff9b723e */ /* 0x000fe400000010ff */
[----:B------:R-:W-:Y:S02]  /*c820*/  PRMT R154, R210, 0x5410, R211 ;  /* 0x00005410d29a7816 */ /* 0x000fe400000000d3 */
[----:B------:R-:W-:Y:S02]  /*c830*/  PRMT R153, R209, 0x5410, R208 ;  /* 0x00005410d1997816 */ /* 0x000fe400000000d0 */
[----:B------:R-:W-:Y:S02]  /*c840*/  PRMT R152, R207, 0x5410, R199 ;  /* 0x00005410cf987816 */ /* 0x000fe400000000c7 */
[----:B------:R-:W-:-:S07]  /*c850*/  PRMT R155, R212, 0x5410, R155 ;  /* 0x00005410d49b7816 */ /* 0x000fce000000009b */
.L_x_10780:
[----:B------:R-:W1:Y:S01]  /*c860*/  LDC.64 R202, c[0x0][0x3a8] ;  /* 0x0000ea00ffca7b82 */ /* 0x000e620000000a00 */
[----:B------:R-:W-:Y:S02]  /*c870*/  IMAD.MOV.U32 R199, RZ, RZ, R206 ;  /* 0x000000ffffc77224 */ /* 0x000fe400078e00ce */
[----:B-1----:R-:W-:-:S05]  /*c880*/  IMAD.WIDE.U32 R202, R201, 0x10, R202 ;  /* 0x00000010c9ca7825 */ /* 0x002fca00078e00ca */
[----:B------:R1:W-:Y:S01]  /*c890*/  STG.E.128 desc[UR12][R202.64], R152 ;  /* 0x00000098ca007986 */ /* 0x0003e2000c101d0c */
[----:B------:R-:W-:Y:S05]  /*c8a0*/  BRA.U !UP3, `(.L_x_10829) ;  /* 0x000000010b507547 */ /* 0x000fea000b800000 */
[----:B-1----:R-:W-:Y:S01]  /*c8b0*/  IMAD.U32 R155, R23, 0x10000, RZ ;  /* 0x00010000179b7824 */ /* 0x002fe200078e00ff */
        /* <DEDUP_REMOVED lines=19> */
.L_x_10829:
[----:B------:R-:W-:Y:S01]  /*c9f0*/  IADD3 R201, PT, PT, R201, 0x80, RZ ;  /* 0x00000080c9c97810 */ /* 0x000fe20007ffe0ff */
[----:B------:R-:W-:-:S07]  /*ca00*/  VIADD R200, R200, 0x80 ;  /* 0x00000080c8c87836 */ /* 0x000fce0000000000 */
.L_x_10729:
[----:B------:R-:W-:Y:S05]  /*ca10*/  BSYNC.RECONVERGENT B0 ;  /* 0x0000000000007941 */ /* 0x000fea0003800200 */
.L_x_10728:
        /* <DEDUP_REMOVED lines=10> */
.L_x_10832:
[----:B-----5:R-:W-:Y:S02]  /*cac0*/  PRMT R175, R37, 0x7632, R175 ;  /* 0x0000763225af7816 */ /* 0x020fe400000000af */
[----:B------:R-:W-:Y:S01]  /*cad0*/  PRMT R161, R36, 0x7632, R161 ;  /* 0x0000763224a17816 */ /* 0x000fe200000000a1 */
[----:B------:R-:W-:Y:S06]  /*cae0*/  BRA.U !UP0, `(.L_x_10833) ;  /* 0x0000002d08907547 */ /* 0x000fec000b800000 */
[----:B------:R-:W1:Y:S02]  /*caf0*/  LDC.64 R152, c[0x0][0x3a0] ;  /* 0x0000e800ff987b82 */ /* 0x000e640000000a00 */
[----:B-1----:R-:W-:-:S06]  /*cb00*/  IMAD.WIDE.U32 R152, R201, 0x10, R152 ;  /* 0x00000010c9987825 */ /* 0x002fcc00078e0098 */
        /* <DEDUP_REMOVED lines=22> */
.L_x_10837:
        /* <DEDUP_REMOVED lines=13> */
.L_x_10839:
[----:B------:R-:W-:Y:S05]  /*cd40*/  BSYNC.RECONVERGENT B2 ;  /* 0x0000000000027941 */ /* 0x000fea0003800200 */
.L_x_10838:
        /* <DEDUP_REMOVED lines=43> */
.L_x_10836:
[----:B------:R-:W-:Y:S05]  /*d000*/  BSYNC.RECONVERGENT B1 ;  /* 0x0000000000017941 */ /* 0x000fea0003800200 */
.L_x_10835:
        /* <DEDUP_REMOVED lines=11> */
.L_x_10834:
        /* <DEDUP_REMOVED lines=22> */
.L_x_10843:
        /* <DEDUP_REMOVED lines=13> */
.L_x_10845:
[----:B------:R-:W-:Y:S05]  /*d2f0*/  BSYNC.RECONVERGENT B2 ;  /* 0x0000000000027941 */ /* 0x000fea0003800200 */
.L_x_10844:
        /* <DEDUP_REMOVED lines=43> */
.L_x_10842:
[----:B------:R-:W-:Y:S05]  /*d5b0*/  BSYNC.RECONVERGENT B1 ;  /* 0x0000000000017941 */ /* 0x000fea0003800200 */
.L_x_10841:
        /* <DEDUP_REMOVED lines=13> */
.L_x_10840:
        /* <DEDUP_REMOVED lines=21> */
.L_x_10849:
        /* <DEDUP_REMOVED lines=13> */
.L_x_10851:
[----:B------:R-:W-:Y:S05]  /*d8b0*/  BSYNC.RECONVERGENT B2 ;  /* 0x0000000000027941 */ /* 0x000fea0003800200 */
.L_x_10850:
        /* <DEDUP_REMOVED lines=43> */
.L_x_10848:
[----:B------:R-:W-:Y:S05]  /*db70*/  BSYNC.RECONVERGENT B1 ;  /* 0x0000000000017941 */ /* 0x000fea0003800200 */
.L_x_10847:
        /* <DEDUP_REMOVED lines=11> */
.L_x_10846:
        /* <DEDUP_REMOVED lines=22> */
.L_x_10855:
        /* <DEDUP_REMOVED lines=13> */
.L_x_10857:
[----:B------:R-:W-:Y:S05]  /*de60*/  BSYNC.RECONVERGENT B2 ;  /* 0x0000000000027941 */ /* 0x000fea0003800200 */
.L_x_10856:
        /* <DEDUP_REMOVED lines=43> */
.L_x_10854:
[----:B------:R-:W-:Y:S05]  /*e120*/  BSYNC.RECONVERGENT B1 ;  /* 0x0000000000017941 */ /* 0x000fea0003800200 */
.L_x_10853:
        /* <DEDUP_REMOVED lines=13> */
.L_x_10852:
        /* <DEDUP_REMOVED lines=21> */
.L_x_10861:
        /* <DEDUP_REMOVED lines=13> */
.L_x_10863:
[----:B------:R-:W-:Y:S05]  /*e420*/  BSYNC.RECONVERGENT B2 ;  /* 0x0000000000027941 */ /* 0x000fea0003800200 */
.L_x_10862:
        /* <DEDUP_REMOVED lines=43> */
.L_x_10860:
[----:B------:R-:W-:Y:S05]  /*e6e0*/  BSYNC.RECONVERGENT B1 ;  /* 0x0000000000017941 */ /* 0x000fea0003800200 */
.L_x_10859:
        /* <DEDUP_REMOVED lines=11> */
.L_x_10858:
        /* <DEDUP_REMOVED lines=22> */
.L_x_10867:
        /* <DEDUP_REMOVED lines=13> */
.L_x_10869:
[----:B------:R-:W-:Y:S05]  /*e9d0*/  BSYNC.RECONVERGENT B2 ;  /* 0x0000000000027941 */ /* 0x000fea0003800200 */
.L_x_10868:
        /* <DEDUP_REMOVED lines=43> */
.L_x_10866:
[----:B------:R-:W-:Y:S05]  /*ec90*/  BSYNC.RECONVERGENT B1 ;  /* 0x0000000000017941 */ /* 0x000fea0003800200 */
.L_x_10865:
        /* <DEDUP_REMOVED lines=13> */
.L_x_10864:
        /* <DEDUP_REMOVED lines=21> */
.L_x_10873:
        /* <DEDUP_REMOVED lines=13> */
.L_x_10875:
[----:B------:R-:W-:Y:S05]  /*ef90*/  BSYNC.RECONVERGENT B2 ;  /* 0x0000000000027941 */ /* 0x000fea0003800200 */
.L_x_10874:
        /* <DEDUP_REMOVED lines=43> */
.L_x_10872:
[----:B------:R-:W-:Y:S05]  /*f250*/  BSYNC.RECONVERGENT B1 ;  /* 0x0000000000017941 */ /* 0x000fea0003800200 */
.L_x_10871:
        /* <DEDUP_REMOVED lines=11> */
.L_x_10870:
        /* <DEDUP_REMOVED lines=22> */
.L_x_10879:
        /* <DEDUP_REMOVED lines=13> */
.L_x_10881:
[----:B------:R-:W-:Y:S05]  /*f540*/  BSYNC.RECONVERGENT B2 ;  /* 0x0000000000027941 */ /* 0x000fea0003800200 */
.L_x_10880:
        /* <DEDUP_REMOVED lines=42> */
.L_x_10878:
[----:B------:R-:W-:Y:S05]  /*f7f0*/  BSYNC.RECONVERGENT B1 ;  /* 0x0000000000017941 */ /* 0x000fea0003800200 */
.L_x_10877:
        /* <DEDUP_REMOVED lines=13> */
.L_x_10876:
[----:B------:R-:W-:Y:S02]  /*f8d0*/  F2FP.BF16.F32.PACK_AB R155, RZ, R190 ;  /* 0x000000beff9b723e */ /* 0x000fe400000010ff */
[----:B------:R-:W-:Y:S02]  /*f8e0*/  PRMT R154, R211, 0x5410, R154 ;  /* 0x00005410d39a7816 */ /* 0x000fe4000000009a */
[----:B------:R-:W-:Y:S02]  /*f8f0*/  PRMT R153, R209, 0x5410, R210 ;  /* 0x00005410d1997816 */ /* 0x000fe400000000d2 */
[----:B------:R-:W-:Y:S02]  /*f900*/  PRMT R152, R199, 0x5410, R208 ;  /* 0x00005410c7987816 */ /* 0x000fe400000000d0 */
[----:B------:R-:W-:Y:S01]  /*f910*/  PRMT R155, R213, 0x5410, R155 ;  /* 0x00005410d59b7816 */ /* 0x000fe2000000009b */
[----:B------:R-:W-:Y:S06]  /*f920*/  BRA `(.L_x_10882) ;  /* 0x0000002800a47947 */ /* 0x000fec0003800000 */
.L_x_10833:
        /* <DEDUP_REMOVED lines=20> */
.L_x_10886:
        /* <DEDUP_REMOVED lines=13> */
.L_x_10888:
[----:B------:R-:W-:Y:S05]  /*fb40*/  BSYNC.RECONVERGENT B2 ;  /* 0x0000000000027941 */ /* 0x000fea0003800200 */
.L_x_10887:
        /* <DEDUP_REMOVED lines=42> */
.L_x_10885:
[----:B------:R-:W-:Y:S05]  /*fdf0*/  BSYNC.RECONVERGENT B1 ;  /* 0x0000000000017941 */ /* 0x000fea0003800200 */
.L_x_10884:
        /* <DEDUP_REMOVED lines=9> */
.L_x_10883:
        /* <DEDUP_REMOVED lines=17> */
.L_x_10892:
        /* <DEDUP_REMOVED lines=13> */
.L_x_10894:
[----:B------:R-:W-:Y:S05]  /*10070*/  BSYNC.RECONVERGENT B2 ;  /* 0x0000000000027941 */ /* 0x000fea0003800200 */
.L_x_10893:
        /* <DEDUP_REMOVED lines=43> */
.L_x_10891:
[----:B------:R-:W-:Y:S05]  /*10330*/  BSYNC.RECONVERGENT B1 ;  /* 0x0000000000017941 */ /* 0x000fea0003800200 */
.L_x_10890:
        /* <DEDUP_REMOVED lines=9> */
.L_x_10889:
        /* <DEDUP_REMOVED lines=17> */
.L_x_10898:
        /* <DEDUP_REMOVED lines=13> */
.L_x_10900:
[----:B------:R-:W-:Y:S05]  /*105b0*/  BSYNC.RECONVERGENT B2 ;  /* 0x0000000000027941 */ /* 0x000fea0003800200 */
.L_x_10899:
        /* <DEDUP_REMOVED lines=43> */
.L_x_10897:
[----:B------:R-:W-:Y:S05]  /*10870*/  BSYNC.RECONVERGENT B1 ;  /* 0x0000000000017941 */ /* 0x000fea0003800200 */
.L_x_10896:
        /* <DEDUP_REMOVED lines=9> */
.L_x_10895:
        /* <DEDUP_REMOVED lines=17> */
.L_x_10904:
        /* <DEDUP_REMOVED lines=13> */
.L_x_10906:
[----:B------:R-:W-:Y:S05]  /*10af0*/  BSYNC.RECONVERGENT B2 ;  /* 0x0000000000027941 */ /* 0x000fea0003800200 */
.L_x_10905:
        /* <DEDUP_REMOVED lines=43> */
.L_x_10903:
[----:B------:R-:W-:Y:S05]  /*10db0*/  BSYNC.RECONVERGENT B1 ;  /* 0x0000000000017941 */ /* 0x000fea0003800200 */
.L_x_10902:
        /* <DEDUP_REMOVED lines=9> */
.L_x_10901:
        /* <DEDUP_REMOVED lines=17> */
.L_x_10910:
        /* <DEDUP_REMOVED lines=13> */
.L_x_10912:
[----:B------:R-:W-:Y:S05]  /*11030*/  BSYNC.RECONVERGENT B2 ;  /* 0x0000000000027941 */ /* 0x000fea0003800200 */
.L_x_10911:
        /* <DEDUP_REMOVED lines=43> */
.L_x_10909:
[----:B------:R-:W-:Y:S05]  /*112f0*/  BSYNC.RECONVERGENT B1 ;  /* 0x0000000000017941 */ /* 0x000fea0003800200 */
.L_x_10908:
        /* <DEDUP_REMOVED lines=9> */
.L_x_10907:
        /* <DEDUP_REMOVED lines=17> */
.L_x_10916:
        /* <DEDUP_REMOVED lines=13> */
.L_x_10918:
[----:B------:R-:W-:Y:S05]  /*11570*/  BSYNC.RECONVERGENT B2 ;  /* 0x0000000000027941 */ /* 0x000fea0003800200 */
.L_x_10917:
        /* <DEDUP_REMOVED lines=43> */
.L_x_10915:
[----:B------:R-:W-:Y:S05]  /*11830*/  BSYNC.RECONVERGENT B1 ;  /* 0x0000000000017941 */ /* 0x000fea0003800200 */
.L_x_10914:
        /* <DEDUP_REMOVED lines=10> */
.L_x_10913:
        /* <DEDUP_REMOVED lines=17> */
.L_x_10922:
        /* <DEDUP_REMOVED lines=13> */
.L_x_10924:
[----:B------:R-:W-:Y:S05]  /*11ac0*/  BSYNC.RECONVERGENT B2 ;  /* 0x0000000000027941 */ /* 0x000fea0003800200 */
.L_x_10923:
        /* <DEDUP_REMOVED lines=43> */
.L_x_10921:
[----:B------:R-:W-:Y:S05]  /*11d80*/  BSYNC.RECONVERGENT B1 ;  /* 0x0000000000017941 */ /* 0x000fea0003800200 */
.L_x_10920:
        /* <DEDUP_REMOVED lines=9> */
.L_x_10919:
        /* <DEDUP_REMOVED lines=17> */
.L_x_10928:
        /* <DEDUP_REMOVED lines=13> */
.L_x_10930:
[----:B------:R-:W-:Y:S05]  /*12000*/  BSYNC.RECONVERGENT B2 ;  /* 0x0000000000027941 */ /* 0x000fea0003800200 */
.L_x_10929:
        /* <DEDUP_REMOVED lines=43> */
.L_x_10927:
[----:B------:R-:W-:Y:S05]  /*122c0*/  BSYNC.RECONVERGENT B1 ;  /* 0x0000000000017941 */ /* 0x000fea0003800200 */
.L_x_10926:
        /* <DEDUP_REMOVED lines=10> */
.L_x_10925:
[----:B------:R-:W-:Y:S02]  /*12370*/  F2FP.BF16.F32.PACK_AB R155, RZ, R190 ;  /* 0x000000beff9b723e */ /* 0x000fe400000010ff */
[----:B------:R-:W-:Y:S02]  /*12380*/  PRMT R154, R210, 0x5410, R211 ;  /* 0x00005410d29a7816 */ /* 0x000fe400000000d3 */
[----:B------:R-:W-:Y:S02]  /*12390*/  PRMT R153, R209, 0x5410, R208 ;  /* 0x00005410d1997816 */ /* 0x000fe400000000d0 */
[----:B------:R-:W-:Y:S02]  /*123a0*/  PRMT R152, R207, 0x5410, R199 ;  /* 0x00005410cf987816 */ /* 0x000fe400000000c7 */
[----:B------:R-:W-:-:S07]  /*123b0*/  PRMT R155, R212, 0x5410, R155 ;  /* 0x00005410d49b7816 */ /* 0x000fce000000009b */
.L_x_10882:
[----:B------:R-:W1:Y:S01]  /*123c0*/  LDC.64 R202, c[0x0][0x3a8] ;  /* 0x0000ea00ffca7b82 */ /* 0x000e620000000a00 */
[----:B------:R-:W-:Y:S02]  /*123d0*/  IMAD.MOV.U32 R199, RZ, RZ, R206 ;  /* 0x000000ffffc77224 */ /* 0x000fe400078e00ce */
[----:B-1----:R-:W-:-:S05]  /*123e0*/  IMAD.WIDE.U32 R202, R201, 0x10, R202 ;  /* 0x00000010c9ca7825 */ /* 0x002fca00078e00ca */
[----:B------:R1:W-:Y:S01]  /*123f0*/  STG.E.128 desc[UR12][R202.64], R152 ;  /* 0x00000098ca007986 */ /* 0x0003e2000c101d0c */
[----:B------:R-:W-:Y:S05]  /*12400*/  BRA.U !UP3, `(.L_x_10931) ;  /* 0x000000010b507547 */ /* 0x000fea000b800000 */
[----:B-1----:R-:W-:Y:S01]  /*12410*/  SHF.L.U32 R155, R23, 0x10, RZ ;  /* 0x00000010179b7819 */ /* 0x002fe200000006ff */
[----:B------:R-:W1:Y:S01]  /*12420*/  LDC.64 R152, c[0x0][0x3b0] ;  /* 0x0000ec00ff987b82 */ /* 0x000e620000000a00 */
        /* <DEDUP_REMOVED lines=13> */
[----:B-1----:R-:W-:Y:S01]  /*12500*/  IMAD.WIDE.U32 R152, R200, 0x8, R152 ;  /* 0x00000008c8987825 */ /* 0x002fe200078e0098 */
[----:B------:R-:W-:Y:S02]  /*12510*/  LOP3.LUT R209, R154, R204, R202, 0xfe, !PT ;  /* 0x000000cc9ad17212 */ /* 0x000fe400078efeca */
[----:B------:R-:W-:Y:S02]  /*12520*/  LOP3.LUT R155, R207, R155, RZ, 0xfc, !PT ;  /* 0x0000009bcf9b7212 */ /* 0x000fe400078efcff */
[----:B------:R-:W-:-:S05]  /*12530*/  LOP3.LUT R154, R209, 0xff, R6, 0xf8, !PT ;  /* 0x000000ffd19a7812 */ /* 0x000fca00078ef806 */
[----:B------:R2:W-:Y:S02]  /*12540*/  STG.E.64 desc[UR12][R152.64], R154 ;  /* 0x0000009a98007986 */ /* 0x0005e4000c101b0c */
.L_x_10931:
[----:B------:R-:W-:Y:S02]  /*12550*/  VIADD R201, R201, 0x80 ;  /* 0x00000080c9c97836 */ /* 0x000fe40000000000 */
[----:B------:R-:W-:-:S07]  /*12560*/  VIADD R200, R200, 0x80 ;  /* 0x00000080c8c87836 */ /* 0x000fce0000000000 */
.L_x_10831:
[----:B------:R-:W-:Y:S05]  /*12570*/  BSYNC.RECONVERGENT B0 ;  /* 0x0000000000007941 */ /* 0x000fea0003800200 */
.L_x_10830:
        /* <DEDUP_REMOVED lines=10> */
.L_x_10934:
        /* <DEDUP_REMOVED lines=27> */
.L_x_10939:
        /* <DEDUP_REMOVED lines=13> */
.L_x_10941:
[----:B------:R-:W-:Y:S05]  /*128a0*/  BSYNC.RECONVERGENT B2 ;  /* 0x0000000000027941 */ /* 0x000fea0003800200 */
.L_x_10940:
        /* <DEDUP_REMOVED lines=43> */
.L_x_10938:
[----:B------:R-:W-:Y:S05]  /*12b60*/  BSYNC.RECONVERGENT B1 ;  /* 0x0000000000017941 */ /* 0x000fea0003800200 */
.L_x_10937:
        /* <DEDUP_REMOVED lines=11> */
.L_x_10936:
        /* <DEDUP_REMOVED lines=22> */
.L_x_10945:
        /* <DEDUP_REMOVED lines=13> */
.L_x_10947:
[----:B------:R-:W-:Y:S05]  /*12e50*/  BSYNC.RECONVERGENT B2 ;  /* 0x0000000000027941 */ /* 0x000fea0003800200 */
.L_x_10946:
        /* <DEDUP_REMOVED lines=43> */
.L_x_10944:
[----:B------:R-:W-:Y:S05]  /*13110*/  BSYNC.RECONVERGENT B1 ;  /* 0x0000000000017941 */ /* 0x000fea0003800200 */
.L_x_10943:
        /* <DEDUP_REMOVED lines=13> */
.L_x_10942:
        /* <DEDUP_REMOVED lines=21> */
.L_x_10951:
        /* <DEDUP_REMOVED lines=13> */
.L_x_10953:
[----:B------:R-:W-:Y:S05]  /*13410*/  BSYNC.RECONVERGENT B2 ;  /* 0x0000000000027941 */ /* 0x000fea0003800200 */
.L_x_10952:
        /* <DEDUP_REMOVED lines=43> */
.L_x_10950:
[----:B------:R-:W-:Y:S05]  /*136d0*/  BSYNC.RECONVERGENT B1 ;  /* 0x0000000000017941 */ /* 0x000fea0003800200 */
.L_x_10949:
        /* <DEDUP_REMOVED lines=11> */
.L_x_10948:
        /* <DEDUP_REMOVED lines=22> */
.L_x_10957:
        /* <DEDUP_REMOVED lines=13> */
.L_x_10959:
[----:B------:R-:W-:Y:S05]  /*139c0*/  BSYNC.RECONVERGENT B2 ;  /* 0x0000000000027941 */ /* 0x000fea0003800200 */
.L_x_10958:
        /* <DEDUP_REMOVED lines=43> */
.L_x_10956:
[----:B------:R-:W-:Y:S05]  /*13c80*/  BSYNC.RECONVERGENT B1 ;  /* 0x0000000000017941 */ /* 0x000fea0003800200 */
.L_x_10955:
        /* <DEDUP_REMOVED lines=13> */
.L_x_10954:
        /* <DEDUP_REMOVED lines=21> */
.L_x_10963:
        /* <DEDUP_REMOVED lines=13> */
.L_x_10965:
[----:B------:R-:W-:Y:S05]  /*13f80*/  BSYNC.RECONVERGENT B2 ;  /* 0x0000000000027941 */ /* 0x000fea0003800200 */
.L_x_10964:
        /* <DEDUP_REMOVED lines=43> */
.L_x_10962:
[----:B------:R-:W-:Y:S05]  /*14240*/  BSYNC.RECONVERGENT B1 ;  /* 0x0000000000017941 */ /* 0x000fea0003800200 */
.L_x_10961:
        /* <DEDUP_REMOVED lines=11> */
.L_x_10960:
        /* <DEDUP_REMOVED lines=22> */
.L_x_10969:
        /* <DEDUP_REMOVED lines=13> */
.L_x_10971:
[----:B------:R-:W-:Y:S05]  /*14530*/  BSYNC.RECONVERGENT B2 ;  /* 0x0000000000027941 */ /* 0x000fea0003800200 */
.L_x_10970:
        /* <DEDUP_REMOVED lines=43> */
.L_x_10968:
[----:B------:R-:W-:Y:S05]  /*147f0*/  BSYNC.RECONVERGENT B1 ;  /* 0x0000000000017941 */ /* 0x000fea0003800200 */
.L_x_10967:
        /* <DEDUP_REMOVED lines=13> */
.L_x_10966:
        /* <DEDUP_REMOVED lines=21> */
.L_x_10975:
        /* <DEDUP_REMOVED lines=13> */
.L_x_10977:
[----:B------:R-:W-:Y:S05]  /*14af0*/  BSYNC.RECONVERGENT B2 ;  /* 0x0000000000027941 */ /* 0x000fea0003800200 */
.L_x_10976:
        /* <DEDUP_REMOVED lines=43> */
.L_x_10974:
[----:B------:R-:W-:Y:S05]  /*14db0*/  BSYNC.RECONVERGENT B1 ;  /* 0x0000000000017941 */ /* 0x000fea0003800200 */
.L_x_10973:
        /* <DEDUP_REMOVED lines=11> */
.L_x_10972:
        /* <DEDUP_REMOVED lines=22> */
.L_x_10981:
        /* <DEDUP_REMOVED lines=13> */
.L_x_10983:
[----:B------:R-:W-:Y:S05]  /*150a0*/  BSYNC.RECONVERGENT B2 ;  /* 0x0000000000027941 */ /* 0x000fea0003800200 */
.L_x_10982:
        /* <DEDUP_REMOVED lines=42> */
.L_x_10980:
[----:B------:R-:W-:Y:S05]  /*15350*/  BSYNC.RECONVERGENT B1 ;  /* 0x0000000000017941 */ /* 0x000fea0003800200 */
.L_x_10979:
        /* <DEDUP_REMOVED lines=13> */
.L_x_10978:
[----:B------:R-:W-:Y:S02]  /*15430*/  F2FP.BF16.F32.PACK_AB R155, RZ, R192 ;  /* 0x000000c0ff9b723e */ /* 0x000fe400000010ff */
[----:B------:R-:W-:Y:S02]  /*15440*/  PRMT R154, R211, 0x5410, R154 ;  /* 0x00005410d39a7816 */ /* 0x000fe4000000009a */
[----:B------:R-:W-:Y:S02]  /*15450*/  PRMT R153, R209, 0x5410, R210 ;  /* 0x00005410d1997816 */ /* 0x000fe400000000d2 */
[----:B------:R-:W-:Y:S02]  /*15460*/  PRMT R152, R199, 0x5410, R208 ;  /* 0x00005410c7987816 */ /* 0x000fe400000000d0 */
[----:B------:R-:W-:Y:S01]  /*15470*/  PRMT R155, R213, 0x5410, R155 ;  /* 0x00005410d59b7816 */ /* 0x000fe2000000009b */
[----:B------:R-:W-:Y:S06]  /*15480*/  BRA `(.L_x_10984) ;  /* 0x0000002800a47947 */ /* 0x000fec0003800000 */
.L_x_10935:
        /* <DEDUP_REMOVED lines=20> */
.L_x_10988:
        /* <DEDUP_REMOVED lines=13> */
.L_x_10990:
[----:B------:R-:W-:Y:S05]  /*156a0*/  BSYNC.RECONVERGENT B2 ;  /* 0x0000000000027941 */ /* 0x000fea0003800200 */
.L_x_10989:
        /* <DEDUP_REMOVED lines=42> */
.L_x_10987:
[----:B------:R-:W-:Y:S05]  /*15950*/  BSYNC.RECONVERGENT B1 ;  /* 0x0000000000017941 */ /* 0x000fea0003800200 */
.L_x_10986:
        /* <DEDUP_REMOVED lines=9> */
.L_x_10985:
        /* <DEDUP_REMOVED lines=17> */
.L_x_10994:
        /* <DEDUP_REMOVED lines=13> */
.L_x_10996:
[----:B------:R-:W-:Y:S05]  /*15bd0*/  BSYNC.RECONVERGENT B2 ;  /* 0x0000000000027941 */ /* 0x000fea0003800200 */
.L_x_10995:
        /* <DEDUP_REMOVED lines=43> */
.L_x_10993:
[----:B------:R-:W-:Y:S05]  /*15e90*/  BSYNC.RECONVERGENT B1 ;  /* 0x0000000000017941 */ /* 0x000fea0003800200 */
.L_x_10992:
        /* <DEDUP_REMOVED lines=9> */
.L_x_10991:
        /* <DEDUP_REMOVED lines=17> */
.L_x_11000:
        /* <DEDUP_REMOVED lines=13> */
.L_x_11002:
[----:B------:R-:W-:Y:S05]  /*16110*/  BSYNC.RECONVERGENT B2 ;  /* 0x0000000000027941 */ /* 0x000fea0003800200 */
.L_x_11001:
        /* <DEDUP_REMOVED lines=43> */
.L_x_10999:
[----:B------:R-:W-:Y:S05]  /*163d0*/  BSYNC.RECONVERGENT B1 ;  /* 0x0000000000017941 */ /* 0x000fea0003800200 */
.L_x_10998:
        /* <DEDUP_REMOVED lines=9> */
.L_x_10997:
        /* <DEDUP_REMOVED lines=17> */
.L_x_11006:
        /* <DEDUP_REMOVED lines=13> */
.L_x_11008:
[----:B------:R-:W-:Y:S05]  /*16650*/  BSYNC.RECONVERGENT B2 ;  /* 0x0000000000027941 */ /* 0x000fea0003800200 */
.L_x_11007:
        /* <DEDUP_REMOVED lines=43> */
.L_x_11005:
[----:B------:R-:W-:Y:S05]  /*16910*/  BSYNC.RECONVERGENT B1 ;  /* 0x0000000000017941 */ /* 0x000fea0003800200 */
.L_x_11004:
        /* <DEDUP_REMOVED lines=9> */
.L_x_11003:
        /* <DEDUP_REMOVED lines=17> */
.L_x_11012:
        /* <DEDUP_REMOVED lines=13> */
.L_x_11014:
[----:B------:R-:W-:Y:S05]  /*16b90*/  BSYNC.RECONVERGENT B2 ;  /* 0x0000000000027941 */ /* 0x000fea0003800200 */
.L_x_11013:
        /* <DEDUP_REMOVED lines=43> */
.L_x_11011:
[----:B------:R-:W-:Y:S05]  /*16e50*/  BSYNC.RECONVERGENT B1 ;  /* 0x0000000000017941 */ /* 0x000fea0003800200 */
.L_x_11010:
        /* <DEDUP_REMOVED lines=9> */
.L_x_11009:
        /* <DEDUP_REMOVED lines=17> */
.L_x_11018:
        /* <DEDUP_REMOVED lines=13> */
.L_x_11020:
[----:B------:R-:W-:Y:S05]  /*170d0*/  BSYNC.RECONVERGENT B2 ;  /* 0x0000000000027941 */ /* 0x000fea0003800200 */
.L_x_11019:
        /* <DEDUP_REMOVED lines=43> */
.L_x_11017:
[----:B------:R-:W-:Y:S05]  /*17390*/  BSYNC.RECONVERGENT B1 ;  /* 0x0000000000017941 */ /* 0x000fea0003800200 */
.L_x_11016:
        /* <DEDUP_REMOVED lines=10> */
.L_x_11015:
        /* <DEDUP_REMOVED lines=17> */
.L_x_11024:
        /* <DEDUP_REMOVED lines=13> */
.L_x_11026:
[----:B------:R-:W-:Y:S05]  /*17620*/  BSYNC.RECONVERGENT B2 ;  /* 0x0000000000027941 */ /* 0x000fea0003800200 */
.L_x_11025:
        /* <DEDUP_REMOVED lines=43> */
.L_x_11023:
[----:B------:R-:W-:Y:S05]  /*178e0*/  BSYNC.RECONVERGENT B1 ;  /* 0x0000000000017941 */ /* 0x000fea0003800200 */
.L_x_11022:
        /* <DEDUP_REMOVED lines=9> */
.L_x_11021:
        /* <DEDUP_REMOVED lines=17> */
.L_x_11030:
        /* <DEDUP_REMOVED lines=13> */
.L_x_11032:
[----:B------:R-:W-:Y:S05]  /*17b60*/  BSYNC.RECONVERGENT B2 ;  /* 0x0000000000027941 */ /* 0x000fea0003800200 */
.L_x_11031:
        /* <DEDUP_REMOVED lines=43> */
.L_x_11029:
[----:B------:R-:W-:Y:S05]  /*17e20*/  BSYNC.RECONVERGENT B1 ;  /* 0x0000000000017941 */ /* 0x000fea0003800200 */
.L_x_11028:
        /* <DEDUP_REMOVED lines=10> */
.L_x_11027:
[----:B------:R-:W-:Y:S02]  /*17ed0*/  F2FP.BF16.F32.PACK_AB R155, RZ, R192 ;  /* 0x000000c0ff9b723e */ /* 0x000fe400000010ff */
[----:B------:R-:W-:Y:S02]  /*17ee0*/  PRMT R154, R210, 0x5410, R211 ;  /* 0x00005410d29a7816 */ /* 0x000fe400000000d3 */
[----:B------:R-:W-:Y:S02]  /*17ef0*/  PRMT R153, R209, 0x5410, R208 ;  /* 0x00005410d1997816 */ /* 0x000fe400000000d0 */
[----:B------:R-:W-:Y:S02]  /*17f00*/  PRMT R152, R207, 0x5410, R199 ;  /* 0x00005410cf987816 */ /* 0x000fe400000000c7 */
[----:B------:R-:W-:-:S07]  /*17f10*/  PRMT R155, R212, 0x5410, R155 ;  /* 0x00005410d49b7816 */ /* 0x000fce000000009b */
.L_x_10984:
        /* <DEDUP_REMOVED lines=25> */
.L_x_11033:
[----:B------:R-:W-:Y:S01]  /*180b0*/  VIADD R201, R201, 0x80 ;  /* 0x00000080c9c97836 */ /* 0x000fe20000000000 */
[----:B------:R-:W-:-:S07]  /*180c0*/  IADD3 R200, PT, PT, R200, 0x80, RZ ;  /* 0x00000080c8c87810 */ /* 0x000fce0007ffe0ff */
.L_x_10933:
[----:B------:R-:W-:Y:S05]  /*180d0*/  BSYNC.RECONVERGENT B0 ;  /* 0x0000000000007941 */ /* 0x000fea0003800200 */
.L_x_10932:
[----:B------:R-:W-:Y:S01]  /*180e0*/  ISETP.GE.U32.AND P1, PT, R17, 0x280, PT ;  /* 0x000002801100780c */ /* 0x000fe20003f26070 */
[----:B------:R-:W-:-:S12]  /*180f0*/  BSSY.RECONVERGENT B0, `(.L_x_11034) ;  /* 0x00005b3000007945 */ /* 0x000fd80003800200 */
[----:B------:R-:W-:Y:S05]  /*18100*/  @!P1 BRA `(.L_x_11035) ;  /* 0x0000005800c49947 */ /* 0x000fea0003800000 */
[----:B------:R-:W-:-:S04]  /*18110*/  UISETP.NE.U32.AND UP0, UPT, UR18, URZ, UPT ;  /* 0x000000ff1200728c */ /* 0x000fc8000bf05070 */
[----:B------:R-:W-:Y:S01]  /*18120*/  UISETP.NE.AND.EX UP0, UPT, UR19, URZ, UPT, UP0 ;  /* 0x000000ff1300728c */ /* 0x000fe2000bf05300 */
[----:B------:R-:W-:Y:S10]  /*18130*/  BRA.U !UP3, `(.L_x_11036) ;  /* 0x000000010b0c7547 */ /* 0x000ff4000b800000 */
[----:B------:R-:W3:Y:S02]  /*18140*/  LDC.64 R36, c[0x0][0x390] ;  /* 0x0000e400ff247b82 */ /* 0x000ee40000000a00 */
[----:B---3--:R-:W-:-:S06]  /*18150*/  IMAD.WIDE.U32 R36, R200, 0x10, R36 ;  /* 0x00000010c8247825 */ /* 0x008fcc00078e0024 */
[----:B------:R-:W5:Y:S02]  /*18160*/  LDG.E.128 R36, desc[UR12][R36.64] ;  /* 0x0000000c24247981 */ /* 0x000f64000c1e1d00 */
.L_x_11036:
[----:B-----5:R-:W-:Y:S02]  /*18170*/  PRMT R179, R37, 0x7632, R179 ;  /* 0x0000763225b37816 */ /* 0x020fe400000000b3 */
[----:B------:R-:W-:Y:S01]  /*18180*/  PRMT R165, R36, 0x7632, R165 ;  /* 0x0000763224a57816 */ /* 0x000fe200000000a5 */
[----:B------:R-:W-:Y:S06]  /*18190*/  BRA.U !UP0, `(.L_x_11037) ;  /* 0x0000002d08907547 */ /* 0x000fec000b800000 */
[----:B-12---:R-:W1:Y:S02]  /*181a0*/  LDC.64 R152, c[0x0][0x3a0] ;  /* 0x0000e800ff987b82 */ /* 0x006e640000000a00 */
        /* <DEDUP_REMOVED lines=23> */
.L_x_11041:
        /* <DEDUP_REMOVED lines=13> */
.L_x_11043:
[----:B------:R-:W-:Y:S05]  /*183f0*/  BSYNC.RECONVERGENT B2 ;  /* 0x0000000000027941 */ /* 0x000fea0003800200 */
.L_x_11042:
        /* <DEDUP_REMOVED lines=43> */
.L_x_11040:
[----:B------:R-:W-:Y:S05]  /*186b0*/  BSYNC.RECONVERGENT B1 ;  /* 0x0000000000017941 */ /* 0x000fea0003800200 */
.L_x_11039:
        /* <DEDUP_REMOVED lines=11> */
.L_x_11038:
        /* <DEDUP_REMOVED lines=22> */
.L_x_11047:
        /* <DEDUP_REMOVED lines=13> */
.L_x_11049:
[----:B------:R-:W-:Y:S05]  /*189a0*/  BSYNC.RECONVERGENT B2 ;  /* 0x0000000000027941 */ /* 0x000fea0003800200 */
.L_x_11048:
        /* <DEDUP_REMOVED lines=43> */
.L_x_11046:
[----:B------:R-:W-:Y:S05]  /*18c60*/  BSYNC.RECONVERGENT B1 ;  /* 0x0000000000017941 */ /* 0x000fea0003800200 */
.L_x_11045:
        /* <DEDUP_REMOVED lines=13> */
.L_x_11044:
        /* <DEDUP_REMOVED lines=21> */
.L_x_11053:
        /* <DEDUP_REMOVED lines=13> */
.L_x_11055:
[----:B------:R-:W-:Y:S05]  /*18f60*/  BSYNC.RECONVERGENT B2 ;  /* 0x0000000000027941 */ /* 0x000fea0003800200 */
.L_x_11054:
        /* <DEDUP_REMOVED lines=43> */
.L_x_11052:
[----:B------:R-:W-:Y:S05]  /*19220*/  BSYNC.RECONVERGENT B1 ;  /* 0x0000000000017941 */ /* 0x000fea0003800200 */
.L_x_11051:
        /* <DEDUP_REMOVED lines=11> */
.L_x_11050:
        /* <DEDUP_REMOVED lines=22> */
.L_x_11059:
        /* <DEDUP_REMOVED lines=13> */
.L_x_11061:
[----:B------:R-:W-:Y:S05]  /*19510*/  BSYNC.RECONVERGENT B2 ;  /* 0x0000000000027941 */ /* 0x000fea0003800200 */
.L_x_11060:
        /* <DEDUP_REMOVED lines=43> */
.L_x_11058:
[----:B------:R-:W-:Y:S05]  /*197d0*/  BSYNC.RECONVERGENT B1 ;  /* 0x0000000000017941 */ /* 0x000fea0003800200 */
.L_x_11057:
        /* <DEDUP_REMOVED lines=13> */
.L_x_11056:
        /* <DEDUP_REMOVED lines=21> */
.L_x_11065:
        /* <DEDUP_REMOVED lines=13> */
.L_x_11067:
[----:B------:R-:W-:Y:S05]  /*19ad0*/  BSYNC.RECONVERGENT B2 ;  /* 0x0000000000027941 */ /* 0x000fea0003800200 */
.L_x_11066:
        /* <DEDUP_REMOVED lines=43> */
.L_x_11064:
[----:B------:R-:W-:Y:S05]  /*19d90*/  BSYNC.RECONVERGENT B1 ;  /* 0x0000000000017941 */ /* 0x000fea0003800200 */
.L_x_11063:
        /* <DEDUP_REMOVED lines=11> */
.L_x_11062:
        /* <DEDUP_REMOVED lines=22> */
.L_x_11071:
        /* <DEDUP_REMOVED lines=13> */
.L_x_11073:
[----:B------:R-:W-:Y:S05]  /*1a080*/  BSYNC.RECONVERGENT B2 ;  /* 0x0000000000027941 */ /* 0x000fea0003800200 */
.L_x_11072:
        /* <DEDUP_REMOVED lines=43> */
.L_x_11070:
[----:B------:R-:W-:Y:S05]  /*1a340*/  BSYNC.RECONVERGENT B1 ;  /* 0x0000000000017941 */ /* 0x000fea0003800200 */
.L_x_11069:
        /* <DEDUP_REMOVED lines=13> */
.L_x_11068:
        /* <DEDUP_REMOVED lines=21> */
.L_x_11077:
        /* <DEDUP_REMOVED lines=13> */
.L_x_11079:
[----:B------:R-:W-:Y:S05]  /*1a640*/  BSYNC.RECONVERGENT B2 ;  /* 0x0000000000027941 */ /* 0x000fea0003800200 */
.L_x_11078:
        /* <DEDUP_REMOVED lines=43> */
.L_x_11076:
[----:B------:R-:W-:Y:S05]  /*1a900*/  BSYNC.RECONVERGENT B1 ;  /* 0x0000000000017941 */ /* 0x000fea0003800200 */
.L_x_11075:
        /* <DEDUP_REMOVED lines=11> */
.L_x_11074:
        /* <DEDUP_REMOVED lines=22> */
.L_x_11083:
        /* <DEDUP_REMOVED lines=13> */
.L_x_11085:
[----:B------:R-:W-:Y:S05]  /*1abf0*/  BSYNC.RECONVERGENT B2 ;  /* 0x0000000000027941 */ /* 0x000fea0003800200 */
.L_x_11084:
        /* <DEDUP_REMOVED lines=42> */
.L_x_11082:
[----:B------:R-:W-:Y:S05]  /*1aea0*/  BSYNC.RECONVERGENT B1 ;  /* 0x0000000000017941 */ /* 0x000fea0003800200 */
.L_x_11081:
        /* <DEDUP_REMOVED lines=13> */
.L_x_11080:
[----:B------:R-:W-:Y:S02]  /*1af80*/  F2FP.BF16.F32.PACK_AB R155, RZ, R194 ;  /* 0x000000c2ff9b723e */ /* 0x000fe400000010ff */
[----:B------:R-:W-:Y:S02]  /*1af90*/  PRMT R154, R211, 0x5410, R154 ;  /* 0x00005410d39a7816 */ /* 0x000fe4000000009a */
[----:B------:R-:W-:Y:S02]  /*1afa0*/  PRMT R153, R209, 0x5410, R210 ;  /* 0x00005410d1997816 */ /* 0x000fe400000000d2 */
[----:B------:R-:W-:Y:S02]  /*1afb0*/  PRMT R152, R199, 0x5410, R208 ;  /* 0x00005410c7987816 */ /* 0x000fe400000000d0 */
[----:B------:R-:W-:Y:S01]  /*1afc0*/  PRMT R155, R213, 0x5410, R155 ;  /* 0x00005410d59b7816 */ /* 0x000fe2000000009b */
[----:B------:R-:W-:Y:S06]  /*1afd0*/  BRA `(.L_x_11086) ;  /* 0x0000002800a47947 */ /* 0x000fec0003800000 */
.L_x_11037:
[----:B------:R-:W-:Y:S01]  /*1afe0*/  IMAD.MOV.U32 R31, RZ, RZ, RZ ;  /* 0x000000ffff1f7224 */ /* 0x000fe200078e00ff */
[----:B------:R-:W-:Y:S01]  /*1aff0*/  MOV R206, R199 ;  /* 0x000000c700ce7202 */ /* 0x000fe20000000f00 */
[----:B-12---:R-:W-:Y:S01]  /*1b000*/  IMAD.MOV.U32 R152, RZ, RZ, R11 ;  /* 0x000000ffff987224 */ /* 0x006fe200078e000b */
        /* <DEDUP_REMOVED lines=17> */
.L_x_11090:
        /* <DEDUP_REMOVED lines=13> */
.L_x_11092:
[----:B------:R-:W-:Y:S05]  /*1b1f0*/  BSYNC.RECONVERGENT B2 ;  /* 0x0000000000027941 */ /* 0x000fea0003800200 */
.L_x_11091:
        /* <DEDUP_REMOVED lines=42> */
.L_x_11089:
[----:B------:R-:W-:Y:S05]  /*1b4a0*/  BSYNC.RECONVERGENT B1 ;  /* 0x0000000000017941 */ /* 0x000fea0003800200 */
.L_x_11088:
        /* <DEDUP_REMOVED lines=9> */
.L_x_11087:
        /* <DEDUP_REMOVED lines=17> */
.L_x_11096:
        /* <DEDUP_REMOVED lines=13> */
.L_x_11098:
[----:B------:R-:W-:Y:S05]  /*1b720*/  BSYNC.RECONVERGENT B2 ;  /* 0x0000000000027941 */ /* 0x000fea0003800200 */
.L_x_11097:
        /* <DEDUP_REMOVED lines=43> */
.L_x_11095:
[----:B------:R-:W-:Y:S05]  /*1b9e0*/  BSYNC.RECONVERGENT B1 ;  /* 0x0000000000017941 */ /* 0x000fea0003800200 */
.L_x_11094:
        /* <DEDUP_REMOVED lines=9> */
.L_x_11093:
        /* <DEDUP_REMOVED lines=17> */
.L_x_11102:
        /* <DEDUP_REMOVED lines=13> */
.L_x_11104:
[----:B------:R-:W-:Y:S05]  /*1bc60*/  BSYNC.RECONVERGENT B2 ;  /* 0x0000000000027941 */ /* 0x000fea0003800200 */
.L_x_11103:
        /* <DEDUP_REMOVED lines=43> */
.L_x_11101:
[----:B------:R-:W-:Y:S05]  /*1bf20*/  BSYNC.RECONVERGENT B1 ;  /* 0x0000000000017941 */ /* 0x000fea0003800200 */
.L_x_11100:
        /* <DEDUP_REMOVED lines=9> */
.L_x_11099:
        /* <DEDUP_REMOVED lines=17> */
.L_x_11108:
        /* <DEDUP_REMOVED lines=13> */
.L_x_11110:
[----:B------:R-:W-:Y:S05]  /*1c1a0*/  BSYNC.RECONVERGENT B2 ;  /* 0x0000000000027941 */ /* 0x000fea0003800200 */
.L_x_11109:
        /* <DEDUP_REMOVED lines=43> */
.L_x_11107:
[----:B------:R-:W-:Y:S05]  /*1c460*/  BSYNC.RECONVERGENT B1 ;  /* 0x0000000000017941 */ /* 0x000fea0003800200 */
.L_x_11106:
        /* <DEDUP_REMOVED lines=9> */
.L_x_11105:
        /* <DEDUP_REMOVED lines=17> */
.L_x_11114:
        /* <DEDUP_REMOVED lines=13> */
.L_x_11116:
[----:B------:R-:W-:Y:S05]  /*1c6e0*/  BSYNC.RECONVERGENT B2 ;  /* 0x0000000000027941 */ /* 0x000fea0003800200 */
.L_x_11115:
        /* <DEDUP_REMOVED lines=43> */
.L_x_11113:
[----:B------:R-:W-:Y:S05]  /*1c9a0*/  BSYNC.RECONVERGENT B1 ;  /* 0x0000000000017941 */ /* 0x000fea0003800200 */
.L_x_11112:
        /* <DEDUP_REMOVED lines=9> */
.L_x_11111:
        /* <DEDUP_REMOVED lines=17> */
.L_x_11120:
        /* <DEDUP_REMOVED lines=13> */
.L_x_11122:
[----:B------:R-:W-:Y:S05]  /*1cc20*/  BSYNC.RECONVERGENT B2 ;  /* 0x0000000000027941 */ /* 0x000fea0003800200 */
.L_x_11121:
        /* <DEDUP_REMOVED lines=43> */
.L_x_11119:
[----:B------:R-:W-:Y:S05]  /*1cee0*/  BSYNC.RECONVERGENT B1 ;  /* 0x0000000000017941 */ /* 0x000fea0003800200 */
.L_x_11118:
        /* <DEDUP_REMOVED lines=10> */
.L_x_11117:
        /* <DEDUP_REMOVED lines=17> */
.L_x_11126:
        /* <DEDUP_REMOVED lines=13> */
.L_x_11128:
[----:B------:R-:W-:Y:S05]  /*1d170*/  BSYNC.RECONVERGENT B2 ;  /* 0x0000000000027941 */ /* 0x000fea0003800200 */
.L_x_11127:
        /* <DEDUP_REMOVED lines=43> */
.L_x_11125:
[----:B------:R-:W-:Y:S05]  /*1d430*/  BSYNC.RECONVERGENT B1 ;  /* 0x0000000000017941 */ /* 0x000fea0003800200 */
.L_x_11124:
        /* <DEDUP_REMOVED lines=9> */
.L_x_11123:
        /* <DEDUP_REMOVED lines=17> */
.L_x_11132:
        /* <DEDUP_REMOVED lines=13> */
.L_x_11134:
[----:B------:R-:W-:Y:S05]  /*1d6b0*/  BSYNC.RECONVERGENT B2 ;  /* 0x0000000000027941 */ /* 0x000fea0003800200 */
.L_x_11133:
        /* <DEDUP_REMOVED lines=43> */
.L_x_11131:
[----:B------:R-:W-:Y:S05]  /*1d970*/  BSYNC.RECONVERGENT B1 ;  /* 0x0000000000017941 */ /* 0x000fea0003800200 */
.L_x_11130:
        /* <DEDUP_REMOVED lines=10> */
.L_x_11129:
[----:B------:R-:W-:Y:S02]  /*1da20*/  F2FP.BF16.F32.PACK_AB R155, RZ, R194 ;  /* 0x000000c2ff9b723e */ /* 0x000fe400000010ff */
[----:B------:R-:W-:Y:S02]  /*1da30*/  PRMT R154, R210, 0x5410, R211 ;  /* 0x00005410d29a7816 */ /* 0x000fe400000000d3 */
[----:B------:R-:W-:Y:S02]  /*1da40*/  PRMT R153, R209, 0x5410, R208 ;  /* 0x00005410d1997816 */ /* 0x000fe400000000d0 */
[----:B------:R-:W-:Y:S02]  /*1da50*/  PRMT R152, R207, 0x5410, R199 ;  /* 0x00005410cf987816 */ /* 0x000fe400000000c7 */
[----:B------:R-:W-:-:S07]  /*1da60*/  PRMT R155, R212, 0x5410, R155 ;  /* 0x00005410d49b7816 */ /* 0x000fce000000009b */
.L_x_11086:
        /* <DEDUP_REMOVED lines=25> */
.L_x_11135:
[----:B------:R-:W-:Y:S01]  /*1dc00*/  IADD3 R201, PT, PT, R201, 0x80, RZ ;  /* 0x00000080c9c97810 */ /* 0x000fe20007ffe0ff */
[----:B------:R-:W-:-:S07]  /*1dc10*/  VIADD R200, R200, 0x80 ;  /* 0x00000080c8c87836 */ /* 0x000fce0000000000 */
.L_x_11035:
[----:B------:R-:W-:Y:S05]  /*1dc20*/  BSYNC.RECONVERGENT B0 ;  /* 0x0000000000007941 */ /* 0x000fea0003800200 */
.L_x_11034:
        /* <DEDUP_REMOVED lines=9> */
.L_x_11138:
[----:B-----5:R-:W-:Y:S02]  /*1dcc0*/  PRMT R181, R37, 0x7632, R181 ;  /* 0x0000763225b57816 */ /* 0x020fe400000000b5 */
[----:B------:R-:W-:Y:S01]  /*1dcd0*/  PRMT R167, R36, 0x7632, R167 ;  /* 0x0000763224a77816 */ /* 0x000fe200000000a7 */
[----:B------:R-:W-:Y:S06]  /*1dce0*/  BRA.U !UP0, `(.L_x_11139) ;  /* 0x0000002d08907547 */ /* 0x000fec000b800000 */
[----:B-12---:R-:W1:Y:S02]  /*1dcf0*/  LDC.64 R152, c[0x0][0x3a0] ;  /* 0x0000e800ff987b82 */ /* 0x006e640000000a00 */
        /* <DEDUP_REMOVED lines=23> */
.L_x_11143:
        /* <DEDUP_REMOVED lines=13> */
.L_x_11145:
[----:B------:R-:W-:Y:S05]  /*1df40*/  BSYNC.RECONVERGENT B2 ;  /* 0x0000000000027941 */ /* 0x000fea0003800200 */
.L_x_11144:
        /* <DEDUP_REMOVED lines=43> */
.L_x_11142:
[----:B------:R-:W-:Y:S05]  /*1e200*/  BSYNC.RECONVERGENT B1 ;  /* 0x0000000000017941 */ /* 0x000fea0003800200 */
.L_x_11141:
        /* <DEDUP_REMOVED lines=11> */
.L_x_11140:
        /* <DEDUP_REMOVED lines=22> */
.L_x_11149:
        /* <DEDUP_REMOVED lines=13> */
.L_x_11151:
[----:B------:R-:W-:Y:S05]  /*1e4f0*/  BSYNC.RECONVERGENT B2 ;  /* 0x0000000000027941 */ /* 0x000fea0003800200 */
.L_x_11150:
        /* <DEDUP_REMOVED lines=43> */
.L_x_11148:
[----:B------:R-:W-:Y:S05]  /*1e7b0*/  BSYNC.RECONVERGENT B1 ;  /* 0x0000000000017941 */ /* 0x000fea0003800200 */
.L_x_11147:
        /* <DEDUP_REMOVED lines=13> */
.L_x_11146:
        /* <DEDUP_REMOVED lines=21> */
.L_x_11155:
        /* <DEDUP_REMOVED lines=13> */
.L_x_11157:
[----:B------:R-:W-:Y:S05]  /*1eab0*/  BSYNC.RECONVERGENT B2 ;  /* 0x0000000000027941 */ /* 0x000fea0003800200 */
.L_x_11156:
        /* <DEDUP_REMOVED lines=43> */
.L_x_11154:
[----:B------:R-:W-:Y:S05]  /*1ed70*/  BSYNC.RECONVERGENT B1 ;  /* 0x0000000000017941 */ /* 0x000fea0003800200 */
.L_x_11153:
        /* <DEDUP_REMOVED lines=11> */
.L_x_11152:
        /* <DEDUP_REMOVED lines=22> */
.L_x_11161:
        /* <DEDUP_REMOVED lines=13> */
.L_x_11163:
[----:B------:R-:W-:Y:S05]  /*1f060*/  BSYNC.RECONVERGENT B2 ;  /* 0x0000000000027941 */ /* 0x000fea0003800200 */
.L_x_11162:
        /* <DEDUP_REMOVED lines=43> */
.L_x_11160:
[----:B------:R-:W-:Y:S05]  /*1f320*/  BSYNC.RECONVERGENT B1 ;  /* 0x0000000000017941 */ /* 0x000fea0003800200 */
.L_x_11159:
        /* <DEDUP_REMOVED lines=13> */
.L_x_11158:
        /* <DEDUP_REMOVED lines=21> */
.L_x_11167:
        /* <DEDUP_REMOVED lines=13> */
.L_x_11169:
[----:B------:R-:W-:Y:S05]  /*1f620*/  BSYNC.RECONVERGENT B2 ;  /* 0x0000000000027941 */ /* 0x000fea0003800200 */
.L_x_11168:
        /* <DEDUP_REMOVED lines=43> */
.L_x_11166:
[----:B------:R-:W-:Y:S05]  /*1f8e0*/  BSYNC.RECONVERGENT B1 ;  /* 0x0000000000017941 */ /* 0x000fea0003800200 */
.L_x_11165:
        /* <DEDUP_REMOVED lines=11> */
.L_x_11164:
        /* <DEDUP_REMOVED lines=22> */
.L_x_11173:
        /* <DEDUP_REMOVED lines=13> */
.L_x_11175:
[----:B------:R-:W-:Y:S05]  /*1fbd0*/  BSYNC.RECONVERGENT B2 ;  /* 0x0000000000027941 */ /* 0x000fea0003800200 */
.L_x_11174:
        /* <DEDUP_REMOVED lines=43> */
.L_x_11172:
[----:B------:R-:W-:Y:S05]  /*1fe90*/  BSYNC.RECONVERGENT B1 ;  /* 0x0000000000017941 */ /* 0x000fea0003800200 */
.L_x_11171:
        /* <DEDUP_REMOVED lines=13> */
.L_x_11170:
        /* <DEDUP_REMOVED lines=21> */
.L_x_11179:
        /* <DEDUP_REMOVED lines=13> */
.L_x_11181:
[----:B------:R-:W-:Y:S05]  /*20190*/  BSYNC.RECONVERGENT B2 ;  /* 0x0000000000027941 */ /* 0x000fea0003800200 */
.L_x_11180:
        /* <DEDUP_REMOVED lines=43> */
.L_x_11178:
[----:B------:R-:W-:Y:S05]  /*20450*/  BSYNC.RECONVERGENT B1 ;  /* 0x0000000000017941 */ /* 0x000fea0003800200 */
.L_x_11177:
        /* <DEDUP_REMOVED lines=11> */
.L_x_11176:
        /* <DEDUP_REMOVED lines=22> */
.L_x_11185:
        /* <DEDUP_REMOVED lines=13> */
.L_x_11187:
[----:B------:R-:W-:Y:S05]  /*20740*/  BSYNC.RECONVERGENT B2 ;  /* 0x0000000000027941 */ /* 0x000fea0003800200 */
.L_x_11186:
        /* <DEDUP_REMOVED lines=42> */
.L_x_11184:
[----:B------:R-:W-:Y:S05]  /*209f0*/  BSYNC.RECONVERGENT B1 ;  /* 0x0000000000017941 */ /* 0x000fea0003800200 */
.L_x_11183:
        /* <DEDUP_REMOVED lines=13> */
.L_x_11182:
[----:B------:R-:W-:Y:S02]  /*20ad0*/  F2FP.BF16.F32.PACK_AB R155, RZ, R196 ;  /* 0x000000c4ff9b723e */ /* 0x000fe400000010ff */
[----:B------:R-:W-:Y:S02]  /*20ae0*/  PRMT R154, R211, 0x5410, R154 ;  /* 0x00005410d39a7816 */ /* 0x000fe4000000009a */
[----:B------:R-:W-:Y:S02]  /*20af0*/  PRMT R153, R209, 0x5410, R210 ;  /* 0x00005410d1997816 */ /* 0x000fe400000000d2 */
[----:B------:R-:W-:Y:S02]  /*20b00*/  PRMT R152, R199, 0x5410, R208 ;  /* 0x00005410c7987816 */ /* 0x000fe400000000d0 */
[----:B------:R-:W-:Y:S01]  /*20b10*/  PRMT R155, R213, 0x5410, R155 ;  /* 0x00005410d59b7816 */ /* 0x000fe2000000009b */
[----:B------:R-:W-:Y:S06]  /*20b20*/  BRA `(.L_x_11188) ;  /* 0x0000002800a47947 */ /* 0x000fec0003800000 */
.L_x_11139:
[----:B------:R-:W-:Y:S01]  /*20b30*/  IMAD.MOV.U32 R33, RZ, RZ, RZ ;  /* 0x000000ffff217224 */ /* 0x000fe200078e00ff */
[----:B-12---:R-:W-:Y:S01]  /*20b40*/  MOV R152, R11 ;  /* 0x0000000b00987202 */ /* 0x006fe20000000f00 */
        /* <DEDUP_REMOVED lines=18> */
.L_x_11192:
        /* <DEDUP_REMOVED lines=13> */
.L_x_11194:
[----:B------:R-:W-:Y:S05]  /*20d40*/  BSYNC.RECONVERGENT B2 ;  /* 0x0000000000027941 */ /* 0x000fea0003800200 */
.L_x_11193:
        /* <DEDUP_REMOVED lines=42> */
.L_x_11191:
[----:B------:R-:W-:Y:S05]  /*20ff0*/  BSYNC.RECONVERGENT B1 ;  /* 0x0000000000017941 */ /* 0x000fea0003800200 */
.L_x_11190:
        /* <DEDUP_REMOVED lines=9> */
.L_x_11189:
        /* <DEDUP_REMOVED lines=17> */
.L_x_11198:
        /* <DEDUP_REMOVED lines=13> */
.L_x_11200:
[----:B------:R-:W-:Y:S05]  /*21270*/  BSYNC.RECONVERGENT B2 ;  /* 0x0000000000027941 */ /* 0x000fea0003800200 */
.L_x_11199:
        /* <DEDUP_REMOVED lines=43> */
.L_x_11197:
[----:B------:R-:W-:Y:S05]  /*21530*/  BSYNC.RECONVERGENT B1 ;  /* 0x0000000000017941 */ /* 0x000fea0003800200 */
.L_x_11196:
        /* <DEDUP_REMOVED lines=9> */
.L_x_11195:
        /* <DEDUP_REMOVED lines=17> */
.L_x_11204:
        /* <DEDUP_REMOVED lines=13> */
.L_x_11206:
[----:B------:R-:W-:Y:S05]  /*217b0*/  BSYNC.RECONVERGENT B2 ;  /* 0x0000000000027941 */ /* 0x000fea0003800200 */
.L_x_11205:
        /* <DEDUP_REMOVED lines=43> */
.L_x_11203:
[----:B------:R-:W-:Y:S05]  /*21a70*/  BSYNC.RECONVERGENT B1 ;  /* 0x0000000000017941 */ /* 0x000fea0003800200 */
.L_x_11202:
        /* <DEDUP_REMOVED lines=9> */
.L_x_11201:
        /* <DEDUP_REMOVED lines=17> */
.L_x_11210:
        /* <DEDUP_REMOVED lines=13> */
.L_x_11212:
[----:B------:R-:W-:Y:S05]  /*21cf0*/  BSYNC.RECONVERGENT B2 ;  /* 0x0000000000027941 */ /* 0x000fea0003800200 */
.L_x_11211:
        /* <DEDUP_REMOVED lines=43> */
.L_x_11209:
[----:B------:R-:W-:Y:S05]  /*21fb0*/  BSYNC.RECONVERGENT B1 ;  /* 0x0000000000017941 */ /* 0x000fea0003800200 */
.L_x_11208:
        /* <DEDUP_REMOVED lines=9> */
.L_x_11207:
        /* <DEDUP_REMOVED lines=17> */
.L_x_11216:
        /* <DEDUP_REMOVED lines=13> */
.L_x_11218:
[----:B------:R-:W-:Y:S05]  /*22230*/  BSYNC.RECONVERGENT B2 ;  /* 0x0000000000027941 */ /* 0x000fea0003800200 */
.L_x_11217:
        /* <DEDUP_REMOVED lines=43> */
.L_x_11215:
[----:B------:R-:W-:Y:S05]  /*224f0*/  BSYNC.RECONVERGENT B1 ;  /* 0x0000000000017941 */ /* 0x000fea0003800200 */
.L_x_11214:
        /* <DEDUP_REMOVED lines=9> */
.L_x_11213:
        /* <DEDUP_REMOVED lines=17> */
.L_x_11222:
        /* <DEDUP_REMOVED lines=13> */
.L_x_11224:
[----:B------:R-:W-:Y:S05]  /*22770*/  BSYNC.RECONVERGENT B2 ;  /* 0x0000000000027941 */ /* 0x000fea0003800200 */
.L_x_11223:
        /* <DEDUP_REMOVED lines=43> */
.L_x_11221:
[----:B------:R-:W-:Y:S05]  /*22a30*/  BSYNC.RECONVERGENT B1 ;  /* 0x0000000000017941 */ /* 0x000fea0003800200 */
.L_x_11220:
        /* <DEDUP_REMOVED lines=10> */
.L_x_11219:
        /* <DEDUP_REMOVED lines=17> */
.L_x_11228:
        /* <DEDUP_REMOVED lines=13> */
.L_x_11230:
[----:B------:R-:W-:Y:S05]  /*22cc0*/  BSYNC.RECONVERGENT B2 ;  /* 0x0000000000027941 */ /* 0x000fea0003800200 */
.L_x_11229:
        /* <DEDUP_REMOVED lines=43> */
.L_x_11227:
[----:B------:R-:W-:Y:S05]  /*22f80*/  BSYNC.RECONVERGENT B1 ;  /* 0x0000000000017941 */ /* 0x000fea0003800200 */
.L_x_11226:
        /* <DEDUP_REMOVED lines=9> */
.L_x_11225:
        /* <DEDUP_REMOVED lines=17> */
.L_x_11234:
        /* <DEDUP_REMOVED lines=13> */
.L_x_11236:
[----:B------:R-:W-:Y:S05]  /*23200*/  BSYNC.RECONVERGENT B2 ;  /* 0x0000000000027941 */ /* 0x000fea0003800200 */
.L_x_11235:
        /* <DEDUP_REMOVED lines=43> */
.L_x_11233:
[----:B------:R-:W-:Y:S05]  /*234c0*/  BSYNC.RECONVERGENT B1 ;  /* 0x0000000000017941 */ /* 0x000fea0003800200 */
.L_x_11232:
        /* <DEDUP_REMOVED lines=10> */
.L_x_11231:
[----:B------:R-:W-:Y:S02]  /*23570*/  F2FP.BF16.F32.PACK_AB R155, RZ, R196 ;  /* 0x000000c4ff9b723e */ /* 0x000fe400000010ff */
[----:B------:R-:W-:Y:S02]  /*23580*/  PRMT R154, R210, 0x5410, R211 ;  /* 0x00005410d29a7816 */ /* 0x000fe400000000d3 */
[----:B------:R-:W-:Y:S02]  /*23590*/  PRMT R153, R209, 0x5410, R208 ;  /* 0x00005410d1997816 */ /* 0x000fe400000000d0 */
[----:B------:R-:W-:Y:S02]  /*235a0*/  PRMT R152, R207, 0x5410, R199 ;  /* 0x00005410cf987816 */ /* 0x000fe400000000c7 */
[----:B------:R-:W-:-:S07]  /*235b0*/  PRMT R155, R212, 0x5410, R155 ;  /* 0x00005410d49b7816 */ /* 0x000fce000000009b */
.L_x_11188:
        /* <DEDUP_REMOVED lines=25> */
.L_x_11237:
[----:B------:R-:W-:Y:S02]  /*23750*/  VIADD R201, R201, 0x80 ;  /* 0x00000080c9c97836 */ /* 0x000fe40000000000 */
[----:B------:R-:W-:-:S07]  /*23760*/  VIADD R200, R200, 0x80 ;  /* 0x00000080c8c87836 */ /* 0x000fce0000000000 */
.L_x_11137:
[----:B------:R-:W-:Y:S05]  /*23770*/  BSYNC.RECONVERGENT B0 ;  /* 0x0000000000007941 */ /* 0x000fea0003800200 */
.L_x_11136:
        /* <DEDUP_REMOVED lines=9> */
.L_x_11240:
[----:B-----5:R-:W-:Y:S02]  /*23810*/  PRMT R183, R37, 0x7632, R183 ;  /* 0x0000763225b77816 */ /* 0x020fe400000000b7 */
[----:B------:R-:W-:Y:S01]  /*23820*/  PRMT R169, R36, 0x7632, R169 ;  /* 0x0000763224a97816 */ /* 0x000fe200000000a9 */
[----:B------:R-:W-:Y:S06]  /*23830*/  BRA.U !UP0, `(.L_x_11241) ;  /* 0x0000002d08947547 */ /* 0x000fec000b800000 */
[----:B-12---:R-:W1:Y:S02]  /*23840*/  LDC.64 R152, c[0x0][0x3a0] ;  /* 0x0000e800ff987b82 */ /* 0x006e640000000a00 */
        /* <DEDUP_REMOVED lines=19> */
[----:B------:R-:W-:Y:S01]  /*23980*/  @!P5 IMAD.MOV.U32 R6, RZ, RZ, R14 ;  /* 0x000000ffff06d224 */ /* 0x000fe200078e000e */
[----:B------:R-:W-:Y:S01]  /*23990*/  @P5 MOV R6, R13 ;  /* 0x0000000d00065202 */ /* 0x000fe20000000f00 */
[----:B------:R-:W-:Y:S01]  /*239a0*/  @P5 IMAD.MOV.U32 R169, RZ, RZ, R199 ;  /* 0x000000ffffa95224 */ /* 0x000fe200078e00c7 */
[----:B------:R-:W-:Y:S06]  /*239b0*/  BRA `(.L_x_11244) ;  /* 0x0000000000e47947 */ /* 0x000fec0003800000 */
.L_x_11245:
        /* <DEDUP_REMOVED lines=13> */
.L_x_11247:
[----:B------:R-:W-:Y:S05]  /*23a90*/  BSYNC.RECONVERGENT B2 ;  /* 0x0000000000027941 */ /* 0x000fea0003800200 */
.L_x_11246:
        /* <DEDUP_REMOVED lines=43> */
.L_x_11244:
[----:B------:R-:W-:Y:S05]  /*23d50*/  BSYNC.RECONVERGENT B1 ;  /* 0x0000000000017941 */ /* 0x000fea0003800200 */
.L_x_11243:
[----:B------:R-:W-:Y:S01]  /*23d60*/  I2FP.F32.U32 R6, R6 ;  /* 0x0000000600067245 */ /* 0x000fe20000201000 */
[----:B------:R-:W-:Y:S02]  /*23d70*/  HFMA2 R11, -RZ, RZ, 0.1171875, 0 ;  /* 0x2f800000ff0b7431 */ /* 0x000fe400000001ff */
[----:B------:R-:W-:Y:S01]  /*23d80*/  IMAD.U32 R35, R36, 0x10000, RZ ;  /* 0x0001000024237824 */ /* 0x000fe200078e00ff */
[----:B------:R-:W-:Y:S02]  /*23d90*/  SHF.L.U32 R156, R152, 0x10, RZ ;  /* 0x00000010989c7819 */ /* 0x000fe400000006ff */
[----:B------:R-:W-:Y:S01]  /*23da0*/  FFMA.FTZ R6, R6, R11, 1.1641532182693481445e-10 ;  /* 0x2f00000006067423 */ /* 0x000fe2000001000b */
[----:B------:R-:W-:-:S04]  /*23db0*/  FMUL.FTZ R35, R35, UR17 ;  /* 0x0000001123237c20 */ /* 0x000fc80008410000 */
[----:B------:R-:W-:Y:S01]  /*23dc0*/  FMUL.FTZ R35, R35, UR16 ;  /* 0x0000001023237c20 */ /* 0x000fe20008410000 */
[----:B------:R-:W-:-:S04]  /*23dd0*/  FSETP.GTU.FTZ.AND P5, PT, R6, UR23, PT ;  /* 0x0000001706007c0b */ /* 0x000fc8000bfbc000 */
[----:B------:R-:W-:Y:S02]  /*23de0*/  FSEL R35, R35, RZ, !P5 ;  /* 0x000000ff23237208 */ /* 0x000fe40006800000 */
[----:B------:R-:W-:-:S03]  /*23df0*/  SEL R6, RZ, 0x1, P5 ;  /* 0x00000001ff067807 */ /* 0x000fc60002800000 */
[----:B------:R-:W-:-:S07]  /*23e00*/  FADD.FTZ R35, R156, R35 ;  /* 0x000000239c237221 */ /* 0x000fce0000010000 */
.L_x_11242:
        /* <DEDUP_REMOVED lines=22> */
.L_x_11251:
        /* <DEDUP_REMOVED lines=13> */
.L_x_11253:
[----:B------:R-:W-:Y:S05]  /*24040*/  BSYNC.RECONVERGENT B2 ;  /* 0x0000000000027941 */ /* 0x000fea0003800200 */
.L_x_11252:
        /* <DEDUP_REMOVED lines=43> */
.L_x_11250:
[----:B------:R-:W-:Y:S05]  /*24300*/  BSYNC.RECONVERGENT B1 ;  /* 0x0000000000017941 */ /* 0x000fea0003800200 */
.L_x_11249:
        /* <DEDUP_REMOVED lines=13> */
.L_x_11248:
        /* <DEDUP_REMOVED lines=21> */
.L_x_11257:
        /* <DEDUP_REMOVED lines=13> */
.L_x_11259:
[----:B------:R-:W-:Y:S05]  /*24600*/  BSYNC.RECONVERGENT B2 ;  /* 0x0000000000027941 */ /* 0x000fea0003800200 */
.L_x_11258:
        /* <DEDUP_REMOVED lines=43> */
.L_x_11256:
[----:B------:R-:W-:Y:S05]  /*248c0*/  BSYNC.RECONVERGENT B1 ;  /* 0x0000000000017941 */ /* 0x000fea0003800200 */
.L_x_11255:
        /* <DEDUP_REMOVED lines=11> */
.L_x_11254:
        /* <DEDUP_REMOVED lines=22> */
.L_x_11263:
        /* <DEDUP_REMOVED lines=13> */
.L_x_11265:
[----:B------:R-:W-:Y:S05]  /*24bb0*/  BSYNC.RECONVERGENT B2 ;  /* 0x0000000000027941 */ /* 0x000fea0003800200 */
.L_x_11264:
        /* <DEDUP_REMOVED lines=43> */
.L_x_11262:
[----:B------:R-:W-:Y:S05]  /*24e70*/  BSYNC.RECONVERGENT B1 ;  /* 0x0000000000017941 */ /* 0x000fea0003800200 */
.L_x_11261:
[----:B------:R-:W-:Y:S01]  /*24e80*/  PRMT R152, R37, 0x7632, R152 ;  /* 0x0000763225987816 */ /* 0x000fe20000000098 */
[----:B------:R-:W-:Y:S01]  /*24e90*/  HFMA2 R183, -RZ, RZ, 0.1171875, 0 ;  /* 0x2f800000ffb77431 */ /* 0x000fe200000001ff */
        /* <DEDUP_REMOVED lines=11> */
.L_x_11260:
        /* <DEDUP_REMOVED lines=21> */
.L_x_11269:
        /* <DEDUP_REMOVED lines=13> */
.L_x_11271:
[----:B------:R-:W-:Y:S05]  /*25170*/  BSYNC.RECONVERGENT B2 ;  /* 0x0000000000027941 */ /* 0x000fea0003800200 */
.L_x_11270:
        /* <DEDUP_REMOVED lines=43> */
.L_x_11268:
[----:B------:R-:W-:Y:S05]  /*25430*/  BSYNC.RECONVERGENT B1 ;  /* 0x0000000000017941 */ /* 0x000fea0003800200 */
.L_x_11267:
        /* <DEDUP_REMOVED lines=11> */
.L_x_11266:
        /* <DEDUP_REMOVED lines=22> */
.L_x_11275:
        /* <DEDUP_REMOVED lines=13> */
.L_x_11277:
[----:B------:R-:W-:Y:S05]  /*25720*/  BSYNC.RECONVERGENT B2 ;  /* 0x0000000000027941 */ /* 0x000fea0003800200 */
.L_x_11276:
        /* <DEDUP_REMOVED lines=43> */
.L_x_11274:
[----:B------:R-:W-:Y:S05]  /*259e0*/  BSYNC.RECONVERGENT B1 ;  /* 0x0000000000017941 */ /* 0x000fea0003800200 */
.L_x_11273:
        /* <DEDUP_REMOVED lines=13> */
.L_x_11272:
        /* <DEDUP_REMOVED lines=21> */
.L_x_11281:
        /* <DEDUP_REMOVED lines=13> */
.L_x_11283:
[----:B------:R-:W-:Y:S05]  /*25ce0*/  BSYNC.RECONVERGENT B2 ;  /* 0x0000000000027941 */ /* 0x000fea0003800200 */
.L_x_11282:
        /* <DEDUP_REMOVED lines=43> */
.L_x_11280:
[----:B------:R-:W-:Y:S05]  /*25fa0*/  BSYNC.RECONVERGENT B1 ;  /* 0x0000000000017941 */ /* 0x000fea0003800200 */
.L_x_11279:
        /* <DEDUP_REMOVED lines=11> */
.L_x_11278:
        /* <DEDUP_REMOVED lines=22> */
.L_x_11287:
        /* <DEDUP_REMOVED lines=13> */
.L_x_11289:
[----:B------:R-:W-:Y:S05]  /*26290*/  BSYNC.RECONVERGENT B2 ;  /* 0x0000000000027941 */ /* 0x000fea0003800200 */
.L_x_11288:
        /* <DEDUP_REMOVED lines=43> */
.L_x_11286:
[----:B------:R-:W-:Y:S05]  /*26550*/  BSYNC.RECONVERGENT B1 ;  /* 0x0000000000017941 */ /* 0x000fea0003800200 */
.L_x_11285:
        /* <DEDUP_REMOVED lines=13> */
.L_x_11284:
[----:B------:R-:W-:Y:S02]  /*26630*/  F2FP.BF16.F32.PACK_AB R155, RZ, R198 ;  /* 0x000000c6ff9b723e */ /* 0x000fe400000010ff */
[----:B------:R-:W-:Y:S02]  /*26640*/  PRMT R154, R210, 0x5410, R154 ;  /* 0x00005410d29a7816 */ /* 0x000fe4000000009a */
[----:B------:R-:W-:Y:S02]  /*26650*/  PRMT R153, R208, 0x5410, R209 ;  /* 0x00005410d0997816 */ /* 0x000fe400000000d1 */
[----:B------:R-:W-:Y:S02]  /*26660*/  PRMT R152, R206, 0x5410, R207 ;  /* 0x00005410ce987816 */ /* 0x000fe400000000cf */
[----:B------:R-:W-:Y:S01]  /*26670*/  PRMT R155, R212, 0x5410, R155 ;  /* 0x00005410d49b7816 */ /* 0x000fe2000000009b */
[----:B------:R-:W-:Y:S06]  /*26680*/  BRA `(.L_x_11290) ;  /* 0x0000002800a87947 */ /* 0x000fec0003800000 */
.L_x_11241:
        /* <DEDUP_REMOVED lines=20> */
.L_x_11294:
        /* <DEDUP_REMOVED lines=13> */
.L_x_11296:
[----:B------:R-:W-:Y:S05]  /*268a0*/  BSYNC.RECONVERGENT B2 ;  /* 0x0000000000027941 */ /* 0x000fea0003800200 */
.L_x_11295:
        /* <DEDUP_REMOVED lines=42> */
.L_x_11293:
[----:B------:R-:W-:Y:S05]  /*26b50*/  BSYNC.RECONVERGENT B1 ;  /* 0x0000000000017941 */ /* 0x000fea0003800200 */
.L_x_11292:
        /* <DEDUP_REMOVED lines=9> */
.L_x_11291:
        /* <DEDUP_REMOVED lines=17> */
.L_x_11300:
        /* <DEDUP_REMOVED lines=13> */
.L_x_11302:
[----:B------:R-:W-:Y:S05]  /*26dd0*/  BSYNC.RECONVERGENT B2 ;  /* 0x0000000000027941 */ /* 0x000fea0003800200 */
.L_x_11301:
        /* <DEDUP_REMOVED lines=41> */
[----:B------:R-:W-:Y:S02]  /*27070*/  LOP3.LUT R14, R154, UR42, R153, 0x96, !PT ;  /* 0x0000002a9a0e7c12 */ /* 0x000fe4000f8e9699 */
[----:B------:R-:W-:-:S07]  /*27080*/  MOV R210, R152 ;  /* 0x0000009800d27202 */ /* 0x000fce0000000f00 */
.L_x_11299:
[----:B------:R-:W-:Y:S05]  /*27090*/  BSYNC.RECONVERGENT B1 ;  /* 0x0000000000017941 */ /* 0x000fea0003800200 */
.L_x_11298:
        /* <DEDUP_REMOVED lines=9> */
.L_x_11297:
        /* <DEDUP_REMOVED lines=17> */
.L_x_11306:
        /* <DEDUP_REMOVED lines=13> */
.L_x_11308:
[----:B------:R-:W-:Y:S05]  /*27310*/  BSYNC.RECONVERGENT B2 ;  /* 0x0000000000027941 */ /* 0x000fea0003800200 */
.L_x_11307:
        /* <DEDUP_REMOVED lines=43> */
.L_x_11305:
[----:B------:R-:W-:Y:S05]  /*275d0*/  BSYNC.RECONVERGENT B1 ;  /* 0x0000000000017941 */ /* 0x000fea0003800200 */
.L_x_11304:
        /* <DEDUP_REMOVED lines=9> */
.L_x_11303:
        /* <DEDUP_REMOVED lines=17> */
.L_x_11312:
        /* <DEDUP_REMOVED lines=13> */
.L_x_11314:
[----:B------:R-:W-:Y:S05]  /*27850*/  BSYNC.RECONVERGENT B2 ;  /* 0x0000000000027941 */ /* 0x000fea0003800200 */
.L_x_11313:
        /* <DEDUP_REMOVED lines=43> */
.L_x_11311:
[----:B------:R-:W-:Y:S05]  /*27b10*/  BSYNC.RECONVERGENT B1 ;  /* 0x0000000000017941 */ /* 0x000fea0003800200 */
.L_x_11310:
        /* <DEDUP_REMOVED lines=9> */
.L_x_11309:
        /* <DEDUP_REMOVED lines=17> */
.L_x_11318:
        /* <DEDUP_REMOVED lines=13> */
.L_x_11320:
[----:B------:R-:W-:Y:S05]  /*27d90*/  BSYNC.RECONVERGENT B2 ;  /* 0x0000000000027941 */ /* 0x000fea0003800200 */
.L_x_11319:
        /* <DEDUP_REMOVED lines=43> */
.L_x_11317:
[----:B------:R-:W-:Y:S05]  /*28050*/  BSYNC.RECONVERGENT B1 ;  /* 0x0000000000017941 */ /* 0x000fea0003800200 */
.L_x_11316:
        /* <DEDUP_REMOVED lines=9> */
.L_x_11315:
        /* <DEDUP_REMOVED lines=17> */
.L_x_11324:
        /* <DEDUP_REMOVED lines=13> */
.L_x_11326:
[----:B------:R-:W-:Y:S05]  /*282d0*/  BSYNC.RECONVERGENT B2 ;  /* 0x0000000000027941 */ /* 0x000fea0003800200 */
.L_x_11325:
        /* <DEDUP_REMOVED lines=43> */
.L_x_11323:
[----:B------:R-:W-:Y:S05]  /*28590*/  BSYNC.RECONVERGENT B1 ;  /* 0x0000000000017941 */ /* 0x000fea0003800200 */
.L_x_11322:
        /* <DEDUP_REMOVED lines=10> */
.L_x_11321:
        /* <DEDUP_REMOVED lines=17> */
.L_x_11330:
        /* <DEDUP_REMOVED lines=13> */
.L_x_11332:
[----:B------:R-:W-:Y:S05]  /*28820*/  BSYNC.RECONVERGENT B2 ;  /* 0x0000000000027941 */ /* 0x000fea0003800200 */
.L_x_11331:
        /* <DEDUP_REMOVED lines=43> */
.L_x_11329:
[----:B------:R-:W-:Y:S05]  /*28ae0*/  BSYNC.RECONVERGENT B1 ;  /* 0x0000000000017941 */ /* 0x000fea0003800200 */
.L_x_11328:
        /* <DEDUP_REMOVED lines=9> */
.L_x_11327:
        /* <DEDUP_REMOVED lines=17> */
.L_x_11336:
        /* <DEDUP_REMOVED lines=13> */
.L_x_11338:
[----:B------:R-:W-:Y:S05]  /*28d60*/  BSYNC.RECONVERGENT B2 ;  /* 0x0000000000027941 */ /* 0x000fea0003800200 */
.L_x_11337:
        /* <DEDUP_REMOVED lines=43> */
.L_x_11335:
[----:B------:R-:W-:Y:S05]  /*29020*/  BSYNC.RECONVERGENT B1 ;  /* 0x0000000000017941 */ /* 0x000fea0003800200 */
.L_x_11334:
        /* <DEDUP_REMOVED lines=10> */
.L_x_11333:
[----:B------:R-:W-:Y:S02]  /*290d0*/  F2FP.BF16.F32.PACK_AB R155, RZ, R198 ;  /* 0x000000c6ff9b723e */ /* 0x000fe400000010ff */
[----:B------:R-:W-:Y:S02]  /*290e0*/  MOV R199, R210 ;  /* 0x000000d200c77202 */ /* 0x000fe40000000f00 */
[----:B------:R-:W-:Y:S02]  /*290f0*/  PRMT R154, R208, 0x5410, R209 ;  /* 0x00005410d09a7816 */ /* 0x000fe400000000d1 */
[----:B------:R-:W-:Y:S02]  /*29100*/  PRMT R153, R207, 0x5410, R206 ;  /* 0x00005410cf997816 */ /* 0x000fe400000000ce */
[----:B------:R-:W-:Y:S02]  /*29110*/  PRMT R152, R205, 0x5410, R204 ;  /* 0x00005410cd987816 */ /* 0x000fe400000000cc */
[----:B------:R-:W-:-:S07]  /*29120*/  PRMT R155, R211, 0x5410, R155 ;  /* 0x00005410d39b7816 */ /* 0x000fce000000009b */
.L_x_11290:
        /* <DEDUP_REMOVED lines=24> */
.L_x_11239:
[----:B------:R-:W-:Y:S05]  /*292b0*/  BSYNC.RECONVERGENT B0 ;  /* 0x0000000000007941 */ /* 0x000fea0003800200 */
.L_x_11238:
[----:B-1234-:R-:W-:Y:S01]  /*292c0*/  FADD.FTZ R152, RZ, R7 ;  /* 0x00000007ff987221 */ /* 0x01efe20000010000 */
[C---:B------:R-:W-:Y:S01]  /*292d0*/  ISETP.GT.U32.AND P4, PT, R17.reuse, 0xff, PT ;  /* 0x000000ff1100780c */ /* 0x040fe20003f84070 */
[----:B------:R-:W1:Y:S01]  /*292e0*/  S2UR UR5, SR_CgaCtaId ;  /* 0x00000000000579c3 */ /* 0x000e620000008800 */
        /* <DEDUP_REMOVED lines=309> */
.L_x_11341:
[----:B------:R-:W-:Y:S05]  /*2a640*/  BSYNC.RECONVERGENT B0 ;  /* 0x0000000000007941 */ /* 0x000fea0003800200 */
.L_x_11340:
[----:B------:R-:W-:Y:S01]  /*2a650*/  ISETP.GE.U32.AND P0, PT, R17, 0x100, PT ;  /* 0x000001001100780c */ /* 0x000fe20003f06070 */
        /* <DEDUP_REMOVED lines=34> */
.L_x_11343:
[----:B------:R-:W-:Y:S05]  /*2a880*/  BSYNC.RECONVERGENT B0 ;  /* 0x0000000000007941 */ /* 0x000fea0003800200 */
.L_x_11342:
[----:B------:R-:W-:Y:S01]  /*2a890*/  ISETP.GE.U32.AND P0, PT, R17, 0x180, PT ;  /* 0x000001801100780c */ /* 0x000fe20003f06070 */
        /* <DEDUP_REMOVED lines=34> */
.L_x_11345:
[----:B------:R-:W-:Y:S05]  /*2aac0*/  BSYNC.RECONVERGENT B0 ;  /* 0x0000000000007941 */ /* 0x000fea0003800200 */
.L_x_11344:
[----:B------:R-:W-:Y:S01]  /*2aad0*/  ISETP.GE.U32.AND P0, PT, R17, 0x200, PT ;  /* 0x000002001100780c */ /* 0x000fe20003f06070 */
        /* <DEDUP_REMOVED lines=34> */
.L_x_11347:
[----:B------:R-:W-:Y:S05]  /*2ad00*/  BSYNC.RECONVERGENT B0 ;  /* 0x0000000000007941 */ /* 0x000fea0003800200 */
.L_x_11346:
        /* <DEDUP_REMOVED lines=34> */
.L_x_11349:
[----:B------:R-:W-:Y:S05]  /*2af30*/  BSYNC.RECONVERGENT B0 ;  /* 0x0000000000007941 */ /* 0x000fea0003800200 */
.L_x_11348:
        /* <DEDUP_REMOVED lines=34> */
.L_x_11351:
[----:B------:R-:W-:Y:S05]  /*2b160*/  BSYNC.RECONVERGENT B0 ;  /* 0x0000000000007941 */ /* 0x000fea0003800200 */
.L_x_11350:
        /* <DEDUP_REMOVED lines=33> */
.L_x_11352:
[----:B------:R-:W-:Y:S05]  /*2b380*/  BSYNC.RECONVERGENT B0 ;  /* 0x0000000000007941 */ /* 0x000fea0003800200 */
.L_x_11339:
[----:B------:R-:W-:Y:S02]  /*2b390*/  UIADD3 UR22, UPT, UPT, UR22, UR20, URZ ;  /* 0x0000001416167290 */ /* 0x000fe4000fffe0ff */
[----:B------:R-:W-:Y:S02]  /*2b3a0*/  UPLOP3.LUT UP1, UPT, UPT, UPT, UP1, 0x40, 0x4 ;  /* 0x000000000004789c */ /* 0x000fe40003f2e810 */
[----:B------:R-:W-:-:S09]  /*2b3b0*/  UISETP.GE.AND UP0, UPT, UR22, UR21, UPT ;  /* 0x000000151600728c */ /* 0x000fd2000bf06270 */
[----:B------:R-:W-:Y:S05]  /*2b3c0*/  BRA.U !UP0, `(.L_x_11353) ;  /* 0xfffffd5d08887547 */ /* 0x000fea000b83ffff */
[----:B------:R-:W-:Y:S05]  /*2b3d0*/  EXIT ;  /* 0x000000000000794d */ /* 0x000fea0003800000 */
.L_x_11354:
        /* <DEDUP_REMOVED lines=10> */
.L_x_42333:


//--------------------- .text._ZN10layer_norm13ln_fwd_kernelINS_13Kernel_traitsIf13__nv_bfloat16S2_S2_fjLj7168ELj1ELj1ELj4ELj16ENS_18Kernel_traits_baseILj7168EfS2_S2_S2_fjLj128EEEEELb1ELb0ELb1ELb1EEEvNS_9FwdParamsE --------------------------
	.section	.text._ZN10layer_norm13ln_fwd_kernelINS_13Kernel_traitsIf13__nv_bfloat16S2_S2_fjLj7168ELj1ELj1ELj4ELj16ENS_18Kernel_traits_baseILj7168EfS2_S2_S2_fjLj128EEEEELb1ELb0ELb1ELb1EEEvNS_9FwdParamsE,"ax",@progbits
	.align	128
        .global         _ZN10layer_norm13ln_fwd_kernelINS_13Kernel_traitsIf13__nv_bfloat16S2_S2_fjLj7168ELj1ELj1ELj4ELj16ENS_18Kernel_traits_baseILj7168EfS2_S2_S2_fjLj128EEEEELb1ELb0ELb1ELb1EEEvNS_9FwdParamsE
        .type           _ZN10layer_norm13ln_fwd_kernelINS_13Kernel_traitsIf13__nv_bfloat16S2_S2_fjLj7168ELj1ELj1ELj4ELj16ENS_18Kernel_traits_baseILj7168EfS2_S2_S2_fjLj128EEEEELb1ELb0ELb1ELb1EEEvNS_9FwdParamsE,@function
        .size           _ZN10layer_norm13ln_fwd_kernelINS_13Kernel_traitsIf13__nv_bfloat16S2_S2_fjLj7168ELj1ELj1ELj4ELj16ENS_18Kernel_traits_baseILj7168EfS2_S2_S2_fjLj128EEEEELb1ELb0ELb1ELb1EEEvNS_9FwdParamsE,(.L_x_42334 - _ZN10layer_norm13ln_fwd_kernelINS_13Kernel_traitsIf13__nv_bfloat16S2_S2_fjLj7168ELj1ELj1ELj4ELj16ENS_18Kernel_traits_baseILj7168EfS2_S2_S2_fjLj128EEEEELb1ELb0ELb1ELb1EEEvNS_9FwdParamsE)
        .other          _ZN10layer_norm13ln_fwd_kernelINS_13Kernel_traitsIf13__nv_bfloat16S2_S2_fjLj7168ELj1ELj1ELj4ELj16ENS_18Kernel_traits_baseILj7168EfS2_S2_S2_fjLj128EEEEELb1ELb0ELb1ELb1EEEvNS_9FwdParamsE,@"STO_CUDA_ENTRY STV_DEFAULT"
_ZN10layer_norm13ln_fwd_kernelINS_13Kernel_traitsIf13__nv_bfloat16S2_S2_fjLj7168ELj1ELj1ELj4ELj16ENS_18Kernel_traits_baseILj7168EfS2_S2_S2_fjLj128EEEEELb1ELb0ELb1ELb1EEEvNS_9FwdParamsE:
.text._ZN10layer_norm13ln_fwd_kernelINS_13Kernel_traitsIf13__nv_bfloat16S2_S2_fjLj7168ELj1ELj1ELj4ELj16ENS_18Kernel_traits_baseILj7168EfS2_S2_S2_fjLj128EEEEELb1ELb0ELb1ELb1EEEvNS_9FwdParamsE:
        /* <DEDUP_REMOVED lines=10> */
[----:B------:R-:W0:Y:S05]  /*00a0*/  @P0 LDC R5, c[0x0][0x460] ;  /* 0x00011800ff050b82 */ /* 0x000e2a0000000800 */
[----:B--2---:R-:W0:Y:S01]  /*00b0*/  @P0 LDG.E.64 R2, desc[UR6][R2.64] ;  /* 0x0000000602020981 */ /* 0x004e22000c1e1b00 */
[----:B------:R-:W-:Y:S01]  /*00c0*/  IMAD.U32 R179, RZ, RZ, UR9 ;  /* 0x00000009ffb37e24 */ /* 0x000fe2000f8e00ff */
[----:B------:R-:W1:Y:S05]  /*00d0*/  LDCU.64 UR8, c[0x0][0x438] ;  /* 0x00008700ff0877ac */ /* 0x000e6a0008000a00 */
[----:B------:R-:W2:Y:S01]  /*00e0*/  @P0 LDG.E.64 R178, desc[UR6][R178.64] ;  /* 0x00000006b2b20981 */ /* 0x000ea2000c1e1b00 */
[----:B------:R-:W3:Y:S01]  /*00f0*/  S2UR UR4, SR_CTAID.X ;  /* 0x00000000000479c3 */ /* 0x000ee20000002500 */
[----:B------:R-:W4:Y:S01]  /*0100*/  S2R R9, SR_TID.X ;  /* 0x0000000000097919 */ /* 0x000f220000002100 */
[----:B-1----:R-:W-:-:S04]  /*0110*/  UISETP.NE.U32.AND UP0, UPT, UR8, URZ, UPT ;  /* 0x000000ff0800728c */ /* 0x002fc8000bf05070 */
[----:B------:R-:W-:Y:S01]  /*0120*/  UISETP.NE.AND.EX UP0, UPT, UR9, URZ, UPT, UP0 ;  /* 0x000000ff0900728c */ /* 0x000fe2000bf05300 */
[----:B---3--:R-:W-:Y:S02]  /*0130*/  MOV R0, UR4 ;  /* 0x0000000400007c02 */ /* 0x008fe40008000f00 */
[----:B0-----:R-:W-:-:S05]  /*0140*/  @P0 IADD3 R168, P1, PT, R2, R5, RZ ;  /* 0x0000000502a80210 */ /* 0x001fca0007f3e0ff */
[----:B------:R-:W-:Y:S02]  /*0150*/  @P0 IMAD.X R169, RZ, RZ, R3, P1 ;  /* 0x000000ffffa90224 */ /* 0x000fe400008e0603 */
[C---:B--2---:R-:W-:Y:S01]  /*0160*/  VIADD R10, R178.reuse, 0x9e3779b9 ;  /* 0x9e3779b9b20a7836 */ /* 0x044fe20000000000 */
[C---:B------:R-:W-:Y:S01]  /*0170*/  IADD3 R13, PT, PT, R179.reuse, 0x76cf5d0a, RZ ;  /* 0x76cf5d0ab30d7810 */ /* 0x040fe20007ffe0ff */
[----:B------:R-:W-:Y:S01]  /*0180*/  VIADD R12, R178, 0x3c6ef372 ;  /* 0x3c6ef372b20c7836 */ /* 0x000fe20000000000 */
[--C-:B------:R-:W-:Y:S01]  /*0190*/  SHF.R.U64 R2, R168, 0x2, R169.reuse ;  /* 0x00000002a8027819 */ /* 0x100fe200000012a9 */
[C---:B------:R-:W-:Y:S01]  /*01a0*/  VIADD R14, R178.reuse, 0xdaa66d2b ;  /* 0xdaa66d2bb20e7836 */ /* 0x040fe20000000000 */
[----:B------:R-:W-:Y:S01]  /*01b0*/  IADD3 R16, PT, PT, R178, -0xe443238, RZ ;  /* 0xf1bbcdc8b2107810 */ /* 0x000fe20007ffe0ff */
[C---:B------:R-:W-:Y:S01]  /*01c0*/  VIADD R15, R179.reuse, 0x1fd5c5a3 ;  /* 0x1fd5c5a3b30f7836 */ /* 0x040fe20000000000 */
[----:B------:R-:W-:Y:S01]  /*01d0*/  SHF.R.U32.HI R169, RZ, 0x2, R169 ;  /* 0x00000002ffa97819 */ /* 0x000fe200000116a9 */
[----:B------:R-:W-:-:S02]  /*01e0*/  VIADD R17, R179, 0xdb3d7428 ;  /* 0xdb3d7428b3117836 */ /* 0x000fc40000000000 */
        /* <DEDUP_REMOVED lines=35> */
.L_x_11355:
        /* <DEDUP_REMOVED lines=44> */
.L_x_11356:
[----:B------:R-:W1:Y:S02]  /*06e0*/  LDCU UR4, c[0x0][0x384] ;  /* 0x00007080ff0477ac */ /* 0x000e640008000800 */
[----:B-1----:R-:W-:-:S13]  /*06f0*/  ISETP.GE.AND P0, PT, R0, UR4, PT ;  /* 0x0000000400007c0c */ /* 0x002fda000bf06270 */
[----:B------:R-:W-:Y:S05]  /*0700*/  @P0 EXIT ;  /* 0x000000000000094d */ /* 0x000fea0003800000 */
[----:B------:R-:W1:Y:S01]  /*0710*/  LDCU UR4, c[0x0][0x360] ;  /* 0x00006c00ff0477ac */ /* 0x000e620008000800 */
[----:B0-----:R-:W-:Y:S01]  /*0720*/  IMAD.HI.U32 R7, R2, -0x2daee0ad, RZ ;  /* 0xd2511f5302077827 */ /* 0x001fe200078e00ff */
[----:B------:R-:W-:Y:S02]  /*0730*/  IADD3 R8, PT, PT, R179, -0x4498517b, RZ ;  /* 0xbb67ae85b3087810 */ /* 0x000fe40007ffe0ff */
[----:B------:R-:W-:Y:S01]  /*0740*/  LOP3.LUT R168, R168, 0x3, RZ, 0xc0, !PT ;  /* 0x00000003a8a87812 */ /* 0x000fe200078ec0ff */
[----:B------:R-:W-:Y:S01]  /*0750*/  IMAD R11, R2, -0x2daee0ad, RZ ;  /* 0xd2511f53020b7824 */ /* 0x000fe200078e02ff */
[----:B------:R-:W-:Y:S01]  /*0760*/  LOP3.LUT R7, R7, R179, RZ, 0x3c, !PT ;  /* 0x000000b307077212 */ /* 0x000fe200078e3cff */
[----:B------:R-:W0:Y:S04]  /*0770*/  LDCU UR10, c[0x0][0x404] ;  /* 0x00008080ff0a77ac */ /* 0x000e280008000800 */
[----:B------:R-:W-:Y:S01]  /*0780*/  IMAD.HI.U32 R4, R7, -0x326172a9, RZ ;  /* 0xcd9e8d5707047827 */ /* 0x000fe200078e00ff */
[----:B------:R-:W2:Y:S01]  /*0790*/  LDCU.U8 UR11, c[0x0][0x410] ;  /* 0x00008200ff0b77ac */ /* 0x000ea20008000000 */
[----:B------:R-:W3:Y:S02]  /*07a0*/  LDCU UR14, c[0x0][0x400] ;  /* 0x00008000ff0e77ac */ /* 0x000ee40008000800 */
[----:B-1----:R-:W-:Y:S01]  /*07b0*/  IMAD R3, R0, UR4, R9 ;  /* 0x0000000400037c24 */ /* 0x002fe2000f8e0209 */
[----:B------:R-:W1:Y:S03]  /*07c0*/  LDCU.64 UR12, c[0x0][0x408] ;  /* 0x00008100ff0c77ac */ /* 0x000e660008000a00 */
[C---:B------:R-:W-:Y:S01]  /*07d0*/  IMAD.HI.U32 R5, R3.reuse, -0x326172a9, RZ ;  /* 0xcd9e8d5703057827 */ /* 0x040fe200078e00ff */
[----:B------:R-:W4:Y:S03]  /*07e0*/  LDCU.64 UR8, c[0x0][0x3a0] ;  /* 0x00007400ff0877ac */ /* 0x000f260008000a00 */
[----:B------:R-:W-:Y:S01]  /*07f0*/  IMAD R9, R3, -0x326172a9, RZ ;  /* 0xcd9e8d5703097824 */ /* 0x000fe200078e02ff */
[----:B------:R-:W-:Y:S01]  /*0800*/  LOP3.LUT R5, R169, R5, R178, 0x96, !PT ;  /* 0x00000005a9057212 */ /* 0x000fe200078e96b2 */
[----:B------:R-:W-:-:S03]  /*0810*/  UPLOP3.LUT UP1, UPT, UPT, UPT, UPT, 0x40, 0x4 ;  /* 0x000000000004789c */ /* 0x000fc60003f2e870 */
        /* <DEDUP_REMOVED lines=11> */
[----:B------:R-:W-:Y:S02]  /*08d0*/  VIADD R8, R179, 0x32370b8f ;  /* 0x32370b8fb3087836 */ /* 0x000fe40000000000 */
[----:B------:R-:W-:-:S04]  /*08e0*/  IMAD.HI.U32 R4, R5, -0x2daee0ad, RZ ;  /* 0xd2511f5305047827 */ /* 0x000fc800078e00ff */
[----:B------:R-:W-:Y:S01]  /*08f0*/  IMAD.HI.U32 R6, R9, -0x326172a9, RZ ;  /* 0xcd9e8d5709067827 */ /* 0x000fe200078e00ff */
[----:B------:R-:W-:-:S03]  /*0900*/  LOP3.LUT R4, R8, R11, R4, 0x96, !PT ;  /* 0x0000000b08047212 */ /* 0x000fc600078e9604 */
[----:B------:R-:W-:Y:S01]  /*0910*/  IMAD R11, R5, -0x2daee0ad, RZ ;  /* 0xd2511f53050b7824 */ /* 0x000fe200078e02ff */
[----:B------:R-:W-:Y:S01]  /*0920*/  LOP3.LUT R6, R14, R7, R6, 0x96, !PT ;  /* 0x000000070e067212 */ /* 0x000fe200078e9606 */
[----:B------:R-:W-:Y:S01]  /*0930*/  IMAD R8, R9, -0x326172a9, RZ ;  /* 0xcd9e8d5709087824 */ /* 0x000fe200078e02ff */
[----:B------:R-:W-:Y:S01]  /*0940*/  IADD3 R7, PT, PT, R178, 0x78dde6e4, RZ ;  /* 0x78dde6e4b2077810 */ /* 0x000fe20007ffe0ff */
[----:B------:R-:W-:-:S04]  /*0950*/  IMAD.HI.U32 R5, R4, -0x326172a9, RZ ;  /* 0xcd9e8d5704057827 */ /* 0x000fc800078e00ff */
[----:B------:R-:W-:Y:S01]  /*0960*/  VIADD R12, R179, 0xed9eba14 ;  /* 0xed9eba14b30c7836 */ /* 0x000fe20000000000 */
[----:B------:R-:W-:Y:S01]  /*0970*/  LOP3.LUT R5, R7, R8, R5, 0x96, !PT ;  /* 0x0000000807057212 */ /* 0x000fe200078e9605 */
[----:B------:R-:W-:-:S04]  /*0980*/  IMAD.HI.U32 R10, R6, -0x2daee0ad, RZ ;  /* 0xd2511f53060a7827 */ /* 0x000fc800078e00ff */
[----:B------:R-:W-:Y:S01]  /*0990*/  IMAD R9, R6, -0x2daee0ad, RZ ;  /* 0xd2511f5306097824 */ /* 0x000fe200078e02ff */
[----:B------:R-:W-:Y:S01]  /*09a0*/  LOP3.LUT R10, R12, R11, R10, 0x96, !PT ;  /* 0x0000000b0c0a7212 */ /* 0x000fe200078e960a */
[----:B------:R-:W-:Y:S02]  /*09b0*/  IMAD R7, R4, -0x326172a9, RZ ;  /* 0xcd9e8d5704077824 */ /* 0x000fe400078e02ff */
[----:B------:R-:W-:-:S04]  /*09c0*/  IMAD.HI.U32 R6, R5, -0x2daee0ad, RZ ;  /* 0xd2511f5305067827 */ /* 0x000fc800078e00ff */
[----:B------:R-:W-:Y:S02]  /*09d0*/  VIADD R11, R179, 0xa9066899 ;  /* 0xa9066899b30b7836 */ /* 0x000fe40000000000 */
[----:B------:R-:W-:Y:S02]  /*09e0*/  VIADD R8, R178, 0x1715609d ;  /* 0x1715609db2087836 */ /* 0x000fe40000000000 */
[----:B------:R-:W-:Y:S01]  /*09f0*/  IMAD.HI.U32 R4, R10, -0x326172a9, RZ ;  /* 0xcd9e8d570a047827 */ /* 0x000fe200078e00ff */
[----:B------:R-:W-:Y:S02]  /*0a00*/  LOP3.LUT R6, R11, R9, R6, 0x96, !PT ;  /* 0x000000090b067212 */ /* 0x000fe400078e9606 */
[----:B------:R-:W-:Y:S01]  /*0a10*/  IADD3 R11, PT, PT, R179, 0x646e171e, RZ ;  /* 0x646e171eb30b7810 */ /* 0x000fe20007ffe0ff */
[----:B------:R-:W-:Y:S01]  /*0a20*/  IMAD R9, R5, -0x2daee0ad, RZ ;  /* 0xd2511f5305097824 */ /* 0x000fe200078e02ff */
[----:B------:R-:W-:Y:S01]  /*0a30*/  LOP3.LUT R4, R8, R7, R4, 0x96, !PT ;  /* 0x0000000708047212 */ /* 0x000fe200078e9604 */
[----:B------:R-:W-:-:S02]  /*0a40*/  IMAD R10, R10, -0x326172a9, RZ ;  /* 0xcd9e8d570a0a7824 */ /* 0x000fc400078e02ff */
        /* <DEDUP_REMOVED lines=15> */
[----:B------:R-:W-:Y:S01]  /*0b40*/  IMAD.HI.U32 R7, R4, -0x2daee0ad, RZ ;  /* 0xd2511f5304077827 */ /* 0x000fe200078e00ff */
[----:B------:R-:W-:Y:S02]  /*0b50*/  LOP3.LUT R8, R16, R8, R5, 0x96, !PT ;  /* 0x0000000810087212 */ /* 0x000fe400078e9605 */
[----:B------:R-:W-:Y:S01]  /*0b60*/  IADD3 R5, PT, PT, R179, -0x695add53, RZ ;  /* 0x96a522adb3057810 */ /* 0x000fe20007ffe0ff */
        /* <DEDUP_REMOVED lines=11> */
.L_x_11837:
[----:B------:R-:W0:Y:S01]  /*0c20*/  LDC.64 R160, c[0x0][0x3f0] ;  /* 0x0000fc00ffa07b82 */ /* 0x000e220000000a00 */
[----:B------:R-:W1:Y:S07]  /*0c30*/  S2R R6, SR_TID.X ;  /* 0x0000000000067919 */ /* 0x000e6e0000002100 */
[----:B------:R-:W2:Y:S08]  /*0c40*/  LDC R7, c[0x0][0x388] ;  /* 0x0000e200ff077b82 */ /* 0x000eb00000000800 */
[----:B------:R-:W3:Y:S01]  /*0c50*/  LDC.64 R8, c[0x0][0x3f8] ;  /* 0x0000fe00ff087b82 */ /* 0x000ee20000000a00 */
[----:B0-----:R-:W-:-:S06]  /*0c60*/  IMAD.WIDE R160, R0, 0x4, R160 ;  /* 0x0000000400a07825 */ /* 0x001fcc00078e02a0 */
[----:B------:R-:W4:Y:S01]  /*0c70*/  LDG.E R160, desc[UR6][R160.64] ;  /* 0x00000006a0a07981 */ /* 0x000f22000c1e1900 */
[----:B------:R-:W-:Y:S02]  /*0c80*/  IMAD.MOV.U32 R162, RZ, RZ, RZ ;  /* 0x000000ffffa27224 */ /* 0x000fe400078e00ff */
[----:B---3--:R-:W-:-:S06]  /*0c90*/  IMAD.WIDE R8, R0, 0x4, R8 ;  /* 0x0000000400087825 */ /* 0x008fcc00078e0208 */
[----:B-----5:R0:W5:Y:S01]  /*0ca0*/  LDG.E R8, desc[UR6][R8.64] ;  /* 0x0000000608087981 */ /* 0x020162000c1e1900 */
        /* <DEDUP_REMOVED lines=15> */
[----:B------:R-:W-:Y:S02]  /*0da0*/  IADD3 R24, PT, PT, R178, -0xe443238, RZ ;  /* 0xf1bbcdc8b2187810 */ /* 0x000fe40007ffe0ff */
        /* <DEDUP_REMOVED lines=25> */
.L_x_11360:
        /* <DEDUP_REMOVED lines=12> */
.L_x_11361:
        /* <DEDUP_REMOVED lines=58> */
.L_x_11359:
        /* <DEDUP_REMOVED lines=11> */
.L_x_11358:
[----:B------:R-:W-:Y:S01]  /*1450*/  @!P1 PRMT R11, R36, 0x7632, R11 ;  /* 0x00007632240b9816 */ /* 0x000fe2000000000b */
[----:B------:R-:W-:Y:S01]  /*1460*/  @!P1 IMAD.MOV.U32 R19, RZ, RZ, R15 ;  /* 0x000000ffff139224 */ /* 0x000fe200078e000f */
[----:B------:R-:W-:Y:S02]  /*1470*/  F2FP.BF16.F32.PACK_AB R32, RZ, R9 ;  /* 0x00000009ff20723e */ /* 0x000fe400000010ff */
[----:B------:R-:W-:Y:S01]  /*1480*/  @!P1 MOV R17, R13 ;  /* 0x0000000d00119202 */ /* 0x000fe20000000f00 */
[----:B------:R-:W-:Y:S01]  /*1490*/  @!P1 IMAD.U32 R11, R11, 0x10000, RZ ;  /* 0x000100000b0b9824 */ /* 0x000fe200078e00ff */
        /* <DEDUP_REMOVED lines=16> */
.L_x_11364:
        /* <DEDUP_REMOVED lines=12> */
.L_x_11365:
        /* <DEDUP_REMOVED lines=58> */
.L_x_11363:
[----:B-----5:R-:W-:Y:S01]  /*1a00*/  PRMT R12, R40, 0x7632, R12 ;  /* 0x00007632280c7816 */ /* 0x020fe2000000000c */
        /* <DEDUP_REMOVED lines=12> */
.L_x_11362:
        /* <DEDUP_REMOVED lines=20> */
.L_x_11368:
        /* <DEDUP_REMOVED lines=12> */
.L_x_11369:
[----:B------:R-:W-:Y:S01]  /*1cd0*/  IMAD.WIDE.U32 R28, R3, -0x326172a9, RZ ;  /* 0xcd9e8d57031c7825 */ /* 0x000fe200078e00ff */
[----:B------:R-:W-:-:S03]  /*1ce0*/  LOP3.LUT R156, R5, R15, R179, 0x96, !PT ;  /* 0x0000000f059c7212 */ /* 0x000fc600078e96b3 */
[----:B------:R-:W-:Y:S01]  /*1cf0*/  HFMA2 R21, -RZ, RZ, 0, 0 ;  /* 0x00000000ff157431 */ /* 0x000fe200000001ff */
[----:B------:R-:W-:Y:S01]  /*1d00*/  IADD3 R13, PT, PT, R178, -0x61c88647, RZ ;  /* 0x9e3779b9b20d7810 */ /* 0x000fe20007ffe0ff */
[C---:B------:R-:W-:Y:S01]  /*1d10*/  VIADD R15, R179.reuse, 0xbb67ae85 ;  /* 0xbb67ae85b30f7836 */ /* 0x040fe20000000000 */
        /* <DEDUP_REMOVED lines=53> */
.L_x_11367:
        /* <DEDUP_REMOVED lines=11> */
.L_x_11366:
        /* <DEDUP_REMOVED lines=21> */
.L_x_11372:
        /* <DEDUP_REMOVED lines=12> */
.L_x_11373:
        /* <DEDUP_REMOVED lines=58> */
.L_x_11371:
[----:B-----5:R-:W-:Y:S01]  /*26d0*/  PRMT R16, R41, 0x7632, R16 ;  /* 0x0000763229107816 */ /* 0x020fe20000000010 */
        /* <DEDUP_REMOVED lines=12> */
.L_x_11370:
[----:B------:R-:W-:Y:S01]  /*27a0*/  F2FP.BF16.F32.PACK_AB R27, RZ, R15 ;  /* 0x0000000fff1b723e */ /* 0x000fe200000010ff */
[----:B------:R-:W-:Y:S01]  /*27b0*/  @!P1 IMAD.MOV.U32 R21, RZ, RZ, R19 ;  /* 0x000000ffff159224 */ /* 0x000fe200078e0013 */
[----:B------:R-:W-:Y:S01]  /*27c0*/  @!P1 SHF.L.U32 R17, R38, 0x10, RZ ;  /* 0x0000001026119819 */ /* 0x000fe200000006ff */
        /* <DEDUP_REMOVED lines=17> */
.L_x_11376:
        /* <DEDUP_REMOVED lines=12> */
.L_x_11377:
        /* <DEDUP_REMOVED lines=58> */
.L_x_11375:
[----:B------:R-:W-:Y:S01]  /*2d40*/  I2FP.F32.U32 R17, R17 ;  /* 0x0000001100117245 */ /* 0x000fe20000201000 */
[----:B------:R-:W-:Y:S01]  /*2d50*/  IMAD.MOV.U32 R34, RZ, RZ, 0x2f800000 ;  /* 0x2f800000ff227424 */ /* 0x000fe200078e00ff */
[----:B-----5:R-:W-:-:S03]  /*2d60*/  SHF.L.U32 R18, R42, 0x10, RZ ;  /* 0x000000102a127819 */ /* 0x020fc600000006ff */
        /* <DEDUP_REMOVED lines=8> */
.L_x_11374:
        /* <DEDUP_REMOVED lines=21> */
.L_x_11380:
        /* <DEDUP_REMOVED lines=12> */
.L_x_11381:
[----:B------:R-:W-:Y:S01]  /*3000*/  IMAD.WIDE.U32 R28, R3, -0x326172a9, RZ ;  /* 0xcd9e8d57031c7825 */ /* 0x000fe200078e00ff */
[----:B------:R-:W-:Y:S02]  /*3010*/  LOP3.LUT R156, R5, R21, R179, 0x96, !PT ;  /* 0x00000015059c7212 */ /* 0x000fe400078e96b3 */
        /* <DEDUP_REMOVED lines=39> */
[----:B------:R-:W-:Y:S02]  /*3290*/  HFMA2 R31, -RZ, RZ, 0, 0 ;  /* 0x00000000ff1f7431 */ /* 0x000fe400000001ff */
        /* <DEDUP_REMOVED lines=16> */
.L_x_11379:
[----:B-----5:R-:W-:Y:S01]  /*33a0*/  PRMT R20, R42, 0x7632, R20 ;  /* 0x000076322a147816 */ /* 0x020fe20000000014 */
        /* <DEDUP_REMOVED lines=12> */
.L_x_11378:
        /* <DEDUP_REMOVED lines=20> */
.L_x_11384:
        /* <DEDUP_REMOVED lines=12> */
.L_x_11385:
        /* <DEDUP_REMOVED lines=59> */
.L_x_11383:
        /* <DEDUP_REMOVED lines=11> */
.L_x_11382:
        /* <DEDUP_REMOVED lines=21> */
.L_x_11388:
        /* <DEDUP_REMOVED lines=12> */
.L_x_11389:
        /* <DEDUP_REMOVED lines=39> */
[----:B------:R-:W-:Y:S02]  /*3f50*/  LOP3.LUT R23, R23, R158, R37, 0x96, !PT ;  /* 0x0000009e17177212 */ /* 0x000fe400078e9625 */
[----:B------:R-:W-:Y:S01]  /*3f60*/  IADD3 R37, PT, PT, R179, -0x24c28bd8, RZ ;  /* 0xdb3d7428b3257810 */ /* 0x000fe20007ffe0ff */
        /* <DEDUP_REMOVED lines=17> */
.L_x_11387:
        /* <DEDUP_REMOVED lines=13> */
.L_x_11386:
[----:B------:R-:W-:Y:S02]  /*4150*/  F2FP.BF16.F32.PACK_AB R31, RZ, R23 ;  /* 0x00000017ff1f723e */ /* 0x000fe400000010ff */
[----:B------:R-:W-:Y:S02]  /*4160*/  PRMT R34, R34, 0x5410, R29 ;  /* 0x0000541022227816 */ /* 0x000fe4000000001d */
[----:B------:R-:W-:Y:S02]  /*4170*/  PRMT R33, R33, 0x5410, R27 ;  /* 0x0000541021217816 */ /* 0x000fe4000000001b */
[----:B------:R-:W-:Y:S02]  /*4180*/  PRMT R32, R32, 0x5410, R25 ;  /* 0x0000541020207816 */ /* 0x000fe40000000019 */
[----:B------:R-:W-:Y:S01]  /*4190*/  PRMT R35, R35, 0x5410, R31 ;  /* 0x0000541023237816 */ /* 0x000fe2000000001f */
[----:B------:R-:W-:Y:S06]  /*41a0*/  BRA `(.L_x_11390) ;  /* 0x0000002c00ec7947 */ /* 0x000fec0003800000 */
.L_x_11357:
[----:B------:R-:W-:Y:S01]  /*41b0*/  IADD3 R25, PT, PT, R179, -0x24c28bd8, RZ ;  /* 0xdb3d7428b3197810 */ /* 0x000fe20007ffe0ff */
[----:B------:R-:W-:Y:S01]  /*41c0*/  VIADD R27, R178, 0xdaa66d2b ;  /* 0xdaa66d2bb21b7836 */ /* 0x000fe20000000000 */
[----:B------:R-:W-:Y:S01]  /*41d0*/  MOV R13, R168 ;  /* 0x000000a8000d7202 */ /* 0x000fe20000000f00 */
[----:B------:R-:W-:Y:S02]  /*41e0*/  IMAD.MOV.U32 R9, RZ, RZ, RZ ;  /* 0x000000ffff097224 */ /* 0x000fe400078e00ff */
        /* <DEDUP_REMOVED lines=17> */
.L_x_11393:
        /* <DEDUP_REMOVED lines=12> */
.L_x_11394:
        /* <DEDUP_REMOVED lines=25> */
[----:B------:R-:W-:Y:S02]  /*4550*/  VIADD R9, R178, 0x78dde6e4 ;  /* 0x78dde6e4b2097836 */ /* 0x000fe40000000000 */
[----:B------:R-:W-:-:S03]  /*4560*/  IMAD.WIDE.U32 R28, R28, -0x326172a9, RZ ;  /* 0xcd9e8d571c1c7825 */ /* 0x000fc600078e00ff */
[----:B------:R-:W-:Y:S01]  /*4570*/  LOP3.LUT R36, R9, R36, R39, 0x96, !PT ;  /* 0x0000002409247212 */ /* 0x000fe200078e9627 */
[----:B------:R-:W-:Y:S01]  /*4580*/  VIADD R9, R179, 0xa9066899 ;  /* 0xa9066899b3097836 */ /* 0x000fe20000000000 */
[----:B------:R-:W-:Y:S01]  /*4590*/  LOP3.LUT R11, R11, R38, R29, 0x96, !PT ;  /* 0x000000260b0b7212 */ /* 0x000fe200078e961d */
[----:B------:R-:W-:Y:S02]  /*45a0*/  VIADD R13, R179, 0x646e171e ;  /* 0x646e171eb30d7836 */ /* 0x000fe40000000000 */
[----:B------:R-:W-:-:S05]  /*45b0*/  IMAD.WIDE.U32 R36, R36, -0x2daee0ad, RZ ;  /* 0xd2511f5324247825 */ /* 0x000fca00078e00ff */
[----:B------:R-:W-:Y:S01]  /*45c0*/  LOP3.LUT R34, R9, R10, R37, 0x96, !PT ;  /* 0x0000000a09227212 */ /* 0x000fe200078e9625 */
[----:B------:R-:W-:Y:S01]  /*45d0*/  IMAD.WIDE.U32 R10, R11, -0x2daee0ad, RZ ;  /* 0xd2511f530b0a7825 */ /* 0x000fe200078e00ff */
[----:B------:R-:W-:-:S03]  /*45e0*/  IADD3 R9, PT, PT, R178, -0x4ab325aa, RZ ;  /* 0xb54cda56b2097810 */ /* 0x000fc60007ffe0ff */
        /* <DEDUP_REMOVED lines=20> */
.L_x_11392:
        /* <DEDUP_REMOVED lines=9> */
.L_x_11391:
        /* <DEDUP_REMOVED lines=16> */
.L_x_11397:
        /* <DEDUP_REMOVED lines=12> */
.L_x_11398:
        /* <DEDUP_REMOVED lines=56> */
.L_x_11396:
[----:B-----5:R-:W-:Y:S01]  /*4d00*/  PRMT R12, R40, 0x7632, R12 ;  /* 0x00007632280c7816 */ /* 0x020fe2000000000c */
        /* <DEDUP_REMOVED lines=9> */
.L_x_11395:
        /* <DEDUP_REMOVED lines=16> */
.L_x_11401:
        /* <DEDUP_REMOVED lines=12> */
.L_x_11402:
        /* <DEDUP_REMOVED lines=8> */
[C---:B------:R-:W-:Y:S02]  /*4fe0*/  VIADD R17, R179.reuse, 0xed9eba14 ;  /* 0xed9eba14b3117836 */ /* 0x040fe40000000000 */
        /* <DEDUP_REMOVED lines=48> */
.L_x_11400:
        /* <DEDUP_REMOVED lines=9> */
.L_x_11399:
        /* <DEDUP_REMOVED lines=16> */
.L_x_11405:
        /* <DEDUP_REMOVED lines=12> */
.L_x_11406:
        /* <DEDUP_REMOVED lines=57> */
.L_x_11404:
[----:B-----5:R-:W-:Y:S01]  /*58d0*/  PRMT R16, R41, 0x7632, R16 ;  /* 0x0000763229107816 */ /* 0x020fe20000000010 */
        /* <DEDUP_REMOVED lines=9> */
.L_x_11403:
        /* <DEDUP_REMOVED lines=16> */
.L_x_11409:
        /* <DEDUP_REMOVED lines=12> */
.L_x_11410:
[----:B------:R-:W-:Y:S01]  /*5b30*/  IMAD.WIDE.U32 R34, R3, -0x326172a9, RZ ;  /* 0xcd9e8d5703227825 */ /* 0x000fe200078e00ff */
[----:B------:R-:W-:Y:S02]  /*5b40*/  LOP3.LUT R38, R5, R19, R179, 0x96, !PT ;  /* 0x0000001305267212 */ /* 0x000fe400078e96b3 */
[C---:B------:R-:W-:Y:S01]  /*5b50*/  IADD3 R19, PT, PT, R179.reuse, -0x4498517b, RZ ;  /* 0xbb67ae85b3137810 */ /* 0x040fe20007ffe0ff */
        /* <DEDUP_REMOVED lines=54> */
.L_x_11408:
        /* <DEDUP_REMOVED lines=9> */
.L_x_11407:
        /* <DEDUP_REMOVED lines=16> */
.L_x_11413:
        /* <DEDUP_REMOVED lines=12> */
.L_x_11414:
        /* <DEDUP_REMOVED lines=57> */
.L_x_11412:
[----:B-----5:R-:W-:Y:S01]  /*64a0*/  PRMT R20, R42, 0x7632, R20 ;  /* 0x000076322a147816 */ /* 0x020fe20000000014 */
        /* <DEDUP_REMOVED lines=9> */
.L_x_11411:
        /* <DEDUP_REMOVED lines=16> */
.L_x_11417:
        /* <DEDUP_REMOVED lines=12> */
.L_x_11418:
        /* <DEDUP_REMOVED lines=57> */
.L_x_11416:
        /* <DEDUP_REMOVED lines=9> */
.L_x_11415:
        /* <DEDUP_REMOVED lines=16> */
.L_x_11421:
        /* <DEDUP_REMOVED lines=12> */
.L_x_11422:
[----:B------:R-:W-:Y:S01]  /*6ce0*/  IMAD.WIDE.U32 R38, R3, -0x326172a9, RZ ;  /* 0xcd9e8d5703267825 */ /* 0x000fe200078e00ff */
[----:B------:R-:W-:Y:S02]  /*6cf0*/  LOP3.LUT R164, R5, R37, R179, 0x96, !PT ;  /* 0x0000002505a47212 */ /* 0x000fe400078e96b3 */
[C---:B------:R-:W-:Y:S01]  /*6d00*/  IADD3 R37, PT, PT, R179.reuse, -0x4498517b, RZ ;  /* 0xbb67ae85b3257810 */ /* 0x040fe20007ffe0ff */
        /* <DEDUP_REMOVED lines=54> */
.L_x_11420:
        /* <DEDUP_REMOVED lines=10> */
.L_x_11419:
[----:B------:R-:W-:Y:S02]  /*7110*/  F2FP.BF16.F32.PACK_AB R25, RZ, R23 ;  /* 0x00000017ff19723e */ /* 0x000fe400000010ff */
[----:B------:R-:W-:Y:S02]  /*7120*/  PRMT R34, R34, 0x5410, R35 ;  /* 0x0000541022227816 */ /* 0x000fe40000000023 */
[----:B------:R-:W-:Y:S02]  /*7130*/  PRMT R33, R33, 0x5410, R31 ;  /* 0x0000541021217816 */ /* 0x000fe4000000001f */
[----:B------:R-:W-:Y:S02]  /*7140*/  PRMT R32, R32, 0x5410, R29 ;  /* 0x0000541020207816 */ /* 0x000fe4000000001d */
[----:B------:R-:W-:-:S07]  /*7150*/  PRMT R35, R161, 0x5410, R25 ;  /* 0x00005410a1237816 */ /* 0x000fce0000000019 */
.L_x_11390:
[----:B------:R-:W0:Y:S02]  /*7160*/  LDC.64 R176, c[0x0][0x3a8] ;  /* 0x0000ea00ffb07b82 */ /* 0x000e240000000a00 */
[----:B0-----:R-:W-:-:S05]  /*7170*/  IMAD.WIDE.U32 R36, R245, 0x10, R176 ;  /* 0x00000010f5247825 */ /* 0x001fca00078e00b0 */
[----:B------:R0:W-:Y:S01]  /*7180*/  STG.E.128 desc[UR6][R36.64], R32 ;  /* 0x0000002024007986 */ /* 0x0001e2000c101d06 */
[----:B------:R-:W-:Y:S05]  /*7190*/  @!P0 BRA `(.L_x_11423) ;  /* 0x0000000000508947 */ /* 0x000fea0003800000 */
[----:B------:R-:W-:Y:S01]  /*71a0*/  IMAD.U32 R27, R22, 0x10000, RZ ;  /* 0x00010000161b7824 */ /* 0x000fe200078e00ff */
[----:B------:R-:W1:Y:S01]  /*71b0*/  LDC.64 R38, c[0x0][0x3b0] ;  /* 0x0000ec00ff267b82 */ /* 0x000e620000000a00 */
[----:B------:R-:W-:Y:S02]  /*71c0*/  LOP3.LUT R25, R30, 0xffff, RZ, 0xc0, !PT ;  /* 0x0000ffff1e197812 */ /* 0x000fe400078ec0ff */
[----:B0-----:R-:W-:Y:S02]  /*71d0*/  LOP3.LUT R32, R16, 0xff, RZ, 0xc0, !PT ;  /* 0x000000ff10207812 */ /* 0x001fe400078ec0ff */
        /* <DEDUP_REMOVED lines=13> */
[----:B-1----:R-:W-:Y:S01]  /*72b0*/  IMAD.WIDE.U32 R32, R162, 0x8, R38 ;  /* 0x00000008a2207825 */ /* 0x002fe200078e0026 */
[----:B------:R-:W-:-:S05]  /*72c0*/  LOP3.LUT R34, R25, 0xff, R10, 0xf8, !PT ;  /* 0x000000ff19227812 */ /* 0x000fca00078ef80a */
[----:B------:R1:W-:Y:S02]  /*72d0*/  STG.E.64 desc[UR6][R32.64], R34 ;  /* 0x0000002220007986 */ /* 0x0003e4000c101b06 */
.L_x_11423:
[----:B------:R-:W-:Y:S05]  /*72e0*/  @!P0 BRA `(.L_x_11424) ;  /* 0x0000000000108947 */ /* 0x000fea0003800000 */
[----:B-----5:R-:W2:Y:S01]  /*72f0*/  LDC.64 R40, c[0x0][0x390] ;  /* 0x0000e400ff287b82 */ /* 0x020ea20000000a00 */
[----:B------:R-:W-:-:S04]  /*7300*/  VIADD R25, R162, 0x80 ;  /* 0x00000080a2197836 */ /* 0x000fc80000000000 */
[----:B--2---:R-:W-:-:S06]  /*7310*/  IMAD.WIDE.U32 R40, R25, 0x10, R40 ;  /* 0x0000001019287825 */ /* 0x004fcc00078e0028 */
[----:B------:R-:W5:Y:S02]  /*7320*/  LDG.E.128 R40, desc[UR6][R40.64] ;  /* 0x0000000628287981 */ /* 0x000f64000c1e1d00 */
.L_x_11424:
[----:B------:R-:W-:Y:S05]  /*7330*/  BRA.U !UP0, `(.L_x_11425) ;  /* 0x0000003508007547 */ /* 0x000fea000b800000 */
[----:B0-----:R-:W0:Y:S01]  /*7340*/  LDC.64 R36, c[0x0][0x3a0] ;  /* 0x0000e800ff247b82 */ /* 0x001e220000000a00 */
        /* <DEDUP_REMOVED lines=23> */
.L_x_11428:
        /* <DEDUP_REMOVED lines=12> */
.L_x_11429:
[----:B-1----:R-:W-:Y:S01]  /*7580*/  IMAD.WIDE.U32 R32, R3, -0x326172a9, RZ ;  /* 0xcd9e8d5703207825 */ /* 0x002fe200078e00ff */
        /* <DEDUP_REMOVED lines=14> */
[----:B------:R-:W-:Y:S01]  /*7670*/  IMAD.MOV.U32 R10, RZ, RZ, R156 ;  /* 0x000000ffff0a7224 */ /* 0x000fe200078e009c */
        /* <DEDUP_REMOVED lines=28> */
[C---:B------:R-:W-:Y:S01]  /*7840*/  VIADD R25, R179.reuse, 0x1fd5c5a3 ;  /* 0x1fd5c5a3b3197836 */ /* 0x040fe20000000000 */
        /* <DEDUP_REMOVED lines=8> */
[----:B------:R-:W-:-:S03]  /*78d0*/  IMAD.WIDE.U32 R34, R34, -0x2daee0ad, RZ ;  /* 0xd2511f5322227825 */ /* 0x000fc600078e00ff */
[----:B------:R-:W-:Y:S01]  /*78e0*/  LOP3.LUT R222, R25, R222, R29, 0x96, !PT ;  /* 0x000000de19de7212 */ /* 0x000fe200078e961d */
[----:B------:R-:W-:Y:S01]  /*78f0*/  IMAD.MOV.U32 R29, RZ, RZ, RZ ;  /* 0x000000ffff1d7224 */ /* 0x000fe200078e00ff */
[----:B------:R-:W-:Y:S02]  /*7900*/  LOP3.LUT R221, R221, R32, R35, 0x96, !PT ;  /* 0x00000020dddd7212 */ /* 0x000fe400078e9623 */
[----:B------:R-:W-:-:S07]  /*7910*/  MOV R31, R34 ;  /* 0x00000022001f7202 */ /* 0x000fce0000000f00 */
.L_x_11427:
[----:B------:R-:W-:Y:S01]  /*7920*/  I2FP.F32.U32 R10, R10 ;  /* 0x0000000a000a7245 */ /* 0x000fe20000201000 */
[----:B------:R-:W-:Y:S02]  /*7930*/  HFMA2 R25, -RZ, RZ, 0.1171875, 0 ;  /* 0x2f800000ff197431 */ /* 0x000fe400000001ff */
[----:B-----5:R-:W-:Y:S02]  /*7940*/  IMAD.U32 R27, R40, 0x10000, RZ ;  /* 0x00010000281b7824 */ /* 0x020fe400078e00ff */
[----:B-1----:R-:W-:Y:S02]  /*7950*/  IMAD.U32 R32, R36, 0x10000, RZ ;  /* 0x0001000024207824 */ /* 0x002fe400078e00ff */
[----:B------:R-:W-:Y:S01]  /*7960*/  FFMA.FTZ R10, R10, R25, 1.1641532182693481445e-10 ;  /* 0x2f0000000a0a7423 */ /* 0x000fe20000010019 */
[----:B------:R-:W-:-:S04]  /*7970*/  FMUL.FTZ R27, R27, UR13 ;  /* 0x0000000d1b1b7c20 */ /* 0x000fc80008410000 */
[----:B------:R-:W-:Y:S01]  /*7980*/  FMUL.FTZ R25, R27, UR12 ;  /* 0x0000000c1b197c20 */ /* 0x000fe20008410000 */
[----:B------:R-:W-:-:S04]  /*7990*/  FSETP.GTU.FTZ.AND P2, PT, R10, UR10, PT ;  /* 0x0000000a0a007c0b */ /* 0x000fc8000bf5c000 */
[----:B------:R-:W-:Y:S02]  /*79a0*/  FSEL R25, R25, RZ, !P2 ;  /* 0x000000ff19197208 */ /* 0x000fe40005000000 */
[----:B------:R-:W-:-:S03]  /*79b0*/  SEL R10, RZ, 0x1, P2 ;  /* 0x00000001ff0a7807 */ /* 0x000fc60001000000 */
[----:B------:R-:W-:-:S07]  /*79c0*/  FADD.FTZ R25, R32, R25 ;  /* 0x0000001920197221 */ /* 0x000fce0000010000 */
.L_x_11426:
[----:B------:R-:W-:Y:S01]  /*79d0*/  @!P1 PRMT R27, R36, 0x7632, R27 ;  /* 0x00007632241b9816 */ /* 0x000fe2000000001b */
[----:B-1----:R-:W-:Y:S01]  /*79e0*/  @!P1 IMAD.MOV.U32 R34, RZ, RZ, R31 ;  /* 0x000000ffff229224 */ /* 0x002fe200078e001f */
        /* <DEDUP_REMOVED lines=19> */
.L_x_11432:
        /* <DEDUP_REMOVED lines=12> */
.L_x_11433:
        /* <DEDUP_REMOVED lines=47> */
[----:B------:R-:W-:-:S04]  /*7ed0*/  VIADD R29, R179, 0xdb3d7428 ;  /* 0xdb3d7428b31d7836 */ /* 0x000fc80000000000 */
[----:B------:R-:W-:Y:S01]  /*7ee0*/  IMAD.WIDE.U32 R222, R27, -0x326172a9, RZ ;  /* 0xcd9e8d571bde7825 */ /* 0x000fe200078e00ff */
[----:B------:R-:W-:-:S03]  /*7ef0*/  LOP3.LUT R29, R29, R34, R33, 0x96, !PT ;  /* 0x000000221d1d7212 */ /* 0x000fc600078e9621 */
[----:B------:R-:W-:Y:S01]  /*7f00*/  HFMA2 R33, -RZ, RZ, 0, 0 ;  /* 0x00000000ff217431 */ /* 0x000fe200000001ff */
[----:B------:R-:W-:Y:S02]  /*7f10*/  IADD3 R27, PT, PT, R178, -0x700cb87f, RZ ;  /* 0x8ff34781b21b7810 */ /* 0x000fe40007ffe0ff */
[----:B------:R-:W-:Y:S01]  /*7f20*/  LOP3.LUT R34, R24, R158, R223, 0x96, !PT ;  /* 0x0000009e18227212 */ /* 0x000fe200078e96df */
[----:B------:R-:W-:-:S04]  /*7f30*/  IMAD.WIDE.U32 R28, R29, -0x326172a9, RZ ;  /* 0xcd9e8d571d1c7825 */ /* 0x000fc800078e00ff */
[----:B------:R-:W-:Y:S01]  /*7f40*/  IMAD.WIDE.U32 R34, R34, -0x2daee0ad, RZ ;  /* 0xd2511f5322227825 */ /* 0x000fe200078e00ff */
[----:B------:R-:W-:-:S04]  /*7f50*/  LOP3.LUT R222, R27, R222, R29, 0x96, !PT ;  /* 0x000000de1bde7212 */ /* 0x000fc800078e961d */
[----:B------:R-:W-:-:S07]  /*7f60*/  LOP3.LUT R221, R221, R32, R35, 0x96, !PT ;  /* 0x00000020dddd7212 */ /* 0x000fce00078e9623 */
.L_x_11431:
        /* <DEDUP_REMOVED lines=13> */
.L_x_11430:
        /* <DEDUP_REMOVED lines=20> */
.L_x_11436:
        /* <DEDUP_REMOVED lines=12> */
.L_x_11437:
        /* <DEDUP_REMOVED lines=20> */
[----:B------:R-:W-:Y:S01]  /*8380*/  LOP3.LUT R29, R29, R158, R167, 0x96, !PT ;  /* 0x0000009e1d1d7212 */ /* 0x000fe200078e96a7 */
[----:B------:R-:W-:Y:S01]  /*8390*/  IMAD.MOV.U32 R14, RZ, RZ, R34 ;  /* 0x000000ffff0e7224 */ /* 0x000fe200078e0022 */
[----:B------:R-:W-:Y:S01]  /*83a0*/  LOP3.LUT R31, R31, R28, R165, 0x96, !PT ;  /* 0x0000001c1f1f7212 */ /* 0x000fe200078e96a5 */
[----:B------:R-:W-:Y:S02]  /*83b0*/  IMAD.MOV.U32 R35, RZ, RZ, RZ ;  /* 0x000000ffff237224 */ /* 0x000fe400078e00ff */
        /* <DEDUP_REMOVED lines=21> */
[C---:B------:R-:W-:Y:S01]  /*8510*/  IADD3 R29, PT, PT, R179.reuse, -0x24c28bd8, RZ ;  /* 0xdb3d7428b31d7810 */ /* 0x040fe20007ffe0ff */
[----:B------:R-:W-:Y:S02]  /*8520*/  VIADD R31, R179, 0x1fd5c5a3 ;  /* 0x1fd5c5a3b31f7836 */ /* 0x000fe40000000000 */
[----:B------:R-:W-:-:S03]  /*8530*/  IMAD.WIDE.U32 R158, R158, -0x2daee0ad, RZ ;  /* 0xd2511f539e9e7825 */ /* 0x000fc600078e00ff */
[----:B------:R-:W-:Y:S02]  /*8540*/  LOP3.LUT R31, R31, R28, R165, 0x96, !PT ;  /* 0x0000001c1f1f7212 */ /* 0x000fe400078e96a5 */
[----:B------:R-:W-:-:S03]  /*8550*/  LOP3.LUT R29, R29, R164, R159, 0x96, !PT ;  /* 0x000000a41d1d7212 */ /* 0x000fc600078e969f */
[----:B------:R-:W-:-:S04]  /*8560*/  IMAD.WIDE.U32 R222, R31, -0x326172a9, RZ ;  /* 0xcd9e8d571fde7825 */ /* 0x000fc800078e00ff */
[----:B------:R-:W-:Y:S01]  /*8570*/  IMAD.WIDE.U32 R28, R29, -0x326172a9, RZ ;  /* 0xcd9e8d571d1c7825 */ /* 0x000fe200078e00ff */
[----:B------:R-:W-:-:S03]  /*8580*/  LOP3.LUT R164, R24, R166, R223, 0x96, !PT ;  /* 0x000000a618a47212 */ /* 0x000fc600078e96df */
[----:B------:R-:W-:Y:S02]  /*8590*/  VIADD R31, R178, 0x8ff34781 ;  /* 0x8ff34781b21f7836 */ /* 0x000fe40000000000 */
[----:B------:R-:W-:-:S03]  /*85a0*/  IMAD.WIDE.U32 R164, R164, -0x2daee0ad, RZ ;  /* 0xd2511f53a4a47825 */ /* 0x000fc600078e00ff */
[----:B------:R-:W-:Y:S02]  /*85b0*/  LOP3.LUT R222, R31, R222, R29, 0x96, !PT ;  /* 0x000000de1fde7212 */ /* 0x000fe400078e961d */
[----:B------:R-:W-:Y:S02]  /*85c0*/  LOP3.LUT R221, R221, R158, R165, 0x96, !PT ;  /* 0x0000009edddd7212 */ /* 0x000fe400078e96a5 */
[----:B------:R-:W-:-:S07]  /*85d0*/  MOV R36, R164 ;  /* 0x000000a400247202 */ /* 0x000fce0000000f00 */
.L_x_11435:
[----:B------:R-:W-:Y:S01]  /*85e0*/  I2FP.F32.U32 R14, R14 ;  /* 0x0000000e000e7245 */ /* 0x000fe20000201000 */
[----:B------:R-:W-:Y:S02]  /*85f0*/  HFMA2 R29, -RZ, RZ, 0.1171875, 0 ;  /* 0x2f800000ff1d7431 */ /* 0x000fe400000001ff */
[----:B-----5:R-:W-:Y:S02]  /*8600*/  IMAD.U32 R31, R41, 0x10000, RZ ;  /* 0x00010000291f7824 */ /* 0x020fe400078e00ff */
        /* <DEDUP_REMOVED lines=8> */
.L_x_11434:
        /* <DEDUP_REMOVED lines=21> */
.L_x_11440:
        /* <DEDUP_REMOVED lines=12> */
.L_x_11441:
        /* <DEDUP_REMOVED lines=58> */
.L_x_11439:
        /* <DEDUP_REMOVED lines=13> */
.L_x_11438:
        /* <DEDUP_REMOVED lines=20> */
.L_x_11444:
        /* <DEDUP_REMOVED lines=12> */
.L_x_11445:
[----:B------:R-:W-:Y:S01]  /*8f10*/  IMAD.WIDE.U32 R164, R3, -0x326172a9, RZ ;  /* 0xcd9e8d5703a47825 */ /* 0x000fe200078e00ff */
[----:B------:R-:W-:Y:S02]  /*8f20*/  LOP3.LUT R168, R5, R37, R179, 0x96, !PT ;  /* 0x0000002505a87212 */ /* 0x000fe400078e96b3 */
[----:B------:R-:W-:Y:S01]  /*8f30*/  IADD3 R33, PT, PT, R178, -0x61c88647, RZ ;  /* 0x9e3779b9b2217810 */ /* 0x000fe20007ffe0ff */
[C---:B------:R-:W-:Y:S01]  /*8f40*/  VIADD R35, R179.reuse, 0xbb67ae85 ;  /* 0xbb67ae85b3237836 */ /* 0x040fe20000000000 */
[----:B------:R-:W-:Y:S01]  /*8f50*/  LOP3.LUT R166, R4, R165, R178, 0x96, !PT ;  /* 0x000000a504a67212 */ /* 0x000fe200078e96b2 */
[----:B------:R-:W-:Y:S01]  /*8f60*/  IMAD.WIDE.U32 R168, R168, -0x326172a9, RZ ;  /* 0xcd9e8d57a8a87825 */ /* 0x000fe200078e00ff */
[----:B------:R-:W-:Y:S02]  /*8f70*/  IADD3 R221, PT, PT, R179, -0x695add53, RZ ;  /* 0x96a522adb3dd7810 */ /* 0x000fe40007ffe0ff */
        /* <DEDUP_REMOVED lines=52> */
.L_x_11443:
        /* <DEDUP_REMOVED lines=11> */
.L_x_11442:
        /* <DEDUP_REMOVED lines=21> */
.L_x_11448:
        /* <DEDUP_REMOVED lines=12> */
.L_x_11449:
        /* <DEDUP_REMOVED lines=57> */
[----:B------:R-:W-:-:S07]  /*9910*/  LOP3.LUT R221, R221, R166, R165, 0x96, !PT ;  /* 0x000000a6dddd7212 */ /* 0x000fce00078e96a5 */
.L_x_11447:
        /* <DEDUP_REMOVED lines=13> */
.L_x_11446:
        /* <DEDUP_REMOVED lines=20> */
.L_x_11452:
        /* <DEDUP_REMOVED lines=12> */
.L_x_11453:
        /* <DEDUP_REMOVED lines=59> */
.L_x_11451:
        /* <DEDUP_REMOVED lines=11> */
.L_x_11450:
        /* <DEDUP_REMOVED lines=21> */
.L_x_11456:
        /* <DEDUP_REMOVED lines=12> */
.L_x_11457:
        /* <DEDUP_REMOVED lines=25> */
[----:B------:R-:W-:Y:S01]  /*a3f0*/  HFMA2 R163, -RZ, RZ, 0, 0 ;  /* 0x00000000ffa37431 */ /* 0x000fe200000001ff */
[C---:B------:R-:W-:Y:S01]  /*a400*/  IADD3 R169, PT, PT, R178.reuse, 0x1715609d, RZ ;  /* 0x1715609db2a97810 */ /* 0x040fe20007ffe0ff */
[----:B------:R-:W-:Y:S02]  /*a410*/  VIADD R161, R178, 0x78dde6e4 ;  /* 0x78dde6e4b2a17836 */ /* 0x000fe40000000000 */
[----:B------:R-:W-:-:S03]  /*a420*/  IMAD.WIDE.U32 R170, R170, -0x326172a9, RZ ;  /* 0xcd9e8d57aaaa7825 */ /* 0x000fc600078e00ff */
[----:B------:R-:W-:Y:S01]  /*a430*/  LOP3.LUT R164, R161, R164, R173, 0x96, !PT ;  /* 0x000000a4a1a47212 */ /* 0x000fe200078e96ad */
[----:B------:R-:W-:Y:S01]  /*a440*/  VIADD R161, R179, 0xa9066899 ;  /* 0xa9066899b3a17836 */ /* 0x000fe20000000000 */
[----:B------:R-:W-:Y:S01]  /*a450*/  LOP3.LUT R169, R169, R172, R171, 0x96, !PT ;  /* 0x000000aca9a97212 */ /* 0x000fe200078e96ab */
[----:B------:R-:W-:Y:S02]  /*a460*/  VIADD R171, R179, 0x646e171e ;  /* 0x646e171eb3ab7836 */ /* 0x000fe40000000000 */
[----:B------:R-:W-:-:S04]  /*a470*/  IMAD.WIDE.U32 R164, R164, -0x2daee0ad, RZ ;  /* 0xd2511f53a4a47825 */ /* 0x000fc800078e00ff */
[----:B------:R-:W-:Y:S01]  /*a480*/  IMAD.MOV.U32 R30, RZ, RZ, R166 ;  /* 0x000000ffff1e7224 */ /* 0x000fe200078e00a6 */
        /* <DEDUP_REMOVED lines=24> */
.L_x_11455:
        /* <DEDUP_REMOVED lines=13> */
.L_x_11454:
[----:B------:R-:W-:Y:S02]  /*a6e0*/  F2FP.BF16.F32.PACK_AB R39, RZ, R161 ;  /* 0x000000a1ff27723e */ /* 0x000fe400000010ff */
[----:B------:R-:W-:Y:S02]  /*a6f0*/  PRMT R158, R158, 0x5410, R36 ;  /* 0x000054109e9e7816 */ /* 0x000fe40000000024 */
[----:B------:R-:W-:Y:S02]  /*a700*/  PRMT R157, R157, 0x5410, R34 ;  /* 0x000054109d9d7816 */ /* 0x000fe40000000022 */
[----:B------:R-:W-:Y:S02]  /*a710*/  PRMT R156, R156, 0x5410, R32 ;  /* 0x000054109c9c7816 */ /* 0x000fe40000000020 */
[----:B------:R-:W-:Y:S01]  /*a720*/  PRMT R159, R159, 0x5410, R39 ;  /* 0x000054109f9f7816 */ /* 0x000fe20000000027 */
[----:B------:R-:W-:Y:S06]  /*a730*/  BRA `(.L_x_11458) ;  /* 0x0000003000207947 */ /* 0x000fec0003800000 */
.L_x_11425:
        /* <DEDUP_REMOVED lines=19> */
.L_x_11461:
        /* <DEDUP_REMOVED lines=12> */
.L_x_11462:
[----:B01----:R-:W-:Y:S01]  /*a930*/  IMAD.WIDE.U32 R32, R3, -0x326172a9, RZ ;  /* 0xcd9e8d5703207825 */ /* 0x003fe200078e00ff */
        /* <DEDUP_REMOVED lines=55> */
[----:B------:R-:W-:-:S07]  /*acb0*/  LOP3.LUT R221, R221, R32, R39, 0x96, !PT ;  /* 0x00000020dddd7212 */ /* 0x000fce00078e9627 */
.L_x_11460:
        /* <DEDUP_REMOVED lines=9> */
.L_x_11459:
        /* <DEDUP_REMOVED lines=16> */
.L_x_11465:
        /* <DEDUP_REMOVED lines=12> */
.L_x_11466:
        /* <DEDUP_REMOVED lines=48> */
[----:B------:R-:W-:Y:S02]  /*b210*/  IMAD.MOV.U32 R31, RZ, RZ, RZ ;  /* 0x000000ffff1f7224 */ /* 0x000fe400078e00ff */
[----:B------:R-:W-:Y:S01]  /*b220*/  IMAD.WIDE.U32 R222, R27, -0x326172a9, RZ ;  /* 0xcd9e8d571bde7825 */ /* 0x000fe200078e00ff */
[----:B------:R-:W-:Y:S02]  /*b230*/  LOP3.LUT R29, R29, R34, R33, 0x96, !PT ;  /* 0x000000221d1d7212 */ /* 0x000fe400078e9621 */
[----:B------:R-:W-:Y:S02]  /*b240*/  IADD3 R27, PT, PT, R178, -0x700cb87f, RZ ;  /* 0x8ff34781b21b7810 */ /* 0x000fe40007ffe0ff */
[----:B------:R-:W-:Y:S01]  /*b250*/  LOP3.LUT R34, R24, R36, R223, 0x96, !PT ;  /* 0x0000002418227212 */ /* 0x000fe200078e96df */
[----:B------:R-:W-:-:S04]  /*b260*/  IMAD.WIDE.U32 R28, R29, -0x326172a9, RZ ;  /* 0xcd9e8d571d1c7825 */ /* 0x000fc800078e00ff */
[----:B------:R-:W-:Y:S01]  /*b270*/  IMAD.WIDE.U32 R34, R34, -0x2daee0ad, RZ ;  /* 0xd2511f5322227825 */ /* 0x000fe200078e00ff */
[----:B------:R-:W-:-:S04]  /*b280*/  LOP3.LUT R222, R27, R222, R29, 0x96, !PT ;  /* 0x000000de1bde7212 */ /* 0x000fc800078e961d */
[----:B------:R-:W-:Y:S02]  /*b290*/  LOP3.LUT R221, R221, R32, R35, 0x96, !PT ;  /* 0x00000020dddd7212 */ /* 0x000fe400078e9623 */
[----:B------:R-:W-:-:S07]  /*b2a0*/  MOV R38, R34 ;  /* 0x0000002200267202 */ /* 0x000fce0000000f00 */
.L_x_11464:
        /* <DEDUP_REMOVED lines=10> */
.L_x_11463:
[----:B01----:R-:W-:Y:S01]  /*b350*/  F2FP.BF16.F32.PACK_AB R32, RZ, R27 ;  /* 0x0000001bff20723e */ /* 0x003fe200000010ff */
        /* <DEDUP_REMOVED lines=15> */
.L_x_11469:
        /* <DEDUP_REMOVED lines=12> */
.L_x_11470:
[----:B------:R-:W-:Y:S01]  /*b510*/  IMAD.WIDE.U32 R34, R3, -0x326172a9, RZ ;  /* 0xcd9e8d5703227825 */ /* 0x000fe200078e00ff */
[----:B------:R-:W-:Y:S02]  /*b520*/  LOP3.LUT R158, R5, R29, R179, 0x96, !PT ;  /* 0x0000001d059e7212 */ /* 0x000fe400078e96b3 */
[C---:B------:R-:W-:Y:S01]  /*b530*/  IADD3 R33, PT, PT, R179.reuse, -0x126145ec, RZ ;  /* 0xed9eba14b3217810 */ /* 0x040fe20007ffe0ff */
[----:B------:R-:W-:Y:S01]  /*b540*/  VIADD R31, R179, 0xbb67ae85 ;  /* 0xbb67ae85b31f7836 */ /* 0x000fe20000000000 */
[----:B------:R-:W-:Y:S01]  /*b550*/  LOP3.LUT R36, R4, R35, R178, 0x96, !PT ;  /* 0x0000002304247212 */ /* 0x000fe200078e96b2 */
[----:B------:R-:W-:-:S04]  /*b560*/  IMAD.WIDE.U32 R158, R158, -0x326172a9, RZ ;  /* 0xcd9e8d579e9e7825 */ /* 0x000fc800078e00ff */
[----:B------:R-:W-:-:S04]  /*b570*/  IMAD.WIDE.U32 R36, R36, -0x2daee0ad, RZ ;  /* 0xd2511f5324247825 */ /* 0x000fc800078e00ff */
[C---:B------:R-:W-:Y:S01]  /*b580*/  VIADD R29, R178.reuse, 0x9e3779b9 ;  /* 0x9e3779b9b21d7836 */ /* 0x040fe20000000000 */
[----:B------:R-:W-:Y:S01]  /*b590*/  LOP3.LUT R31, R31, R28, R37, 0x96, !PT ;  /* 0x0000001c1f1f7212 */ /* 0x000fe200078e9625 */
        /* <DEDUP_REMOVED lines=28> */
[C---:B------:R-:W-:Y:S01]  /*b760*/  VIADD R31, R178.reuse, 0xb54cda56 ;  /* 0xb54cda56b21f7836 */ /* 0x040fe20000000000 */
        /* <DEDUP_REMOVED lines=20> */
.L_x_11468:
        /* <DEDUP_REMOVED lines=9> */
.L_x_11467:
        /* <DEDUP_REMOVED lines=16> */
.L_x_11473:
        /* <DEDUP_REMOVED lines=12> */
.L_x_11474:
        /* <DEDUP_REMOVED lines=51> */
[----:B------:R-:W-:Y:S01]  /*be30*/  IMAD.MOV.U32 R35, RZ, RZ, RZ ;  /* 0x000000ffff237224 */ /* 0x000fe200078e00ff */
[----:B------:R-:W-:-:S03]  /*be40*/  LOP3.LUT R36, R24, R164, R223, 0x96, !PT ;  /* 0x000000a418247212 */ /* 0x000fc600078e96df */
[----:B------:R-:W-:-:S04]  /*be50*/  IMAD.WIDE.U32 R158, R158, -0x326172a9, RZ ;  /* 0xcd9e8d579e9e7825 */ /* 0x000fc800078e00ff */
[----:B------:R-:W-:Y:S01]  /*be60*/  IMAD.WIDE.U32 R36, R36, -0x2daee0ad, RZ ;  /* 0xd2511f5324247825 */ /* 0x000fe200078e00ff */
[----:B------:R-:W-:-:S03]  /*be70*/  LOP3.LUT R222, R31, R222, R159, 0x96, !PT ;  /* 0x000000de1fde7212 */ /* 0x000fc600078e969f */
[----:B------:R-:W-:Y:S01]  /*be80*/  IMAD.MOV.U32 R28, RZ, RZ, R158 ;  /* 0x000000ffff1c7224 */ /* 0x000fe200078e009e */
[----:B------:R-:W-:Y:S01]  /*be90*/  LOP3.LUT R221, R221, R34, R37, 0x96, !PT ;  /* 0x00000022dddd7212 */ /* 0x000fe200078e9625 */
[----:B------:R-:W-:-:S07]  /*bea0*/  IMAD.MOV.U32 R38, RZ, RZ, R36 ;  /* 0x000000ffff267224 */ /* 0x000fce00078e0024 */
.L_x_11472:
[----:B-----5:R-:W-:Y:S02]  /*beb0*/  PRMT R31, R41, 0x7632, R31 ;  /* 0x00007632291f7816 */ /* 0x020fe4000000001f */
[----:B------:R-:W-:Y:S02]  /*bec0*/  I2FP.F32.U32 R16, R16 ;  /* 0x0000001000107245 */ /* 0x000fe40000201000 */
[----:B------:R-:W-:Y:S01]  /*bed0*/  MOV R33, 0x2f800000 ;  /* 0x2f80000000217802 */ /* 0x000fe20000000f00 */
[----:B------:R-:W-:-:S04]  /*bee0*/  IMAD.U32 R31, R31, 0x10000, RZ ;  /* 0x000100001f1f7824 */ /* 0x000fc800078e00ff */
[----:B------:R-:W-:Y:S01]  /*bef0*/  FFMA.FTZ R16, R16, R33, 1.1641532182693481445e-10 ;  /* 0x2f00000010107423 */ /* 0x000fe20000010021 */
[----:B------:R-:W-:-:S04]  /*bf00*/  FMUL.FTZ R31, R31, UR13 ;  /* 0x0000000d1f1f7c20 */ /* 0x000fc80008410000 */
[----:B------:R-:W-:Y:S01]  /*bf10*/  FMUL.FTZ R31, R31, UR12 ;  /* 0x0000000c1f1f7c20 */ /* 0x000fe20008410000 */
[----:B------:R-:W-:-:S04]  /*bf20*/  FSETP.GTU.FTZ.AND P1, PT, R16, UR10, PT ;  /* 0x0000000a10007c0b */ /* 0x000fc8000bf3c000 */
[----:B------:R-:W-:Y:S02]  /*bf30*/  SEL R16, RZ, 0x1, P1 ;  /* 0x00000001ff107807 */ /* 0x000fe40000800000 */
[----:B------:R-:W-:-:S07]  /*bf40*/  FSEL R31, R31, RZ, !P1 ;  /* 0x000000ff1f1f7208 */ /* 0x000fce0004800000 */
.L_x_11471:
        /* <DEDUP_REMOVED lines=16> */
.L_x_11477:
        /* <DEDUP_REMOVED lines=12> */
.L_x_11478:
        /* <DEDUP_REMOVED lines=44> */
[----:B------:R-:W-:-:S04]  /*c3d0*/  VIADD R35, R178, 0x5384540f ;  /* 0x5384540fb2237836 */ /* 0x000fc80000000000 */
        /* <DEDUP_REMOVED lines=11> */
[----:B------:R-:W-:Y:S01]  /*c490*/  HFMA2 R36, -RZ, RZ, 0, 0 ;  /* 0x00000000ff247431 */ /* 0x000fe200000001ff */
[----:B------:R-:W-:Y:S02]  /*c4a0*/  LOP3.LUT R222, R33, R222, R165, 0x96, !PT ;  /* 0x000000de21de7212 */ /* 0x000fe400078e96a5 */
[----:B------:R-:W-:-:S07]  /*c4b0*/  MOV R28, R164 ;  /* 0x000000a4001c7202 */ /* 0x000fce0000000f00 */
.L_x_11476:
        /* <DEDUP_REMOVED lines=9> */
.L_x_11475:
        /* <DEDUP_REMOVED lines=16> */
.L_x_11481:
        /* <DEDUP_REMOVED lines=12> */
.L_x_11482:
        /* <DEDUP_REMOVED lines=59> */
.L_x_11480:
        /* <DEDUP_REMOVED lines=10> */
.L_x_11479:
        /* <DEDUP_REMOVED lines=16> */
.L_x_11485:
        /* <DEDUP_REMOVED lines=12> */
.L_x_11486:
        /* <DEDUP_REMOVED lines=59> */
.L_x_11484:
        /* <DEDUP_REMOVED lines=9> */
.L_x_11483:
        /* <DEDUP_REMOVED lines=16> */
.L_x_11489:
        /* <DEDUP_REMOVED lines=12> */
.L_x_11490:
        /* <DEDUP_REMOVED lines=59> */
.L_x_11488:
        /* <DEDUP_REMOVED lines=10> */
.L_x_11487:
[----:B------:R-:W-:Y:S02]  /*d770*/  F2FP.BF16.F32.PACK_AB R39, RZ, R161 ;  /* 0x000000a1ff27723e */ /* 0x000fe400000010ff */
[----:B------:R-:W-:Y:S02]  /*d780*/  PRMT R158, R158, 0x5410, R36 ;  /* 0x000054109e9e7816 */ /* 0x000fe40000000024 */
[----:B------:R-:W-:Y:S02]  /*d790*/  PRMT R157, R157, 0x5410, R34 ;  /* 0x000054109d9d7816 */ /* 0x000fe40000000022 */
[----:B------:R-:W-:Y:S02]  /*d7a0*/  PRMT R156, R156, 0x5410, R32 ;  /* 0x000054109c9c7816 */ /* 0x000fe40000000020 */
[----:B------:R-:W-:-:S07]  /*d7b0*/  PRMT R159, R159, 0x5410, R39 ;  /* 0x000054109f9f7816 */ /* 0x000fce0000000027 */
.L_x_11458:
[----:B------:R-:W-:-:S05]  /*d7c0*/  IADD3 R165, PT, PT, R245, 0x80, RZ ;  /* 0x00000080f5a57810 */ /* 0x000fca0007ffe0ff */
[----:B------:R-:W-:-:S05]  /*d7d0*/  IMAD.WIDE.U32 R164, R165, 0x10, R176 ;  /* 0x00000010a5a47825 */ /* 0x000fca00078e00b0 */
[----:B------:R0:W-:Y:S01]  /*d7e0*/  STG.E.128 desc[UR6][R164.64], R156 ;  /* 0x0000009ca4007986 */ /* 0x0001e2000c101d06 */
[----:B------:R-:W-:Y:S05]  /*d7f0*/  @!P0 BRA `(.L_x_11491) ;  /* 0x0000000000548947 */ /* 0x000fea0003800000 */
[----:B------:R-:W-:Y:S01]  /*d800*/  IMAD.U32 R34, R22, 0x10000, RZ ;  /* 0x0001000016227824 */ /* 0x000fe200078e00ff */
[----:B------:R-:W1:Y:S01]  /*d810*/  LDC.64 R166, c[0x0][0x3b0] ;  /* 0x0000ec00ffa67b82 */ /* 0x000e620000000a00 */
[----:B------:R-:W-:Y:S02]  /*d820*/  LOP3.LUT R32, R30, 0xffff, RZ, 0xc0, !PT ;  /* 0x0000ffff1e207812 */ /* 0x000fe400078ec0ff */
[----:B0-----:R-:W-:Y:S02]  /*d830*/  PRMT R157, R20, 0x7104, RZ ;  /* 0x00007104149d7816 */ /* 0x001fe400000000ff */
        /* <DEDUP_REMOVED lines=14> */
[----:B-1----:R-:W-:Y:S01]  /*d920*/  IMAD.WIDE.U32 R156, R157, 0x8, R166 ;  /* 0x000000089d9c7825 */ /* 0x002fe200078e00a6 */
[----:B------:R-:W-:-:S05]  /*d930*/  LOP3.LUT R164, R169, 0xff, R10, 0xf8, !PT ;  /* 0x000000ffa9a47812 */ /* 0x000fca00078ef80a */
[----:B------:R1:W-:Y:S02]  /*d940*/  STG.E.64 desc[UR6][R156.64], R164 ;  /* 0x000000a49c007986 */ /* 0x0003e4000c101b06 */
.L_x_11491:
[----:B------:R-:W-:Y:S05]  /*d950*/  @!P0 BRA `(.L_x_11492) ;  /* 0x0000000000108947 */ /* 0x000fea0003800000 */
[----:B-----5:R-:W2:Y:S01]  /*d960*/  LDC.64 R40, c[0x0][0x390] ;  /* 0x0000e400ff287b82 */ /* 0x020ea20000000a00 */
[----:B------:R-:W-:-:S05]  /*d970*/  IADD3 R39, PT, PT, R162, 0x100, RZ ;  /* 0x00000100a2277810 */ /* 0x000fca0007ffe0ff */
[----:B--2---:R-:W-:-:S06]  /*d980*/  IMAD.WIDE.U32 R40, R39, 0x10, R40 ;  /* 0x0000001027287825 */ /* 0x004fcc00078e0028 */
[----:B------:R-:W5:Y:S02]  /*d990*/  LDG.E.128 R40, desc[UR6][R40.64] ;  /* 0x0000000628287981 */ /* 0x000f64000c1e1d00 */
.L_x_11492:
[----:B------:R-:W-:Y:S05]  /*d9a0*/  BRA.U !UP0, `(.L_x_11493) ;  /* 0x0000003508187547 */ /* 0x000fea000b800000 */
[----:B01----:R-:W0:Y:S01]  /*d9b0*/  LDC.64 R156, c[0x0][0x3a0] ;  /* 0x0000e800ff9c7b82 */ /* 0x003e220000000a00 */
[----:B------:R-:W-:-:S04]  /*d9c0*/  VIADD R39, R245, 0x100 ;  /* 0x00000100f5277836 */ /* 0x000fc80000000000 */
        /* <DEDUP_REMOVED lines=22> */
.L_x_11496:
        /* <DEDUP_REMOVED lines=12> */
.L_x_11497:
        /* <DEDUP_REMOVED lines=59> */
.L_x_11495:
        /* <DEDUP_REMOVED lines=11> */
.L_x_11494:
        /* <DEDUP_REMOVED lines=21> */
.L_x_11500:
        /* <DEDUP_REMOVED lines=12> */
.L_x_11501:
        /* <DEDUP_REMOVED lines=25> */
[C---:B------:R-:W-:Y:S02]  /*e3f0*/  IADD3 R163, PT, PT, R178.reuse, 0x78dde6e4, RZ ;  /* 0x78dde6e4b2a37810 */ /* 0x040fe40007ffe0ff */
        /* <DEDUP_REMOVED lines=33> */
.L_x_11499:
        /* <DEDUP_REMOVED lines=13> */
.L_x_11498:
        /* <DEDUP_REMOVED lines=20> */
.L_x_11504:
        /* <DEDUP_REMOVED lines=12> */
.L_x_11505:
[----:B------:R-:W-:Y:S01]  /*e8e0*/  IMAD.WIDE.U32 R166, R3, -0x326172a9, RZ ;  /* 0xcd9e8d5703a67825 */ /* 0x000fe200078e00ff */
[----:B------:R-:W-:Y:S02]  /*e8f0*/  LOP3.LUT R170, R5, R165, R179, 0x96, !PT ;  /* 0x000000a505aa7212 */ /* 0x000fe400078e96b3 */
[----:B------:R-:W-:Y:S02]  /*e900*/  IADD3 R165, PT, PT, R178, -0x61c88647, RZ ;  /* 0x9e3779b9b2a57810 */ /* 0x000fe40007ffe0ff */
[----:B------:R-:W-:Y:S01]  /*e910*/  LOP3.LUT R168, R4, R167, R178, 0x96, !PT ;  /* 0x000000a704a87212 */ /* 0x000fe200078e96b2 */
[C---:B------:R-:W-:Y:S01]  /*e920*/  VIADD R167, R179.reuse, 0xbb67ae85 ;  /* 0xbb67ae85b3a77836 */ /* 0x040fe20000000000 */
[----:B------:R-:W-:Y:S01]  /*e930*/  IADD3 R221, PT, PT, R179, -0x695add53, RZ ;  /* 0x96a522adb3dd7810 */ /* 0x000fe20007ffe0ff */
[----:B------:R-:W-:Y:S01]  /*e940*/  IMAD.WIDE.U32 R170, R170, -0x326172a9, RZ ;  /* 0xcd9e8d57aaaa7825 */ /* 0x000fe200078e00ff */
[----:B------:R-:W-:-:S03]  /*e950*/  MOV R14, R36 ;  /* 0x00000024000e7202 */ /* 0x000fc60000000f00 */
[----:B------:R-:W-:Y:S01]  /*e960*/  IMAD.WIDE.U32 R168, R168, -0x2daee0ad, RZ ;  /* 0xd2511f53a8a87825 */ /* 0x000fe200078e00ff */
[----:B------:R-:W-:-:S04]  /*e970*/  LOP3.LUT R165, R165, R166, R171, 0x96, !PT ;  /* 0x000000a6a5a57212 */ /* 0x000fc800078e96ab */
        /* <DEDUP_REMOVED lines=23> */
[----:B------:R-:W-:Y:S02]  /*eaf0*/  IADD3 R171, PT, PT, R179, 0x646e171e, RZ ;  /* 0x646e171eb3ab7810 */ /* 0x000fe40007ffe0ff */
        /* <DEDUP_REMOVED lines=25> */
.L_x_11503:
        /* <DEDUP_REMOVED lines=11> */
.L_x_11502:
        /* <DEDUP_REMOVED lines=21> */
.L_x_11508:
        /* <DEDUP_REMOVED lines=12> */
.L_x_11509:
        /* <DEDUP_REMOVED lines=59> */
.L_x_11507:
        /* <DEDUP_REMOVED lines=13> */
.L_x_11506:
        /* <DEDUP_REMOVED lines=20> */
.L_x_11512:
        /* <DEDUP_REMOVED lines=12> */
.L_x_11513:
        /* <DEDUP_REMOVED lines=59> */
.L_x_11511:
        /* <DEDUP_REMOVED lines=11> */
.L_x_11510:
        /* <DEDUP_REMOVED lines=21> */
.L_x_11516:
        /* <DEDUP_REMOVED lines=12> */
.L_x_11517:
        /* <DEDUP_REMOVED lines=59> */
.L_x_11515:
        /* <DEDUP_REMOVED lines=13> */
.L_x_11514:
        /* <DEDUP_REMOVED lines=20> */
.L_x_11520:
        /* <DEDUP_REMOVED lines=12> */
.L_x_11521:
        /* <DEDUP_REMOVED lines=59> */
.L_x_11519:
        /* <DEDUP_REMOVED lines=11> */
.L_x_11518:
        /* <DEDUP_REMOVED lines=21> */
.L_x_11524:
        /* <DEDUP_REMOVED lines=12> */
.L_x_11525:
[----:B------:R-:W-:Y:S01]  /*10930*/  IMAD.WIDE.U32 R180, R3, -0x326172a9, RZ ;  /* 0xcd9e8d5703b47825 */ /* 0x000fe200078e00ff */
[----:B------:R-:W-:Y:S02]  /*10940*/  LOP3.LUT R184, R5, R175, R179, 0x96, !PT ;  /* 0x000000af05b87212 */ /* 0x000fe400078e96b3 */
[----:B------:R-:W-:Y:S01]  /*10950*/  IADD3 R175, PT, PT, R178, -0x61c88647, RZ ;  /* 0x9e3779b9b2af7810 */ /* 0x000fe20007ffe0ff */
[----:B------:R-:W-:Y:S01]  /*10960*/  IMAD.MOV.U32 R168, RZ, RZ, RZ ;  /* 0x000000ffffa87224 */ /* 0x000fe200078e00ff */
[----:B------:R-:W-:Y:S01]  /*10970*/  LOP3.LUT R182, R4, R181, R178, 0x96, !PT ;  /* 0x000000b504b67212 */ /* 0x000fe200078e96b2 */
[----:B------:R-:W-:Y:S01]  /*10980*/  IMAD.WIDE.U32 R184, R184, -0x326172a9, RZ ;  /* 0xcd9e8d57b8b87825 */ /* 0x000fe200078e00ff */
[----:B------:R-:W-:Y:S02]  /*10990*/  IADD3 R221, PT, PT, R179, -0x695add53, RZ ;  /* 0x96a522adb3dd7810 */ /* 0x000fe40007ffe0ff */
[----:B------:R-:W-:Y:S01]  /*109a0*/  MOV R30, R166 ;  /* 0x000000a6001e7202 */ /* 0x000fe20000000f00 */
        /* <DEDUP_REMOVED lines=51> */
.L_x_11523:
        /* <DEDUP_REMOVED lines=13> */
.L_x_11522:
[----:B------:R-:W-:Y:S02]  /*10db0*/  F2FP.BF16.F32.PACK_AB R159, RZ, R175 ;  /* 0x000000afff9f723e */ /* 0x000fe400000010ff */
[----:B------:R-:W-:Y:S02]  /*10dc0*/  PRMT R158, R36, 0x5410, R158 ;  /* 0x00005410249e7816 */ /* 0x000fe4000000009e */
[----:B------:R-:W-:Y:S02]  /*10dd0*/  PRMT R157, R34, 0x5410, R157 ;  /* 0x00005410229d7816 */ /* 0x000fe4000000009d */
[----:B------:R-:W-:Y:S02]  /*10de0*/  PRMT R156, R32, 0x5410, R156 ;  /* 0x00005410209c7816 */ /* 0x000fe4000000009c */
[----:B------:R-:W-:Y:S01]  /*10df0*/  PRMT R159, R38, 0x5410, R159 ;  /* 0x00005410269f7816 */ /* 0x000fe2000000009f */
[----:B------:R-:W-:Y:S06]  /*10e00*/  BRA `(.L_x_11526) ;  /* 0x00000030002c7947 */ /* 0x000fec0003800000 */
.L_x_11493:
        /* <DEDUP_REMOVED lines=19> */
.L_x_11529:
        /* <DEDUP_REMOVED lines=12> */
.L_x_11530:
        /* <DEDUP_REMOVED lines=58> */
.L_x_11528:
        /* <DEDUP_REMOVED lines=9> */
.L_x_11527:
        /* <DEDUP_REMOVED lines=16> */
.L_x_11533:
        /* <DEDUP_REMOVED lines=12> */
.L_x_11534:
        /* <DEDUP_REMOVED lines=59> */
.L_x_11532:
        /* <DEDUP_REMOVED lines=10> */
.L_x_11531:
        /* <DEDUP_REMOVED lines=16> */
.L_x_11537:
        /* <DEDUP_REMOVED lines=12> */
.L_x_11538:
        /* <DEDUP_REMOVED lines=59> */
.L_x_11536:
        /* <DEDUP_REMOVED lines=9> */
.L_x_11535:
        /* <DEDUP_REMOVED lines=16> */
.L_x_11541:
        /* <DEDUP_REMOVED lines=12> */
.L_x_11542:
        /* <DEDUP_REMOVED lines=59> */
.L_x_11540:
        /* <DEDUP_REMOVED lines=10> */
.L_x_11539:
        /* <DEDUP_REMOVED lines=16> */
.L_x_11545:
        /* <DEDUP_REMOVED lines=12> */
.L_x_11546:
[----:B------:R-:W-:Y:S01]  /*12810*/  IMAD.WIDE.U32 R168, R3, -0x326172a9, RZ ;  /* 0xcd9e8d5703a87825 */ /* 0x000fe200078e00ff */
[----:B------:R-:W-:Y:S02]  /*12820*/  LOP3.LUT R172, R5, R159, R179, 0x96, !PT ;  /* 0x0000009f05ac7212 */ /* 0x000fe400078e96b3 */
[----:B------:R-:W-:Y:S01]  /*12830*/  IADD3 R159, PT, PT, R178, -0x61c88647, RZ ;  /* 0x9e3779b9b29f7810 */ /* 0x000fe20007ffe0ff */
[----:B------:R-:W-:Y:S01]  /*12840*/  IMAD.MOV.U32 R18, RZ, RZ, R164 ;  /* 0x000000ffff127224 */ /* 0x000fe200078e00a4 */
[----:B------:R-:W-:Y:S01]  /*12850*/  LOP3.LUT R170, R4, R169, R178, 0x96, !PT ;  /* 0x000000a904aa7212 */ /* 0x000fe200078e96b2 */
[----:B------:R-:W-:Y:S01]  /*12860*/  IMAD.WIDE.U32 R172, R172, -0x326172a9, RZ ;  /* 0xcd9e8d57acac7825 */ /* 0x000fe200078e00ff */
[----:B------:R-:W-:-:S03]  /*12870*/  IADD3 R221, PT, PT, R179, -0x695add53, RZ ;  /* 0x96a522adb3dd7810 */ /* 0x000fc60007ffe0ff */
        /* <DEDUP_REMOVED lines=52> */
.L_x_11544:
        /* <DEDUP_REMOVED lines=9> */
.L_x_11543:
        /* <DEDUP_REMOVED lines=16> */
.L_x_11549:
        /* <DEDUP_REMOVED lines=12> */
.L_x_11550:
        /* <DEDUP_REMOVED lines=59> */
.L_x_11548:
        /* <DEDUP_REMOVED lines=10> */
.L_x_11547:
        /* <DEDUP_REMOVED lines=16> */
.L_x_11553:
        /* <DEDUP_REMOVED lines=12> */
.L_x_11554:
        /* <DEDUP_REMOVED lines=59> */
.L_x_11552:
        /* <DEDUP_REMOVED lines=9> */
.L_x_11551:
        /* <DEDUP_REMOVED lines=16> */
.L_x_11557:
        /* <DEDUP_REMOVED lines=12> */
.L_x_11558:
        /* <DEDUP_REMOVED lines=59> */
.L_x_11556:
        /* <DEDUP_REMOVED lines=10> */
.L_x_11555:
[----:B------:R-:W-:Y:S02]  /*13e70*/  F2FP.BF16.F32.PACK_AB R38, RZ, R175 ;  /* 0x000000afff26723e */ /* 0x000fe400000010ff */
[----:B------:R-:W-:Y:S02]  /*13e80*/  PRMT R158, R158, 0x5410, R36 ;  /* 0x000054109e9e7816 */ /* 0x000fe40000000024 */
[----:B------:R-:W-:Y:S02]  /*13e90*/  PRMT R157, R157, 0x5410, R34 ;  /* 0x000054109d9d7816 */ /* 0x000fe40000000022 */
[----:B------:R-:W-:Y:S02]  /*13ea0*/  PRMT R156, R156, 0x5410, R32 ;  /* 0x000054109c9c7816 */ /* 0x000fe40000000020 */
[----:B------:R-:W-:-:S07]  /*13eb0*/  PRMT R159, R159, 0x5410, R38 ;  /* 0x000054109f9f7816 */ /* 0x000fce0000000026 */
.L_x_11526:
[----:B------:R-:W-:-:S04]  /*13ec0*/  VIADD R181, R245, 0x100 ;  /* 0x00000100f5b57836 */ /* 0x000fc80000000000 */
[----:B------:R-:W-:-:S05]  /*13ed0*/  IMAD.WIDE.U32 R180, R181, 0x10, R176 ;  /* 0x00000010b5b47825 */ /* 0x000fca00078e00b0 */
        /* <DEDUP_REMOVED lines=23> */
.L_x_11559:
[----:B------:R-:W-:Y:S05]  /*14050*/  @!P0 BRA `(.L_x_11560) ;  /* 0x0000000000108947 */ /* 0x000fea0003800000 */
[----:B-----5:R-:W2:Y:S01]  /*14060*/  LDC.64 R40, c[0x0][0x390] ;  /* 0x0000e400ff287b82 */ /* 0x020ea20000000a00 */
[----:B------:R-:W-:-:S04]  /*14070*/  VIADD R43, R162, 0x180 ;  /* 0x00000180a22b7836 */ /* 0x000fc80000000000 */
[----:B--2---:R-:W-:-:S06]  /*14080*/  IMAD.WIDE.U32 R40, R43, 0x10, R40 ;  /* 0x000000102b287825 */ /* 0x004fcc00078e0028 */
[----:B------:R-:W5:Y:S02]  /*14090*/  LDG.E.128 R40, desc[UR6][R40.64] ;  /* 0x0000000628287981 */ /* 0x000f64000c1e1d00 */
.L_x_11560:
        /* <DEDUP_REMOVED lines=25> */
.L_x_11564:
        /* <DEDUP_REMOVED lines=12> */
.L_x_11565:
        /* <DEDUP_REMOVED lines=59> */
.L_x_11563:
[----:B------:R-:W-:Y:S01]  /*146a0*/  I2FP.F32.U32 R10, R10 ;  /* 0x0000000a000a7245 */ /* 0x000fe20000201000 */
[----:B-----5:R-:W-:Y:S01]  /*146b0*/  IMAD.U32 R32, R40, 0x10000, RZ ;  /* 0x0001000028207824 */ /* 0x020fe200078e00ff */
[----:B------:R-:W-:Y:S01]  /*146c0*/  MOV R181, 0x2f800000 ;  /* 0x2f80000000b57802 */ /* 0x000fe20000000f00 */
[----:B------:R-:W-:Y:S02]  /*146d0*/  IMAD.U32 R36, R156, 0x10000, RZ ;  /* 0x000100009c247824 */ /* 0x000fe400078e00ff */
[----:B------:R-:W-:Y:S02]  /*146e0*/  FMUL.FTZ R32, R32, UR13 ;  /* 0x0000000d20207c20 */ /* 0x000fe40008410000 */
[----:B------:R-:W-:Y:S02]  /*146f0*/  FFMA.FTZ R10, R10, R181, 1.1641532182693481445e-10 ;  /* 0x2f0000000a0a7423 */ /* 0x000fe400000100b5 */
[----:B------:R-:W-:-:S03]  /*14700*/  FMUL.FTZ R32, R32, UR12 ;  /* 0x0000000c20207c20 */ /* 0x000fc60008410000 */
[----:B------:R-:W-:-:S04]  /*14710*/  FSETP.GTU.FTZ.AND P2, PT, R10, UR10, PT ;  /* 0x0000000a0a007c0b */ /* 0x000fc8000bf5c000 */
[----:B------:R-:W-:Y:S02]  /*14720*/  FSEL R181, R32, RZ, !P2 ;  /* 0x000000ff20b57208 */ /* 0x000fe40005000000 */
[----:B------:R-:W-:-:S03]  /*14730*/  SEL R10, RZ, 0x1, P2 ;  /* 0x00000001ff0a7807 */ /* 0x000fc60001000000 */
[----:B------:R-:W-:-:S07]  /*14740*/  FADD.FTZ R181, R36, R181 ;  /* 0x000000b524b57221 */ /* 0x000fce0000010000 */
.L_x_11562:
        /* <DEDUP_REMOVED lines=21> */
.L_x_11568:
        /* <DEDUP_REMOVED lines=12> */
.L_x_11569:
        /* <DEDUP_REMOVED lines=59> */
.L_x_11567:
[----:B-----5:R-:W-:Y:S02]  /*14d10*/  PRMT R34, R40, 0x7632, R34 ;  /* 0x0000763228227816 */ /* 0x020fe40000000022 */
[----:B------:R-:W-:Y:S02]  /*14d20*/  I2FP.F32.U32 R12, R12 ;  /* 0x0000000c000c7245 */ /* 0x000fe40000201000 */
[----:B------:R-:W-:Y:S01]  /*14d30*/  MOV R183, 0x2f800000 ;  /* 0x2f80000000b77802 */ /* 0x000fe20000000f00 */
[----:B------:R-:W-:Y:S01]  /*14d40*/  IMAD.U32 R34, R34, 0x10000, RZ ;  /* 0x0001000022227824 */ /* 0x000fe200078e00ff */
[----:B------:R-:W-:-:S03]  /*14d50*/  PRMT R156, R156, 0x7632, R156 ;  /* 0x000076329c9c7816 */ /* 0x000fc6000000009c */
        /* <DEDUP_REMOVED lines=8> */
.L_x_11566:
        /* <DEDUP_REMOVED lines=20> */
.L_x_11572:
        /* <DEDUP_REMOVED lines=12> */
.L_x_11573:
        /* <DEDUP_REMOVED lines=59> */
.L_x_11571:
        /* <DEDUP_REMOVED lines=11> */
.L_x_11570:
        /* <DEDUP_REMOVED lines=21> */
.L_x_11576:
        /* <DEDUP_REMOVED lines=12> */
.L_x_11577:
        /* <DEDUP_REMOVED lines=8> */
[C---:B------:R-:W-:Y:S02]  /*156d0*/  VIADD R191, R179.reuse, 0xbb67ae85 ;  /* 0xbb67ae85b3bf7836 */ /* 0x040fe40000000000 */
[----:B------:R-:W-:Y:S02]  /*156e0*/  VIADD R221, R179, 0x96a522ad ;  /* 0x96a522adb3dd7836 */ /* 0x000fe40000000000 */
[----:B------:R-:W-:Y:S01]  /*156f0*/  IMAD.MOV.U32 R16, RZ, RZ, R38 ;  /* 0x000000ffff107224 */ /* 0x000fe200078e0026 */
        /* <DEDUP_REMOVED lines=48> */
.L_x_11575:
        /* <DEDUP_REMOVED lines=13> */
.L_x_11574:
        /* <DEDUP_REMOVED lines=20> */
.L_x_11580:
        /* <DEDUP_REMOVED lines=12> */
.L_x_11581:
        /* <DEDUP_REMOVED lines=59> */
.L_x_11579:
        /* <DEDUP_REMOVED lines=11> */
.L_x_11578:
        /* <DEDUP_REMOVED lines=21> */
.L_x_11584:
        /* <DEDUP_REMOVED lines=12> */
.L_x_11585:
        /* <DEDUP_REMOVED lines=59> */
.L_x_11583:
        /* <DEDUP_REMOVED lines=13> */
.L_x_11582:
        /* <DEDUP_REMOVED lines=20> */
.L_x_11588:
        /* <DEDUP_REMOVED lines=12> */
.L_x_11589:
        /* <DEDUP_REMOVED lines=59> */
.L_x_11587:
        /* <DEDUP_REMOVED lines=11> */
.L_x_11586:
        /* <DEDUP_REMOVED lines=21> */
.L_x_11592:
        /* <DEDUP_REMOVED lines=12> */
.L_x_11593:
        /* <DEDUP_REMOVED lines=8> */
[----:B------:R-:W-:Y:S02]  /*170b0*/  LOP3.LUT R199, R199, R200, R195, 0x96, !PT ;  /* 0x000000c8c7c77212 */ /* 0x000fe400078e96c3 */
[----:B------:R-:W-:Y:S01]  /*170c0*/  IADD3 R195, PT, PT, R178, 0x3c6ef372, RZ ;  /* 0x3c6ef372b2c37810 */ /* 0x000fe20007ffe0ff */
[----:B------:R-:W-:Y:S02]  /*170d0*/  VIADD R201, R179, 0xbb67ae85 ;  /* 0xbb67ae85b3c97836 */ /* 0x000fe40000000000 */
[----:B------:R-:W-:-:S03]  /*170e0*/  IMAD.MOV.U32 R30, RZ, RZ, R166 ;  /* 0x000000ffff1e7224 */ /* 0x000fc600078e00a6 */
        /* <DEDUP_REMOVED lines=44> */
[----:B------:R-:W-:Y:S02]  /*173b0*/  MOV R28, R198 ;  /* 0x000000c6001c7202 */ /* 0x000fe40000000f00 */
[----:B------:R-:W-:-:S07]  /*173c0*/  LOP3.LUT R221, R221, R194, R197, 0x96, !PT ;  /* 0x000000c2dddd7212 */ /* 0x000fce00078e96c5 */
.L_x_11591:
        /* <DEDUP_REMOVED lines=13> */
.L_x_11590:
[----:B------:R-:W-:Y:S02]  /*174a0*/  F2FP.BF16.F32.PACK_AB R159, RZ, R195 ;  /* 0x000000c3ff9f723e */ /* 0x000fe400000010ff */
[----:B------:R-:W-:Y:S02]  /*174b0*/  PRMT R158, R36, 0x5410, R158 ;  /* 0x00005410249e7816 */ /* 0x000fe4000000009e */
[----:B------:R-:W-:Y:S02]  /*174c0*/  PRMT R157, R34, 0x5410, R157 ;  /* 0x00005410229d7816 */ /* 0x000fe4000000009d */
[----:B------:R-:W-:Y:S02]  /*174d0*/  PRMT R156, R32, 0x5410, R156 ;  /* 0x00005410209c7816 */ /* 0x000fe4000000009c */
[----:B------:R-:W-:Y:S01]  /*174e0*/  PRMT R159, R164, 0x5410, R159 ;  /* 0x00005410a49f7816 */ /* 0x000fe2000000009f */
[----:B------:R-:W-:Y:S06]  /*174f0*/  BRA `(.L_x_11594) ;  /* 0x00000030002c7947 */ /* 0x000fec0003800000 */
.L_x_11561:
[----:B0-----:R-:W-:Y:S01]  /*17500*/  MOV R181, RZ ;  /* 0x000000ff00b57202 */ /* 0x001fe20000000f00 */
[----:B------:R-:W-:Y:S01]  /*17510*/  IMAD.MOV.U32 R32, RZ, RZ, R168 ;  /* 0x000000ffff207224 */ /* 0x000fe200078e00a8 */
        /* <DEDUP_REMOVED lines=17> */
.L_x_11597:
        /* <DEDUP_REMOVED lines=12> */
.L_x_11598:
[----:B------:R-:W-:Y:S01]  /*176f0*/  IMAD.WIDE.U32 R158, R3, -0x326172a9, RZ ;  /* 0xcd9e8d57039e7825 */ /* 0x000fe200078e00ff */
[----:B------:R-:W-:Y:S02]  /*17700*/  LOP3.LUT R182, R5, R157, R179, 0x96, !PT ;  /* 0x0000009d05b67212 */ /* 0x000fe400078e96b3 */
[C---:B------:R-:W-:Y:S01]  /*17710*/  IADD3 R221, PT, PT, R179.reuse, -0x695add53, RZ ;  /* 0x96a522adb3dd7810 */ /* 0x040fe20007ffe0ff */
[----:B------:R-:W-:Y:S01]  /*17720*/  VIADD R157, R178, 0x9e3779b9 ;  /* 0x9e3779b9b29d7836 */ /* 0x000fe20000000000 */
[----:B------:R-:W-:Y:S01]  /*17730*/  LOP3.LUT R180, R4, R159, R178, 0x96, !PT ;  /* 0x0000009f04b47212 */ /* 0x000fe200078e96b2 */
[----:B------:R-:W-:Y:S01]  /*17740*/  IMAD.WIDE.U32 R182, R182, -0x326172a9, RZ ;  /* 0xcd9e8d57b6b67825 */ /* 0x000fe200078e00ff */
[----:B------:R-:W-:Y:S02]  /*17750*/  IADD3 R159, PT, PT, R179, -0x4498517b, RZ ;  /* 0xbb67ae85b39f7810 */ /* 0x000fe40007ffe0ff */
[----:B------:R-:W-:Y:S01]  /*17760*/  MOV R10, R164 ;  /* 0x000000a4000a7202 */ /* 0x000fe20000000f00 */
[----:B------:R-:W-:Y:S01]  /*17770*/  IMAD.WIDE.U32 R180, R180, -0x2daee0ad, RZ ;  /* 0xd2511f53b4b47825 */ /* 0x000fe200078e00ff */
[----:B------:R-:W-:-:S03]  /*17780*/  LOP3.LUT R157, R157, R158, R183, 0x96, !PT ;  /* 0x0000009e9d9d7212 */ /* 0x000fc600078e96b7 */
        /* <DEDUP_REMOVED lines=48> */
.L_x_11596:
[----:B------:R-:W-:Y:S01]  /*17a90*/  I2FP.F32.U32 R10, R10 ;  /* 0x0000000a000a7245 */ /* 0x000fe20000201000 */
[----:B-1----:R-:W-:Y:S02]  /*17aa0*/  HFMA2 R157, -RZ, RZ, 0.1171875, 0 ;  /* 0x2f800000ff9d7431 */ /* 0x002fe400000001ff */
[----:B-----5:R-:W-:-:S03]  /*17ab0*/  IMAD.U32 R34, R40, 0x10000, RZ ;  /* 0x0001000028227824 */ /* 0x020fc600078e00ff */
[----:B------:R-:W-:Y:S01]  /*17ac0*/  FFMA.FTZ R10, R10, R157, 1.1641532182693481445e-10 ;  /* 0x2f0000000a0a7423 */ /* 0x000fe2000001009d */
[----:B------:R-:W-:-:S04]  /*17ad0*/  FMUL.FTZ R34, R34, UR13 ;  /* 0x0000000d22227c20 */ /* 0x000fc80008410000 */
[----:B------:R-:W-:Y:S01]  /*17ae0*/  FMUL.FTZ R34, R34, UR12 ;  /* 0x0000000c22227c20 */ /* 0x000fe20008410000 */
[----:B------:R-:W-:-:S04]  /*17af0*/  FSETP.GTU.FTZ.AND P1, PT, R10, UR10, PT ;  /* 0x0000000a0a007c0b */ /* 0x000fc8000bf3c000 */
[----:B------:R-:W-:Y:S02]  /*17b00*/  SEL R10, RZ, 0x1, P1 ;  /* 0x00000001ff0a7807 */ /* 0x000fe40000800000 */
[----:B------:R-:W-:-:S07]  /*17b10*/  FSEL R181, R34, RZ, !P1 ;  /* 0x000000ff22b57208 */ /* 0x000fce0004800000 */
.L_x_11595:
[----:B-1----:R-:W-:Y:S01]  /*17b20*/  F2FP.BF16.F32.PACK_AB R156, RZ, R181 ;  /* 0x000000b5ff9c723e */ /* 0x002fe200000010ff */
        /* <DEDUP_REMOVED lines=15> */
.L_x_11601:
        /* <DEDUP_REMOVED lines=12> */
.L_x_11602:
[----:B------:R-:W-:Y:S01]  /*17ce0*/  IMAD.WIDE.U32 R182, R3, -0x326172a9, RZ ;  /* 0xcd9e8d5703b67825 */ /* 0x000fe200078e00ff */
[----:B------:R-:W-:-:S03]  /*17cf0*/  LOP3.LUT R186, R5, R159, R179, 0x96, !PT ;  /* 0x0000009f05ba7212 */ /* 0x000fc600078e96b3 */
[----:B------:R-:W-:Y:S01]  /*17d00*/  HFMA2 R34, -RZ, RZ, 0, 0 ;  /* 0x00000000ff227431 */ /* 0x000fe200000001ff */
[C---:B------:R-:W-:Y:S01]  /*17d10*/  IADD3 R159, PT, PT, R179.reuse, -0x4498517b, RZ ;  /* 0xbb67ae85b39f7810 */ /* 0x040fe20007ffe0ff */
[----:B------:R-:W-:Y:S01]  /*17d20*/  VIADD R157, R178, 0x9e3779b9 ;  /* 0x9e3779b9b29d7836 */ /* 0x000fe20000000000 */
        /* <DEDUP_REMOVED lines=54> */
.L_x_11600:
        /* <DEDUP_REMOVED lines=10> */
.L_x_11599:
        /* <DEDUP_REMOVED lines=16> */
.L_x_11605:
        /* <DEDUP_REMOVED lines=12> */
.L_x_11606:
        /* <DEDUP_REMOVED lines=22> */
[----:B------:R-:W-:Y:S02]  /*18450*/  VIADD R187, R179, 0xed9eba14 ;  /* 0xed9eba14b3bb7836 */ /* 0x000fe40000000000 */
[----:B------:R-:W-:-:S04]  /*18460*/  IMAD.WIDE.U32 R158, R159, -0x2daee0ad, RZ ;  /* 0xd2511f539f9e7825 */ /* 0x000fc800078e00ff */
[----:B------:R-:W-:Y:S01]  /*18470*/  IMAD.WIDE.U32 R184, R157, -0x326172a9, RZ ;  /* 0xcd9e8d579db87825 */ /* 0x000fe200078e00ff */
[C---:B------:R-:W-:Y:S02]  /*18480*/  IADD3 R157, PT, PT, R178.reuse, 0x78dde6e4, RZ ;  /* 0x78dde6e4b29d7810 */ /* 0x040fe40007ffe0ff */
[----:B------:R-:W-:Y:S01]  /*18490*/  LOP3.LUT R187, R187, R186, R159, 0x96, !PT ;  /* 0x000000babbbb7212 */ /* 0x000fe200078e969f */
[----:B------:R-:W-:Y:S01]  /*184a0*/  VIADD R159, R178, 0x1715609d ;  /* 0x1715609db29f7836 */ /* 0x000fe20000000000 */
[----:B------:R-:W-:Y:S01]  /*184b0*/  LOP3.LUT R157, R157, R188, R185, 0x96, !PT ;  /* 0x000000bc9d9d7212 */ /* 0x000fe200078e96b9 */
[----:B------:R-:W-:Y:S02]  /*184c0*/  IMAD.MOV.U32 R36, RZ, RZ, RZ ;  /* 0x000000ffff247224 */ /* 0x000fe400078e00ff */
        /* <DEDUP_REMOVED lines=27> */
[----:B------:R-:W-:Y:S02]  /*18680*/  LOP3.LUT R221, R221, R158, R185, 0x96, !PT ;  /* 0x0000009edddd7212 */ /* 0x000fe400078e96b9 */
[----:B------:R-:W-:-:S07]  /*18690*/  MOV R196, R184 ;  /* 0x000000b800c47202 */ /* 0x000fce0000000f00 */
.L_x_11604:
        /* <DEDUP_REMOVED lines=9> */
.L_x_11603:
        /* <DEDUP_REMOVED lines=16> */
.L_x_11609:
        /* <DEDUP_REMOVED lines=12> */
.L_x_11610:
        /* <DEDUP_REMOVED lines=59> */
.L_x_11608:
        /* <DEDUP_REMOVED lines=10> */
.L_x_11607:
        /* <DEDUP_REMOVED lines=16> */
.L_x_11613:
        /* <DEDUP_REMOVED lines=12> */
.L_x_11614:
        /* <DEDUP_REMOVED lines=10> */
[----:B------:R-:W-:Y:S02]  /*18fa0*/  IMAD.MOV.U32 R18, RZ, RZ, R196 ;  /* 0x000000ffff127224 */ /* 0x000fe400078e00c4 */
[----:B------:R-:W-:Y:S01]  /*18fb0*/  IMAD.MOV.U32 R36, RZ, RZ, RZ ;  /* 0x000000ffff247224 */ /* 0x000fe200078e00ff */
        /* <DEDUP_REMOVED lines=47> */
.L_x_11612:
        /* <DEDUP_REMOVED lines=9> */
.L_x_11611:
        /* <DEDUP_REMOVED lines=16> */
.L_x_11617:
        /* <DEDUP_REMOVED lines=12> */
.L_x_11618:
        /* <DEDUP_REMOVED lines=59> */
.L_x_11616:
        /* <DEDUP_REMOVED lines=10> */
.L_x_11615:
        /* <DEDUP_REMOVED lines=16> */
.L_x_11621:
        /* <DEDUP_REMOVED lines=12> */
.L_x_11622:
        /* <DEDUP_REMOVED lines=22> */
[----:B------:R-:W-:Y:S02]  /*19c70*/  IMAD.MOV.U32 R22, RZ, RZ, R196 ;  /* 0x000000ffff167224 */ /* 0x000fe400078e00c4 */
        /* <DEDUP_REMOVED lines=36> */
.L_x_11620:
        /* <DEDUP_REMOVED lines=9> */
.L_x_11619:
        /* <DEDUP_REMOVED lines=16> */
.L_x_11625:
        /* <DEDUP_REMOVED lines=12> */
.L_x_11626:
        /* <DEDUP_REMOVED lines=59> */
.L_x_11624:
        /* <DEDUP_REMOVED lines=10> */
.L_x_11623:
[----:B------:R-:W-:Y:S02]  /*1a560*/  F2FP.BF16.F32.PACK_AB R164, RZ, R195 ;  /* 0x000000c3ffa4723e */ /* 0x000fe400000010ff */
[----:B------:R-:W-:Y:S02]  /*1a570*/  PRMT R158, R158, 0x5410, R36 ;  /* 0x000054109e9e7816 */ /* 0x000fe40000000024 */
[----:B------:R-:W-:Y:S02]  /*1a580*/  PRMT R157, R157, 0x5410, R34 ;  /* 0x000054109d9d7816 */ /* 0x000fe40000000022 */
[----:B------:R-:W-:Y:S02]  /*1a590*/  PRMT R156, R156, 0x5410, R32 ;  /* 0x000054109c9c7816 */ /* 0x000fe40000000020 */
[----:B------:R-:W-:-:S07]  /*1a5a0*/  PRMT R159, R159, 0x5410, R164 ;  /* 0x000054109f9f7816 */ /* 0x000fce00000000a4 */
.L_x_11594:
[----:B------:R-:W-:-:S04]  /*1a5b0*/  VIADD R199, R245, 0x180 ;  /* 0x00000180f5c77836 */ /* 0x000fc80000000000 */
[----:B------:R-:W-:-:S05]  /*1a5c0*/  IMAD.WIDE.U32 R198, R199, 0x10, R176 ;  /* 0x00000010c7c67825 */ /* 0x000fca00078e00b0 */
        /* <DEDUP_REMOVED lines=23> */
.L_x_11627:
[----:B------:R-:W-:Y:S05]  /*1a740*/  @!P0 BRA `(.L_x_11628) ;  /* 0x0000000000108947 */ /* 0x000fea0003800000 */
[----:B-----5:R-:W2:Y:S01]  /*1a750*/  LDC.64 R40, c[0x0][0x390] ;  /* 0x0000e400ff287b82 */ /* 0x020ea20000000a00 */
[----:B------:R-:W-:-:S05]  /*1a760*/  IADD3 R43, PT, PT, R162, 0x200, RZ ;  /* 0x00000200a22b7810 */ /* 0x000fca0007ffe0ff */
[----:B--2---:R-:W-:-:S06]  /*1a770*/  IMAD.WIDE.U32 R40, R43, 0x10, R40 ;  /* 0x000000102b287825 */ /* 0x004fcc00078e0028 */
[----:B------:R-:W5:Y:S02]  /*1a780*/  LDG.E.128 R40, desc[UR6][R40.64] ;  /* 0x0000000628287981 */ /* 0x000f64000c1e1d00 */
.L_x_11628:
        /* <DEDUP_REMOVED lines=25> */
.L_x_11632:
        /* <DEDUP_REMOVED lines=12> */
.L_x_11633:
[----:B------:R-:W-:Y:S01]  /*1a9e0*/  IMAD.WIDE.U32 R204, R3, -0x326172a9, RZ ;  /* 0xcd9e8d5703cc7825 */ /* 0x000fe200078e00ff */
[----:B------:R-:W-:-:S03]  /*1a9f0*/  LOP3.LUT R198, R5, R203, R179, 0x96, !PT ;  /* 0x000000cb05c67212 */ /* 0x000fc600078e96b3 */
[----:B------:R-:W-:Y:S01]  /*1aa00*/  HFMA2 R36, -RZ, RZ, 0, 0 ;  /* 0x00000000ff247431 */ /* 0x000fe200000001ff */
[C---:B------:R-:W-:Y:S01]  /*1aa10*/  IADD3 R203, PT, PT, R179.reuse, -0x4498517b, RZ ;  /* 0xbb67ae85b3cb7810 */ /* 0x040fe20007ffe0ff */
        /* <DEDUP_REMOVED lines=55> */
.L_x_11631:
        /* <DEDUP_REMOVED lines=11> */
.L_x_11630:
        /* <DEDUP_REMOVED lines=21> */
.L_x_11636:
        /* <DEDUP_REMOVED lines=12> */
.L_x_11637:
        /* <DEDUP_REMOVED lines=58> */
.L_x_11635:
[----:B-----5:R-:W-:Y:S01]  /*1b3f0*/  PRMT R32, R40, 0x7632, R32 ;  /* 0x0000763228207816 */ /* 0x020fe20000000020 */
        /* <DEDUP_REMOVED lines=12> */
.L_x_11634:
[----:B------:R-:W-:Y:S01]  /*1b4c0*/  F2FP.BF16.F32.PACK_AB R36, RZ, R199 ;  /* 0x000000c7ff24723e */ /* 0x000fe200000010ff */
[----:B------:R-:W-:Y:S01]  /*1b4d0*/  @!P1 IMAD.U32 R201, R157, 0x10000, RZ ;  /* 0x000100009dc99824 */ /* 0x000fe200078e00ff */
[----:B------:R-:W-:Y:S01]  /*1b4e0*/  @!P1 MOV R156, R38 ;  /* 0x00000026009c9202 */ /* 0x000fe20000000f00 */
[----:B------:R-:W-:Y:S01]  /*1b4f0*/  @!P1 IMAD.MOV.U32 R32, RZ, RZ, R198 ;  /* 0x000000ffff209224 */ /* 0x000fe200078e00c6 */
[----:B------:R-:W-:Y:S06]  /*1b500*/  @!P1 BRA `(.L_x_11638) ;  /* 0x0000000400849947 */ /* 0x000fec0003800000 */
[----:B------:R-:W-:Y:S01]  /*1b510*/  ISETP.NE.AND P2, PT, R38, 0x1, PT ;  /* 0x000000012600780c */ /* 0x000fe20003f45270 */
[----:B------:R-:W-:Y:S01]  /*1b520*/  IMAD.MOV.U32 R14, RZ, RZ, R28 ;  /* 0x000000ffff0e7224 */ /* 0x000fe200078e001c */
        /* <DEDUP_REMOVED lines=13> */
.L_x_11640:
        /* <DEDUP_REMOVED lines=12> */
.L_x_11641:
        /* <DEDUP_REMOVED lines=58> */
[----:B------:R-:W-:-:S07]  /*1ba60*/  LOP3.LUT R221, R221, R200, R203, 0x96, !PT ;  /* 0x000000c8dddd7212 */ /* 0x000fce00078e96cb */
.L_x_11639:
[----:B------:R-:W-:Y:S01]  /*1ba70*/  I2FP.F32.U32 R14, R14 ;  /* 0x0000000e000e7245 */ /* 0x000fe20000201000 */
[----:B------:R-:W-:Y:S02]  /*1ba80*/  HFMA2 R201, -RZ, RZ, 0.1171875, 0 ;  /* 0x2f800000ffc97431 */ /* 0x000fe400000001ff */
[----:B-----5:R-:W-:Y:S01]  /*1ba90*/  IMAD.U32 R38, R41, 0x10000, RZ ;  /* 0x0001000029267824 */ /* 0x020fe200078e00ff */
        /* <DEDUP_REMOVED lines=8> */
.L_x_11638:
        /* <DEDUP_REMOVED lines=21> */
.L_x_11644:
        /* <DEDUP_REMOVED lines=12> */
.L_x_11645:
        /* <DEDUP_REMOVED lines=59> */
.L_x_11643:
        /* <DEDUP_REMOVED lines=13> */
.L_x_11642:
        /* <DEDUP_REMOVED lines=20> */
.L_x_11648:
        /* <DEDUP_REMOVED lines=12> */
.L_x_11649:
        /* <DEDUP_REMOVED lines=59> */
.L_x_11647:
        /* <DEDUP_REMOVED lines=11> */
.L_x_11646:
        /* <DEDUP_REMOVED lines=21> */
.L_x_11652:
        /* <DEDUP_REMOVED lines=12> */
.L_x_11653:
        /* <DEDUP_REMOVED lines=59> */
.L_x_11651:
        /* <DEDUP_REMOVED lines=13> */
.L_x_11650:
        /* <DEDUP_REMOVED lines=20> */
.L_x_11656:
        /* <DEDUP_REMOVED lines=12> */
.L_x_11657:
        /* <DEDUP_REMOVED lines=59> */
.L_x_11655:
        /* <DEDUP_REMOVED lines=11> */
.L_x_11654:
        /* <DEDUP_REMOVED lines=21> */
.L_x_11660:
        /* <DEDUP_REMOVED lines=12> */
.L_x_11661:
        /* <DEDUP_REMOVED lines=59> */
.L_x_11659:
        /* <DEDUP_REMOVED lines=13> */
.L_x_11658:
[----:B------:R-:W-:Y:S02]  /*1db90*/  F2FP.BF16.F32.PACK_AB R159, RZ, R209 ;  /* 0x000000d1ff9f723e */ /* 0x000fe400000010ff */
[----:B------:R-:W-:Y:S02]  /*1dba0*/  PRMT R158, R166, 0x5410, R158 ;  /* 0x00005410a69e7816 */ /* 0x000fe4000000009e */
[----:B------:R-:W-:Y:S02]  /*1dbb0*/  PRMT R157, R38, 0x5410, R164 ;  /* 0x00005410269d7816 */ /* 0x000fe400000000a4 */
[----:B------:R-:W-:Y:S02]  /*1dbc0*/  PRMT R156, R34, 0x5410, R36 ;  /* 0x00005410229c7816 */ /* 0x000fe40000000024 */
[----:B------:R-:W-:Y:S01]  /*1dbd0*/  PRMT R159, R170, 0x5410, R159 ;  /* 0x00005410aa9f7816 */ /* 0x000fe2000000009f */
[----:B------:R-:W-:Y:S06]  /*1dbe0*/  BRA `(.L_x_11662) ;  /* 0x0000003000307947 */ /* 0x000fec0003800000 */
.L_x_11629:
[----:B------:R-:W-:Y:S01]  /*1dbf0*/  IMAD.MOV.U32 R197, RZ, RZ, RZ ;  /* 0x000000ffffc57224 */ /* 0x000fe200078e00ff */
[----:B------:R-:W-:Y:S01]  /*1dc00*/  MOV R36, R38 ;  /* 0x0000002600247202 */ /* 0x000fe20000000f00 */
        /* <DEDUP_REMOVED lines=17> */
.L_x_11665:
[----:B------:R-:W-:-:S04]  /*1dd20*/  VIADD R2, R2, 0x1 ;  /* 0x0000000102027836 */ /* 0x000fc80000000000 */
        /* <DEDUP_REMOVED lines=11> */
.L_x_11666:
[----:B-1----:R-:W-:Y:S01]  /*1dde0*/  IMAD.WIDE.U32 R198, R3, -0x326172a9, RZ ;  /* 0xcd9e8d5703c67825 */ /* 0x002fe200078e00ff */
        /* <DEDUP_REMOVED lines=58> */
.L_x_11664:
[----:B------:R-:W-:Y:S01]  /*1e190*/  I2FP.F32.U32 R10, R10 ;  /* 0x0000000a000a7245 */ /* 0x000fe20000201000 */
[----:B-----5:R-:W-:Y:S01]  /*1e1a0*/  IMAD.U32 R34, R40, 0x10000, RZ ;  /* 0x0001000028227824 */ /* 0x020fe200078e00ff */
[----:B01----:R-:W-:-:S03]  /*1e1b0*/  MOV R157, 0x2f800000 ;  /* 0x2f800000009d7802 */ /* 0x003fc60000000f00 */
[----:B------:R-:W-:Y:S02]  /*1e1c0*/  FMUL.FTZ R34, R34, UR13 ;  /* 0x0000000d22227c20 */ /* 0x000fe40008410000 */
[----:B------:R-:W-:Y:S02]  /*1e1d0*/  FFMA.FTZ R10, R10, R157, 1.1641532182693481445e-10 ;  /* 0x2f0000000a0a7423 */ /* 0x000fe4000001009d */
[----:B------:R-:W-:-:S03]  /*1e1e0*/  FMUL.FTZ R34, R34, UR12 ;  /* 0x0000000c22227c20 */ /* 0x000fc60008410000 */
[----:B------:R-:W-:-:S04]  /*1e1f0*/  FSETP.GTU.FTZ.AND P1, PT, R10, UR10, PT ;  /* 0x0000000a0a007c0b */ /* 0x000fc8000bf3c000 */
[----:B------:R-:W-:Y:S02]  /*1e200*/  SEL R10, RZ, 0x1, P1 ;  /* 0x00000001ff0a7807 */ /* 0x000fe40000800000 */
[----:B------:R-:W-:-:S07]  /*1e210*/  FSEL R197, R34, RZ, !P1 ;  /* 0x000000ff22c57208 */ /* 0x000fce0004800000 */
.L_x_11663:
[----:B01----:R-:W-:Y:S01]  /*1e220*/  HFMA2 R199, -RZ, RZ, 0, 0 ;  /* 0x00000000ffc77431 */ /* 0x003fe200000001ff */
        /* <DEDUP_REMOVED lines=15> */
.L_x_11669:
        /* <DEDUP_REMOVED lines=12> */
.L_x_11670:
        /* <DEDUP_REMOVED lines=59> */
.L_x_11668:
        /* <DEDUP_REMOVED lines=10> */
.L_x_11667:
        /* <DEDUP_REMOVED lines=16> */
.L_x_11673:
        /* <DEDUP_REMOVED lines=12> */
.L_x_11674:
        /* <DEDUP_REMOVED lines=59> */
.L_x_11672:
        /* <DEDUP_REMOVED lines=9> */
.L_x_11671:
        /* <DEDUP_REMOVED lines=16> */
.L_x_11677:
        /* <DEDUP_REMOVED lines=12> */
.L_x_11678:
        /* <DEDUP_REMOVED lines=40> */
[----:B------:R-:W-:Y:S01]  /*1f270*/  VIADD R157, R178, 0xb54cda56 ;  /* 0xb54cda56b29d7836 */ /* 0x000fe20000000000 */
[----:B------:R-:W-:Y:S01]  /*1f280*/  IADD3 R203, PT, PT, R179, -0x24c28bd8, RZ ;  /* 0xdb3d7428b3cb7810 */ /* 0x000fe20007ffe0ff */
[----:B------:R-:W-:-:S03]  /*1f290*/  IMAD.WIDE.U32 R206, R206, -0x326172a9, RZ ;  /* 0xcd9e8d57cece7825 */ /* 0x000fc600078e00ff */
        /* <DEDUP_REMOVED lines=16> */
.L_x_11676:
        /* <DEDUP_REMOVED lines=10> */
.L_x_11675:
        /* <DEDUP_REMOVED lines=16> */
.L_x_11681:
        /* <DEDUP_REMOVED lines=12> */
.L_x_11682:
        /* <DEDUP_REMOVED lines=59> */
.L_x_11680:
        /* <DEDUP_REMOVED lines=9> */
.L_x_11679:
        /* <DEDUP_REMOVED lines=16> */
.L_x_11685:
        /* <DEDUP_REMOVED lines=12> */
.L_x_11686:
[----:B------:R-:W-:Y:S01]  /*1fc00*/  IMAD.WIDE.U32 R204, R3, -0x326172a9, RZ ;  /* 0xcd9e8d5703cc7825 */ /* 0x000fe200078e00ff */
[----:B------:R-:W-:Y:S02]  /*1fc10*/  LOP3.LUT R158, R5, R211, R179, 0x96, !PT ;  /* 0x000000d3059e7212 */ /* 0x000fe400078e96b3 */
[C---:B------:R-:W-:Y:S02]  /*1fc20*/  IADD3 R211, PT, PT, R179.reuse, -0x4498517b, RZ ;  /* 0xbb67ae85b3d37810 */ /* 0x040fe40007ffe0ff */
[----:B------:R-:W-:Y:S01]  /*1fc30*/  LOP3.LUT R208, R4, R205, R178, 0x96, !PT ;  /* 0x000000cd04d07212 */ /* 0x000fe200078e96b2 */
[----:B------:R-:W-:Y:S01]  /*1fc40*/  IMAD.WIDE.U32 R158, R158, -0x326172a9, RZ ;  /* 0xcd9e8d579e9e7825 */ /* 0x000fe200078e00ff */
[----:B------:R-:W-:Y:S02]  /*1fc50*/  IADD3 R221, PT, PT, R179, -0x695add53, RZ ;  /* 0x96a522adb3dd7810 */ /* 0x000fe40007ffe0ff */
[----:B------:R-:W-:Y:S01]  /*1fc60*/  MOV R20, R32 ;  /* 0x0000002000147202 */ /* 0x000fe20000000f00 */
[----:B------:R-:W-:-:S02]  /*1fc70*/  VIADD R205, R178, 0x9e3779b9 ;  /* 0x9e3779b9b2cd7836 */ /* 0x000fc40000000000 */
        /* <DEDUP_REMOVED lines=51> */
.L_x_11684:
        /* <DEDUP_REMOVED lines=10> */
.L_x_11683:
        /* <DEDUP_REMOVED lines=16> */
.L_x_11689:
        /* <DEDUP_REMOVED lines=12> */
.L_x_11690:
        /* <DEDUP_REMOVED lines=59> */
.L_x_11688:
        /* <DEDUP_REMOVED lines=9> */
.L_x_11687:
        /* <DEDUP_REMOVED lines=16> */
.L_x_11693:
        /* <DEDUP_REMOVED lines=12> */
.L_x_11694:
        /* <DEDUP_REMOVED lines=59> */
.L_x_11692:
        /* <DEDUP_REMOVED lines=10> */
.L_x_11691:
[----:B------:R-:W-:Y:S02]  /*20c60*/  F2FP.BF16.F32.PACK_AB R159, RZ, R209 ;  /* 0x000000d1ff9f723e */ /* 0x000fe400000010ff */
[----:B------:R-:W-:Y:S02]  /*20c70*/  PRMT R158, R38, 0x5410, R164 ;  /* 0x00005410269e7816 */ /* 0x000fe400000000a4 */
[----:B------:R-:W-:Y:S02]  /*20c80*/  PRMT R157, R36, 0x5410, R157 ;  /* 0x00005410249d7816 */ /* 0x000fe4000000009d */
[----:B------:R-:W-:Y:S02]  /*20c90*/  PRMT R156, R34, 0x5410, R156 ;  /* 0x00005410229c7816 */ /* 0x000fe4000000009c */
[----:B------:R-:W-:-:S07]  /*20ca0*/  PRMT R159, R166, 0x5410, R159 ;  /* 0x00005410a69f7816 */ /* 0x000fce000000009f */
.L_x_11662:
        /* <DEDUP_REMOVED lines=25> */
.L_x_11695:
[----:B------:R-:W-:Y:S05]  /*20e40*/  @!P0 BRA `(.L_x_11696) ;  /* 0x0000000000108947 */ /* 0x000fea0003800000 */
[----:B-----5:R-:W2:Y:S01]  /*20e50*/  LDC.64 R40, c[0x0][0x390] ;  /* 0x0000e400ff287b82 */ /* 0x020ea20000000a00 */
[----:B------:R-:W-:-:S05]  /*20e60*/  IADD3 R43, PT, PT, R162, 0x280, RZ ;  /* 0x00000280a22b7810 */ /* 0x000fca0007ffe0ff */
[----:B--2---:R-:W-:-:S06]  /*20e70*/  IMAD.WIDE.U32 R40, R43, 0x10, R40 ;  /* 0x000000102b287825 */ /* 0x004fcc00078e0028 */
[----:B------:R-:W5:Y:S02]  /*20e80*/  LDG.E.128 R40, desc[UR6][R40.64] ;  /* 0x0000000628287981 */ /* 0x000f64000c1e1d00 */
.L_x_11696:
        /* <DEDUP_REMOVED lines=25> */
.L_x_11700:
        /* <DEDUP_REMOVED lines=12> */
.L_x_11701:
[----:B------:R-:W-:Y:S01]  /*210e0*/  IMAD.WIDE.U32 R214, R3, -0x326172a9, RZ ;  /* 0xcd9e8d5703d67825 */ /* 0x000fe200078e00ff */
[----:B------:R-:W-:-:S03]  /*210f0*/  LOP3.LUT R212, R5, R219, R179, 0x96, !PT ;  /* 0x000000db05d47212 */ /* 0x000fc600078e96b3 */
[----:B------:R-:W-:Y:S01]  /*21100*/  HFMA2 R36, -RZ, RZ, 0, 0 ;  /* 0x00000000ff247431 */ /* 0x000fe200000001ff */
[C---:B------:R-:W-:Y:S01]  /*21110*/  IADD3 R219, PT, PT, R179.reuse, -0x4498517b, RZ ;  /* 0xbb67ae85b3db7810 */ /* 0x040fe20007ffe0ff */
[----:B------:R-:W-:Y:S01]  /*21120*/  IMAD.MOV.U32 R10, RZ, RZ, R32 ;  /* 0x000000ffff0a7224 */ /* 0x000fe200078e0020 */
        /* <DEDUP_REMOVED lines=54> */
.L_x_11699:
        /* <DEDUP_REMOVED lines=11> */
.L_x_11698:
        /* <DEDUP_REMOVED lines=21> */
.L_x_11704:
        /* <DEDUP_REMOVED lines=12> */
.L_x_11705:
        /* <DEDUP_REMOVED lines=57> */
[----:B------:R-:W-:-:S07]  /*21ae0*/  LOP3.LUT R221, R221, R216, R213, 0x96, !PT ;  /* 0x000000d8dddd7212 */ /* 0x000fce00078e96d5 */
.L_x_11703:
        /* <DEDUP_REMOVED lines=13> */
.L_x_11702:
        /* <DEDUP_REMOVED lines=20> */
.L_x_11708:
        /* <DEDUP_REMOVED lines=12> */
.L_x_11709:
        /* <DEDUP_REMOVED lines=59> */
.L_x_11707:
        /* <DEDUP_REMOVED lines=11> */
.L_x_11706:
        /* <DEDUP_REMOVED lines=21> */
.L_x_11712:
        /* <DEDUP_REMOVED lines=12> */
.L_x_11713:
        /* <DEDUP_REMOVED lines=57> */
[----:B------:R-:W-:-:S07]  /*227c0*/  LOP3.LUT R221, R223, R220, R217, 0x96, !PT ;  /* 0x000000dcdfdd7212 */ /* 0x000fce00078e96d9 */
.L_x_11711:
        /* <DEDUP_REMOVED lines=13> */
.L_x_11710:
        /* <DEDUP_REMOVED lines=20> */
.L_x_11716:
        /* <DEDUP_REMOVED lines=12> */
.L_x_11717:
        /* <DEDUP_REMOVED lines=56> */
[----:B------:R-:W-:Y:S01]  /*22e20*/  MOV R168, R156 ;  /* 0x0000009c00a87202 */ /* 0x000fe20000000f00 */
[----:B------:R-:W-:Y:S01]  /*22e30*/  HFMA2 R156, -RZ, RZ, 0, 0 ;  /* 0x00000000ff9c7431 */ /* 0x000fe200000001ff */
[----:B------:R-:W-:-:S07]  /*22e40*/  LOP3.LUT R221, R223, R220, R157, 0x96, !PT ;  /* 0x000000dcdfdd7212 */ /* 0x000fce00078e969d */
.L_x_11715:
        /* <DEDUP_REMOVED lines=11> */
.L_x_11714:
        /* <DEDUP_REMOVED lines=21> */
.L_x_11720:
        /* <DEDUP_REMOVED lines=12> */
.L_x_11721:
        /* <DEDUP_REMOVED lines=58> */
[----:B------:R-:W-:-:S07]  /*234b0*/  MOV R36, R156 ;  /* 0x0000009c00247202 */ /* 0x000fce0000000f00 */
.L_x_11719:
        /* <DEDUP_REMOVED lines=13> */
.L_x_11718:
        /* <DEDUP_REMOVED lines=20> */
.L_x_11724:
        /* <DEDUP_REMOVED lines=12> */
.L_x_11725:
        /* <DEDUP_REMOVED lines=59> */
.L_x_11723:
        /* <DEDUP_REMOVED lines=11> */
.L_x_11722:
        /* <DEDUP_REMOVED lines=21> */
.L_x_11728:
        /* <DEDUP_REMOVED lines=12> */
.L_x_11729:
        /* <DEDUP_REMOVED lines=59> */
.L_x_11727:
        /* <DEDUP_REMOVED lines=13> */
.L_x_11726:
[----:B------:R-:W-:Y:S02]  /*24280*/  F2FP.BF16.F32.PACK_AB R159, RZ, R231 ;  /* 0x000000e7ff9f723e */ /* 0x000fe400000010ff */
[----:B------:R-:W-:Y:S02]  /*24290*/  PRMT R158, R166, 0x5410, R158 ;  /* 0x00005410a69e7816 */ /* 0x000fe4000000009e */
[----:B------:R-:W-:Y:S02]  /*242a0*/  PRMT R157, R38, 0x5410, R164 ;  /* 0x00005410269d7816 */ /* 0x000fe400000000a4 */
[----:B------:R-:W-:Y:S02]  /*242b0*/  PRMT R156, R32, 0x5410, R34 ;  /* 0x00005410209c7816 */ /* 0x000fe40000000022 */
[----:B------:R-:W-:Y:S01]  /*242c0*/  PRMT R159, R170, 0x5410, R159 ;  /* 0x00005410aa9f7816 */ /* 0x000fe2000000009f */
[----:B------:R-:W-:Y:S06]  /*242d0*/  BRA `(.L_x_11730) ;  /* 0x0000003000307947 */ /* 0x000fec0003800000 */
.L_x_11697:
[----:B------:R-:W-:Y:S01]  /*242e0*/  MOV R215, RZ ;  /* 0x000000ff00d77202 */ /* 0x000fe20000000f00 */
        /* <DEDUP_REMOVED lines=18> */
.L_x_11733:
[----:B------:R-:W-:-:S04]  /*24410*/  IADD3 R2, PT, PT, R2, 0x1, RZ ;  /* 0x0000000102027810 */ /* 0x000fc80007ffe0ff */
        /* <DEDUP_REMOVED lines=11> */
.L_x_11734:
        /* <DEDUP_REMOVED lines=59> */
.L_x_11732:
[----:B------:R-:W-:Y:S01]  /*24880*/  I2FP.F32.U32 R10, R10 ;  /* 0x0000000a000a7245 */ /* 0x000fe20000201000 */
[----:B01----:R-:W-:Y:S01]  /*24890*/  IMAD.MOV.U32 R157, RZ, RZ, 0x2f800000 ;  /* 0x2f800000ff9d7424 */ /* 0x003fe200078e00ff */
[----:B-----5:R-:W-:-:S03]  /*248a0*/  SHF.L.U32 R32, R40, 0x10, RZ ;  /* 0x0000001028207819 */ /* 0x020fc600000006ff */
[----:B------:R-:W-:Y:S02]  /*248b0*/  FFMA.FTZ R10, R10, R157, 1.1641532182693481445e-10 ;  /* 0x2f0000000a0a7423 */ /* 0x000fe4000001009d */
[----:B------:R-:W-:-:S03]  /*248c0*/  FMUL.FTZ R32, R32, UR13 ;  /* 0x0000000d20207c20 */ /* 0x000fc60008410000 */
[----:B------:R-:W-:Y:S01]  /*248d0*/  FSETP.GTU.FTZ.AND P1, PT, R10, UR10, PT ;  /* 0x0000000a0a007c0b */ /* 0x000fe2000bf3c000 */
[----:B------:R-:W-:-:S03]  /*248e0*/  FMUL.FTZ R32, R32, UR12 ;  /* 0x0000000c20207c20 */ /* 0x000fc60008410000 */
[----:B------:R-:W-:Y:S02]  /*248f0*/  SEL R10, RZ, 0x1, P1 ;  /* 0x00000001ff0a7807 */ /* 0x000fe40000800000 */
[----:B------:R-:W-:-:S07]  /*24900*/  FSEL R215, R32, RZ, !P1 ;  /* 0x000000ff20d77208 */ /* 0x000fce0004800000 */
.L_x_11731:
[----:B------:R-:W-:Y:S01]  /*24910*/  F2FP.BF16.F32.PACK_AB R34, RZ, R215 ;  /* 0x000000d7ff22723e */ /* 0x000fe200000010ff */
[----:B0-----:R-:W-:Y:S01]  /*24920*/  IMAD.MOV.U32 R213, RZ, RZ, RZ ;  /* 0x000000ffffd57224 */ /* 0x001fe200078e00ff */
[----:B-1----:R-:W-:Y:S01]  /*24930*/  MOV R156, R38 ;  /* 0x00000026009c7202 */ /* 0x002fe20000000f00 */
        /* <DEDUP_REMOVED lines=13> */
.L_x_11737:
        /* <DEDUP_REMOVED lines=12> */
.L_x_11738:
        /* <DEDUP_REMOVED lines=54> */
[----:B------:R-:W-:Y:S02]  /*24e30*/  MOV R36, R156 ;  /* 0x0000009c00247202 */ /* 0x000fe40000000f00 */
[----:B------:R-:W-:Y:S01]  /*24e40*/  LOP3.LUT R221, R221, R158, R157, 0x96, !PT ;  /* 0x0000009edddd7212 */ /* 0x000fe200078e969d */
[----:B------:R-:W-:Y:S01]  /*24e50*/  IMAD.MOV.U32 R156, RZ, RZ, RZ ;  /* 0x000000ffff9c7224 */ /* 0x000fe200078e00ff */
[----:B------:R-:W-:Y:S02]  /*24e60*/  LOP3.LUT R222, R159, R222, R213, 0x96, !PT ;  /* 0x000000de9fde7212 */ /* 0x000fe400078e96d5 */
[----:B------:R-:W-:-:S07]  /*24e70*/  MOV R28, R212 ;  /* 0x000000d4001c7202 */ /* 0x000fce0000000f00 */
.L_x_11736:
        /* <DEDUP_REMOVED lines=10> */
.L_x_11735:
        /* <DEDUP_REMOVED lines=16> */
.L_x_11741:
        /* <DEDUP_REMOVED lines=12> */
.L_x_11742:
[----:B------:R-:W-:Y:S01]  /*250e0*/  IMAD.WIDE.U32 R158, R3, -0x326172a9, RZ ;  /* 0xcd9e8d57039e7825 */ /* 0x000fe200078e00ff */
[----:B------:R-:W-:-:S03]  /*250f0*/  LOP3.LUT R156, R5, R219, R179, 0x96, !PT ;  /* 0x000000db059c7212 */ /* 0x000fc600078e96b3 */
[----:B------:R-:W-:Y:S01]  /*25100*/  HFMA2 R38, -RZ, RZ, 0, 0 ;  /* 0x00000000ff267431 */ /* 0x000fe200000001ff */
[C---:B------:R-:W-:Y:S02]  /*25110*/  IADD3 R219, PT, PT, R179.reuse, -0x4498517b, RZ ;  /* 0xbb67ae85b3db7810 */ /* 0x040fe40007ffe0ff */
[----:B------:R-:W-:Y:S01]  /*25120*/  LOP3.LUT R216, R4, R159, R178, 0x96, !PT ;  /* 0x0000009f04d87212 */ /* 0x000fe200078e96b2 */
[----:B------:R-:W-:Y:S01]  /*25130*/  IMAD.WIDE.U32 R156, R156, -0x326172a9, RZ ;  /* 0xcd9e8d579c9c7825 */ /* 0x000fe200078e00ff */
[----:B------:R-:W-:Y:S02]  /*25140*/  IADD3 R221, PT, PT, R179, -0x695add53, RZ ;  /* 0x96a522adb3dd7810 */ /* 0x000fe40007ffe0ff */
[----:B------:R-:W-:Y:S01]  /*25150*/  MOV R14, R36 ;  /* 0x00000024000e7202 */ /* 0x000fe20000000f00 */
        /* <DEDUP_REMOVED lines=51> */
.L_x_11740:
        /* <DEDUP_REMOVED lines=9> */
.L_x_11739:
        /* <DEDUP_REMOVED lines=16> */
.L_x_11745:
        /* <DEDUP_REMOVED lines=12> */
.L_x_11746:
        /* <DEDUP_REMOVED lines=59> */
.L_x_11744:
        /* <DEDUP_REMOVED lines=10> */
.L_x_11743:
        /* <DEDUP_REMOVED lines=16> */
.L_x_11749:
        /* <DEDUP_REMOVED lines=12> */
.L_x_11750:
        /* <DEDUP_REMOVED lines=59> */
.L_x_11748:
        /* <DEDUP_REMOVED lines=9> */
.L_x_11747:
        /* <DEDUP_REMOVED lines=16> */
.L_x_11753:
        /* <DEDUP_REMOVED lines=12> */
.L_x_11754:
        /* <DEDUP_REMOVED lines=59> */
.L_x_11752:
        /* <DEDUP_REMOVED lines=10> */
.L_x_11751:
        /* <DEDUP_REMOVED lines=16> */
.L_x_11757:
        /* <DEDUP_REMOVED lines=12> */
.L_x_11758:
        /* <DEDUP_REMOVED lines=59> */
.L_x_11756:
        /* <DEDUP_REMOVED lines=9> */
.L_x_11755:
        /* <DEDUP_REMOVED lines=16> */
.L_x_11761:
        /* <DEDUP_REMOVED lines=12> */
.L_x_11762:
        /* <DEDUP_REMOVED lines=59> */
.L_x_11760:
        /* <DEDUP_REMOVED lines=10> */
.L_x_11759:
[----:B------:R-:W-:Y:S02]  /*27350*/  F2FP.BF16.F32.PACK_AB R159, RZ, R231 ;  /* 0x000000e7ff9f723e */ /* 0x000fe400000010ff */
[----:B------:R-:W-:Y:S02]  /*27360*/  PRMT R158, R166, 0x5410, R168 ;  /* 0x00005410a69e7816 */ /* 0x000fe400000000a8 */
[----:B------:R-:W-:Y:S02]  /*27370*/  PRMT R157, R164, 0x5410, R38 ;  /* 0x00005410a49d7816 */ /* 0x000fe40000000026 */
[----:B------:R-:W-:Y:S02]  /*27380*/  PRMT R156, R34, 0x5410, R32 ;  /* 0x00005410229c7816 */ /* 0x000fe40000000020 */
[----:B------:R-:W-:-:S07]  /*27390*/  PRMT R159, R170, 0x5410, R159 ;  /* 0x00005410aa9f7816 */ /* 0x000fce000000009f */
.L_x_11730:
[----:B------:R-:W-:Y:S01]  /*273a0*/  IADD3 R233, PT, PT, R245, 0x280, RZ ;  /* 0x00000280f5e97810 */ /* 0x000fe20007ffe0ff */
        /* <DEDUP_REMOVED lines=17> */
[----:B------:R-:W-:-:S03]  /*274c0*/  IMAD.WIDE.U32 R158, R158, 0x100, RZ ;  /* 0x000001009e9e7825 */ /* 0x000fc600078e00ff */
[----:B------:R-:W-:Y:S02]  /*274d0*/  LOP3.LUT R237, R158, R234, R232, 0xfe, !PT ;  /* 0x000000ea9eed7212 */ /* 0x000fe400078efee8 */
[----:B------:R-:W-:Y:S01]  /*274e0*/  LOP3.LUT R158, R233, R223, R235, 0xfe, !PT ;  /* 0x000000dfe99e7212 */ /* 0x000fe200078efeeb */
[----:B------:R-:W-:-:S03]  /*274f0*/  VIADD R223, R162, 0x280 ;  /* 0x00000280a2df7836 */ /* 0x000fc60000000000 */
[----:B------:R-:W-:Y:S01]  /*27500*/  LOP3.LUT R159, R158, R159, RZ, 0xfc, !PT ;  /* 0x0000009f9e9f7212 */ /* 0x000fe200078efcff */
[----:B0-----:R-:W-:Y:S01]  /*27510*/  IMAD.WIDE.U32 R156, R223, 0x8, R156 ;  /* 0x00000008df9c7825 */ /* 0x001fe200078e009c */
[----:B------:R-:W-:-:S05]  /*27520*/  LOP3.LUT R158, R237, 0xff, R10, 0xf8, !PT ;  /* 0x000000ffed9e7812 */ /* 0x000fca00078ef80a */
[----:B------:R1:W-:Y:S02]  /*27530*/  STG.E.64 desc[UR6][R156.64], R158 ;  /* 0x0000009e9c007986 */ /* 0x0003e4000c101b06 */
.L_x_11763:
[----:B------:R-:W-:Y:S05]  /*27540*/  @!P0 BRA `(.L_x_11764) ;  /* 0x00000000000c8947 */ /* 0x000fea0003800000 */
[----:B-----5:R-:W2:Y:S02]  /*27550*/  LDC.64 R40, c[0x0][0x390] ;  /* 0x0000e400ff287b82 */ /* 0x020ea40000000a00 */
[----:B--2---:R-:W-:-:S06]  /*27560*/  IMAD.WIDE.U32 R40, R34, 0x10, R40 ;  /* 0x0000001022287825 */ /* 0x004fcc00078e0028 */
[----:B------:R-:W5:Y:S02]  /*27570*/  LDG.E.128 R40, desc[UR6][R40.64] ;  /* 0x0000000628287981 */ /* 0x000f64000c1e1d00 */
.L_x_11764:
        /* <DEDUP_REMOVED lines=25> */
.L_x_11768:
        /* <DEDUP_REMOVED lines=12> */
.L_x_11769:
        /* <DEDUP_REMOVED lines=58> */
[----:B------:R-:W-:-:S07]  /*27b70*/  LOP3.LUT R221, R233, R232, R221, 0x96, !PT ;  /* 0x000000e8e9dd7212 */ /* 0x000fce00078e96dd */
.L_x_11767:
        /* <DEDUP_REMOVED lines=11> */
.L_x_11766:
        /* <DEDUP_REMOVED lines=21> */
.L_x_11772:
        /* <DEDUP_REMOVED lines=12> */
.L_x_11773:
        /* <DEDUP_REMOVED lines=59> */
.L_x_11771:
[----:B-----5:R-:W-:Y:S02]  /*281f0*/  PRMT R38, R40, 0x7632, R38 ;  /* 0x0000763228267816 */ /* 0x020fe40000000026 */
[----:B------:R-:W-:Y:S02]  /*28200*/  I2FP.F32.U32 R12, R12 ;  /* 0x0000000c000c7245 */ /* 0x000fe40000201000 */
[----:B------:R-:W-:Y:S01]  /*28210*/  MOV R223, 0x2f800000 ;  /* 0x2f80000000df7802 */ /* 0x000fe20000000f00 */
[----:B------:R-:W-:Y:S01]  /*28220*/  IMAD.U32 R38, R38, 0x10000, RZ ;  /* 0x0001000026267824 */ /* 0x000fe200078e00ff */
        /* <DEDUP_REMOVED lines=9> */
.L_x_11770:
        /* <DEDUP_REMOVED lines=20> */
.L_x_11776:
        /* <DEDUP_REMOVED lines=12> */
.L_x_11777:
        /* <DEDUP_REMOVED lines=59> */
.L_x_11775:
        /* <DEDUP_REMOVED lines=11> */
.L_x_11774:
        /* <DEDUP_REMOVED lines=21> */
.L_x_11780:
        /* <DEDUP_REMOVED lines=12> */
.L_x_11781:
        /* <DEDUP_REMOVED lines=59> */
.L_x_11779:
        /* <DEDUP_REMOVED lines=13> */
.L_x_11778:
        /* <DEDUP_REMOVED lines=20> */
.L_x_11784:
        /* <DEDUP_REMOVED lines=12> */
.L_x_11785:
        /* <DEDUP_REMOVED lines=59> */
.L_x_11783:
        /* <DEDUP_REMOVED lines=11> */
.L_x_11782:
        /* <DEDUP_REMOVED lines=21> */
.L_x_11788:
        /* <DEDUP_REMOVED lines=12> */
.L_x_11789:
        /* <DEDUP_REMOVED lines=57> */
[----:B------:R-:W-:Y:S01]  /*29bb0*/  LOP3.LUT R221, R223, R220, R157, 0x96, !PT ;  /* 0x000000dcdfdd7212 */ /* 0x000fe200078e969d */
[----:B------:R-:W-:-:S07]  /*29bc0*/  IMAD.MOV.U32 R157, RZ, RZ, RZ ;  /* 0x000000ffff9d7224 */ /* 0x000fce00078e00ff */
.L_x_11787:
        /* <DEDUP_REMOVED lines=13> */
.L_x_11786:
        /* <DEDUP_REMOVED lines=20> */
.L_x_11792:
        /* <DEDUP_REMOVED lines=12> */
.L_x_11793:
        /* <DEDUP_REMOVED lines=59> */
.L_x_11791:
        /* <DEDUP_REMOVED lines=11> */
.L_x_11790:
        /* <DEDUP_REMOVED lines=21> */
.L_x_11796:
        /* <DEDUP_REMOVED lines=12> */
.L_x_11797:
        /* <DEDUP_REMOVED lines=59> */
.L_x_11795:
        /* <DEDUP_REMOVED lines=13> */
.L_x_11794:
[----:B------:R-:W-:Y:S02]  /*2a990*/  F2FP.BF16.F32.PACK_AB R159, RZ, R223 ;  /* 0x000000dfff9f723e */ /* 0x000fe400000010ff */
[----:B------:R-:W-:Y:S02]  /*2a9a0*/  PRMT R158, R164, 0x5410, R158 ;  /* 0x00005410a49e7816 */ /* 0x000fe4000000009e */
[----:B------:R-:W-:Y:S02]  /*2a9b0*/  PRMT R157, R160, 0x5410, R162 ;  /* 0x00005410a09d7816 */ /* 0x000fe400000000a2 */
[----:B------:R-:W-:Y:S02]  /*2a9c0*/  PRMT R156, R36, 0x5410, R38 ;  /* 0x00005410249c7816 */ /* 0x000fe40000000026 */
[----:B------:R-:W-:Y:S01]  /*2a9d0*/  PRMT R159, R166, 0x5410, R159 ;  /* 0x00005410a69f7816 */ /* 0x000fe2000000009f */
[----:B------:R-:W-:Y:S06]  /*2a9e0*/  BRA `(.L_x_11798) ;  /* 0x0000003000307947 */ /* 0x000fec0003800000 */
.L_x_11765:
        /* <DEDUP_REMOVED lines=19> */
.L_x_11801:
        /* <DEDUP_REMOVED lines=12> */
.L_x_11802:
        /* <DEDUP_REMOVED lines=59> */
.L_x_11800:
        /* <DEDUP_REMOVED lines=9> */
.L_x_11799:
        /* <DEDUP_REMOVED lines=16> */
.L_x_11805:
        /* <DEDUP_REMOVED lines=12> */
.L_x_11806:
        /* <DEDUP_REMOVED lines=59> */
.L_x_11804:
        /* <DEDUP_REMOVED lines=10> */
.L_x_11803:
        /* <DEDUP_REMOVED lines=16> */
.L_x_11809:
        /* <DEDUP_REMOVED lines=12> */
.L_x_11810:
        /* <DEDUP_REMOVED lines=59> */
.L_x_11808:
        /* <DEDUP_REMOVED lines=9> */
.L_x_11807:
        /* <DEDUP_REMOVED lines=16> */
.L_x_11813:
        /* <DEDUP_REMOVED lines=12> */
.L_x_11814:
        /* <DEDUP_REMOVED lines=59> */
.L_x_11812:
        /* <DEDUP_REMOVED lines=10> */
.L_x_11811:
        /* <DEDUP_REMOVED lines=16> */
.L_x_11817:
        /* <DEDUP_REMOVED lines=12> */
.L_x_11818:
        /* <DEDUP_REMOVED lines=59> */
.L_x_11816:
        /* <DEDUP_REMOVED lines=9> */
.L_x_11815:
        /* <DEDUP_REMOVED lines=16> */
.L_x_11821:
        /* <DEDUP_REMOVED lines=12> */
.L_x_11822:
        /* <DEDUP_REMOVED lines=59> */
.L_x_11820:
        /* <DEDUP_REMOVED lines=10> */
.L_x_11819:
        /* <DEDUP_REMOVED lines=16> */
.L_x_11825:
        /* <DEDUP_REMOVED lines=12> */
.L_x_11826:
        /* <DEDUP_REMOVED lines=59> */
.L_x_11824:
        /* <DEDUP_REMOVED lines=9> */
.L_x_11823:
        /* <DEDUP_REMOVED lines=16> */
.L_x_11829:
        /* <DEDUP_REMOVED lines=12> */
.L_x_11830:
        /* <DEDUP_REMOVED lines=59> */
.L_x_11828:
        /* <DEDUP_REMOVED lines=10> */
.L_x_11827:
[----:B------:R-:W-:Y:S02]  /*2da60*/  F2FP.BF16.F32.PACK_AB R159, RZ, R223 ;  /* 0x000000dfff9f723e */ /* 0x000fe400000010ff */
[----:B------:R-:W-:Y:S02]  /*2da70*/  PRMT R158, R164, 0x5410, R166 ;  /* 0x00005410a49e7816 */ /* 0x000fe400000000a6 */
[----:B------:R-:W-:Y:S02]  /*2da80*/  PRMT R157, R162, 0x5410, R160 ;  /* 0x00005410a29d7816 */ /* 0x000fe400000000a0 */
[----:B------:R-:W-:Y:S02]  /*2da90*/  PRMT R156, R38, 0x5410, R36 ;  /* 0x00005410269c7816 */ /* 0x000fe40000000024 */
[----:B------:R-:W-:-:S07]  /*2daa0*/  PRMT R159, R170, 0x5410, R159 ;  /* 0x00005410aa9f7816 */ /* 0x000fce000000009f */
.L_x_11798:
        /* <DEDUP_REMOVED lines=79> */
.L_x_11831:
        /* <DEDUP_REMOVED lines=146> */
.L_x_11833:
[----:B------:R-:W-:Y:S05]  /*2e8c0*/  BSYNC.RECONVERGENT B0 ;  /* 0x0000000000007941 */ /* 0x000fea0003800200 */
.L_x_11832:
        /* <DEDUP_REMOVED lines=12> */
.L_x_11835:
[----:B------:R-:W-:Y:S05]  /*2e990*/  BSYNC.RECONVERGENT B0 ;  /* 0x0000000000007941 */ /* 0x000fea0003800200 */
.L_x_11834:
[----:B------:R-:W2:Y:S01]  /*2e9a0*/  SHFL.DOWN PT, R159, R36, 0x2, 0x1f ;  /* 0x08401f00249f7f89 */ /* 0x000ea200000e0000 */
[----:B------:R-:W-:Y:S02]  /*2e9b0*/  I2FP.F32.U32 R158, R36 ;  /* 0x00000024009e7245 */ /* 0x000fe40000201000 */
        /* <DEDUP_REMOVED lines=49> */
[----:B------:R-:W-:Y:S01]  /*2ecd0*/  VIADD R24, R8, 0xffffffff ;  /* 0xffffffff08187836 */ /* 0x000fe20000000000 */
[----:B------:R-:W-:-:S03]  /*2ece0*/  FSEL R8, R249, RZ, !P1 ;  /* 0x000000fff9087208 */ /* 0x000fc60004800000 */
[----:B------:R-:W-:Y:S02]  /*2ecf0*/  IMAD R7, R24, R7, RZ ;  /* 0x0000000718077224 */ /* 0x000fe400078e02ff */
        /* <DEDUP_REMOVED lines=75> */
[----:B------:R-:W-:Y:S01]  /*2f1b0*/  SHF.R.S32.HI R188, RZ, 0x1f, R7 ;  /* 0x0000001fffbc7819 */ /* 0x000fe20000011407 */
[----:B------:R-:W-:Y:S01]  /*2f1c0*/  FMUL.FTZ R186, R177, R162 ;  /* 0x000000a2b1ba7220 */ /* 0x000fe20000410000 */
        /* <DEDUP_REMOVED lines=43> */
[----:B------:R-:W-:Y:S01]  /*2f480*/  LEA.HI R7, R188, R7, RZ, 0x3 ;  /* 0x00000007bc077211 */ /* 0x000fe200078f18ff */
[----:B------:R-:W-:Y:S01]  /*2f490*/  FFMA.FTZ R187, R187, R148, R92 ;  /* 0x00000094bbbb7223 */ /* 0x000fe2000001005c */
[----:B------:R-:W-:Y:S01]  /*2f4a0*/  F2FP.BF16.F32.PACK_AB R39, R162, R39 ;  /* 0x00000027a227723e */ /* 0x000fe200000010ff */
[----:B------:R-:W-:Y:S01]  /*2f4b0*/  FFMA.FTZ R162, R159, R140, R84 ;  /* 0x0000008c9fa27223 */ /* 0x000fe20000010054 */
[----:B------:R-:W-:Y:S01]  /*2f4c0*/  F2FP.BF16.F32.PACK_AB R37, R36, R37 ;  /* 0x000000252425723e */ /* 0x000fe200000010ff */
[----:B------:R-:W-:Y:S01]  /*2f4d0*/  FFMA.FTZ R198, R198, R149, R93 ;  /* 0x00000095c6c67223 */ /* 0x000fe2000001005d */
[----:B------:R-:W-:Y:S01]  /*2f4e0*/  F2FP.BF16.F32.PACK_AB R36, R177, R160 ;  /* 0x000000a0b124723e */ /* 0x000fe200000010ff */
[----:B------:R-:W-:Y:S01]  /*2f4f0*/  FFMA.FTZ R160, R25, R144, R88 ;  /* 0x0000009019a07223 */ /* 0x000fe20000010058 */
[----:B------:R-:W-:Y:S01]  /*2f500*/  LEA.HI.SX32 R35, R7, R6, 0x1d ;  /* 0x0000000607237211 */ /* 0x000fe200078feaff */
[----:B------:R-:W-:Y:S01]  /*2f510*/  FFMA.FTZ R159, R24, R145, R89 ;  /* 0x00000091189f7223 */ /* 0x000fe20000010059 */
[----:B------:R-:W-:Y:S01]  /*2f520*/  FFMA.FTZ R188, R161, R143, R87 ;  /* 0x0000008fa1bc7223 */ /* 0x000fe20000010057 */
[----:B------:R-:W-:Y:S01]  /*2f530*/  F2FP.BF16.F32.PACK_AB R38, R198, R187 ;  /* 0x000000bbc626723e */ /* 0x000fe200000010ff */
[----:B------:R-:W-:Y:S01]  /*2f540*/  FFMA.FTZ R25, R27, R146, R90 ;  /* 0x000000921b197223 */ /* 0x000fe2000001005a */
[----:B0-----:R-:W-:-:S04]  /*2f550*/  IMAD.WIDE.U32 R6, R35, 0x10, R8 ;  /* 0x0000001023067825 */ /* 0x001fc800078e0008 */
[----:B------:R-:W-:Y:S01]  /*2f560*/  FFMA.FTZ R161, R34, R141, R85 ;  /* 0x0000008d22a17223 */ /* 0x000fe20000010055 */
[----:B------:R-:W-:Y:S01]  /*2f570*/  F2FP.BF16.F32.PACK_AB R24, R159, R160 ;  /* 0x000000a09f18723e */ /* 0x000fe200000010ff */
[----:B------:R-:W-:Y:S01]  /*2f580*/  FFMA.FTZ R27, R163, R142, R86 ;  /* 0x0000008ea31b7223 */ /* 0x000fe20000010056 */
[----:B------:R-:W-:Y:S01]  /*2f590*/  FFMA.FTZ R34, R26, R147, R91 ;  /* 0x000000931a227223 */ /* 0x000fe2000001005b */
[----:B------:R-:W-:Y:S01]  /*2f5a0*/  IADD3 R159, PT, PT, R35, 0x80, RZ ;  /* 0x00000080239f7810 */ /* 0x000fe20007ffe0ff */
[----:B------:R0:W-:Y:S01]  /*2f5b0*/  STG.E.128 desc[UR6][R6.64], R36 ;  /* 0x0000002406007986 */ /* 0x0001e2000c101d06 */
        /* <DEDUP_REMOVED lines=11> */
[C---:B------:R-:W-:Y:S01]  /*2f670*/  VIADD R161, R35.reuse, 0x100 ;  /* 0x0000010023a17836 */ /* 0x040fe20000000000 */
[----:B------:R-:W-:Y:S01]  /*2f680*/  IADD3 R163, PT, PT, R35, 0x180, RZ ;  /* 0x0000018023a37810 */ /* 0x000fe20007ffe0ff */
        /* <DEDUP_REMOVED lines=8> */
[----:B------:R-:W-:Y:S01]  /*2f710*/  FFMA.FTZ R159, R171, R118, R62 ;  /* 0x00000076ab9f7223 */ /* 0x000fe2000001003e */
[----:B------:R0:W-:Y:S01]  /*2f720*/  STG.E.128 desc[UR6][R36.64], R24 ;  /* 0x0000001824007986 */ /* 0x0001e2000c101d06 */
        /* <DEDUP_REMOVED lines=10> */
[----:B------:R-:W-:Y:S01]  /*2f7d0*/  FFMA.FTZ R216, R216, R103, R47 ;  /* 0x00000067d8d87223 */ /* 0x000fe2000001002f */
[----:B------:R-:W-:Y:S01]  /*2f7e0*/  FFMA.FTZ R214, R214, R107, R51 ;  /* 0x0000006bd6d67223 */ /* 0x000fe20000010033 */
[----:B------:R-:W-:Y:S01]  /*2f7f0*/  VIADD R189, R35, 0x300 ;  /* 0x0000030023bd7836 */ /* 0x000fe20000000000 */
[----:B------:R-:W-:Y:S01]  /*2f800*/  F2FP.BF16.F32.PACK_AB R39, R210, R39 ;  /* 0x00000027d227723e */ /* 0x000fe200000010ff */
[----:B------:R-:W-:Y:S01]  /*2f810*/  IMAD.WIDE.U32 R6, R161, 0x10, R8 ;  /* 0x00000010a1067825 */ /* 0x000fe200078e0008 */
[----:B------:R-:W-:-:S02]  /*2f820*/  F2FP.BF16.F32.PACK_AB R38, R38, R29 ;  /* 0x0000001d2626723e */ /* 0x000fc400000010ff */
[----:B0-----:R-:W-:Y:S01]  /*2f830*/  F2FP.BF16.F32.PACK_AB R25, R158, R13 ;  /* 0x0000000d9e19723e */ /* 0x001fe200000010ff */
        /* <DEDUP_REMOVED lines=19> */
[--C-:B------:R-:W-:Y:S01]  /*2f970*/  IMAD.WIDE.U32 R34, R163, 0x10, R8.reuse ;  /* 0x00000010a3227825 */ /* 0x100fe200078e0008 */
[----:B------:R-:W-:Y:S01]  /*2f980*/  F2FP.BF16.F32.PACK_AB R37, R170, R19 ;  /* 0x00000013aa25723e */ /* 0x000fe200000010ff */
[----:B------:R0:W-:Y:S01]  /*2f990*/  STG.E.128 desc[UR6][R6.64], R24 ;  /* 0x0000001806007986 */ /* 0x0001e2000c101d06 */
[----:B------:R-:W-:Y:S01]  /*2f9a0*/  F2FP.BF16.F32.PACK_AB R36, R36, R15 ;  /* 0x0000000f2424723e */ /* 0x000fe200000010ff */
[----:B------:R-:W-:Y:S01]  /*2f9b0*/  IMAD.WIDE.U32 R160, R177, 0x10, R8 ;  /* 0x00000010b1a07825 */ /* 0x000fe200078e0008 */
[----:B------:R-:W-:-:S02]  /*2f9c0*/  F2FP.BF16.F32.PACK_AB R159, R232, R159 ;  /* 0x0000009fe89f723e */ /* 0x000fc400000010ff */
        /* <DEDUP_REMOVED lines=8> */
[----:B------:R-:W-:Y:S02]  /*2fa50*/  F2FP.BF16.F32.PACK_AB R164, R164, R33 ;  /* 0x00000021a4a4723e */ /* 0x000fe400000010ff */
[----:B------:R-:W-:-:S02]  /*2fa60*/  F2FP.BF16.F32.PACK_AB R175, R216, R175 ;  /* 0x000000afd8af723e */ /* 0x000fc400000010ff */
[----:B------:R-:W-:Y:S01]  /*2fa70*/  F2FP.BF16.F32.PACK_AB R174, R11, R174 ;  /* 0x000000ae0bae723e */ /* 0x000fe200000010ff */
[----:B------:R0:W-:Y:S01]  /*2fa80*/  STG.E.128 desc[UR6][R162.64], R164 ;  /* 0x000000a4a2007986 */ /* 0x0001e2000c101d06 */
[----:B------:R-:W-:Y:S02]  /*2fa90*/  F2FP.BF16.F32.PACK_AB R173, R214, R173 ;  /* 0x000000add6ad723e */ /* 0x000fe400000010ff */
[----:B------:R-:W-:-:S05]  /*2faa0*/  F2FP.BF16.F32.PACK_AB R172, R172, R169 ;  /* 0x000000a9acac723e */ /* 0x000fca00000010ff */
[----:B------:R0:W-:Y:S02]  /*2fab0*/  STG.E.128 desc[UR6][R8.64], R172 ;  /* 0x000000ac08007986 */ /* 0x0001e4000c101d06 */
.L_x_11836:
[----:B0-----:R-:W0:Y:S01]  /*2fac0*/  LDC.64 R6, c[0x0][0x380] ;  /* 0x0000e000ff067b82 */ /* 0x001e220000000a00 */
[----:B------:R-:W-:Y:S01]  /*2fad0*/  UPLOP3.LUT UP1, UPT, UPT, UPT, UP1, 0x40, 0x4 ;  /* 0x000000000004789c */ /* 0x000fe20003f2e810 */
[----:B0-----:R-:W-:-:S04]  /*2fae0*/  IADD3 R0, PT, PT, R0, R6, RZ ;  /* 0x0000000600007210 */ /* 0x001fc80007ffe0ff */
[----:B------:R-:W-:-:S13]  /*2faf0*/  ISETP.GE.AND P0, PT, R0, R7, PT ;  /* 0x000000070000720c */ /* 0x000fda0003f06270 */
[----:B------:R-:W-:Y:S05]  /*2fb00*/  @!P0 BRA `(.L_x_11837) ;  /* 0xfffffd1000448947 */ /* 0x000fea000383ffff */
[----:B------:R-:W-:Y:S05]  /*2fb10*/  EXIT ;  /* 0x000000000000794d */ /* 0x000fea0003800000 */
.L_x_11838:
        /* <DEDUP_REMOVED lines=14> */
.L_x_42334:


//--------------------- .text._ZN10layer_norm13ln_fwd_kernelINS_13Kernel_traitsIf13__nv_bfloat16S2_S2_fjLj7168ELj1ELj1ELj4ELj16ENS_18Kernel_traits_baseILj7168EfS2_S2_S2_fjLj128EEEEELb1ELb1ELb0ELb0EEEvNS_9FwdParamsE --------------------------
	.section	.text._ZN10layer_norm13ln_fwd_kernelINS_13Kernel_traitsIf13__nv_bfloat16S2_S2_fjLj7168ELj1ELj1ELj4ELj16ENS_18Kernel_traits_baseILj7168EfS2_S2_S2_fjLj128EEEEELb1ELb1ELb0ELb0EEEvNS_9FwdParamsE,"ax",@progbits
	.align	128
        .global         _ZN10layer_norm13ln_fwd_kernelINS_13Kernel_traitsIf13__nv_bfloat16S2_S2_fjLj7168ELj1ELj1ELj4ELj16ENS_18Kernel_traits_baseILj7168EfS2_S2_S2_fjLj128EEEEELb1ELb1ELb0ELb0EEEvNS_9FwdParamsE
        .type           _ZN10layer_norm13ln_fwd_kernelINS_13Kernel_traitsIf13__nv_bfloat16S2_S2_fjLj7168ELj1ELj1ELj4ELj16ENS_18Kernel_traits_baseILj7168EfS2_S2_S2_fjLj128EEEEELb1ELb1ELb0ELb0EEEvNS_9FwdParamsE,@function
        .size           _ZN10layer_norm13ln_fwd_kernelINS_13Kernel_traitsIf13__nv_bfloat16S2_S2_fjLj7168ELj1ELj1ELj4ELj16ENS_18Kernel_traits_baseILj7168EfS2_S2_S2_fjLj128EEEEELb1ELb1ELb0ELb0EEEvNS_9FwdParamsE,(.L_x_42335 - _ZN10layer_norm13ln_fwd_kernelINS_13Kernel_traitsIf13__nv_bfloat16S2_S2_fjLj7168ELj1ELj1ELj4ELj16ENS_18Kernel_traits_baseILj7168EfS2_S2_S2_fjLj128EEEEELb1ELb1ELb0ELb0EEEvNS_9FwdParamsE)
        .other          _ZN10layer_norm13ln_fwd_kernelINS_13Kernel_traitsIf13__nv_bfloat16S2_S2_fjLj7168ELj1ELj1ELj4ELj16ENS_18Kernel_traits_baseILj7168EfS2_S2_S2_fjLj128EEEEELb1ELb1ELb0ELb0EEEvNS_9FwdParamsE,@"STO_CUDA_ENTRY STV_DEFAULT"
_ZN10layer_norm13ln_fwd_kernelINS_13Kernel_traitsIf13__nv_bfloat16S2_S2_fjLj7168ELj1ELj1ELj4ELj16ENS_18Kernel_traits_baseILj7168EfS2_S2_S2_fjLj128EEEEELb1ELb1ELb0ELb0EEEvNS_9FwdParamsE:
.text._ZN10layer_norm13ln_fwd_kernelINS_13Kernel_traitsIf13__nv_bfloat16S2_S2_fjLj7168ELj1ELj1ELj4ELj16ENS_18Kernel_traits_baseILj7168EfS2_S2_S2_fjLj128EEEEELb1ELb1ELb0ELb0EEEvNS_9FwdParamsE:
        /* <DEDUP_REMOVED lines=19> */
[----:B------:R-:W5:Y:S02]  /*0130*/  S2UR UR14, SR_CTAID.X ;  /* 0x00000000000e79c3 */ /* 0x000f640000002500 */
[----:B------:R-:W-:-:S06]  /*0140*/  UISETP.NE.AND.EX UP0, UPT, UR5, URZ, UPT, UP0 ;  /* 0x000000ff0500728c */ /* 0x000fcc000bf05300 */
[----:B------:R-:W5:Y:S02]  /*0150*/  LDC R8, c[0x0][0x360] ;  /* 0x0000d800ff087b82 */ /* 0x000f640000000800 */
[----:B-----5:R-:W-:Y:S01]  /*0160*/  IMAD R11, R8, UR14, R7 ;  /* 0x0000000e080b7c24 */ /* 0x020fe2000f8e0207 */
[----:B--2---:R-:W-:Y:S02]  /*0170*/  @P0 R2UR UR8, R2 ;  /* 0x00000000020802ca */ /* 0x004fe400000e0000 */
[----:B------:R-:W-:Y:S02]  /*0180*/  @P0 R2UR UR9, R3 ;  /* 0x00000000030902ca */ /* 0x000fe400000e0000 */
[----:B------:R-:W-:Y:S02]  /*0190*/  LOP3.LUT R2, R7, 0x60, RZ, 0xc0, !PT ;  /* 0x0000006007027812 */ /* 0x000fe400078ec0ff */
[----:B------:R-:W-:Y:S02]  /*01a0*/  SHF.R.S32.HI R3, RZ, 0x1f, R6 ;  /* 0x0000001fff037819 */ /* 0x000fe40000011406 */
[----:B-1----:R-:W-:-:S02]  /*01b0*/  @P0 IADD3 R0, P1, PT, R4, R9, RZ ;  /* 0x0000000904000210 */ /* 0x002fc40007f3e0ff */
[----:B------:R-:W-:Y:S02]  /*01c0*/  LEA.HI R3, R3, R6, RZ, 0x3 ;  /* 0x0000000603037211 */ /* 0x000fe400078f18ff */
[----:B------:R-:W-:Y:S01]  /*01d0*/  LOP3.LUT R4, R7, 0x1f, RZ, 0xc0, !PT ;  /* 0x0000001f07047812 */ /* 0x000fe200078ec0ff */
[----:B------:R-:W-:Y:S01]  /*01e0*/  @P0 IMAD.X R13, RZ, RZ, R5, P1 ;  /* 0x000000ffff0d0224 */ /* 0x000fe200008e0605 */
[----:B------:R-:W-:Y:S01]  /*01f0*/  LOP3.LUT R5, R2, 0x1f, R7, 0xf8, !PT ;  /* 0x0000001f02057812 */ /* 0x000fe200078ef807 */
[----:B------:R-:W-:Y:S01]  /*0200*/  UIADD3 UR18, UPT, UPT, UR8, -0x61c88647, URZ ;  /* 0x9e3779b908127890 */ /* 0x000fe2000fffe0ff */
[----:B------:R-:W-:Y:S01]  /*0210*/  SHF.R.S32.HI R3, RZ, 0x3, R3 ;  /* 0x00000003ff037819 */ /* 0x000fe20000011403 */
[----:B------:R-:W-:Y:S01]  /*0220*/  UIADD3 UR19, UPT, UPT, UR9, -0x4498517b, URZ ;  /* 0xbb67ae8509137890 */ /* 0x000fe2000fffe0ff */
[----:B------:R-:W-:Y:S01]  /*0230*/  LOP3.LUT R10, R5, 0x7f, RZ, 0x3c, !PT ;  /* 0x0000007f050a7812 */ /* 0x000fe200078e3cff */
[----:B------:R-:W-:Y:S01]  /*0240*/  UIADD3 UR20, UPT, UPT, UR8, 0x3c6ef372, URZ ;  /* 0x3c6ef37208147890 */ /* 0x000fe2000fffe0ff */
[--C-:B------:R-:W-:Y:S01]  /*0250*/  SHF.R.U64 R9, R0, 0x2, R13.reuse ;  /* 0x0000000200097819 */ /* 0x100fe2000000120d */
[----:B------:R-:W-:Y:S01]  /*0260*/  UIADD3 UR21, UPT, UPT, UR9, 0x76cf5d0a, URZ ;  /* 0x76cf5d0a09157890 */ /* 0x000fe2000fffe0ff */
[----:B------:R-:W-:Y:S01]  /*0270*/  IADD3 R10, PT, PT, R3, R10, RZ ;  /* 0x0000000a030a7210 */ /* 0x000fe20007ffe0ff */
[----:B------:R-:W-:Y:S01]  /*0280*/  UIADD3 UR22, UPT, UPT, UR8, -0x255992d5, URZ ;  /* 0xdaa66d2b08167890 */ /* 0x000fe2000fffe0ff */
[----:B------:R-:W-:Y:S01]  /*0290*/  SHF.R.U32.HI R8, RZ, 0x2, R13 ;  /* 0x00000002ff087819 */ /* 0x000fe2000001160d */
        /* <DEDUP_REMOVED lines=48> */
[----:B------:R-:W5:Y:S04]  /*05a0*/  @P1 LDG.E.128 R112, desc[UR6][R20.64] ;  /* 0x0000000614701981 */ /* 0x000f68000c1e1d00 */
[----:B------:R3:W5:Y:S02]  /*05b0*/  @P1 LDG.E.128 R108, desc[UR6][R20.64+0x10] ;  /* 0x00001006146c1981 */ /* 0x000764000c1e1d00 */
[----:B--2---:R-:W2:Y:S08]  /*05c0*/  @P3 LDC.64 R12, c[0x0][0x3e8] ;  /* 0x0000fa00ff0c3b82 */ /* 0x004eb00000000a00 */
[----:B------:R-:W2:Y:S08]  /*05d0*/  @P0 LDC.64 R14, c[0x0][0x3d0] ;  /* 0x0000f400ff0e0b82 */ /* 0x000eb00000000a00 */
[----:B0-----:R-:W0:Y:S08]  /*05e0*/  @P0 LDC.64 R16, c[0x0][0x438] ;  /* 0x00010e00ff100b82 */ /* 0x001e300000000a00 */
[----:B------:R-:W0:Y:S01]  /*05f0*/  @P0 LDC.64 R30, c[0x0][0x3e8] ;  /* 0x0000fa00ff1e0b82 */ /* 0x000e220000000a00 */
[----:B------:R-:W-:-:S07]  /*0600*/  @P1 VIADD R5, R5, 0x80 ;  /* 0x0000008005051836 */ /* 0x000fce0000000000 */
[----:B------:R-:W0:Y:S08]  /*0610*/  @P4 LDC.64 R32, c[0x0][0x3d0] ;  /* 0x0000f400ff204b82 */ /* 0x000e300000000a00 */
[----:B----4-:R-:W4:Y:S08]  /*0620*/  @P4 LDC.64 R18, c[0x0][0x438] ;  /* 0x00010e00ff124b82 */ /* 0x010f300000000a00 */
[----:B---3--:R-:W3:Y:S01]  /*0630*/  @P4 LDC.64 R20, c[0x0][0x3e8] ;  /* 0x0000fa00ff144b82 */ /* 0x008ee20000000a00 */
[----:B------:R-:W-:-:S04]  /*0640*/  @P2 IMAD.WIDE.U32 R22, R5, 0x20, R22 ;  /* 0x0000002005162825 */ /* 0x000fc800078e0016 */
[C---:B------:R-:W-:Y:S01]  /*0650*/  @P2 IMAD.WIDE.U32 R24, R5.reuse, 0x20, R24 ;  /* 0x0000002005182825 */ /* 0x040fe200078e0018 */
[----:B------:R0:W5:Y:S03]  /*0660*/  @P2 LDG.E.128 R232, desc[UR6][R22.64] ;  /* 0x0000000616e82981 */ /* 0x000166000c1e1d00 */
[C---:B------:R-:W-:Y:S01]  /*0670*/  @P2 IMAD.WIDE.U32 R26, R5.reuse, 0x20, R26 ;  /* 0x00000020051a2825 */ /* 0x040fe200078e001a */
[----:B------:R0:W5:Y:S03]  /*0680*/  @P2 LDG.E.128 R228, desc[UR6][R22.64+0x10] ;  /* 0x0000100616e42981 */ /* 0x000166000c1e1d00 */
[----:B------:R-:W-:Y:S01]  /*0690*/  @P2 VIADD R5, R5, 0x80 ;  /* 0x0000008005052836 */ /* 0x000fe20000000000 */
[----:B------:R0:W5:Y:S03]  /*06a0*/  @P2 LD.E.128 R104, desc[UR6][R24.64] ;  /* 0x0000000618682980 */ /* 0x000166000c101d00 */
[C---:B-1----:R-:W-:Y:S01]  /*06b0*/  @P3 IMAD.WIDE.U32 R6, R5.reuse, 0x20, R6 ;  /* 0x0000002005063825 */ /* 0x042fe200078e0006 */
[----:B------:R1:W5:Y:S03]  /*06c0*/  @P2 LD.E.128 R100, desc[UR6][R24.64+0x10] ;  /* 0x0000100618642980 */ /* 0x000366000c101d00 */
[C---:B------:R-:W-:Y:S01]  /*06d0*/  @P3 IMAD.WIDE.U32 R28, R5.reuse, 0x20, R28 ;  /* 0x00000020051c3825 */ /* 0x040fe200078e001c */
[----:B------:R1:W5:Y:S03]  /*06e0*/  @P2 LDG.E.128 R96, desc[UR6][R26.64] ;  /* 0x000000061a602981 */ /* 0x000366000c1e1d00 */
        /* <DEDUP_REMOVED lines=8> */
[----:B------:R1:W5:Y:S03]  /*0770*/  @P3 LD.E.128 R88, desc[UR6][R28.64] ;  /* 0x000000061c583980 */ /* 0x000366000c101d00 */
[----:B------:R-:W-:Y:S01]  /*0780*/  @P0 VIADD R5, R5, 0x80 ;  /* 0x0000008005050836 */ /* 0x000fe20000000000 */
[----:B------:R1:W5:Y:S03]  /*0790*/  @P3 LD.E.128 R180, desc[UR6][R28.64+0x10] ;  /* 0x000010061cb43980 */ /* 0x000366000c101d00 */
[C---:B------:R-:W-:Y:S01]  /*07a0*/  @P4 IMAD.WIDE.U32 R32, R5.reuse, 0x20, R32 ;  /* 0x0000002005204825 */ /* 0x040fe200078e0020 */
[----:B------:R1:W5:Y:S03]  /*07b0*/  @P3 LDG.E.128 R84, desc[UR6][R12.64] ;  /* 0x000000060c543981 */ /* 0x000366000c1e1d00 */
[C---:B----4-:R-:W-:Y:S01]  /*07c0*/  @P4 IMAD.WIDE.U32 R18, R5.reuse, 0x20, R18 ;  /* 0x0000002005124825 */ /* 0x050fe200078e0012 */
[----:B------:R1:W5:Y:S03]  /*07d0*/  @P3 LDG.E.128 R80, desc[UR6][R12.64+0x10] ;  /* 0x000010060c503981 */ /* 0x000366000c1e1d00 */
[C---:B---3--:R-:W-:Y:S01]  /*07e0*/  @P4 IMAD.WIDE.U32 R20, R5.reuse, 0x20, R20 ;  /* 0x0000002005144825 */ /* 0x048fe200078e0014 */
        /* <DEDUP_REMOVED lines=12> */
[----:B------:R-:W-:Y:S01]  /*08b0*/  ISETP.GE.U32.AND P0, PT, R10, 0x380, PT ;  /* 0x000003800a00780c */ /* 0x000fe20003f06070 */
[----:B------:R-:W-:-:S12]  /*08c0*/  @P4 VIADD R5, R5, 0x80 ;  /* 0x0000008005054836 */ /* 0x000fd80000000000 */
        /* <DEDUP_REMOVED lines=14> */
.L_x_11840:
        /* <DEDUP_REMOVED lines=32> */
[C---:B-1----:R-:W-:Y:S02]  /*0bb0*/  @P2 IMAD.WIDE.U32 R24, R5.reuse, 0x20, R24 ;  /* 0x0000002005182825 */ /* 0x042fe400078e0018 */
[----:B------:R0:W5:Y:S02]  /*0bc0*/  @P2 LDG.E.128 R228, desc[UR6][R22.64+0x10] ;  /* 0x0000100616e42981 */ /* 0x000164000c1e1d00 */
[----:B------:R-:W-:-:S02]  /*0bd0*/  @P2 VIADD R5, R5, 0x80 ;  /* 0x0000008005052836 */ /* 0x000fc40000000000 */
[----:B------:R0:W5:Y:S01]  /*0be0*/  @P2 LDG.E.128 R96, desc[UR6][R24.64] ;  /* 0x0000000618602981 */ /* 0x000162000c1e1d00 */
[----:B------:R-:W1:Y:S01]  /*0bf0*/  @P4 LDC.64 R12, c[0x0][0x3e8] ;  /* 0x0000fa00ff0c4b82 */ /* 0x000e620000000a00 */
[C---:B--2---:R-:W-:Y:S02]  /*0c00*/  @P3 IMAD.WIDE.U32 R26, R5.reuse, 0x20, R26 ;  /* 0x00000020051a3825 */ /* 0x044fe400078e001a */
[----:B------:R0:W5:Y:S04]  /*0c10*/  @P2 LDG.E.128 R92, desc[UR6][R24.64+0x10] ;  /* 0x00001006185c2981 */ /* 0x000168000c1e1d00 */
[----:B------:R0:W5:Y:S01]  /*0c20*/  @P3 LDG.E.128 R224, desc[UR6][R26.64] ;  /* 0x000000061ae03981 */ /* 0x000162000c1e1d00 */
[----:B------:R-:W2:Y:S01]  /*0c30*/  @P5 LDC.64 R34, c[0x0][0x3d0] ;  /* 0x0000f400ff225b82 */ /* 0x000ea20000000a00 */
[----:B---3--:R-:W-:-:S02]  /*0c40*/  @P3 IMAD.WIDE.U32 R28, R5, 0x20, R28 ;  /* 0x00000020051c3825 */ /* 0x008fc400078e001c */
[----:B------:R0:W5:Y:S02]  /*0c50*/  @P3 LDG.E.128 R216, desc[UR6][R26.64+0x10] ;  /* 0x000010061ad83981 */ /* 0x000164000c1e1d00 */
[----:B------:R-:W-:Y:S02]  /*0c60*/  @P3 VIADD R5, R5, 0x80 ;  /* 0x0000008005053836 */ /* 0x000fe40000000000 */
[----:B------:R0:W5:Y:S01]  /*0c70*/  @P3 LDG.E.128 R84, desc[UR6][R28.64] ;  /* 0x000000061c543981 */ /* 0x000162000c1e1d00 */
[----:B------:R-:W3:Y:S01]  /*0c80*/  @P5 LDC.64 R36, c[0x0][0x3e8] ;  /* 0x0000fa00ff245b82 */ /* 0x000ee20000000a00 */
[C---:B----4-:R-:W-:Y:S02]  /*0c90*/  @P4 IMAD.WIDE.U32 R30, R5.reuse, 0x20, R6 ;  /* 0x00000020051e4825 */ /* 0x050fe400078e0006 */
        /* <DEDUP_REMOVED lines=12> */
[----:B------:R0:W5:Y:S01]  /*0d60*/  @P5 LDG.E.128 R200, desc[UR6][R34.64+0x10] ;  /* 0x0000100622c85981 */ /* 0x000162000c1e1d00 */
[----:B------:R-:W-:-:S03]  /*0d70*/  @P5 VIADD R5, R5, 0x80 ;  /* 0x0000008005055836 */ /* 0x000fc60000000000 */
        /* <DEDUP_REMOVED lines=36> */
.L_x_11841:
[----:B------:R-:W-:Y:S05]  /*0fc0*/  BSYNC.RECONVERGENT B0 ;  /* 0x0000000000007941 */ /* 0x000fea0003800200 */
.L_x_11839:
[----:B------:R-:W1:Y:S02]  /*0fd0*/  LDCU UR4, c[0x0][0x384] ;  /* 0x00007080ff0477ac */ /* 0x000e640008000800 */
[----:B-1----:R-:W-:-:S06]  /*0fe0*/  UISETP.GE.AND UP0, UPT, UR14, UR4, UPT ;  /* 0x000000040e00728c */ /* 0x002fcc000bf06270 */
[----:B------:R-:W-:-:S13]  /*0ff0*/  PLOP3.LUT P0, PT, PT, PT, UP0, 0x80, 0x8 ;  /* 0x000000000008781c */ /* 0x000fda0003f0f008 */
[----:B------:R-:W-:Y:S05]  /*1000*/  @P0 EXIT ;  /* 0x000000000000094d */ /* 0x000fea0003800000 */
[----:B------:R-:W-:Y:S01]  /*1010*/  IMAD.HI.U32 R5, R11, -0x326172a9, RZ ;  /* 0xcd9e8d570b057827 */ /* 0x000fe200078e00ff */
[----:B------:R-:W-:Y:S01]  /*1020*/  LOP3.LUT R17, R3, 0x7f, RZ, 0xc0, !PT ;  /* 0x0000007f03117812 */ /* 0x000fe200078ec0ff */
[----:B------:R-:W1:Y:S02]  /*1030*/  LDCU.64 UR4, c[0x0][0x3e0] ;  /* 0x00007c00ff0477ac */ /* 0x000e640008000a00 */
[C---:B0-----:R-:W-:Y:S01]  /*1040*/  IMAD.HI.U32 R6, R9.reuse, -0x2daee0ad, RZ ;  /* 0xd2511f5309067827 */ /* 0x041fe200078e00ff */
[----:B------:R-:W-:Y:S01]  /*1050*/  LOP3.LUT R5, R8, UR8, R5, 0x96, !PT ;  /* 0x0000000808057c12 */ /* 0x000fe2000f8e9605 */
[----:B------:R-:W0:Y:S02]  /*1060*/  LDCU UR15, c[0x0][0x388] ;  /* 0x00007100ff0f77ac */ /* 0x000e240008000800 */
[----:B------:R-:W-:Y:S01]  /*1070*/  IMAD R14, R9, -0x2daee0ad, RZ ;  /* 0xd2511f53090e7824 */ /* 0x000fe200078e02ff */
[----:B------:R-:W-:Y:S01]  /*1080*/  LOP3.LUT R6, R6, UR9, RZ, 0x3c, !PT ;  /* 0x0000000906067c12 */ /* 0x000fe2000f8e3cff */
[----:B------:R-:W-:Y:S01]  /*1090*/  IMAD.HI.U32 R13, R5, -0x2daee0ad, RZ ;  /* 0xd2511f53050d7827 */ /* 0x000fe200078e00ff */
[----:B------:R-:W2:Y:S03]  /*10a0*/  LDCU.U8 UR16, c[0x0][0x410] ;  /* 0x00008200ff1077ac */ /* 0x000ea60008000000 */
[----:B------:R-:W-:Y:S01]  /*10b0*/  IMAD R12, R11, -0x326172a9, RZ ;  /* 0xcd9e8d570b0c7824 */ /* 0x000fe200078e02ff */
[----:B------:R-:W-:Y:S01]  /*10c0*/  LOP3.LUT R13, R14, UR19, R13, 0x96, !PT ;  /* 0x000000130e0d7c12 */ /* 0x000fe2000f8e960d */
[----:B------:R-:W-:Y:S01]  /*10d0*/  IMAD.HI.U32 R7, R6, -0x326172a9, RZ ;  /* 0xcd9e8d5706077827 */ /* 0x000fe200078e00ff */
[----:B------:R-:W-:-:S03]  /*10e0*/  UPLOP3.LUT UP2, UPT, UPT, UPT, UPT, 0x40, 0x4 ;  /* 0x000000000004789c */ /* 0x000fc60003f4e870 */
[----:B------:R-:W-:Y:S01]  /*10f0*/  IMAD R15, R6, -0x326172a9, RZ ;  /* 0xcd9e8d57060f7824 */ /* 0x000fe200078e02ff */
[----:B------:R-:W-:Y:S01]  /*1100*/  LOP3.LUT R7, R12, UR18, R7, 0x96, !PT ;  /* 0x000000120c077c12 */ /* 0x000fe2000f8e9607 */
[----:B------:R-:W-:Y:S01]  /*1110*/  IMAD.HI.U32 R6, R13, -0x326172a9, RZ ;  /* 0xcd9e8d570d067827 */ /* 0x000fe200078e00ff */
[----:B-1----:R-:W-:-:S03]  /*1120*/  UISETP.NE.U32.AND UP0, UPT, UR4, URZ, UPT ;  /* 0x000000ff0400728c */ /* 0x002fc6000bf05070 */
[----:B------:R-:W-:Y:S01]  /*1130*/  IMAD R12, R5, -0x2daee0ad, RZ ;  /* 0xd2511f53050c7824 */ /* 0x000fe200078e02ff */
[----:B------:R-:W-:Y:S01]  /*1140*/  LOP3.LUT R6, R15, UR20, R6, 0x96, !PT ;  /* 0x000000140f067c12 */ /* 0x000fe2000f8e9606 */
[----:B------:R-:W-:Y:S01]  /*1150*/  IMAD.HI.U32 R5, R7, -0x2daee0ad, RZ ;  /* 0xd2511f5307057827 */ /* 0x000fe200078e00ff */
[----:B------:R-:W-:-:S03]  /*1160*/  UISETP.NE.AND.EX UP0, UPT, UR5, URZ, UPT, UP0 ;  /* 0x000000ff0500728c */ /* 0x000fc6000bf05300 */
        /* <DEDUP_REMOVED lines=25> */
[----:B------:R-:W-:Y:S01]  /*1300*/  LOP3.LUT R5, R14, UR13, R5, 0x96, !PT ;  /* 0x0000000d0e057c12 */ /* 0x000fe2000f8e9605 */
[----:B------:R-:W1:Y:S02]  /*1310*/  LDCU.64 UR12, c[0x0][0x380] ;  /* 0x00007000ff0c77ac */ /* 0x000e640008000a00 */
[----:B------:R-:W-:Y:S02]  /*1320*/  IMAD R14, R7, -0x2daee0ad, RZ ;  /* 0xd2511f53070e7824 */ /* 0x000fe400078e02ff */
[----:B------:R-:W-:Y:S02]  /*1330*/  IMAD.SHL.U32 R3, R3, 0x2, RZ ;  /* 0x0000000203037824 */ /* 0x000fe400078e00ff */
[----:B------:R-:W-:Y:S01]  /*1340*/  IMAD R12, R12, -0x326172a9, RZ ;  /* 0xcd9e8d570c0c7824 */ /* 0x000fe200078e02ff */
[----:B------:R-:W-:Y:S01]  /*1350*/  LOP3.LUT R13, R14, UR11, R13, 0x96, !PT ;  /* 0x0000000b0e0d7c12 */ /* 0x000fe2000f8e960d */
[----:B------:R-:W-:Y:S01]  /*1360*/  IMAD.HI.U32 R7, R5, -0x326172a9, RZ ;  /* 0xcd9e8d5705077827 */ /* 0x000fe200078e00ff */
[----:B------:R-:W-:-:S02]  /*1370*/  VIADDMNMX R14, R17, -R2, RZ, !PT ;  /* 0x80000002110e7246 */ /* 0x000fc400078001ff */
[----:B------:R-:W-:Y:S01]  /*1380*/  LOP3.LUT R3, R3, 0xffffff00, RZ, 0xc0, !PT ;  /* 0xffffff0003037812 */ /* 0x000fe200078ec0ff */
[----:B------:R-:W-:Y:S01]  /*1390*/  IMAD R15, R6, -0x2daee0ad, RZ ;  /* 0xd2511f53060f7824 */ /* 0x000fe200078e02ff */
[----:B------:R-:W-:Y:S01]  /*13a0*/  VIMNMX R14, PT, PT, R14, 0x20, PT ;  /* 0x000000200e0e7848 */ /* 0x000fe20003fe0100 */
[----:B------:R-:W-:Y:S01]  /*13b0*/  IMAD R4, R4, -0x20, R17 ;  /* 0xffffffe004047824 */ /* 0x000fe200078e0211 */
[----:B------:R-:W-:Y:S01]  /*13c0*/  LOP3.LUT R7, R12, UR10, R7, 0x96, !PT ;  /* 0x0000000a0c077c12 */ /* 0x000fe2000f8e9607 */
[----:B------:R-:W-:Y:S01]  /*13d0*/  IMAD R12, R5, -0x326172a9, RZ ;  /* 0xcd9e8d57050c7824 */ /* 0x000fe200078e02ff */
[----:B------:R-:W-:Y:S01]  /*13e0*/  LEA R14, R14, R3, 0x3 ;  /* 0x000000030e0e7211 */ /* 0x000fe200078e18ff */
[----:B------:R-:W-:Y:S01]  /*13f0*/  IMAD.HI.U32 R5, R13, -0x326172a9, RZ ;  /* 0xcd9e8d570d057827 */ /* 0x000fe200078e00ff */
[----:B------:R-:W-:Y:S01]  /*1400*/  VIMNMX R4, PT, PT, RZ, R4, !PT ;  /* 0x00000004ff047248 */ /* 0x000fe20007fe0100 */
[----:B------:R-:W3:Y:S01]  /*1410*/  LDCU.64 UR10, c[0x0][0x3a0] ;  /* 0x00007400ff0a77ac */ /* 0x000ee20008000a00 */
[----:B------:R-:W-:Y:S01]  /*1420*/  I2FP.F32.U32 R14, R14 ;  /* 0x0000000e000e7245 */ /* 0x000fe20000201000 */
[----:B------:R-:W-:Y:S01]  /*1430*/  IMAD.HI.U32 R2, R7, -0x2daee0ad, RZ ;  /* 0xd2511f5307027827 */ /* 0x000fe200078e00ff */
[----:B------:R-:W-:-:S02]  /*1440*/  LOP3.LUT R12, R12, UR28, R5, 0x96, !PT ;  /* 0x0000001c0c0c7c12 */ /* 0x000fc4000f8e9605 */
[----:B------:R4:W0:Y:S01]  /*1450*/  MUFU.RCP R252, R14 ;  /* 0x0000000e00fc7308 */ /* 0x0008220000001000 */
[----:B------:R-:W-:Y:S01]  /*1460*/  IMAD R6, R7, -0x2daee0ad, RZ ;  /* 0xd2511f5307067824 */ /* 0x000fe200078e02ff */
[----:B------:R-:W-:Y:S01]  /*1470*/  LOP3.LUT R2, R15, UR17, R2, 0x96, !PT ;  /* 0x000000110f027c12 */ /* 0x000fe2000f8e9602 */
[----:B------:R-:W-:Y:S01]  /*1480*/  IMAD.HI.U32 R7, R12, -0x2daee0ad, RZ ;  /* 0xd2511f530c077827 */ /* 0x000fe200078e00ff */
[----:B------:R-:W-:Y:S01]  /*1490*/  VIMNMX R4, PT, PT, R4, 0x20, PT ;  /* 0x0000002004047848 */ /* 0x000fe20003fe0100 */
[----:B------:R-:W0:Y:S02]  /*14a0*/  LDCU UR17, c[0x0][0x400] ;  /* 0x00008000ff1177ac */ /* 0x000e240008000800 */
[----:B------:R-:W-:Y:S01]  /*14b0*/  IMAD R16, R13, -0x326172a9, RZ ;  /* 0xcd9e8d570d107824 */ /* 0x000fe200078e02ff */
[----:B------:R-:W-:Y:S01]  /*14c0*/  LOP3.LUT R7, R6, UR30, R7, 0x96, !PT ;  /* 0x0000001e06077c12 */ /* 0x000fe2000f8e9607 */
[----:B------:R-:W-:-:S04]  /*14d0*/  IMAD.HI.U32 R5, R2, -0x326172a9, RZ ;  /* 0xcd9e8d5702057827 */ /* 0x000fc800078e00ff */
[----:B------:R-:W-:Y:S01]  /*14e0*/  IMAD R223, R4, 0x8, R3 ;  /* 0x0000000804df7824 */ /* 0x000fe200078e0203 */
[----:B------:R-:W-:Y:S01]  /*14f0*/  LOP3.LUT R6, R16, UR29, R5, 0x96, !PT ;  /* 0x0000001d10067c12 */ /* 0x000fe2000f8e9605 */
[----:B------:R-:W-:Y:S01]  /*1500*/  IMAD.MOV.U32 R3, RZ, RZ, RZ ;  /* 0x000000ffff037224 */ /* 0x000fe200078e00ff */
[----:B------:R-:W-:Y:S01]  /*1510*/  LOP3.LUT R5, R0, 0x3, RZ, 0xc0, !PT ;  /* 0x0000000300057812 */ /* 0x000fe200078ec0ff */
[----:B------:R-:W-:Y:S02]  /*1520*/  IMAD R178, R12, -0x2daee0ad, RZ ;  /* 0xd2511f530cb27824 */ /* 0x000fe400078e02ff */
[----:B-1234-:R-:W-:-:S07]  /*1530*/  IMAD R4, R2, -0x326172a9, RZ ;  /* 0xcd9e8d5702047824 */ /* 0x01efce00078e02ff */
.L_x_12447:
[----:B-1----:R-:W1:Y:S01]  /*1540*/  @UP0 LDCU.64 UR4, c[0x0][0x3e0] ;  /* 0x00007c00ff0407ac */ /* 0x002e620008000a00 */
[----:B------:R-:W-:Y:S01]  /*1550*/  PLOP3.LUT P0, PT, PT, PT, UP0, 0x80, 0x8 ;  /* 0x000000000008781c */ /* 0x000fe20003f0f008 */
[----:B-1----:R-:W-:-:S06]  /*1560*/  @UP0 UIMAD.WIDE UR4, UR14, 0x2, UR4 ;  /* 0x000000020e0408a5 */ /* 0x002fcc000f8e0204 */
[----:B0-234-:R-:W-:Y:S01]  /*1570*/  MOV R140, UR4 ;  /* 0x00000004008c7c02 */ /* 0x01dfe20008000f00 */
[----:B------:R-:W-:-:S05]  /*1580*/  IMAD.U32 R141, RZ, RZ, UR5 ;  /* 0x00000005ff8d7e24 */ /* 0x000fca000f8e00ff */
[----:B------:R-:W2:Y:S01]  /*1590*/  @P0 LDG.E.U16 R140, desc[UR6][R140.64] ;  /* 0x000000068c8c0981 */ /* 0x000ea2000c1e1500 */
[----:B------:R-:W-:Y:S01]  /*15a0*/  PLOP3.LUT P0, PT, PT, PT, UP0, 0x80, 0x8 ;  /* 0x000000000008781c */ /* 0x000fe20003f0f008 */
[----:B0-----:R-:W-:Y:S01]  /*15b0*/  UIMAD UR4, UR14, UR15, URZ ;  /* 0x0000000f0e0472a4 */ /* 0x001fe2000f8e02ff */
[----:B------:R-:W-:Y:S01]  /*15c0*/  ISETP.GE.U32.AND P1, PT, R10, 0x80, PT ;  /* 0x000000800a00780c */ /* 0x000fe20003f26070 */
[----:B------:R-:W0:Y:S01]  /*15d0*/  S2R R142, SR_TID.X ;  /* 0x00000000008e7919 */ /* 0x000e220000002100 */
[----:B------:R-:W-:Y:S01]  /*15e0*/  LOP3.LUT R0, R0, 0xffffffdf, RZ, 0xc0, !PT ;  /* 0xffffffdf00007812 */ /* 0x000fe200078ec0ff */
[----:B------:R-:W-:Y:S01]  /*15f0*/  USHF.R.S32.HI UR5, URZ, 0x1f, UR4 ;  /* 0x0000001fff057899 */ /* 0x000fe20008011404 */
[----:B------:R-:W-:Y:S03]  /*1600*/  BSSY.RECONVERGENT B0, `(.L_x_11842) ;  /* 0x0000675000007945 */ /* 0x000fe60003800200 */
[----:B------:R-:W-:-:S03]  /*1610*/  ULEA.HI UR5, UR5, UR4, URZ, 0x3 ;  /* 0x0000000405057291 */ /* 0x000fc6000f8f18ff */
[----:B------:R-:W-:-:S03]  /*1620*/  UMOV UR4, 0x3f800000 ;  /* 0x3f80000000047882 */ /* 0x000fc60000000000 */
[----:B------:R-:W-:Y:S01]  /*1630*/  IMAD.U32 R2, RZ, RZ, UR5 ;  /* 0x00000005ff027e24 */ /* 0x000fe2000f8e00ff */
[----:B------:R-:W-:-:S04]  /*1640*/  @P1 LOP3.LUT R0, R0, 0x20, RZ, 0xfc, !PT ;  /* 0x0000002000001812 */ /* 0x000fc800078efcff */
[----:B0-----:R-:W-:-:S04]  /*1650*/  LEA.HI.SX32 R2, R2, R142, 0x1d ;  /* 0x0000008e02027211 */ /* 0x001fc800078feaff */
[----:B------:R-:W-:Y:S02]  /*1660*/  MOV R176, R2 ;  /* 0x0000000200b07202 */ /* 0x000fe40000000f00 */
[----:B--2---:R-:W-:-:S13]  /*1670*/  @P0 R2UR UR18, R140 ;  /* 0x000000008c1202ca */ /* 0x004fda00000e0000 */
[----:B------:R-:W-:Y:S01]  /*1680*/  @UP0 USHF.L.U32 UR4, UR18, 0x10, URZ ;  /* 0x0000001012040899 */ /* 0x000fe200080006ff */
[----:B------:R-:W-:Y:S11]  /*1690*/  @!P1 BRA `(.L_x_11843) ;  /* 0x0000006400ac9947 */ /* 0x000ff60003800000 */
        /* <DEDUP_REMOVED lines=15> */
[----:B------:R-:W-:-:S05]  /*1790*/  IMAD.MOV.U32 R24, RZ, RZ, 0x2 ;  /* 0x00000002ff187424 */ /* 0x000fca00078e00ff */
[----:B------:R-:W-:-:S05]  /*17a0*/  VIADDMNMX.U32 R24, R5, 0xfffffffe, R24, PT ;  /* 0xfffffffe05187846 */ /* 0x000fca0003800018 */
[----:B------:R-:W-:-:S04]  /*17b0*/  IMAD.SHL.U32 R146, R24, 0x4, RZ ;  /* 0x0000000418927824 */ /* 0x000fc800078e00ff */
[----:B------:R-:W0:Y:S02]  /*17c0*/  LDC R24, c[0x2][R146] ;  /* 0x0080000092187b82 */ /* 0x000e240000000800 */
[----:B0-----:R-:W-:-:S04]  /*17d0*/  SHF.R.S32.HI R25, RZ, 0x1f, R24 ;  /* 0x0000001fff197819 */ /* 0x001fc80000011418 */
.L_x_42171:
[----:B------:R-:W-:Y:S05]  /*17e0*/  BRX R24 -0x17f0                                        (*"BRANCH_TARGETS .L_x_42172,.L_x_42173,.L_x_42174"*) ;  /* 0xffffffe818047949 */ /* 0x000fea000383ffff */
.L_x_42174:
[----:B------:R-:W-:Y:S01]  /*17f0*/  IADD3 R146, PT, PT, R5, 0x1, RZ ;  /* 0x0000000105927810 */ /* 0x000fe20007ffe0ff */
[----:B------:R-:W-:Y:S02]  /*1800*/  IMAD.MOV.U32 R176, RZ, RZ, R178 ;  /* 0x000000ffffb07224 */ /* 0x000fe400078e00b2 */
[----:B------:R-:W-:Y:S01]  /*1810*/  IMAD.MOV.U32 R147, RZ, RZ, R6 ;  /* 0x000000ffff937224 */ /* 0x000fe200078e0006 */
[----:B------:R-:W-:Y:S06]  /*1820*/  BRA `(.L_x_11846) ;  /* 0x0000000400387947 */ /* 0x000fec0003800000 */
.L_x_42172:
[----:B------:R-:W-:Y:S01]  /*1830*/  MOV R176, R178 ;  /* 0x000000b200b07202 */ /* 0x000fe20000000f00 */
[----:B------:R-:W-:Y:S02]  /*1840*/  IMAD.MOV.U32 R146, RZ, RZ, 0x3 ;  /* 0x00000003ff927424 */ /* 0x000fe400078e00ff */
[----:B------:R-:W-:Y:S01]  /*1850*/  IMAD.MOV.U32 R147, RZ, RZ, R7 ;  /* 0x000000ffff937224 */ /* 0x000fe200078e0007 */
[----:B------:R-:W-:Y:S06]  /*1860*/  BRA `(.L_x_11846) ;  /* 0x0000000400287947 */ /* 0x000fec0003800000 */
.L_x_42173:
        /* <DEDUP_REMOVED lines=12> */
.L_x_11848:
[----:B------:R-:W-:Y:S05]  /*1930*/  BSYNC.RECONVERGENT B2 ;  /* 0x0000000000027941 */ /* 0x000fea0003800200 */
.L_x_11847:
        /* <DEDUP_REMOVED lines=44> */
[----:B------:R-:W-:-:S04]  /*1c00*/  IMAD.WIDE.U32 R6, R7, -0x2daee0ad, RZ ;  /* 0xd2511f5307067825 */ /* 0x000fc800078e00ff */
[----:B------:R-:W-:Y:S01]  /*1c10*/  IMAD.WIDE.U32 R146, R146, -0x2daee0ad, RZ ;  /* 0xd2511f5392927825 */ /* 0x000fe200078e00ff */
[----:B------:R-:W-:Y:S01]  /*1c20*/  LOP3.LUT R7, R24, UR5, R7, 0x96, !PT ;  /* 0x0000000518077c12 */ /* 0x000fe2000f8e9607 */
[----:B------:R-:W-:-:S06]  /*1c30*/  UIADD3 UR5, UPT, UPT, UR9, -0x24c28bd8, URZ ;  /* 0xdb3d742809057890 */ /* 0x000fcc000fffe0ff */
[----:B------:R-:W-:Y:S01]  /*1c40*/  LOP3.LUT R5, R6, UR5, R147, 0x96, !PT ;  /* 0x0000000506057c12 */ /* 0x000fe2000f8e9693 */
[----:B------:R-:W-:Y:S01]  /*1c50*/  UIADD3 UR5, UPT, UPT, UR8, -0xe443238, URZ ;  /* 0xf1bbcdc808057890 */ /* 0x000fe2000fffe0ff */
[----:B------:R-:W-:-:S04]  /*1c60*/  IMAD.WIDE.U32 R6, R7, -0x326172a9, RZ ;  /* 0xcd9e8d5707067825 */ /* 0x000fc800078e00ff */
[----:B------:R-:W-:Y:S01]  /*1c70*/  IMAD.MOV.U32 R147, RZ, RZ, R178 ;  /* 0x000000ffff937224 */ /* 0x000fe200078e00b2 */
[----:B------:R-:W-:Y:S01]  /*1c80*/  LOP3.LUT R24, R4, UR5, R7, 0x96, !PT ;  /* 0x0000000504187c12 */ /* 0x000fe2000f8e9607 */
[----:B------:R-:W-:Y:S01]  /*1c90*/  UIADD3 UR5, UPT, UPT, UR8, -0x700cb87f, URZ ;  /* 0x8ff3478108057890 */ /* 0x000fe2000fffe0ff */
[----:B------:R-:W-:-:S04]  /*1ca0*/  IMAD.WIDE.U32 R4, R5, -0x326172a9, RZ ;  /* 0xcd9e8d5705047825 */ /* 0x000fc800078e00ff */
[----:B------:R-:W-:Y:S01]  /*1cb0*/  IMAD.WIDE.U32 R24, R24, -0x2daee0ad, RZ ;  /* 0xd2511f5318187825 */ /* 0x000fe200078e00ff */
[----:B------:R-:W-:Y:S01]  /*1cc0*/  LOP3.LUT R6, R6, UR5, R5, 0x96, !PT ;  /* 0x0000000506067c12 */ /* 0x000fe2000f8e9605 */
[----:B------:R-:W-:Y:S02]  /*1cd0*/  UIADD3 UR5, UPT, UPT, UR9, -0x695add53, URZ ;  /* 0x96a522ad09057890 */ /* 0x000fe4000fffe0ff */
[----:B------:R-:W-:-:S04]  /*1ce0*/  IMAD.MOV.U32 R176, RZ, RZ, R24 ;  /* 0x000000ffffb07224 */ /* 0x000fc800078e0018 */
[----:B------:R-:W-:Y:S01]  /*1cf0*/  LOP3.LUT R7, R146, UR5, R25, 0x96, !PT ;  /* 0x0000000592077c12 */ /* 0x000fe2000f8e9619 */
[----:B------:R-:W-:-:S07]  /*1d00*/  HFMA2 R146, -RZ, RZ, 0, 0 ;  /* 0x00000000ff927431 */ /* 0x000fce00000001ff */
.L_x_11846:
[----:B------:R-:W-:Y:S05]  /*1d10*/  BSYNC.RECONVERGENT B1 ;  /* 0x0000000000017941 */ /* 0x000fea0003800200 */
.L_x_11845:
        /* <DEDUP_REMOVED lines=16> */
[----:B------:R-:W-:-:S03]  /*1e20*/  PLOP3.LUT P0, PT, P0, PT, PT, 0x8, 0x80 ;  /* 0x000000000080781c */ /* 0x000fc6000070e170 */
[--C-:B------:R-:W-:Y:S01]  /*1e30*/  FFMA.FTZ R25, R25, R128, R24.reuse ;  /* 0x0000008019197223 */ /* 0x100fe20000010018 */
[----:B------:R-:W-:-:S09]  /*1e40*/  PRMT R24, R140, 0x7632, R24 ;  /* 0x000076328c187816 */ /* 0x000fd20000000018 */
        /* <DEDUP_REMOVED lines=10> */
.L_x_11851:
        /* <DEDUP_REMOVED lines=12> */
.L_x_11853:
[----:B------:R-:W-:Y:S05]  /*1fb0*/  BSYNC.RECONVERGENT B2 ;  /* 0x0000000000027941 */ /* 0x000fea0003800200 */
.L_x_11852:
        /* <DEDUP_REMOVED lines=50> */
[----:B------:R-:W-:-:S05]  /*22e0*/  IMAD.WIDE.U32 R6, R7, -0x326172a9, RZ ;  /* 0xcd9e8d5707067825 */ /* 0x000fca00078e00ff */
[----:B------:R-:W-:Y:S01]  /*22f0*/  LOP3.LUT R146, R4, UR5, R7, 0x96, !PT ;  /* 0x0000000504927c12 */ /* 0x000fe2000f8e9607 */
[----:B------:R-:W-:Y:S01]  /*2300*/  UIADD3 UR5, UPT, UPT, UR8, -0x700cb87f, URZ ;  /* 0x8ff3478108057890 */ /* 0x000fe2000fffe0ff */
[----:B------:R-:W-:-:S04]  /*2310*/  IMAD.WIDE.U32 R4, R5, -0x326172a9, RZ ;  /* 0xcd9e8d5705047825 */ /* 0x000fc800078e00ff */
[----:B------:R-:W-:Y:S01]  /*2320*/  IMAD.WIDE.U32 R146, R146, -0x2daee0ad, RZ ;  /* 0xd2511f5392927825 */ /* 0x000fe200078e00ff */
[----:B------:R-:W-:Y:S01]  /*2330*/  LOP3.LUT R6, R6, UR5, R5, 0x96, !PT ;  /* 0x0000000506067c12 */ /* 0x000fe2000f8e9605 */
[----:B------:R-:W-:Y:S02]  /*2340*/  UIADD3 UR5, UPT, UPT, UR9, -0x695add53, URZ ;  /* 0x96a522ad09057890 */ /* 0x000fe4000fffe0ff */
[----:B------:R-:W-:Y:S01]  /*2350*/  IMAD.MOV.U32 R5, RZ, RZ, R176 ;  /* 0x000000ffff057224 */ /* 0x000fe200078e00b0 */
[----:B------:R-:W-:-:S03]  /*2360*/  MOV R176, R146 ;  /* 0x0000009200b07202 */ /* 0x000fc60000000f00 */
[----:B------:R-:W-:Y:S01]  /*2370*/  LOP3.LUT R7, R148, UR5, R147, 0x96, !PT ;  /* 0x0000000594077c12 */ /* 0x000fe2000f8e9693 */
[----:B------:R-:W-:-:S07]  /*2380*/  IMAD.MOV.U32 R147, RZ, RZ, RZ ;  /* 0x000000ffff937224 */ /* 0x000fce00078e00ff */
.L_x_11850:
[----:B------:R-:W-:Y:S05]  /*2390*/  BSYNC.RECONVERGENT B1 ;  /* 0x0000000000017941 */ /* 0x000fea0003800200 */
.L_x_11849:
[----:B------:R-:W-:Y:S01]  /*23a0*/  I2FP.F32.U32 R5, R5 ;  /* 0x0000000500057245 */ /* 0x000fe20000201000 */
[----:B------:R-:W-:Y:S01]  /*23b0*/  IMAD.U32 R140, R24, 0x10000, RZ ;  /* 0x00010000188c7824 */ /* 0x000fe200078e00ff */
[----:B------:R-:W-:Y:S01]  /*23c0*/  ISETP.NE.AND P1, PT, R147, 0x1, PT ;  /* 0x000000019300780c */ /* 0x000fe20003f25270 */
[----:B------:R-:W-:Y:S01]  /*23d0*/  BSSY.RECONVERGENT B1, `(.L_x_11854) ;  /* 0x000005f000017945 */ /* 0x000fe20003800200 */
[----:B------:R-:W-:Y:S02]  /*23e0*/  IMAD.MOV.U32 R146, RZ, RZ, 0x2 ;  /* 0x00000002ff927424 */ /* 0x000fe400078e00ff */
[----:B------:R-:W-:Y:S01]  /*23f0*/  FFMA.FTZ R24, R5, R222, 1.1641532182693481445e-10 ;  /* 0x2f00000005187423 */ /* 0x000fe200000100de */
[----:B------:R-:W-:-:S04]  /*2400*/  FMUL.FTZ R5, R140, UR4 ;  /* 0x000000048c057c20 */ /* 0x000fc80008410000 */
[----:B------:R-:W-:Y:S01]  /*2410*/  FSETP.GTU.FTZ.AND P0, PT, R24, R221, PT ;  /* 0x000000dd1800720b */ /* 0x000fe20003f1c000 */
[----:B------:R-:W-:Y:S01]  /*2420*/  FMUL.FTZ R5, R5, R220 ;  /* 0x000000dc05057220 */ /* 0x000fe20000410000 */
[----:B------:R-:W-:-:S04]  /*2430*/  PRMT R24, R36, 0x7632, R24 ;  /* 0x0000763224187816 */ /* 0x000fc80000000018 */
[----:B------:R-:W-:Y:S02]  /*2440*/  SHF.L.U32 R149, R24, 0x10, RZ ;  /* 0x0000001018957819 */ /* 0x000fe400000006ff */
        /* <DEDUP_REMOVED lines=13> */
.L_x_11856:
        /* <DEDUP_REMOVED lines=12> */
.L_x_11858:
[----:B------:R-:W-:Y:S05]  /*25e0*/  BSYNC.RECONVERGENT B2 ;  /* 0x0000000000027941 */ /* 0x000fea0003800200 */
.L_x_11857:
        /* <DEDUP_REMOVED lines=58> */
[----:B------:R-:W-:Y:S01]  /*2990*/  MOV R176, R146 ;  /* 0x0000009200b07202 */ /* 0x000fe20000000f00 */
[----:B------:R-:W-:Y:S02]  /*29a0*/  IMAD.MOV.U32 R146, RZ, RZ, RZ ;  /* 0x000000ffff927224 */ /* 0x000fe400078e00ff */
[----:B------:R-:W-:-:S07]  /*29b0*/  LOP3.LUT R7, R148, UR5, R147, 0x96, !PT ;  /* 0x0000000594077c12 */ /* 0x000fce000f8e9693 */
.L_x_11855:
[----:B------:R-:W-:Y:S05]  /*29c0*/  BSYNC.RECONVERGENT B1 ;  /* 0x0000000000017941 */ /* 0x000fea0003800200 */
.L_x_11854:
[----:B------:R-:W-:Y:S01]  /*29d0*/  I2FP.F32.U32 R5, R5 ;  /* 0x0000000500057245 */ /* 0x000fe20000201000 */
[C---:B------:R-:W-:Y:S01]  /*29e0*/  IMAD.U32 R147, R141.reuse, 0x10000, RZ ;  /* 0x000100008d937824 */ /* 0x040fe200078e00ff */
[----:B------:R-:W-:Y:S01]  /*29f0*/  ISETP.NE.AND P2, PT, R146, 0x1, PT ;  /* 0x000000019200780c */ /* 0x000fe20003f45270 */
[----:B------:R-:W-:Y:S01]  /*2a00*/  BSSY.RECONVERGENT B1, `(.L_x_11859) ;  /* 0x0000060000017945 */ /* 0x000fe20003800200 */
[----:B------:R-:W-:Y:S01]  /*2a10*/  PRMT R141, R141, 0x7632, R141 ;  /* 0x000076328d8d7816 */ /* 0x000fe2000000008d */
[----:B------:R-:W-:Y:S01]  /*2a20*/  FFMA.FTZ R140, R5, R222, 1.1641532182693481445e-10 ;  /* 0x2f000000058c7423 */ /* 0x000fe200000100de */
[----:B------:R-:W-:Y:S01]  /*2a30*/  FMUL.FTZ R147, R147, UR4 ;  /* 0x0000000493937c20 */ /* 0x000fe20008410000 */
[----:B------:R-:W-:Y:S02]  /*2a40*/  IMAD.MOV.U32 R5, RZ, RZ, 0x2 ;  /* 0x00000002ff057424 */ /* 0x000fe400078e00ff */
[----:B------:R-:W-:Y:S02]  /*2a50*/  IMAD.MOV.U32 R149, RZ, RZ, R4 ;  /* 0x000000ffff957224 */ /* 0x000fe400078e0004 */
[----:B------:R-:W-:Y:S01]  /*2a60*/  FMUL.FTZ R147, R147, R220 ;  /* 0x000000dc93937220 */ /* 0x000fe20000410000 */
[----:B------:R-:W-:-:S02]  /*2a70*/  FSETP.GTU.FTZ.AND P1, PT, R140, R221, PT ;  /* 0x000000dd8c00720b */ /* 0x000fc40003f3c000 */
[----:B------:R-:W-:Y:S02]  /*2a80*/  SHF.L.U32 R140, R37, 0x10, RZ ;  /* 0x00000010258c7819 */ /* 0x000fe400000006ff */
[----:B------:R-:W-:Y:S02]  /*2a90*/  FSEL R147, R147, RZ, !P1 ;  /* 0x000000ff93937208 */ /* 0x000fe40004800000 */
[----:B------:R-:W-:-:S03]  /*2aa0*/  PLOP3.LUT P1, PT, P1, PT, PT, 0x8, 0x80 ;  /* 0x000000000080781c */ /* 0x000fc60000f2e170 */
[----:B------:R-:W-:-:S05]  /*2ab0*/  FFMA.FTZ R140, R147, R130, R140 ;  /* 0x00000082938c7223 */ /* 0x000fca000001008c */
[----:B------:R-:W-:Y:S01]  /*2ac0*/  MOV R147, R140 ;  /* 0x0000008c00937202 */ /* 0x000fe20000000f00 */
        /* <DEDUP_REMOVED lines=9> */
.L_x_11861:
        /* <DEDUP_REMOVED lines=12> */
.L_x_11863:
[----:B------:R-:W-:Y:S05]  /*2c20*/  BSYNC.RECONVERGENT B2 ;  /* 0x0000000000027941 */ /* 0x000fea0003800200 */
.L_x_11862:
        /* <DEDUP_REMOVED lines=56> */
[----:B------:R-:W-:Y:S01]  /*2fb0*/  IMAD.WIDE.U32 R4, R5, -0x326172a9, RZ ;  /* 0xcd9e8d5705047825 */ /* 0x000fe200078e00ff */
[----:B------:R-:W-:-:S03]  /*2fc0*/  MOV R149, R176 ;  /* 0x000000b000957202 */ /* 0x000fc60000000f00 */
[----:B------:R-:W-:Y:S01]  /*2fd0*/  IMAD.MOV.U32 R176, RZ, RZ, R148 ;  /* 0x000000ffffb07224 */ /* 0x000fe200078e0094 */
[----:B------:R-:W-:Y:S01]  /*2fe0*/  LOP3.LUT R6, R6, UR5, R5, 0x96, !PT ;  /* 0x0000000506067c12 */ /* 0x000fe2000f8e9605 */
[----:B------:R-:W-:-:S07]  /*2ff0*/  IMAD.MOV.U32 R5, RZ, RZ, RZ ;  /* 0x000000ffff057224 */ /* 0x000fce00078e00ff */
.L_x_11860:
[----:B------:R-:W-:Y:S05]  /*3000*/  BSYNC.RECONVERGENT B1 ;  /* 0x0000000000017941 */ /* 0x000fea0003800200 */
.L_x_11859:
[----:B------:R-:W-:Y:S01]  /*3010*/  I2FP.F32.U32 R149, R149 ;  /* 0x0000009500957245 */ /* 0x000fe20000201000 */
[----:B------:R-:W-:Y:S01]  /*3020*/  BSSY.RECONVERGENT B1, `(.L_x_11864) ;  /* 0x0000062000017945 */ /* 0x000fe20003800200 */
[----:B------:R-:W-:Y:S01]  /*3030*/  SHF.L.U32 R141, R141, 0x10, RZ ;  /* 0x000000108d8d7819 */ /* 0x000fe200000006ff */
[----:B------:R-:W-:Y:S01]  /*3040*/  IMAD.MOV.U32 R162, RZ, RZ, 0x2 ;  /* 0x00000002ffa27424 */ /* 0x000fe200078e00ff */
[----:B------:R-:W-:Y:S01]  /*3050*/  ISETP.NE.AND P3, PT, R5, 0x1, PT ;  /* 0x000000010500780c */ /* 0x000fe20003f65270 */
[----:B------:R-:W-:Y:S01]  /*3060*/  FFMA.FTZ R146, R149, R222, 1.1641532182693481445e-10 ;  /* 0x2f00000095927423 */ /* 0x000fe200000100de */
[----:B------:R-:W-:Y:S01]  /*3070*/  MOV R148, R4 ;  /* 0x0000000400947202 */ /* 0x000fe20000000f00 */
[----:B------:R-:W-:-:S03]  /*3080*/  FMUL.FTZ R141, R141, UR4 ;  /* 0x000000048d8d7c20 */ /* 0x000fc60008410000 */
[----:B------:R-:W-:Y:S01]  /*3090*/  FSETP.GTU.FTZ.AND P2, PT, R146, R221, PT ;  /* 0x000000dd9200720b */ /* 0x000fe20003f5c000 */
[----:B------:R-:W-:Y:S01]  /*30a0*/  FMUL.FTZ R141, R141, R220 ;  /* 0x000000dc8d8d7220 */ /* 0x000fe20000410000 */
[----:B------:R-:W-:-:S05]  /*30b0*/  PRMT R146, R37, 0x7632, R146 ;  /* 0x0000763225927816 */ /* 0x000fca0000000092 */
[----:B------:R-:W-:Y:S01]  /*30c0*/  IMAD.U32 R149, R146, 0x10000, RZ ;  /* 0x0001000092957824 */ /* 0x000fe200078e00ff */
[----:B------:R-:W-:Y:S02]  /*30d0*/  FSEL R146, R141, RZ, !P2 ;  /* 0x000000ff8d927208 */ /* 0x000fe40005000000 */
[----:B------:R-:W-:-:S03]  /*30e0*/  PLOP3.LUT P2, PT, P2, PT, PT, 0x8, 0x80 ;  /* 0x000000000080781c */ /* 0x000fc6000174e170 */
[----:B------:R-:W-:-:S04]  /*30f0*/  FFMA.FTZ R141, R146, R131, R149 ;  /* 0x00000083928d7223 */ /* 0x000fc80000010095 */
        /* <DEDUP_REMOVED lines=10> */
.L_x_11866:
        /* <DEDUP_REMOVED lines=12> */
.L_x_11868:
[----:B------:R-:W-:Y:S05]  /*3260*/  BSYNC.RECONVERGENT B2 ;  /* 0x0000000000027941 */ /* 0x000fea0003800200 */
.L_x_11867:
        /* <DEDUP_REMOVED lines=56> */
[----:B------:R-:W-:Y:S01]  /*35f0*/  IMAD.MOV.U32 R148, RZ, RZ, R176 ;  /* 0x000000ffff947224 */ /* 0x000fe200078e00b0 */
[----:B------:R-:W-:Y:S01]  /*3600*/  UIADD3 UR5, UPT, UPT, UR8, -0x700cb87f, URZ ;  /* 0x8ff3478108057890 */ /* 0x000fe2000fffe0ff */
[----:B------:R-:W-:Y:S02]  /*3610*/  IMAD.MOV.U32 R176, RZ, RZ, R4 ;  /* 0x000000ffffb07224 */ /* 0x000fe400078e0004 */
[----:B------:R-:W-:-:S05]  /*3620*/  IMAD.WIDE.U32 R4, R149, -0x326172a9, RZ ;  /* 0xcd9e8d5795047825 */ /* 0x000fca00078e00ff */
[----:B------:R-:W-:-:S07]  /*3630*/  LOP3.LUT R6, R6, UR5, R5, 0x96, !PT ;  /* 0x0000000506067c12 */ /* 0x000fce000f8e9605 */
.L_x_11865:
[----:B------:R-:W-:Y:S05]  /*3640*/  BSYNC.RECONVERGENT B1 ;  /* 0x0000000000017941 */ /* 0x000fea0003800200 */
.L_x_11864:
[----:B------:R-:W-:Y:S01]  /*3650*/  I2FP.F32.U32 R5, R148 ;  /* 0x0000009400057245 */ /* 0x000fe20000201000 */
[----:B------:R-:W-:Y:S01]  /*3660*/  IMAD.U32 R149, R142, 0x10000, RZ ;  /* 0x000100008e957824 */ /* 0x000fe200078e00ff */
[----:B------:R-:W-:Y:S01]  /*3670*/  ISETP.NE.AND P4, PT, R162, 0x1, PT ;  /* 0x00000001a200780c */ /* 0x000fe20003f85270 */
[----:B------:R-:W-:Y:S01]  /*3680*/  BSSY.RECONVERGENT B1, `(.L_x_11869) ;  /* 0x000005f000017945 */ /* 0x000fe20003800200 */
[----:B------:R-:W-:Y:S01]  /*3690*/  PRMT R142, R142, 0x7632, R142 ;  /* 0x000076328e8e7816 */ /* 0x000fe2000000008e */
[----:B------:R-:W-:Y:S01]  /*36a0*/  FFMA.FTZ R148, R5, R222, 1.1641532182693481445e-10 ;  /* 0x2f00000005947423 */ /* 0x000fe200000100de */
[----:B------:R-:W-:Y:S01]  /*36b0*/  FMUL.FTZ R149, R149, UR4 ;  /* 0x0000000495957c20 */ /* 0x000fe20008410000 */
[----:B------:R-:W-:-:S03]  /*36c0*/  HFMA2 R5, -RZ, RZ, 0, 1.1920928955078125e-07 ;  /* 0x00000002ff057431 */ /* 0x000fc600000001ff */
        /* <DEDUP_REMOVED lines=16> */
.L_x_11871:
        /* <DEDUP_REMOVED lines=12> */
.L_x_11873:
[----:B------:R-:W-:Y:S05]  /*3890*/  BSYNC.RECONVERGENT B2 ;  /* 0x0000000000027941 */ /* 0x000fea0003800200 */
.L_x_11872:
        /* <DEDUP_REMOVED lines=60> */
[----:B------:R-:W-:-:S07]  /*3c60*/  HFMA2 R5, -RZ, RZ, 0, 0 ;  /* 0x00000000ff057431 */ /* 0x000fce00000001ff */
.L_x_11870:
[----:B------:R-:W-:Y:S05]  /*3c70*/  BSYNC.RECONVERGENT B1 ;  /* 0x0000000000017941 */ /* 0x000fea0003800200 */
.L_x_11869:
[----:B------:R-:W-:Y:S01]  /*3c80*/  I2FP.F32.U32 R149, R149 ;  /* 0x0000009500957245 */ /* 0x000fe20000201000 */
[----:B------:R-:W-:Y:S01]  /*3c90*/  IMAD.U32 R142, R142, 0x10000, RZ ;  /* 0x000100008e8e7824 */ /* 0x000fe200078e00ff */
[----:B------:R-:W-:Y:S01]  /*3ca0*/  ISETP.NE.AND P5, PT, R5, 0x1, PT ;  /* 0x000000010500780c */ /* 0x000fe20003fa5270 */
[----:B------:R-:W-:Y:S01]  /*3cb0*/  BSSY.RECONVERGENT B1, `(.L_x_11874) ;  /* 0x0000060000017945 */ /* 0x000fe20003800200 */
[----:B------:R-:W-:Y:S02]  /*3cc0*/  HFMA2 R177, -RZ, RZ, 0, 1.1920928955078125e-07 ;  /* 0x00000002ffb17431 */ /* 0x000fe400000001ff */
[----:B------:R-:W-:Y:S01]  /*3cd0*/  FFMA.FTZ R162, R149, R222, 1.1641532182693481445e-10 ;  /* 0x2f00000095a27423 */ /* 0x000fe200000100de */
[----:B------:R-:W-:Y:S01]  /*3ce0*/  FMUL.FTZ R149, R142, UR4 ;  /* 0x000000048e957c20 */ /* 0x000fe20008410000 */
[----:B------:R-:W-:-:S03]  /*3cf0*/  PRMT R142, R38, 0x7632, R142 ;  /* 0x00007632268e7816 */ /* 0x000fc6000000008e */
[----:B------:R-:W-:Y:S01]  /*3d00*/  FMUL.FTZ R149, R149, R220 ;  /* 0x000000dc95957220 */ /* 0x000fe20000410000 */
[----:B------:R-:W-:Y:S01]  /*3d10*/  FSETP.GTU.FTZ.AND P4, PT, R162, R221, PT ;  /* 0x000000dda200720b */ /* 0x000fe20003f9c000 */
[----:B------:R-:W-:Y:S02]  /*3d20*/  IMAD.U32 R163, R142, 0x10000, RZ ;  /* 0x000100008ea37824 */ /* 0x000fe400078e00ff */
[----:B------:R-:W-:Y:S01]  /*3d30*/  IMAD.MOV.U32 R162, RZ, RZ, R4 ;  /* 0x000000ffffa27224 */ /* 0x000fe200078e0004 */
        /* <DEDUP_REMOVED lines=13> */
.L_x_11876:
        /* <DEDUP_REMOVED lines=12> */
.L_x_11878:
[----:B------:R-:W-:Y:S05]  /*3ed0*/  BSYNC.RECONVERGENT B2 ;  /* 0x0000000000027941 */ /* 0x000fea0003800200 */
.L_x_11877:
        /* <DEDUP_REMOVED lines=57> */
[----:B------:R-:W-:Y:S01]  /*4270*/  MOV R176, R4 ;  /* 0x0000000400b07202 */ /* 0x000fe20000000f00 */
[----:B------:R-:W-:Y:S01]  /*4280*/  UIADD3 UR5, UPT, UPT, UR8, -0x700cb87f, URZ ;  /* 0x8ff3478108057890 */ /* 0x000fe2000fffe0ff */
[----:B------:R-:W-:-:S05]  /*4290*/  IMAD.WIDE.U32 R4, R163, -0x326172a9, RZ ;  /* 0xcd9e8d57a3047825 */ /* 0x000fca00078e00ff */
[----:B------:R-:W-:-:S07]  /*42a0*/  LOP3.LUT R6, R6, UR5, R5, 0x96, !PT ;  /* 0x0000000506067c12 */ /* 0x000fce000f8e9605 */
.L_x_11875:
[----:B------:R-:W-:Y:S05]  /*42b0*/  BSYNC.RECONVERGENT B1 ;  /* 0x0000000000017941 */ /* 0x000fea0003800200 */
.L_x_11874:
[----:B------:R-:W-:Y:S01]  /*42c0*/  I2FP.F32.U32 R5, R162 ;  /* 0x000000a200057245 */ /* 0x000fe20000201000 */
[----:B------:R-:W-:Y:S01]  /*42d0*/  BSSY.RECONVERGENT B1, `(.L_x_11879) ;  /* 0x0000064000017945 */ /* 0x000fe20003800200 */
[----:B------:R-:W-:-:S03]  /*42e0*/  ISETP.NE.AND P6, PT, R177, 0x1, PT ;  /* 0x00000001b100780c */ /* 0x000fc60003fc5270 */
[----:B------:R-:W-:Y:S01]  /*42f0*/  FFMA.FTZ R162, R5, R222, 1.1641532182693481445e-10 ;  /* 0x2f00000005a27423 */ /* 0x000fe200000100de */
[C---:B------:R-:W-:Y:S01]  /*4300*/  IMAD.U32 R5, R143.reuse, 0x10000, RZ ;  /* 0x000100008f057824 */ /* 0x040fe200078e00ff */
[----:B------:R-:W-:-:S03]  /*4310*/  PRMT R143, R143, 0x7632, R143 ;  /* 0x000076328f8f7816 */ /* 0x000fc6000000008f */
[----:B------:R-:W-:Y:S01]  /*4320*/  FMUL.FTZ R5, R5, UR4 ;  /* 0x0000000405057c20 */ /* 0x000fe20008410000 */
[----:B------:R-:W-:Y:S01]  /*4330*/  FSETP.GTU.FTZ.AND P5, PT, R162, R221, PT ;  /* 0x000000dda200720b */ /* 0x000fe20003fbc000 */
[----:B------:R-:W-:Y:S02]  /*4340*/  IMAD.MOV.U32 R162, RZ, RZ, R4 ;  /* 0x000000ffffa27224 */ /* 0x000fe400078e0004 */
[----:B------:R-:W-:-:S05]  /*4350*/  FMUL.FTZ R5, R5, R220 ;  /* 0x000000dc05057220 */ /* 0x000fca0000410000 */
[----:B------:R-:W-:Y:S02]  /*4360*/  FSEL R163, R5, RZ, !P5 ;  /* 0x000000ff05a37208 */ /* 0x000fe40006800000 */
[----:B------:R-:W-:Y:S02]  /*4370*/  SHF.L.U32 R5, R39, 0x10, RZ ;  /* 0x0000001027057819 */ /* 0x000fe400000006ff */
        /* <DEDUP_REMOVED lines=12> */
.L_x_11881:
[----:B------:R-:W-:Y:S01]  /*4440*/  VIADD R9, R9, 0x1 ;  /* 0x0000000109097836 */ /* 0x000fe20000000000 */
[----:B------:R-:W-:Y:S04]  /*4450*/  BSSY.RECONVERGENT B2, `(.L_x_11882) ;  /* 0x000000e000027945 */ /* 0x000fe80003800200 */
[----:B------:R-:W-:-:S13]  /*4460*/  ISETP.NE.AND P6, PT, R9, RZ, PT ;  /* 0x000000ff0900720c */ /* 0x000fda0003fc5270 */
[----:B------:R-:W-:Y:S05]  /*4470*/  @P6 BRA `(.L_x_11883) ;  /* 0x00000000002c6947 */ /* 0x000fea0003800000 */
[----:B------:R-:W-:Y:S01]  /*4480*/  VIADD R8, R8, 0x1 ;  /* 0x0000000108087836 */ /* 0x000fe20000000000 */
[----:B------:R-:W-:-:S04]  /*4490*/  LOP3.LUT R0, R0, 0xfffffdff, RZ, 0xc0, !PT ;  /* 0xfffffdff00007812 */ /* 0x000fc800078ec0ff */
[----:B------:R-:W-:Y:S02]  /*44a0*/  ISETP.NE.AND P6, PT, R8, RZ, PT ;  /* 0x000000ff0800720c */ /* 0x000fe40003fc5270 */
[----:B------:R-:W-:-:S11]  /*44b0*/  @P0 LOP3.LUT R0, R0, 0x200, RZ, 0xfc, !PT ;  /* 0x0000020000000812 */ /* 0x000fd600078efcff */
[----:B------:R-:W-:Y:S01]  /*44c0*/  @!P6 IADD3 R11, PT, PT, R11, 0x1, RZ ;  /* 0x000000010b0be810 */ /* 0x000fe20007ffe0ff */
[----:B------:R-:W-:Y:S02]  /*44d0*/  @!P6 VIADD R4, R3, 0x1 ;  /* 0x000000010304e836 */ /* 0x000fe40000000000 */
[----:B------:R-:W-:Y:S01]  /*44e0*/  @!P6 IMAD.MOV.U32 R8, RZ, RZ, RZ ;  /* 0x000000ffff08e224 */ /* 0x000fe200078e00ff */
[----:B------:R-:W-:-:S13]  /*44f0*/  ISETP.NE.AND P0, PT, R11, RZ, !P6 ;  /* 0x000000ff0b00720c */ /* 0x000fda0007705270 */
[----:B------:R-:W-:Y:S01]  /*4500*/  @P0 IMAD.MOV R4, RZ, RZ, R3 ;  /* 0x000000ffff040224 */ /* 0x000fe200078e0203 */
[----:B------:R-:W-:-:S04]  /*4510*/  LOP3.LUT P0, RZ, R0, 0x200, RZ, 0xc0, !PT ;  /* 0x0000020000ff7812 */ /* 0x000fc8000780c0ff */
[----:B------:R-:W-:-:S09]  /*4520*/  @!P6 MOV R3, R4 ;  /* 0x000000040003e202 */ /* 0x000fd20000000f00 */
.L_x_11883:
[----:B------:R-:W-:Y:S05]  /*4530*/  BSYNC.RECONVERGENT B2 ;  /* 0x0000000000027941 */ /* 0x000fea0003800200 */
.L_x_11882:
        /* <DEDUP_REMOVED lines=38> */
[----:B------:R-:W-:-:S04]  /*47a0*/  IMAD.WIDE.U32 R178, R162, -0x326172a9, RZ ;  /* 0xcd9e8d57a2b27825 */ /* 0x000fc800078e00ff */
[----:B------:R-:W-:Y:S01]  /*47b0*/  IMAD.MOV.U32 R162, RZ, RZ, R176 ;  /* 0x000000ffffa27224 */ /* 0x000fe200078e00b0 */
        /* <DEDUP_REMOVED lines=18> */
[----:B------:R-:W-:-:S05]  /*48e0*/  IMAD.WIDE.U32 R4, R177, -0x326172a9, RZ ;  /* 0xcd9e8d57b1047825 */ /* 0x000fca00078e00ff */
[----:B------:R-:W-:Y:S01]  /*48f0*/  LOP3.LUT R6, R6, UR5, R5, 0x96, !PT ;  /* 0x0000000506067c12 */ /* 0x000fe2000f8e9605 */
[----:B------:R-:W-:-:S07]  /*4900*/  IMAD.MOV.U32 R5, RZ, RZ, RZ ;  /* 0x000000ffff057224 */ /* 0x000fce00078e00ff */
.L_x_11880:
[----:B------:R-:W-:Y:S05]  /*4910*/  BSYNC.RECONVERGENT B1 ;  /* 0x0000000000017941 */ /* 0x000fea0003800200 */
.L_x_11879:
[----:B------:R-:W-:Y:S01]  /*4920*/  I2FP.F32.U32 R162, R162 ;  /* 0x000000a200a27245 */ /* 0x000fe20000201000 */
[----:B------:R-:W-:Y:S01]  /*4930*/  IMAD.U32 R143, R143, 0x10000, RZ ;  /* 0x000100008f8f7824 */ /* 0x000fe200078e00ff */
[----:B------:R-:W-:Y:S02]  /*4940*/  F2FP.BF16.F32.PACK_AB R141, R141, R140 ;  /* 0x0000008c8d8d723e */ /* 0x000fe400000010ff */
[----:B------:R-:W-:Y:S01]  /*4950*/  F2FP.BF16.F32.PACK_AB R142, R142, R148 ;  /* 0x000000948e8e723e */ /* 0x000fe200000010ff */
[----:B------:R-:W-:Y:S01]  /*4960*/  FFMA.FTZ R162, R162, R222, 1.1641532182693481445e-10 ;  /* 0x2f000000a2a27423 */ /* 0x000fe200000100de */
[----:B------:R-:W-:Y:S01]  /*4970*/  FMUL.FTZ R143, R143, UR4 ;  /* 0x000000048f8f7c20 */ /* 0x000fe20008410000 */
[----:B------:R-:W-:-:S03]  /*4980*/  F2FP.BF16.F32.PACK_AB R140, R24, R25 ;  /* 0x00000019188c723e */ /* 0x000fc600000010ff */
[----:B------:R-:W-:Y:S01]  /*4990*/  FSETP.GTU.FTZ.AND P6, PT, R162, R221, PT ;  /* 0x000000dda200720b */ /* 0x000fe20003fdc000 */
[----:B------:R-:W-:Y:S01]  /*49a0*/  FMUL.FTZ R143, R143, R220 ;  /* 0x000000dc8f8f7220 */ /* 0x000fe20000410000 */
[----:B------:R-:W-:-:S04]  /*49b0*/  PRMT R162, R39, 0x7632, R162 ;  /* 0x0000763227a27816 */ /* 0x000fc800000000a2 */
[----:B------:R-:W-:Y:S02]  /*49c0*/  SHF.L.U32 R177, R162, 0x10, RZ ;  /* 0x00000010a2b17819 */ /* 0x000fe400000006ff */
[----:B------:R-:W-:Y:S02]  /*49d0*/  FSEL R162, R143, RZ, !P6 ;  /* 0x000000ff8fa27208 */ /* 0x000fe40007000000 */
[----:B------:R-:W-:-:S03]  /*49e0*/  PLOP3.LUT P6, PT, P6, PT, PT, 0x8, 0x80 ;  /* 0x000000000080781c */ /* 0x000fc600037ce170 */
[----:B------:R-:W-:-:S05]  /*49f0*/  FFMA.FTZ R162, R162, R127, R177 ;  /* 0x0000007fa2a27223 */ /* 0x000fca00000100b1 */
[----:B------:R-:W-:Y:S01]  /*4a00*/  F2FP.BF16.F32.PACK_AB R143, R162, R163 ;  /* 0x000000a3a28f723e */ /* 0x000fe200000010ff */
[----:B------:R-:W-:Y:S06]  /*4a10*/  BRA `(.L_x_11884) ;  /* 0x0000003000787947 */ /* 0x000fec0003800000 */
.L_x_11844:
        /* <DEDUP_REMOVED lines=16> */
.L_x_11887:
        /* <DEDUP_REMOVED lines=12> */
.L_x_11889:
[----:B------:R-:W-:Y:S05]  /*4be0*/  BSYNC.RECONVERGENT B2 ;  /* 0x0000000000027941 */ /* 0x000fea0003800200 */
.L_x_11888:
        /* <DEDUP_REMOVED lines=61> */
.L_x_11886:
[----:B------:R-:W-:Y:S05]  /*4fc0*/  BSYNC.RECONVERGENT B1 ;  /* 0x0000000000017941 */ /* 0x000fea0003800200 */
.L_x_11885:
        /* <DEDUP_REMOVED lines=10> */
[----:B------:R-:W-:-:S02]  /*5070*/  IMAD.MOV.U32 R147, RZ, RZ, 0x2 ;  /* 0x00000002ff937424 */ /* 0x000fc400078e00ff */
[----:B------:R-:W-:Y:S02]  /*5080*/  IMAD.MOV.U32 R5, RZ, RZ, R4 ;  /* 0x000000ffff057224 */ /* 0x000fe400078e0004 */
[----:B0-----:R-:W-:Y:S01]  /*5090*/  FMUL.FTZ R25, R25, R220 ;  /* 0x000000dc19197220 */ /* 0x001fe20000410000 */
[----:B-1----:R-:W-:Y:S02]  /*50a0*/  FSETP.GTU.FTZ.AND P0, PT, R24, R221, PT ;  /* 0x000000dd1800720b */ /* 0x002fe40003f1c000 */
[----:B------:R-:W-:Y:S02]  /*50b0*/  PRMT R24, R140, 0x7632, R24 ;  /* 0x000076328c187816 */ /* 0x000fe40000000018 */
        /* <DEDUP_REMOVED lines=13> */
.L_x_11892:
        /* <DEDUP_REMOVED lines=12> */
.L_x_11894:
[----:B------:R-:W-:Y:S05]  /*5250*/  BSYNC.RECONVERGENT B2 ;  /* 0x0000000000027941 */ /* 0x000fea0003800200 */
.L_x_11893:
        /* <DEDUP_REMOVED lines=61> */
.L_x_11891:
[----:B------:R-:W-:Y:S05]  /*5630*/  BSYNC.RECONVERGENT B1 ;  /* 0x0000000000017941 */ /* 0x000fea0003800200 */
.L_x_11890:
        /* <DEDUP_REMOVED lines=22> */
.L_x_11897:
        /* <DEDUP_REMOVED lines=12> */
.L_x_11899:
[----:B------:R-:W-:Y:S05]  /*5860*/  BSYNC.RECONVERGENT B2 ;  /* 0x0000000000027941 */ /* 0x000fea0003800200 */
.L_x_11898:
        /* <DEDUP_REMOVED lines=57> */
[----:B------:R-:W-:Y:S02]  /*5c00*/  IMAD.MOV.U32 R5, RZ, RZ, R176 ;  /* 0x000000ffff057224 */ /* 0x000fe400078e00b0 */
[----:B------:R-:W-:Y:S02]  /*5c10*/  IMAD.MOV.U32 R176, RZ, RZ, R146 ;  /* 0x000000ffffb07224 */ /* 0x000fe400078e0092 */
[----:B------:R-:W-:Y:S01]  /*5c20*/  HFMA2 R146, -RZ, RZ, 0, 0 ;  /* 0x00000000ff927431 */ /* 0x000fe200000001ff */
[----:B------:R-:W-:-:S07]  /*5c30*/  LOP3.LUT R7, R148, UR5, R147, 0x96, !PT ;  /* 0x0000000594077c12 */ /* 0x000fce000f8e9693 */
.L_x_11896:
[----:B------:R-:W-:Y:S05]  /*5c40*/  BSYNC.RECONVERGENT B1 ;  /* 0x0000000000017941 */ /* 0x000fea0003800200 */
.L_x_11895:
[----:B------:R-:W-:Y:S01]  /*5c50*/  I2FP.F32.U32 R5, R5 ;  /* 0x0000000500057245 */ /* 0x000fe20000201000 */
[C---:B------:R-:W-:Y:S01]  /*5c60*/  IMAD.U32 R147, R141.reuse, 0x10000, RZ ;  /* 0x000100008d937824 */ /* 0x040fe200078e00ff */
[----:B------:R-:W-:Y:S01]  /*5c70*/  ISETP.NE.AND P2, PT, R146, 0x1, PT ;  /* 0x000000019200780c */ /* 0x000fe20003f45270 */
[----:B------:R-:W-:Y:S01]  /*5c80*/  BSSY.RECONVERGENT B1, `(.L_x_11900) ;  /* 0x000005f000017945 */ /* 0x000fe20003800200 */
[----:B------:R-:W-:Y:S01]  /*5c90*/  PRMT R141, R141, 0x7632, R141 ;  /* 0x000076328d8d7816 */ /* 0x000fe2000000008d */
[----:B------:R-:W-:Y:S01]  /*5ca0*/  FFMA.FTZ R140, R5, R222, 1.1641532182693481445e-10 ;  /* 0x2f000000058c7423 */ /* 0x000fe200000100de */
[----:B------:R-:W-:Y:S01]  /*5cb0*/  FMUL.FTZ R147, R147, UR4 ;  /* 0x0000000493937c20 */ /* 0x000fe20008410000 */
[----:B------:R-:W-:-:S03]  /*5cc0*/  MOV R149, R4 ;  /* 0x0000000400957202 */ /* 0x000fc60000000f00 */
[----:B------:R-:W-:Y:S01]  /*5cd0*/  FMUL.FTZ R5, R147, R220 ;  /* 0x000000dc93057220 */ /* 0x000fe20000410000 */
[----:B------:R-:W-:-:S04]  /*5ce0*/  FSETP.GTU.FTZ.AND P1, PT, R140, R221, PT ;  /* 0x000000dd8c00720b */ /* 0x000fc80003f3c000 */
[----:B------:R-:W-:Y:S02]  /*5cf0*/  FSEL R5, R5, RZ, !P1 ;  /* 0x000000ff05057208 */ /* 0x000fe40004800000 */
[----:B------:R-:W-:-:S03]  /*5d00*/  PLOP3.LUT P1, PT, P1, PT, PT, 0x8, 0x80 ;  /* 0x000000000080781c */ /* 0x000fc60000f2e170 */
[----:B------:R-:W-:Y:S01]  /*5d10*/  FMUL.FTZ R140, R5, R130 ;  /* 0x00000082058c7220 */ /* 0x000fe20000410000 */
[----:B------:R-:W-:-:S03]  /*5d20*/  IMAD.MOV.U32 R5, RZ, RZ, 0x2 ;  /* 0x00000002ff057424 */ /* 0x000fc600078e00ff */
        /* <DEDUP_REMOVED lines=10> */
.L_x_11902:
        /* <DEDUP_REMOVED lines=12> */
.L_x_11904:
[----:B------:R-:W-:Y:S05]  /*5e90*/  BSYNC.RECONVERGENT B2 ;  /* 0x0000000000027941 */ /* 0x000fea0003800200 */
.L_x_11903:
        /* <DEDUP_REMOVED lines=56> */
[----:B------:R-:W-:-:S04]  /*6220*/  IMAD.WIDE.U32 R4, R5, -0x326172a9, RZ ;  /* 0xcd9e8d5705047825 */ /* 0x000fc800078e00ff */
[----:B------:R-:W-:Y:S01]  /*6230*/  IMAD.MOV.U32 R149, RZ, RZ, R176 ;  /* 0x000000ffff957224 */ /* 0x000fe200078e00b0 */
[----:B------:R-:W-:Y:S01]  /*6240*/  LOP3.LUT R6, R6, UR5, R5, 0x96, !PT ;  /* 0x0000000506067c12 */ /* 0x000fe2000f8e9605 */
[----:B------:R-:W-:Y:S02]  /*6250*/  HFMA2 R5, -RZ, RZ, 0, 0 ;  /* 0x00000000ff057431 */ /* 0x000fe400000001ff */
[----:B------:R-:W-:-:S07]  /*6260*/  IMAD.MOV.U32 R176, RZ, RZ, R148 ;  /* 0x000000ffffb07224 */ /* 0x000fce00078e0094 */
.L_x_11901:
[----:B------:R-:W-:Y:S05]  /*6270*/  BSYNC.RECONVERGENT B1 ;  /* 0x0000000000017941 */ /* 0x000fea0003800200 */
.L_x_11900:
[----:B------:R-:W-:Y:S01]  /*6280*/  I2FP.F32.U32 R149, R149 ;  /* 0x0000009500957245 */ /* 0x000fe20000201000 */
[----:B------:R-:W-:Y:S01]  /*6290*/  IMAD.U32 R141, R141, 0x10000, RZ ;  /* 0x000100008d8d7824 */ /* 0x000fe200078e00ff */
[----:B------:R-:W-:Y:S01]  /*62a0*/  ISETP.NE.AND P3, PT, R5, 0x1, PT ;  /* 0x000000010500780c */ /* 0x000fe20003f65270 */
[----:B------:R-:W-:Y:S01]  /*62b0*/  BSSY.RECONVERGENT B1, `(.L_x_11905) ;  /* 0x000005e000017945 */ /* 0x000fe20003800200 */
[----:B------:R-:W-:Y:S02]  /*62c0*/  IMAD.MOV.U32 R162, RZ, RZ, 0x2 ;  /* 0x00000002ffa27424 */ /* 0x000fe400078e00ff */
[----:B------:R-:W-:Y:S01]  /*62d0*/  FFMA.FTZ R146, R149, R222, 1.1641532182693481445e-10 ;  /* 0x2f00000095927423 */ /* 0x000fe200000100de */
[----:B------:R-:W-:Y:S01]  /*62e0*/  FMUL.FTZ R141, R141, UR4 ;  /* 0x000000048d8d7c20 */ /* 0x000fe20008410000 */
[----:B------:R-:W-:-:S03]  /*62f0*/  MOV R148, R4 ;  /* 0x0000000400947202 */ /* 0x000fc60000000f00 */
[----:B------:R-:W-:Y:S01]  /*6300*/  FMUL.FTZ R141, R141, R220 ;  /* 0x000000dc8d8d7220 */ /* 0x000fe20000410000 */
[----:B------:R-:W-:-:S04]  /*6310*/  FSETP.GTU.FTZ.AND P2, PT, R146, R221, PT ;  /* 0x000000dd9200720b */ /* 0x000fc80003f5c000 */
[----:B------:R-:W-:Y:S02]  /*6320*/  FSEL R146, R141, RZ, !P2 ;  /* 0x000000ff8d927208 */ /* 0x000fe40005000000 */
[----:B------:R-:W-:-:S03]  /*6330*/  PLOP3.LUT P2, PT, P2, PT, PT, 0x8, 0x80 ;  /* 0x000000000080781c */ /* 0x000fc6000174e170 */
[----:B------:R-:W-:-:S04]  /*6340*/  FMUL.FTZ R141, R146, R131 ;  /* 0x00000083928d7220 */ /* 0x000fc80000410000 */
        /* <DEDUP_REMOVED lines=10> */
.L_x_11907:
        /* <DEDUP_REMOVED lines=12> */
.L_x_11909:
[----:B------:R-:W-:Y:S05]  /*64b0*/  BSYNC.RECONVERGENT B2 ;  /* 0x0000000000027941 */ /* 0x000fea0003800200 */
.L_x_11908:
        /* <DEDUP_REMOVED lines=61> */
.L_x_11906:
[----:B------:R-:W-:Y:S05]  /*6890*/  BSYNC.RECONVERGENT B1 ;  /* 0x0000000000017941 */ /* 0x000fea0003800200 */
.L_x_11905:
[----:B------:R-:W-:Y:S01]  /*68a0*/  I2FP.F32.U32 R5, R148 ;  /* 0x0000009400057245 */ /* 0x000fe20000201000 */
[----:B------:R-:W-:Y:S01]  /*68b0*/  IMAD.U32 R149, R142, 0x10000, RZ ;  /* 0x000100008e957824 */ /* 0x000fe200078e00ff */
[----:B------:R-:W-:Y:S01]  /*68c0*/  ISETP.NE.AND P4, PT, R162, 0x1, PT ;  /* 0x00000001a200780c */ /* 0x000fe20003f85270 */
[----:B------:R-:W-:Y:S01]  /*68d0*/  BSSY.RECONVERGENT B1, `(.L_x_11910) ;  /* 0x000005e000017945 */ /* 0x000fe20003800200 */
[----:B------:R-:W-:Y:S01]  /*68e0*/  PRMT R142, R142, 0x7632, R142 ;  /* 0x000076328e8e7816 */ /* 0x000fe2000000008e */
[----:B------:R-:W-:Y:S01]  /*68f0*/  FFMA.FTZ R148, R5, R222, 1.1641532182693481445e-10 ;  /* 0x2f00000005947423 */ /* 0x000fe200000100de */
[----:B------:R-:W-:-:S04]  /*6900*/  FMUL.FTZ R149, R149, UR4 ;  /* 0x0000000495957c20 */ /* 0x000fc80008410000 */
[----:B------:R-:W-:Y:S01]  /*6910*/  FMUL.FTZ R5, R149, R220 ;  /* 0x000000dc95057220 */ /* 0x000fe20000410000 */
[----:B------:R-:W-:Y:S02]  /*6920*/  FSETP.GTU.FTZ.AND P3, PT, R148, R221, PT ;  /* 0x000000dd9400720b */ /* 0x000fe40003f7c000 */
        /* <DEDUP_REMOVED lines=14> */
.L_x_11912:
        /* <DEDUP_REMOVED lines=12> */
.L_x_11914:
[----:B------:R-:W-:Y:S05]  /*6ad0*/  BSYNC.RECONVERGENT B2 ;  /* 0x0000000000027941 */ /* 0x000fea0003800200 */
.L_x_11913:
        /* <DEDUP_REMOVED lines=60> */
[----:B------:R-:W-:-:S07]  /*6ea0*/  IMAD.MOV.U32 R5, RZ, RZ, RZ ;  /* 0x000000ffff057224 */ /* 0x000fce00078e00ff */
.L_x_11911:
[----:B------:R-:W-:Y:S05]  /*6eb0*/  BSYNC.RECONVERGENT B1 ;  /* 0x0000000000017941 */ /* 0x000fea0003800200 */
.L_x_11910:
        /* <DEDUP_REMOVED lines=9> */
[----:B------:R-:W-:-:S04]  /*6f50*/  IMAD.MOV.U32 R162, RZ, RZ, R4 ;  /* 0x000000ffffa27224 */ /* 0x000fc800078e0004 */
[----:B------:R-:W-:Y:S02]  /*6f60*/  FSEL R142, R149, RZ, !P4 ;  /* 0x000000ff958e7208 */ /* 0x000fe40006000000 */
[----:B------:R-:W-:-:S03]  /*6f70*/  PLOP3.LUT P4, PT, P4, PT, PT, 0x8, 0x80 ;  /* 0x000000000080781c */ /* 0x000fc6000278e170 */
[----:B------:R-:W-:-:S05]  /*6f80*/  FMUL.FTZ R142, R142, R125 ;  /* 0x0000007d8e8e7220 */ /* 0x000fca0000410000 */
        /* <DEDUP_REMOVED lines=10> */
.L_x_11917:
        /* <DEDUP_REMOVED lines=12> */
.L_x_11919:
[----:B------:R-:W-:Y:S05]  /*70f0*/  BSYNC.RECONVERGENT B2 ;  /* 0x0000000000027941 */ /* 0x000fea0003800200 */
.L_x_11918:
        /* <DEDUP_REMOVED lines=58> */
[----:B------:R-:W-:Y:S02]  /*74a0*/  IMAD.MOV.U32 R176, RZ, RZ, R4 ;  /* 0x000000ffffb07224 */ /* 0x000fe400078e0004 */
[----:B------:R-:W-:-:S05]  /*74b0*/  IMAD.WIDE.U32 R4, R163, -0x326172a9, RZ ;  /* 0xcd9e8d57a3047825 */ /* 0x000fca00078e00ff */
[----:B------:R-:W-:-:S07]  /*74c0*/  LOP3.LUT R6, R6, UR5, R5, 0x96, !PT ;  /* 0x0000000506067c12 */ /* 0x000fce000f8e9605 */
.L_x_11916:
[----:B------:R-:W-:Y:S05]  /*74d0*/  BSYNC.RECONVERGENT B1 ;  /* 0x0000000000017941 */ /* 0x000fea0003800200 */
.L_x_11915:
[----:B------:R-:W-:Y:S01]  /*74e0*/  I2FP.F32.U32 R5, R162 ;  /* 0x000000a200057245 */ /* 0x000fe20000201000 */
[----:B------:R-:W-:Y:S01]  /*74f0*/  BSSY.RECONVERGENT B1, `(.L_x_11920) ;  /* 0x0000063000017945 */ /* 0x000fe20003800200 */
[----:B------:R-:W-:-:S03]  /*7500*/  ISETP.NE.AND P6, PT, R177, 0x1, PT ;  /* 0x00000001b100780c */ /* 0x000fc60003fc5270 */
[----:B------:R-:W-:Y:S01]  /*7510*/  FFMA.FTZ R162, R5, R222, 1.1641532182693481445e-10 ;  /* 0x2f00000005a27423 */ /* 0x000fe200000100de */
[C---:B------:R-:W-:Y:S02]  /*7520*/  SHF.L.U32 R5, R143.reuse, 0x10, RZ ;  /* 0x000000108f057819 */ /* 0x040fe400000006ff */
[----:B------:R-:W-:Y:S02]  /*7530*/  PRMT R143, R143, 0x7632, R143 ;  /* 0x000076328f8f7816 */ /* 0x000fe4000000008f */
[----:B------:R-:W-:Y:S01]  /*7540*/  FSETP.GTU.FTZ.AND P5, PT, R162, R221, PT ;  /* 0x000000dda200720b */ /* 0x000fe20003fbc000 */
[----:B------:R-:W-:Y:S01]  /*7550*/  FMUL.FTZ R5, R5, UR4 ;  /* 0x0000000405057c20 */ /* 0x000fe20008410000 */
[----:B------:R-:W-:-:S03]  /*7560*/  IMAD.MOV.U32 R162, RZ, RZ, R4 ;  /* 0x000000ffffa27224 */ /* 0x000fc600078e0004 */
[----:B------:R-:W-:-:S05]  /*7570*/  FMUL.FTZ R5, R5, R220 ;  /* 0x000000dc05057220 */ /* 0x000fca0000410000 */
        /* <DEDUP_REMOVED lines=13> */
.L_x_11922:
        /* <DEDUP_REMOVED lines=15> */
.L_x_11924:
[----:B------:R-:W-:Y:S05]  /*7740*/  BSYNC.RECONVERGENT B2 ;  /* 0x0000000000027941 */ /* 0x000fea0003800200 */
.L_x_11923:
        /* <DEDUP_REMOVED lines=61> */
.L_x_11921:
[----:B------:R-:W-:Y:S05]  /*7b20*/  BSYNC.RECONVERGENT B1 ;  /* 0x0000000000017941 */ /* 0x000fea0003800200 */
.L_x_11920:
[----:B------:R-:W-:Y:S01]  /*7b30*/  I2FP.F32.U32 R162, R162 ;  /* 0x000000a200a27245 */ /* 0x000fe20000201000 */
[----:B------:R-:W-:Y:S01]  /*7b40*/  IMAD.U32 R143, R143, 0x10000, RZ ;  /* 0x000100008f8f7824 */ /* 0x000fe200078e00ff */
[----:B------:R-:W-:Y:S02]  /*7b50*/  F2FP.BF16.F32.PACK_AB R141, R141, R140 ;  /* 0x0000008c8d8d723e */ /* 0x000fe400000010ff */
        /* <DEDUP_REMOVED lines=8> */
[----:B------:R-:W-:-:S05]  /*7be0*/  FMUL.FTZ R162, R162, R127 ;  /* 0x0000007fa2a27220 */ /* 0x000fca0000410000 */
[----:B------:R-:W-:-:S07]  /*7bf0*/  F2FP.BF16.F32.PACK_AB R143, R162, R163 ;  /* 0x000000a3a28f723e */ /* 0x000fce00000010ff */
.L_x_11884:
[----:B------:R-:W0:Y:S01]  /*7c00*/  LDC.64 R178, c[0x0][0x3a8] ;  /* 0x0000ea00ffb27b82 */ /* 0x000e220000000a00 */
[----:B------:R-:W-:Y:S02]  /*7c10*/  SEL R177, RZ, 0x1000000, !P6 ;  /* 0x01000000ffb17807 */ /* 0x000fe40007000000 */
[----:B------:R-:W-:Y:S02]  /*7c20*/  SEL R220, RZ, 0x10000, !P5 ;  /* 0x00010000ffdc7807 */ /* 0x000fe40006800000 */
[----:B------:R-:W-:Y:S02]  /*7c30*/  SEL R222, RZ, 0x100, !P4 ;  /* 0x00000100ffde7807 */ /* 0x000fe40006000000 */
[----:B------:R-:W-:Y:S02]  /*7c40*/  SEL R221, RZ, 0x1000000, !P2 ;  /* 0x01000000ffdd7807 */ /* 0x000fe40005000000 */
[----:B------:R-:W-:Y:S02]  /*7c50*/  LOP3.LUT R222, R222, R177, R220, 0xfe, !PT ;  /* 0x000000b1dede7212 */ /* 0x000fe400078efedc */
[----:B------:R-:W-:-:S02]  /*7c60*/  SEL R220, RZ, 0x10000, !P1 ;  /* 0x00010000ffdc7807 */ /* 0x000fc40004800000 */
[----:B------:R-:W-:Y:S02]  /*7c70*/  SEL R177, RZ, 0x100, !P0 ;  /* 0x00000100ffb17807 */ /* 0x000fe40004000000 */
[----:B------:R-:W-:Y:S02]  /*7c80*/  LOP3.LUT P6, RZ, R0, 0x2, RZ, 0xc0, !PT ;  /* 0x0000000200ff7812 */ /* 0x000fe400078cc0ff */
[----:B------:R-:W-:Y:S02]  /*7c90*/  LOP3.LUT R177, R177, R221, R220, 0xfe, !PT ;  /* 0x000000ddb1b17212 */ /* 0x000fe400078efedc */
[----:B------:R-:W-:Y:S01]  /*7ca0*/  SEL R220, RZ, 0x1, !P3 ;  /* 0x00000001ffdc7807 */ /* 0x000fe20005800000 */
[----:B0-----:R-:W-:-:S05]  /*7cb0*/  IMAD.WIDE.U32 R178, R2, 0x10, R178 ;  /* 0x0000001002b27825 */ /* 0x001fca00078e00b2 */
[----:B------:R0:W-:Y:S02]  /*7cc0*/  STG.E.128 desc[UR6][R178.64], R140 ;  /* 0x0000008cb2007986 */ /* 0x0001e4000c101d06 */
[----:B0-----:R-:W0:Y:S01]  /*7cd0*/  LDC.64 R142, c[0x0][0x3b0] ;  /* 0x0000ec00ff8e7b82 */ /* 0x001e220000000a00 */
[----:B------:R-:W-:Y:S02]  /*7ce0*/  SEL R140, RZ, 0x1, !P6 ;  /* 0x00000001ff8c7807 */ /* 0x000fe40007000000 */
[----:B------:R-:W-:Y:S02]  /*7cf0*/  LOP3.LUT R141, R222, R220, RZ, 0xfc, !PT ;  /* 0x000000dcde8d7212 */ /* 0x000fe400078efcff */
[----:B------:R-:W-:Y:S02]  /*7d00*/  LOP3.LUT R140, R177, R140, RZ, 0xfc, !PT ;  /* 0x0000008cb18c7212 */ /* 0x000fe400078efcff */
[----:B------:R-:W-:Y:S01]  /*7d10*/  MOV R178, R176 ;  /* 0x000000b000b27202 */ /* 0x000fe20000000f00 */
[----:B------:R-:W-:-:S02]  /*7d20*/  VIADD R176, R2, 0x80 ;  /* 0x0000008002b07836 */ /* 0x000fc40000000000 */
[----:B0-----:R-:W-:-:S05]  /*7d30*/  IMAD.WIDE.U32 R142, R2, 0x8, R142 ;  /* 0x00000008028e7825 */ /* 0x001fca00078e008e */
[----:B------:R0:W-:Y:S02]  /*7d40*/  STG.E.64 desc[UR6][R142.64], R140 ;  /* 0x0000008c8e007986 */ /* 0x0001e4000c101b06 */
.L_x_11843:
[----:B------:R-:W-:Y:S05]  /*7d50*/  BSYNC.RECONVERGENT B0 ;  /* 0x0000000000007941 */ /* 0x000fea0003800200 */
.L_x_11842:
        /* <DEDUP_REMOVED lines=8> */
[----:B------:R-:W1:Y:S02]  /*7de0*/  @P0 LDC.64 R22, c[0x0][0x3a0] ;  /* 0x0000e800ff160b82 */ /* 0x000e640000000a00 */
[----:B-1----:R-:W-:-:S05]  /*7df0*/  @P0 IMAD.WIDE.U32 R22, R176, 0x10, R22 ;  /* 0x00000010b0160825 */ /* 0x002fca00078e0016 */
[----:B------:R0:W5:Y:S02]  /*7e00*/  @P0 LDG.E.128 R36, desc[UR6][R22.64] ;  /* 0x0000000616240981 */ /* 0x000164000c1e1d00 */
[----:B0-----:R-:W-:-:S05]  /*7e10*/  IMAD.WIDE.U32 R22, R176, 0x10, R140 ;  /* 0x00000010b0167825 */ /* 0x001fca00078e008c */
[----:B------:R0:W5:Y:S01]  /*7e20*/  LDG.E.128 R140, desc[UR6][R22.64] ;  /* 0x00000006168c7981 */ /* 0x000162000c1e1d00 */
        /* <DEDUP_REMOVED lines=17> */
.L_x_11930:
        /* <DEDUP_REMOVED lines=12> */
.L_x_11932:
[----:B------:R-:W-:Y:S05]  /*8000*/  BSYNC.RECONVERGENT B2 ;  /* 0x0000000000027941 */ /* 0x000fea0003800200 */
.L_x_11931:
        /* <DEDUP_REMOVED lines=56> */
[----:B------:R-:W-:Y:S01]  /*8390*/  UIADD3 UR5, UPT, UPT, UR9, -0x695add53, URZ ;  /* 0x96a522ad09057890 */ /* 0x000fe2000fffe0ff */
[----:B------:R-:W-:Y:S01]  /*83a0*/  MOV R177, R22 ;  /* 0x0000001600b17202 */ /* 0x000fe20000000f00 */
[----:B------:R-:W-:-:S04]  /*83b0*/  IMAD.MOV.U32 R22, RZ, RZ, R178 ;  /* 0x000000ffff167224 */ /* 0x000fc800078e00b2 */
[----:B------:R-:W-:Y:S01]  /*83c0*/  LOP3.LUT R7, R144, UR5, R23, 0x96, !PT ;  /* 0x0000000590077c12 */ /* 0x000fe2000f8e9617 */
[----:B------:R-:W-:-:S07]  /*83d0*/  IMAD.MOV.U32 R144, RZ, RZ, RZ ;  /* 0x000000ffff907224 */ /* 0x000fce00078e00ff */
.L_x_11929:
[----:B------:R-:W-:Y:S05]  /*83e0*/  BSYNC.RECONVERGENT B1 ;  /* 0x0000000000017941 */ /* 0x000fea0003800200 */
.L_x_11928:
        /* <DEDUP_REMOVED lines=10> */
[----:B------:R-:W-:-:S02]  /*8490*/  HFMA2 R145, -RZ, RZ, 0, 1.1920928955078125e-07 ;  /* 0x00000002ff917431 */ /* 0x000fc400000001ff */
[----:B------:R-:W-:Y:S02]  /*84a0*/  IMAD.MOV.U32 R5, RZ, RZ, R4 ;  /* 0x000000ffff057224 */ /* 0x000fe400078e0004 */
[----:B0-----:R-:W-:Y:S01]  /*84b0*/  FMUL.FTZ R23, R23, R220 ;  /* 0x000000dc17177220 */ /* 0x001fe20000410000 */
[----:B-1----:R-:W-:Y:S01]  /*84c0*/  FSETP.GTU.FTZ.AND P0, PT, R22, R221, PT ;  /* 0x000000dd1600720b */ /* 0x002fe20003f1c000 */
[----:B------:R-:W-:-:S03]  /*84d0*/  IMAD.U32 R22, R36, 0x10000, RZ ;  /* 0x0001000024167824 */ /* 0x000fc600078e00ff */
        /* <DEDUP_REMOVED lines=14> */
.L_x_11935:
        /* <DEDUP_REMOVED lines=12> */
.L_x_11937:
[----:B------:R-:W-:Y:S05]  /*8680*/  BSYNC.RECONVERGENT B2 ;  /* 0x0000000000027941 */ /* 0x000fea0003800200 */
.L_x_11936:
        /* <DEDUP_REMOVED lines=59> */
[----:B------:R-:W-:Y:S01]  /*8a40*/  LOP3.LUT R7, R150, UR5, R145, 0x96, !PT ;  /* 0x0000000596077c12 */ /* 0x000fe2000f8e9691 */
[----:B------:R-:W-:-:S07]  /*8a50*/  HFMA2 R145, -RZ, RZ, 0, 0 ;  /* 0x00000000ff917431 */ /* 0x000fce00000001ff */
.L_x_11934:
[----:B------:R-:W-:Y:S05]  /*8a60*/  BSYNC.RECONVERGENT B1 ;  /* 0x0000000000017941 */ /* 0x000fea0003800200 */
.L_x_11933:
[----:B------:R-:W-:Y:S01]  /*8a70*/  I2FP.F32.U32 R5, R5 ;  /* 0x0000000500057245 */ /* 0x000fe20000201000 */
[----:B------:R-:W-:Y:S01]  /*8a80*/  IMAD.U32 R140, R22, 0x10000, RZ ;  /* 0x00010000168c7824 */ /* 0x000fe200078e00ff */
[----:B------:R-:W-:Y:S01]  /*8a90*/  ISETP.NE.AND P1, PT, R145, 0x1, PT ;  /* 0x000000019100780c */ /* 0x000fe20003f25270 */
[----:B------:R-:W-:Y:S01]  /*8aa0*/  BSSY.RECONVERGENT B1, `(.L_x_11938) ;  /* 0x000005f000017945 */ /* 0x000fe20003800200 */
[----:B------:R-:W-:Y:S02]  /*8ab0*/  HFMA2 R150, -RZ, RZ, 0, 1.1920928955078125e-07 ;  /* 0x00000002ff967431 */ /* 0x000fe400000001ff */
[----:B------:R-:W-:Y:S01]  /*8ac0*/  FFMA.FTZ R22, R5, R222, 1.1641532182693481445e-10 ;  /* 0x2f00000005167423 */ /* 0x000fe200000100de */
[----:B------:R-:W-:-:S04]  /*8ad0*/  FMUL.FTZ R5, R140, UR4 ;  /* 0x000000048c057c20 */ /* 0x000fc80008410000 */
[----:B------:R-:W-:Y:S01]  /*8ae0*/  FSETP.GTU.FTZ.AND P0, PT, R22, R221, PT ;  /* 0x000000dd1600720b */ /* 0x000fe20003f1c000 */
[----:B------:R-:W-:Y:S01]  /*8af0*/  FMUL.FTZ R5, R5, R220 ;  /* 0x000000dc05057220 */ /* 0x000fe20000410000 */
[----:B------:R-:W-:-:S05]  /*8b00*/  PRMT R22, R36, 0x7632, R22 ;  /* 0x0000763224167816 */ /* 0x000fca0000000016 */
[----:B------:R-:W-:Y:S01]  /*8b10*/  IMAD.U32 R151, R22, 0x10000, RZ ;  /* 0x0001000016977824 */ /* 0x000fe200078e00ff */
        /* <DEDUP_REMOVED lines=13> */
.L_x_11940:
        /* <DEDUP_REMOVED lines=12> */
.L_x_11942:
[----:B------:R-:W-:Y:S05]  /*8cb0*/  BSYNC.RECONVERGENT B2 ;  /* 0x0000000000027941 */ /* 0x000fea0003800200 */
.L_x_11941:
        /* <DEDUP_REMOVED lines=61> */
.L_x_11939:
[----:B------:R-:W-:Y:S05]  /*9090*/  BSYNC.RECONVERGENT B1 ;  /* 0x0000000000017941 */ /* 0x000fea0003800200 */
.L_x_11938:
[----:B------:R-:W-:Y:S01]  /*90a0*/  I2FP.F32.U32 R5, R5 ;  /* 0x0000000500057245 */ /* 0x000fe20000201000 */
[C---:B------:R-:W-:Y:S01]  /*90b0*/  IMAD.U32 R144, R141.reuse, 0x10000, RZ ;  /* 0x000100008d907824 */ /* 0x040fe200078e00ff */
[----:B------:R-:W-:Y:S01]  /*90c0*/  ISETP.NE.AND P2, PT, R150, 0x1, PT ;  /* 0x000000019600780c */ /* 0x000fe20003f45270 */
[----:B------:R-:W-:Y:S01]  /*90d0*/  BSSY.RECONVERGENT B1, `(.L_x_11943) ;  /* 0x0000060000017945 */ /* 0x000fe20003800200 */
[----:B------:R-:W-:Y:S01]  /*90e0*/  PRMT R141, R141, 0x7632, R141 ;  /* 0x000076328d8d7816 */ /* 0x000fe2000000008d */
        /* <DEDUP_REMOVED lines=8> */
[----:B------:R-:W-:Y:S01]  /*9170*/  FFMA.FTZ R140, R5, R114, R140 ;  /* 0x00000072058c7223 */ /* 0x000fe2000001008c */
[----:B------:R-:W-:-:S03]  /*9180*/  HFMA2 R5, -RZ, RZ, 0, 1.1920928955078125e-07 ;  /* 0x00000002ff057431 */ /* 0x000fc600000001ff */
        /* <DEDUP_REMOVED lines=10> */
.L_x_11945:
        /* <DEDUP_REMOVED lines=12> */
.L_x_11947:
[----:B------:R-:W-:Y:S05]  /*92f0*/  BSYNC.RECONVERGENT B2 ;  /* 0x0000000000027941 */ /* 0x000fea0003800200 */
.L_x_11946:
        /* <DEDUP_REMOVED lines=61> */
.L_x_11944:
[----:B------:R-:W-:Y:S05]  /*96d0*/  BSYNC.RECONVERGENT B1 ;  /* 0x0000000000017941 */ /* 0x000fea0003800200 */
.L_x_11943:
[----:B------:R-:W-:Y:S01]  /*96e0*/  I2FP.F32.U32 R151, R144 ;  /* 0x0000009000977245 */ /* 0x000fe20000201000 */
[----:B------:R-:W-:Y:S01]  /*96f0*/  IMAD.U32 R141, R141, 0x10000, RZ ;  /* 0x000100008d8d7824 */ /* 0x000fe200078e00ff */
[----:B------:R-:W-:Y:S01]  /*9700*/  ISETP.NE.AND P3, PT, R5, 0x1, PT ;  /* 0x000000010500780c */ /* 0x000fe20003f65270 */
[----:B------:R-:W-:Y:S01]  /*9710*/  BSSY.RECONVERGENT B1, `(.L_x_11948) ;  /* 0x0000060000017945 */ /* 0x000fe20003800200 */
[----:B------:R-:W-:Y:S02]  /*9720*/  IMAD.MOV.U32 R164, RZ, RZ, 0x2 ;  /* 0x00000002ffa47424 */ /* 0x000fe400078e00ff */
[----:B------:R-:W-:Y:S01]  /*9730*/  FFMA.FTZ R144, R151, R222, 1.1641532182693481445e-10 ;  /* 0x2f00000097907423 */ /* 0x000fe200000100de */
[----:B------:R-:W-:Y:S01]  /*9740*/  FMUL.FTZ R141, R141, UR4 ;  /* 0x000000048d8d7c20 */ /* 0x000fe20008410000 */
[----:B------:R-:W-:-:S03]  /*9750*/  IMAD.MOV.U32 R150, RZ, RZ, R4 ;  /* 0x000000ffff967224 */ /* 0x000fc600078e0004 */
[----:B------:R-:W-:Y:S01]  /*9760*/  FSETP.GTU.FTZ.AND P2, PT, R144, R221, PT ;  /* 0x000000dd9000720b */ /* 0x000fe20003f5c000 */
[----:B------:R-:W-:Y:S01]  /*9770*/  FMUL.FTZ R141, R141, R220 ;  /* 0x000000dc8d8d7220 */ /* 0x000fe20000410000 */
[----:B------:R-:W-:-:S04]  /*9780*/  PRMT R144, R37, 0x7632, R144 ;  /* 0x0000763225907816 */ /* 0x000fc80000000090 */
        /* <DEDUP_REMOVED lines=14> */
.L_x_11950:
        /* <DEDUP_REMOVED lines=12> */
.L_x_11952:
[----:B------:R-:W-:Y:S05]  /*9930*/  BSYNC.RECONVERGENT B2 ;  /* 0x0000000000027941 */ /* 0x000fea0003800200 */
.L_x_11951:
        /* <DEDUP_REMOVED lines=61> */
.L_x_11949:
[----:B------:R-:W-:Y:S05]  /*9d10*/  BSYNC.RECONVERGENT B1 ;  /* 0x0000000000017941 */ /* 0x000fea0003800200 */
.L_x_11948:
[----:B------:R-:W-:Y:S01]  /*9d20*/  I2FP.F32.U32 R5, R150 ;  /* 0x0000009600057245 */ /* 0x000fe20000201000 */
[----:B------:R-:W-:Y:S01]  /*9d30*/  BSSY.RECONVERGENT B1, `(.L_x_11953) ;  /* 0x0000061000017945 */ /* 0x000fe20003800200 */
[----:B------:R-:W-:Y:S02]  /*9d40*/  ISETP.NE.AND P4, PT, R164, 0x1, PT ;  /* 0x00000001a400780c */ /* 0x000fe40003f85270 */
[----:B------:R-:W-:Y:S01]  /*9d50*/  MOV R151, R4 ;  /* 0x0000000400977202 */ /* 0x000fe20000000f00 */
[----:B------:R-:W-:Y:S01]  /*9d60*/  FFMA.FTZ R150, R5, R222, 1.1641532182693481445e-10 ;  /* 0x2f00000005967423 */ /* 0x000fe200000100de */
[C---:B------:R-:W-:Y:S02]  /*9d70*/  SHF.L.U32 R5, R142.reuse, 0x10, RZ ;  /* 0x000000108e057819 */ /* 0x040fe400000006ff */
[----:B------:R-:W-:Y:S02]  /*9d80*/  PRMT R142, R142, 0x7632, R142 ;  /* 0x000076328e8e7816 */ /* 0x000fe4000000008e */
[----:B------:R-:W-:Y:S01]  /*9d90*/  FSETP.GTU.FTZ.AND P3, PT, R150, R221, PT ;  /* 0x000000dd9600720b */ /* 0x000fe20003f7c000 */
[----:B------:R-:W-:Y:S01]  /*9da0*/  FMUL.FTZ R5, R5, UR4 ;  /* 0x0000000405057c20 */ /* 0x000fe20008410000 */
[----:B------:R-:W-:-:S03]  /*9db0*/  IMAD.U32 R150, R38, 0x10000, RZ ;  /* 0x0001000026967824 */ /* 0x000fc600078e00ff */
[----:B------:R-:W-:-:S05]  /*9dc0*/  FMUL.FTZ R5, R5, R220 ;  /* 0x000000dc05057220 */ /* 0x000fca0000410000 */
        /* <DEDUP_REMOVED lines=13> */
.L_x_11955:
        /* <DEDUP_REMOVED lines=12> */
.L_x_11957:
[----:B------:R-:W-:Y:S05]  /*9f60*/  BSYNC.RECONVERGENT B2 ;  /* 0x0000000000027941 */ /* 0x000fea0003800200 */
.L_x_11956:
        /* <DEDUP_REMOVED lines=61> */
.L_x_11954:
[----:B------:R-:W-:Y:S05]  /*a340*/  BSYNC.RECONVERGENT B1 ;  /* 0x0000000000017941 */ /* 0x000fea0003800200 */
.L_x_11953:
[----:B------:R-:W-:Y:S01]  /*a350*/  I2FP.F32.U32 R151, R151 ;  /* 0x0000009700977245 */ /* 0x000fe20000201000 */
[----:B------:R-:W-:Y:S01]  /*a360*/  BSSY.RECONVERGENT B1, `(.L_x_11958) ;  /* 0x0000062000017945 */ /* 0x000fe20003800200 */
[----:B------:R-:W-:Y:S01]  /*a370*/  SHF.L.U32 R142, R142, 0x10, RZ ;  /* 0x000000108e8e7819 */ /* 0x000fe200000006ff */
[----:B------:R-:W-:Y:S01]  /*a380*/  IMAD.MOV.U32 R178, RZ, RZ, 0x2 ;  /* 0x00000002ffb27424 */ /* 0x000fe200078e00ff */
[----:B------:R-:W-:Y:S01]  /*a390*/  ISETP.NE.AND P5, PT, R5, 0x1, PT ;  /* 0x000000010500780c */ /* 0x000fe20003fa5270 */
[----:B------:R-:W-:Y:S02]  /*a3a0*/  FFMA.FTZ R164, R151, R222, 1.1641532182693481445e-10 ;  /* 0x2f00000097a47423 */ /* 0x000fe400000100de */
[----:B------:R-:W-:Y:S01]  /*a3b0*/  FMUL.FTZ R151, R142, UR4 ;  /* 0x000000048e977c20 */ /* 0x000fe20008410000 */
[----:B------:R-:W-:Y:S02]  /*a3c0*/  PRMT R142, R38, 0x7632, R142 ;  /* 0x00007632268e7816 */ /* 0x000fe4000000008e */
[----:B------:R-:W-:Y:S01]  /*a3d0*/  FSETP.GTU.FTZ.AND P4, PT, R164, R221, PT ;  /* 0x000000dda400720b */ /* 0x000fe20003f9c000 */
[----:B------:R-:W-:Y:S01]  /*a3e0*/  FMUL.FTZ R151, R151, R220 ;  /* 0x000000dc97977220 */ /* 0x000fe20000410000 */
[----:B------:R-:W-:Y:S01]  /*a3f0*/  MOV R164, R4 ;  /* 0x0000000400a47202 */ /* 0x000fe20000000f00 */
[----:B------:R-:W-:-:S03]  /*a400*/  IMAD.U32 R142, R142, 0x10000, RZ ;  /* 0x000100008e8e7824 */ /* 0x000fc600078e00ff */
        /* <DEDUP_REMOVED lines=13> */
.L_x_11960:
        /* <DEDUP_REMOVED lines=12> */
.L_x_11962:
[----:B------:R-:W-:Y:S05]  /*a5a0*/  BSYNC.RECONVERGENT B2 ;  /* 0x0000000000027941 */ /* 0x000fea0003800200 */
.L_x_11961:
        /* <DEDUP_REMOVED lines=61> */
.L_x_11959:
[----:B------:R-:W-:Y:S05]  /*a980*/  BSYNC.RECONVERGENT B1 ;  /* 0x0000000000017941 */ /* 0x000fea0003800200 */
.L_x_11958:
[----:B------:R-:W-:Y:S01]  /*a990*/  I2FP.F32.U32 R5, R164 ;  /* 0x000000a400057245 */ /* 0x000fe20000201000 */
[----:B------:R-:W-:Y:S01]  /*a9a0*/  BSSY.RECONVERGENT B1, `(.L_x_11963) ;  /* 0x0000064000017945 */ /* 0x000fe20003800200 */
[----:B------:R-:W-:Y:S01]  /*a9b0*/  ISETP.NE.AND P6, PT, R178, 0x1, PT ;  /* 0x00000001b200780c */ /* 0x000fe20003fc5270 */
[----:B------:R-:W-:Y:S02]  /*a9c0*/  IMAD.MOV.U32 R165, RZ, RZ, R4 ;  /* 0x000000ffffa57224 */ /* 0x000fe400078e0004 */
[----:B------:R-:W-:-:S05]  /*a9d0*/  FFMA.FTZ R5, R5, R222, 1.1641532182693481445e-10 ;  /* 0x2f00000005057423 */ /* 0x000fca00000100de */
[----:B------:R-:W-:Y:S01]  /*a9e0*/  FSETP.GTU.FTZ.AND P5, PT, R5, R221, PT ;  /* 0x000000dd0500720b */ /* 0x000fe20003fbc000 */
[C---:B------:R-:W-:Y:S01]  /*a9f0*/  IMAD.U32 R5, R143.reuse, 0x10000, RZ ;  /* 0x000100008f057824 */ /* 0x040fe200078e00ff */
[----:B------:R-:W-:-:S03]  /*aa00*/  PRMT R143, R143, 0x7632, R143 ;  /* 0x000076328f8f7816 */ /* 0x000fc6000000008f */
[----:B------:R-:W-:-:S04]  /*aa10*/  FMUL.FTZ R5, R5, UR4 ;  /* 0x0000000405057c20 */ /* 0x000fc80008410000 */
[----:B------:R-:W-:-:S05]  /*aa20*/  FMUL.FTZ R5, R5, R220 ;  /* 0x000000dc05057220 */ /* 0x000fca0000410000 */
[----:B------:R-:W-:Y:S01]  /*aa30*/  FSEL R164, R5, RZ, !P5 ;  /* 0x000000ff05a47208 */ /* 0x000fe20006800000 */
[----:B------:R-:W-:Y:S01]  /*aa40*/  IMAD.U32 R5, R39, 0x10000, RZ ;  /* 0x0001000027057824 */ /* 0x000fe200078e00ff */
        /* <DEDUP_REMOVED lines=12> */
.L_x_11965:
[----:B------:R-:W-:Y:S01]  /*ab10*/  IADD3 R9, PT, PT, R9, 0x1, RZ ;  /* 0x0000000109097810 */ /* 0x000fe20007ffe0ff */
[----:B------:R-:W-:Y:S03]  /*ab20*/  BSSY.RECONVERGENT B2, `(.L_x_11966) ;  /* 0x000000e000027945 */ /* 0x000fe60003800200 */
[----:B------:R-:W-:-:S13]  /*ab30*/  ISETP.NE.AND P6, PT, R9, RZ, PT ;  /* 0x000000ff0900720c */ /* 0x000fda0003fc5270 */
[----:B------:R-:W-:Y:S05]  /*ab40*/  @P6 BRA `(.L_x_11967) ;  /* 0x00000000002c6947 */ /* 0x000fea0003800000 */
[----:B------:R-:W-:Y:S01]  /*ab50*/  VIADD R8, R8, 0x1 ;  /* 0x0000000108087836 */ /* 0x000fe20000000000 */
[----:B------:R-:W-:-:S04]  /*ab60*/  LOP3.LUT R0, R0, 0xfffffdff, RZ, 0xc0, !PT ;  /* 0xfffffdff00007812 */ /* 0x000fc800078ec0ff */
[----:B------:R-:W-:Y:S02]  /*ab70*/  ISETP.NE.AND P6, PT, R8, RZ, PT ;  /* 0x000000ff0800720c */ /* 0x000fe40003fc5270 */
[----:B------:R-:W-:-:S11]  /*ab80*/  @P0 LOP3.LUT R0, R0, 0x200, RZ, 0xfc, !PT ;  /* 0x0000020000000812 */ /* 0x000fd600078efcff */
[----:B------:R-:W-:Y:S01]  /*ab90*/  @!P6 VIADD R11, R11, 0x1 ;  /* 0x000000010b0be836 */ /* 0x000fe20000000000 */
[----:B------:R-:W-:Y:S02]  /*aba0*/  @!P6 IADD3 R4, PT, PT, R3, 0x1, RZ ;  /* 0x000000010304e810 */ /* 0x000fe40007ffe0ff */
[----:B------:R-:W-:Y:S02]  /*abb0*/  @!P6 MOV R8, RZ ;  /* 0x000000ff0008e202 */ /* 0x000fe40000000f00 */
[----:B------:R-:W-:-:S13]  /*abc0*/  ISETP.NE.AND P0, PT, R11, RZ, !P6 ;  /* 0x000000ff0b00720c */ /* 0x000fda0007705270 */
[----:B------:R-:W-:Y:S01]  /*abd0*/  @P0 IMAD.MOV R4, RZ, RZ, R3 ;  /* 0x000000ffff040224 */ /* 0x000fe200078e0203 */
[----:B------:R-:W-:-:S03]  /*abe0*/  LOP3.LUT P0, RZ, R0, 0x200, RZ, 0xc0, !PT ;  /* 0x0000020000ff7812 */ /* 0x000fc6000780c0ff */
[----:B------:R-:W-:-:S10]  /*abf0*/  @!P6 IMAD.MOV.U32 R3, RZ, RZ, R4 ;  /* 0x000000ffff03e224 */ /* 0x000fd400078e0004 */
.L_x_11967:
[----:B------:R-:W-:Y:S05]  /*ac00*/  BSYNC.RECONVERGENT B2 ;  /* 0x0000000000027941 */ /* 0x000fea0003800200 */
.L_x_11966:
        /* <DEDUP_REMOVED lines=61> */
.L_x_11964:
[----:B------:R-:W-:Y:S05]  /*afe0*/  BSYNC.RECONVERGENT B1 ;  /* 0x0000000000017941 */ /* 0x000fea0003800200 */
.L_x_11963:
[----:B------:R-:W-:Y:S01]  /*aff0*/  I2FP.F32.U32 R165, R165 ;  /* 0x000000a500a57245 */ /* 0x000fe20000201000 */
[----:B------:R-:W-:Y:S01]  /*b000*/  IMAD.U32 R143, R143, 0x10000, RZ ;  /* 0x000100008f8f7824 */ /* 0x000fe200078e00ff */
[----:B------:R-:W-:Y:S02]  /*b010*/  PRMT R178, R39, 0x7632, R178 ;  /* 0x0000763227b27816 */ /* 0x000fe400000000b2 */
[----:B------:R-:W-:Y:S01]  /*b020*/  F2FP.BF16.F32.PACK_AB R141, R141, R140 ;  /* 0x0000008c8d8d723e */ /* 0x000fe200000010ff */
[----:B------:R-:W-:Y:S01]  /*b030*/  FFMA.FTZ R165, R165, R222, 1.1641532182693481445e-10 ;  /* 0x2f000000a5a57423 */ /* 0x000fe200000100de */
[----:B------:R-:W-:Y:S01]  /*b040*/  FMUL.FTZ R143, R143, UR4 ;  /* 0x000000048f8f7c20 */ /* 0x000fe20008410000 */
[----:B------:R-:W-:Y:S01]  /*b050*/  IMAD.U32 R178, R178, 0x10000, RZ ;  /* 0x00010000b2b27824 */ /* 0x000fe200078e00ff */
[----:B------:R-:W-:Y:S02]  /*b060*/  F2FP.BF16.F32.PACK_AB R142, R142, R150 ;  /* 0x000000968e8e723e */ /* 0x000fe400000010ff */
[----:B------:R-:W-:Y:S01]  /*b070*/  FMUL.FTZ R220, R143, R220 ;  /* 0x000000dc8fdc7220 */ /* 0x000fe20000410000 */
[----:B------:R-:W-:-:S02]  /*b080*/  FSETP.GTU.FTZ.AND P6, PT, R165, R221, PT ;  /* 0x000000dda500720b */ /* 0x000fc40003fdc000 */
[----:B------:R-:W-:Y:S02]  /*b090*/  F2FP.BF16.F32.PACK_AB R140, R22, R23 ;  /* 0x00000017168c723e */ /* 0x000fe400000010ff */
[----:B------:R-:W-:Y:S02]  /*b0a0*/  FSEL R165, R220, RZ, !P6 ;  /* 0x000000ffdca57208 */ /* 0x000fe40007000000 */
[----:B------:R-:W-:-:S03]  /*b0b0*/  PLOP3.LUT P6, PT, P6, PT, PT, 0x8, 0x80 ;  /* 0x000000000080781c */ /* 0x000fc600037ce170 */
[----:B------:R-:W-:-:S05]  /*b0c0*/  FFMA.FTZ R165, R165, R111, R178 ;  /* 0x0000006fa5a57223 */ /* 0x000fca00000100b2 */
[----:B------:R-:W-:Y:S01]  /*b0d0*/  F2FP.BF16.F32.PACK_AB R143, R165, R164 ;  /* 0x000000a4a58f723e */ /* 0x000fe200000010ff */
[----:B------:R-:W-:Y:S06]  /*b0e0*/  BRA `(.L_x_11968) ;  /* 0x0000003000787947 */ /* 0x000fec0003800000 */
.L_x_11927:
        /* <DEDUP_REMOVED lines=16> */
.L_x_11971:
        /* <DEDUP_REMOVED lines=12> */
.L_x_11973:
[----:B------:R-:W-:Y:S05]  /*b2b0*/  BSYNC.RECONVERGENT B2 ;  /* 0x0000000000027941 */ /* 0x000fea0003800200 */
.L_x_11972:
        /* <DEDUP_REMOVED lines=61> */
.L_x_11970:
[----:B------:R-:W-:Y:S05]  /*b690*/  BSYNC.RECONVERGENT B1 ;  /* 0x0000000000017941 */ /* 0x000fea0003800200 */
.L_x_11969:
        /* <DEDUP_REMOVED lines=10> */
[----:B------:R-:W-:-:S02]  /*b740*/  HFMA2 R145, -RZ, RZ, 0, 1.1920928955078125e-07 ;  /* 0x00000002ff917431 */ /* 0x000fc400000001ff */
        /* <DEDUP_REMOVED lines=17> */
.L_x_11976:
        /* <DEDUP_REMOVED lines=12> */
.L_x_11978:
[----:B------:R-:W-:Y:S05]  /*b920*/  BSYNC.RECONVERGENT B2 ;  /* 0x0000000000027941 */ /* 0x000fea0003800200 */
.L_x_11977:
        /* <DEDUP_REMOVED lines=61> */
.L_x_11975:
[----:B------:R-:W-:Y:S05]  /*bd00*/  BSYNC.RECONVERGENT B1 ;  /* 0x0000000000017941 */ /* 0x000fea0003800200 */
.L_x_11974:
        /* <DEDUP_REMOVED lines=8> */
[----:B------:R-:W-:-:S04]  /*bd90*/  FSETP.GTU.FTZ.AND P0, PT, R22, R221, PT ;  /* 0x000000dd1600720b */ /* 0x000fc80003f1c000 */
        /* <DEDUP_REMOVED lines=13> */
.L_x_11981:
        /* <DEDUP_REMOVED lines=12> */
.L_x_11983:
[----:B------:R-:W-:Y:S05]  /*bf30*/  BSYNC.RECONVERGENT B2 ;  /* 0x0000000000027941 */ /* 0x000fea0003800200 */
.L_x_11982:
        /* <DEDUP_REMOVED lines=61> */
.L_x_11980:
[----:B------:R-:W-:Y:S05]  /*c310*/  BSYNC.RECONVERGENT B1 ;  /* 0x0000000000017941 */ /* 0x000fea0003800200 */
.L_x_11979:
[----:B------:R-:W-:Y:S01]  /*c320*/  I2FP.F32.U32 R5, R5 ;  /* 0x0000000500057245 */ /* 0x000fe20000201000 */
[----:B------:R-:W-:Y:S01]  /*c330*/  BSSY.RECONVERGENT B1, `(.L_x_11984) ;  /* 0x0000061000017945 */ /* 0x000fe20003800200 */
[----:B------:R-:W-:Y:S02]  /*c340*/  SHF.L.U32 R144, R141, 0x10, RZ ;  /* 0x000000108d907819 */ /* 0x000fe400000006ff */
[----:B------:R-:W-:Y:S01]  /*c350*/  ISETP.NE.AND P2, PT, R150, 0x1, PT ;  /* 0x000000019600780c */ /* 0x000fe20003f45270 */
[----:B------:R-:W-:Y:S01]  /*c360*/  FFMA.FTZ R140, R5, R222, 1.1641532182693481445e-10 ;  /* 0x2f000000058c7423 */ /* 0x000fe200000100de */
[----:B------:R-:W-:Y:S01]  /*c370*/  PRMT R141, R141, 0x7632, R141 ;  /* 0x000076328d8d7816 */ /* 0x000fe2000000008d */
[----:B------:R-:W-:Y:S01]  /*c380*/  FMUL.FTZ R5, R144, UR4 ;  /* 0x0000000490057c20 */ /* 0x000fe20008410000 */
[----:B------:R-:W-:Y:S02]  /*c390*/  IMAD.MOV.U32 R144, RZ, RZ, R4 ;  /* 0x000000ffff907224 */ /* 0x000fe400078e0004 */
[----:B------:R-:W-:Y:S01]  /*c3a0*/  FSETP.GTU.FTZ.AND P1, PT, R140, R221, PT ;  /* 0x000000dd8c00720b */ /* 0x000fe20003f3c000 */
[----:B------:R-:W-:-:S05]  /*c3b0*/  FMUL.FTZ R5, R5, R220 ;  /* 0x000000dc05057220 */ /* 0x000fca0000410000 */
[----:B------:R-:W-:Y:S02]  /*c3c0*/  FSEL R5, R5, RZ, !P1 ;  /* 0x000000ff05057208 */ /* 0x000fe40004800000 */
[----:B------:R-:W-:-:S03]  /*c3d0*/  PLOP3.LUT P1, PT, P1, PT, PT, 0x8, 0x80 ;  /* 0x000000000080781c */ /* 0x000fc60000f2e170 */
[----:B------:R-:W-:Y:S01]  /*c3e0*/  FMUL.FTZ R140, R5, R114 ;  /* 0x00000072058c7220 */ /* 0x000fe20000410000 */
[----:B------:R-:W-:-:S04]  /*c3f0*/  IMAD.MOV.U32 R5, RZ, RZ, 0x2 ;  /* 0x00000002ff057424 */ /* 0x000fc800078e00ff */
        /* <DEDUP_REMOVED lines=10> */
.L_x_11986:
        /* <DEDUP_REMOVED lines=12> */
.L_x_11988:
[----:B------:R-:W-:Y:S05]  /*c560*/  BSYNC.RECONVERGENT B2 ;  /* 0x0000000000027941 */ /* 0x000fea0003800200 */
.L_x_11987:
        /* <DEDUP_REMOVED lines=61> */
.L_x_11985:
[----:B------:R-:W-:Y:S05]  /*c940*/  BSYNC.RECONVERGENT B1 ;  /* 0x0000000000017941 */ /* 0x000fea0003800200 */
.L_x_11984:
[----:B------:R-:W-:Y:S01]  /*c950*/  I2FP.F32.U32 R151, R144 ;  /* 0x0000009000977245 */ /* 0x000fe20000201000 */
[----:B------:R-:W-:Y:S01]  /*c960*/  BSSY.RECONVERGENT B1, `(.L_x_11989) ;  /* 0x0000060000017945 */ /* 0x000fe20003800200 */
[----:B------:R-:W-:Y:S01]  /*c970*/  SHF.L.U32 R141, R141, 0x10, RZ ;  /* 0x000000108d8d7819 */ /* 0x000fe200000006ff */
[----:B------:R-:W-:Y:S01]  /*c980*/  IMAD.MOV.U32 R164, RZ, RZ, 0x2 ;  /* 0x00000002ffa47424 */ /* 0x000fe200078e00ff */
[----:B------:R-:W-:Y:S01]  /*c990*/  ISETP.NE.AND P3, PT, R5, 0x1, PT ;  /* 0x000000010500780c */ /* 0x000fe20003f65270 */
[----:B------:R-:W-:Y:S01]  /*c9a0*/  FFMA.FTZ R144, R151, R222, 1.1641532182693481445e-10 ;  /* 0x2f00000097907423 */ /* 0x000fe200000100de */
[----:B------:R-:W-:Y:S02]  /*c9b0*/  IMAD.MOV.U32 R150, RZ, RZ, R4 ;  /* 0x000000ffff967224 */ /* 0x000fe400078e0004 */
[----:B------:R-:W-:Y:S02]  /*c9c0*/  FMUL.FTZ R141, R141, UR4 ;  /* 0x000000048d8d7c20 */ /* 0x000fe40008410000 */
[----:B------:R-:W-:-:S02]  /*c9d0*/  FSETP.GTU.FTZ.AND P2, PT, R144, R221, PT ;  /* 0x000000dd9000720b */ /* 0x000fc40003f5c000 */
[----:B------:R-:W-:-:S05]  /*c9e0*/  FMUL.FTZ R141, R141, R220 ;  /* 0x000000dc8d8d7220 */ /* 0x000fca0000410000 */
        /* <DEDUP_REMOVED lines=13> */
.L_x_11991:
        /* <DEDUP_REMOVED lines=12> */
.L_x_11993:
[----:B------:R-:W-:Y:S05]  /*cb80*/  BSYNC.RECONVERGENT B2 ;  /* 0x0000000000027941 */ /* 0x000fea0003800200 */
.L_x_11992:
        /* <DEDUP_REMOVED lines=61> */
.L_x_11990:
[----:B------:R-:W-:Y:S05]  /*cf60*/  BSYNC.RECONVERGENT B1 ;  /* 0x0000000000017941 */ /* 0x000fea0003800200 */
.L_x_11989:
[----:B------:R-:W-:Y:S01]  /*cf70*/  I2FP.F32.U32 R5, R150 ;  /* 0x0000009600057245 */ /* 0x000fe20000201000 */
[----:B------:R-:W-:Y:S01]  /*cf80*/  BSSY.RECONVERGENT B1, `(.L_x_11994) ;  /* 0x0000060000017945 */ /* 0x000fe20003800200 */
[----:B------:R-:W-:Y:S01]  /*cf90*/  ISETP.NE.AND P4, PT, R164, 0x1, PT ;  /* 0x00000001a400780c */ /* 0x000fe20003f85270 */
[----:B------:R-:W-:Y:S02]  /*cfa0*/  IMAD.MOV.U32 R151, RZ, RZ, R4 ;  /* 0x000000ffff977224 */ /* 0x000fe400078e0004 */
[----:B------:R-:W-:Y:S01]  /*cfb0*/  FFMA.FTZ R150, R5, R222, 1.1641532182693481445e-10 ;  /* 0x2f00000005967423 */ /* 0x000fe200000100de */
[C---:B------:R-:W-:Y:S02]  /*cfc0*/  SHF.L.U32 R5, R142.reuse, 0x10, RZ ;  /* 0x000000108e057819 */ /* 0x040fe400000006ff */
[----:B------:R-:W-:Y:S02]  /*cfd0*/  PRMT R142, R142, 0x7632, R142 ;  /* 0x000076328e8e7816 */ /* 0x000fe4000000008e */
[----:B------:R-:W-:Y:S01]  /*cfe0*/  FSETP.GTU.FTZ.AND P3, PT, R150, R221, PT ;  /* 0x000000dd9600720b */ /* 0x000fe20003f7c000 */
[----:B------:R-:W-:-:S04]  /*cff0*/  FMUL.FTZ R5, R5, UR4 ;  /* 0x0000000405057c20 */ /* 0x000fc80008410000 */
[----:B------:R-:W-:-:S05]  /*d000*/  FMUL.FTZ R5, R5, R220 ;  /* 0x000000dc05057220 */ /* 0x000fca0000410000 */
        /* <DEDUP_REMOVED lines=13> */
.L_x_11996:
        /* <DEDUP_REMOVED lines=12> */
.L_x_11998:
[----:B------:R-:W-:Y:S05]  /*d1a0*/  BSYNC.RECONVERGENT B2 ;  /* 0x0000000000027941 */ /* 0x000fea0003800200 */
.L_x_11997:
        /* <DEDUP_REMOVED lines=61> */
.L_x_11995:
[----:B------:R-:W-:Y:S05]  /*d580*/  BSYNC.RECONVERGENT B1 ;  /* 0x0000000000017941 */ /* 0x000fea0003800200 */
.L_x_11994:
        /* <DEDUP_REMOVED lines=9> */
[----:B------:R-:W-:-:S03]  /*d620*/  IMAD.MOV.U32 R164, RZ, RZ, R4 ;  /* 0x000000ffffa47224 */ /* 0x000fc600078e0004 */
        /* <DEDUP_REMOVED lines=13> */
.L_x_12001:
        /* <DEDUP_REMOVED lines=12> */
.L_x_12003:
[----:B------:R-:W-:Y:S05]  /*d7c0*/  BSYNC.RECONVERGENT B2 ;  /* 0x0000000000027941 */ /* 0x000fea0003800200 */
.L_x_12002:
        /* <DEDUP_REMOVED lines=61> */
.L_x_12000:
[----:B------:R-:W-:Y:S05]  /*dba0*/  BSYNC.RECONVERGENT B1 ;  /* 0x0000000000017941 */ /* 0x000fea0003800200 */
.L_x_11999:
        /* <DEDUP_REMOVED lines=23> */
.L_x_12006:
        /* <DEDUP_REMOVED lines=15> */
.L_x_12008:
[----:B------:R-:W-:Y:S05]  /*de10*/  BSYNC.RECONVERGENT B2 ;  /* 0x0000000000027941 */ /* 0x000fea0003800200 */
.L_x_12007:
        /* <DEDUP_REMOVED lines=61> */
.L_x_12005:
[----:B------:R-:W-:Y:S05]  /*e1f0*/  BSYNC.RECONVERGENT B1 ;  /* 0x0000000000017941 */ /* 0x000fea0003800200 */
.L_x_12004:
        /* <DEDUP_REMOVED lines=13> */
.L_x_11968:
[----:B------:R-:W0:Y:S01]  /*e2d0*/  LDC.64 R178, c[0x0][0x3a8] ;  /* 0x0000ea00ffb27b82 */ /* 0x000e220000000a00 */
[----:B------:R-:W-:Y:S02]  /*e2e0*/  SEL R222, RZ, 0x1000000, !P6 ;  /* 0x01000000ffde7807 */ /* 0x000fe40007000000 */
[----:B------:R-:W-:Y:S02]  /*e2f0*/  SEL R221, RZ, 0x10000, !P5 ;  /* 0x00010000ffdd7807 */ /* 0x000fe40006800000 */
[----:B------:R-:W-:Y:S02]  /*e300*/  SEL R220, RZ, 0x100, !P4 ;  /* 0x00000100ffdc7807 */ /* 0x000fe40006000000 */
[----:B------:R-:W-:Y:S01]  /*e310*/  LOP3.LUT P6, RZ, R0, 0x2, RZ, 0xc0, !PT ;  /* 0x0000000200ff7812 */ /* 0x000fe200078cc0ff */
[----:B0-----:R-:W-:-:S05]  /*e320*/  IMAD.WIDE.U32 R178, R176, 0x10, R178 ;  /* 0x00000010b0b27825 */ /* 0x001fca00078e00b2 */
[----:B------:R0:W-:Y:S02]  /*e330*/  STG.E.128 desc[UR6][R178.64], R140 ;  /* 0x0000008cb2007986 */ /* 0x0001e4000c101d06 */
[----:B0-----:R-:W0:Y:S01]  /*e340*/  LDC.64 R142, c[0x0][0x3b0] ;  /* 0x0000ec00ff8e7b82 */ /* 0x001e220000000a00 */
[----:B------:R-:W-:Y:S01]  /*e350*/  LOP3.LUT R140, R220, R222, R221, 0xfe, !PT ;  /* 0x000000dedc8c7212 */ /* 0x000fe200078efedd */
[----:B------:R-:W-:Y:S01]  /*e360*/  IMAD.MOV.U32 R178, RZ, RZ, R177 ;  /* 0x000000ffffb27224 */ /* 0x000fe200078e00b1 */
[----:B------:R-:W-:Y:S02]  /*e370*/  SEL R222, RZ, 0x1000000, !P2 ;  /* 0x01000000ffde7807 */ /* 0x000fe40005000000 */
[----:B------:R-:W-:Y:S02]  /*e380*/  SEL R221, RZ, 0x10000, !P1 ;  /* 0x00010000ffdd7807 */ /* 0x000fe40004800000 */
[----:B------:R-:W-:Y:S02]  /*e390*/  SEL R220, RZ, 0x100, !P0 ;  /* 0x00000100ffdc7807 */ /* 0x000fe40004000000 */
[----:B------:R-:W-:-:S02]  /*e3a0*/  SEL R179, RZ, 0x1, !P6 ;  /* 0x00000001ffb37807 */ /* 0x000fc40007000000 */
[----:B------:R-:W-:Y:S02]  /*e3b0*/  LOP3.LUT R220, R220, R222, R221, 0xfe, !PT ;  /* 0x000000dedcdc7212 */ /* 0x000fe400078efedd */
[----:B------:R-:W-:-:S04]  /*e3c0*/  SEL R221, RZ, 0x1, !P3 ;  /* 0x00000001ffdd7807 */ /* 0x000fc80005800000 */
[----:B------:R-:W-:Y:S02]  /*e3d0*/  LOP3.LUT R141, R140, R221, RZ, 0xfc, !PT ;  /* 0x000000dd8c8d7212 */ /* 0x000fe400078efcff */
[----:B------:R-:W-:Y:S01]  /*e3e0*/  LOP3.LUT R140, R220, R179, RZ, 0xfc, !PT ;  /* 0x000000b3dc8c7212 */ /* 0x000fe200078efcff */
[C---:B0-----:R-:W-:Y:S01]  /*e3f0*/  IMAD.WIDE.U32 R142, R176.reuse, 0x8, R142 ;  /* 0x00000008b08e7825 */ /* 0x041fe200078e008e */
[----:B------:R-:W-:-:S04]  /*e400*/  IADD3 R176, PT, PT, R176, 0x80, RZ ;  /* 0x00000080b0b07810 */ /* 0x000fc80007ffe0ff */
[----:B------:R1:W-:Y:S03]  /*e410*/  STG.E.64 desc[UR6][R142.64], R140 ;  /* 0x0000008c8e007986 */ /* 0x0003e6000c101b06 */
.L_x_11926:
[----:B------:R-:W-:Y:S05]  /*e420*/  BSYNC.RECONVERGENT B0 ;  /* 0x0000000000007941 */ /* 0x000fea0003800200 */
.L_x_11925:
[----:B------:R-:W-:Y:S01]  /*e430*/  ISETP.GE.U32.AND P0, PT, R10, 0x180, PT ;  /* 0x000001800a00780c */ /* 0x000fe20003f06070 */
[----:B------:R-:W-:Y:S01]  /*e440*/  BSSY.RECONVERGENT B0, `(.L_x_12009) ;  /* 0x0000669000007945 */ /* 0x000fe20003800200 */
[----:B------:R-:W-:-:S11]  /*e450*/  LOP3.LUT R0, R0, 0xffffff7f, RZ, 0xc0, !PT ;  /* 0xffffff7f00007812 */ /* 0x000fd600078ec0ff */
[----:B------:R-:W-:Y:S01]  /*e460*/  @P0 LOP3.LUT R0, R0, 0x80, RZ, 0xfc, !PT ;  /* 0x0000008000000812 */ /* 0x000fe200078efcff */
[----:B------:R-:W-:Y:S06]  /*e470*/  @!P0 BRA `(.L_x_12010) ;  /* 0x0000006400948947 */ /* 0x000fec0003800000 */
[----:B------:R-:W-:Y:S01]  /*e480*/  ISETP.NE.U32.AND P0, PT, RZ, UR10, PT ;  /* 0x0000000aff007c0c */ /* 0x000fe2000bf05070 */
[----:B------:R-:W2:Y:S03]  /*e490*/  LDC.64 R34, c[0x0][0x390] ;  /* 0x0000e400ff227b82 */ /* 0x000ea60000000a00 */
[----:B------:R-:W-:-:S13]  /*e4a0*/  ISETP.NE.AND.EX P0, PT, RZ, UR11, PT, P0 ;  /* 0x0000000bff007c0c */ /* 0x000fda000bf05300 */
[----:B------:R-:W3:Y:S02]  /*e4b0*/  @P0 LDC.64 R20, c[0x0][0x3a0] ;  /* 0x0000e800ff140b82 */ /* 0x000ee40000000a00 */
[----:B---3--:R-:W-:-:S05]  /*e4c0*/  @P0 IMAD.WIDE.U32 R20, R176, 0x10, R20 ;  /* 0x00000010b0140825 */ /* 0x008fca00078e0014 */
[----:B------:R2:W5:Y:S02]  /*e4d0*/  @P0 LDG.E.128 R36, desc[UR6][R20.64] ;  /* 0x0000000614240981 */ /* 0x000564000c1e1d00 */
[----:B--2---:R-:W-:-:S05]  /*e4e0*/  IMAD.WIDE.U32 R20, R176, 0x10, R34 ;  /* 0x00000010b0147825 */ /* 0x004fca00078e0022 */
[----:B01----:R0:W5:Y:S01]  /*e4f0*/  LDG.E.128 R140, desc[UR6][R20.64] ;  /* 0x00000006148c7981 */ /* 0x003162000c1e1d00 */
        /* <DEDUP_REMOVED lines=17> */
.L_x_12014:
        /* <DEDUP_REMOVED lines=12> */
.L_x_12016:
[----:B------:R-:W-:Y:S05]  /*e6d0*/  BSYNC.RECONVERGENT B2 ;  /* 0x0000000000027941 */ /* 0x000fea0003800200 */
.L_x_12015:
        /* <DEDUP_REMOVED lines=61> */
.L_x_12013:
[----:B------:R-:W-:Y:S05]  /*eab0*/  BSYNC.RECONVERGENT B1 ;  /* 0x0000000000017941 */ /* 0x000fea0003800200 */
.L_x_12012:
        /* <DEDUP_REMOVED lines=10> */
[----:B------:R-:W-:-:S03]  /*eb60*/  IMAD.MOV.U32 R35, RZ, RZ, 0x2 ;  /* 0x00000002ff237424 */ /* 0x000fc600078e00ff */
[----:B0-----:R-:W-:Y:S01]  /*eb70*/  FMUL.FTZ R20, R20, R179 ;  /* 0x000000b314147220 */ /* 0x001fe20000410000 */
[----:B-1----:R-:W-:Y:S02]  /*eb80*/  FSETP.GTU.FTZ.AND P0, PT, R5, R220, PT ;  /* 0x000000dc0500720b */ /* 0x002fe40003f1c000 */
[----:B------:R-:W-:Y:S02]  /*eb90*/  MOV R5, R4 ;  /* 0x0000000400057202 */ /* 0x000fe40000000f00 */
[----:B------:R-:W-:Y:S01]  /*eba0*/  FSEL R21, R20, RZ, !P0 ;  /* 0x000000ff14157208 */ /* 0x000fe20004000000 */
[----:B------:R-:W-:Y:S01]  /*ebb0*/  IMAD.U32 R20, R36, 0x10000, RZ ;  /* 0x0001000024147824 */ /* 0x000fe200078e00ff */
        /* <DEDUP_REMOVED lines=13> */
.L_x_12019:
        /* <DEDUP_REMOVED lines=12> */
.L_x_12021:
[----:B------:R-:W-:Y:S05]  /*ed50*/  BSYNC.RECONVERGENT B2 ;  /* 0x0000000000027941 */ /* 0x000fea0003800200 */
.L_x_12020:
        /* <DEDUP_REMOVED lines=61> */
.L_x_12018:
[----:B------:R-:W-:Y:S05]  /*f130*/  BSYNC.RECONVERGENT B1 ;  /* 0x0000000000017941 */ /* 0x000fea0003800200 */
.L_x_12017:
        /* <DEDUP_REMOVED lines=9> */
[----:B------:R-:W-:-:S04]  /*f1d0*/  PRMT R5, R36, 0x7632, R5 ;  /* 0x0000763224057816 */ /* 0x000fc80000000005 */
[----:B------:R-:W-:Y:S01]  /*f1e0*/  FSEL R20, R20, RZ, !P0 ;  /* 0x000000ff14147208 */ /* 0x000fe20004000000 */
[----:B------:R-:W-:Y:S01]  /*f1f0*/  IMAD.U32 R5, R5, 0x10000, RZ ;  /* 0x0001000005057824 */ /* 0x000fe200078e00ff */
        /* <DEDUP_REMOVED lines=12> */
.L_x_12024:
        /* <DEDUP_REMOVED lines=12> */
.L_x_12026:
[----:B------:R-:W-:Y:S05]  /*f380*/  BSYNC.RECONVERGENT B2 ;  /* 0x0000000000027941 */ /* 0x000fea0003800200 */
.L_x_12025:
        /* <DEDUP_REMOVED lines=61> */
.L_x_12023:
[----:B------:R-:W-:Y:S05]  /*f760*/  BSYNC.RECONVERGENT B1 ;  /* 0x0000000000017941 */ /* 0x000fea0003800200 */
.L_x_12022:
[----:B------:R-:W-:Y:S01]  /*f770*/  I2FP.F32.U32 R34, R5 ;  /* 0x0000000500227245 */ /* 0x000fe20000201000 */
[----:B------:R-:W-:Y:S01]  /*f780*/  BSSY.RECONVERGENT B1, `(.L_x_12027) ;  /* 0x0000061000017945 */ /* 0x000fe20003800200 */
[----:B------:R-:W-:Y:S02]  /*f790*/  SHF.L.U32 R35, R141, 0x10, RZ ;  /* 0x000000108d237819 */ /* 0x000fe400000006ff */
[----:B------:R-:W-:Y:S01]  /*f7a0*/  ISETP.NE.AND P2, PT, R152, 0x1, PT ;  /* 0x000000019800780c */ /* 0x000fe20003f45270 */
[----:B------:R-:W-:Y:S01]  /*f7b0*/  FFMA.FTZ R5, R34, R221, 1.1641532182693481445e-10 ;  /* 0x2f00000022057423 */ /* 0x000fe200000100dd */
[----:B------:R-:W-:Y:S01]  /*f7c0*/  MOV R140, R4 ;  /* 0x00000004008c7202 */ /* 0x000fe20000000f00 */
[----:B------:R-:W-:-:S03]  /*f7d0*/  FMUL.FTZ R34, R35, UR4 ;  /* 0x0000000423227c20 */ /* 0x000fc60008410000 */
[----:B------:R-:W-:Y:S01]  /*f7e0*/  FSETP.GTU.FTZ.AND P1, PT, R5, R220, PT ;  /* 0x000000dc0500720b */ /* 0x000fe20003f3c000 */
[----:B------:R-:W-:Y:S01]  /*f7f0*/  FMUL.FTZ R34, R34, R179 ;  /* 0x000000b322227220 */ /* 0x000fe20000410000 */
[----:B------:R-:W-:-:S04]  /*f800*/  IMAD.MOV.U32 R5, RZ, RZ, 0x2 ;  /* 0x00000002ff057424 */ /* 0x000fc800078e00ff */
[----:B------:R-:W-:Y:S01]  /*f810*/  FSEL R35, R34, RZ, !P1 ;  /* 0x000000ff22237208 */ /* 0x000fe20004800000 */
[----:B------:R-:W-:Y:S01]  /*f820*/  IMAD.U32 R34, R37, 0x10000, RZ ;  /* 0x0001000025227824 */ /* 0x000fe200078e00ff */
[----:B------:R-:W-:-:S03]  /*f830*/  PLOP3.LUT P1, PT, P1, PT, PT, 0x8, 0x80 ;  /* 0x000000000080781c */ /* 0x000fc60000f2e170 */
[--C-:B------:R-:W-:Y:S01]  /*f840*/  FFMA.FTZ R35, R35, R98, R34.reuse ;  /* 0x0000006223237223 */ /* 0x100fe20000010022 */
        /* <DEDUP_REMOVED lines=10> */
.L_x_12029:
        /* <DEDUP_REMOVED lines=12> */
.L_x_12031:
[----:B------:R-:W-:Y:S05]  /*f9b0*/  BSYNC.RECONVERGENT B2 ;  /* 0x0000000000027941 */ /* 0x000fea0003800200 */
.L_x_12030:
        /* <DEDUP_REMOVED lines=59> */
[----:B------:R-:W-:Y:S01]  /*fd70*/  LOP3.LUT R6, R6, UR5, R5, 0x96, !PT ;  /* 0x0000000506067c12 */ /* 0x000fe2000f8e9605 */
[----:B------:R-:W-:-:S07]  /*fd80*/  IMAD.MOV.U32 R5, RZ, RZ, RZ ;  /* 0x000000ffff057224 */ /* 0x000fce00078e00ff */
.L_x_12028:
[----:B------:R-:W-:Y:S05]  /*fd90*/  BSYNC.RECONVERGENT B1 ;  /* 0x0000000000017941 */ /* 0x000fea0003800200 */
.L_x_12027:
[----:B------:R-:W-:Y:S01]  /*fda0*/  I2FP.F32.U32 R140, R140 ;  /* 0x0000008c008c7245 */ /* 0x000fe20000201000 */
[----:B------:R-:W-:Y:S01]  /*fdb0*/  BSSY.RECONVERGENT B1, `(.L_x_12032) ;  /* 0x0000061000017945 */ /* 0x000fe20003800200 */
[----:B------:R-:W-:Y:S01]  /*fdc0*/  SHF.L.U32 R34, R34, 0x10, RZ ;  /* 0x0000001022227819 */ /* 0x000fe200000006ff */
[----:B------:R-:W-:Y:S01]  /*fdd0*/  IMAD.MOV.U32 R153, RZ, RZ, 0x2 ;  /* 0x00000002ff997424 */ /* 0x000fe200078e00ff */
[----:B------:R-:W-:Y:S01]  /*fde0*/  ISETP.NE.AND P3, PT, R5, 0x1, PT ;  /* 0x000000010500780c */ /* 0x000fe20003f65270 */
[----:B------:R-:W-:Y:S01]  /*fdf0*/  FFMA.FTZ R141, R140, R221, 1.1641532182693481445e-10 ;  /* 0x2f0000008c8d7423 */ /* 0x000fe200000100dd */
[----:B------:R-:W-:Y:S01]  /*fe00*/  PRMT R140, R37, 0x7632, R140 ;  /* 0x00007632258c7816 */ /* 0x000fe2000000008c */
[----:B------:R-:W-:-:S03]  /*fe10*/  FMUL.FTZ R34, R34, UR4 ;  /* 0x0000000422227c20 */ /* 0x000fc60008410000 */
[----:B------:R-:W-:Y:S01]  /*fe20*/  FSETP.GTU.FTZ.AND P2, PT, R141, R220, PT ;  /* 0x000000dc8d00720b */ /* 0x000fe20003f5c000 */
[----:B------:R-:W-:Y:S01]  /*fe30*/  FMUL.FTZ R34, R34, R179 ;  /* 0x000000b322227220 */ /* 0x000fe20000410000 */
[----:B------:R-:W-:Y:S01]  /*fe40*/  IMAD.U32 R141, R140, 0x10000, RZ ;  /* 0x000100008c8d7824 */ /* 0x000fe200078e00ff */
[----:B------:R-:W-:-:S03]  /*fe50*/  MOV R140, R4 ;  /* 0x00000004008c7202 */ /* 0x000fc60000000f00 */
        /* <DEDUP_REMOVED lines=12> */
.L_x_12034:
        /* <DEDUP_REMOVED lines=12> */
.L_x_12036:
[----:B------:R-:W-:Y:S05]  /*ffe0*/  BSYNC.RECONVERGENT B2 ;  /* 0x0000000000027941 */ /* 0x000fea0003800200 */
.L_x_12035:
        /* <DEDUP_REMOVED lines=61> */
.L_x_12033:
[----:B------:R-:W-:Y:S05]  /*103c0*/  BSYNC.RECONVERGENT B1 ;  /* 0x0000000000017941 */ /* 0x000fea0003800200 */
.L_x_12032:
[----:B------:R-:W-:Y:S01]  /*103d0*/  I2FP.F32.U32 R140, R140 ;  /* 0x0000008c008c7245 */ /* 0x000fe20000201000 */
[----:B------:R-:W-:Y:S01]  /*103e0*/  BSSY.RECONVERGENT B1, `(.L_x_12037) ;  /* 0x0000062000017945 */ /* 0x000fe20003800200 */
[----:B------:R-:W-:Y:S02]  /*103f0*/  ISETP.NE.AND P4, PT, R153, 0x1, PT ;  /* 0x000000019900780c */ /* 0x000fe40003f85270 */
[----:B------:R-:W-:Y:S01]  /*10400*/  MOV R141, R4 ;  /* 0x00000004008d7202 */ /* 0x000fe20000000f00 */
[----:B------:R-:W-:-:S05]  /*10410*/  FFMA.FTZ R5, R140, R221, 1.1641532182693481445e-10 ;  /* 0x2f0000008c057423 */ /* 0x000fca00000100dd */
[----:B------:R-:W-:Y:S02]  /*10420*/  FSETP.GTU.FTZ.AND P3, PT, R5, R220, PT ;  /* 0x000000dc0500720b */ /* 0x000fe40003f7c000 */
[C---:B------:R-:W-:Y:S02]  /*10430*/  SHF.L.U32 R5, R142.reuse, 0x10, RZ ;  /* 0x000000108e057819 */ /* 0x040fe400000006ff */
[----:B------:R-:W-:-:S03]  /*10440*/  PRMT R142, R142, 0x7632, R142 ;  /* 0x000076328e8e7816 */ /* 0x000fc6000000008e */
[----:B------:R-:W-:-:S04]  /*10450*/  FMUL.FTZ R140, R5, UR4 ;  /* 0x00000004058c7c20 */ /* 0x000fc80008410000 */
[----:B------:R-:W-:-:S05]  /*10460*/  FMUL.FTZ R140, R140, R179 ;  /* 0x000000b38c8c7220 */ /* 0x000fca0000410000 */
[----:B------:R-:W-:Y:S01]  /*10470*/  FSEL R5, R140, RZ, !P3 ;  /* 0x000000ff8c057208 */ /* 0x000fe20005800000 */
[----:B------:R-:W-:Y:S01]  /*10480*/  IMAD.U32 R140, R38, 0x10000, RZ ;  /* 0x00010000268c7824 */ /* 0x000fe200078e00ff */
[----:B------:R-:W-:-:S03]  /*10490*/  PLOP3.LUT P3, PT, P3, PT, PT, 0x8, 0x80 ;  /* 0x000000000080781c */ /* 0x000fc60001f6e170 */
[----:B------:R-:W-:Y:S01]  /*104a0*/  FFMA.FTZ R140, R5, R92, R140 ;  /* 0x0000005c058c7223 */ /* 0x000fe2000001008c */
        /* <DEDUP_REMOVED lines=11> */
.L_x_12039:
        /* <DEDUP_REMOVED lines=12> */
.L_x_12041:
[----:B------:R-:W-:Y:S05]  /*10620*/  BSYNC.RECONVERGENT B2 ;  /* 0x0000000000027941 */ /* 0x000fea0003800200 */
.L_x_12040:
        /* <DEDUP_REMOVED lines=61> */
.L_x_12038:
[----:B------:R-:W-:Y:S05]  /*10a00*/  BSYNC.RECONVERGENT B1 ;  /* 0x0000000000017941 */ /* 0x000fea0003800200 */
.L_x_12037:
        /* <DEDUP_REMOVED lines=9> */
[----:B------:R-:W-:-:S04]  /*10aa0*/  PRMT R142, R38, 0x7632, R142 ;  /* 0x00007632268e7816 */ /* 0x000fc8000000008e */
[----:B------:R-:W-:Y:S01]  /*10ab0*/  FSEL R141, R141, RZ, !P4 ;  /* 0x000000ff8d8d7208 */ /* 0x000fe20006000000 */
[----:B------:R-:W-:Y:S01]  /*10ac0*/  IMAD.U32 R142, R142, 0x10000, RZ ;  /* 0x000100008e8e7824 */ /* 0x000fe200078e00ff */
[----:B------:R-:W-:-:S03]  /*10ad0*/  PLOP3.LUT P4, PT, P4, PT, PT, 0x8, 0x80 ;  /* 0x000000000080781c */ /* 0x000fc6000278e170 */
[----:B------:R-:W-:Y:S01]  /*10ae0*/  FFMA.FTZ R141, R141, R93, R142 ;  /* 0x0000005d8d8d7223 */ /* 0x000fe2000001008e */
        /* <DEDUP_REMOVED lines=11> */
.L_x_12044:
        /* <DEDUP_REMOVED lines=12> */
.L_x_12046:
[----:B------:R-:W-:Y:S05]  /*10c60*/  BSYNC.RECONVERGENT B2 ;  /* 0x0000000000027941 */ /* 0x000fea0003800200 */
.L_x_12045:
        /* <DEDUP_REMOVED lines=60> */
[----:B------:R-:W-:-:S07]  /*11030*/  LOP3.LUT R6, R6, UR5, R5, 0x96, !PT ;  /* 0x0000000506067c12 */ /* 0x000fce000f8e9605 */
.L_x_12043:
[----:B------:R-:W-:Y:S05]  /*11040*/  BSYNC.RECONVERGENT B1 ;  /* 0x0000000000017941 */ /* 0x000fea0003800200 */
.L_x_12042:
[----:B------:R-:W-:Y:S01]  /*11050*/  I2FP.F32.U32 R5, R142 ;  /* 0x0000008e00057245 */ /* 0x000fe20000201000 */
[----:B------:R-:W-:Y:S01]  /*11060*/  BSSY.RECONVERGENT B1, `(.L_x_12047) ;  /* 0x0000064000017945 */ /* 0x000fe20003800200 */
[----:B------:R-:W-:Y:S01]  /*11070*/  ISETP.NE.AND P6, PT, R178, 0x1, PT ;  /* 0x00000001b200780c */ /* 0x000fe20003fc5270 */
[----:B------:R-:W-:Y:S01]  /*11080*/  IMAD.MOV.U32 R142, RZ, RZ, R4 ;  /* 0x000000ffff8e7224 */ /* 0x000fe200078e0004 */
[----:B------:R-:W-:Y:S01]  /*11090*/  PRMT R167, R143, 0x7632, R167 ;  /* 0x000076328fa77816 */ /* 0x000fe200000000a7 */
[----:B------:R-:W-:-:S05]  /*110a0*/  FFMA.FTZ R5, R5, R221, 1.1641532182693481445e-10 ;  /* 0x2f00000005057423 */ /* 0x000fca00000100dd */
[----:B------:R-:W-:Y:S01]  /*110b0*/  FSETP.GTU.FTZ.AND P5, PT, R5, R220, PT ;  /* 0x000000dc0500720b */ /* 0x000fe20003fbc000 */
[----:B------:R-:W-:-:S04]  /*110c0*/  IMAD.U32 R5, R143, 0x10000, RZ ;  /* 0x000100008f057824 */ /* 0x000fc800078e00ff */
[----:B------:R-:W-:-:S04]  /*110d0*/  FMUL.FTZ R5, R5, UR4 ;  /* 0x0000000405057c20 */ /* 0x000fc80008410000 */
        /* <DEDUP_REMOVED lines=15> */
.L_x_12049:
        /* <DEDUP_REMOVED lines=15> */
.L_x_12051:
[----:B------:R-:W-:Y:S05]  /*112c0*/  BSYNC.RECONVERGENT B2 ;  /* 0x0000000000027941 */ /* 0x000fea0003800200 */
.L_x_12050:
        /* <DEDUP_REMOVED lines=59> */
[----:B------:R-:W-:Y:S01]  /*11680*/  LOP3.LUT R6, R6, UR5, R5, 0x96, !PT ;  /* 0x0000000506067c12 */ /* 0x000fe2000f8e9605 */
[----:B------:R-:W-:-:S07]  /*11690*/  IMAD.MOV.U32 R5, RZ, RZ, RZ ;  /* 0x000000ffff057224 */ /* 0x000fce00078e00ff */
.L_x_12048:
[----:B------:R-:W-:Y:S05]  /*116a0*/  BSYNC.RECONVERGENT B1 ;  /* 0x0000000000017941 */ /* 0x000fea0003800200 */
.L_x_12047:
[----:B------:R-:W-:Y:S01]  /*116b0*/  I2FP.F32.U32 R142, R142 ;  /* 0x0000008e008e7245 */ /* 0x000fe20000201000 */
[----:B------:R-:W-:-:S04]  /*116c0*/  IMAD.U32 R167, R167, 0x10000, RZ ;  /* 0x00010000a7a77824 */ /* 0x000fc800078e00ff */
[----:B------:R-:W-:-:S05]  /*116d0*/  FFMA.FTZ R142, R142, R221, 1.1641532182693481445e-10 ;  /* 0x2f0000008e8e7423 */ /* 0x000fca00000100dd */
[----:B------:R-:W-:Y:S01]  /*116e0*/  FSETP.GTU.FTZ.AND P6, PT, R142, R220, PT ;  /* 0x000000dc8e00720b */ /* 0x000fe20003fdc000 */
[----:B------:R-:W-:-:S04]  /*116f0*/  FMUL.FTZ R142, R167, UR4 ;  /* 0x00000004a78e7c20 */ /* 0x000fc80008410000 */
[----:B------:R-:W-:Y:S01]  /*11700*/  FMUL.FTZ R179, R142, R179 ;  /* 0x000000b38eb37220 */ /* 0x000fe20000410000 */
[----:B------:R-:W-:-:S04]  /*11710*/  PRMT R142, R39, 0x7632, R142 ;  /* 0x00007632278e7816 */ /* 0x000fc8000000008e */
[----:B------:R-:W-:Y:S02]  /*11720*/  SHF.L.U32 R142, R142, 0x10, RZ ;  /* 0x000000108e8e7819 */ /* 0x000fe400000006ff */
[----:B------:R-:W-:Y:S02]  /*11730*/  FSEL R179, R179, RZ, !P6 ;  /* 0x000000ffb3b37208 */ /* 0x000fe40007000000 */
[----:B------:R-:W-:-:S03]  /*11740*/  PLOP3.LUT P6, PT, P6, PT, PT, 0x8, 0x80 ;  /* 0x000000000080781c */ /* 0x000fc600037ce170 */
[----:B------:R-:W-:Y:S01]  /*11750*/  FFMA.FTZ R167, R179, R95, R142 ;  /* 0x0000005fb3a77223 */ /* 0x000fe2000001008e */
[----:B------:R-:W-:Y:S02]  /*11760*/  F2FP.BF16.F32.PACK_AB R142, R141, R140 ;  /* 0x0000008c8d8e723e */ /* 0x000fe400000010ff */
[----:B------:R-:W-:Y:S02]  /*11770*/  F2FP.BF16.F32.PACK_AB R141, R34, R35 ;  /* 0x00000023228d723e */ /* 0x000fe400000010ff */
[----:B------:R-:W-:Y:S02]  /*11780*/  F2FP.BF16.F32.PACK_AB R140, R20, R21 ;  /* 0x00000015148c723e */ /* 0x000fe400000010ff */
[----:B------:R-:W-:Y:S01]  /*11790*/  F2FP.BF16.F32.PACK_AB R143, R167, R166 ;  /* 0x000000a6a78f723e */ /* 0x000fe200000010ff */
[----:B------:R-:W-:Y:S06]  /*117a0*/  BRA `(.L_x_12052) ;  /* 0x0000003000747947 */ /* 0x000fec0003800000 */
.L_x_12011:
        /* <DEDUP_REMOVED lines=16> */
.L_x_12055:
        /* <DEDUP_REMOVED lines=12> */
.L_x_12057:
[----:B------:R-:W-:Y:S05]  /*11970*/  BSYNC.RECONVERGENT B2 ;  /* 0x0000000000027941 */ /* 0x000fea0003800200 */
.L_x_12056:
        /* <DEDUP_REMOVED lines=61> */
.L_x_12054:
[----:B------:R-:W-:Y:S05]  /*11d50*/  BSYNC.RECONVERGENT B1 ;  /* 0x0000000000017941 */ /* 0x000fea0003800200 */
.L_x_12053:
        /* <DEDUP_REMOVED lines=12> */
[----:B-1----:R-:W-:Y:S01]  /*11e20*/  FSETP.GTU.FTZ.AND P0, PT, R5, R220, PT ;  /* 0x000000dc0500720b */ /* 0x002fe20003f1c000 */
[----:B------:R-:W-:-:S03]  /*11e30*/  IMAD.MOV.U32 R5, RZ, RZ, R4 ;  /* 0x000000ffff057224 */ /* 0x000fc600078e0004 */
[----:B------:R-:W-:Y:S02]  /*11e40*/  FSEL R21, R20, RZ, !P0 ;  /* 0x000000ff14157208 */ /* 0x000fe40004000000 */
[----:B------:R-:W-:Y:S02]  /*11e50*/  PLOP3.LUT P0, PT, P0, PT, PT, 0x8, 0x80 ;  /* 0x000000000080781c */ /* 0x000fe4000070e170 */
[----:B------:R-:W-:Y:S01]  /*11e60*/  PRMT R20, R140, 0x7632, R20 ;  /* 0x000076328c147816 */ /* 0x000fe20000000014 */
        /* <DEDUP_REMOVED lines=11> */
.L_x_12060:
        /* <DEDUP_REMOVED lines=12> */
.L_x_12062:
[----:B------:R-:W-:Y:S05]  /*11fe0*/  BSYNC.RECONVERGENT B2 ;  /* 0x0000000000027941 */ /* 0x000fea0003800200 */
.L_x_12061:
        /* <DEDUP_REMOVED lines=61> */
.L_x_12059:
[----:B------:R-:W-:Y:S05]  /*123c0*/  BSYNC.RECONVERGENT B1 ;  /* 0x0000000000017941 */ /* 0x000fea0003800200 */
.L_x_12058:
        /* <DEDUP_REMOVED lines=22> */
.L_x_12065:
        /* <DEDUP_REMOVED lines=12> */
.L_x_12067:
[----:B------:R-:W-:Y:S05]  /*125f0*/  BSYNC.RECONVERGENT B2 ;  /* 0x0000000000027941 */ /* 0x000fea0003800200 */
.L_x_12066:
        /* <DEDUP_REMOVED lines=61> */
.L_x_12064:
[----:B------:R-:W-:Y:S05]  /*129d0*/  BSYNC.RECONVERGENT B1 ;  /* 0x0000000000017941 */ /* 0x000fea0003800200 */
.L_x_12063:
[----:B------:R-:W-:Y:S01]  /*129e0*/  I2FP.F32.U32 R34, R5 ;  /* 0x0000000500227245 */ /* 0x000fe20000201000 */
[----:B------:R-:W-:Y:S01]  /*129f0*/  IMAD.U32 R35, R141, 0x10000, RZ ;  /* 0x000100008d237824 */ /* 0x000fe200078e00ff */
[----:B------:R-:W-:Y:S01]  /*12a00*/  ISETP.NE.AND P2, PT, R152, 0x1, PT ;  /* 0x000000019800780c */ /* 0x000fe20003f45270 */
[----:B------:R-:W-:Y:S01]  /*12a10*/  BSSY.RECONVERGENT B1, `(.L_x_12068) ;  /* 0x000005e000017945 */ /* 0x000fe20003800200 */
[----:B------:R-:W-:Y:S01]  /*12a20*/  MOV R140, R4 ;  /* 0x00000004008c7202 */ /* 0x000fe20000000f00 */
[----:B------:R-:W-:Y:S01]  /*12a30*/  FFMA.FTZ R5, R34, R221, 1.1641532182693481445e-10 ;  /* 0x2f00000022057423 */ /* 0x000fe200000100dd */
[----:B------:R-:W-:-:S04]  /*12a40*/  FMUL.FTZ R34, R35, UR4 ;  /* 0x0000000423227c20 */ /* 0x000fc80008410000 */
[----:B------:R-:W-:Y:S01]  /*12a50*/  FMUL.FTZ R34, R34, R179 ;  /* 0x000000b322227220 */ /* 0x000fe20000410000 */
[----:B------:R-:W-:Y:S01]  /*12a60*/  FSETP.GTU.FTZ.AND P1, PT, R5, R220, PT ;  /* 0x000000dc0500720b */ /* 0x000fe20003f3c000 */
[----:B------:R-:W-:-:S03]  /*12a70*/  IMAD.MOV.U32 R5, RZ, RZ, 0x2 ;  /* 0x00000002ff057424 */ /* 0x000fc600078e00ff */
[----:B------:R-:W-:Y:S02]  /*12a80*/  FSEL R35, R34, RZ, !P1 ;  /* 0x000000ff22237208 */ /* 0x000fe40004800000 */
[----:B------:R-:W-:Y:S02]  /*12a90*/  PLOP3.LUT P1, PT, P1, PT, PT, 0x8, 0x80 ;  /* 0x000000000080781c */ /* 0x000fe40000f2e170 */
[----:B------:R-:W-:Y:S01]  /*12aa0*/  PRMT R34, R141, 0x7632, R34 ;  /* 0x000076328d227816 */ /* 0x000fe20000000022 */
        /* <DEDUP_REMOVED lines=10> */
.L_x_12070:
        /* <DEDUP_REMOVED lines=12> */
.L_x_12072:
[----:B------:R-:W-:Y:S05]  /*12c10*/  BSYNC.RECONVERGENT B2 ;  /* 0x0000000000027941 */ /* 0x000fea0003800200 */
.L_x_12071:
        /* <DEDUP_REMOVED lines=61> */
.L_x_12069:
[----:B------:R-:W-:Y:S05]  /*12ff0*/  BSYNC.RECONVERGENT B1 ;  /* 0x0000000000017941 */ /* 0x000fea0003800200 */
.L_x_12068:
        /* <DEDUP_REMOVED lines=22> */
.L_x_12075:
        /* <DEDUP_REMOVED lines=12> */
.L_x_12077:
[----:B------:R-:W-:Y:S05]  /*13220*/  BSYNC.RECONVERGENT B2 ;  /* 0x0000000000027941 */ /* 0x000fea0003800200 */
.L_x_12076:
        /* <DEDUP_REMOVED lines=61> */
.L_x_12074:
[----:B------:R-:W-:Y:S05]  /*13600*/  BSYNC.RECONVERGENT B1 ;  /* 0x0000000000017941 */ /* 0x000fea0003800200 */
.L_x_12073:
        /* <DEDUP_REMOVED lines=24> */
.L_x_12080:
        /* <DEDUP_REMOVED lines=12> */
.L_x_12082:
[----:B------:R-:W-:Y:S05]  /*13850*/  BSYNC.RECONVERGENT B2 ;  /* 0x0000000000027941 */ /* 0x000fea0003800200 */
.L_x_12081:
        /* <DEDUP_REMOVED lines=61> */
.L_x_12079:
[----:B------:R-:W-:Y:S05]  /*13c30*/  BSYNC.RECONVERGENT B1 ;  /* 0x0000000000017941 */ /* 0x000fea0003800200 */
.L_x_12078:
        /* <DEDUP_REMOVED lines=9> */
[----:B------:R-:W-:Y:S02]  /*13cd0*/  FSEL R142, R142, RZ, !P4 ;  /* 0x000000ff8e8e7208 */ /* 0x000fe40006000000 */
[----:B------:R-:W-:-:S03]  /*13ce0*/  PLOP3.LUT P4, PT, P4, PT, PT, 0x8, 0x80 ;  /* 0x000000000080781c */ /* 0x000fc6000278e170 */
[----:B------:R-:W-:Y:S01]  /*13cf0*/  FMUL.FTZ R141, R142, R93 ;  /* 0x0000005d8e8d7220 */ /* 0x000fe20000410000 */
        /* <DEDUP_REMOVED lines=11> */
.L_x_12085:
        /* <DEDUP_REMOVED lines=12> */
.L_x_12087:
[----:B------:R-:W-:Y:S05]  /*13e70*/  BSYNC.RECONVERGENT B2 ;  /* 0x0000000000027941 */ /* 0x000fea0003800200 */
.L_x_12086:
        /* <DEDUP_REMOVED lines=61> */
.L_x_12084:
[----:B------:R-:W-:Y:S05]  /*14250*/  BSYNC.RECONVERGENT B1 ;  /* 0x0000000000017941 */ /* 0x000fea0003800200 */
.L_x_12083:
        /* <DEDUP_REMOVED lines=23> */
.L_x_12090:
        /* <DEDUP_REMOVED lines=15> */
.L_x_12092:
[----:B------:R-:W-:Y:S05]  /*144c0*/  BSYNC.RECONVERGENT B2 ;  /* 0x0000000000027941 */ /* 0x000fea0003800200 */
.L_x_12091:
        /* <DEDUP_REMOVED lines=59> */
[----:B------:R-:W-:Y:S01]  /*14880*/  LOP3.LUT R6, R6, UR5, R5, 0x96, !PT ;  /* 0x0000000506067c12 */ /* 0x000fe2000f8e9605 */
[----:B------:R-:W-:-:S07]  /*14890*/  HFMA2 R5, -RZ, RZ, 0, 0 ;  /* 0x00000000ff057431 */ /* 0x000fce00000001ff */
.L_x_12089:
[----:B------:R-:W-:Y:S05]  /*148a0*/  BSYNC.RECONVERGENT B1 ;  /* 0x0000000000017941 */ /* 0x000fea0003800200 */
.L_x_12088:
[----:B------:R-:W-:Y:S01]  /*148b0*/  I2FP.F32.U32 R142, R142 ;  /* 0x0000008e008e7245 */ /* 0x000fe20000201000 */
[----:B------:R-:W-:-:S04]  /*148c0*/  IMAD.U32 R167, R167, 0x10000, RZ ;  /* 0x00010000a7a77824 */ /* 0x000fc800078e00ff */
[----:B------:R-:W-:-:S05]  /*148d0*/  FFMA.FTZ R142, R142, R221, 1.1641532182693481445e-10 ;  /* 0x2f0000008e8e7423 */ /* 0x000fca00000100dd */
[----:B------:R-:W-:Y:S01]  /*148e0*/  FSETP.GTU.FTZ.AND P6, PT, R142, R220, PT ;  /* 0x000000dc8e00720b */ /* 0x000fe20003fdc000 */
[----:B------:R-:W-:-:S04]  /*148f0*/  FMUL.FTZ R142, R167, UR4 ;  /* 0x00000004a78e7c20 */ /* 0x000fc80008410000 */
[----:B------:R-:W-:-:S05]  /*14900*/  FMUL.FTZ R142, R142, R179 ;  /* 0x000000b38e8e7220 */ /* 0x000fca0000410000 */
[----:B------:R-:W-:Y:S02]  /*14910*/  FSEL R178, R142, RZ, !P6 ;  /* 0x000000ff8eb27208 */ /* 0x000fe40007000000 */
[----:B------:R-:W-:Y:S02]  /*14920*/  F2FP.BF16.F32.PACK_AB R142, R141, R140 ;  /* 0x0000008c8d8e723e */ /* 0x000fe400000010ff */
[----:B------:R-:W-:Y:S01]  /*14930*/  PLOP3.LUT P6, PT, P6, PT, PT, 0x8, 0x80 ;  /* 0x000000000080781c */ /* 0x000fe200037ce170 */
[----:B------:R-:W-:Y:S01]  /*14940*/  FMUL.FTZ R167, R178, R95 ;  /* 0x0000005fb2a77220 */ /* 0x000fe20000410000 */
[----:B------:R-:W-:Y:S02]  /*14950*/  F2FP.BF16.F32.PACK_AB R141, R34, R35 ;  /* 0x00000023228d723e */ /* 0x000fe400000010ff */
[----:B------:R-:W-:Y:S02]  /*14960*/  F2FP.BF16.F32.PACK_AB R140, R20, R21 ;  /* 0x00000015148c723e */ /* 0x000fe400000010ff */
[----:B------:R-:W-:-:S07]  /*14970*/  F2FP.BF16.F32.PACK_AB R143, R167, R166 ;  /* 0x000000a6a78f723e */ /* 0x000fce00000010ff */
.L_x_12052:
[----:B------:R-:W0:Y:S01]  /*14980*/  LDC.64 R178, c[0x0][0x3a8] ;  /* 0x0000ea00ffb27b82 */ /* 0x000e220000000a00 */
[----:B------:R-:W-:Y:S02]  /*14990*/  SEL R222, RZ, 0x10000, !P5 ;  /* 0x00010000ffde7807 */ /* 0x000fe40006800000 */
[----:B------:R-:W-:Y:S02]  /*149a0*/  SEL R221, RZ, 0x100, !P4 ;  /* 0x00000100ffdd7807 */ /* 0x000fe40006000000 */
[----:B------:R-:W-:Y:S01]  /*149b0*/  SEL R220, RZ, 0x1000000, !P2 ;  /* 0x01000000ffdc7807 */ /* 0x000fe20005000000 */
[----:B0-----:R-:W-:-:S05]  /*149c0*/  IMAD.WIDE.U32 R178, R176, 0x10, R178 ;  /* 0x00000010b0b27825 */ /* 0x001fca00078e00b2 */
[----:B------:R0:W-:Y:S02]  /*149d0*/  STG.E.128 desc[UR6][R178.64], R140 ;  /* 0x0000008cb2007986 */ /* 0x0001e4000c101d06 */
[----:B0-----:R-:W0:Y:S01]  /*149e0*/  LDC.64 R142, c[0x0][0x3b0] ;  /* 0x0000ec00ff8e7b82 */ /* 0x001e220000000a00 */
[----:B------:R-:W-:Y:S01]  /*149f0*/  SEL R140, RZ, 0x1000000, !P6 ;  /* 0x01000000ff8c7807 */ /* 0x000fe20007000000 */
[----:B------:R-:W-:Y:S01]  /*14a00*/  IMAD.MOV.U32 R178, RZ, RZ, R177 ;  /* 0x000000ffffb27224 */ /* 0x000fe200078e00b1 */
[----:B------:R-:W-:Y:S02]  /*14a10*/  LOP3.LUT P6, RZ, R0, 0x2, RZ, 0xc0, !PT ;  /* 0x0000000200ff7812 */ /* 0x000fe400078cc0ff */
[----:B------:R-:W-:Y:S02]  /*14a20*/  LOP3.LUT R140, R221, R140, R222, 0xfe, !PT ;  /* 0x0000008cdd8c7212 */ /* 0x000fe400078efede */
[----:B------:R-:W-:Y:S02]  /*14a30*/  SEL R222, RZ, 0x10000, !P1 ;  /* 0x00010000ffde7807 */ /* 0x000fe40004800000 */
[----:B------:R-:W-:-:S02]  /*14a40*/  SEL R221, RZ, 0x100, !P0 ;  /* 0x00000100ffdd7807 */ /* 0x000fc40004000000 */
[----:B------:R-:W-:Y:S02]  /*14a50*/  SEL R179, RZ, 0x1, !P6 ;  /* 0x00000001ffb37807 */ /* 0x000fe40007000000 */
[----:B------:R-:W-:Y:S02]  /*14a60*/  LOP3.LUT R220, R221, R220, R222, 0xfe, !PT ;  /* 0x000000dcdddc7212 */ /* 0x000fe400078efede */
[----:B------:R-:W-:-:S04]  /*14a70*/  SEL R221, RZ, 0x1, !P3 ;  /* 0x00000001ffdd7807 */ /* 0x000fc80005800000 */
[----:B------:R-:W-:Y:S02]  /*14a80*/  LOP3.LUT R141, R140, R221, RZ, 0xfc, !PT ;  /* 0x000000dd8c8d7212 */ /* 0x000fe400078efcff */
[----:B------:R-:W-:Y:S01]  /*14a90*/  LOP3.LUT R140, R220, R179, RZ, 0xfc, !PT ;  /* 0x000000b3dc8c7212 */ /* 0x000fe200078efcff */
[C---:B0-----:R-:W-:Y:S01]  /*14aa0*/  IMAD.WIDE.U32 R142, R176.reuse, 0x8, R142 ;  /* 0x00000008b08e7825 */ /* 0x041fe200078e008e */
[----:B------:R-:W-:-:S04]  /*14ab0*/  IADD3 R176, PT, PT, R176, 0x80, RZ ;  /* 0x00000080b0b07810 */ /* 0x000fc80007ffe0ff */
[----:B------:R2:W-:Y:S03]  /*14ac0*/  STG.E.64 desc[UR6][R142.64], R140 ;  /* 0x0000008c8e007986 */ /* 0x0005e6000c101b06 */
.L_x_12010:
[----:B------:R-:W-:Y:S05]  /*14ad0*/  BSYNC.RECONVERGENT B0 ;  /* 0x0000000000007941 */ /* 0x000fea0003800200 */
.L_x_12009:
[----:B------:R-:W-:Y:S01]  /*14ae0*/  ISETP.GE.U32.AND P0, PT, R10, 0x200, PT ;  /* 0x000002000a00780c */ /* 0x000fe20003f06070 */
[----:B------:R-:W-:Y:S01]  /*14af0*/  BSSY.RECONVERGENT B0, `(.L_x_12093) ;  /* 0x0000669000007945 */ /* 0x000fe20003800200 */
[----:B------:R-:W-:-:S11]  /*14b00*/  LOP3.LUT R0, R0, 0xffffffbf, RZ, 0xc0, !PT ;  /* 0xffffffbf00007812 */ /* 0x000fd600078ec0ff */
[----:B------:R-:W-:Y:S01]  /*14b10*/  @P0 LOP3.LUT R0, R0, 0x40, RZ, 0xfc, !PT ;  /* 0x0000004000000812 */ /* 0x000fe200078efcff */
[----:B------:R-:W-:Y:S06]  /*14b20*/  @!P0 BRA `(.L_x_12094) ;  /* 0x0000006400948947 */ /* 0x000fec0003800000 */
[----:B------:R-:W-:Y:S01]  /*14b30*/  ISETP.NE.U32.AND P0, PT, RZ, UR10, PT ;  /* 0x0000000aff007c0c */ /* 0x000fe2000bf05070 */
[----:B------:R-:W3:Y:S03]  /*14b40*/  LDC.64 R32, c[0x0][0x390] ;  /* 0x0000e400ff207b82 */ /* 0x000ee60000000a00 */
[----:B------:R-:W-:-:S13]  /*14b50*/  ISETP.NE.AND.EX P0, PT, RZ, UR11, PT, P0 ;  /* 0x0000000bff007c0c */ /* 0x000fda000bf05300 */
[----:B------:R-:W4:Y:S02]  /*14b60*/  @P0 LDC.64 R18, c[0x0][0x3a0] ;  /* 0x0000e800ff120b82 */ /* 0x000f240000000a00 */
[----:B----4-:R-:W-:-:S05]  /*14b70*/  @P0 IMAD.WIDE.U32 R18, R176, 0x10, R18 ;  /* 0x00000010b0120825 */ /* 0x010fca00078e0012 */
[----:B------:R3:W5:Y:S02]  /*14b80*/  @P0 LDG.E.128 R36, desc[UR6][R18.64] ;  /* 0x0000000612240981 */ /* 0x000764000c1e1d00 */
[----:B---3--:R-:W-:-:S05]  /*14b90*/  IMAD.WIDE.U32 R18, R176, 0x10, R32 ;  /* 0x00000010b0127825 */ /* 0x008fca00078e0020 */
[----:B012---:R0:W5:Y:S01]  /*14ba0*/  LDG.E.128 R140, desc[UR6][R18.64] ;  /* 0x00000006128c7981 */ /* 0x007162000c1e1d00 */
        /* <DEDUP_REMOVED lines=17> */
.L_x_12098:
        /* <DEDUP_REMOVED lines=12> */
.L_x_12100:
[----:B------:R-:W-:Y:S05]  /*14d80*/  BSYNC.RECONVERGENT B2 ;  /* 0x0000000000027941 */ /* 0x000fea0003800200 */
.L_x_12099:
        /* <DEDUP_REMOVED lines=61> */
.L_x_12097:
[----:B------:R-:W-:Y:S05]  /*15160*/  BSYNC.RECONVERGENT B1 ;  /* 0x0000000000017941 */ /* 0x000fea0003800200 */
.L_x_12096:
        /* <DEDUP_REMOVED lines=29> */
.L_x_12103:
        /* <DEDUP_REMOVED lines=12> */
.L_x_12105:
[----:B------:R-:W-:Y:S05]  /*15400*/  BSYNC.RECONVERGENT B2 ;  /* 0x0000000000027941 */ /* 0x000fea0003800200 */
.L_x_12104:
        /* <DEDUP_REMOVED lines=61> */
.L_x_12102:
[----:B------:R-:W-:Y:S05]  /*157e0*/  BSYNC.RECONVERGENT B1 ;  /* 0x0000000000017941 */ /* 0x000fea0003800200 */
.L_x_12101:
        /* <DEDUP_REMOVED lines=24> */
.L_x_12108:
        /* <DEDUP_REMOVED lines=12> */
.L_x_12110:
[----:B------:R-:W-:Y:S05]  /*15a30*/  BSYNC.RECONVERGENT B2 ;  /* 0x0000000000027941 */ /* 0x000fea0003800200 */
.L_x_12109:
        /* <DEDUP_REMOVED lines=61> */
.L_x_12107:
[----:B------:R-:W-:Y:S05]  /*15e10*/  BSYNC.RECONVERGENT B1 ;  /* 0x0000000000017941 */ /* 0x000fea0003800200 */
.L_x_12106:
        /* <DEDUP_REMOVED lines=24> */
.L_x_12113:
        /* <DEDUP_REMOVED lines=12> */
.L_x_12115:
[----:B------:R-:W-:Y:S05]  /*16060*/  BSYNC.RECONVERGENT B2 ;  /* 0x0000000000027941 */ /* 0x000fea0003800200 */
.L_x_12114:
        /* <DEDUP_REMOVED lines=61> */
.L_x_12112:
[----:B------:R-:W-:Y:S05]  /*16440*/  BSYNC.RECONVERGENT B1 ;  /* 0x0000000000017941 */ /* 0x000fea0003800200 */
.L_x_12111:
        /* <DEDUP_REMOVED lines=24> */
.L_x_12118:
        /* <DEDUP_REMOVED lines=12> */
.L_x_12120:
[----:B------:R-:W-:Y:S05]  /*16690*/  BSYNC.RECONVERGENT B2 ;  /* 0x0000000000027941 */ /* 0x000fea0003800200 */
.L_x_12119:
        /* <DEDUP_REMOVED lines=61> */
.L_x_12117:
[----:B------:R-:W-:Y:S05]  /*16a70*/  BSYNC.RECONVERGENT B1 ;  /* 0x0000000000017941 */ /* 0x000fea0003800200 */
.L_x_12116:
        /* <DEDUP_REMOVED lines=25> */
.L_x_12123:
        /* <DEDUP_REMOVED lines=12> */
.L_x_12125:
[----:B------:R-:W-:Y:S05]  /*16cd0*/  BSYNC.RECONVERGENT B2 ;  /* 0x0000000000027941 */ /* 0x000fea0003800200 */
.L_x_12124:
        /* <DEDUP_REMOVED lines=61> */
.L_x_12122:
[----:B------:R-:W-:Y:S05]  /*170b0*/  BSYNC.RECONVERGENT B1 ;  /* 0x0000000000017941 */ /* 0x000fea0003800200 */
.L_x_12121:
        /* <DEDUP_REMOVED lines=25> */
.L_x_12128:
        /* <DEDUP_REMOVED lines=12> */
.L_x_12130:
[----:B------:R-:W-:Y:S05]  /*17310*/  BSYNC.RECONVERGENT B2 ;  /* 0x0000000000027941 */ /* 0x000fea0003800200 */
.L_x_12129:
        /* <DEDUP_REMOVED lines=61> */
.L_x_12127:
[----:B------:R-:W-:Y:S05]  /*176f0*/  BSYNC.RECONVERGENT B1 ;  /* 0x0000000000017941 */ /* 0x000fea0003800200 */
.L_x_12126:
        /* <DEDUP_REMOVED lines=24> */
.L_x_12133:
        /* <DEDUP_REMOVED lines=15> */
.L_x_12135:
[----:B------:R-:W-:Y:S05]  /*17970*/  BSYNC.RECONVERGENT B2 ;  /* 0x0000000000027941 */ /* 0x000fea0003800200 */
.L_x_12134:
        /* <DEDUP_REMOVED lines=61> */
.L_x_12132:
[----:B------:R-:W-:Y:S05]  /*17d50*/  BSYNC.RECONVERGENT B1 ;  /* 0x0000000000017941 */ /* 0x000fea0003800200 */
.L_x_12131:
        /* <DEDUP_REMOVED lines=16> */
.L_x_12095:
        /* <DEDUP_REMOVED lines=16> */
.L_x_12139:
        /* <DEDUP_REMOVED lines=12> */
.L_x_12141:
[----:B------:R-:W-:Y:S05]  /*18020*/  BSYNC.RECONVERGENT B2 ;  /* 0x0000000000027941 */ /* 0x000fea0003800200 */
.L_x_12140:
        /* <DEDUP_REMOVED lines=61> */
.L_x_12138:
[----:B------:R-:W-:Y:S05]  /*18400*/  BSYNC.RECONVERGENT B1 ;  /* 0x0000000000017941 */ /* 0x000fea0003800200 */
.L_x_12137:
        /* <DEDUP_REMOVED lines=28> */
.L_x_12144:
        /* <DEDUP_REMOVED lines=12> */
.L_x_12146:
[----:B------:R-:W-:Y:S05]  /*18690*/  BSYNC.RECONVERGENT B2 ;  /* 0x0000000000027941 */ /* 0x000fea0003800200 */
.L_x_12145:
        /* <DEDUP_REMOVED lines=61> */
.L_x_12143:
[----:B------:R-:W-:Y:S05]  /*18a70*/  BSYNC.RECONVERGENT B1 ;  /* 0x0000000000017941 */ /* 0x000fea0003800200 */
.L_x_12142:
        /* <DEDUP_REMOVED lines=22> */
.L_x_12149:
        /* <DEDUP_REMOVED lines=12> */
.L_x_12151:
[----:B------:R-:W-:Y:S05]  /*18ca0*/  BSYNC.RECONVERGENT B2 ;  /* 0x0000000000027941 */ /* 0x000fea0003800200 */
.L_x_12150:
        /* <DEDUP_REMOVED lines=61> */
.L_x_12148:
[----:B------:R-:W-:Y:S05]  /*19080*/  BSYNC.RECONVERGENT B1 ;  /* 0x0000000000017941 */ /* 0x000fea0003800200 */
.L_x_12147:
        /* <DEDUP_REMOVED lines=11> */
[----:B------:R-:W-:Y:S02]  /*19140*/  PRMT R32, R141, 0x7632, R32 ;  /* 0x000076328d207816 */ /* 0x000fe40000000020 */
        /* <DEDUP_REMOVED lines=11> */
.L_x_12154:
        /* <DEDUP_REMOVED lines=12> */
.L_x_12156:
[----:B------:R-:W-:Y:S05]  /*192c0*/  BSYNC.RECONVERGENT B2 ;  /* 0x0000000000027941 */ /* 0x000fea0003800200 */
.L_x_12155:
        /* <DEDUP_REMOVED lines=61> */
.L_x_12153:
[----:B------:R-:W-:Y:S05]  /*196a0*/  BSYNC.RECONVERGENT B1 ;  /* 0x0000000000017941 */ /* 0x000fea0003800200 */
.L_x_12152:
        /* <DEDUP_REMOVED lines=22> */
.L_x_12159:
        /* <DEDUP_REMOVED lines=12> */
.L_x_12161:
[----:B------:R-:W-:Y:S05]  /*198d0*/  BSYNC.RECONVERGENT B2 ;  /* 0x0000000000027941 */ /* 0x000fea0003800200 */
.L_x_12160:
        /* <DEDUP_REMOVED lines=61> */
.L_x_12158:
[----:B------:R-:W-:Y:S05]  /*19cb0*/  BSYNC.RECONVERGENT B1 ;  /* 0x0000000000017941 */ /* 0x000fea0003800200 */
.L_x_12157:
        /* <DEDUP_REMOVED lines=24> */
.L_x_12164:
        /* <DEDUP_REMOVED lines=12> */
.L_x_12166:
[----:B------:R-:W-:Y:S05]  /*19f00*/  BSYNC.RECONVERGENT B2 ;  /* 0x0000000000027941 */ /* 0x000fea0003800200 */
.L_x_12165:
        /* <DEDUP_REMOVED lines=61> */
.L_x_12163:
[----:B------:R-:W-:Y:S05]  /*1a2e0*/  BSYNC.RECONVERGENT B1 ;  /* 0x0000000000017941 */ /* 0x000fea0003800200 */
.L_x_12162:
        /* <DEDUP_REMOVED lines=23> */
.L_x_12169:
        /* <DEDUP_REMOVED lines=12> */
.L_x_12171:
[----:B------:R-:W-:Y:S05]  /*1a520*/  BSYNC.RECONVERGENT B2 ;  /* 0x0000000000027941 */ /* 0x000fea0003800200 */
.L_x_12170:
        /* <DEDUP_REMOVED lines=61> */
.L_x_12168:
[----:B------:R-:W-:Y:S05]  /*1a900*/  BSYNC.RECONVERGENT B1 ;  /* 0x0000000000017941 */ /* 0x000fea0003800200 */
.L_x_12167:
        /* <DEDUP_REMOVED lines=23> */
.L_x_12174:
        /* <DEDUP_REMOVED lines=15> */
.L_x_12176:
[----:B------:R-:W-:Y:S05]  /*1ab70*/  BSYNC.RECONVERGENT B2 ;  /* 0x0000000000027941 */ /* 0x000fea0003800200 */
.L_x_12175:
        /* <DEDUP_REMOVED lines=61> */
.L_x_12173:
[----:B------:R-:W-:Y:S05]  /*1af50*/  BSYNC.RECONVERGENT B1 ;  /* 0x0000000000017941 */ /* 0x000fea0003800200 */
.L_x_12172:
        /* <DEDUP_REMOVED lines=13> */
.L_x_12136:
        /* <DEDUP_REMOVED lines=9> */
[----:B------:R-:W-:Y:S02]  /*1b0c0*/  SEL R141, RZ, 0x10000, !P5 ;  /* 0x00010000ff8d7807 */ /* 0x000fe40006800000 */
[----:B------:R-:W-:Y:S02]  /*1b0d0*/  LOP3.LUT P6, RZ, R0, 0x2, RZ, 0xc0, !PT ;  /* 0x0000000200ff7812 */ /* 0x000fe400078cc0ff */
[----:B------:R-:W-:Y:S02]  /*1b0e0*/  LOP3.LUT R140, R222, R140, R141, 0xfe, !PT ;  /* 0x0000008cde8c7212 */ /* 0x000fe400078efe8d */
        /* <DEDUP_REMOVED lines=9> */
.L_x_12094:
[----:B------:R-:W-:Y:S05]  /*1b180*/  BSYNC.RECONVERGENT B0 ;  /* 0x0000000000007941 */ /* 0x000fea0003800200 */
.L_x_12093:
[----:B------:R-:W-:Y:S01]  /*1b190*/  ISETP.GE.U32.AND P0, PT, R10, 0x280, PT ;  /* 0x000002800a00780c */ /* 0x000fe20003f06070 */
[----:B------:R-:W-:Y:S01]  /*1b1a0*/  BSSY.RECONVERGENT B0, `(.L_x_12177) ;  /* 0x0000669000007945 */ /* 0x000fe20003800200 */
[----:B------:R-:W-:-:S11]  /*1b1b0*/  LOP3.LUT R0, R0, 0xffffffef, RZ, 0xc0, !PT ;  /* 0xffffffef00007812 */ /* 0x000fd600078ec0ff */
[----:B------:R-:W-:Y:S01]  /*1b1c0*/  @P0 LOP3.LUT R0, R0, 0x10, RZ, 0xfc, !PT ;  /* 0x0000001000000812 */ /* 0x000fe200078efcff */
[----:B------:R-:W-:Y:S06]  /*1b1d0*/  @!P0 BRA `(.L_x_12178) ;  /* 0x0000006400948947 */ /* 0x000fec0003800000 */
[----:B------:R-:W-:Y:S01]  /*1b1e0*/  ISETP.NE.U32.AND P0, PT, RZ, UR10, PT ;  /* 0x0000000aff007c0c */ /* 0x000fe2000bf05070 */
[----:B------:R-:W4:Y:S03]  /*1b1f0*/  LDC.64 R30, c[0x0][0x390] ;  /* 0x0000e400ff1e7b82 */ /* 0x000f260000000a00 */
[----:B------:R-:W-:-:S13]  /*1b200*/  ISETP.NE.AND.EX P0, PT, RZ, UR11, PT, P0 ;  /* 0x0000000bff007c0c */ /* 0x000fda000bf05300 */
[----:B------:R-:W0:Y:S02]  /*1b210*/  @P0 LDC.64 R16, c[0x0][0x3a0] ;  /* 0x0000e800ff100b82 */ /* 0x000e240000000a00 */
[----:B0-----:R-:W-:-:S05]  /*1b220*/  @P0 IMAD.WIDE.U32 R16, R176, 0x10, R16 ;  /* 0x00000010b0100825 */ /* 0x001fca00078e0010 */
[----:B------:R4:W5:Y:S02]  /*1b230*/  @P0 LDG.E.128 R36, desc[UR6][R16.64] ;  /* 0x0000000610240981 */ /* 0x000964000c1e1d00 */
[----:B----4-:R-:W-:-:S05]  /*1b240*/  IMAD.WIDE.U32 R16, R176, 0x10, R30 ;  /* 0x00000010b0107825 */ /* 0x010fca00078e001e */
[----:B-123--:R0:W5:Y:S01]  /*1b250*/  LDG.E.128 R140, desc[UR6][R16.64] ;  /* 0x00000006108c7981 */ /* 0x00e162000c1e1d00 */
        /* <DEDUP_REMOVED lines=17> */
.L_x_12182:
        /* <DEDUP_REMOVED lines=12> */
.L_x_12184:
[----:B------:R-:W-:Y:S05]  /*1b430*/  BSYNC.RECONVERGENT B2 ;  /* 0x0000000000027941 */ /* 0x000fea0003800200 */
.L_x_12183:
        /* <DEDUP_REMOVED lines=61> */
.L_x_12181:
[----:B------:R-:W-:Y:S05]  /*1b810*/  BSYNC.RECONVERGENT B1 ;  /* 0x0000000000017941 */ /* 0x000fea0003800200 */
.L_x_12180:
        /* <DEDUP_REMOVED lines=29> */
.L_x_12187:
        /* <DEDUP_REMOVED lines=12> */
.L_x_12189:
[----:B------:R-:W-:Y:S05]  /*1bab0*/  BSYNC.RECONVERGENT B2 ;  /* 0x0000000000027941 */ /* 0x000fea0003800200 */
.L_x_12188:
        /* <DEDUP_REMOVED lines=61> */
.L_x_12186:
[----:B------:R-:W-:Y:S05]  /*1be90*/  BSYNC.RECONVERGENT B1 ;  /* 0x0000000000017941 */ /* 0x000fea0003800200 */
.L_x_12185:
        /* <DEDUP_REMOVED lines=24> */
.L_x_12192:
        /* <DEDUP_REMOVED lines=12> */
.L_x_12194:
[----:B------:R-:W-:Y:S05]  /*1c0e0*/  BSYNC.RECONVERGENT B2 ;  /* 0x0000000000027941 */ /* 0x000fea0003800200 */
.L_x_12193:
        /* <DEDUP_REMOVED lines=61> */
.L_x_12191:
[----:B------:R-:W-:Y:S05]  /*1c4c0*/  BSYNC.RECONVERGENT B1 ;  /* 0x0000000000017941 */ /* 0x000fea0003800200 */
.L_x_12190:
        /* <DEDUP_REMOVED lines=24> */
.L_x_12197:
        /* <DEDUP_REMOVED lines=12> */
.L_x_12199:
[----:B------:R-:W-:Y:S05]  /*1c710*/  BSYNC.RECONVERGENT B2 ;  /* 0x0000000000027941 */ /* 0x000fea0003800200 */
.L_x_12198:
        /* <DEDUP_REMOVED lines=61> */
.L_x_12196:
[----:B------:R-:W-:Y:S05]  /*1caf0*/  BSYNC.RECONVERGENT B1 ;  /* 0x0000000000017941 */ /* 0x000fea0003800200 */
.L_x_12195:
        /* <DEDUP_REMOVED lines=24> */
.L_x_12202:
        /* <DEDUP_REMOVED lines=12> */
.L_x_12204:
[----:B------:R-:W-:Y:S05]  /*1cd40*/  BSYNC.RECONVERGENT B2 ;  /* 0x0000000000027941 */ /* 0x000fea0003800200 */
.L_x_12203:
        /* <DEDUP_REMOVED lines=61> */
.L_x_12201:
[----:B------:R-:W-:Y:S05]  /*1d120*/  BSYNC.RECONVERGENT B1 ;  /* 0x0000000000017941 */ /* 0x000fea0003800200 */
.L_x_12200:
        /* <DEDUP_REMOVED lines=25> */
.L_x_12207:
        /* <DEDUP_REMOVED lines=12> */
.L_x_12209:
[----:B------:R-:W-:Y:S05]  /*1d380*/  BSYNC.RECONVERGENT B2 ;  /* 0x0000000000027941 */ /* 0x000fea0003800200 */
.L_x_12208:
        /* <DEDUP_REMOVED lines=61> */
.L_x_12206:
[----:B------:R-:W-:Y:S05]  /*1d760*/  BSYNC.RECONVERGENT B1 ;  /* 0x0000000000017941 */ /* 0x000fea0003800200 */
.L_x_12205:
        /* <DEDUP_REMOVED lines=25> */
.L_x_12212:
        /* <DEDUP_REMOVED lines=12> */
.L_x_12214:
[----:B------:R-:W-:Y:S05]  /*1d9c0*/  BSYNC.RECONVERGENT B2 ;  /* 0x0000000000027941 */ /* 0x000fea0003800200 */
.L_x_12213:
        /* <DEDUP_REMOVED lines=61> */
.L_x_12211:
[----:B------:R-:W-:Y:S05]  /*1dda0*/  BSYNC.RECONVERGENT B1 ;  /* 0x0000000000017941 */ /* 0x000fea0003800200 */
.L_x_12210:
        /* <DEDUP_REMOVED lines=24> */
.L_x_12217:
        /* <DEDUP_REMOVED lines=15> */
.L_x_12219:
[----:B------:R-:W-:Y:S05]  /*1e020*/  BSYNC.RECONVERGENT B2 ;  /* 0x0000000000027941 */ /* 0x000fea0003800200 */
.L_x_12218:
        /* <DEDUP_REMOVED lines=61> */
.L_x_12216:
[----:B------:R-:W-:Y:S05]  /*1e400*/  BSYNC.RECONVERGENT B1 ;  /* 0x0000000000017941 */ /* 0x000fea0003800200 */
.L_x_12215:
        /* <DEDUP_REMOVED lines=16> */
.L_x_12179:
        /* <DEDUP_REMOVED lines=16> */
.L_x_12223:
        /* <DEDUP_REMOVED lines=12> */
.L_x_12225:
[----:B------:R-:W-:Y:S05]  /*1e6d0*/  BSYNC.RECONVERGENT B2 ;  /* 0x0000000000027941 */ /* 0x000fea0003800200 */
.L_x_12224:
        /* <DEDUP_REMOVED lines=61> */
.L_x_12222:
[----:B------:R-:W-:Y:S05]  /*1eab0*/  BSYNC.RECONVERGENT B1 ;  /* 0x0000000000017941 */ /* 0x000fea0003800200 */
.L_x_12221:
        /* <DEDUP_REMOVED lines=28> */
.L_x_12228:
        /* <DEDUP_REMOVED lines=12> */
.L_x_12230:
[----:B------:R-:W-:Y:S05]  /*1ed40*/  BSYNC.RECONVERGENT B2 ;  /* 0x0000000000027941 */ /* 0x000fea0003800200 */
.L_x_12229:
        /* <DEDUP_REMOVED lines=61> */
.L_x_12227:
[----:B------:R-:W-:Y:S05]  /*1f120*/  BSYNC.RECONVERGENT B1 ;  /* 0x0000000000017941 */ /* 0x000fea0003800200 */
.L_x_12226:
        /* <DEDUP_REMOVED lines=22> */
.L_x_12233:
        /* <DEDUP_REMOVED lines=12> */
.L_x_12235:
[----:B------:R-:W-:Y:S05]  /*1f350*/  BSYNC.RECONVERGENT B2 ;  /* 0x0000000000027941 */ /* 0x000fea0003800200 */
.L_x_12234:
        /* <DEDUP_REMOVED lines=61> */
.L_x_12232:
[----:B------:R-:W-:Y:S05]  /*1f730*/  BSYNC.RECONVERGENT B1 ;  /* 0x0000000000017941 */ /* 0x000fea0003800200 */
.L_x_12231:
        /* <DEDUP_REMOVED lines=23> */
.L_x_12238:
        /* <DEDUP_REMOVED lines=12> */
.L_x_12240:
[----:B------:R-:W-:Y:S05]  /*1f970*/  BSYNC.RECONVERGENT B2 ;  /* 0x0000000000027941 */ /* 0x000fea0003800200 */
.L_x_12239:
        /* <DEDUP_REMOVED lines=61> */
.L_x_12237:
[----:B------:R-:W-:Y:S05]  /*1fd50*/  BSYNC.RECONVERGENT B1 ;  /* 0x0000000000017941 */ /* 0x000fea0003800200 */
.L_x_12236:
        /* <DEDUP_REMOVED lines=22> */
.L_x_12243:
        /* <DEDUP_REMOVED lines=12> */
.L_x_12245:
[----:B------:R-:W-:Y:S05]  /*1ff80*/  BSYNC.RECONVERGENT B2 ;  /* 0x0000000000027941 */ /* 0x000fea0003800200 */
.L_x_12244:
        /* <DEDUP_REMOVED lines=61> */
.L_x_12242:
[----:B------:R-:W-:Y:S05]  /*20360*/  BSYNC.RECONVERGENT B1 ;  /* 0x0000000000017941 */ /* 0x000fea0003800200 */
.L_x_12241:
        /* <DEDUP_REMOVED lines=24> */
.L_x_12248:
        /* <DEDUP_REMOVED lines=12> */
.L_x_12250:
[----:B------:R-:W-:Y:S05]  /*205b0*/  BSYNC.RECONVERGENT B2 ;  /* 0x0000000000027941 */ /* 0x000fea0003800200 */
.L_x_12249:
        /* <DEDUP_REMOVED lines=61> */
.L_x_12247:
[----:B------:R-:W-:Y:S05]  /*20990*/  BSYNC.RECONVERGENT B1 ;  /* 0x0000000000017941 */ /* 0x000fea0003800200 */
.L_x_12246:
        /* <DEDUP_REMOVED lines=23> */
.L_x_12253:
        /* <DEDUP_REMOVED lines=12> */
.L_x_12255:
[----:B------:R-:W-:Y:S05]  /*20bd0*/  BSYNC.RECONVERGENT B2 ;  /* 0x0000000000027941 */ /* 0x000fea0003800200 */
.L_x_12254:
        /* <DEDUP_REMOVED lines=61> */
.L_x_12252:
[----:B------:R-:W-:Y:S05]  /*20fb0*/  BSYNC.RECONVERGENT B1 ;  /* 0x0000000000017941 */ /* 0x000fea0003800200 */
.L_x_12251:
        /* <DEDUP_REMOVED lines=23> */
.L_x_12258:
        /* <DEDUP_REMOVED lines=15> */
.L_x_12260:
[----:B------:R-:W-:Y:S05]  /*21220*/  BSYNC.RECONVERGENT B2 ;  /* 0x0000000000027941 */ /* 0x000fea0003800200 */
.L_x_12259:
        /* <DEDUP_REMOVED lines=61> */
.L_x_12257:
[----:B------:R-:W-:Y:S05]  /*21600*/  BSYNC.RECONVERGENT B1 ;  /* 0x0000000000017941 */ /* 0x000fea0003800200 */
.L_x_12256:
        /* <DEDUP_REMOVED lines=13> */
.L_x_12220:
[----:B------:R-:W0:Y:S01]  /*216e0*/  LDC.64 R178, c[0x0][0x3a8] ;  /* 0x0000ea00ffb27b82 */ /* 0x000e220000000a00 */
[----:B------:R-:W-:Y:S02]  /*216f0*/  SEL R220, RZ, 0x1000000, !P2 ;  /* 0x01000000ffdc7807 */ /* 0x000fe40005000000 */
[----:B------:R-:W-:Y:S02]  /*21700*/  SEL R221, RZ, 0x10000, !P1 ;  /* 0x00010000ffdd7807 */ /* 0x000fe40004800000 */
[----:B------:R-:W-:-:S04]  /*21710*/  SEL R222, RZ, 0x100, !P0 ;  /* 0x00000100ffde7807 */ /* 0x000fc80004000000 */
[----:B------:R-:W-:Y:S02]  /*21720*/  LOP3.LUT R220, R222, R220, R221, 0xfe, !PT ;  /* 0x000000dcdedc7212 */ /* 0x000fe400078efedd */
[----:B------:R-:W-:Y:S01]  /*21730*/  SEL R221, RZ, 0x1, !P3 ;  /* 0x00000001ffdd7807 */ /* 0x000fe20005800000 */
[----:B0-----:R-:W-:-:S05]  /*21740*/  IMAD.WIDE.U32 R178, R176, 0x10, R178 ;  /* 0x00000010b0b27825 */ /* 0x001fca00078e00b2 */
[----:B------:R0:W-:Y:S02]  /*21750*/  STG.E.128 desc[UR6][R178.64], R140 ;  /* 0x0000008cb2007986 */ /* 0x0001e4000c101d06 */
[----:B0-----:R-:W-:Y:S01]  /*21760*/  SEL R142, RZ, 0x1000000, !P6 ;  /* 0x01000000ff8e7807 */ /* 0x001fe20007000000 */
[----:B------:R-:W-:Y:S01]  /*21770*/  IMAD.MOV.U32 R178, RZ, RZ, R177 ;  /* 0x000000ffffb27224 */ /* 0x000fe200078e00b1 */
[----:B------:R-:W-:Y:S02]  /*21780*/  SEL R141, RZ, 0x10000, !P5 ;  /* 0x00010000ff8d7807 */ /* 0x000fe40006800000 */
[----:B------:R-:W-:Y:S02]  /*21790*/  SEL R140, RZ, 0x100, !P4 ;  /* 0x00000100ff8c7807 */ /* 0x000fe40006000000 */
[----:B------:R-:W-:Y:S02]  /*217a0*/  LOP3.LUT P6, RZ, R0, 0x2, RZ, 0xc0, !PT ;  /* 0x0000000200ff7812 */ /* 0x000fe400078cc0ff */
[----:B------:R-:W-:-:S02]  /*217b0*/  LOP3.LUT R140, R140, R142, R141, 0xfe, !PT ;  /* 0x0000008e8c8c7212 */ /* 0x000fc400078efe8d */
[----:B------:R-:W0:Y:S01]  /*217c0*/  LDC.64 R142, c[0x0][0x3b0] ;  /* 0x0000ec00ff8e7b82 */ /* 0x000e220000000a00 */
[----:B------:R-:W-:Y:S02]  /*217d0*/  SEL R179, RZ, 0x1, !P6 ;  /* 0x00000001ffb37807 */ /* 0x000fe40007000000 */
[----:B------:R-:W-:Y:S02]  /*217e0*/  LOP3.LUT R141, R140, R221, RZ, 0xfc, !PT ;  /* 0x000000dd8c8d7212 */ /* 0x000fe400078efcff */
[----:B------:R-:W-:Y:S01]  /*217f0*/  LOP3.LUT R140, R220, R179, RZ, 0xfc, !PT ;  /* 0x000000b3dc8c7212 */ /* 0x000fe200078efcff */
[C---:B0-----:R-:W-:Y:S01]  /*21800*/  IMAD.WIDE.U32 R142, R176.reuse, 0x8, R142 ;  /* 0x00000008b08e7825 */ /* 0x041fe200078e008e */
[----:B------:R-:W-:-:S04]  /*21810*/  IADD3 R176, PT, PT, R176, 0x80, RZ ;  /* 0x00000080b0b07810 */ /* 0x000fc80007ffe0ff */
[----:B------:R4:W-:Y:S03]  /*21820*/  STG.E.64 desc[UR6][R142.64], R140 ;  /* 0x0000008c8e007986 */ /* 0x0009e6000c101b06 */
.L_x_12178:
[----:B------:R-:W-:Y:S05]  /*21830*/  BSYNC.RECONVERGENT B0 ;  /* 0x0000000000007941 */ /* 0x000fea0003800200 */
.L_x_12177:
        /* <DEDUP_REMOVED lines=8> */
[----:B------:R-:W1:Y:S02]  /*218c0*/  @P0 LDC.64 R14, c[0x0][0x3a0] ;  /* 0x0000e800ff0e0b82 */ /* 0x000e640000000a00 */
[----:B-1----:R-:W-:-:S05]  /*218d0*/  @P0 IMAD.WIDE.U32 R14, R176, 0x10, R14 ;  /* 0x00000010b00e0825 */ /* 0x002fca00078e000e */
[----:B------:R0:W5:Y:S02]  /*218e0*/  @P0 LDG.E.128 R36, desc[UR6][R14.64] ;  /* 0x000000060e240981 */ /* 0x000164000c1e1d00 */
[----:B0-----:R-:W-:-:S05]  /*218f0*/  IMAD.WIDE.U32 R14, R176, 0x10, R28 ;  /* 0x00000010b00e7825 */ /* 0x001fca00078e001c */
[----:B--234-:R0:W5:Y:S01]  /*21900*/  LDG.E.128 R140, desc[UR6][R14.64] ;  /* 0x000000060e8c7981 */ /* 0x01c162000c1e1d00 */
        /* <DEDUP_REMOVED lines=17> */
.L_x_12266:
        /* <DEDUP_REMOVED lines=12> */
.L_x_12268:
[----:B------:R-:W-:Y:S05]  /*21ae0*/  BSYNC.RECONVERGENT B2 ;  /* 0x0000000000027941 */ /* 0x000fea0003800200 */
.L_x_12267:
        /* <DEDUP_REMOVED lines=61> */
.L_x_12265:
[----:B------:R-:W-:Y:S05]  /*21ec0*/  BSYNC.RECONVERGENT B1 ;  /* 0x0000000000017941 */ /* 0x000fea0003800200 */
.L_x_12264:
[----:B------:R-:W0:Y:S01]  /*21ed0*/  LDC R179, c[0x0][0x408] ;  /* 0x00010200ffb37b82 */ /* 0x000e220000000800 */
[----:B------:R-:W-:Y:S01]  /*21ee0*/  I2FP.F32.U32 R14, R14 ;  /* 0x0000000e000e7245 */ /* 0x000fe20000201000 */
[----:B------:R-:W-:Y:S01]  /*21ef0*/  IMAD.MOV.U32 R221, RZ, RZ, 0x2f800000 ;  /* 0x2f800000ffdd7424 */ /* 0x000fe200078e00ff */
[----:B-----5:R-:W-:Y:S01]  /*21f00*/  SHF.L.U32 R15, R140, 0x10, RZ ;  /* 0x000000108c0f7819 */ /* 0x020fe200000006ff */
[----:B------:R-:W-:Y:S01]  /*21f10*/  BSSY.RECONVERGENT B1, `(.L_x_12269) ;  /* 0x0000063000017945 */ /* 0x000fe20003800200 */
[----:B------:R-:W-:Y:S01]  /*21f20*/  LOP3.LUT R0, R0, 0xfffffffd, RZ, 0xc0, !PT ;  /* 0xfffffffd00007812 */ /* 0x000fe200078ec0ff */
[----:B------:R-:W-:Y:S01]  /*21f30*/  FFMA.FTZ R5, R14, R221, 1.1641532182693481445e-10 ;  /* 0x2f0000000e057423 */ /* 0x000fe200000100dd */
[----:B------:R-:W-:Y:S01]  /*21f40*/  IMAD.MOV.U32 R29, RZ, RZ, 0x2 ;  /* 0x00000002ff1d7424 */ /* 0x000fe200078e00ff */
[----:B------:R-:W1:Y:S01]  /*21f50*/  LDC R220, c[0x0][0x404] ;  /* 0x00010100ffdc7b82 */ /* 0x000e620000000800 */
[----:B------:R-:W-:-:S04]  /*21f60*/  FMUL.FTZ R14, R15, UR4 ;  /* 0x000000040f0e7c20 */ /* 0x000fc80008410000 */
        /* <DEDUP_REMOVED lines=8> */
[----:B------:R-:W-:Y:S02]  /*21ff0*/  @P0 LOP3.LUT R0, R0, 0x2, RZ, 0xfc, !PT ;  /* 0x0000000200000812 */ /* 0x000fe400078efcff */
[----:B------:R-:W-:-:S13]  /*22000*/  ISETP.NE.AND P0, PT, R28, 0x1, PT ;  /* 0x000000011c00780c */ /* 0x000fda0003f05270 */
        /* <DEDUP_REMOVED lines=9> */
.L_x_12271:
        /* <DEDUP_REMOVED lines=12> */
.L_x_12273:
[----:B------:R-:W-:Y:S05]  /*22160*/  BSYNC.RECONVERGENT B2 ;  /* 0x0000000000027941 */ /* 0x000fea0003800200 */
.L_x_12272:
        /* <DEDUP_REMOVED lines=61> */
.L_x_12270:
[----:B------:R-:W-:Y:S05]  /*22540*/  BSYNC.RECONVERGENT B1 ;  /* 0x0000000000017941 */ /* 0x000fea0003800200 */
.L_x_12269:
        /* <DEDUP_REMOVED lines=24> */
.L_x_12276:
        /* <DEDUP_REMOVED lines=12> */
.L_x_12278:
[----:B------:R-:W-:Y:S05]  /*22790*/  BSYNC.RECONVERGENT B2 ;  /* 0x0000000000027941 */ /* 0x000fea0003800200 */
.L_x_12277:
        /* <DEDUP_REMOVED lines=61> */
.L_x_12275:
[----:B------:R-:W-:Y:S05]  /*22b70*/  BSYNC.RECONVERGENT B1 ;  /* 0x0000000000017941 */ /* 0x000fea0003800200 */
.L_x_12274:
        /* <DEDUP_REMOVED lines=24> */
.L_x_12281:
        /* <DEDUP_REMOVED lines=12> */
.L_x_12283:
[----:B------:R-:W-:Y:S05]  /*22dc0*/  BSYNC.RECONVERGENT B2 ;  /* 0x0000000000027941 */ /* 0x000fea0003800200 */
.L_x_12282:
        /* <DEDUP_REMOVED lines=61> */
.L_x_12280:
[----:B------:R-:W-:Y:S05]  /*231a0*/  BSYNC.RECONVERGENT B1 ;  /* 0x0000000000017941 */ /* 0x000fea0003800200 */
.L_x_12279:
        /* <DEDUP_REMOVED lines=24> */
.L_x_12286:
        /* <DEDUP_REMOVED lines=12> */
.L_x_12288:
[----:B------:R-:W-:Y:S05]  /*233f0*/  BSYNC.RECONVERGENT B2 ;  /* 0x0000000000027941 */ /* 0x000fea0003800200 */
.L_x_12287:
        /* <DEDUP_REMOVED lines=61> */
.L_x_12285:
[----:B------:R-:W-:Y:S05]  /*237d0*/  BSYNC.RECONVERGENT B1 ;  /* 0x0000000000017941 */ /* 0x000fea0003800200 */
.L_x_12284:
        /* <DEDUP_REMOVED lines=25> */
.L_x_12291:
        /* <DEDUP_REMOVED lines=12> */
.L_x_12293:
[----:B------:R-:W-:Y:S05]  /*23a30*/  BSYNC.RECONVERGENT B2 ;  /* 0x0000000000027941 */ /* 0x000fea0003800200 */
.L_x_12292:
        /* <DEDUP_REMOVED lines=61> */
.L_x_12290:
[----:B------:R-:W-:Y:S05]  /*23e10*/  BSYNC.RECONVERGENT B1 ;  /* 0x0000000000017941 */ /* 0x000fea0003800200 */
.L_x_12289:
        /* <DEDUP_REMOVED lines=25> */
.L_x_12296:
        /* <DEDUP_REMOVED lines=12> */
.L_x_12298:
[----:B------:R-:W-:Y:S05]  /*24070*/  BSYNC.RECONVERGENT B2 ;  /* 0x0000000000027941 */ /* 0x000fea0003800200 */
.L_x_12297:
        /* <DEDUP_REMOVED lines=61> */
.L_x_12295:
[----:B------:R-:W-:Y:S05]  /*24450*/  BSYNC.RECONVERGENT B1 ;  /* 0x0000000000017941 */ /* 0x000fea0003800200 */
.L_x_12294:
        /* <DEDUP_REMOVED lines=24> */
.L_x_12301:
        /* <DEDUP_REMOVED lines=15> */
.L_x_12303:
[----:B------:R-:W-:Y:S05]  /*246d0*/  BSYNC.RECONVERGENT B2 ;  /* 0x0000000000027941 */ /* 0x000fea0003800200 */
.L_x_12302:
        /* <DEDUP_REMOVED lines=61> */
.L_x_12300:
[----:B------:R-:W-:Y:S05]  /*24ab0*/  BSYNC.RECONVERGENT B1 ;  /* 0x0000000000017941 */ /* 0x000fea0003800200 */
.L_x_12299:
        /* <DEDUP_REMOVED lines=16> */
.L_x_12263:
        /* <DEDUP_REMOVED lines=16> */
.L_x_12307:
        /* <DEDUP_REMOVED lines=12> */
.L_x_12309:
[----:B------:R-:W-:Y:S05]  /*24d80*/  BSYNC.RECONVERGENT B2 ;  /* 0x0000000000027941 */ /* 0x000fea0003800200 */
.L_x_12308:
        /* <DEDUP_REMOVED lines=61> */
.L_x_12306:
[----:B------:R-:W-:Y:S05]  /*25160*/  BSYNC.RECONVERGENT B1 ;  /* 0x0000000000017941 */ /* 0x000fea0003800200 */
.L_x_12305:
        /* <DEDUP_REMOVED lines=11> */
[----:B-1----:R-:W-:Y:S01]  /*25220*/  FSETP.GTU.FTZ.AND P0, PT, R5, R220, PT ;  /* 0x000000dc0500720b */ /* 0x002fe20003f1c000 */
[----:B------:R-:W-:-:S03]  /*25230*/  IMAD.MOV.U32 R5, RZ, RZ, R4 ;  /* 0x000000ffff057224 */ /* 0x000fc600078e0004 */
[----:B------:R-:W-:Y:S02]  /*25240*/  FSEL R15, R14, RZ, !P0 ;  /* 0x000000ff0e0f7208 */ /* 0x000fe40004000000 */
[----:B------:R-:W-:Y:S02]  /*25250*/  PLOP3.LUT P0, PT, P0, PT, PT, 0x8, 0x80 ;  /* 0x000000000080781c */ /* 0x000fe4000070e170 */
[----:B------:R-:W-:Y:S01]  /*25260*/  PRMT R14, R140, 0x7632, R14 ;  /* 0x000076328c0e7816 */ /* 0x000fe2000000000e */
[----:B------:R-:W-:-:S10]  /*25270*/  FMUL.FTZ R15, R15, R68 ;  /* 0x000000440f0f7220 */ /* 0x000fd40000410000 */
[----:B------:R-:W-:Y:S02]  /*25280*/  @P0 LOP3.LUT R0, R0, 0x2, RZ, 0xfc, !PT ;  /* 0x0000000200000812 */ /* 0x000fe400078efcff */
[----:B------:R-:W-:-:S13]  /*25290*/  ISETP.NE.AND P0, PT, R28, 0x1, PT ;  /* 0x000000011c00780c */ /* 0x000fda0003f05270 */
        /* <DEDUP_REMOVED lines=9> */
.L_x_12312:
        /* <DEDUP_REMOVED lines=12> */
.L_x_12314:
[----:B------:R-:W-:Y:S05]  /*253f0*/  BSYNC.RECONVERGENT B2 ;  /* 0x0000000000027941 */ /* 0x000fea0003800200 */
.L_x_12313:
        /* <DEDUP_REMOVED lines=61> */
.L_x_12311:
[----:B------:R-:W-:Y:S05]  /*257d0*/  BSYNC.RECONVERGENT B1 ;  /* 0x0000000000017941 */ /* 0x000fea0003800200 */
.L_x_12310:
        /* <DEDUP_REMOVED lines=22> */
.L_x_12317:
        /* <DEDUP_REMOVED lines=12> */
.L_x_12319:
[----:B------:R-:W-:Y:S05]  /*25a00*/  BSYNC.RECONVERGENT B2 ;  /* 0x0000000000027941 */ /* 0x000fea0003800200 */
.L_x_12318:
        /* <DEDUP_REMOVED lines=61> */
.L_x_12316:
[----:B------:R-:W-:Y:S05]  /*25de0*/  BSYNC.RECONVERGENT B1 ;  /* 0x0000000000017941 */ /* 0x000fea0003800200 */
.L_x_12315:
        /* <DEDUP_REMOVED lines=23> */
.L_x_12322:
        /* <DEDUP_REMOVED lines=12> */
.L_x_12324:
[----:B------:R-:W-:Y:S05]  /*26020*/  BSYNC.RECONVERGENT B2 ;  /* 0x0000000000027941 */ /* 0x000fea0003800200 */
.L_x_12323:
        /* <DEDUP_REMOVED lines=61> */
.L_x_12321:
[----:B------:R-:W-:Y:S05]  /*26400*/  BSYNC.RECONVERGENT B1 ;  /* 0x0000000000017941 */ /* 0x000fea0003800200 */
.L_x_12320:
        /* <DEDUP_REMOVED lines=22> */
.L_x_12327:
        /* <DEDUP_REMOVED lines=12> */
.L_x_12329:
[----:B------:R-:W-:Y:S05]  /*26630*/  BSYNC.RECONVERGENT B2 ;  /* 0x0000000000027941 */ /* 0x000fea0003800200 */
.L_x_12328:
        /* <DEDUP_REMOVED lines=61> */
.L_x_12326:
[----:B------:R-:W-:Y:S05]  /*26a10*/  BSYNC.RECONVERGENT B1 ;  /* 0x0000000000017941 */ /* 0x000fea0003800200 */
.L_x_12325:
        /* <DEDUP_REMOVED lines=24> */
.L_x_12332:
        /* <DEDUP_REMOVED lines=12> */
.L_x_12334:
[----:B------:R-:W-:Y:S05]  /*26c60*/  BSYNC.RECONVERGENT B2 ;  /* 0x0000000000027941 */ /* 0x000fea0003800200 */
.L_x_12333:
        /* <DEDUP_REMOVED lines=61> */
.L_x_12331:
[----:B------:R-:W-:Y:S05]  /*27040*/  BSYNC.RECONVERGENT B1 ;  /* 0x0000000000017941 */ /* 0x000fea0003800200 */
.L_x_12330:
        /* <DEDUP_REMOVED lines=23> */
.L_x_12337:
        /* <DEDUP_REMOVED lines=12> */
.L_x_12339:
[----:B------:R-:W-:Y:S05]  /*27280*/  BSYNC.RECONVERGENT B2 ;  /* 0x0000000000027941 */ /* 0x000fea0003800200 */
.L_x_12338:
        /* <DEDUP_REMOVED lines=61> */
.L_x_12336:
[----:B------:R-:W-:Y:S05]  /*27660*/  BSYNC.RECONVERGENT B1 ;  /* 0x0000000000017941 */ /* 0x000fea0003800200 */
.L_x_12335:
        /* <DEDUP_REMOVED lines=23> */
.L_x_12342:
        /* <DEDUP_REMOVED lines=15> */
.L_x_12344:
[----:B------:R-:W-:Y:S05]  /*278d0*/  BSYNC.RECONVERGENT B2 ;  /* 0x0000000000027941 */ /* 0x000fea0003800200 */
.L_x_12343:
        /* <DEDUP_REMOVED lines=61> */
.L_x_12341:
[----:B------:R-:W-:Y:S05]  /*27cb0*/  BSYNC.RECONVERGENT B1 ;  /* 0x0000000000017941 */ /* 0x000fea0003800200 */
.L_x_12340:
        /* <DEDUP_REMOVED lines=13> */
.L_x_12304:
[----:B------:R-:W0:Y:S01]  /*27d90*/  LDC.64 R178, c[0x0][0x3a8] ;  /* 0x0000ea00ffb27b82 */ /* 0x000e220000000a00 */
[----:B------:R-:W-:Y:S02]  /*27da0*/  SEL R222, RZ, 0x1000000, !P2 ;  /* 0x01000000ffde7807 */ /* 0x000fe40005000000 */
[----:B------:R-:W-:Y:S02]  /*27db0*/  SEL R221, RZ, 0x10000, !P1 ;  /* 0x00010000ffdd7807 */ /* 0x000fe40004800000 */
[----:B------:R-:W-:-:S04]  /*27dc0*/  SEL R220, RZ, 0x100, !P0 ;  /* 0x00000100ffdc7807 */ /* 0x000fc80004000000 */
[----:B------:R-:W-:Y:S01]  /*27dd0*/  LOP3.LUT R220, R220, R222, R221, 0xfe, !PT ;  /* 0x000000dedcdc7212 */ /* 0x000fe200078efedd */
        /* <DEDUP_REMOVED lines=10> */
[----:B------:R-:W-:Y:S02]  /*27e80*/  SEL R179, RZ, 0x1, !P6 ;  /* 0x00000001ffb37807 */ /* 0x000fe40007000000 */
[----:B------:R-:W-:Y:S02]  /*27e90*/  LOP3.LUT R141, R141, R140, RZ, 0xfc, !PT ;  /* 0x0000008c8d8d7212 */ /* 0x000fe400078efcff */
[----:B------:R-:W-:Y:S01]  /*27ea0*/  LOP3.LUT R140, R220, R179, RZ, 0xfc, !PT ;  /* 0x000000b3dc8c7212 */ /* 0x000fe200078efcff */
[C---:B0-----:R-:W-:Y:S01]  /*27eb0*/  IMAD.WIDE.U32 R142, R176.reuse, 0x8, R142 ;  /* 0x00000008b08e7825 */ /* 0x041fe200078e008e */
[----:B------:R-:W-:-:S04]  /*27ec0*/  IADD3 R176, PT, PT, R176, 0x80, RZ ;  /* 0x00000080b0b07810 */ /* 0x000fc80007ffe0ff */
[----:B------:R0:W-:Y:S03]  /*27ed0*/  STG.E.64 desc[UR6][R142.64], R140 ;  /* 0x0000008c8e007986 */ /* 0x0001e6000c101b06 */
.L_x_12262:
[----:B------:R-:W-:Y:S05]  /*27ee0*/  BSYNC.RECONVERGENT B0 ;  /* 0x0000000000007941 */ /* 0x000fea0003800200 */
.L_x_12261:
[----:B------:R-:W-:Y:S01]  /*27ef0*/  ISETP.GE.U32.AND P0, PT, R10, 0x380, PT ;  /* 0x000003800a00780c */ /* 0x000fe20003f06070 */
[----:B------:R-:W-:-:S12]  /*27f00*/  BSSY.RECONVERGENT B0, `(.L_x_12345) ;  /* 0x000066b000007945 */ /* 0x000fd80003800200 */
[----:B------:R-:W-:Y:S05]  /*27f10*/  @!P0 BRA `(.L_x_12346) ;  /* 0x0000006400a48947 */ /* 0x000fea0003800000 */
        /* <DEDUP_REMOVED lines=25> */
.L_x_12350:
        /* <DEDUP_REMOVED lines=12> */
.L_x_12352:
[----:B------:R-:W-:Y:S05]  /*28170*/  BSYNC.RECONVERGENT B2 ;  /* 0x0000000000027941 */ /* 0x000fea0003800200 */
.L_x_12351:
        /* <DEDUP_REMOVED lines=61> */
.L_x_12349:
[----:B------:R-:W-:Y:S05]  /*28550*/  BSYNC.RECONVERGENT B1 ;  /* 0x0000000000017941 */ /* 0x000fea0003800200 */
.L_x_12348:
        /* <DEDUP_REMOVED lines=29> */
.L_x_12355:
        /* <DEDUP_REMOVED lines=12> */
.L_x_12357:
[----:B------:R-:W-:Y:S05]  /*287f0*/  BSYNC.RECONVERGENT B2 ;  /* 0x0000000000027941 */ /* 0x000fea0003800200 */
.L_x_12356:
        /* <DEDUP_REMOVED lines=61> */
.L_x_12354:
[----:B------:R-:W-:Y:S05]  /*28bd0*/  BSYNC.RECONVERGENT B1 ;  /* 0x0000000000017941 */ /* 0x000fea0003800200 */
.L_x_12353:
[----:B------:R-:W-:Y:S01]  /*28be0*/  I2FP.F32.U32 R26, R5 ;  /* 0x00000005001a7245 */ /* 0x000fe20000201000 */
[----:B------:R-:W-:Y:S01]  /*28bf0*/  BSSY.RECONVERGENT B1, `(.L_x_12358) ;  /* 0x0000063000017945 */ /* 0x000fe20003800200 */
[----:B------:R-:W-:Y:S01]  /*28c00*/  SHF.L.U32 R12, R12, 0x10, RZ ;  /* 0x000000100c0c7819 */ /* 0x000fe200000006ff */
[----:B------:R-:W-:Y:S01]  /*28c10*/  IMAD.MOV.U32 R160, RZ, RZ, 0x2 ;  /* 0x00000002ffa07424 */ /* 0x000fe200078e00ff */
[----:B------:R-:W-:Y:S01]  /*28c20*/  LOP3.LUT R0, R0, 0xfffffffd, RZ, 0xc0, !PT ;  /* 0xfffffffd00007812 */ /* 0x000fe200078ec0ff */
        /* <DEDUP_REMOVED lines=9> */
[----:B------:R-:W-:-:S10]  /*28cc0*/  FFMA.FTZ R12, R12, R45, R161 ;  /* 0x0000002d0c0c7223 */ /* 0x000fd400000100a1 */
        /* <DEDUP_REMOVED lines=11> */
.L_x_12360:
        /* <DEDUP_REMOVED lines=12> */
.L_x_12362:
[----:B------:R-:W-:Y:S05]  /*28e40*/  BSYNC.RECONVERGENT B2 ;  /* 0x0000000000027941 */ /* 0x000fea0003800200 */
.L_x_12361:
        /* <DEDUP_REMOVED lines=61> */
.L_x_12359:
[----:B------:R-:W-:Y:S05]  /*29220*/  BSYNC.RECONVERGENT B1 ;  /* 0x0000000000017941 */ /* 0x000fea0003800200 */
.L_x_12358:
        /* <DEDUP_REMOVED lines=24> */
.L_x_12365:
        /* <DEDUP_REMOVED lines=12> */
.L_x_12367:
[----:B------:R-:W-:Y:S05]  /*29470*/  BSYNC.RECONVERGENT B2 ;  /* 0x0000000000027941 */ /* 0x000fea0003800200 */
.L_x_12366:
        /* <DEDUP_REMOVED lines=61> */
.L_x_12364:
[----:B------:R-:W-:Y:S05]  /*29850*/  BSYNC.RECONVERGENT B1 ;  /* 0x0000000000017941 */ /* 0x000fea0003800200 */
.L_x_12363:
        /* <DEDUP_REMOVED lines=24> */
.L_x_12370:
        /* <DEDUP_REMOVED lines=12> */
.L_x_12372:
[----:B------:R-:W-:Y:S05]  /*29aa0*/  BSYNC.RECONVERGENT B2 ;  /* 0x0000000000027941 */ /* 0x000fea0003800200 */
.L_x_12371:
        /* <DEDUP_REMOVED lines=61> */
.L_x_12369:
[----:B------:R-:W-:Y:S05]  /*29e80*/  BSYNC.RECONVERGENT B1 ;  /* 0x0000000000017941 */ /* 0x000fea0003800200 */
.L_x_12368:
        /* <DEDUP_REMOVED lines=25> */
.L_x_12375:
        /* <DEDUP_REMOVED lines=12> */
.L_x_12377:
[----:B------:R-:W-:Y:S05]  /*2a0e0*/  BSYNC.RECONVERGENT B2 ;  /* 0x0000000000027941 */ /* 0x000fea0003800200 */
.L_x_12376:
        /* <DEDUP_REMOVED lines=61> */
.L_x_12374:
[----:B------:R-:W-:Y:S05]  /*2a4c0*/  BSYNC.RECONVERGENT B1 ;  /* 0x0000000000017941 */ /* 0x000fea0003800200 */
.L_x_12373:
        /* <DEDUP_REMOVED lines=25> */
.L_x_12380:
        /* <DEDUP_REMOVED lines=12> */
.L_x_12382:
[----:B------:R-:W-:Y:S05]  /*2a720*/  BSYNC.RECONVERGENT B2 ;  /* 0x0000000000027941 */ /* 0x000fea0003800200 */
.L_x_12381:
        /* <DEDUP_REMOVED lines=61> */
.L_x_12379:
[----:B------:R-:W-:Y:S05]  /*2ab00*/  BSYNC.RECONVERGENT B1 ;  /* 0x0000000000017941 */ /* 0x000fea0003800200 */
.L_x_12378:
        /* <DEDUP_REMOVED lines=24> */
.L_x_12385:
        /* <DEDUP_REMOVED lines=15> */
.L_x_12387:
[----:B------:R-:W-:Y:S05]  /*2ad80*/  BSYNC.RECONVERGENT B2 ;  /* 0x0000000000027941 */ /* 0x000fea0003800200 */
.L_x_12386:
        /* <DEDUP_REMOVED lines=61> */
.L_x_12384:
[----:B------:R-:W-:Y:S05]  /*2b160*/  BSYNC.RECONVERGENT B1 ;  /* 0x0000000000017941 */ /* 0x000fea0003800200 */
.L_x_12383:
        /* <DEDUP_REMOVED lines=16> */
.L_x_12347:
        /* <DEDUP_REMOVED lines=16> */
.L_x_12391:
        /* <DEDUP_REMOVED lines=12> */
.L_x_12393:
[----:B------:R-:W-:Y:S05]  /*2b430*/  BSYNC.RECONVERGENT B2 ;  /* 0x0000000000027941 */ /* 0x000fea0003800200 */
.L_x_12392:
        /* <DEDUP_REMOVED lines=61> */
.L_x_12390:
[----:B------:R-:W-:Y:S05]  /*2b810*/  BSYNC.RECONVERGENT B1 ;  /* 0x0000000000017941 */ /* 0x000fea0003800200 */
.L_x_12389:
        /* <DEDUP_REMOVED lines=28> */
.L_x_12396:
        /* <DEDUP_REMOVED lines=12> */
.L_x_12398:
[----:B------:R-:W-:Y:S05]  /*2baa0*/  BSYNC.RECONVERGENT B2 ;  /* 0x0000000000027941 */ /* 0x000fea0003800200 */
.L_x_12397:
        /* <DEDUP_REMOVED lines=61> */
.L_x_12395:
[----:B------:R-:W-:Y:S05]  /*2be80*/  BSYNC.RECONVERGENT B1 ;  /* 0x0000000000017941 */ /* 0x000fea0003800200 */
.L_x_12394:
[----:B------:R-:W-:Y:S01]  /*2be90*/  I2FP.F32.U32 R26, R5 ;  /* 0x00000005001a7245 */ /* 0x000fe20000201000 */
[----:B------:R-:W-:Y:S01]  /*2bea0*/  IMAD.U32 R12, R12, 0x10000, RZ ;  /* 0x000100000c0c7824 */ /* 0x000fe200078e00ff */
[----:B------:R-:W-:Y:S01]  /*2beb0*/  LOP3.LUT R0, R0, 0xfffffffd, RZ, 0xc0, !PT ;  /* 0xfffffffd00007812 */ /* 0x000fe200078ec0ff */
        /* <DEDUP_REMOVED lines=9> */
[----:B------:R-:W-:-:S10]  /*2bf50*/  FMUL.FTZ R12, R12, R45 ;  /* 0x0000002d0c0c7220 */ /* 0x000fd40000410000 */
[----:B------:R-:W-:Y:S02]  /*2bf60*/  @P1 LOP3.LUT R0, R0, 0x2, RZ, 0xfc, !PT ;  /* 0x0000000200001812 */ /* 0x000fe400078efcff */
[----:B------:R-:W-:-:S13]  /*2bf70*/  ISETP.NE.AND P1, PT, R27, 0x1, PT ;  /* 0x000000011b00780c */ /* 0x000fda0003f25270 */
        /* <DEDUP_REMOVED lines=9> */
.L_x_12401:
        /* <DEDUP_REMOVED lines=12> */
.L_x_12403:
[----:B------:R-:W-:Y:S05]  /*2c0d0*/  BSYNC.RECONVERGENT B2 ;  /* 0x0000000000027941 */ /* 0x000fea0003800200 */
.L_x_12402:
        /* <DEDUP_REMOVED lines=61> */
.L_x_12400:
[----:B------:R-:W-:Y:S05]  /*2c4b0*/  BSYNC.RECONVERGENT B1 ;  /* 0x0000000000017941 */ /* 0x000fea0003800200 */
.L_x_12399:
        /* <DEDUP_REMOVED lines=23> */
.L_x_12406:
        /* <DEDUP_REMOVED lines=12> */
.L_x_12408:
[----:B------:R-:W-:Y:S05]  /*2c6f0*/  BSYNC.RECONVERGENT B2 ;  /* 0x0000000000027941 */ /* 0x000fea0003800200 */
.L_x_12407:
        /* <DEDUP_REMOVED lines=61> */
.L_x_12405:
[----:B------:R-:W-:Y:S05]  /*2cad0*/  BSYNC.RECONVERGENT B1 ;  /* 0x0000000000017941 */ /* 0x000fea0003800200 */
.L_x_12404:
        /* <DEDUP_REMOVED lines=22> */
.L_x_12411:
        /* <DEDUP_REMOVED lines=12> */
.L_x_12413:
[----:B------:R-:W-:Y:S05]  /*2cd00*/  BSYNC.RECONVERGENT B2 ;  /* 0x0000000000027941 */ /* 0x000fea0003800200 */
.L_x_12412:
        /* <DEDUP_REMOVED lines=61> */
.L_x_12410:
[----:B------:R-:W-:Y:S05]  /*2d0e0*/  BSYNC.RECONVERGENT B1 ;  /* 0x0000000000017941 */ /* 0x000fea0003800200 */
.L_x_12409:
        /* <DEDUP_REMOVED lines=13> */
[----:B------:R-:W-:-:S04]  /*2d1c0*/  HFMA2 R5, -RZ, RZ, 0, 1.1920928955078125e-07 ;  /* 0x00000002ff057431 */ /* 0x000fc800000001ff */
[----:B------:R-:W-:Y:S01]  /*2d1d0*/  MOV R160, R140 ;  /* 0x0000008c00a07202 */ /* 0x000fe20000000f00 */
[----:B------:R-:W-:Y:S06]  /*2d1e0*/  @!P4 BRA `(.L_x_12415) ;  /* 0x000000040048c947 */ /* 0x000fec0003800000 */
        /* <DEDUP_REMOVED lines=8> */
.L_x_12416:
        /* <DEDUP_REMOVED lines=12> */
.L_x_12418:
[----:B------:R-:W-:Y:S05]  /*2d330*/  BSYNC.RECONVERGENT B2 ;  /* 0x0000000000027941 */ /* 0x000fea0003800200 */
.L_x_12417:
        /* <DEDUP_REMOVED lines=61> */
.L_x_12415:
[----:B------:R-:W-:Y:S05]  /*2d710*/  BSYNC.RECONVERGENT B1 ;  /* 0x0000000000017941 */ /* 0x000fea0003800200 */
.L_x_12414:
        /* <DEDUP_REMOVED lines=23> */
.L_x_12421:
        /* <DEDUP_REMOVED lines=12> */
.L_x_12423:
[----:B------:R-:W-:Y:S05]  /*2d950*/  BSYNC.RECONVERGENT B2 ;  /* 0x0000000000027941 */ /* 0x000fea0003800200 */
.L_x_12422:
        /* <DEDUP_REMOVED lines=60> */
[----:B------:R-:W-:-:S07]  /*2dd20*/  LOP3.LUT R6, R6, UR5, R5, 0x96, !PT ;  /* 0x0000000506067c12 */ /* 0x000fce000f8e9605 */
.L_x_12420:
[----:B------:R-:W-:Y:S05]  /*2dd30*/  BSYNC.RECONVERGENT B1 ;  /* 0x0000000000017941 */ /* 0x000fea0003800200 */
.L_x_12419:
        /* <DEDUP_REMOVED lines=23> */
.L_x_12426:
        /* <DEDUP_REMOVED lines=8> */
[----:B------:R-:W-:Y:S01]  /*2df30*/  @!P6 IADD3 R11, PT, PT, R11, 0x1, RZ ;  /* 0x000000010b0be810 */ /* 0x000fe20007ffe0ff */
[----:B------:R-:W-:Y:S01]  /*2df40*/  @!P6 VIADD R4, R3, 0x1 ;  /* 0x000000010304e836 */ /* 0x000fe20000000000 */
[----:B------:R-:W-:Y:S02]  /*2df50*/  @!P6 MOV R8, RZ ;  /* 0x000000ff0008e202 */ /* 0x000fe40000000f00 */
[----:B------:R-:W-:-:S13]  /*2df60*/  ISETP.NE.AND P0, PT, R11, RZ, !P6 ;  /* 0x000000ff0b00720c */ /* 0x000fda0007705270 */
[----:B------:R-:W-:Y:S02]  /*2df70*/  @P0 IADD3 R4, PT, PT, R3, RZ, RZ ;  /* 0x000000ff03040210 */ /* 0x000fe40007ffe0ff */
[----:B------:R-:W-:-:S03]  /*2df80*/  LOP3.LUT P0, RZ, R0, 0x200, RZ, 0xc0, !PT ;  /* 0x0000020000ff7812 */ /* 0x000fc6000780c0ff */
[----:B------:R-:W-:-:S10]  /*2df90*/  @!P6 IMAD.MOV.U32 R3, RZ, RZ, R4 ;  /* 0x000000ffff03e224 */ /* 0x000fd400078e0004 */
.L_x_12428:
[----:B------:R-:W-:Y:S05]  /*2dfa0*/  BSYNC.RECONVERGENT B2 ;  /* 0x0000000000027941 */ /* 0x000fea0003800200 */
.L_x_12427:
        /* <DEDUP_REMOVED lines=61> */
.L_x_12425:
[----:B------:R-:W-:Y:S05]  /*2e380*/  BSYNC.RECONVERGENT B1 ;  /* 0x0000000000017941 */ /* 0x000fea0003800200 */
.L_x_12424:
[----:B------:R-:W-:Y:S02]  /*2e390*/  I2FP.F32.U32 R142, R142 ;  /* 0x0000008e008e7245 */ /* 0x000fe40000201000 */
[----:B------:R-:W-:-:S03]  /*2e3a0*/  SHF.L.U32 R175, R175, 0x10, RZ ;  /* 0x00000010afaf7819 */ /* 0x000fc600000006ff */
        /* <DEDUP_REMOVED lines=11> */
.L_x_12388:
[----:B------:R-:W0:Y:S01]  /*2e460*/  LDC.64 R178, c[0x0][0x3a8] ;  /* 0x0000ea00ffb27b82 */ /* 0x000e220000000a00 */
[----:B------:R-:W-:Y:S02]  /*2e470*/  SEL R221, RZ, 0x10000, !P5 ;  /* 0x00010000ffdd7807 */ /* 0x000fe40006800000 */
[C---:B------:R-:W-:Y:S02]  /*2e480*/  LOP3.LUT P5, RZ, R0.reuse, 0x2, RZ, 0xc0, !PT ;  /* 0x0000000200ff7812 */ /* 0x040fe400078ac0ff */
[----:B------:R-:W-:Y:S02]  /*2e490*/  SEL R220, RZ, 0x1000000, !P6 ;  /* 0x01000000ffdc7807 */ /* 0x000fe40007000000 */
[----:B------:R-:W-:Y:S02]  /*2e4a0*/  SEL R222, RZ, 0x100, !P4 ;  /* 0x00000100ffde7807 */ /* 0x000fe40006000000 */
[----:B------:R-:W-:Y:S02]  /*2e4b0*/  LOP3.LUT P6, RZ, R0, 0x4, RZ, 0xc0, !PT ;  /* 0x0000000400ff7812 */ /* 0x000fe400078cc0ff */
[----:B------:R-:W-:-:S02]  /*2e4c0*/  LOP3.LUT R222, R222, R220, R221, 0xfe, !PT ;  /* 0x000000dcdede7212 */ /* 0x000fc400078efedd */
[----:B------:R-:W-:Y:S02]  /*2e4d0*/  SEL R221, RZ, 0x1, !P3 ;  /* 0x00000001ffdd7807 */ /* 0x000fe40005800000 */
[----:B------:R-:W-:Y:S01]  /*2e4e0*/  SEL R220, RZ, 0x1, !P6 ;  /* 0x00000001ffdc7807 */ /* 0x000fe20007000000 */
[----:B0-----:R-:W-:-:S05]  /*2e4f0*/  IMAD.WIDE.U32 R178, R176, 0x10, R178 ;  /* 0x00000010b0b27825 */ /* 0x001fca00078e00b2 */
[----:B------:R0:W-:Y:S02]  /*2e500*/  STG.E.128 desc[UR6][R178.64], R140 ;  /* 0x0000008cb2007986 */ /* 0x0001e4000c101d06 */
[----:B0-----:R-:W-:Y:S01]  /*2e510*/  SEL R142, RZ, 0x100, !P5 ;  /* 0x00000100ff8e7807 */ /* 0x001fe20006800000 */
[----:B------:R-:W-:Y:S01]  /*2e520*/  IMAD.MOV.U32 R178, RZ, RZ, R177 ;  /* 0x000000ffffb27224 */ /* 0x000fe200078e00b1 */
[----:B------:R-:W-:Y:S02]  /*2e530*/  SEL R140, RZ, 0x1000000, !P2 ;  /* 0x01000000ff8c7807 */ /* 0x000fe40005000000 */
[----:B------:R-:W-:-:S04]  /*2e540*/  SEL R141, RZ, 0x10000, !P1 ;  /* 0x00010000ff8d7807 */ /* 0x000fc80004800000 */
[----:B------:R-:W-:Y:S02]  /*2e550*/  LOP3.LUT R179, R142, R140, R141, 0xfe, !PT ;  /* 0x0000008c8eb37212 */ /* 0x000fe400078efe8d */
[----:B------:R-:W0:Y:S01]  /*2e560*/  LDC.64 R142, c[0x0][0x3b0] ;  /* 0x0000ec00ff8e7b82 */ /* 0x000e220000000a00 */
[----:B------:R-:W-:Y:S02]  /*2e570*/  LOP3.LUT R141, R222, R221, RZ, 0xfc, !PT ;  /* 0x000000ddde8d7212 */ /* 0x000fe400078efcff */
[----:B------:R-:W-:Y:S01]  /*2e580*/  LOP3.LUT R140, R179, R220, RZ, 0xfc, !PT ;  /* 0x000000dcb38c7212 */ /* 0x000fe200078efcff */
[----:B0-----:R-:W-:-:S05]  /*2e590*/  IMAD.WIDE.U32 R142, R176, 0x8, R142 ;  /* 0x00000008b08e7825 */ /* 0x001fca00078e008e */
[----:B------:R0:W-:Y:S02]  /*2e5a0*/  STG.E.64 desc[UR6][R142.64], R140 ;  /* 0x0000008c8e007986 */ /* 0x0001e4000c101b06 */
.L_x_12346:
[----:B------:R-:W-:Y:S05]  /*2e5b0*/  BSYNC.RECONVERGENT B0 ;  /* 0x0000000000007941 */ /* 0x000fea0003800200 */
.L_x_12345:
[----:B01234-:R-:W-:Y:S01]  /*2e5c0*/  FADD.FTZ R141, RZ, R25 ;  /* 0x00000019ff8d7221 */ /* 0x01ffe20000010000 */
[----:B------:R-:W-:Y:S01]  /*2e5d0*/  P2R R143, PR, RZ, 0x1 ;  /* 0x00000001ff8f7803 */ /* 0x000fe20000000000 */
[----:B------:R-:W0:Y:S01]  /*2e5e0*/  S2R R221, SR_TID.X ;  /* 0x0000000000dd7919 */ /* 0x000e220000002100 */
[----:B------:R-:W-:Y:S01]  /*2e5f0*/  LOP3.LUT P0, RZ, R0, 0x20, RZ, 0xc0, !PT ;  /* 0x0000002000ff7812 */ /* 0x000fe2000780c0ff */
[----:B------:R-:W-:Y:S01]  /*2e600*/  FADD.FTZ R140, R24, R141 ;  /* 0x0000008d188c7221 */ /* 0x000fe20000010000 */
[C---:B------:R-:W-:Y:S01]  /*2e610*/  ISETP.GT.U32.AND P1, PT, R10.reuse, 0xff, PT ;  /* 0x000000ff0a00780c */ /* 0x040fe20003f24070 */
[----:B------:R-:W-:Y:S01]  /*2e620*/  BSSY.RECONVERGENT B0, `(.L_x_12429) ;  /* 0x00000cd000007945 */ /* 0x000fe20003800200 */
[C---:B------:R-:W-:Y:S01]  /*2e630*/  ISETP.GT.U32.AND P2, PT, R10.reuse, 0x17f, PT ;  /* 0x0000017f0a00780c */ /* 0x040fe20003f44070 */
        /* <DEDUP_REMOVED lines=88> */
[----:B------:R-:W-:Y:S01]  /*2ebc0*/  FADD.FTZ R141, R23, -R140 ;  /* 0x8000008c178d7221 */ /* 0x000fe20000010000 */
[----:B------:R-:W-:-:S03]  /*2ebd0*/  ISETP.NE.AND P0, PT, R143, RZ, PT ;  /* 0x000000ff8f00720c */ /* 0x000fc60003f05270 */
        /* <DEDUP_REMOVED lines=16> */
[----:B0-----:R-:W-:Y:S02]  /*2ece0*/  LOP3.LUT P1, R143, R221, 0x1f, RZ, 0xc0, !PT ;  /* 0x0000001fdd8f7812 */ /* 0x001fe4000782c0ff */
        /* <DEDUP_REMOVED lines=96> */
.L_x_12430:
[----:B------:R-:W-:Y:S05]  /*2f2f0*/  BSYNC.RECONVERGENT B0 ;  /* 0x0000000000007941 */ /* 0x000fea0003800200 */
.L_x_12429:
        /* <DEDUP_REMOVED lines=13> */
[----:B------:R-:W0:Y:S03]  /*2f3d0*/  LDS.64 R140, [R140+UR4] ;  /* 0x000000048c8c7984 */ /* 0x000e260008000a00 */
.L_x_12432:
[----:B------:R-:W-:Y:S05]  /*2f3e0*/  BSYNC.RECONVERGENT B0 ;  /* 0x0000000000007941 */ /* 0x000fea0003800200 */
.L_x_12431:
[----:B------:R-:W1:Y:S01]  /*2f3f0*/  SHFL.DOWN PT, R176, R179, 0x2, 0x1f ;  /* 0x08401f00b3b07f89 */ /* 0x000e6200000e0000 */
[----:B------:R-:W-:Y:S01]  /*2f400*/  I2FP.F32.S32 R177, R179 ;  /* 0x000000b300b17245 */ /* 0x000fe20000201400 */
[----:B------:R-:W-:Y:S01]  /*2f410*/  BSSY.RECONVERGENT B0, `(.L_x_12433) ;  /* 0x0000056000007945 */ /* 0x000fe20003800200 */
[----:B------:R-:W-:Y:S01]  /*2f420*/  ISETP.NE.AND P1, PT, RZ, UR16, PT ;  /* 0x00000010ff007c0c */ /* 0x000fe2000bf25270 */
[----:B0-----:R-:W0:Y:S01]  /*2f430*/  SHFL.DOWN PT, R221, R140, 0x2, 0x1f ;  /* 0x08401f008cdd7f89 */ /* 0x001e2200000e0000 */
[----:B------:R-:W-:Y:S02]  /*2f440*/  LOP3.LUT P3, RZ, R0, 0x20, RZ, 0xc0, !PT ;  /* 0x0000002000ff7812 */ /* 0x000fe4000786c0ff */
[----:B-1----:R-:W-:Y:S01]  /*2f450*/  I2FP.F32.S32 R142, R176 ;  /* 0x000000b0008e7245 */ /* 0x002fe20000201400 */
[----:B------:R-:W-:Y:S02]  /*2f460*/  IMAD.IADD R143, R176, 0x1, R179 ;  /* 0x00000001b08f7824 */ /* 0x000fe400078e02b3 */
[----:B0-----:R-:W-:-:S02]  /*2f470*/  FADD.FTZ R176, -R221, R140 ;  /* 0x0000008cddb07221 */ /* 0x001fc40000010100 */
[----:B------:R-:W-:Y:S02]  /*2f480*/  FMUL.FTZ R222, R221, R142 ;  /* 0x0000008eddde7220 */ /* 0x000fe40000410000 */
[----:B------:R-:W-:Y:S02]  /*2f490*/  FMUL.FTZ R220, R176, R176 ;  /* 0x000000b0b0dc7220 */ /* 0x000fe40000410000 */
[----:B------:R-:W-:Y:S01]  /*2f4a0*/  FFMA.FTZ R176, R177, R140, R222 ;  /* 0x0000008cb1b07223 */ /* 0x000fe200000100de */
[----:B------:R-:W-:Y:S01]  /*2f4b0*/  I2FP.F32.S32 R140, R143 ;  /* 0x0000008f008c7245 */ /* 0x000fe20000201400 */
[----:B------:R-:W-:Y:S02]  /*2f4c0*/  FMUL.FTZ R177, R220, R177 ;  /* 0x000000b1dcb17220 */ /* 0x000fe40000410000 */
[----:B------:R-:W0:Y:S01]  /*2f4d0*/  SHFL.DOWN PT, R220, R141, 0x2, 0x1f ;  /* 0x08401f008ddc7f89 */ /* 0x000e2200000e0000 */
[----:B------:R-:W1:Y:S01]  /*2f4e0*/  MUFU.RCP R221, R140 ;  /* 0x0000008c00dd7308 */ /* 0x000e620000001000 */
[----:B------:R-:W-:Y:S01]  /*2f4f0*/  FMUL.FTZ R177, R177, R142 ;  /* 0x0000008eb1b17220 */ /* 0x000fe20000410000 */
[----:B0-----:R-:W-:-:S02]  /*2f500*/  FADD.FTZ R142, R220, R141 ;  /* 0x0000008ddc8e7221 */ /* 0x001fc40000010000 */
[----:B------:R-:W0:Y:S02]  /*2f510*/  SHFL.DOWN PT, R220, R143, 0x1, 0x1f ;  /* 0x08201f008fdc7f89 */ /* 0x000e2400000e0000 */
[C---:B-1----:R-:W-:Y:S01]  /*2f520*/  FFMA.FTZ R142, R221.reuse, R177, R142 ;  /* 0x000000b1dd8e7223 */ /* 0x042fe2000001008e */
[----:B------:R-:W-:-:S05]  /*2f530*/  FMUL.FTZ R221, R221, R176 ;  /* 0x000000b0dddd7220 */ /* 0x000fca0000410000 */
[----:B------:R-:W1:Y:S01]  /*2f540*/  SHFL.DOWN PT, R177, R221, 0x1, 0x1f ;  /* 0x08201f00ddb17f89 */ /* 0x000e6200000e0000 */
[-C--:B0-----:R-:W-:Y:S02]  /*2f550*/  I2FP.F32.S32 R176, R220.reuse ;  /* 0x000000dc00b07245 */ /* 0x081fe40000201400 */
[----:B------:R-:W-:Y:S02]  /*2f560*/  IADD3 R220, PT, PT, R143, R220, RZ ;  /* 0x000000dc8fdc7210 */ /* 0x000fe40007ffe0ff */
[----:B------:R-:W0:Y:S02]  /*2f570*/  S2R R143, SR_TID.X ;  /* 0x00000000008f7919 */ /* 0x000e240000002100 */
[----:B------:R-:W-:Y:S01]  /*2f580*/  I2FP.F32.S32 R222, R220 ;  /* 0x000000dc00de7245 */ /* 0x000fe20000201400 */
[----:B-1----:R-:W-:Y:S01]  /*2f590*/  FMUL.FTZ R179, R177, R176 ;  /* 0x000000b0b1b37220 */ /* 0x002fe20000410000 */
[----:B------:R-:W-:Y:S02]  /*2f5a0*/  FADD.FTZ R141, R221, -R177 ;  /* 0x800000b1dd8d7221 */ /* 0x000fe40000010000 */
[----:B------:R-:W1:Y:S01]  /*2f5b0*/  MUFU.RCP R220, R222 ;  /* 0x000000de00dc7308 */ /* 0x000e620000001000 */
[----:B------:R-:W-:Y:S01]  /*2f5c0*/  FFMA.FTZ R177, R140, R221, R179 ;  /* 0x000000dd8cb17223 */ /* 0x000fe200000100b3 */
[----:B------:R-:W-:Y:S01]  /*2f5d0*/  FMUL.FTZ R141, R141, R141 ;  /* 0x0000008d8d8d7220 */ /* 0x000fe20000410000 */
[----:B------:R-:W2:Y:S01]  /*2f5e0*/  SHFL.DOWN PT, R179, R142, 0x1, 0x1f ;  /* 0x08201f008eb37f89 */ /* 0x000ea200000e0000 */
[----:B------:R-:W-:-:S02]  /*2f5f0*/  IMAD.U32 R221, RZ, RZ, UR14 ;  /* 0x0000000effdd7e24 */ /* 0x000fc4000f8e00ff */
[----:B------:R-:W-:-:S04]  /*2f600*/  FMUL.FTZ R141, R140, R141 ;  /* 0x0000008d8c8d7220 */ /* 0x000fc80000410000 */
[----:B------:R-:W-:Y:S01]  /*2f610*/  FMUL.FTZ R141, R141, R176 ;  /* 0x000000b08d8d7220 */ /* 0x000fe20000410000 */
[----:B0-----:R-:W-:Y:S01]  /*2f620*/  ISETP.NE.AND P2, PT, R143, RZ, PT ;  /* 0x000000ff8f00720c */ /* 0x001fe20003f45270 */
[----:B--2---:R-:W-:-:S04]  /*2f630*/  FADD.FTZ R179, R142, R179 ;  /* 0x000000b38eb37221 */ /* 0x004fc80000010000 */
[C---:B-1----:R-:W-:Y:S01]  /*2f640*/  FFMA.FTZ R176, R220.reuse, R141, R179 ;  /* 0x0000008ddcb07223 */ /* 0x042fe200000100b3 */
[----:B------:R-:W-:Y:S02]  /*2f650*/  FMUL.FTZ R220, R220, R177 ;  /* 0x000000b1dcdc7220 */ /* 0x000fe40000410000 */
[----:B------:R-:W0:Y:S03]  /*2f660*/  LDC R177, c[0x0][0x448] ;  /* 0x00011200ffb17b82 */ /* 0x000e260000000800 */
[----:B------:R-:W0:Y:S04]  /*2f670*/  SHFL.IDX PT, R176, R176, RZ, 0x1f ;  /* 0x00001fffb0b07589 */ /* 0x000e2800000e0000 */
[----:B------:R-:W1:Y:S01]  /*2f680*/  SHFL.IDX PT, R220, R220, RZ, 0x1f ;  /* 0x00001fffdcdc7589 */ /* 0x000e6200000e0000 */
[----:B------:R-:W2:Y:S01]  /*2f690*/  @!P2 LDC.64 R142, c[0x0][0x3c0] ;  /* 0x0000f000ff8eab82 */ /* 0x000ea20000000a00 */
[----:B0-----:R-:W-:Y:S01]  /*2f6a0*/  FFMA.FTZ R177, R176, UR17, R177 ;  /* 0x00000011b0b17c23 */ /* 0x001fe200080100b1 */
[----:B------:R-:W-:Y:S01]  /*2f6b0*/  MOV R176, UR14 ;  /* 0x0000000e00b07c02 */ /* 0x000fe20008000f00 */
[----:B-1----:R-:W-:Y:S01]  /*2f6c0*/  FMUL.FTZ R140, R220, R220 ;  /* 0x000000dcdc8c7220 */ /* 0x002fe20000410000 */
[----:B--2---:R-:W-:-:S04]  /*2f6d0*/  @!P2 IMAD.WIDE R142, R221, 0x4, R142 ;  /* 0x00000004dd8ea825 */ /* 0x004fc800078e028e */
[----:B------:R-:W-:Y:S01]  /*2f6e0*/  FSEL R222, R140, RZ, P1 ;  /* 0x000000ff8cde7208 */ /* 0x000fe20000800000 */
[----:B------:R0:W-:Y:S01]  /*2f6f0*/  @!P2 STG.E desc[UR6][R142.64], R220 ;  /* 0x000000dc8e00a986 */ /* 0x0001e2000c101906 */
[----:B------:R-:W1:Y:S03]  /*2f700*/  @!P2 LDC.64 R140, c[0x0][0x3c8] ;  /* 0x0000f200ff8cab82 */ /* 0x000e660000000a00 */
[----:B------:R-:W-:-:S04]  /*2f710*/  FADD.FTZ R177, R177, R222 ;  /* 0x000000deb1b17221 */ /* 0x000fc80000010000 */
[----:B------:R-:W2:Y:S01]  /*2f720*/  MUFU.RSQ R179, R177 ;  /* 0x000000b100b37308 */ /* 0x000ea20000001400 */
[----:B0-----:R-:W-:Y:S01]  /*2f730*/  FSEL R220, R220, RZ, !P1 ;  /* 0x000000ffdcdc7208 */ /* 0x001fe20004800000 */
[----:B-1----:R-:W-:-:S05]  /*2f740*/  @!P2 IMAD.WIDE R140, R176, 0x4, R140 ;  /* 0x00000004b08ca825 */ /* 0x002fca00078e028c */
[----:B--2---:R0:W-:Y:S01]  /*2f750*/  @!P2 STG.E desc[UR6][R140.64], R179 ;  /* 0x000000b38c00a986 */ /* 0x0041e2000c101906 */
[----:B------:R-:W-:Y:S05]  /*2f760*/  @!P3 BRA `(.L_x_12434) ;  /* 0x000000000080b947 */ /* 0x000fea0003800000 */
[--C-:B0-----:R-:W-:Y:S01]  /*2f770*/  FADD.FTZ R140, R25, -R220.reuse ;  /* 0x800000dc198c7221 */ /* 0x101fe20000010000 */
[--C-:B------:R-:W-:Y:S01]  /*2f780*/  FADD.FTZ R176, R147, -R220.reuse ;  /* 0x800000dc93b07221 */ /* 0x100fe20000010000 */
[--C-:B------:R-:W-:Y:S02]  /*2f790*/  FADD.FTZ R222, R146, -R220.reuse ;  /* 0x800000dc92de7221 */ /* 0x100fe40000010000 */
[C---:B------:R-:W-:Y:S01]  /*2f7a0*/  FMUL.FTZ R141, R179.reuse, R140 ;  /* 0x0000008cb38d7220 */ /* 0x040fe20000410000 */
[--C-:B------:R-:W-:Y:S01]  /*2f7b0*/  FADD.FTZ R140, R24, -R220.reuse ;  /* 0x800000dc188c7221 */ /* 0x100fe20000010000 */
[C---:B------:R-:W-:Y:S01]  /*2f7c0*/  FMUL.FTZ R143, R179.reuse, R176 ;  /* 0x000000b0b38f7220 */ /* 0x040fe20000410000 */
[----:B------:R-:W-:Y:S01]  /*2f7d0*/  FMUL.FTZ R222, R179, R222 ;  /* 0x000000deb3de7220 */ /* 0x000fe20000410000 */
[----:B------:R-:W-:Y:S01]  /*2f7e0*/  FADD.FTZ R176, R149, -R220 ;  /* 0x800000dc95b07221 */ /* 0x000fe20000010000 */
[----:B------:R-:W-:Y:S01]  /*2f7f0*/  FMUL.FTZ R142, R179, R140 ;  /* 0x0000008cb38e7220 */ /* 0x000fe20000410000 */
[----:B-----5:R-:W-:Y:S01]  /*2f800*/  FFMA.FTZ R140, R141, R248, R136 ;  /* 0x000000f88d8c7223 */ /* 0x020fe20000010088 */
[----:B------:R-:W-:Y:S01]  /*2f810*/  FFMA.FTZ R143, R143, R250, R138 ;  /* 0x000000fa8f8f7223 */ /* 0x000fe2000001008a */
[----:B------:R-:W-:Y:S01]  /*2f820*/  FFMA.FTZ R222, R222, R251, R139 ;  /* 0x000000fbdede7223 */ /* 0x000fe2000001008b */
[----:B------:R-:W-:Y:S01]  /*2f830*/  FFMA.FTZ R141, R142, R249, R137 ;  /* 0x000000f98e8d7223 */ /* 0x000fe20000010089 */
[----:B------:R-:W-:Y:S01]  /*2f840*/  FADD.FTZ R142, R148, -R220 ;  /* 0x800000dc948e7221 */ /* 0x000fe20000010000 */
[----:B------:R-:W-:-:S03]  /*2f850*/  FMUL.FTZ R176, R179, R176 ;  /* 0x000000b0b3b07220 */ /* 0x000fc60000410000 */
[----:B------:R-:W-:Y:S01]  /*2f860*/  F2FP.BF16.F32.PACK_AB R140, R141, R140 ;  /* 0x0000008c8d8c723e */ /* 0x000fe200000010ff */
[----:B------:R-:W-:Y:S01]  /*2f870*/  FFMA.FTZ R176, R176, R245, R133 ;  /* 0x000000f5b0b07223 */ /* 0x000fe20000010085 */
[----:B------:R-:W-:Y:S01]  /*2f880*/  F2FP.BF16.F32.PACK_AB R141, R222, R143 ;  /* 0x0000008fde8d723e */ /* 0x000fe200000010ff */
[----:B------:R-:W-:Y:S01]  /*2f890*/  FMUL.FTZ R143, R179, R142 ;  /* 0x0000008eb38f7220 */ /* 0x000fe20000410000 */
[--C-:B------:R-:W-:Y:S01]  /*2f8a0*/  FADD.FTZ R142, R163, -R220.reuse ;  /* 0x800000dca38e7221 */ /* 0x100fe20000010000 */
[----:B------:R-:W-:Y:S02]  /*2f8b0*/  FADD.FTZ R222, R162, -R220 ;  /* 0x800000dca2de7221 */ /* 0x000fe40000010000 */
[----:B------:R-:W-:Y:S01]  /*2f8c0*/  FFMA.FTZ R143, R143, R244, R132 ;  /* 0x000000f48f8f7223 */ /* 0x000fe20000010084 */
[C---:B------:R-:W-:Y:S01]  /*2f8d0*/  FMUL.FTZ R177, R179.reuse, R142 ;  /* 0x0000008eb3b17220 */ /* 0x040fe20000410000 */
[----:B------:R-:W-:-:S03]  /*2f8e0*/  FMUL.FTZ R142, R179, R222 ;  /* 0x000000deb38e7220 */ /* 0x000fc60000410000 */
[----:B------:R-:W-:Y:S01]  /*2f8f0*/  FFMA.FTZ R177, R177, R246, R134 ;  /* 0x000000f6b1b17223 */ /* 0x000fe20000010086 */
[----:B------:R-:W-:Y:S01]  /*2f900*/  FFMA.FTZ R222, R142, R247, R135 ;  /* 0x000000f78ede7223 */ /* 0x000fe20000010087 */
[----:B------:R-:W-:-:S04]  /*2f910*/  F2FP.BF16.F32.PACK_AB R142, R176, R143 ;  /* 0x0000008fb08e723e */ /* 0x000fc800000010ff */
[----:B------:R-:W-:Y:S02]  /*2f920*/  F2FP.BF16.F32.PACK_AB R143, R222, R177 ;  /* 0x000000b1de8f723e */ /* 0x000fe400000010ff */
[----:B------:R-:W0:Y:S02]  /*2f930*/  LDC.64 R176, c[0x0][0x428] ;  /* 0x00010a00ffb07b82 */ /* 0x000e240000000a00 */
[----:B0-----:R-:W-:-:S04]  /*2f940*/  IMAD.WIDE.U32 R176, R2, 0x10, R176 ;  /* 0x0000001002b07825 */ /* 0x001fc800078e00b0 */
[----:B------:R-:W-:Y:S01]  /*2f950*/  VIADD R2, R2, 0x80 ;  /* 0x0000008002027836 */ /* 0x000fe20000000000 */
[----:B------:R1:W-:Y:S06]  /*2f960*/  STG.E.128 desc[UR6][R176.64], R140 ;  /* 0x0000008cb0007986 */ /* 0x0003ec000c101d06 */
.L_x_12434:
[----:B------:R-:W-:Y:S05]  /*2f970*/  BSYNC.RECONVERGENT B0 ;  /* 0x0000000000007941 */ /* 0x000fea0003800200 */
.L_x_12433:
[----:B------:R-:W-:Y:S01]  /*2f980*/  LOP3.LUT P1, RZ, R0, 0x100, RZ, 0xc0, !PT ;  /* 0x0000010000ff7812 */ /* 0x000fe2000782c0ff */
[----:B------:R-:W-:-:S12]  /*2f990*/  BSSY.RECONVERGENT B0, `(.L_x_12435) ;  /* 0x0000022000007945 */ /* 0x000fd80003800200 */
[----:B------:R-:W-:Y:S05]  /*2f9a0*/  @!P1 BRA `(.L_x_12436) ;  /* 0x0000000000809947 */ /* 0x000fea0003800000 */
[--C-:B01----:R-:W-:Y:S01]  /*2f9b0*/  FADD.FTZ R140, R23, -R220.reuse ;  /* 0x800000dc178c7221 */ /* 0x103fe20000010000 */
        /* <DEDUP_REMOVED lines=28> */
[C---:B0-----:R-:W-:Y:S01]  /*2fb80*/  IMAD.WIDE.U32 R176, R2.reuse, 0x10, R176 ;  /* 0x0000001002b07825 */ /* 0x041fe200078e00b0 */
[----:B------:R-:W-:-:S04]  /*2fb90*/  IADD3 R2, PT, PT, R2, 0x80, RZ ;  /* 0x0000008002027810 */ /* 0x000fc80007ffe0ff */
[----:B------:R2:W-:Y:S03]  /*2fba0*/  STG.E.128 desc[UR6][R176.64], R140 ;  /* 0x0000008cb0007986 */ /* 0x0005e6000c101d06 */
.L_x_12436:
[----:B------:R-:W-:Y:S05]  /*2fbb0*/  BSYNC.RECONVERGENT B0 ;  /* 0x0000000000007941 */ /* 0x000fea0003800200 */
.L_x_12435:
[----:B------:R-:W-:Y:S01]  /*2fbc0*/  LOP3.LUT P1, RZ, R0, 0x80, RZ, 0xc0, !PT ;  /* 0x0000008000ff7812 */ /* 0x000fe2000782c0ff */
[----:B------:R-:W-:-:S12]  /*2fbd0*/  BSSY.RECONVERGENT B0, `(.L_x_12437) ;  /* 0x0000022000007945 */ /* 0x000fd80003800200 */
[----:B------:R-:W-:Y:S05]  /*2fbe0*/  @!P1 BRA `(.L_x_12438) ;  /* 0x0000000000809947 */ /* 0x000fea0003800000 */
[--C-:B012---:R-:W-:Y:S01]  /*2fbf0*/  FADD.FTZ R140, R21, -R220.reuse ;  /* 0x800000dc158c7221 */ /* 0x107fe20000010000 */
        /* <DEDUP_REMOVED lines=31> */
.L_x_12438:
[----:B------:R-:W-:Y:S05]  /*2fdf0*/  BSYNC.RECONVERGENT B0 ;  /* 0x0000000000007941 */ /* 0x000fea0003800200 */
.L_x_12437:
[----:B------:R-:W-:Y:S01]  /*2fe00*/  LOP3.LUT P1, RZ, R0, 0x40, RZ, 0xc0, !PT ;  /* 0x0000004000ff7812 */ /* 0x000fe2000782c0ff */
[----:B------:R-:W-:-:S12]  /*2fe10*/  BSSY.RECONVERGENT B0, `(.L_x_12439) ;  /* 0x0000022000007945 */ /* 0x000fd80003800200 */
[----:B------:R-:W-:Y:S05]  /*2fe20*/  @!P1 BRA `(.L_x_12440) ;  /* 0x0000000000809947 */ /* 0x000fea0003800000 */
[--C-:B0123--:R-:W-:Y:S01]  /*2fe30*/  FADD.FTZ R140, R19, -R220.reuse ;  /* 0x800000dc138c7221 */ /* 0x10ffe20000010000 */
        /* <DEDUP_REMOVED lines=31> */
.L_x_12440:
[----:B------:R-:W-:Y:S05]  /*30030*/  BSYNC.RECONVERGENT B0 ;  /* 0x0000000000007941 */ /* 0x000fea0003800200 */
.L_x_12439:
[----:B------:R-:W-:Y:S01]  /*30040*/  LOP3.LUT P1, RZ, R0, 0x10, RZ, 0xc0, !PT ;  /* 0x0000001000ff7812 */ /* 0x000fe2000782c0ff */
[----:B------:R-:W-:-:S12]  /*30050*/  BSSY.RECONVERGENT B0, `(.L_x_12441) ;  /* 0x0000022000007945 */ /* 0x000fd80003800200 */
[----:B------:R-:W-:Y:S05]  /*30060*/  @!P1 BRA `(.L_x_12442) ;  /* 0x0000000000809947 */ /* 0x000fea0003800000 */
[--C-:B01234-:R-:W-:Y:S01]  /*30070*/  FADD.FTZ R140, R17, -R220.reuse ;  /* 0x800000dc118c7221 */ /* 0x11ffe20000010000 */
        /* <DEDUP_REMOVED lines=31> */
.L_x_12442:
[----:B------:R-:W-:Y:S05]  /*30270*/  BSYNC.RECONVERGENT B0 ;  /* 0x0000000000007941 */ /* 0x000fea0003800200 */
.L_x_12441:
        /* <DEDUP_REMOVED lines=35> */
.L_x_12444:
[----:B------:R-:W-:Y:S05]  /*304b0*/  BSYNC.RECONVERGENT B0 ;  /* 0x0000000000007941 */ /* 0x000fea0003800200 */
.L_x_12443:
[----:B------:R-:W-:Y:S04]  /*304c0*/  BSSY.RECONVERGENT B0, `(.L_x_12445) ;  /* 0x0000021000007945 */ /* 0x000fe80003800200 */
[----:B------:R-:W-:Y:S05]  /*304d0*/  @!P0 BRA `(.L_x_12446) ;  /* 0x00000000007c8947 */ /* 0x000fea0003800000 */
[--C-:B01234-:R-:W-:Y:S01]  /*304e0*/  FADD.FTZ R143, R26, -R220.reuse ;  /* 0x800000dc1a8f7221 */ /* 0x11ffe20000010000 */
        /* <DEDUP_REMOVED lines=16> */
[C---:B------:R-:W-:Y:S01]  /*305f0*/  FMUL.FTZ R141, R179.reuse, R141 ;  /* 0x0000008db38d7220 */ /* 0x040fe20000410000 */
[C---:B------:R-:W-:Y:S01]  /*30600*/  FMUL.FTZ R140, R179.reuse, R140 ;  /* 0x0000008cb38c7220 */ /* 0x040fe20000410000 */
[----:B------:R-:W-:Y:S01]  /*30610*/  FMUL.FTZ R221, R179, R221 ;  /* 0x000000ddb3dd7220 */ /* 0x000fe20000410000 */
[----:B------:R-:W-:Y:S01]  /*30620*/  F2FP.BF16.F32.PACK_AB R143, R176, R143 ;  /* 0x0000008fb08f723e */ /* 0x000fe200000010ff */
[----:B------:R-:W-:Y:S01]  /*30630*/  FFMA.FTZ R179, R141, R60, R52 ;  /* 0x0000003c8db37223 */ /* 0x000fe20000010034 */
[----:B------:R-:W-:Y:S01]  /*30640*/  F2FP.BF16.F32.PACK_AB R142, R177, R142 ;  /* 0x0000008eb18e723e */ /* 0x000fe200000010ff */
[----:B------:R-:W-:Y:S01]  /*30650*/  FFMA.FTZ R141, R221, R62, R54 ;  /* 0x0000003edd8d7223 */ /* 0x000fe20000010036 */
[----:B------:R-:W0:Y:S01]  /*30660*/  LDC.64 R176, c[0x0][0x428] ;  /* 0x00010a00ffb07b82 */ /* 0x000e220000000a00 */
[----:B------:R-:W-:Y:S01]  /*30670*/  FFMA.FTZ R220, R220, R63, R55 ;  /* 0x0000003fdcdc7223 */ /* 0x000fe20000010037 */
[----:B------:R-:W-:-:S04]  /*30680*/  FFMA.FTZ R140, R140, R61, R53 ;  /* 0x0000003d8c8c7223 */ /* 0x000fc80000010035 */
[----:B------:R-:W-:Y:S02]  /*30690*/  F2FP.BF16.F32.PACK_AB R141, R220, R141 ;  /* 0x0000008ddc8d723e */ /* 0x000fe400000010ff */
[----:B------:R-:W-:Y:S01]  /*306a0*/  F2FP.BF16.F32.PACK_AB R140, R140, R179 ;  /* 0x000000b38c8c723e */ /* 0x000fe200000010ff */
[----:B0-----:R-:W-:-:S05]  /*306b0*/  IMAD.WIDE.U32 R176, R2, 0x10, R176 ;  /* 0x0000001002b07825 */ /* 0x001fca00078e00b0 */
[----:B------:R0:W-:Y:S02]  /*306c0*/  STG.E.128 desc[UR6][R176.64], R140 ;  /* 0x0000008cb0007986 */ /* 0x0001e4000c101d06 */
.L_x_12446:
[----:B------:R-:W-:Y:S05]  /*306d0*/  BSYNC.RECONVERGENT B0 ;  /* 0x0000000000007941 */ /* 0x000fea0003800200 */
.L_x_12445:
[----:B------:R-:W-:Y:S02]  /*306e0*/  UIADD3 UR14, UPT, UPT, UR14, UR12, URZ ;  /* 0x0000000c0e0e7290 */ /* 0x000fe4000fffe0ff */
[----:B------:R-:W-:Y:S02]  /*306f0*/  UPLOP3.LUT UP2, UPT, UPT, UPT, UP2, 0x40, 0x4 ;  /* 0x000000000004789c */ /* 0x000fe40003f4e820 */
[----:B------:R-:W-:-:S09]  /*30700*/  UISETP.GE.AND UP1, UPT, UR14, UR13, UPT ;  /* 0x0000000d0e00728c */ /* 0x000fd2000bf26270 */
[----:B------:R-:W-:Y:S05]  /*30710*/  BRA.U !UP1, `(.L_x_12447) ;  /* 0xfffffd0d09887547 */ /* 0x000fea000b83ffff */
[----:B------:R-:W-:Y:S05]  /*30720*/  EXIT ;  /* 0x000000000000794d */ /* 0x000fea0003800000 */
.L_x_12448:
        /* <DEDUP_REMOVED lines=13> */
.L_x_42335:


//--------------------- .text._ZN10layer_norm13ln_fwd_kernelINS_13Kernel_traitsIf13__nv_bfloat16S2_S2_fjLj7168ELj1ELj1ELj4ELj16ENS_18Kernel_traits_baseILj7168EfS2_S2_S2_fjLj128EEEEELb1ELb1ELb0ELb1EEEvNS_9FwdParamsE --------------------------
	.section	.text._ZN10layer_norm13ln_fwd_kernelINS_13Kernel_traitsIf13__nv_bfloat16S2_S2_fjLj7168ELj1ELj1ELj4ELj16ENS_18Kernel_traits_baseILj7168EfS2_S2_S2_fjLj128EEEEELb1ELb1ELb0ELb1EEEvNS_9FwdParamsE,"ax",@progbits
	.align	128
        .global         _ZN10layer_norm13ln_fwd_kernelINS_13Kernel_traitsIf13__nv_bfloat16S2_S2_fjLj7168ELj1ELj1ELj4ELj16ENS_18Kernel_traits_baseILj7168EfS2_S2_S2_fjLj128EEEEELb1ELb1ELb0ELb1EEEvNS_9FwdParamsE
        .type           _ZN10layer_norm13ln_fwd_kernelINS_13Kernel_traitsIf13__nv_bfloat16S2_S2_fjLj7168ELj1ELj1ELj4ELj16ENS_18Kernel_traits_baseILj7168EfS2_S2_S2_fjLj128EEEEELb1ELb1ELb0ELb1EEEvNS_9FwdParamsE,@function
        .size           _ZN10layer_norm13ln_fwd_kernelINS_13Kernel_traitsIf13__nv_bfloat16S2_S2_fjLj7168ELj1ELj1ELj4ELj16ENS_18Kernel_traits_baseILj7168EfS2_S2_S2_fjLj128EEEEELb1ELb1ELb0ELb1EEEvNS_9FwdParamsE,(.L_x_42336 - _ZN10layer_norm13ln_fwd_kernelINS_13Kernel_traitsIf13__nv_bfloat16S2_S2_fjLj7168ELj1ELj1ELj4ELj16ENS_18Kernel_traits_baseILj7168EfS2_S2_S2_fjLj128EEEEELb1ELb1ELb0ELb1EEEvNS_9FwdParamsE)
        .other          _ZN10layer_norm13ln_fwd_kernelINS_13Kernel_traitsIf13__nv_bfloat16S2_S2_fjLj7168ELj1ELj1ELj4ELj16ENS_18Kernel_traits_baseILj7168EfS2_S2_S2_fjLj128EEEEELb1ELb1ELb0ELb1EEEvNS_9FwdParamsE,@"STO_CUDA_ENTRY STV_DEFAULT"
_ZN10layer_norm13ln_fwd_kernelINS_13Kernel_traitsIf13__nv_bfloat16S2_S2_fjLj7168ELj1ELj1ELj4ELj16ENS_18Kernel_traits_baseILj7168EfS2_S2_S2_fjLj128EEEEELb1ELb1ELb0ELb1EEEvNS_9FwdParamsE:
.text._ZN10layer_norm13ln_fwd_kernelINS_13Kernel_traitsIf13__nv_bfloat16S2_S2_fjLj7168ELj1ELj1ELj4ELj16ENS_18Kernel_traits_baseILj7168EfS2_S2_S2_fjLj128EEEEELb1ELb1ELb0ELb1EEEvNS_9FwdParamsE:
[----:B------:R-:W-:Y:S01]  /*0000*/  LDC R1, c[0x0][0x37c] ;  /* 0x0000df00ff017b82 */ /* 0x000fe20000000800 */
[----:B------:R-:W0:Y:S01]  /*0010*/  LDCU.U8 UR4, c[0x0][0x464] ;  /* 0x00008c80ff0477ac */ /* 0x000e220008000000 */
[----:B------:R-:W1:Y:S01]  /*0020*/  LDCU.64 UR6, c[0x0][0x458] ;  /* 0x00008b00ff0677ac */ /* 0x000e620008000a00 */
[----:B------:R-:W2:Y:S01]  /*0030*/  LDCU.64 UR14, c[0x0][0x358] ;  /* 0x00006b00ff0e77ac */ /* 0x000ea20008000a00 */
[----:B------:R-:W3:Y:S01]  /*0040*/  LDCU.64 UR16, c[0x0][0x450] ;  /* 0x00008a00ff1077ac */ /* 0x000ee20008000a00 */
[----:B------:R-:W4:Y:S01]  /*0050*/  LDCU.64 UR8, c[0x0][0x438] ;  /* 0x00008700ff0877ac */ /* 0x000f220008000a00 */
[----:B0-----:R-:W-:-:S06]  /*0060*/  UISETP.NE.AND UP1, UPT, UR4, URZ, UPT ;  /* 0x000000ff0400728c */ /* 0x001fcc000bf25270 */
[----:B------:R-:W-:Y:S01]  /*0070*/  PLOP3.LUT P0, PT, PT, PT, UP1, 0x80, 0x8 ;  /* 0x000000000008781c */ /* 0x000fe20003f0f018 */
[----:B---3--:R-:W-:-:S04]  /*0080*/  IMAD.U32 R2, RZ, RZ, UR16 ;  /* 0x00000010ff027e24 */ /* 0x008fc8000f8e00ff */
[----:B-1----:R-:W-:Y:S01]  /*0090*/  @UP1 UMOV UR4, UR6 ;  /* 0x0000000600041c82 */ /* 0x002fe20008000000 */
[----:B------:R-:W-:Y:S01]  /*00a0*/  @UP1 UMOV UR5, UR7 ;  /* 0x0000000700051c82 */ /* 0x000fe20008000000 */
[----:B------:R-:W-:Y:S01]  /*00b0*/  MOV R4, UR4 ;  /* 0x0000000400047c02 */ /* 0x000fe20008000f00 */
[----:B------:R-:W-:Y:S02]  /*00c0*/  IMAD.U32 R5, RZ, RZ, UR5 ;  /* 0x00000005ff057e24 */ /* 0x000fe4000f8e00ff */
[----:B------:R-:W-:-:S04]  /*00d0*/  IMAD.U32 R3, RZ, RZ, UR17 ;  /* 0x00000011ff037e24 */ /* 0x000fc8000f8e00ff */
[----:B--2---:R-:W2:Y:S04]  /*00e0*/  @P0 LDG.E.64 R4, desc[UR14][R4.64] ;  /* 0x0000000e04040981 */ /* 0x004ea8000c1e1b00 */
[----:B------:R-:W3:Y:S01]  /*00f0*/  @P0 LDG.E.64 R2, desc[UR14][R2.64] ;  /* 0x0000000e02020981 */ /* 0x000ee2000c1e1b00 */
[----:B----4-:R-:W-:Y:S01]  /*0100*/  UISETP.NE.U32.AND UP0, UPT, UR8, URZ, UPT ;  /* 0x000000ff0800728c */ /* 0x010fe2000bf05070 */
[----:B------:R-:W0:Y:S01]  /*0110*/  @UP1 LDCU UR8, c[0x0][0x460] ;  /* 0x00008c00ff0817ac */ /* 0x000e220008000800 */
[----:B------:R-:W1:Y:S01]  /*0120*/  S2R R11, SR_TID.X ;  /* 0x00000000000b7919 */ /* 0x000e620000002100 */
[----:B------:R-:W1:Y:S08]  /*0130*/  S2UR UR22, SR_CTAID.X ;  /* 0x00000000001679c3 */ /* 0x000e700000002500 */
[----:B------:R-:W1:Y:S01]  /*0140*/  LDC R0, c[0x0][0x360] ;  /* 0x0000d800ff007b82 */ /* 0x000e620000000800 */
[----:B------:R-:W-:Y:S01]  /*0150*/  UISETP.NE.AND.EX UP0, UPT, UR9, URZ, UPT, UP0 ;  /* 0x000000ff0900728c */ /* 0x000fe2000bf05300 */
[----:B-1----:R-:W-:Y:S01]  /*0160*/  IMAD R0, R0, UR22, R11 ;  /* 0x0000001600007c24 */ /* 0x002fe2000f8e020b */
[----:B--2---:R-:W-:-:S02]  /*0170*/  @P0 R2UR UR4, R4 ;  /* 0x00000000040402ca */ /* 0x004fc400000e0000 */
[----:B------:R-:W-:Y:S02]  /*0180*/  @P0 R2UR UR5, R5 ;  /* 0x00000000050502ca */ /* 0x000fe400000e0000 */
[----:B---3--:R-:W-:Y:S02]  /*0190*/  @P0 R2UR UR16, R2 ;  /* 0x00000000021002ca */ /* 0x008fe400000e0000 */
[----:B------:R-:W-:-:S07]  /*01a0*/  @P0 R2UR UR17, R3 ;  /* 0x00000000031102ca */ /* 0x000fce00000e0000 */
[----:B0-----:R-:W-:-:S04]  /*01b0*/  @UP1 UIADD3 UR6, UP2, UPT, UR4, UR8, URZ ;  /* 0x0000000804061290 */ /* 0x001fc8000ff5e0ff */
[----:B------:R-:W-:-:S04]  /*01c0*/  @UP1 UIADD3.X UR7, UPT, UPT, URZ, UR5, URZ, UP2, !UPT ;  /* 0x00000005ff071290 */ /* 0x000fc800097fe4ff */
[----:B------:R-:W-:Y:S02]  /*01d0*/  USHF.R.U64 UR5, UR6, 0x2, UR7 ;  /* 0x0000000206057899 */ /* 0x000fe40008001207 */
[----:B------:R-:W-:-:S04]  /*01e0*/  USHF.R.U32.HI UR4, URZ, 0x2, UR7 ;  /* 0x00000002ff047899 */ /* 0x000fc80008011607 */
[----:B------:R-:W-:Y:S02]  /*01f0*/  IMAD.U32 R2, RZ, RZ, UR5 ;  /* 0x00000005ff027e24 */ /* 0x000fe4000f8e00ff */
[----:B------:R-:W-:Y:S01]  /*0200*/  MOV R3, UR4 ;  /* 0x0000000400037c02 */ /* 0x000fe20008000f00 */
[----:B------:R-:W-:Y:S02]  /*0210*/  UIADD3 UR10, UPT, UPT, UR16, -0x61c88647, URZ ;  /* 0x9e3779b9100a7890 */ /* 0x000fe4000fffe0ff */
[----:B------:R-:W-:Y:S02]  /*0220*/  UIADD3 UR11, UPT, UPT, UR17, -0x4498517b, URZ ;  /* 0xbb67ae85110b7890 */ /* 0x000fe4000fffe0ff */
[----:B------:R-:W-:Y:S02]  /*0230*/  UIADD3 UR12, UPT, UPT, UR16, 0x3c6ef372, URZ ;  /* 0x3c6ef372100c7890 */ /* 0x000fe4000fffe0ff */
        /* <DEDUP_REMOVED lines=65> */
.L_x_12449:
        /* <DEDUP_REMOVED lines=60> */
.L_x_12450:
[----:B------:R-:W1:Y:S02]  /*0a10*/  LDCU UR4, c[0x0][0x384] ;  /* 0x00007080ff0477ac */ /* 0x000e640008000800 */
[----:B-1----:R-:W-:-:S06]  /*0a20*/  UISETP.GE.AND UP0, UPT, UR22, UR4, UPT ;  /* 0x000000041600728c */ /* 0x002fcc000bf06270 */
[----:B------:R-:W-:-:S13]  /*0a30*/  PLOP3.LUT P0, PT, PT, PT, UP0, 0x80, 0x8 ;  /* 0x000000000008781c */ /* 0x000fda0003f0f008 */
[----:B------:R-:W-:Y:S05]  /*0a40*/  @P0 EXIT ;  /* 0x000000000000094d */ /* 0x000fea0003800000 */
[----:B0-----:R-:W-:Y:S01]  /*0a50*/  IMAD.HI.U32 R4, R0, -0x326172a9, RZ ;  /* 0xcd9e8d5700047827 */ /* 0x001fe200078e00ff */
[----:B------:R-:W-:Y:S01]  /*0a60*/  ULOP3.LUT UR4, UR6, 0x3, URZ, 0xc0, !UPT ;  /* 0x0000000306047892 */ /* 0x000fe2000f8ec0ff */
[----:B------:R-:W0:Y:S02]  /*0a70*/  LDCU.64 UR8, c[0x0][0x3a0] ;  /* 0x00007400ff0877ac */ /* 0x000e240008000a00 */
[C---:B------:R-:W-:Y:S01]  /*0a80*/  IMAD.HI.U32 R5, R2.reuse, -0x2daee0ad, RZ ;  /* 0xd2511f5302057827 */ /* 0x040fe200078e00ff */
[----:B------:R-:W-:Y:S01]  /*0a90*/  LOP3.LUT R4, R3, UR16, R4, 0x96, !PT ;  /* 0x0000001003047c12 */ /* 0x000fe2000f8e9604 */
[----:B------:R-:W1:Y:S02]  /*0aa0*/  LDCU.64 UR6, c[0x0][0x380] ;  /* 0x00007000ff0677ac */ /* 0x000e640008000a00 */
[----:B------:R-:W-:Y:S01]  /*0ab0*/  IMAD R9, R2, -0x2daee0ad, RZ ;  /* 0xd2511f5302097824 */ /* 0x000fe200078e02ff */
[----:B------:R-:W-:Y:S01]  /*0ac0*/  LOP3.LUT R5, R5, UR17, RZ, 0x3c, !PT ;  /* 0x0000001105057c12 */ /* 0x000fe2000f8e3cff */
[----:B------:R-:W-:Y:S01]  /*0ad0*/  IMAD.HI.U32 R8, R4, -0x2daee0ad, RZ ;  /* 0xd2511f5304087827 */ /* 0x000fe200078e00ff */
[----:B------:R-:W-:-:S03]  /*0ae0*/  UPLOP3.LUT UP1, UPT, UPT, UPT, UPT, 0x40, 0x4 ;  /* 0x000000000004789c */ /* 0x000fc60003f2e870 */
[----:B------:R-:W-:Y:S01]  /*0af0*/  IMAD R7, R0, -0x326172a9, RZ ;  /* 0xcd9e8d5700077824 */ /* 0x000fe200078e02ff */
[----:B------:R-:W-:Y:S01]  /*0b00*/  LOP3.LUT R8, R9, UR11, R8, 0x96, !PT ;  /* 0x0000000b09087c12 */ /* 0x000fe2000f8e9608 */
[----:B------:R-:W-:-:S04]  /*0b10*/  IMAD.HI.U32 R6, R5, -0x326172a9, RZ ;  /* 0xcd9e8d5705067827 */ /* 0x000fc800078e00ff */
[----:B------:R-:W-:Y:S01]  /*0b20*/  IMAD R10, R5, -0x326172a9, RZ ;  /* 0xcd9e8d57050a7824 */ /* 0x000fe200078e02ff */
[----:B------:R-:W-:Y:S01]  /*0b30*/  LOP3.LUT R6, R7, UR10, R6, 0x96, !PT ;  /* 0x0000000a07067c12 */ /* 0x000fe2000f8e9606 */
[----:B------:R-:W-:Y:S01]  /*0b40*/  IMAD R7, R4, -0x2daee0ad, RZ ;  /* 0xd2511f5304077824 */ /* 0x000fe200078e02ff */
[----:B------:R-:W2:Y:S01]  /*0b50*/  LDCU.64 UR10, c[0x0][0x3b0] ;  /* 0x00007600ff0a77ac */ /* 0x000ea20008000a00 */
[----:B------:R-:W-:-:S04]  /*0b60*/  IMAD.HI.U32 R5, R8, -0x326172a9, RZ ;  /* 0xcd9e8d5708057827 */ /* 0x000fc800078e00ff */
[----:B------:R-:W-:Y:S01]  /*0b70*/  IMAD.HI.U32 R4, R6, -0x2daee0ad, RZ ;  /* 0xd2511f5306047827 */ /* 0x000fe200078e00ff */
[----:B------:R-:W-:-:S03]  /*0b80*/  LOP3.LUT R5, R10, UR12, R5, 0x96, !PT ;  /* 0x0000000c0a057c12 */ /* 0x000fc6000f8e9605 */
[----:B------:R-:W-:Y:S01]  /*0b90*/  IMAD R10, R6, -0x2daee0ad, RZ ;  /* 0xd2511f53060a7824 */ /* 0x000fe200078e02ff */
[----:B------:R-:W-:Y:S01]  /*0ba0*/  LOP3.LUT R4, R7, UR13, R4, 0x96, !PT ;  /* 0x0000000d07047c12 */ /* 0x000fe2000f8e9604 */
[C---:B------:R-:W-:Y:S01]  /*0bb0*/  IMAD.HI.U32 R9, R5.reuse, -0x2daee0ad, RZ ;  /* 0xd2511f5305097827 */ /* 0x040fe200078e00ff */
[----:B------:R-:W3:Y:S03]  /*0bc0*/  LDCU.64 UR12, c[0x0][0x3a8] ;  /* 0x00007500ff0c77ac */ /* 0x000ee60008000a00 */
[----:B------:R-:W-:Y:S01]  /*0bd0*/  IMAD R7, R8, -0x326172a9, RZ ;  /* 0xcd9e8d5708077824 */ /* 0x000fe200078e02ff */
[----:B------:R-:W-:Y:S01]  /*0be0*/  LOP3.LUT R9, R10, UR19, R9, 0x96, !PT ;  /* 0x000000130a097c12 */ /* 0x000fe2000f8e9609 */
[C---:B------:R-:W-:Y:S01]  /*0bf0*/  IMAD.HI.U32 R6, R4.reuse, -0x326172a9, RZ ;  /* 0xcd9e8d5704067827 */ /* 0x040fe200078e00ff */
[----:B------:R-:W4:Y:S03]  /*0c00*/  LDCU UR19, c[0x0][0x408] ;  /* 0x00008100ff1377ac */ /* 0x000f260008000800 */
[----:B------:R-:W-:Y:S01]  /*0c10*/  IMAD R8, R5, -0x2daee0ad, RZ ;  /* 0xd2511f5305087824 */ /* 0x000fe200078e02ff */
[----:B------:R-:W-:Y:S01]  /*0c20*/  LOP3.LUT R6, R7, UR18, R6, 0x96, !PT ;  /* 0x0000001207067c12 */ /* 0x000fe2000f8e9606 */
[----:B------:R-:W-:Y:S01]  /*0c30*/  IMAD R7, R4, -0x326172a9, RZ ;  /* 0xcd9e8d5704077824 */ /* 0x000fe200078e02ff */
[----:B------:R-:W0:Y:S01]  /*0c40*/  LDCU UR18, c[0x0][0x404] ;  /* 0x00008080ff1277ac */ /* 0x000e220008000800 */
[----:B------:R-:W-:-:S04]  /*0c50*/  IMAD.HI.U32 R4, R9, -0x326172a9, RZ ;  /* 0xcd9e8d5709047827 */ /* 0x000fc800078e00ff */
[----:B------:R-:W-:Y:S01]  /*0c60*/  IMAD.HI.U32 R5, R6, -0x2daee0ad, RZ ;  /* 0xd2511f5306057827 */ /* 0x000fe200078e00ff */
[----:B------:R-:W-:Y:S01]  /*0c70*/  LOP3.LUT R4, R7, UR23, R4, 0x96, !PT ;  /* 0x0000001707047c12 */ /* 0x000fe2000f8e9604 */
[----:B------:R-:W0:Y:S02]  /*0c80*/  LDCU UR23, c[0x0][0x388] ;  /* 0x00007100ff1777ac */ /* 0x000e240008000800 */
[----:B------:R-:W-:Y:S01]  /*0c90*/  IMAD R9, R9, -0x326172a9, RZ ;  /* 0xcd9e8d5709097824 */ /* 0x000fe200078e02ff */
[----:B------:R-:W-:Y:S01]  /*0ca0*/  LOP3.LUT R5, R8, UR24, R5, 0x96, !PT ;  /* 0x0000001808057c12 */ /* 0x000fe2000f8e9605 */
[----:B------:R-:W-:Y:S01]  /*0cb0*/  IMAD R8, R6, -0x2daee0ad, RZ ;  /* 0xd2511f5306087824 */ /* 0x000fe200078e02ff */
[----:B------:R-:W0:Y:S01]  /*0cc0*/  LDCU.U8 UR24, c[0x0][0x410] ;  /* 0x00008200ff1877ac */ /* 0x000e220008000000 */
[----:B------:R-:W-:-:S04]  /*0cd0*/  IMAD.HI.U32 R7, R4, -0x2daee0ad, RZ ;  /* 0xd2511f5304077827 */ /* 0x000fc800078e00ff */
[----:B------:R-:W-:Y:S01]  /*0ce0*/  IMAD.HI.U32 R6, R5, -0x326172a9, RZ ;  /* 0xcd9e8d5705067827 */ /* 0x000fe200078e00ff */
[----:B------:R-:W-:-:S03]  /*0cf0*/  LOP3.LUT R7, R8, UR26, R7, 0x96, !PT ;  /* 0x0000001a08077c12 */ /* 0x000fc6000f8e9607 */
[----:B------:R-:W-:Y:S01]  /*0d00*/  IMAD R8, R5, -0x326172a9, RZ ;  /* 0xcd9e8d5705087824 */ /* 0x000fe200078e02ff */
[----:B------:R-:W-:Y:S01]  /*0d10*/  LOP3.LUT R6, R9, UR25, R6, 0x96, !PT ;  /* 0x0000001909067c12 */ /* 0x000fe2000f8e9606 */
[----:B------:R-:W-:Y:S01]  /*0d20*/  IMAD R9, R4, -0x2daee0ad, RZ ;  /* 0xd2511f5304097824 */ /* 0x000fe200078e02ff */
[----:B------:R-:W0:Y:S01]  /*0d30*/  LDCU UR25, c[0x0][0x400] ;  /* 0x00008000ff1977ac */ /* 0x000e220008000800 */
[----:B------:R-:W-:-:S04]  /*0d40*/  IMAD.HI.U32 R5, R7, -0x326172a9, RZ ;  /* 0xcd9e8d5707057827 */ /* 0x000fc800078e00ff */
[----:B------:R-:W-:Y:S01]  /*0d50*/  IMAD.HI.U32 R4, R6, -0x2daee0ad, RZ ;  /* 0xd2511f5306047827 */ /* 0x000fe200078e00ff */
[----:B------:R-:W-:Y:S01]  /*0d60*/  LOP3.LUT R5, R8, UR27, R5, 0x96, !PT ;  /* 0x0000001b08057c12 */ /* 0x000fe2000f8e9605 */
[----:B------:R-:W1:Y:S02]  /*0d70*/  LDCU.64 UR26, c[0x0][0x3e0] ;  /* 0x00007c00ff1a77ac */ /* 0x000e640008000a00 */
        /* <DEDUP_REMOVED lines=9> */
[----:B------:R-:W-:Y:S01]  /*0e10*/  IMAD.HI.U32 R4, R8, -0x326172a9, RZ ;  /* 0xcd9e8d5708047827 */ /* 0x000fe200078e00ff */
[----:B-1----:R-:W-:-:S03]  /*0e20*/  UISETP.NE.U32.AND UP0, UPT, UR26, URZ, UPT ;  /* 0x000000ff1a00728c */ /* 0x002fc6000bf05070 */
[C---:B------:R-:W-:Y:S01]  /*0e30*/  IMAD.HI.U32 R5, R6.reuse, -0x2daee0ad, RZ ;  /* 0xd2511f5306057827 */ /* 0x040fe200078e00ff */
[----:B------:R-:W-:Y:S01]  /*0e40*/  LOP3.LUT R7, R7, UR29, R4, 0x96, !PT ;  /* 0x0000001d07077c12 */ /* 0x000fe2000f8e9604 */
[----:B------:R-:W-:Y:S02]  /*0e50*/  UISETP.NE.AND.EX UP0, UPT, UR27, URZ, UPT, UP0 ;  /* 0x000000ff1b00728c */ /* 0x000fe4000bf05300 */
[----:B------:R-:W-:Y:S01]  /*0e60*/  IMAD R6, R6, -0x2daee0ad, RZ ;  /* 0xd2511f5306067824 */ /* 0x000fe200078e02ff */
[----:B------:R-:W-:Y:S01]  /*0e70*/  LOP3.LUT R5, R10, UR30, R5, 0x96, !PT ;  /* 0x0000001e0a057c12 */ /* 0x000fe2000f8e9605 */
[----:B------:R-:W-:-:S04]  /*0e80*/  IMAD.HI.U32 R177, R7, -0x2daee0ad, RZ ;  /* 0xd2511f5307b17827 */ /* 0x000fc800078e00ff */
[----:B------:R-:W-:Y:S01]  /*0e90*/  IMAD R8, R8, -0x326172a9, RZ ;  /* 0xcd9e8d5708087824 */ /* 0x000fe200078e02ff */
[----:B------:R-:W-:Y:S01]  /*0ea0*/  LOP3.LUT R177, R6, UR32, R177, 0x96, !PT ;  /* 0x0000002006b17c12 */ /* 0x000fe2000f8e96b1 */
[----:B------:R-:W-:-:S04]  /*0eb0*/  IMAD.HI.U32 R173, R5, -0x326172a9, RZ ;  /* 0xcd9e8d5705ad7827 */ /* 0x000fc800078e00ff */
[----:B------:R-:W-:Y:S01]  /*0ec0*/  IMAD.MOV.U32 R4, RZ, RZ, RZ ;  /* 0x000000ffff047224 */ /* 0x000fe200078e00ff */
[----:B------:R-:W-:Y:S01]  /*0ed0*/  LOP3.LUT R173, R8, UR31, R173, 0x96, !PT ;  /* 0x0000001f08ad7c12 */ /* 0x000fe2000f8e96ad */
[----:B------:R-:W-:Y:S02]  /*0ee0*/  IMAD R165, R7, -0x2daee0ad, RZ ;  /* 0xd2511f5307a57824 */ /* 0x000fe400078e02ff */
[----:B0-234-:R-:W-:-:S07]  /*0ef0*/  IMAD R172, R5, -0x326172a9, RZ ;  /* 0xcd9e8d5705ac7824 */ /* 0x01dfce00078e02ff */
.L_x_12804:
[----:B0-----:R-:W0:Y:S01]  /*0f00*/  @UP0 LDCU.64 UR26, c[0x0][0x3e0] ;  /* 0x00007c00ff1a07ac */ /* 0x001e220008000a00 */
[----:B------:R-:W1:Y:S01]  /*0f10*/  S2R R8, SR_TID.X ;  /* 0x0000000000087919 */ /* 0x000e620000002100 */
[----:B------:R-:W-:Y:S01]  /*0f20*/  PLOP3.LUT P0, PT, PT, PT, UP0, 0x80, 0x8 ;  /* 0x000000000008781c */ /* 0x000fe20003f0f008 */
[----:B------:R-:W2:Y:S01]  /*0f30*/  LDC.64 R174, c[0x0][0x390] ;  /* 0x0000e400ffae7b82 */ /* 0x000ea20000000a00 */
[----:B------:R-:W-:Y:S02]  /*0f40*/  UIMAD UR5, UR22, UR23, URZ ;  /* 0x00000017160572a4 */ /* 0x000fe4000f8e02ff */
[----:B0-----:R-:W-:-:S06]  /*0f50*/  @UP0 UIMAD.WIDE UR26, UR22, 0x2, UR26 ;  /* 0x00000002161a08a5 */ /* 0x001fcc000f8e021a */
[----:B------:R-:W-:Y:S01]  /*0f60*/  IMAD.U32 R6, RZ, RZ, UR26 ;  /* 0x0000001aff067e24 */ /* 0x000fe2000f8e00ff */
[----:B------:R-:W-:Y:S01]  /*0f70*/  MOV R7, UR27 ;  /* 0x0000001b00077c02 */ /* 0x000fe20008000f00 */
[----:B------:R-:W-:-:S04]  /*0f80*/  USHF.R.S32.HI UR26, URZ, 0x1f, UR5 ;  /* 0x0000001fff1a7899 */ /* 0x000fc80008011405 */
[----:B------:R-:W3:Y:S01]  /*0f90*/  @P0 LDG.E.U16 R6, desc[UR14][R6.64] ;  /* 0x0000000e06060981 */ /* 0x000ee2000c1e1500 */
[----:B------:R-:W-:-:S06]  /*0fa0*/  ULEA.HI UR26, UR26, UR5, URZ, 0x3 ;  /* 0x000000051a1a7291 */ /* 0x000fcc000f8f18ff */
[----:B------:R-:W-:-:S05]  /*0fb0*/  IMAD.U32 R5, RZ, RZ, UR26 ;  /* 0x0000001aff057e24 */ /* 0x000fca000f8e00ff */
[----:B-1----:R-:W-:-:S05]  /*0fc0*/  LEA.HI.SX32 R5, R5, R8, 0x1d ;  /* 0x0000000805057211 */ /* 0x002fca00078feaff */
[----:B--2---:R-:W-:-:S06]  /*0fd0*/  IMAD.WIDE.U32 R8, R5, 0x10, R174 ;  /* 0x0000001005087825 */ /* 0x004fcc00078e00ae */
[----:B-----5:R-:W5:Y:S01]  /*0fe0*/  LDG.E.128 R8, desc[UR14][R8.64] ;  /* 0x0000000e08087981 */ /* 0x020f62000c1e1d00 */
[----:B------:R-:W-:Y:S01]  /*0ff0*/  PLOP3.LUT P0, PT, PT, PT, UP0, 0x80, 0x8 ;  /* 0x000000000008781c */ /* 0x000fe20003f0f008 */
[----:B------:R-:W-:Y:S01]  /*1000*/  UMOV UR26, 0x3f800000 ;  /* 0x3f800000001a7882 */ /* 0x000fe20000000000 */
[----:B------:R-:W-:Y:S01]  /*1010*/  UIADD3 UR27, UPT, UPT, UR17, -0x56f99767, URZ ;  /* 0xa9066899111b7890 */ /* 0x000fe2000fffe0ff */
[----:B------:R-:W-:Y:S01]  /*1020*/  IMAD.MOV.U32 R252, RZ, RZ, 0x2f800000 ;  /* 0x2f800000fffc7424 */ /* 0x000fe200078e00ff */
[----:B------:R-:W-:Y:S02]  /*1030*/  UIADD3 UR28, UPT, UPT, UR16, -0xe443238, URZ ;  /* 0xf1bbcdc8101c7890 */ /* 0x000fe4000fffe0ff */
[----:B------:R-:W-:Y:S02]  /*1040*/  UIADD3 UR29, UPT, UPT, UR17, -0x126145ec, URZ ;  /* 0xed9eba14111d7890 */ /* 0x000fe4000fffe0ff */
[----:B------:R-:W-:Y:S02]  /*1050*/  UIADD3 UR30, UPT, UPT, UR17, 0x646e171e, URZ ;  /* 0x646e171e111e7890 */ /* 0x000fe4000fffe0ff */
[----:B------:R-:W-:-:S02]  /*1060*/  UIADD3 UR31, UPT, UPT, UR17, -0x24c28bd8, URZ ;  /* 0xdb3d7428111f7890 */ /* 0x000fc4000fffe0ff */
[----:B------:R-:W-:Y:S02]  /*1070*/  UIADD3 UR32, UPT, UPT, UR16, -0x255992d5, URZ ;  /* 0xdaa66d2b10207890 */ /* 0x000fe4000fffe0ff */
[----:B------:R-:W-:Y:S02]  /*1080*/  UIADD3 UR33, UPT, UPT, UR16, -0x4ab325aa, URZ ;  /* 0xb54cda5610217890 */ /* 0x000fe4000fffe0ff */
[----:B------:R-:W-:Y:S02]  /*1090*/  UIADD3 UR34, UPT, UPT, UR17, -0x695add53, URZ ;  /* 0x96a522ad11227890 */ /* 0x000fe4000fffe0ff */
[----:B------:R-:W-:Y:S02]  /*10a0*/  UIADD3 UR35, UPT, UPT, UR16, -0x61c88647, URZ ;  /* 0x9e3779b910237890 */ /* 0x000fe4000fffe0ff */
[----:B------:R-:W-:Y:S02]  /*10b0*/  UIADD3 UR36, UPT, UPT, UR17, 0x76cf5d0a, URZ ;  /* 0x76cf5d0a11247890 */ /* 0x000fe4000fffe0ff */
[----:B------:R-:W-:-:S02]  /*10c0*/  UIADD3 UR37, UPT, UPT, UR17, 0x32370b8f, URZ ;  /* 0x32370b8f11257890 */ /* 0x000fc4000fffe0ff */
[----:B------:R-:W-:Y:S02]  /*10d0*/  UIADD3 UR38, UPT, UPT, UR17, -0x4498517b, URZ ;  /* 0xbb67ae8511267890 */ /* 0x000fe4000fffe0ff */
[----:B------:R-:W-:Y:S02]  /*10e0*/  UIADD3 UR39, UPT, UPT, UR16, -0x700cb87f, URZ ;  /* 0x8ff3478110277890 */ /* 0x000fe4000fffe0ff */
[----:B------:R-:W-:Y:S02]  /*10f0*/  UIADD3 UR40, UPT, UPT, UR16, 0x3c6ef372, URZ ;  /* 0x3c6ef37210287890 */ /* 0x000fe4000fffe0ff */
[----:B------:R-:W-:Y:S02]  /*1100*/  UIADD3 UR41, UPT, UPT, UR16, 0x1715609d, URZ ;  /* 0x1715609d10297890 */ /* 0x000fe4000fffe0ff */
[----:B------:R-:W-:Y:S01]  /*1110*/  UIADD3 UR42, UPT, UPT, UR16, 0x78dde6e4, URZ ;  /* 0x78dde6e4102a7890 */ /* 0x000fe2000fffe0ff */
[----:B---3--:R-:W-:Y:S02]  /*1120*/  @P0 R2UR UR5, R6 ;  /* 0x00000000060502ca */ /* 0x008fe400000e0000 */
[----:B------:R-:W-:-:S04]  /*1130*/  ISETP.NE.U32.AND P0, PT, RZ, UR8, PT ;  /* 0x00000008ff007c0c */ /* 0x000fc8000bf05070 */
[----:B------:R-:W-:-:S07]  /*1140*/  ISETP.NE.AND.EX P0, PT, RZ, UR9, PT, P0 ;  /* 0x00000009ff007c0c */ /* 0x000fce000bf05300 */
[----:B------:R-:W-:-:S06]  /*1150*/  @UP0 USHF.L.U32 UR26, UR5, 0x10, URZ ;  /* 0x00000010051a0899 */ /* 0x000fcc00080006ff */
[----:B------:R-:W-:Y:S06]  /*1160*/  @!P0 BRA `(.L_x_12451) ;  /* 0x0000002800148947 */ /* 0x000fec0003800000 */
[----:B------:R-:W0:Y:S02]  /*1170*/  LDC.64 R40, c[0x0][0x3a0] ;  /* 0x0000e800ff287b82 */ /* 0x000e240000000a00 */
[----:B0-----:R-:W-:-:S06]  /*1180*/  IMAD.WIDE.U32 R40, R5, 0x10, R40 ;  /* 0x0000001005287825 */ /* 0x001fcc00078e0028 */
[----:B------:R-:W5:Y:S01]  /*1190*/  LDG.E.128 R40, desc[UR14][R40.64] ;  /* 0x0000000e28287981 */ /* 0x000f62000c1e1d00 */
[----:B------:R-:W-:Y:S01]  /*11a0*/  UISETP.NE.AND UP2, UPT, UR4, 0x1, UPT ;  /* 0x000000010400788c */ /* 0x000fe2000bf45270 */
[----:B------:R-:W-:Y:S01]  /*11b0*/  MOV R6, R172 ;  /* 0x000000ac00067202 */ /* 0x000fe20000000f00 */
[----:B------:R-:W-:Y:S01]  /*11c0*/  IMAD.MOV.U32 R16, RZ, RZ, R165 ;  /* 0x000000ffff107224 */ /* 0x000fe200078e00a5 */
[----:B------:R-:W-:-:S06]  /*11d0*/  UMOV UR5, 0x2 ;  /* 0x0000000200057882 */ /* 0x000fcc0000000000 */
[----:B------:R-:W-:Y:S05]  /*11e0*/  BRA.U !UP2, `(.L_x_12452) ;  /* 0x000000050a107547 */ /* 0x000fea000b800000 */
[----:B------:R-:W-:Y:S01]  /*11f0*/  IMAD.MOV.U32 R6, RZ, RZ, 0x2 ;  /* 0x00000002ff067424 */ /* 0x000fe200078e00ff */
[----:B------:R-:W-:-:S04]  /*1200*/  MOV R7, UR4 ;  /* 0x0000000400077c02 */ /* 0x000fc80008000f00 */
[----:B------:R-:W-:-:S05]  /*1210*/  VIADDMNMX.U32 R6, R7, 0xfffffffe, R6, PT ;  /* 0xfffffffe07067846 */ /* 0x000fca0003800006 */
[----:B------:R-:W-:-:S04]  /*1220*/  IMAD.SHL.U32 R12, R6, 0x4, RZ ;  /* 0x00000004060c7824 */ /* 0x000fc800078e00ff */
[----:B------:R-:W0:Y:S02]  /*1230*/  LDC R6, c[0x2][R12] ;  /* 0x008000000c067b82 */ /* 0x000e240000000800 */
[----:B0-----:R-:W-:-:S04]  /*1240*/  SHF.R.S32.HI R7, RZ, 0x1f, R6 ;  /* 0x0000001fff077819 */ /* 0x001fc80000011406 */
.L_x_42175:
[----:B------:R-:W-:Y:S05]  /*1250*/  BRX R6 -0x1260                                         (*"BRANCH_TARGETS .L_x_42176,.L_x_42177,.L_x_42178"*) ;  /* 0xffffffec06687949 */ /* 0x000fea000383ffff */
.L_x_42178:
[----:B------:R-:W-:Y:S01]  /*1260*/  IMAD.MOV.U32 R16, RZ, RZ, R165 ;  /* 0x000000ffff107224 */ /* 0x000fe200078e00a5 */
[----:B------:R-:W-:Y:S01]  /*1270*/  MOV R6, R173 ;  /* 0x000000ad00067202 */ /* 0x000fe20000000f00 */
[----:B------:R-:W-:Y:S01]  /*1280*/  UIADD3 UR5, UPT, UPT, UR4, 0x1, URZ ;  /* 0x0000000104057890 */ /* 0x000fe2000fffe0ff */
[----:B------:R-:W-:Y:S11]  /*1290*/  BRA `(.L_x_12452) ;  /* 0x0000000000e47947 */ /* 0x000ff60003800000 */
.L_x_42176:
[----:B------:R-:W-:Y:S01]  /*12a0*/  IMAD.MOV.U32 R16, RZ, RZ, R165 ;  /* 0x000000ffff107224 */ /* 0x000fe200078e00a5 */
[----:B------:R-:W-:Y:S01]  /*12b0*/  UMOV UR5, 0x3 ;  /* 0x0000000300057882 */ /* 0x000fe20000000000 */
[----:B------:R-:W-:Y:S01]  /*12c0*/  IMAD.MOV.U32 R6, RZ, RZ, R177 ;  /* 0x000000ffff067224 */ /* 0x000fe200078e00b1 */
[----:B------:R-:W-:Y:S06]  /*12d0*/  BRA `(.L_x_12452) ;  /* 0x0000000000d47947 */ /* 0x000fec0003800000 */
.L_x_42177:
        /* <DEDUP_REMOVED lines=12> */
.L_x_12453:
[----:B------:R-:W-:Y:S01]  /*13a0*/  IMAD.WIDE.U32 R12, R0, -0x326172a9, RZ ;  /* 0xcd9e8d57000c7825 */ /* 0x000fe200078e00ff */
[----:B------:R-:W-:Y:S01]  /*13b0*/  LOP3.LUT R16, R4, UR17, R7, 0x96, !PT ;  /* 0x0000001104107c12 */ /* 0x000fe2000f8e9607 */
[----:B------:R-:W-:-:S03]  /*13c0*/  UMOV UR5, URZ ;  /* 0x000000ff00057c82 */ /* 0x000fc60008000000 */
        /* <DEDUP_REMOVED lines=37> */
[----:B------:R-:W-:-:S07]  /*1620*/  IMAD.MOV.U32 R6, RZ, RZ, R165 ;  /* 0x000000ffff067224 */ /* 0x000fce00078e00a5 */
.L_x_12452:
[----:B------:R-:W-:Y:S01]  /*1630*/  I2FP.F32.U32 R7, R6 ;  /* 0x0000000600077245 */ /* 0x000fe20000201000 */
[----:B-----5:R-:W-:Y:S01]  /*1640*/  IMAD.U32 R6, R8, 0x10000, RZ ;  /* 0x0001000008067824 */ /* 0x020fe200078e00ff */
[----:B------:R-:W-:Y:S01]  /*1650*/  UISETP.NE.AND UP2, UPT, UR5, 0x1, UPT ;  /* 0x000000010500788c */ /* 0x000fe2000bf45270 */
[----:B------:R-:W-:Y:S01]  /*1660*/  SHF.L.U32 R28, R40, 0x10, RZ ;  /* 0x00000010281c7819 */ /* 0x000fe200000006ff */
[----:B------:R-:W-:Y:S02]  /*1670*/  IMAD.MOV.U32 R12, RZ, RZ, R172 ;  /* 0x000000ffff0c7224 */ /* 0x000fe400078e00ac */
[----:B------:R-:W-:Y:S01]  /*1680*/  FFMA.FTZ R7, R7, R252, 1.1641532182693481445e-10 ;  /* 0x2f00000007077423 */ /* 0x000fe200000100fc */
[----:B------:R-:W-:Y:S01]  /*1690*/  FMUL.FTZ R6, R6, UR26 ;  /* 0x0000001a06067c20 */ /* 0x000fe20008410000 */
[----:B------:R-:W-:Y:S01]  /*16a0*/  PRMT R8, R8, 0x7632, R8 ;  /* 0x0000763208087816 */ /* 0x000fe20000000008 */
[----:B------:R-:W-:Y:S02]  /*16b0*/  UMOV UR4, 0x2 ;  /* 0x0000000200047882 */ /* 0x000fe40000000000 */
[----:B------:R-:W-:Y:S01]  /*16c0*/  FMUL.FTZ R6, R6, UR19 ;  /* 0x0000001306067c20 */ /* 0x000fe20008410000 */
[----:B------:R-:W-:-:S04]  /*16d0*/  FSETP.GTU.FTZ.AND P1, PT, R7, UR18, PT ;  /* 0x0000001207007c0b */ /* 0x000fc8000bf3c000 */
[----:B------:R-:W-:Y:S02]  /*16e0*/  FSEL R7, R6, RZ, !P1 ;  /* 0x000000ff06077208 */ /* 0x000fe40004800000 */
[----:B------:R-:W-:Y:S02]  /*16f0*/  PLOP3.LUT P1, PT, P1, PT, PT, 0x8, 0x80 ;  /* 0x000000000080781c */ /* 0x000fe40000f2e170 */
[----:B------:R-:W-:Y:S01]  /*1700*/  PRMT R6, R40, 0x7632, R6 ;  /* 0x0000763228067816 */ /* 0x000fe20000000006 */
[----:B------:R-:W-:Y:S01]  /*1710*/  FFMA.FTZ R28, R7, R96, R28 ;  /* 0x00000060071c7223 */ /* 0x000fe2000001001c */
[----:B------:R-:W-:Y:S01]  /*1720*/  P2R R7, PR, RZ, 0x2 ;  /* 0x00000002ff077803 */ /* 0x000fe20000000000 */
[----:B------:R-:W-:Y:S08]  /*1730*/  BRA.U !UP2, `(.L_x_12454) ;  /* 0x000000010afc7547 */ /* 0x000ff0000b800000 */
[----:B------:R-:W-:-:S09]  /*1740*/  UISETP.NE.AND UP2, UPT, UR5, 0x3, UPT ;  /* 0x000000030500788c */ /* 0x000fd2000bf45270 */
[----:B------:R-:W-:Y:S05]  /*1750*/  BRA.U !UP2, `(.L_x_12455) ;  /* 0x000000010a1c7547 */ /* 0x000fea000b800000 */
[----:B------:R-:W-:-:S06]  /*1760*/  UISETP.NE.AND UP2, UPT, UR5, 0x2, UPT ;  /* 0x000000020500788c */ /* 0x000fcc000bf45270 */
[----:B------:R-:W-:-:S05]  /*1770*/  PLOP3.LUT P1, PT, PT, PT, UP2, 0x80, 0x8 ;  /* 0x000000000008781c */ /* 0x000fca0003f2f028 */
[----:B------:R-:W-:Y:S01]  /*1780*/  @!UP2 UMOV UR4, 0x3 ;  /* 0x000000030004a882 */ /* 0x000fe20000000000 */
[----:B------:R-:W-:-:S07]  /*1790*/  @UP2 UIADD3 UR4, UPT, UPT, UR5, 0x1, URZ ;  /* 0x0000000105042890 */ /* 0x000fce000fffe0ff */
[----:B------:R-:W-:Y:S01]  /*17a0*/  @!P1 IMAD.MOV.U32 R12, RZ, RZ, R177 ;  /* 0x000000ffff0c9224 */ /* 0x000fe200078e00b1 */
[----:B------:R-:W-:Y:S01]  /*17b0*/  @P1 MOV R12, R173 ;  /* 0x000000ad000c1202 */ /* 0x000fe20000000f00 */
[----:B------:R-:W-:Y:S06]  /*17c0*/  BRA `(.L_x_12454) ;  /* 0x0000000000d87947 */ /* 0x000fec0003800000 */
.L_x_12455:
        /* <DEDUP_REMOVED lines=12> */
.L_x_12456:
        /* <DEDUP_REMOVED lines=41> */
[----:B------:R-:W-:-:S07]  /*1b20*/  MOV R16, R18 ;  /* 0x0000001200107202 */ /* 0x000fce0000000f00 */
.L_x_12454:
[----:B------:R-:W-:Y:S01]  /*1b30*/  I2FP.F32.U32 R13, R12 ;  /* 0x0000000c000d7245 */ /* 0x000fe20000201000 */
[----:B------:R-:W-:Y:S01]  /*1b40*/  IMAD.U32 R8, R8, 0x10000, RZ ;  /* 0x0001000008087824 */ /* 0x000fe200078e00ff */
[----:B------:R-:W-:Y:S01]  /*1b50*/  UISETP.NE.AND UP2, UPT, UR4, 0x1, UPT ;  /* 0x000000010400788c */ /* 0x000fe2000bf45270 */
[----:B------:R-:W-:Y:S01]  /*1b60*/  IMAD.U32 R29, R6, 0x10000, RZ ;  /* 0x00010000061d7824 */ /* 0x000fe200078e00ff */
[----:B------:R-:W-:Y:S01]  /*1b70*/  MOV R6, R172 ;  /* 0x000000ac00067202 */ /* 0x000fe20000000f00 */
[----:B------:R-:W-:Y:S01]  /*1b80*/  FFMA.FTZ R13, R13, R252, 1.1641532182693481445e-10 ;  /* 0x2f0000000d0d7423 */ /* 0x000fe200000100fc */
[----:B------:R-:W-:Y:S01]  /*1b90*/  FMUL.FTZ R8, R8, UR26 ;  /* 0x0000001a08087c20 */ /* 0x000fe20008410000 */
[----:B------:R-:W-:-:S03]  /*1ba0*/  UMOV UR5, 0x2 ;  /* 0x0000000200057882 */ /* 0x000fc60000000000 */
[----:B------:R-:W-:Y:S01]  /*1bb0*/  FMUL.FTZ R8, R8, UR19 ;  /* 0x0000001308087c20 */ /* 0x000fe20008410000 */
[----:B------:R-:W-:-:S04]  /*1bc0*/  FSETP.GTU.FTZ.AND P1, PT, R13, UR18, PT ;  /* 0x000000120d007c0b */ /* 0x000fc8000bf3c000 */
[----:B------:R-:W-:Y:S02]  /*1bd0*/  FSEL R8, R8, RZ, !P1 ;  /* 0x000000ff08087208 */ /* 0x000fe40004800000 */
[----:B------:R-:W-:-:S03]  /*1be0*/  PLOP3.LUT P1, PT, P1, PT, PT, 0x8, 0x80 ;  /* 0x000000000080781c */ /* 0x000fc60000f2e170 */
        /* <DEDUP_REMOVED lines=9> */
[----:B------:R-:W-:Y:S02]  /*1c80*/  @!P1 IMAD.MOV.U32 R6, RZ, RZ, R177 ;  /* 0x000000ffff069224 */ /* 0x000fe400078e00b1 */
[----:B------:R-:W-:Y:S01]  /*1c90*/  @P1 IMAD.MOV.U32 R6, RZ, RZ, R173 ;  /* 0x000000ffff061224 */ /* 0x000fe200078e00ad */
[----:B------:R-:W-:Y:S06]  /*1ca0*/  BRA `(.L_x_12457) ;  /* 0x0000000000d87947 */ /* 0x000fec0003800000 */
.L_x_12458:
        /* <DEDUP_REMOVED lines=12> */
.L_x_12459:
[----:B------:R-:W-:Y:S01]  /*1d70*/  IMAD.WIDE.U32 R14, R0, -0x326172a9, RZ ;  /* 0xcd9e8d57000e7825 */ /* 0x000fe200078e00ff */
[----:B------:R-:W-:Y:S01]  /*1d80*/  LOP3.LUT R20, R4, UR17, R13, 0x96, !PT ;  /* 0x0000001104147c12 */ /* 0x000fe2000f8e960d */
[----:B------:R-:W-:Y:S02]  /*1d90*/  UMOV UR5, URZ ;  /* 0x000000ff00057c82 */ /* 0x000fe40008000000 */
        /* <DEDUP_REMOVED lines=39> */
.L_x_12457:
[----:B------:R-:W-:Y:S01]  /*2010*/  I2FP.F32.U32 R13, R6 ;  /* 0x00000006000d7245 */ /* 0x000fe20000201000 */
[----:B------:R-:W-:Y:S01]  /*2020*/  UISETP.NE.AND UP2, UPT, UR5, 0x1, UPT ;  /* 0x000000010500788c */ /* 0x000fe2000bf45270 */
[----:B------:R-:W-:Y:S01]  /*2030*/  SHF.L.U32 R6, R9, 0x10, RZ ;  /* 0x0000001009067819 */ /* 0x000fe200000006ff */
[----:B------:R-:W-:Y:S01]  /*2040*/  IMAD.U32 R30, R41, 0x10000, RZ ;  /* 0x00010000291e7824 */ /* 0x000fe200078e00ff */
[----:B------:R-:W-:Y:S01]  /*2050*/  PRMT R9, R9, 0x7632, R9 ;  /* 0x0000763209097816 */ /* 0x000fe20000000009 */
[----:B------:R-:W-:Y:S01]  /*2060*/  FFMA.FTZ R13, R13, R252, 1.1641532182693481445e-10 ;  /* 0x2f0000000d0d7423 */ /* 0x000fe200000100fc */
[----:B------:R-:W-:Y:S02]  /*2070*/  IMAD.MOV.U32 R8, RZ, RZ, R172 ;  /* 0x000000ffff087224 */ /* 0x000fe400078e00ac */
[----:B------:R-:W-:Y:S01]  /*2080*/  FMUL.FTZ R6, R6, UR26 ;  /* 0x0000001a06067c20 */ /* 0x000fe20008410000 */
[----:B------:R-:W-:Y:S01]  /*2090*/  UMOV UR4, 0x2 ;  /* 0x0000000200047882 */ /* 0x000fe20000000000 */
[----:B------:R-:W-:-:S02]  /*20a0*/  FSETP.GTU.FTZ.AND P1, PT, R13, UR18, PT ;  /* 0x000000120d007c0b */ /* 0x000fc4000bf3c000 */
[----:B------:R-:W-:-:S05]  /*20b0*/  FMUL.FTZ R6, R6, UR19 ;  /* 0x0000001306067c20 */ /* 0x000fca0008410000 */
[----:B------:R-:W-:Y:S02]  /*20c0*/  FSEL R13, R6, RZ, !P1 ;  /* 0x000000ff060d7208 */ /* 0x000fe40004800000 */
[----:B------:R-:W-:Y:S02]  /*20d0*/  PLOP3.LUT P1, PT, P1, PT, PT, 0x8, 0x80 ;  /* 0x000000000080781c */ /* 0x000fe40000f2e170 */
[----:B------:R-:W-:Y:S01]  /*20e0*/  PRMT R6, R41, 0x7632, R6 ;  /* 0x0000763229067816 */ /* 0x000fe20000000006 */
[----:B------:R-:W-:Y:S01]  /*20f0*/  FFMA.FTZ R30, R13, R98, R30 ;  /* 0x000000620d1e7223 */ /* 0x000fe2000001001e */
[----:B------:R-:W-:Y:S09]  /*2100*/  BRA.U !UP2, `(.L_x_12460) ;  /* 0x000000010afc7547 */ /* 0x000ff2000b800000 */
[----:B------:R-:W-:-:S09]  /*2110*/  UISETP.NE.AND UP2, UPT, UR5, 0x3, UPT ;  /* 0x000000030500788c */ /* 0x000fd2000bf45270 */
[----:B------:R-:W-:Y:S05]  /*2120*/  BRA.U !UP2, `(.L_x_12461) ;  /* 0x000000010a1c7547 */ /* 0x000fea000b800000 */
[----:B------:R-:W-:-:S06]  /*2130*/  UISETP.NE.AND UP2, UPT, UR5, 0x2, UPT ;  /* 0x000000020500788c */ /* 0x000fcc000bf45270 */
[----:B------:R-:W-:-:S05]  /*2140*/  PLOP3.LUT P2, PT, PT, PT, UP2, 0x80, 0x8 ;  /* 0x000000000008781c */ /* 0x000fca0003f4f028 */
[----:B------:R-:W-:Y:S01]  /*2150*/  @!UP2 UMOV UR4, 0x3 ;  /* 0x000000030004a882 */ /* 0x000fe20000000000 */
[----:B------:R-:W-:-:S07]  /*2160*/  @UP2 UIADD3 UR4, UPT, UPT, UR5, 0x1, URZ ;  /* 0x0000000105042890 */ /* 0x000fce000fffe0ff */
[----:B------:R-:W-:Y:S01]  /*2170*/  @!P2 MOV R8, R177 ;  /* 0x000000b10008a202 */ /* 0x000fe20000000f00 */
[----:B------:R-:W-:Y:S01]  /*2180*/  @P2 IMAD.MOV.U32 R8, RZ, RZ, R173 ;  /* 0x000000ffff082224 */ /* 0x000fe200078e00ad */
[----:B------:R-:W-:Y:S06]  /*2190*/  BRA `(.L_x_12460) ;  /* 0x0000000000d87947 */ /* 0x000fec0003800000 */
.L_x_12461:
        /* <DEDUP_REMOVED lines=12> */
.L_x_12462:
[----:B------:R-:W-:Y:S01]  /*2260*/  IMAD.WIDE.U32 R14, R0, -0x326172a9, RZ ;  /* 0xcd9e8d57000e7825 */ /* 0x000fe200078e00ff */
[----:B------:R-:W-:Y:S01]  /*2270*/  LOP3.LUT R20, R4, UR17, R13, 0x96, !PT ;  /* 0x0000001104147c12 */ /* 0x000fe2000f8e960d */
[----:B------:R-:W-:Y:S01]  /*2280*/  UMOV UR4, URZ ;  /* 0x000000ff00047c82 */ /* 0x000fe20008000000 */
        /* <DEDUP_REMOVED lines=39> */
.L_x_12460:
[----:B------:R-:W-:Y:S01]  /*2500*/  I2FP.F32.U32 R13, R8 ;  /* 0x00000008000d7245 */ /* 0x000fe20000201000 */
[----:B------:R-:W-:Y:S01]  /*2510*/  IMAD.U32 R9, R9, 0x10000, RZ ;  /* 0x0001000009097824 */ /* 0x000fe200078e00ff */
[----:B------:R-:W-:Y:S01]  /*2520*/  UISETP.NE.AND UP2, UPT, UR4, 0x1, UPT ;  /* 0x000000010400788c */ /* 0x000fe2000bf45270 */
[----:B------:R-:W-:Y:S01]  /*2530*/  SHF.L.U32 R31, R6, 0x10, RZ ;  /* 0x00000010061f7819 */ /* 0x000fe200000006ff */
[----:B------:R-:W-:Y:S01]  /*2540*/  UMOV UR5, 0x2 ;  /* 0x0000000200057882 */ /* 0x000fe20000000000 */
[----:B------:R-:W-:Y:S01]  /*2550*/  FFMA.FTZ R13, R13, R252, 1.1641532182693481445e-10 ;  /* 0x2f0000000d0d7423 */ /* 0x000fe200000100fc */
[----:B------:R-:W-:-:S04]  /*2560*/  FMUL.FTZ R9, R9, UR26 ;  /* 0x0000001a09097c20 */ /* 0x000fc80008410000 */
[----:B------:R-:W-:Y:S01]  /*2570*/  FMUL.FTZ R9, R9, UR19 ;  /* 0x0000001309097c20 */ /* 0x000fe20008410000 */
[----:B------:R-:W-:-:S04]  /*2580*/  FSETP.GTU.FTZ.AND P2, PT, R13, UR18, PT ;  /* 0x000000120d007c0b */ /* 0x000fc8000bf5c000 */
[----:B------:R-:W-:Y:S02]  /*2590*/  FSEL R6, R9, RZ, !P2 ;  /* 0x000000ff09067208 */ /* 0x000fe40005000000 */
[----:B------:R-:W-:-:S03]  /*25a0*/  PLOP3.LUT P2, PT, P2, PT, PT, 0x8, 0x80 ;  /* 0x000000000080781c */ /* 0x000fc6000174e170 */
[----:B------:R-:W-:Y:S01]  /*25b0*/  FFMA.FTZ R31, R6, R99, R31 ;  /* 0x00000063061f7223 */ /* 0x000fe2000001001f */
[----:B------:R-:W-:Y:S01]  /*25c0*/  IMAD.MOV.U32 R6, RZ, RZ, R172 ;  /* 0x000000ffff067224 */ /* 0x000fe200078e00ac */
        /* <DEDUP_REMOVED lines=10> */
.L_x_12464:
        /* <DEDUP_REMOVED lines=12> */
.L_x_12465:
        /* <DEDUP_REMOVED lines=42> */
.L_x_12463:
[----:B------:R-:W-:Y:S01]  /*29d0*/  I2FP.F32.U32 R9, R6 ;  /* 0x0000000600097245 */ /* 0x000fe20000201000 */
[----:B------:R-:W-:Y:S01]  /*29e0*/  IMAD.U32 R6, R10, 0x10000, RZ ;  /* 0x000100000a067824 */ /* 0x000fe200078e00ff */
[----:B------:R-:W-:Y:S01]  /*29f0*/  UISETP.NE.AND UP2, UPT, UR5, 0x1, UPT ;  /* 0x000000010500788c */ /* 0x000fe2000bf45270 */
[----:B------:R-:W-:Y:S01]  /*2a00*/  IMAD.U32 R32, R42, 0x10000, RZ ;  /* 0x000100002a207824 */ /* 0x000fe200078e00ff */
[----:B------:R-:W-:Y:S01]  /*2a10*/  PRMT R10, R10, 0x7632, R10 ;  /* 0x000076320a0a7816 */ /* 0x000fe2000000000a */
[----:B------:R-:W-:Y:S01]  /*2a20*/  FFMA.FTZ R9, R9, R252, 1.1641532182693481445e-10 ;  /* 0x2f00000009097423 */ /* 0x000fe200000100fc */
[----:B------:R-:W-:Y:S01]  /*2a30*/  FMUL.FTZ R6, R6, UR26 ;  /* 0x0000001a06067c20 */ /* 0x000fe20008410000 */
[----:B------:R-:W-:Y:S01]  /*2a40*/  MOV R8, R172 ;  /* 0x000000ac00087202 */ /* 0x000fe20000000f00 */
[----:B------:R-:W-:Y:S02]  /*2a50*/  UMOV UR4, 0x2 ;  /* 0x0000000200047882 */ /* 0x000fe40000000000 */
[----:B------:R-:W-:Y:S01]  /*2a60*/  FMUL.FTZ R6, R6, UR19 ;  /* 0x0000001306067c20 */ /* 0x000fe20008410000 */
[----:B------:R-:W-:-:S04]  /*2a70*/  FSETP.GTU.FTZ.AND P3, PT, R9, UR18, PT ;  /* 0x0000001209007c0b */ /* 0x000fc8000bf7c000 */
        /* <DEDUP_REMOVED lines=11> */
[----:B------:R-:W-:Y:S01]  /*2b30*/  @!P4 IMAD.MOV.U32 R8, RZ, RZ, R177 ;  /* 0x000000ffff08c224 */ /* 0x000fe200078e00b1 */
[----:B------:R-:W-:-:S13]  /*2b40*/  PLOP3.LUT P4, PT, PT, PT, UP2, 0x80, 0x8 ;  /* 0x000000000008781c */ /* 0x000fda0003f8f028 */
[----:B------:R-:W-:Y:S01]  /*2b50*/  @P4 IMAD.MOV.U32 R8, RZ, RZ, R173 ;  /* 0x000000ffff084224 */ /* 0x000fe200078e00ad */
[----:B------:R-:W-:Y:S06]  /*2b60*/  BRA `(.L_x_12466) ;  /* 0x0000000000d87947 */ /* 0x000fec0003800000 */
.L_x_12467:
        /* <DEDUP_REMOVED lines=12> */
.L_x_12468:
        /* <DEDUP_REMOVED lines=41> */
[----:B------:R-:W-:-:S07]  /*2ec0*/  IMAD.MOV.U32 R16, RZ, RZ, R14 ;  /* 0x000000ffff107224 */ /* 0x000fce00078e000e */
.L_x_12466:
[----:B------:R-:W-:Y:S01]  /*2ed0*/  I2FP.F32.U32 R9, R8 ;  /* 0x0000000800097245 */ /* 0x000fe20000201000 */
[----:B------:R-:W-:Y:S01]  /*2ee0*/  UISETP.NE.AND UP2, UPT, UR4, 0x1, UPT ;  /* 0x000000010400788c */ /* 0x000fe2000bf45270 */
[----:B------:R-:W-:Y:S01]  /*2ef0*/  SHF.L.U32 R10, R10, 0x10, RZ ;  /* 0x000000100a0a7819 */ /* 0x000fe200000006ff */
[----:B------:R-:W-:Y:S01]  /*2f00*/  IMAD.U32 R33, R6, 0x10000, RZ ;  /* 0x0001000006217824 */ /* 0x000fe200078e00ff */
[----:B------:R-:W-:Y:S01]  /*2f10*/  UMOV UR5, 0x2 ;  /* 0x0000000200057882 */ /* 0x000fe20000000000 */
[----:B------:R-:W-:Y:S01]  /*2f20*/  FFMA.FTZ R9, R9, R252, 1.1641532182693481445e-10 ;  /* 0x2f00000009097423 */ /* 0x000fe200000100fc */
[----:B------:R-:W-:Y:S02]  /*2f30*/  IMAD.MOV.U32 R6, RZ, RZ, R172 ;  /* 0x000000ffff067224 */ /* 0x000fe400078e00ac */
[----:B------:R-:W-:Y:S02]  /*2f40*/  FMUL.FTZ R10, R10, UR26 ;  /* 0x0000001a0a0a7c20 */ /* 0x000fe40008410000 */
[----:B------:R-:W-:-:S02]  /*2f50*/  FSETP.GTU.FTZ.AND P4, PT, R9, UR18, PT ;  /* 0x0000001209007c0b */ /* 0x000fc4000bf9c000 */
[----:B------:R-:W-:-:S05]  /*2f60*/  FMUL.FTZ R10, R10, UR19 ;  /* 0x000000130a0a7c20 */ /* 0x000fca0008410000 */
[----:B------:R-:W-:Y:S02]  /*2f70*/  FSEL R10, R10, RZ, !P4 ;  /* 0x000000ff0a0a7208 */ /* 0x000fe40006000000 */
[----:B------:R-:W-:-:S03]  /*2f80*/  PLOP3.LUT P4, PT, P4, PT, PT, 0x8, 0x80 ;  /* 0x000000000080781c */ /* 0x000fc6000278e170 */
        /* <DEDUP_REMOVED lines=8> */
[----:B------:R-:W-:Y:S02]  /*3010*/  @!P5 MOV R6, R177 ;  /* 0x000000b10006d202 */ /* 0x000fe40000000f00 */
[----:B------:R-:W-:-:S13]  /*3020*/  PLOP3.LUT P5, PT, PT, PT, UP2, 0x80, 0x8 ;  /* 0x000000000008781c */ /* 0x000fda0003faf028 */
[----:B------:R-:W-:Y:S01]  /*3030*/  @P5 IMAD.MOV.U32 R6, RZ, RZ, R173 ;  /* 0x000000ffff065224 */ /* 0x000fe200078e00ad */
[----:B------:R-:W-:Y:S06]  /*3040*/  BRA `(.L_x_12469) ;  /* 0x0000000000d87947 */ /* 0x000fec0003800000 */
.L_x_12470:
        /* <DEDUP_REMOVED lines=12> */
.L_x_12471:
        /* <DEDUP_REMOVED lines=42> */
.L_x_12469:
[----:B------:R-:W-:Y:S01]  /*33b0*/  I2FP.F32.U32 R9, R6 ;  /* 0x0000000600097245 */ /* 0x000fe20000201000 */
[----:B------:R-:W-:Y:S01]  /*33c0*/  IMAD.U32 R6, R11, 0x10000, RZ ;  /* 0x000100000b067824 */ /* 0x000fe200078e00ff */
        /* <DEDUP_REMOVED lines=22> */
[----:B------:R-:W-:Y:S01]  /*3530*/  @P6 MOV R8, R173 ;  /* 0x000000ad00086202 */ /* 0x000fe20000000f00 */
[----:B------:R-:W-:Y:S06]  /*3540*/  BRA `(.L_x_12472) ;  /* 0x0000000000e07947 */ /* 0x000fec0003800000 */
.L_x_12473:
        /* <DEDUP_REMOVED lines=14> */
.L_x_12474:
        /* <DEDUP_REMOVED lines=42> */
.L_x_12472:
[----:B------:R-:W-:Y:S01]  /*38d0*/  I2FP.F32.U32 R9, R8 ;  /* 0x0000000800097245 */ /* 0x000fe20000201000 */
[----:B------:R-:W-:Y:S01]  /*38e0*/  IMAD.U32 R11, R11, 0x10000, RZ ;  /* 0x000100000b0b7824 */ /* 0x000fe200078e00ff */
[----:B------:R-:W-:Y:S01]  /*38f0*/  F2FP.BF16.F32.PACK_AB R10, R33, R32 ;  /* 0x00000020210a723e */ /* 0x000fe200000010ff */
        /* <DEDUP_REMOVED lines=9> */
[----:B------:R-:W-:-:S05]  /*3990*/  FFMA.FTZ R145, R6, R95, R145 ;  /* 0x0000005f06917223 */ /* 0x000fca0000010091 */
[----:B------:R-:W-:Y:S01]  /*39a0*/  F2FP.BF16.F32.PACK_AB R11, R145, R144 ;  /* 0x00000090910b723e */ /* 0x000fe200000010ff */
[----:B------:R-:W-:Y:S06]  /*39b0*/  BRA `(.L_x_12475) ;  /* 0x0000002400c47947 */ /* 0x000fec0003800000 */
.L_x_12451:
[----:B------:R-:W-:Y:S01]  /*39c0*/  UISETP.NE.AND UP2, UPT, UR4, 0x1, UPT ;  /* 0x000000010400788c */ /* 0x000fe2000bf45270 */
[----:B------:R-:W-:Y:S01]  /*39d0*/  MOV R6, R172 ;  /* 0x000000ac00067202 */ /* 0x000fe20000000f00 */
[----:B------:R-:W-:Y:S01]  /*39e0*/  IMAD.MOV.U32 R16, RZ, RZ, R165 ;  /* 0x000000ffff107224 */ /* 0x000fe200078e00a5 */
[----:B------:R-:W-:-:S06]  /*39f0*/  UMOV UR5, 0x2 ;  /* 0x0000000200057882 */ /* 0x000fcc0000000000 */
[----:B------:R-:W-:Y:S05]  /*3a00*/  BRA.U !UP2, `(.L_x_12476) ;  /* 0x000000050a007547 */ /* 0x000fea000b800000 */
[----:B------:R-:W-:-:S09]  /*3a10*/  UISETP.NE.AND UP2, UPT, UR4, 0x3, UPT ;  /* 0x000000030400788c */ /* 0x000fd2000bf45270 */
[----:B------:R-:W-:Y:S05]  /*3a20*/  BRA.U !UP2, `(.L_x_12477) ;  /* 0x000000010a247547 */ /* 0x000fea000b800000 */
[----:B------:R-:W-:-:S06]  /*3a30*/  UISETP.NE.AND UP2, UPT, UR4, 0x2, UPT ;  /* 0x000000020400788c */ /* 0x000fcc000bf45270 */
[----:B------:R-:W-:-:S05]  /*3a40*/  PLOP3.LUT P1, PT, PT, PT, UP2, 0x80, 0x8 ;  /* 0x000000000008781c */ /* 0x000fca0003f2f028 */
[----:B------:R-:W-:Y:S01]  /*3a50*/  @!UP2 UMOV UR5, 0x3 ;  /* 0x000000030005a882 */ /* 0x000fe20000000000 */
[----:B------:R-:W-:-:S07]  /*3a60*/  @UP2 UIADD3 UR5, UPT, UPT, UR4, 0x1, URZ ;  /* 0x0000000104052890 */ /* 0x000fce000fffe0ff */
[--C-:B------:R-:W-:Y:S01]  /*3a70*/  @!P1 IMAD.MOV.U32 R16, RZ, RZ, R165.reuse ;  /* 0x000000ffff109224 */ /* 0x100fe200078e00a5 */
[----:B------:R-:W-:Y:S01]  /*3a80*/  @!P1 MOV R6, R177 ;  /* 0x000000b100069202 */ /* 0x000fe20000000f00 */
[----:B------:R-:W-:Y:S02]  /*3a90*/  @P1 IMAD.MOV.U32 R16, RZ, RZ, R165 ;  /* 0x000000ffff101224 */ /* 0x000fe400078e00a5 */
[----:B------:R-:W-:Y:S01]  /*3aa0*/  @P1 IMAD.MOV.U32 R6, RZ, RZ, R173 ;  /* 0x000000ffff061224 */ /* 0x000fe200078e00ad */
[----:B------:R-:W-:Y:S06]  /*3ab0*/  BRA `(.L_x_12476) ;  /* 0x0000000000d47947 */ /* 0x000fec0003800000 */
.L_x_12477:
        /* <DEDUP_REMOVED lines=12> */
.L_x_12478:
        /* <DEDUP_REMOVED lines=41> */
.L_x_12476:
[----:B------:R-:W-:Y:S01]  /*3e10*/  I2FP.F32.U32 R7, R6 ;  /* 0x0000000600077245 */ /* 0x000fe20000201000 */
[C---:B-----5:R-:W-:Y:S01]  /*3e20*/  IMAD.U32 R6, R8.reuse, 0x10000, RZ ;  /* 0x0001000008067824 */ /* 0x060fe200078e00ff */
[----:B------:R-:W-:Y:S01]  /*3e30*/  UISETP.NE.AND UP2, UPT, UR5, 0x1, UPT ;  /* 0x000000010500788c */ /* 0x000fe2000bf45270 */
[----:B------:R-:W-:Y:S01]  /*3e40*/  PRMT R8, R8, 0x7632, R8 ;  /* 0x0000763208087816 */ /* 0x000fe20000000008 */
[----:B------:R-:W-:Y:S01]  /*3e50*/  UMOV UR4, 0x2 ;  /* 0x0000000200047882 */ /* 0x000fe20000000000 */
[----:B------:R-:W-:Y:S01]  /*3e60*/  FFMA.FTZ R7, R7, R252, 1.1641532182693481445e-10 ;  /* 0x2f00000007077423 */ /* 0x000fe200000100fc */
[----:B------:R-:W-:-:S04]  /*3e70*/  FMUL.FTZ R6, R6, UR26 ;  /* 0x0000001a06067c20 */ /* 0x000fc80008410000 */
[----:B------:R-:W-:Y:S01]  /*3e80*/  FMUL.FTZ R6, R6, UR19 ;  /* 0x0000001306067c20 */ /* 0x000fe20008410000 */
[----:B------:R-:W-:-:S04]  /*3e90*/  FSETP.GTU.FTZ.AND P1, PT, R7, UR18, PT ;  /* 0x0000001207007c0b */ /* 0x000fc8000bf3c000 */
[----:B------:R-:W-:Y:S02]  /*3ea0*/  FSEL R7, R6, RZ, !P1 ;  /* 0x000000ff06077208 */ /* 0x000fe40004800000 */
[----:B------:R-:W-:Y:S02]  /*3eb0*/  PLOP3.LUT P1, PT, P1, PT, PT, 0x8, 0x80 ;  /* 0x000000000080781c */ /* 0x000fe40000f2e170 */
[----:B------:R-:W-:Y:S01]  /*3ec0*/  MOV R6, R172 ;  /* 0x000000ac00067202 */ /* 0x000fe20000000f00 */
[----:B------:R-:W-:Y:S01]  /*3ed0*/  FMUL.FTZ R28, R7, R96 ;  /* 0x00000060071c7220 */ /* 0x000fe20000410000 */
        /* <DEDUP_REMOVED lines=11> */
.L_x_12480:
        /* <DEDUP_REMOVED lines=12> */
.L_x_12481:
        /* <DEDUP_REMOVED lines=42> */
.L_x_12479:
[----:B------:R-:W-:Y:S01]  /*42f0*/  I2FP.F32.U32 R13, R6 ;  /* 0x00000006000d7245 */ /* 0x000fe20000201000 */
[----:B------:R-:W-:Y:S01]  /*4300*/  UISETP.NE.AND UP2, UPT, UR4, 0x1, UPT ;  /* 0x000000010400788c */ /* 0x000fe2000bf45270 */
[----:B------:R-:W-:Y:S01]  /*4310*/  SHF.L.U32 R8, R8, 0x10, RZ ;  /* 0x0000001008087819 */ /* 0x000fe200000006ff */
[----:B------:R-:W-:Y:S01]  /*4320*/  IMAD.MOV.U32 R6, RZ, RZ, R172 ;  /* 0x000000ffff067224 */ /* 0x000fe200078e00ac */
[----:B------:R-:W-:Y:S01]  /*4330*/  UMOV UR5, 0x2 ;  /* 0x0000000200057882 */ /* 0x000fe20000000000 */
[----:B------:R-:W-:Y:S02]  /*4340*/  FFMA.FTZ R13, R13, R252, 1.1641532182693481445e-10 ;  /* 0x2f0000000d0d7423 */ /* 0x000fe400000100fc */
[----:B------:R-:W-:-:S03]  /*4350*/  FMUL.FTZ R8, R8, UR26 ;  /* 0x0000001a08087c20 */ /* 0x000fc60008410000 */
[----:B------:R-:W-:Y:S01]  /*4360*/  FSETP.GTU.FTZ.AND P1, PT, R13, UR18, PT ;  /* 0x000000120d007c0b */ /* 0x000fe2000bf3c000 */
[----:B------:R-:W-:-:S05]  /*4370*/  FMUL.FTZ R8, R8, UR19 ;  /* 0x0000001308087c20 */ /* 0x000fca0008410000 */
[----:B------:R-:W-:Y:S02]  /*4380*/  FSEL R8, R8, RZ, !P1 ;  /* 0x000000ff08087208 */ /* 0x000fe40004800000 */
[----:B------:R-:W-:-:S03]  /*4390*/  PLOP3.LUT P1, PT, P1, PT, PT, 0x8, 0x80 ;  /* 0x000000000080781c */ /* 0x000fc60000f2e170 */
        /* <DEDUP_REMOVED lines=12> */
.L_x_12483:
        /* <DEDUP_REMOVED lines=12> */
.L_x_12484:
        /* <DEDUP_REMOVED lines=42> */
.L_x_12482:
[----:B------:R-:W-:Y:S01]  /*47c0*/  I2FP.F32.U32 R13, R6 ;  /* 0x00000006000d7245 */ /* 0x000fe20000201000 */
[C---:B------:R-:W-:Y:S01]  /*47d0*/  IMAD.U32 R6, R9.reuse, 0x10000, RZ ;  /* 0x0001000009067824 */ /* 0x040fe200078e00ff */
[----:B------:R-:W-:Y:S01]  /*47e0*/  UISETP.NE.AND UP2, UPT, UR5, 0x1, UPT ;  /* 0x000000010500788c */ /* 0x000fe2000bf45270 */
[----:B------:R-:W-:Y:S01]  /*47f0*/  PRMT R9, R9, 0x7632, R9 ;  /* 0x0000763209097816 */ /* 0x000fe20000000009 */
[----:B------:R-:W-:Y:S01]  /*4800*/  UMOV UR4, 0x2 ;  /* 0x0000000200047882 */ /* 0x000fe20000000000 */
        /* <DEDUP_REMOVED lines=18> */
.L_x_12486:
        /* <DEDUP_REMOVED lines=12> */
.L_x_12487:
        /* <DEDUP_REMOVED lines=42> */
.L_x_12485:
[----:B------:R-:W-:Y:S01]  /*4c90*/  I2FP.F32.U32 R13, R6 ;  /* 0x00000006000d7245 */ /* 0x000fe20000201000 */
[----:B------:R-:W-:Y:S01]  /*4ca0*/  IMAD.U32 R9, R9, 0x10000, RZ ;  /* 0x0001000009097824 */ /* 0x000fe200078e00ff */
[----:B------:R-:W-:Y:S01]  /*4cb0*/  UISETP.NE.AND UP2, UPT, UR4, 0x1, UPT ;  /* 0x000000010400788c */ /* 0x000fe2000bf45270 */
[----:B------:R-:W-:Y:S02]  /*4cc0*/  UMOV UR5, 0x2 ;  /* 0x0000000200057882 */ /* 0x000fe40000000000 */
[----:B------:R-:W-:Y:S01]  /*4cd0*/  FFMA.FTZ R13, R13, R252, 1.1641532182693481445e-10 ;  /* 0x2f0000000d0d7423 */ /* 0x000fe200000100fc */
[----:B------:R-:W-:-:S04]  /*4ce0*/  FMUL.FTZ R9, R9, UR26 ;  /* 0x0000001a09097c20 */ /* 0x000fc80008410000 */
[----:B------:R-:W-:Y:S01]  /*4cf0*/  FMUL.FTZ R9, R9, UR19 ;  /* 0x0000001309097c20 */ /* 0x000fe20008410000 */
[----:B------:R-:W-:-:S04]  /*4d00*/  FSETP.GTU.FTZ.AND P2, PT, R13, UR18, PT ;  /* 0x000000120d007c0b */ /* 0x000fc8000bf5c000 */
[----:B------:R-:W-:Y:S02]  /*4d10*/  FSEL R6, R9, RZ, !P2 ;  /* 0x000000ff09067208 */ /* 0x000fe40005000000 */
[----:B------:R-:W-:-:S03]  /*4d20*/  PLOP3.LUT P2, PT, P2, PT, PT, 0x8, 0x80 ;  /* 0x000000000080781c */ /* 0x000fc6000174e170 */
[----:B------:R-:W-:Y:S01]  /*4d30*/  FMUL.FTZ R31, R6, R99 ;  /* 0x00000063061f7220 */ /* 0x000fe20000410000 */
[----:B------:R-:W-:Y:S01]  /*4d40*/  MOV R6, R172 ;  /* 0x000000ac00067202 */ /* 0x000fe20000000f00 */
        /* <DEDUP_REMOVED lines=10> */
.L_x_12489:
        /* <DEDUP_REMOVED lines=12> */
.L_x_12490:
        /* <DEDUP_REMOVED lines=42> */
.L_x_12488:
[----:B------:R-:W-:Y:S01]  /*5150*/  I2FP.F32.U32 R9, R6 ;  /* 0x0000000600097245 */ /* 0x000fe20000201000 */
[----:B------:R-:W-:Y:S01]  /*5160*/  UISETP.NE.AND UP2, UPT, UR5, 0x1, UPT ;  /* 0x000000010500788c */ /* 0x000fe2000bf45270 */
[C---:B------:R-:W-:Y:S01]  /*5170*/  SHF.L.U32 R6, R10.reuse, 0x10, RZ ;  /* 0x000000100a067819 */ /* 0x040fe200000006ff */
[----:B------:R-:W-:Y:S01]  /*5180*/  UMOV UR4, 0x2 ;  /* 0x0000000200047882 */ /* 0x000fe20000000000 */
[----:B------:R-:W-:Y:S01]  /*5190*/  PRMT R10, R10, 0x7632, R10 ;  /* 0x000076320a0a7816 */ /* 0x000fe2000000000a */
[----:B------:R-:W-:Y:S02]  /*51a0*/  FFMA.FTZ R9, R9, R252, 1.1641532182693481445e-10 ;  /* 0x2f00000009097423 */ /* 0x000fe400000100fc */
[----:B------:R-:W-:-:S03]  /*51b0*/  FMUL.FTZ R6, R6, UR26 ;  /* 0x0000001a06067c20 */ /* 0x000fc60008410000 */
[----:B------:R-:W-:Y:S01]  /*51c0*/  FSETP.GTU.FTZ.AND P3, PT, R9, UR18, PT ;  /* 0x0000001209007c0b */ /* 0x000fe2000bf7c000 */
[----:B------:R-:W-:-:S05]  /*51d0*/  FMUL.FTZ R6, R6, UR19 ;  /* 0x0000001306067c20 */ /* 0x000fca0008410000 */
        /* <DEDUP_REMOVED lines=15> */
.L_x_12492:
        /* <DEDUP_REMOVED lines=12> */
.L_x_12493:
        /* <DEDUP_REMOVED lines=42> */
.L_x_12491:
[----:B------:R-:W-:Y:S01]  /*5630*/  I2FP.F32.U32 R9, R6 ;  /* 0x0000000600097245 */ /* 0x000fe20000201000 */
[----:B------:R-:W-:Y:S01]  /*5640*/  IMAD.U32 R10, R10, 0x10000, RZ ;  /* 0x000100000a0a7824 */ /* 0x000fe200078e00ff */
[----:B------:R-:W-:Y:S01]  /*5650*/  UISETP.NE.AND UP2, UPT, UR4, 0x1, UPT ;  /* 0x000000010400788c */ /* 0x000fe2000bf45270 */
[----:B------:R-:W-:Y:S01]  /*5660*/  IMAD.MOV.U32 R6, RZ, RZ, R172 ;  /* 0x000000ffff067224 */ /* 0x000fe200078e00ac */
[----:B------:R-:W-:Y:S01]  /*5670*/  UMOV UR5, 0x2 ;  /* 0x0000000200057882 */ /* 0x000fe20000000000 */
[----:B------:R-:W-:Y:S01]  /*5680*/  FFMA.FTZ R9, R9, R252, 1.1641532182693481445e-10 ;  /* 0x2f00000009097423 */ /* 0x000fe200000100fc */
[----:B------:R-:W-:-:S04]  /*5690*/  FMUL.FTZ R10, R10, UR26 ;  /* 0x0000001a0a0a7c20 */ /* 0x000fc80008410000 */
[----:B------:R-:W-:Y:S01]  /*56a0*/  FMUL.FTZ R10, R10, UR19 ;  /* 0x000000130a0a7c20 */ /* 0x000fe20008410000 */
[----:B------:R-:W-:-:S04]  /*56b0*/  FSETP.GTU.FTZ.AND P4, PT, R9, UR18, PT ;  /* 0x0000001209007c0b */ /* 0x000fc8000bf9c000 */
[----:B------:R-:W-:Y:S02]  /*56c0*/  FSEL R10, R10, RZ, !P4 ;  /* 0x000000ff0a0a7208 */ /* 0x000fe40006000000 */
        /* <DEDUP_REMOVED lines=13> */
.L_x_12495:
        /* <DEDUP_REMOVED lines=12> */
.L_x_12496:
        /* <DEDUP_REMOVED lines=42> */
.L_x_12494:
        /* <DEDUP_REMOVED lines=24> */
.L_x_12498:
        /* <DEDUP_REMOVED lines=14> */
.L_x_12499:
        /* <DEDUP_REMOVED lines=42> */
.L_x_12497:
        /* <DEDUP_REMOVED lines=8> */
[----:B------:R-:W-:-:S04]  /*6080*/  F2FP.BF16.F32.PACK_AB R9, R31, R30 ;  /* 0x0000001e1f09723e */ /* 0x000fc800000010ff */
[----:B------:R-:W-:Y:S02]  /*6090*/  FSEL R6, R11, RZ, !P6 ;  /* 0x000000ff0b067208 */ /* 0x000fe40007000000 */
[----:B------:R-:W-:-:S03]  /*60a0*/  PLOP3.LUT P6, PT, P6, PT, PT, 0x8, 0x80 ;  /* 0x000000000080781c */ /* 0x000fc600037ce170 */
[----:B------:R-:W-:-:S05]  /*60b0*/  FMUL.FTZ R145, R6, R95 ;  /* 0x0000005f06917220 */ /* 0x000fca0000410000 */
[----:B------:R-:W-:-:S07]  /*60c0*/  F2FP.BF16.F32.PACK_AB R11, R145, R144 ;  /* 0x00000090910b723e */ /* 0x000fce00000010ff */
.L_x_12475:
[----:B------:R-:W0:Y:S01]  /*60d0*/  @P0 LDC.64 R12, c[0x0][0x3a0] ;  /* 0x0000e800ff0c0b82 */ /* 0x000e220000000a00 */
[----:B------:R-:W-:Y:S01]  /*60e0*/  SEL R18, RZ, 0x10000, !P5 ;  /* 0x00010000ff127807 */ /* 0x000fe20006800000 */
[----:B------:R-:W-:Y:S01]  /*60f0*/  IMAD.MOV.U32 R20, RZ, RZ, 0x8 ;  /* 0x00000008ff147424 */ /* 0x000fe200078e00ff */
[----:B------:R-:W-:Y:S02]  /*6100*/  ISETP.NE.AND P5, PT, R17, RZ, PT ;  /* 0x000000ff1100720c */ /* 0x000fe40003fa5270 */
[----:B------:R-:W-:Y:S01]  /*6110*/  SEL R15, RZ, 0x1000000, !P6 ;  /* 0x01000000ff0f7807 */ /* 0x000fe20007000000 */
[----:B------:R-:W-:Y:S01]  /*6120*/  IMAD.WIDE.U32 R20, R5, R20, UR10 ;  /* 0x0000000a05147e25 */ /* 0x000fe2000f8e0014 */
[----:B------:R-:W-:Y:S02]  /*6130*/  ISETP.NE.AND P6, PT, R7, RZ, PT ;  /* 0x000000ff0700720c */ /* 0x000fe40003fc5270 */
[----:B------:R-:W-:Y:S02]  /*6140*/  SEL R14, RZ, 0x1000000, !P2 ;  /* 0x01000000ff0e7807 */ /* 0x000fe40005000000 */
[----:B------:R-:W-:-:S02]  /*6150*/  SEL R6, RZ, 0x10000, !P1 ;  /* 0x00010000ff067807 */ /* 0x000fc40004800000 */
[----:B------:R-:W-:Y:S02]  /*6160*/  SEL R7, RZ, 0x100, !P5 ;  /* 0x00000100ff077807 */ /* 0x000fe40006800000 */
[----:B------:R-:W-:Y:S02]  /*6170*/  SEL R25, RZ, 0x100, !P4 ;  /* 0x00000100ff197807 */ /* 0x000fe40006000000 */
[----:B------:R-:W-:Y:S02]  /*6180*/  LOP3.LUT R7, R7, R14, R6, 0xfe, !PT ;  /* 0x0000000e07077212 */ /* 0x000fe400078efe06 */
[----:B------:R-:W-:Y:S01]  /*6190*/  LOP3.LUT R25, R25, R15, R18, 0xfe, !PT ;  /* 0x0000000f19197212 */ /* 0x000fe200078efe12 */
[----:B------:R-:W-:Y:S01]  /*61a0*/  IMAD.MOV.U32 R18, RZ, RZ, 0x10 ;  /* 0x00000010ff127424 */ /* 0x000fe200078e00ff */
[C---:B------:R-:W-:Y:S02]  /*61b0*/  IADD3 R6, PT, PT, R5.reuse, 0x80, RZ ;  /* 0x0000008005067810 */ /* 0x040fe40007ffe0ff */
[----:B------:R-:W-:Y:S01]  /*61c0*/  SEL R24, RZ, 0x1, !P3 ;  /* 0x00000001ff187807 */ /* 0x000fe20005800000 */
[----:B------:R-:W-:Y:S01]  /*61d0*/  IMAD.WIDE.U32 R18, R5, R18, UR12 ;  /* 0x0000000c05127e25 */ /* 0x000fe2000f8e0012 */
[----:B------:R-:W-:-:S02]  /*61e0*/  SEL R14, RZ, 0x1, !P6 ;  /* 0x00000001ff0e7807 */ /* 0x000fc40007000000 */
[----:B------:R-:W-:Y:S01]  /*61f0*/  LOP3.LUT R25, R25, R24, RZ, 0xfc, !PT ;  /* 0x0000001819197212 */ /* 0x000fe200078efcff */
[C---:B0-----:R-:W-:Y:S01]  /*6200*/  @P0 IMAD.WIDE.U32 R22, R6.reuse, 0x10, R12 ;  /* 0x0000001006160825 */ /* 0x041fe200078e000c */
[----:B------:R-:W-:Y:S01]  /*6210*/  LOP3.LUT R24, R7, R14, RZ, 0xfc, !PT ;  /* 0x0000000e07187212 */ /* 0x000fe200078efcff */
[----:B------:R0:W-:Y:S02]  /*6220*/  STG.E.128 desc[UR14][R18.64], R8 ;  /* 0x0000000812007986 */ /* 0x0001e4000c101d0e */
[----:B------:R-:W-:Y:S02]  /*6230*/  IMAD.WIDE.U32 R12, R6, 0x10, R174 ;  /* 0x00000010060c7825 */ /* 0x000fe400078e00ae */
[----:B------:R0:W-:Y:S04]  /*6240*/  STG.E.64 desc[UR14][R20.64], R24 ;  /* 0x0000001814007986 */ /* 0x0001e8000c101b0e */
[----:B------:R0:W5:Y:S04]  /*6250*/  @P0 LDG.E.128 R40, desc[UR14][R22.64] ;  /* 0x0000000e16280981 */ /* 0x000168000c1e1d00 */
[----:B------:R-:W5:Y:S01]  /*6260*/  LDG.E.128 R12, desc[UR14][R12.64] ;  /* 0x0000000e0c0c7981 */ /* 0x000f62000c1e1d00 */
[----:B------:R-:W-:Y:S05]  /*6270*/  @!P0 BRA `(.L_x_12500) ;  /* 0x0000002400f88947 */ /* 0x000fea0003800000 */
[----:B------:R-:W-:Y:S01]  /*6280*/  UISETP.NE.AND UP2, UPT, UR4, 0x1, UPT ;  /* 0x000000010400788c */ /* 0x000fe2000bf45270 */
[----:B------:R-:W-:Y:S01]  /*6290*/  IMAD.MOV.U32 R7, RZ, RZ, R172 ;  /* 0x000000ffff077224 */ /* 0x000fe200078e00ac */
[----:B------:R-:W-:Y:S01]  /*62a0*/  UMOV UR5, 0x2 ;  /* 0x0000000200057882 */ /* 0x000fe20000000000 */
[----:B0-----:R-:W-:-:S06]  /*62b0*/  IMAD.MOV.U32 R24, RZ, RZ, R16 ;  /* 0x000000ffff187224 */ /* 0x001fcc00078e0010 */
[----:B------:R-:W-:Y:S05]  /*62c0*/  BRA.U !UP2, `(.L_x_12501) ;  /* 0x000000050a007547 */ /* 0x000fea000b800000 */
[----:B------:R-:W-:-:S09]  /*62d0*/  UISETP.NE.AND UP2, UPT, UR4, 0x3, UPT ;  /* 0x000000030400788c */ /* 0x000fd2000bf45270 */
[----:B------:R-:W-:Y:S05]  /*62e0*/  BRA.U !UP2, `(.L_x_12502) ;  /* 0x000000010a247547 */ /* 0x000fea000b800000 */
[----:B------:R-:W-:-:S06]  /*62f0*/  UISETP.NE.AND UP2, UPT, UR4, 0x2, UPT ;  /* 0x000000020400788c */ /* 0x000fcc000bf45270 */
[----:B------:R-:W-:-:S05]  /*6300*/  PLOP3.LUT P1, PT, PT, PT, UP2, 0x80, 0x8 ;  /* 0x000000000008781c */ /* 0x000fca0003f2f028 */
[----:B------:R-:W-:Y:S01]  /*6310*/  @!UP2 UMOV UR5, 0x3 ;  /* 0x000000030005a882 */ /* 0x000fe20000000000 */
[----:B------:R-:W-:-:S07]  /*6320*/  @UP2 UIADD3 UR5, UPT, UPT, UR4, 0x1, URZ ;  /* 0x0000000104052890 */ /* 0x000fce000fffe0ff */
[----:B------:R-:W-:Y:S01]  /*6330*/  @!P1 MOV R24, R16 ;  /* 0x0000001000189202 */ /* 0x000fe20000000f00 */
[----:B------:R-:W-:Y:S01]  /*6340*/  @!P1 IMAD.MOV.U32 R7, RZ, RZ, R177 ;  /* 0x000000ffff079224 */ /* 0x000fe200078e00b1 */
[----:B------:R-:W-:Y:S01]  /*6350*/  @P1 MOV R7, R173 ;  /* 0x000000ad00071202 */ /* 0x000fe20000000f00 */
[----:B------:R-:W-:Y:S01]  /*6360*/  @P1 IMAD.MOV.U32 R24, RZ, RZ, R16 ;  /* 0x000000ffff181224 */ /* 0x000fe200078e0010 */
[----:B------:R-:W-:Y:S06]  /*6370*/  BRA `(.L_x_12501) ;  /* 0x0000000000d47947 */ /* 0x000fec0003800000 */
.L_x_12502:
        /* <DEDUP_REMOVED lines=12> */
.L_x_12503:
        /* <DEDUP_REMOVED lines=40> */
[----:B------:R-:W-:-:S07]  /*66c0*/  LOP3.LUT R177, R8, UR34, R25, 0x96, !PT ;  /* 0x0000002208b17c12 */ /* 0x000fce000f8e9619 */
.L_x_12501:
[----:B------:R-:W-:Y:S01]  /*66d0*/  I2FP.F32.U32 R7, R7 ;  /* 0x0000000700077245 */ /* 0x000fe20000201000 */
[----:B------:R-:W-:Y:S01]  /*66e0*/  UISETP.NE.AND UP2, UPT, UR5, 0x1, UPT ;  /* 0x000000010500788c */ /* 0x000fe2000bf45270 */
[----:B-----5:R-:W-:Y:S01]  /*66f0*/  SHF.L.U32 R8, R12, 0x10, RZ ;  /* 0x000000100c087819 */ /* 0x020fe200000006ff */
        /* <DEDUP_REMOVED lines=23> */
.L_x_12505:
        /* <DEDUP_REMOVED lines=12> */
.L_x_12506:
        /* <DEDUP_REMOVED lines=42> */
.L_x_12504:
[----:B------:R-:W-:Y:S01]  /*6bd0*/  I2FP.F32.U32 R9, R9 ;  /* 0x0000000900097245 */ /* 0x000fe20000201000 */
[----:B------:R-:W-:Y:S01]  /*6be0*/  IMAD.U32 R12, R12, 0x10000, RZ ;  /* 0x000100000c0c7824 */ /* 0x000fe200078e00ff */
[----:B------:R-:W-:Y:S01]  /*6bf0*/  UISETP.NE.AND UP2, UPT, UR4, 0x1, UPT ;  /* 0x000000010400788c */ /* 0x000fe2000bf45270 */
[----:B------:R-:W-:Y:S02]  /*6c00*/  UMOV UR5, 0x2 ;  /* 0x0000000200057882 */ /* 0x000fe40000000000 */
[----:B------:R-:W-:Y:S01]  /*6c10*/  FFMA.FTZ R9, R9, R252, 1.1641532182693481445e-10 ;  /* 0x2f00000009097423 */ /* 0x000fe200000100fc */
[----:B------:R-:W-:-:S04]  /*6c20*/  FMUL.FTZ R12, R12, UR26 ;  /* 0x0000001a0c0c7c20 */ /* 0x000fc80008410000 */
[----:B------:R-:W-:Y:S01]  /*6c30*/  FMUL.FTZ R12, R12, UR19 ;  /* 0x000000130c0c7c20 */ /* 0x000fe20008410000 */
[----:B------:R-:W-:Y:S02]  /*6c40*/  FSETP.GTU.FTZ.AND P1, PT, R9, UR18, PT ;  /* 0x0000001209007c0b */ /* 0x000fe4000bf3c000 */
[----:B------:R-:W-:Y:S02]  /*6c50*/  SHF.L.U32 R9, R8, 0x10, RZ ;  /* 0x0000001008097819 */ /* 0x000fe400000006ff */
[----:B------:R-:W-:Y:S02]  /*6c60*/  FSEL R8, R12, RZ, !P1 ;  /* 0x000000ff0c087208 */ /* 0x000fe40004800000 */
[----:B------:R-:W-:-:S03]  /*6c70*/  PLOP3.LUT P1, PT, P1, PT, PT, 0x8, 0x80 ;  /* 0x000000000080781c */ /* 0x000fc60000f2e170 */
[----:B------:R-:W-:Y:S01]  /*6c80*/  FFMA.FTZ R8, R8, R89, R9 ;  /* 0x0000005908087223 */ /* 0x000fe20000010009 */
[----:B------:R-:W-:Y:S01]  /*6c90*/  P2R R23, PR, RZ, 0x2 ;  /* 0x00000002ff177803 */ /* 0x000fe20000000000 */
[----:B------:R-:W-:Y:S01]  /*6ca0*/  IMAD.MOV.U32 R9, RZ, RZ, R172 ;  /* 0x000000ffff097224 */ /* 0x000fe200078e00ac */
[----:B------:R-:W-:Y:S07]  /*6cb0*/  BRA.U !UP2, `(.L_x_12507) ;  /* 0x000000010afc7547 */ /* 0x000fee000b800000 */
        /* <DEDUP_REMOVED lines=9> */
.L_x_12508:
        /* <DEDUP_REMOVED lines=12> */
.L_x_12509:
        /* <DEDUP_REMOVED lines=42> */
.L_x_12507:
[----:B------:R-:W-:Y:S01]  /*70b0*/  I2FP.F32.U32 R9, R9 ;  /* 0x0000000900097245 */ /* 0x000fe20000201000 */
[----:B------:R-:W-:Y:S01]  /*70c0*/  IMAD.U32 R10, R13, 0x10000, RZ ;  /* 0x000100000d0a7824 */ /* 0x000fe200078e00ff */
[----:B------:R-:W-:Y:S01]  /*70d0*/  UISETP.NE.AND UP2, UPT, UR5, 0x1, UPT ;  /* 0x000000010500788c */ /* 0x000fe2000bf45270 */
[----:B------:R-:W-:Y:S01]  /*70e0*/  IMAD.U32 R12, R41, 0x10000, RZ ;  /* 0x00010000290c7824 */ /* 0x000fe200078e00ff */
[----:B------:R-:W-:Y:S01]  /*70f0*/  PRMT R13, R13, 0x7632, R13 ;  /* 0x000076320d0d7816 */ /* 0x000fe2000000000d */
[----:B------:R-:W-:Y:S01]  /*7100*/  FFMA.FTZ R9, R9, R252, 1.1641532182693481445e-10 ;  /* 0x2f00000009097423 */ /* 0x000fe200000100fc */
[----:B------:R-:W-:Y:S01]  /*7110*/  FMUL.FTZ R10, R10, UR26 ;  /* 0x0000001a0a0a7c20 */ /* 0x000fe20008410000 */
[----:B------:R-:W-:-:S03]  /*7120*/  UMOV UR4, 0x2 ;  /* 0x0000000200047882 */ /* 0x000fc60000000000 */
[----:B------:R-:W-:Y:S01]  /*7130*/  FMUL.FTZ R10, R10, UR19 ;  /* 0x000000130a0a7c20 */ /* 0x000fe20008410000 */
[----:B------:R-:W-:-:S04]  /*7140*/  FSETP.GTU.FTZ.AND P1, PT, R9, UR18, PT ;  /* 0x0000001209007c0b */ /* 0x000fc8000bf3c000 */
[----:B------:R-:W-:Y:S02]  /*7150*/  FSEL R9, R10, RZ, !P1 ;  /* 0x000000ff0a097208 */ /* 0x000fe40004800000 */
[----:B------:R-:W-:Y:S02]  /*7160*/  PLOP3.LUT P1, PT, P1, PT, PT, 0x8, 0x80 ;  /* 0x000000000080781c */ /* 0x000fe40000f2e170 */
[----:B------:R-:W-:Y:S01]  /*7170*/  MOV R10, R172 ;  /* 0x000000ac000a7202 */ /* 0x000fe20000000f00 */
        /* <DEDUP_REMOVED lines=11> */
.L_x_12511:
        /* <DEDUP_REMOVED lines=12> */
.L_x_12512:
        /* <DEDUP_REMOVED lines=42> */
.L_x_12510:
[----:B------:R-:W-:Y:S01]  /*7590*/  I2FP.F32.U32 R11, R10 ;  /* 0x0000000a000b7245 */ /* 0x000fe20000201000 */
[----:B------:R-:W-:Y:S01]  /*75a0*/  UISETP.NE.AND UP2, UPT, UR4, 0x1, UPT ;  /* 0x000000010400788c */ /* 0x000fe2000bf45270 */
[----:B------:R-:W-:Y:S01]  /*75b0*/  SHF.L.U32 R13, R13, 0x10, RZ ;  /* 0x000000100d0d7819 */ /* 0x000fe200000006ff */
[----:B------:R-:W-:Y:S01]  /*75c0*/  UMOV UR5, 0x2 ;  /* 0x0000000200057882 */ /* 0x000fe20000000000 */
[----:B------:R-:W-:Y:S01]  /*75d0*/  PRMT R10, R41, 0x7632, R10 ;  /* 0x00007632290a7816 */ /* 0x000fe2000000000a */
        /* <DEDUP_REMOVED lines=19> */
.L_x_12514:
        /* <DEDUP_REMOVED lines=12> */
.L_x_12515:
        /* <DEDUP_REMOVED lines=42> */
.L_x_12513:
[----:B------:R-:W-:Y:S01]  /*7a70*/  I2FP.F32.U32 R11, R11 ;  /* 0x0000000b000b7245 */ /* 0x000fe20000201000 */
[----:B------:R-:W-:Y:S01]  /*7a80*/  IMAD.U32 R12, R14, 0x10000, RZ ;  /* 0x000100000e0c7824 */ /* 0x000fe200078e00ff */
[----:B------:R-:W-:Y:S01]  /*7a90*/  UISETP.NE.AND UP2, UPT, UR5, 0x1, UPT ;  /* 0x000000010500788c */ /* 0x000fe2000bf45270 */
[----:B------:R-:W-:Y:S01]  /*7aa0*/  SHF.L.U32 R16, R42, 0x10, RZ ;  /* 0x000000102a107819 */ /* 0x000fe200000006ff */
[----:B------:R-:W-:Y:S01]  /*7ab0*/  UMOV UR4, 0x2 ;  /* 0x0000000200047882 */ /* 0x000fe20000000000 */
        /* <DEDUP_REMOVED lines=20> */
.L_x_12517:
        /* <DEDUP_REMOVED lines=12> */
.L_x_12518:
        /* <DEDUP_REMOVED lines=42> */
.L_x_12516:
[----:B------:R-:W-:Y:S01]  /*7f60*/  I2FP.F32.U32 R13, R12 ;  /* 0x0000000c000d7245 */ /* 0x000fe20000201000 */
[----:B------:R-:W-:Y:S01]  /*7f70*/  IMAD.U32 R14, R14, 0x10000, RZ ;  /* 0x000100000e0e7824 */ /* 0x000fe200078e00ff */
[----:B------:R-:W-:Y:S01]  /*7f80*/  PRMT R12, R42, 0x7632, R12 ;  /* 0x000076322a0c7816 */ /* 0x000fe2000000000c */
[----:B------:R-:W-:Y:S02]  /*7f90*/  UISETP.NE.AND UP2, UPT, UR4, 0x1, UPT ;  /* 0x000000010400788c */ /* 0x000fe4000bf45270 */
[----:B------:R-:W-:Y:S01]  /*7fa0*/  FFMA.FTZ R13, R13, R252, 1.1641532182693481445e-10 ;  /* 0x2f0000000d0d7423 */ /* 0x000fe200000100fc */
[----:B------:R-:W-:Y:S01]  /*7fb0*/  FMUL.FTZ R14, R14, UR26 ;  /* 0x0000001a0e0e7c20 */ /* 0x000fe20008410000 */
[----:B------:R-:W-:-:S03]  /*7fc0*/  UMOV UR5, 0x2 ;  /* 0x0000000200057882 */ /* 0x000fc60000000000 */
[----:B------:R-:W-:Y:S01]  /*7fd0*/  FMUL.FTZ R14, R14, UR19 ;  /* 0x000000130e0e7c20 */ /* 0x000fe20008410000 */
[----:B------:R-:W-:Y:S01]  /*7fe0*/  FSETP.GTU.FTZ.AND P4, PT, R13, UR18, PT ;  /* 0x000000120d007c0b */ /* 0x000fe2000bf9c000 */
[----:B------:R-:W-:-:S03]  /*7ff0*/  IMAD.U32 R13, R12, 0x10000, RZ ;  /* 0x000100000c0d7824 */ /* 0x000fc600078e00ff */
[----:B------:R-:W-:Y:S02]  /*8000*/  FSEL R12, R14, RZ, !P4 ;  /* 0x000000ff0e0c7208 */ /* 0x000fe40006000000 */
[----:B------:R-:W-:-:S03]  /*8010*/  PLOP3.LUT P4, PT, P4, PT, PT, 0x8, 0x80 ;  /* 0x000000000080781c */ /* 0x000fc6000278e170 */
[----:B------:R-:W-:Y:S01]  /*8020*/  FFMA.FTZ R12, R12, R85, R13 ;  /* 0x000000550c0c7223 */ /* 0x000fe2000001000d */
        /* <DEDUP_REMOVED lines=12> */
.L_x_12520:
        /* <DEDUP_REMOVED lines=12> */
.L_x_12521:
        /* <DEDUP_REMOVED lines=42> */
.L_x_12519:
[----:B------:R-:W-:Y:S01]  /*8450*/  I2FP.F32.U32 R13, R13 ;  /* 0x0000000d000d7245 */ /* 0x000fe20000201000 */
[----:B------:R-:W-:Y:S01]  /*8460*/  UISETP.NE.AND UP2, UPT, UR5, 0x1, UPT ;  /* 0x000000010500788c */ /* 0x000fe2000bf45270 */
[----:B------:R-:W-:Y:S01]  /*8470*/  SHF.L.U32 R14, R15, 0x10, RZ ;  /* 0x000000100f0e7819 */ /* 0x000fe200000006ff */
[----:B------:R-:W-:Y:S01]  /*8480*/  IMAD.U32 R16, R43, 0x10000, RZ ;  /* 0x000100002b107824 */ /* 0x000fe200078e00ff */
[----:B------:R-:W-:Y:S01]  /*8490*/  PRMT R25, R15, 0x7632, R25 ;  /* 0x000076320f197816 */ /* 0x000fe20000000019 */
[----:B------:R-:W-:Y:S01]  /*84a0*/  FFMA.FTZ R13, R13, R252, 1.1641532182693481445e-10 ;  /* 0x2f0000000d0d7423 */ /* 0x000fe200000100fc */
[----:B------:R-:W-:Y:S01]  /*84b0*/  UMOV UR4, 0x2 ;  /* 0x0000000200047882 */ /* 0x000fe20000000000 */
[----:B------:R-:W-:-:S03]  /*84c0*/  FMUL.FTZ R14, R14, UR26 ;  /* 0x0000001a0e0e7c20 */ /* 0x000fc60008410000 */
[----:B------:R-:W-:Y:S01]  /*84d0*/  FSETP.GTU.FTZ.AND P5, PT, R13, UR18, PT ;  /* 0x000000120d007c0b */ /* 0x000fe2000bfbc000 */
[----:B------:R-:W-:-:S05]  /*84e0*/  FMUL.FTZ R14, R14, UR19 ;  /* 0x000000130e0e7c20 */ /* 0x000fca0008410000 */
        /* <DEDUP_REMOVED lines=15> */
.L_x_12523:
        /* <DEDUP_REMOVED lines=14> */
.L_x_12524:
        /* <DEDUP_REMOVED lines=42> */
.L_x_12522:
[----:B------:R-:W-:Y:S01]  /*8960*/  I2FP.F32.U32 R15, R14 ;  /* 0x0000000e000f7245 */ /* 0x000fe20000201000 */
[----:B------:R-:W-:Y:S01]  /*8970*/  IMAD.U32 R25, R25, 0x10000, RZ ;  /* 0x0001000019197824 */ /* 0x000fe200078e00ff */
[----:B------:R-:W-:Y:S02]  /*8980*/  PRMT R14, R43, 0x7632, R14 ;  /* 0x000076322b0e7816 */ /* 0x000fe4000000000e */
[----:B------:R-:W-:Y:S01]  /*8990*/  F2FP.BF16.F32.PACK_AB R18, R12, R11 ;  /* 0x0000000b0c12723e */ /* 0x000fe200000010ff */
[----:B------:R-:W-:Y:S01]  /*89a0*/  FFMA.FTZ R15, R15, R252, 1.1641532182693481445e-10 ;  /* 0x2f0000000f0f7423 */ /* 0x000fe200000100fc */
[----:B------:R-:W-:Y:S01]  /*89b0*/  FMUL.FTZ R25, R25, UR26 ;  /* 0x0000001a19197c20 */ /* 0x000fe20008410000 */
[----:B------:R-:W-:Y:S02]  /*89c0*/  SHF.L.U32 R17, R14, 0x10, RZ ;  /* 0x000000100e117819 */ /* 0x000fe400000006ff */
[----:B------:R-:W-:Y:S01]  /*89d0*/  F2FP.BF16.F32.PACK_AB R16, R8, R7 ;  /* 0x000000070810723e */ /* 0x000fe200000010ff */
[----:B------:R-:W-:Y:S01]  /*89e0*/  FMUL.FTZ R25, R25, UR19 ;  /* 0x0000001319197c20 */ /* 0x000fe20008410000 */
[----:B------:R-:W-:-:S04]  /*89f0*/  FSETP.GTU.FTZ.AND P6, PT, R15, UR18, PT ;  /* 0x000000120f007c0b */ /* 0x000fc8000bfdc000 */
[----:B------:R-:W-:Y:S02]  /*8a00*/  FSEL R14, R25, RZ, !P6 ;  /* 0x000000ff190e7208 */ /* 0x000fe40007000000 */
[----:B------:R-:W-:-:S03]  /*8a10*/  PLOP3.LUT P6, PT, P6, PT, PT, 0x8, 0x80 ;  /* 0x000000000080781c */ /* 0x000fc600037ce170 */
[----:B------:R-:W-:Y:S01]  /*8a20*/  FFMA.FTZ R14, R14, R87, R17 ;  /* 0x000000570e0e7223 */ /* 0x000fe20000010011 */
[----:B------:R-:W-:-:S04]  /*8a30*/  F2FP.BF16.F32.PACK_AB R17, R10, R9 ;  /* 0x000000090a11723e */ /* 0x000fc800000010ff */
[----:B------:R-:W-:Y:S01]  /*8a40*/  F2FP.BF16.F32.PACK_AB R19, R14, R13 ;  /* 0x0000000d0e13723e */ /* 0x000fe200000010ff */
[----:B------:R-:W-:Y:S06]  /*8a50*/  BRA `(.L_x_12525) ;  /* 0x0000002400c47947 */ /* 0x000fec0003800000 */
.L_x_12500:
        /* <DEDUP_REMOVED lines=16> */
.L_x_12527:
        /* <DEDUP_REMOVED lines=12> */
.L_x_12528:
        /* <DEDUP_REMOVED lines=41> */
.L_x_12526:
[----:B------:R-:W-:Y:S01]  /*8eb0*/  I2FP.F32.U32 R7, R7 ;  /* 0x0000000700077245 */ /* 0x000fe20000201000 */
[----:B------:R-:W-:Y:S01]  /*8ec0*/  UISETP.NE.AND UP2, UPT, UR5, 0x1, UPT ;  /* 0x000000010500788c */ /* 0x000fe2000bf45270 */
[C---:B-----5:R-:W-:Y:S01]  /*8ed0*/  SHF.L.U32 R8, R12.reuse, 0x10, RZ ;  /* 0x000000100c087819 */ /* 0x060fe200000006ff */
        /* <DEDUP_REMOVED lines=21> */
.L_x_12530:
        /* <DEDUP_REMOVED lines=12> */
.L_x_12531:
        /* <DEDUP_REMOVED lines=42> */
.L_x_12529:
[----:B------:R-:W-:Y:S01]  /*9390*/  I2FP.F32.U32 R9, R8 ;  /* 0x0000000800097245 */ /* 0x000fe20000201000 */
[----:B------:R-:W-:Y:S01]  /*93a0*/  IMAD.U32 R12, R12, 0x10000, RZ ;  /* 0x000100000c0c7824 */ /* 0x000fe200078e00ff */
[----:B------:R-:W-:Y:S01]  /*93b0*/  UISETP.NE.AND UP2, UPT, UR4, 0x1, UPT ;  /* 0x000000010400788c */ /* 0x000fe2000bf45270 */
[----:B------:R-:W-:Y:S02]  /*93c0*/  UMOV UR5, 0x2 ;  /* 0x0000000200057882 */ /* 0x000fe40000000000 */
[----:B------:R-:W-:Y:S01]  /*93d0*/  FFMA.FTZ R9, R9, R252, 1.1641532182693481445e-10 ;  /* 0x2f00000009097423 */ /* 0x000fe200000100fc */
[----:B------:R-:W-:-:S04]  /*93e0*/  FMUL.FTZ R12, R12, UR26 ;  /* 0x0000001a0c0c7c20 */ /* 0x000fc80008410000 */
[----:B------:R-:W-:Y:S01]  /*93f0*/  FMUL.FTZ R12, R12, UR19 ;  /* 0x000000130c0c7c20 */ /* 0x000fe20008410000 */
[----:B------:R-:W-:Y:S01]  /*9400*/  FSETP.GTU.FTZ.AND P1, PT, R9, UR18, PT ;  /* 0x0000001209007c0b */ /* 0x000fe2000bf3c000 */
[----:B------:R-:W-:-:S03]  /*9410*/  IMAD.MOV.U32 R9, RZ, RZ, R172 ;  /* 0x000000ffff097224 */ /* 0x000fc600078e00ac */
        /* <DEDUP_REMOVED lines=14> */
.L_x_12533:
        /* <DEDUP_REMOVED lines=12> */
.L_x_12534:
        /* <DEDUP_REMOVED lines=42> */
.L_x_12532:
        /* <DEDUP_REMOVED lines=23> */
.L_x_12536:
        /* <DEDUP_REMOVED lines=12> */
.L_x_12537:
        /* <DEDUP_REMOVED lines=42> */
.L_x_12535:
[----:B------:R-:W-:Y:S01]  /*9d30*/  I2FP.F32.U32 R11, R10 ;  /* 0x0000000a000b7245 */ /* 0x000fe20000201000 */
[----:B------:R-:W-:Y:S01]  /*9d40*/  UISETP.NE.AND UP2, UPT, UR4, 0x1, UPT ;  /* 0x000000010400788c */ /* 0x000fe2000bf45270 */
[----:B------:R-:W-:Y:S01]  /*9d50*/  SHF.L.U32 R13, R13, 0x10, RZ ;  /* 0x000000100d0d7819 */ /* 0x000fe200000006ff */
[----:B------:R-:W-:Y:S02]  /*9d60*/  UMOV UR5, 0x2 ;  /* 0x0000000200057882 */ /* 0x000fe40000000000 */
[----:B------:R-:W-:Y:S02]  /*9d70*/  FFMA.FTZ R11, R11, R252, 1.1641532182693481445e-10 ;  /* 0x2f0000000b0b7423 */ /* 0x000fe400000100fc */
[----:B------:R-:W-:-:S03]  /*9d80*/  FMUL.FTZ R13, R13, UR26 ;  /* 0x0000001a0d0d7c20 */ /* 0x000fc60008410000 */
[----:B------:R-:W-:Y:S01]  /*9d90*/  FSETP.GTU.FTZ.AND P2, PT, R11, UR18, PT ;  /* 0x000000120b007c0b */ /* 0x000fe2000bf5c000 */
[----:B------:R-:W-:Y:S01]  /*9da0*/  FMUL.FTZ R13, R13, UR19 ;  /* 0x000000130d0d7c20 */ /* 0x000fe20008410000 */
[----:B------:R-:W-:-:S04]  /*9db0*/  IMAD.MOV.U32 R11, RZ, RZ, R172 ;  /* 0x000000ffff0b7224 */ /* 0x000fc800078e00ac */
        /* <DEDUP_REMOVED lines=13> */
.L_x_12539:
        /* <DEDUP_REMOVED lines=12> */
.L_x_12540:
        /* <DEDUP_REMOVED lines=42> */
.L_x_12538:
        /* <DEDUP_REMOVED lines=24> */
.L_x_12542:
        /* <DEDUP_REMOVED lines=12> */
.L_x_12543:
        /* <DEDUP_REMOVED lines=42> */
.L_x_12541:
        /* <DEDUP_REMOVED lines=8> */
[----:B------:R-:W-:Y:S02]  /*a750*/  MOV R13, R172 ;  /* 0x000000ac000d7202 */ /* 0x000fe40000000f00 */
        /* <DEDUP_REMOVED lines=14> */
.L_x_12545:
        /* <DEDUP_REMOVED lines=12> */
.L_x_12546:
        /* <DEDUP_REMOVED lines=42> */
.L_x_12544:
        /* <DEDUP_REMOVED lines=24> */
.L_x_12548:
        /* <DEDUP_REMOVED lines=14> */
.L_x_12549:
        /* <DEDUP_REMOVED lines=42> */
.L_x_12547:
[----:B------:R-:W-:Y:S01]  /*b0a0*/  I2FP.F32.U32 R15, R14 ;  /* 0x0000000e000f7245 */ /* 0x000fe20000201000 */
[----:B------:R-:W-:Y:S01]  /*b0b0*/  IMAD.U32 R25, R25, 0x10000, RZ ;  /* 0x0001000019197824 */ /* 0x000fe200078e00ff */
[----:B------:R-:W-:Y:S02]  /*b0c0*/  F2FP.BF16.F32.PACK_AB R18, R12, R11 ;  /* 0x0000000b0c12723e */ /* 0x000fe400000010ff */
[----:B------:R-:W-:Y:S01]  /*b0d0*/  F2FP.BF16.F32.PACK_AB R17, R10, R9 ;  /* 0x000000090a11723e */ /* 0x000fe200000010ff */
[----:B------:R-:W-:Y:S01]  /*b0e0*/  FFMA.FTZ R15, R15, R252, 1.1641532182693481445e-10 ;  /* 0x2f0000000f0f7423 */ /* 0x000fe200000100fc */
[----:B------:R-:W-:Y:S01]  /*b0f0*/  FMUL.FTZ R25, R25, UR26 ;  /* 0x0000001a19197c20 */ /* 0x000fe20008410000 */
[----:B------:R-:W-:-:S03]  /*b100*/  F2FP.BF16.F32.PACK_AB R16, R8, R7 ;  /* 0x000000070810723e */ /* 0x000fc600000010ff */
[----:B------:R-:W-:Y:S01]  /*b110*/  FMUL.FTZ R25, R25, UR19 ;  /* 0x0000001319197c20 */ /* 0x000fe20008410000 */
[----:B------:R-:W-:-:S04]  /*b120*/  FSETP.GTU.FTZ.AND P6, PT, R15, UR18, PT ;  /* 0x000000120f007c0b */ /* 0x000fc8000bfdc000 */
[----:B------:R-:W-:Y:S02]  /*b130*/  FSEL R14, R25, RZ, !P6 ;  /* 0x000000ff190e7208 */ /* 0x000fe40007000000 */
[----:B------:R-:W-:-:S03]  /*b140*/  PLOP3.LUT P6, PT, P6, PT, PT, 0x8, 0x80 ;  /* 0x000000000080781c */ /* 0x000fc600037ce170 */
[----:B------:R-:W-:-:S05]  /*b150*/  FMUL.FTZ R14, R14, R87 ;  /* 0x000000570e0e7220 */ /* 0x000fca0000410000 */
[----:B------:R-:W-:-:S07]  /*b160*/  F2FP.BF16.F32.PACK_AB R19, R14, R13 ;  /* 0x0000000d0e13723e */ /* 0x000fce00000010ff */
.L_x_12525:
[----:B------:R-:W0:Y:S01]  /*b170*/  @P0 LDC.64 R20, c[0x0][0x3a0] ;  /* 0x0000e800ff140b82 */ /* 0x000e220000000a00 */
[----:B------:R-:W-:Y:S01]  /*b180*/  SEL R26, RZ, 0x10000, !P5 ;  /* 0x00010000ff1a7807 */ /* 0x000fe20006800000 */
[----:B------:R-:W-:Y:S01]  /*b190*/  IMAD.MOV.U32 R37, RZ, RZ, 0x10 ;  /* 0x00000010ff257424 */ /* 0x000fe200078e00ff */
[----:B------:R-:W-:Y:S01]  /*b1a0*/  ISETP.NE.AND P5, PT, R23, RZ, PT ;  /* 0x000000ff1700720c */ /* 0x000fe20003fa5270 */
[----:B------:R-:W-:Y:S01]  /*b1b0*/  HFMA2 R39, -RZ, RZ, 0, 4.76837158203125e-07 ;  /* 0x00000008ff277431 */ /* 0x000fe200000001ff */
[----:B------:R-:W-:Y:S01]  /*b1c0*/  SEL R25, RZ, 0x1000000, !P6 ;  /* 0x01000000ff197807 */ /* 0x000fe20007000000 */
[----:B------:R-:W-:Y:S01]  /*b1d0*/  IMAD.WIDE.U32 R36, R6, R37, UR12 ;  /* 0x0000000c06247e25 */ /* 0x000fe2000f8e0025 */
[----:B------:R-:W-:Y:S02]  /*b1e0*/  ISETP.NE.AND P6, PT, R22, RZ, PT ;  /* 0x000000ff1600720c */ /* 0x000fe40003fc5270 */
[----:B------:R-:W-:Y:S01]  /*b1f0*/  SEL R23, RZ, 0x1000000, !P2 ;  /* 0x01000000ff177807 */ /* 0x000fe20005000000 */
[----:B------:R-:W-:Y:S01]  /*b200*/  IMAD.WIDE.U32 R38, R6, R39, UR10 ;  /* 0x0000000a06267e25 */ /* 0x000fe2000f8e0027 */
[----:B------:R-:W-:Y:S01]  /*b210*/  SEL R15, RZ, 0x10000, !P1 ;  /* 0x00010000ff0f7807 */ /* 0x000fe20004800000 */
[----:B------:R1:W-:Y:S01]  /*b220*/  STG.E.128 desc[UR14][R36.64], R16 ;  /* 0x0000001024007986 */ /* 0x0003e2000c101d0e */
[----:B------:R-:W-:-:S02]  /*b230*/  SEL R22, RZ, 0x100, !P5 ;  /* 0x00000100ff167807 */ /* 0x000fc40006800000 */
[----:B------:R-:W-:Y:S02]  /*b240*/  SEL R35, RZ, 0x100, !P4 ;  /* 0x00000100ff237807 */ /* 0x000fe40006000000 */
[----:B------:R-:W-:Y:S01]  /*b250*/  LOP3.LUT R22, R22, R23, R15, 0xfe, !PT ;  /* 0x0000001716167212 */ /* 0x000fe200078efe0f */
[----:B------:R-:W-:Y:S01]  /*b260*/  VIADD R15, R5, 0x100 ;  /* 0x00000100050f7836 */ /* 0x000fe20000000000 */
[----:B------:R-:W-:Y:S02]  /*b270*/  LOP3.LUT R35, R35, R25, R26, 0xfe, !PT ;  /* 0x0000001923237212 */ /* 0x000fe400078efe1a */
        /* <DEDUP_REMOVED lines=10> */
[----:B------:R-:W-:Y:S01]  /*b320*/  UISETP.NE.AND UP2, UPT, UR4, 0x1, UPT ;  /* 0x000000010400788c */ /* 0x000fe2000bf45270 */
[----:B-1----:R-:W-:Y:S01]  /*b330*/  IMAD.MOV.U32 R16, RZ, RZ, R172 ;  /* 0x000000ffff107224 */ /* 0x002fe200078e00ac */
[----:B------:R-:W-:Y:S01]  /*b340*/  MOV R25, R24 ;  /* 0x0000001800197202 */ /* 0x000fe20000000f00 */
        /* <DEDUP_REMOVED lines=10> */
[----:B------:R-:W-:Y:S02]  /*b3f0*/  @!P1 IMAD.MOV.U32 R16, RZ, RZ, R177 ;  /* 0x000000ffff109224 */ /* 0x000fe400078e00b1 */
[----:B------:R-:W-:Y:S01]  /*b400*/  @P1 IMAD.MOV.U32 R16, RZ, RZ, R173 ;  /* 0x000000ffff101224 */ /* 0x000fe200078e00ad */
[----:B------:R-:W-:Y:S06]  /*b410*/  BRA `(.L_x_12551) ;  /* 0x0000000000d87947 */ /* 0x000fec0003800000 */
.L_x_12552:
        /* <DEDUP_REMOVED lines=12> */
.L_x_12553:
        /* <DEDUP_REMOVED lines=42> */
.L_x_12551:
[----:B------:R-:W-:Y:S01]  /*b780*/  I2FP.F32.U32 R17, R16 ;  /* 0x0000001000117245 */ /* 0x000fe20000201000 */
[----:B-----5:R-:W-:Y:S01]  /*b790*/  IMAD.U32 R16, R20, 0x10000, RZ ;  /* 0x0001000014107824 */ /* 0x020fe200078e00ff */
        /* <DEDUP_REMOVED lines=23> */
.L_x_12555:
        /* <DEDUP_REMOVED lines=12> */
.L_x_12556:
        /* <DEDUP_REMOVED lines=42> */
.L_x_12554:
[----:B------:R-:W-:Y:S01]  /*bc70*/  I2FP.F32.U32 R17, R17 ;  /* 0x0000001100117245 */ /* 0x000fe20000201000 */
[----:B------:R-:W-:Y:S01]  /*bc80*/  IMAD.U32 R20, R20, 0x10000, RZ ;  /* 0x0001000014147824 */ /* 0x000fe200078e00ff */
[----:B------:R-:W-:Y:S01]  /*bc90*/  UISETP.NE.AND UP2, UPT, UR4, 0x1, UPT ;  /* 0x000000010400788c */ /* 0x000fe2000bf45270 */
[----:B------:R-:W-:Y:S01]  /*bca0*/  PRMT R18, R40, 0x7632, R18 ;  /* 0x0000763228127816 */ /* 0x000fe20000000012 */
[----:B------:R-:W-:Y:S01]  /*bcb0*/  UMOV UR5, 0x2 ;  /* 0x0000000200057882 */ /* 0x000fe20000000000 */
[----:B------:R-:W-:Y:S01]  /*bcc0*/  FFMA.FTZ R17, R17, R252, 1.1641532182693481445e-10 ;  /* 0x2f00000011117423 */ /* 0x000fe200000100fc */
[----:B------:R-:W-:Y:S01]  /*bcd0*/  FMUL.FTZ R20, R20, UR26 ;  /* 0x0000001a14147c20 */ /* 0x000fe20008410000 */
[----:B------:R-:W-:-:S03]  /*bce0*/  MOV R19, R172 ;  /* 0x000000ac00137202 */ /* 0x000fc60000000f00 */
[----:B------:R-:W-:Y:S01]  /*bcf0*/  FMUL.FTZ R20, R20, UR19 ;  /* 0x0000001314147c20 */ /* 0x000fe20008410000 */
[----:B------:R-:W-:Y:S01]  /*bd00*/  FSETP.GTU.FTZ.AND P1, PT, R17, UR18, PT ;  /* 0x0000001211007c0b */ /* 0x000fe2000bf3c000 */
[----:B------:R-:W-:-:S03]  /*bd10*/  IMAD.U32 R17, R18, 0x10000, RZ ;  /* 0x0001000012117824 */ /* 0x000fc600078e00ff */
        /* <DEDUP_REMOVED lines=14> */
.L_x_12558:
        /* <DEDUP_REMOVED lines=12> */
.L_x_12559:
        /* <DEDUP_REMOVED lines=42> */
.L_x_12557:
[----:B------:R-:W-:Y:S01]  /*c160*/  I2FP.F32.U32 R19, R19 ;  /* 0x0000001300137245 */ /* 0x000fe20000201000 */
[----:B------:R-:W-:Y:S01]  /*c170*/  UISETP.NE.AND UP2, UPT, UR5, 0x1, UPT ;  /* 0x000000010500788c */ /* 0x000fe2000bf45270 */
[----:B------:R-:W-:Y:S01]  /*c180*/  SHF.L.U32 R18, R21, 0x10, RZ ;  /* 0x0000001015127819 */ /* 0x000fe200000006ff */
[----:B------:R-:W-:Y:S01]  /*c190*/  IMAD.U32 R20, R41, 0x10000, RZ ;  /* 0x0001000029147824 */ /* 0x000fe200078e00ff */
[----:B------:R-:W-:Y:S01]  /*c1a0*/  UMOV UR4, 0x2 ;  /* 0x0000000200047882 */ /* 0x000fe20000000000 */
[----:B------:R-:W-:Y:S02]  /*c1b0*/  FFMA.FTZ R19, R19, R252, 1.1641532182693481445e-10 ;  /* 0x2f00000013137423 */ /* 0x000fe400000100fc */
[----:B------:R-:W-:-:S03]  /*c1c0*/  FMUL.FTZ R18, R18, UR26 ;  /* 0x0000001a12127c20 */ /* 0x000fc60008410000 */
[----:B------:R-:W-:Y:S01]  /*c1d0*/  FSETP.GTU.FTZ.AND P1, PT, R19, UR18, PT ;  /* 0x0000001213007c0b */ /* 0x000fe2000bf3c000 */
[----:B------:R-:W-:-:S05]  /*c1e0*/  FMUL.FTZ R18, R18, UR19 ;  /* 0x0000001312127c20 */ /* 0x000fca0008410000 */
[----:B------:R-:W-:Y:S02]  /*c1f0*/  FSEL R19, R18, RZ, !P1 ;  /* 0x000000ff12137208 */ /* 0x000fe40004800000 */
[----:B------:R-:W-:-:S03]  /*c200*/  PLOP3.LUT P1, PT, P1, PT, PT, 0x8, 0x80 ;  /* 0x000000000080781c */ /* 0x000fc60000f2e170 */
[----:B------:R-:W-:Y:S01]  /*c210*/  FFMA.FTZ R18, R19, R82, R20 ;  /* 0x0000005213127223 */ /* 0x000fe20000010014 */
[----:B------:R-:W-:Y:S01]  /*c220*/  PRMT R19, R21, 0x7632, R19 ;  /* 0x0000763215137816 */ /* 0x000fe20000000013 */
        /* <DEDUP_REMOVED lines=11> */
.L_x_12561:
        /* <DEDUP_REMOVED lines=12> */
.L_x_12562:
        /* <DEDUP_REMOVED lines=42> */
.L_x_12560:
        /* <DEDUP_REMOVED lines=8> */
[----:B------:R-:W-:Y:S02]  /*c6c0*/  FSETP.GTU.FTZ.AND P2, PT, R21, UR18, PT ;  /* 0x0000001215007c0b */ /* 0x000fe4000bf5c000 */
[----:B------:R-:W-:Y:S02]  /*c6d0*/  SHF.L.U32 R21, R20, 0x10, RZ ;  /* 0x0000001014157819 */ /* 0x000fe400000006ff */
        /* <DEDUP_REMOVED lines=14> */
.L_x_12564:
        /* <DEDUP_REMOVED lines=12> */
.L_x_12565:
        /* <DEDUP_REMOVED lines=43> */
.L_x_12563:
        /* <DEDUP_REMOVED lines=25> */
.L_x_12567:
        /* <DEDUP_REMOVED lines=12> */
.L_x_12568:
        /* <DEDUP_REMOVED lines=43> */
.L_x_12566:
[----:B------:R-:W-:Y:S01]  /*d030*/  I2FP.F32.U32 R21, R21 ;  /* 0x0000001500157245 */ /* 0x000fe20000201000 */
[----:B------:R-:W-:Y:S01]  /*d040*/  IMAD.U32 R22, R22, 0x10000, RZ ;  /* 0x0001000016167824 */ /* 0x000fe200078e00ff */
[----:B------:R-:W-:Y:S01]  /*d050*/  UISETP.NE.AND UP2, UPT, UR4, 0x1, UPT ;  /* 0x000000010400788c */ /* 0x000fe2000bf45270 */
[----:B------:R-:W-:Y:S01]  /*d060*/  PRMT R34, R42, 0x7632, R34 ;  /* 0x000076322a227816 */ /* 0x000fe20000000022 */
[----:B------:R-:W-:Y:S01]  /*d070*/  UMOV UR5, 0x2 ;  /* 0x0000000200057882 */ /* 0x000fe20000000000 */
        /* <DEDUP_REMOVED lines=20> */
.L_x_12570:
        /* <DEDUP_REMOVED lines=12> */
.L_x_12571:
        /* <DEDUP_REMOVED lines=43> */
.L_x_12569:
        /* <DEDUP_REMOVED lines=25> */
.L_x_12573:
        /* <DEDUP_REMOVED lines=14> */
.L_x_12574:
        /* <DEDUP_REMOVED lines=43> */
.L_x_12572:
        /* <DEDUP_REMOVED lines=16> */
.L_x_12550:
[----:B------:R-:W-:Y:S01]  /*db50*/  UISETP.NE.AND UP2, UPT, UR4, 0x1, UPT ;  /* 0x000000010400788c */ /* 0x000fe2000bf45270 */
[----:B-1----:R-:W-:Y:S01]  /*db60*/  IMAD.MOV.U32 R16, RZ, RZ, R172 ;  /* 0x000000ffff107224 */ /* 0x002fe200078e00ac */
[----:B------:R-:W-:Y:S01]  /*db70*/  UMOV UR5, 0x2 ;  /* 0x0000000200057882 */ /* 0x000fe20000000000 */
[----:B------:R-:W-:-:S06]  /*db80*/  IMAD.MOV.U32 R25, RZ, RZ, R24 ;  /* 0x000000ffff197224 */ /* 0x000fcc00078e0018 */
        /* <DEDUP_REMOVED lines=12> */
.L_x_12577:
        /* <DEDUP_REMOVED lines=12> */
.L_x_12578:
        /* <DEDUP_REMOVED lines=42> */
.L_x_12576:
        /* <DEDUP_REMOVED lines=24> */
.L_x_12580:
        /* <DEDUP_REMOVED lines=12> */
.L_x_12581:
        /* <DEDUP_REMOVED lines=42> */
.L_x_12579:
[----:B------:R-:W-:Y:S01]  /*e490*/  I2FP.F32.U32 R17, R17 ;  /* 0x0000001100117245 */ /* 0x000fe20000201000 */
[----:B------:R-:W-:Y:S01]  /*e4a0*/  IMAD.U32 R20, R20, 0x10000, RZ ;  /* 0x0001000014147824 */ /* 0x000fe200078e00ff */
[----:B------:R-:W-:Y:S01]  /*e4b0*/  UISETP.NE.AND UP2, UPT, UR4, 0x1, UPT ;  /* 0x000000010400788c */ /* 0x000fe2000bf45270 */
[----:B------:R-:W-:Y:S01]  /*e4c0*/  MOV R19, R172 ;  /* 0x000000ac00137202 */ /* 0x000fe20000000f00 */
        /* <DEDUP_REMOVED lines=19> */
.L_x_12583:
        /* <DEDUP_REMOVED lines=12> */
.L_x_12584:
        /* <DEDUP_REMOVED lines=42> */
.L_x_12582:
[----:B------:R-:W-:Y:S01]  /*e960*/  I2FP.F32.U32 R19, R19 ;  /* 0x0000001300137245 */ /* 0x000fe20000201000 */
[----:B------:R-:W-:Y:S01]  /*e970*/  UISETP.NE.AND UP2, UPT, UR5, 0x1, UPT ;  /* 0x000000010500788c */ /* 0x000fe2000bf45270 */
[----:B------:R-:W-:Y:S01]  /*e980*/  SHF.L.U32 R18, R21, 0x10, RZ ;  /* 0x0000001015127819 */ /* 0x000fe200000006ff */
[----:B------:R-:W-:Y:S02]  /*e990*/  UMOV UR4, 0x2 ;  /* 0x0000000200047882 */ /* 0x000fe40000000000 */
[----:B------:R-:W-:Y:S02]  /*e9a0*/  FFMA.FTZ R19, R19, R252, 1.1641532182693481445e-10 ;  /* 0x2f00000013137423 */ /* 0x000fe400000100fc */
[----:B------:R-:W-:-:S03]  /*e9b0*/  FMUL.FTZ R18, R18, UR26 ;  /* 0x0000001a12127c20 */ /* 0x000fc60008410000 */
[----:B------:R-:W-:Y:S01]  /*e9c0*/  FSETP.GTU.FTZ.AND P1, PT, R19, UR18, PT ;  /* 0x0000001213007c0b */ /* 0x000fe2000bf3c000 */
[----:B------:R-:W-:-:S05]  /*e9d0*/  FMUL.FTZ R18, R18, UR19 ;  /* 0x0000001312127c20 */ /* 0x000fca0008410000 */
[----:B------:R-:W-:Y:S02]  /*e9e0*/  FSEL R19, R18, RZ, !P1 ;  /* 0x000000ff12137208 */ /* 0x000fe40004800000 */
[----:B------:R-:W-:-:S03]  /*e9f0*/  PLOP3.LUT P1, PT, P1, PT, PT, 0x8, 0x80 ;  /* 0x000000000080781c */ /* 0x000fc60000f2e170 */
[----:B------:R-:W-:Y:S01]  /*ea00*/  FMUL.FTZ R18, R19, R82 ;  /* 0x0000005213127220 */ /* 0x000fe20000410000 */
        /* <DEDUP_REMOVED lines=12> */
.L_x_12586:
        /* <DEDUP_REMOVED lines=12> */
.L_x_12587:
        /* <DEDUP_REMOVED lines=42> */
.L_x_12585:
        /* <DEDUP_REMOVED lines=22> */
.L_x_12589:
        /* <DEDUP_REMOVED lines=12> */
.L_x_12590:
        /* <DEDUP_REMOVED lines=43> */
.L_x_12588:
        /* <DEDUP_REMOVED lines=24> */
.L_x_12592:
        /* <DEDUP_REMOVED lines=12> */
.L_x_12593:
        /* <DEDUP_REMOVED lines=43> */
.L_x_12591:
        /* <DEDUP_REMOVED lines=23> */
.L_x_12595:
        /* <DEDUP_REMOVED lines=12> */
.L_x_12596:
        /* <DEDUP_REMOVED lines=43> */
.L_x_12594:
        /* <DEDUP_REMOVED lines=24> */
.L_x_12598:
        /* <DEDUP_REMOVED lines=14> */
.L_x_12599:
        /* <DEDUP_REMOVED lines=43> */
.L_x_12597:
[----:B------:R-:W-:Y:S02]  /*101e0*/  I2FP.F32.U32 R35, R35 ;  /* 0x0000002300237245 */ /* 0x000fe40000201000 */
[----:B------:R-:W-:Y:S02]  /*101f0*/  SHF.L.U32 R23, R23, 0x10, RZ ;  /* 0x0000001017177819 */ /* 0x000fe400000006ff */
[----:B------:R-:W-:Y:S01]  /*10200*/  F2FP.BF16.F32.PACK_AB R38, R21, R20 ;  /* 0x000000141526723e */ /* 0x000fe200000010ff */
[----:B------:R-:W-:Y:S01]  /*10210*/  FFMA.FTZ R35, R35, R252, 1.1641532182693481445e-10 ;  /* 0x2f00000023237423 */ /* 0x000fe200000100fc */
[----:B------:R-:W-:Y:S01]  /*10220*/  F2FP.BF16.F32.PACK_AB R37, R19, R18 ;  /* 0x000000121325723e */ /* 0x000fe200000010ff */
[----:B------:R-:W-:Y:S01]  /*10230*/  FMUL.FTZ R23, R23, UR26 ;  /* 0x0000001a17177c20 */ /* 0x000fe20008410000 */
[----:B------:R-:W-:Y:S02]  /*10240*/  F2FP.BF16.F32.PACK_AB R36, R17, R16 ;  /* 0x000000101124723e */ /* 0x000fe400000010ff */
[----:B------:R-:W-:Y:S01]  /*10250*/  FSETP.GTU.FTZ.AND P6, PT, R35, UR18, PT ;  /* 0x0000001223007c0b */ /* 0x000fe2000bfdc000 */
[----:B------:R-:W-:-:S05]  /*10260*/  FMUL.FTZ R23, R23, UR19 ;  /* 0x0000001317177c20 */ /* 0x000fca0008410000 */
[----:B------:R-:W-:Y:S02]  /*10270*/  FSEL R34, R23, RZ, !P6 ;  /* 0x000000ff17227208 */ /* 0x000fe40007000000 */
[----:B------:R-:W-:-:S03]  /*10280*/  PLOP3.LUT P6, PT, P6, PT, PT, 0x8, 0x80 ;  /* 0x000000000080781c */ /* 0x000fc600037ce170 */
[----:B------:R-:W-:-:S05]  /*10290*/  FMUL.FTZ R23, R34, R79 ;  /* 0x0000004f22177220 */ /* 0x000fca0000410000 */
[----:B------:R-:W-:-:S07]  /*102a0*/  F2FP.BF16.F32.PACK_AB R39, R23, R22 ;  /* 0x000000161727723e */ /* 0x000fce00000010ff */
.L_x_12575:
[----:B------:R-:W0:Y:S01]  /*102b0*/  @P0 LDC.64 R146, c[0x0][0x3a0] ;  /* 0x0000e800ff920b82 */ /* 0x000e220000000a00 */
[----:B------:R-:W-:Y:S01]  /*102c0*/  SEL R34, RZ, 0x10000, !P5 ;  /* 0x00010000ff227807 */ /* 0x000fe20006800000 */
[----:B------:R-:W-:Y:S01]  /*102d0*/  IMAD.MOV.U32 R142, RZ, RZ, 0x8 ;  /* 0x00000008ff8e7424 */ /* 0x000fe200078e00ff */
[----:B------:R-:W-:Y:S02]  /*102e0*/  ISETP.NE.AND P5, PT, R26, RZ, PT ;  /* 0x000000ff1a00720c */ /* 0x000fe40003fa5270 */
[----:B------:R-:W-:Y:S02]  /*102f0*/  SEL R140, RZ, 0x1000000, !P6 ;  /* 0x01000000ff8c7807 */ /* 0x000fe40007000000 */
[----:B------:R-:W-:Y:S02]  /*10300*/  SEL R141, RZ, 0x100, !P4 ;  /* 0x00000100ff8d7807 */ /* 0x000fe40006000000 */
[----:B------:R-:W-:Y:S02]  /*10310*/  ISETP.NE.AND P6, PT, R24, RZ, PT ;  /* 0x000000ff1800720c */ /* 0x000fe40003fc5270 */
[----:B------:R-:W-:-:S02]  /*10320*/  SEL R24, RZ, 0x1000000, !P2 ;  /* 0x01000000ff187807 */ /* 0x000fc40005000000 */
[----:B------:R-:W-:Y:S02]  /*10330*/  SEL R35, RZ, 0x10000, !P1 ;  /* 0x00010000ff237807 */ /* 0x000fe40004800000 */
[----:B------:R-:W-:Y:S02]  /*10340*/  SEL R26, RZ, 0x100, !P5 ;  /* 0x00000100ff1a7807 */ /* 0x000fe40006800000 */
[----:B------:R-:W-:Y:S01]  /*10350*/  LOP3.LUT R141, R141, R140, R34, 0xfe, !PT ;  /* 0x0000008c8d8d7212 */ /* 0x000fe200078efe22 */
[----:B------:R-:W-:Y:S01]  /*10360*/  IMAD.MOV.U32 R140, RZ, RZ, 0x10 ;  /* 0x00000010ff8c7424 */ /* 0x000fe200078e00ff */
[----:B------:R-:W-:Y:S02]  /*10370*/  SEL R34, RZ, 0x1, !P3 ;  /* 0x00000001ff227807 */ /* 0x000fe40005800000 */
[----:B------:R-:W-:Y:S02]  /*10380*/  LOP3.LUT R26, R26, R24, R35, 0xfe, !PT ;  /* 0x000000181a1a7212 */ /* 0x000fe400078efe23 */
[----:B------:R-:W-:-:S02]  /*10390*/  SEL R143, RZ, 0x1, !P6 ;  /* 0x00000001ff8f7807 */ /* 0x000fc40007000000 */
[----:B------:R-:W-:Y:S02]  /*103a0*/  IADD3 R24, PT, PT, R5, 0x180, RZ ;  /* 0x0000018005187810 */ /* 0x000fe40007ffe0ff */
[----:B------:R-:W-:Y:S01]  /*103b0*/  LOP3.LUT R35, R141, R34, RZ, 0xfc, !PT ;  /* 0x000000228d237212 */ /* 0x000fe200078efcff */
[----:B------:R-:W-:Y:S01]  /*103c0*/  IMAD.WIDE.U32 R140, R15, R140, UR12 ;  /* 0x0000000c0f8c7e25 */ /* 0x000fe2000f8e008c */
[----:B------:R-:W-:-:S03]  /*103d0*/  LOP3.LUT R34, R26, R143, RZ, 0xfc, !PT ;  /* 0x0000008f1a227212 */ /* 0x000fc600078efcff */
[----:B------:R-:W-:Y:S01]  /*103e0*/  IMAD.WIDE.U32 R142, R15, R142, UR10 ;  /* 0x0000000a0f8e7e25 */ /* 0x000fe2000f8e008e */
[----:B------:R1:W-:Y:S03]  /*103f0*/  STG.E.128 desc[UR14][R140.64], R36 ;  /* 0x000000248c007986 */ /* 0x0003e6000c101d0e */
[C---:B0-----:R-:W-:Y:S01]  /*10400*/  @P0 IMAD.WIDE.U32 R146, R24.reuse, 0x10, R146 ;  /* 0x0000001018920825 */ /* 0x041fe200078e0092 */
[----:B------:R0:W-:Y:S03]  /*10410*/  STG.E.64 desc[UR14][R142.64], R34 ;  /* 0x000000228e007986 */ /* 0x0001e6000c101b0e */
[----:B------:R-:W-:Y:S01]  /*10420*/  IMAD.WIDE.U32 R148, R24, 0x10, R174 ;  /* 0x0000001018947825 */ /* 0x000fe200078e00ae */
[----:B------:R0:W5:Y:S04]  /*10430*/  @P0 LDG.E.128 R40, desc[UR14][R146.64] ;  /* 0x0000000e92280981 */ /* 0x000168000c1e1d00 */
[----:B-1----:R0:W5:Y:S01]  /*10440*/  LDG.E.128 R36, desc[UR14][R148.64] ;  /* 0x0000000e94247981 */ /* 0x002162000c1e1d00 */
        /* <DEDUP_REMOVED lines=17> */
.L_x_12602:
        /* <DEDUP_REMOVED lines=12> */
.L_x_12603:
        /* <DEDUP_REMOVED lines=43> */
.L_x_12601:
[----:B------:R-:W-:Y:S01]  /*108d0*/  I2FP.F32.U32 R25, R26 ;  /* 0x0000001a00197245 */ /* 0x000fe20000201000 */
[----:B-----5:R-:W-:Y:S01]  /*108e0*/  IMAD.U32 R26, R36, 0x10000, RZ ;  /* 0x00010000241a7824 */ /* 0x020fe200078e00ff */
[----:B------:R-:W-:Y:S01]  /*108f0*/  UISETP.NE.AND UP2, UPT, UR5, 0x1, UPT ;  /* 0x000000010500788c */ /* 0x000fe2000bf45270 */
[----:B------:R-:W-:Y:S01]  /*10900*/  SHF.L.U32 R34, R40, 0x10, RZ ;  /* 0x0000001028227819 */ /* 0x000fe200000006ff */
[----:B------:R-:W-:Y:S02]  /*10910*/  IMAD.MOV.U32 R35, RZ, RZ, R172 ;  /* 0x000000ffff237224 */ /* 0x000fe400078e00ac */
[----:B------:R-:W-:Y:S01]  /*10920*/  FFMA.FTZ R25, R25, R252, 1.1641532182693481445e-10 ;  /* 0x2f00000019197423 */ /* 0x000fe200000100fc */
[----:B------:R-:W-:Y:S01]  /*10930*/  FMUL.FTZ R26, R26, UR26 ;  /* 0x0000001a1a1a7c20 */ /* 0x000fe20008410000 */
[----:B------:R-:W-:-:S03]  /*10940*/  UMOV UR4, 0x2 ;  /* 0x0000000200047882 */ /* 0x000fc60000000000 */
        /* <DEDUP_REMOVED lines=17> */
.L_x_12605:
        /* <DEDUP_REMOVED lines=12> */
.L_x_12606:
        /* <DEDUP_REMOVED lines=43> */
.L_x_12604:
        /* <DEDUP_REMOVED lines=25> */
.L_x_12608:
        /* <DEDUP_REMOVED lines=12> */
.L_x_12609:
        /* <DEDUP_REMOVED lines=43> */
.L_x_12607:
        /* <DEDUP_REMOVED lines=24> */
.L_x_12611:
        /* <DEDUP_REMOVED lines=12> */
.L_x_12612:
        /* <DEDUP_REMOVED lines=43> */
.L_x_12610:
        /* <DEDUP_REMOVED lines=24> */
.L_x_12614:
        /* <DEDUP_REMOVED lines=12> */
.L_x_12615:
        /* <DEDUP_REMOVED lines=43> */
.L_x_12613:
        /* <DEDUP_REMOVED lines=25> */
.L_x_12617:
        /* <DEDUP_REMOVED lines=12> */
.L_x_12618:
        /* <DEDUP_REMOVED lines=43> */
.L_x_12616:
        /* <DEDUP_REMOVED lines=25> */
.L_x_12620:
        /* <DEDUP_REMOVED lines=12> */
.L_x_12621:
        /* <DEDUP_REMOVED lines=43> */
.L_x_12619:
        /* <DEDUP_REMOVED lines=25> */
.L_x_12623:
        /* <DEDUP_REMOVED lines=14> */
.L_x_12624:
        /* <DEDUP_REMOVED lines=43> */
.L_x_12622:
[----:B------:R-:W-:Y:S01]  /*12bd0*/  I2FP.F32.U32 R141, R141 ;  /* 0x0000008d008d7245 */ /* 0x000fe20000201000 */
[----:B------:R-:W-:Y:S01]  /*12be0*/  IMAD.U32 R39, R39, 0x10000, RZ ;  /* 0x0001000027277824 */ /* 0x000fe200078e00ff */
[----:B------:R-:W-:Y:S02]  /*12bf0*/  PRMT R140, R43, 0x7632, R140 ;  /* 0x000076322b8c7816 */ /* 0x000fe4000000008c */
[----:B------:R-:W-:Y:S01]  /*12c00*/  F2FP.BF16.F32.PACK_AB R142, R37, R36 ;  /* 0x00000024258e723e */ /* 0x000fe200000010ff */
[----:B------:R-:W-:Y:S01]  /*12c10*/  FFMA.FTZ R141, R141, R252, 1.1641532182693481445e-10 ;  /* 0x2f0000008d8d7423 */ /* 0x000fe200000100fc */
[----:B------:R-:W-:Y:S01]  /*12c20*/  FMUL.FTZ R39, R39, UR26 ;  /* 0x0000001a27277c20 */ /* 0x000fe20008410000 */
[----:B------:R-:W-:-:S03]  /*12c30*/  SHF.L.U32 R143, R140, 0x10, RZ ;  /* 0x000000108c8f7819 */ /* 0x000fc600000006ff */
        /* <DEDUP_REMOVED lines=9> */
.L_x_12600:
        /* <DEDUP_REMOVED lines=16> */
.L_x_12627:
        /* <DEDUP_REMOVED lines=12> */
.L_x_12628:
        /* <DEDUP_REMOVED lines=43> */
.L_x_12626:
[----:B------:R-:W-:Y:S01]  /*13140*/  I2FP.F32.U32 R25, R26 ;  /* 0x0000001a00197245 */ /* 0x000fe20000201000 */
[----:B-----5:R-:W-:Y:S01]  /*13150*/  IMAD.U32 R26, R36, 0x10000, RZ ;  /* 0x00010000241a7824 */ /* 0x020fe200078e00ff */
        /* <DEDUP_REMOVED lines=8> */
[----:B------:R-:W-:Y:S02]  /*131e0*/  PLOP3.LUT P1, PT, P1, PT, PT, 0x8, 0x80 ;  /* 0x000000000080781c */ /* 0x000fe40000f2e170 */
[----:B------:R-:W-:Y:S01]  /*131f0*/  PRMT R26, R36, 0x7632, R26 ;  /* 0x00007632241a7816 */ /* 0x000fe2000000001a */
        /* <DEDUP_REMOVED lines=12> */
.L_x_12630:
        /* <DEDUP_REMOVED lines=12> */
.L_x_12631:
        /* <DEDUP_REMOVED lines=43> */
.L_x_12629:
        /* <DEDUP_REMOVED lines=23> */
.L_x_12633:
        /* <DEDUP_REMOVED lines=12> */
.L_x_12634:
        /* <DEDUP_REMOVED lines=43> */
.L_x_12632:
        /* <DEDUP_REMOVED lines=23> */
.L_x_12636:
        /* <DEDUP_REMOVED lines=12> */
.L_x_12637:
        /* <DEDUP_REMOVED lines=43> */
.L_x_12635:
        /* <DEDUP_REMOVED lines=22> */
.L_x_12639:
        /* <DEDUP_REMOVED lines=12> */
.L_x_12640:
        /* <DEDUP_REMOVED lines=43> */
.L_x_12638:
        /* <DEDUP_REMOVED lines=24> */
.L_x_12642:
        /* <DEDUP_REMOVED lines=12> */
.L_x_12643:
        /* <DEDUP_REMOVED lines=43> */
.L_x_12641:
        /* <DEDUP_REMOVED lines=23> */
.L_x_12645:
        /* <DEDUP_REMOVED lines=12> */
.L_x_12646:
        /* <DEDUP_REMOVED lines=43> */
.L_x_12644:
        /* <DEDUP_REMOVED lines=24> */
.L_x_12648:
        /* <DEDUP_REMOVED lines=14> */
.L_x_12649:
        /* <DEDUP_REMOVED lines=43> */
.L_x_12647:
[----:B------:R-:W-:Y:S01]  /*153a0*/  I2FP.F32.U32 R141, R141 ;  /* 0x0000008d008d7245 */ /* 0x000fe20000201000 */
[----:B------:R-:W-:Y:S01]  /*153b0*/  IMAD.U32 R39, R39, 0x10000, RZ ;  /* 0x0001000027277824 */ /* 0x000fe200078e00ff */
[----:B------:R-:W-:-:S03]  /*153c0*/  F2FP.BF16.F32.PACK_AB R142, R37, R36 ;  /* 0x00000024258e723e */ /* 0x000fc600000010ff */
        /* <DEDUP_REMOVED lines=10> */
.L_x_12625:
[----:B------:R-:W-:Y:S01]  /*15470*/  SEL R154, RZ, 0x10000, !P5 ;  /* 0x00010000ff9a7807 */ /* 0x000fe20006800000 */
[----:B------:R-:W-:Y:S01]  /*15480*/  IMAD.MOV.U32 R151, RZ, RZ, 0x10 ;  /* 0x00000010ff977424 */ /* 0x000fe200078e00ff */
[----:B------:R-:W-:Y:S01]  /*15490*/  ISETP.NE.AND P5, PT, R148, RZ, PT ;  /* 0x000000ff9400720c */ /* 0x000fe20003fa5270 */
[----:B------:R-:W-:Y:S01]  /*154a0*/  HFMA2 R157, -RZ, RZ, 0, 4.76837158203125e-07 ;  /* 0x00000008ff9d7431 */ /* 0x000fe200000001ff */
[----:B------:R-:W0:Y:S01]  /*154b0*/  @P0 LDC.64 R148, c[0x0][0x3a0] ;  /* 0x0000e800ff940b82 */ /* 0x000e220000000a00 */
[----:B------:R-:W-:Y:S01]  /*154c0*/  SEL R156, RZ, 0x1000000, !P6 ;  /* 0x01000000ff9c7807 */ /* 0x000fe20007000000 */
[----:B------:R-:W-:Y:S01]  /*154d0*/  IMAD.WIDE.U32 R150, R24, R151, UR12 ;  /* 0x0000000c18967e25 */ /* 0x000fe2000f8e0097 */
[----:B------:R-:W-:Y:S02]  /*154e0*/  ISETP.NE.AND P6, PT, R146, RZ, PT ;  /* 0x000000ff9200720c */ /* 0x000fe40003fc5270 */
[----:B------:R-:W-:Y:S02]  /*154f0*/  SEL R155, RZ, 0x100, !P4 ;  /* 0x00000100ff9b7807 */ /* 0x000fe40006000000 */
[----:B------:R-:W-:Y:S01]  /*15500*/  SEL R146, RZ, 0x1000000, !P2 ;  /* 0x01000000ff927807 */ /* 0x000fe20005000000 */
[----:B------:R1:W-:Y:S01]  /*15510*/  STG.E.128 desc[UR14][R150.64], R140 ;  /* 0x0000008c96007986 */ /* 0x0003e2000c101d0e */
[----:B------:R-:W-:-:S02]  /*15520*/  SEL R153, RZ, 0x10000, !P1 ;  /* 0x00010000ff997807 */ /* 0x000fc40004800000 */
[----:B------:R-:W-:Y:S02]  /*15530*/  SEL R152, RZ, 0x100, !P5 ;  /* 0x00000100ff987807 */ /* 0x000fe40006800000 */
        /* <DEDUP_REMOVED lines=8> */
[----:B------:R-:W-:-:S04]  /*155c0*/  IMAD.WIDE.U32 R142, R24, R157, UR10 ;  /* 0x0000000a188e7e25 */ /* 0x000fc8000f8e009d */
[----:B------:R-:W-:Y:S01]  /*155d0*/  IMAD.WIDE.U32 R150, R146, 0x10, R174 ;  /* 0x0000001092967825 */ /* 0x000fe200078e00ae */
[----:B------:R0:W-:Y:S04]  /*155e0*/  STG.E.64 desc[UR14][R142.64], R140 ;  /* 0x0000008c8e007986 */ /* 0x0001e8000c101b0e */
[----:B------:R1:W5:Y:S04]  /*155f0*/  @P0 LDG.E.128 R40, desc[UR14][R148.64] ;  /* 0x0000000e94280981 */ /* 0x000368000c1e1d00 */
[----:B0-----:R1:W5:Y:S01]  /*15600*/  LDG.E.128 R140, desc[UR14][R150.64] ;  /* 0x0000000e968c7981 */ /* 0x001362000c1e1d00 */
        /* <DEDUP_REMOVED lines=17> */
.L_x_12652:
        /* <DEDUP_REMOVED lines=12> */
.L_x_12653:
        /* <DEDUP_REMOVED lines=43> */
.L_x_12651:
        /* <DEDUP_REMOVED lines=25> */
.L_x_12655:
        /* <DEDUP_REMOVED lines=12> */
.L_x_12656:
        /* <DEDUP_REMOVED lines=43> */
.L_x_12654:
        /* <DEDUP_REMOVED lines=13> */
[----:B------:R-:W-:Y:S01]  /*16060*/  P2R R157, PR, RZ, 0x2 ;  /* 0x00000002ff9d7803 */ /* 0x000fe20000000000 */
[----:B------:R-:W-:-:S03]  /*16070*/  IMAD.MOV.U32 R149, RZ, RZ, R172 ;  /* 0x000000ffff957224 */ /* 0x000fc600078e00ac */
[----:B------:R-:W-:Y:S01]  /*16080*/  MOV R148, R140 ;  /* 0x0000008c00947202 */ /* 0x000fe20000000f00 */
[----:B------:R-:W-:Y:S06]  /*16090*/  BRA.U !UP2, `(.L_x_12657) ;  /* 0x000000050a007547 */ /* 0x000fec000b800000 */
        /* <DEDUP_REMOVED lines=9> */
.L_x_12658:
        /* <DEDUP_REMOVED lines=12> */
.L_x_12659:
        /* <DEDUP_REMOVED lines=43> */
.L_x_12657:
        /* <DEDUP_REMOVED lines=24> */
.L_x_12661:
        /* <DEDUP_REMOVED lines=12> */
.L_x_12662:
        /* <DEDUP_REMOVED lines=43> */
.L_x_12660:
        /* <DEDUP_REMOVED lines=13> */
[----:B------:R-:W-:-:S03]  /*16a60*/  MOV R151, R172 ;  /* 0x000000ac00977202 */ /* 0x000fc60000000f00 */
[----:B------:R-:W-:Y:S01]  /*16a70*/  IMAD.MOV.U32 R150, RZ, RZ, R141 ;  /* 0x000000ffff967224 */ /* 0x000fe200078e008d */
[----:B------:R-:W-:Y:S06]  /*16a80*/  BRA.U !UP2, `(.L_x_12663) ;  /* 0x000000050a007547 */ /* 0x000fec000b800000 */
        /* <DEDUP_REMOVED lines=9> */
.L_x_12664:
        /* <DEDUP_REMOVED lines=12> */
.L_x_12665:
[----:B------:R-:W-:Y:S01]  /*16be0*/  LOP3.LUT R160, R4, UR17, R159, 0x96, !PT ;  /* 0x0000001104a07c12 */ /* 0x000fe2000f8e969f */
[----:B------:R-:W-:Y:S01]  /*16bf0*/  IMAD.WIDE.U32 R152, R0, -0x326172a9, RZ ;  /* 0xcd9e8d5700987825 */ /* 0x000fe200078e00ff */
[----:B------:R-:W-:Y:S01]  /*16c00*/  MOV R151, R156 ;  /* 0x0000009c00977202 */ /* 0x000fe20000000f00 */
[----:B------:R-:W-:Y:S02]  /*16c10*/  UMOV UR5, URZ ;  /* 0x000000ff00057c82 */ /* 0x000fe40008000000 */
        /* <DEDUP_REMOVED lines=37> */
[----:B------:R-:W-:Y:S01]  /*16e70*/  IMAD.MOV.U32 R156, RZ, RZ, R152 ;  /* 0x000000ffff9c7224 */ /* 0x000fe200078e0098 */
[----:B------:R-:W-:-:S07]  /*16e80*/  LOP3.LUT R177, R158, UR34, R153, 0x96, !PT ;  /* 0x000000229eb17c12 */ /* 0x000fce000f8e9699 */
.L_x_12663:
        /* <DEDUP_REMOVED lines=25> */
.L_x_12667:
        /* <DEDUP_REMOVED lines=12> */
.L_x_12668:
[----:B------:R-:W-:Y:S01]  /*170e0*/  LOP3.LUT R152, R4, UR17, R159, 0x96, !PT ;  /* 0x0000001104987c12 */ /* 0x000fe2000f8e969f */
[----:B------:R-:W-:Y:S01]  /*170f0*/  IMAD.WIDE.U32 R160, R0, -0x326172a9, RZ ;  /* 0xcd9e8d5700a07825 */ /* 0x000fe200078e00ff */
[----:B------:R-:W-:-:S03]  /*17100*/  UMOV UR4, URZ ;  /* 0x000000ff00047c82 */ /* 0x000fc60008000000 */
        /* <DEDUP_REMOVED lines=37> */
[----:B------:R-:W-:Y:S02]  /*17360*/  LOP3.LUT R177, R158, UR34, R153, 0x96, !PT ;  /* 0x000000229eb17c12 */ /* 0x000fe4000f8e9699 */
[----:B------:R-:W-:Y:S01]  /*17370*/  MOV R153, R156 ;  /* 0x0000009c00997202 */ /* 0x000fe20000000f00 */
[----:B------:R-:W-:-:S07]  /*17380*/  IMAD.MOV.U32 R156, RZ, RZ, R152 ;  /* 0x000000ffff9c7224 */ /* 0x000fce00078e0098 */
.L_x_12666:
        /* <DEDUP_REMOVED lines=25> */
.L_x_12670:
        /* <DEDUP_REMOVED lines=12> */
.L_x_12671:
        /* <DEDUP_REMOVED lines=39> */
[----:B------:R-:W-:Y:S01]  /*17850*/  IMAD.WIDE.U32 R158, R142, -0x2daee0ad, RZ ;  /* 0xd2511f538e9e7825 */ /* 0x000fe200078e00ff */
[----:B------:R-:W-:-:S03]  /*17860*/  MOV R142, R156 ;  /* 0x0000009c008e7202 */ /* 0x000fc60000000f00 */
[----:B------:R-:W-:Y:S01]  /*17870*/  IMAD.MOV.U32 R156, RZ, RZ, R158 ;  /* 0x000000ffff9c7224 */ /* 0x000fe200078e009e */
[----:B------:R-:W-:-:S07]  /*17880*/  LOP3.LUT R177, R160, UR34, R159, 0x96, !PT ;  /* 0x00000022a0b17c12 */ /* 0x000fce000f8e969f */
.L_x_12669:
[----:B------:R-:W-:Y:S01]  /*17890*/  I2FP.F32.U32 R153, R142 ;  /* 0x0000008e00997245 */ /* 0x000fe20000201000 */
[C---:B------:R-:W-:Y:S01]  /*178a0*/  IMAD.U32 R142, R143.reuse, 0x10000, RZ ;  /* 0x000100008f8e7824 */ /* 0x040fe200078e00ff */
[----:B------:R-:W-:Y:S01]  /*178b0*/  UISETP.NE.AND UP2, UPT, UR5, 0x1, UPT ;  /* 0x000000010500788c */ /* 0x000fe2000bf45270 */
[----:B------:R-:W-:Y:S01]  /*178c0*/  PRMT R154, R143, 0x7632, R154 ;  /* 0x000076328f9a7816 */ /* 0x000fe2000000009a */
[----:B------:R-:W-:Y:S02]  /*178d0*/  IMAD.MOV.U32 R143, RZ, RZ, R172 ;  /* 0x000000ffff8f7224 */ /* 0x000fe400078e00ac */
[----:B------:R-:W-:Y:S01]  /*178e0*/  FFMA.FTZ R153, R153, R252, 1.1641532182693481445e-10 ;  /* 0x2f00000099997423 */ /* 0x000fe200000100fc */
[----:B------:R-:W-:Y:S01]  /*178f0*/  FMUL.FTZ R142, R142, UR26 ;  /* 0x0000001a8e8e7c20 */ /* 0x000fe20008410000 */
[----:B------:R-:W-:-:S03]  /*17900*/  UMOV UR4, 0x2 ;  /* 0x0000000200047882 */ /* 0x000fc60000000000 */
[----:B------:R-:W-:Y:S01]  /*17910*/  FMUL.FTZ R142, R142, UR19 ;  /* 0x000000138e8e7c20 */ /* 0x000fe20008410000 */
[----:B------:R-:W-:-:S04]  /*17920*/  FSETP.GTU.FTZ.AND P5, PT, R153, UR18, PT ;  /* 0x0000001299007c0b */ /* 0x000fc8000bfbc000 */
[----:B------:R-:W-:Y:S02]  /*17930*/  FSEL R153, R142, RZ, !P5 ;  /* 0x000000ff8e997208 */ /* 0x000fe40006800000 */
[----:B------:R-:W-:Y:S02]  /*17940*/  SHF.L.U32 R142, R43, 0x10, RZ ;  /* 0x000000102b8e7819 */ /* 0x000fe400000006ff */
        /* <DEDUP_REMOVED lines=13> */
.L_x_12673:
        /* <DEDUP_REMOVED lines=11> */
[----:B------:R-:W-:Y:S01]  /*17ad0*/  @P0 IMAD.MOV R143, RZ, RZ, R4 ;  /* 0x000000ffff8f0224 */ /* 0x000fe200078e0204 */
[----:B------:R-:W-:-:S04]  /*17ae0*/  ISETP.NE.AND P0, PT, R142, RZ, PT ;  /* 0x000000ff8e00720c */ /* 0x000fc80003f05270 */
[----:B------:R-:W-:-:S09]  /*17af0*/  @!P6 MOV R4, R143 ;  /* 0x0000008f0004e202 */ /* 0x000fd20000000f00 */
.L_x_12674:
        /* <DEDUP_REMOVED lines=43> */
.L_x_12672:
        /* <DEDUP_REMOVED lines=13> */
[----:B------:R-:W-:-:S05]  /*17e80*/  FFMA.FTZ R154, R154, R63, R159 ;  /* 0x0000003f9a9a7223 */ /* 0x000fca000001009f */
[----:B------:R-:W-:Y:S01]  /*17e90*/  F2FP.BF16.F32.PACK_AB R143, R154, R153 ;  /* 0x000000999a8f723e */ /* 0x000fe200000010ff */
[----:B------:R-:W-:Y:S06]  /*17ea0*/  BRA `(.L_x_12675) ;  /* 0x0000002400f07947 */ /* 0x000fec0003800000 */
.L_x_12650:
        /* <DEDUP_REMOVED lines=16> */
.L_x_12677:
        /* <DEDUP_REMOVED lines=12> */
.L_x_12678:
        /* <DEDUP_REMOVED lines=43> */
.L_x_12676:
[----:B------:R-:W-:Y:S01]  /*18320*/  I2FP.F32.U32 R147, R148 ;  /* 0x0000009400937245 */ /* 0x000fe20000201000 */
[C---:B-----5:R-:W-:Y:S01]  /*18330*/  IMAD.U32 R148, R140.reuse, 0x10000, RZ ;  /* 0x000100008c947824 */ /* 0x060fe200078e00ff */
[----:B------:R-:W-:Y:S01]  /*18340*/  UISETP.NE.AND UP2, UPT, UR5, 0x1, UPT ;  /* 0x000000010500788c */ /* 0x000fe2000bf45270 */
[----:B------:R-:W-:Y:S01]  /*18350*/  PRMT R140, R140, 0x7632, R140 ;  /* 0x000076328c8c7816 */ /* 0x000fe2000000008c */
[----:B------:R-:W-:Y:S01]  /*18360*/  UMOV UR4, 0x2 ;  /* 0x0000000200047882 */ /* 0x000fe20000000000 */
[----:B------:R-:W-:Y:S01]  /*18370*/  FFMA.FTZ R147, R147, R252, 1.1641532182693481445e-10 ;  /* 0x2f00000093937423 */ /* 0x000fe200000100fc */
[----:B------:R-:W-:Y:S01]  /*18380*/  FMUL.FTZ R148, R148, UR26 ;  /* 0x0000001a94947c20 */ /* 0x000fe20008410000 */
[----:B------:R-:W-:-:S03]  /*18390*/  MOV R149, R172 ;  /* 0x000000ac00957202 */ /* 0x000fc60000000f00 */
        /* <DEDUP_REMOVED lines=16> */
.L_x_12680:
        /* <DEDUP_REMOVED lines=12> */
.L_x_12681:
        /* <DEDUP_REMOVED lines=43> */
.L_x_12679:
        /* <DEDUP_REMOVED lines=12> */
[----:B------:R-:W-:-:S04]  /*188d0*/  P2R R157, PR, RZ, 0x2 ;  /* 0x00000002ff9d7803 */ /* 0x000fc80000000000 */
        /* <DEDUP_REMOVED lines=11> */
.L_x_12683:
        /* <DEDUP_REMOVED lines=12> */
.L_x_12684:
        /* <DEDUP_REMOVED lines=43> */
.L_x_12682:
        /* <DEDUP_REMOVED lines=23> */
.L_x_12686:
        /* <DEDUP_REMOVED lines=12> */
.L_x_12687:
        /* <DEDUP_REMOVED lines=43> */
.L_x_12685:
        /* <DEDUP_REMOVED lines=11> */
[----:B------:R-:W-:-:S04]  /*19290*/  FMUL.FTZ R141, R150, R67 ;  /* 0x00000043968d7220 */ /* 0x000fc80000410000 */
        /* <DEDUP_REMOVED lines=11> */
.L_x_12689:
        /* <DEDUP_REMOVED lines=12> */
.L_x_12690:
[----:B------:R-:W-:Y:S01]  /*19410*/  LOP3.LUT R160, R4, UR17, R159, 0x96, !PT ;  /* 0x0000001104a07c12 */ /* 0x000fe2000f8e969f */
[----:B------:R-:W-:Y:S01]  /*19420*/  IMAD.WIDE.U32 R152, R0, -0x326172a9, RZ ;  /* 0xcd9e8d5700987825 */ /* 0x000fe200078e00ff */
[----:B------:R-:W-:-:S03]  /*19430*/  UMOV UR5, URZ ;  /* 0x000000ff00057c82 */ /* 0x000fc60008000000 */
[----:B------:R-:W-:Y:S01]  /*19440*/  IMAD.WIDE.U32 R160, R160, -0x326172a9, RZ ;  /* 0xcd9e8d57a0a07825 */ /* 0x000fe200078e00ff */
[----:B------:R-:W-:-:S03]  /*19450*/  LOP3.LUT R153, R3, UR16, R153, 0x96, !PT ;  /* 0x0000001003997c12 */ /* 0x000fc6000f8e9699 */
[----:B------:R-:W-:Y:S01]  /*19460*/  IMAD.MOV.U32 R151, RZ, RZ, R156 ;  /* 0x000000ffff977224 */ /* 0x000fe200078e009c */
        /* <DEDUP_REMOVED lines=34> */
[----:B------:R-:W-:-:S03]  /*19690*/  MOV R172, R160 ;  /* 0x000000a000ac7202 */ /* 0x000fc60000000f00 */
[----:B------:R-:W-:Y:S01]  /*196a0*/  IMAD.MOV.U32 R156, RZ, RZ, R152 ;  /* 0x000000ffff9c7224 */ /* 0x000fe200078e0098 */
[----:B------:R-:W-:-:S07]  /*196b0*/  LOP3.LUT R177, R158, UR34, R153, 0x96, !PT ;  /* 0x000000229eb17c12 */ /* 0x000fce000f8e9699 */
.L_x_12688:
[----:B------:R-:W-:Y:S01]  /*196c0*/  I2FP.F32.U32 R151, R151 ;  /* 0x0000009700977245 */ /* 0x000fe20000201000 */
[----:B------:R-:W-:Y:S01]  /*196d0*/  UISETP.NE.AND UP2, UPT, UR5, 0x1, UPT ;  /* 0x000000010500788c */ /* 0x000fe2000bf45270 */
[C---:B------:R-:W-:Y:S01]  /*196e0*/  SHF.L.U32 R152, R142.reuse, 0x10, RZ ;  /* 0x000000108e987819 */ /* 0x040fe200000006ff */
[----:B------:R-:W-:Y:S01]  /*196f0*/  IMAD.MOV.U32 R153, RZ, RZ, R172 ;  /* 0x000000ffff997224 */ /* 0x000fe200078e00ac */
[----:B------:R-:W-:Y:S01]  /*19700*/  PRMT R142, R142, 0x7632, R142 ;  /* 0x000076328e8e7816 */ /* 0x000fe2000000008e */
[----:B------:R-:W-:Y:S01]  /*19710*/  FFMA.FTZ R151, R151, R252, 1.1641532182693481445e-10 ;  /* 0x2f00000097977423 */ /* 0x000fe200000100fc */
[----:B------:R-:W-:Y:S01]  /*19720*/  UMOV UR4, 0x2 ;  /* 0x0000000200047882 */ /* 0x000fe20000000000 */
[----:B------:R-:W-:-:S03]  /*19730*/  FMUL.FTZ R152, R152, UR26 ;  /* 0x0000001a98987c20 */ /* 0x000fc60008410000 */
[----:B------:R-:W-:Y:S01]  /*19740*/  FSETP.GTU.FTZ.AND P3, PT, R151, UR18, PT ;  /* 0x0000001297007c0b */ /* 0x000fe2000bf7c000 */
[----:B------:R-:W-:-:S05]  /*19750*/  FMUL.FTZ R152, R152, UR19 ;  /* 0x0000001398987c20 */ /* 0x000fca0008410000 */
        /* <DEDUP_REMOVED lines=14> */
.L_x_12692:
        /* <DEDUP_REMOVED lines=12> */
.L_x_12693:
        /* <DEDUP_REMOVED lines=43> */
.L_x_12691:
        /* <DEDUP_REMOVED lines=23> */
.L_x_12695:
        /* <DEDUP_REMOVED lines=12> */
.L_x_12696:
        /* <DEDUP_REMOVED lines=41> */
[----:B------:R-:W-:Y:S02]  /*1a070*/  LOP3.LUT R177, R160, UR34, R159, 0x96, !PT ;  /* 0x00000022a0b17c12 */ /* 0x000fe4000f8e969f */
[----:B------:R-:W-:-:S07]  /*1a080*/  MOV R156, R158 ;  /* 0x0000009e009c7202 */ /* 0x000fce0000000f00 */
.L_x_12694:
        /* <DEDUP_REMOVED lines=24> */
.L_x_12698:
        /* <DEDUP_REMOVED lines=14> */
.L_x_12699:
        /* <DEDUP_REMOVED lines=43> */
.L_x_12697:
        /* <DEDUP_REMOVED lines=13> */
.L_x_12675:
[----:B------:R-:W-:Y:S01]  /*1a670*/  IMAD.MOV.U32 R159, RZ, RZ, 0x10 ;  /* 0x00000010ff9f7424 */ /* 0x000fe200078e00ff */
[----:B------:R-:W-:Y:S02]  /*1a680*/  SEL R161, RZ, 0x10000, !P5 ;  /* 0x00010000ffa17807 */ /* 0x000fe40006800000 */
[----:B------:R-:W-:Y:S01]  /*1a690*/  ISETP.NE.AND P5, PT, R157, RZ, PT ;  /* 0x000000ff9d00720c */ /* 0x000fe20003fa5270 */
[----:B------:R-:W-:Y:S01]  /*1a6a0*/  IMAD.WIDE.U32 R158, R146, R159, UR12 ;  /* 0x0000000c929e7e25 */ /* 0x000fe2000f8e009f */
[----:B------:R-:W-:Y:S02]  /*1a6b0*/  SEL R163, RZ, 0x1000000, !P6 ;  /* 0x01000000ffa37807 */ /* 0x000fe40007000000 */
[----:B------:R-:W-:Y:S02]  /*1a6c0*/  ISETP.NE.AND P6, PT, R155, RZ, PT ;  /* 0x000000ff9b00720c */ /* 0x000fe40003fc5270 */
[----:B------:R0:W-:Y:S01]  /*1a6d0*/  STG.E.128 desc[UR14][R158.64], R140 ;  /* 0x0000008c9e007986 */ /* 0x0001e2000c101d0e */
[----:B------:R-:W-:-:S02]  /*1a6e0*/  SEL R157, RZ, 0x1000000, !P2 ;  /* 0x01000000ff9d7807 */ /* 0x000fc40005000000 */
[----:B------:R-:W-:Y:S02]  /*1a6f0*/  SEL R160, RZ, 0x10000, !P1 ;  /* 0x00010000ffa07807 */ /* 0x000fe40004800000 */
[----:B------:R-:W-:Y:S02]  /*1a700*/  SEL R155, RZ, 0x100, !P5 ;  /* 0x00000100ff9b7807 */ /* 0x000fe40006800000 */
[----:B------:R-:W-:Y:S02]  /*1a710*/  SEL R162, RZ, 0x100, !P4 ;  /* 0x00000100ffa27807 */ /* 0x000fe40006000000 */
[----:B------:R-:W-:Y:S02]  /*1a720*/  LOP3.LUT R155, R155, R157, R160, 0xfe, !PT ;  /* 0x0000009d9b9b7212 */ /* 0x000fe400078efea0 */
[----:B------:R-:W-:Y:S02]  /*1a730*/  LOP3.LUT R162, R162, R163, R161, 0xfe, !PT ;  /* 0x000000a3a2a27212 */ /* 0x000fe400078efea1 */
[----:B------:R-:W-:-:S02]  /*1a740*/  SEL R157, RZ, 0x1, !P3 ;  /* 0x00000001ff9d7807 */ /* 0x000fc40005800000 */
[----:B------:R-:W-:Y:S01]  /*1a750*/  SEL R160, RZ, 0x1, !P6 ;  /* 0x00000001ffa07807 */ /* 0x000fe20007000000 */
[----:B0-----:R-:W0:Y:S01]  /*1a760*/  @P0 LDC.64 R140, c[0x0][0x3a0] ;  /* 0x0000e800ff8c0b82 */ /* 0x001e220000000a00 */
[----:B------:R-:W-:Y:S01]  /*1a770*/  IMAD.MOV.U32 R159, RZ, RZ, 0x8 ;  /* 0x00000008ff9f7424 */ /* 0x000fe200078e00ff */
[----:B------:R-:W-:Y:S02]  /*1a780*/  LOP3.LUT R143, R162, R157, RZ, 0xfc, !PT ;  /* 0x0000009da28f7212 */ /* 0x000fe400078efcff */
[----:B------:R-:W-:Y:S01]  /*1a790*/  LOP3.LUT R142, R155, R160, RZ, 0xfc, !PT ;  /* 0x000000a09b8e7212 */ /* 0x000fe200078efcff */
[----:B------:R-:W-:Y:S01]  /*1a7a0*/  IMAD.WIDE.U32 R158, R146, R159, UR10 ;  /* 0x0000000a929e7e25 */ /* 0x000fe2000f8e009f */
[----:B------:R-:W-:-:S04]  /*1a7b0*/  IADD3 R155, PT, PT, R5, 0x280, RZ ;  /* 0x00000280059b7810 */ /* 0x000fc80007ffe0ff */
[----:B------:R1:W-:Y:S01]  /*1a7c0*/  STG.E.64 desc[UR14][R158.64], R142 ;  /* 0x0000008e9e007986 */ /* 0x0003e2000c101b0e */
[----:B0-----:R-:W-:-:S04]  /*1a7d0*/  @P0 IMAD.WIDE.U32 R140, R155, 0x10, R140 ;  /* 0x000000109b8c0825 */ /* 0x001fc800078e008c */
[----:B-1----:R-:W-:Y:S01]  /*1a7e0*/  IMAD.WIDE.U32 R142, R155, 0x10, R174 ;  /* 0x000000109b8e7825 */ /* 0x002fe200078e00ae */
[----:B------:R0:W5:Y:S05]  /*1a7f0*/  @P0 LDG.E.128 R40, desc[UR14][R140.64] ;  /* 0x0000000e8c280981 */ /* 0x00016a000c1e1d00 */
[----:B------:R-:W5:Y:S01]  /*1a800*/  LDG.E.128 R140, desc[UR14][R142.64] ;  /* 0x0000000e8e8c7981 */ /* 0x000f62000c1e1d00 */
[----:B0-----:R-:W-:Y:S05]  /*1a810*/  @!P0 BRA `(.L_x_12700) ;  /* 0x0000002800308947 */ /* 0x001fea0003800000 */
[----:B------:R-:W-:Y:S01]  /*1a820*/  UISETP.NE.AND UP2, UPT, UR4, 0x1, UPT ;  /* 0x000000010400788c */ /* 0x000fe2000bf45270 */
[----:B------:R-:W-:Y:S01]  /*1a830*/  IMAD.MOV.U32 R157, RZ, RZ, R172 ;  /* 0x000000ffff9d7224 */ /* 0x000fe200078e00ac */
        /* <DEDUP_REMOVED lines=14> */
.L_x_12702:
        /* <DEDUP_REMOVED lines=12> */
.L_x_12703:
        /* <DEDUP_REMOVED lines=43> */
.L_x_12701:
[----:B------:R-:W-:Y:S01]  /*1ac90*/  I2FP.F32.U32 R157, R157 ;  /* 0x0000009d009d7245 */ /* 0x000fe20000201000 */
[----:B-----5:R-:W-:Y:S01]  /*1aca0*/  IMAD.U32 R156, R140, 0x10000, RZ ;  /* 0x000100008c9c7824 */ /* 0x020fe200078e00ff */
[----:B------:R-:W-:Y:S01]  /*1acb0*/  UISETP.NE.AND UP2, UPT, UR5, 0x1, UPT ;  /* 0x000000010500788c */ /* 0x000fe2000bf45270 */
[----:B------:R-:W-:Y:S01]  /*1acc0*/  LOP3.LUT R27, R27, 0xfffffffb, RZ, 0xc0, !PT ;  /* 0xfffffffb1b1b7812 */ /* 0x000fe200078ec0ff */
[----:B------:R-:W-:Y:S01]  /*1acd0*/  UMOV UR4, 0x2 ;  /* 0x0000000200047882 */ /* 0x000fe20000000000 */
[----:B------:R-:W-:Y:S01]  /*1ace0*/  FFMA.FTZ R157, R157, R252, 1.1641532182693481445e-10 ;  /* 0x2f0000009d9d7423 */ /* 0x000fe200000100fc */
[----:B------:R-:W-:Y:S01]  /*1acf0*/  FMUL.FTZ R156, R156, UR26 ;  /* 0x0000001a9c9c7c20 */ /* 0x000fe20008410000 */
[----:B------:R-:W-:-:S03]  /*1ad00*/  PRMT R140, R140, 0x7632, R140 ;  /* 0x000076328c8c7816 */ /* 0x000fc6000000008c */
[----:B------:R-:W-:Y:S01]  /*1ad10*/  FMUL.FTZ R156, R156, UR19 ;  /* 0x000000139c9c7c20 */ /* 0x000fe20008410000 */
[----:B------:R-:W-:-:S04]  /*1ad20*/  FSETP.GTU.FTZ.AND P1, PT, R157, UR18, PT ;  /* 0x000000129d007c0b */ /* 0x000fc8000bf3c000 */
[----:B------:R-:W-:Y:S02]  /*1ad30*/  FSEL R157, R156, RZ, !P1 ;  /* 0x000000ff9c9d7208 */ /* 0x000fe40004800000 */
[----:B------:R-:W-:Y:S02]  /*1ad40*/  PLOP3.LUT P1, PT, P1, PT, PT, 0x8, 0x80 ;  /* 0x000000000080781c */ /* 0x000fe40000f2e170 */
[----:B------:R-:W-:-:S05]  /*1ad50*/  SHF.L.U32 R156, R40, 0x10, RZ ;  /* 0x00000010289c7819 */ /* 0x000fca00000006ff */
[----:B------:R-:W-:Y:S01]  /*1ad60*/  FFMA.FTZ R156, R157, R56, R156 ;  /* 0x000000389d9c7223 */ /* 0x000fe2000001009c */
[----:B------:R-:W-:-:S05]  /*1ad70*/  IMAD.MOV.U32 R157, RZ, RZ, R172 ;  /* 0x000000ffff9d7224 */ /* 0x000fca00078e00ac */
[----:B------:R-:W-:Y:S01]  /*1ad80*/  @P1 LOP3.LUT R27, R27, 0x4, RZ, 0xfc, !PT ;  /* 0x000000041b1b1812 */ /* 0x000fe200078efcff */
        /* <DEDUP_REMOVED lines=10> */
.L_x_12705:
        /* <DEDUP_REMOVED lines=12> */
.L_x_12706:
        /* <DEDUP_REMOVED lines=43> */
.L_x_12704:
[----:B------:R-:W-:Y:S01]  /*1b1a0*/  I2FP.F32.U32 R157, R157 ;  /* 0x0000009d009d7245 */ /* 0x000fe20000201000 */
[----:B------:R-:W-:Y:S01]  /*1b1b0*/  IMAD.U32 R140, R140, 0x10000, RZ ;  /* 0x000100008c8c7824 */ /* 0x000fe200078e00ff */
[----:B------:R-:W-:Y:S01]  /*1b1c0*/  UISETP.NE.AND UP2, UPT, UR4, 0x1, UPT ;  /* 0x000000010400788c */ /* 0x000fe2000bf45270 */
[----:B------:R-:W-:Y:S01]  /*1b1d0*/  LOP3.LUT R27, R27, 0xfffffffd, RZ, 0xc0, !PT ;  /* 0xfffffffd1b1b7812 */ /* 0x000fe200078ec0ff */
[----:B------:R-:W-:Y:S02]  /*1b1e0*/  IMAD.MOV.U32 R159, RZ, RZ, R172 ;  /* 0x000000ffff9f7224 */ /* 0x000fe400078e00ac */
[----:B------:R-:W-:Y:S01]  /*1b1f0*/  FFMA.FTZ R157, R157, R252, 1.1641532182693481445e-10 ;  /* 0x2f0000009d9d7423 */ /* 0x000fe200000100fc */
[----:B------:R-:W-:Y:S01]  /*1b200*/  FMUL.FTZ R140, R140, UR26 ;  /* 0x0000001a8c8c7c20 */ /* 0x000fe20008410000 */
[----:B------:R-:W-:-:S03]  /*1b210*/  UMOV UR5, 0x2 ;  /* 0x0000000200057882 */ /* 0x000fc60000000000 */
[----:B------:R-:W-:Y:S01]  /*1b220*/  FMUL.FTZ R140, R140, UR19 ;  /* 0x000000138c8c7c20 */ /* 0x000fe20008410000 */
[----:B------:R-:W-:Y:S02]  /*1b230*/  FSETP.GTU.FTZ.AND P1, PT, R157, UR18, PT ;  /* 0x000000129d007c0b */ /* 0x000fe4000bf3c000 */
[----:B------:R-:W-:Y:S02]  /*1b240*/  PRMT R157, R40, 0x7632, R157 ;  /* 0x00007632289d7816 */ /* 0x000fe4000000009d */
[----:B------:R-:W-:Y:S02]  /*1b250*/  FSEL R140, R140, RZ, !P1 ;  /* 0x000000ff8c8c7208 */ /* 0x000fe40004800000 */
[----:B------:R-:W-:Y:S02]  /*1b260*/  PLOP3.LUT P1, PT, P1, PT, PT, 0x8, 0x80 ;  /* 0x000000000080781c */ /* 0x000fe40000f2e170 */
[----:B------:R-:W-:-:S05]  /*1b270*/  SHF.L.U32 R157, R157, 0x10, RZ ;  /* 0x000000109d9d7819 */ /* 0x000fca00000006ff */
[----:B------:R-:W-:-:S04]  /*1b280*/  FFMA.FTZ R140, R140, R57, R157 ;  /* 0x000000398c8c7223 */ /* 0x000fc8000001009d */
[----:B------:R-:W-:Y:S02]  /*1b290*/  IMAD.MOV.U32 R157, RZ, RZ, R140 ;  /* 0x000000ffff9d7224 */ /* 0x000fe400078e008c */
        /* <DEDUP_REMOVED lines=11> */
.L_x_12708:
        /* <DEDUP_REMOVED lines=12> */
.L_x_12709:
        /* <DEDUP_REMOVED lines=43> */
.L_x_12707:
        /* <DEDUP_REMOVED lines=10> */
[----:B------:R-:W-:Y:S01]  /*1b760*/  IMAD.U32 R158, R41, 0x10000, RZ ;  /* 0x00010000299e7824 */ /* 0x000fe200078e00ff */
        /* <DEDUP_REMOVED lines=13> */
.L_x_12711:
        /* <DEDUP_REMOVED lines=12> */
.L_x_12712:
        /* <DEDUP_REMOVED lines=39> */
[----:B------:R-:W-:-:S04]  /*1bb70*/  IMAD.WIDE.U32 R160, R159, -0x2daee0ad, RZ ;  /* 0xd2511f539fa07825 */ /* 0x000fc800078e00ff */
[----:B------:R-:W-:Y:S01]  /*1bb80*/  IMAD.MOV.U32 R159, RZ, RZ, R166 ;  /* 0x000000ffff9f7224 */ /* 0x000fe200078e00a6 */
[----:B------:R-:W-:Y:S01]  /*1bb90*/  LOP3.LUT R177, R162, UR34, R161, 0x96, !PT ;  /* 0x00000022a2b17c12 */ /* 0x000fe2000f8e96a1 */
[----:B------:R-:W-:-:S07]  /*1bba0*/  IMAD.MOV.U32 R166, RZ, RZ, R160 ;  /* 0x000000ffffa67224 */ /* 0x000fce00078e00a0 */
.L_x_12710:
        /* <DEDUP_REMOVED lines=13> */
[----:B------:R-:W-:-:S05]  /*1bc80*/  FFMA.FTZ R141, R160, R59, R159 ;  /* 0x0000003ba08d7223 */ /* 0x000fca000001009f */
        /* <DEDUP_REMOVED lines=11> */
.L_x_12714:
        /* <DEDUP_REMOVED lines=12> */
.L_x_12715:
        /* <DEDUP_REMOVED lines=41> */
[----:B------:R-:W-:Y:S01]  /*1c090*/  IMAD.MOV.U32 R161, RZ, RZ, R166 ;  /* 0x000000ffffa17224 */ /* 0x000fe200078e00a6 */
[----:B------:R-:W-:-:S07]  /*1c0a0*/  MOV R166, R160 ;  /* 0x000000a000a67202 */ /* 0x000fce0000000f00 */
.L_x_12713:
        /* <DEDUP_REMOVED lines=10> */
[----:B------:R-:W-:Y:S01]  /*1c150*/  IMAD.U32 R160, R42, 0x10000, RZ ;  /* 0x000100002aa07824 */ /* 0x000fe200078e00ff */
        /* <DEDUP_REMOVED lines=14> */
.L_x_12717:
        /* <DEDUP_REMOVED lines=12> */
.L_x_12718:
        /* <DEDUP_REMOVED lines=43> */
.L_x_12716:
[----:B------:R-:W-:Y:S01]  /*1c5b0*/  I2FP.F32.U32 R161, R161 ;  /* 0x000000a100a17245 */ /* 0x000fe20000201000 */
[----:B------:R-:W-:Y:S01]  /*1c5c0*/  IMAD.U32 R142, R142, 0x10000, RZ ;  /* 0x000100008e8e7824 */ /* 0x000fe200078e00ff */
[----:B------:R-:W-:Y:S01]  /*1c5d0*/  UISETP.NE.AND UP2, UPT, UR4, 0x1, UPT ;  /* 0x000000010400788c */ /* 0x000fe2000bf45270 */
[----:B------:R-:W-:Y:S01]  /*1c5e0*/  MOV R163, R172 ;  /* 0x000000ac00a37202 */ /* 0x000fe20000000f00 */
[----:B------:R-:W-:Y:S01]  /*1c5f0*/  UMOV UR5, 0x2 ;  /* 0x0000000200057882 */ /* 0x000fe20000000000 */
[----:B------:R-:W-:Y:S01]  /*1c600*/  FFMA.FTZ R161, R161, R252, 1.1641532182693481445e-10 ;  /* 0x2f000000a1a17423 */ /* 0x000fe200000100fc */
[----:B------:R-:W-:-:S04]  /*1c610*/  FMUL.FTZ R142, R142, UR26 ;  /* 0x0000001a8e8e7c20 */ /* 0x000fc80008410000 */
[----:B------:R-:W-:Y:S01]  /*1c620*/  FSETP.GTU.FTZ.AND P4, PT, R161, UR18, PT ;  /* 0x00000012a1007c0b */ /* 0x000fe2000bf9c000 */
[----:B------:R-:W-:Y:S01]  /*1c630*/  FMUL.FTZ R142, R142, UR19 ;  /* 0x000000138e8e7c20 */ /* 0x000fe20008410000 */
[----:B------:R-:W-:-:S04]  /*1c640*/  PRMT R161, R42, 0x7632, R161 ;  /* 0x000076322aa17816 */ /* 0x000fc800000000a1 */
[----:B------:R-:W-:Y:S01]  /*1c650*/  FSEL R142, R142, RZ, !P4 ;  /* 0x000000ff8e8e7208 */ /* 0x000fe20006000000 */
[----:B------:R-:W-:Y:S01]  /*1c660*/  IMAD.U32 R161, R161, 0x10000, RZ ;  /* 0x00010000a1a17824 */ /* 0x000fe200078e00ff */
[----:B------:R-:W-:-:S03]  /*1c670*/  PLOP3.LUT P4, PT, P4, PT, PT, 0x8, 0x80 ;  /* 0x000000000080781c */ /* 0x000fc6000278e170 */
[----:B------:R-:W-:-:S04]  /*1c680*/  FFMA.FTZ R142, R142, R53, R161 ;  /* 0x000000358e8e7223 */ /* 0x000fc800000100a1 */
        /* <DEDUP_REMOVED lines=12> */
.L_x_12720:
        /* <DEDUP_REMOVED lines=12> */
.L_x_12721:
        /* <DEDUP_REMOVED lines=43> */
.L_x_12719:
        /* <DEDUP_REMOVED lines=10> */
[----:B------:R-:W-:Y:S02]  /*1cb60*/  SHF.L.U32 R162, R43, 0x10, RZ ;  /* 0x000000102ba27819 */ /* 0x000fe400000006ff */
        /* <DEDUP_REMOVED lines=14> */
.L_x_12723:
        /* <DEDUP_REMOVED lines=14> */
.L_x_12724:
        /* <DEDUP_REMOVED lines=12> */
[----:B------:R-:W-:-:S05]  /*1cdf0*/  LOP3.LUT R164, R164, UR40, R171, 0x96, !PT ;  /* 0x00000028a4a47c12 */ /* 0x000fca000f8e96ab */
        /* <DEDUP_REMOVED lines=24> */
[----:B------:R-:W-:-:S04]  /*1cf80*/  IMAD.WIDE.U32 R164, R164, -0x2daee0ad, RZ ;  /* 0xd2511f53a4a47825 */ /* 0x000fc800078e00ff */
[----:B------:R-:W-:Y:S01]  /*1cf90*/  IMAD.MOV.U32 R166, RZ, RZ, R164 ;  /* 0x000000ffffa67224 */ /* 0x000fe200078e00a4 */
[----:B------:R-:W-:Y:S01]  /*1cfa0*/  LOP3.LUT R177, R168, UR34, R165, 0x96, !PT ;  /* 0x00000022a8b17c12 */ /* 0x000fe2000f8e96a5 */
[----:B------:R-:W-:-:S04]  /*1cfb0*/  IMAD.WIDE.U32 R168, R169, -0x326172a9, RZ ;  /* 0xcd9e8d57a9a87825 */ /* 0x000fc800078e00ff */
[----:B------:R-:W-:Y:S01]  /*1cfc0*/  IMAD.MOV.U32 R172, RZ, RZ, R168 ;  /* 0x000000ffffac7224 */ /* 0x000fe200078e00a8 */
[----:B------:R-:W-:-:S07]  /*1cfd0*/  LOP3.LUT R173, R170, UR39, R169, 0x96, !PT ;  /* 0x00000027aaad7c12 */ /* 0x000fce000f8e96a9 */
.L_x_12722:
        /* <DEDUP_REMOVED lines=16> */
.L_x_12700:
        /* <DEDUP_REMOVED lines=16> */
.L_x_12727:
        /* <DEDUP_REMOVED lines=12> */
.L_x_12728:
        /* <DEDUP_REMOVED lines=39> */
[----:B------:R-:W-:Y:S01]  /*1d510*/  IMAD.WIDE.U32 R158, R157, -0x2daee0ad, RZ ;  /* 0xd2511f539d9e7825 */ /* 0x000fe200078e00ff */
[----:B------:R-:W-:-:S03]  /*1d520*/  MOV R157, R156 ;  /* 0x0000009c009d7202 */ /* 0x000fc60000000f00 */
[----:B------:R-:W-:Y:S01]  /*1d530*/  IMAD.MOV.U32 R166, RZ, RZ, R158 ;  /* 0x000000ffffa67224 */ /* 0x000fe200078e009e */
[----:B------:R-:W-:-:S07]  /*1d540*/  LOP3.LUT R177, R160, UR34, R159, 0x96, !PT ;  /* 0x00000022a0b17c12 */ /* 0x000fce000f8e969f */
.L_x_12726:
        /* <DEDUP_REMOVED lines=12> */
[----:B------:R-:W-:Y:S01]  /*1d610*/  FMUL.FTZ R156, R157, R56 ;  /* 0x000000389d9c7220 */ /* 0x000fe20000410000 */
[----:B------:R-:W-:-:S09]  /*1d620*/  MOV R157, R172 ;  /* 0x000000ac009d7202 */ /* 0x000fd20000000f00 */
        /* <DEDUP_REMOVED lines=11> */
.L_x_12730:
        /* <DEDUP_REMOVED lines=12> */
.L_x_12731:
        /* <DEDUP_REMOVED lines=41> */
[----:B------:R-:W-:Y:S02]  /*1da30*/  LOP3.LUT R177, R160, UR34, R159, 0x96, !PT ;  /* 0x00000022a0b17c12 */ /* 0x000fe4000f8e969f */
[----:B------:R-:W-:-:S07]  /*1da40*/  MOV R166, R158 ;  /* 0x0000009e00a67202 */ /* 0x000fce0000000f00 */
.L_x_12729:
[----:B------:R-:W-:Y:S01]  /*1da50*/  I2FP.F32.U32 R157, R157 ;  /* 0x0000009d009d7245 */ /* 0x000fe20000201000 */
[----:B------:R-:W-:Y:S01]  /*1da60*/  IMAD.U32 R140, R140, 0x10000, RZ ;  /* 0x000100008c8c7824 */ /* 0x000fe200078e00ff */
[----:B------:R-:W-:Y:S01]  /*1da70*/  UISETP.NE.AND UP2, UPT, UR4, 0x1, UPT ;  /* 0x000000010400788c */ /* 0x000fe2000bf45270 */
[----:B------:R-:W-:Y:S01]  /*1da80*/  LOP3.LUT R27, R27, 0xfffffffd, RZ, 0xc0, !PT ;  /* 0xfffffffd1b1b7812 */ /* 0x000fe200078ec0ff */
        /* <DEDUP_REMOVED lines=8> */
[----:B------:R-:W-:-:S04]  /*1db10*/  FMUL.FTZ R140, R140, R57 ;  /* 0x000000398c8c7220 */ /* 0x000fc80000410000 */
[----:B------:R-:W-:-:S06]  /*1db20*/  IMAD.MOV.U32 R157, RZ, RZ, R140 ;  /* 0x000000ffff9d7224 */ /* 0x000fcc00078e008c */
        /* <DEDUP_REMOVED lines=11> */
.L_x_12733:
        /* <DEDUP_REMOVED lines=12> */
.L_x_12734:
        /* <DEDUP_REMOVED lines=43> */
.L_x_12732:
        /* <DEDUP_REMOVED lines=23> */
.L_x_12736:
        /* <DEDUP_REMOVED lines=12> */
.L_x_12737:
        /* <DEDUP_REMOVED lines=43> */
.L_x_12735:
        /* <DEDUP_REMOVED lines=11> */
[----:B------:R-:W-:-:S05]  /*1e4e0*/  FMUL.FTZ R141, R160, R59 ;  /* 0x0000003ba08d7220 */ /* 0x000fca0000410000 */
        /* <DEDUP_REMOVED lines=11> */
.L_x_12739:
        /* <DEDUP_REMOVED lines=12> */
.L_x_12740:
        /* <DEDUP_REMOVED lines=43> */
.L_x_12738:
        /* <DEDUP_REMOVED lines=24> */
.L_x_12742:
        /* <DEDUP_REMOVED lines=12> */
.L_x_12743:
        /* <DEDUP_REMOVED lines=43> */
.L_x_12741:
        /* <DEDUP_REMOVED lines=24> */
.L_x_12745:
        /* <DEDUP_REMOVED lines=12> */
.L_x_12746:
        /* <DEDUP_REMOVED lines=43> */
.L_x_12744:
        /* <DEDUP_REMOVED lines=24> */
.L_x_12748:
        /* <DEDUP_REMOVED lines=11> */
[----:B------:R-:W-:Y:S02]  /*1f520*/  @P0 IADD3 R164, PT, PT, R4, RZ, RZ ;  /* 0x000000ff04a40210 */ /* 0x000fe40007ffe0ff */
[----:B------:R-:W-:-:S03]  /*1f530*/  ISETP.NE.AND P0, PT, R163, RZ, PT ;  /* 0x000000ffa300720c */ /* 0x000fc60003f05270 */
[----:B------:R-:W-:-:S10]  /*1f540*/  @!P6 IMAD.MOV.U32 R4, RZ, RZ, R164 ;  /* 0x000000ffff04e224 */ /* 0x000fd400078e00a4 */
.L_x_12749:
        /* <DEDUP_REMOVED lines=43> */
.L_x_12747:
        /* <DEDUP_REMOVED lines=13> */
.L_x_12725:
[----:B------:R-:W-:Y:S01]  /*1f8d0*/  IMAD.MOV.U32 R164, RZ, RZ, 0x10 ;  /* 0x00000010ffa47424 */ /* 0x000fe200078e00ff */
[----:B------:R-:W-:Y:S02]  /*1f8e0*/  SEL R167, RZ, 0x1000000, !P6 ;  /* 0x01000000ffa77807 */ /* 0x000fe40007000000 */
[----:B------:R-:W-:Y:S01]  /*1f8f0*/  SEL R168, RZ, 0x10000, !P5 ;  /* 0x00010000ffa87807 */ /* 0x000fe20006800000 */
[----:B------:R-:W-:Y:S01]  /*1f900*/  IMAD.WIDE.U32 R164, R155, R164, UR12 ;  /* 0x0000000c9ba47e25 */ /* 0x000fe2000f8e00a4 */
[----:B------:R-:W-:Y:S02]  /*1f910*/  SEL R171, RZ, 0x100, !P4 ;  /* 0x00000100ffab7807 */ /* 0x000fe40006000000 */
[----:B------:R-:W-:Y:S02]  /*1f920*/  LOP3.LUT P5, RZ, R27, 0x2, RZ, 0xc0, !PT ;  /* 0x000000021bff7812 */ /* 0x000fe400078ac0ff */
[----:B------:R0:W-:Y:S01]  /*1f930*/  STG.E.128 desc[UR14][R164.64], R140 ;  /* 0x0000008ca4007986 */ /* 0x0001e2000c101d0e */
[----:B------:R-:W-:-:S02]  /*1f940*/  LOP3.LUT R171, R171, R167, R168, 0xfe, !PT ;  /* 0x000000a7abab7212 */ /* 0x000fc400078efea8 */
[----:B------:R-:W-:Y:S02]  /*1f950*/  SEL R169, RZ, 0x1000000, !P2 ;  /* 0x01000000ffa97807 */ /* 0x000fe40005000000 */
[----:B------:R-:W-:Y:S02]  /*1f960*/  SEL R168, RZ, 0x10000, !P1 ;  /* 0x00010000ffa87807 */ /* 0x000fe40004800000 */
[----:B------:R-:W-:Y:S02]  /*1f970*/  SEL R167, RZ, 0x100, !P5 ;  /* 0x00000100ffa77807 */ /* 0x000fe40006800000 */
[----:B------:R-:W-:Y:S02]  /*1f980*/  LOP3.LUT P6, RZ, R27, 0x4, RZ, 0xc0, !PT ;  /* 0x000000041bff7812 */ /* 0x000fe400078cc0ff */
[----:B------:R-:W-:Y:S02]  /*1f990*/  LOP3.LUT R167, R167, R169, R168, 0xfe, !PT ;  /* 0x000000a9a7a77212 */ /* 0x000fe400078efea8 */
[----:B------:R-:W-:Y:S01]  /*1f9a0*/  SEL R168, RZ, 0x1, !P3 ;  /* 0x00000001ffa87807 */ /* 0x000fe20005800000 */
[----:B0-----:R-:W0:Y:S03]  /*1f9b0*/  @P0 LDC.64 R140, c[0x0][0x3a0] ;  /* 0x0000e800ff8c0b82 */ /* 0x001e260000000a00 */
[----:B------:R-:W-:Y:S01]  /*1f9c0*/  LOP3.LUT R143, R171, R168, RZ, 0xfc, !PT ;  /* 0x000000a8ab8f7212 */ /* 0x000fe200078efcff */
[----:B------:R-:W-:Y:S01]  /*1f9d0*/  HFMA2 R164, -RZ, RZ, 0, 4.76837158203125e-07 ;  /* 0x00000008ffa47431 */ /* 0x000fe200000001ff */
[----:B------:R-:W-:-:S04]  /*1f9e0*/  SEL R168, RZ, 0x1, !P6 ;  /* 0x00000001ffa87807 */ /* 0x000fc80007000000 */
[----:B------:R-:W-:Y:S01]  /*1f9f0*/  LOP3.LUT R142, R167, R168, RZ, 0xfc, !PT ;  /* 0x000000a8a78e7212 */ /* 0x000fe200078efcff */
[----:B------:R-:W-:-:S05]  /*1fa00*/  IMAD.WIDE.U32 R164, R155, R164, UR10 ;  /* 0x0000000a9ba47e25 */ /* 0x000fca000f8e00a4 */
[----:B------:R1:W-:Y:S02]  /*1fa10*/  STG.E.64 desc[UR14][R164.64], R142 ;  /* 0x0000008ea4007986 */ /* 0x0003e4000c101b0e */
[----:B-1----:R-:W-:-:S04]  /*1fa20*/  VIADD R164, R5, 0x300 ;  /* 0x0000030005a47836 */ /* 0x002fc80000000000 */
[----:B0-----:R-:W-:-:S05]  /*1fa30*/  @P0 IMAD.WIDE.U32 R140, R164, 0x10, R140 ;  /* 0x00000010a48c0825 */ /* 0x001fca00078e008c */
[----:B------:R0:W5:Y:S02]  /*1fa40*/  @P0 LDG.E.128 R40, desc[UR14][R140.64] ;  /* 0x0000000e8c280981 */ /* 0x000164000c1e1d00 */
[----:B0-----:R-:W-:-:S06]  /*1fa50*/  IMAD.WIDE.U32 R140, R164, 0x10, R174 ;  /* 0x00000010a48c7825 */ /* 0x001fcc00078e00ae */
[----:B------:R-:W5:Y:S01]  /*1fa60*/  LDG.E.128 R140, desc[UR14][R140.64] ;  /* 0x0000000e8c8c7981 */ /* 0x000f62000c1e1d00 */
[----:B------:R-:W-:Y:S05]  /*1fa70*/  @!P0 BRA `(.L_x_12750) ;  /* 0x0000002800208947 */ /* 0x000fea0003800000 */
        /* <DEDUP_REMOVED lines=13> */
[----:B------:R-:W-:Y:S01]  /*1fb50*/  @!P0 MOV R167, R177 ;  /* 0x000000b100a78202 */ /* 0x000fe20000000f00 */
[----:B------:R-:W-:Y:S01]  /*1fb60*/  @P0 IMAD.MOV.U32 R167, RZ, RZ, R173 ;  /* 0x000000ffffa70224 */ /* 0x000fe200078e00ad */
[----:B------:R-:W-:Y:S06]  /*1fb70*/  BRA `(.L_x_12751) ;  /* 0x0000000000dc7947 */ /* 0x000fec0003800000 */
.L_x_12752:
        /* <DEDUP_REMOVED lines=12> */
.L_x_12753:
        /* <DEDUP_REMOVED lines=39> */
[----:B------:R-:W-:Y:S02]  /*1feb0*/  IMAD.MOV.U32 R172, RZ, RZ, R168 ;  /* 0x000000ffffac7224 */ /* 0x000fe400078e00a8 */
[----:B------:R-:W-:-:S05]  /*1fec0*/  IMAD.WIDE.U32 R168, R165, -0x2daee0ad, RZ ;  /* 0xd2511f53a5a87825 */ /* 0x000fca00078e00ff */
[----:B------:R-:W-:Y:S02]  /*1fed0*/  LOP3.LUT R177, R170, UR34, R169, 0x96, !PT ;  /* 0x00000022aab17c12 */ /* 0x000fe4000f8e96a9 */
[----:B------:R-:W-:-:S07]  /*1fee0*/  MOV R165, R168 ;  /* 0x000000a800a57202 */ /* 0x000fce0000000f00 */
.L_x_12751:
[----:B------:R-:W-:Y:S01]  /*1fef0*/  I2FP.F32.U32 R167, R167 ;  /* 0x000000a700a77245 */ /* 0x000fe20000201000 */
[----:B------:R-:W-:Y:S01]  /*1ff00*/  UISETP.NE.AND UP2, UPT, UR5, 0x1, UPT ;  /* 0x000000010500788c */ /* 0x000fe2000bf45270 */
[C---:B-----5:R-:W-:Y:S01]  /*1ff10*/  SHF.L.U32 R166, R140.reuse, 0x10, RZ ;  /* 0x000000108ca67819 */ /* 0x060fe200000006ff */
[----:B------:R-:W-:Y:S01]  /*1ff20*/  UMOV UR4, 0x2 ;  /* 0x0000000200047882 */ /* 0x000fe20000000000 */
[----:B------:R-:W-:Y:S01]  /*1ff30*/  LOP3.LUT R27, R27, 0xfffffffd, RZ, 0xc0, !PT ;  /* 0xfffffffd1b1b7812 */ /* 0x000fe200078ec0ff */
[----:B------:R-:W-:Y:S01]  /*1ff40*/  FFMA.FTZ R167, R167, R252, 1.1641532182693481445e-10 ;  /* 0x2f000000a7a77423 */ /* 0x000fe200000100fc */
[----:B------:R-:W-:Y:S01]  /*1ff50*/  PRMT R140, R140, 0x7632, R140 ;  /* 0x000076328c8c7816 */ /* 0x000fe2000000008c */
[----:B------:R-:W-:-:S03]  /*1ff60*/  FMUL.FTZ R166, R166, UR26 ;  /* 0x0000001aa6a67c20 */ /* 0x000fc60008410000 */
[----:B------:R-:W-:Y:S01]  /*1ff70*/  FSETP.GTU.FTZ.AND P0, PT, R167, UR18, PT ;  /* 0x00000012a7007c0b */ /* 0x000fe2000bf1c000 */
[----:B------:R-:W-:-:S05]  /*1ff80*/  FMUL.FTZ R166, R166, UR19 ;  /* 0x00000013a6a67c20 */ /* 0x000fca0008410000 */
[----:B------:R-:W-:Y:S01]  /*1ff90*/  FSEL R167, R166, RZ, !P0 ;  /* 0x000000ffa6a77208 */ /* 0x000fe20004000000 */
[----:B------:R-:W-:Y:S01]  /*1ffa0*/  IMAD.U32 R166, R40, 0x10000, RZ ;  /* 0x0001000028a67824 */ /* 0x000fe200078e00ff */
[----:B------:R-:W-:-:S03]  /*1ffb0*/  PLOP3.LUT P0, PT, P0, PT, PT, 0x8, 0x80 ;  /* 0x000000000080781c */ /* 0x000fc6000070e170 */
[----:B------:R-:W-:Y:S01]  /*1ffc0*/  FFMA.FTZ R166, R167, R48, R166 ;  /* 0x00000030a7a67223 */ /* 0x000fe200000100a6 */
        /* <DEDUP_REMOVED lines=12> */
.L_x_12755:
        /* <DEDUP_REMOVED lines=12> */
.L_x_12756:
        /* <DEDUP_REMOVED lines=43> */
.L_x_12754:
[----:B------:R-:W-:Y:S01]  /*20400*/  I2FP.F32.U32 R167, R167 ;  /* 0x000000a700a77245 */ /* 0x000fe20000201000 */
[----:B------:R-:W-:Y:S01]  /*20410*/  IMAD.U32 R140, R140, 0x10000, RZ ;  /* 0x000100008c8c7824 */ /* 0x000fe200078e00ff */
[----:B------:R-:W-:Y:S01]  /*20420*/  UISETP.NE.AND UP2, UPT, UR4, 0x1, UPT ;  /* 0x000000010400788c */ /* 0x000fe2000bf45270 */
[----:B------:R-:W-:Y:S01]  /*20430*/  IMAD.MOV.U32 R169, RZ, RZ, R172 ;  /* 0x000000ffffa97224 */ /* 0x000fe200078e00ac */
[----:B------:R-:W-:Y:S01]  /*20440*/  UMOV UR5, 0x2 ;  /* 0x0000000200057882 */ /* 0x000fe20000000000 */
[----:B------:R-:W-:Y:S01]  /*20450*/  FFMA.FTZ R167, R167, R252, 1.1641532182693481445e-10 ;  /* 0x2f000000a7a77423 */ /* 0x000fe200000100fc */
[----:B------:R-:W-:-:S04]  /*20460*/  FMUL.FTZ R140, R140, UR26 ;  /* 0x0000001a8c8c7c20 */ /* 0x000fc80008410000 */
[----:B------:R-:W-:Y:S01]  /*20470*/  FSETP.GTU.FTZ.AND P0, PT, R167, UR18, PT ;  /* 0x00000012a7007c0b */ /* 0x000fe2000bf1c000 */
[----:B------:R-:W-:Y:S01]  /*20480*/  FMUL.FTZ R140, R140, UR19 ;  /* 0x000000138c8c7c20 */ /* 0x000fe20008410000 */
[----:B------:R-:W-:-:S04]  /*20490*/  PRMT R167, R40, 0x7632, R167 ;  /* 0x0000763228a77816 */ /* 0x000fc800000000a7 */
[----:B------:R-:W-:Y:S02]  /*204a0*/  SHF.L.U32 R167, R167, 0x10, RZ ;  /* 0x00000010a7a77819 */ /* 0x000fe400000006ff */
[----:B------:R-:W-:Y:S02]  /*204b0*/  FSEL R140, R140, RZ, !P0 ;  /* 0x000000ff8c8c7208 */ /* 0x000fe40004000000 */
        /* <DEDUP_REMOVED lines=13> */
.L_x_12758:
        /* <DEDUP_REMOVED lines=12> */
.L_x_12759:
        /* <DEDUP_REMOVED lines=43> */
.L_x_12757:
        /* <DEDUP_REMOVED lines=24> */
.L_x_12761:
        /* <DEDUP_REMOVED lines=12> */
.L_x_12762:
        /* <DEDUP_REMOVED lines=38> */
[----:B------:R-:W-:Y:S02]  /*20da0*/  LOP3.LUT R177, R174, UR34, R171, 0x96, !PT ;  /* 0x00000022aeb17c12 */ /* 0x000fe4000f8e96ab */
[----:B------:R-:W-:Y:S01]  /*20db0*/  MOV R165, R170 ;  /* 0x000000aa00a57202 */ /* 0x000fe20000000f00 */
[----:B------:R-:W-:-:S05]  /*20dc0*/  IMAD.WIDE.U32 R170, R175, -0x326172a9, RZ ;  /* 0xcd9e8d57afaa7825 */ /* 0x000fca00078e00ff */
[----:B------:R-:W-:Y:S01]  /*20dd0*/  LOP3.LUT R173, R172, UR39, R171, 0x96, !PT ;  /* 0x00000027acad7c12 */ /* 0x000fe2000f8e96ab */
[----:B------:R-:W-:-:S07]  /*20de0*/  IMAD.MOV.U32 R172, RZ, RZ, R170 ;  /* 0x000000ffffac7224 */ /* 0x000fce00078e00aa */
.L_x_12760:
[----:B------:R-:W-:Y:S01]  /*20df0*/  I2FP.F32.U32 R169, R169 ;  /* 0x000000a900a97245 */ /* 0x000fe20000201000 */
[----:B------:R-:W-:Y:S01]  /*20e00*/  UISETP.NE.AND UP2, UPT, UR4, 0x1, UPT ;  /* 0x000000010400788c */ /* 0x000fe2000bf45270 */
[----:B------:R-:W-:Y:S01]  /*20e10*/  SHF.L.U32 R141, R141, 0x10, RZ ;  /* 0x000000108d8d7819 */ /* 0x000fe200000006ff */
[----:B------:R-:W-:Y:S01]  /*20e20*/  UMOV UR5, 0x2 ;  /* 0x0000000200057882 */ /* 0x000fe20000000000 */
[----:B------:R-:W-:Y:S01]  /*20e30*/  MOV R174, R172 ;  /* 0x000000ac00ae7202 */ /* 0x000fe20000000f00 */
        /* <DEDUP_REMOVED lines=20> */
.L_x_12764:
        /* <DEDUP_REMOVED lines=12> */
.L_x_12765:
        /* <DEDUP_REMOVED lines=38> */
[----:B------:R-:W-:Y:S01]  /*212a0*/  IMAD.MOV.U32 R174, RZ, RZ, R165 ;  /* 0x000000ffffae7224 */ /* 0x000fe200078e00a5 */
[----:B------:R-:W-:Y:S01]  /*212b0*/  MOV R165, R170 ;  /* 0x000000aa00a57202 */ /* 0x000fe20000000f00 */
[----:B------:R-:W-:-:S05]  /*212c0*/  IMAD.WIDE.U32 R170, R175, -0x326172a9, RZ ;  /* 0xcd9e8d57afaa7825 */ /* 0x000fca00078e00ff */
[----:B------:R-:W-:Y:S01]  /*212d0*/  LOP3.LUT R173, R172, UR39, R171, 0x96, !PT ;  /* 0x00000027acad7c12 */ /* 0x000fe2000f8e96ab */
[----:B------:R-:W-:-:S07]  /*212e0*/  IMAD.MOV.U32 R172, RZ, RZ, R170 ;  /* 0x000000ffffac7224 */ /* 0x000fce00078e00aa */
.L_x_12763:
[----:B------:R-:W-:Y:S01]  /*212f0*/  I2FP.F32.U32 R171, R174 ;  /* 0x000000ae00ab7245 */ /* 0x000fe20000201000 */
[----:B------:R-:W-:Y:S01]  /*21300*/  UISETP.NE.AND UP2, UPT, UR5, 0x1, UPT ;  /* 0x000000010500788c */ /* 0x000fe2000bf45270 */
[C---:B------:R-:W-:Y:S01]  /*21310*/  SHF.L.U32 R170, R142.reuse, 0x10, RZ ;  /* 0x000000108eaa7819 */ /* 0x040fe200000006ff */
[----:B------:R-:W-:Y:S01]  /*21320*/  UMOV UR4, 0x2 ;  /* 0x0000000200047882 */ /* 0x000fe20000000000 */
[----:B------:R-:W-:Y:S01]  /*21330*/  PRMT R142, R142, 0x7632, R142 ;  /* 0x000076328e8e7816 */ /* 0x000fe2000000008e */
[----:B------:R-:W-:Y:S01]  /*21340*/  FFMA.FTZ R171, R171, R252, 1.1641532182693481445e-10 ;  /* 0x2f000000abab7423 */ /* 0x000fe200000100fc */
[----:B------:R-:W-:Y:S01]  /*21350*/  MOV R176, R172 ;  /* 0x000000ac00b07202 */ /* 0x000fe20000000f00 */
[----:B------:R-:W-:-:S03]  /*21360*/  FMUL.FTZ R170, R170, UR26 ;  /* 0x0000001aaaaa7c20 */ /* 0x000fc60008410000 */
[----:B------:R-:W-:Y:S01]  /*21370*/  FSETP.GTU.FTZ.AND P3, PT, R171, UR18, PT ;  /* 0x00000012ab007c0b */ /* 0x000fe2000bf7c000 */
[----:B------:R-:W-:-:S05]  /*21380*/  FMUL.FTZ R170, R170, UR19 ;  /* 0x00000013aaaa7c20 */ /* 0x000fca0008410000 */
[----:B------:R-:W-:Y:S01]  /*21390*/  FSEL R171, R170, RZ, !P3 ;  /* 0x000000ffaaab7208 */ /* 0x000fe20005800000 */
[----:B------:R-:W-:Y:S01]  /*213a0*/  IMAD.U32 R170, R42, 0x10000, RZ ;  /* 0x000100002aaa7824 */ /* 0x000fe200078e00ff */
        /* <DEDUP_REMOVED lines=12> */
.L_x_12767:
        /* <DEDUP_REMOVED lines=12> */
.L_x_12768:
        /* <DEDUP_REMOVED lines=39> */
[----:B------:R-:W-:Y:S02]  /*217a0*/  IMAD.MOV.U32 R165, RZ, RZ, R174 ;  /* 0x000000ffffa57224 */ /* 0x000fe400078e00ae */
[----:B------:R-:W-:-:S05]  /*217b0*/  IMAD.WIDE.U32 R174, R170, -0x326172a9, RZ ;  /* 0xcd9e8d57aaae7825 */ /* 0x000fca00078e00ff */
[----:B------:R-:W-:Y:S02]  /*217c0*/  LOP3.LUT R173, R172, UR39, R175, 0x96, !PT ;  /* 0x00000027acad7c12 */ /* 0x000fe4000f8e96af */
[----:B------:R-:W-:-:S07]  /*217d0*/  MOV R172, R174 ;  /* 0x000000ae00ac7202 */ /* 0x000fce0000000f00 */
.L_x_12766:
        /* <DEDUP_REMOVED lines=25> */
.L_x_12770:
        /* <DEDUP_REMOVED lines=12> */
.L_x_12771:
        /* <DEDUP_REMOVED lines=8> */
[----:B------:R-:W-:-:S04]  /*21ab0*/  IMAD.WIDE.U32 R172, R173, -0x2daee0ad, RZ ;  /* 0xd2511f53adac7825 */ /* 0x000fc800078e00ff */
[----:B------:R-:W-:Y:S01]  /*21ac0*/  IMAD.WIDE.U32 R178, R142, -0x326172a9, RZ ;  /* 0xcd9e8d578eb27825 */ /* 0x000fe200078e00ff */
[----:B------:R-:W-:-:S04]  /*21ad0*/  LOP3.LUT R175, R176, UR36, R173, 0x96, !PT ;  /* 0x00000024b0af7c12 */ /* 0x000fc8000f8e96ad */
[----:B------:R-:W-:Y:S01]  /*21ae0*/  LOP3.LUT R176, R174, UR40, R179, 0x96, !PT ;  /* 0x00000028aeb07c12 */ /* 0x000fe2000f8e96b3 */
[----:B------:R-:W-:-:S04]  /*21af0*/  IMAD.WIDE.U32 R174, R175, -0x326172a9, RZ ;  /* 0xcd9e8d57afae7825 */ /* 0x000fc800078e00ff */
[----:B------:R-:W-:-:S05]  /*21b00*/  IMAD.WIDE.U32 R176, R176, -0x2daee0ad, RZ ;  /* 0xd2511f53b0b07825 */ /* 0x000fca00078e00ff */
[----:B------:R-:W-:Y:S02]  /*21b10*/  LOP3.LUT R142, R172, UR37, R177, 0x96, !PT ;  /* 0x00000025ac8e7c12 */ /* 0x000fe4000f8e96b1 */
        /* <DEDUP_REMOVED lines=19> */
[----:B------:R-:W-:-:S04]  /*21c50*/  IMAD.WIDE.U32 R172, R142, -0x326172a9, RZ ;  /* 0xcd9e8d578eac7825 */ /* 0x000fc800078e00ff */
[----:B------:R-:W-:Y:S01]  /*21c60*/  IMAD.MOV.U32 R142, RZ, RZ, R165 ;  /* 0x000000ffff8e7224 */ /* 0x000fe200078e00a5 */
[----:B------:R-:W-:-:S05]  /*21c70*/  LOP3.LUT R176, R176, UR28, R173, 0x96, !PT ;  /* 0x0000001cb0b07c12 */ /* 0x000fca000f8e96ad */
[----:B------:R-:W-:-:S05]  /*21c80*/  IMAD.WIDE.U32 R176, R176, -0x2daee0ad, RZ ;  /* 0xd2511f53b0b07825 */ /* 0x000fca00078e00ff */
[----:B------:R-:W-:Y:S01]  /*21c90*/  LOP3.LUT R177, R174, UR34, R177, 0x96, !PT ;  /* 0x00000022aeb17c12 */ /* 0x000fe2000f8e96b1 */
[----:B------:R-:W-:Y:S01]  /*21ca0*/  IMAD.WIDE.U32 R174, R175, -0x326172a9, RZ ;  /* 0xcd9e8d57afae7825 */ /* 0x000fe200078e00ff */
[----:B------:R-:W-:-:S04]  /*21cb0*/  MOV R165, R176 ;  /* 0x000000b000a57202 */ /* 0x000fc80000000f00 */
[----:B------:R-:W-:Y:S01]  /*21cc0*/  LOP3.LUT R173, R172, UR39, R175, 0x96, !PT ;  /* 0x00000027acad7c12 */ /* 0x000fe2000f8e96af */
[----:B------:R-:W-:-:S07]  /*21cd0*/  IMAD.MOV.U32 R172, RZ, RZ, R174 ;  /* 0x000000ffffac7224 */ /* 0x000fce00078e00ae */
.L_x_12769:
        /* <DEDUP_REMOVED lines=25> */
.L_x_12773:
[----:B------:R-:W-:-:S04]  /*21e70*/  VIADD R2, R2, 0x1 ;  /* 0x0000000102027836 */ /* 0x000fc80000000000 */
[C---:B------:R-:W-:Y:S01]  /*21e80*/  IMAD.WIDE.U32 R174, R2.reuse, -0x2daee0ad, RZ ;  /* 0xd2511f5302ae7825 */ /* 0x040fe200078e00ff */
[----:B------:R-:W-:-:S13]  /*21e90*/  ISETP.NE.AND P6, PT, R2, RZ, PT ;  /* 0x000000ff0200720c */ /* 0x000fda0003fc5270 */
[----:B------:R-:W-:Y:S05]  /*21ea0*/  @P6 BRA `(.L_x_12774) ;  /* 0x00000000002c6947 */ /* 0x000fea0003800000 */
[----:B------:R-:W-:Y:S02]  /*21eb0*/  IADD3 R3, PT, PT, R3, 0x1, RZ ;  /* 0x0000000103037810 */ /* 0x000fe40007ffe0ff */
[----:B------:R-:W-:Y:S02]  /*21ec0*/  LOP3.LUT R27, R27, 0xfffffff7, RZ, 0xc0, !PT ;  /* 0xfffffff71b1b7812 */ /* 0x000fe400078ec0ff */
[----:B------:R-:W-:Y:S02]  /*21ed0*/  ISETP.NE.AND P6, PT, R3, RZ, PT ;  /* 0x000000ff0300720c */ /* 0x000fe40003fc5270 */
[----:B------:R-:W-:-:S11]  /*21ee0*/  @P0 LOP3.LUT R27, R27, 0x8, RZ, 0xfc, !PT ;  /* 0x000000081b1b0812 */ /* 0x000fd600078efcff */
[----:B------:R-:W-:Y:S01]  /*21ef0*/  @!P6 VIADD R0, R0, 0x1 ;  /* 0x000000010000e836 */ /* 0x000fe20000000000 */
[----:B------:R-:W-:Y:S01]  /*21f00*/  @!P6 IADD3 R142, PT, PT, R4, 0x1, RZ ;  /* 0x00000001048ee810 */ /* 0x000fe20007ffe0ff */
[----:B------:R-:W-:-:S03]  /*21f10*/  @!P6 IMAD.MOV.U32 R3, RZ, RZ, RZ ;  /* 0x000000ffff03e224 */ /* 0x000fc600078e00ff */
[----:B------:R-:W-:-:S13]  /*21f20*/  ISETP.NE.AND P0, PT, R0, RZ, !P6 ;  /* 0x000000ff0000720c */ /* 0x000fda0007705270 */
[----:B------:R-:W-:Y:S01]  /*21f30*/  @P0 IMAD.MOV R142, RZ, RZ, R4 ;  /* 0x000000ffff8e0224 */ /* 0x000fe200078e0204 */
[----:B------:R-:W-:-:S04]  /*21f40*/  LOP3.LUT P0, RZ, R27, 0x8, RZ, 0xc0, !PT ;  /* 0x000000081bff7812 */ /* 0x000fc8000780c0ff */
[----:B------:R-:W-:-:S09]  /*21f50*/  @!P6 MOV R4, R142 ;  /* 0x0000008e0004e202 */ /* 0x000fd20000000f00 */
.L_x_12774:
        /* <DEDUP_REMOVED lines=36> */
[----:B------:R-:W-:Y:S01]  /*221a0*/  IMAD.WIDE.U32 R172, R143, -0x2daee0ad, RZ ;  /* 0xd2511f538fac7825 */ /* 0x000fe200078e00ff */
[----:B------:R-:W-:-:S03]  /*221b0*/  MOV R143, R165 ;  /* 0x000000a5008f7202 */ /* 0x000fc60000000f00 */
[----:B------:R-:W-:Y:S01]  /*221c0*/  IMAD.MOV.U32 R165, RZ, RZ, R172 ;  /* 0x000000ffffa57224 */ /* 0x000fe200078e00ac */
[----:B------:R-:W-:Y:S01]  /*221d0*/  LOP3.LUT R177, R174, UR34, R173, 0x96, !PT ;  /* 0x00000022aeb17c12 */ /* 0x000fe2000f8e96ad */
[----:B------:R-:W-:-:S05]  /*221e0*/  IMAD.WIDE.U32 R172, R175, -0x326172a9, RZ ;  /* 0xcd9e8d57afac7825 */ /* 0x000fca00078e00ff */
[----:B------:R-:W-:-:S07]  /*221f0*/  LOP3.LUT R173, R142, UR39, R173, 0x96, !PT ;  /* 0x000000278ead7c12 */ /* 0x000fce000f8e96ad */
.L_x_12772:
[----:B------:R-:W-:Y:S02]  /*22200*/  I2FP.F32.U32 R142, R143 ;  /* 0x0000008f008e7245 */ /* 0x000fe40000201000 */
[----:B------:R-:W-:Y:S02]  /*22210*/  SHF.L.U32 R143, R178, 0x10, RZ ;  /* 0x00000010b28f7819 */ /* 0x000fe400000006ff */
[----:B------:R-:W-:Y:S01]  /*22220*/  PRMT R178, R43, 0x7632, R178 ;  /* 0x000076322bb27816 */ /* 0x000fe200000000b2 */
[----:B------:R-:W-:Y:S01]  /*22230*/  FFMA.FTZ R142, R142, R252, 1.1641532182693481445e-10 ;  /* 0x2f0000008e8e7423 */ /* 0x000fe200000100fc */
[----:B------:R-:W-:Y:S01]  /*22240*/  F2FP.BF16.F32.PACK_AB R141, R141, R168 ;  /* 0x000000a88d8d723e */ /* 0x000fe200000010ff */
[----:B------:R-:W-:Y:S01]  /*22250*/  FMUL.FTZ R143, R143, UR26 ;  /* 0x0000001a8f8f7c20 */ /* 0x000fe20008410000 */
[----:B------:R-:W-:Y:S01]  /*22260*/  F2FP.BF16.F32.PACK_AB R140, R140, R166 ;  /* 0x000000a68c8c723e */ /* 0x000fe200000010ff */
[----:B------:R-:W-:Y:S01]  /*22270*/  IMAD.U32 R178, R178, 0x10000, RZ ;  /* 0x00010000b2b27824 */ /* 0x000fe200078e00ff */
[----:B------:R-:W-:Y:S01]  /*22280*/  FSETP.GTU.FTZ.AND P6, PT, R142, UR18, PT ;  /* 0x000000128e007c0b */ /* 0x000fe2000bfdc000 */
[----:B------:R-:W-:Y:S01]  /*22290*/  FMUL.FTZ R143, R143, UR19 ;  /* 0x000000138f8f7c20 */ /* 0x000fe20008410000 */
[----:B------:R-:W-:-:S04]  /*222a0*/  F2FP.BF16.F32.PACK_AB R142, R170, R171 ;  /* 0x000000abaa8e723e */ /* 0x000fc800000010ff */
[----:B------:R-:W-:Y:S02]  /*222b0*/  FSEL R143, R143, RZ, !P6 ;  /* 0x000000ff8f8f7208 */ /* 0x000fe40007000000 */
[----:B------:R-:W-:-:S03]  /*222c0*/  PLOP3.LUT P6, PT, P6, PT, PT, 0x8, 0x80 ;  /* 0x000000000080781c */ /* 0x000fc600037ce170 */
[----:B------:R-:W-:-:S05]  /*222d0*/  FFMA.FTZ R178, R143, R47, R178 ;  /* 0x0000002f8fb27223 */ /* 0x000fca00000100b2 */
[----:B------:R-:W-:Y:S01]  /*222e0*/  F2FP.BF16.F32.PACK_AB R143, R178, R176 ;  /* 0x000000b0b28f723e */ /* 0x000fe200000010ff */
[----:B------:R-:W-:Y:S06]  /*222f0*/  BRA `(.L_x_12775) ;  /* 0x0000002400ec7947 */ /* 0x000fec0003800000 */
.L_x_12750:
        /* <DEDUP_REMOVED lines=16> */
.L_x_12777:
        /* <DEDUP_REMOVED lines=12> */
.L_x_12778:
        /* <DEDUP_REMOVED lines=43> */
.L_x_12776:
        /* <DEDUP_REMOVED lines=10> */
[----:B------:R-:W-:Y:S02]  /*22810*/  FSEL R167, R166, RZ, !P0 ;  /* 0x000000ffa6a77208 */ /* 0x000fe40004000000 */
[----:B------:R-:W-:-:S03]  /*22820*/  PLOP3.LUT P0, PT, P0, PT, PT, 0x8, 0x80 ;  /* 0x000000000080781c */ /* 0x000fc6000070e170 */
[----:B------:R-:W-:Y:S01]  /*22830*/  FMUL.FTZ R166, R167, R48 ;  /* 0x00000030a7a67220 */ /* 0x000fe20000410000 */
[----:B------:R-:W-:-:S09]  /*22840*/  IMAD.MOV.U32 R167, RZ, RZ, R172 ;  /* 0x000000ffffa77224 */ /* 0x000fd200078e00ac */
        /* <DEDUP_REMOVED lines=11> */
.L_x_12780:
        /* <DEDUP_REMOVED lines=12> */
.L_x_12781:
        /* <DEDUP_REMOVED lines=39> */
[----:B------:R-:W-:Y:S01]  /*22c30*/  IMAD.WIDE.U32 R168, R167, -0x2daee0ad, RZ ;  /* 0xd2511f53a7a87825 */ /* 0x000fe200078e00ff */
[----:B------:R-:W-:-:S03]  /*22c40*/  MOV R167, R165 ;  /* 0x000000a500a77202 */ /* 0x000fc60000000f00 */
[----:B------:R-:W-:Y:S01]  /*22c50*/  IMAD.MOV.U32 R165, RZ, RZ, R168 ;  /* 0x000000ffffa57224 */ /* 0x000fe200078e00a8 */
[----:B------:R-:W-:-:S07]  /*22c60*/  LOP3.LUT R177, R170, UR34, R169, 0x96, !PT ;  /* 0x00000022aab17c12 */ /* 0x000fce000f8e96a9 */
.L_x_12779:
        /* <DEDUP_REMOVED lines=23> */
.L_x_12783:
        /* <DEDUP_REMOVED lines=12> */
.L_x_12784:
        /* <DEDUP_REMOVED lines=43> */
.L_x_12782:
        /* <DEDUP_REMOVED lines=23> */
.L_x_12786:
        /* <DEDUP_REMOVED lines=12> */
.L_x_12787:
        /* <DEDUP_REMOVED lines=40> */
[----:B------:R-:W-:-:S05]  /*23600*/  IMAD.WIDE.U32 R170, R175, -0x326172a9, RZ ;  /* 0xcd9e8d57afaa7825 */ /* 0x000fca00078e00ff */
[----:B------:R-:W-:Y:S02]  /*23610*/  LOP3.LUT R173, R172, UR39, R171, 0x96, !PT ;  /* 0x00000027acad7c12 */ /* 0x000fe4000f8e96ab */
[----:B------:R-:W-:-:S07]  /*23620*/  MOV R172, R170 ;  /* 0x000000aa00ac7202 */ /* 0x000fce0000000f00 */
.L_x_12785:
        /* <DEDUP_REMOVED lines=23> */
.L_x_12789:
        /* <DEDUP_REMOVED lines=12> */
.L_x_12790:
        /* <DEDUP_REMOVED lines=43> */
.L_x_12788:
        /* <DEDUP_REMOVED lines=23> */
.L_x_12792:
        /* <DEDUP_REMOVED lines=12> */
.L_x_12793:
        /* <DEDUP_REMOVED lines=43> */
.L_x_12791:
        /* <DEDUP_REMOVED lines=23> */
.L_x_12795:
        /* <DEDUP_REMOVED lines=12> */
.L_x_12796:
        /* <DEDUP_REMOVED lines=38> */
[----:B------:R-:W-:Y:S02]  /*24480*/  LOP3.LUT R177, R176, UR34, R175, 0x96, !PT ;  /* 0x00000022b0b17c12 */ /* 0x000fe4000f8e96af */
[----:B------:R-:W-:Y:S01]  /*24490*/  MOV R165, R174 ;  /* 0x000000ae00a57202 */ /* 0x000fe20000000f00 */
[----:B------:R-:W-:-:S05]  /*244a0*/  IMAD.WIDE.U32 R174, R178, -0x326172a9, RZ ;  /* 0xcd9e8d57b2ae7825 */ /* 0x000fca00078e00ff */
[----:B------:R-:W-:Y:S01]  /*244b0*/  LOP3.LUT R173, R172, UR39, R175, 0x96, !PT ;  /* 0x00000027acad7c12 */ /* 0x000fe2000f8e96af */
[----:B------:R-:W-:-:S07]  /*244c0*/  IMAD.MOV.U32 R172, RZ, RZ, R174 ;  /* 0x000000ffffac7224 */ /* 0x000fce00078e00ae */
.L_x_12794:
[----:B------:R-:W-:Y:S01]  /*244d0*/  I2FP.F32.U32 R175, R142 ;  /* 0x0000008e00af7245 */ /* 0x000fe20000201000 */
[----:B------:R-:W-:Y:S01]  /*244e0*/  UISETP.NE.AND UP2, UPT, UR5, 0x1, UPT ;  /* 0x000000010500788c */ /* 0x000fe2000bf45270 */
[C---:B------:R-:W-:Y:S01]  /*244f0*/  SHF.L.U32 R142, R143.reuse, 0x10, RZ ;  /* 0x000000108f8e7819 */ /* 0x040fe200000006ff */
[----:B------:R-:W-:Y:S01]  /*24500*/  UMOV UR4, 0x2 ;  /* 0x0000000200047882 */ /* 0x000fe20000000000 */
[----:B------:R-:W-:Y:S01]  /*24510*/  PRMT R178, R143, 0x7632, R178 ;  /* 0x000076328fb27816 */ /* 0x000fe200000000b2 */
[----:B------:R-:W-:Y:S01]  /*24520*/  FFMA.FTZ R175, R175, R252, 1.1641532182693481445e-10 ;  /* 0x2f000000afaf7423 */ /* 0x000fe200000100fc */
[----:B------:R-:W-:Y:S02]  /*24530*/  IMAD.MOV.U32 R143, RZ, RZ, R172 ;  /* 0x000000ffff8f7224 */ /* 0x000fe400078e00ac */
[----:B------:R-:W-:Y:S02]  /*24540*/  FMUL.FTZ R142, R142, UR26 ;  /* 0x0000001a8e8e7c20 */ /* 0x000fe40008410000 */
[----:B------:R-:W-:-:S02]  /*24550*/  FSETP.GTU.FTZ.AND P5, PT, R175, UR18, PT ;  /* 0x00000012af007c0b */ /* 0x000fc4000bfbc000 */
        /* <DEDUP_REMOVED lines=15> */
.L_x_12798:
[----:B------:R-:W-:-:S04]  /*24650*/  IADD3 R2, PT, PT, R2, 0x1, RZ ;  /* 0x0000000102027810 */ /* 0x000fc80007ffe0ff */
[C---:B------:R-:W-:Y:S01]  /*24660*/  ISETP.NE.AND P6, PT, R2.reuse, RZ, PT ;  /* 0x000000ff0200720c */ /* 0x040fe20003fc5270 */
[----:B------:R-:W-:-:S12]  /*24670*/  IMAD.WIDE.U32 R174, R2, -0x2daee0ad, RZ ;  /* 0xd2511f5302ae7825 */ /* 0x000fd800078e00ff */
        /* <DEDUP_REMOVED lines=12> */
.L_x_12799:
        /* <DEDUP_REMOVED lines=38> */
[----:B------:R-:W-:Y:S02]  /*249a0*/  LOP3.LUT R177, R174, UR34, R173, 0x96, !PT ;  /* 0x00000022aeb17c12 */ /* 0x000fe4000f8e96ad */
[----:B------:R-:W-:Y:S01]  /*249b0*/  MOV R165, R172 ;  /* 0x000000ac00a57202 */ /* 0x000fe20000000f00 */
[----:B------:R-:W-:-:S05]  /*249c0*/  IMAD.WIDE.U32 R172, R175, -0x326172a9, RZ ;  /* 0xcd9e8d57afac7825 */ /* 0x000fca00078e00ff */
[----:B------:R-:W-:-:S07]  /*249d0*/  LOP3.LUT R173, R142, UR39, R173, 0x96, !PT ;  /* 0x000000278ead7c12 */ /* 0x000fce000f8e96ad */
.L_x_12797:
[----:B------:R-:W-:Y:S01]  /*249e0*/  I2FP.F32.U32 R142, R143 ;  /* 0x0000008f008e7245 */ /* 0x000fe20000201000 */
[----:B------:R-:W-:Y:S01]  /*249f0*/  IMAD.U32 R178, R178, 0x10000, RZ ;  /* 0x00010000b2b27824 */ /* 0x000fe200078e00ff */
[----:B------:R-:W-:Y:S02]  /*24a00*/  F2FP.BF16.F32.PACK_AB R141, R141, R168 ;  /* 0x000000a88d8d723e */ /* 0x000fe400000010ff */
        /* <DEDUP_REMOVED lines=8> */
[----:B------:R-:W-:-:S05]  /*24a90*/  FMUL.FTZ R178, R178, R47 ;  /* 0x0000002fb2b27220 */ /* 0x000fca0000410000 */
[----:B------:R-:W-:-:S07]  /*24aa0*/  F2FP.BF16.F32.PACK_AB R143, R178, R176 ;  /* 0x000000b0b28f723e */ /* 0x000fce00000010ff */
.L_x_12775:
[----:B------:R-:W-:Y:S01]  /*24ab0*/  HFMA2 R175, -RZ, RZ, 0, 9.5367431640625e-07 ;  /* 0x00000010ffaf7431 */ /* 0x000fe200000001ff */
[----:B------:R-:W-:Y:S01]  /*24ac0*/  SEL R252, RZ, 0x10000, !P5 ;  /* 0x00010000fffc7807 */ /* 0x000fe20006800000 */
[----:B------:R-:W-:Y:S01]  /*24ad0*/  BSSY.RECONVERGENT B0, `(.L_x_12800) ;  /* 0x00000d9000007945 */ /* 0x000fe20003800200 */
[----:B------:R-:W-:Y:S02]  /*24ae0*/  SEL R179, RZ, 0x100, !P4 ;  /* 0x00000100ffb37807 */ /* 0x000fe40006000000 */
[----:B------:R-:W-:-:S05]  /*24af0*/  IMAD.WIDE.U32 R174, R164, R175, UR12 ;  /* 0x0000000ca4ae7e25 */ /* 0x000fca000f8e00af */
[----:B------:R0:W-:Y:S02]  /*24b00*/  STG.E.128 desc[UR14][R174.64], R140 ;  /* 0x0000008cae007986 */ /* 0x0001e4000c101d0e */
[----:B0-----:R-:W-:Y:S01]  /*24b10*/  FADD.FTZ R174, RZ, R28 ;  /* 0x0000001cffae7221 */ /* 0x001fe20000010000 */
[----:B------:R-:W-:Y:S01]  /*24b20*/  SEL R141, RZ, 0x1000000, !P6 ;  /* 0x01000000ff8d7807 */ /* 0x000fe20007000000 */
[----:B------:R-:W-:Y:S01]  /*24b30*/  IMAD.MOV.U32 R143, RZ, RZ, 0x8 ;  /* 0x00000008ff8f7424 */ /* 0x000fe200078e00ff */
[----:B------:R-:W-:Y:S01]  /*24b40*/  SEL R140, RZ, 0x1000000, !P2 ;  /* 0x01000000ff8c7807 */ /* 0x000fe20005000000 */
[----:B------:R-:W-:Y:S01]  /*24b50*/  FADD.FTZ R175, R174, R29 ;  /* 0x0000001daeaf7221 */ /* 0x000fe20000010000 */
[----:B------:R-:W-:Y:S01]  /*24b60*/  LOP3.LUT R141, R179, R141, R252, 0xfe, !PT ;  /* 0x0000008db38d7212 */ /* 0x000fe200078efefc */
[----:B------:R-:W-:Y:S01]  /*24b70*/  IMAD.WIDE.U32 R142, R164, R143, UR10 ;  /* 0x0000000aa48e7e25 */ /* 0x000fe2000f8e008f */
[----:B------:R-:W-:-:S03]  /*24b80*/  SEL R252, RZ, 0x10000, !P1 ;  /* 0x00010000fffc7807 */ /* 0x000fc60004800000 */
[----:B------:R-:W-:Y:S01]  /*24b90*/  FADD.FTZ R174, R175, R30 ;  /* 0x0000001eafae7221 */ /* 0x000fe20000010000 */
[----:B------:R-:W-:Y:S02]  /*24ba0*/  SEL R179, RZ, 0x100, !P0 ;  /* 0x00000100ffb37807 */ /* 0x000fe40004000000 */
[----:B------:R-:W-:Y:S01]  /*24bb0*/  LOP3.LUT P6, RZ, R27, 0x2, RZ, 0xc0, !PT ;  /* 0x000000021bff7812 */ /* 0x000fe200078cc0ff */
[----:B------:R-:W-:Y:S01]  /*24bc0*/  FADD.FTZ R175, R174, R31 ;  /* 0x0000001faeaf7221 */ /* 0x000fe20000010000 */
[----:B------:R-:W-:Y:S02]  /*24bd0*/  LOP3.LUT R179, R179, R140, R252, 0xfe, !PT ;  /* 0x0000008cb3b37212 */ /* 0x000fe400078efefc */
[----:B------:R-:W-:Y:S01]  /*24be0*/  SEL R252, RZ, 0x1, !P3 ;  /* 0x00000001fffc7807 */ /* 0x000fe20005800000 */
[----:B------:R-:W-:Y:S01]  /*24bf0*/  FADD.FTZ R174, R175, R32 ;  /* 0x00000020afae7221 */ /* 0x000fe20000010000 */
[----:B------:R-:W-:Y:S02]  /*24c00*/  SEL R140, RZ, 0x1, !P6 ;  /* 0x00000001ff8c7807 */ /* 0x000fe40007000000 */
[----:B------:R-:W-:Y:S01]  /*24c10*/  LOP3.LUT R141, R141, R252, RZ, 0xfc, !PT ;  /* 0x000000fc8d8d7212 */ /* 0x000fe200078efcff */
[----:B------:R-:W-:Y:S01]  /*24c20*/  FADD.FTZ R175, R174, R33 ;  /* 0x00000021aeaf7221 */ /* 0x000fe20000010000 */
[----:B------:R-:W-:-:S03]  /*24c30*/  LOP3.LUT R140, R179, R140, RZ, 0xfc, !PT ;  /* 0x0000008cb38c7212 */ /* 0x000fc600078efcff */
[----:B------:R-:W-:Y:S02]  /*24c40*/  FADD.FTZ R174, R175, R144 ;  /* 0x00000090afae7221 */ /* 0x000fe40000010000 */
[----:B------:R0:W-:Y:S02]  /*24c50*/  STG.E.64 desc[UR14][R142.64], R140 ;  /* 0x0000008c8e007986 */ /* 0x0001e4000c101b0e */
        /* <DEDUP_REMOVED lines=181> */
[----:B0-----:R-:W-:-:S04]  /*257b0*/  LOP3.LUT P0, R142, R175, 0x1f, RZ, 0xc0, !PT ;  /* 0x0000001faf8e7812 */ /* 0x001fc8000780c0ff */
[----:B------:R-:W0:Y:S02]  /*257c0*/  SHFL.BFLY PT, R141, R252, 0x10, 0x1f ;  /* 0x0e001f00fc8d7f89 */ /* 0x000e2400000e0000 */
[----:B0-----:R-:W-:-:S07]  /*257d0*/  FADD.FTZ R141, R252, R141 ;  /* 0x0000008dfc8d7221 */ /* 0x001fce0000010000 */
        /* <DEDUP_REMOVED lines=8> */
.L_x_12801:
[----:B------:R-:W-:Y:S05]  /*25860*/  BSYNC.RECONVERGENT B0 ;  /* 0x0000000000007941 */ /* 0x000fea0003800200 */
.L_x_12800:
        /* <DEDUP_REMOVED lines=14> */
.L_x_12803:
[----:B------:R-:W-:Y:S05]  /*25950*/  BSYNC.RECONVERGENT B0 ;  /* 0x0000000000007941 */ /* 0x000fea0003800200 */
.L_x_12802:
[----:B0-----:R-:W0:Y:S01]  /*25960*/  SHFL.DOWN PT, R143, R140, 0x2, 0x1f ;  /* 0x08401f008c8f7f89 */ /* 0x001e2200000e0000 */
[----:B------:R-:W-:Y:S01]  /*25970*/  ISETP.NE.AND P0, PT, R175, RZ, PT ;  /* 0x000000ffaf00720c */ /* 0x000fe20003f05270 */
[----:B------:R-:W-:Y:S01]  /*25980*/  UPLOP3.LUT UP1, UPT, UPT, UPT, UP1, 0x40, 0x4 ;  /* 0x000000000004789c */ /* 0x000fe20003f2e810 */
[----:B------:R-:W-:Y:S01]  /*25990*/  I2FP.F32.U32 R175, R179 ;  /* 0x000000b300af7245 */ /* 0x000fe20000201000 */
[----:B------:R-:W1:Y:S01]  /*259a0*/  SHFL.DOWN PT, R174, R179, 0x2, 0x1f ;  /* 0x08401f00b3ae7f89 */ /* 0x000e6200000e0000 */
[----:B------:R-:W-:Y:S01]  /*259b0*/  ISETP.NE.AND P1, PT, RZ, UR24, PT ;  /* 0x00000018ff007c0c */ /* 0x000fe2000bf25270 */
[----:B0-----:R-:W-:Y:S01]  /*259c0*/  FADD.FTZ R252, -R143, R140 ;  /* 0x0000008c8ffc7221 */ /* 0x001fe20000010100 */
[----:B-1----:R-:W-:-:S03]  /*259d0*/  IMAD.IADD R142, R174, 0x1, R179 ;  /* 0x00000001ae8e7824 */ /* 0x002fc600078e02b3 */
[----:B------:R-:W-:Y:S01]  /*259e0*/  FMUL.FTZ R252, R252, R252 ;  /* 0x000000fcfcfc7220 */ /* 0x000fe20000410000 */
[----:B------:R-:W-:-:S03]  /*259f0*/  I2FP.F32.S32 R179, R174 ;  /* 0x000000ae00b37245 */ /* 0x000fc60000201400 */
[----:B------:R-:W-:Y:S02]  /*25a00*/  FMUL.FTZ R174, R252, R175 ;  /* 0x000000affcae7220 */ /* 0x000fe40000410000 */
[-C--:B------:R-:W-:Y:S02]  /*25a10*/  FMUL.FTZ R252, R143, R179.reuse ;  /* 0x000000b38ffc7220 */ /* 0x080fe40000410000 */
[----:B------:R-:W-:Y:S02]  /*25a20*/  FMUL.FTZ R174, R174, R179 ;  /* 0x000000b3aeae7220 */ /* 0x000fe40000410000 */
[----:B------:R-:W-:Y:S02]  /*25a30*/  FFMA.FTZ R143, R175, R140, R252 ;  /* 0x0000008caf8f7223 */ /* 0x000fe400000100fc */
[----:B------:R-:W0:Y:S02]  /*25a40*/  SHFL.DOWN PT, R140, R141, 0x2, 0x1f ;  /* 0x08401f008d8c7f89 */ /* 0x000e2400000e0000 */
[----:B0-----:R-:W-:Y:S01]  /*25a50*/  FADD.FTZ R252, R140, R141 ;  /* 0x0000008d8cfc7221 */ /* 0x001fe20000010000 */
[----:B------:R-:W-:Y:S01]  /*25a60*/  I2FP.F32.S32 R140, R142 ;  /* 0x0000008e008c7245 */ /* 0x000fe20000201400 */
[----:B------:R-:W0:Y:S03]  /*25a70*/  SHFL.DOWN PT, R141, R142, 0x1, 0x1f ;  /* 0x08201f008e8d7f89 */ /* 0x000e2600000e0000 */
[----:B------:R-:W1:Y:S02]  /*25a80*/  MUFU.RCP R175, R140 ;  /* 0x0000008c00af7308 */ /* 0x000e640000001000 */
[C---:B-1----:R-:W-:Y:S01]  /*25a90*/  FMUL.FTZ R143, R175.reuse, R143 ;  /* 0x0000008faf8f7220 */ /* 0x042fe20000410000 */
[----:B------:R-:W-:Y:S01]  /*25aa0*/  FFMA.FTZ R174, R175, R174, R252 ;  /* 0x000000aeafae7223 */ /* 0x000fe200000100fc */
[----:B0-----:R-:W-:-:S03]  /*25ab0*/  IADD3 R175, PT, PT, R142, R141, RZ ;  /* 0x0000008d8eaf7210 */ /* 0x001fc60007ffe0ff */
[----:B------:R-:W0:Y:S01]  /*25ac0*/  SHFL.DOWN PT, R252, R143, 0x1, 0x1f ;  /* 0x08201f008ffc7f89 */ /* 0x000e2200000e0000 */
[----:B------:R-:W-:Y:S01]  /*25ad0*/  I2FP.F32.S32 R142, R141 ;  /* 0x0000008d008e7245 */ /* 0x000fe20000201400 */
[----:B0-----:R-:W-:-:S04]  /*25ae0*/  FADD.FTZ R179, R143, -R252 ;  /* 0x800000fc8fb37221 */ /* 0x001fc80000010000 */
[----:B------:R-:W-:-:S04]  /*25af0*/  FMUL.FTZ R179, R179, R179 ;  /* 0x000000b3b3b37220 */ /* 0x000fc80000410000 */
[----:B------:R-:W-:Y:S01]  /*25b00*/  FMUL.FTZ R141, R140, R179 ;  /* 0x000000b38c8d7220 */ /* 0x000fe20000410000 */
[----:B------:R-:W-:-:S03]  /*25b10*/  FMUL.FTZ R179, R252, R142 ;  /* 0x0000008efcb37220 */ /* 0x000fc60000410000 */
[----:B------:R-:W-:Y:S01]  /*25b20*/  FMUL.FTZ R141, R141, R142 ;  /* 0x0000008e8d8d7220 */ /* 0x000fe20000410000 */
[----:B------:R-:W-:Y:S01]  /*25b30*/  FFMA.FTZ R252, R140, R143, R179 ;  /* 0x0000008f8cfc7223 */ /* 0x000fe200000100b3 */
[----:B------:R-:W-:Y:S01]  /*25b40*/  I2FP.F32.S32 R143, R175 ;  /* 0x000000af008f7245 */ /* 0x000fe20000201400 */
[----:B------:R-:W0:Y:S03]  /*25b50*/  SHFL.DOWN PT, R179, R174, 0x1, 0x1f ;  /* 0x08201f00aeb37f89 */ /* 0x000e2600000e0000 */
[----:B------:R-:W1:Y:S02]  /*25b60*/  MUFU.RCP R140, R143 ;  /* 0x0000008f008c7308 */ /* 0x000e640000001000 */
[----:B-1----:R-:W-:Y:S02]  /*25b70*/  FMUL.FTZ R175, R140, R252 ;  /* 0x000000fc8caf7220 */ /* 0x002fe40000410000 */
[----:B------:R-:W1:Y:S01]  /*25b80*/  LDC R252, c[0x0][0x448] ;  /* 0x00011200fffc7b82 */ /* 0x000e620000000800 */
[----:B0-----:R-:W-:-:S03]  /*25b90*/  FADD.FTZ R179, R174, R179 ;  /* 0x000000b3aeb37221 */ /* 0x001fc60000010000 */
[----:B------:R-:W0:Y:S01]  /*25ba0*/  SHFL.IDX PT, R175, R175, RZ, 0x1f ;  /* 0x00001fffafaf7589 */ /* 0x000e2200000e0000 */
[----:B------:R-:W-:-:S03]  /*25bb0*/  FFMA.FTZ R179, R140, R141, R179 ;  /* 0x0000008d8cb37223 */ /* 0x000fc600000100b3 */
[----:B------:R-:W2:Y:S03]  /*25bc0*/  @!P0 LDC.64 R140, c[0x0][0x3c0] ;  /* 0x0000f000ff8c8b82 */ /* 0x000ea60000000a00 */
[----:B------:R-:W1:Y:S01]  /*25bd0*/  SHFL.IDX PT, R179, R179, RZ, 0x1f ;  /* 0x00001fffb3b37589 */ /* 0x000e6200000e0000 */
[----:B0-----:R-:W-:-:S05]  /*25be0*/  FMUL.FTZ R142, R175, R175 ;  /* 0x000000afaf8e7220 */ /* 0x001fca0000410000 */
[----:B------:R-:W-:Y:S01]  /*25bf0*/  FSEL R143, R142, RZ, P1 ;  /* 0x000000ff8e8f7208 */ /* 0x000fe20000800000 */
[----:B-1----:R-:W-:Y:S01]  /*25c00*/  FFMA.FTZ R174, R179, UR25, R252 ;  /* 0x00000019b3ae7c23 */ /* 0x002fe200080100fc */
[----:B------:R-:W-:-:S03]  /*25c10*/  MOV R179, UR22 ;  /* 0x0000001600b37c02 */ /* 0x000fc60008000f00 */
[----:B------:R-:W-:Y:S01]  /*25c20*/  FADD.FTZ R174, R174, R143 ;  /* 0x0000008faeae7221 */ /* 0x000fe20000010000 */
[----:B------:R-:W-:Y:S01]  /*25c30*/  IMAD.U32 R143, RZ, RZ, UR22 ;  /* 0x00000016ff8f7e24 */ /* 0x000fe2000f8e00ff */
[----:B------:R-:W-:-:S03]  /*25c40*/  UIADD3 UR22, UPT, UPT, UR22, UR6, URZ ;  /* 0x0000000616167290 */ /* 0x000fc6000fffe0ff */
[----:B--2---:R-:W-:Y:S01]  /*25c50*/  @!P0 IMAD.WIDE R140, R143, 0x4, R140 ;  /* 0x000000048f8c8825 */ /* 0x004fe200078e028c */
[----:B------:R-:W0:Y:S01]  /*25c60*/  MUFU.RSQ R174, R174 ;  /* 0x000000ae00ae7308 */ /* 0x000e220000001400 */
[----:B------:R-:W1:Y:S01]  /*25c70*/  @!P0 LDC.64 R142, c[0x0][0x3c8] ;  /* 0x0000f200ff8e8b82 */ /* 0x000e620000000a00 */
[----:B------:R-:W-:Y:S02]  /*25c80*/  UISETP.GE.AND UP2, UPT, UR22, UR7, UPT ;  /* 0x000000071600728c */ /* 0x000fe4000bf46270 */
[----:B------:R2:W-:Y:S02]  /*25c90*/  @!P0 STG.E desc[UR14][R140.64], R175 ;  /* 0x000000af8c008986 */ /* 0x0005e4000c10190e */
[----:B--2---:R-:W-:-:S05]  /*25ca0*/  FSEL R175, R175, RZ, !P1 ;  /* 0x000000ffafaf7208 */ /* 0x004fca0004800000 */
[C---:B------:R-:W-:Y:S01]  /*25cb0*/  FADD.FTZ R145, -R175.reuse, R145 ;  /* 0x00000091af917221 */ /* 0x040fe20000010100 */
[C---:B------:R-:W-:Y:S01]  /*25cc0*/  FADD.FTZ R141, -R175.reuse, R28 ;  /* 0x0000001caf8d7221 */ /* 0x040fe20000010100 */
[C---:B------:R-:W-:Y:S01]  /*25cd0*/  FADD.FTZ R29, -R175.reuse, R29 ;  /* 0x0000001daf1d7221 */ /* 0x040fe20000010100 */
[----:B------:R-:W-:Y:S01]  /*25ce0*/  FADD.FTZ R31, -R175, R31 ;  /* 0x0000001faf1f7221 */ /* 0x000fe20000010100 */
[----:B-1----:R-:W-:-:S04]  /*25cf0*/  @!P0 IMAD.WIDE R142, R179, 0x4, R142 ;  /* 0x00000004b38e8825 */ /* 0x002fc800078e028e */
[C---:B------:R-:W-:Y:S01]  /*25d00*/  FADD.FTZ R179, -R175.reuse, R144 ;  /* 0x00000090afb37221 */ /* 0x040fe20000010100 */
[C---:B0-----:R-:W-:Y:S01]  /*25d10*/  FMUL.FTZ R144, R174.reuse, R145 ;  /* 0x00000091ae907220 */ /* 0x041fe20000410000 */
[----:B------:R-:W-:Y:S01]  /*25d20*/  FADD.FTZ R145, -R175, R30 ;  /* 0x0000001eaf917221 */ /* 0x000fe20000010100 */
[C---:B------:R-:W-:Y:S01]  /*25d30*/  FMUL.FTZ R141, R174.reuse, R141 ;  /* 0x0000008dae8d7220 */ /* 0x040fe20000410000 */
[----:B------:R-:W-:Y:S01]  /*25d40*/  FMUL.FTZ R179, R174, R179 ;  /* 0x000000b3aeb37220 */ /* 0x000fe20000410000 */
[----:B------:R-:W-:Y:S01]  /*25d50*/  FFMA.FTZ R144, R144, R247, R135 ;  /* 0x000000f790907223 */ /* 0x000fe20000010087 */
[C---:B------:R-:W-:Y:S01]  /*25d60*/  FMUL.FTZ R145, R174.reuse, R145 ;  /* 0x00000091ae917220 */ /* 0x040fe20000410000 */
[----:B------:R0:W-:Y:S01]  /*25d70*/  @!P0 STG.E desc[UR14][R142.64], R174 ;  /* 0x000000ae8e008986 */ /* 0x0001e2000c10190e */
[----:B------:R-:W-:Y:S01]  /*25d80*/  FFMA.FTZ R179, R179, R246, R134 ;  /* 0x000000f6b3b37223 */ /* 0x000fe20000010086 */
[----:B------:R-:W-:Y:S01]  /*25d90*/  FFMA.FTZ R140, R141, R248, R136 ;  /* 0x000000f88d8c7223 */ /* 0x000fe20000010088 */
[----:B------:R-:W-:Y:S01]  /*25da0*/  FFMA.FTZ R141, R145, R250, R138 ;  /* 0x000000fa918d7223 */ /* 0x000fe2000001008a */
[C---:B------:R-:W-:Y:S01]  /*25db0*/  FADD.FTZ R33, -R175.reuse, R33 ;  /* 0x00000021af217221 */ /* 0x040fe20000010100 */
[C---:B------:R-:W-:Y:S01]  /*25dc0*/  FMUL.FTZ R28, R174.reuse, R29 ;  /* 0x0000001dae1c7220 */ /* 0x040fe20000410000 */
[----:B------:R-:W-:Y:S01]  /*25dd0*/  FMUL.FTZ R30, R174, R31 ;  /* 0x0000001fae1e7220 */ /* 0x000fe20000410000 */
[C---:B------:R-:W-:Y:S01]  /*25de0*/  FADD.FTZ R7, -R175.reuse, R7 ;  /* 0x00000007af077221 */ /* 0x040fe20000010100 */
[C---:B------:R-:W-:Y:S01]  /*25df0*/  FADD.FTZ R10, -R175.reuse, R10 ;  /* 0x0000000aaf0a7221 */ /* 0x040fe20000010100 */
[----:B------:R-:W-:Y:S01]  /*25e00*/  FFMA.FTZ R29, R28, R249, R137 ;  /* 0x000000f91c1d7223 */ /* 0x000fe20000010089 */
[----:B------:R-:W-:Y:S01]  /*25e10*/  FFMA.FTZ R30, R30, R251, R139 ;  /* 0x000000fb1e1e7223 */ /* 0x000fe2000001008b */
[----:B------:R-:W-:Y:S01]  /*25e20*/  FMUL.FTZ R7, R174, R7 ;  /* 0x00000007ae077220 */ /* 0x000fe20000410000 */
[----:B0-----:R-:W-:Y:S01]  /*25e30*/  F2FP.BF16.F32.PACK_AB R143, R144, R179 ;  /* 0x000000b3908f723e */ /* 0x001fe200000010ff */
[----:B------:R-:W-:Y:S01]  /*25e40*/  FADD.FTZ R179, -R175, R32 ;  /* 0x00000020afb37221 */ /* 0x000fe20000010100 */
[----:B------:R-:W0:Y:S01]  /*25e50*/  LDC.64 R144, c[0x0][0x428] ;  /* 0x00010a00ff907b82 */ /* 0x000e220000000a00 */
[C---:B------:R-:W-:Y:S01]  /*25e60*/  FMUL.FTZ R32, R174.reuse, R33 ;  /* 0x00000021ae207220 */ /* 0x040fe20000410000 */
[----:B------:R-:W-:Y:S01]  /*25e70*/  F2FP.BF16.F32.PACK_AB R140, R29, R140 ;  /* 0x0000008c1d8c723e */ /* 0x000fe200000010ff */
[----:B------:R-:W-:Y:S01]  /*25e80*/  FMUL.FTZ R179, R174, R179 ;  /* 0x000000b3aeb37220 */ /* 0x000fe20000410000 */
[----:B------:R-:W-:Y:S01]  /*25e90*/  F2FP.BF16.F32.PACK_AB R141, R30, R141 ;  /* 0x0000008d1e8d723e */ /* 0x000fe200000010ff */
[----:B------:R-:W-:Y:S01]  /*25ea0*/  FFMA.FTZ R31, R32, R245, R133 ;  /* 0x000000f5201f7223 */ /* 0x000fe20000010085 */
[----:B------:R-:W-:Y:S01]  /*25eb0*/  FADD.FTZ R32, -R175, R39 ;  /* 0x00000027af207221 */ /* 0x000fe20000010100 */
[----:B------:R-:W-:Y:S01]  /*25ec0*/  FFMA.FTZ R142, R179, R244, R132 ;  /* 0x000000f4b38e7223 */ /* 0x000fe20000010084 */
[C---:B------:R-:W-:Y:S01]  /*25ed0*/  FADD.FTZ R39, -R175.reuse, R153 ;  /* 0x00000099af277221 */ /* 0x040fe20000010100 */
[C---:B------:R-:W-:Y:S01]  /*25ee0*/  FADD.FTZ R153, -R175.reuse, R171 ;  /* 0x000000abaf997221 */ /* 0x040fe20000010100 */
[----:B------:R-:W-:Y:S01]  /*25ef0*/  FADD.FTZ R9, -R175, R9 ;  /* 0x00000009af097221 */ /* 0x000fe20000010100 */
[C---:B------:R-:W-:Y:S01]  /*25f00*/  FMUL.FTZ R10, R174.reuse, R10 ;  /* 0x0000000aae0a7220 */ /* 0x040fe20000410000 */
[----:B------:R-:W-:Y:S01]  /*25f10*/  F2FP.BF16.F32.PACK_AB R142, R31, R142 ;  /* 0x0000008e1f8e723e */ /* 0x000fe200000010ff */
[----:B------:R-:W-:Y:S01]  /*25f20*/  FFMA.FTZ R7, R7, R240, R128 ;  /* 0x000000f007077223 */ /* 0x000fe20000010080 */
[C---:B------:R-:W-:Y:S01]  /*25f30*/  FADD.FTZ R19, -R175.reuse, R19 ;  /* 0x00000013af137221 */ /* 0x040fe20000010100 */
[----:B------:R-:W-:Y:S01]  /*25f40*/  FMUL.FTZ R9, R174, R9 ;  /* 0x00000009ae097220 */ /* 0x000fe20000410000 */
[C---:B------:R-:W-:Y:S01]  /*25f50*/  FADD.FTZ R23, -R175.reuse, R23 ;  /* 0x00000017af177221 */ /* 0x040fe20000010100 */
[C---:B------:R-:W-:Y:S01]  /*25f60*/  FADD.FTZ R30, -R175.reuse, R37 ;  /* 0x00000025af1e7221 */ /* 0x040fe20000010100 */
[----:B------:R-:W-:Y:S01]  /*25f70*/  FADD.FTZ R31, -R175, R38 ;  /* 0x00000026af1f7221 */ /* 0x000fe20000010100 */
[----:B------:R-:W-:Y:S01]  /*25f80*/  FFMA.FTZ R9, R9, R242, R130 ;  /* 0x000000f209097223 */ /* 0x000fe20000010082 */
[C---:B------:R-:W-:Y:S01]  /*25f90*/  FADD.FTZ R38, -R175.reuse, R152 ;  /* 0x00000098af267221 */ /* 0x040fe20000010100 */
[C---:B------:R-:W-:Y:S01]  /*25fa0*/  FADD.FTZ R33, -R175.reuse, R147 ;  /* 0x00000093af217221 */ /* 0x040fe20000010100 */
[C---:B------:R-:W-:Y:S01]  /*25fb0*/  FADD.FTZ R37, -R175.reuse, R151 ;  /* 0x00000097af257221 */ /* 0x040fe20000010100 */
[----:B------:R-:W-:Y:S01]  /*25fc0*/  FADD.FTZ R147, -R175, R161 ;  /* 0x000000a1af937221 */ /* 0x000fe20000010100 */
[----:B0-----:R-:W-:-:S04]  /*25fd0*/  IMAD.WIDE.U32 R28, R5, 0x10, R144 ;  /* 0x00000010051c7825 */ /* 0x001fc800078e0090 */
[C---:B------:R-:W-:Y:S01]  /*25fe0*/  FADD.FTZ R5, -R175.reuse, R8 ;  /* 0x00000008af057221 */ /* 0x040fe20000010100 */
[C---:B------:R-:W-:Y:S01]  /*25ff0*/  FADD.FTZ R8, -R175.reuse, R11 ;  /* 0x0000000baf087221 */ /* 0x040fe20000010100 */
[C---:B------:R-:W-:Y:S01]  /*26000*/  FADD.FTZ R11, -R175.reuse, R13 ;  /* 0x0000000daf0b7221 */ /* 0x040fe20000010100 */
[C---:B------:R-:W-:Y:S01]  /*26010*/  FADD.FTZ R145, -R175.reuse, R160 ;  /* 0x000000a0af917221 */ /* 0x040fe20000010100 */
[----:B------:R0:W-:Y:S01]  /*26020*/  STG.E.128 desc[UR14][R28.64], R140 ;  /* 0x0000008c1c007986 */ /* 0x0001e2000c101d0e */
[C---:B------:R-:W-:Y:S01]  /*26030*/  FADD.FTZ R13, -R175.reuse, R17 ;  /* 0x00000011af0d7221 */ /* 0x040fe20000010100 */
[C---:B------:R-:W-:Y:S01]  /*26040*/  FMUL.FTZ R11, R174.reuse, R11 ;  /* 0x0000000bae0b7220 */ /* 0x040fe20000410000 */
[C---:B------:R-:W-:Y:S01]  /*26050*/  FADD.FTZ R17, -R175.reuse, R21 ;  /* 0x00000015af117221 */ /* 0x040fe20000010100 */
[C---:B------:R-:W-:Y:S01]  /*26060*/  FADD.FTZ R21, -R175.reuse, R26 ;  /* 0x0000001aaf157221 */ /* 0x040fe20000010100 */
[----:B------:R-:W-:Y:S01]  /*26070*/  FADD.FTZ R26, -R175, R36 ;  /* 0x00000024af1a7221 */ /* 0x000fe20000010100 */
[----:B------:R-:W-:Y:S01]  /*26080*/  FFMA.FTZ R11, R11, R238, R126 ;  /* 0x000000ee0b0b7223 */ /* 0x000fe2000001007e */
[C---:B------:R-:W-:Y:S01]  /*26090*/  FMUL.FTZ R17, R174.reuse, R17 ;  /* 0x00000011ae117220 */ /* 0x040fe20000410000 */
[C---:B------:R-:W-:Y:S01]  /*260a0*/  FMUL.FTZ R21, R174.reuse, R21 ;  /* 0x00000015ae157220 */ /* 0x040fe20000410000 */
[C---:B------:R-:W-:Y:S01]  /*260b0*/  FADD.FTZ R144, -R175.reuse, R159 ;  /* 0x0000009faf907221 */ /* 0x040fe20000010100 */
[C---:B------:R-:W-:Y:S01]  /*260c0*/  FADD.FTZ R36, -R175.reuse, R150 ;  /* 0x00000096af247221 */ /* 0x040fe20000010100 */
[----:B------:R-:W-:Y:S01]  /*260d0*/  FADD.FTZ R150, -R175, R166 ;  /* 0x000000a6af967221 */ /* 0x000fe20000010100 */
[----:B------:R-:W-:Y:S01]  /*260e0*/  FFMA.FTZ R21, R21, R225, R113 ;  /* 0x000000e115157223 */ /* 0x000fe20000010071 */
[C---:B------:R-:W-:Y:S01]  /*260f0*/  FMUL.FTZ R161, R174.reuse, R144 ;  /* 0x00000090aea17220 */ /* 0x040fe20000410000 */
[C---:B------:R-:W-:Y:S01]  /*26100*/  FADD.FTZ R152, -R175.reuse, R169 ;  /* 0x000000a9af987221 */ /* 0x040fe20000010100 */
[C---:B------:R-:W-:Y:S01]  /*26110*/  FADD.FTZ R151, -R175.reuse, R167 ;  /* 0x000000a7af977221 */ /* 0x040fe20000010100 */
[C---:B------:R-:W-:Y:S01]  /*26120*/  FMUL.FTZ R167, R174.reuse, R147 ;  /* 0x00000093aea77220 */ /* 0x040fe20000410000 */
[C---:B------:R-:W-:Y:S01]  /*26130*/  FMUL.FTZ R147, R174.reuse, R150 ;  /* 0x00000096ae937220 */ /* 0x040fe20000410000 */
[C---:B0-----:R-:W-:Y:S01]  /*26140*/  FADD.FTZ R29, -R175.reuse, R14 ;  /* 0x0000000eaf1d7221 */ /* 0x041fe20000010100 */
[C---:B------:R-:W-:Y:S01]  /*26150*/  FADD.FTZ R140, -R175.reuse, R154 ;  /* 0x0000009aaf8c7221 */ /* 0x040fe20000010100 */
[C---:B------:R-:W-:Y:S01]  /*26160*/  FADD.FTZ R143, -R175.reuse, R158 ;  /* 0x0000009eaf8f7221 */ /* 0x040fe20000010100 */
[C---:B------:R-:W-:Y:S01]  /*26170*/  FADD.FTZ R28, -R175.reuse, R12 ;  /* 0x0000000caf1c7221 */ /* 0x040fe20000010100 */
[C---:B------:R-:W-:Y:S01]  /*26180*/  FMUL.FTZ R154, R174.reuse, R29 ;  /* 0x0000001dae9a7220 */ /* 0x040fe20000410000 */
[C---:B------:R-:W-:Y:S01]  /*26190*/  FADD.FTZ R12, -R175.reuse, R16 ;  /* 0x00000010af0c7221 */ /* 0x040fe20000010100 */
[C---:B------:R-:W-:Y:S01]  /*261a0*/  FADD.FTZ R16, -R175.reuse, R20 ;  /* 0x00000014af107221 */ /* 0x040fe20000010100 */
[----:B------:R-:W-:Y:S01]  /*261b0*/  FMUL.FTZ R28, R174, R28 ;  /* 0x0000001cae1c7220 */ /* 0x000fe20000410000 */
[----:B------:R-:W-:Y:S01]  /*261c0*/  FFMA.FTZ R158, R154, R239, R127 ;  /* 0x000000ef9a9e7223 */ /* 0x000fe2000001007f */
[C---:B------:R-:W-:Y:S01]  /*261d0*/  FADD.FTZ R154, -R175.reuse, R170 ;  /* 0x000000aaaf9a7221 */ /* 0x040fe20000010100 */
[C---:B------:R-:W-:Y:S01]  /*261e0*/  FADD.FTZ R14, -R175.reuse, R18 ;  /* 0x00000012af0e7221 */ /* 0x040fe20000010100 */
[----:B------:R-:W0:Y:S01]  /*261f0*/  LDC.64 R170, c[0x0][0x428] ;  /* 0x00010a00ffaa7b82 */ /* 0x000e220000000a00 */
[----:B------:R-:W-:Y:S01]  /*26200*/  FFMA.FTZ R160, R28, R237, R125 ;  /* 0x000000ed1ca07223 */ /* 0x000fe2000001007d */
[----:B------:R-:W-:Y:S01]  /*26210*/  F2FP.BF16.F32.PACK_AB R11, R158, R11 ;  /* 0x0000000b9e0b723e */ /* 0x000fe200000010ff */
[C---:B------:R-:W-:Y:S01]  /*26220*/  FMUL.FTZ R158, R174.reuse, R5 ;  /* 0x00000005ae9e7220 */ /* 0x040fe20000410000 */
[----:B------:R-:W-:Y:S01]  /*26230*/  FMUL.FTZ R5, R174, R8 ;  /* 0x00000008ae057220 */ /* 0x000fe20000410000 */
[----:B------:R-:W-:Y:S01]  /*26240*/  FADD.FTZ R20, -R175, R25 ;  /* 0x00000019af147221 */ /* 0x000fe20000010100 */
[----:B------:R-:W-:Y:S01]  /*26250*/  FFMA.FTZ R28, R10, R243, R131 ;  /* 0x000000f30a1c7223 */ /* 0x000fe20000010083 */
[----:B------:R-:W-:Y:S01]  /*26260*/  FFMA.FTZ R8, R158, R241, R129 ;  /* 0x000000f19e087223 */ /* 0x000fe20000010081 */
[----:B------:R-:W-:Y:S01]  /*26270*/  FFMA.FTZ R5, R5, R236, R124 ;  /* 0x000000ec05057223 */ /* 0x000fe2000001007c */
[C---:B------:R-:W-:Y:S01]  /*26280*/  FADD.FTZ R18, -R175.reuse, R22 ;  /* 0x00000016af127221 */ /* 0x040fe20000010100 */
[C---:B------:R-:W-:Y:S01]  /*26290*/  FADD.FTZ R25, -R175.reuse, R35 ;  /* 0x00000023af197221 */ /* 0x040fe20000010100 */
[C---:B------:R-:W-:Y:S01]  /*262a0*/  FADD.FTZ R22, -R175.reuse, R34 ;  /* 0x00000022af167221 */ /* 0x040fe20000010100 */
[----:B------:R-:W-:Y:S01]  /*262b0*/  F2FP.BF16.F32.PACK_AB R8, R8, R7 ;  /* 0x000000070808723e */ /* 0x000fe200000010ff */
[----:B------:R-:W-:Y:S01]  /*262c0*/  FMUL.FTZ R7, R174, R13 ;  /* 0x0000000dae077220 */ /* 0x000fe20000410000 */
[----:B------:R-:W-:Y:S01]  /*262d0*/  F2FP.BF16.F32.PACK_AB R10, R160, R5 ;  /* 0x00000005a00a723e */ /* 0x000fe200000010ff */
        /* <DEDUP_REMOVED lines=14> */
[----:B0-----:R-:W-:-:S04]  /*263c0*/  IMAD.WIDE.U32 R34, R6, 0x10, R170 ;  /* 0x0000001006227825 */ /* 0x001fc800078e00aa */
[C---:B------:R-:W-:Y:S01]  /*263d0*/  FMUL.FTZ R18, R174.reuse, R18 ;  /* 0x00000012ae127220 */ /* 0x040fe20000410000 */
[----:B------:R-:W-:Y:S01]  /*263e0*/  FADD.FTZ R148, -R175, R162 ;  /* 0x000000a2af947221 */ /* 0x000fe20000010100 */
[C---:B------:R-:W-:Y:S01]  /*263f0*/  FMUL.FTZ R160, R174.reuse, R38 ;  /* 0x00000026aea07220 */ /* 0x040fe20000410000 */
[----:B------:R-:W-:Y:S01]  /*26400*/  FMUL.FTZ R162, R174, R39 ;  /* 0x00000027aea27220 */ /* 0x000fe20000410000 */
[----:B------:R0:W-:Y:S01]  /*26410*/  STG.E.128 desc[UR14][R34.64], R8 ;  /* 0x0000000822007986 */ /* 0x0001e2000c101d0e */
[----:B------:R-:W-:-:S04]  /*26420*/  IMAD.WIDE.U32 R38, R24, 0x10, R170 ;  /* 0x0000001018267825 */ /* 0x000fc800078e00aa */
[----:B------:R-:W-:Y:S01]  /*26430*/  FFMA.FTZ R13, R13, R228, R116 ;  /* 0x000000e40d0d7223 */ /* 0x000fe20000010074 */
[----:B------:R-:W-:Y:S01]  /*26440*/  FFMA.FTZ R5, R5, R232, R120 ;  /* 0x000000e805057223 */ /* 0x000fe20000010078 */
[----:B------:R-:W-:Y:S01]  /*26450*/  FFMA.FTZ R24, R7, R233, R121 ;  /* 0x000000e907187223 */ /* 0x000fe20000010079 */
[----:B------:R-:W-:Y:S01]  /*26460*/  FFMA.FTZ R18, R18, R230, R118 ;  /* 0x000000e612127223 */ /* 0x000fe20000010076 */
[C---:B------:R-:W-:Y:S01]  /*26470*/  FMUL.FTZ R14, R174.reuse, R14 ;  /* 0x0000000eae0e7220 */ /* 0x040fe20000410000 */
[C---:B------:R-:W-:Y:S01]  /*26480*/  FMUL.FTZ R22, R174.reuse, R22 ;  /* 0x00000016ae167220 */ /* 0x040fe20000410000 */
[C---:B------:R-:W-:Y:S01]  /*26490*/  FMUL.FTZ R28, R174.reuse, R33 ;  /* 0x00000021ae1c7220 */ /* 0x040fe20000410000 */
[----:B------:R-:W-:Y:S01]  /*264a0*/  FMUL.FTZ R33, R174, R37 ;  /* 0x00000025ae217220 */ /* 0x000fe20000410000 */
[C---:B------:R-:W-:Y:S01]  /*264b0*/  FADD.FTZ R149, -R175.reuse, R163 ;  /* 0x000000a3af957221 */ /* 0x040fe20000010100 */
[----:B------:R-:W-:Y:S01]  /*264c0*/  FFMA.FTZ R14, R14, R234, R122 ;  /* 0x000000ea0e0e7223 */ /* 0x000fe2000001007a */
[----:B------:R-:W-:Y:S01]  /*264d0*/  FFMA.FTZ R20, R20, R227, R115 ;  /* 0x000000e314147223 */ /* 0x000fe20000010073 */
[C---:B------:R-:W-:Y:S01]  /*264e0*/  FADD.FTZ R29, -R175.reuse, R168 ;  /* 0x000000a8af1d7221 */ /* 0x040fe20000010100 */
[C---:B------:R-:W-:Y:S01]  /*264f0*/  FMUL.FTZ R159, R174.reuse, R143 ;  /* 0x0000008fae9f7220 */ /* 0x040fe20000410000 */
[C---:B------:R-:W-:Y:S01]  /*26500*/  FMUL.FTZ R168, R174.reuse, R148 ;  /* 0x00000094aea87220 */ /* 0x040fe20000410000 */
[----:B------:R-:W-:Y:S01]  /*26510*/  FMUL.FTZ R149, R174, R149 ;  /* 0x00000095ae957220 */ /* 0x000fe20000410000 */
[----:B------:R-:W-:Y:S01]  /*26520*/  FADD.FTZ R141, -R175, R156 ;  /* 0x0000009caf8d7221 */ /* 0x000fe20000010100 */
[----:B0-----:R-:W-:Y:S01]  /*26530*/  FFMA.FTZ R10, R17, R229, R117 ;  /* 0x000000e5110a7223 */ /* 0x001fe20000010075 */
        /* <DEDUP_REMOVED lines=9> */
[C---:B------:R-:W-:Y:S01]  /*265d0*/  FADD.FTZ R142, -R175.reuse, R157 ;  /* 0x0000009daf8e7221 */ /* 0x040fe20000010100 */
[C---:B------:R-:W-:Y:S01]  /*265e0*/  FADD.FTZ R156, -R175.reuse, R176 ;  /* 0x000000b0af9c7221 */ /* 0x040fe20000010100 */
[----:B------:R-:W-:Y:S01]  /*265f0*/  FADD.FTZ R157, -R175, R178 ;  /* 0x000000b2af9d7221 */ /* 0x000fe20000010100 */
[----:B------:R-:W-:Y:S01]  /*26600*/  F2FP.BF16.F32.PACK_AB R9, R9, R14 ;  /* 0x0000000e0909723e */ /* 0x000fe200000010ff */
[----:B------:R-:W-:Y:S01]  /*26610*/  FMUL.FTZ R158, R174, R32 ;  /* 0x00000020ae9e7220 */ /* 0x000fe20000410000 */
[----:B------:R-:W-:Y:S01]  /*26620*/  F2FP.BF16.F32.PACK_AB R13, R20, R13 ;  /* 0x0000000d140d723e */ /* 0x000fe200000010ff */
[----:B------:R-:W-:Y:S01]  /*26630*/  FFMA.FTZ R14, R23, R220, R108 ;  /* 0x000000dc170e7223 */ /* 0x000fe2000001006c */
[----:B------:R-:W-:Y:S01]  /*26640*/  F2FP.BF16.F32.PACK_AB R12, R21, R12 ;  /* 0x0000000c150c723e */ /* 0x000fe200000010ff */
[----:B------:R-:W-:Y:S01]  /*26650*/  FFMA.FTZ R21, R159, R210, R182 ;  /* 0x000000d29f157223 */ /* 0x000fe200000100b6 */
[----:B------:R-:W-:Y:S01]  /*26660*/  F2FP.BF16.F32.PACK_AB R18, R5, R18 ;  /* 0x000000120512723e */ /* 0x000fe200000010ff */
[----:B------:R-:W-:Y:S01]  /*26670*/  FFMA.FTZ R20, R161, R211, R183 ;  /* 0x000000d3a1147223 */ /* 0x000fe200000100b7 */
[C---:B------:R-:W-:Y:S01]  /*26680*/  FMUL.FTZ R32, R174.reuse, R36 ;  /* 0x00000024ae207220 */ /* 0x040fe20000410000 */
        /* <DEDUP_REMOVED lines=58> */
.L_x_12805:
        /* <DEDUP_REMOVED lines=13> */
.L_x_42336:


//--------------------- .text._ZN10layer_norm13ln_fwd_kernelINS_13Kernel_traitsIf13__nv_bfloat16S2_S2_fjLj7168ELj1ELj1ELj4ELj16ENS_18Kernel_traits_baseILj7168EfS2_S2_S2_fjLj128EEEEELb1ELb1ELb1ELb0EEEvNS_9FwdParamsE --------------------------
	.section	.text._ZN10layer_norm13ln_fwd_kernelINS_13Kernel_traitsIf13__nv_bfloat16S2_S2_fjLj7168ELj1ELj1ELj4ELj16ENS_18Kernel_traits_baseILj7168EfS2_S2_S2_fjLj128EEEEELb1ELb1ELb1ELb0EEEvNS_9FwdParamsE,"ax",@progbits
	.align	128
        .global         _ZN10layer_norm13ln_fwd_kernelINS_13Kernel_traitsIf13__nv_bfloat16S2_S2_fjLj7168ELj1ELj1ELj4ELj16ENS_18Kernel_traits_baseILj7168EfS2_S2_S2_fjLj128EEEEELb1ELb1ELb1ELb0EEEvNS_9FwdParamsE
        .type           _ZN10layer_norm13ln_fwd_kernelINS_13Kernel_traitsIf13__nv_bfloat16S2_S2_fjLj7168ELj1ELj1ELj4ELj16ENS_18Kernel_traits_baseILj7168EfS2_S2_S2_fjLj128EEEEELb1ELb1ELb1ELb0EEEvNS_9FwdParamsE,@function
        .size           _ZN10layer_norm13ln_fwd_kernelINS_13Kernel_traitsIf13__nv_bfloat16S2_S2_fjLj7168ELj1ELj1ELj4ELj16ENS_18Kernel_traits_baseILj7168EfS2_S2_S2_fjLj128EEEEELb1ELb1ELb1ELb0EEEvNS_9FwdParamsE,(.L_x_42337 - _ZN10layer_norm13ln_fwd_kernelINS_13Kernel_traitsIf13__nv_bfloat16S2_S2_fjLj7168ELj1ELj1ELj4ELj16ENS_18Kernel_traits_baseILj7168EfS2_S2_S2_fjLj128EEEEELb1ELb1ELb1ELb0EEEvNS_9FwdParamsE)
        .other          _ZN10layer_norm13ln_fwd_kernelINS_13Kernel_traitsIf13__nv_bfloat16S2_S2_fjLj7168ELj1ELj1ELj4ELj16ENS_18Kernel_traits_baseILj7168EfS2_S2_S2_fjLj128EEEEELb1ELb1ELb1ELb0EEEvNS_9FwdParamsE,@"STO_CUDA_ENTRY STV_DEFAULT"
_ZN10layer_norm13ln_fwd_kernelINS_13Kernel_traitsIf13__nv_bfloat16S2_S2_fjLj7168ELj1ELj1ELj4ELj16ENS_18Kernel_traits_baseILj7168EfS2_S2_S2_fjLj128EEEEELb1ELb1ELb1ELb0EEEvNS_9FwdParamsE:
.text._ZN10layer_norm13ln_fwd_kernelINS_13Kernel_traitsIf13__nv_bfloat16S2_S2_fjLj7168ELj1ELj1ELj4ELj16ENS_18Kernel_traits_baseILj7168EfS2_S2_S2_fjLj128EEEEELb1ELb1ELb1ELb0EEEvNS_9FwdParamsE:
        /* <DEDUP_REMOVED lines=55> */
[----:B------:R-:W2:Y:S04]  /*0370*/  LDL.64 R24, [R1+0x20] ;  /* 0x0000200001187983 */ /* 0x000ea80000100a00 */
[----:B------:R-:W2:Y:S04]  /*0380*/  LDL.64 R26, [R1+0x28] ;  /* 0x00002800011a7983 */ /* 0x000ea80000100a00 */
[----:B------:R-:W3:Y:S04]  /*0390*/  LDL.64 R36, [R1+0x30] ;  /* 0x0000300001247983 */ /* 0x000ee80000100a00 */
[----:B------:R-:W3:Y:S04]  /*03a0*/  LDL.64 R38, [R1+0x38] ;  /* 0x0000380001267983 */ /* 0x000ee80000100a00 */
[----:B------:R-:W4:Y:S04]  /*03b0*/  LDL.64 R28, [R1] ;  /* 0x00000000011c7983 */ /* 0x000f280000100a00 */
[----:B------:R-:W4:Y:S04]  /*03c0*/  LDL.64 R30, [R1+0x8] ;  /* 0x00000800011e7983 */ /* 0x000f280000100a00 */
[----:B------:R-:W4:Y:S04]  /*03d0*/  LDL.64 R32, [R1+0x10] ;  /* 0x0000100001207983 */ /* 0x000f280000100a00 */
[----:B------:R-:W4:Y:S01]  /*03e0*/  LDL.64 R34, [R1+0x18] ;  /* 0x0000180001227983 */ /* 0x000f220000100a00 */
[----:B------:R-:W-:-:S02]  /*03f0*/  ISETP.GE.U32.AND P0, PT, R2, 0x80, PT ;  /* 0x000000800200780c */ /* 0x000fc40003f06070 */
[----:B------:R-:W-:-:S11]  /*0400*/  ISETP.GE.U32.AND P1, PT, R2, 0x100, PT ;  /* 0x000001000200780c */ /* 0x000fd60003f26070 */
[----:B------:R-:W0:Y:S08]  /*0410*/  @P0 LDC.64 R10, c[0x0][0x3d0] ;  /* 0x0000f400ff0a0b82 */ /* 0x000e300000000a00 */
[----:B------:R-:W1:Y:S08]  /*0420*/  @P0 LDC.64 R12, c[0x0][0x438] ;  /* 0x00010e00ff0c0b82 */ /* 0x000e700000000a00 */
[----:B------:R-:W1:Y:S08]  /*0430*/  @P0 LDC.64 R14, c[0x0][0x3e8] ;  /* 0x0000fa00ff0e0b82 */ /* 0x000e700000000a00 */
[----:B------:R-:W1:Y:S01]  /*0440*/  @P1 LDC.64 R16, c[0x0][0x3d0] ;  /* 0x0000f400ff101b82 */ /* 0x000e620000000a00 */
[----:B0-----:R-:W-:-:S04]  /*0450*/  @P0 IMAD.WIDE.U32 R10, R9, 0x20, R10 ;  /* 0x00000020090a0825 */ /* 0x001fc800078e000a */
[----:B-1----:R-:W-:-:S03]  /*0460*/  @P0 IMAD.WIDE.U32 R12, R9, 0x20, R12 ;  /* 0x00000020090c0825 */ /* 0x002fc600078e000c */
[----:B------:R-:W0:Y:S01]  /*0470*/  @P1 LDC.64 R18, c[0x0][0x438] ;  /* 0x00010e00ff121b82 */ /* 0x000e220000000a00 */
[C---:B------:R-:W-:Y:S02]  /*0480*/  ISETP.GE.U32.AND P2, PT, R2.reuse, 0x180, PT ;  /* 0x000001800200780c */ /* 0x040fe40003f46070 */
[----:B------:R-:W-:Y:S01]  /*0490*/  ISETP.GE.U32.AND P3, PT, R2, 0x200, PT ;  /* 0x000002000200780c */ /* 0x000fe20003f66070 */
[----:B------:R-:W5:Y:S01]  /*04a0*/  @P0 LD.E.128 R128, desc[UR12][R12.64] ;  /* 0x0000000c0c800980 */ /* 0x000f62000c101d00 */
[C---:B------:R-:W-:Y:S01]  /*04b0*/  @P0 IMAD.WIDE.U32 R14, R9.reuse, 0x20, R14 ;  /* 0x00000020090e0825 */ /* 0x040fe200078e000e */
[----:B------:R-:W-:Y:S02]  /*04c0*/  @P0 LOP3.LUT R9, R9, 0x80, RZ, 0xfc, !PT ;  /* 0x0000008009090812 */ /* 0x000fe400078efcff */
[----:B------:R-:W1:Y:S01]  /*04d0*/  @P1 LDC.64 R20, c[0x0][0x3e8] ;  /* 0x0000fa00ff141b82 */ /* 0x000e620000000a00 */
[----:B------:R0:W5:Y:S04]  /*04e0*/  @P0 LD.E.128 R124, desc[UR12][R12.64+0x10] ;  /* 0x0000100c0c7c0980 */ /* 0x000168000c101d00 */
[----:B------:R-:W5:Y:S01]  /*04f0*/  @P0 LDG.E.128 R120, desc[UR12][R14.64] ;  /* 0x0000000c0e780981 */ /* 0x000f62000c1e1d00 */
[----:B------:R-:W-:-:S02]  /*0500*/  @P1 IMAD.WIDE.U32 R16, R9, 0x20, R16 ;  /* 0x0000002009101825 */ /* 0x000fc400078e0010 */
[----:B------:R-:W1:Y:S01]  /*0510*/  @P2 LDC.64 R22, c[0x0][0x3d0] ;  /* 0x0000f400ff162b82 */ /* 0x000e620000000a00 */
[----:B------:R-:W5:Y:S01]  /*0520*/  @P0 LDG.E.128 R116, desc[UR12][R14.64+0x10] ;  /* 0x0000100c0e740981 */ /* 0x000f62000c1e1d00 */
[----:B------:R-:W-:-:S06]  /*0530*/  ISETP.GE.U32.AND P4, PT, R2, 0x300, PT ;  /* 0x000003000200780c */ /* 0x000fcc0003f86070 */
[----:B0-----:R-:W0:Y:S01]  /*0540*/  @P3 LDC.64 R12, c[0x0][0x3e8] ;  /* 0x0000fa00ff0c3b82 */ /* 0x001e220000000a00 */
[----:B--2---:R-:W2:Y:S04]  /*0550*/  @P0 LDG.E.128 R24, desc[UR12][R10.64+0x10] ;  /* 0x0000100c0a180981 */ /* 0x004ea8000c1e1d00 */
[----:B---3--:R3:W2:Y:S04]  /*0560*/  @P0 LDG.E.128 R36, desc[UR12][R10.64] ;  /* 0x0000000c0a240981 */ /* 0x0086a8000c1e1d00 */
[----:B----4-:R-:W4:Y:S01]  /*0570*/  @P1 LDG.E.128 R28, desc[UR12][R16.64+0x10] ;  /* 0x0000100c101c1981 */ /* 0x010f22000c1e1d00 */
[----:B---3--:R-:W3:Y:S03]  /*0580*/  @P3 LDC.64 R10, c[0x0][0x3d0] ;  /* 0x0000f400ff0a3b82 */ /* 0x008ee60000000a00 */
[----:B------:R-:W3:Y:S01]  /*0590*/  @P1 LDG.E.128 R32, desc[UR12][R16.64] ;  /* 0x0000000c10201981 */ /* 0x000ee2000c1e1d00 */
[----:B------:R-:W-:-:S04]  /*05a0*/  @P1 IMAD.WIDE.U32 R18, R9, 0x20, R18 ;  /* 0x0000002009121825 */ /* 0x000fc800078e0012 */
[C---:B-1----:R-:W-:Y:S01]  /*05b0*/  @P1 IMAD.WIDE.U32 R20, R9.reuse, 0x20, R20 ;  /* 0x0000002009141825 */ /* 0x042fe200078e0014 */
[----:B------:R-:W5:Y:S04]  /*05c0*/  @P1 LD.E.128 R112, desc[UR12][R18.64] ;  /* 0x0000000c12701980 */ /* 0x000f68000c101d00 */
[----:B------:R1:W5:Y:S04]  /*05d0*/  @P1 LD.E.128 R180, desc[UR12][R18.64+0x10] ;  /* 0x0000100c12b41980 */ /* 0x000368000c101d00 */
[----:B------:R-:W5:Y:S04]  /*05e0*/  @P1 LDG.E.128 R108, desc[UR12][R20.64] ;  /* 0x0000000c146c1981 */ /* 0x000f68000c1e1d00 */
[----:B------:R0:W5:Y:S01]  /*05f0*/  @P1 LDG.E.128 R104, desc[UR12][R20.64+0x10] ;  /* 0x0000100c14681981 */ /* 0x000162000c1e1d00 */
[----:B-1----:R-:W1:Y:S01]  /*0600*/  @P4 LDC.64 R18, c[0x0][0x438] ;  /* 0x00010e00ff124b82 */ /* 0x002e620000000a00 */
[----:B------:R-:W-:-:S07]  /*0610*/  @P1 IADD3 R9, PT, PT, R9, 0x80, RZ ;  /* 0x0000008009091810 */ /* 0x000fce0007ffe0ff */
[----:B0-----:R-:W0:Y:S01]  /*0620*/  @P4 LDC.64 R20, c[0x0][0x3e8] ;  /* 0x0000fa00ff144b82 */ /* 0x001e220000000a00 */
[----:B------:R-:W-:-:S05]  /*0630*/  @P2 IMAD.WIDE.U32 R22, R9, 0x20, R22 ;  /* 0x0000002009162825 */ /* 0x000fca00078e0016 */
[----:B------:R0:W5:Y:S04]  /*0640*/  @P2 LDG.E.128 R248, desc[UR12][R22.64] ;  /* 0x0000000c16f82981 */ /* 0x000168000c1e1d00 */
[----:B------:R0:W5:Y:S04]  /*0650*/  @P2 LDG.E.128 R244, desc[UR12][R22.64+0x10] ;  /* 0x0000100c16f42981 */ /* 0x000168000c1e1d00 */
[----:B--2---:R2:W-:Y:S04]  /*0660*/  @P0 STL.64 [R1+0x20], R24 ;  /* 0x0000201801000387 */ /* 0x0045e80000100a00 */
[----:B------:R1:W-:Y:S04]  /*0670*/  @P0 STL.64 [R1+0x28], R26 ;  /* 0x0000281a01000387 */ /* 0x0003e80000100a00 */
[----:B------:R-:W-:Y:S04]  /*0680*/  @P0 STL.64 [R1+0x30], R36 ;  /* 0x0000302401000387 */ /* 0x000fe80000100a00 */
[----:B------:R-:W-:Y:S01]  /*0690*/  @P0 STL.64 [R1+0x38], R38 ;  /* 0x0000382601000387 */ /* 0x000fe20000100a00 */
[----:B------:R-:W-:Y:S01]  /*06a0*/  ISETP.GE.U32.AND P0, PT, R2, 0x280, PT ;  /* 0x000002800200780c */ /* 0x000fe20003f06070 */
[----:B--2---:R-:W2:Y:S02]  /*06b0*/  @P2 LDC.64 R24, c[0x0][0x438] ;  /* 0x00010e00ff182b82 */ /* 0x004ea40000000a00 */
[----:B----4-:R4:W-:Y:S06]  /*06c0*/  @P1 STL.64 [R1], R28 ;  /* 0x0000001c01001387 */ /* 0x0109ec0000100a00 */
[----:B-1----:R-:W1:Y:S01]  /*06d0*/  @P2 LDC.64 R26, c[0x0][0x3e8] ;  /* 0x0000fa00ff1a2b82 */ /* 0x002e620000000a00 */
[----:B------:R0:W-:Y:S07]  /*06e0*/  @P1 STL.64 [R1+0x8], R30 ;  /* 0x0000081e01001387 */ /* 0x0001ee0000100a00 */
[----:B----4-:R-:W4:Y:S01]  /*06f0*/  @P3 LDC.64 R28, c[0x0][0x438] ;  /* 0x00010e00ff1c3b82 */ /* 0x010f220000000a00 */
[----:B---3--:R3:W-:Y:S07]  /*0700*/  @P1 STL.64 [R1+0x10], R32 ;  /* 0x0000102001001387 */ /* 0x0087ee0000100a00 */
[----:B------:R-:W4:Y:S08]  /*0710*/  @P0 LDC.64 R14, c[0x0][0x3d0] ;  /* 0x0000f400ff0e0b82 */ /* 0x000f300000000a00 */
[----:B------:R-:W4:Y:S08]  /*0720*/  @P0 LDC.64 R16, c[0x0][0x438] ;  /* 0x00010e00ff100b82 */ /* 0x000f300000000a00 */
[----:B0-----:R-:W0:Y:S08]  /*0730*/  @P0 LDC.64 R30, c[0x0][0x3e8] ;  /* 0x0000fa00ff1e0b82 */ /* 0x001e300000000a00 */
[----:B---3--:R-:W3:Y:S01]  /*0740*/  @P4 LDC.64 R32, c[0x0][0x3d0] ;  /* 0x0000f400ff204b82 */ /* 0x008ee20000000a00 */
[----:B--2---:R-:W-:-:S04]  /*0750*/  @P2 IMAD.WIDE.U32 R24, R9, 0x20, R24 ;  /* 0x0000002009182825 */ /* 0x004fc800078e0018 */
[C---:B-1----:R-:W-:Y:S01]  /*0760*/  @P2 IMAD.WIDE.U32 R26, R9.reuse, 0x20, R26 ;  /* 0x00000020091a2825 */ /* 0x042fe200078e001a */
[----:B------:R2:W5:Y:S03]  /*0770*/  @P2 LD.E.128 R184, desc[UR12][R24.64] ;  /* 0x0000000c18b82980 */ /* 0x000566000c101d00 */
[----:B------:R-:W-:Y:S01]  /*0780*/  @P2 VIADD R9, R9, 0x80 ;  /* 0x0000008009092836 */ /* 0x000fe20000000000 */
[----:B------:R2:W5:Y:S03]  /*0790*/  @P2 LD.E.128 R188, desc[UR12][R24.64+0x10] ;  /* 0x0000100c18bc2980 */ /* 0x000566000c101d00 */
[C---:B------:R-:W-:Y:S01]  /*07a0*/  @P3 IMAD.WIDE.U32 R10, R9.reuse, 0x20, R10 ;  /* 0x00000020090a3825 */ /* 0x040fe200078e000a */
[----:B------:R2:W5:Y:S03]  /*07b0*/  @P2 LDG.E.128 R100, desc[UR12][R26.64] ;  /* 0x0000000c1a642981 */ /* 0x000566000c1e1d00 */
[C---:B----4-:R-:W-:Y:S01]  /*07c0*/  @P3 IMAD.WIDE.U32 R28, R9.reuse, 0x20, R28 ;  /* 0x00000020091c3825 */ /* 0x050fe200078e001c */
[----:B------:R2:W5:Y:S03]  /*07d0*/  @P2 LDG.E.128 R96, desc[UR12][R26.64+0x10] ;  /* 0x0000100c1a602981 */ /* 0x000566000c1e1d00 */
[C---:B------:R-:W-:Y:S01]  /*07e0*/  @P3 IMAD.WIDE.U32 R12, R9.reuse, 0x20, R12 ;  /* 0x00000020090c3825 */ /* 0x040fe200078e000c */
[----:B------:R2:W5:Y:S03]  /*07f0*/  @P3 LDG.E.128 R240, desc[UR12][R10.64] ;  /* 0x0000000c0af03981 */ /* 0x000566000c1e1d00 */
[----:B------:R-:W-:Y:S01]  /*0800*/  @P3 VIADD R9, R9, 0x80 ;  /* 0x0000008009093836 */ /* 0x000fe20000000000 */
[----:B------:R2:W5:Y:S03]  /*0810*/  @P3 LDG.E.128 R236, desc[UR12][R10.64+0x10] ;  /* 0x0000100c0aec3981 */ /* 0x000566000c1e1d00 */
[C---:B------:R-:W-:Y:S01]  /*0820*/  @P0 IMAD.WIDE.U32 R14, R9.reuse, 0x20, R14 ;  /* 0x00000020090e0825 */ /* 0x040fe200078e000e */
[----:B------:R2:W5:Y:S03]  /*0830*/  @P3 LD.E.128 R192, desc[UR12][R28.64] ;  /* 0x0000000c1cc03980 */ /* 0x000566000c101d00 */
[C---:B------:R-:W-:Y:S01]  /*0840*/  @P0 IMAD.WIDE.U32 R16, R9.reuse, 0x20, R16 ;  /* 0x0000002009100825 */ /* 0x040fe200078e0010 */
[----:B------:R2:W5:Y:S03]  /*0850*/  @P3 LD.E.128 R196, desc[UR12][R28.64+0x10] ;  /* 0x0000100c1cc43980 */ /* 0x000566000c101d00 */
[C---:B0-----:R-:W-:Y:S01]  /*0860*/  @P0 IMAD.WIDE.U32 R30, R9.reuse, 0x20, R30 ;  /* 0x00000020091e0825 */ /* 0x041fe200078e001e */
[----:B------:R-:W-:Y:S01]  /*0870*/  @P0 IADD3 R9, PT, PT, R9, 0x80, RZ ;  /* 0x0000008009090810 */ /* 0x000fe20007ffe0ff */
[----:B------:R2:W5:Y:S04]  /*0880*/  @P3 LDG.E.128 R92, desc[UR12][R12.64] ;  /* 0x0000000c0c5c3981 */ /* 0x000568000c1e1d00 */
[C---:B---3--:R-:W-:Y:S01]  /*0890*/  @P4 IMAD.WIDE.U32 R32, R9.reuse, 0x20, R32 ;  /* 0x0000002009204825 */ /* 0x048fe200078e0020 */
[----:B------:R2:W5:Y:S03]  /*08a0*/  @P3 LDG.E.128 R88, desc[UR12][R12.64+0x10] ;  /* 0x0000100c0c583981 */ /* 0x000566000c1e1d00 */
[C---:B------:R-:W-:Y:S01]  /*08b0*/  @P4 IMAD.WIDE.U32 R18, R9.reuse, 0x20, R18 ;  /* 0x0000002009124825 */ /* 0x040fe200078e0012 */
[----:B------:R2:W5:Y:S03]  /*08c0*/  @P4 LDG.E.128 R224, desc[UR12][R32.64] ;  /* 0x0000000c20e04981 */ /* 0x000566000c1e1d00 */
[C---:B------:R-:W-:Y:S01]  /*08d0*/  @P4 IMAD.WIDE.U32 R20, R9.reuse, 0x20, R20 ;  /* 0x0000002009144825 */ /* 0x040fe200078e0014 */
[----:B------:R2:W5:Y:S04]  /*08e0*/  @P4 LDG.E.128 R220, desc[UR12][R32.64+0x10] ;  /* 0x0000100c20dc4981 */ /* 0x000568000c1e1d00 */
[----:B------:R2:W5:Y:S04]  /*08f0*/  @P4 LD.E.128 R212, desc[UR12][R18.64] ;  /* 0x0000000c12d44980 */ /* 0x000568000c101d00 */
[----:B------:R2:W5:Y:S04]  /*0900*/  @P4 LD.E.128 R216, desc[UR12][R18.64+0x10] ;  /* 0x0000100c12d84980 */ /* 0x000568000c101d00 */
[----:B------:R2:W5:Y:S04]  /*0910*/  @P4 LDG.E.128 R76, desc[UR12][R20.64] ;  /* 0x0000000c144c4981 */ /* 0x000568000c1e1d00 */
[----:B------:R2:W5:Y:S04]  /*0920*/  @P4 LDG.E.128 R72, desc[UR12][R20.64+0x10] ;  /* 0x0000100c14484981 */ /* 0x000568000c1e1d00 */
[----:B------:R2:W-:Y:S04]  /*0930*/  @P1 STL.64 [R1+0x18], R34 ;  /* 0x0000182201001387 */ /* 0x0005e80000100a00 */
        /* <DEDUP_REMOVED lines=8> */
[----:B--2---:R-:W-:Y:S05]  /*09c0*/  @!P0 BRA `(.L_x_12808) ;  /* 0x0000000800188947 */ /* 0x004fea0003800000 */
        /* <DEDUP_REMOVED lines=13> */
.L_x_12807:
[----:B------:R0:W2:Y:S04]  /*0aa0*/  LDL R140, [R1+0x30] ;  /* 0x00003000018c7983 */ /* 0x0000a80000100800 */
[----:B------:R0:W2:Y:S04]  /*0ab0*/  LDL R141, [R1+0x34] ;  /* 0x00003400018d7983 */ /* 0x0000a80000100800 */
[----:B------:R0:W2:Y:S04]  /*0ac0*/  LDL R142, [R1+0x38] ;  /* 0x00003800018e7983 */ /* 0x0000a80000100800 */
[----:B------:R0:W2:Y:S04]  /*0ad0*/  LDL R143, [R1+0x3c] ;  /* 0x00003c00018f7983 */ /* 0x0000a80000100800 */
[----:B------:R0:W3:Y:S04]  /*0ae0*/  LDL R136, [R1+0x20] ;  /* 0x0000200001887983 */ /* 0x0000e80000100800 */
[----:B------:R0:W3:Y:S04]  /*0af0*/  LDL R137, [R1+0x24] ;  /* 0x0000240001897983 */ /* 0x0000e80000100800 */
[----:B------:R0:W3:Y:S04]  /*0b00*/  LDL R138, [R1+0x28] ;  /* 0x00002800018a7983 */ /* 0x0000e80000100800 */
[----:B------:R0:W3:Y:S04]  /*0b10*/  LDL R139, [R1+0x2c] ;  /* 0x00002c00018b7983 */ /* 0x0000e80000100800 */
[----:B------:R0:W4:Y:S04]  /*0b20*/  LDL R132, [R1+0x10] ;  /* 0x0000100001847983 */ /* 0x0001280000100800 */
[----:B------:R0:W4:Y:S04]  /*0b30*/  LDL R133, [R1+0x14] ;  /* 0x0000140001857983 */ /* 0x0001280000100800 */
[----:B------:R0:W4:Y:S04]  /*0b40*/  LDL R134, [R1+0x18] ;  /* 0x0000180001867983 */ /* 0x0001280000100800 */
[----:B------:R0:W4:Y:S04]  /*0b50*/  LDL R135, [R1+0x1c] ;  /* 0x00001c0001877983 */ /* 0x0001280000100800 */
[----:B------:R0:W4:Y:S04]  /*0b60*/  LDL R44, [R1] ;  /* 0x00000000012c7983 */ /* 0x0001280000100800 */
[----:B------:R0:W4:Y:S04]  /*0b70*/  LDL R45, [R1+0x4] ;  /* 0x00000400012d7983 */ /* 0x0001280000100800 */
[----:B------:R0:W4:Y:S04]  /*0b80*/  LDL R46, [R1+0x8] ;  /* 0x00000800012e7983 */ /* 0x0001280000100800 */
[----:B------:R0:W4:Y:S01]  /*0b90*/  LDL R47, [R1+0xc] ;  /* 0x00000c00012f7983 */ /* 0x0001220000100800 */
[----:B------:R-:W-:-:S02]  /*0ba0*/  ISETP.GE.U32.AND P0, PT, R2, 0x80, PT ;  /* 0x000000800200780c */ /* 0x000fc40003f06070 */
[C---:B------:R-:W-:Y:S02]  /*0bb0*/  ISETP.GE.U32.AND P1, PT, R2.reuse, 0x100, PT ;  /* 0x000001000200780c */ /* 0x040fe40003f26070 */
[C---:B------:R-:W-:Y:S02]  /*0bc0*/  ISETP.GE.U32.AND P2, PT, R2.reuse, 0x180, PT ;  /* 0x000001800200780c */ /* 0x040fe40003f46070 */
[----:B------:R-:W-:-:S07]  /*0bd0*/  ISETP.GE.U32.AND P3, PT, R2, 0x200, PT ;  /* 0x000002000200780c */ /* 0x000fce0003f66070 */
[----:B------:R-:W1:Y:S08]  /*0be0*/  @P0 LDC.64 R10, c[0x0][0x3d0] ;  /* 0x0000f400ff0a0b82 */ /* 0x000e700000000a00 */
[----:B------:R-:W0:Y:S01]  /*0bf0*/  @P0 LDC.64 R12, c[0x0][0x3e8] ;  /* 0x0000fa00ff0c0b82 */ /* 0x000e220000000a00 */
[----:B------:R-:W-:-:S07]  /*0c00*/  ISETP.GE.U32.AND P4, PT, R2, 0x280, PT ;  /* 0x000002800200780c */ /* 0x000fce0003f86070 */
[----:B------:R-:W0:Y:S08]  /*0c10*/  @P1 LDC.64 R18, c[0x0][0x3d0] ;  /* 0x0000f400ff121b82 */ /* 0x000e300000000a00 */
[----:B------:R-:W0:Y:S01]  /*0c20*/  @P1 LDC.64 R20, c[0x0][0x3e8] ;  /* 0x0000fa00ff141b82 */ /* 0x000e220000000a00 */
[----:B------:R-:W-:-:S07]  /*0c30*/  ISETP.GE.U32.AND P5, PT, R2, 0x300, PT ;  /* 0x000003000200780c */ /* 0x000fce0003fa6070 */
[----:B------:R-:W0:Y:S08]  /*0c40*/  @P2 LDC.64 R22, c[0x0][0x3d0] ;  /* 0x0000f400ff162b82 */ /* 0x000e300000000a00 */
[----:B------:R-:W0:Y:S01]  /*0c50*/  @P2 LDC.64 R24, c[0x0][0x3e8] ;  /* 0x0000fa00ff182b82 */ /* 0x000e220000000a00 */
[----:B------:R-:W-:Y:S01]  /*0c60*/  ISETP.GE.U32.AND P6, PT, R2, 0x380, PT ;  /* 0x000003800200780c */ /* 0x000fe20003fc6070 */
[----:B-1----:R-:W-:-:S06]  /*0c70*/  @P0 IMAD.WIDE.U32 R14, R9, 0x20, R10 ;  /* 0x00000020090e0825 */ /* 0x002fcc00078e000a */
[----:B------:R-:W1:Y:S01]  /*0c80*/  @P3 LDC.64 R26, c[0x0][0x3d0] ;  /* 0x0000f400ff1a3b82 */ /* 0x000e620000000a00 */
[----:B0-----:R-:W-:-:S07]  /*0c90*/  @P0 IMAD.WIDE.U32 R16, R9, 0x20, R12 ;  /* 0x0000002009100825 */ /* 0x001fce00078e000c */
[----:B------:R-:W0:Y:S01]  /*0ca0*/  @P3 LDC.64 R28, c[0x0][0x3e8] ;  /* 0x0000fa00ff1c3b82 */ /* 0x000e220000000a00 */
[----:B------:R-:W-:Y:S01]  /*0cb0*/  @P0 LOP3.LUT R9, R9, 0x80, RZ, 0xfc, !PT ;  /* 0x0000008009090812 */ /* 0x000fe200078efcff */
[----:B------:R0:W5:Y:S06]  /*0cc0*/  @P0 LDG.E.128 R120, desc[UR12][R16.64] ;  /* 0x0000000c10780981 */ /* 0x00016c000c1e1d00 */
[----:B------:R-:W0:Y:S08]  /*0cd0*/  @P4 LDC.64 R10, c[0x0][0x3d0] ;  /* 0x0000f400ff0a4b82 */ /* 0x000e300000000a00 */
[----:B------:R-:W0:Y:S01]  /*0ce0*/  @P4 LDC.64 R12, c[0x0][0x3e8] ;  /* 0x0000fa00ff0c4b82 */ /* 0x000e220000000a00 */
[C---:B------:R-:W-:Y:S01]  /*0cf0*/  @P1 IMAD.WIDE.U32 R18, R9.reuse, 0x20, R18 ;  /* 0x0000002009121825 */ /* 0x040fe200078e0012 */
[----:B------:R0:W5:Y:S03]  /*0d00*/  @P0 LDG.E.128 R116, desc[UR12][R16.64+0x10] ;  /* 0x0000100c10740981 */ /* 0x000166000c1e1d00 */
[----:B------:R-:W-:-:S03]  /*0d10*/  @P1 IMAD.WIDE.U32 R20, R9, 0x20, R20 ;  /* 0x0000002009141825 */ /* 0x000fc600078e0014 */
[----:B------:R-:W0:Y:S01]  /*0d20*/  @P5 LDC.64 R34, c[0x0][0x3d0] ;  /* 0x0000f400ff225b82 */ /* 0x000e220000000a00 */
[----:B------:R-:W-:Y:S01]  /*0d30*/  @P1 VIADD R9, R9, 0x80 ;  /* 0x0000008009091836 */ /* 0x000fe20000000000 */
[----:B------:R0:W5:Y:S06]  /*0d40*/  @P1 LDG.E.128 R108, desc[UR12][R20.64] ;  /* 0x0000000c146c1981 */ /* 0x00016c000c1e1d00 */
[----:B------:R-:W0:Y:S01]  /*0d50*/  @P5 LDC.64 R36, c[0x0][0x3e8] ;  /* 0x0000fa00ff245b82 */ /* 0x000e220000000a00 */
[C---:B------:R-:W-:Y:S01]  /*0d60*/  @P2 IMAD.WIDE.U32 R22, R9.reuse, 0x20, R22 ;  /* 0x0000002009162825 */ /* 0x040fe200078e0016 */
[----:B------:R0:W5:Y:S03]  /*0d70*/  @P1 LDG.E.128 R104, desc[UR12][R20.64+0x10] ;  /* 0x0000100c14681981 */ /* 0x000166000c1e1d00 */
[----:B------:R-:W-:-:S03]  /*0d80*/  @P2 IMAD.WIDE.U32 R24, R9, 0x20, R24 ;  /* 0x0000002009182825 */ /* 0x000fc600078e0018 */
[----:B------:R-:W0:Y:S01]  /*0d90*/  @P6 LDC.64 R38, c[0x0][0x3d0] ;  /* 0x0000f400ff266b82 */ /* 0x000e220000000a00 */
[----:B------:R-:W-:Y:S01]  /*0da0*/  @P2 IADD3 R9, PT, PT, R9, 0x80, RZ ;  /* 0x0000008009092810 */ /* 0x000fe20007ffe0ff */
[----:B------:R0:W5:Y:S06]  /*0db0*/  @P2 LDG.E.128 R248, desc[UR12][R22.64] ;  /* 0x0000000c16f82981 */ /* 0x00016c000c1e1d00 */
[----:B------:R-:W0:Y:S01]  /*0dc0*/  @P6 LDC.64 R40, c[0x0][0x3e8] ;  /* 0x0000fa00ff286b82 */ /* 0x000e220000000a00 */
[C---:B-1----:R-:W-:Y:S01]  /*0dd0*/  @P3 IMAD.WIDE.U32 R26, R9.reuse, 0x20, R26 ;  /* 0x00000020091a3825 */ /* 0x042fe200078e001a */
[----:B------:R1:W5:Y:S03]  /*0de0*/  @P2 LDG.E.128 R244, desc[UR12][R22.64+0x10] ;  /* 0x0000100c16f42981 */ /* 0x000366000c1e1d00 */
[C---:B0-----:R-:W-:Y:S01]  /*0df0*/  @P3 IMAD.WIDE.U32 R28, R9.reuse, 0x20, R28 ;  /* 0x00000020091c3825 */ /* 0x041fe200078e001c */
[----:B------:R1:W5:Y:S03]  /*0e00*/  @P2 LDG.E.128 R100, desc[UR12][R24.64] ;  /* 0x0000000c18642981 */ /* 0x000366000c1e1d00 */
[----:B------:R-:W-:Y:S01]  /*0e10*/  @P3 VIADD R9, R9, 0x80 ;  /* 0x0000008009093836 */ /* 0x000fe20000000000 */
[----:B------:R1:W5:Y:S03]  /*0e20*/  @P2 LDG.E.128 R96, desc[UR12][R24.64+0x10] ;  /* 0x0000100c18602981 */ /* 0x000366000c1e1d00 */
[C---:B------:R-:W-:Y:S01]  /*0e30*/  @P4 IMAD.WIDE.U32 R30, R9.reuse, 0x20, R10 ;  /* 0x00000020091e4825 */ /* 0x040fe200078e000a */
[----:B------:R1:W5:Y:S03]  /*0e40*/  @P3 LDG.E.128 R240, desc[UR12][R26.64] ;  /* 0x0000000c1af03981 */ /* 0x000366000c1e1d00 */
[C---:B------:R-:W-:Y:S01]  /*0e50*/  @P4 IMAD.WIDE.U32 R32, R9.reuse, 0x20, R12 ;  /* 0x0000002009204825 */ /* 0x040fe200078e000c */
[----:B------:R1:W5:Y:S03]  /*0e60*/  @P3 LDG.E.128 R236, desc[UR12][R26.64+0x10] ;  /* 0x0000100c1aec3981 */ /* 0x000366000c1e1d00 */
[----:B------:R-:W-:Y:S01]  /*0e70*/  @P4 VIADD R9, R9, 0x80 ;  /* 0x0000008009094836 */ /* 0x000fe20000000000 */
[----:B------:R1:W5:Y:S03]  /*0e80*/  @P3 LDG.E.128 R92, desc[UR12][R28.64] ;  /* 0x0000000c1c5c3981 */ /* 0x000366000c1e1d00 */
[C---:B------:R-:W-:Y:S01]  /*0e90*/  @P5 IMAD.WIDE.U32 R34, R9.reuse, 0x20, R34 ;  /* 0x0000002009225825 */ /* 0x040fe200078e0022 */
[----:B------:R1:W5:Y:S03]  /*0ea0*/  @P3 LDG.E.128 R88, desc[UR12][R28.64+0x10] ;  /* 0x0000100c1c583981 */ /* 0x000366000c1e1d00 */
[C---:B------:R-:W-:Y:S01]  /*0eb0*/  @P5 IMAD.WIDE.U32 R36, R9.reuse, 0x20, R36 ;  /* 0x0000002009245825 */ /* 0x040fe200078e0024 */
[----:B------:R-:W-:Y:S01]  /*0ec0*/  @P5 IADD3 R9, PT, PT, R9, 0x80, RZ ;  /* 0x0000008009095810 */ /* 0x000fe20007ffe0ff */
[----:B------:R1:W5:Y:S04]  /*0ed0*/  @P4 LDG.E.128 R232, desc[UR12][R30.64] ;  /* 0x0000000c1ee84981 */ /* 0x000368000c1e1d00 */
[C---:B------:R-:W-:Y:S01]  /*0ee0*/  @P6 IMAD.WIDE.U32 R10, R9.reuse, 0x20, R38 ;  /* 0x00000020090a6825 */ /* 0x040fe200078e0026 */
[----:B------:R1:W5:Y:S03]  /*0ef0*/  @P4 LDG.E.128 R228, desc[UR12][R30.64+0x10] ;  /* 0x0000100c1ee44981 */ /* 0x000366000c1e1d00 */
[----:B------:R-:W-:Y:S01]  /*0f00*/  @P6 IMAD.WIDE.U32 R12, R9, 0x20, R40 ;  /* 0x00000020090c6825 */ /* 0x000fe200078e0028 */
        /* <DEDUP_REMOVED lines=10> */
[----:B--2---:R-:W2:Y:S04]  /*0fb0*/  @P0 LDG.E.128 R140, desc[UR12][R14.64] ;  /* 0x0000000c0e8c0981 */ /* 0x004ea8000c1e1d00 */
[----:B---3--:R-:W3:Y:S04]  /*0fc0*/  @P0 LDG.E.128 R136, desc[UR12][R14.64+0x10] ;  /* 0x0000100c0e880981 */ /* 0x008ee8000c1e1d00 */
[----:B----4-:R-:W4:Y:S04]  /*0fd0*/  @P1 LDG.E.128 R132, desc[UR12][R18.64] ;  /* 0x0000000c12841981 */ /* 0x010f28000c1e1d00 */
[----:B------:R-:W4:Y:S01]  /*0fe0*/  @P1 LDG.E.128 R44, desc[UR12][R18.64+0x10] ;  /* 0x0000100c122c1981 */ /* 0x000f22000c1e1d00 */
        /* <DEDUP_REMOVED lines=24> */
[----:B------:R-:W-:-:S02]  /*1170*/  @P6 CS2R R58, SRZ ;  /* 0x00000000003a6805 */ /* 0x000fc4000001ff00 */
[----:B------:R-:W-:Y:S02]  /*1180*/  @P6 CS2R R56, SRZ ;  /* 0x0000000000386805 */ /* 0x000fe4000001ff00 */
[----:B------:R-:W-:Y:S02]  /*1190*/  @P6 CS2R R62, SRZ ;  /* 0x00000000003e6805 */ /* 0x000fe4000001ff00 */
[----:B------:R-:W-:Y:S01]  /*11a0*/  @P6 CS2R R60, SRZ ;  /* 0x00000000003c6805 */ /* 0x000fe2000001ff00 */
[----:B--2---:R1:W-:Y:S04]  /*11b0*/  @P0 STL.64 [R1+0x30], R140 ;  /* 0x0000308c01000387 */ /* 0x0043e80000100a00 */
[----:B------:R1:W-:Y:S04]  /*11c0*/  @P0 STL.64 [R1+0x38], R142 ;  /* 0x0000388e01000387 */ /* 0x0003e80000100a00 */
[----:B---3--:R1:W-:Y:S04]  /*11d0*/  @P0 STL.64 [R1+0x20], R136 ;  /* 0x0000208801000387 */ /* 0x0083e80000100a00 */
[----:B------:R1:W-:Y:S04]  /*11e0*/  @P0 STL.64 [R1+0x28], R138 ;  /* 0x0000288a01000387 */ /* 0x0003e80000100a00 */
[----:B----4-:R1:W-:Y:S04]  /*11f0*/  @P1 STL.64 [R1+0x10], R132 ;  /* 0x0000108401001387 */ /* 0x0103e80000100a00 */
[----:B------:R1:W-:Y:S04]  /*1200*/  @P1 STL.64 [R1+0x18], R134 ;  /* 0x0000188601001387 */ /* 0x0003e80000100a00 */
[----:B------:R1:W-:Y:S04]  /*1210*/  @P1 STL.64 [R1], R44 ;  /* 0x0000002c01001387 */ /* 0x0003e80000100a00 */
[----:B------:R1:W-:Y:S02]  /*1220*/  @P1 STL.64 [R1+0x8], R46 ;  /* 0x0000082e01001387 */ /* 0x0003e40000100a00 */
.L_x_12808:
[----:B------:R-:W-:Y:S05]  /*1230*/  BSYNC.RECONVERGENT B0 ;  /* 0x0000000000007941 */ /* 0x000fea0003800200 */
.L_x_12806:
[----:B------:R-:W2:Y:S02]  /*1240*/  LDCU UR4, c[0x0][0x384] ;  /* 0x00007080ff0477ac */ /* 0x000ea40008000800 */
[----:B--2---:R-:W-:-:S06]  /*1250*/  UISETP.GE.AND UP0, UPT, UR22, UR4, UPT ;  /* 0x000000041600728c */ /* 0x004fcc000bf06270 */
[----:B------:R-:W-:-:S13]  /*1260*/  PLOP3.LUT P0, PT, PT, PT, UP0, 0x80, 0x8 ;  /* 0x000000000008781c */ /* 0x000fda0003f0f008 */
[----:B------:R-:W-:Y:S05]  /*1270*/  @P0 EXIT ;  /* 0x000000000000094d */ /* 0x000fea0003800000 */
[----:B------:R-:W-:Y:S01]  /*1280*/  IMAD.HI.U32 R9, R3, -0x2daee0ad, RZ ;  /* 0xd2511f5303097827 */ /* 0x000fe200078e00ff */
[----:B------:R-:W-:Y:S01]  /*1290*/  LOP3.LUT R17, R5, 0x7f, RZ, 0xc0, !PT ;  /* 0x0000007f05117812 */ /* 0x000fe200078ec0ff */
[----:B------:R-:W2:Y:S01]  /*12a0*/  LDCU UR23, c[0x0][0x404] ;  /* 0x00008080ff1777ac */ /* 0x000ea20008000800 */
[----:B------:R-:W-:Y:S01]  /*12b0*/  LOP3.LUT R6, R6, 0x3, RZ, 0xc0, !PT ;  /* 0x0000000306067812 */ /* 0x000fe200078ec0ff */
[C---:B01----:R-:W-:Y:S01]  /*12c0*/  IMAD.HI.U32 R10, R0.reuse, -0x326172a9, RZ ;  /* 0xcd9e8d57000a7827 */ /* 0x043fe200078e00ff */
[----:B------:R-:W-:Y:S01]  /*12d0*/  LOP3.LUT R9, R9, UR15, RZ, 0x3c, !PT ;  /* 0x0000000f09097c12 */ /* 0x000fe2000f8e3cff */
[----:B------:R-:W0:Y:S02]  /*12e0*/  LDCU UR24, c[0x0][0x388] ;  /* 0x00007100ff1877ac */ /* 0x000e240008000800 */
[----:B------:R-:W-:Y:S01]  /*12f0*/  IMAD R12, R0, -0x326172a9, RZ ;  /* 0xcd9e8d57000c7824 */ /* 0x000fe200078e02ff */
[----:B------:R-:W-:Y:S01]  /*1300*/  LOP3.LUT R10, R7, UR14, R10, 0x96, !PT ;  /* 0x0000000e070a7c12 */ /* 0x000fe2000f8e960a */
[----:B------:R-:W-:Y:S01]  /*1310*/  IMAD.HI.U32 R11, R9, -0x326172a9, RZ ;  /* 0xcd9e8d57090b7827 */ /* 0x000fe200078e00ff */
[----:B------:R-:W1:Y:S03]  /*1320*/  LDCU.U8 UR25, c[0x0][0x410] ;  /* 0x00008200ff1977ac */ /* 0x000e660008000000 */
[----:B------:R-:W-:Y:S01]  /*1330*/  IMAD R14, R3, -0x2daee0ad, RZ ;  /* 0xd2511f53030e7824 */ /* 0x000fe200078e02ff */
[----:B------:R-:W-:Y:S01]  /*1340*/  LOP3.LUT R11, R12, UR5, R11, 0x96, !PT ;  /* 0x000000050c0b7c12 */ /* 0x000fe2000f8e960b */
[C---:B------:R-:W-:Y:S01]  /*1350*/  IMAD.HI.U32 R13, R10.reuse, -0x2daee0ad, RZ ;  /* 0xd2511f530a0d7827 */ /* 0x040fe200078e00ff */
[----:B------:R-:W3:Y:S03]  /*1360*/  LDCU UR26, c[0x0][0x400] ;  /* 0x00008000ff1a77ac */ /* 0x000ee60008000800 */
[----:B------:R-:W-:Y:S01]  /*1370*/  IMAD R15, R10, -0x2daee0ad, RZ ;  /* 0xd2511f530a0f7824 */ /* 0x000fe200078e02ff */
[----:B------:R-:W-:Y:S01]  /*1380*/  LOP3.LUT R13, R14, UR6, R13, 0x96, !PT ;  /* 0x000000060e0d7c12 */ /* 0x000fe2000f8e960d */
[----:B------:R-:W-:Y:S01]  /*1390*/  IMAD.HI.U32 R10, R11, -0x2daee0ad, RZ ;  /* 0xd2511f530b0a7827 */ /* 0x000fe200078e00ff */
[----:B------:R-:W-:-:S03]  /*13a0*/  UPLOP3.LUT UP1, UPT, UPT, UPT, UPT, 0x40, 0x4 ;  /* 0x000000000004789c */ /* 0x000fc60003f2e870 */
        /* <DEDUP_REMOVED lines=30> */
[----:B------:R-:W4:Y:S01]  /*1590*/  LDCU.64 UR20, c[0x0][0x380] ;  /* 0x00007000ff1477ac */ /* 0x000f220008000a00 */
[----:B------:R-:W-:-:S04]  /*15a0*/  IMAD.HI.U32 R11, R10, -0x326172a9, RZ ;  /* 0xcd9e8d570a0b7827 */ /* 0x000fc800078e00ff */
[----:B------:R-:W-:Y:S01]  /*15b0*/  IMAD.SHL.U32 R5, R5, 0x2, RZ ;  /* 0x0000000205057824 */ /* 0x000fe200078e00ff */
[----:B------:R-:W-:Y:S01]  /*15c0*/  LOP3.LUT R11, R12, UR9, R11, 0x96, !PT ;  /* 0x000000090c0b7c12 */ /* 0x000fe2000f8e960b */
[----:B------:R-:W-:Y:S01]  /*15d0*/  IMAD.HI.U32 R13, R9, -0x2daee0ad, RZ ;  /* 0xd2511f53090d7827 */ /* 0x000fe200078e00ff */
[----:B------:R-:W-:Y:S02]  /*15e0*/  VIADDMNMX R12, R17, -R4, RZ, !PT ;  /* 0x80000004110c7246 */ /* 0x000fe400078001ff */
[----:B------:R-:W-:Y:S01]  /*15f0*/  LOP3.LUT R5, R5, 0xffffff00, RZ, 0xc0, !PT ;  /* 0xffffff0005057812 */ /* 0x000fe200078ec0ff */
[----:B------:R-:W-:Y:S01]  /*1600*/  IMAD R15, R10, -0x326172a9, RZ ;  /* 0xcd9e8d570a0f7824 */ /* 0x000fe200078e02ff */
[----:B------:R-:W-:Y:S01]  /*1610*/  VIMNMX R12, PT, PT, R12, 0x20, PT ;  /* 0x000000200c0c7848 */ /* 0x000fe20003fe0100 */
[----:B------:R-:W-:Y:S01]  /*1620*/  IMAD R8, R8, -0x20, R17 ;  /* 0xffffffe008087824 */ /* 0x000fe200078e0211 */
[----:B------:R-:W-:Y:S01]  /*1630*/  LOP3.LUT R13, R14, UR10, R13, 0x96, !PT ;  /* 0x0000000a0e0d7c12 */ /* 0x000fe2000f8e960d */
[----:B------:R-:W-:-:S02]  /*1640*/  IMAD R9, R9, -0x2daee0ad, RZ ;  /* 0xd2511f5309097824 */ /* 0x000fc400078e02ff */
[----:B------:R-:W-:Y:S01]  /*1650*/  IMAD R12, R12, 0x8, R5 ;  /* 0x000000080c0c7824 */ /* 0x000fe200078e0205 */
[----:B------:R-:W-:Y:S01]  /*1660*/  VIMNMX R8, PT, PT, RZ, R8, !PT ;  /* 0x00000008ff087248 */ /* 0x000fe20007fe0100 */
[----:B------:R-:W-:-:S03]  /*1670*/  IMAD.HI.U32 R10, R13, -0x326172a9, RZ ;  /* 0xcd9e8d570d0a7827 */ /* 0x000fc600078e00ff */
[----:B------:R-:W-:Y:S01]  /*1680*/  I2FP.F32.U32 R12, R12 ;  /* 0x0000000c000c7245 */ /* 0x000fe20000201000 */
[----:B------:R-:W-:Y:S01]  /*1690*/  IMAD.HI.U32 R4, R11, -0x2daee0ad, RZ ;  /* 0xd2511f530b047827 */ /* 0x000fe200078e00ff */
[----:B------:R-:W-:Y:S01]  /*16a0*/  LOP3.LUT R10, R15, UR11, R10, 0x96, !PT ;  /* 0x0000000b0f0a7c12 */ /* 0x000fe2000f8e960a */
[----:B------:R-:W0:Y:S01]  /*16b0*/  LDCU.128 UR8, c[0x0][0x3f0] ;  /* 0x00007e00ff0877ac */ /* 0x000e220008000c00 */
[----:B------:R0:W0:Y:S01]  /*16c0*/  MUFU.RCP R211, R12 ;  /* 0x0000000c00d37308 */ /* 0x0000220000001000 */
[----:B------:R-:W-:Y:S01]  /*16d0*/  VIMNMX R8, PT, PT, R8, 0x20, PT ;  /* 0x0000002008087848 */ /* 0x000fe20003fe0100 */
[----:B------:R-:W-:Y:S01]  /*16e0*/  IMAD R14, R13, -0x326172a9, RZ ;  /* 0xcd9e8d570d0e7824 */ /* 0x000fe200078e02ff */
[----:B------:R-:W-:Y:S01]  /*16f0*/  LOP3.LUT R9, R9, UR18, R4, 0x96, !PT ;  /* 0x0000001209097c12 */ /* 0x000fe2000f8e9604 */
[----:B------:R-:W-:Y:S01]  /*1700*/  IMAD R11, R11, -0x2daee0ad, RZ ;  /* 0xd2511f530b0b7824 */ /* 0x000fe200078e02ff */
[----:B------:R-:W-:Y:S01]  /*1710*/  LEA R210, R8, R5, 0x3 ;  /* 0x0000000508d27211 */ /* 0x000fe200078e18ff */
[----:B------:R-:W-:-:S04]  /*1720*/  IMAD.HI.U32 R4, R10, -0x2daee0ad, RZ ;  /* 0xd2511f530a047827 */ /* 0x000fc800078e00ff */
[----:B------:R-:W-:Y:S01]  /*1730*/  IMAD.HI.U32 R13, R9, -0x326172a9, RZ ;  /* 0xcd9e8d57090d7827 */ /* 0x000fe200078e00ff */
[----:B------:R-:W-:Y:S01]  /*1740*/  LOP3.LUT R4, R11, UR16, R4, 0x96, !PT ;  /* 0x000000100b047c12 */ /* 0x000fe2000f8e9604 */
[----:B------:R-:W0:Y:S02]  /*1750*/  LDCU.64 UR16, c[0x0][0x408] ;  /* 0x00008100ff1077ac */ /* 0x000e240008000a00 */
[----:B------:R-:W-:Y:S01]  /*1760*/  IMAD R171, R10, -0x2daee0ad, RZ ;  /* 0xd2511f530aab7824 */ /* 0x000fe200078e02ff */
[----:B------:R-:W-:Y:S01]  /*1770*/  LOP3.LUT R5, R14, UR19, R13, 0x96, !PT ;  /* 0x000000130e057c12 */ /* 0x000fe2000f8e960d */
[----:B------:R-:W-:Y:S01]  /*1780*/  IMAD.MOV.U32 R8, RZ, RZ, RZ ;  /* 0x000000ffff087224 */ /* 0x000fe200078e00ff */
[----:B------:R-:W0:Y:S01]  /*1790*/  LDCU.64 UR18, c[0x0][0x3a0] ;  /* 0x00007400ff1277ac */ /* 0x000e220008000a00 */
[----:B-1234-:R-:W-:-:S07]  /*17a0*/  IMAD R10, R9, -0x326172a9, RZ ;  /* 0xcd9e8d57090a7824 */ /* 0x01efce00078e02ff */
.L_x_13534:
[----:B0-----:R-:W-:-:S06]  /*17b0*/  UIMAD.WIDE UR4, UR22, 0x4, UR8 ;  /* 0x00000004160478a5 */ /* 0x001fcc000f8e0208 */
[----:B-1234-:R-:W-:Y:S01]  /*17c0*/  IMAD.U32 R132, RZ, RZ, UR4 ;  /* 0x00000004ff847e24 */ /* 0x01efe2000f8e00ff */
        /* <DEDUP_REMOVED lines=14> */
[----:B------:R-:W-:-:S05]  /*18b0*/  PLOP3.LUT P0, PT, PT, PT, UP2, 0x80, 0x8 ;  /* 0x000000000008781c */ /* 0x000fca0003f0f028 */
[----:B------:R-:W-:-:S04]  /*18c0*/  @UP2 UIADD3 UR4, UPT, UPT, UR27, -0x1, URZ ;  /* 0xffffffff1b042890 */ /* 0x000fc8000fffe0ff */
[----:B------:R-:W-:-:S04]  /*18d0*/  @UP2 UIMAD UR4, UR4, UR24, URZ ;  /* 0x00000018040422a4 */ /* 0x000fc8000f8e02ff */
[----:B------:R-:W-:-:S04]  /*18e0*/  @UP2 USHF.R.S32.HI UR7, URZ, 0x1f, UR4 ;  /* 0x0000001fff072899 */ /* 0x000fc80008011404 */
[----:B------:R-:W-:Y:S01]  /*18f0*/  @UP2 ULEA.HI UR7, UR7, UR4, URZ, 0x3 ;  /* 0x0000000407072291 */ /* 0x000fe2000f8f18ff */
[----:B--2---:R-:W-:-:S05]  /*1900*/  R2UR UR4, R132 ;  /* 0x00000000840472ca */ /* 0x004fca00000e0000 */
[----:B------:R-:W-:-:S05]  /*1910*/  IMAD.U32 R132, RZ, RZ, UR7 ;  /* 0x00000007ff847e24 */ /* 0x000fca000f8e00ff */
[----:B0-----:R-:W-:Y:S01]  /*1920*/  @P0 LEA.HI.SX32 R172, R132, R252, 0x1d ;  /* 0x000000fc84ac0211 */ /* 0x001fe200078feaff */
[----:B------:R-:W-:Y:S01]  /*1930*/  IMAD.U32 R132, RZ, RZ, UR6 ;  /* 0x00000006ff847e24 */ /* 0x000fe2000f8e00ff */
[----:B------:R-:W-:-:S04]  /*1940*/  ISETP.GE.U32.AND P0, PT, R2, 0x80, PT ;  /* 0x000000800200780c */ /* 0x000fc80003f06070 */
[----:B------:R-:W-:-:S09]  /*1950*/  LEA.HI.SX32 R173, R132, R252, 0x1d ;  /* 0x000000fc84ad7211 */ /* 0x000fd200078feaff */
[----:B-----5:R-:W-:Y:S05]  /*1960*/  @!P0 BRA `(.L_x_12810) ;  /* 0x0000006c00748947 */ /* 0x020fea0003800000 */
[----:B------:R-:W-:-:S04]  /*1970*/  UISETP.NE.U32.AND UP0, UPT, UR18, URZ, UPT ;  /* 0x000000ff1200728c */ /* 0x000fc8000bf05070 */
[----:B------:R-:W-:Y:S01]  /*1980*/  UISETP.NE.AND.EX UP0, UPT, UR19, URZ, UPT, UP0 ;  /* 0x000000ff1300728c */ /* 0x000fe2000bf05300 */
[----:B------:R-:W-:Y:S10]  /*1990*/  BRA.U !UP2, `(.L_x_12811) ;  /* 0x000000010a0c7547 */ /* 0x000ff4000b800000 */
[----:B------:R-:W0:Y:S02]  /*19a0*/  LDC.64 R44, c[0x0][0x390] ;  /* 0x0000e400ff2c7b82 */ /* 0x000e240000000a00 */
[----:B0-----:R-:W-:-:S06]  /*19b0*/  IMAD.WIDE.U32 R44, R172, 0x10, R44 ;  /* 0x00000010ac2c7825 */ /* 0x001fcc00078e002c */
[----:B------:R-:W5:Y:S02]  /*19c0*/  LDG.E.128 R44, desc[UR12][R44.64] ;  /* 0x0000000c2c2c7981 */ /* 0x000f64000c1e1d00 */
.L_x_12811:
        /* <DEDUP_REMOVED lines=25> */
.L_x_12816:
        /* <DEDUP_REMOVED lines=12> */
.L_x_12818:
[----:B------:R-:W-:Y:S05]  /*1c20*/  BSYNC.RECONVERGENT B2 ;  /* 0x0000000000027941 */ /* 0x000fea0003800200 */
.L_x_12817:
        /* <DEDUP_REMOVED lines=61> */
.L_x_12815:
[----:B------:R-:W-:Y:S05]  /*2000*/  BSYNC.RECONVERGENT B1 ;  /* 0x0000000000017941 */ /* 0x000fea0003800200 */
.L_x_12814:
        /* <DEDUP_REMOVED lines=11> */
.L_x_12813:
        /* <DEDUP_REMOVED lines=22> */
.L_x_12822:
        /* <DEDUP_REMOVED lines=12> */
.L_x_12824:
[----:B------:R-:W-:Y:S05]  /*22e0*/  BSYNC.RECONVERGENT B2 ;  /* 0x0000000000027941 */ /* 0x000fea0003800200 */
.L_x_12823:
        /* <DEDUP_REMOVED lines=60> */
[----:B------:R-:W-:Y:S01]  /*26b0*/  IMAD.MOV.U32 R12, RZ, RZ, R14 ;  /* 0x000000ffff0c7224 */ /* 0x000fe200078e000e */
[----:B------:R-:W-:-:S07]  /*26c0*/  LOP3.LUT R5, R134, UR5, R13, 0x96, !PT ;  /* 0x0000000586057c12 */ /* 0x000fce000f8e960d */
.L_x_12821:
[----:B------:R-:W-:Y:S05]  /*26d0*/  BSYNC.RECONVERGENT B1 ;  /* 0x0000000000017941 */ /* 0x000fea0003800200 */
.L_x_12820:
[----:B------:R-:W-:Y:S01]  /*26e0*/  I2FP.F32.U32 R12, R12 ;  /* 0x0000000c000c7245 */ /* 0x000fe20000201000 */
[----:B------:R-:W-:-:S05]  /*26f0*/  HFMA2 R13, -RZ, RZ, 0.1171875, 0 ;  /* 0x2f800000ff0d7431 */ /* 0x000fca00000001ff */
[----:B------:R-:W-:Y:S01]  /*2700*/  FFMA.FTZ R12, R12, R13, 1.1641532182693481445e-10 ;  /* 0x2f0000000c0c7423 */ /* 0x000fe2000001000d */
[----:B------:R-:W-:-:S04]  /*2710*/  PRMT R13, R40, 0x7632, R13 ;  /* 0x00007632280d7816 */ /* 0x000fc8000000000d */
[----:B------:R-:W-:Y:S01]  /*2720*/  FSETP.GTU.FTZ.AND P2, PT, R12, UR23, PT ;  /* 0x000000170c007c0b */ /* 0x000fe2000bf5c000 */
[----:B------:R-:W-:Y:S01]  /*2730*/  IMAD.U32 R13, R13, 0x10000, RZ ;  /* 0x000100000d0d7824 */ /* 0x000fe200078e00ff */
[----:B-----5:R-:W-:-:S05]  /*2740*/  PRMT R12, R44, 0x7632, R12 ;  /* 0x000076322c0c7816 */ /* 0x020fca000000000c */
[----:B------:R-:W-:-:S04]  /*2750*/  IMAD.U32 R12, R12, 0x10000, RZ ;  /* 0x000100000c0c7824 */ /* 0x000fc800078e00ff */
[----:B------:R-:W-:-:S04]  /*2760*/  FMUL.FTZ R12, R12, UR17 ;  /* 0x000000110c0c7c20 */ /* 0x000fc80008410000 */
[----:B------:R-:W-:-:S05]  /*2770*/  FMUL.FTZ R12, R12, UR16 ;  /* 0x000000100c0c7c20 */ /* 0x000fca0008410000 */
[----:B------:R-:W-:-:S05]  /*2780*/  FSEL R12, R12, RZ, !P2 ;  /* 0x000000ff0c0c7208 */ /* 0x000fca0005000000 */
[----:B------:R-:W-:Y:S01]  /*2790*/  FFMA.FTZ R12, R12, R121, R13 ;  /* 0x000000790c0c7223 */ /* 0x000fe2000001000d */
[----:B------:R-:W-:-:S07]  /*27a0*/  SEL R13, RZ, 0x1, P2 ;  /* 0x00000001ff0d7807 */ /* 0x000fce0001000000 */
.L_x_12819:
        /* <DEDUP_REMOVED lines=21> */
.L_x_12828:
        /* <DEDUP_REMOVED lines=12> */
.L_x_12830:
[----:B------:R-:W-:Y:S05]  /*29c0*/  BSYNC.RECONVERGENT B2 ;  /* 0x0000000000027941 */ /* 0x000fea0003800200 */
.L_x_12829:
        /* <DEDUP_REMOVED lines=60> */
[----:B------:R-:W-:Y:S02]  /*2d90*/  LOP3.LUT R5, R174, UR5, R15, 0x96, !PT ;  /* 0x00000005ae057c12 */ /* 0x000fe4000f8e960f */
[----:B------:R-:W-:-:S07]  /*2da0*/  MOV R14, R6 ;  /* 0x00000006000e7202 */ /* 0x000fce0000000f00 */
.L_x_12827:
[----:B------:R-:W-:Y:S05]  /*2db0*/  BSYNC.RECONVERGENT B1 ;  /* 0x0000000000017941 */ /* 0x000fea0003800200 */
.L_x_12826:
        /* <DEDUP_REMOVED lines=10> */
[----:B------:R-:W-:-:S07]  /*2e60*/  FFMA.FTZ R14, R14, R122, R6 ;  /* 0x0000007a0e0e7223 */ /* 0x000fce0000010006 */
.L_x_12825:
        /* <DEDUP_REMOVED lines=22> */
.L_x_12834:
        /* <DEDUP_REMOVED lines=12> */
.L_x_12836:
[----:B------:R-:W-:Y:S05]  /*3090*/  BSYNC.RECONVERGENT B2 ;  /* 0x0000000000027941 */ /* 0x000fea0003800200 */
.L_x_12835:
        /* <DEDUP_REMOVED lines=62> */
.L_x_12833:
[----:B------:R-:W-:Y:S05]  /*3480*/  BSYNC.RECONVERGENT B1 ;  /* 0x0000000000017941 */ /* 0x000fea0003800200 */
.L_x_12832:
[----:B------:R-:W-:Y:S01]  /*3490*/  I2FP.F32.U32 R16, R16 ;  /* 0x0000001000107245 */ /* 0x000fe20000201000 */
[----:B------:R-:W-:-:S04]  /*34a0*/  IMAD.MOV.U32 R17, RZ, RZ, 0x2f800000 ;  /* 0x2f800000ff117424 */ /* 0x000fc800078e00ff */
[----:B------:R-:W-:Y:S01]  /*34b0*/  FFMA.FTZ R16, R16, R17, 1.1641532182693481445e-10 ;  /* 0x2f00000010107423 */ /* 0x000fe20000010011 */
[----:B------:R-:W-:-:S04]  /*34c0*/  PRMT R17, R41, 0x7632, R17 ;  /* 0x0000763229117816 */ /* 0x000fc80000000011 */
[----:B------:R-:W-:Y:S02]  /*34d0*/  FSETP.GTU.FTZ.AND P2, PT, R16, UR23, PT ;  /* 0x0000001710007c0b */ /* 0x000fe4000bf5c000 */
[----:B-----5:R-:W-:Y:S02]  /*34e0*/  PRMT R16, R45, 0x7632, R16 ;  /* 0x000076322d107816 */ /* 0x020fe40000000010 */
[----:B------:R-:W-:-:S03]  /*34f0*/  SHF.L.U32 R17, R17, 0x10, RZ ;  /* 0x0000001011117819 */ /* 0x000fc600000006ff */
[----:B------:R-:W-:-:S04]  /*3500*/  IMAD.U32 R16, R16, 0x10000, RZ ;  /* 0x0001000010107824 */ /* 0x000fc800078e00ff */
[----:B------:R-:W-:-:S04]  /*3510*/  FMUL.FTZ R16, R16, UR17 ;  /* 0x0000001110107c20 */ /* 0x000fc80008410000 */
[----:B------:R-:W-:-:S05]  /*3520*/  FMUL.FTZ R16, R16, UR16 ;  /* 0x0000001010107c20 */ /* 0x000fca0008410000 */
[----:B------:R-:W-:-:S05]  /*3530*/  FSEL R16, R16, RZ, !P2 ;  /* 0x000000ff10107208 */ /* 0x000fca0005000000 */
[----:B------:R-:W-:Y:S01]  /*3540*/  FFMA.FTZ R16, R16, R123, R17 ;  /* 0x0000007b10107223 */ /* 0x000fe20000010011 */
[----:B------:R-:W-:-:S07]  /*3550*/  SEL R17, RZ, 0x1, P2 ;  /* 0x00000001ff117807 */ /* 0x000fce0001000000 */
.L_x_12831:
        /* <DEDUP_REMOVED lines=21> */
.L_x_12840:
        /* <DEDUP_REMOVED lines=12> */
.L_x_12842:
[----:B------:R-:W-:Y:S05]  /*3770*/  BSYNC.RECONVERGENT B2 ;  /* 0x0000000000027941 */ /* 0x000fea0003800200 */
.L_x_12841:
        /* <DEDUP_REMOVED lines=60> */
[----:B------:R-:W-:Y:S01]  /*3b40*/  MOV R10, R18 ;  /* 0x00000012000a7202 */ /* 0x000fe20000000f00 */
[----:B------:R-:W-:-:S07]  /*3b50*/  IMAD.MOV.U32 R18, RZ, RZ, R6 ;  /* 0x000000ffff127224 */ /* 0x000fce00078e0006 */
.L_x_12839:
[----:B------:R-:W-:Y:S05]  /*3b60*/  BSYNC.RECONVERGENT B1 ;  /* 0x0000000000017941 */ /* 0x000fea0003800200 */
.L_x_12838:
[----:B------:R-:W-:Y:S01]  /*3b70*/  I2FP.F32.U32 R6, R18 ;  /* 0x0000001200067245 */ /* 0x000fe20000201000 */
[----:B------:R-:W-:-:S05]  /*3b80*/  HFMA2 R18, -RZ, RZ, 0.1171875, 0 ;  /* 0x2f800000ff127431 */ /* 0x000fca00000001ff */
[----:B------:R-:W-:Y:S01]  /*3b90*/  FFMA.FTZ R6, R6, R18, 1.1641532182693481445e-10 ;  /* 0x2f00000006067423 */ /* 0x000fe20000010012 */
[----:B------:R-:W-:-:S04]  /*3ba0*/  IMAD.U32 R18, R42, 0x10000, RZ ;  /* 0x000100002a127824 */ /* 0x000fc800078e00ff */
[----:B------:R-:W-:Y:S01]  /*3bb0*/  FSETP.GTU.FTZ.AND P2, PT, R6, UR23, PT ;  /* 0x0000001706007c0b */ /* 0x000fe2000bf5c000 */
[----:B-----5:R-:W-:-:S04]  /*3bc0*/  IMAD.U32 R6, R46, 0x10000, RZ ;  /* 0x000100002e067824 */ /* 0x020fc800078e00ff */
[----:B------:R-:W-:-:S04]  /*3bd0*/  FMUL.FTZ R6, R6, UR17 ;  /* 0x0000001106067c20 */ /* 0x000fc80008410000 */
[----:B------:R-:W-:-:S05]  /*3be0*/  FMUL.FTZ R6, R6, UR16 ;  /* 0x0000001006067c20 */ /* 0x000fca0008410000 */
[----:B------:R-:W-:-:S05]  /*3bf0*/  FSEL R6, R6, RZ, !P2 ;  /* 0x000000ff06067208 */ /* 0x000fca0005000000 */
[----:B------:R-:W-:Y:S01]  /*3c00*/  FFMA.FTZ R18, R6, R116, R18 ;  /* 0x0000007406127223 */ /* 0x000fe20000010012 */
[----:B------:R-:W-:-:S04]  /*3c10*/  SEL R6, RZ, 0x1, P2 ;  /* 0x00000001ff067807 */ /* 0x000fc80001000000 */
[----:B------:R-:W-:-:S07]  /*3c20*/  PRMT R19, R6, 0x7610, R19 ;  /* 0x0000761006137816 */ /* 0x000fce0000000013 */
.L_x_12837:
[----:B------:R-:W-:Y:S01]  /*3c30*/  @!P1 PRMT R6, R42, 0x7632, R6 ;  /* 0x000076322a069816 */ /* 0x000fe20000000006 */
[----:B------:R-:W-:Y:S01]  /*3c40*/  @!P1 IMAD.MOV.U32 R24, RZ, RZ, R174 ;  /* 0x000000ffff189224 */ /* 0x000fe200078e00ae */
[----:B------:R-:W-:Y:S02]  /*3c50*/  F2FP.BF16.F32.PACK_AB R134, RZ, R18 ;  /* 0x00000012ff86723e */ /* 0x000fe400000010ff */
        /* <DEDUP_REMOVED lines=19> */
.L_x_12846:
        /* <DEDUP_REMOVED lines=12> */
.L_x_12848:
[----:B------:R-:W-:Y:S05]  /*3e50*/  BSYNC.RECONVERGENT B2 ;  /* 0x0000000000027941 */ /* 0x000fea0003800200 */
.L_x_12847:
        /* <DEDUP_REMOVED lines=62> */
.L_x_12845:
[----:B------:R-:W-:Y:S05]  /*4240*/  BSYNC.RECONVERGENT B1 ;  /* 0x0000000000017941 */ /* 0x000fea0003800200 */
.L_x_12844:
[----:B------:R-:W-:Y:S01]  /*4250*/  I2FP.F32.U32 R20, R20 ;  /* 0x0000001400147245 */ /* 0x000fe20000201000 */
[----:B------:R-:W-:-:S04]  /*4260*/  IMAD.MOV.U32 R21, RZ, RZ, 0x2f800000 ;  /* 0x2f800000ff157424 */ /* 0x000fc800078e00ff */
[----:B------:R-:W-:Y:S01]  /*4270*/  FFMA.FTZ R20, R20, R21, 1.1641532182693481445e-10 ;  /* 0x2f00000014147423 */ /* 0x000fe20000010015 */
[----:B------:R-:W-:-:S04]  /*4280*/  PRMT R21, R42, 0x7632, R21 ;  /* 0x000076322a157816 */ /* 0x000fc80000000015 */
[----:B------:R-:W-:Y:S01]  /*4290*/  FSETP.GTU.FTZ.AND P2, PT, R20, UR23, PT ;  /* 0x0000001714007c0b */ /* 0x000fe2000bf5c000 */
[----:B------:R-:W-:Y:S01]  /*42a0*/  IMAD.U32 R21, R21, 0x10000, RZ ;  /* 0x0001000015157824 */ /* 0x000fe200078e00ff */
[----:B-----5:R-:W-:-:S04]  /*42b0*/  PRMT R20, R46, 0x7632, R20 ;  /* 0x000076322e147816 */ /* 0x020fc80000000014 */
[----:B------:R-:W-:-:S05]  /*42c0*/  SHF.L.U32 R20, R20, 0x10, RZ ;  /* 0x0000001014147819 */ /* 0x000fca00000006ff */
[----:B------:R-:W-:-:S04]  /*42d0*/  FMUL.FTZ R20, R20, UR17 ;  /* 0x0000001114147c20 */ /* 0x000fc80008410000 */
[----:B------:R-:W-:-:S05]  /*42e0*/  FMUL.FTZ R20, R20, UR16 ;  /* 0x0000001014147c20 */ /* 0x000fca0008410000 */
[----:B------:R-:W-:-:S05]  /*42f0*/  FSEL R20, R20, RZ, !P2 ;  /* 0x000000ff14147208 */ /* 0x000fca0005000000 */
[----:B------:R-:W-:Y:S01]  /*4300*/  FFMA.FTZ R20, R20, R117, R21 ;  /* 0x0000007514147223 */ /* 0x000fe20000010015 */
[----:B------:R-:W-:-:S07]  /*4310*/  SEL R21, RZ, 0x1, P2 ;  /* 0x00000001ff157807 */ /* 0x000fce0001000000 */
.L_x_12843:
        /* <DEDUP_REMOVED lines=21> */
.L_x_12852:
        /* <DEDUP_REMOVED lines=12> */
.L_x_12854:
[----:B------:R-:W-:Y:S05]  /*4530*/  BSYNC.RECONVERGENT B2 ;  /* 0x0000000000027941 */ /* 0x000fea0003800200 */
.L_x_12853:
        /* <DEDUP_REMOVED lines=62> */
.L_x_12851:
[----:B------:R-:W-:Y:S05]  /*4920*/  BSYNC.RECONVERGENT B1 ;  /* 0x0000000000017941 */ /* 0x000fea0003800200 */
.L_x_12850:
[----:B------:R-:W-:Y:S01]  /*4930*/  I2FP.F32.U32 R6, R22 ;  /* 0x0000001600067245 */ /* 0x000fe20000201000 */
[----:B------:R-:W-:-:S04]  /*4940*/  IMAD.MOV.U32 R22, RZ, RZ, 0x2f800000 ;  /* 0x2f800000ff167424 */ /* 0x000fc800078e00ff */
[----:B------:R-:W-:Y:S01]  /*4950*/  FFMA.FTZ R6, R6, R22, 1.1641532182693481445e-10 ;  /* 0x2f00000006067423 */ /* 0x000fe20000010016 */
[----:B------:R-:W-:-:S04]  /*4960*/  SHF.L.U32 R22, R43, 0x10, RZ ;  /* 0x000000102b167819 */ /* 0x000fc800000006ff */
        /* <DEDUP_REMOVED lines=8> */
.L_x_12849:
[----:B------:R-:W-:Y:S02]  /*49f0*/  @!P1 PRMT R6, R43, 0x7632, R6 ;  /* 0x000076322b069816 */ /* 0x000fe40000000006 */
[----:B------:R-:W-:Y:S02]  /*4a00*/  F2FP.BF16.F32.PACK_AB R179, RZ, R22 ;  /* 0x00000016ffb3723e */ /* 0x000fe400000010ff */
[----:B------:R-:W-:Y:S01]  /*4a10*/  @!P1 MOV R176, R178 ;  /* 0x000000b200b09202 */ /* 0x000fe20000000f00 */
[----:B------:R-:W-:Y:S02]  /*4a20*/  @!P1 IMAD.U32 R24, R6, 0x10000, RZ ;  /* 0x0001000006189824 */ /* 0x000fe400078e00ff */
        /* <DEDUP_REMOVED lines=18> */
.L_x_12858:
        /* <DEDUP_REMOVED lines=12> */
.L_x_12860:
[----:B------:R-:W-:Y:S05]  /*4c10*/  BSYNC.RECONVERGENT B2 ;  /* 0x0000000000027941 */ /* 0x000fea0003800200 */
.L_x_12859:
        /* <DEDUP_REMOVED lines=58> */
[----:B------:R-:W-:Y:S01]  /*4fc0*/  IMAD.MOV.U32 R6, RZ, RZ, RZ ;  /* 0x000000ffff067224 */ /* 0x000fe200078e00ff */
[----:B------:R-:W-:Y:S01]  /*4fd0*/  MOV R10, R24 ;  /* 0x00000018000a7202 */ /* 0x000fe20000000f00 */
[----:B------:R-:W-:Y:S01]  /*4fe0*/  IMAD.MOV.U32 R24, RZ, RZ, R178 ;  /* 0x000000ffff187224 */ /* 0x000fe200078e00b2 */
[----:B------:R-:W-:-:S07]  /*4ff0*/  LOP3.LUT R5, R174, UR5, R25, 0x96, !PT ;  /* 0x00000005ae057c12 */ /* 0x000fce000f8e9619 */
.L_x_12857:
[----:B------:R-:W-:Y:S05]  /*5000*/  BSYNC.RECONVERGENT B1 ;  /* 0x0000000000017941 */ /* 0x000fea0003800200 */
.L_x_12856:
        /* <DEDUP_REMOVED lines=13> */
.L_x_12855:
[----:B------:R-:W-:Y:S02]  /*50e0*/  F2FP.BF16.F32.PACK_AB R174, RZ, R24 ;  /* 0x00000018ffae723e */ /* 0x000fe400000010ff */
[----:B------:R-:W-:Y:S02]  /*50f0*/  PRMT R132, R132, 0x5410, R135 ;  /* 0x0000541084847816 */ /* 0x000fe40000000087 */
[----:B------:R-:W-:Y:S02]  /*5100*/  PRMT R134, R134, 0x5410, R177 ;  /* 0x0000541086867816 */ /* 0x000fe400000000b1 */
[----:B------:R-:W-:Y:S02]  /*5110*/  PRMT R133, R133, 0x5410, R171 ;  /* 0x0000541085857816 */ /* 0x000fe400000000ab */
[----:B------:R-:W-:Y:S01]  /*5120*/  PRMT R135, R179, 0x5410, R174 ;  /* 0x00005410b3877816 */ /* 0x000fe200000000ae */
[----:B------:R-:W-:Y:S06]  /*5130*/  BRA `(.L_x_12861) ;  /* 0x0000003400147947 */ /* 0x000fec0003800000 */
.L_x_12812:
        /* <DEDUP_REMOVED lines=20> */
.L_x_12865:
        /* <DEDUP_REMOVED lines=12> */
.L_x_12867:
[----:B------:R-:W-:Y:S05]  /*5340*/  BSYNC.RECONVERGENT B2 ;  /* 0x0000000000027941 */ /* 0x000fea0003800200 */
.L_x_12866:
        /* <DEDUP_REMOVED lines=61> */
.L_x_12864:
[----:B------:R-:W-:Y:S05]  /*5720*/  BSYNC.RECONVERGENT B1 ;  /* 0x0000000000017941 */ /* 0x000fea0003800200 */
.L_x_12863:
[----:B------:R-:W-:Y:S01]  /*5730*/  I2FP.F32.U32 R6, R9 ;  /* 0x0000000900067245 */ /* 0x000fe20000201000 */
[----:B------:R-:W-:-:S04]  /*5740*/  IMAD.MOV.U32 R9, RZ, RZ, 0x2f800000 ;  /* 0x2f800000ff097424 */ /* 0x000fc800078e00ff */
[----:B------:R-:W-:Y:S01]  /*5750*/  FFMA.FTZ R6, R6, R9, 1.1641532182693481445e-10 ;  /* 0x2f00000006067423 */ /* 0x000fe20000010009 */
[----:B-----5:R-:W-:-:S04]  /*5760*/  IMAD.U32 R9, R44, 0x10000, RZ ;  /* 0x000100002c097824 */ /* 0x020fc800078e00ff */
[----:B------:R-:W-:Y:S01]  /*5770*/  FMUL.FTZ R9, R9, UR17 ;  /* 0x0000001109097c20 */ /* 0x000fe20008410000 */
[----:B------:R-:W-:-:S03]  /*5780*/  FSETP.GTU.FTZ.AND P1, PT, R6, UR23, PT ;  /* 0x0000001706007c0b */ /* 0x000fc6000bf3c000 */
[----:B------:R-:W-:Y:S01]  /*5790*/  FMUL.FTZ R9, R9, UR16 ;  /* 0x0000001009097c20 */ /* 0x000fe20008410000 */
[----:B------:R-:W-:-:S04]  /*57a0*/  SEL R11, RZ, 0x1, P1 ;  /* 0x00000001ff0b7807 */ /* 0x000fc80000800000 */
[----:B------:R-:W-:-:S05]  /*57b0*/  FSEL R9, R9, RZ, !P1 ;  /* 0x000000ff09097208 */ /* 0x000fca0004800000 */
[----:B------:R-:W-:-:S07]  /*57c0*/  FMUL.FTZ R9, R9, R120 ;  /* 0x0000007809097220 */ /* 0x000fce0000410000 */
.L_x_12862:
        /* <DEDUP_REMOVED lines=17> */
.L_x_12871:
        /* <DEDUP_REMOVED lines=12> */
.L_x_12873:
[----:B------:R-:W-:Y:S05]  /*59a0*/  BSYNC.RECONVERGENT B2 ;  /* 0x0000000000027941 */ /* 0x000fea0003800200 */
.L_x_12872:
        /* <DEDUP_REMOVED lines=62> */
.L_x_12870:
[----:B------:R-:W-:Y:S05]  /*5d90*/  BSYNC.RECONVERGENT B1 ;  /* 0x0000000000017941 */ /* 0x000fea0003800200 */
.L_x_12869:
        /* <DEDUP_REMOVED lines=11> */
.L_x_12868:
        /* <DEDUP_REMOVED lines=17> */
.L_x_12877:
        /* <DEDUP_REMOVED lines=12> */
.L_x_12879:
[----:B------:R-:W-:Y:S05]  /*6020*/  BSYNC.RECONVERGENT B2 ;  /* 0x0000000000027941 */ /* 0x000fea0003800200 */
.L_x_12878:
        /* <DEDUP_REMOVED lines=51> */
[----:B------:R-:W-:Y:S01]  /*6360*/  IMAD.WIDE.U32 R174, R6, -0x326172a9, RZ ;  /* 0xcd9e8d5706ae7825 */ /* 0x000fe200078e00ff */
[----:B------:R-:W-:-:S04]  /*6370*/  MOV R6, R176 ;  /* 0x000000b000067202 */ /* 0x000fc80000000f00 */
        /* <DEDUP_REMOVED lines=9> */
.L_x_12876:
[----:B------:R-:W-:Y:S05]  /*6410*/  BSYNC.RECONVERGENT B1 ;  /* 0x0000000000017941 */ /* 0x000fea0003800200 */
.L_x_12875:
        /* <DEDUP_REMOVED lines=8> */
[----:B------:R-:W-:-:S05]  /*64a0*/  FSEL R14, R6, RZ, !P1 ;  /* 0x000000ff060e7208 */ /* 0x000fca0004800000 */
[----:B------:R-:W-:-:S07]  /*64b0*/  FMUL.FTZ R14, R14, R122 ;  /* 0x0000007a0e0e7220 */ /* 0x000fce0000410000 */
.L_x_12874:
        /* <DEDUP_REMOVED lines=17> */
.L_x_12883:
        /* <DEDUP_REMOVED lines=12> */
.L_x_12885:
[----:B------:R-:W-:Y:S05]  /*6690*/  BSYNC.RECONVERGENT B2 ;  /* 0x0000000000027941 */ /* 0x000fea0003800200 */
.L_x_12884:
        /* <DEDUP_REMOVED lines=62> */
.L_x_12882:
[----:B------:R-:W-:Y:S05]  /*6a80*/  BSYNC.RECONVERGENT B1 ;  /* 0x0000000000017941 */ /* 0x000fea0003800200 */
.L_x_12881:
        /* <DEDUP_REMOVED lines=11> */
.L_x_12880:
        /* <DEDUP_REMOVED lines=17> */
.L_x_12889:
        /* <DEDUP_REMOVED lines=12> */
.L_x_12891:
[----:B------:R-:W-:Y:S05]  /*6d10*/  BSYNC.RECONVERGENT B2 ;  /* 0x0000000000027941 */ /* 0x000fea0003800200 */
.L_x_12890:
        /* <DEDUP_REMOVED lines=54> */
[----:B------:R-:W-:Y:S01]  /*7080*/  IMAD.WIDE.U32 R18, R6, -0x2daee0ad, RZ ;  /* 0xd2511f5306127825 */ /* 0x000fe200078e00ff */
[----:B------:R-:W-:-:S03]  /*7090*/  MOV R6, R176 ;  /* 0x000000b000067202 */ /* 0x000fc60000000f00 */
[----:B------:R-:W-:Y:S01]  /*70a0*/  IMAD.MOV.U32 R176, RZ, RZ, R18 ;  /* 0x000000ffffb07224 */ /* 0x000fe200078e0012 */
[----:B------:R-:W-:Y:S01]  /*70b0*/  LOP3.LUT R4, R4, UR5, R19, 0x96, !PT ;  /* 0x0000000504047c12 */ /* 0x000fe2000f8e9613 */
[----:B------:R-:W-:Y:S01]  /*70c0*/  UIADD3 UR5, UPT, UPT, UR14, -0x700cb87f, URZ ;  /* 0x8ff347810e057890 */ /* 0x000fe2000fffe0ff */
[----:B------:R-:W-:-:S04]  /*70d0*/  IMAD.WIDE.U32 R18, R5, -0x326172a9, RZ ;  /* 0xcd9e8d5705127825 */ /* 0x000fc800078e00ff */
[----:B------:R-:W-:Y:S01]  /*70e0*/  IMAD.MOV.U32 R10, RZ, RZ, R18 ;  /* 0x000000ffff0a7224 */ /* 0x000fe200078e0012 */
[----:B------:R-:W-:-:S07]  /*70f0*/  LOP3.LUT R5, R174, UR5, R19, 0x96, !PT ;  /* 0x00000005ae057c12 */ /* 0x000fce000f8e9613 */
.L_x_12888:
[----:B------:R-:W-:Y:S05]  /*7100*/  BSYNC.RECONVERGENT B1 ;  /* 0x0000000000017941 */ /* 0x000fea0003800200 */
.L_x_12887:
[----:B------:R-:W-:Y:S01]  /*7110*/  I2FP.F32.U32 R6, R6 ;  /* 0x0000000600067245 */ /* 0x000fe20000201000 */
[----:B------:R-:W-:-:S04]  /*7120*/  IMAD.MOV.U32 R18, RZ, RZ, 0x2f800000 ;  /* 0x2f800000ff127424 */ /* 0x000fc800078e00ff */
[----:B------:R-:W-:-:S05]  /*7130*/  FFMA.FTZ R6, R6, R18, 1.1641532182693481445e-10 ;  /* 0x2f00000006067423 */ /* 0x000fca0000010012 */
[----:B------:R-:W-:Y:S01]  /*7140*/  FSETP.GTU.FTZ.AND P1, PT, R6, UR23, PT ;  /* 0x0000001706007c0b */ /* 0x000fe2000bf3c000 */
[----:B-----5:R-:W-:-:S04]  /*7150*/  IMAD.U32 R6, R46, 0x10000, RZ ;  /* 0x000100002e067824 */ /* 0x020fc800078e00ff */
[----:B------:R-:W-:-:S04]  /*7160*/  FMUL.FTZ R6, R6, UR17 ;  /* 0x0000001106067c20 */ /* 0x000fc80008410000 */
[----:B------:R-:W-:-:S05]  /*7170*/  FMUL.FTZ R6, R6, UR16 ;  /* 0x0000001006067c20 */ /* 0x000fca0008410000 */
[----:B------:R-:W-:Y:S02]  /*7180*/  FSEL R18, R6, RZ, !P1 ;  /* 0x000000ff06127208 */ /* 0x000fe40004800000 */
[----:B------:R-:W-:-:S03]  /*7190*/  SEL R6, RZ, 0x1, P1 ;  /* 0x00000001ff067807 */ /* 0x000fc60000800000 */
[----:B------:R-:W-:Y:S01]  /*71a0*/  FMUL.FTZ R18, R18, R116 ;  /* 0x0000007412127220 */ /* 0x000fe20000410000 */
[----:B------:R-:W-:-:S07]  /*71b0*/  PRMT R19, R6, 0x7610, R19 ;  /* 0x0000761006137816 */ /* 0x000fce0000000013 */
.L_x_12886:
        /* <DEDUP_REMOVED lines=17> */
.L_x_12895:
        /* <DEDUP_REMOVED lines=12> */
.L_x_12897:
[----:B------:R-:W-:Y:S05]  /*7390*/  BSYNC.RECONVERGENT B2 ;  /* 0x0000000000027941 */ /* 0x000fea0003800200 */
.L_x_12896:
        /* <DEDUP_REMOVED lines=62> */
.L_x_12894:
[----:B------:R-:W-:Y:S05]  /*7780*/  BSYNC.RECONVERGENT B1 ;  /* 0x0000000000017941 */ /* 0x000fea0003800200 */
.L_x_12893:
        /* <DEDUP_REMOVED lines=11> */
.L_x_12892:
        /* <DEDUP_REMOVED lines=17> */
.L_x_12901:
        /* <DEDUP_REMOVED lines=12> */
.L_x_12903:
[----:B------:R-:W-:Y:S05]  /*7a10*/  BSYNC.RECONVERGENT B2 ;  /* 0x0000000000027941 */ /* 0x000fea0003800200 */
.L_x_12902:
        /* <DEDUP_REMOVED lines=60> */
[----:B------:R-:W-:Y:S01]  /*7de0*/  LOP3.LUT R5, R174, UR5, R23, 0x96, !PT ;  /* 0x00000005ae057c12 */ /* 0x000fe2000f8e9617 */
[----:B------:R-:W-:-:S07]  /*7df0*/  HFMA2 R174, -RZ, RZ, 0, 0 ;  /* 0x00000000ffae7431 */ /* 0x000fce00000001ff */
.L_x_12900:
[----:B------:R-:W-:Y:S05]  /*7e00*/  BSYNC.RECONVERGENT B1 ;  /* 0x0000000000017941 */ /* 0x000fea0003800200 */
.L_x_12899:
        /* <DEDUP_REMOVED lines=11> */
.L_x_12898:
        /* <DEDUP_REMOVED lines=17> */
.L_x_12907:
        /* <DEDUP_REMOVED lines=12> */
.L_x_12909:
[----:B------:R-:W-:Y:S05]  /*8090*/  BSYNC.RECONVERGENT B2 ;  /* 0x0000000000027941 */ /* 0x000fea0003800200 */
.L_x_12908:
        /* <DEDUP_REMOVED lines=53> */
[----:B------:R-:W-:-:S03]  /*83f0*/  MOV R175, R176 ;  /* 0x000000b000af7202 */ /* 0x000fc60000000f00 */
[----:B------:R-:W-:-:S04]  /*8400*/  IMAD.WIDE.U32 R24, R6, -0x2daee0ad, RZ ;  /* 0xd2511f5306187825 */ /* 0x000fc800078e00ff */
[----:B------:R-:W-:Y:S02]  /*8410*/  HFMA2 R6, -RZ, RZ, 0, 0 ;  /* 0x00000000ff067431 */ /* 0x000fe400000001ff */
[----:B------:R-:W-:Y:S01]  /*8420*/  IMAD.MOV.U32 R176, RZ, RZ, R24 ;  /* 0x000000ffffb07224 */ /* 0x000fe200078e0018 */
[----:B------:R-:W-:Y:S01]  /*8430*/  LOP3.LUT R4, R4, UR5, R25, 0x96, !PT ;  /* 0x0000000504047c12 */ /* 0x000fe2000f8e9619 */
[----:B------:R-:W-:Y:S01]  /*8440*/  UIADD3 UR5, UPT, UPT, UR14, -0x700cb87f, URZ ;  /* 0x8ff347810e057890 */ /* 0x000fe2000fffe0ff */
[----:B------:R-:W-:-:S04]  /*8450*/  IMAD.WIDE.U32 R24, R5, -0x326172a9, RZ ;  /* 0xcd9e8d5705187825 */ /* 0x000fc800078e00ff */
[----:B------:R-:W-:Y:S01]  /*8460*/  IMAD.MOV.U32 R10, RZ, RZ, R24 ;  /* 0x000000ffff0a7224 */ /* 0x000fe200078e0018 */
[----:B------:R-:W-:-:S07]  /*8470*/  LOP3.LUT R5, R174, UR5, R25, 0x96, !PT ;  /* 0x00000005ae057c12 */ /* 0x000fce000f8e9619 */
.L_x_12906:
[----:B------:R-:W-:Y:S05]  /*8480*/  BSYNC.RECONVERGENT B1 ;  /* 0x0000000000017941 */ /* 0x000fea0003800200 */
.L_x_12905:
        /* <DEDUP_REMOVED lines=11> */
.L_x_12904:
[----:B------:R-:W-:Y:S02]  /*8540*/  F2FP.BF16.F32.PACK_AB R174, RZ, R24 ;  /* 0x00000018ffae723e */ /* 0x000fe400000010ff */
[----:B------:R-:W-:Y:S02]  /*8550*/  PRMT R132, R132, 0x5410, R135 ;  /* 0x0000541084847816 */ /* 0x000fe40000000087 */
[----:B------:R-:W-:Y:S02]  /*8560*/  PRMT R134, R134, 0x5410, R177 ;  /* 0x0000541086867816 */ /* 0x000fe400000000b1 */
[----:B------:R-:W-:Y:S02]  /*8570*/  PRMT R133, R133, 0x5410, R171 ;  /* 0x0000541085857816 */ /* 0x000fe400000000ab */
[----:B------:R-:W-:-:S07]  /*8580*/  PRMT R135, R178, 0x5410, R174 ;  /* 0x00005410b2877816 */ /* 0x000fce00000000ae */
.L_x_12861:
[----:B------:R-:W0:Y:S01]  /*8590*/  LDC.64 R174, c[0x0][0x3a8] ;  /* 0x0000ea00ffae7b82 */ /* 0x000e220000000a00 */
[----:B------:R-:W-:Y:S01]  /*85a0*/  MOV R171, R176 ;  /* 0x000000b000ab7202 */ /* 0x000fe20000000f00 */
[----:B0-----:R-:W-:-:S05]  /*85b0*/  IMAD.WIDE.U32 R174, R173, 0x10, R174 ;  /* 0x00000010adae7825 */ /* 0x001fca00078e00ae */
[----:B------:R0:W-:Y:S01]  /*85c0*/  STG.E.128 desc[UR12][R174.64], R132 ;  /* 0x00000084ae007986 */ /* 0x0001e2000c101d0c */
[----:B------:R-:W-:Y:S05]  /*85d0*/  BRA.U !UP2, `(.L_x_12910) ;  /* 0x000000010a507547 */ /* 0x000fea000b800000 */
[----:B0-----:R-:W-:Y:S01]  /*85e0*/  IMAD.U32 R132, R23, 0x10000, RZ ;  /* 0x0001000017847824 */ /* 0x001fe200078e00ff */
[----:B------:R-:W-:Y:S02]  /*85f0*/  LOP3.LUT R133, R25, 0xffff, RZ, 0xc0, !PT ;  /* 0x0000ffff19857812 */ /* 0x000fe400078ec0ff */
[----:B------:R-:W-:Y:S02]  /*8600*/  LOP3.LUT R134, R15, 0xff, RZ, 0xc0, !PT ;  /* 0x000000ff0f867812 */ /* 0x000fe400078ec0ff */
[----:B------:R-:W-:Y:S02]  /*8610*/  LOP3.LUT R132, R132, 0xff0000, RZ, 0xc0, !PT ;  /* 0x00ff000084847812 */ /* 0x000fe400078ec0ff */
[----:B------:R-:W-:Y:S01]  /*8620*/  LOP3.LUT R174, R13, 0xff, RZ, 0xc0, !PT ;  /* 0x000000ff0dae7812 */ /* 0x000fe200078ec0ff */
[----:B------:R-:W-:Y:S01]  /*8630*/  IMAD.WIDE.U32 R134, R134, 0x10000, RZ ;  /* 0x0001000086867825 */ /* 0x000fe200078e00ff */
[----:B------:R-:W-:Y:S02]  /*8640*/  PRMT R133, R132, 0x4210, R133 ;  /* 0x0000421084857816 */ /* 0x000fe40000000085 */
[----:B------:R-:W-:Y:S01]  /*8650*/  PRMT R132, R21, 0x7104, RZ ;  /* 0x0000710415847816 */ /* 0x000fe200000000ff */
[----:B------:R-:W-:-:S03]  /*8660*/  IMAD.WIDE.U32 R174, R174, 0x100, RZ ;  /* 0x00000100aeae7825 */ /* 0x000fc600078e00ff */
[----:B------:R-:W-:Y:S02]  /*8670*/  LOP3.LUT R133, R133, 0xff00, R132, 0xf8, !PT ;  /* 0x0000ff0085857812 */ /* 0x000fe400078ef884 */
[----:B------:R-:W-:Y:S02]  /*8680*/  LOP3.LUT R132, R17, 0xff, RZ, 0xc0, !PT ;  /* 0x000000ff11847812 */ /* 0x000fe400078ec0ff */
        /* <DEDUP_REMOVED lines=9> */
.L_x_12910:
[----:B------:R-:W-:Y:S01]  /*8720*/  VIADD R173, R173, 0x80 ;  /* 0x00000080adad7836 */ /* 0x000fe20000000000 */
[----:B------:R-:W-:-:S07]  /*8730*/  IADD3 R172, PT, PT, R172, 0x80, RZ ;  /* 0x00000080acac7810 */ /* 0x000fce0007ffe0ff */
.L_x_12810:
[----:B------:R-:W-:Y:S05]  /*8740*/  BSYNC.RECONVERGENT B0 ;  /* 0x0000000000007941 */ /* 0x000fea0003800200 */
.L_x_12809:
        /* <DEDUP_REMOVED lines=38> */
.L_x_12917:
        /* <DEDUP_REMOVED lines=12> */
.L_x_12919:
[----:B------:R-:W-:Y:S05]  /*8a70*/  BSYNC.RECONVERGENT B2 ;  /* 0x0000000000027941 */ /* 0x000fea0003800200 */
.L_x_12918:
        /* <DEDUP_REMOVED lines=61> */
.L_x_12916:
[----:B------:R-:W-:Y:S05]  /*8e50*/  BSYNC.RECONVERGENT B1 ;  /* 0x0000000000017941 */ /* 0x000fea0003800200 */
.L_x_12915:
[----:B------:R-:W-:Y:S01]  /*8e60*/  I2FP.F32.U32 R6, R11 ;  /* 0x0000000b00067245 */ /* 0x000fe20000201000 */
[----:B------:R-:W-:Y:S02]  /*8e70*/  HFMA2 R11, -RZ, RZ, 0.1171875, 0 ;  /* 0x2f800000ff0b7431 */ /* 0x000fe400000001ff */
[----:B------:R-:W-:-:S03]  /*8e80*/  IMAD.U32 R26, R40, 0x10000, RZ ;  /* 0x00010000281a7824 */ /* 0x000fc600078e00ff */
[----:B------:R-:W-:Y:S01]  /*8e90*/  FFMA.FTZ R6, R6, R11, 1.1641532182693481445e-10 ;  /* 0x2f00000006067423 */ /* 0x000fe2000001000b */
[----:B------:R-:W-:-:S04]  /*8ea0*/  IMAD.U32 R11, R44, 0x10000, RZ ;  /* 0x000100002c0b7824 */ /* 0x000fc800078e00ff */
[----:B------:R-:W-:Y:S01]  /*8eb0*/  FMUL.FTZ R11, R11, UR17 ;  /* 0x000000110b0b7c20 */ /* 0x000fe20008410000 */
[----:B------:R-:W-:-:S03]  /*8ec0*/  FSETP.GTU.FTZ.AND P2, PT, R6, UR23, PT ;  /* 0x0000001706007c0b */ /* 0x000fc6000bf5c000 */
[----:B------:R-:W-:-:S05]  /*8ed0*/  FMUL.FTZ R11, R11, UR16 ;  /* 0x000000100b0b7c20 */ /* 0x000fca0008410000 */
[----:B------:R-:W-:-:S05]  /*8ee0*/  FSEL R11, R11, RZ, !P2 ;  /* 0x000000ff0b0b7208 */ /* 0x000fca0005000000 */
[----:B------:R-:W-:Y:S01]  /*8ef0*/  FFMA.FTZ R26, R11, R108, R26 ;  /* 0x0000006c0b1a7223 */ /* 0x000fe2000001001a */
[----:B------:R-:W-:-:S07]  /*8f00*/  SEL R11, RZ, 0x1, P2 ;  /* 0x00000001ff0b7807 */ /* 0x000fce0001000000 */
.L_x_12914:
        /* <DEDUP_REMOVED lines=22> */
.L_x_12923:
        /* <DEDUP_REMOVED lines=12> */
.L_x_12925:
[----:B------:R-:W-:Y:S05]  /*9130*/  BSYNC.RECONVERGENT B2 ;  /* 0x0000000000027941 */ /* 0x000fea0003800200 */
.L_x_12924:
        /* <DEDUP_REMOVED lines=62> */
.L_x_12922:
[----:B------:R-:W-:Y:S05]  /*9520*/  BSYNC.RECONVERGENT B1 ;  /* 0x0000000000017941 */ /* 0x000fea0003800200 */
.L_x_12921:
        /* <DEDUP_REMOVED lines=10> */
[----:B------:R-:W-:Y:S02]  /*95d0*/  FSEL R28, R13, RZ, !P2 ;  /* 0x000000ff0d1c7208 */ /* 0x000fe40005000000 */
[----:B------:R-:W-:-:S03]  /*95e0*/  SEL R13, RZ, 0x1, P2 ;  /* 0x00000001ff0d7807 */ /* 0x000fc60001000000 */
[----:B------:R-:W-:-:S07]  /*95f0*/  FFMA.FTZ R27, R28, R109, R27 ;  /* 0x0000006d1c1b7223 */ /* 0x000fce000001001b */
.L_x_12920:
        /* <DEDUP_REMOVED lines=21> */
.L_x_12929:
        /* <DEDUP_REMOVED lines=12> */
.L_x_12931:
[----:B------:R-:W-:Y:S05]  /*9810*/  BSYNC.RECONVERGENT B2 ;  /* 0x0000000000027941 */ /* 0x000fea0003800200 */
.L_x_12930:
        /* <DEDUP_REMOVED lines=45> */
[----:B------:R-:W-:Y:S01]  /*9af0*/  IMAD.MOV.U32 R15, RZ, RZ, R6 ;  /* 0x000000ffff0f7224 */ /* 0x000fe200078e0006 */
        /* <DEDUP_REMOVED lines=16> */
.L_x_12928:
[----:B------:R-:W-:Y:S05]  /*9c00*/  BSYNC.RECONVERGENT B1 ;  /* 0x0000000000017941 */ /* 0x000fea0003800200 */
.L_x_12927:
[----:B------:R-:W-:Y:S01]  /*9c10*/  I2FP.F32.U32 R6, R15 ;  /* 0x0000000f00067245 */ /* 0x000fe20000201000 */
[----:B------:R-:W-:-:S04]  /*9c20*/  IMAD.MOV.U32 R15, RZ, RZ, 0x2f800000 ;  /* 0x2f800000ff0f7424 */ /* 0x000fc800078e00ff */
[----:B------:R-:W-:-:S05]  /*9c30*/  FFMA.FTZ R6, R6, R15, 1.1641532182693481445e-10 ;  /* 0x2f00000006067423 */ /* 0x000fca000001000f */
[----:B------:R-:W-:Y:S01]  /*9c40*/  FSETP.GTU.FTZ.AND P2, PT, R6, UR23, PT ;  /* 0x0000001706007c0b */ /* 0x000fe2000bf5c000 */
[----:B------:R-:W-:-:S03]  /*9c50*/  IMAD.U32 R6, R45, 0x10000, RZ ;  /* 0x000100002d067824 */ /* 0x000fc600078e00ff */
[----:B------:R-:W-:Y:S01]  /*9c60*/  SEL R15, RZ, 0x1, P2 ;  /* 0x00000001ff0f7807 */ /* 0x000fe20001000000 */
[----:B------:R-:W-:-:S04]  /*9c70*/  FMUL.FTZ R6, R6, UR17 ;  /* 0x0000001106067c20 */ /* 0x000fc80008410000 */
[----:B------:R-:W-:-:S05]  /*9c80*/  FMUL.FTZ R6, R6, UR16 ;  /* 0x0000001006067c20 */ /* 0x000fca0008410000 */
[----:B------:R-:W-:Y:S02]  /*9c90*/  FSEL R28, R6, RZ, !P2 ;  /* 0x000000ff061c7208 */ /* 0x000fe40005000000 */
[----:B------:R-:W-:-:S05]  /*9ca0*/  SHF.L.U32 R6, R41, 0x10, RZ ;  /* 0x0000001029067819 */ /* 0x000fca00000006ff */
[----:B------:R-:W-:-:S07]  /*9cb0*/  FFMA.FTZ R28, R28, R110, R6 ;  /* 0x0000006e1c1c7223 */ /* 0x000fce0000010006 */
.L_x_12926:
        /* <DEDUP_REMOVED lines=22> */
.L_x_12935:
        /* <DEDUP_REMOVED lines=12> */
.L_x_12937:
[----:B------:R-:W-:Y:S05]  /*9ee0*/  BSYNC.RECONVERGENT B2 ;  /* 0x0000000000027941 */ /* 0x000fea0003800200 */
.L_x_12936:
        /* <DEDUP_REMOVED lines=62> */
.L_x_12934:
[----:B------:R-:W-:Y:S05]  /*a2d0*/  BSYNC.RECONVERGENT B1 ;  /* 0x0000000000017941 */ /* 0x000fea0003800200 */
.L_x_12933:
[----:B------:R-:W-:Y:S01]  /*a2e0*/  I2FP.F32.U32 R17, R17 ;  /* 0x0000001100117245 */ /* 0x000fe20000201000 */
[----:B------:R-:W-:-:S05]  /*a2f0*/  HFMA2 R29, -RZ, RZ, 0.1171875, 0 ;  /* 0x2f800000ff1d7431 */ /* 0x000fca00000001ff */
        /* <DEDUP_REMOVED lines=11> */
.L_x_12932:
        /* <DEDUP_REMOVED lines=21> */
.L_x_12941:
        /* <DEDUP_REMOVED lines=12> */
.L_x_12943:
[----:B------:R-:W-:Y:S05]  /*a5c0*/  BSYNC.RECONVERGENT B2 ;  /* 0x0000000000027941 */ /* 0x000fea0003800200 */
.L_x_12942:
        /* <DEDUP_REMOVED lines=44> */
[----:B------:R-:W-:Y:S01]  /*a890*/  IMAD.WIDE.U32 R30, R19, -0x326172a9, RZ ;  /* 0xcd9e8d57131e7825 */ /* 0x000fe200078e00ff */
[----:B------:R-:W-:-:S04]  /*a8a0*/  MOV R19, R6 ;  /* 0x0000000600137202 */ /* 0x000fc80000000f00 */
        /* <DEDUP_REMOVED lines=16> */
.L_x_12940:
[----:B------:R-:W-:Y:S05]  /*a9b0*/  BSYNC.RECONVERGENT B1 ;  /* 0x0000000000017941 */ /* 0x000fea0003800200 */
.L_x_12939:
        /* <DEDUP_REMOVED lines=8> */
[----:B------:R-:W-:-:S05]  /*aa40*/  FSEL R6, R6, RZ, !P2 ;  /* 0x000000ff06067208 */ /* 0x000fca0005000000 */
[----:B------:R-:W-:Y:S01]  /*aa50*/  FFMA.FTZ R30, R6, R104, R19 ;  /* 0x00000068061e7223 */ /* 0x000fe20000010013 */
[----:B------:R-:W-:-:S04]  /*aa60*/  SEL R6, RZ, 0x1, P2 ;  /* 0x00000001ff067807 */ /* 0x000fc80001000000 */
[----:B------:R-:W-:-:S07]  /*aa70*/  PRMT R19, R6, 0x7610, R19 ;  /* 0x0000761006137816 */ /* 0x000fce0000000013 */
.L_x_12938:
        /* <DEDUP_REMOVED lines=22> */
.L_x_12947:
        /* <DEDUP_REMOVED lines=12> */
.L_x_12949:
[----:B------:R-:W-:Y:S05]  /*aca0*/  BSYNC.RECONVERGENT B2 ;  /* 0x0000000000027941 */ /* 0x000fea0003800200 */
.L_x_12948:
        /* <DEDUP_REMOVED lines=62> */
.L_x_12946:
[----:B------:R-:W-:Y:S05]  /*b090*/  BSYNC.RECONVERGENT B1 ;  /* 0x0000000000017941 */ /* 0x000fea0003800200 */
.L_x_12945:
[----:B------:R-:W-:Y:S01]  /*b0a0*/  I2FP.F32.U32 R21, R21 ;  /* 0x0000001500157245 */ /* 0x000fe20000201000 */
[----:B------:R-:W-:-:S04]  /*b0b0*/  IMAD.MOV.U32 R31, RZ, RZ, 0x2f800000 ;  /* 0x2f800000ff1f7424 */ /* 0x000fc800078e00ff */
        /* <DEDUP_REMOVED lines=11> */
.L_x_12944:
        /* <DEDUP_REMOVED lines=21> */
.L_x_12953:
        /* <DEDUP_REMOVED lines=12> */
.L_x_12955:
[----:B------:R-:W-:Y:S05]  /*b380*/  BSYNC.RECONVERGENT B2 ;  /* 0x0000000000027941 */ /* 0x000fea0003800200 */
.L_x_12954:
        /* <DEDUP_REMOVED lines=62> */
.L_x_12952:
[----:B------:R-:W-:Y:S05]  /*b770*/  BSYNC.RECONVERGENT B1 ;  /* 0x0000000000017941 */ /* 0x000fea0003800200 */
.L_x_12951:
        /* <DEDUP_REMOVED lines=8> */
[----:B------:R-:W-:-:S05]  /*b800*/  FSEL R6, R6, RZ, !P2 ;  /* 0x000000ff06067208 */ /* 0x000fca0005000000 */
[----:B------:R-:W-:Y:S01]  /*b810*/  FFMA.FTZ R32, R6, R106, R23 ;  /* 0x0000006a06207223 */ /* 0x000fe20000010017 */
[----:B------:R-:W-:-:S04]  /*b820*/  SEL R6, RZ, 0x1, P2 ;  /* 0x00000001ff067807 */ /* 0x000fc80001000000 */
[----:B------:R-:W-:-:S07]  /*b830*/  PRMT R23, R6, 0x7610, R23 ;  /* 0x0000761006177816 */ /* 0x000fce0000000017 */
.L_x_12950:
        /* <DEDUP_REMOVED lines=22> */
.L_x_12959:
        /* <DEDUP_REMOVED lines=12> */
.L_x_12961:
[----:B------:R-:W-:Y:S05]  /*ba60*/  BSYNC.RECONVERGENT B2 ;  /* 0x0000000000027941 */ /* 0x000fea0003800200 */
.L_x_12960:
        /* <DEDUP_REMOVED lines=62> */
.L_x_12958:
[----:B------:R-:W-:Y:S05]  /*be50*/  BSYNC.RECONVERGENT B1 ;  /* 0x0000000000017941 */ /* 0x000fea0003800200 */
.L_x_12957:
[----:B------:R-:W-:Y:S01]  /*be60*/  I2FP.F32.U32 R25, R25 ;  /* 0x0000001900197245 */ /* 0x000fe20000201000 */
[----:B------:R-:W-:-:S04]  /*be70*/  IMAD.MOV.U32 R33, RZ, RZ, 0x2f800000 ;  /* 0x2f800000ff217424 */ /* 0x000fc800078e00ff */
        /* <DEDUP_REMOVED lines=11> */
.L_x_12956:
[----:B------:R-:W-:Y:S02]  /*bf30*/  F2FP.BF16.F32.PACK_AB R174, RZ, R33 ;  /* 0x00000021ffae723e */ /* 0x000fe400000010ff */
[----:B------:R-:W-:Y:S02]  /*bf40*/  PRMT R132, R132, 0x5410, R135 ;  /* 0x0000541084847816 */ /* 0x000fe40000000087 */
[----:B------:R-:W-:Y:S02]  /*bf50*/  PRMT R134, R134, 0x5410, R177 ;  /* 0x0000541086867816 */ /* 0x000fe400000000b1 */
[----:B------:R-:W-:Y:S02]  /*bf60*/  PRMT R133, R133, 0x5410, R171 ;  /* 0x0000541085857816 */ /* 0x000fe400000000ab */
[----:B------:R-:W-:Y:S01]  /*bf70*/  PRMT R135, R209, 0x5410, R174 ;  /* 0x00005410d1877816 */ /* 0x000fe200000000ae */
[----:B------:R-:W-:Y:S06]  /*bf80*/  BRA `(.L_x_12962) ;  /* 0x0000003400147947 */ /* 0x000fec0003800000 */
.L_x_12913:
        /* <DEDUP_REMOVED lines=20> */
.L_x_12966:
        /* <DEDUP_REMOVED lines=12> */
.L_x_12968:
[----:B------:R-:W-:Y:S05]  /*c190*/  BSYNC.RECONVERGENT B2 ;  /* 0x0000000000027941 */ /* 0x000fea0003800200 */
.L_x_12967:
        /* <DEDUP_REMOVED lines=61> */
.L_x_12965:
[----:B------:R-:W-:Y:S05]  /*c570*/  BSYNC.RECONVERGENT B1 ;  /* 0x0000000000017941 */ /* 0x000fea0003800200 */
.L_x_12964:
[----:B------:R-:W-:Y:S01]  /*c580*/  I2FP.F32.U32 R6, R11 ;  /* 0x0000000b00067245 */ /* 0x000fe20000201000 */
[----:B------:R-:W-:-:S05]  /*c590*/  HFMA2 R11, -RZ, RZ, 0.1171875, 0 ;  /* 0x2f800000ff0b7431 */ /* 0x000fca00000001ff */
[----:B------:R-:W-:Y:S01]  /*c5a0*/  FFMA.FTZ R6, R6, R11, 1.1641532182693481445e-10 ;  /* 0x2f00000006067423 */ /* 0x000fe2000001000b */
[----:B-----5:R-:W-:-:S04]  /*c5b0*/  IMAD.U32 R11, R44, 0x10000, RZ ;  /* 0x000100002c0b7824 */ /* 0x020fc800078e00ff */
[----:B------:R-:W-:Y:S01]  /*c5c0*/  FMUL.FTZ R11, R11, UR17 ;  /* 0x000000110b0b7c20 */ /* 0x000fe20008410000 */
[----:B------:R-:W-:-:S03]  /*c5d0*/  FSETP.GTU.FTZ.AND P1, PT, R6, UR23, PT ;  /* 0x0000001706007c0b */ /* 0x000fc6000bf3c000 */
[----:B------:R-:W-:-:S05]  /*c5e0*/  FMUL.FTZ R11, R11, UR16 ;  /* 0x000000100b0b7c20 */ /* 0x000fca0008410000 */
[----:B------:R-:W-:Y:S02]  /*c5f0*/  FSEL R27, R11, RZ, !P1 ;  /* 0x000000ff0b1b7208 */ /* 0x000fe40004800000 */
[----:B------:R-:W-:-:S03]  /*c600*/  SEL R11, RZ, 0x1, P1 ;  /* 0x00000001ff0b7807 */ /* 0x000fc60000800000 */
[----:B------:R-:W-:-:S07]  /*c610*/  FMUL.FTZ R26, R27, R108 ;  /* 0x0000006c1b1a7220 */ /* 0x000fce0000410000 */
.L_x_12963:
        /* <DEDUP_REMOVED lines=17> */
.L_x_12972:
        /* <DEDUP_REMOVED lines=12> */
.L_x_12974:
[----:B------:R-:W-:Y:S05]  /*c7f0*/  BSYNC.RECONVERGENT B2 ;  /* 0x0000000000027941 */ /* 0x000fea0003800200 */
.L_x_12973:
        /* <DEDUP_REMOVED lines=62> */
.L_x_12971:
[----:B------:R-:W-:Y:S05]  /*cbe0*/  BSYNC.RECONVERGENT B1 ;  /* 0x0000000000017941 */ /* 0x000fea0003800200 */
.L_x_12970:
        /* <DEDUP_REMOVED lines=11> */
.L_x_12969:
        /* <DEDUP_REMOVED lines=17> */
.L_x_12978:
        /* <DEDUP_REMOVED lines=12> */
.L_x_12980:
[----:B------:R-:W-:Y:S05]  /*ce70*/  BSYNC.RECONVERGENT B2 ;  /* 0x0000000000027941 */ /* 0x000fea0003800200 */
.L_x_12979:
        /* <DEDUP_REMOVED lines=62> */
.L_x_12977:
[----:B------:R-:W-:Y:S05]  /*d260*/  BSYNC.RECONVERGENT B1 ;  /* 0x0000000000017941 */ /* 0x000fea0003800200 */
.L_x_12976:
        /* <DEDUP_REMOVED lines=10> */
.L_x_12975:
        /* <DEDUP_REMOVED lines=17> */
.L_x_12984:
        /* <DEDUP_REMOVED lines=12> */
.L_x_12986:
[----:B------:R-:W-:Y:S05]  /*d4e0*/  BSYNC.RECONVERGENT B2 ;  /* 0x0000000000027941 */ /* 0x000fea0003800200 */
.L_x_12985:
        /* <DEDUP_REMOVED lines=62> */
.L_x_12983:
[----:B------:R-:W-:Y:S05]  /*d8d0*/  BSYNC.RECONVERGENT B1 ;  /* 0x0000000000017941 */ /* 0x000fea0003800200 */
.L_x_12982:
        /* <DEDUP_REMOVED lines=11> */
.L_x_12981:
        /* <DEDUP_REMOVED lines=17> */
.L_x_12990:
        /* <DEDUP_REMOVED lines=12> */
.L_x_12992:
[----:B------:R-:W-:Y:S05]  /*db60*/  BSYNC.RECONVERGENT B2 ;  /* 0x0000000000027941 */ /* 0x000fea0003800200 */
.L_x_12991:
        /* <DEDUP_REMOVED lines=57> */
[----:B------:R-:W-:Y:S01]  /*df00*/  MOV R176, R30 ;  /* 0x0000001e00b07202 */ /* 0x000fe20000000f00 */
[----:B------:R-:W-:-:S04]  /*df10*/  IMAD.WIDE.U32 R30, R5, -0x326172a9, RZ ;  /* 0xcd9e8d57051e7825 */ /* 0x000fc800078e00ff */
[----:B------:R-:W-:Y:S01]  /*df20*/  IMAD.MOV.U32 R10, RZ, RZ, R30 ;  /* 0x000000ffff0a7224 */ /* 0x000fe200078e001e */
[----:B------:R-:W-:Y:S01]  /*df30*/  LOP3.LUT R5, R32, UR5, R31, 0x96, !PT ;  /* 0x0000000520057c12 */ /* 0x000fe2000f8e961f */
[----:B------:R-:W-:-:S07]  /*df40*/  IMAD.MOV.U32 R32, RZ, RZ, RZ ;  /* 0x000000ffff207224 */ /* 0x000fce00078e00ff */
.L_x_12989:
[----:B------:R-:W-:Y:S05]  /*df50*/  BSYNC.RECONVERGENT B1 ;  /* 0x0000000000017941 */ /* 0x000fea0003800200 */
.L_x_12988:
[----:B------:R-:W-:Y:S01]  /*df60*/  I2FP.F32.U32 R6, R6 ;  /* 0x0000000600067245 */ /* 0x000fe20000201000 */
[----:B------:R-:W-:-:S05]  /*df70*/  HFMA2 R19, -RZ, RZ, 0.1171875, 0 ;  /* 0x2f800000ff137431 */ /* 0x000fca00000001ff */
        /* <DEDUP_REMOVED lines=9> */
.L_x_12987:
        /* <DEDUP_REMOVED lines=17> */
.L_x_12996:
        /* <DEDUP_REMOVED lines=12> */
.L_x_12998:
[----:B------:R-:W-:Y:S05]  /*e1e0*/  BSYNC.RECONVERGENT B2 ;  /* 0x0000000000027941 */ /* 0x000fea0003800200 */
.L_x_12997:
        /* <DEDUP_REMOVED lines=62> */
.L_x_12995:
[----:B------:R-:W-:Y:S05]  /*e5d0*/  BSYNC.RECONVERGENT B1 ;  /* 0x0000000000017941 */ /* 0x000fea0003800200 */
.L_x_12994:
        /* <DEDUP_REMOVED lines=11> */
.L_x_12993:
        /* <DEDUP_REMOVED lines=17> */
.L_x_13002:
        /* <DEDUP_REMOVED lines=12> */
.L_x_13004:
[----:B------:R-:W-:Y:S05]  /*e860*/  BSYNC.RECONVERGENT B2 ;  /* 0x0000000000027941 */ /* 0x000fea0003800200 */
.L_x_13003:
        /* <DEDUP_REMOVED lines=62> */
.L_x_13001:
[----:B------:R-:W-:Y:S05]  /*ec50*/  BSYNC.RECONVERGENT B1 ;  /* 0x0000000000017941 */ /* 0x000fea0003800200 */
.L_x_13000:
        /* <DEDUP_REMOVED lines=11> */
.L_x_12999:
        /* <DEDUP_REMOVED lines=17> */
.L_x_13008:
        /* <DEDUP_REMOVED lines=12> */
.L_x_13010:
[----:B------:R-:W-:Y:S05]  /*eee0*/  BSYNC.RECONVERGENT B2 ;  /* 0x0000000000027941 */ /* 0x000fea0003800200 */
.L_x_13009:
        /* <DEDUP_REMOVED lines=55> */
[----:B------:R-:W-:Y:S01]  /*f260*/  IMAD.MOV.U32 R6, RZ, RZ, RZ ;  /* 0x000000ffff067224 */ /* 0x000fe200078e00ff */
[----:B------:R-:W-:Y:S01]  /*f270*/  LOP3.LUT R4, R4, UR5, R175, 0x96, !PT ;  /* 0x0000000504047c12 */ /* 0x000fe2000f8e96af */
[----:B------:R-:W-:Y:S01]  /*f280*/  UIADD3 UR5, UPT, UPT, UR14, -0x700cb87f, URZ ;  /* 0x8ff347810e057890 */ /* 0x000fe2000fffe0ff */
[----:B------:R-:W-:Y:S01]  /*f290*/  MOV R176, R174 ;  /* 0x000000ae00b07202 */ /* 0x000fe20000000f00 */
[----:B------:R-:W-:-:S04]  /*f2a0*/  IMAD.WIDE.U32 R174, R5, -0x326172a9, RZ ;  /* 0xcd9e8d5705ae7825 */ /* 0x000fc800078e00ff */
[----:B------:R-:W-:Y:S01]  /*f2b0*/  IMAD.MOV.U32 R10, RZ, RZ, R174 ;  /* 0x000000ffff0a7224 */ /* 0x000fe200078e00ae */
[----:B------:R-:W-:-:S07]  /*f2c0*/  LOP3.LUT R5, R178, UR5, R175, 0x96, !PT ;  /* 0x00000005b2057c12 */ /* 0x000fce000f8e96af */
.L_x_13007:
[----:B------:R-:W-:Y:S05]  /*f2d0*/  BSYNC.RECONVERGENT B1 ;  /* 0x0000000000017941 */ /* 0x000fea0003800200 */
.L_x_13006:
        /* <DEDUP_REMOVED lines=9> */
[----:B------:R-:W-:-:S03]  /*f370*/  SEL R25, RZ, 0x1, P1 ;  /* 0x00000001ff197807 */ /* 0x000fc60000800000 */
[----:B------:R-:W-:-:S07]  /*f380*/  FMUL.FTZ R33, R33, R107 ;  /* 0x0000006b21217220 */ /* 0x000fce0000410000 */
.L_x_13005:
[----:B------:R-:W-:Y:S02]  /*f390*/  F2FP.BF16.F32.PACK_AB R174, RZ, R33 ;  /* 0x00000021ffae723e */ /* 0x000fe400000010ff */
[----:B------:R-:W-:Y:S02]  /*f3a0*/  PRMT R132, R132, 0x5410, R135 ;  /* 0x0000541084847816 */ /* 0x000fe40000000087 */
[----:B------:R-:W-:Y:S02]  /*f3b0*/  PRMT R134, R134, 0x5410, R177 ;  /* 0x0000541086867816 */ /* 0x000fe400000000b1 */
[----:B------:R-:W-:Y:S02]  /*f3c0*/  PRMT R133, R133, 0x5410, R171 ;  /* 0x0000541085857816 */ /* 0x000fe400000000ab */
[----:B------:R-:W-:-:S07]  /*f3d0*/  PRMT R135, R208, 0x5410, R174 ;  /* 0x00005410d0877816 */ /* 0x000fce00000000ae */
.L_x_12962:
        /* <DEDUP_REMOVED lines=8> */
[----:B------:R-:W-:Y:S02]  /*f460*/  LOP3.LUT R134, R15, 0xff, RZ, 0xc0, !PT ;  /* 0x000000ff0f867812 */ /* 0x000fe400078ec0ff */
[----:B------:R-:W-:Y:S02]  /*f470*/  PRMT R133, R132, 0x4210, R133 ;  /* 0x0000421084857816 */ /* 0x000fe40000000085 */
[----:B------:R-:W-:Y:S01]  /*f480*/  PRMT R132, R21, 0x7104, RZ ;  /* 0x0000710415847816 */ /* 0x000fe200000000ff */
[----:B------:R-:W-:Y:S01]  /*f490*/  IMAD.WIDE.U32 R134, R134, 0x10000, RZ ;  /* 0x0001000086867825 */ /* 0x000fe200078e00ff */
[----:B------:R-:W-:-:S02]  /*f4a0*/  LOP3.LUT R174, R13, 0xff, RZ, 0xc0, !PT ;  /* 0x000000ff0dae7812 */ /* 0x000fc400078ec0ff */
[----:B------:R-:W-:Y:S02]  /*f4b0*/  LOP3.LUT R133, R133, 0xff00, R132, 0xf8, !PT ;  /* 0x0000ff0085857812 */ /* 0x000fe400078ef884 */
        /* <DEDUP_REMOVED lines=11> */
.L_x_13011:
[----:B------:R-:W-:Y:S02]  /*f570*/  VIADD R173, R173, 0x80 ;  /* 0x00000080adad7836 */ /* 0x000fe40000000000 */
[----:B------:R-:W-:-:S07]  /*f580*/  VIADD R172, R172, 0x80 ;  /* 0x00000080acac7836 */ /* 0x000fce0000000000 */
.L_x_12912:
[----:B------:R-:W-:Y:S05]  /*f590*/  BSYNC.RECONVERGENT B0 ;  /* 0x0000000000007941 */ /* 0x000fea0003800200 */
.L_x_12911:
[----:B------:R-:W-:Y:S01]  /*f5a0*/  ISETP.GE.U32.AND P1, PT, R2, 0x180, PT ;  /* 0x000001800200780c */ /* 0x000fe20003f26070 */
[----:B------:R-:W-:Y:S01]  /*f5b0*/  BSSY.RECONVERGENT B0, `(.L_x_13012) ;  /* 0x00006e3000007945 */ /* 0x000fe20003800200 */
[----:B------:R-:W-:-:S11]  /*f5c0*/  LOP3.LUT R34, R34, 0xffffffef, RZ, 0xc0, !PT ;  /* 0xffffffef22227812 */ /* 0x000fd600078ec0ff */
[----:B------:R-:W-:Y:S01]  /*f5d0*/  @P1 LOP3.LUT R34, R34, 0x10, RZ, 0xfc, !PT ;  /* 0x0000001022221812 */ /* 0x000fe200078efcff */
[----:B------:R-:W-:Y:S06]  /*f5e0*/  @!P1 BRA `(.L_x_13013) ;  /* 0x0000006c007c9947 */ /* 0x000fec0003800000 */
[----:B------:R-:W2:Y:S01]  /*f5f0*/  @UP2 LDCU.64 UR6, c[0x0][0x390] ;  /* 0x00007200ff0627ac */ /* 0x000ea20008000a00 */
[----:B------:R-:W-:Y:S02]  /*f600*/  PLOP3.LUT P2, PT, PT, PT, UP2, 0x80, 0x8 ;  /* 0x000000000008781c */ /* 0x000fe40003f4f028 */
[----:B------:R-:W-:Y:S02]  /*f610*/  ISETP.NE.U32.AND P1, PT, RZ, UR18, PT ;  /* 0x00000012ff007c0c */ /* 0x000fe4000bf25070 */
[----:B------:R-:W-:Y:S02]  /*f620*/  PLOP3.LUT P3, PT, PT, PT, UP2, 0x80, 0x8 ;  /* 0x000000000008781c */ /* 0x000fe40003f6f028 */
[----:B------:R-:W-:Y:S02]  /*f630*/  ISETP.NE.AND.EX P1, PT, RZ, UR19, PT, P1 ;  /* 0x00000013ff007c0c */ /* 0x000fe4000bf25310 */
[----:B------:R-:W-:-:S05]  /*f640*/  MOV R37, 0x10 ;  /* 0x0000001000257802 */ /* 0x000fca0000000f00 */
        /* <DEDUP_REMOVED lines=8> */
[----:B01----:R-:W-:Y:S01]  /*f6d0*/  @!P1 MOV R133, R171 ;  /* 0x000000ab00859202 */ /* 0x003fe20000000f00 */
[----:B--2---:R-:W-:Y:S01]  /*f6e0*/  @!P1 IMAD.MOV.U32 R37, RZ, RZ, R6 ;  /* 0x000000ffff259224 */ /* 0x004fe200078e0006 */
        /* <DEDUP_REMOVED lines=17> */
.L_x_13018:
        /* <DEDUP_REMOVED lines=12> */
.L_x_13020:
[----:B------:R-:W-:Y:S05]  /*f8c0*/  BSYNC.RECONVERGENT B2 ;  /* 0x0000000000027941 */ /* 0x000fea0003800200 */
.L_x_13019:
        /* <DEDUP_REMOVED lines=57> */
[----:B------:R-:W-:Y:S01]  /*fc60*/  UIADD3 UR5, UPT, UPT, UR14, -0x700cb87f, URZ ;  /* 0x8ff347810e057890 */ /* 0x000fe2000fffe0ff */
[----:B------:R-:W-:-:S05]  /*fc70*/  IMAD.MOV.U32 R37, RZ, RZ, RZ ;  /* 0x000000ffff257224 */ /* 0x000fca00078e00ff */
[----:B------:R-:W-:Y:S02]  /*fc80*/  LOP3.LUT R5, R38, UR5, R11, 0x96, !PT ;  /* 0x0000000526057c12 */ /* 0x000fe4000f8e960b */
[----:B------:R-:W-:-:S07]  /*fc90*/  MOV R11, R171 ;  /* 0x000000ab000b7202 */ /* 0x000fce0000000f00 */
.L_x_13017:
[----:B------:R-:W-:Y:S05]  /*fca0*/  BSYNC.RECONVERGENT B1 ;  /* 0x0000000000017941 */ /* 0x000fea0003800200 */
.L_x_13016:
[----:B------:R-:W-:Y:S01]  /*fcb0*/  I2FP.F32.U32 R6, R11 ;  /* 0x0000000b00067245 */ /* 0x000fe20000201000 */
[----:B------:R-:W-:-:S04]  /*fcc0*/  IMAD.MOV.U32 R11, RZ, RZ, 0x2f800000 ;  /* 0x2f800000ff0b7424 */ /* 0x000fc800078e00ff */
        /* <DEDUP_REMOVED lines=9> */
.L_x_13015:
        /* <DEDUP_REMOVED lines=22> */
.L_x_13024:
        /* <DEDUP_REMOVED lines=12> */
.L_x_13026:
[----:B------:R-:W-:Y:S05]  /*ff80*/  BSYNC.RECONVERGENT B2 ;  /* 0x0000000000027941 */ /* 0x000fea0003800200 */
.L_x_13025:
        /* <DEDUP_REMOVED lines=62> */
.L_x_13023:
[----:B------:R-:W-:Y:S05]  /*10370*/  BSYNC.RECONVERGENT B1 ;  /* 0x0000000000017941 */ /* 0x000fea0003800200 */
.L_x_13022:
        /* <DEDUP_REMOVED lines=10> */
[----:B------:R-:W-:Y:S02]  /*10420*/  FSEL R36, R13, RZ, !P2 ;  /* 0x000000ff0d247208 */ /* 0x000fe40005000000 */
[----:B------:R-:W-:-:S03]  /*10430*/  SEL R13, RZ, 0x1, P2 ;  /* 0x00000001ff0d7807 */ /* 0x000fc60001000000 */
[----:B------:R-:W-:-:S07]  /*10440*/  FFMA.FTZ R36, R36, R101, R37 ;  /* 0x0000006524247223 */ /* 0x000fce0000010025 */
.L_x_13021:
        /* <DEDUP_REMOVED lines=21> */
.L_x_13030:
        /* <DEDUP_REMOVED lines=12> */
.L_x_13032:
[----:B------:R-:W-:Y:S05]  /*10660*/  BSYNC.RECONVERGENT B2 ;  /* 0x0000000000027941 */ /* 0x000fea0003800200 */
.L_x_13031:
        /* <DEDUP_REMOVED lines=62> */
.L_x_13029:
[----:B------:R-:W-:Y:S05]  /*10a50*/  BSYNC.RECONVERGENT B1 ;  /* 0x0000000000017941 */ /* 0x000fea0003800200 */
.L_x_13028:
[----:B------:R-:W-:Y:S01]  /*10a60*/  I2FP.F32.U32 R6, R15 ;  /* 0x0000000f00067245 */ /* 0x000fe20000201000 */
[----:B------:R-:W-:-:S05]  /*10a70*/  HFMA2 R15, -RZ, RZ, 0.1171875, 0 ;  /* 0x2f800000ff0f7431 */ /* 0x000fca00000001ff */
[----:B------:R-:W-:-:S05]  /*10a80*/  FFMA.FTZ R6, R6, R15, 1.1641532182693481445e-10 ;  /* 0x2f00000006067423 */ /* 0x000fca000001000f */
[----:B------:R-:W-:Y:S01]  /*10a90*/  FSETP.GTU.FTZ.AND P2, PT, R6, UR23, PT ;  /* 0x0000001706007c0b */ /* 0x000fe2000bf5c000 */
[----:B------:R-:W-:-:S03]  /*10aa0*/  IMAD.U32 R6, R45, 0x10000, RZ ;  /* 0x000100002d067824 */ /* 0x000fc600078e00ff */
[----:B------:R-:W-:Y:S01]  /*10ab0*/  SEL R15, RZ, 0x1, P2 ;  /* 0x00000001ff0f7807 */ /* 0x000fe20001000000 */
[----:B------:R-:W-:-:S04]  /*10ac0*/  FMUL.FTZ R6, R6, UR17 ;  /* 0x0000001106067c20 */ /* 0x000fc80008410000 */
[----:B------:R-:W-:-:S05]  /*10ad0*/  FMUL.FTZ R6, R6, UR16 ;  /* 0x0000001006067c20 */ /* 0x000fca0008410000 */
[----:B------:R-:W-:Y:S01]  /*10ae0*/  FSEL R37, R6, RZ, !P2 ;  /* 0x000000ff06257208 */ /* 0x000fe20005000000 */
[----:B------:R-:W-:-:S04]  /*10af0*/  IMAD.U32 R6, R41, 0x10000, RZ ;  /* 0x0001000029067824 */ /* 0x000fc800078e00ff */
[----:B------:R-:W-:-:S07]  /*10b00*/  FFMA.FTZ R37, R37, R102, R6 ;  /* 0x0000006625257223 */ /* 0x000fce0000010006 */
.L_x_13027:
        /* <DEDUP_REMOVED lines=22> */
.L_x_13036:
        /* <DEDUP_REMOVED lines=12> */
.L_x_13038:
[----:B------:R-:W-:Y:S05]  /*10d30*/  BSYNC.RECONVERGENT B2 ;  /* 0x0000000000027941 */ /* 0x000fea0003800200 */
.L_x_13037:
        /* <DEDUP_REMOVED lines=62> */
.L_x_13035:
[----:B------:R-:W-:Y:S05]  /*11120*/  BSYNC.RECONVERGENT B1 ;  /* 0x0000000000017941 */ /* 0x000fea0003800200 */
.L_x_13034:
        /* <DEDUP_REMOVED lines=13> */
.L_x_13033:
        /* <DEDUP_REMOVED lines=21> */
.L_x_13042:
        /* <DEDUP_REMOVED lines=12> */
.L_x_13044:
[----:B------:R-:W-:Y:S05]  /*11410*/  BSYNC.RECONVERGENT B2 ;  /* 0x0000000000027941 */ /* 0x000fea0003800200 */
.L_x_13043:
        /* <DEDUP_REMOVED lines=62> */
.L_x_13041:
[----:B------:R-:W-:Y:S05]  /*11800*/  BSYNC.RECONVERGENT B1 ;  /* 0x0000000000017941 */ /* 0x000fea0003800200 */
.L_x_13040:
[----:B------:R-:W-:Y:S01]  /*11810*/  I2FP.F32.U32 R6, R19 ;  /* 0x0000001300067245 */ /* 0x000fe20000201000 */
[----:B------:R-:W-:-:S04]  /*11820*/  IMAD.MOV.U32 R19, RZ, RZ, 0x2f800000 ;  /* 0x2f800000ff137424 */ /* 0x000fc800078e00ff */
[----:B------:R-:W-:Y:S01]  /*11830*/  FFMA.FTZ R6, R6, R19, 1.1641532182693481445e-10 ;  /* 0x2f00000006067423 */ /* 0x000fe20000010013 */
[----:B------:R-:W-:-:S04]  /*11840*/  SHF.L.U32 R19, R42, 0x10, RZ ;  /* 0x000000102a137819 */ /* 0x000fc800000006ff */
        /* <DEDUP_REMOVED lines=8> */
.L_x_13039:
[----:B------:R-:W-:Y:S01]  /*118d0*/  @!P1 PRMT R6, R42, 0x7632, R6 ;  /* 0x000076322a069816 */ /* 0x000fe20000000006 */
[----:B------:R-:W-:Y:S01]  /*118e0*/  @!P1 IMAD.MOV.U32 R175, RZ, RZ, R137 ;  /* 0x000000ffffaf9224 */ /* 0x000fe200078e0089 */
[----:B------:R-:W-:-:S03]  /*118f0*/  F2FP.BF16.F32.PACK_AB R134, RZ, R39 ;  /* 0x00000027ff86723e */ /* 0x000fc600000010ff */
[----:B------:R-:W-:Y:S01]  /*11900*/  @!P1 IMAD.U32 R136, R6, 0x10000, RZ ;  /* 0x0001000006889824 */ /* 0x000fe200078e00ff */
        /* <DEDUP_REMOVED lines=18> */
.L_x_13048:
        /* <DEDUP_REMOVED lines=12> */
.L_x_13050:
[----:B------:R-:W-:Y:S05]  /*11af0*/  BSYNC.RECONVERGENT B2 ;  /* 0x0000000000027941 */ /* 0x000fea0003800200 */
.L_x_13049:
        /* <DEDUP_REMOVED lines=62> */
.L_x_13047:
[----:B------:R-:W-:Y:S05]  /*11ee0*/  BSYNC.RECONVERGENT B1 ;  /* 0x0000000000017941 */ /* 0x000fea0003800200 */
.L_x_13046:
        /* <DEDUP_REMOVED lines=13> */
.L_x_13045:
        /* <DEDUP_REMOVED lines=21> */
.L_x_13054:
        /* <DEDUP_REMOVED lines=12> */
.L_x_13056:
[----:B------:R-:W-:Y:S05]  /*121d0*/  BSYNC.RECONVERGENT B2 ;  /* 0x0000000000027941 */ /* 0x000fea0003800200 */
.L_x_13055:
        /* <DEDUP_REMOVED lines=62> */
.L_x_13053:
[----:B------:R-:W-:Y:S05]  /*125c0*/  BSYNC.RECONVERGENT B1 ;  /* 0x0000000000017941 */ /* 0x000fea0003800200 */
.L_x_13052:
        /* <DEDUP_REMOVED lines=12> */
.L_x_13051:
        /* <DEDUP_REMOVED lines=22> */
.L_x_13060:
        /* <DEDUP_REMOVED lines=12> */
.L_x_13062:
[----:B------:R-:W-:Y:S05]  /*128b0*/  BSYNC.RECONVERGENT B2 ;  /* 0x0000000000027941 */ /* 0x000fea0003800200 */
.L_x_13061:
        /* <DEDUP_REMOVED lines=55> */
[----:B------:R-:W-:Y:S01]  /*12c30*/  HFMA2 R6, -RZ, RZ, 0, 0 ;  /* 0x00000000ff067431 */ /* 0x000fe200000001ff */
[----:B------:R-:W-:Y:S01]  /*12c40*/  LOP3.LUT R4, R4, UR5, R175, 0x96, !PT ;  /* 0x0000000504047c12 */ /* 0x000fe2000f8e96af */
[----:B------:R-:W-:Y:S01]  /*12c50*/  UIADD3 UR5, UPT, UPT, UR14, -0x700cb87f, URZ ;  /* 0x8ff347810e057890 */ /* 0x000fe2000fffe0ff */
[----:B------:R-:W-:Y:S01]  /*12c60*/  MOV R176, R174 ;  /* 0x000000ae00b07202 */ /* 0x000fe20000000f00 */
[----:B------:R-:W-:-:S04]  /*12c70*/  IMAD.WIDE.U32 R174, R5, -0x326172a9, RZ ;  /* 0xcd9e8d5705ae7825 */ /* 0x000fc800078e00ff */
[----:B------:R-:W-:Y:S01]  /*12c80*/  IMAD.MOV.U32 R10, RZ, RZ, R174 ;  /* 0x000000ffff0a7224 */ /* 0x000fe200078e00ae */
[----:B------:R-:W-:-:S07]  /*12c90*/  LOP3.LUT R5, R178, UR5, R175, 0x96, !PT ;  /* 0x00000005b2057c12 */ /* 0x000fce000f8e96af */
.L_x_13059:
[----:B------:R-:W-:Y:S05]  /*12ca0*/  BSYNC.RECONVERGENT B1 ;  /* 0x0000000000017941 */ /* 0x000fea0003800200 */
.L_x_13058:
        /* <DEDUP_REMOVED lines=13> */
.L_x_13057:
[----:B------:R-:W-:Y:S02]  /*12d80*/  F2FP.BF16.F32.PACK_AB R174, RZ, R138 ;  /* 0x0000008affae723e */ /* 0x000fe400000010ff */
[----:B------:R-:W-:Y:S02]  /*12d90*/  PRMT R132, R132, 0x5410, R135 ;  /* 0x0000541084847816 */ /* 0x000fe40000000087 */
[----:B------:R-:W-:Y:S02]  /*12da0*/  PRMT R134, R134, 0x5410, R177 ;  /* 0x0000541086867816 */ /* 0x000fe400000000b1 */
[----:B------:R-:W-:Y:S02]  /*12db0*/  PRMT R133, R133, 0x5410, R171 ;  /* 0x0000541085857816 */ /* 0x000fe400000000ab */
[----:B------:R-:W-:Y:S01]  /*12dc0*/  PRMT R135, R209, 0x5410, R174 ;  /* 0x00005410d1877816 */ /* 0x000fe200000000ae */
[----:B------:R-:W-:Y:S06]  /*12dd0*/  BRA `(.L_x_13063) ;  /* 0x0000003400147947 */ /* 0x000fec0003800000 */
.L_x_13014:
[----:B------:R-:W-:Y:S01]  /*12de0*/  IMAD.MOV.U32 R35, RZ, RZ, RZ ;  /* 0x000000ffff237224 */ /* 0x000fe200078e00ff */
[----:B------:R-:W-:Y:S01]  /*12df0*/  MOV R176, R171 ;  /* 0x000000ab00b07202 */ /* 0x000fe20000000f00 */
[----:B--2---:R-:W-:Y:S01]  /*12e00*/  IMAD.MOV.U32 R37, RZ, RZ, R6 ;  /* 0x000000ffff257224 */ /* 0x004fe200078e0006 */
        /* <DEDUP_REMOVED lines=17> */
.L_x_13067:
        /* <DEDUP_REMOVED lines=12> */
.L_x_13069:
[----:B------:R-:W-:Y:S05]  /*12fe0*/  BSYNC.RECONVERGENT B2 ;  /* 0x0000000000027941 */ /* 0x000fea0003800200 */
.L_x_13068:
        /* <DEDUP_REMOVED lines=61> */
.L_x_13066:
[----:B------:R-:W-:Y:S05]  /*133c0*/  BSYNC.RECONVERGENT B1 ;  /* 0x0000000000017941 */ /* 0x000fea0003800200 */
.L_x_13065:
[----:B------:R-:W-:Y:S01]  /*133d0*/  I2FP.F32.U32 R6, R11 ;  /* 0x0000000b00067245 */ /* 0x000fe20000201000 */
[----:B------:R-:W-:-:S04]  /*133e0*/  IMAD.MOV.U32 R11, RZ, RZ, 0x2f800000 ;  /* 0x2f800000ff0b7424 */ /* 0x000fc800078e00ff */
[----:B------:R-:W-:Y:S01]  /*133f0*/  FFMA.FTZ R6, R6, R11, 1.1641532182693481445e-10 ;  /* 0x2f00000006067423 */ /* 0x000fe2000001000b */
[----:B-----5:R-:W-:-:S04]  /*13400*/  SHF.L.U32 R11, R44, 0x10, RZ ;  /* 0x000000102c0b7819 */ /* 0x020fc800000006ff */
[----:B------:R-:W-:Y:S01]  /*13410*/  FSETP.GTU.FTZ.AND P1, PT, R6, UR23, PT ;  /* 0x0000001706007c0b */ /* 0x000fe2000bf3c000 */
[----:B------:R-:W-:-:S04]  /*13420*/  FMUL.FTZ R11, R11, UR17 ;  /* 0x000000110b0b7c20 */ /* 0x000fc80008410000 */
[----:B------:R-:W-:-:S05]  /*13430*/  FMUL.FTZ R11, R11, UR16 ;  /* 0x000000100b0b7c20 */ /* 0x000fca0008410000 */
[----:B------:R-:W-:Y:S02]  /*13440*/  FSEL R35, R11, RZ, !P1 ;  /* 0x000000ff0b237208 */ /* 0x000fe40004800000 */
[----:B------:R-:W-:-:S03]  /*13450*/  SEL R11, RZ, 0x1, P1 ;  /* 0x00000001ff0b7807 */ /* 0x000fc60000800000 */
[----:B------:R-:W-:-:S07]  /*13460*/  FMUL.FTZ R35, R35, R100 ;  /* 0x0000006423237220 */ /* 0x000fce0000410000 */
.L_x_13064:
[----:B01----:R-:W-:Y:S01]  /*13470*/  F2FP.BF16.F32.PACK_AB R132, RZ, R35 ;  /* 0x00000023ff84723e */ /* 0x003fe200000010ff */
        /* <DEDUP_REMOVED lines=16> */
.L_x_13073:
        /* <DEDUP_REMOVED lines=12> */
.L_x_13075:
[----:B------:R-:W-:Y:S05]  /*13640*/  BSYNC.RECONVERGENT B2 ;  /* 0x0000000000027941 */ /* 0x000fea0003800200 */
.L_x_13074:
        /* <DEDUP_REMOVED lines=62> */
.L_x_13072:
[----:B------:R-:W-:Y:S05]  /*13a30*/  BSYNC.RECONVERGENT B1 ;  /* 0x0000000000017941 */ /* 0x000fea0003800200 */
.L_x_13071:
        /* <DEDUP_REMOVED lines=9> */
[----:B------:R-:W-:-:S05]  /*13ad0*/  FSEL R6, R6, RZ, !P1 ;  /* 0x000000ff06067208 */ /* 0x000fca0004800000 */
[----:B------:R-:W-:-:S07]  /*13ae0*/  FMUL.FTZ R36, R6, R101 ;  /* 0x0000006506247220 */ /* 0x000fce0000410000 */
.L_x_13070:
        /* <DEDUP_REMOVED lines=17> */
.L_x_13079:
        /* <DEDUP_REMOVED lines=12> */
.L_x_13081:
[----:B------:R-:W-:Y:S05]  /*13cc0*/  BSYNC.RECONVERGENT B2 ;  /* 0x0000000000027941 */ /* 0x000fea0003800200 */
.L_x_13080:
        /* <DEDUP_REMOVED lines=62> */
.L_x_13078:
[----:B------:R-:W-:Y:S05]  /*140b0*/  BSYNC.RECONVERGENT B1 ;  /* 0x0000000000017941 */ /* 0x000fea0003800200 */
.L_x_13077:
        /* <DEDUP_REMOVED lines=8> */
[----:B------:R-:W-:-:S05]  /*14140*/  FSEL R37, R6, RZ, !P1 ;  /* 0x000000ff06257208 */ /* 0x000fca0004800000 */
[----:B------:R-:W-:-:S07]  /*14150*/  FMUL.FTZ R37, R37, R102 ;  /* 0x0000006625257220 */ /* 0x000fce0000410000 */
.L_x_13076:
        /* <DEDUP_REMOVED lines=17> */
.L_x_13085:
        /* <DEDUP_REMOVED lines=12> */
.L_x_13087:
[----:B------:R-:W-:Y:S05]  /*14330*/  BSYNC.RECONVERGENT B2 ;  /* 0x0000000000027941 */ /* 0x000fea0003800200 */
.L_x_13086:
        /* <DEDUP_REMOVED lines=62> */
.L_x_13084:
[----:B------:R-:W-:Y:S05]  /*14720*/  BSYNC.RECONVERGENT B1 ;  /* 0x0000000000017941 */ /* 0x000fea0003800200 */
.L_x_13083:
        /* <DEDUP_REMOVED lines=11> */
.L_x_13082:
        /* <DEDUP_REMOVED lines=17> */
.L_x_13091:
        /* <DEDUP_REMOVED lines=12> */
.L_x_13093:
[----:B------:R-:W-:Y:S05]  /*149b0*/  BSYNC.RECONVERGENT B2 ;  /* 0x0000000000027941 */ /* 0x000fea0003800200 */
.L_x_13092:
        /* <DEDUP_REMOVED lines=56> */
[----:B------:R-:W-:Y:S01]  /*14d40*/  IMAD.MOV.U32 R176, RZ, RZ, R136 ;  /* 0x000000ffffb07224 */ /* 0x000fe200078e0088 */
[----:B------:R-:W-:Y:S01]  /*14d50*/  UIADD3 UR5, UPT, UPT, UR14, -0x700cb87f, URZ ;  /* 0x8ff347810e057890 */ /* 0x000fe2000fffe0ff */
[----:B------:R-:W-:-:S05]  /*14d60*/  IMAD.WIDE.U32 R136, R5, -0x326172a9, RZ ;  /* 0xcd9e8d5705887825 */ /* 0x000fca00078e00ff */
[----:B------:R-:W-:Y:S01]  /*14d70*/  LOP3.LUT R5, R174, UR5, R137, 0x96, !PT ;  /* 0x00000005ae057c12 */ /* 0x000fe2000f8e9689 */
[----:B------:R-:W-:Y:S01]  /*14d80*/  IMAD.MOV.U32 R137, RZ, RZ, RZ ;  /* 0x000000ffff897224 */ /* 0x000fe200078e00ff */
[----:B------:R-:W-:-:S07]  /*14d90*/  MOV R10, R136 ;  /* 0x00000088000a7202 */ /* 0x000fce0000000f00 */
.L_x_13090:
[----:B------:R-:W-:Y:S05]  /*14da0*/  BSYNC.RECONVERGENT B1 ;  /* 0x0000000000017941 */ /* 0x000fea0003800200 */
.L_x_13089:
[----:B------:R-:W-:Y:S01]  /*14db0*/  I2FP.F32.U32 R6, R6 ;  /* 0x0000000600067245 */ /* 0x000fe20000201000 */
[----:B------:R-:W-:-:S04]  /*14dc0*/  IMAD.MOV.U32 R19, RZ, RZ, 0x2f800000 ;  /* 0x2f800000ff137424 */ /* 0x000fc800078e00ff */
[----:B------:R-:W-:-:S05]  /*14dd0*/  FFMA.FTZ R6, R6, R19, 1.1641532182693481445e-10 ;  /* 0x2f00000006067423 */ /* 0x000fca0000010013 */
[----:B------:R-:W-:Y:S02]  /*14de0*/  FSETP.GTU.FTZ.AND P1, PT, R6, UR23, PT ;  /* 0x0000001706007c0b */ /* 0x000fe4000bf3c000 */
[----:B-----5:R-:W-:-:S05]  /*14df0*/  SHF.L.U32 R6, R46, 0x10, RZ ;  /* 0x000000102e067819 */ /* 0x020fca00000006ff */
[----:B------:R-:W-:-:S04]  /*14e00*/  FMUL.FTZ R6, R6, UR17 ;  /* 0x0000001106067c20 */ /* 0x000fc80008410000 */
[----:B------:R-:W-:-:S05]  /*14e10*/  FMUL.FTZ R6, R6, UR16 ;  /* 0x0000001006067c20 */ /* 0x000fca0008410000 */
[----:B------:R-:W-:Y:S02]  /*14e20*/  FSEL R19, R6, RZ, !P1 ;  /* 0x000000ff06137208 */ /* 0x000fe40004800000 */
[----:B------:R-:W-:-:S03]  /*14e30*/  SEL R6, RZ, 0x1, P1 ;  /* 0x00000001ff067807 */ /* 0x000fc60000800000 */
[----:B------:R-:W-:Y:S01]  /*14e40*/  FMUL.FTZ R39, R19, R96 ;  /* 0x0000006013277220 */ /* 0x000fe20000410000 */
[----:B------:R-:W-:-:S07]  /*14e50*/  PRMT R19, R6, 0x7610, R19 ;  /* 0x0000761006137816 */ /* 0x000fce0000000013 */
.L_x_13088:
        /* <DEDUP_REMOVED lines=17> */
.L_x_13097:
        /* <DEDUP_REMOVED lines=12> */
.L_x_13099:
[----:B------:R-:W-:Y:S05]  /*15030*/  BSYNC.RECONVERGENT B2 ;  /* 0x0000000000027941 */ /* 0x000fea0003800200 */
.L_x_13098:
        /* <DEDUP_REMOVED lines=60> */
[----:B------:R-:W-:Y:S02]  /*15400*/  LOP3.LUT R5, R174, UR5, R137, 0x96, !PT ;  /* 0x00000005ae057c12 */ /* 0x000fe4000f8e9689 */
[----:B------:R-:W-:-:S07]  /*15410*/  MOV R10, R136 ;  /* 0x00000088000a7202 */ /* 0x000fce0000000f00 */
.L_x_13096:
[----:B------:R-:W-:Y:S05]  /*15420*/  BSYNC.RECONVERGENT B1 ;  /* 0x0000000000017941 */ /* 0x000fea0003800200 */
.L_x_13095:
        /* <DEDUP_REMOVED lines=11> */
.L_x_13094:
        /* <DEDUP_REMOVED lines=17> */
.L_x_13103:
        /* <DEDUP_REMOVED lines=12> */
.L_x_13105:
[----:B------:R-:W-:Y:S05]  /*156b0*/  BSYNC.RECONVERGENT B2 ;  /* 0x0000000000027941 */ /* 0x000fea0003800200 */
.L_x_13104:
        /* <DEDUP_REMOVED lines=58> */
[----:B------:R-:W-:-:S03]  /*15a60*/  IMAD.WIDE.U32 R174, R5, -0x326172a9, RZ ;  /* 0xcd9e8d5705ae7825 */ /* 0x000fc600078e00ff */
[----:B------:R-:W-:Y:S01]  /*15a70*/  MOV R10, R174 ;  /* 0x000000ae000a7202 */ /* 0x000fe20000000f00 */
[----:B------:R-:W-:Y:S01]  /*15a80*/  IMAD.MOV.U32 R174, RZ, RZ, RZ ;  /* 0x000000ffffae7224 */ /* 0x000fe200078e00ff */
[----:B------:R-:W-:-:S07]  /*15a90*/  LOP3.LUT R5, R178, UR5, R175, 0x96, !PT ;  /* 0x00000005b2057c12 */ /* 0x000fce000f8e96af */
.L_x_13102:
[----:B------:R-:W-:Y:S05]  /*15aa0*/  BSYNC.RECONVERGENT B1 ;  /* 0x0000000000017941 */ /* 0x000fea0003800200 */
.L_x_13101:
        /* <DEDUP_REMOVED lines=11> */
.L_x_13100:
        /* <DEDUP_REMOVED lines=17> */
.L_x_13109:
        /* <DEDUP_REMOVED lines=12> */
.L_x_13111:
[----:B------:R-:W-:Y:S05]  /*15d30*/  BSYNC.RECONVERGENT B2 ;  /* 0x0000000000027941 */ /* 0x000fea0003800200 */
.L_x_13110:
        /* <DEDUP_REMOVED lines=60> */
[----:B------:R-:W-:Y:S02]  /*16100*/  LOP3.LUT R5, R178, UR5, R175, 0x96, !PT ;  /* 0x00000005b2057c12 */ /* 0x000fe4000f8e96af */
[----:B------:R-:W-:-:S07]  /*16110*/  MOV R10, R174 ;  /* 0x000000ae000a7202 */ /* 0x000fce0000000f00 */
.L_x_13108:
[----:B------:R-:W-:Y:S05]  /*16120*/  BSYNC.RECONVERGENT B1 ;  /* 0x0000000000017941 */ /* 0x000fea0003800200 */
.L_x_13107:
        /* <DEDUP_REMOVED lines=8> */
[----:B------:R-:W-:Y:S02]  /*161b0*/  FSEL R138, R25, RZ, !P1 ;  /* 0x000000ff198a7208 */ /* 0x000fe40004800000 */
[----:B------:R-:W-:-:S03]  /*161c0*/  SEL R25, RZ, 0x1, P1 ;  /* 0x00000001ff197807 */ /* 0x000fc60000800000 */
[----:B------:R-:W-:-:S07]  /*161d0*/  FMUL.FTZ R138, R138, R99 ;  /* 0x000000638a8a7220 */ /* 0x000fce0000410000 */
.L_x_13106:
[----:B------:R-:W-:Y:S02]  /*161e0*/  F2FP.BF16.F32.PACK_AB R174, RZ, R138 ;  /* 0x0000008affae723e */ /* 0x000fe400000010ff */
[----:B------:R-:W-:Y:S02]  /*161f0*/  PRMT R132, R132, 0x5410, R135 ;  /* 0x0000541084847816 */ /* 0x000fe40000000087 */
[----:B------:R-:W-:Y:S02]  /*16200*/  PRMT R134, R134, 0x5410, R177 ;  /* 0x0000541086867816 */ /* 0x000fe400000000b1 */
[----:B------:R-:W-:Y:S02]  /*16210*/  PRMT R133, R133, 0x5410, R171 ;  /* 0x0000541085857816 */ /* 0x000fe400000000ab */
[----:B------:R-:W-:-:S07]  /*16220*/  PRMT R135, R208, 0x5410, R174 ;  /* 0x00005410d0877816 */ /* 0x000fce00000000ae */
.L_x_13063:
[----:B------:R-:W0:Y:S01]  /*16230*/  LDC.64 R174, c[0x0][0x3a8] ;  /* 0x0000ea00ffae7b82 */ /* 0x000e220000000a00 */
[----:B------:R-:W-:Y:S02]  /*16240*/  IMAD.MOV.U32 R171, RZ, RZ, R176 ;  /* 0x000000ffffab7224 */ /* 0x000fe400078e00b0 */
        /* <DEDUP_REMOVED lines=23> */
.L_x_13112:
[----:B------:R-:W-:Y:S01]  /*163c0*/  IADD3 R173, PT, PT, R173, 0x80, RZ ;  /* 0x00000080adad7810 */ /* 0x000fe20007ffe0ff */
[----:B------:R-:W-:-:S07]  /*163d0*/  VIADD R172, R172, 0x80 ;  /* 0x00000080acac7836 */ /* 0x000fce0000000000 */
.L_x_13013:
[----:B------:R-:W-:Y:S05]  /*163e0*/  BSYNC.RECONVERGENT B0 ;  /* 0x0000000000007941 */ /* 0x000fea0003800200 */
.L_x_13012:
        /* <DEDUP_REMOVED lines=38> */
.L_x_13119:
        /* <DEDUP_REMOVED lines=12> */
.L_x_13121:
[----:B------:R-:W-:Y:S05]  /*16710*/  BSYNC.RECONVERGENT B2 ;  /* 0x0000000000027941 */ /* 0x000fea0003800200 */
.L_x_13120:
        /* <DEDUP_REMOVED lines=61> */
.L_x_13118:
[----:B------:R-:W-:Y:S05]  /*16af0*/  BSYNC.RECONVERGENT B1 ;  /* 0x0000000000017941 */ /* 0x000fea0003800200 */
.L_x_13117:
[----:B------:R-:W-:Y:S01]  /*16b00*/  I2FP.F32.U32 R6, R11 ;  /* 0x0000000b00067245 */ /* 0x000fe20000201000 */
[----:B------:R-:W-:-:S04]  /*16b10*/  IMAD.MOV.U32 R11, RZ, RZ, 0x2f800000 ;  /* 0x2f800000ff0b7424 */ /* 0x000fc800078e00ff */
        /* <DEDUP_REMOVED lines=9> */
.L_x_13116:
        /* <DEDUP_REMOVED lines=22> */
.L_x_13125:
        /* <DEDUP_REMOVED lines=12> */
.L_x_13127:
[----:B------:R-:W-:Y:S05]  /*16dd0*/  BSYNC.RECONVERGENT B2 ;  /* 0x0000000000027941 */ /* 0x000fea0003800200 */
.L_x_13126:
        /* <DEDUP_REMOVED lines=62> */
.L_x_13124:
[----:B------:R-:W-:Y:S05]  /*171c0*/  BSYNC.RECONVERGENT B1 ;  /* 0x0000000000017941 */ /* 0x000fea0003800200 */
.L_x_13123:
[----:B------:R-:W-:Y:S01]  /*171d0*/  I2FP.F32.U32 R13, R13 ;  /* 0x0000000d000d7245 */ /* 0x000fe20000201000 */
[----:B------:R-:W-:Y:S01]  /*171e0*/  HFMA2 R134, -RZ, RZ, 0.1171875, 0 ;  /* 0x2f800000ff867431 */ /* 0x000fe200000001ff */
[----:B------:R-:W-:-:S04]  /*171f0*/  PRMT R133, R40, 0x7632, R133 ;  /* 0x0000763228857816 */ /* 0x000fc80000000085 */
[----:B------:R-:W-:Y:S01]  /*17200*/  FFMA.FTZ R13, R13, R134, 1.1641532182693481445e-10 ;  /* 0x2f0000000d0d7423 */ /* 0x000fe20000010086 */
[----:B------:R-:W-:-:S04]  /*17210*/  IMAD.U32 R133, R133, 0x10000, RZ ;  /* 0x0001000085857824 */ /* 0x000fc800078e00ff */
[----:B------:R-:W-:Y:S02]  /*17220*/  FSETP.GTU.FTZ.AND P2, PT, R13, UR23, PT ;  /* 0x000000170d007c0b */ /* 0x000fe4000bf5c000 */
[----:B------:R-:W-:-:S05]  /*17230*/  PRMT R13, R44, 0x7632, R13 ;  /* 0x000076322c0d7816 */ /* 0x000fca000000000d */
[----:B------:R-:W-:-:S04]  /*17240*/  IMAD.U32 R13, R13, 0x10000, RZ ;  /* 0x000100000d0d7824 */ /* 0x000fc800078e00ff */
[----:B------:R-:W-:-:S04]  /*17250*/  FMUL.FTZ R13, R13, UR17 ;  /* 0x000000110d0d7c20 */ /* 0x000fc80008410000 */
[----:B------:R-:W-:-:S05]  /*17260*/  FMUL.FTZ R13, R13, UR16 ;  /* 0x000000100d0d7c20 */ /* 0x000fca0008410000 */
[----:B------:R-:W-:Y:S02]  /*17270*/  FSEL R140, R13, RZ, !P2 ;  /* 0x000000ff0d8c7208 */ /* 0x000fe40005000000 */
[----:B------:R-:W-:-:S03]  /*17280*/  SEL R13, RZ, 0x1, P2 ;  /* 0x00000001ff0d7807 */ /* 0x000fc60001000000 */
[----:B------:R-:W-:-:S07]  /*17290*/  FFMA.FTZ R140, R140, R93, R133 ;  /* 0x0000005d8c8c7223 */ /* 0x000fce0000010085 */
.L_x_13122:
        /* <DEDUP_REMOVED lines=21> */
.L_x_13131:
        /* <DEDUP_REMOVED lines=12> */
.L_x_13133:
[----:B------:R-:W-:Y:S05]  /*174b0*/  BSYNC.RECONVERGENT B2 ;  /* 0x0000000000027941 */ /* 0x000fea0003800200 */
.L_x_13132:
        /* <DEDUP_REMOVED lines=62> */
.L_x_13130:
[----:B------:R-:W-:Y:S05]  /*178a0*/  BSYNC.RECONVERGENT B1 ;  /* 0x0000000000017941 */ /* 0x000fea0003800200 */
.L_x_13129:
[----:B------:R-:W-:Y:S01]  /*178b0*/  I2FP.F32.U32 R6, R15 ;  /* 0x0000000f00067245 */ /* 0x000fe20000201000 */
[----:B------:R-:W-:-:S04]  /*178c0*/  IMAD.MOV.U32 R15, RZ, RZ, 0x2f800000 ;  /* 0x2f800000ff0f7424 */ /* 0x000fc800078e00ff */
[----:B------:R-:W-:-:S05]  /*178d0*/  FFMA.FTZ R6, R6, R15, 1.1641532182693481445e-10 ;  /* 0x2f00000006067423 */ /* 0x000fca000001000f */
[----:B------:R-:W-:Y:S02]  /*178e0*/  FSETP.GTU.FTZ.AND P2, PT, R6, UR23, PT ;  /* 0x0000001706007c0b */ /* 0x000fe4000bf5c000 */
[----:B------:R-:W-:Y:S02]  /*178f0*/  SHF.L.U32 R6, R45, 0x10, RZ ;  /* 0x000000102d067819 */ /* 0x000fe400000006ff */
[----:B------:R-:W-:-:S03]  /*17900*/  SEL R15, RZ, 0x1, P2 ;  /* 0x00000001ff0f7807 */ /* 0x000fc60001000000 */
[----:B------:R-:W-:-:S04]  /*17910*/  FMUL.FTZ R6, R6, UR17 ;  /* 0x0000001106067c20 */ /* 0x000fc80008410000 */
[----:B------:R-:W-:-:S05]  /*17920*/  FMUL.FTZ R6, R6, UR16 ;  /* 0x0000001006067c20 */ /* 0x000fca0008410000 */
[----:B------:R-:W-:Y:S01]  /*17930*/  FSEL R141, R6, RZ, !P2 ;  /* 0x000000ff068d7208 */ /* 0x000fe20005000000 */
[----:B------:R-:W-:-:S04]  /*17940*/  IMAD.U32 R6, R41, 0x10000, RZ ;  /* 0x0001000029067824 */ /* 0x000fc800078e00ff */
[----:B------:R-:W-:-:S07]  /*17950*/  FFMA.FTZ R141, R141, R94, R6 ;  /* 0x0000005e8d8d7223 */ /* 0x000fce0000010006 */
.L_x_13128:
        /* <DEDUP_REMOVED lines=22> */
.L_x_13137:
        /* <DEDUP_REMOVED lines=12> */
.L_x_13139:
[----:B------:R-:W-:Y:S05]  /*17b80*/  BSYNC.RECONVERGENT B2 ;  /* 0x0000000000027941 */ /* 0x000fea0003800200 */
.L_x_13138:
        /* <DEDUP_REMOVED lines=62> */
.L_x_13136:
[----:B------:R-:W-:Y:S05]  /*17f70*/  BSYNC.RECONVERGENT B1 ;  /* 0x0000000000017941 */ /* 0x000fea0003800200 */
.L_x_13135:
[----:B------:R-:W-:Y:S01]  /*17f80*/  I2FP.F32.U32 R17, R17 ;  /* 0x0000001100117245 */ /* 0x000fe20000201000 */
[----:B------:R-:W-:Y:S01]  /*17f90*/  IMAD.MOV.U32 R134, RZ, RZ, 0x2f800000 ;  /* 0x2f800000ff867424 */ /* 0x000fe200078e00ff */
[----:B------:R-:W-:-:S03]  /*17fa0*/  PRMT R142, R41, 0x7632, R142 ;  /* 0x00007632298e7816 */ /* 0x000fc6000000008e */
        /* <DEDUP_REMOVED lines=10> */
.L_x_13134:
        /* <DEDUP_REMOVED lines=21> */
.L_x_13143:
        /* <DEDUP_REMOVED lines=12> */
.L_x_13145:
[----:B------:R-:W-:Y:S05]  /*18260*/  BSYNC.RECONVERGENT B2 ;  /* 0x0000000000027941 */ /* 0x000fea0003800200 */
.L_x_13144:
        /* <DEDUP_REMOVED lines=62> */
.L_x_13142:
[----:B------:R-:W-:Y:S05]  /*18650*/  BSYNC.RECONVERGENT B1 ;  /* 0x0000000000017941 */ /* 0x000fea0003800200 */
.L_x_13141:
        /* <DEDUP_REMOVED lines=12> */
.L_x_13140:
        /* <DEDUP_REMOVED lines=22> */
.L_x_13149:
        /* <DEDUP_REMOVED lines=12> */
.L_x_13151:
[----:B------:R-:W-:Y:S05]  /*18940*/  BSYNC.RECONVERGENT B2 ;  /* 0x0000000000027941 */ /* 0x000fea0003800200 */
.L_x_13150:
        /* <DEDUP_REMOVED lines=62> */
.L_x_13148:
[----:B------:R-:W-:Y:S05]  /*18d30*/  BSYNC.RECONVERGENT B1 ;  /* 0x0000000000017941 */ /* 0x000fea0003800200 */
.L_x_13147:
        /* <DEDUP_REMOVED lines=13> */
.L_x_13146:
        /* <DEDUP_REMOVED lines=21> */
.L_x_13155:
        /* <DEDUP_REMOVED lines=12> */
.L_x_13157:
[----:B------:R-:W-:Y:S05]  /*19020*/  BSYNC.RECONVERGENT B2 ;  /* 0x0000000000027941 */ /* 0x000fea0003800200 */
.L_x_13156:
        /* <DEDUP_REMOVED lines=62> */
.L_x_13154:
[----:B------:R-:W-:Y:S05]  /*19410*/  BSYNC.RECONVERGENT B1 ;  /* 0x0000000000017941 */ /* 0x000fea0003800200 */
.L_x_13153:
        /* <DEDUP_REMOVED lines=12> */
.L_x_13152:
        /* <DEDUP_REMOVED lines=22> */
.L_x_13161:
        /* <DEDUP_REMOVED lines=12> */
.L_x_13163:
[----:B------:R-:W-:Y:S05]  /*19700*/  BSYNC.RECONVERGENT B2 ;  /* 0x0000000000027941 */ /* 0x000fea0003800200 */
.L_x_13162:
        /* <DEDUP_REMOVED lines=62> */
.L_x_13160:
[----:B------:R-:W-:Y:S05]  /*19af0*/  BSYNC.RECONVERGENT B1 ;  /* 0x0000000000017941 */ /* 0x000fea0003800200 */
.L_x_13159:
        /* <DEDUP_REMOVED lines=13> */
.L_x_13158:
[----:B------:R-:W-:Y:S02]  /*19bd0*/  F2FP.BF16.F32.PACK_AB R174, RZ, R146 ;  /* 0x00000092ffae723e */ /* 0x000fe400000010ff */
[----:B------:R-:W-:Y:S02]  /*19be0*/  PRMT R132, R132, 0x5410, R135 ;  /* 0x0000541084847816 */ /* 0x000fe40000000087 */
[----:B------:R-:W-:Y:S02]  /*19bf0*/  PRMT R134, R134, 0x5410, R177 ;  /* 0x0000541086867816 */ /* 0x000fe400000000b1 */
[----:B------:R-:W-:Y:S02]  /*19c00*/  PRMT R133, R133, 0x5410, R171 ;  /* 0x0000541085857816 */ /* 0x000fe400000000ab */
[----:B------:R-:W-:Y:S01]  /*19c10*/  PRMT R135, R209, 0x5410, R174 ;  /* 0x00005410d1877816 */ /* 0x000fe200000000ae */
[----:B------:R-:W-:Y:S06]  /*19c20*/  BRA `(.L_x_13164) ;  /* 0x0000003400147947 */ /* 0x000fec0003800000 */
.L_x_13115:
        /* <DEDUP_REMOVED lines=20> */
.L_x_13168:
        /* <DEDUP_REMOVED lines=12> */
.L_x_13170:
[----:B------:R-:W-:Y:S05]  /*19e30*/  BSYNC.RECONVERGENT B2 ;  /* 0x0000000000027941 */ /* 0x000fea0003800200 */
.L_x_13169:
[----:B------:R-:W-:Y:S01]  /*19e40*/  IMAD.WIDE.U32 R4, R3, -0x2daee0ad, RZ ;  /* 0xd2511f5303047825 */ /* 0x000fe200078e00ff */
[----:B------:R-:W-:-:S03]  /*19e50*/  UIADD3 UR5, UPT, UPT, UR14, -0x61c88647, URZ ;  /* 0x9e3779b90e057890 */ /* 0x000fc6000fffe0ff */
        /* <DEDUP_REMOVED lines=57> */
[----:B------:R-:W-:Y:S02]  /*1a1f0*/  HFMA2 R134, -RZ, RZ, 0, 0 ;  /* 0x00000000ff867431 */ /* 0x000fe400000001ff */
[----:B------:R-:W-:-:S07]  /*1a200*/  IMAD.MOV.U32 R11, RZ, RZ, R171 ;  /* 0x000000ffff0b7224 */ /* 0x000fce00078e00ab */
.L_x_13167:
[----:B------:R-:W-:Y:S05]  /*1a210*/  BSYNC.RECONVERGENT B1 ;  /* 0x0000000000017941 */ /* 0x000fea0003800200 */
.L_x_13166:
[----:B------:R-:W-:Y:S01]  /*1a220*/  I2FP.F32.U32 R6, R11 ;  /* 0x0000000b00067245 */ /* 0x000fe20000201000 */
[----:B------:R-:W-:-:S04]  /*1a230*/  IMAD.MOV.U32 R11, RZ, RZ, 0x2f800000 ;  /* 0x2f800000ff0b7424 */ /* 0x000fc800078e00ff */
        /* <DEDUP_REMOVED lines=8> */
.L_x_13165:
        /* <DEDUP_REMOVED lines=17> */
.L_x_13174:
        /* <DEDUP_REMOVED lines=12> */
.L_x_13176:
[----:B------:R-:W-:Y:S05]  /*1a490*/  BSYNC.RECONVERGENT B2 ;  /* 0x0000000000027941 */ /* 0x000fea0003800200 */
.L_x_13175:
        /* <DEDUP_REMOVED lines=62> */
.L_x_13173:
[----:B------:R-:W-:Y:S05]  /*1a880*/  BSYNC.RECONVERGENT B1 ;  /* 0x0000000000017941 */ /* 0x000fea0003800200 */
.L_x_13172:
        /* <DEDUP_REMOVED lines=11> */
.L_x_13171:
        /* <DEDUP_REMOVED lines=17> */
.L_x_13180:
        /* <DEDUP_REMOVED lines=12> */
.L_x_13182:
[----:B------:R-:W-:Y:S05]  /*1ab10*/  BSYNC.RECONVERGENT B2 ;  /* 0x0000000000027941 */ /* 0x000fea0003800200 */
.L_x_13181:
        /* <DEDUP_REMOVED lines=62> */
.L_x_13179:
[----:B------:R-:W-:Y:S05]  /*1af00*/  BSYNC.RECONVERGENT B1 ;  /* 0x0000000000017941 */ /* 0x000fea0003800200 */
.L_x_13178:
        /* <DEDUP_REMOVED lines=10> */
.L_x_13177:
        /* <DEDUP_REMOVED lines=17> */
.L_x_13186:
        /* <DEDUP_REMOVED lines=12> */
.L_x_13188:
[----:B------:R-:W-:Y:S05]  /*1b180*/  BSYNC.RECONVERGENT B2 ;  /* 0x0000000000027941 */ /* 0x000fea0003800200 */
.L_x_13187:
        /* <DEDUP_REMOVED lines=62> */
.L_x_13185:
[----:B------:R-:W-:Y:S05]  /*1b570*/  BSYNC.RECONVERGENT B1 ;  /* 0x0000000000017941 */ /* 0x000fea0003800200 */
.L_x_13184:
        /* <DEDUP_REMOVED lines=11> */
.L_x_13183:
        /* <DEDUP_REMOVED lines=17> */
.L_x_13192:
        /* <DEDUP_REMOVED lines=12> */
.L_x_13194:
[----:B------:R-:W-:Y:S05]  /*1b800*/  BSYNC.RECONVERGENT B2 ;  /* 0x0000000000027941 */ /* 0x000fea0003800200 */
.L_x_13193:
        /* <DEDUP_REMOVED lines=62> */
.L_x_13191:
[----:B------:R-:W-:Y:S05]  /*1bbf0*/  BSYNC.RECONVERGENT B1 ;  /* 0x0000000000017941 */ /* 0x000fea0003800200 */
.L_x_13190:
        /* <DEDUP_REMOVED lines=11> */
.L_x_13189:
        /* <DEDUP_REMOVED lines=17> */
.L_x_13198:
        /* <DEDUP_REMOVED lines=12> */
.L_x_13200:
[----:B------:R-:W-:Y:S05]  /*1be80*/  BSYNC.RECONVERGENT B2 ;  /* 0x0000000000027941 */ /* 0x000fea0003800200 */
.L_x_13199:
        /* <DEDUP_REMOVED lines=62> */
.L_x_13197:
[----:B------:R-:W-:Y:S05]  /*1c270*/  BSYNC.RECONVERGENT B1 ;  /* 0x0000000000017941 */ /* 0x000fea0003800200 */
.L_x_13196:
        /* <DEDUP_REMOVED lines=11> */
.L_x_13195:
        /* <DEDUP_REMOVED lines=17> */
.L_x_13204:
        /* <DEDUP_REMOVED lines=12> */
.L_x_13206:
[----:B------:R-:W-:Y:S05]  /*1c500*/  BSYNC.RECONVERGENT B2 ;  /* 0x0000000000027941 */ /* 0x000fea0003800200 */
.L_x_13205:
        /* <DEDUP_REMOVED lines=57> */
[----:B------:R-:W-:Y:S01]  /*1c8a0*/  IMAD.WIDE.U32 R174, R5, -0x326172a9, RZ ;  /* 0xcd9e8d5705ae7825 */ /* 0x000fe200078e00ff */
[----:B------:R-:W-:-:S03]  /*1c8b0*/  UIADD3 UR5, UPT, UPT, UR14, -0x700cb87f, URZ ;  /* 0x8ff347810e057890 */ /* 0x000fc6000fffe0ff */
[----:B------:R-:W-:Y:S02]  /*1c8c0*/  IMAD.MOV.U32 R10, RZ, RZ, R174 ;  /* 0x000000ffff0a7224 */ /* 0x000fe400078e00ae */
[----:B------:R-:W-:Y:S01]  /*1c8d0*/  HFMA2 R174, -RZ, RZ, 0, 0 ;  /* 0x00000000ffae7431 */ /* 0x000fe200000001ff */
[----:B------:R-:W-:-:S07]  /*1c8e0*/  LOP3.LUT R5, R178, UR5, R175, 0x96, !PT ;  /* 0x00000005b2057c12 */ /* 0x000fce000f8e96af */
.L_x_13203:
[----:B------:R-:W-:Y:S05]  /*1c8f0*/  BSYNC.RECONVERGENT B1 ;  /* 0x0000000000017941 */ /* 0x000fea0003800200 */
.L_x_13202:
        /* <DEDUP_REMOVED lines=11> */
.L_x_13201:
        /* <DEDUP_REMOVED lines=17> */
.L_x_13210:
        /* <DEDUP_REMOVED lines=12> */
.L_x_13212:
[----:B------:R-:W-:Y:S05]  /*1cb80*/  BSYNC.RECONVERGENT B2 ;  /* 0x0000000000027941 */ /* 0x000fea0003800200 */
.L_x_13211:
        /* <DEDUP_REMOVED lines=62> */
.L_x_13209:
[----:B------:R-:W-:Y:S05]  /*1cf70*/  BSYNC.RECONVERGENT B1 ;  /* 0x0000000000017941 */ /* 0x000fea0003800200 */
.L_x_13208:
        /* <DEDUP_REMOVED lines=11> */
.L_x_13207:
[----:B------:R-:W-:Y:S02]  /*1d030*/  F2FP.BF16.F32.PACK_AB R174, RZ, R146 ;  /* 0x00000092ffae723e */ /* 0x000fe400000010ff */
[----:B------:R-:W-:Y:S02]  /*1d040*/  PRMT R132, R132, 0x5410, R135 ;  /* 0x0000541084847816 */ /* 0x000fe40000000087 */
[----:B------:R-:W-:Y:S02]  /*1d050*/  PRMT R134, R134, 0x5410, R177 ;  /* 0x0000541086867816 */ /* 0x000fe400000000b1 */
[----:B------:R-:W-:Y:S02]  /*1d060*/  PRMT R133, R133, 0x5410, R171 ;  /* 0x0000541085857816 */ /* 0x000fe400000000ab */
[----:B------:R-:W-:-:S07]  /*1d070*/  PRMT R135, R208, 0x5410, R174 ;  /* 0x00005410d0877816 */ /* 0x000fce00000000ae */
.L_x_13164:
        /* <DEDUP_REMOVED lines=25> */
.L_x_13213:
[----:B------:R-:W-:Y:S01]  /*1d210*/  VIADD R173, R173, 0x80 ;  /* 0x00000080adad7836 */ /* 0x000fe20000000000 */
[----:B------:R-:W-:-:S07]  /*1d220*/  IADD3 R172, PT, PT, R172, 0x80, RZ ;  /* 0x00000080acac7810 */ /* 0x000fce0007ffe0ff */
.L_x_13114:
[----:B------:R-:W-:Y:S05]  /*1d230*/  BSYNC.RECONVERGENT B0 ;  /* 0x0000000000007941 */ /* 0x000fea0003800200 */
.L_x_13113:
[----:B------:R-:W-:Y:S01]  /*1d240*/  ISETP.GE.U32.AND P1, PT, R2, 0x280, PT ;  /* 0x000002800200780c */ /* 0x000fe20003f26070 */
[----:B------:R-:W-:-:S12]  /*1d250*/  BSSY.RECONVERGENT B0, `(.L_x_13214) ;  /* 0x00006e1000007945 */ /* 0x000fd80003800200 */
[----:B------:R-:W-:Y:S05]  /*1d260*/  @!P1 BRA `(.L_x_13215) ;  /* 0x0000006c007c9947 */ /* 0x000fea0003800000 */
[----:B------:R-:W2:Y:S01]  /*1d270*/  @UP2 LDCU.64 UR6, c[0x0][0x390] ;  /* 0x00007200ff0627ac */ /* 0x000ea20008000a00 */
[----:B------:R-:W-:Y:S01]  /*1d280*/  PLOP3.LUT P3, PT, PT, PT, UP2, 0x80, 0x8 ;  /* 0x000000000008781c */ /* 0x000fe20003f6f028 */
[----:B01----:R-:W-:Y:S01]  /*1d290*/  IMAD.MOV.U32 R133, RZ, RZ, 0x10 ;  /* 0x00000010ff857424 */ /* 0x003fe200078e00ff */
        /* <DEDUP_REMOVED lines=27> */
[--C-:B------:R-:W-:Y:S02]  /*1d450*/  @!P3 IMAD.MOV.U32 R133, RZ, RZ, R171.reuse ;  /* 0x000000ffff85b224 */ /* 0x100fe400078e00ab */
[----:B------:R-:W-:Y:S01]  /*1d460*/  @P3 IMAD.MOV.U32 R133, RZ, RZ, R171 ;  /* 0x000000ffff853224 */ /* 0x000fe200078e00ab */
[----:B------:R-:W-:Y:S06]  /*1d470*/  BRA `(.L_x_13219) ;  /* 0x0000000400287947 */ /* 0x000fec0003800000 */
.L_x_13220:
        /* <DEDUP_REMOVED lines=12> */
.L_x_13222:
[----:B------:R-:W-:Y:S05]  /*1d540*/  BSYNC.RECONVERGENT B2 ;  /* 0x0000000000027941 */ /* 0x000fea0003800200 */
.L_x_13221:
        /* <DEDUP_REMOVED lines=61> */
.L_x_13219:
[----:B------:R-:W-:Y:S05]  /*1d920*/  BSYNC.RECONVERGENT B1 ;  /* 0x0000000000017941 */ /* 0x000fea0003800200 */
.L_x_13218:
[----:B------:R-:W-:Y:S01]  /*1d930*/  I2FP.F32.U32 R6, R11 ;  /* 0x0000000b00067245 */ /* 0x000fe20000201000 */
[----:B------:R-:W-:-:S05]  /*1d940*/  HFMA2 R11, -RZ, RZ, 0.1171875, 0 ;  /* 0x2f800000ff0b7431 */ /* 0x000fca00000001ff */
        /* <DEDUP_REMOVED lines=9> */
.L_x_13217:
        /* <DEDUP_REMOVED lines=22> */
.L_x_13226:
        /* <DEDUP_REMOVED lines=12> */
.L_x_13228:
[----:B------:R-:W-:Y:S05]  /*1dc00*/  BSYNC.RECONVERGENT B2 ;  /* 0x0000000000027941 */ /* 0x000fea0003800200 */
.L_x_13227:
        /* <DEDUP_REMOVED lines=62> */
.L_x_13225:
[----:B------:R-:W-:Y:S05]  /*1dff0*/  BSYNC.RECONVERGENT B1 ;  /* 0x0000000000017941 */ /* 0x000fea0003800200 */
.L_x_13224:
        /* <DEDUP_REMOVED lines=13> */
.L_x_13223:
        /* <DEDUP_REMOVED lines=21> */
.L_x_13232:
        /* <DEDUP_REMOVED lines=12> */
.L_x_13234:
[----:B------:R-:W-:Y:S05]  /*1e2e0*/  BSYNC.RECONVERGENT B2 ;  /* 0x0000000000027941 */ /* 0x000fea0003800200 */
.L_x_13233:
        /* <DEDUP_REMOVED lines=62> */
.L_x_13231:
[----:B------:R-:W-:Y:S05]  /*1e6d0*/  BSYNC.RECONVERGENT B1 ;  /* 0x0000000000017941 */ /* 0x000fea0003800200 */
.L_x_13230:
        /* <DEDUP_REMOVED lines=11> */
.L_x_13229:
        /* <DEDUP_REMOVED lines=22> */
.L_x_13238:
        /* <DEDUP_REMOVED lines=12> */
.L_x_13240:
[----:B------:R-:W-:Y:S05]  /*1e9b0*/  BSYNC.RECONVERGENT B2 ;  /* 0x0000000000027941 */ /* 0x000fea0003800200 */
.L_x_13239:
        /* <DEDUP_REMOVED lines=62> */
.L_x_13237:
[----:B------:R-:W-:Y:S05]  /*1eda0*/  BSYNC.RECONVERGENT B1 ;  /* 0x0000000000017941 */ /* 0x000fea0003800200 */
.L_x_13236:
        /* <DEDUP_REMOVED lines=13> */
.L_x_13235:
        /* <DEDUP_REMOVED lines=21> */
.L_x_13244:
        /* <DEDUP_REMOVED lines=12> */
.L_x_13246:
[----:B------:R-:W-:Y:S05]  /*1f090*/  BSYNC.RECONVERGENT B2 ;  /* 0x0000000000027941 */ /* 0x000fea0003800200 */
.L_x_13245:
        /* <DEDUP_REMOVED lines=62> */
.L_x_13243:
[----:B------:R-:W-:Y:S05]  /*1f480*/  BSYNC.RECONVERGENT B1 ;  /* 0x0000000000017941 */ /* 0x000fea0003800200 */
.L_x_13242:
        /* <DEDUP_REMOVED lines=12> */
.L_x_13241:
        /* <DEDUP_REMOVED lines=22> */
.L_x_13250:
        /* <DEDUP_REMOVED lines=12> */
.L_x_13252:
[----:B------:R-:W-:Y:S05]  /*1f770*/  BSYNC.RECONVERGENT B2 ;  /* 0x0000000000027941 */ /* 0x000fea0003800200 */
.L_x_13251:
        /* <DEDUP_REMOVED lines=62> */
.L_x_13249:
[----:B------:R-:W-:Y:S05]  /*1fb60*/  BSYNC.RECONVERGENT B1 ;  /* 0x0000000000017941 */ /* 0x000fea0003800200 */
.L_x_13248:
        /* <DEDUP_REMOVED lines=13> */
.L_x_13247:
        /* <DEDUP_REMOVED lines=21> */
.L_x_13256:
        /* <DEDUP_REMOVED lines=12> */
.L_x_13258:
[----:B------:R-:W-:Y:S05]  /*1fe50*/  BSYNC.RECONVERGENT B2 ;  /* 0x0000000000027941 */ /* 0x000fea0003800200 */
.L_x_13257:
        /* <DEDUP_REMOVED lines=62> */
.L_x_13255:
[----:B------:R-:W-:Y:S05]  /*20240*/  BSYNC.RECONVERGENT B1 ;  /* 0x0000000000017941 */ /* 0x000fea0003800200 */
.L_x_13254:
        /* <DEDUP_REMOVED lines=12> */
.L_x_13253:
        /* <DEDUP_REMOVED lines=22> */
.L_x_13262:
        /* <DEDUP_REMOVED lines=12> */
.L_x_13264:
[----:B------:R-:W-:Y:S05]  /*20530*/  BSYNC.RECONVERGENT B2 ;  /* 0x0000000000027941 */ /* 0x000fea0003800200 */
.L_x_13263:
        /* <DEDUP_REMOVED lines=62> */
.L_x_13261:
[----:B------:R-:W-:Y:S05]  /*20920*/  BSYNC.RECONVERGENT B1 ;  /* 0x0000000000017941 */ /* 0x000fea0003800200 */
.L_x_13260:
        /* <DEDUP_REMOVED lines=13> */
.L_x_13259:
[----:B------:R-:W-:Y:S02]  /*20a00*/  F2FP.BF16.F32.PACK_AB R174, RZ, R154 ;  /* 0x0000009affae723e */ /* 0x000fe400000010ff */
[----:B------:R-:W-:Y:S02]  /*20a10*/  PRMT R132, R132, 0x5410, R135 ;  /* 0x0000541084847816 */ /* 0x000fe40000000087 */
[----:B------:R-:W-:Y:S02]  /*20a20*/  PRMT R134, R134, 0x5410, R177 ;  /* 0x0000541086867816 */ /* 0x000fe400000000b1 */
[----:B------:R-:W-:Y:S02]  /*20a30*/  PRMT R133, R133, 0x5410, R171 ;  /* 0x0000541085857816 */ /* 0x000fe400000000ab */
[----:B------:R-:W-:Y:S01]  /*20a40*/  PRMT R135, R209, 0x5410, R174 ;  /* 0x00005410d1877816 */ /* 0x000fe200000000ae */
[----:B------:R-:W-:Y:S06]  /*20a50*/  BRA `(.L_x_13265) ;  /* 0x0000003400147947 */ /* 0x000fec0003800000 */
.L_x_13216:
        /* <DEDUP_REMOVED lines=20> */
.L_x_13269:
        /* <DEDUP_REMOVED lines=12> */
.L_x_13271:
[----:B------:R-:W-:Y:S05]  /*20c60*/  BSYNC.RECONVERGENT B2 ;  /* 0x0000000000027941 */ /* 0x000fea0003800200 */
.L_x_13270:
        /* <DEDUP_REMOVED lines=61> */
.L_x_13268:
[----:B------:R-:W-:Y:S05]  /*21040*/  BSYNC.RECONVERGENT B1 ;  /* 0x0000000000017941 */ /* 0x000fea0003800200 */
.L_x_13267:
        /* <DEDUP_REMOVED lines=10> */
.L_x_13266:
        /* <DEDUP_REMOVED lines=17> */
.L_x_13275:
        /* <DEDUP_REMOVED lines=12> */
.L_x_13277:
[----:B------:R-:W-:Y:S05]  /*212c0*/  BSYNC.RECONVERGENT B2 ;  /* 0x0000000000027941 */ /* 0x000fea0003800200 */
.L_x_13276:
        /* <DEDUP_REMOVED lines=62> */
.L_x_13274:
[----:B------:R-:W-:Y:S05]  /*216b0*/  BSYNC.RECONVERGENT B1 ;  /* 0x0000000000017941 */ /* 0x000fea0003800200 */
.L_x_13273:
        /* <DEDUP_REMOVED lines=11> */
.L_x_13272:
        /* <DEDUP_REMOVED lines=17> */
.L_x_13281:
        /* <DEDUP_REMOVED lines=12> */
.L_x_13283:
[----:B------:R-:W-:Y:S05]  /*21940*/  BSYNC.RECONVERGENT B2 ;  /* 0x0000000000027941 */ /* 0x000fea0003800200 */
.L_x_13282:
        /* <DEDUP_REMOVED lines=62> */
.L_x_13280:
[----:B------:R-:W-:Y:S05]  /*21d30*/  BSYNC.RECONVERGENT B1 ;  /* 0x0000000000017941 */ /* 0x000fea0003800200 */
.L_x_13279:
        /* <DEDUP_REMOVED lines=10> */
.L_x_13278:
        /* <DEDUP_REMOVED lines=17> */
.L_x_13287:
        /* <DEDUP_REMOVED lines=12> */
.L_x_13289:
[----:B------:R-:W-:Y:S05]  /*21fb0*/  BSYNC.RECONVERGENT B2 ;  /* 0x0000000000027941 */ /* 0x000fea0003800200 */
.L_x_13288:
        /* <DEDUP_REMOVED lines=62> */
.L_x_13286:
[----:B------:R-:W-:Y:S05]  /*223a0*/  BSYNC.RECONVERGENT B1 ;  /* 0x0000000000017941 */ /* 0x000fea0003800200 */
.L_x_13285:
        /* <DEDUP_REMOVED lines=11> */
.L_x_13284:
        /* <DEDUP_REMOVED lines=17> */
.L_x_13293:
        /* <DEDUP_REMOVED lines=12> */
.L_x_13295:
[----:B------:R-:W-:Y:S05]  /*22630*/  BSYNC.RECONVERGENT B2 ;  /* 0x0000000000027941 */ /* 0x000fea0003800200 */
.L_x_13294:
        /* <DEDUP_REMOVED lines=62> */
.L_x_13292:
[----:B------:R-:W-:Y:S05]  /*22a20*/  BSYNC.RECONVERGENT B1 ;  /* 0x0000000000017941 */ /* 0x000fea0003800200 */
.L_x_13291:
        /* <DEDUP_REMOVED lines=11> */
.L_x_13290:
        /* <DEDUP_REMOVED lines=17> */
.L_x_13299:
        /* <DEDUP_REMOVED lines=12> */
.L_x_13301:
[----:B------:R-:W-:Y:S05]  /*22cb0*/  BSYNC.RECONVERGENT B2 ;  /* 0x0000000000027941 */ /* 0x000fea0003800200 */
.L_x_13300:
        /* <DEDUP_REMOVED lines=61> */
[----:B------:R-:W-:-:S07]  /*23090*/  LOP3.LUT R5, R174, UR5, R153, 0x96, !PT ;  /* 0x00000005ae057c12 */ /* 0x000fce000f8e9699 */
.L_x_13298:
[----:B------:R-:W-:Y:S05]  /*230a0*/  BSYNC.RECONVERGENT B1 ;  /* 0x0000000000017941 */ /* 0x000fea0003800200 */
.L_x_13297:
        /* <DEDUP_REMOVED lines=11> */
.L_x_13296:
        /* <DEDUP_REMOVED lines=17> */
.L_x_13305:
        /* <DEDUP_REMOVED lines=12> */
.L_x_13307:
[----:B------:R-:W-:Y:S05]  /*23330*/  BSYNC.RECONVERGENT B2 ;  /* 0x0000000000027941 */ /* 0x000fea0003800200 */
.L_x_13306:
        /* <DEDUP_REMOVED lines=62> */
.L_x_13304:
[----:B------:R-:W-:Y:S05]  /*23720*/  BSYNC.RECONVERGENT B1 ;  /* 0x0000000000017941 */ /* 0x000fea0003800200 */
.L_x_13303:
        /* <DEDUP_REMOVED lines=11> */
.L_x_13302:
        /* <DEDUP_REMOVED lines=17> */
.L_x_13311:
        /* <DEDUP_REMOVED lines=12> */
.L_x_13313:
[----:B------:R-:W-:Y:S05]  /*239b0*/  BSYNC.RECONVERGENT B2 ;  /* 0x0000000000027941 */ /* 0x000fea0003800200 */
.L_x_13312:
        /* <DEDUP_REMOVED lines=62> */
.L_x_13310:
[----:B------:R-:W-:Y:S05]  /*23da0*/  BSYNC.RECONVERGENT B1 ;  /* 0x0000000000017941 */ /* 0x000fea0003800200 */
.L_x_13309:
        /* <DEDUP_REMOVED lines=11> */
.L_x_13308:
[----:B------:R-:W-:Y:S02]  /*23e60*/  F2FP.BF16.F32.PACK_AB R174, RZ, R154 ;  /* 0x0000009affae723e */ /* 0x000fe400000010ff */
[----:B------:R-:W-:Y:S02]  /*23e70*/  PRMT R132, R132, 0x5410, R135 ;  /* 0x0000541084847816 */ /* 0x000fe40000000087 */
[----:B------:R-:W-:Y:S02]  /*23e80*/  PRMT R134, R134, 0x5410, R177 ;  /* 0x0000541086867816 */ /* 0x000fe400000000b1 */
[----:B------:R-:W-:Y:S02]  /*23e90*/  PRMT R133, R133, 0x5410, R171 ;  /* 0x0000541085857816 */ /* 0x000fe400000000ab */
[----:B------:R-:W-:-:S07]  /*23ea0*/  PRMT R135, R208, 0x5410, R174 ;  /* 0x00005410d0877816 */ /* 0x000fce00000000ae */
.L_x_13265:
        /* <DEDUP_REMOVED lines=25> */
.L_x_13314:
[----:B------:R-:W-:Y:S02]  /*24040*/  VIADD R173, R173, 0x80 ;  /* 0x00000080adad7836 */ /* 0x000fe40000000000 */
[----:B------:R-:W-:-:S07]  /*24050*/  VIADD R172, R172, 0x80 ;  /* 0x00000080acac7836 */ /* 0x000fce0000000000 */
.L_x_13215:
[----:B------:R-:W-:Y:S05]  /*24060*/  BSYNC.RECONVERGENT B0 ;  /* 0x0000000000007941 */ /* 0x000fea0003800200 */
.L_x_13214:
[----:B------:R-:W-:Y:S01]  /*24070*/  ISETP.GE.U32.AND P2, PT, R2, 0x300, PT ;  /* 0x000003000200780c */ /* 0x000fe20003f46070 */
[----:B------:R-:W-:-:S12]  /*24080*/  BSSY.RECONVERGENT B0, `(.L_x_13315) ;  /* 0x00006e1000007945 */ /* 0x000fd80003800200 */
[----:B------:R-:W-:Y:S05]  /*24090*/  @!P2 BRA `(.L_x_13316) ;  /* 0x0000006c007ca947 */ /* 0x000fea0003800000 */
[----:B------:R-:W2:Y:S01]  /*240a0*/  @UP2 LDCU.64 UR6, c[0x0][0x390] ;  /* 0x00007200ff0627ac */ /* 0x000ea20008000a00 */
[----:B------:R-:W-:Y:S02]  /*240b0*/  PLOP3.LUT P3, PT, PT, PT, UP2, 0x80, 0x8 ;  /* 0x000000000008781c */ /* 0x000fe40003f6f028 */
[----:B01----:R-:W-:-:S11]  /*240c0*/  MOV R133, 0x10 ;  /* 0x0000001000857802 */ /* 0x003fd60000000f00 */
        /* <DEDUP_REMOVED lines=30> */
.L_x_13321:
        /* <DEDUP_REMOVED lines=12> */
.L_x_13323:
[----:B------:R-:W-:Y:S05]  /*24370*/  BSYNC.RECONVERGENT B2 ;  /* 0x0000000000027941 */ /* 0x000fea0003800200 */
.L_x_13322:
        /* <DEDUP_REMOVED lines=61> */
.L_x_13320:
[----:B------:R-:W-:Y:S05]  /*24750*/  BSYNC.RECONVERGENT B1 ;  /* 0x0000000000017941 */ /* 0x000fea0003800200 */
.L_x_13319:
[----:B------:R-:W-:Y:S01]  /*24760*/  I2FP.F32.U32 R6, R11 ;  /* 0x0000000b00067245 */ /* 0x000fe20000201000 */
[----:B------:R-:W-:Y:S01]  /*24770*/  IMAD.MOV.U32 R11, RZ, RZ, 0x2f800000 ;  /* 0x2f800000ff0b7424 */ /* 0x000fe200078e00ff */
        /* <DEDUP_REMOVED lines=9> */
.L_x_13318:
        /* <DEDUP_REMOVED lines=22> */
.L_x_13327:
        /* <DEDUP_REMOVED lines=12> */
.L_x_13329:
[----:B------:R-:W-:Y:S05]  /*24a30*/  BSYNC.RECONVERGENT B2 ;  /* 0x0000000000027941 */ /* 0x000fea0003800200 */
.L_x_13328:
        /* <DEDUP_REMOVED lines=62> */
.L_x_13326:
[----:B------:R-:W-:Y:S05]  /*24e20*/  BSYNC.RECONVERGENT B1 ;  /* 0x0000000000017941 */ /* 0x000fea0003800200 */
.L_x_13325:
        /* <DEDUP_REMOVED lines=13> */
.L_x_13324:
        /* <DEDUP_REMOVED lines=21> */
.L_x_13333:
        /* <DEDUP_REMOVED lines=12> */
.L_x_13335:
[----:B------:R-:W-:Y:S05]  /*25110*/  BSYNC.RECONVERGENT B2 ;  /* 0x0000000000027941 */ /* 0x000fea0003800200 */
.L_x_13334:
        /* <DEDUP_REMOVED lines=62> */
.L_x_13332:
[----:B------:R-:W-:Y:S05]  /*25500*/  BSYNC.RECONVERGENT B1 ;  /* 0x0000000000017941 */ /* 0x000fea0003800200 */
.L_x_13331:
        /* <DEDUP_REMOVED lines=11> */
.L_x_13330:
        /* <DEDUP_REMOVED lines=22> */
.L_x_13339:
        /* <DEDUP_REMOVED lines=12> */
.L_x_13341:
[----:B------:R-:W-:Y:S05]  /*257e0*/  BSYNC.RECONVERGENT B2 ;  /* 0x0000000000027941 */ /* 0x000fea0003800200 */
.L_x_13340:
        /* <DEDUP_REMOVED lines=62> */
.L_x_13338:
[----:B------:R-:W-:Y:S05]  /*25bd0*/  BSYNC.RECONVERGENT B1 ;  /* 0x0000000000017941 */ /* 0x000fea0003800200 */
.L_x_13337:
        /* <DEDUP_REMOVED lines=13> */
.L_x_13336:
        /* <DEDUP_REMOVED lines=21> */
.L_x_13345:
        /* <DEDUP_REMOVED lines=12> */
.L_x_13347:
[----:B------:R-:W-:Y:S05]  /*25ec0*/  BSYNC.RECONVERGENT B2 ;  /* 0x0000000000027941 */ /* 0x000fea0003800200 */
.L_x_13346:
        /* <DEDUP_REMOVED lines=62> */
.L_x_13344:
[----:B------:R-:W-:Y:S05]  /*262b0*/  BSYNC.RECONVERGENT B1 ;  /* 0x0000000000017941 */ /* 0x000fea0003800200 */
.L_x_13343:
        /* <DEDUP_REMOVED lines=12> */
.L_x_13342:
        /* <DEDUP_REMOVED lines=22> */
.L_x_13351:
        /* <DEDUP_REMOVED lines=12> */
.L_x_13353:
[----:B------:R-:W-:Y:S05]  /*265a0*/  BSYNC.RECONVERGENT B2 ;  /* 0x0000000000027941 */ /* 0x000fea0003800200 */
.L_x_13352:
        /* <DEDUP_REMOVED lines=62> */
.L_x_13350:
[----:B------:R-:W-:Y:S05]  /*26990*/  BSYNC.RECONVERGENT B1 ;  /* 0x0000000000017941 */ /* 0x000fea0003800200 */
.L_x_13349:
        /* <DEDUP_REMOVED lines=13> */
.L_x_13348:
        /* <DEDUP_REMOVED lines=21> */
.L_x_13357:
        /* <DEDUP_REMOVED lines=12> */
.L_x_13359:
[----:B------:R-:W-:Y:S05]  /*26c80*/  BSYNC.RECONVERGENT B2 ;  /* 0x0000000000027941 */ /* 0x000fea0003800200 */
.L_x_13358:
        /* <DEDUP_REMOVED lines=62> */
.L_x_13356:
[----:B------:R-:W-:Y:S05]  /*27070*/  BSYNC.RECONVERGENT B1 ;  /* 0x0000000000017941 */ /* 0x000fea0003800200 */
.L_x_13355:
        /* <DEDUP_REMOVED lines=12> */
.L_x_13354:
        /* <DEDUP_REMOVED lines=22> */
.L_x_13363:
        /* <DEDUP_REMOVED lines=12> */
.L_x_13365:
[----:B------:R-:W-:Y:S05]  /*27360*/  BSYNC.RECONVERGENT B2 ;  /* 0x0000000000027941 */ /* 0x000fea0003800200 */
.L_x_13364:
        /* <DEDUP_REMOVED lines=62> */
.L_x_13362:
[----:B------:R-:W-:Y:S05]  /*27750*/  BSYNC.RECONVERGENT B1 ;  /* 0x0000000000017941 */ /* 0x000fea0003800200 */
.L_x_13361:
        /* <DEDUP_REMOVED lines=13> */
.L_x_13360:
[----:B------:R-:W-:Y:S02]  /*27830*/  F2FP.BF16.F32.PACK_AB R174, RZ, R162 ;  /* 0x000000a2ffae723e */ /* 0x000fe400000010ff */
[----:B------:R-:W-:Y:S02]  /*27840*/  PRMT R132, R132, 0x5410, R135 ;  /* 0x0000541084847816 */ /* 0x000fe40000000087 */
[----:B------:R-:W-:Y:S02]  /*27850*/  PRMT R134, R134, 0x5410, R177 ;  /* 0x0000541086867816 */ /* 0x000fe400000000b1 */
[----:B------:R-:W-:Y:S02]  /*27860*/  PRMT R133, R133, 0x5410, R171 ;  /* 0x0000541085857816 */ /* 0x000fe400000000ab */
[----:B------:R-:W-:Y:S01]  /*27870*/  PRMT R135, R209, 0x5410, R174 ;  /* 0x00005410d1877816 */ /* 0x000fe200000000ae */
[----:B------:R-:W-:Y:S06]  /*27880*/  BRA `(.L_x_13366) ;  /* 0x0000003400147947 */ /* 0x000fec0003800000 */
.L_x_13317:
        /* <DEDUP_REMOVED lines=20> */
.L_x_13370:
        /* <DEDUP_REMOVED lines=12> */
.L_x_13372:
[----:B------:R-:W-:Y:S05]  /*27a90*/  BSYNC.RECONVERGENT B2 ;  /* 0x0000000000027941 */ /* 0x000fea0003800200 */
.L_x_13371:
        /* <DEDUP_REMOVED lines=61> */
.L_x_13369:
[----:B------:R-:W-:Y:S05]  /*27e70*/  BSYNC.RECONVERGENT B1 ;  /* 0x0000000000017941 */ /* 0x000fea0003800200 */
.L_x_13368:
        /* <DEDUP_REMOVED lines=10> */
.L_x_13367:
[----:B0-----:R-:W-:Y:S01]  /*27f20*/  F2FP.BF16.F32.PACK_AB R132, RZ, R155 ;  /* 0x0000009bff84723e */ /* 0x001fe200000010ff */
        /* <DEDUP_REMOVED lines=16> */
.L_x_13376:
        /* <DEDUP_REMOVED lines=12> */
.L_x_13378:
[----:B------:R-:W-:Y:S05]  /*280f0*/  BSYNC.RECONVERGENT B2 ;  /* 0x0000000000027941 */ /* 0x000fea0003800200 */
.L_x_13377:
        /* <DEDUP_REMOVED lines=62> */
.L_x_13375:
[----:B------:R-:W-:Y:S05]  /*284e0*/  BSYNC.RECONVERGENT B1 ;  /* 0x0000000000017941 */ /* 0x000fea0003800200 */
.L_x_13374:
        /* <DEDUP_REMOVED lines=11> */
.L_x_13373:
        /* <DEDUP_REMOVED lines=17> */
.L_x_13382:
        /* <DEDUP_REMOVED lines=12> */
.L_x_13384:
[----:B------:R-:W-:Y:S05]  /*28770*/  BSYNC.RECONVERGENT B2 ;  /* 0x0000000000027941 */ /* 0x000fea0003800200 */
.L_x_13383:
        /* <DEDUP_REMOVED lines=62> */
.L_x_13381:
[----:B------:R-:W-:Y:S05]  /*28b60*/  BSYNC.RECONVERGENT B1 ;  /* 0x0000000000017941 */ /* 0x000fea0003800200 */
.L_x_13380:
        /* <DEDUP_REMOVED lines=10> */
.L_x_13379:
        /* <DEDUP_REMOVED lines=17> */
.L_x_13388:
        /* <DEDUP_REMOVED lines=12> */
.L_x_13390:
[----:B------:R-:W-:Y:S05]  /*28de0*/  BSYNC.RECONVERGENT B2 ;  /* 0x0000000000027941 */ /* 0x000fea0003800200 */
.L_x_13389:
        /* <DEDUP_REMOVED lines=62> */
.L_x_13387:
[----:B------:R-:W-:Y:S05]  /*291d0*/  BSYNC.RECONVERGENT B1 ;  /* 0x0000000000017941 */ /* 0x000fea0003800200 */
.L_x_13386:
        /* <DEDUP_REMOVED lines=11> */
.L_x_13385:
        /* <DEDUP_REMOVED lines=17> */
.L_x_13394:
        /* <DEDUP_REMOVED lines=12> */
.L_x_13396:
[----:B------:R-:W-:Y:S05]  /*29460*/  BSYNC.RECONVERGENT B2 ;  /* 0x0000000000027941 */ /* 0x000fea0003800200 */
.L_x_13395:
        /* <DEDUP_REMOVED lines=62> */
.L_x_13393:
[----:B------:R-:W-:Y:S05]  /*29850*/  BSYNC.RECONVERGENT B1 ;  /* 0x0000000000017941 */ /* 0x000fea0003800200 */
.L_x_13392:
        /* <DEDUP_REMOVED lines=11> */
.L_x_13391:
        /* <DEDUP_REMOVED lines=17> */
.L_x_13400:
        /* <DEDUP_REMOVED lines=12> */
.L_x_13402:
[----:B------:R-:W-:Y:S05]  /*29ae0*/  BSYNC.RECONVERGENT B2 ;  /* 0x0000000000027941 */ /* 0x000fea0003800200 */
.L_x_13401:
        /* <DEDUP_REMOVED lines=62> */
.L_x_13399:
[----:B------:R-:W-:Y:S05]  /*29ed0*/  BSYNC.RECONVERGENT B1 ;  /* 0x0000000000017941 */ /* 0x000fea0003800200 */
.L_x_13398:
        /* <DEDUP_REMOVED lines=11> */
.L_x_13397:
        /* <DEDUP_REMOVED lines=17> */
.L_x_13406:
        /* <DEDUP_REMOVED lines=12> */
.L_x_13408:
[----:B------:R-:W-:Y:S05]  /*2a160*/  BSYNC.RECONVERGENT B2 ;  /* 0x0000000000027941 */ /* 0x000fea0003800200 */
.L_x_13407:
        /* <DEDUP_REMOVED lines=59> */
[----:B------:R-:W-:Y:S02]  /*2a520*/  IMAD.MOV.U32 R10, RZ, RZ, R174 ;  /* 0x000000ffff0a7224 */ /* 0x000fe400078e00ae */
[----:B------:R-:W-:Y:S01]  /*2a530*/  HFMA2 R174, -RZ, RZ, 0, 0 ;  /* 0x00000000ffae7431 */ /* 0x000fe200000001ff */
[----:B------:R-:W-:-:S07]  /*2a540*/  LOP3.LUT R5, R178, UR5, R175, 0x96, !PT ;  /* 0x00000005b2057c12 */ /* 0x000fce000f8e96af */
.L_x_13405:
[----:B------:R-:W-:Y:S05]  /*2a550*/  BSYNC.RECONVERGENT B1 ;  /* 0x0000000000017941 */ /* 0x000fea0003800200 */
.L_x_13404:
        /* <DEDUP_REMOVED lines=11> */
.L_x_13403:
        /* <DEDUP_REMOVED lines=17> */
.L_x_13412:
        /* <DEDUP_REMOVED lines=12> */
.L_x_13414:
[----:B------:R-:W-:Y:S05]  /*2a7e0*/  BSYNC.RECONVERGENT B2 ;  /* 0x0000000000027941 */ /* 0x000fea0003800200 */
.L_x_13413:
        /* <DEDUP_REMOVED lines=62> */
.L_x_13411:
[----:B------:R-:W-:Y:S05]  /*2abd0*/  BSYNC.RECONVERGENT B1 ;  /* 0x0000000000017941 */ /* 0x000fea0003800200 */
.L_x_13410:
        /* <DEDUP_REMOVED lines=11> */
.L_x_13409:
[----:B------:R-:W-:Y:S02]  /*2ac90*/  F2FP.BF16.F32.PACK_AB R174, RZ, R162 ;  /* 0x000000a2ffae723e */ /* 0x000fe400000010ff */
[----:B------:R-:W-:Y:S02]  /*2aca0*/  PRMT R132, R132, 0x5410, R135 ;  /* 0x0000541084847816 */ /* 0x000fe40000000087 */
[----:B------:R-:W-:Y:S02]  /*2acb0*/  PRMT R134, R134, 0x5410, R177 ;  /* 0x0000541086867816 */ /* 0x000fe400000000b1 */
[----:B------:R-:W-:Y:S02]  /*2acc0*/  PRMT R133, R133, 0x5410, R171 ;  /* 0x0000541085857816 */ /* 0x000fe400000000ab */
[----:B------:R-:W-:-:S07]  /*2acd0*/  PRMT R135, R208, 0x5410, R174 ;  /* 0x00005410d0877816 */ /* 0x000fce00000000ae */
.L_x_13366:
        /* <DEDUP_REMOVED lines=25> */
.L_x_13415:
[----:B------:R-:W-:Y:S01]  /*2ae70*/  IADD3 R173, PT, PT, R173, 0x80, RZ ;  /* 0x00000080adad7810 */ /* 0x000fe20007ffe0ff */
[----:B------:R-:W-:-:S07]  /*2ae80*/  VIADD R172, R172, 0x80 ;  /* 0x00000080acac7836 */ /* 0x000fce0000000000 */
.L_x_13316:
[----:B------:R-:W-:Y:S05]  /*2ae90*/  BSYNC.RECONVERGENT B0 ;  /* 0x0000000000007941 */ /* 0x000fea0003800200 */
.L_x_13315:
[----:B------:R-:W-:Y:S01]  /*2aea0*/  ISETP.GE.U32.AND P3, PT, R2, 0x380, PT ;  /* 0x000003800200780c */ /* 0x000fe20003f66070 */
[----:B------:R-:W-:-:S12]  /*2aeb0*/  BSSY.RECONVERGENT B0, `(.L_x_13416) ;  /* 0x00006df000007945 */ /* 0x000fd80003800200 */
[----:B------:R-:W-:Y:S05]  /*2aec0*/  @!P3 BRA `(.L_x_13417) ;  /* 0x0000006c0074b947 */ /* 0x000fea0003800000 */
[----:B------:R-:W2:Y:S01]  /*2aed0*/  @UP2 LDCU.64 UR6, c[0x0][0x390] ;  /* 0x00007200ff0627ac */ /* 0x000ea20008000a00 */
[----:B------:R-:W-:Y:S01]  /*2aee0*/  PLOP3.LUT P4, PT, PT, PT, UP2, 0x80, 0x8 ;  /* 0x000000000008781c */ /* 0x000fe20003f8f028 */
[----:B01----:R-:W-:-:S12]  /*2aef0*/  HFMA2 R133, -RZ, RZ, 0, 9.5367431640625e-07 ;  /* 0x00000010ff857431 */ /* 0x003fd800000001ff */
        /* <DEDUP_REMOVED lines=30> */
.L_x_13422:
        /* <DEDUP_REMOVED lines=12> */
.L_x_13424:
[----:B------:R-:W-:Y:S05]  /*2b1a0*/  BSYNC.RECONVERGENT B2 ;  /* 0x0000000000027941 */ /* 0x000fea0003800200 */
.L_x_13423:
        /* <DEDUP_REMOVED lines=59> */
[----:B------:R-:W-:Y:S02]  /*2b560*/  HFMA2 R134, -RZ, RZ, 0, 0 ;  /* 0x00000000ff867431 */ /* 0x000fe400000001ff */
[----:B------:R-:W-:-:S07]  /*2b570*/  IMAD.MOV.U32 R11, RZ, RZ, R171 ;  /* 0x000000ffff0b7224 */ /* 0x000fce00078e00ab */
.L_x_13421:
[----:B------:R-:W-:Y:S05]  /*2b580*/  BSYNC.RECONVERGENT B1 ;  /* 0x0000000000017941 */ /* 0x000fea0003800200 */
.L_x_13420:
        /* <DEDUP_REMOVED lines=11> */
.L_x_13419:
        /* <DEDUP_REMOVED lines=22> */
.L_x_13428:
        /* <DEDUP_REMOVED lines=12> */
.L_x_13430:
[----:B------:R-:W-:Y:S05]  /*2b860*/  BSYNC.RECONVERGENT B2 ;  /* 0x0000000000027941 */ /* 0x000fea0003800200 */
.L_x_13429:
        /* <DEDUP_REMOVED lines=62> */
.L_x_13427:
[----:B------:R-:W-:Y:S05]  /*2bc50*/  BSYNC.RECONVERGENT B1 ;  /* 0x0000000000017941 */ /* 0x000fea0003800200 */
.L_x_13426:
        /* <DEDUP_REMOVED lines=13> */
.L_x_13425:
[----:B------:R-:W-:Y:S01]  /*2bd30*/  F2FP.BF16.F32.PACK_AB R135, RZ, R164 ;  /* 0x000000a4ff87723e */ /* 0x000fe200000010ff */
[----:B------:R-:W-:Y:S01]  /*2bd40*/  @!P4 IMAD.MOV.U32 R167, RZ, RZ, R166 ;  /* 0x000000ffffa7c224 */ /* 0x000fe200078e00a6 */
        /* <DEDUP_REMOVED lines=19> */
.L_x_13434:
        /* <DEDUP_REMOVED lines=12> */
.L_x_13436:
[----:B------:R-:W-:Y:S05]  /*2bf40*/  BSYNC.RECONVERGENT B2 ;  /* 0x0000000000027941 */ /* 0x000fea0003800200 */
.L_x_13435:
        /* <DEDUP_REMOVED lines=62> */
.L_x_13433:
[----:B------:R-:W-:Y:S05]  /*2c330*/  BSYNC.RECONVERGENT B1 ;  /* 0x0000000000017941 */ /* 0x000fea0003800200 */
.L_x_13432:
        /* <DEDUP_REMOVED lines=11> */
.L_x_13431:
        /* <DEDUP_REMOVED lines=22> */
.L_x_13440:
        /* <DEDUP_REMOVED lines=12> */
.L_x_13442:
[----:B------:R-:W-:Y:S05]  /*2c610*/  BSYNC.RECONVERGENT B2 ;  /* 0x0000000000027941 */ /* 0x000fea0003800200 */
.L_x_13441:
        /* <DEDUP_REMOVED lines=62> */
.L_x_13439:
[----:B------:R-:W-:Y:S05]  /*2ca00*/  BSYNC.RECONVERGENT B1 ;  /* 0x0000000000017941 */ /* 0x000fea0003800200 */
.L_x_13438:
        /* <DEDUP_REMOVED lines=13> */
.L_x_13437:
        /* <DEDUP_REMOVED lines=21> */
.L_x_13446:
        /* <DEDUP_REMOVED lines=12> */
.L_x_13448:
[----:B------:R-:W-:Y:S05]  /*2ccf0*/  BSYNC.RECONVERGENT B2 ;  /* 0x0000000000027941 */ /* 0x000fea0003800200 */
.L_x_13447:
        /* <DEDUP_REMOVED lines=62> */
.L_x_13445:
[----:B------:R-:W-:Y:S05]  /*2d0e0*/  BSYNC.RECONVERGENT B1 ;  /* 0x0000000000017941 */ /* 0x000fea0003800200 */
.L_x_13444:
        /* <DEDUP_REMOVED lines=12> */
.L_x_13443:
        /* <DEDUP_REMOVED lines=22> */
.L_x_13452:
        /* <DEDUP_REMOVED lines=12> */
.L_x_13454:
[----:B------:R-:W-:Y:S05]  /*2d3d0*/  BSYNC.RECONVERGENT B2 ;  /* 0x0000000000027941 */ /* 0x000fea0003800200 */
.L_x_13453:
        /* <DEDUP_REMOVED lines=62> */
.L_x_13451:
[----:B------:R-:W-:Y:S05]  /*2d7c0*/  BSYNC.RECONVERGENT B1 ;  /* 0x0000000000017941 */ /* 0x000fea0003800200 */
.L_x_13450:
        /* <DEDUP_REMOVED lines=13> */
.L_x_13449:
        /* <DEDUP_REMOVED lines=21> */
.L_x_13458:
        /* <DEDUP_REMOVED lines=12> */
.L_x_13460:
[----:B------:R-:W-:Y:S05]  /*2dab0*/  BSYNC.RECONVERGENT B2 ;  /* 0x0000000000027941 */ /* 0x000fea0003800200 */
.L_x_13459:
        /* <DEDUP_REMOVED lines=62> */
.L_x_13457:
[----:B------:R-:W-:Y:S05]  /*2dea0*/  BSYNC.RECONVERGENT B1 ;  /* 0x0000000000017941 */ /* 0x000fea0003800200 */
.L_x_13456:
        /* <DEDUP_REMOVED lines=12> */
.L_x_13455:
[----:B------:R-:W-:Y:S02]  /*2df70*/  @!P4 PRMT R6, R43, 0x7632, R6 ;  /* 0x000076322b06c816 */ /* 0x000fe40000000006 */
[----:B------:R-:W-:Y:S02]  /*2df80*/  F2FP.BF16.F32.PACK_AB R179, RZ, R169 ;  /* 0x000000a9ffb3723e */ /* 0x000fe400000010ff */
[----:B------:R-:W-:Y:S01]  /*2df90*/  @!P4 SHF.L.U32 R170, R6, 0x10, RZ ;  /* 0x0000001006aac819 */ /* 0x000fe200000006ff */
[----:B------:R-:W-:Y:S01]  /*2dfa0*/  @!P4 IMAD.MOV.U32 R6, RZ, RZ, R176 ;  /* 0x000000ffff06c224 */ /* 0x000fe200078e00b0 */
        /* <DEDUP_REMOVED lines=18> */
.L_x_13464:
        /* <DEDUP_REMOVED lines=12> */
.L_x_13466:
[----:B------:R-:W-:Y:S05]  /*2e190*/  BSYNC.RECONVERGENT B2 ;  /* 0x0000000000027941 */ /* 0x000fea0003800200 */
.L_x_13465:
        /* <DEDUP_REMOVED lines=59> */
[----:B------:R-:W-:-:S05]  /*2e550*/  IMAD.WIDE.U32 R176, R5, -0x326172a9, RZ ;  /* 0xcd9e8d5705b07825 */ /* 0x000fca00078e00ff */
[----:B------:R-:W-:Y:S02]  /*2e560*/  LOP3.LUT R5, R170, UR5, R177, 0x96, !PT ;  /* 0x00000005aa057c12 */ /* 0x000fe4000f8e96b1 */
[----:B------:R-:W-:-:S07]  /*2e570*/  MOV R10, R176 ;  /* 0x000000b0000a7202 */ /* 0x000fce0000000f00 */
.L_x_13463:
[----:B------:R-:W-:Y:S05]  /*2e580*/  BSYNC.RECONVERGENT B1 ;  /* 0x0000000000017941 */ /* 0x000fea0003800200 */
.L_x_13462:
        /* <DEDUP_REMOVED lines=13> */
.L_x_13461:
[----:B------:R-:W-:Y:S02]  /*2e660*/  F2FP.BF16.F32.PACK_AB R176, RZ, R170 ;  /* 0x000000aaffb0723e */ /* 0x000fe400000010ff */
[----:B------:R-:W-:Y:S02]  /*2e670*/  PRMT R132, R132, 0x5410, R135 ;  /* 0x0000541084847816 */ /* 0x000fe40000000087 */
[----:B------:R-:W-:Y:S02]  /*2e680*/  PRMT R134, R175, 0x5410, R134 ;  /* 0x00005410af867816 */ /* 0x000fe40000000086 */
[----:B------:R-:W-:Y:S02]  /*2e690*/  PRMT R133, R133, 0x5410, R174 ;  /* 0x0000541085857816 */ /* 0x000fe400000000ae */
[----:B------:R-:W-:Y:S01]  /*2e6a0*/  PRMT R135, R179, 0x5410, R176 ;  /* 0x00005410b3877816 */ /* 0x000fe200000000b0 */
[----:B------:R-:W-:Y:S06]  /*2e6b0*/  BRA `(.L_x_13467) ;  /* 0x0000003400187947 */ /* 0x000fec0003800000 */
.L_x_13418:
[----:B------:R-:W-:Y:S01]  /*2e6c0*/  MOV R163, RZ ;  /* 0x000000ff00a37202 */ /* 0x000fe20000000f00 */
[----:B------:R-:W-:Y:S01]  /*2e6d0*/  IMAD.MOV.U32 R134, RZ, RZ, R6 ;  /* 0x000000ffff867224 */ /* 0x000fe200078e0006 */
        /* <DEDUP_REMOVED lines=18> */
.L_x_13471:
        /* <DEDUP_REMOVED lines=12> */
.L_x_13473:
[----:B------:R-:W-:Y:S05]  /*2e8c0*/  BSYNC.RECONVERGENT B2 ;  /* 0x0000000000027941 */ /* 0x000fea0003800200 */
.L_x_13472:
        /* <DEDUP_REMOVED lines=61> */
.L_x_13470:
[----:B------:R-:W-:Y:S05]  /*2eca0*/  BSYNC.RECONVERGENT B1 ;  /* 0x0000000000017941 */ /* 0x000fea0003800200 */
.L_x_13469:
[----:B------:R-:W-:Y:S01]  /*2ecb0*/  I2FP.F32.U32 R6, R11 ;  /* 0x0000000b00067245 */ /* 0x000fe20000201000 */
[----:B------:R-:W-:Y:S02]  /*2ecc0*/  HFMA2 R11, -RZ, RZ, 0.1171875, 0 ;  /* 0x2f800000ff0b7431 */ /* 0x000fe400000001ff */
[----:B0----5:R-:W-:-:S03]  /*2ecd0*/  IMAD.U32 R132, R44, 0x10000, RZ ;  /* 0x000100002c847824 */ /* 0x021fc600078e00ff */
[----:B------:R-:W-:Y:S01]  /*2ece0*/  FFMA.FTZ R6, R6, R11, 1.1641532182693481445e-10 ;  /* 0x2f00000006067423 */ /* 0x000fe2000001000b */
[----:B------:R-:W-:-:S04]  /*2ecf0*/  FMUL.FTZ R132, R132, UR17 ;  /* 0x0000001184847c20 */ /* 0x000fc80008410000 */
[----:B------:R-:W-:Y:S01]  /*2ed00*/  FMUL.FTZ R132, R132, UR16 ;  /* 0x0000001084847c20 */ /* 0x000fe20008410000 */
[----:B------:R-:W-:-:S04]  /*2ed10*/  FSETP.GTU.FTZ.AND P4, PT, R6, UR23, PT ;  /* 0x0000001706007c0b */ /* 0x000fc8000bf9c000 */
[----:B------:R-:W-:Y:S02]  /*2ed20*/  FSEL R163, R132, RZ, !P4 ;  /* 0x000000ff84a37208 */ /* 0x000fe40006000000 */
[----:B------:R-:W-:-:S03]  /*2ed30*/  SEL R11, RZ, 0x1, P4 ;  /* 0x00000001ff0b7807 */ /* 0x000fc60002000000 */
[----:B------:R-:W-:-:S07]  /*2ed40*/  FMUL.FTZ R163, R163, R52 ;  /* 0x00000034a3a37220 */ /* 0x000fce0000410000 */
.L_x_13468:
[----:B0-----:R-:W-:Y:S01]  /*2ed50*/  F2FP.BF16.F32.PACK_AB R132, RZ, R163 ;  /* 0x000000a3ff84723e */ /* 0x001fe200000010ff */
        /* <DEDUP_REMOVED lines=16> */
.L_x_13477:
        /* <DEDUP_REMOVED lines=12> */
.L_x_13479:
[----:B------:R-:W-:Y:S05]  /*2ef20*/  BSYNC.RECONVERGENT B2 ;  /* 0x0000000000027941 */ /* 0x000fea0003800200 */
.L_x_13478:
        /* <DEDUP_REMOVED lines=62> */
.L_x_13476:
[----:B------:R-:W-:Y:S05]  /*2f310*/  BSYNC.RECONVERGENT B1 ;  /* 0x0000000000017941 */ /* 0x000fea0003800200 */
.L_x_13475:
        /* <DEDUP_REMOVED lines=11> */
.L_x_13474:
        /* <DEDUP_REMOVED lines=17> */
.L_x_13483:
        /* <DEDUP_REMOVED lines=12> */
.L_x_13485:
[----:B------:R-:W-:Y:S05]  /*2f5a0*/  BSYNC.RECONVERGENT B2 ;  /* 0x0000000000027941 */ /* 0x000fea0003800200 */
.L_x_13484:
        /* <DEDUP_REMOVED lines=62> */
.L_x_13482:
[----:B------:R-:W-:Y:S05]  /*2f990*/  BSYNC.RECONVERGENT B1 ;  /* 0x0000000000017941 */ /* 0x000fea0003800200 */
.L_x_13481:
        /* <DEDUP_REMOVED lines=10> */
.L_x_13480:
        /* <DEDUP_REMOVED lines=17> */
.L_x_13489:
        /* <DEDUP_REMOVED lines=12> */
.L_x_13491:
[----:B------:R-:W-:Y:S05]  /*2fc10*/  BSYNC.RECONVERGENT B2 ;  /* 0x0000000000027941 */ /* 0x000fea0003800200 */
.L_x_13490:
        /* <DEDUP_REMOVED lines=62> */
.L_x_13488:
[----:B------:R-:W-:Y:S05]  /*30000*/  BSYNC.RECONVERGENT B1 ;  /* 0x0000000000017941 */ /* 0x000fea0003800200 */
.L_x_13487:
        /* <DEDUP_REMOVED lines=11> */
.L_x_13486:
        /* <DEDUP_REMOVED lines=17> */
.L_x_13495:
        /* <DEDUP_REMOVED lines=12> */
.L_x_13497:
[----:B------:R-:W-:Y:S05]  /*30290*/  BSYNC.RECONVERGENT B2 ;  /* 0x0000000000027941 */ /* 0x000fea0003800200 */
.L_x_13496:
        /* <DEDUP_REMOVED lines=58> */
[----:B------:R-:W-:-:S05]  /*30640*/  IMAD.WIDE.U32 R168, R5, -0x326172a9, RZ ;  /* 0xcd9e8d5705a87825 */ /* 0x000fca00078e00ff */
[----:B------:R-:W-:Y:S01]  /*30650*/  LOP3.LUT R5, R170, UR5, R169, 0x96, !PT ;  /* 0x00000005aa057c12 */ /* 0x000fe2000f8e96a9 */
[----:B------:R-:W-:Y:S01]  /*30660*/  IMAD.MOV.U32 R169, RZ, RZ, RZ ;  /* 0x000000ffffa97224 */ /* 0x000fe200078e00ff */
[----:B------:R-:W-:-:S07]  /*30670*/  MOV R10, R168 ;  /* 0x000000a8000a7202 */ /* 0x000fce0000000f00 */
.L_x_13494:
[----:B------:R-:W-:Y:S05]  /*30680*/  BSYNC.RECONVERGENT B1 ;  /* 0x0000000000017941 */ /* 0x000fea0003800200 */
.L_x_13493:
        /* <DEDUP_REMOVED lines=11> */
.L_x_13492:
        /* <DEDUP_REMOVED lines=17> */
.L_x_13501:
        /* <DEDUP_REMOVED lines=12> */
.L_x_13503:
[----:B------:R-:W-:Y:S05]  /*30910*/  BSYNC.RECONVERGENT B2 ;  /* 0x0000000000027941 */ /* 0x000fea0003800200 */
.L_x_13502:
        /* <DEDUP_REMOVED lines=61> */
[----:B------:R-:W-:-:S07]  /*30cf0*/  HFMA2 R170, -RZ, RZ, 0, 0 ;  /* 0x00000000ffaa7431 */ /* 0x000fce00000001ff */
.L_x_13500:
[----:B------:R-:W-:Y:S05]  /*30d00*/  BSYNC.RECONVERGENT B1 ;  /* 0x0000000000017941 */ /* 0x000fea0003800200 */
.L_x_13499:
        /* <DEDUP_REMOVED lines=11> */
.L_x_13498:
        /* <DEDUP_REMOVED lines=17> */
.L_x_13507:
        /* <DEDUP_REMOVED lines=12> */
.L_x_13509:
[----:B------:R-:W-:Y:S05]  /*30f90*/  BSYNC.RECONVERGENT B2 ;  /* 0x0000000000027941 */ /* 0x000fea0003800200 */
.L_x_13508:
        /* <DEDUP_REMOVED lines=62> */
.L_x_13506:
[----:B------:R-:W-:Y:S05]  /*31380*/  BSYNC.RECONVERGENT B1 ;  /* 0x0000000000017941 */ /* 0x000fea0003800200 */
.L_x_13505:
        /* <DEDUP_REMOVED lines=11> */
.L_x_13504:
        /* <DEDUP_REMOVED lines=17> */
.L_x_13513:
        /* <DEDUP_REMOVED lines=12> */
.L_x_13515:
[----:B------:R-:W-:Y:S05]  /*31610*/  BSYNC.RECONVERGENT B2 ;  /* 0x0000000000027941 */ /* 0x000fea0003800200 */
.L_x_13514:
        /* <DEDUP_REMOVED lines=62> */
.L_x_13512:
[----:B------:R-:W-:Y:S05]  /*31a00*/  BSYNC.RECONVERGENT B1 ;  /* 0x0000000000017941 */ /* 0x000fea0003800200 */
.L_x_13511:
        /* <DEDUP_REMOVED lines=11> */
.L_x_13510:
[----:B------:R-:W-:Y:S01]  /*31ac0*/  F2FP.BF16.F32.PACK_AB R176, RZ, R170 ;  /* 0x000000aaffb0723e */ /* 0x000fe200000010ff */
[----:B------:R-:W-:Y:S01]  /*31ad0*/  IMAD.MOV.U32 R171, RZ, RZ, R178 ;  /* 0x000000ffffab7224 */ /* 0x000fe200078e00b2 */
[----:B------:R-:W-:Y:S02]  /*31ae0*/  PRMT R132, R132, 0x5410, R135 ;  /* 0x0000541084847816 */ /* 0x000fe40000000087 */
[----:B------:R-:W-:Y:S02]  /*31af0*/  PRMT R134, R134, 0x5410, R175 ;  /* 0x0000541086867816 */ /* 0x000fe400000000af */
[----:B------:R-:W-:Y:S02]  /*31b00*/  PRMT R133, R133, 0x5410, R174 ;  /* 0x0000541085857816 */ /* 0x000fe400000000ae */
[----:B------:R-:W-:-:S07]  /*31b10*/  PRMT R135, R179, 0x5410, R176 ;  /* 0x00005410b3877816 */ /* 0x000fce00000000b0 */
.L_x_13467:
[----:B------:R-:W0:Y:S02]  /*31b20*/  LDC.64 R174, c[0x0][0x3a8] ;  /* 0x0000ea00ffae7b82 */ /* 0x000e240000000a00 */
[----:B0-----:R-:W-:-:S05]  /*31b30*/  IMAD.WIDE.U32 R174, R173, 0x10, R174 ;  /* 0x00000010adae7825 */ /* 0x001fca00078e00ae */
[----:B------:R2:W-:Y:S01]  /*31b40*/  STG.E.128 desc[UR12][R174.64], R132 ;  /* 0x00000084ae007986 */ /* 0x0005e2000c101d0c */
[----:B------:R-:W-:Y:S05]  /*31b50*/  BRA.U !UP2, `(.L_x_13417) ;  /* 0x000000010a507547 */ /* 0x000fea000b800000 */
[----:B--2---:R-:W-:Y:S02]  /*31b60*/  SHF.L.U32 R132, R23, 0x10, RZ ;  /* 0x0000001017847819 */ /* 0x004fe400000006ff */
        /* <DEDUP_REMOVED lines=19> */
.L_x_13417:
[----:B------:R-:W-:Y:S05]  /*31ca0*/  BSYNC.RECONVERGENT B0 ;  /* 0x0000000000007941 */ /* 0x000fea0003800200 */
.L_x_13416:
[----:B0123--:R-:W-:Y:S01]  /*31cb0*/  FADD.FTZ R132, RZ, R9 ;  /* 0x00000009ff847221 */ /* 0x00ffe20000010000 */
[C---:B------:R-:W-:Y:S01]  /*31cc0*/  ISETP.GT.U32.AND P4, PT, R2.reuse, 0xff, PT ;  /* 0x000000ff0200780c */ /* 0x040fe20003f84070 */
[----:B------:R-:W-:Y:S01]  /*31cd0*/  BSSY.RECONVERGENT B0, `(.L_x_13516) ;  /* 0x00000d3000007945 */ /* 0x000fe20003800200 */
[----:B------:R-:W-:Y:S01]  /*31ce0*/  ISETP.GT.U32.AND P5, PT, R2, 0x17f, PT ;  /* 0x0000017f0200780c */ /* 0x000fe20003fa4070 */
[----:B------:R-:W-:Y:S01]  /*31cf0*/  FADD.FTZ R132, R12, R132 ;  /* 0x000000840c847221 */ /* 0x000fe20000010000 */
[----:B------:R-:W-:Y:S02]  /*31d00*/  ISETP.GT.U32.AND P6, PT, R2, 0x1ff, PT ;  /* 0x000001ff0200780c */ /* 0x000fe40003fc4070 */
        /* <DEDUP_REMOVED lines=207> */
.L_x_13517:
[----:B------:R-:W-:Y:S05]  /*32a00*/  BSYNC.RECONVERGENT B0 ;  /* 0x0000000000007941 */ /* 0x000fea0003800200 */
.L_x_13516:
        /* <DEDUP_REMOVED lines=15> */
.L_x_13519:
[----:B------:R-:W-:Y:S05]  /*32b00*/  BSYNC.RECONVERGENT B0 ;  /* 0x0000000000007941 */ /* 0x000fea0003800200 */
.L_x_13518:
        /* <DEDUP_REMOVED lines=10> */
[----:B------:R-:W-:-:S04]  /*32bb0*/  FMUL.FTZ R135, R135, R135 ;  /* 0x0000008787877220 */ /* 0x000fc80000410000 */
[----:B------:R-:W-:Y:S01]  /*32bc0*/  FMUL.FTZ R135, R135, R173 ;  /* 0x000000ad87877220 */ /* 0x000fe20000410000 */
[----:B------:R-:W-:Y:S02]  /*32bd0*/  FFMA.FTZ R173, R173, R132, R172 ;  /* 0x00000084adad7223 */ /* 0x000fe400000100ac */
[----:B------:R-:W0:Y:S01]  /*32be0*/  SHFL.DOWN PT, R132, R133, 0x2, 0x1f ;  /* 0x08401f0085847f89 */ /* 0x000e2200000e0000 */
[----:B------:R-:W-:Y:S01]  /*32bf0*/  FMUL.FTZ R135, R135, R174 ;  /* 0x000000ae87877220 */ /* 0x000fe20000410000 */
[----:B0-----:R-:W-:Y:S01]  /*32c00*/  FADD.FTZ R133, R132, R133 ;  /* 0x0000008584857221 */ /* 0x001fe20000010000 */
[----:B------:R-:W-:-:S04]  /*32c10*/  I2FP.F32.S32 R132, R134 ;  /* 0x0000008600847245 */ /* 0x000fc80000201400 */
[----:B------:R-:W0:Y:S02]  /*32c20*/  MUFU.RCP R172, R132 ;  /* 0x0000008400ac7308 */ /* 0x000e240000001000 */
[C---:B0-----:R-:W-:Y:S01]  /*32c30*/  FFMA.FTZ R133, R172.reuse, R135, R133 ;  /* 0x00000087ac857223 */ /* 0x041fe20000010085 */
[----:B------:R-:W-:Y:S02]  /*32c40*/  FMUL.FTZ R135, R172, R173 ;  /* 0x000000adac877220 */ /* 0x000fe40000410000 */
[----:B------:R-:W0:Y:S04]  /*32c50*/  SHFL.DOWN PT, R173, R134, 0x1, 0x1f ;  /* 0x08201f0086ad7f89 */ /* 0x000e2800000e0000 */
[----:B------:R-:W1:Y:S01]  /*32c60*/  SHFL.DOWN PT, R172, R135, 0x1, 0x1f ;  /* 0x08201f0087ac7f89 */ /* 0x000e6200000e0000 */
[----:B0-----:R-:W-:Y:S01]  /*32c70*/  IMAD.IADD R134, R134, 0x1, R173 ;  /* 0x0000000186867824 */ /* 0x001fe200078e02ad */
[----:B------:R-:W-:Y:S01]  /*32c80*/  I2FP.F32.S32 R173, R173 ;  /* 0x000000ad00ad7245 */ /* 0x000fe20000201400 */
[----:B-1----:R-:W-:-:S03]  /*32c90*/  FADD.FTZ R174, R135, -R172 ;  /* 0x800000ac87ae7221 */ /* 0x002fc60000010000 */
[----:B------:R-:W-:Y:S01]  /*32ca0*/  I2FP.F32.S32 R134, R134 ;  /* 0x0000008600867245 */ /* 0x000fe20000201400 */
[----:B------:R-:W-:Y:S01]  /*32cb0*/  FMUL.FTZ R172, R172, R173 ;  /* 0x000000adacac7220 */ /* 0x000fe20000410000 */
[----:B------:R-:W-:-:S04]  /*32cc0*/  FMUL.FTZ R174, R174, R174 ;  /* 0x000000aeaeae7220 */ /* 0x000fc80000410000 */
[----:B------:R-:W0:Y:S01]  /*32cd0*/  MUFU.RCP R134, R134 ;  /* 0x0000008600867308 */ /* 0x000e220000001000 */
[C---:B------:R-:W-:Y:S01]  /*32ce0*/  FMUL.FTZ R174, R132.reuse, R174 ;  /* 0x000000ae84ae7220 */ /* 0x040fe20000410000 */
[----:B------:R-:W-:Y:S02]  /*32cf0*/  FFMA.FTZ R132, R132, R135, R172 ;  /* 0x0000008784847223 */ /* 0x000fe400000100ac */
[----:B------:R-:W1:Y:S01]  /*32d00*/  SHFL.DOWN PT, R135, R133, 0x1, 0x1f ;  /* 0x08201f0085877f89 */ /* 0x000e6200000e0000 */
[----:B------:R-:W-:Y:S01]  /*32d10*/  FMUL.FTZ R174, R174, R173 ;  /* 0x000000adaeae7220 */ /* 0x000fe20000410000 */
[----:B-1----:R-:W-:-:S04]  /*32d20*/  FADD.FTZ R133, R133, R135 ;  /* 0x0000008785857221 */ /* 0x002fc80000010000 */
[C---:B0-----:R-:W-:Y:S01]  /*32d30*/  FFMA.FTZ R133, R134.reuse, R174, R133 ;  /* 0x000000ae86857223 */ /* 0x041fe20000010085 */
[----:B------:R-:W-:-:S04]  /*32d40*/  FMUL.FTZ R134, R134, R132 ;  /* 0x0000008486867220 */ /* 0x000fc80000410000 */
[----:B------:R0:W1:Y:S04]  /*32d50*/  SHFL.IDX PT, R132, R133, RZ, 0x1f ;  /* 0x00001fff85847589 */ /* 0x00006800000e0000 */
[----:B------:R-:W2:Y:S01]  /*32d60*/  SHFL.IDX PT, R134, R134, RZ, 0x1f ;  /* 0x00001fff86867589 */ /* 0x000ea200000e0000 */
[----:B0-----:R-:W1:Y:S02]  /*32d70*/  LDC R133, c[0x0][0x448] ;  /* 0x00011200ff857b82 */ /* 0x001e640000000800 */
[----:B-1----:R-:W-:Y:S01]  /*32d80*/  FFMA.FTZ R132, R132, UR26, R133 ;  /* 0x0000001a84847c23 */ /* 0x002fe20008010085 */
[----:B--2---:R-:W-:-:S05]  /*32d90*/  FMUL.FTZ R133, R134, R134 ;  /* 0x0000008686857220 */ /* 0x004fca0000410000 */
        /* <DEDUP_REMOVED lines=14> */
[----:B------:R-:W-:Y:S01]  /*32e80*/  BSSY.RECONVERGENT B0, `(.L_x_13521) ;  /* 0x0000030000007945 */ /* 0x000fe20003800200 */
[----:B------:R-:W-:Y:S02]  /*32e90*/  FSEL R175, R134, RZ, !P4 ;  /* 0x000000ff86af7208 */ /* 0x000fe40006000000 */
[----:B------:R-:W-:-:S04]  /*32ea0*/  UIMAD UR4, UR4, UR24, URZ ;  /* 0x00000018040472a4 */ /* 0x000fc8000f8e02ff */
[----:B------:R-:W-:-:S04]  /*32eb0*/  USHF.R.S32.HI UR5, URZ, 0x1f, UR4 ;  /* 0x0000001fff057899 */ /* 0x000fc80008011404 */
[----:B------:R-:W-:-:S06]  /*32ec0*/  ULEA.HI UR5, UR5, UR4, URZ, 0x3 ;  /* 0x0000000405057291 */ /* 0x000fcc000f8f18ff */
[----:B0-----:R-:W-:-:S04]  /*32ed0*/  MOV R132, UR5 ;  /* 0x0000000500847c02 */ /* 0x001fc80008000f00 */
[----:B------:R-:W-:Y:S01]  /*32ee0*/  LEA.HI.SX32 R174, R132, R252, 0x1d ;  /* 0x000000fc84ae7211 */ /* 0x000fe200078feaff */
[----:B------:R-:W-:Y:S06]  /*32ef0*/  @!P0 BRA `(.L_x_13522) ;  /* 0x0000000000a08947 */ /* 0x000fec0003800000 */
[----:B------:R-:W2:Y:S04]  /*32f00*/  LDL R172, [R1+0x30] ;  /* 0x0000300001ac7983 */ /* 0x000ea80000100800 */
[----:B------:R-:W3:Y:S04]  /*32f10*/  LDL R173, [R1+0x34] ;  /* 0x0000340001ad7983 */ /* 0x000ee80000100800 */
[----:B------:R-:W4:Y:S04]  /*32f20*/  LDL R209, [R1+0x38] ;  /* 0x0000380001d17983 */ /* 0x000f280000100800 */
[----:B------:R-:W4:Y:S04]  /*32f30*/  LDL R208, [R1+0x3c] ;  /* 0x00003c0001d07983 */ /* 0x000f280000100800 */
[----:B------:R-:W4:Y:S04]  /*32f40*/  LDL R179, [R1+0x20] ;  /* 0x0000200001b37983 */ /* 0x000f280000100800 */
[----:B------:R-:W4:Y:S04]  /*32f50*/  LDL R178, [R1+0x24] ;  /* 0x0000240001b27983 */ /* 0x000f280000100800 */
[----:B------:R-:W4:Y:S04]  /*32f60*/  LDL R177, [R1+0x28] ;  /* 0x0000280001b17983 */ /* 0x000f280000100800 */
[----:B------:R-:W4:Y:S01]  /*32f70*/  LDL R176, [R1+0x2c] ;  /* 0x00002c0001b07983 */ /* 0x000f220000100800 */
[--C-:B------:R-:W-:Y:S01]  /*32f80*/  FADD.FTZ R133, R9, -R175.reuse ;  /* 0x800000af09857221 */ /* 0x100fe20000010000 */
[--C-:B------:R-:W-:Y:S01]  /*32f90*/  FADD.FTZ R132, R12, -R175.reuse ;  /* 0x800000af0c847221 */ /* 0x100fe20000010000 */
[--C-:B------:R-:W-:Y:S01]  /*32fa0*/  FADD.FTZ R134, R16, -R175.reuse ;  /* 0x800000af10867221 */ /* 0x100fe20000010000 */
[--C-:B------:R-:W-:Y:S01]  /*32fb0*/  FADD.FTZ R135, R18, -R175.reuse ;  /* 0x800000af12877221 */ /* 0x100fe20000010000 */
[----:B------:R-:W-:Y:S01]  /*32fc0*/  FMUL.FTZ R133, R133, UR6 ;  /* 0x0000000685857c20 */ /* 0x000fe20008410000 */
[----:B------:R-:W-:Y:S01]  /*32fd0*/  FMUL.FTZ R132, R132, UR6 ;  /* 0x0000000684847c20 */ /* 0x000fe20008410000 */
[----:B------:R-:W-:Y:S01]  /*32fe0*/  FMUL.FTZ R134, R134, UR6 ;  /* 0x0000000686867c20 */ /* 0x000fe20008410000 */
[----:B------:R-:W-:Y:S01]  /*32ff0*/  FMUL.FTZ R135, R135, UR6 ;  /* 0x0000000687877c20 */ /* 0x000fe20008410000 */
[----:B--2--5:R-:W-:Y:S01]  /*33000*/  FFMA.FTZ R133, R133, R172, R128 ;  /* 0x000000ac85857223 */ /* 0x024fe20000010080 */
[----:B------:R-:W-:Y:S01]  /*33010*/  FADD.FTZ R172, R22, -R175 ;  /* 0x800000af16ac7221 */ /* 0x000fe20000010000 */
[----:B---3--:R-:W-:-:S03]  /*33020*/  FFMA.FTZ R132, R132, R173, R129 ;  /* 0x000000ad84847223 */ /* 0x008fc60000010081 */
[----:B------:R-:W-:Y:S02]  /*33030*/  FMUL.FTZ R172, R172, UR6 ;  /* 0x00000006acac7c20 */ /* 0x000fe40008410000 */
[----:B------:R-:W-:Y:S01]  /*33040*/  F2FP.BF16.F32.PACK_AB R132, R132, R133 ;  /* 0x000000858484723e */ /* 0x000fe200000010ff */
[----:B------:R-:W-:Y:S01]  /*33050*/  FADD.FTZ R133, R14, -R175 ;  /* 0x800000af0e857221 */ /* 0x000fe20000010000 */
[----:B----4-:R-:W-:-:S03]  /*33060*/  FFMA.FTZ R134, R134, R208, R131 ;  /* 0x000000d086867223 */ /* 0x010fc60000010083 */
[----:B------:R-:W-:Y:S01]  /*33070*/  FMUL.FTZ R133, R133, UR6 ;  /* 0x0000000685857c20 */ /* 0x000fe20008410000 */
[----:B------:R-:W-:-:S03]  /*33080*/  FFMA.FTZ R135, R135, R179, R124 ;  /* 0x000000b387877223 */ /* 0x000fc6000001007c */
[----:B------:R-:W-:-:S05]  /*33090*/  FFMA.FTZ R133, R133, R209, R130 ;  /* 0x000000d185857223 */ /* 0x000fca0000010082 */
[----:B------:R-:W-:Y:S01]  /*330a0*/  F2FP.BF16.F32.PACK_AB R133, R134, R133 ;  /* 0x000000858685723e */ /* 0x000fe200000010ff */
[----:B------:R-:W-:Y:S01]  /*330b0*/  FADD.FTZ R134, R20, -R175 ;  /* 0x800000af14867221 */ /* 0x000fe20000010000 */
[----:B------:R-:W-:-:S03]  /*330c0*/  FFMA.FTZ R172, R172, R177, R126 ;  /* 0x000000b1acac7223 */ /* 0x000fc6000001007e */
[----:B------:R-:W-:-:S04]  /*330d0*/  FMUL.FTZ R134, R134, UR6 ;  /* 0x0000000686867c20 */ /* 0x000fc80008410000 */
[----:B------:R-:W-:-:S05]  /*330e0*/  FFMA.FTZ R134, R134, R178, R125 ;  /* 0x000000b286867223 */ /* 0x000fca000001007d */
[----:B------:R-:W-:Y:S01]  /*330f0*/  F2FP.BF16.F32.PACK_AB R134, R134, R135 ;  /* 0x000000878686723e */ /* 0x000fe200000010ff */
[----:B------:R-:W-:-:S04]  /*33100*/  FADD.FTZ R135, R24, -R175 ;  /* 0x800000af18877221 */ /* 0x000fc80000010000 */
[----:B------:R-:W-:-:S04]  /*33110*/  FMUL.FTZ R135, R135, UR6 ;  /* 0x0000000687877c20 */ /* 0x000fc80008410000 */
[----:B------:R-:W-:-:S05]  /*33120*/  FFMA.FTZ R135, R135, R176, R127 ;  /* 0x000000b087877223 */ /* 0x000fca000001007f */
[----:B------:R-:W-:Y:S02]  /*33130*/  F2FP.BF16.F32.PACK_AB R135, R135, R172 ;  /* 0x000000ac8787723e */ /* 0x000fe400000010ff */
[----:B------:R-:W0:Y:S02]  /*33140*/  LDC.64 R172, c[0x0][0x428] ;  /* 0x00010a00ffac7b82 */ /* 0x000e240000000a00 */
[----:B0-----:R-:W-:-:S04]  /*33150*/  IMAD.WIDE.U32 R172, R174, 0x10, R172 ;  /* 0x00000010aeac7825 */ /* 0x001fc800078e00ac */
[----:B------:R-:W-:Y:S01]  /*33160*/  VIADD R174, R174, 0x80 ;  /* 0x00000080aeae7836 */ /* 0x000fe20000000000 */
[----:B------:R0:W-:Y:S06]  /*33170*/  STG.E.128 desc[UR12][R172.64], R132 ;  /* 0x00000084ac007986 */ /* 0x0001ec000c101d0c */
.L_x_13522:
[----:B------:R-:W-:Y:S05]  /*33180*/  BSYNC.RECONVERGENT B0 ;  /* 0x0000000000007941 */ /* 0x000fea0003800200 */
.L_x_13521:
[----:B------:R-:W-:Y:S01]  /*33190*/  LOP3.LUT P0, RZ, R34, 0x20, RZ, 0xc0, !PT ;  /* 0x0000002022ff7812 */ /* 0x000fe2000780c0ff */
[----:B------:R-:W-:-:S12]  /*331a0*/  BSSY.RECONVERGENT B0, `(.L_x_13523) ;  /* 0x000002a000007945 */ /* 0x000fd80003800200 */
[----:B------:R-:W-:Y:S05]  /*331b0*/  @!P0 BRA `(.L_x_13524) ;  /* 0x0000000000a08947 */ /* 0x000fea0003800000 */
[----:B------:R-:W2:Y:S04]  /*331c0*/  LDL R179, [R1+0x10] ;  /* 0x0000100001b37983 */ /* 0x000ea80000100800 */
[----:B0-----:R-:W3:Y:S04]  /*331d0*/  LDL R134, [R1+0x14] ;  /* 0x0000140001867983 */ /* 0x001ee80000100800 */
[----:B------:R-:W4:Y:S04]  /*331e0*/  LDL R178, [R1+0x18] ;  /* 0x0000180001b27983 */ /* 0x000f280000100800 */
[----:B------:R-:W4:Y:S04]  /*331f0*/  LDL R135, [R1+0x1c] ;  /* 0x00001c0001877983 */ /* 0x000f280000100800 */
[----:B------:R-:W4:Y:S04]  /*33200*/  LDL R177, [R1] ;  /* 0x0000000001b17983 */ /* 0x000f280000100800 */
[----:B------:R-:W4:Y:S04]  /*33210*/  LDL R172, [R1+0x4] ;  /* 0x0000040001ac7983 */ /* 0x000f280000100800 */
[----:B------:R-:W4:Y:S04]  /*33220*/  LDL R176, [R1+0x8] ;  /* 0x0000080001b07983 */ /* 0x000f280000100800 */
[----:B------:R-:W4:Y:S01]  /*33230*/  LDL R173, [R1+0xc] ;  /* 0x00000c0001ad7983 */ /* 0x000f220000100800 */
[--C-:B------:R-:W-:Y:S01]  /*33240*/  FADD.FTZ R133, R26, -R175.reuse ;  /* 0x800000af1a857221 */ /* 0x100fe20000010000 */
[----:B------:R-:W-:-:S03]  /*33250*/  FADD.FTZ R132, R27, -R175 ;  /* 0x800000af1b847221 */ /* 0x000fc60000010000 */
[----:B------:R-:W-:Y:S01]  /*33260*/  FMUL.FTZ R133, R133, UR6 ;  /* 0x0000000685857c20 */ /* 0x000fe20008410000 */
[----:B------:R-:W-:-:S03]  /*33270*/  FMUL.FTZ R132, R132, UR6 ;  /* 0x0000000684847c20 */ /* 0x000fc60008410000 */
[----:B--2--5:R-:W-:Y:S01]  /*33280*/  FFMA.FTZ R133, R133, R179, R112 ;  /* 0x000000b385857223 */ /* 0x024fe20000010070 */
[----:B---3--:R-:W-:Y:S01]  /*33290*/  FFMA.FTZ R132, R132, R134, R113 ;  /* 0x0000008684847223 */ /* 0x008fe20000010071 */
[----:B------:R-:W-:-:S04]  /*332a0*/  FADD.FTZ R134, R29, -R175 ;  /* 0x800000af1d867221 */ /* 0x000fc80000010000 */
[----:B------:R-:W-:Y:S01]  /*332b0*/  F2FP.BF16.F32.PACK_AB R132, R132, R133 ;  /* 0x000000858484723e */ /* 0x000fe200000010ff */
[----:B------:R-:W-:Y:S01]  /*332c0*/  FADD.FTZ R133, R28, -R175 ;  /* 0x800000af1c857221 */ /* 0x000fe20000010000 */
[----:B------:R-:W-:-:S03]  /*332d0*/  FMUL.FTZ R134, R134, UR6 ;  /* 0x0000000686867c20 */ /* 0x000fc60008410000 */
[----:B------:R-:W-:Y:S01]  /*332e0*/  FMUL.FTZ R133, R133, UR6 ;  /* 0x0000000685857c20 */ /* 0x000fe20008410000 */
[----:B----4-:R-:W-:Y:S01]  /*332f0*/  FFMA.FTZ R134, R134, R135, R115 ;  /* 0x0000008786867223 */ /* 0x010fe20000010073 */
[----:B------:R-:W-:Y:S02]  /*33300*/  FADD.FTZ R135, R30, -R175 ;  /* 0x800000af1e877221 */ /* 0x000fe40000010000 */
[----:B------:R-:W-:Y:S02]  /*33310*/  FFMA.FTZ R133, R133, R178, R114 ;  /* 0x000000b285857223 */ /* 0x000fe40000010072 */
[----:B------:R-:W-:-:S03]  /*33320*/  FMUL.FTZ R135, R135, UR6 ;  /* 0x0000000687877c20 */ /* 0x000fc60008410000 */
[----:B------:R-:W-:Y:S01]  /*33330*/  F2FP.BF16.F32.PACK_AB R133, R134, R133 ;  /* 0x000000858685723e */ /* 0x000fe200000010ff */
[----:B------:R-:W-:Y:S01]  /*33340*/  FADD.FTZ R134, R31, -R175 ;  /* 0x800000af1f867221 */ /* 0x000fe20000010000 */
[----:B------:R-:W-:-:S03]  /*33350*/  FFMA.FTZ R135, R135, R177, R180 ;  /* 0x000000b187877223 */ /* 0x000fc600000100b4 */
[----:B------:R-:W-:-:S04]  /*33360*/  FMUL.FTZ R134, R134, UR6 ;  /* 0x0000000686867c20 */ /* 0x000fc80008410000 */
[----:B------:R-:W-:Y:S01]  /*33370*/  FFMA.FTZ R134, R134, R172, R181 ;  /* 0x000000ac86867223 */ /* 0x000fe200000100b5 */
[----:B------:R-:W-:-:S04]  /*33380*/  FADD.FTZ R172, R32, -R175 ;  /* 0x800000af20ac7221 */ /* 0x000fc80000010000 */
[----:B------:R-:W-:Y:S01]  /*33390*/  F2FP.BF16.F32.PACK_AB R134, R134, R135 ;  /* 0x000000878686723e */ /* 0x000fe200000010ff */
[----:B------:R-:W-:Y:S01]  /*333a0*/  FADD.FTZ R135, R33, -R175 ;  /* 0x800000af21877221 */ /* 0x000fe20000010000 */
[----:B------:R-:W-:-:S03]  /*333b0*/  FMUL.FTZ R172, R172, UR6 ;  /* 0x00000006acac7c20 */ /* 0x000fc60008410000 */
[----:B------:R-:W-:Y:S01]  /*333c0*/  FMUL.FTZ R135, R135, UR6 ;  /* 0x0000000687877c20 */ /* 0x000fe20008410000 */
[----:B------:R-:W-:-:S03]  /*333d0*/  FFMA.FTZ R172, R172, R176, R182 ;  /* 0x000000b0acac7223 */ /* 0x000fc600000100b6 */
[----:B------:R-:W-:-:S05]  /*333e0*/  FFMA.FTZ R135, R135, R173, R183 ;  /* 0x000000ad87877223 */ /* 0x000fca00000100b7 */
[----:B------:R-:W-:Y:S02]  /*333f0*/  F2FP.BF16.F32.PACK_AB R135, R135, R172 ;  /* 0x000000ac8787723e */ /* 0x000fe400000010ff */
[----:B------:R-:W0:Y:S02]  /*33400*/  LDC.64 R172, c[0x0][0x428] ;  /* 0x00010a00ffac7b82 */ /* 0x000e240000000a00 */
[C---:B0-----:R-:W-:Y:S01]  /*33410*/  IMAD.WIDE.U32 R172, R174.reuse, 0x10, R172 ;  /* 0x00000010aeac7825 */ /* 0x041fe200078e00ac */
[----:B------:R-:W-:-:S04]  /*33420*/  IADD3 R174, PT, PT, R174, 0x80, RZ ;  /* 0x00000080aeae7810 */ /* 0x000fc80007ffe0ff */
[----:B------:R1:W-:Y:S03]  /*33430*/  STG.E.128 desc[UR12][R172.64], R132 ;  /* 0x00000084ac007986 */ /* 0x0003e6000c101d0c */
.L_x_13524:
[----:B------:R-:W-:Y:S05]  /*33440*/  BSYNC.RECONVERGENT B0 ;  /* 0x0000000000007941 */ /* 0x000fea0003800200 */
.L_x_13523:
[----:B------:R-:W-:Y:S01]  /*33450*/  LOP3.LUT P0, RZ, R34, 0x10, RZ, 0xc0, !PT ;  /* 0x0000001022ff7812 */ /* 0x000fe2000780c0ff */
[----:B------:R-:W-:-:S12]  /*33460*/  BSSY.RECONVERGENT B0, `(.L_x_13525) ;  /* 0x0000022000007945 */ /* 0x000fd80003800200 */
[----:B------:R-:W-:Y:S05]  /*33470*/  @!P0 BRA `(.L_x_13526) ;  /* 0x0000000000808947 */ /* 0x000fea0003800000 */
[--C-:B01----:R-:W-:Y:S01]  /*33480*/  FADD.FTZ R133, R35, -R175.reuse ;  /* 0x800000af23857221 */ /* 0x103fe20000010000 */
[--C-:B------:R-:W-:Y:S01]  /*33490*/  FADD.FTZ R132, R36, -R175.reuse ;  /* 0x800000af24847221 */ /* 0x100fe20000010000 */
[--C-:B------:R-:W-:Y:S01]  /*334a0*/  FADD.FTZ R134, R38, -R175.reuse ;  /* 0x800000af26867221 */ /* 0x100fe20000010000 */
[----:B------:R-:W-:Y:S01]  /*334b0*/  FADD.FTZ R135, R39, -R175 ;  /* 0x800000af27877221 */ /* 0x000fe20000010000 */
[----:B------:R-:W-:Y:S01]  /*334c0*/  FMUL.FTZ R133, R133, UR6 ;  /* 0x0000000685857c20 */ /* 0x000fe20008410000 */
[----:B------:R-:W-:Y:S01]  /*334d0*/  FMUL.FTZ R132, R132, UR6 ;  /* 0x0000000684847c20 */ /* 0x000fe20008410000 */
[----:B------:R-:W-:Y:S01]  /*334e0*/  FMUL.FTZ R134, R134, UR6 ;  /* 0x0000000686867c20 */ /* 0x000fe20008410000 */
[----:B------:R-:W-:Y:S01]  /*334f0*/  FMUL.FTZ R135, R135, UR6 ;  /* 0x0000000687877c20 */ /* 0x000fe20008410000 */
[----:B-----5:R-:W-:Y:S01]  /*33500*/  FFMA.FTZ R133, R133, R248, R184 ;  /* 0x000000f885857223 */ /* 0x020fe200000100b8 */
[----:B------:R-:W-:Y:S01]  /*33510*/  FFMA.FTZ R132, R132, R249, R185 ;  /* 0x000000f984847223 */ /* 0x000fe200000100b9 */
[----:B------:R-:W-:Y:S01]  /*33520*/  FFMA.FTZ R134, R134, R251, R187 ;  /* 0x000000fb86867223 */ /* 0x000fe200000100bb */
[----:B------:R-:W-:Y:S01]  /*33530*/  FFMA.FTZ R135, R135, R244, R188 ;  /* 0x000000f487877223 */ /* 0x000fe200000100bc */
[----:B------:R-:W-:-:S02]  /*33540*/  FADD.FTZ R172, R137, -R175 ;  /* 0x800000af89ac7221 */ /* 0x000fc40000010000 */
[----:B------:R-:W-:Y:S01]  /*33550*/  F2FP.BF16.F32.PACK_AB R132, R132, R133 ;  /* 0x000000858484723e */ /* 0x000fe200000010ff */
[----:B------:R-:W-:Y:S01]  /*33560*/  FADD.FTZ R133, R37, -R175 ;  /* 0x800000af25857221 */ /* 0x000fe20000010000 */
[----:B------:R-:W-:-:S03]  /*33570*/  FMUL.FTZ R172, R172, UR6 ;  /* 0x00000006acac7c20 */ /* 0x000fc60008410000 */
[----:B------:R-:W-:Y:S01]  /*33580*/  FMUL.FTZ R133, R133, UR6 ;  /* 0x0000000685857c20 */ /* 0x000fe20008410000 */
[----:B------:R-:W-:-:S03]  /*33590*/  FFMA.FTZ R172, R172, R246, R190 ;  /* 0x000000f6acac7223 */ /* 0x000fc600000100be */
[----:B------:R-:W-:-:S05]  /*335a0*/  FFMA.FTZ R133, R133, R250, R186 ;  /* 0x000000fa85857223 */ /* 0x000fca00000100ba */
[----:B------:R-:W-:Y:S01]  /*335b0*/  F2FP.BF16.F32.PACK_AB R133, R134, R133 ;  /* 0x000000858685723e */ /* 0x000fe200000010ff */
[----:B------:R-:W-:-:S04]  /*335c0*/  FADD.FTZ R134, R136, -R175 ;  /* 0x800000af88867221 */ /* 0x000fc80000010000 */
        /* <DEDUP_REMOVED lines=11> */
.L_x_13526:
[----:B------:R-:W-:Y:S05]  /*33680*/  BSYNC.RECONVERGENT B0 ;  /* 0x0000000000007941 */ /* 0x000fea0003800200 */
.L_x_13525:
[----:B------:R-:W-:Y:S01]  /*33690*/  LOP3.LUT P0, RZ, R34, 0x8, RZ, 0xc0, !PT ;  /* 0x0000000822ff7812 */ /* 0x000fe2000780c0ff */
[----:B------:R-:W-:-:S12]  /*336a0*/  BSSY.RECONVERGENT B0, `(.L_x_13527) ;  /* 0x0000022000007945 */ /* 0x000fd80003800200 */
[----:B------:R-:W-:Y:S05]  /*336b0*/  @!P0 BRA `(.L_x_13528) ;  /* 0x0000000000808947 */ /* 0x000fea0003800000 */
[--C-:B012---:R-:W-:Y:S01]  /*336c0*/  FADD.FTZ R133, R139, -R175.reuse ;  /* 0x800000af8b857221 */ /* 0x107fe20000010000 */
        /* <DEDUP_REMOVED lines=28> */
[C---:B0-----:R-:W-:Y:S01]  /*33890*/  IMAD.WIDE.U32 R172, R174.reuse, 0x10, R172 ;  /* 0x00000010aeac7825 */ /* 0x041fe200078e00ac */
[----:B------:R-:W-:-:S04]  /*338a0*/  IADD3 R174, PT, PT, R174, 0x80, RZ ;  /* 0x00000080aeae7810 */ /* 0x000fc80007ffe0ff */
[----:B------:R3:W-:Y:S03]  /*338b0*/  STG.E.128 desc[UR12][R172.64], R132 ;  /* 0x00000084ac007986 */ /* 0x0007e6000c101d0c */
.L_x_13528:
[----:B------:R-:W-:Y:S05]  /*338c0*/  BSYNC.RECONVERGENT B0 ;  /* 0x0000000000007941 */ /* 0x000fea0003800200 */
.L_x_13527:
[----:B------:R-:W-:Y:S04]  /*338d0*/  BSSY.RECONVERGENT B0, `(.L_x_13529) ;  /* 0x0000022000007945 */ /* 0x000fe80003800200 */
[----:B------:R-:W-:Y:S05]  /*338e0*/  @!P1 BRA `(.L_x_13530) ;  /* 0x0000000000809947 */ /* 0x000fea0003800000 */
[--C-:B0123--:R-:W-:Y:S01]  /*338f0*/  FADD.FTZ R133, R147, -R175.reuse ;  /* 0x800000af93857221 */ /* 0x10ffe20000010000 */
        /* <DEDUP_REMOVED lines=31> */
.L_x_13530:
[----:B------:R-:W-:Y:S05]  /*33af0*/  BSYNC.RECONVERGENT B0 ;  /* 0x0000000000007941 */ /* 0x000fea0003800200 */
.L_x_13529:
[----:B------:R-:W-:Y:S04]  /*33b00*/  BSSY.RECONVERGENT B0, `(.L_x_13531) ;  /* 0x0000022000007945 */ /* 0x000fe80003800200 */
[----:B------:R-:W-:Y:S05]  /*33b10*/  @!P2 BRA `(.L_x_13532) ;  /* 0x000000000080a947 */ /* 0x000fea0003800000 */
[--C-:B01234-:R-:W-:Y:S01]  /*33b20*/  FADD.FTZ R133, R155, -R175.reuse ;  /* 0x800000af9b857221 */ /* 0x11ffe20000010000 */
        /* <DEDUP_REMOVED lines=31> */
.L_x_13532:
[----:B------:R-:W-:Y:S05]  /*33d20*/  BSYNC.RECONVERGENT B0 ;  /* 0x0000000000007941 */ /* 0x000fea0003800200 */
.L_x_13531:
        /* <DEDUP_REMOVED lines=13> */
[----:B------:R-:W0:Y:S01]  /*33e00*/  LDC.64 R172, c[0x0][0x428] ;  /* 0x00010a00ffac7b82 */ /* 0x000e220000000a00 */
[----:B------:R-:W-:-:S02]  /*33e10*/  FFMA.FTZ R135, R135, R64, R56 ;  /* 0x0000004087877223 */ /* 0x000fc40000010038 */
[----:B------:R-:W-:Y:S01]  /*33e20*/  F2FP.BF16.F32.PACK_AB R132, R132, R133 ;  /* 0x000000858484723e */ /* 0x000fe200000010ff */
[----:B------:R-:W-:-:S04]  /*33e30*/  FADD.FTZ R133, R165, -R175 ;  /* 0x800000afa5857221 */ /* 0x000fc80000010000 */
[----:B------:R-:W-:-:S04]  /*33e40*/  FMUL.FTZ R133, R133, UR6 ;  /* 0x0000000685857c20 */ /* 0x000fc80008410000 */
[----:B------:R-:W-:-:S05]  /*33e50*/  FFMA.FTZ R133, R133, R70, R62 ;  /* 0x0000004685857223 */ /* 0x000fca000001003e */
[----:B------:R-:W-:Y:S01]  /*33e60*/  F2FP.BF16.F32.PACK_AB R133, R134, R133 ;  /* 0x000000858685723e */ /* 0x000fe200000010ff */
[----:B------:R-:W-:-:S04]  /*33e70*/  FADD.FTZ R134, R168, -R175 ;  /* 0x800000afa8867221 */ /* 0x000fc80000010000 */
[----:B------:R-:W-:Y:S01]  /*33e80*/  FMUL.FTZ R134, R134, UR6 ;  /* 0x0000000686867c20 */ /* 0x000fe20008410000 */
[----:B0-----:R-:W-:-:S04]  /*33e90*/  IMAD.WIDE.U32 R172, R174, 0x10, R172 ;  /* 0x00000010aeac7825 */ /* 0x001fc800078e00ac */
[----:B------:R-:W-:-:S05]  /*33ea0*/  FFMA.FTZ R134, R134, R65, R57 ;  /* 0x0000004186867223 */ /* 0x000fca0000010039 */
[----:B------:R-:W-:Y:S01]  /*33eb0*/  F2FP.BF16.F32.PACK_AB R134, R134, R135 ;  /* 0x000000878686723e */ /* 0x000fe200000010ff */
[--C-:B------:R-:W-:Y:S01]  /*33ec0*/  FADD.FTZ R135, R169, -R175.reuse ;  /* 0x800000afa9877221 */ /* 0x100fe20000010000 */
[----:B------:R-:W-:-:S03]  /*33ed0*/  FADD.FTZ R175, R170, -R175 ;  /* 0x800000afaaaf7221 */ /* 0x000fc60000010000 */
[----:B------:R-:W-:Y:S01]  /*33ee0*/  FMUL.FTZ R135, R135, UR6 ;  /* 0x0000000687877c20 */ /* 0x000fe20008410000 */
[----:B------:R-:W-:-:S03]  /*33ef0*/  FMUL.FTZ R175, R175, UR6 ;  /* 0x00000006afaf7c20 */ /* 0x000fc60008410000 */
[----:B------:R-:W-:Y:S01]  /*33f00*/  FFMA.FTZ R135, R135, R66, R58 ;  /* 0x0000004287877223 */ /* 0x000fe2000001003a */
[----:B------:R-:W-:-:S05]  /*33f10*/  FFMA.FTZ R175, R175, R67, R59 ;  /* 0x00000043afaf7223 */ /* 0x000fca000001003b */
[----:B------:R-:W-:-:S05]  /*33f20*/  F2FP.BF16.F32.PACK_AB R135, R175, R135 ;  /* 0x00000087af87723e */ /* 0x000fca00000010ff */
[----:B------:R0:W-:Y:S02]  /*33f30*/  STG.E.128 desc[UR12][R172.64], R132 ;  /* 0x00000084ac007986 */ /* 0x0001e4000c101d0c */
.L_x_13533:
[----:B------:R-:W-:Y:S05]  /*33f40*/  BSYNC.RECONVERGENT B0 ;  /* 0x0000000000007941 */ /* 0x000fea0003800200 */
.L_x_13520:
[----:B------:R-:W-:Y:S02]  /*33f50*/  UIADD3 UR22, UPT, UPT, UR22, UR20, URZ ;  /* 0x0000001416167290 */ /* 0x000fe4000fffe0ff */
[----:B------:R-:W-:Y:S02]  /*33f60*/  UPLOP3.LUT UP1, UPT, UPT, UPT, UP1, 0x40, 0x4 ;  /* 0x000000000004789c */ /* 0x000fe40003f2e810 */
[----:B------:R-:W-:-:S09]  /*33f70*/  UISETP.GE.AND UP0, UPT, UR22, UR21, UPT ;  /* 0x000000151600728c */ /* 0x000fd2000bf06270 */
[----:B------:R-:W-:Y:S05]  /*33f80*/  BRA.U !UP0, `(.L_x_13534) ;  /* 0xfffffcd908087547 */ /* 0x000fea000b83ffff */
[----:B------:R-:W-:Y:S05]  /*33f90*/  EXIT ;  /* 0x000000000000794d */ /* 0x000fea0003800000 */
.L_x_13535:
        /* <DEDUP_REMOVED lines=14> */
.L_x_42337:


//--------------------- .text._ZN10layer_norm13ln_fwd_kernelINS_13Kernel_traitsIf13__nv_bfloat16S2_S2_fjLj7168ELj1ELj1ELj4ELj16ENS_18Kernel_traits_baseILj7168EfS2_S2_S2_fjLj128EEEEELb1ELb1ELb1ELb1EEEvNS_9FwdParamsE --------------------------
	.section	.text._ZN10layer_norm13ln_fwd_kernelINS_13Kernel_traitsIf13__nv_bfloat16S2_S2_fjLj7168ELj1ELj1ELj4ELj16ENS_18Kernel_traits_baseILj7168EfS2_S2_S2_fjLj128EEEEELb1ELb1ELb1ELb1EEEvNS_9FwdParamsE,"ax",@progbits
	.align	128
        .global         _ZN10layer_norm13ln_fwd_kernelINS_13Kernel_traitsIf13__nv_bfloat16S2_S2_fjLj7168ELj1ELj1ELj4ELj16ENS_18Kernel_traits_baseILj7168EfS2_S2_S2_fjLj128EEEEELb1ELb1ELb1ELb1EEEvNS_9FwdParamsE
        .type           _ZN10layer_norm13ln_fwd_kernelINS_13Kernel_traitsIf13__nv_bfloat16S2_S2_fjLj7168ELj1ELj1ELj4ELj16ENS_18Kernel_traits_baseILj7168EfS2_S2_S2_fjLj128EEEEELb1ELb1ELb1ELb1EEEvNS_9FwdParamsE,@function
        .size           _ZN10layer_norm13ln_fwd_kernelINS_13Kernel_traitsIf13__nv_bfloat16S2_S2_fjLj7168ELj1ELj1ELj4ELj16ENS_18Kernel_traits_baseILj7168EfS2_S2_S2_fjLj128EEEEELb1ELb1ELb1ELb1EEEvNS_9FwdParamsE,(.L_x_42338 - _ZN10layer_norm13ln_fwd_kernelINS_13Kernel_traitsIf13__nv_bfloat16S2_S2_fjLj7168ELj1ELj1ELj4ELj16ENS_18Kernel_traits_baseILj7168EfS2_S2_S2_fjLj128EEEEELb1ELb1ELb1ELb1EEEvNS_9FwdParamsE)
        .other          _ZN10layer_norm13ln_fwd_kernelINS_13Kernel_traitsIf13__nv_bfloat16S2_S2_fjLj7168ELj1ELj1ELj4ELj16ENS_18Kernel_traits_baseILj7168EfS2_S2_S2_fjLj128EEEEELb1ELb1ELb1ELb1EEEvNS_9FwdParamsE,@"STO_CUDA_ENTRY STV_DEFAULT"
_ZN10layer_norm13ln_fwd_kernelINS_13Kernel_traitsIf13__nv_bfloat16S2_S2_fjLj7168ELj1ELj1ELj4ELj16ENS_18Kernel_traits_baseILj7168EfS2_S2_S2_fjLj128EEEEELb1ELb1ELb1ELb1EEEvNS_9FwdParamsE:
.text._ZN10layer_norm13ln_fwd_kernelINS_13Kernel_traitsIf13__nv_bfloat16S2_S2_fjLj7168ELj1ELj1ELj4ELj16ENS_18Kernel_traits_baseILj7168EfS2_S2_S2_fjLj128EEEEELb1ELb1ELb1ELb1EEEvNS_9FwdParamsE:
[----:B------:R-:W0:Y:S01]  /*0000*/  LDC R1, c[0x0][0x37c] ;  /* 0x0000df00ff017b82 */ /* 0x000e220000000800 */
[----:B------:R-:W1:Y:S01]  /*0010*/  LDCU.U8 UR4, c[0x0][0x464] ;  /* 0x00008c80ff0477ac */ /* 0x000e620008000000 */
[----:B0-----:R-:W-:Y:S01]  /*0020*/  VIADD R1, R1, 0xffffffd0 ;  /* 0xffffffd001017836 */ /* 0x001fe20000000000 */
[----:B------:R-:W0:Y:S01]  /*0030*/  LDCU.64 UR20, c[0x0][0x450] ;  /* 0x00008a00ff1477ac */ /* 0x000e220008000a00 */
[----:B------:R-:W2:Y:S01]  /*0040*/  LDCU.64 UR18, c[0x0][0x358] ;  /* 0x00006b00ff1277ac */ /* 0x000ea20008000a00 */
[----:B------:R-:W3:Y:S01]  /*0050*/  LDCU.64 UR8, c[0x0][0x438] ;  /* 0x00008700ff0877ac */ /* 0x000ee20008000a00 */
[----:B-1----:R-:W-:Y:S01]  /*0060*/  UISETP.NE.AND UP1, UPT, UR4, URZ, UPT ;  /* 0x000000ff0400728c */ /* 0x002fe2000bf25270 */
[----:B------:R-:W1:Y:S01]  /*0070*/  LDCU.64 UR4, c[0x0][0x458] ;  /* 0x00008b00ff0477ac */ /* 0x000e620008000a00 */
[----:B0-----:R-:W-:Y:S01]  /*0080*/  IMAD.U32 R2, RZ, RZ, UR20 ;  /* 0x00000014ff027e24 */ /* 0x001fe2000f8e00ff */
[----:B------:R-:W-:-:S03]  /*0090*/  MOV R3, UR21 ;  /* 0x0000001500037c02 */ /* 0x000fc60008000f00 */
[----:B------:R-:W-:-:S05]  /*00a0*/  PLOP3.LUT P0, PT, PT, PT, UP1, 0x80, 0x8 ;  /* 0x000000000008781c */ /* 0x000fca0003f0f018 */
[----:B-1----:R-:W-:Y:S01]  /*00b0*/  @UP1 UMOV UR6, UR4 ;  /* 0x0000000400061c82 */ /* 0x002fe20008000000 */
[----:B------:R-:W-:-:S07]  /*00c0*/  @UP1 UMOV UR7, UR5 ;  /* 0x0000000500071c82 */ /* 0x000fce0008000000 */
[----:B--2---:R-:W2:Y:S01]  /*00d0*/  @P0 LDG.E.64 R2, desc[UR18][R2.64] ;  /* 0x0000001202020981 */ /* 0x004ea2000c1e1b00 */
[----:B------:R-:W-:Y:S02]  /*00e0*/  IMAD.U32 R4, RZ, RZ, UR6 ;  /* 0x00000006ff047e24 */ /* 0x000fe4000f8e00ff */
[----:B------:R-:W-:-:S06]  /*00f0*/  IMAD.U32 R5, RZ, RZ, UR7 ;  /* 0x00000007ff057e24 */ /* 0x000fcc000f8e00ff */
[----:B------:R-:W4:Y:S01]  /*0100*/  @P0 LDG.E.64 R4, desc[UR18][R4.64] ;  /* 0x0000001204040981 */ /* 0x000f22000c1e1b00 */
[----:B---3--:R-:W-:Y:S01]  /*0110*/  UISETP.NE.U32.AND UP0, UPT, UR8, URZ, UPT ;  /* 0x000000ff0800728c */ /* 0x008fe2000bf05070 */
[----:B------:R-:W0:Y:S01]  /*0120*/  S2UR UR48, SR_CTAID.X ;  /* 0x00000000003079c3 */ /* 0x000e220000002500 */
[----:B------:R-:W1:Y:S01]  /*0130*/  @UP1 LDCU UR8, c[0x0][0x460] ;  /* 0x00008c00ff0817ac */ /* 0x000e620008000800 */
[----:B------:R-:W0:Y:S01]  /*0140*/  S2R R186, SR_TID.X ;  /* 0x0000000000ba7919 */ /* 0x000e220000002100 */
[----:B------:R-:W-:Y:S01]  /*0150*/  UISETP.NE.AND.EX UP0, UPT, UR9, URZ, UPT, UP0 ;  /* 0x000000ff0900728c */ /* 0x000fe2000bf05300 */
[----:B--2---:R-:W-:-:S04]  /*0160*/  @P0 R2UR UR21, R3 ;  /* 0x00000000031502ca */ /* 0x004fc800000e0000 */
[----:B------:R-:W0:Y:S01]  /*0170*/  LDC R3, c[0x0][0x360] ;  /* 0x0000d800ff037b82 */ /* 0x000e220000000800 */
[----:B------:R-:W-:Y:S02]  /*0180*/  @P0 R2UR UR20, R2 ;  /* 0x00000000021402ca */ /* 0x000fe400000e0000 */
[----:B----4-:R-:W-:Y:S02]  /*0190*/  @P0 R2UR UR6, R4 ;  /* 0x00000000040602ca */ /* 0x010fe400000e0000 */
[----:B------:R-:W-:-:S04]  /*01a0*/  @P0 R2UR UR7, R5 ;  /* 0x00000000050702ca */ /* 0x000fc800000e0000 */
[----:B------:R-:W-:Y:S02]  /*01b0*/  UIADD3 UR11, UPT, UPT, UR21, -0x4498517b, URZ ;  /* 0xbb67ae85150b7890 */ /* 0x000fe4000fffe0ff */
[----:B------:R-:W-:-:S03]  /*01c0*/  UIADD3 UR13, UPT, UPT, UR21, 0x76cf5d0a, URZ ;  /* 0x76cf5d0a150d7890 */ /* 0x000fc6000fffe0ff */
[----:B------:R-:W-:Y:S02]  /*01d0*/  UIADD3 UR10, UPT, UPT, UR20, -0x61c88647, URZ ;  /* 0x9e3779b9140a7890 */ /* 0x000fe4000fffe0ff */
[----:B------:R-:W-:Y:S02]  /*01e0*/  UIADD3 UR12, UPT, UPT, UR20, 0x3c6ef372, URZ ;  /* 0x3c6ef372140c7890 */ /* 0x000fe4000fffe0ff */
[----:B------:R-:W-:Y:S02]  /*01f0*/  UIADD3 UR14, UPT, UPT, UR20, -0x255992d5, URZ ;  /* 0xdaa66d2b140e7890 */ /* 0x000fe4000fffe0ff */
[----:B-1----:R-:W-:Y:S02]  /*0200*/  @UP1 UIADD3 UR4, UP2, UPT, UR6, UR8, URZ ;  /* 0x0000000806041290 */ /* 0x002fe4000ff5e0ff */
[----:B------:R-:W-:Y:S01]  /*0210*/  UIADD3 UR15, UPT, UPT, UR21, 0x32370b8f, URZ ;  /* 0x32370b8f150f7890 */ /* 0x000fe2000fffe0ff */
[----:B0-----:R-:W-:Y:S01]  /*0220*/  IMAD R0, R3, UR48, R186 ;  /* 0x0000003003007c24 */ /* 0x001fe2000f8e02ba */
[----:B------:R-:W-:-:S02]  /*0230*/  @UP1 UIADD3.X UR5, UPT, UPT, URZ, UR7, URZ, UP2, !UPT ;  /* 0x00000007ff051290 */ /* 0x000fc400097fe4ff */
        /* <DEDUP_REMOVED lines=11> */
[----:B------:R-:W-:-:S02]  /*02f0*/  UIADD3 UR32, UPT, UPT, UR21, -0x695add53, URZ ;  /* 0x96a522ad15207890 */ /* 0x000fc4000fffe0ff */
[----:B------:R-:W-:Y:S02]  /*0300*/  USHF.R.U64 UR47, UR4, 0x2, UR5 ;  /* 0x00000002042f7899 */ /* 0x000fe40008001205 */
[----:B------:R-:W-:Y:S01]  /*0310*/  USHF.R.U32.HI UR23, URZ, 0x2, UR5 ;  /* 0x00000002ff177899 */ /* 0x000fe20008011605 */
[----:B------:R-:W-:Y:S11]  /*0320*/  BRA.U !UP0, `(.L_x_13536) ;  /* 0x0000000108dc7547 */ /* 0x000ff6000b800000 */
[----:B------:R-:W0:Y:S08]  /*0330*/  LDC.64 R2, c[0x0][0x3d0] ;  /* 0x0000f400ff027b82 */ /* 0x000e300000000a00 */
[----:B------:R-:W1:Y:S08]  /*0340*/  LDC.64 R4, c[0x0][0x438] ;  /* 0x00010e00ff047b82 */ /* 0x000e700000000a00 */
[----:B------:R-:W2:Y:S01]  /*0350*/  LDC.64 R6, c[0x0][0x3e8] ;  /* 0x0000fa00ff067b82 */ /* 0x000ea20000000a00 */
[----:B0-----:R-:W-:-:S05]  /*0360*/  IMAD.WIDE.U32 R2, R186, 0x20, R2 ;  /* 0x00000020ba027825 */ /* 0x001fca00078e0002 */
[----:B------:R-:W3:Y:S01]  /*0370*/  LDG.E.128 R16, desc[UR18][R2.64] ;  /* 0x0000001202107981 */ /* 0x000ee2000c1e1d00 */
[----:B-1----:R-:W-:-:S03]  /*0380*/  IMAD.WIDE.U32 R4, R186, 0x20, R4 ;  /* 0x00000020ba047825 */ /* 0x002fc600078e0004 */
[----:B------:R-:W4:Y:S04]  /*0390*/  LDG.E.128 R12, desc[UR18][R2.64+0x10] ;  /* 0x00001012020c7981 */ /* 0x000f28000c1e1d00 */
[----:B------:R-:W4:Y:S01]  /*03a0*/  LDG.E.128 R8, desc[UR18][R2.64+0x1000] ;  /* 0x0010001202087981 */ /* 0x000f22000c1e1d00 */
        /* <DEDUP_REMOVED lines=40> */
[----:B---3--:R1:W-:Y:S04]  /*0630*/  STL.64 [R1+0x20], R16 ;  /* 0x0000201001007387 */ /* 0x0083e80000100a00 */
[----:B------:R1:W-:Y:S04]  /*0640*/  STL.64 [R1+0x28], R18 ;  /* 0x0000281201007387 */ /* 0x0003e80000100a00 */
[----:B----4-:R1:W-:Y:S04]  /*0650*/  STL.64 [R1+0x10], R12 ;  /* 0x0000100c01007387 */ /* 0x0103e80000100a00 */
[----:B------:R1:W-:Y:S04]  /*0660*/  STL.64 [R1+0x18], R14 ;  /* 0x0000180e01007387 */ /* 0x0003e80000100a00 */
[----:B------:R1:W-:Y:S04]  /*0670*/  STL.64 [R1], R8 ;  /* 0x0000000801007387 */ /* 0x0003e80000100a00 */
[----:B------:R1:W-:Y:S01]  /*0680*/  STL.64 [R1+0x8], R10 ;  /* 0x0000080a01007387 */ /* 0x0003e20000100a00 */
[----:B------:R-:W-:Y:S05]  /*0690*/  BRA `(.L_x_13537) ;  /* 0x0000000400087947 */ /* 0x000fea0003800000 */
.L_x_13536:
[----:B------:R-:W0:Y:S08]  /*06a0*/  LDC.64 R2, c[0x0][0x3d0] ;  /* 0x0000f400ff027b82 */ /* 0x000e300000000a00 */
[----:B------:R-:W1:Y:S01]  /*06b0*/  LDC.64 R4, c[0x0][0x3e8] ;  /* 0x0000fa00ff047b82 */ /* 0x000e620000000a00 */
[----:B0-----:R-:W-:-:S05]  /*06c0*/  IMAD.WIDE.U32 R2, R186, 0x20, R2 ;  /* 0x00000020ba027825 */ /* 0x001fca00078e0002 */
[----:B------:R-:W2:Y:S01]  /*06d0*/  LDG.E.128 R16, desc[UR18][R2.64] ;  /* 0x0000001202107981 */ /* 0x000ea2000c1e1d00 */
[----:B-1----:R-:W-:-:S03]  /*06e0*/  IMAD.WIDE.U32 R4, R186, 0x20, R4 ;  /* 0x00000020ba047825 */ /* 0x002fc600078e0004 */
[----:B------:R-:W3:Y:S04]  /*06f0*/  LDG.E.128 R12, desc[UR18][R2.64+0x10] ;  /* 0x00001012020c7981 */ /* 0x000ee8000c1e1d00 */
[----:B------:R-:W4:Y:S04]  /*0700*/  LDG.E.128 R8, desc[UR18][R2.64+0x1000] ;  /* 0x0010001202087981 */ /* 0x000f28000c1e1d00 */
        /* <DEDUP_REMOVED lines=52> */
[----:B------:R-:W-:Y:S01]  /*0a50*/  CS2R R148, SRZ ;  /* 0x0000000000947805 */ /* 0x000fe2000001ff00 */
[----:B--2---:R0:W-:Y:S04]  /*0a60*/  STL.64 [R1+0x20], R16 ;  /* 0x0000201001007387 */ /* 0x0041e80000100a00 */
[----:B------:R0:W-:Y:S04]  /*0a70*/  STL.64 [R1+0x28], R18 ;  /* 0x0000281201007387 */ /* 0x0001e80000100a00 */
[----:B---3--:R0:W-:Y:S04]  /*0a80*/  STL.64 [R1+0x10], R12 ;  /* 0x0000100c01007387 */ /* 0x0081e80000100a00 */
[----:B------:R0:W-:Y:S04]  /*0a90*/  STL.64 [R1+0x18], R14 ;  /* 0x0000180e01007387 */ /* 0x0001e80000100a00 */
[----:B----4-:R0:W-:Y:S04]  /*0aa0*/  STL.64 [R1], R8 ;  /* 0x0000000801007387 */ /* 0x0101e80000100a00 */
[----:B------:R0:W-:Y:S02]  /*0ab0*/  STL.64 [R1+0x8], R10 ;  /* 0x0000080a01007387 */ /* 0x0001e40000100a00 */
.L_x_13537:
[----:B------:R-:W2:Y:S02]  /*0ac0*/  LDCU UR5, c[0x0][0x384] ;  /* 0x00007080ff0577ac */ /* 0x000ea40008000800 */
[----:B--2---:R-:W-:-:S06]  /*0ad0*/  UISETP.GE.AND UP0, UPT, UR48, UR5, UPT ;  /* 0x000000053000728c */ /* 0x004fcc000bf06270 */
[----:B------:R-:W-:-:S13]  /*0ae0*/  PLOP3.LUT P0, PT, PT, PT, UP0, 0x80, 0x8 ;  /* 0x000000000008781c */ /* 0x000fda0003f0f008 */
[----:B------:R-:W-:Y:S05]  /*0af0*/  @P0 EXIT ;  /* 0x000000000000094d */ /* 0x000fea0003800000 */
[----:B------:R-:W-:Y:S01]  /*0b00*/  UIMAD.WIDE.U32 UR6, UR47, -0x2daee0ad, URZ ;  /* 0xd2511f532f0678a5 */ /* 0x000fe2000f8e00ff */
[C---:B01----:R-:W-:Y:S01]  /*0b10*/  IMAD.HI.U32 R2, R0.reuse, -0x326172a9, RZ ;  /* 0xcd9e8d5700027827 */ /* 0x043fe200078e00ff */
[----:B------:R-:W-:Y:S01]  /*0b20*/  MOV R3, UR23 ;  /* 0x0000001700037c02 */ /* 0x000fe20008000f00 */
[----:B------:R-:W-:Y:S02]  /*0b30*/  UIMAD UR8, UR47, -0x2daee0ad, URZ ;  /* 0xd2511f532f0878a4 */ /* 0x000fe4000f8e02ff */
[----:B------:R-:W-:Y:S01]  /*0b40*/  ULOP3.LUT UR5, UR7, UR21, URZ, 0x3c, !UPT ;  /* 0x0000001507057292 */ /* 0x000fe2000f8e3cff */
[----:B------:R-:W-:Y:S01]  /*0b50*/  LOP3.LUT R2, R3, UR20, R2, 0x96, !PT ;  /* 0x0000001403027c12 */ /* 0x000fe2000f8e9602 */
[----:B------:R-:W-:Y:S01]  /*0b60*/  IMAD R3, R0, -0x326172a9, RZ ;  /* 0xcd9e8d5700037824 */ /* 0x000fe200078e02ff */
[----:B------:R-:W0:Y:S01]  /*0b70*/  LDCU UR46, c[0x0][0x404] ;  /* 0x00008080ff2e77ac */ /* 0x000e220008000800 */
[----:B------:R-:W-:Y:S02]  /*0b80*/  IMAD.U32 R5, RZ, RZ, UR8 ;  /* 0x00000008ff057e24 */ /* 0x000fe4000f8e00ff */
[----:B------:R-:W-:Y:S01]  /*0b90*/  IMAD.HI.U32 R4, R2, -0x2daee0ad, RZ ;  /* 0xd2511f5302047827 */ /* 0x000fe200078e00ff */
[----:B------:R-:W-:-:S02]  /*0ba0*/  UIMAD.WIDE.U32 UR6, UR5, -0x326172a9, URZ ;  /* 0xcd9e8d57050678a5 */ /* 0x000fc4000f8e00ff */
[----:B------:R-:W-:Y:S01]  /*0bb0*/  UIMAD UR5, UR5, -0x326172a9, URZ ;  /* 0xcd9e8d57050578a4 */ /* 0x000fe2000f8e02ff */
[----:B------:R-:W-:Y:S01]  /*0bc0*/  IMAD R7, R2, -0x2daee0ad, RZ ;  /* 0xd2511f5302077824 */ /* 0x000fe200078e02ff */
[----:B------:R-:W-:Y:S01]  /*0bd0*/  LOP3.LUT R4, R5, UR11, R4, 0x96, !PT ;  /* 0x0000000b05047c12 */ /* 0x000fe2000f8e9604 */
[----:B------:R-:W1:Y:S01]  /*0be0*/  LDCU UR45, c[0x0][0x388] ;  /* 0x00007100ff2d77ac */ /* 0x000e620008000800 */
[----:B------:R-:W-:-:S03]  /*0bf0*/  IMAD.U32 R6, RZ, RZ, UR7 ;  /* 0x00000007ff067e24 */ /* 0x000fc6000f8e00ff */
[C---:B------:R-:W-:Y:S01]  /*0c00*/  IMAD.HI.U32 R5, R4.reuse, -0x326172a9, RZ ;  /* 0xcd9e8d5704057827 */ /* 0x040fe200078e00ff */
[----:B------:R-:W2:Y:S01]  /*0c10*/  LDCU.U8 UR44, c[0x0][0x410] ;  /* 0x00008200ff2c77ac */ /* 0x000ea20008000000 */
[----:B------:R-:W-:Y:S02]  /*0c20*/  LOP3.LUT R3, R3, UR10, R6, 0x96, !PT ;  /* 0x0000000a03037c12 */ /* 0x000fe4000f8e9606 */
[----:B------:R-:W-:Y:S01]  /*0c30*/  MOV R6, UR5 ;  /* 0x0000000500067c02 */ /* 0x000fe20008000f00 */
[----:B------:R-:W-:Y:S01]  /*0c40*/  IMAD R4, R4, -0x326172a9, RZ ;  /* 0xcd9e8d5704047824 */ /* 0x000fe200078e02ff */
[----:B------:R-:W3:Y:S01]  /*0c50*/  LDCU UR43, c[0x0][0x400] ;  /* 0x00008000ff2b77ac */ /* 0x000ee20008000800 */
[----:B------:R-:W-:Y:S01]  /*0c60*/  IMAD.HI.U32 R2, R3, -0x2daee0ad, RZ ;  /* 0xd2511f5303027827 */ /* 0x000fe200078e00ff */
[----:B------:R-:W-:Y:S01]  /*0c70*/  LOP3.LUT R5, R6, UR12, R5, 0x96, !PT ;  /* 0x0000000c06057c12 */ /* 0x000fe2000f8e9605 */
[----:B------:R-:W4:Y:S03]  /*0c80*/  LDCU.128 UR8, c[0x0][0x3f0] ;  /* 0x00007e00ff0877ac */ /* 0x000f260008000c00 */
[----:B------:R-:W-:Y:S01]  /*0c90*/  LOP3.LUT R2, R7, UR13, R2, 0x96, !PT ;  /* 0x0000000d07027c12 */ /* 0x000fe2000f8e9602 */
[----:B------:R-:W-:Y:S01]  /*0ca0*/  IMAD R7, R3, -0x2daee0ad, RZ ;  /* 0xd2511f5303077824 */ /* 0x000fe200078e02ff */
[----:B------:R-:W0:Y:S01]  /*0cb0*/  LDCU.64 UR12, c[0x0][0x3a0] ;  /* 0x00007400ff0c77ac */ /* 0x000e220008000a00 */
[----:B------:R-:W-:Y:S01]  /*0cc0*/  IMAD.HI.U32 R6, R5, -0x2daee0ad, RZ ;  /* 0xd2511f5305067827 */ /* 0x000fe200078e00ff */
[----:B------:R-:W0:Y:S03]  /*0cd0*/  LDCU.64 UR6, c[0x0][0x380] ;  /* 0x00007000ff0677ac */ /* 0x000e260008000a00 */
[----:B------:R-:W-:Y:S01]  /*0ce0*/  IMAD.HI.U32 R3, R2, -0x326172a9, RZ ;  /* 0xcd9e8d5702037827 */ /* 0x000fe200078e00ff */
[----:B------:R-:W-:Y:S01]  /*0cf0*/  LOP3.LUT R6, R7, UR15, R6, 0x96, !PT ;  /* 0x0000000f07067c12 */ /* 0x000fe2000f8e9606 */
[----:B------:R-:W-:-:S02]  /*0d00*/  ULOP3.LUT UR4, UR4, 0x3, URZ, 0xc0, !UPT ;  /* 0x0000000304047892 */ /* 0x000fc4000f8ec0ff */
[----:B------:R-:W-:Y:S01]  /*0d10*/  IMAD R7, R2, -0x326172a9, RZ ;  /* 0xcd9e8d5702077824 */ /* 0x000fe200078e02ff */
[----:B------:R-:W-:Y:S01]  /*0d20*/  LOP3.LUT R3, R4, UR14, R3, 0x96, !PT ;  /* 0x0000000e04037c12 */ /* 0x000fe2000f8e9603 */
[----:B------:R-:W-:Y:S01]  /*0d30*/  IMAD.HI.U32 R2, R6, -0x326172a9, RZ ;  /* 0xcd9e8d5706027827 */ /* 0x000fe200078e00ff */
[----:B------:R-:W0:Y:S03]  /*0d40*/  LDCU.64 UR14, c[0x0][0x408] ;  /* 0x00008100ff0e77ac */ /* 0x000e260008000a00 */
[----:B------:R-:W-:Y:S01]  /*0d50*/  IMAD R5, R5, -0x2daee0ad, RZ ;  /* 0xd2511f5305057824 */ /* 0x000fe200078e02ff */
[----:B------:R-:W-:Y:S01]  /*0d60*/  LOP3.LUT R2, R7, UR16, R2, 0x96, !PT ;  /* 0x0000001007027c12 */ /* 0x000fe2000f8e9602 */
[----:B------:R-:W-:Y:S01]  /*0d70*/  IMAD.HI.U32 R4, R3, -0x2daee0ad, RZ ;  /* 0xd2511f5303047827 */ /* 0x000fe200078e00ff */
[----:B------:R-:W-:-:S03]  /*0d80*/  UPLOP3.LUT UP1, UPT, UPT, UPT, UPT, 0x40, 0x4 ;  /* 0x000000000004789c */ /* 0x000fc60003f2e870 */
[----:B------:R-:W-:Y:S01]  /*0d90*/  IMAD R8, R3, -0x2daee0ad, RZ ;  /* 0xd2511f5303087824 */ /* 0x000fe200078e02ff */
[----:B------:R-:W-:Y:S01]  /*0da0*/  LOP3.LUT R4, R5, UR17, R4, 0x96, !PT ;  /* 0x0000001105047c12 */ /* 0x000fe2000f8e9604 */
[----:B------:R-:W-:Y:S01]  /*0db0*/  IMAD.HI.U32 R5, R2, -0x2daee0ad, RZ ;  /* 0xd2511f5302057827 */ /* 0x000fe200078e00ff */
[----:B------:R-:W0:Y:S03]  /*0dc0*/  LDCU.64 UR16, c[0x0][0x3a8] ;  /* 0x00007500ff1077ac */ /* 0x000e260008000a00 */
        /* <DEDUP_REMOVED lines=30> */
[----:B01234-:R-:W-:-:S07]  /*0fb0*/  IMAD R198, R4, -0x326172a9, RZ ;  /* 0xcd9e8d5704c67824 */ /* 0x01ffce00078e02ff */
.L_x_14012:
[----:B------:R-:W-:-:S06]  /*0fc0*/  UIMAD.WIDE UR24, UR48, 0x4, UR8 ;  /* 0x00000004301878a5 */ /* 0x000fcc000f8e0208 */
[----:B------:R-:W-:Y:S01]  /*0fd0*/  IMAD.U32 R10, RZ, RZ, UR24 ;  /* 0x00000018ff0a7e24 */ /* 0x000fe2000f8e00ff */
[----:B------:R-:W-:-:S05]  /*0fe0*/  MOV R11, UR25 ;  /* 0x00000019000b7c02 */ /* 0x000fca0008000f00 */
[----:B------:R-:W2:Y:S01]  /*0ff0*/  LDG.E R10, desc[UR18][R10.64] ;  /* 0x000000120a0a7981 */ /* 0x000ea2000c1e1900 */
[----:B------:R-:W-:Y:S01]  /*1000*/  UIMAD.WIDE UR24, UR48, 0x4, UR10 ;  /* 0x00000004301878a5 */ /* 0x000fe2000f8e020a */
[----:B------:R-:W-:-:S05]  /*1010*/  HFMA2 R181, -RZ, RZ, 0, 0 ;  /* 0x00000000ffb57431 */ /* 0x000fca00000001ff */
[----:B-1----:R-:W-:Y:S02]  /*1020*/  IMAD.U32 R12, RZ, RZ, UR24 ;  /* 0x00000018ff0c7e24 */ /* 0x002fe4000f8e00ff */
[----:B------:R-:W-:-:S05]  /*1030*/  IMAD.U32 R13, RZ, RZ, UR25 ;  /* 0x00000019ff0d7e24 */ /* 0x000fca000f8e00ff */
[----:B------:R-:W3:Y:S01]  /*1040*/  LDG.E R12, desc[UR18][R12.64] ;  /* 0x000000120c0c7981 */ /* 0x000ee2000c1e1900 */
[----:B--2---:R-:W-:-:S13]  /*1050*/  R2UR UR42, R10 ;  /* 0x000000000a2a72ca */ /* 0x004fda00000e0000 */
[----:B------:R-:W-:-:S06]  /*1060*/  UISETP.GE.AND UP0, UPT, UR42, 0x1, UPT ;  /* 0x000000012a00788c */ /* 0x000fcc000bf06270 */
[----:B------:R-:W-:-:S05]  /*1070*/  PLOP3.LUT P1, PT, PT, PT, UP0, 0x80, 0x8 ;  /* 0x000000000008781c */ /* 0x000fca0003f2f008 */
[----:B------:R-:W-:Y:S01]  /*1080*/  @UP0 UIADD3 UR5, UPT, UPT, UR42, -0x1, URZ ;  /* 0xffffffff2a050890 */ /* 0x000fe2000fffe0ff */
[----:B0-----:R-:W0:Y:S03]  /*1090*/  @UP0 LDCU.64 UR26, c[0x0][0x390] ;  /* 0x00007200ff1a07ac */ /* 0x001e260008000a00 */
[----:B------:R-:W-:-:S04]  /*10a0*/  @UP0 UIMAD UR5, UR5, UR45, URZ ;  /* 0x0000002d050502a4 */ /* 0x000fc8000f8e02ff */
[----:B------:R-:W-:-:S04]  /*10b0*/  @UP0 USHF.R.S32.HI UR22, URZ, 0x1f, UR5 ;  /* 0x0000001fff160899 */ /* 0x000fc80008011405 */
[----:B------:R-:W-:-:S06]  /*10c0*/  @UP0 ULEA.HI UR22, UR22, UR5, URZ, 0x3 ;  /* 0x0000000516160291 */ /* 0x000fcc000f8f18ff */
[----:B------:R-:W-:Y:S02]  /*10d0*/  IMAD.U32 R9, RZ, RZ, UR22 ;  /* 0x00000016ff097e24 */ /* 0x000fe4000f8e00ff */
[----:B------:R-:W-:-:S03]  /*10e0*/  IMAD.MOV.U32 R10, RZ, RZ, 0x10 ;  /* 0x00000010ff0a7424 */ /* 0x000fc600078e00ff */
[----:B------:R-:W-:-:S05]  /*10f0*/  @P1 LEA.HI.SX32 R181, R9, R186, 0x1d ;  /* 0x000000ba09b51211 */ /* 0x000fca00078feaff */
[----:B0-----:R-:W-:-:S05]  /*1100*/  @P1 IMAD.WIDE.U32 R10, R181, R10, UR26 ;  /* 0x0000001ab50a1e25 */ /* 0x001fca000f8e000a */
[----:B-----5:R0:W5:Y:S01]  /*1110*/  @P1 LDG.E.128 R40, desc[UR18][R10.64] ;  /* 0x000000120a281981 */ /* 0x020162000c1e1d00 */
[----:B------:R-:W-:Y:S01]  /*1120*/  ISETP.NE.U32.AND P0, PT, RZ, UR12, PT ;  /* 0x0000000cff007c0c */ /* 0x000fe2000bf05070 */
[----:B------:R-:W-:-:S03]  /*1130*/  UIMAD UR5, UR48, UR45, URZ ;  /* 0x0000002d300572a4 */ /* 0x000fc6000f8e02ff */
[----:B------:R-:W-:Y:S01]  /*1140*/  ISETP.NE.AND.EX P0, PT, RZ, UR13, PT, P0 ;  /* 0x0000000dff007c0c */ /* 0x000fe2000bf05300 */
[----:B------:R-:W-:-:S04]  /*1150*/  USHF.R.S32.HI UR22, URZ, 0x1f, UR5 ;  /* 0x0000001fff167899 */ /* 0x000fc80008011405 */
[----:B------:R-:W-:Y:S02]  /*1160*/  ULEA.HI UR5, UR22, UR5, URZ, 0x3 ;  /* 0x0000000516057291 */ /* 0x000fe4000f8f18ff */
[----:B------:R-:W-:Y:S01]  /*1170*/  UIADD3 UR41, UPT, UPT, UR21, 0x646e171e, URZ ;  /* 0x646e171e15297890 */ /* 0x000fe2000fffe0ff */
[----:B---3--:R-:W-:Y:S01]  /*1180*/  R2UR UR22, R12 ;  /* 0x000000000c1672ca */ /* 0x008fe200000e0000 */
[----:B------:R-:W-:Y:S02]  /*1190*/  UIADD3 UR40, UPT, UPT, UR21, 0x76cf5d0a, URZ ;  /* 0x76cf5d0a15287890 */ /* 0x000fe4000fffe0ff */
[----:B------:R-:W-:Y:S01]  /*11a0*/  MOV R9, UR5 ;  /* 0x0000000500097c02 */ /* 0x000fe20008000f00 */
[----:B------:R-:W-:Y:S02]  /*11b0*/  UIADD3 UR39, UPT, UPT, UR21, -0x56f99767, URZ ;  /* 0xa906689915277890 */ /* 0x000fe4000fffe0ff */
[----:B------:R-:W-:Y:S02]  /*11c0*/  UIADD3 UR38, UPT, UPT, UR20, 0x1715609d, URZ ;  /* 0x1715609d14267890 */ /* 0x000fe4000fffe0ff */
[----:B------:R-:W-:-:S02]  /*11d0*/  UIADD3 UR37, UPT, UPT, UR20, -0x255992d5, URZ ;  /* 0xdaa66d2b14257890 */ /* 0x000fc4000fffe0ff */
[----:B------:R-:W-:Y:S02]  /*11e0*/  UIADD3 UR36, UPT, UPT, UR20, 0x3c6ef372, URZ ;  /* 0x3c6ef37214247890 */ /* 0x000fe4000fffe0ff */
[----:B------:R-:W-:Y:S02]  /*11f0*/  UIADD3 UR35, UPT, UPT, UR20, -0x61c88647, URZ ;  /* 0x9e3779b914237890 */ /* 0x000fe4000fffe0ff */
[----:B------:R-:W-:Y:S02]  /*1200*/  UIADD3 UR34, UPT, UPT, UR21, -0x24c28bd8, URZ ;  /* 0xdb3d742815227890 */ /* 0x000fe4000fffe0ff */
[----:B------:R-:W-:Y:S02]  /*1210*/  UIADD3 UR33, UPT, UPT, UR21, -0x4498517b, URZ ;  /* 0xbb67ae8515217890 */ /* 0x000fe4000fffe0ff */
[----:B------:R-:W-:Y:S02]  /*1220*/  UIADD3 UR32, UPT, UPT, UR20, 0x5384540f, URZ ;  /* 0x5384540f14207890 */ /* 0x000fe4000fffe0ff */
[----:B------:R-:W-:-:S02]  /*1230*/  UIADD3 UR31, UPT, UPT, UR20, -0x4ab325aa, URZ ;  /* 0xb54cda56141f7890 */ /* 0x000fc4000fffe0ff */
[----:B------:R-:W-:Y:S02]  /*1240*/  UIADD3 UR30, UPT, UPT, UR20, -0x700cb87f, URZ ;  /* 0x8ff34781141e7890 */ /* 0x000fe4000fffe0ff */
[----:B------:R-:W-:Y:S02]  /*1250*/  UIADD3 UR29, UPT, UPT, UR21, -0x695add53, URZ ;  /* 0x96a522ad151d7890 */ /* 0x000fe4000fffe0ff */
[----:B------:R-:W-:Y:S02]  /*1260*/  UIADD3 UR28, UPT, UPT, UR20, -0xe443238, URZ ;  /* 0xf1bbcdc8141c7890 */ /* 0x000fe4000fffe0ff */
[----:B------:R-:W-:Y:S02]  /*1270*/  UIADD3 UR27, UPT, UPT, UR20, 0x78dde6e4, URZ ;  /* 0x78dde6e4141b7890 */ /* 0x000fe4000fffe0ff */
[----:B------:R-:W-:Y:S02]  /*1280*/  UIADD3 UR26, UPT, UPT, UR21, 0x1fd5c5a3, URZ ;  /* 0x1fd5c5a3151a7890 */ /* 0x000fe4000fffe0ff */
[----:B------:R-:W-:-:S02]  /*1290*/  UIADD3 UR25, UPT, UPT, UR21, -0x126145ec, URZ ;  /* 0xed9eba1415197890 */ /* 0x000fc4000fffe0ff */
[----:B------:R-:W-:Y:S01]  /*12a0*/  UIADD3 UR24, UPT, UPT, UR21, 0x32370b8f, URZ ;  /* 0x32370b8f15187890 */ /* 0x000fe2000fffe0ff */
[----:B------:R-:W-:Y:S01]  /*12b0*/  LEA.HI.SX32 R180, R9, R186, 0x1d ;  /* 0x000000ba09b47211 */ /* 0x000fe200078feaff */
[----:B0-----:R-:W-:Y:S10]  /*12c0*/  @!P0 BRA `(.L_x_13538) ;  /* 0x0000002c00788947 */ /* 0x001ff40003800000 */
[----:B------:R-:W0:Y:S02]  /*12d0*/  LDC.64 R36, c[0x0][0x3a0] ;  /* 0x0000e800ff247b82 */ /* 0x000e240000000a00 */
[----:B0-----:R-:W-:-:S06]  /*12e0*/  IMAD.WIDE.U32 R36, R180, 0x10, R36 ;  /* 0x00000010b4247825 */ /* 0x001fcc00078e0024 */
[----:B------:R-:W2:Y:S01]  /*12f0*/  LDG.E.128 R36, desc[UR18][R36.64] ;  /* 0x0000001224247981 */ /* 0x000ea2000c1e1d00 */
[----:B------:R-:W-:-:S06]  /*1300*/  UISETP.GT.AND UP2, UPT, UR42, URZ, UPT ;  /* 0x000000ff2a00728c */ /* 0x000fcc000bf44270 */
[----:B------:R-:W-:-:S05]  /*1310*/  PLOP3.LUT P2, PT, PT, PT, UP2, 0x80, 0x8 ;  /* 0x000000000008781c */ /* 0x000fca0003f4f028 */
[----:B------:R-:W-:-:S08]  /*1320*/  @!UP2 UMOV UR5, UR4 ;  /* 0x000000040005ac82 */ /* 0x000fd00008000000 */
[----:B------:R-:W-:Y:S02]  /*1330*/  @!P2 IMAD.MOV.U32 R10, RZ, RZ, R179 ;  /* 0x000000ffff0aa224 */ /* 0x000fe400078e00b3 */
[----:B--2---:R-:W-:Y:S01]  /*1340*/  @!P2 IMAD.U32 R35, R36, 0x10000, RZ ;  /* 0x000100002423a824 */ /* 0x004fe200078e00ff */
[----:B------:R-:W-:Y:S06]  /*1350*/  BRA.U !UP2, `(.L_x_13539) ;  /* 0x000000050a507547 */ /* 0x000fec000b800000 */
        /* <DEDUP_REMOVED lines=16> */
.L_x_13541:
[----:B------:R-:W-:Y:S01]  /*1460*/  UIADD3 UR47, UPT, UPT, UR47, 0x1, URZ ;  /* 0x000000012f2f7890 */ /* 0x000fe2000fffe0ff */
[----:B------:R-:W-:-:S03]  /*1470*/  MOV R9, UR21 ;  /* 0x0000001500097c02 */ /* 0x000fc60008000f00 */
[----:B------:R-:W-:Y:S02]  /*1480*/  UISETP.NE.AND UP3, UPT, UR47, URZ, UPT ;  /* 0x000000ff2f00728c */ /* 0x000fe4000bf65270 */
[----:B------:R-:W-:-:S07]  /*1490*/  UIMAD.WIDE.U32 UR4, UR47, -0x2daee0ad, URZ ;  /* 0xd2511f532f0478a5 */ /* 0x000fce000f8e00ff */
[----:B------:R-:W-:Y:S05]  /*14a0*/  BRA.U UP3, `(.L_x_13542) ;  /* 0x0000000103247547 */ /* 0x000fea000b800000 */
[----:B------:R-:W-:-:S04]  /*14b0*/  UIADD3 UR23, UPT, UPT, UR23, 0x1, URZ ;  /* 0x0000000117177890 */ /* 0x000fc8000fffe0ff */
[----:B------:R-:W-:-:S06]  /*14c0*/  UISETP.NE.AND UP3, UPT, UR23, URZ, UPT ;  /* 0x000000ff1700728c */ /* 0x000fcc000bf65270 */
[----:B------:R-:W-:-:S05]  /*14d0*/  PLOP3.LUT P4, PT, PT, PT, UP3, 0x80, 0x8 ;  /* 0x000000000008781c */ /* 0x000fca0003f8f038 */
[----:B------:R-:W-:-:S08]  /*14e0*/  @!UP3 UMOV UR23, URZ ;  /* 0x000000ff0017bc82 */ /* 0x000fd00008000000 */
[----:B------:R-:W-:Y:S02]  /*14f0*/  @!P4 VIADD R0, R0, 0x1 ;  /* 0x000000010000c836 */ /* 0x000fe40000000000 */
[----:B------:R-:W-:-:S03]  /*1500*/  @!P4 VIADD R3, R2, 0x1 ;  /* 0x000000010203c836 */ /* 0x000fc60000000000 */
[----:B------:R-:W-:-:S13]  /*1510*/  ISETP.NE.AND P3, PT, R0, RZ, !P4 ;  /* 0x000000ff0000720c */ /* 0x000fda0006765270 */
[----:B------:R-:W-:-:S05]  /*1520*/  @P3 IADD3 R3, PT, PT, R2, RZ, RZ ;  /* 0x000000ff02033210 */ /* 0x000fca0007ffe0ff */
[----:B------:R-:W-:-:S07]  /*1530*/  @!P4 IMAD.MOV.U32 R2, RZ, RZ, R3 ;  /* 0x000000ffff02c224 */ /* 0x000fce00078e0003 */
.L_x_13542:
[----:B------:R-:W-:Y:S01]  /*1540*/  IMAD.WIDE.U32 R10, R0, -0x326172a9, RZ ;  /* 0xcd9e8d57000a7825 */ /* 0x000fe200078e00ff */
[----:B------:R-:W-:Y:S01]  /*1550*/  LOP3.LUT R14, R2, UR5, R9, 0x96, !PT ;  /* 0x00000005020e7c12 */ /* 0x000fe2000f8e9609 */
[----:B------:R-:W-:Y:S02]  /*1560*/  UMOV UR5, URZ ;  /* 0x000000ff00057c82 */ /* 0x000fe40008000000 */
[----:B------:R-:W-:Y:S02]  /*1570*/  IMAD.U32 R3, RZ, RZ, UR20 ;  /* 0x00000014ff037e24 */ /* 0x000fe4000f8e00ff */
[----:B------:R-:W-:-:S03]  /*1580*/  IMAD.WIDE.U32 R14, R14, -0x326172a9, RZ ;  /* 0xcd9e8d570e0e7825 */ /* 0x000fc600078e00ff */
[----:B------:R-:W-:Y:S02]  /*1590*/  LOP3.LUT R12, R11, UR23, R3, 0x96, !PT ;  /* 0x000000170b0c7c12 */ /* 0x000fe4000f8e9603 */
[----:B------:R-:W-:Y:S02]  /*15a0*/  MOV R3, UR33 ;  /* 0x0000002100037c02 */ /* 0x000fe40008000f00 */
[----:B------:R-:W-:Y:S01]  /*15b0*/  LOP3.LUT R10, R10, UR35, R15, 0x96, !PT ;  /* 0x000000230a0a7c12 */ /* 0x000fe2000f8e960f */
[----:B------:R-:W-:-:S04]  /*15c0*/  IMAD.WIDE.U32 R12, R12, -0x2daee0ad, RZ ;  /* 0xd2511f530c0c7825 */ /* 0x000fc800078e00ff */
[----:B------:R-:W-:Y:S01]  /*15d0*/  IMAD.WIDE.U32 R10, R10, -0x2daee0ad, RZ ;  /* 0xd2511f530a0a7825 */ /* 0x000fe200078e00ff */
[----:B------:R-:W-:-:S03]  /*15e0*/  LOP3.LUT R16, R3, UR4, R13, 0x96, !PT ;  /* 0x0000000403107c12 */ /* 0x000fc6000f8e960d */
[----:B------:R-:W-:Y:S01]  /*15f0*/  IMAD.MOV.U32 R3, RZ, RZ, R179 ;  /* 0x000000ffff037224 */ /* 0x000fe200078e00b3 */
        /* <DEDUP_REMOVED lines=31> */
.L_x_13540:
        /* <DEDUP_REMOVED lines=10> */
[----:B------:R-:W-:-:S07]  /*1890*/  FFMA.FTZ R35, R9, R96, R12 ;  /* 0x0000006009237223 */ /* 0x000fce000001000c */
.L_x_13539:
[----:B------:R-:W-:Y:S01]  /*18a0*/  @!P2 PRMT R156, R36, 0x7632, R156 ;  /* 0x00007632249ca816 */ /* 0x000fe2000000009c */
[----:B------:R-:W-:Y:S01]  /*18b0*/  @!P2 IMAD.MOV.U32 R14, RZ, RZ, R10 ;  /* 0x000000ffff0ea224 */ /* 0x000fe200078e000a */
[----:B------:R-:W-:Y:S01]  /*18c0*/  F2FP.BF16.F32.PACK_AB R12, RZ, R35 ;  /* 0x00000023ff0c723e */ /* 0x000fe200000010ff */
[----:B------:R-:W-:Y:S01]  /*18d0*/  @!UP2 UMOV UR4, UR5 ;  /* 0x000000050004ac82 */ /* 0x000fe20008000000 */
[----:B------:R-:W-:Y:S01]  /*18e0*/  @!P2 SHF.L.U32 R156, R156, 0x10, RZ ;  /* 0x000000109c9ca819 */ /* 0x000fe200000006ff */
[----:B------:R-:W-:Y:S06]  /*18f0*/  BRA.U !UP2, `(.L_x_13543) ;  /* 0x000000050a587547 */ /* 0x000fec000b800000 */
        /* <DEDUP_REMOVED lines=16> */
.L_x_13545:
[----:B------:R-:W-:Y:S01]  /*1a00*/  UIADD3 UR47, UPT, UPT, UR47, 0x1, URZ ;  /* 0x000000012f2f7890 */ /* 0x000fe2000fffe0ff */
[----:B------:R-:W-:-:S03]  /*1a10*/  IMAD.U32 R11, RZ, RZ, UR21 ;  /* 0x00000015ff0b7e24 */ /* 0x000fc6000f8e00ff */
[----:B------:R-:W-:Y:S02]  /*1a20*/  UISETP.NE.AND UP3, UPT, UR47, URZ, UPT ;  /* 0x000000ff2f00728c */ /* 0x000fe4000bf65270 */
[----:B------:R-:W-:-:S07]  /*1a30*/  UIMAD.WIDE.U32 UR4, UR47, -0x2daee0ad, URZ ;  /* 0xd2511f532f0478a5 */ /* 0x000fce000f8e00ff */
[----:B------:R-:W-:Y:S05]  /*1a40*/  BRA.U UP3, `(.L_x_13546) ;  /* 0x0000000103247547 */ /* 0x000fea000b800000 */
[----:B------:R-:W-:-:S04]  /*1a50*/  UIADD3 UR23, UPT, UPT, UR23, 0x1, URZ ;  /* 0x0000000117177890 */ /* 0x000fc8000fffe0ff */
[----:B------:R-:W-:-:S06]  /*1a60*/  UISETP.NE.AND UP3, UPT, UR23, URZ, UPT ;  /* 0x000000ff1700728c */ /* 0x000fcc000bf65270 */
[----:B------:R-:W-:-:S05]  /*1a70*/  PLOP3.LUT P4, PT, PT, PT, UP3, 0x80, 0x8 ;  /* 0x000000000008781c */ /* 0x000fca0003f8f038 */
[----:B------:R-:W-:-:S08]  /*1a80*/  @!UP3 UMOV UR23, URZ ;  /* 0x000000ff0017bc82 */ /* 0x000fd00008000000 */
[----:B------:R-:W-:Y:S01]  /*1a90*/  @!P4 VIADD R0, R0, 0x1 ;  /* 0x000000010000c836 */ /* 0x000fe20000000000 */
[----:B------:R-:W-:-:S04]  /*1aa0*/  @!P4 IADD3 R4, PT, PT, R2, 0x1, RZ ;  /* 0x000000010204c810 */ /* 0x000fc80007ffe0ff */
[----:B------:R-:W-:-:S13]  /*1ab0*/  ISETP.NE.AND P3, PT, R0, RZ, !P4 ;  /* 0x000000ff0000720c */ /* 0x000fda0006765270 */
[----:B------:R-:W-:-:S04]  /*1ac0*/  @P3 IMAD.MOV R4, RZ, RZ, R2 ;  /* 0x000000ffff043224 */ /* 0x000fc800078e0202 */
[----:B------:R-:W-:-:S07]  /*1ad0*/  @!P4 IMAD.MOV.U32 R2, RZ, RZ, R4 ;  /* 0x000000ffff02c224 */ /* 0x000fce00078e0004 */
.L_x_13546:
[----:B------:R-:W-:Y:S01]  /*1ae0*/  IMAD.WIDE.U32 R14, R0, -0x326172a9, RZ ;  /* 0xcd9e8d57000e7825 */ /* 0x000fe200078e00ff */
[----:B------:R-:W-:Y:S02]  /*1af0*/  MOV R9, UR20 ;  /* 0x0000001400097c02 */ /* 0x000fe40008000f00 */
[----:B------:R-:W-:Y:S01]  /*1b00*/  LOP3.LUT R18, R2, UR5, R11, 0x96, !PT ;  /* 0x0000000502127c12 */ /* 0x000fe2000f8e960b */
[----:B------:R-:W-:Y:S01]  /*1b10*/  IMAD.MOV.U32 R4, RZ, RZ, R10 ;  /* 0x000000ffff047224 */ /* 0x000fe200078e000a */
[----:B------:R-:W-:Y:S01]  /*1b20*/  LOP3.LUT R16, R15, UR23, R9, 0x96, !PT ;  /* 0x000000170f107c12 */ /* 0x000fe2000f8e9609 */
[----:B------:R-:W-:Y:S02]  /*1b30*/  IMAD.U32 R9, RZ, RZ, UR33 ;  /* 0x00000021ff097e24 */ /* 0x000fe4000f8e00ff */
[----:B------:R-:W-:-:S04]  /*1b40*/  IMAD.WIDE.U32 R18, R18, -0x326172a9, RZ ;  /* 0xcd9e8d5712127825 */ /* 0x000fc800078e00ff */
[----:B------:R-:W-:Y:S01]  /*1b50*/  IMAD.WIDE.U32 R16, R16, -0x2daee0ad, RZ ;  /* 0xd2511f5310107825 */ /* 0x000fe200078e00ff */
[----:B------:R-:W-:-:S04]  /*1b60*/  LOP3.LUT R14, R14, UR35, R19, 0x96, !PT ;  /* 0x000000230e0e7c12 */ /* 0x000fc8000f8e9613 */
[----:B------:R-:W-:Y:S01]  /*1b70*/  LOP3.LUT R20, R9, UR4, R17, 0x96, !PT ;  /* 0x0000000409147c12 */ /* 0x000fe2000f8e9611 */
[----:B------:R-:W-:Y:S01]  /*1b80*/  IMAD.WIDE.U32 R14, R14, -0x2daee0ad, RZ ;  /* 0xd2511f530e0e7825 */ /* 0x000fe200078e00ff */
[----:B------:R-:W-:-:S03]  /*1b90*/  UMOV UR4, URZ ;  /* 0x000000ff00047c82 */ /* 0x000fc60008000000 */
        /* <DEDUP_REMOVED lines=31> */
.L_x_13544:
        /* <DEDUP_REMOVED lines=13> */
.L_x_13543:
[----:B------:R-:W-:Y:S01]  /*1e60*/  F2FP.BF16.F32.PACK_AB R9, RZ, R156 ;  /* 0x0000009cff09723e */ /* 0x000fe200000010ff */
[----:B------:R-:W-:Y:S01]  /*1e70*/  @!P2 IMAD.MOV.U32 R10, RZ, RZ, R14 ;  /* 0x000000ffff0aa224 */ /* 0x000fe200078e000e */
[----:B------:R-:W-:Y:S01]  /*1e80*/  @!P2 SHF.L.U32 R157, R37, 0x10, RZ ;  /* 0x00000010259da819 */ /* 0x000fe200000006ff */
[----:B------:R-:W-:Y:S01]  /*1e90*/  @!UP2 UMOV UR5, UR4 ;  /* 0x000000040005ac82 */ /* 0x000fe20008000000 */
[----:B------:R-:W-:Y:S05]  /*1ea0*/  BRA.U !UP2, `(.L_x_13547) ;  /* 0x000000050a507547 */ /* 0x000fea000b800000 */
[----:B------:R-:W-:Y:S01]  /*1eb0*/  UISETP.NE.AND UP3, UPT, UR4, 0x1, UPT ;  /* 0x000000010400788c */ /* 0x000fe2000bf65270 */
[----:B------:R-:W-:Y:S01]  /*1ec0*/  IMAD.MOV.U32 R5, RZ, RZ, R198 ;  /* 0x000000ffff057224 */ /* 0x000fe200078e00c6 */
        /* <DEDUP_REMOVED lines=14> */
.L_x_13549:
        /* <DEDUP_REMOVED lines=9> */
[----:B------:R-:W-:Y:S01]  /*2040*/  @!P4 IADD3 R0, PT, PT, R0, 0x1, RZ ;  /* 0x000000010000c810 */ /* 0x000fe20007ffe0ff */
[----:B------:R-:W-:-:S03]  /*2050*/  @!P4 VIADD R5, R2, 0x1 ;  /* 0x000000010205c836 */ /* 0x000fc60000000000 */
[----:B------:R-:W-:-:S13]  /*2060*/  ISETP.NE.AND P3, PT, R0, RZ, !P4 ;  /* 0x000000ff0000720c */ /* 0x000fda0006765270 */
[----:B------:R-:W-:-:S05]  /*2070*/  @P3 IMAD.MOV R5, RZ, RZ, R2 ;  /* 0x000000ffff053224 */ /* 0x000fca00078e0202 */
[----:B------:R-:W-:-:S07]  /*2080*/  @!P4 MOV R2, R5 ;  /* 0x000000050002c202 */ /* 0x000fce0000000f00 */
.L_x_13550:
[----:B------:R-:W-:Y:S01]  /*2090*/  IMAD.WIDE.U32 R10, R0, -0x326172a9, RZ ;  /* 0xcd9e8d57000a7825 */ /* 0x000fe200078e00ff */
[----:B------:R-:W-:Y:S01]  /*20a0*/  LOP3.LUT R18, R2, UR5, R13, 0x96, !PT ;  /* 0x0000000502127c12 */ /* 0x000fe2000f8e960d */
[----:B------:R-:W-:Y:S02]  /*20b0*/  UMOV UR5, URZ ;  /* 0x000000ff00057c82 */ /* 0x000fe40008000000 */
[----:B------:R-:W-:Y:S02]  /*20c0*/  IMAD.U32 R5, RZ, RZ, UR20 ;  /* 0x00000014ff057e24 */ /* 0x000fe4000f8e00ff */
[----:B------:R-:W-:-:S03]  /*20d0*/  IMAD.WIDE.U32 R18, R18, -0x326172a9, RZ ;  /* 0xcd9e8d5712127825 */ /* 0x000fc600078e00ff */
[----:B------:R-:W-:Y:S01]  /*20e0*/  LOP3.LUT R16, R11, UR23, R5, 0x96, !PT ;  /* 0x000000170b107c12 */ /* 0x000fe2000f8e9605 */
[----:B------:R-:W-:Y:S01]  /*20f0*/  IMAD.U32 R5, RZ, RZ, UR33 ;  /* 0x00000021ff057e24 */ /* 0x000fe2000f8e00ff */
[----:B------:R-:W-:-:S03]  /*2100*/  LOP3.LUT R10, R10, UR35, R19, 0x96, !PT ;  /* 0x000000230a0a7c12 */ /* 0x000fc6000f8e9613 */
[----:B------:R-:W-:-:S04]  /*2110*/  IMAD.WIDE.U32 R16, R16, -0x2daee0ad, RZ ;  /* 0xd2511f5310107825 */ /* 0x000fc800078e00ff */
[----:B------:R-:W-:Y:S01]  /*2120*/  IMAD.WIDE.U32 R10, R10, -0x2daee0ad, RZ ;  /* 0xd2511f530a0a7825 */ /* 0x000fe200078e00ff */
[----:B------:R-:W-:Y:S02]  /*2130*/  LOP3.LUT R20, R5, UR4, R17, 0x96, !PT ;  /* 0x0000000405147c12 */ /* 0x000fe4000f8e9611 */
[----:B------:R-:W-:Y:S02]  /*2140*/  MOV R5, R14 ;  /* 0x0000000e00057202 */ /* 0x000fe40000000f00 */
        /* <DEDUP_REMOVED lines=31> */
.L_x_13548:
        /* <DEDUP_REMOVED lines=11> */
.L_x_13547:
[----:B------:R-:W-:Y:S01]  /*23f0*/  @!P2 PRMT R158, R37, 0x7632, R158 ;  /* 0x00007632259ea816 */ /* 0x000fe2000000009e */
[----:B------:R-:W-:Y:S01]  /*2400*/  @!P2 IMAD.MOV.U32 R14, RZ, RZ, R10 ;  /* 0x000000ffff0ea224 */ /* 0x000fe200078e000a */
[----:B------:R-:W-:Y:S01]  /*2410*/  F2FP.BF16.F32.PACK_AB R13, RZ, R157 ;  /* 0x0000009dff0d723e */ /* 0x000fe200000010ff */
[----:B------:R-:W-:Y:S02]  /*2420*/  @!UP2 UMOV UR4, UR5 ;  /* 0x000000050004ac82 */ /* 0x000fe40008000000 */
[----:B------:R-:W-:Y:S01]  /*2430*/  @!P2 IMAD.U32 R158, R158, 0x10000, RZ ;  /* 0x000100009e9ea824 */ /* 0x000fe200078e00ff */
        /* <DEDUP_REMOVED lines=17> */
.L_x_13553:
        /* <DEDUP_REMOVED lines=14> */
.L_x_13554:
[----:B------:R-:W-:Y:S01]  /*2630*/  IMAD.WIDE.U32 R14, R0, -0x326172a9, RZ ;  /* 0xcd9e8d57000e7825 */ /* 0x000fe200078e00ff */
[----:B------:R-:W-:-:S03]  /*2640*/  LOP3.LUT R18, R2, UR5, R17, 0x96, !PT ;  /* 0x0000000502127c12 */ /* 0x000fc6000f8e9611 */
[----:B------:R-:W-:Y:S02]  /*2650*/  IMAD.U32 R11, RZ, RZ, UR20 ;  /* 0x00000014ff0b7e24 */ /* 0x000fe4000f8e00ff */
[----:B------:R-:W-:-:S03]  /*2660*/  IMAD.WIDE.U32 R18, R18, -0x326172a9, RZ ;  /* 0xcd9e8d5712127825 */ /* 0x000fc600078e00ff */
[----:B------:R-:W-:Y:S01]  /*2670*/  LOP3.LUT R16, R15, UR23, R11, 0x96, !PT ;  /* 0x000000170f107c12 */ /* 0x000fe2000f8e960b */
[----:B------:R-:W-:Y:S01]  /*2680*/  IMAD.MOV.U32 R6, RZ, RZ, R10 ;  /* 0x000000ffff067224 */ /* 0x000fe200078e000a */
[----:B------:R-:W-:Y:S02]  /*2690*/  MOV R11, UR33 ;  /* 0x00000021000b7c02 */ /* 0x000fe40008000f00 */
[----:B------:R-:W-:Y:S01]  /*26a0*/  LOP3.LUT R14, R14, UR35, R19, 0x96, !PT ;  /* 0x000000230e0e7c12 */ /* 0x000fe2000f8e9613 */
[----:B------:R-:W-:-:S04]  /*26b0*/  IMAD.WIDE.U32 R16, R16, -0x2daee0ad, RZ ;  /* 0xd2511f5310107825 */ /* 0x000fc800078e00ff */
[----:B------:R-:W-:Y:S01]  /*26c0*/  IMAD.WIDE.U32 R14, R14, -0x2daee0ad, RZ ;  /* 0xd2511f530e0e7825 */ /* 0x000fe200078e00ff */
[----:B------:R-:W-:Y:S01]  /*26d0*/  LOP3.LUT R20, R11, UR4, R17, 0x96, !PT ;  /* 0x000000040b147c12 */ /* 0x000fe2000f8e9611 */
[----:B------:R-:W-:-:S03]  /*26e0*/  UMOV UR4, URZ ;  /* 0x000000ff00047c82 */ /* 0x000fc60008000000 */
        /* <DEDUP_REMOVED lines=31> */
.L_x_13552:
[----:B-----5:R-:W-:Y:S01]  /*28e0*/  PRMT R10, R41, 0x7632, R10 ;  /* 0x00007632290a7816 */ /* 0x020fe2000000000a */
[----:B------:R-:W-:Y:S01]  /*28f0*/  IMAD.MOV.U32 R11, RZ, RZ, 0x2f800000 ;  /* 0x2f800000ff0b7424 */ /* 0x000fe200078e00ff */
[----:B------:R-:W-:Y:S02]  /*2900*/  I2FP.F32.U32 R6, R6 ;  /* 0x0000000600067245 */ /* 0x000fe40000201000 */
[----:B------:R-:W-:-:S03]  /*2910*/  SHF.L.U32 R10, R10, 0x10, RZ ;  /* 0x000000100a0a7819 */ /* 0x000fc600000006ff */
[----:B------:R-:W-:Y:S01]  /*2920*/  FFMA.FTZ R6, R6, R11, 1.1641532182693481445e-10 ;  /* 0x2f00000006067423 */ /* 0x000fe2000001000b */
[----:B------:R-:W-:Y:S01]  /*2930*/  PRMT R11, R37, 0x7632, R11 ;  /* 0x00007632250b7816 */ /* 0x000fe2000000000b */
[----:B------:R-:W-:-:S03]  /*2940*/  FMUL.FTZ R10, R10, UR15 ;  /* 0x0000000f0a0a7c20 */ /* 0x000fc60008410000 */
[----:B------:R-:W-:Y:S01]  /*2950*/  FSETP.GTU.FTZ.AND P3, PT, R6, UR46, PT ;  /* 0x0000002e06007c0b */ /* 0x000fe2000bf7c000 */
[----:B------:R-:W-:Y:S01]  /*2960*/  FMUL.FTZ R10, R10, UR14 ;  /* 0x0000000e0a0a7c20 */ /* 0x000fe20008410000 */
[----:B------:R-:W-:Y:S02]  /*2970*/  IMAD.U32 R11, R11, 0x10000, RZ ;  /* 0x000100000b0b7824 */ /* 0x000fe400078e00ff */
[----:B------:R-:W-:Y:S02]  /*2980*/  SEL R6, RZ, 0x1, P3 ;  /* 0x00000001ff067807 */ /* 0x000fe40001800000 */
[----:B------:R-:W-:-:S05]  /*2990*/  FSEL R10, R10, RZ, !P3 ;  /* 0x000000ff0a0a7208 */ /* 0x000fca0005800000 */
[----:B------:R-:W-:-:S07]  /*29a0*/  FFMA.FTZ R158, R10, R99, R11 ;  /* 0x000000630a9e7223 */ /* 0x000fce000001000b */
.L_x_13551:
[----:B------:R-:W-:Y:S01]  /*29b0*/  F2FP.BF16.F32.PACK_AB R10, RZ, R158 ;  /* 0x0000009eff0a723e */ /* 0x000fe200000010ff */
[----:B------:R-:W-:Y:S01]  /*29c0*/  @!P2 IMAD.U32 R159, R38, 0x10000, RZ ;  /* 0x00010000269fa824 */ /* 0x000fe200078e00ff */
[----:B------:R-:W-:Y:S01]  /*29d0*/  @!P2 MOV R16, R14 ;  /* 0x0000000e0010a202 */ /* 0x000fe20000000f00 */
[----:B------:R-:W-:Y:S01]  /*29e0*/  @!UP2 UMOV UR5, UR4 ;  /* 0x000000040005ac82 */ /* 0x000fe20008000000 */
[----:B------:R-:W-:Y:S05]  /*29f0*/  BRA.U !UP2, `(.L_x_13555) ;  /* 0x000000050a507547 */ /* 0x000fea000b800000 */
        /* <DEDUP_REMOVED lines=16> */
.L_x_13557:
        /* <DEDUP_REMOVED lines=14> */
.L_x_13558:
[----:B------:R-:W-:Y:S01]  /*2be0*/  IMAD.WIDE.U32 R16, R0, -0x326172a9, RZ ;  /* 0xcd9e8d5700107825 */ /* 0x000fe200078e00ff */
[----:B------:R-:W-:Y:S02]  /*2bf0*/  MOV R7, UR20 ;  /* 0x0000001400077c02 */ /* 0x000fe40008000f00 */
[----:B------:R-:W-:Y:S01]  /*2c00*/  LOP3.LUT R20, R2, UR5, R11, 0x96, !PT ;  /* 0x0000000502147c12 */ /* 0x000fe2000f8e960b */
[----:B------:R-:W-:Y:S01]  /*2c10*/  UMOV UR5, URZ ;  /* 0x000000ff00057c82 */ /* 0x000fe20008000000 */
[----:B------:R-:W-:Y:S01]  /*2c20*/  LOP3.LUT R18, R17, UR23, R7, 0x96, !PT ;  /* 0x0000001711127c12 */ /* 0x000fe2000f8e9607 */
[----:B------:R-:W-:Y:S02]  /*2c30*/  IMAD.U32 R7, RZ, RZ, UR33 ;  /* 0x00000021ff077e24 */ /* 0x000fe4000f8e00ff */
        /* <DEDUP_REMOVED lines=37> */
.L_x_13556:
        /* <DEDUP_REMOVED lines=11> */
.L_x_13555:
[----:B------:R-:W-:Y:S01]  /*2f40*/  @!P2 PRMT R160, R38, 0x7632, R160 ;  /* 0x0000763226a0a816 */ /* 0x000fe200000000a0 */
[----:B------:R-:W-:Y:S01]  /*2f50*/  @!UP2 UMOV UR4, UR5 ;  /* 0x000000050004ac82 */ /* 0x000fe20008000000 */
[----:B------:R-:W-:Y:S02]  /*2f60*/  F2FP.BF16.F32.PACK_AB R14, RZ, R159 ;  /* 0x0000009fff0e723e */ /* 0x000fe400000010ff */
[----:B------:R-:W-:Y:S01]  /*2f70*/  @!P2 MOV R18, R16 ;  /* 0x000000100012a202 */ /* 0x000fe20000000f00 */
[----:B------:R-:W-:Y:S01]  /*2f80*/  @!P2 IMAD.U32 R160, R160, 0x10000, RZ ;  /* 0x00010000a0a0a824 */ /* 0x000fe200078e00ff */
[----:B------:R-:W-:Y:S06]  /*2f90*/  BRA.U !UP2, `(.L_x_13559) ;  /* 0x000000050a587547 */ /* 0x000fec000b800000 */
        /* <DEDUP_REMOVED lines=16> */
.L_x_13561:
        /* <DEDUP_REMOVED lines=14> */
.L_x_13562:
[----:B------:R-:W-:Y:S01]  /*3180*/  IMAD.WIDE.U32 R18, R0, -0x326172a9, RZ ;  /* 0xcd9e8d5700127825 */ /* 0x000fe200078e00ff */
[----:B------:R-:W-:Y:S02]  /*3190*/  LOP3.LUT R22, R2, UR5, R15, 0x96, !PT ;  /* 0x0000000502167c12 */ /* 0x000fe4000f8e960f */
[----:B------:R-:W-:Y:S01]  /*31a0*/  MOV R8, R16 ;  /* 0x0000001000087202 */ /* 0x000fe20000000f00 */
[----:B------:R-:W-:Y:S02]  /*31b0*/  IMAD.U32 R11, RZ, RZ, UR20 ;  /* 0x00000014ff0b7e24 */ /* 0x000fe4000f8e00ff */
[----:B------:R-:W-:-:S03]  /*31c0*/  IMAD.WIDE.U32 R22, R22, -0x326172a9, RZ ;  /* 0xcd9e8d5716167825 */ /* 0x000fc600078e00ff */
[----:B------:R-:W-:Y:S01]  /*31d0*/  LOP3.LUT R20, R19, UR23, R11, 0x96, !PT ;  /* 0x0000001713147c12 */ /* 0x000fe2000f8e960b */
[----:B------:R-:W-:Y:S01]  /*31e0*/  IMAD.U32 R11, RZ, RZ, UR33 ;  /* 0x00000021ff0b7e24 */ /* 0x000fe2000f8e00ff */
[----:B------:R-:W-:-:S03]  /*31f0*/  LOP3.LUT R18, R18, UR35, R23, 0x96, !PT ;  /* 0x0000002312127c12 */ /* 0x000fc6000f8e9617 */
        /* <DEDUP_REMOVED lines=35> */
.L_x_13560:
[----:B-----5:R-:W-:Y:S01]  /*3430*/  PRMT R11, R42, 0x7632, R11 ;  /* 0x000076322a0b7816 */ /* 0x020fe2000000000b */
[----:B------:R-:W-:Y:S01]  /*3440*/  IMAD.MOV.U32 R15, RZ, RZ, 0x2f800000 ;  /* 0x2f800000ff0f7424 */ /* 0x000fe200078e00ff */
[----:B------:R-:W-:-:S03]  /*3450*/  I2FP.F32.U32 R8, R8 ;  /* 0x0000000800087245 */ /* 0x000fc60000201000 */
[----:B------:R-:W-:Y:S02]  /*3460*/  IMAD.U32 R11, R11, 0x10000, RZ ;  /* 0x000100000b0b7824 */ /* 0x000fe400078e00ff */
[----:B------:R-:W-:Y:S01]  /*3470*/  FFMA.FTZ R8, R8, R15, 1.1641532182693481445e-10 ;  /* 0x2f00000008087423 */ /* 0x000fe2000001000f */
[----:B------:R-:W-:Y:S01]  /*3480*/  PRMT R15, R38, 0x7632, R15 ;  /* 0x00007632260f7816 */ /* 0x000fe2000000000f */
[----:B------:R-:W-:-:S03]  /*3490*/  FMUL.FTZ R11, R11, UR15 ;  /* 0x0000000f0b0b7c20 */ /* 0x000fc60008410000 */
[----:B------:R-:W-:Y:S01]  /*34a0*/  FSETP.GTU.FTZ.AND P3, PT, R8, UR46, PT ;  /* 0x0000002e08007c0b */ /* 0x000fe2000bf7c000 */
[----:B------:R-:W-:Y:S01]  /*34b0*/  FMUL.FTZ R11, R11, UR14 ;  /* 0x0000000e0b0b7c20 */ /* 0x000fe20008410000 */
[----:B------:R-:W-:Y:S02]  /*34c0*/  SHF.L.U32 R15, R15, 0x10, RZ ;  /* 0x000000100f0f7819 */ /* 0x000fe400000006ff */
[----:B------:R-:W-:Y:S02]  /*34d0*/  SEL R8, RZ, 0x1, P3 ;  /* 0x00000001ff087807 */ /* 0x000fe40001800000 */
[----:B------:R-:W-:-:S05]  /*34e0*/  FSEL R160, R11, RZ, !P3 ;  /* 0x000000ff0ba07208 */ /* 0x000fca0005800000 */
[----:B------:R-:W-:-:S07]  /*34f0*/  FFMA.FTZ R160, R160, R93, R15 ;  /* 0x0000005da0a07223 */ /* 0x000fce000001000f */
.L_x_13559:
[----:B------:R-:W-:Y:S01]  /*3500*/  F2FP.BF16.F32.PACK_AB R11, RZ, R160 ;  /* 0x000000a0ff0b723e */ /* 0x000fe200000010ff */
[----:B------:R-:W-:Y:S01]  /*3510*/  @!P2 IMAD.U32 R161, R39, 0x10000, RZ ;  /* 0x0001000027a1a824 */ /* 0x000fe200078e00ff */
[----:B------:R-:W-:Y:S01]  /*3520*/  @!UP2 UMOV UR5, UR4 ;  /* 0x000000040005ac82 */ /* 0x000fe20008000000 */
[----:B------:R-:W-:Y:S01]  /*3530*/  @!P2 IMAD.MOV.U32 R16, RZ, RZ, R18 ;  /* 0x000000ffff10a224 */ /* 0x000fe200078e0012 */
        /* <DEDUP_REMOVED lines=17> */
.L_x_13565:
        /* <DEDUP_REMOVED lines=14> */
.L_x_13566:
        /* <DEDUP_REMOVED lines=43> */
.L_x_13564:
        /* <DEDUP_REMOVED lines=11> */
.L_x_13563:
        /* <DEDUP_REMOVED lines=22> */
.L_x_13569:
        /* <DEDUP_REMOVED lines=14> */
.L_x_13570:
[----:B------:R-:W-:Y:S01]  /*3cd0*/  IMAD.WIDE.U32 R18, R0, -0x326172a9, RZ ;  /* 0xcd9e8d5700127825 */ /* 0x000fe200078e00ff */
[----:B------:R-:W-:Y:S02]  /*3ce0*/  MOV R17, UR20 ;  /* 0x0000001400117c02 */ /* 0x000fe40008000f00 */
[----:B------:R-:W-:Y:S02]  /*3cf0*/  LOP3.LUT R22, R2, UR5, R21, 0x96, !PT ;  /* 0x0000000502167c12 */ /* 0x000fe4000f8e9615 */
        /* <DEDUP_REMOVED lines=40> */
.L_x_13568:
[----:B-----5:R-:W-:Y:S02]  /*3f80*/  PRMT R19, R43, 0x7632, R19 ;  /* 0x000076322b137816 */ /* 0x020fe40000000013 */
[----:B------:R-:W-:Y:S01]  /*3f90*/  I2FP.F32.U32 R16, R17 ;  /* 0x0000001100107245 */ /* 0x000fe20000201000 */
[----:B------:R-:W-:Y:S02]  /*3fa0*/  HFMA2 R17, -RZ, RZ, 0.1171875, 0 ;  /* 0x2f800000ff117431 */ /* 0x000fe400000001ff */
[----:B------:R-:W-:-:S03]  /*3fb0*/  IMAD.U32 R19, R19, 0x10000, RZ ;  /* 0x0001000013137824 */ /* 0x000fc600078e00ff */
[----:B------:R-:W-:Y:S01]  /*3fc0*/  FFMA.FTZ R16, R16, R17, 1.1641532182693481445e-10 ;  /* 0x2f00000010107423 */ /* 0x000fe20000010011 */
[----:B------:R-:W-:Y:S01]  /*3fd0*/  FMUL.FTZ R19, R19, UR15 ;  /* 0x0000000f13137c20 */ /* 0x000fe20008410000 */
[----:B------:R-:W-:-:S03]  /*3fe0*/  PRMT R17, R39, 0x7632, R17 ;  /* 0x0000763227117816 */ /* 0x000fc60000000011 */
[----:B------:R-:W-:Y:S01]  /*3ff0*/  FMUL.FTZ R19, R19, UR14 ;  /* 0x0000000e13137c20 */ /* 0x000fe20008410000 */
[----:B------:R-:W-:Y:S01]  /*4000*/  FSETP.GTU.FTZ.AND P2, PT, R16, UR46, PT ;  /* 0x0000002e10007c0b */ /* 0x000fe2000bf5c000 */
[----:B------:R-:W-:-:S03]  /*4010*/  IMAD.U32 R17, R17, 0x10000, RZ ;  /* 0x0001000011117824 */ /* 0x000fc600078e00ff */
[----:B------:R-:W-:Y:S02]  /*4020*/  FSEL R162, R19, RZ, !P2 ;  /* 0x000000ff13a27208 */ /* 0x000fe40005000000 */
[----:B------:R-:W-:-:S03]  /*4030*/  SEL R34, RZ, 0x1, P2 ;  /* 0x00000001ff227807 */ /* 0x000fc60001000000 */
[----:B------:R-:W-:-:S07]  /*4040*/  FFMA.FTZ R162, R162, R95, R17 ;  /* 0x0000005fa2a27223 */ /* 0x000fce0000010011 */
.L_x_13567:
[----:B------:R-:W-:Y:S02]  /*4050*/  F2FP.BF16.F32.PACK_AB R16, RZ, R162 ;  /* 0x000000a2ff10723e */ /* 0x000fe400000010ff */
[----:B------:R-:W-:Y:S02]  /*4060*/  PRMT R14, R14, 0x5410, R11 ;  /* 0x000054100e0e7816 */ /* 0x000fe4000000000b */
[----:B------:R-:W-:Y:S02]  /*4070*/  PRMT R13, R13, 0x5410, R10 ;  /* 0x000054100d0d7816 */ /* 0x000fe4000000000a */
[----:B------:R-:W-:Y:S02]  /*4080*/  PRMT R12, R12, 0x5410, R9 ;  /* 0x000054100c0c7816 */ /* 0x000fe40000000009 */
[----:B------:R-:W-:Y:S01]  /*4090*/  PRMT R15, R15, 0x5410, R16 ;  /* 0x000054100f0f7816 */ /* 0x000fe20000000010 */
[----:B------:R-:W-:Y:S06]  /*40a0*/  BRA `(.L_x_13571) ;  /* 0x0000002800cc7947 */ /* 0x000fec0003800000 */
.L_x_13538:
[----:B------:R-:W-:Y:S01]  /*40b0*/  MOV R35, RZ ;  /* 0x000000ff00237202 */ /* 0x000fe20000000f00 */
[----:B------:R-:W-:Y:S01]  /*40c0*/  IMAD.MOV.U32 R18, RZ, RZ, R179 ;  /* 0x000000ffff127224 */ /* 0x000fe200078e00b3 */
[----:B------:R-:W-:Y:S01]  /*40d0*/  UMOV UR5, UR4 ;  /* 0x0000000400057c82 */ /* 0x000fe20008000000 */
        /* <DEDUP_REMOVED lines=17> */
.L_x_13574:
        /* <DEDUP_REMOVED lines=14> */
.L_x_13575:
        /* <DEDUP_REMOVED lines=43> */
.L_x_13573:
        /* <DEDUP_REMOVED lines=8> */
[----:B------:R-:W-:-:S05]  /*4600*/  FSEL R35, R9, RZ, !P2 ;  /* 0x000000ff09237208 */ /* 0x000fca0005000000 */
[----:B------:R-:W-:-:S07]  /*4610*/  FMUL.FTZ R35, R35, R96 ;  /* 0x0000006023237220 */ /* 0x000fce0000410000 */
.L_x_13572:
[----:B------:R-:W-:Y:S01]  /*4620*/  HFMA2 R156, -RZ, RZ, 0, 0 ;  /* 0x00000000ff9c7431 */ /* 0x000fe200000001ff */
[----:B------:R-:W-:Y:S01]  /*4630*/  F2FP.BF16.F32.PACK_AB R12, RZ, R35 ;  /* 0x00000023ff0c723e */ /* 0x000fe200000010ff */
[----:B------:R-:W-:Y:S01]  /*4640*/  UMOV UR4, UR5 ;  /* 0x0000000500047c82 */ /* 0x000fe20008000000 */
[----:B------:R-:W-:Y:S05]  /*4650*/  BRA.U !UP0, `(.L_x_13576) ;  /* 0x0000000508487547 */ /* 0x000fea000b800000 */
[----:B------:R-:W-:Y:S01]  /*4660*/  UISETP.NE.AND UP2, UPT, UR5, 0x1, UPT ;  /* 0x000000010500788c */ /* 0x000fe2000bf45270 */
[----:B------:R-:W-:Y:S01]  /*4670*/  IMAD.MOV.U32 R4, RZ, RZ, R198 ;  /* 0x000000ffff047224 */ /* 0x000fe200078e00c6 */
[----:B------:R-:W-:-:S07]  /*4680*/  UMOV UR4, 0x2 ;  /* 0x0000000200047882 */ /* 0x000fce0000000000 */
        /* <DEDUP_REMOVED lines=10> */
.L_x_13578:
        /* <DEDUP_REMOVED lines=14> */
.L_x_13579:
        /* <DEDUP_REMOVED lines=44> */
.L_x_13577:
        /* <DEDUP_REMOVED lines=11> */
.L_x_13576:
[----:B------:R-:W-:Y:S01]  /*4b80*/  F2FP.BF16.F32.PACK_AB R9, RZ, R156 ;  /* 0x0000009cff09723e */ /* 0x000fe200000010ff */
[----:B------:R-:W-:Y:S01]  /*4b90*/  UMOV UR5, UR4 ;  /* 0x0000000400057c82 */ /* 0x000fe20008000000 */
[----:B------:R-:W-:Y:S01]  /*4ba0*/  MOV R157, RZ ;  /* 0x000000ff009d7202 */ /* 0x000fe20000000f00 */
[----:B------:R-:W-:Y:S06]  /*4bb0*/  BRA.U !UP0, `(.L_x_13580) ;  /* 0x0000000508447547 */ /* 0x000fec000b800000 */
        /* <DEDUP_REMOVED lines=13> */
.L_x_13582:
        /* <DEDUP_REMOVED lines=14> */
.L_x_13583:
        /* <DEDUP_REMOVED lines=44> */
.L_x_13581:
        /* <DEDUP_REMOVED lines=10> */
.L_x_13580:
        /* <DEDUP_REMOVED lines=17> */
.L_x_13586:
        /* <DEDUP_REMOVED lines=14> */
.L_x_13587:
        /* <DEDUP_REMOVED lines=44> */
.L_x_13585:
        /* <DEDUP_REMOVED lines=11> */
.L_x_13584:
        /* <DEDUP_REMOVED lines=17> */
.L_x_13590:
        /* <DEDUP_REMOVED lines=14> */
.L_x_13591:
        /* <DEDUP_REMOVED lines=44> */
.L_x_13589:
        /* <DEDUP_REMOVED lines=10> */
.L_x_13588:
        /* <DEDUP_REMOVED lines=17> */
.L_x_13594:
        /* <DEDUP_REMOVED lines=14> */
.L_x_13595:
        /* <DEDUP_REMOVED lines=44> */
.L_x_13593:
        /* <DEDUP_REMOVED lines=11> */
.L_x_13592:
        /* <DEDUP_REMOVED lines=17> */
.L_x_13598:
        /* <DEDUP_REMOVED lines=14> */
.L_x_13599:
        /* <DEDUP_REMOVED lines=44> */
.L_x_13597:
        /* <DEDUP_REMOVED lines=10> */
.L_x_13596:
        /* <DEDUP_REMOVED lines=17> */
.L_x_13602:
        /* <DEDUP_REMOVED lines=14> */
.L_x_13603:
        /* <DEDUP_REMOVED lines=44> */
.L_x_13601:
[----:B-----5:R-:W-:Y:S02]  /*6ae0*/  PRMT R19, R43, 0x7632, R19 ;  /* 0x000076322b137816 */ /* 0x020fe40000000013 */
        /* <DEDUP_REMOVED lines=10> */
.L_x_13600:
[----:B------:R-:W-:Y:S02]  /*6b90*/  F2FP.BF16.F32.PACK_AB R16, RZ, R162 ;  /* 0x000000a2ff10723e */ /* 0x000fe400000010ff */
[----:B------:R-:W-:Y:S02]  /*6ba0*/  PRMT R14, R14, 0x5410, R11 ;  /* 0x000054100e0e7816 */ /* 0x000fe4000000000b */
[----:B------:R-:W-:Y:S02]  /*6bb0*/  PRMT R13, R13, 0x5410, R10 ;  /* 0x000054100d0d7816 */ /* 0x000fe4000000000a */
[----:B------:R-:W-:Y:S02]  /*6bc0*/  PRMT R12, R12, 0x5410, R9 ;  /* 0x000054100c0c7816 */ /* 0x000fe40000000009 */
[----:B------:R-:W-:-:S07]  /*6bd0*/  PRMT R15, R15, 0x5410, R16 ;  /* 0x000054100f0f7816 */ /* 0x000fce0000000010 */
.L_x_13571:
[----:B------:R-:W-:Y:S01]  /*6be0*/  HFMA2 R21, -RZ, RZ, 0, 9.5367431640625e-07 ;  /* 0x00000010ff157431 */ /* 0x000fe200000001ff */
[----:B------:R-:W0:Y:S01]  /*6bf0*/  @P0 LDC.64 R10, c[0x0][0x3a0] ;  /* 0x0000e800ff0a0b82 */ /* 0x000e220000000a00 */
[----:B------:R-:W1:Y:S01]  /*6c00*/  @UP0 LDCU.64 UR50, c[0x0][0x390] ;  /* 0x00007200ff3207ac */ /* 0x000e620008000a00 */
[----:B------:R-:W-:Y:S01]  /*6c10*/  MOV R17, 0x10 ;  /* 0x0000001000117802 */ /* 0x000fe20000000f00 */
[C---:B------:R-:W-:Y:S02]  /*6c20*/  @P0 VIADD R9, R180.reuse, 0x80 ;  /* 0x00000080b4090836 */ /* 0x040fe40000000000 */
[----:B------:R-:W-:-:S04]  /*6c30*/  IMAD.WIDE.U32 R20, R180, R21, UR16 ;  /* 0x00000010b4147e25 */ /* 0x000fc8000f8e0015 */
[----:B------:R-:W-:Y:S01]  /*6c40*/  @P1 VIADD R16, R181, 0x80 ;  /* 0x00000080b5101836 */ /* 0x000fe20000000000 */
[----:B------:R2:W-:Y:S03]  /*6c50*/  STG.E.128 desc[UR18][R20.64], R12 ;  /* 0x0000000c14007986 */ /* 0x0005e6000c101d12 */
[----:B-1----:R-:W-:-:S04]  /*6c60*/  @P1 IMAD.WIDE.U32 R16, R16, R17, UR50 ;  /* 0x0000003210101e25 */ /* 0x002fc8000f8e0011 */
[----:B0-----:R-:W-:Y:S01]  /*6c70*/  @P0 IMAD.WIDE.U32 R10, R9, 0x10, R10 ;  /* 0x00000010090a0825 */ /* 0x001fe200078e000a */
[----:B--2---:R-:W-:Y:S06]  /*6c80*/  BRA.U !UP0, `(.L_x_13604) ;  /* 0x0000000108507547 */ /* 0x004fec000b800000 */
        /* <DEDUP_REMOVED lines=20> */
.L_x_13604:
[----:B-----5:R1:W5:Y:S04]  /*6dd0*/  @P1 LDG.E.128 R40, desc[UR18][R16.64] ;  /* 0x0000001210281981 */ /* 0x020368000c1e1d00 */
[----:B------:R1:W5:Y:S01]  /*6de0*/  @P0 LDG.E.128 R36, desc[UR18][R10.64] ;  /* 0x000000120a240981 */ /* 0x000362000c1e1d00 */
[----:B------:R-:W-:Y:S05]  /*6df0*/  @!P0 BRA `(.L_x_13605) ;  /* 0x0000002c00748947 */ /* 0x000fea0003800000 */
[----:B------:R-:W-:-:S06]  /*6e00*/  UISETP.GT.AND UP2, UPT, UR42, URZ, UPT ;  /* 0x000000ff2a00728c */ /* 0x000fcc000bf44270 */
[----:B------:R-:W-:-:S05]  /*6e10*/  PLOP3.LUT P2, PT, PT, PT, UP2, 0x80, 0x8 ;  /* 0x000000000008781c */ /* 0x000fca0003f4f028 */
[----:B------:R-:W-:-:S08]  /*6e20*/  @!UP2 UMOV UR5, UR4 ;  /* 0x000000040005ac82 */ /* 0x000fd00008000000 */
[----:B-1---5:R-:W-:Y:S01]  /*6e30*/  @!P2 IMAD.U32 R17, R36, 0x10000, RZ ;  /* 0x000100002411a824 */ /* 0x022fe200078e00ff */
[----:B0-----:R-:W-:Y:S01]  /*6e40*/  @!P2 MOV R12, R18 ;  /* 0x00000012000ca202 */ /* 0x001fe20000000f00 */
        /* <DEDUP_REMOVED lines=17> */
.L_x_13608:
        /* <DEDUP_REMOVED lines=14> */
.L_x_13609:
        /* <DEDUP_REMOVED lines=43> */
.L_x_13607:
        /* <DEDUP_REMOVED lines=11> */
.L_x_13606:
        /* <DEDUP_REMOVED lines=22> */
.L_x_13612:
        /* <DEDUP_REMOVED lines=14> */
.L_x_13613:
        /* <DEDUP_REMOVED lines=43> */
.L_x_13611:
[----:B------:R-:W-:Y:S01]  /*7890*/  PRMT R9, R40, 0x7632, R9 ;  /* 0x0000763228097816 */ /* 0x000fe20000000009 */
        /* <DEDUP_REMOVED lines=12> */
.L_x_13610:
        /* <DEDUP_REMOVED lines=21> */
.L_x_13616:
        /* <DEDUP_REMOVED lines=14> */
.L_x_13617:
        /* <DEDUP_REMOVED lines=43> */
.L_x_13615:
        /* <DEDUP_REMOVED lines=11> */
.L_x_13614:
        /* <DEDUP_REMOVED lines=22> */
.L_x_13620:
        /* <DEDUP_REMOVED lines=14> */
.L_x_13621:
        /* <DEDUP_REMOVED lines=43> */
.L_x_13619:
[----:B------:R-:W-:Y:S01]  /*83e0*/  PRMT R9, R41, 0x7632, R9 ;  /* 0x0000763229097816 */ /* 0x000fe20000000009 */
[----:B------:R-:W-:Y:S01]  /*83f0*/  HFMA2 R11, -RZ, RZ, 0.1171875, 0 ;  /* 0x2f800000ff0b7431 */ /* 0x000fe200000001ff */
[----:B------:R-:W-:-:S03]  /*8400*/  I2FP.F32.U32 R6, R6 ;  /* 0x0000000600067245 */ /* 0x000fc60000201000 */
[----:B------:R-:W-:Y:S02]  /*8410*/  IMAD.U32 R9, R9, 0x10000, RZ ;  /* 0x0001000009097824 */ /* 0x000fe400078e00ff */
        /* <DEDUP_REMOVED lines=9> */
.L_x_13618:
        /* <DEDUP_REMOVED lines=21> */
.L_x_13624:
        /* <DEDUP_REMOVED lines=14> */
.L_x_13625:
        /* <DEDUP_REMOVED lines=43> */
.L_x_13623:
        /* <DEDUP_REMOVED lines=11> */
.L_x_13622:
        /* <DEDUP_REMOVED lines=22> */
.L_x_13628:
        /* <DEDUP_REMOVED lines=14> */
.L_x_13629:
[----:B------:R-:W-:Y:S01]  /*8c80*/  IMAD.WIDE.U32 R10, R0, -0x326172a9, RZ ;  /* 0xcd9e8d57000a7825 */ /* 0x000fe200078e00ff */
[----:B------:R-:W-:-:S03]  /*8c90*/  LOP3.LUT R8, R2, UR5, R13, 0x96, !PT ;  /* 0x0000000502087c12 */ /* 0x000fc6000f8e960d */
[----:B------:R-:W-:-:S05]  /*8ca0*/  IMAD.U32 R9, RZ, RZ, UR20 ;  /* 0x00000014ff097e24 */ /* 0x000fca000f8e00ff */
[----:B------:R-:W-:Y:S01]  /*8cb0*/  LOP3.LUT R22, R11, UR23, R9, 0x96, !PT ;  /* 0x000000170b167c12 */ /* 0x000fe2000f8e9609 */
[----:B------:R-:W-:Y:S01]  /*8cc0*/  IMAD.WIDE.U32 R8, R8, -0x326172a9, RZ ;  /* 0xcd9e8d5708087825 */ /* 0x000fe200078e00ff */
[----:B------:R-:W-:-:S03]  /*8cd0*/  MOV R11, UR33 ;  /* 0x00000021000b7c02 */ /* 0x000fc60008000f00 */
        /* <DEDUP_REMOVED lines=38> */
.L_x_13627:
        /* <DEDUP_REMOVED lines=13> */
.L_x_13626:
        /* <DEDUP_REMOVED lines=21> */
.L_x_13632:
        /* <DEDUP_REMOVED lines=14> */
.L_x_13633:
        /* <DEDUP_REMOVED lines=43> */
.L_x_13631:
        /* <DEDUP_REMOVED lines=11> */
.L_x_13630:
        /* <DEDUP_REMOVED lines=22> */
.L_x_13636:
        /* <DEDUP_REMOVED lines=14> */
.L_x_13637:
        /* <DEDUP_REMOVED lines=44> */
.L_x_13635:
        /* <DEDUP_REMOVED lines=13> */
.L_x_13634:
[----:B------:R-:W-:Y:S02]  /*9b70*/  F2FP.BF16.F32.PACK_AB R15, RZ, R24 ;  /* 0x00000018ff0f723e */ /* 0x000fe400000010ff */
[----:B------:R-:W-:Y:S02]  /*9b80*/  PRMT R14, R30, 0x5410, R31 ;  /* 0x000054101e0e7816 */ /* 0x000fe4000000001f */
[----:B------:R-:W-:Y:S02]  /*9b90*/  PRMT R13, R28, 0x5410, R29 ;  /* 0x000054101c0d7816 */ /* 0x000fe4000000001d */
[----:B------:R-:W-:Y:S02]  /*9ba0*/  PRMT R12, R26, 0x5410, R27 ;  /* 0x000054101a0c7816 */ /* 0x000fe4000000001b */
[----:B------:R-:W-:Y:S01]  /*9bb0*/  PRMT R15, R9, 0x5410, R15 ;  /* 0x00005410090f7816 */ /* 0x000fe2000000000f */
[----:B------:R-:W-:Y:S06]  /*9bc0*/  BRA `(.L_x_13638) ;  /* 0x0000002800cc7947 */ /* 0x000fec0003800000 */
.L_x_13605:
[----:B-1----:R-:W-:Y:S01]  /*9bd0*/  MOV R17, RZ ;  /* 0x000000ff00117202 */ /* 0x002fe20000000f00 */
        /* <DEDUP_REMOVED lines=19> */
.L_x_13641:
        /* <DEDUP_REMOVED lines=14> */
.L_x_13642:
[----:B------:R-:W-:Y:S01]  /*9df0*/  IMAD.WIDE.U32 R10, R0, -0x326172a9, RZ ;  /* 0xcd9e8d57000a7825 */ /* 0x000fe200078e00ff */
[----:B0-----:R-:W-:Y:S01]  /*9e00*/  LOP3.LUT R14, R2, UR5, R9, 0x96, !PT ;  /* 0x00000005020e7c12 */ /* 0x001fe2000f8e9609 */
        /* <DEDUP_REMOVED lines=41> */
.L_x_13640:
        /* <DEDUP_REMOVED lines=10> */
.L_x_13639:
        /* <DEDUP_REMOVED lines=17> */
.L_x_13645:
[----:B------:R-:W-:Y:S01]  /*a250*/  UIADD3 UR47, UPT, UPT, UR47, 0x1, URZ ;  /* 0x000000012f2f7890 */ /* 0x000fe2000fffe0ff */
[----:B0-----:R-:W-:-:S03]  /*a260*/  IMAD.U32 R13, RZ, RZ, UR21 ;  /* 0x00000015ff0d7e24 */ /* 0x001fc6000f8e00ff */
        /* <DEDUP_REMOVED lines=12> */
.L_x_13646:
        /* <DEDUP_REMOVED lines=44> */
.L_x_13644:
        /* <DEDUP_REMOVED lines=11> */
.L_x_13643:
        /* <DEDUP_REMOVED lines=17> */
.L_x_13649:
        /* <DEDUP_REMOVED lines=14> */
.L_x_13650:
[----:B------:R-:W-:Y:S01]  /*a890*/  IMAD.WIDE.U32 R10, R0, -0x326172a9, RZ ;  /* 0xcd9e8d57000a7825 */ /* 0x000fe200078e00ff */
[----:B------:R-:W-:Y:S02]  /*a8a0*/  MOV R5, UR20 ;  /* 0x0000001400057c02 */ /* 0x000fe40008000f00 */
[----:B0-----:R-:W-:Y:S01]  /*a8b0*/  LOP3.LUT R14, R2, UR5, R9, 0x96, !PT ;  /* 0x00000005020e7c12 */ /* 0x001fe2000f8e9609 */
        /* <DEDUP_REMOVED lines=41> */
.L_x_13648:
        /* <DEDUP_REMOVED lines=10> */
.L_x_13647:
        /* <DEDUP_REMOVED lines=17> */
.L_x_13653:
        /* <DEDUP_REMOVED lines=14> */
.L_x_13654:
        /* <DEDUP_REMOVED lines=44> */
.L_x_13652:
        /* <DEDUP_REMOVED lines=11> */
.L_x_13651:
        /* <DEDUP_REMOVED lines=17> */
.L_x_13657:
        /* <DEDUP_REMOVED lines=14> */
.L_x_13658:
        /* <DEDUP_REMOVED lines=44> */
.L_x_13656:
        /* <DEDUP_REMOVED lines=10> */
.L_x_13655:
        /* <DEDUP_REMOVED lines=17> */
.L_x_13661:
        /* <DEDUP_REMOVED lines=14> */
.L_x_13662:
        /* <DEDUP_REMOVED lines=44> */
.L_x_13660:
        /* <DEDUP_REMOVED lines=11> */
.L_x_13659:
        /* <DEDUP_REMOVED lines=17> */
.L_x_13665:
        /* <DEDUP_REMOVED lines=14> */
.L_x_13666:
[----:B0-----:R-:W-:Y:S01]  /*bdf0*/  IMAD.WIDE.U32 R14, R0, -0x326172a9, RZ ;  /* 0xcd9e8d57000e7825 */ /* 0x001fe200078e00ff */
        /* <DEDUP_REMOVED lines=43> */
.L_x_13664:
        /* <DEDUP_REMOVED lines=10> */
.L_x_13663:
        /* <DEDUP_REMOVED lines=17> */
.L_x_13669:
        /* <DEDUP_REMOVED lines=14> */
.L_x_13670:
        /* <DEDUP_REMOVED lines=44> */
.L_x_13668:
[----:B0----5:R-:W-:Y:S02]  /*c600*/  PRMT R12, R43, 0x7632, R12 ;  /* 0x000076322b0c7816 */ /* 0x021fe4000000000c */
        /* <DEDUP_REMOVED lines=10> */
.L_x_13667:
[----:B0-----:R-:W-:Y:S02]  /*c6b0*/  F2FP.BF16.F32.PACK_AB R15, RZ, R24 ;  /* 0x00000018ff0f723e */ /* 0x001fe400000010ff */
[----:B------:R-:W-:Y:S02]  /*c6c0*/  PRMT R14, R30, 0x5410, R31 ;  /* 0x000054101e0e7816 */ /* 0x000fe4000000001f */
[----:B------:R-:W-:Y:S02]  /*c6d0*/  PRMT R13, R29, 0x5410, R28 ;  /* 0x000054101d0d7816 */ /* 0x000fe4000000001c */
[----:B------:R-:W-:Y:S02]  /*c6e0*/  PRMT R12, R27, 0x5410, R26 ;  /* 0x000054101b0c7816 */ /* 0x000fe4000000001a */
[----:B------:R-:W-:-:S07]  /*c6f0*/  PRMT R15, R9, 0x5410, R15 ;  /* 0x00005410090f7816 */ /* 0x000fce000000000f */
.L_x_13638:
[----:B------:R-:W-:Y:S01]  /*c700*/  IADD3 R28, PT, PT, R180, 0x80, RZ ;  /* 0x00000080b41c7810 */ /* 0x000fe20007ffe0ff */
[----:B------:R-:W-:Y:S01]  /*c710*/  IMAD.MOV.U32 R29, RZ, RZ, 0x10 ;  /* 0x00000010ff1d7424 */ /* 0x000fe200078e00ff */
[----:B------:R-:W0:Y:S01]  /*c720*/  @P0 LDC.64 R10, c[0x0][0x3a0] ;  /* 0x0000e800ff0a0b82 */ /* 0x000e220000000a00 */
[----:B------:R-:W1:Y:S01]  /*c730*/  @UP0 LDCU.64 UR50, c[0x0][0x390] ;  /* 0x00007200ff3207ac */ /* 0x000e620008000a00 */
[----:B------:R-:W-:Y:S01]  /*c740*/  @P1 IADD3 R26, PT, PT, R181, 0x100, RZ ;  /* 0x00000100b51a1810 */ /* 0x000fe20007ffe0ff */
[----:B------:R-:W-:-:S04]  /*c750*/  IMAD.WIDE.U32 R28, R28, R29, UR16 ;  /* 0x000000101c1c7e25 */ /* 0x000fc8000f8e001d */
[----:B------:R-:W-:Y:S01]  /*c760*/  @P0 VIADD R9, R180, 0x100 ;  /* 0x00000100b4090836 */ /* 0x000fe20000000000 */
[----:B------:R2:W-:Y:S01]  /*c770*/  STG.E.128 desc[UR18][R28.64], R12 ;  /* 0x0000000c1c007986 */ /* 0x0005e2000c101d12 */
[----:B------:R-:W-:-:S04]  /*c780*/  IMAD.MOV.U32 R27, RZ, RZ, 0x10 ;  /* 0x00000010ff1b7424 */ /* 0x000fc800078e00ff */
        /* <DEDUP_REMOVED lines=24> */
.L_x_13671:
[----:B-----5:R1:W5:Y:S04]  /*c910*/  @P1 LDG.E.128 R40, desc[UR18][R26.64] ;  /* 0x000000121a281981 */ /* 0x020368000c1e1d00 */
[----:B------:R1:W5:Y:S01]  /*c920*/  @P0 LDG.E.128 R36, desc[UR18][R10.64] ;  /* 0x000000120a240981 */ /* 0x000362000c1e1d00 */
[----:B------:R-:W-:Y:S05]  /*c930*/  @!P0 BRA `(.L_x_13672) ;  /* 0x0000002c00988947 */ /* 0x000fea0003800000 */
[----:B------:R-:W-:-:S06]  /*c940*/  UISETP.GT.AND UP2, UPT, UR42, URZ, UPT ;  /* 0x000000ff2a00728c */ /* 0x000fcc000bf44270 */
[----:B------:R-:W-:-:S05]  /*c950*/  PLOP3.LUT P2, PT, PT, PT, UP2, 0x80, 0x8 ;  /* 0x000000000008781c */ /* 0x000fca0003f4f028 */
[----:B------:R-:W-:-:S08]  /*c960*/  @!UP2 UMOV UR5, UR4 ;  /* 0x000000040005ac82 */ /* 0x000fd00008000000 */
[----:B-----5:R-:W-:Y:S02]  /*c970*/  @!P2 IMAD.U32 R9, R36, 0x10000, RZ ;  /* 0x000100002409a824 */ /* 0x020fe400078e00ff */
[----:B0-----:R-:W-:Y:S01]  /*c980*/  @!P2 IMAD.MOV.U32 R12, RZ, RZ, R16 ;  /* 0x000000ffff0ca224 */ /* 0x001fe200078e0010 */
        /* <DEDUP_REMOVED lines=17> */
.L_x_13675:
        /* <DEDUP_REMOVED lines=14> */
.L_x_13676:
[----:B------:R-:W-:Y:S01]  /*cb80*/  IMAD.WIDE.U32 R12, R0, -0x326172a9, RZ ;  /* 0xcd9e8d57000c7825 */ /* 0x000fe200078e00ff */
[----:B-1----:R-:W-:Y:S01]  /*cb90*/  LOP3.LUT R10, R2, UR5, R9, 0x96, !PT ;  /* 0x00000005020a7c12 */ /* 0x002fe2000f8e9609 */
        /* <DEDUP_REMOVED lines=41> */
.L_x_13674:
[----:B------:R-:W-:Y:S01]  /*ce30*/  I2FP.F32.U32 R3, R3 ;  /* 0x0000000300037245 */ /* 0x000fe20000201000 */
[----:B-1----:R-:W-:Y:S01]  /*ce40*/  IMAD.MOV.U32 R10, RZ, RZ, 0x2f800000 ;  /* 0x2f800000ff0a7424 */ /* 0x002fe200078e00ff */
        /* <DEDUP_REMOVED lines=9> */
.L_x_13673:
[----:B-1----:R-:W-:Y:S01]  /*cee0*/  @!P2 PRMT R10, R36, 0x7632, R10 ;  /* 0x00007632240aa816 */ /* 0x002fe2000000000a */
        /* <DEDUP_REMOVED lines=21> */
.L_x_13679:
        /* <DEDUP_REMOVED lines=14> */
.L_x_13680:
[----:B------:R-:W-:Y:S01]  /*d120*/  IMAD.WIDE.U32 R14, R0, -0x326172a9, RZ ;  /* 0xcd9e8d57000e7825 */ /* 0x000fe200078e00ff */
[----:B------:R-:W-:Y:S02]  /*d130*/  MOV R11, UR20 ;  /* 0x00000014000b7c02 */ /* 0x000fe40008000f00 */
[----:B------:R-:W-:Y:S01]  /*d140*/  LOP3.LUT R10, R2, UR5, R13, 0x96, !PT ;  /* 0x00000005020a7c12 */ /* 0x000fe2000f8e960d */
[----:B------:R-:W-:Y:S01]  /*d150*/  IMAD.U32 R13, RZ, RZ, UR33 ;  /* 0x00000021ff0d7e24 */ /* 0x000fe2000f8e00ff */
[----:B------:R-:W-:Y:S02]  /*d160*/  LOP3.LUT R30, R15, UR23, R11, 0x96, !PT ;  /* 0x000000170f1e7c12 */ /* 0x000fe4000f8e960b */
[----:B------:R-:W-:Y:S01]  /*d170*/  MOV R4, R12 ;  /* 0x0000000c00047202 */ /* 0x000fe20000000f00 */
        /* <DEDUP_REMOVED lines=38> */
.L_x_13678:
        /* <DEDUP_REMOVED lines=13> */
.L_x_13677:
        /* <DEDUP_REMOVED lines=21> */
.L_x_13683:
        /* <DEDUP_REMOVED lines=14> */
.L_x_13684:
        /* <DEDUP_REMOVED lines=44> */
.L_x_13682:
        /* <DEDUP_REMOVED lines=11> */
.L_x_13681:
        /* <DEDUP_REMOVED lines=22> */
.L_x_13687:
        /* <DEDUP_REMOVED lines=14> */
.L_x_13688:
[----:B------:R-:W-:Y:S01]  /*dc90*/  IMAD.WIDE.U32 R30, R0, -0x326172a9, RZ ;  /* 0xcd9e8d57001e7825 */ /* 0x000fe200078e00ff */
[----:B------:R-:W-:-:S03]  /*dca0*/  LOP3.LUT R12, R2, UR5, R15, 0x96, !PT ;  /* 0x00000005020c7c12 */ /* 0x000fc6000f8e960f */
[----:B------:R-:W-:Y:S02]  /*dcb0*/  IMAD.U32 R13, RZ, RZ, UR20 ;  /* 0x00000014ff0d7e24 */ /* 0x000fe4000f8e00ff */
[----:B------:R-:W-:Y:S02]  /*dcc0*/  IMAD.U32 R25, RZ, RZ, UR33 ;  /* 0x00000021ff197e24 */ /* 0x000fe4000f8e00ff */
[----:B------:R-:W-:Y:S01]  /*dcd0*/  IMAD.MOV.U32 R6, RZ, RZ, R26 ;  /* 0x000000ffff067224 */ /* 0x000fe200078e001a */
[----:B------:R-:W-:Y:S01]  /*dce0*/  LOP3.LUT R14, R31, UR23, R13, 0x96, !PT ;  /* 0x000000171f0e7c12 */ /* 0x000fe2000f8e960d */
        /* <DEDUP_REMOVED lines=38> */
.L_x_13686:
[----:B------:R-:W-:Y:S01]  /*df50*/  PRMT R12, R41, 0x7632, R12 ;  /* 0x00007632290c7816 */ /* 0x000fe2000000000c */
        /* <DEDUP_REMOVED lines=12> */
.L_x_13685:
        /* <DEDUP_REMOVED lines=21> */
.L_x_13691:
        /* <DEDUP_REMOVED lines=14> */
.L_x_13692:
        /* <DEDUP_REMOVED lines=45> */
.L_x_13690:
        /* <DEDUP_REMOVED lines=11> */
.L_x_13689:
        /* <DEDUP_REMOVED lines=22> */
.L_x_13695:
        /* <DEDUP_REMOVED lines=14> */
.L_x_13696:
        /* <DEDUP_REMOVED lines=45> */
.L_x_13694:
        /* <DEDUP_REMOVED lines=13> */
.L_x_13693:
        /* <DEDUP_REMOVED lines=21> */
.L_x_13699:
        /* <DEDUP_REMOVED lines=14> */
.L_x_13700:
        /* <DEDUP_REMOVED lines=45> */
.L_x_13698:
        /* <DEDUP_REMOVED lines=11> */
.L_x_13697:
        /* <DEDUP_REMOVED lines=22> */
.L_x_13703:
        /* <DEDUP_REMOVED lines=14> */
.L_x_13704:
        /* <DEDUP_REMOVED lines=45> */
.L_x_13702:
        /* <DEDUP_REMOVED lines=13> */
.L_x_13701:
[----:B------:R-:W-:Y:S02]  /*f740*/  F2FP.BF16.F32.PACK_AB R152, RZ, R16 ;  /* 0x00000010ff98723e */ /* 0x000fe400000010ff */
[----:B------:R-:W-:Y:S02]  /*f750*/  PRMT R29, R29, 0x5410, R31 ;  /* 0x000054101d1d7816 */ /* 0x000fe4000000001f */
[----:B------:R-:W-:Y:S02]  /*f760*/  PRMT R30, R30, 0x5410, R32 ;  /* 0x000054101e1e7816 */ /* 0x000fe40000000020 */
[----:B------:R-:W-:Y:S02]  /*f770*/  PRMT R28, R28, 0x5410, R27 ;  /* 0x000054101c1c7816 */ /* 0x000fe4000000001b */
[----:B------:R-:W-:Y:S01]  /*f780*/  PRMT R31, R25, 0x5410, R152 ;  /* 0x00005410191f7816 */ /* 0x000fe20000000098 */
[----:B------:R-:W-:Y:S06]  /*f790*/  BRA `(.L_x_13705) ;  /* 0x0000002800e07947 */ /* 0x000fec0003800000 */
.L_x_13672:
[----:B------:R-:W-:Y:S01]  /*f7a0*/  IMAD.MOV.U32 R9, RZ, RZ, RZ ;  /* 0x000000ffff097224 */ /* 0x000fe200078e00ff */
[----:B-1----:R-:W-:Y:S01]  /*f7b0*/  MOV R26, R16 ;  /* 0x00000010001a7202 */ /* 0x002fe20000000f00 */
[----:B------:R-:W-:Y:S01]  /*f7c0*/  UMOV UR5, UR4 ;  /* 0x0000000400057c82 */ /* 0x000fe20008000000 */
        /* <DEDUP_REMOVED lines=17> */
.L_x_13708:
        /* <DEDUP_REMOVED lines=14> */
.L_x_13709:
        /* <DEDUP_REMOVED lines=43> */
.L_x_13707:
[----:B------:R-:W-:Y:S01]  /*fc70*/  I2FP.F32.U32 R3, R3 ;  /* 0x0000000300037245 */ /* 0x000fe20000201000 */
[----:B------:R-:W-:Y:S02]  /*fc80*/  HFMA2 R10, -RZ, RZ, 0.1171875, 0 ;  /* 0x2f800000ff0a7431 */ /* 0x000fe400000001ff */
[----:B-----5:R-:W-:-:S03]  /*fc90*/  IMAD.U32 R9, R40, 0x10000, RZ ;  /* 0x0001000028097824 */ /* 0x020fc600078e00ff */
[----:B------:R-:W-:Y:S01]  /*fca0*/  FFMA.FTZ R3, R3, R10, 1.1641532182693481445e-10 ;  /* 0x2f00000003037423 */ /* 0x000fe2000001000a */
[----:B------:R-:W-:-:S04]  /*fcb0*/  FMUL.FTZ R9, R9, UR15 ;  /* 0x0000000f09097c20 */ /* 0x000fc80008410000 */
[----:B------:R-:W-:Y:S01]  /*fcc0*/  FMUL.FTZ R9, R9, UR14 ;  /* 0x0000000e09097c20 */ /* 0x000fe20008410000 */
[----:B------:R-:W-:-:S04]  /*fcd0*/  FSETP.GTU.FTZ.AND P2, PT, R3, UR46, PT ;  /* 0x0000002e03007c0b */ /* 0x000fc8000bf5c000 */
[----:B------:R-:W-:Y:S02]  /*fce0*/  FSEL R9, R9, RZ, !P2 ;  /* 0x000000ff09097208 */ /* 0x000fe40005000000 */
[----:B------:R-:W-:-:S03]  /*fcf0*/  SEL R3, RZ, 0x1, P2 ;  /* 0x00000001ff037807 */ /* 0x000fc60001000000 */
[----:B------:R-:W-:-:S07]  /*fd00*/  FMUL.FTZ R9, R9, R80 ;  /* 0x0000005009097220 */ /* 0x000fce0000410000 */
.L_x_13706:
[----:B------:R-:W-:Y:S01]  /*fd10*/  F2FP.BF16.F32.PACK_AB R27, RZ, R9 ;  /* 0x00000009ff1b723e */ /* 0x000fe200000010ff */
[----:B------:R-:W-:Y:S01]  /*fd20*/  IMAD.MOV.U32 R10, RZ, RZ, RZ ;  /* 0x000000ffff0a7224 */ /* 0x000fe200078e00ff */
[----:B------:R-:W-:Y:S01]  /*fd30*/  UMOV UR4, UR5 ;  /* 0x0000000500047c82 */ /* 0x000fe20008000000 */
[----:B------:R-:W-:Y:S05]  /*fd40*/  BRA.U !UP0, `(.L_x_13710) ;  /* 0x0000000508487547 */ /* 0x000fea000b800000 */
[----:B------:R-:W-:Y:S01]  /*fd50*/  UISETP.NE.AND UP2, UPT, UR5, 0x1, UPT ;  /* 0x000000010500788c */ /* 0x000fe2000bf45270 */
[----:B------:R-:W-:Y:S01]  /*fd60*/  MOV R4, R198 ;  /* 0x000000c600047202 */ /* 0x000fe20000000f00 */
        /* <DEDUP_REMOVED lines=11> */
.L_x_13712:
        /* <DEDUP_REMOVED lines=14> */
.L_x_13713:
[----:B0-----:R-:W-:Y:S01]  /*ff00*/  IMAD.WIDE.U32 R12, R0, -0x326172a9, RZ ;  /* 0xcd9e8d57000c7825 */ /* 0x001fe200078e00ff */
[----:B------:R-:W-:-:S03]  /*ff10*/  LOP3.LUT R10, R2, UR5, R15, 0x96, !PT ;  /* 0x00000005020a7c12 */ /* 0x000fc6000f8e960f */
[----:B------:R-:W-:Y:S02]  /*ff20*/  IMAD.U32 R11, RZ, RZ, UR20 ;  /* 0x00000014ff0b7e24 */ /* 0x000fe4000f8e00ff */
[----:B------:R-:W-:-:S03]  /*ff30*/  IMAD.MOV.U32 R4, RZ, RZ, R26 ;  /* 0x000000ffff047224 */ /* 0x000fc600078e001a */
        /* <DEDUP_REMOVED lines=40> */
.L_x_13711:
        /* <DEDUP_REMOVED lines=11> */
.L_x_13710:
        /* <DEDUP_REMOVED lines=17> */
.L_x_13716:
        /* <DEDUP_REMOVED lines=14> */
.L_x_13717:
[----:B0-----:R-:W-:Y:S01]  /*10460*/  IMAD.WIDE.U32 R30, R0, -0x326172a9, RZ ;  /* 0xcd9e8d57001e7825 */ /* 0x001fe200078e00ff */
        /* <DEDUP_REMOVED lines=43> */
.L_x_13715:
[----:B------:R-:W-:Y:S01]  /*10720*/  I2FP.F32.U32 R5, R5 ;  /* 0x0000000500057245 */ /* 0x000fe20000201000 */
[----:B0-----:R-:W-:Y:S02]  /*10730*/  HFMA2 R12, -RZ, RZ, 0.1171875, 0 ;  /* 0x2f800000ff0c7431 */ /* 0x001fe400000001ff */
        /* <DEDUP_REMOVED lines=8> */
.L_x_13714:
[----:B------:R-:W-:Y:S01]  /*107c0*/  F2FP.BF16.F32.PACK_AB R29, RZ, R11 ;  /* 0x0000000bff1d723e */ /* 0x000fe200000010ff */
[----:B0-----:R-:W-:Y:S01]  /*107d0*/  IMAD.MOV.U32 R12, RZ, RZ, RZ ;  /* 0x000000ffff0c7224 */ /* 0x001fe200078e00ff */
        /* <DEDUP_REMOVED lines=15> */
.L_x_13720:
        /* <DEDUP_REMOVED lines=14> */
.L_x_13721:
[----:B------:R-:W-:Y:S01]  /*109b0*/  IMAD.WIDE.U32 R14, R0, -0x326172a9, RZ ;  /* 0xcd9e8d57000e7825 */ /* 0x000fe200078e00ff */
        /* <DEDUP_REMOVED lines=44> */
.L_x_13719:
        /* <DEDUP_REMOVED lines=11> */
.L_x_13718:
        /* <DEDUP_REMOVED lines=17> */
.L_x_13724:
        /* <DEDUP_REMOVED lines=14> */
.L_x_13725:
        /* <DEDUP_REMOVED lines=45> */
.L_x_13723:
        /* <DEDUP_REMOVED lines=8> */
[----:B------:R-:W-:-:S05]  /*11270*/  FSEL R13, R13, RZ, !P2 ;  /* 0x000000ff0d0d7208 */ /* 0x000fca0005000000 */
[----:B------:R-:W-:-:S07]  /*11280*/  FMUL.FTZ R13, R13, R76 ;  /* 0x0000004c0d0d7220 */ /* 0x000fce0000410000 */
.L_x_13722:
[----:B------:R-:W-:Y:S01]  /*11290*/  F2FP.BF16.F32.PACK_AB R30, RZ, R13 ;  /* 0x0000000dff1e723e */ /* 0x000fe200000010ff */
[----:B------:R-:W-:Y:S01]  /*112a0*/  IMAD.MOV.U32 R14, RZ, RZ, RZ ;  /* 0x000000ffff0e7224 */ /* 0x000fe200078e00ff */
        /* <DEDUP_REMOVED lines=15> */
.L_x_13728:
        /* <DEDUP_REMOVED lines=14> */
.L_x_13729:
        /* <DEDUP_REMOVED lines=45> */
.L_x_13727:
        /* <DEDUP_REMOVED lines=11> */
.L_x_13726:
        /* <DEDUP_REMOVED lines=17> */
.L_x_13732:
        /* <DEDUP_REMOVED lines=14> */
.L_x_13733:
        /* <DEDUP_REMOVED lines=45> */
.L_x_13731:
        /* <DEDUP_REMOVED lines=10> */
.L_x_13730:
        /* <DEDUP_REMOVED lines=17> */
.L_x_13736:
        /* <DEDUP_REMOVED lines=14> */
.L_x_13737:
[----:B------:R-:W-:Y:S01]  /*11f50*/  IMAD.WIDE.U32 R154, R0, -0x326172a9, RZ ;  /* 0xcd9e8d57009a7825 */ /* 0x000fe200078e00ff */
[----:B------:R-:W-:Y:S02]  /*11f60*/  MOV R153, UR20 ;  /* 0x0000001400997c02 */ /* 0x000fe40008000f00 */
[----:B------:R-:W-:Y:S02]  /*11f70*/  LOP3.LUT R152, R2, UR5, R163, 0x96, !PT ;  /* 0x0000000502987c12 */ /* 0x000fe4000f8e96a3 */
[----:B------:R-:W-:Y:S01]  /*11f80*/  LOP3.LUT R164, R155, UR23, R153, 0x96, !PT ;  /* 0x000000179ba47c12 */ /* 0x000fe2000f8e9699 */
[----:B------:R-:W-:Y:S01]  /*11f90*/  IMAD.U32 R155, RZ, RZ, UR33 ;  /* 0x00000021ff9b7e24 */ /* 0x000fe2000f8e00ff */
        /* <DEDUP_REMOVED lines=40> */
.L_x_13735:
        /* <DEDUP_REMOVED lines=11> */
.L_x_13734:
[----:B------:R-:W-:Y:S02]  /*122d0*/  F2FP.BF16.F32.PACK_AB R152, RZ, R16 ;  /* 0x00000010ff98723e */ /* 0x000fe400000010ff */
[----:B------:R-:W-:Y:S02]  /*122e0*/  PRMT R29, R29, 0x5410, R31 ;  /* 0x000054101d1d7816 */ /* 0x000fe4000000001f */
[----:B------:R-:W-:Y:S02]  /*122f0*/  PRMT R30, R30, 0x5410, R32 ;  /* 0x000054101e1e7816 */ /* 0x000fe40000000020 */
[----:B------:R-:W-:Y:S02]  /*12300*/  PRMT R28, R27, 0x5410, R28 ;  /* 0x000054101b1c7816 */ /* 0x000fe4000000001c */
[----:B------:R-:W-:-:S07]  /*12310*/  PRMT R31, R25, 0x5410, R152 ;  /* 0x00005410191f7816 */ /* 0x000fce0000000098 */
.L_x_13705:
[C---:B------:R-:W-:Y:S01]  /*12320*/  VIADD R164, R180.reuse, 0x100 ;  /* 0x00000100b4a47836 */ /* 0x040fe20000000000 */
[----:B------:R-:W0:Y:S01]  /*12330*/  @P0 LDC.64 R152, c[0x0][0x3a0] ;  /* 0x0000e800ff980b82 */ /* 0x000e220000000a00 */
[----:B------:R-:W-:Y:S01]  /*12340*/  IMAD.MOV.U32 R165, RZ, RZ, 0x10 ;  /* 0x00000010ffa57424 */ /* 0x000fe200078e00ff */
[----:B------:R-:W1:Y:S01]  /*12350*/  @UP0 LDCU.64 UR50, c[0x0][0x390] ;  /* 0x00007200ff3207ac */ /* 0x000e620008000a00 */
[----:B------:R-:W-:Y:S01]  /*12360*/  @P0 IADD3 R25, PT, PT, R180, 0x180, RZ ;  /* 0x00000180b4190810 */ /* 0x000fe20007ffe0ff */
[----:B------:R-:W-:Y:S02]  /*12370*/  @P1 VIADD R154, R181, 0x180 ;  /* 0x00000180b59a1836 */ /* 0x000fe40000000000 */
[----:B------:R-:W-:-:S04]  /*12380*/  IMAD.WIDE.U32 R164, R164, R165, UR16 ;  /* 0x00000010a4a47e25 */ /* 0x000fc8000f8e00a5 */
[----:B------:R-:W-:Y:S01]  /*12390*/  IMAD.MOV.U32 R155, RZ, RZ, 0x10 ;  /* 0x00000010ff9b7424 */ /* 0x000fe200078e00ff */
[----:B------:R2:W-:Y:S03]  /*123a0*/  STG.E.128 desc[UR18][R164.64], R28 ;  /* 0x0000001ca4007986 */ /* 0x0005e6000c101d12 */
[----:B-1----:R-:W-:-:S04]  /*123b0*/  @P1 IMAD.WIDE.U32 R154, R154, R155, UR50 ;  /* 0x000000329a9a1e25 */ /* 0x002fc8000f8e009b */
[----:B0-----:R-:W-:Y:S01]  /*123c0*/  @P0 IMAD.WIDE.U32 R152, R25, 0x10, R152 ;  /* 0x0000001019980825 */ /* 0x001fe200078e0098 */
[----:B--2---:R-:W-:Y:S06]  /*123d0*/  BRA.U !UP0, `(.L_x_13738) ;  /* 0x0000000108547547 */ /* 0x004fec000b800000 */
        /* <DEDUP_REMOVED lines=21> */
.L_x_13738:
[----:B-----5:R1:W5:Y:S04]  /*12530*/  @P1 LDG.E.128 R40, desc[UR18][R154.64] ;  /* 0x000000129a281981 */ /* 0x020368000c1e1d00 */
[----:B------:R1:W5:Y:S01]  /*12540*/  @P0 LDG.E.128 R36, desc[UR18][R152.64] ;  /* 0x0000001298240981 */ /* 0x000362000c1e1d00 */
[----:B------:R-:W-:Y:S05]  /*12550*/  @!P0 BRA `(.L_x_13739) ;  /* 0x0000002c00a88947 */ /* 0x000fea0003800000 */
[----:B------:R-:W-:-:S06]  /*12560*/  UISETP.GT.AND UP2, UPT, UR42, URZ, UPT ;  /* 0x000000ff2a00728c */ /* 0x000fcc000bf44270 */
[----:B------:R-:W-:-:S05]  /*12570*/  PLOP3.LUT P2, PT, PT, PT, UP2, 0x80, 0x8 ;  /* 0x000000000008781c */ /* 0x000fca0003f4f028 */
[----:B------:R-:W-:-:S08]  /*12580*/  @!UP2 UMOV UR5, UR4 ;  /* 0x000000040005ac82 */ /* 0x000fd00008000000 */
[----:B-----5:R-:W-:Y:S01]  /*12590*/  @!P2 IMAD.U32 R25, R36, 0x10000, RZ ;  /* 0x000100002419a824 */ /* 0x020fe200078e00ff */
[----:B------:R-:W-:Y:S01]  /*125a0*/  @!P2 MOV R32, R26 ;  /* 0x0000001a0020a202 */ /* 0x000fe20000000f00 */
        /* <DEDUP_REMOVED lines=17> */
.L_x_13742:
        /* <DEDUP_REMOVED lines=14> */
.L_x_13743:
[----:B0-----:R-:W-:Y:S01]  /*127a0*/  IMAD.WIDE.U32 R30, R0, -0x326172a9, RZ ;  /* 0xcd9e8d57001e7825 */ /* 0x001fe200078e00ff */
[----:B------:R-:W-:Y:S02]  /*127b0*/  MOV R3, UR20 ;  /* 0x0000001400037c02 */ /* 0x000fe40008000f00 */
[----:B------:R-:W-:Y:S01]  /*127c0*/  LOP3.LUT R28, R2, UR5, R25, 0x96, !PT ;  /* 0x00000005021c7c12 */ /* 0x000fe2000f8e9619 */
[----:B------:R-:W-:Y:S01]  /*127d0*/  UMOV UR5, URZ ;  /* 0x000000ff00057c82 */ /* 0x000fe20008000000 */
[----:B-1----:R-:W-:Y:S01]  /*127e0*/  LOP3.LUT R152, R31, UR23, R3, 0x96, !PT ;  /* 0x000000171f987c12 */ /* 0x002fe2000f8e9603 */
        /* <DEDUP_REMOVED lines=40> */
.L_x_13741:
        /* <DEDUP_REMOVED lines=11> */
.L_x_13740:
[----:B------:R-:W-:Y:S01]  /*12b20*/  @!P2 PRMT R26, R36, 0x7632, R26 ;  /* 0x00007632241aa816 */ /* 0x000fe2000000001a */
[----:B-1----:R-:W-:Y:S01]  /*12b30*/  @!P2 IMAD.MOV.U32 R153, RZ, RZ, R32 ;  /* 0x000000ffff99a224 */ /* 0x002fe200078e0020 */
        /* <DEDUP_REMOVED lines=20> */
.L_x_13746:
        /* <DEDUP_REMOVED lines=14> */
.L_x_13747:
        /* <DEDUP_REMOVED lines=45> */
.L_x_13745:
        /* <DEDUP_REMOVED lines=13> */
.L_x_13744:
        /* <DEDUP_REMOVED lines=21> */
.L_x_13750:
        /* <DEDUP_REMOVED lines=14> */
.L_x_13751:
        /* <DEDUP_REMOVED lines=45> */
.L_x_13749:
[----:B------:R-:W-:Y:S01]  /*13600*/  I2FP.F32.U32 R5, R5 ;  /* 0x0000000500057245 */ /* 0x000fe20000201000 */
[----:B0-----:R-:W-:Y:S01]  /*13610*/  IMAD.MOV.U32 R28, RZ, RZ, 0x2f800000 ;  /* 0x2f800000ff1c7424 */ /* 0x001fe200078e00ff */
        /* <DEDUP_REMOVED lines=9> */
.L_x_13748:
[----:B0-----:R-:W-:Y:S01]  /*136b0*/  @!P2 PRMT R28, R37, 0x7632, R28 ;  /* 0x00007632251ca816 */ /* 0x001fe2000000001c */
        /* <DEDUP_REMOVED lines=21> */
.L_x_13754:
        /* <DEDUP_REMOVED lines=14> */
.L_x_13755:
        /* <DEDUP_REMOVED lines=45> */
.L_x_13753:
        /* <DEDUP_REMOVED lines=13> */
.L_x_13752:
        /* <DEDUP_REMOVED lines=21> */
.L_x_13758:
        /* <DEDUP_REMOVED lines=14> */
.L_x_13759:
        /* <DEDUP_REMOVED lines=45> */
.L_x_13757:
        /* <DEDUP_REMOVED lines=11> */
.L_x_13756:
        /* <DEDUP_REMOVED lines=22> */
.L_x_13762:
        /* <DEDUP_REMOVED lines=14> */
.L_x_13763:
        /* <DEDUP_REMOVED lines=45> */
.L_x_13761:
        /* <DEDUP_REMOVED lines=13> */
.L_x_13760:
        /* <DEDUP_REMOVED lines=21> */
.L_x_13766:
        /* <DEDUP_REMOVED lines=14> */
.L_x_13767:
        /* <DEDUP_REMOVED lines=45> */
.L_x_13765:
        /* <DEDUP_REMOVED lines=10> */
[----:B------:R-:W-:-:S07]  /*14dc0*/  FFMA.FTZ R31, R31, R70, R32 ;  /* 0x000000461f1f7223 */ /* 0x000fce0000010020 */
.L_x_13764:
        /* <DEDUP_REMOVED lines=22> */
.L_x_13770:
        /* <DEDUP_REMOVED lines=14> */
.L_x_13771:
        /* <DEDUP_REMOVED lines=44> */
.L_x_13769:
        /* <DEDUP_REMOVED lines=13> */
.L_x_13768:
[----:B------:R-:W-:Y:S02]  /*153a0*/  F2FP.BF16.F32.PACK_AB R165, RZ, R32 ;  /* 0x00000020ffa5723e */ /* 0x000fe400000010ff */
[----:B------:R-:W-:Y:S02]  /*153b0*/  PRMT R152, R152, 0x5410, R155 ;  /* 0x0000541098987816 */ /* 0x000fe4000000009b */
[----:B------:R-:W-:Y:S02]  /*153c0*/  PRMT R154, R154, 0x5410, R172 ;  /* 0x000054109a9a7816 */ /* 0x000fe400000000ac */
[----:B------:R-:W-:Y:S02]  /*153d0*/  PRMT R153, R153, 0x5410, R163 ;  /* 0x0000541099997816 */ /* 0x000fe400000000a3 */
[----:B------:R-:W-:Y:S01]  /*153e0*/  PRMT R155, R173, 0x5410, R165 ;  /* 0x00005410ad9b7816 */ /* 0x000fe200000000a5 */
[----:B------:R-:W-:Y:S06]  /*153f0*/  BRA `(.L_x_13772) ;  /* 0x0000002800f07947 */ /* 0x000fec0003800000 */
.L_x_13739:
[----:B------:R-:W-:Y:S01]  /*15400*/  IMAD.MOV.U32 R25, RZ, RZ, RZ ;  /* 0x000000ffff197224 */ /* 0x000fe200078e00ff */
[----:B------:R-:W-:Y:S01]  /*15410*/  UMOV UR5, UR4 ;  /* 0x0000000400057c82 */ /* 0x000fe20008000000 */
[----:B------:R-:W-:Y:S01]  /*15420*/  IMAD.MOV.U32 R164, RZ, RZ, R26 ;  /* 0x000000ffffa47224 */ /* 0x000fe200078e001a */
        /* <DEDUP_REMOVED lines=17> */
.L_x_13775:
        /* <DEDUP_REMOVED lines=14> */
.L_x_13776:
[----:B0-----:R-:W-:Y:S01]  /*15620*/  IMAD.WIDE.U32 R30, R0, -0x326172a9, RZ ;  /* 0xcd9e8d57001e7825 */ /* 0x001fe200078e00ff */
[----:B------:R-:W-:Y:S01]  /*15630*/  LOP3.LUT R28, R2, UR5, R25, 0x96, !PT ;  /* 0x00000005021c7c12 */ /* 0x000fe2000f8e9619 */
[----:B------:R-:W-:Y:S02]  /*15640*/  UMOV UR5, URZ ;  /* 0x000000ff00057c82 */ /* 0x000fe40008000000 */
[----:B------:R-:W-:Y:S02]  /*15650*/  IMAD.U32 R3, RZ, RZ, UR20 ;  /* 0x00000014ff037e24 */ /* 0x000fe4000f8e00ff */
[----:B------:R-:W-:-:S03]  /*15660*/  IMAD.WIDE.U32 R28, R28, -0x326172a9, RZ ;  /* 0xcd9e8d571c1c7825 */ /* 0x000fc600078e00ff */
[----:B-1----:R-:W-:Y:S02]  /*15670*/  LOP3.LUT R152, R31, UR23, R3, 0x96, !PT ;  /* 0x000000171f987c12 */ /* 0x002fe4000f8e9603 */
[----:B------:R-:W-:Y:S02]  /*15680*/  MOV R3, UR33 ;  /* 0x0000002100037c02 */ /* 0x000fe40008000f00 */
[----:B------:R-:W-:Y:S01]  /*15690*/  LOP3.LUT R30, R30, UR35, R29, 0x96, !PT ;  /* 0x000000231e1e7c12 */ /* 0x000fe2000f8e961d */
        /* <DEDUP_REMOVED lines=37> */
.L_x_13774:
        /* <DEDUP_REMOVED lines=10> */
.L_x_13773:
[----:B------:R-:W-:Y:S01]  /*15990*/  HFMA2 R26, -RZ, RZ, 0, 0 ;  /* 0x00000000ff1a7431 */ /* 0x000fe200000001ff */
[----:B-1----:R-:W-:Y:S01]  /*159a0*/  F2FP.BF16.F32.PACK_AB R152, RZ, R25 ;  /* 0x00000019ff98723e */ /* 0x002fe200000010ff */
        /* <DEDUP_REMOVED lines=15> */
.L_x_13779:
        /* <DEDUP_REMOVED lines=14> */
.L_x_13780:
        /* <DEDUP_REMOVED lines=45> */
.L_x_13778:
        /* <DEDUP_REMOVED lines=11> */
.L_x_13777:
        /* <DEDUP_REMOVED lines=17> */
.L_x_13783:
        /* <DEDUP_REMOVED lines=14> */
.L_x_13784:
[----:B0-----:R-:W-:Y:S01]  /*160f0*/  IMAD.WIDE.U32 R30, R0, -0x326172a9, RZ ;  /* 0xcd9e8d57001e7825 */ /* 0x001fe200078e00ff */
        /* <DEDUP_REMOVED lines=44> */
.L_x_13782:
        /* <DEDUP_REMOVED lines=10> */
.L_x_13781:
        /* <DEDUP_REMOVED lines=17> */
.L_x_13787:
        /* <DEDUP_REMOVED lines=14> */
.L_x_13788:
        /* <DEDUP_REMOVED lines=45> */
.L_x_13786:
        /* <DEDUP_REMOVED lines=11> */
.L_x_13785:
        /* <DEDUP_REMOVED lines=17> */
.L_x_13791:
        /* <DEDUP_REMOVED lines=14> */
.L_x_13792:
        /* <DEDUP_REMOVED lines=45> */
.L_x_13790:
        /* <DEDUP_REMOVED lines=10> */
.L_x_13789:
        /* <DEDUP_REMOVED lines=17> */
.L_x_13795:
        /* <DEDUP_REMOVED lines=14> */
.L_x_13796:
        /* <DEDUP_REMOVED lines=45> */
.L_x_13794:
        /* <DEDUP_REMOVED lines=11> */
.L_x_13793:
        /* <DEDUP_REMOVED lines=17> */
.L_x_13799:
        /* <DEDUP_REMOVED lines=14> */
.L_x_13800:
        /* <DEDUP_REMOVED lines=45> */
.L_x_13798:
[----:B------:R-:W-:Y:S01]  /*17960*/  I2FP.F32.U32 R31, R31 ;  /* 0x0000001f001f7245 */ /* 0x000fe20000201000 */
[----:B------:R-:W-:Y:S02]  /*17970*/  IMAD.MOV.U32 R32, RZ, RZ, 0x2f800000 ;  /* 0x2f800000ff207424 */ /* 0x000fe400078e00ff */
[----:B-----5:R-:W-:Y:S02]  /*17980*/  IMAD.U32 R33, R43, 0x10000, RZ ;  /* 0x000100002b217824 */ /* 0x020fe400078e00ff */
[----:B------:R-:W-:Y:S02]  /*17990*/  FFMA.FTZ R31, R31, R32, 1.1641532182693481445e-10 ;  /* 0x2f0000001f1f7423 */ /* 0x000fe40000010020 */
[----:B------:R-:W-:-:S03]  /*179a0*/  FMUL.FTZ R33, R33, UR15 ;  /* 0x0000000f21217c20 */ /* 0x000fc60008410000 */
[----:B------:R-:W-:Y:S01]  /*179b0*/  FSETP.GTU.FTZ.AND P2, PT, R31, UR46, PT ;  /* 0x0000002e1f007c0b */ /* 0x000fe2000bf5c000 */
[----:B------:R-:W-:-:S05]  /*179c0*/  FMUL.FTZ R33, R33, UR14 ;  /* 0x0000000e21217c20 */ /* 0x000fca0008410000 */
[----:B------:R-:W-:Y:S02]  /*179d0*/  FSEL R31, R33, RZ, !P2 ;  /* 0x000000ff211f7208 */ /* 0x000fe40005000000 */
[----:B------:R-:W-:-:S03]  /*179e0*/  SEL R33, RZ, 0x1, P2 ;  /* 0x00000001ff217807 */ /* 0x000fc60001000000 */
[----:B------:R-:W-:-:S07]  /*179f0*/  FMUL.FTZ R31, R31, R70 ;  /* 0x000000461f1f7220 */ /* 0x000fce0000410000 */
.L_x_13797:
        /* <DEDUP_REMOVED lines=17> */
.L_x_13803:
        /* <DEDUP_REMOVED lines=14> */
.L_x_13804:
        /* <DEDUP_REMOVED lines=45> */
.L_x_13802:
        /* <DEDUP_REMOVED lines=11> */
.L_x_13801:
[----:B------:R-:W-:Y:S02]  /*17f70*/  F2FP.BF16.F32.PACK_AB R166, RZ, R32 ;  /* 0x00000020ffa6723e */ /* 0x000fe400000010ff */
[----:B------:R-:W-:Y:S02]  /*17f80*/  PRMT R152, R152, 0x5410, R155 ;  /* 0x0000541098987816 */ /* 0x000fe4000000009b */
[----:B------:R-:W-:Y:S02]  /*17f90*/  PRMT R154, R154, 0x5410, R165 ;  /* 0x000054109a9a7816 */ /* 0x000fe400000000a5 */
[----:B------:R-:W-:Y:S02]  /*17fa0*/  PRMT R153, R153, 0x5410, R163 ;  /* 0x0000541099997816 */ /* 0x000fe400000000a3 */
[----:B------:R-:W-:-:S07]  /*17fb0*/  PRMT R155, R174, 0x5410, R166 ;  /* 0x00005410ae9b7816 */ /* 0x000fce00000000a6 */
.L_x_13772:
[----:B------:R-:W0:Y:S01]  /*17fc0*/  @P0 LDC.64 R166, c[0x0][0x3a0] ;  /* 0x0000e800ffa60b82 */ /* 0x000e220000000a00 */
[----:B------:R-:W1:Y:S01]  /*17fd0*/  @UP0 LDCU.64 UR50, c[0x0][0x390] ;  /* 0x00007200ff3207ac */ /* 0x000e620008000a00 */
[C---:B------:R-:W-:Y:S01]  /*17fe0*/  VIADD R168, R180.reuse, 0x180 ;  /* 0x00000180b4a87836 */ /* 0x040fe20000000000 */
[----:B------:R-:W-:Y:S01]  /*17ff0*/  @P0 IADD3 R165, PT, PT, R180, 0x200, RZ ;  /* 0x00000200b4a50810 */ /* 0x000fe20007ffe0ff */
[----:B------:R-:W-:Y:S02]  /*18000*/  IMAD.MOV.U32 R169, RZ, RZ, 0x10 ;  /* 0x00000010ffa97424 */ /* 0x000fe400078e00ff */
[----:B------:R-:W-:Y:S02]  /*18010*/  @P1 VIADD R163, R181, 0x200 ;  /* 0x00000200b5a31836 */ /* 0x000fe40000000000 */
[----:B------:R-:W-:-:S04]  /*18020*/  IMAD.WIDE.U32 R168, R168, R169, UR16 ;  /* 0x00000010a8a87e25 */ /* 0x000fc8000f8e00a9 */
[----:B------:R-:W-:Y:S01]  /*18030*/  IMAD.MOV.U32 R170, RZ, RZ, 0x10 ;  /* 0x00000010ffaa7424 */ /* 0x000fe200078e00ff */
[----:B------:R0:W-:Y:S02]  /*18040*/  STG.E.128 desc[UR18][R168.64], R152 ;  /* 0x00000098a8007986 */ /* 0x0001e4000c101d12 */
[----:B0-----:R-:W-:-:S04]  /*18050*/  @P0 IMAD.WIDE.U32 R152, R165, 0x10, R166 ;  /* 0x00000010a5980825 */ /* 0x001fc800078e00a6 */
[----:B-1----:R-:W-:Y:S01]  /*18060*/  @P1 IMAD.WIDE.U32 R154, R163, R170, UR50 ;  /* 0x00000032a39a1e25 */ /* 0x002fe2000f8e00aa */
[----:B------:R-:W-:Y:S06]  /*18070*/  BRA.U !UP0, `(.L_x_13805) ;  /* 0x0000000108547547 */ /* 0x000fec000b800000 */
[----:B------:R-:W-:Y:S01]  /*18080*/  SHF.L.U32 R165, R33, 0x10, RZ ;  /* 0x0000001021a57819 */ /* 0x000fe200000006ff */
[----:B------:R-:W0:Y:S01]  /*18090*/  LDC.64 R172, c[0x0][0x3b0] ;  /* 0x0000ec00ffac7b82 */ /* 0x000e220000000a00 */
        /* <DEDUP_REMOVED lines=19> */
.L_x_13805:
[----:B-----5:R1:W5:Y:S04]  /*181d0*/  @P1 LDG.E.128 R40, desc[UR18][R154.64] ;  /* 0x000000129a281981 */ /* 0x020368000c1e1d00 */
[----:B------:R1:W5:Y:S01]  /*181e0*/  @P0 LDG.E.128 R36, desc[UR18][R152.64] ;  /* 0x0000001298240981 */ /* 0x000362000c1e1d00 */
[----:B------:R-:W-:Y:S05]  /*181f0*/  @!P0 BRA `(.L_x_13806) ;  /* 0x0000002c00a88947 */ /* 0x000fea0003800000 */
[----:B------:R-:W-:-:S06]  /*18200*/  UISETP.GT.AND UP2, UPT, UR42, URZ, UPT ;  /* 0x000000ff2a00728c */ /* 0x000fcc000bf44270 */
[----:B------:R-:W-:-:S05]  /*18210*/  PLOP3.LUT P2, PT, PT, PT, UP2, 0x80, 0x8 ;  /* 0x000000000008781c */ /* 0x000fca0003f4f028 */
[----:B------:R-:W-:-:S08]  /*18220*/  @!UP2 UMOV UR5, UR4 ;  /* 0x000000040005ac82 */ /* 0x000fd00008000000 */
[----:B-----5:R-:W-:Y:S01]  /*18230*/  @!P2 IMAD.U32 R163, R36, 0x10000, RZ ;  /* 0x0001000024a3a824 */ /* 0x020fe200078e00ff */
[----:B-1----:R-:W-:Y:S01]  /*18240*/  @!P2 MOV R153, R164 ;  /* 0x000000a40099a202 */ /* 0x002fe20000000f00 */
        /* <DEDUP_REMOVED lines=17> */
.L_x_13809:
        /* <DEDUP_REMOVED lines=14> */
.L_x_13810:
[----:B------:R-:W-:Y:S01]  /*18440*/  IMAD.WIDE.U32 R154, R0, -0x326172a9, RZ ;  /* 0xcd9e8d57009a7825 */ /* 0x000fe200078e00ff */
[----:B------:R-:W-:Y:S02]  /*18450*/  MOV R3, UR20 ;  /* 0x0000001400037c02 */ /* 0x000fe40008000f00 */
[----:B------:R-:W-:Y:S01]  /*18460*/  LOP3.LUT R152, R2, UR5, R153, 0x96, !PT ;  /* 0x0000000502987c12 */ /* 0x000fe2000f8e9699 */
[----:B------:R-:W-:Y:S01]  /*18470*/  UMOV UR5, URZ ;  /* 0x000000ff00057c82 */ /* 0x000fe20008000000 */
[----:B0-----:R-:W-:Y:S01]  /*18480*/  LOP3.LUT R166, R155, UR23, R3, 0x96, !PT ;  /* 0x000000179ba67c12 */ /* 0x001fe2000f8e9603 */
        /* <DEDUP_REMOVED lines=40> */
.L_x_13808:
        /* <DEDUP_REMOVED lines=11> */
.L_x_13807:
        /* <DEDUP_REMOVED lines=22> */
.L_x_13813:
        /* <DEDUP_REMOVED lines=14> */
.L_x_13814:
        /* <DEDUP_REMOVED lines=44> */
.L_x_13812:
        /* <DEDUP_REMOVED lines=13> */
.L_x_13811:
        /* <DEDUP_REMOVED lines=21> */
.L_x_13817:
        /* <DEDUP_REMOVED lines=14> */
.L_x_13818:
        /* <DEDUP_REMOVED lines=45> */
.L_x_13816:
        /* <DEDUP_REMOVED lines=11> */
.L_x_13815:
[----:B0-----:R-:W-:Y:S01]  /*19340*/  @!P2 PRMT R166, R37, 0x7632, R166 ;  /* 0x0000763225a6a816 */ /* 0x001fe200000000a6 */
        /* <DEDUP_REMOVED lines=21> */
.L_x_13821:
        /* <DEDUP_REMOVED lines=14> */
.L_x_13822:
[----:B------:R-:W-:Y:S01]  /*19580*/  IMAD.WIDE.U32 R168, R0, -0x326172a9, RZ ;  /* 0xcd9e8d5700a87825 */ /* 0x000fe200078e00ff */
[----:B------:R-:W-:Y:S02]  /*19590*/  LOP3.LUT R166, R2, UR5, R171, 0x96, !PT ;  /* 0x0000000502a67c12 */ /* 0x000fe4000f8e96ab */
[----:B------:R-:W-:Y:S01]  /*195a0*/  MOV R6, R174 ;  /* 0x000000ae00067202 */ /* 0x000fe20000000f00 */
        /* <DEDUP_REMOVED lines=42> */
.L_x_13820:
        /* <DEDUP_REMOVED lines=13> */
.L_x_13819:
        /* <DEDUP_REMOVED lines=21> */
.L_x_13825:
        /* <DEDUP_REMOVED lines=14> */
.L_x_13826:
        /* <DEDUP_REMOVED lines=45> */
.L_x_13824:
        /* <DEDUP_REMOVED lines=11> */
.L_x_13823:
        /* <DEDUP_REMOVED lines=22> */
.L_x_13829:
        /* <DEDUP_REMOVED lines=14> */
.L_x_13830:
[----:B------:R-:W-:Y:S01]  /*1a110*/  LOP3.LUT R174, R2, UR5, R169, 0x96, !PT ;  /* 0x0000000502ae7c12 */ /* 0x000fe2000f8e96a9 */
[----:B------:R-:W-:Y:S01]  /*1a120*/  IMAD.WIDE.U32 R168, R0, -0x326172a9, RZ ;  /* 0xcd9e8d5700a87825 */ /* 0x000fe200078e00ff */
[----:B------:R-:W-:-:S03]  /*1a130*/  MOV R8, R176 ;  /* 0x000000b000087202 */ /* 0x000fc60000000f00 */
[----:B------:R-:W-:Y:S02]  /*1a140*/  IMAD.U32 R173, RZ, RZ, UR20 ;  /* 0x00000014ffad7e24 */ /* 0x000fe4000f8e00ff */
[----:B------:R-:W-:-:S03]  /*1a150*/  IMAD.WIDE.U32 R174, R174, -0x326172a9, RZ ;  /* 0xcd9e8d57aeae7825 */ /* 0x000fc600078e00ff */
[----:B------:R-:W-:Y:S02]  /*1a160*/  LOP3.LUT R169, R169, UR23, R173, 0x96, !PT ;  /* 0x00000017a9a97c12 */ /* 0x000fe4000f8e96ad */
[----:B------:R-:W-:Y:S02]  /*1a170*/  LOP3.LUT R172, R168, UR35, R175, 0x96, !PT ;  /* 0x00000023a8ac7c12 */ /* 0x000fe4000f8e96af */
[----:B------:R-:W-:Y:S01]  /*1a180*/  MOV R173, UR33 ;  /* 0x0000002100ad7c02 */ /* 0x000fe20008000f00 */
[----:B------:R-:W-:-:S05]  /*1a190*/  IMAD.WIDE.U32 R168, R169, -0x2daee0ad, RZ ;  /* 0xd2511f53a9a87825 */ /* 0x000fca00078e00ff */
[----:B------:R-:W-:Y:S01]  /*1a1a0*/  LOP3.LUT R169, R173, UR4, R169, 0x96, !PT ;  /* 0x00000004ada97c12 */ /* 0x000fe2000f8e96a9 */
[----:B------:R-:W-:Y:S01]  /*1a1b0*/  IMAD.WIDE.U32 R172, R172, -0x2daee0ad, RZ ;  /* 0xd2511f53acac7825 */ /* 0x000fe200078e00ff */
[----:B------:R-:W-:-:S04]  /*1a1c0*/  UMOV UR4, URZ ;  /* 0x000000ff00047c82 */ /* 0x000fc80008000000 */
        /* <DEDUP_REMOVED lines=33> */
.L_x_13828:
[----:B------:R-:W-:Y:S01]  /*1a3e0*/  PRMT R168, R42, 0x7632, R168 ;  /* 0x000076322aa87816 */ /* 0x000fe200000000a8 */
[----:B------:R-:W-:Y:S01]  /*1a3f0*/  IMAD.MOV.U32 R169, RZ, RZ, 0x2f800000 ;  /* 0x2f800000ffa97424 */ /* 0x000fe200078e00ff */
[----:B------:R-:W-:-:S03]  /*1a400*/  I2FP.F32.U32 R8, R8 ;  /* 0x0000000800087245 */ /* 0x000fc60000201000 */
[----:B------:R-:W-:Y:S02]  /*1a410*/  IMAD.U32 R168, R168, 0x10000, RZ ;  /* 0x00010000a8a87824 */ /* 0x000fe400078e00ff */
[----:B------:R-:W-:Y:S02]  /*1a420*/  FFMA.FTZ R8, R8, R169, 1.1641532182693481445e-10 ;  /* 0x2f00000008087423 */ /* 0x000fe400000100a9 */
[----:B------:R-:W-:-:S03]  /*1a430*/  FMUL.FTZ R168, R168, UR15 ;  /* 0x0000000fa8a87c20 */ /* 0x000fc60008410000 */
[----:B------:R-:W-:Y:S01]  /*1a440*/  FSETP.GTU.FTZ.AND P3, PT, R8, UR46, PT ;  /* 0x0000002e08007c0b */ /* 0x000fe2000bf7c000 */
[----:B------:R-:W-:Y:S01]  /*1a450*/  FMUL.FTZ R168, R168, UR14 ;  /* 0x0000000ea8a87c20 */ /* 0x000fe20008410000 */
[----:B------:R-:W-:-:S04]  /*1a460*/  PRMT R8, R38, 0x7632, R8 ;  /* 0x0000763226087816 */ /* 0x000fc80000000008 */
[----:B------:R-:W-:Y:S02]  /*1a470*/  SHF.L.U32 R169, R8, 0x10, RZ ;  /* 0x0000001008a97819 */ /* 0x000fe400000006ff */
[----:B------:R-:W-:Y:S02]  /*1a480*/  FSEL R168, R168, RZ, !P3 ;  /* 0x000000ffa8a87208 */ /* 0x000fe40005800000 */
[----:B------:R-:W-:-:S03]  /*1a490*/  SEL R8, RZ, 0x1, P3 ;  /* 0x00000001ff087807 */ /* 0x000fc60001800000 */
[----:B------:R-:W-:-:S07]  /*1a4a0*/  FFMA.FTZ R168, R168, R61, R169 ;  /* 0x0000003da8a87223 */ /* 0x000fce00000100a9 */
.L_x_13827:
        /* <DEDUP_REMOVED lines=21> */
.L_x_13833:
        /* <DEDUP_REMOVED lines=14> */
.L_x_13834:
[----:B------:R-:W-:Y:S01]  /*1a6e0*/  LOP3.LUT R172, R2, UR5, R33, 0x96, !PT ;  /* 0x0000000502ac7c12 */ /* 0x000fe2000f8e9621 */
[----:B------:R-:W-:Y:S01]  /*1a6f0*/  IMAD.WIDE.U32 R174, R0, -0x326172a9, RZ ;  /* 0xcd9e8d5700ae7825 */ /* 0x000fe200078e00ff */
[----:B------:R-:W-:-:S03]  /*1a700*/  UMOV UR5, URZ ;  /* 0x000000ff00057c82 */ /* 0x000fc60008000000 */
[----:B------:R-:W-:Y:S02]  /*1a710*/  IMAD.U32 R33, RZ, RZ, UR20 ;  /* 0x00000014ff217e24 */ /* 0x000fe4000f8e00ff */
[----:B------:R-:W-:-:S03]  /*1a720*/  IMAD.WIDE.U32 R172, R172, -0x326172a9, RZ ;  /* 0xcd9e8d57acac7825 */ /* 0x000fc600078e00ff */
[----:B------:R-:W-:Y:S02]  /*1a730*/  LOP3.LUT R178, R175, UR23, R33, 0x96, !PT ;  /* 0x00000017afb27c12 */ /* 0x000fe4000f8e9621 */
[----:B------:R-:W-:Y:S02]  /*1a740*/  LOP3.LUT R174, R174, UR35, R173, 0x96, !PT ;  /* 0x00000023aeae7c12 */ /* 0x000fe4000f8e96ad */
[----:B------:R-:W-:Y:S01]  /*1a750*/  MOV R33, UR33 ;  /* 0x0000002100217c02 */ /* 0x000fe20008000f00 */
        /* <DEDUP_REMOVED lines=37> */
.L_x_13832:
        /* <DEDUP_REMOVED lines=11> */
.L_x_13831:
        /* <DEDUP_REMOVED lines=22> */
.L_x_13837:
        /* <DEDUP_REMOVED lines=14> */
.L_x_13838:
[----:B------:R-:W-:Y:S01]  /*1aca0*/  LOP3.LUT R172, R2, UR5, R173, 0x96, !PT ;  /* 0x0000000502ac7c12 */ /* 0x000fe2000f8e96ad */
[----:B------:R-:W-:-:S04]  /*1acb0*/  IMAD.WIDE.U32 R174, R0, -0x326172a9, RZ ;  /* 0xcd9e8d5700ae7825 */ /* 0x000fc800078e00ff */
[----:B------:R-:W-:-:S05]  /*1acc0*/  IMAD.U32 R173, RZ, RZ, UR20 ;  /* 0x00000014ffad7e24 */ /* 0x000fca000f8e00ff */
[----:B------:R-:W-:Y:S01]  /*1acd0*/  LOP3.LUT R178, R175, UR23, R173, 0x96, !PT ;  /* 0x00000017afb27c12 */ /* 0x000fe2000f8e96ad */
[----:B------:R-:W-:-:S04]  /*1ace0*/  IMAD.WIDE.U32 R172, R172, -0x326172a9, RZ ;  /* 0xcd9e8d57acac7825 */ /* 0x000fc800078e00ff */
[----:B------:R-:W-:Y:S01]  /*1acf0*/  IMAD.WIDE.U32 R178, R178, -0x2daee0ad, RZ ;  /* 0xd2511f53b2b27825 */ /* 0x000fe200078e00ff */
[----:B------:R-:W-:Y:S02]  /*1ad00*/  LOP3.LUT R174, R174, UR35, R173, 0x96, !PT ;  /* 0x00000023aeae7c12 */ /* 0x000fe4000f8e96ad */
[----:B------:R-:W-:-:S03]  /*1ad10*/  MOV R173, UR33 ;  /* 0x0000002100ad7c02 */ /* 0x000fc60008000f00 */
[----:B------:R-:W-:Y:S01]  /*1ad20*/  IMAD.WIDE.U32 R174, R174, -0x2daee0ad, RZ ;  /* 0xd2511f53aeae7825 */ /* 0x000fe200078e00ff */
[----:B------:R-:W-:Y:S01]  /*1ad30*/  LOP3.LUT R179, R173, UR4, R179, 0x96, !PT ;  /* 0x00000004adb37c12 */ /* 0x000fe2000f8e96b3 */
[----:B------:R-:W-:-:S03]  /*1ad40*/  UMOV UR4, URZ ;  /* 0x000000ff00047c82 */ /* 0x000fc60008000000 */
        /* <DEDUP_REMOVED lines=34> */
.L_x_13836:
        /* <DEDUP_REMOVED lines=13> */
.L_x_13835:
[----:B------:R-:W-:Y:S02]  /*1b040*/  F2FP.BF16.F32.PACK_AB R172, RZ, R170 ;  /* 0x000000aaffac723e */ /* 0x000fe400000010ff */
[----:B------:R-:W-:Y:S02]  /*1b050*/  PRMT R152, R152, 0x5410, R155 ;  /* 0x0000541098987816 */ /* 0x000fe4000000009b */
[----:B------:R-:W-:Y:S02]  /*1b060*/  PRMT R154, R154, 0x5410, R176 ;  /* 0x000054109a9a7816 */ /* 0x000fe400000000b0 */
[----:B------:R-:W-:Y:S02]  /*1b070*/  PRMT R153, R153, 0x5410, R171 ;  /* 0x0000541099997816 */ /* 0x000fe400000000ab */
[----:B------:R-:W-:Y:S01]  /*1b080*/  PRMT R155, R177, 0x5410, R172 ;  /* 0x00005410b19b7816 */ /* 0x000fe200000000ac */
[----:B------:R-:W-:Y:S06]  /*1b090*/  BRA `(.L_x_13839) ;  /* 0x0000002800f07947 */ /* 0x000fec0003800000 */
.L_x_13806:
        /* <DEDUP_REMOVED lines=20> */
.L_x_13842:
[----:B------:R-:W-:Y:S01]  /*1b1e0*/  UIADD3 UR47, UPT, UPT, UR47, 0x1, URZ ;  /* 0x000000012f2f7890 */ /* 0x000fe2000fffe0ff */
[----:B-1----:R-:W-:-:S03]  /*1b1f0*/  MOV R153, UR21 ;  /* 0x0000001500997c02 */ /* 0x002fc60008000f00 */
        /* <DEDUP_REMOVED lines=12> */
.L_x_13843:
[----:B------:R-:W-:Y:S01]  /*1b2c0*/  IMAD.WIDE.U32 R154, R0, -0x326172a9, RZ ;  /* 0xcd9e8d57009a7825 */ /* 0x000fe200078e00ff */
[----:B------:R-:W-:Y:S01]  /*1b2d0*/  LOP3.LUT R152, R2, UR5, R153, 0x96, !PT ;  /* 0x0000000502987c12 */ /* 0x000fe2000f8e9699 */
[----:B------:R-:W-:Y:S02]  /*1b2e0*/  UMOV UR5, URZ ;  /* 0x000000ff00057c82 */ /* 0x000fe40008000000 */
[----:B------:R-:W-:Y:S02]  /*1b2f0*/  IMAD.U32 R3, RZ, RZ, UR20 ;  /* 0x00000014ff037e24 */ /* 0x000fe4000f8e00ff */
[----:B------:R-:W-:-:S03]  /*1b300*/  IMAD.WIDE.U32 R152, R152, -0x326172a9, RZ ;  /* 0xcd9e8d5798987825 */ /* 0x000fc600078e00ff */
[----:B0-----:R-:W-:Y:S02]  /*1b310*/  LOP3.LUT R166, R155, UR23, R3, 0x96, !PT ;  /* 0x000000179ba67c12 */ /* 0x001fe4000f8e9603 */
        /* <DEDUP_REMOVED lines=39> */
.L_x_13841:
[----:B------:R-:W-:Y:S01]  /*1b590*/  I2FP.F32.U32 R3, R3 ;  /* 0x0000000300037245 */ /* 0x000fe20000201000 */
[----:B-1----:R-:W-:Y:S02]  /*1b5a0*/  IMAD.MOV.U32 R152, RZ, RZ, 0x2f800000 ;  /* 0x2f800000ff987424 */ /* 0x002fe400078e00ff */
        /* <DEDUP_REMOVED lines=8> */
.L_x_13840:
        /* <DEDUP_REMOVED lines=17> */
.L_x_13846:
        /* <DEDUP_REMOVED lines=14> */
.L_x_13847:
[----:B------:R-:W-:Y:S01]  /*1b820*/  IMAD.WIDE.U32 R164, R0, -0x326172a9, RZ ;  /* 0xcd9e8d5700a47825 */ /* 0x000fe200078e00ff */
[----:B------:R-:W-:Y:S02]  /*1b830*/  MOV R153, UR20 ;  /* 0x0000001400997c02 */ /* 0x000fe40008000f00 */
[----:B------:R-:W-:Y:S01]  /*1b840*/  LOP3.LUT R154, R2, UR5, R155, 0x96, !PT ;  /* 0x00000005029a7c12 */ /* 0x000fe2000f8e969b */
[----:B------:R-:W-:Y:S01]  /*1b850*/  IMAD.MOV.U32 R4, RZ, RZ, R178 ;  /* 0x000000ffff047224 */ /* 0x000fe200078e00b2 */
[----:B0-----:R-:W-:Y:S01]  /*1b860*/  LOP3.LUT R166, R165, UR23, R153, 0x96, !PT ;  /* 0x00000017a5a67c12 */ /* 0x001fe2000f8e9699 */
        /* <DEDUP_REMOVED lines=40> */
.L_x_13845:
        /* <DEDUP_REMOVED lines=11> */
.L_x_13844:
        /* <DEDUP_REMOVED lines=17> */
.L_x_13850:
        /* <DEDUP_REMOVED lines=12> */
[----:B------:R-:W-:-:S05]  /*1bd70*/  @P2 IADD3 R5, PT, PT, R2, RZ, RZ ;  /* 0x000000ff02052210 */ /* 0x000fca0007ffe0ff */
[----:B------:R-:W-:-:S07]  /*1bd80*/  @!P3 IMAD.MOV.U32 R2, RZ, RZ, R5 ;  /* 0x000000ffff02b224 */ /* 0x000fce00078e0005 */
.L_x_13851:
        /* <DEDUP_REMOVED lines=45> */
.L_x_13849:
        /* <DEDUP_REMOVED lines=10> */
.L_x_13848:
        /* <DEDUP_REMOVED lines=17> */
.L_x_13854:
        /* <DEDUP_REMOVED lines=14> */
.L_x_13855:
        /* <DEDUP_REMOVED lines=45> */
.L_x_13853:
        /* <DEDUP_REMOVED lines=11> */
.L_x_13852:
        /* <DEDUP_REMOVED lines=17> */
.L_x_13858:
        /* <DEDUP_REMOVED lines=14> */
.L_x_13859:
        /* <DEDUP_REMOVED lines=45> */
.L_x_13857:
        /* <DEDUP_REMOVED lines=10> */
.L_x_13856:
        /* <DEDUP_REMOVED lines=17> */
.L_x_13862:
        /* <DEDUP_REMOVED lines=14> */
.L_x_13863:
[----:B------:R-:W-:Y:S01]  /*1cdc0*/  LOP3.LUT R174, R2, UR5, R169, 0x96, !PT ;  /* 0x0000000502ae7c12 */ /* 0x000fe2000f8e96a9 */
[----:B------:R-:W-:Y:S01]  /*1cdd0*/  IMAD.WIDE.U32 R168, R0, -0x326172a9, RZ ;  /* 0xcd9e8d5700a87825 */ /* 0x000fe200078e00ff */
[----:B------:R-:W-:-:S03]  /*1cde0*/  MOV R173, UR20 ;  /* 0x0000001400ad7c02 */ /* 0x000fc60008000f00 */
[----:B------:R-:W-:Y:S01]  /*1cdf0*/  IMAD.WIDE.U32 R174, R174, -0x326172a9, RZ ;  /* 0xcd9e8d57aeae7825 */ /* 0x000fe200078e00ff */
[----:B------:R-:W-:-:S03]  /*1ce00*/  LOP3.LUT R169, R169, UR23, R173, 0x96, !PT ;  /* 0x00000017a9a97c12 */ /* 0x000fc6000f8e96ad */
[----:B------:R-:W-:Y:S01]  /*1ce10*/  IMAD.U32 R173, RZ, RZ, UR33 ;  /* 0x00000021ffad7e24 */ /* 0x000fe2000f8e00ff */
[----:B------:R-:W-:Y:S01]  /*1ce20*/  LOP3.LUT R172, R168, UR35, R175, 0x96, !PT ;  /* 0x00000023a8ac7c12 */ /* 0x000fe2000f8e96af */
[----:B------:R-:W-:-:S04]  /*1ce30*/  IMAD.WIDE.U32 R168, R169, -0x2daee0ad, RZ ;  /* 0xd2511f53a9a87825 */ /* 0x000fc800078e00ff */
[----:B------:R-:W-:Y:S01]  /*1ce40*/  IMAD.MOV.U32 R8, RZ, RZ, R178 ;  /* 0x000000ffff087224 */ /* 0x000fe200078e00b2 */
        /* <DEDUP_REMOVED lines=34> */
[----:B------:R-:W-:Y:S02]  /*1d070*/  LOP3.LUT R190, R172, UR29, R169, 0x96, !PT ;  /* 0x0000001dacbe7c12 */ /* 0x000fe4000f8e96a9 */
[----:B------:R-:W-:-:S07]  /*1d080*/  MOV R178, R168 ;  /* 0x000000a800b27202 */ /* 0x000fce0000000f00 */
.L_x_13861:
        /* <DEDUP_REMOVED lines=11> */
.L_x_13860:
        /* <DEDUP_REMOVED lines=17> */
.L_x_13866:
        /* <DEDUP_REMOVED lines=14> */
.L_x_13867:
[----:B------:R-:W-:Y:S01]  /*1d330*/  LOP3.LUT R172, R2, UR5, R33, 0x96, !PT ;  /* 0x0000000502ac7c12 */ /* 0x000fe2000f8e9621 */
[----:B------:R-:W-:Y:S01]  /*1d340*/  IMAD.WIDE.U32 R174, R0, -0x326172a9, RZ ;  /* 0xcd9e8d5700ae7825 */ /* 0x000fe200078e00ff */
[----:B------:R-:W-:Y:S01]  /*1d350*/  MOV R33, UR20 ;  /* 0x0000001400217c02 */ /* 0x000fe20008000f00 */
[----:B------:R-:W-:Y:S02]  /*1d360*/  UMOV UR5, URZ ;  /* 0x000000ff00057c82 */ /* 0x000fe40008000000 */
[----:B------:R-:W-:Y:S01]  /*1d370*/  IMAD.WIDE.U32 R172, R172, -0x326172a9, RZ ;  /* 0xcd9e8d57acac7825 */ /* 0x000fe200078e00ff */
[----:B------:R-:W-:-:S03]  /*1d380*/  LOP3.LUT R176, R175, UR23, R33, 0x96, !PT ;  /* 0x00000017afb07c12 */ /* 0x000fc6000f8e9621 */
[----:B------:R-:W-:Y:S01]  /*1d390*/  IMAD.U32 R33, RZ, RZ, UR33 ;  /* 0x00000021ff217e24 */ /* 0x000fe2000f8e00ff */
        /* <DEDUP_REMOVED lines=38> */
.L_x_13865:
        /* <DEDUP_REMOVED lines=10> */
.L_x_13864:
        /* <DEDUP_REMOVED lines=17> */
.L_x_13870:
        /* <DEDUP_REMOVED lines=14> */
.L_x_13871:
[----:B------:R-:W-:Y:S01]  /*1d890*/  LOP3.LUT R172, R2, UR5, R173, 0x96, !PT ;  /* 0x0000000502ac7c12 */ /* 0x000fe2000f8e96ad */
[----:B------:R-:W-:Y:S01]  /*1d8a0*/  IMAD.WIDE.U32 R174, R0, -0x326172a9, RZ ;  /* 0xcd9e8d5700ae7825 */ /* 0x000fe200078e00ff */
[----:B------:R-:W-:-:S04]  /*1d8b0*/  MOV R173, UR20 ;  /* 0x0000001400ad7c02 */ /* 0x000fc80008000f00 */
[----:B------:R-:W-:Y:S01]  /*1d8c0*/  LOP3.LUT R176, R175, UR23, R173, 0x96, !PT ;  /* 0x00000017afb07c12 */ /* 0x000fe2000f8e96ad */
[----:B------:R-:W-:-:S04]  /*1d8d0*/  IMAD.WIDE.U32 R172, R172, -0x326172a9, RZ ;  /* 0xcd9e8d57acac7825 */ /* 0x000fc800078e00ff */
[----:B------:R-:W-:Y:S01]  /*1d8e0*/  IMAD.WIDE.U32 R176, R176, -0x2daee0ad, RZ ;  /* 0xd2511f53b0b07825 */ /* 0x000fe200078e00ff */
[----:B------:R-:W-:-:S03]  /*1d8f0*/  LOP3.LUT R174, R174, UR35, R173, 0x96, !PT ;  /* 0x00000023aeae7c12 */ /* 0x000fc6000f8e96ad */
[----:B------:R-:W-:Y:S02]  /*1d900*/  IMAD.U32 R173, RZ, RZ, UR33 ;  /* 0x00000021ffad7e24 */ /* 0x000fe4000f8e00ff */
[----:B------:R-:W-:-:S03]  /*1d910*/  IMAD.WIDE.U32 R174, R174, -0x2daee0ad, RZ ;  /* 0xd2511f53aeae7825 */ /* 0x000fc600078e00ff */
[----:B------:R-:W-:Y:S01]  /*1d920*/  LOP3.LUT R177, R173, UR4, R177, 0x96, !PT ;  /* 0x00000004adb17c12 */ /* 0x000fe2000f8e96b1 */
[----:B------:R-:W-:Y:S01]  /*1d930*/  UMOV UR4, URZ ;  /* 0x000000ff00047c82 */ /* 0x000fe20008000000 */
[----:B------:R-:W-:-:S03]  /*1d940*/  LOP3.LUT R173, R176, UR40, R175, 0x96, !PT ;  /* 0x00000028b0ad7c12 */ /* 0x000fc6000f8e96af */
        /* <DEDUP_REMOVED lines=33> */
.L_x_13869:
        /* <DEDUP_REMOVED lines=11> */
.L_x_13868:
[----:B------:R-:W-:Y:S02]  /*1dc10*/  F2FP.BF16.F32.PACK_AB R172, RZ, R170 ;  /* 0x000000aaffac723e */ /* 0x000fe400000010ff */
[----:B------:R-:W-:Y:S02]  /*1dc20*/  PRMT R152, R152, 0x5410, R155 ;  /* 0x0000541098987816 */ /* 0x000fe4000000009b */
[----:B------:R-:W-:Y:S02]  /*1dc30*/  PRMT R154, R154, 0x5410, R179 ;  /* 0x000054109a9a7816 */ /* 0x000fe400000000b3 */
[----:B------:R-:W-:Y:S02]  /*1dc40*/  PRMT R153, R153, 0x5410, R171 ;  /* 0x0000541099997816 */ /* 0x000fe400000000ab */
[----:B------:R-:W-:-:S07]  /*1dc50*/  PRMT R155, R182, 0x5410, R172 ;  /* 0x00005410b69b7816 */ /* 0x000fce00000000ac */
.L_x_13839:
[----:B------:R-:W-:Y:S02]  /*1dc60*/  HFMA2 R173, -RZ, RZ, 0, 9.5367431640625e-07 ;  /* 0x00000010ffad7431 */ /* 0x000fe400000001ff */
[C---:B------:R-:W-:Y:S01]  /*1dc70*/  VIADD R172, R180.reuse, 0x200 ;  /* 0x00000200b4ac7836 */ /* 0x040fe20000000000 */
[----:B------:R-:W0:Y:S01]  /*1dc80*/  @UP0 LDCU.64 UR50, c[0x0][0x390] ;  /* 0x00007200ff3207ac */ /* 0x000e220008000a00 */
[----:B------:R-:W-:Y:S01]  /*1dc90*/  @P1 IADD3 R171, PT, PT, R181, 0x280, RZ ;  /* 0x00000280b5ab1810 */ /* 0x000fe20007ffe0ff */
[----:B------:R-:W-:Y:S02]  /*1dca0*/  @P0 VIADD R175, R180, 0x280 ;  /* 0x00000280b4af0836 */ /* 0x000fe40000000000 */
[----:B------:R-:W-:-:S04]  /*1dcb0*/  IMAD.WIDE.U32 R172, R172, R173, UR16 ;  /* 0x00000010acac7e25 */ /* 0x000fc8000f8e00ad */
[----:B------:R-:W-:Y:S01]  /*1dcc0*/  IMAD.MOV.U32 R174, RZ, RZ, 0x10 ;  /* 0x00000010ffae7424 */ /* 0x000fe200078e00ff */
[----:B------:R1:W-:Y:S02]  /*1dcd0*/  STG.E.128 desc[UR18][R172.64], R152 ;  /* 0x00000098ac007986 */ /* 0x0003e4000c101d12 */
[----:B-1----:R-:W1:Y:S01]  /*1dce0*/  @P0 LDC.64 R152, c[0x0][0x3a0] ;  /* 0x0000e800ff980b82 */ /* 0x002e620000000a00 */
[----:B0-----:R-:W-:-:S04]  /*1dcf0*/  @P1 IMAD.WIDE.U32 R154, R171, R174, UR50 ;  /* 0x00000032ab9a1e25 */ /* 0x001fc8000f8e00ae */
[----:B-1----:R-:W-:Y:S01]  /*1dd00*/  @P0 IMAD.WIDE.U32 R152, R175, 0x10, R152 ;  /* 0x00000010af980825 */ /* 0x002fe200078e0098 */
[----:B------:R-:W-:Y:S06]  /*1dd10*/  BRA.U !UP0, `(.L_x_13872) ;  /* 0x0000000108547547 */ /* 0x000fec000b800000 */
[----:B------:R-:W-:Y:S01]  /*1dd20*/  SHF.L.U32 R171, R33, 0x10, RZ ;  /* 0x0000001021ab7819 */ /* 0x000fe200000006ff */
[----:B------:R-:W0:Y:S01]  /*1dd30*/  LDC.64 R182, c[0x0][0x3b0] ;  /* 0x0000ec00ffb67b82 */ /* 0x000e220000000a00 */
[----:B------:R-:W-:Y:S02]  /*1dd40*/  LOP3.LUT R173, R6, 0xff, RZ, 0xc0, !PT ;  /* 0x000000ff06ad7812 */ /* 0x000fe400078ec0ff */
[----:B------:R-:W-:Y:S02]  /*1dd50*/  LOP3.LUT R172, R171, 0xff0000, RZ, 0xc0, !PT ;  /* 0x00ff0000abac7812 */ /* 0x000fe400078ec0ff */
[----:B------:R-:W-:Y:S02]  /*1dd60*/  LOP3.LUT R171, R34, 0xffff, RZ, 0xc0, !PT ;  /* 0x0000ffff22ab7812 */ /* 0x000fe400078ec0ff */
[----:B------:R-:W-:Y:S02]  /*1dd70*/  LOP3.LUT R174, R5, 0xff, RZ, 0xc0, !PT ;  /* 0x000000ff05ae7812 */ /* 0x000fe400078ec0ff */
[----:B------:R-:W-:-:S02]  /*1dd80*/  PRMT R171, R172, 0x4210, R171 ;  /* 0x00004210acab7816 */ /* 0x000fc400000000ab */
[----:B------:R-:W-:Y:S01]  /*1dd90*/  PRMT R172, R8, 0x7104, RZ ;  /* 0x0000710408ac7816 */ /* 0x000fe200000000ff */
[----:B------:R-:W-:Y:S01]  /*1dda0*/  IMAD.WIDE.U32 R174, R174, 0x10000, RZ ;  /* 0x00010000aeae7825 */ /* 0x000fe200078e00ff */
[----:B------:R-:W-:Y:S02]  /*1ddb0*/  LOP3.LUT R176, R4, 0xff, RZ, 0xc0, !PT ;  /* 0x000000ff04b07812 */ /* 0x000fe400078ec0ff */
[----:B------:R-:W-:-:S03]  /*1ddc0*/  LOP3.LUT R172, R171, 0xff00, R172, 0xf8, !PT ;  /* 0x0000ff00abac7812 */ /* 0x000fc600078ef8ac */
[----:B------:R-:W-:Y:S01]  /*1ddd0*/  IMAD.WIDE.U32 R176, R176, 0x100, RZ ;  /* 0x00000100b0b07825 */ /* 0x000fe200078e00ff */
[----:B------:R-:W-:-:S03]  /*1dde0*/  LOP3.LUT R171, R172, 0xff, R7, 0xf8, !PT ;  /* 0x000000ffacab7812 */ /* 0x000fc600078ef807 */
[----:B------:R-:W-:-:S05]  /*1ddf0*/  IMAD.WIDE.U32 R172, R173, 0x1000000, RZ ;  /* 0x01000000adac7825 */ /* 0x000fca00078e00ff */
[----:B------:R-:W-:Y:S01]  /*1de00*/  LOP3.LUT R171, R175, R171, R173, 0xfe, !PT ;  /* 0x000000abafab7212 */ /* 0x000fe200078efead */
[----:B------:R-:W-:Y:S01]  /*1de10*/  VIADD R175, R181, 0x200 ;  /* 0x00000200b5af7836 */ /* 0x000fe20000000000 */
[----:B------:R-:W-:Y:S02]  /*1de20*/  LOP3.LUT R172, R176, R172, R174, 0xfe, !PT ;  /* 0x000000acb0ac7212 */ /* 0x000fe400078efeae */
[----:B------:R-:W-:Y:S01]  /*1de30*/  LOP3.LUT R173, R171, R177, RZ, 0xfc, !PT ;  /* 0x000000b1abad7212 */ /* 0x000fe200078efcff */
[----:B0-----:R-:W-:Y:S01]  /*1de40*/  IMAD.WIDE.U32 R174, R175, 0x8, R182 ;  /* 0x00000008afae7825 */ /* 0x001fe200078e00b6 */
[----:B------:R-:W-:-:S05]  /*1de50*/  LOP3.LUT R172, R172, 0xff, R3, 0xf8, !PT ;  /* 0x000000ffacac7812 */ /* 0x000fca00078ef803 */
[----:B------:R0:W-:Y:S02]  /*1de60*/  STG.E.64 desc[UR18][R174.64], R172 ;  /* 0x000000acae007986 */ /* 0x0001e4000c101b12 */
.L_x_13872:
[----:B-----5:R1:W5:Y:S04]  /*1de70*/  @P1 LDG.E.128 R40, desc[UR18][R154.64] ;  /* 0x000000129a281981 */ /* 0x020368000c1e1d00 */
[----:B------:R1:W5:Y:S01]  /*1de80*/  @P0 LDG.E.128 R36, desc[UR18][R152.64] ;  /* 0x0000001298240981 */ /* 0x000362000c1e1d00 */
[----:B------:R-:W-:Y:S05]  /*1de90*/  @!P0 BRA `(.L_x_13873) ;  /* 0x0000002c00a48947 */ /* 0x000fea0003800000 */
[----:B------:R-:W-:-:S06]  /*1dea0*/  UISETP.GT.AND UP2, UPT, UR42, URZ, UPT ;  /* 0x000000ff2a00728c */ /* 0x000fcc000bf44270 */
[----:B------:R-:W-:-:S05]  /*1deb0*/  PLOP3.LUT P2, PT, PT, PT, UP2, 0x80, 0x8 ;  /* 0x000000000008781c */ /* 0x000fca0003f4f028 */
[----:B------:R-:W-:-:S08]  /*1dec0*/  @!UP2 UMOV UR5, UR4 ;  /* 0x000000040005ac82 */ /* 0x000fd00008000000 */
[----:B-----5:R-:W-:Y:S01]  /*1ded0*/  @!P2 SHF.L.U32 R171, R36, 0x10, RZ ;  /* 0x0000001024aba819 */ /* 0x020fe200000006ff */
[----:B-1----:R-:W-:Y:S01]  /*1dee0*/  @!P2 IMAD.MOV.U32 R153, RZ, RZ, R178 ;  /* 0x000000ffff99a224 */ /* 0x002fe200078e00b2 */
        /* <DEDUP_REMOVED lines=12> */
[-C--:B------:R-:W-:Y:S01]  /*1dfb0*/  @!P3 MOV R153, R178.reuse ;  /* 0x000000b20099b202 */ /* 0x080fe20000000f00 */
[----:B------:R-:W-:Y:S01]  /*1dfc0*/  @!P3 IMAD.MOV.U32 R3, RZ, RZ, R190 ;  /* 0x000000ffff03b224 */ /* 0x000fe200078e00be */
[----:B------:R-:W-:Y:S01]  /*1dfd0*/  @P3 MOV R153, R178 ;  /* 0x000000b200993202 */ /* 0x000fe20000000f00 */
[----:B------:R-:W-:Y:S01]  /*1dfe0*/  @P3 IMAD.MOV.U32 R3, RZ, RZ, R194 ;  /* 0x000000ffff033224 */ /* 0x000fe200078e00c2 */
[----:B------:R-:W-:Y:S06]  /*1dff0*/  BRA `(.L_x_13875) ;  /* 0x0000000000ec7947 */ /* 0x000fec0003800000 */
.L_x_13876:
        /* <DEDUP_REMOVED lines=12> */
[----:B------:R-:W-:-:S05]  /*1e0c0*/  @P3 IMAD.MOV R152, RZ, RZ, R2 ;  /* 0x000000ffff983224 */ /* 0x000fca00078e0202 */
[----:B------:R-:W-:-:S07]  /*1e0d0*/  @!P4 MOV R2, R152 ;  /* 0x000000980002c202 */ /* 0x000fce0000000f00 */
.L_x_13877:
[----:B0-----:R-:W-:Y:S01]  /*1e0e0*/  LOP3.LUT R172, R2, UR5, R3, 0x96, !PT ;  /* 0x0000000502ac7c12 */ /* 0x001fe2000f8e9603 */
        /* <DEDUP_REMOVED lines=43> */
[----:B------:R-:W-:-:S07]  /*1e3a0*/  MOV R153, R152 ;  /* 0x0000009800997202 */ /* 0x000fce0000000f00 */
.L_x_13875:
        /* <DEDUP_REMOVED lines=10> */
[----:B------:R-:W-:-:S07]  /*1e450*/  FFMA.FTZ R171, R171, R56, R152 ;  /* 0x00000038abab7223 */ /* 0x000fce0000010098 */
.L_x_13874:
[----:B0-----:R-:W-:Y:S01]  /*1e460*/  @!P2 PRMT R172, R36, 0x7632, R172 ;  /* 0x0000763224aca816 */ /* 0x001fe200000000ac */
        /* <DEDUP_REMOVED lines=18> */
[----:B------:R-:W-:Y:S01]  /*1e590*/  @!P3 IMAD.MOV.U32 R4, RZ, RZ, R190 ;  /* 0x000000ffff04b224 */ /* 0x000fe200078e00be */
[----:B------:R-:W-:Y:S01]  /*1e5a0*/  @P3 MOV R4, R194 ;  /* 0x000000c200043202 */ /* 0x000fe20000000f00 */
[----:B------:R-:W-:Y:S06]  /*1e5b0*/  BRA `(.L_x_13879) ;  /* 0x0000000000e87947 */ /* 0x000fec0003800000 */
.L_x_13880:
        /* <DEDUP_REMOVED lines=14> */
.L_x_13881:
        /* <DEDUP_REMOVED lines=43> */
[----:B------:R-:W-:-:S07]  /*1e950*/  LOP3.LUT R190, R172, UR29, R155, 0x96, !PT ;  /* 0x0000001dacbe7c12 */ /* 0x000fce000f8e969b */
.L_x_13879:
[----:B------:R-:W-:Y:S01]  /*1e960*/  PRMT R153, R40, 0x7632, R153 ;  /* 0x0000763228997816 */ /* 0x000fe20000000099 */
[----:B------:R-:W-:Y:S01]  /*1e970*/  HFMA2 R155, -RZ, RZ, 0.1171875, 0 ;  /* 0x2f800000ff9b7431 */ /* 0x000fe200000001ff */
        /* <DEDUP_REMOVED lines=11> */
.L_x_13878:
[----:B------:R-:W-:Y:S01]  /*1ea30*/  F2FP.BF16.F32.PACK_AB R155, RZ, R172 ;  /* 0x000000acff9b723e */ /* 0x000fe200000010ff */
[----:B------:R-:W-:Y:S01]  /*1ea40*/  @!P2 IMAD.U32 R173, R37, 0x10000, RZ ;  /* 0x0001000025ada824 */ /* 0x000fe200078e00ff */
[----:B------:R-:W-:Y:S01]  /*1ea50*/  @!P2 MOV R182, R154 ;  /* 0x0000009a00b6a202 */ /* 0x000fe20000000f00 */
        /* <DEDUP_REMOVED lines=18> */
.L_x_13884:
        /* <DEDUP_REMOVED lines=14> */
.L_x_13885:
        /* <DEDUP_REMOVED lines=45> */
.L_x_13883:
        /* <DEDUP_REMOVED lines=11> */
.L_x_13882:
[----:B------:R-:W-:Y:S01]  /*1efe0*/  @!P2 PRMT R174, R37, 0x7632, R174 ;  /* 0x0000763225aea816 */ /* 0x000fe200000000ae */
[----:B------:R-:W-:Y:S01]  /*1eff0*/  @!P2 IMAD.MOV.U32 R154, RZ, RZ, R182 ;  /* 0x000000ffff9aa224 */ /* 0x000fe200078e00b6 */
[----:B------:R-:W-:Y:S01]  /*1f000*/  F2FP.BF16.F32.PACK_AB R153, RZ, R173 ;  /* 0x000000adff99723e */ /* 0x000fe200000010ff */
[----:B------:R-:W-:Y:S01]  /*1f010*/  @!UP2 UMOV UR4, UR5 ;  /* 0x000000050004ac82 */ /* 0x000fe20008000000 */
[----:B------:R-:W-:Y:S01]  /*1f020*/  @!P2 SHF.L.U32 R174, R174, 0x10, RZ ;  /* 0x00000010aeaea819 */ /* 0x000fe200000006ff */
        /* <DEDUP_REMOVED lines=17> */
.L_x_13888:
        /* <DEDUP_REMOVED lines=14> */
.L_x_13889:
[----:B------:R-:W-:Y:S01]  /*1f220*/  LOP3.LUT R174, R2, UR5, R175, 0x96, !PT ;  /* 0x0000000502ae7c12 */ /* 0x000fe2000f8e96af */
[----:B------:R-:W-:Y:S02]  /*1f230*/  IMAD.U32 R175, RZ, RZ, UR20 ;  /* 0x00000014ffaf7e24 */ /* 0x000fe4000f8e00ff */
[----:B------:R-:W-:-:S05]  /*1f240*/  IMAD.WIDE.U32 R176, R0, -0x326172a9, RZ ;  /* 0xcd9e8d5700b07825 */ /* 0x000fca00078e00ff */
        /* <DEDUP_REMOVED lines=42> */
.L_x_13887:
        /* <DEDUP_REMOVED lines=13> */
.L_x_13886:
        /* <DEDUP_REMOVED lines=21> */
.L_x_13892:
        /* <DEDUP_REMOVED lines=14> */
.L_x_13893:
        /* <DEDUP_REMOVED lines=45> */
.L_x_13891:
[----:B------:R-:W-:Y:S01]  /*1fac0*/  I2FP.F32.U32 R7, R7 ;  /* 0x0000000700077245 */ /* 0x000fe20000201000 */
[----:B------:R-:W-:-:S04]  /*1fad0*/  IMAD.MOV.U32 R154, RZ, RZ, 0x2f800000 ;  /* 0x2f800000ff9a7424 */ /* 0x000fc800078e00ff */
[----:B------:R-:W-:Y:S01]  /*1fae0*/  FFMA.FTZ R7, R7, R154, 1.1641532182693481445e-10 ;  /* 0x2f00000007077423 */ /* 0x000fe2000001009a */
[----:B------:R-:W-:-:S04]  /*1faf0*/  SHF.L.U32 R154, R42, 0x10, RZ ;  /* 0x000000102a9a7819 */ /* 0x000fc800000006ff */
[----:B------:R-:W-:Y:S01]  /*1fb00*/  FSETP.GTU.FTZ.AND P3, PT, R7, UR46, PT ;  /* 0x0000002e07007c0b */ /* 0x000fe2000bf7c000 */
[----:B------:R-:W-:-:S03]  /*1fb10*/  FMUL.FTZ R154, R154, UR15 ;  /* 0x0000000f9a9a7c20 */ /* 0x000fc60008410000 */
[----:B------:R-:W-:Y:S01]  /*1fb20*/  SEL R7, RZ, 0x1, P3 ;  /* 0x00000001ff077807 */ /* 0x000fe20001800000 */
[----:B------:R-:W-:-:S05]  /*1fb30*/  FMUL.FTZ R154, R154, UR14 ;  /* 0x0000000e9a9a7c20 */ /* 0x000fca0008410000 */
[----:B------:R-:W-:Y:S01]  /*1fb40*/  FSEL R175, R154, RZ, !P3 ;  /* 0x000000ff9aaf7208 */ /* 0x000fe20005800000 */
[----:B------:R-:W-:-:S04]  /*1fb50*/  IMAD.U32 R154, R38, 0x10000, RZ ;  /* 0x00010000269a7824 */ /* 0x000fc800078e00ff */
[----:B------:R-:W-:-:S07]  /*1fb60*/  FFMA.FTZ R175, R175, R52, R154 ;  /* 0x00000034afaf7223 */ /* 0x000fce000001009a */
.L_x_13890:
        /* <DEDUP_REMOVED lines=22> */
.L_x_13896:
        /* <DEDUP_REMOVED lines=14> */
.L_x_13897:
        /* <DEDUP_REMOVED lines=45> */
.L_x_13895:
        /* <DEDUP_REMOVED lines=13> */
.L_x_13894:
        /* <DEDUP_REMOVED lines=21> */
.L_x_13900:
        /* <DEDUP_REMOVED lines=14> */
.L_x_13901:
        /* <DEDUP_REMOVED lines=45> */
.L_x_13899:
        /* <DEDUP_REMOVED lines=11> */
.L_x_13898:
        /* <DEDUP_REMOVED lines=22> */
.L_x_13904:
        /* <DEDUP_REMOVED lines=14> */
.L_x_13905:
        /* <DEDUP_REMOVED lines=42> */
[----:B------:R-:W-:-:S04]  /*20be0*/  MOV R34, R191 ;  /* 0x000000bf00227202 */ /* 0x000fc80000000f00 */
[----:B------:R-:W-:-:S07]  /*20bf0*/  LOP3.LUT R190, R184, UR29, R183, 0x96, !PT ;  /* 0x0000001db8be7c12 */ /* 0x000fce000f8e96b7 */
.L_x_13903:
[----:B------:R-:W-:Y:S01]  /*20c00*/  PRMT R178, R43, 0x7632, R178 ;  /* 0x000076322bb27816 */ /* 0x000fe200000000b2 */
[----:B------:R-:W-:Y:S01]  /*20c10*/  IMAD.MOV.U32 R183, RZ, RZ, 0x2f800000 ;  /* 0x2f800000ffb77424 */ /* 0x000fe200078e00ff */
[----:B------:R-:W-:Y:S02]  /*20c20*/  I2FP.F32.U32 R34, R34 ;  /* 0x0000002200227245 */ /* 0x000fe40000201000 */
[----:B------:R-:W-:-:S03]  /*20c30*/  SHF.L.U32 R178, R178, 0x10, RZ ;  /* 0x00000010b2b27819 */ /* 0x000fc600000006ff */
[----:B------:R-:W-:Y:S02]  /*20c40*/  FFMA.FTZ R34, R34, R183, 1.1641532182693481445e-10 ;  /* 0x2f00000022227423 */ /* 0x000fe400000100b7 */
[----:B------:R-:W-:-:S03]  /*20c50*/  FMUL.FTZ R178, R178, UR15 ;  /* 0x0000000fb2b27c20 */ /* 0x000fc60008410000 */
[----:B------:R-:W-:Y:S01]  /*20c60*/  FSETP.GTU.FTZ.AND P2, PT, R34, UR46, PT ;  /* 0x0000002e22007c0b */ /* 0x000fe2000bf5c000 */
[----:B------:R-:W-:Y:S01]  /*20c70*/  FMUL.FTZ R178, R178, UR14 ;  /* 0x0000000eb2b27c20 */ /* 0x000fe20008410000 */
[----:B------:R-:W-:-:S04]  /*20c80*/  PRMT R34, R39, 0x7632, R34 ;  /* 0x0000763227227816 */ /* 0x000fc80000000022 */
[----:B------:R-:W-:Y:S01]  /*20c90*/  FSEL R178, R178, RZ, !P2 ;  /* 0x000000ffb2b27208 */ /* 0x000fe20005000000 */
[----:B------:R-:W-:Y:S01]  /*20ca0*/  IMAD.U32 R183, R34, 0x10000, RZ ;  /* 0x0001000022b77824 */ /* 0x000fe200078e00ff */
[----:B------:R-:W-:-:S03]  /*20cb0*/  SEL R34, RZ, 0x1, P2 ;  /* 0x00000001ff227807 */ /* 0x000fc60001000000 */
[----:B------:R-:W-:-:S07]  /*20cc0*/  FFMA.FTZ R178, R178, R55, R183 ;  /* 0x00000037b2b27223 */ /* 0x000fce00000100b7 */
.L_x_13902:
[----:B------:R-:W-:Y:S02]  /*20cd0*/  F2FP.BF16.F32.PACK_AB R183, RZ, R178 ;  /* 0x000000b2ffb7723e */ /* 0x000fe400000010ff */
[----:B------:R-:W-:Y:S02]  /*20ce0*/  PRMT R152, R152, 0x5410, R155 ;  /* 0x0000541098987816 */ /* 0x000fe4000000009b */
[----:B------:R-:W-:Y:S02]  /*20cf0*/  PRMT R154, R154, 0x5410, R186 ;  /* 0x000054109a9a7816 */ /* 0x000fe400000000ba */
[----:B------:R-:W-:Y:S02]  /*20d00*/  PRMT R153, R153, 0x5410, R179 ;  /* 0x0000541099997816 */ /* 0x000fe400000000b3 */
[----:B------:R-:W-:Y:S01]  /*20d10*/  PRMT R155, R187, 0x5410, R183 ;  /* 0x00005410bb9b7816 */ /* 0x000fe200000000b7 */
[----:B------:R-:W-:Y:S06]  /*20d20*/  BRA `(.L_x_13906) ;  /* 0x0000002800f07947 */ /* 0x000fec0003800000 */
.L_x_13873:
[----:B------:R-:W-:Y:S02]  /*20d30*/  HFMA2 R171, -RZ, RZ, 0, 0 ;  /* 0x00000000ffab7431 */ /* 0x000fe400000001ff */
[----:B------:R-:W-:Y:S01]  /*20d40*/  IMAD.MOV.U32 R182, RZ, RZ, R178 ;  /* 0x000000ffffb67224 */ /* 0x000fe200078e00b2 */
[----:B------:R-:W-:Y:S01]  /*20d50*/  UMOV UR5, UR4 ;  /* 0x0000000400057c82 */ /* 0x000fe20008000000 */
[----:B------:R-:W-:Y:S05]  /*20d60*/  BRA.U !UP0, `(.L_x_13907) ;  /* 0x0000000508547547 */ /* 0x000fea000b800000 */
        /* <DEDUP_REMOVED lines=16> */
.L_x_13909:
        /* <DEDUP_REMOVED lines=10> */
[----:B-1----:R-:W-:-:S04]  /*20f10*/  @!P3 IADD3 R152, PT, PT, R2, 0x1, RZ ;  /* 0x000000010298b810 */ /* 0x002fc80007ffe0ff */
[----:B------:R-:W-:-:S13]  /*20f20*/  ISETP.NE.AND P2, PT, R0, RZ, !P3 ;  /* 0x000000ff0000720c */ /* 0x000fda0005f45270 */
[----:B------:R-:W-:-:S05]  /*20f30*/  @P2 IMAD.MOV R152, RZ, RZ, R2 ;  /* 0x000000ffff982224 */ /* 0x000fca00078e0202 */
[----:B------:R-:W-:-:S07]  /*20f40*/  @!P3 MOV R2, R152 ;  /* 0x000000980002b202 */ /* 0x000fce0000000f00 */
.L_x_13910:
[----:B0-----:R-:W-:Y:S01]  /*20f50*/  LOP3.LUT R172, R2, UR5, R3, 0x96, !PT ;  /* 0x0000000502ac7c12 */ /* 0x001fe2000f8e9603 */
[----:B-1----:R-:W-:Y:S01]  /*20f60*/  IMAD.WIDE.U32 R152, R0, -0x326172a9, RZ ;  /* 0xcd9e8d5700987825 */ /* 0x002fe200078e00ff */
        /* <DEDUP_REMOVED lines=43> */
.L_x_13908:
[----:B------:R-:W-:Y:S01]  /*21220*/  I2FP.F32.U32 R3, R3 ;  /* 0x0000000300037245 */ /* 0x000fe20000201000 */
[----:B-1----:R-:W-:Y:S02]  /*21230*/  HFMA2 R152, -RZ, RZ, 0.1171875, 0 ;  /* 0x2f800000ff987431 */ /* 0x002fe400000001ff */
        /* <DEDUP_REMOVED lines=8> */
.L_x_13907:
[----:B-1----:R-:W-:Y:S01]  /*212c0*/  F2FP.BF16.F32.PACK_AB R152, RZ, R171 ;  /* 0x000000abff98723e */ /* 0x002fe200000010ff */
[----:B------:R-:W-:Y:S01]  /*212d0*/  UMOV UR4, UR5 ;  /* 0x0000000500047c82 */ /* 0x000fe20008000000 */
[----:B0-----:R-:W-:Y:S01]  /*212e0*/  MOV R172, RZ ;  /* 0x000000ff00ac7202 */ /* 0x001fe20000000f00 */
        /* <DEDUP_REMOVED lines=14> */
.L_x_13913:
        /* <DEDUP_REMOVED lines=14> */
.L_x_13914:
[----:B------:R-:W-:Y:S01]  /*214b0*/  LOP3.LUT R154, R2, UR5, R153, 0x96, !PT ;  /* 0x00000005029a7c12 */ /* 0x000fe2000f8e9699 */
[----:B------:R-:W-:-:S04]  /*214c0*/  IMAD.WIDE.U32 R172, R0, -0x326172a9, RZ ;  /* 0xcd9e8d5700ac7825 */ /* 0x000fc800078e00ff */
[----:B------:R-:W-:Y:S02]  /*214d0*/  IMAD.U32 R153, RZ, RZ, UR20 ;  /* 0x00000014ff997e24 */ /* 0x000fe4000f8e00ff */
[----:B------:R-:W-:-:S03]  /*214e0*/  IMAD.WIDE.U32 R154, R154, -0x326172a9, RZ ;  /* 0xcd9e8d579a9a7825 */ /* 0x000fc600078e00ff */
[----:B------:R-:W-:Y:S02]  /*214f0*/  LOP3.LUT R174, R173, UR23, R153, 0x96, !PT ;  /* 0x00000017adae7c12 */ /* 0x000fe4000f8e9699 */
[----:B------:R-:W-:Y:S02]  /*21500*/  LOP3.LUT R172, R172, UR35, R155, 0x96, !PT ;  /* 0x00000023acac7c12 */ /* 0x000fe4000f8e969b */
[----:B------:R-:W-:Y:S01]  /*21510*/  MOV R153, UR33 ;  /* 0x0000002100997c02 */ /* 0x000fe20008000f00 */
[----:B------:R-:W-:-:S04]  /*21520*/  IMAD.WIDE.U32 R174, R174, -0x2daee0ad, RZ ;  /* 0xd2511f53aeae7825 */ /* 0x000fc800078e00ff */
        /* <DEDUP_REMOVED lines=37> */
.L_x_13912:
        /* <DEDUP_REMOVED lines=11> */
.L_x_13911:
        /* <DEDUP_REMOVED lines=17> */
.L_x_13917:
        /* <DEDUP_REMOVED lines=14> */
.L_x_13918:
        /* <DEDUP_REMOVED lines=45> */
.L_x_13916:
        /* <DEDUP_REMOVED lines=10> */
.L_x_13915:
        /* <DEDUP_REMOVED lines=17> */
.L_x_13921:
        /* <DEDUP_REMOVED lines=14> */
.L_x_13922:
        /* <DEDUP_REMOVED lines=45> */
.L_x_13920:
        /* <DEDUP_REMOVED lines=11> */
.L_x_13919:
        /* <DEDUP_REMOVED lines=17> */
.L_x_13925:
        /* <DEDUP_REMOVED lines=14> */
.L_x_13926:
[----:B------:R-:W-:Y:S01]  /*224f0*/  LOP3.LUT R176, R2, UR5, R7, 0x96, !PT ;  /* 0x0000000502b07c12 */ /* 0x000fe2000f8e9607 */
[----:B------:R-:W-:Y:S01]  /*22500*/  IMAD.U32 R7, RZ, RZ, UR20 ;  /* 0x00000014ff077e24 */ /* 0x000fe2000f8e00ff */
[----:B------:R-:W-:Y:S01]  /*22510*/  UMOV UR5, URZ ;  /* 0x000000ff00057c82 */ /* 0x000fe20008000000 */
[----:B------:R-:W-:-:S04]  /*22520*/  IMAD.WIDE.U32 R184, R0, -0x326172a9, RZ ;  /* 0xcd9e8d5700b87825 */ /* 0x000fc800078e00ff */
[----:B------:R-:W-:Y:S01]  /*22530*/  IMAD.WIDE.U32 R176, R176, -0x326172a9, RZ ;  /* 0xcd9e8d57b0b07825 */ /* 0x000fe200078e00ff */
[----:B------:R-:W-:Y:S02]  /*22540*/  LOP3.LUT R186, R185, UR23, R7, 0x96, !PT ;  /* 0x00000017b9ba7c12 */ /* 0x000fe4000f8e9607 */
[----:B------:R-:W-:Y:S02]  /*22550*/  MOV R7, UR33 ;  /* 0x0000002100077c02 */ /* 0x000fe40008000f00 */
        /* <DEDUP_REMOVED lines=38> */
.L_x_13924:
[----:B------:R-:W-:Y:S01]  /*227c0*/  I2FP.F32.U32 R7, R7 ;  /* 0x0000000700077245 */ /* 0x000fe20000201000 */
[----:B------:R-:W-:-:S05]  /*227d0*/  HFMA2 R154, -RZ, RZ, 0.1171875, 0 ;  /* 0x2f800000ff9a7431 */ /* 0x000fca00000001ff */
        /* <DEDUP_REMOVED lines=8> */
.L_x_13923:
        /* <DEDUP_REMOVED lines=17> */
.L_x_13929:
        /* <DEDUP_REMOVED lines=14> */
.L_x_13930:
        /* <DEDUP_REMOVED lines=45> */
.L_x_13928:
        /* <DEDUP_REMOVED lines=11> */
.L_x_13927:
        /* <DEDUP_REMOVED lines=17> */
.L_x_13933:
        /* <DEDUP_REMOVED lines=14> */
.L_x_13934:
        /* <DEDUP_REMOVED lines=45> */
.L_x_13932:
        /* <DEDUP_REMOVED lines=10> */
.L_x_13931:
        /* <DEDUP_REMOVED lines=17> */
.L_x_13937:
        /* <DEDUP_REMOVED lines=14> */
.L_x_13938:
        /* <DEDUP_REMOVED lines=45> */
.L_x_13936:
        /* <DEDUP_REMOVED lines=11> */
.L_x_13935:
[----:B------:R-:W-:Y:S02]  /*238a0*/  F2FP.BF16.F32.PACK_AB R184, RZ, R178 ;  /* 0x000000b2ffb8723e */ /* 0x000fe400000010ff */
[----:B------:R-:W-:Y:S02]  /*238b0*/  PRMT R152, R152, 0x5410, R155 ;  /* 0x0000541098987816 */ /* 0x000fe4000000009b */
[----:B------:R-:W-:Y:S02]  /*238c0*/  PRMT R154, R154, 0x5410, R183 ;  /* 0x000054109a9a7816 */ /* 0x000fe400000000b7 */
[----:B------:R-:W-:Y:S02]  /*238d0*/  PRMT R153, R153, 0x5410, R179 ;  /* 0x0000541099997816 */ /* 0x000fe400000000b3 */
[----:B------:R-:W-:-:S07]  /*238e0*/  PRMT R155, R191, 0x5410, R184 ;  /* 0x00005410bf9b7816 */ /* 0x000fce00000000b8 */
.L_x_13906:
[----:B------:R-:W-:Y:S01]  /*238f0*/  IADD3 R184, PT, PT, R180, 0x280, RZ ;  /* 0x00000280b4b87810 */ /* 0x000fe20007ffe0ff */
[----:B------:R-:W-:Y:S01]  /*23900*/  IMAD.MOV.U32 R185, RZ, RZ, 0x10 ;  /* 0x00000010ffb97424 */ /* 0x000fe200078e00ff */
[----:B------:R-:W0:Y:S03]  /*23910*/  @UP0 LDCU.64 UR50, c[0x0][0x390] ;  /* 0x00007200ff3207ac */ /* 0x000e260008000a00 */
[----:B------:R-:W-:-:S05]  /*23920*/  IMAD.WIDE.U32 R184, R184, R185, UR16 ;  /* 0x00000010b8b87e25 */ /* 0x000fca000f8e00b9 */
[----:B------:R1:W-:Y:S01]  /*23930*/  STG.E.128 desc[UR18][R184.64], R152 ;  /* 0x00000098b8007986 */ /* 0x0003e2000c101d12 */
[----:B------:R-:W-:Y:S05]  /*23940*/  BRA.U !UP0, `(.L_x_13939) ;  /* 0x0000000108547547 */ /* 0x000fea000b800000 */
[----:B-1----:R-:W-:Y:S01]  /*23950*/  SHF.L.U32 R152, R33, 0x10, RZ ;  /* 0x0000001021987819 */ /* 0x002fe200000006ff */
[----:B------:R-:W1:Y:S01]  /*23960*/  LDC.64 R186, c[0x0][0x3b0] ;  /* 0x0000ec00ffba7b82 */ /* 0x000e620000000a00 */
[----:B------:R-:W-:Y:S02]  /*23970*/  LOP3.LUT R154, R5, 0xff, RZ, 0xc0, !PT ;  /* 0x000000ff059a7812 */ /* 0x000fe400078ec0ff */
[----:B------:R-:W-:Y:S02]  /*23980*/  LOP3.LUT R153, R152, 0xff0000, RZ, 0xc0, !PT ;  /* 0x00ff000098997812 */ /* 0x000fe400078ec0ff */
[----:B------:R-:W-:Y:S01]  /*23990*/  LOP3.LUT R152, R34, 0xffff, RZ, 0xc0, !PT ;  /* 0x0000ffff22987812 */ /* 0x000fe200078ec0ff */
[----:B------:R-:W-:Y:S01]  /*239a0*/  IMAD.WIDE.U32 R154, R154, 0x10000, RZ ;  /* 0x000100009a9a7825 */ /* 0x000fe200078e00ff */
[----:B------:R-:W-:Y:S02]  /*239b0*/  LOP3.LUT R184, R4, 0xff, RZ, 0xc0, !PT ;  /* 0x000000ff04b87812 */ /* 0x000fe400078ec0ff */
[----:B------:R-:W-:-:S02]  /*239c0*/  PRMT R152, R153, 0x4210, R152 ;  /* 0x0000421099987816 */ /* 0x000fc40000000098 */
[----:B------:R-:W-:Y:S01]  /*239d0*/  PRMT R153, R8, 0x7104, RZ ;  /* 0x0000710408997816 */ /* 0x000fe200000000ff */
[----:B------:R-:W-:-:S03]  /*239e0*/  IMAD.WIDE.U32 R184, R184, 0x100, RZ ;  /* 0x00000100b8b87825 */ /* 0x000fc600078e00ff */
[----:B------:R-:W-:Y:S02]  /*239f0*/  LOP3.LUT R152, R152, 0xff00, R153, 0xf8, !PT ;  /* 0x0000ff0098987812 */ /* 0x000fe400078ef899 */
[----:B------:R-:W-:Y:S02]  /*23a00*/  LOP3.LUT R153, R6, 0xff, RZ, 0xc0, !PT ;  /* 0x000000ff06997812 */ /* 0x000fe400078ec0ff */
[----:B------:R-:W-:-:S03]  /*23a10*/  LOP3.LUT R179, R152, 0xff, R7, 0xf8, !PT ;  /* 0x000000ff98b37812 */ /* 0x000fc600078ef807 */
[----:B------:R-:W-:-:S05]  /*23a20*/  IMAD.WIDE.U32 R152, R153, 0x1000000, RZ ;  /* 0x0100000099987825 */ /* 0x000fca00078e00ff */
[----:B------:R-:W-:Y:S01]  /*23a30*/  LOP3.LUT R179, R155, R179, R153, 0xfe, !PT ;  /* 0x000000b39bb37212 */ /* 0x000fe200078efe99 */
[----:B------:R-:W-:Y:S01]  /*23a40*/  VIADD R155, R181, 0x280 ;  /* 0x00000280b59b7836 */ /* 0x000fe20000000000 */
[----:B------:R-:W-:Y:S02]  /*23a50*/  LOP3.LUT R152, R184, R152, R154, 0xfe, !PT ;  /* 0x00000098b8987212 */ /* 0x000fe400078efe9a */
[----:B------:R-:W-:Y:S01]  /*23a60*/  LOP3.LUT R153, R179, R185, RZ, 0xfc, !PT ;  /* 0x000000b9b3997212 */ /* 0x000fe200078efcff */
[----:B-1----:R-:W-:Y:S01]  /*23a70*/  IMAD.WIDE.U32 R154, R155, 0x8, R186 ;  /* 0x000000089b9a7825 */ /* 0x002fe200078e00ba */
[----:B------:R-:W-:-:S05]  /*23a80*/  LOP3.LUT R152, R152, 0xff, R3, 0xf8, !PT ;  /* 0x000000ff98987812 */ /* 0x000fca00078ef803 */
[----:B------:R2:W-:Y:S02]  /*23a90*/  STG.E.64 desc[UR18][R154.64], R152 ;  /* 0x000000989a007986 */ /* 0x0005e4000c101b12 */
.L_x_13939:
[----:B-12---:R-:W1:Y:S01]  /*23aa0*/  @P0 LDC.64 R152, c[0x0][0x3a0] ;  /* 0x0000e800ff980b82 */ /* 0x006e620000000a00 */
[----:B------:R-:W-:Y:S01]  /*23ab0*/  IADD3 R199, PT, PT, R181, 0x300, RZ ;  /* 0x00000300b5c77810 */ /* 0x000fe20007ffe0ff */
[----:B------:R-:W-:Y:S01]  /*23ac0*/  IMAD.MOV.U32 R154, RZ, RZ, 0x10 ;  /* 0x00000010ff9a7424 */ /* 0x000fe200078e00ff */
[----:B------:R-:W-:-:S03]  /*23ad0*/  IADD3 R197, PT, PT, R180, 0x300, RZ ;  /* 0x00000300b4c57810 */ /* 0x000fc60007ffe0ff */
[----:B0-----:R-:W-:-:S05]  /*23ae0*/  @P1 IMAD.WIDE.U32 R154, R199, R154, UR50 ;  /* 0x00000032c79a1e25 */ /* 0x001fca000f8e009a */
[----:B-----5:R0:W5:Y:S01]  /*23af0*/  @P1 LDG.E.128 R40, desc[UR18][R154.64] ;  /* 0x000000129a281981 */ /* 0x020162000c1e1d00 */
[----:B-1----:R-:W-:-:S05]  /*23b00*/  @P0 IMAD.WIDE.U32 R152, R197, 0x10, R152 ;  /* 0x00000010c5980825 */ /* 0x002fca00078e0098 */
        /* <DEDUP_REMOVED lines=24> */
.L_x_13943:
        /* <DEDUP_REMOVED lines=10> */
[----:B0-----:R-:W-:-:S03]  /*23d30*/  @!P2 VIADD R152, R2, 0x1 ;  /* 0x000000010298a836 */ /* 0x001fc60000000000 */
[----:B------:R-:W-:-:S13]  /*23d40*/  ISETP.NE.AND P1, PT, R0, RZ, !P2 ;  /* 0x000000ff0000720c */ /* 0x000fda0005725270 */
[----:B------:R-:W-:-:S05]  /*23d50*/  @P1 IADD3 R152, PT, PT, R2, RZ, RZ ;  /* 0x000000ff02981210 */ /* 0x000fca0007ffe0ff */
[----:B------:R-:W-:-:S07]  /*23d60*/  @!P2 IMAD.MOV.U32 R2, RZ, RZ, R152 ;  /* 0x000000ffff02a224 */ /* 0x000fce00078e0098 */
.L_x_13944:
[----:B0-----:R-:W-:Y:S01]  /*23d70*/  LOP3.LUT R152, R2, UR5, R3, 0x96, !PT ;  /* 0x0000000502987c12 */ /* 0x001fe2000f8e9603 */
        /* <DEDUP_REMOVED lines=44> */
.L_x_13942:
[----:B------:R-:W-:Y:S01]  /*24040*/  I2FP.F32.U32 R3, R3 ;  /* 0x0000000300037245 */ /* 0x000fe20000201000 */
[----:B0-----:R-:W-:Y:S02]  /*24050*/  IMAD.MOV.U32 R152, RZ, RZ, 0x2f800000 ;  /* 0x2f800000ff987424 */ /* 0x001fe400078e00ff */
[----:B------:R-:W-:Y:S02]  /*24060*/  IMAD.U32 R180, R36, 0x10000, RZ ;  /* 0x0001000024b47824 */ /* 0x000fe400078e00ff */
[----:B------:R-:W-:Y:S01]  /*24070*/  FFMA.FTZ R3, R3, R152, 1.1641532182693481445e-10 ;  /* 0x2f00000003037423 */ /* 0x000fe20000010098 */
[----:B------:R-:W-:-:S04]  /*24080*/  SHF.L.U32 R152, R40, 0x10, RZ ;  /* 0x0000001028987819 */ /* 0x000fc800000006ff */
[----:B------:R-:W-:Y:S01]  /*24090*/  FSETP.GTU.FTZ.AND P1, PT, R3, UR46, PT ;  /* 0x0000002e03007c0b */ /* 0x000fe2000bf3c000 */
[----:B------:R-:W-:-:S04]  /*240a0*/  FMUL.FTZ R152, R152, UR15 ;  /* 0x0000000f98987c20 */ /* 0x000fc80008410000 */
[----:B------:R-:W-:-:S05]  /*240b0*/  FMUL.FTZ R3, R152, UR14 ;  /* 0x0000000e98037c20 */ /* 0x000fca0008410000 */
[----:B------:R-:W-:-:S05]  /*240c0*/  FSEL R3, R3, RZ, !P1 ;  /* 0x000000ff03037208 */ /* 0x000fca0004800000 */
[----:B------:R-:W-:Y:S01]  /*240d0*/  FFMA.FTZ R180, R3, R48, R180 ;  /* 0x0000003003b47223 */ /* 0x000fe200000100b4 */
[----:B------:R-:W-:-:S07]  /*240e0*/  SEL R3, RZ, 0x1, P1 ;  /* 0x00000001ff037807 */ /* 0x000fce0000800000 */
.L_x_13941:
        /* <DEDUP_REMOVED lines=22> */
.L_x_13947:
[----:B------:R-:W-:Y:S01]  /*24250*/  UIADD3 UR47, UPT, UPT, UR47, 0x1, URZ ;  /* 0x000000012f2f7890 */ /* 0x000fe2000fffe0ff */
[----:B0-----:R-:W-:-:S03]  /*24260*/  MOV R153, UR21 ;  /* 0x0000001500997c02 */ /* 0x001fc60008000f00 */
        /* <DEDUP_REMOVED lines=12> */
.L_x_13948:
        /* <DEDUP_REMOVED lines=45> */
.L_x_13946:
[----:B0-----:R-:W-:Y:S01]  /*24600*/  PRMT R152, R40, 0x7632, R152 ;  /* 0x0000763228987816 */ /* 0x001fe20000000098 */
        /* <DEDUP_REMOVED lines=12> */
.L_x_13945:
        /* <DEDUP_REMOVED lines=21> */
.L_x_13951:
        /* <DEDUP_REMOVED lines=14> */
.L_x_13952:
        /* <DEDUP_REMOVED lines=45> */
.L_x_13950:
        /* <DEDUP_REMOVED lines=11> */
.L_x_13949:
        /* <DEDUP_REMOVED lines=22> */
.L_x_13955:
        /* <DEDUP_REMOVED lines=14> */
.L_x_13956:
        /* <DEDUP_REMOVED lines=45> */
.L_x_13954:
        /* <DEDUP_REMOVED lines=13> */
.L_x_13953:
        /* <DEDUP_REMOVED lines=21> */
.L_x_13959:
        /* <DEDUP_REMOVED lines=14> */
.L_x_13960:
        /* <DEDUP_REMOVED lines=41> */
[----:B------:R-:W-:Y:S01]  /*25720*/  IMAD.WIDE.U32 R154, R7, -0x326172a9, RZ ;  /* 0xcd9e8d57079a7825 */ /* 0x000fe200078e00ff */
[----:B------:R-:W-:-:S04]  /*25730*/  MOV R7, R179 ;  /* 0x000000b300077202 */ /* 0x000fc80000000f00 */
[----:B------:R-:W-:Y:S02]  /*25740*/  LOP3.LUT R194, R184, UR30, R155, 0x96, !PT ;  /* 0x0000001eb8c27c12 */ /* 0x000fe4000f8e969b */
[----:B------:R-:W-:-:S07]  /*25750*/  MOV R198, R154 ;  /* 0x0000009a00c67202 */ /* 0x000fce0000000f00 */
.L_x_13958:
        /* <DEDUP_REMOVED lines=11> */
.L_x_13957:
        /* <DEDUP_REMOVED lines=22> */
.L_x_13963:
        /* <DEDUP_REMOVED lines=14> */
.L_x_13964:
[----:B------:R-:W-:Y:S01]  /*25a50*/  LOP3.LUT R154, R2, UR5, R153, 0x96, !PT ;  /* 0x00000005029a7c12 */ /* 0x000fe2000f8e9699 */
[----:B------:R-:W-:Y:S02]  /*25a60*/  IMAD.U32 R155, RZ, RZ, UR20 ;  /* 0x00000014ff9b7e24 */ /* 0x000fe4000f8e00ff */
[----:B------:R-:W-:-:S05]  /*25a70*/  IMAD.WIDE.U32 R152, R0, -0x326172a9, RZ ;  /* 0xcd9e8d5700987825 */ /* 0x000fca00078e00ff */
[----:B------:R-:W-:Y:S01]  /*25a80*/  LOP3.LUT R153, R153, UR23, R155, 0x96, !PT ;  /* 0x0000001799997c12 */ /* 0x000fe2000f8e969b */
[----:B------:R-:W-:-:S05]  /*25a90*/  IMAD.WIDE.U32 R154, R154, -0x326172a9, RZ ;  /* 0xcd9e8d579a9a7825 */ /* 0x000fca00078e00ff */
[----:B------:R-:W-:Y:S01]  /*25aa0*/  LOP3.LUT R186, R152, UR35, R155, 0x96, !PT ;  /* 0x0000002398ba7c12 */ /* 0x000fe2000f8e969b */
[----:B------:R-:W-:Y:S01]  /*25ab0*/  IMAD.WIDE.U32 R152, R153, -0x2daee0ad, RZ ;  /* 0xd2511f5399987825 */ /* 0x000fe200078e00ff */
[----:B------:R-:W-:-:S03]  /*25ac0*/  MOV R155, UR33 ;  /* 0x00000021009b7c02 */ /* 0x000fc60008000f00 */
[----:B------:R-:W-:Y:S01]  /*25ad0*/  IMAD.WIDE.U32 R186, R186, -0x2daee0ad, RZ ;  /* 0xd2511f53baba7825 */ /* 0x000fe200078e00ff */
[----:B------:R-:W-:Y:S01]  /*25ae0*/  LOP3.LUT R153, R155, UR4, R153, 0x96, !PT ;  /* 0x000000049b997c12 */ /* 0x000fe2000f8e9699 */
[----:B------:R-:W-:-:S03]  /*25af0*/  UMOV UR4, URZ ;  /* 0x000000ff00047c82 */ /* 0x000fc60008000000 */
        /* <DEDUP_REMOVED lines=32> */
[----:B------:R-:W-:Y:S02]  /*25d00*/  LOP3.LUT R194, R152, UR30, R155, 0x96, !PT ;  /* 0x0000001e98c27c12 */ /* 0x000fe4000f8e969b */
[----:B------:R-:W-:-:S07]  /*25d10*/  MOV R198, R154 ;  /* 0x0000009a00c67202 */ /* 0x000fce0000000f00 */
.L_x_13962:
        /* <DEDUP_REMOVED lines=13> */
.L_x_13961:
        /* <DEDUP_REMOVED lines=21> */
.L_x_13967:
        /* <DEDUP_REMOVED lines=14> */
.L_x_13968:
[----:B0-----:R-:W-:Y:S01]  /*26020*/  LOP3.LUT R154, R2, UR5, R33, 0x96, !PT ;  /* 0x00000005029a7c12 */ /* 0x001fe2000f8e9621 */
[----:B------:R-:W-:Y:S01]  /*26030*/  IMAD.WIDE.U32 R152, R0, -0x326172a9, RZ ;  /* 0xcd9e8d5700987825 */ /* 0x000fe200078e00ff */
[----:B------:R-:W-:Y:S01]  /*26040*/  MOV R33, UR20 ;  /* 0x0000001400217c02 */ /* 0x000fe20008000f00 */
[----:B------:R-:W-:Y:S02]  /*26050*/  UMOV UR5, URZ ;  /* 0x000000ff00057c82 */ /* 0x000fe40008000000 */
[----:B------:R-:W-:Y:S01]  /*26060*/  IMAD.WIDE.U32 R154, R154, -0x326172a9, RZ ;  /* 0xcd9e8d579a9a7825 */ /* 0x000fe200078e00ff */
[----:B------:R-:W-:-:S04]  /*26070*/  LOP3.LUT R153, R153, UR23, R33, 0x96, !PT ;  /* 0x0000001799997c12 */ /* 0x000fc8000f8e9621 */
[----:B------:R-:W-:Y:S01]  /*26080*/  LOP3.LUT R33, R152, UR35, R155, 0x96, !PT ;  /* 0x0000002398217c12 */ /* 0x000fe2000f8e969b */
[----:B------:R-:W-:-:S04]  /*26090*/  IMAD.WIDE.U32 R152, R153, -0x2daee0ad, RZ ;  /* 0xd2511f5399987825 */ /* 0x000fc800078e00ff */
[----:B------:R-:W-:Y:S02]  /*260a0*/  IMAD.U32 R155, RZ, RZ, UR33 ;  /* 0x00000021ff9b7e24 */ /* 0x000fe4000f8e00ff */
[----:B------:R-:W-:-:S03]  /*260b0*/  IMAD.WIDE.U32 R186, R33, -0x2daee0ad, RZ ;  /* 0xd2511f5321ba7825 */ /* 0x000fc600078e00ff */
[----:B------:R-:W-:Y:S02]  /*260c0*/  LOP3.LUT R153, R155, UR4, R153, 0x96, !PT ;  /* 0x000000049b997c12 */ /* 0x000fe4000f8e9699 */
[----:B------:R-:W-:-:S03]  /*260d0*/  LOP3.LUT R33, R152, UR40, R187, 0x96, !PT ;  /* 0x0000002898217c12 */ /* 0x000fc6000f8e96bb */
        /* <DEDUP_REMOVED lines=29> */
[----:B------:R-:W-:Y:S01]  /*262b0*/  IMAD.WIDE.U32 R154, R33, -0x326172a9, RZ ;  /* 0xcd9e8d57219a7825 */ /* 0x000fe200078e00ff */
[----:B------:R-:W-:-:S03]  /*262c0*/  MOV R33, R179 ;  /* 0x000000b300217202 */ /* 0x000fc60000000f00 */
[----:B------:R-:W-:Y:S01]  /*262d0*/  IMAD.MOV.U32 R198, RZ, RZ, R154 ;  /* 0x000000ffffc67224 */ /* 0x000fe200078e009a */
[----:B------:R-:W-:-:S07]  /*262e0*/  LOP3.LUT R194, R152, UR30, R155, 0x96, !PT ;  /* 0x0000001e98c27c12 */ /* 0x000fce000f8e969b */
.L_x_13966:
[----:B------:R-:W-:Y:S01]  /*262f0*/  I2FP.F32.U32 R33, R33 ;  /* 0x0000002100217245 */ /* 0x000fe20000201000 */
[----:B0-----:R-:W-:-:S04]  /*26300*/  IMAD.MOV.U32 R152, RZ, RZ, 0x2f800000 ;  /* 0x2f800000ff987424 */ /* 0x001fc800078e00ff */
        /* <DEDUP_REMOVED lines=8> */
[----:B------:R-:W-:-:S07]  /*26390*/  SEL R33, RZ, 0x1, P1 ;  /* 0x00000001ff217807 */ /* 0x000fce0000800000 */
.L_x_13965:
[----:B0-----:R-:W-:Y:S01]  /*263a0*/  @!P0 PRMT R152, R39, 0x7632, R152 ;  /* 0x0000763227988816 */ /* 0x001fe20000000098 */
        /* <DEDUP_REMOVED lines=21> */
.L_x_13971:
        /* <DEDUP_REMOVED lines=14> */
.L_x_13972:
        /* <DEDUP_REMOVED lines=45> */
.L_x_13970:
[----:B------:R-:W-:Y:S01]  /*268b0*/  I2FP.F32.U32 R34, R34 ;  /* 0x0000002200227245 */ /* 0x000fe20000201000 */
[----:B------:R-:W-:Y:S01]  /*268c0*/  HFMA2 R153, -RZ, RZ, 0.1171875, 0 ;  /* 0x2f800000ff997431 */ /* 0x000fe200000001ff */
[----:B------:R-:W-:-:S04]  /*268d0*/  PRMT R152, R39, 0x7632, R152 ;  /* 0x0000763227987816 */ /* 0x000fc80000000098 */
        /* <DEDUP_REMOVED lines=10> */
.L_x_13969:
[----:B------:R-:W-:Y:S02]  /*26980*/  F2FP.BF16.F32.PACK_AB R155, RZ, R214 ;  /* 0x000000d6ff9b723e */ /* 0x000fe400000010ff */
[----:B------:R-:W-:Y:S02]  /*26990*/  PRMT R154, R191, 0x5410, R188 ;  /* 0x00005410bf9a7816 */ /* 0x000fe400000000bc */
[----:B------:R-:W-:Y:S02]  /*269a0*/  PRMT R153, R193, 0x5410, R192 ;  /* 0x00005410c1997816 */ /* 0x000fe400000000c0 */
[----:B------:R-:W-:Y:S02]  /*269b0*/  PRMT R152, R196, 0x5410, R195 ;  /* 0x00005410c4987816 */ /* 0x000fe400000000c3 */
[----:B------:R-:W-:Y:S01]  /*269c0*/  PRMT R155, R213, 0x5410, R155 ;  /* 0x00005410d59b7816 */ /* 0x000fe2000000009b */
[----:B------:R-:W-:Y:S06]  /*269d0*/  BRA `(.L_x_13973) ;  /* 0x0000002800f07947 */ /* 0x000fec0003800000 */
.L_x_13940:
[----:B------:R-:W-:Y:S01]  /*269e0*/  IMAD.MOV.U32 R180, RZ, RZ, RZ ;  /* 0x000000ffffb47224 */ /* 0x000fe200078e00ff */
[----:B------:R-:W-:Y:S01]  /*269f0*/  MOV R179, R182 ;  /* 0x000000b600b37202 */ /* 0x000fe20000000f00 */
        /* <DEDUP_REMOVED lines=18> */
.L_x_13976:
        /* <DEDUP_REMOVED lines=14> */
.L_x_13977:
        /* <DEDUP_REMOVED lines=45> */
.L_x_13975:
[----:B------:R-:W-:Y:S01]  /*26ed0*/  I2FP.F32.U32 R3, R3 ;  /* 0x0000000300037245 */ /* 0x000fe20000201000 */
[----:B0-----:R-:W-:-:S04]  /*26ee0*/  IMAD.MOV.U32 R152, RZ, RZ, 0x2f800000 ;  /* 0x2f800000ff987424 */ /* 0x001fc800078e00ff */
[----:B------:R-:W-:Y:S01]  /*26ef0*/  FFMA.FTZ R3, R3, R152, 1.1641532182693481445e-10 ;  /* 0x2f00000003037423 */ /* 0x000fe20000010098 */
[----:B-----5:R-:W-:-:S04]  /*26f00*/  SHF.L.U32 R152, R40, 0x10, RZ ;  /* 0x0000001028987819 */ /* 0x020fc800000006ff */
[----:B------:R-:W-:Y:S01]  /*26f10*/  FSETP.GTU.FTZ.AND P0, PT, R3, UR46, PT ;  /* 0x0000002e03007c0b */ /* 0x000fe2000bf1c000 */
[----:B------:R-:W-:-:S03]  /*26f20*/  FMUL.FTZ R152, R152, UR15 ;  /* 0x0000000f98987c20 */ /* 0x000fc60008410000 */
[----:B------:R-:W-:Y:S01]  /*26f30*/  SEL R3, RZ, 0x1, P0 ;  /* 0x00000001ff037807 */ /* 0x000fe20000000000 */
[----:B------:R-:W-:-:S05]  /*26f40*/  FMUL.FTZ R152, R152, UR14 ;  /* 0x0000000e98987c20 */ /* 0x000fca0008410000 */
[----:B------:R-:W-:-:S05]  /*26f50*/  FSEL R153, R152, RZ, !P0 ;  /* 0x000000ff98997208 */ /* 0x000fca0004000000 */
[----:B------:R-:W-:-:S07]  /*26f60*/  FMUL.FTZ R180, R153, R48 ;  /* 0x0000003099b47220 */ /* 0x000fce0000410000 */
.L_x_13974:
        /* <DEDUP_REMOVED lines=17> */
.L_x_13980:
        /* <DEDUP_REMOVED lines=14> */
.L_x_13981:
        /* <DEDUP_REMOVED lines=45> */
.L_x_13979:
[----:B0----5:R-:W-:Y:S01]  /*27430*/  PRMT R152, R40, 0x7632, R152 ;  /* 0x0000763228987816 */ /* 0x021fe20000000098 */
        /* <DEDUP_REMOVED lines=10> */
.L_x_13978:
        /* <DEDUP_REMOVED lines=17> */
.L_x_13984:
        /* <DEDUP_REMOVED lines=14> */
.L_x_13985:
        /* <DEDUP_REMOVED lines=45> */
.L_x_13983:
        /* <DEDUP_REMOVED lines=10> */
.L_x_13982:
        /* <DEDUP_REMOVED lines=17> */
.L_x_13988:
        /* <DEDUP_REMOVED lines=14> */
.L_x_13989:
        /* <DEDUP_REMOVED lines=45> */
.L_x_13987:
        /* <DEDUP_REMOVED lines=11> */
.L_x_13986:
        /* <DEDUP_REMOVED lines=17> */
.L_x_13992:
        /* <DEDUP_REMOVED lines=14> */
.L_x_13993:
        /* <DEDUP_REMOVED lines=42> */
[----:B------:R-:W-:Y:S02]  /*28440*/  LOP3.LUT R194, R184, UR30, R155, 0x96, !PT ;  /* 0x0000001eb8c27c12 */ /* 0x000fe4000f8e969b */
[----:B------:R-:W-:Y:S02]  /*28450*/  MOV R198, R154 ;  /* 0x0000009a00c67202 */ /* 0x000fe40000000f00 */
[----:B------:R-:W-:-:S07]  /*28460*/  MOV R179, R152 ;  /* 0x0000009800b37202 */ /* 0x000fce0000000f00 */
.L_x_13991:
        /* <DEDUP_REMOVED lines=10> */
.L_x_13990:
        /* <DEDUP_REMOVED lines=17> */
.L_x_13996:
        /* <DEDUP_REMOVED lines=14> */
.L_x_13997:
[----:B------:R-:W-:Y:S01]  /*28700*/  LOP3.LUT R154, R2, UR5, R153, 0x96, !PT ;  /* 0x00000005029a7c12 */ /* 0x000fe2000f8e9699 */
[----:B------:R-:W-:Y:S01]  /*28710*/  IMAD.WIDE.U32 R152, R0, -0x326172a9, RZ ;  /* 0xcd9e8d5700987825 */ /* 0x000fe200078e00ff */
[----:B------:R-:W-:-:S04]  /*28720*/  MOV R155, UR20 ;  /* 0x00000014009b7c02 */ /* 0x000fc80008000f00 */
[----:B------:R-:W-:Y:S01]  /*28730*/  LOP3.LUT R153, R153, UR23, R155, 0x96, !PT ;  /* 0x0000001799997c12 */ /* 0x000fe2000f8e969b */
[----:B------:R-:W-:-:S05]  /*28740*/  IMAD.WIDE.U32 R154, R154, -0x326172a9, RZ ;  /* 0xcd9e8d579a9a7825 */ /* 0x000fca00078e00ff */
[----:B------:R-:W-:Y:S01]  /*28750*/  LOP3.LUT R186, R152, UR35, R155, 0x96, !PT ;  /* 0x0000002398ba7c12 */ /* 0x000fe2000f8e969b */
[----:B------:R-:W-:-:S04]  /*28760*/  IMAD.WIDE.U32 R152, R153, -0x2daee0ad, RZ ;  /* 0xd2511f5399987825 */ /* 0x000fc800078e00ff */
[----:B------:R-:W-:Y:S02]  /*28770*/  IMAD.U32 R155, RZ, RZ, UR33 ;  /* 0x00000021ff9b7e24 */ /* 0x000fe4000f8e00ff */
[----:B------:R-:W-:-:S03]  /*28780*/  IMAD.WIDE.U32 R186, R186, -0x2daee0ad, RZ ;  /* 0xd2511f53baba7825 */ /* 0x000fc600078e00ff */
[----:B------:R-:W-:Y:S01]  /*28790*/  LOP3.LUT R8, R155, UR4, R153, 0x96, !PT ;  /* 0x000000049b087c12 */ /* 0x000fe2000f8e9699 */
[----:B------:R-:W-:Y:S01]  /*287a0*/  UMOV UR4, URZ ;  /* 0x000000ff00047c82 */ /* 0x000fe20008000000 */
        /* <DEDUP_REMOVED lines=25> */
[----:B------:R-:W-:Y:S01]  /*28940*/  IMAD.WIDE.U32 R152, R8, -0x326172a9, RZ ;  /* 0xcd9e8d5708987825 */ /* 0x000fe200078e00ff */
[----:B------:R-:W-:-:S04]  /*28950*/  MOV R8, R179 ;  /* 0x000000b300087202 */ /* 0x000fc80000000f00 */
[----:B------:R-:W-:-:S05]  /*28960*/  LOP3.LUT R154, R154, UR28, R153, 0x96, !PT ;  /* 0x0000001c9a9a7c12 */ /* 0x000fca000f8e9699 */
[----:B------:R-:W-:-:S04]  /*28970*/  IMAD.WIDE.U32 R154, R154, -0x2daee0ad, RZ ;  /* 0xd2511f539a9a7825 */ /* 0x000fc800078e00ff */
[----:B------:R-:W-:Y:S01]  /*28980*/  IMAD.MOV.U32 R179, RZ, RZ, R154 ;  /* 0x000000ffffb37224 */ /* 0x000fe200078e009a */
[----:B------:R-:W-:Y:S01]  /*28990*/  LOP3.LUT R190, R186, UR29, R155, 0x96, !PT ;  /* 0x0000001dbabe7c12 */ /* 0x000fe2000f8e969b */
[----:B------:R-:W-:-:S05]  /*289a0*/  IMAD.WIDE.U32 R154, R185, -0x326172a9, RZ ;  /* 0xcd9e8d57b99a7825 */ /* 0x000fca00078e00ff */
[----:B------:R-:W-:Y:S02]  /*289b0*/  LOP3.LUT R194, R152, UR30, R155, 0x96, !PT ;  /* 0x0000001e98c27c12 */ /* 0x000fe4000f8e969b */
[----:B------:R-:W-:-:S07]  /*289c0*/  MOV R198, R154 ;  /* 0x0000009a00c67202 */ /* 0x000fce0000000f00 */
.L_x_13995:
        /* <DEDUP_REMOVED lines=11> */
.L_x_13994:
[----:B------:R-:W-:Y:S01]  /*28a80*/  F2FP.BF16.F32.PACK_AB R188, RZ, R185 ;  /* 0x000000b9ffbc723e */ /* 0x000fe200000010ff */
[----:B------:R-:W-:Y:S01]  /*28a90*/  IMAD.MOV.U32 R189, RZ, RZ, RZ ;  /* 0x000000ffffbd7224 */ /* 0x000fe200078e00ff */
[----:B------:R-:W-:Y:S01]  /*28aa0*/  UMOV UR5, UR4 ;  /* 0x0000000400057c82 */ /* 0x000fe20008000000 */
[----:B------:R-:W-:Y:S05]  /*28ab0*/  BRA.U !UP0, `(.L_x_13998) ;  /* 0x0000000508487547 */ /* 0x000fea000b800000 */
[----:B------:R-:W-:Y:S01]  /*28ac0*/  UISETP.NE.AND UP2, UPT, UR4, 0x1, UPT ;  /* 0x000000010400788c */ /* 0x000fe2000bf45270 */
[----:B0-----:R-:W-:Y:S01]  /*28ad0*/  MOV R154, R198 ;  /* 0x000000c6009a7202 */ /* 0x001fe20000000f00 */
        /* <DEDUP_REMOVED lines=11> */
.L_x_14000:
        /* <DEDUP_REMOVED lines=14> */
.L_x_14001:
[----:B------:R-:W-:Y:S01]  /*28c70*/  LOP3.LUT R152, R2, UR5, R33, 0x96, !PT ;  /* 0x0000000502987c12 */ /* 0x000fe2000f8e9621 */
        /* <DEDUP_REMOVED lines=44> */
.L_x_13999:
        /* <DEDUP_REMOVED lines=9> */
[----:B------:R-:W-:-:S07]  /*28fd0*/  FMUL.FTZ R189, R152, R46 ;  /* 0x0000002e98bd7220 */ /* 0x000fce0000410000 */
.L_x_13998:
        /* <DEDUP_REMOVED lines=17> */
.L_x_14004:
        /* <DEDUP_REMOVED lines=14> */
.L_x_14005:
[----:B------:R-:W-:Y:S01]  /*291d0*/  LOP3.LUT R152, R2, UR5, R153, 0x96, !PT ;  /* 0x0000000502987c12 */ /* 0x000fe2000f8e9699 */
[----:B------:R-:W-:Y:S01]  /*291e0*/  IMAD.WIDE.U32 R154, R0, -0x326172a9, RZ ;  /* 0xcd9e8d57009a7825 */ /* 0x000fe200078e00ff */
[----:B------:R-:W-:-:S03]  /*291f0*/  MOV R34, UR20 ;  /* 0x0000001400227c02 */ /* 0x000fc60008000f00 */
[----:B------:R-:W-:Y:S01]  /*29200*/  IMAD.WIDE.U32 R152, R152, -0x326172a9, RZ ;  /* 0xcd9e8d5798987825 */ /* 0x000fe200078e00ff */
[----:B------:R-:W-:-:S04]  /*29210*/  LOP3.LUT R34, R155, UR23, R34, 0x96, !PT ;  /* 0x000000179b227c12 */ /* 0x000fc8000f8e9622 */
        /* <DEDUP_REMOVED lines=38> */
[----:B------:R-:W-:Y:S02]  /*29480*/  LOP3.LUT R194, R186, UR30, R153, 0x96, !PT ;  /* 0x0000001ebac27c12 */ /* 0x000fe4000f8e9699 */
[----:B------:R-:W-:-:S07]  /*29490*/  MOV R198, R152 ;  /* 0x0000009800c67202 */ /* 0x000fce0000000f00 */
.L_x_14003:
[----:B------:R-:W-:Y:S01]  /*294a0*/  I2FP.F32.U32 R34, R34 ;  /* 0x0000002200227245 */ /* 0x000fe20000201000 */
[----:B0-----:R-:W-:-:S04]  /*294b0*/  IMAD.MOV.U32 R152, RZ, RZ, 0x2f800000 ;  /* 0x2f800000ff987424 */ /* 0x001fc800078e00ff */
        /* <DEDUP_REMOVED lines=9> */
.L_x_14002:
[----:B0-----:R-:W-:Y:S02]  /*29550*/  F2FP.BF16.F32.PACK_AB R155, RZ, R214 ;  /* 0x000000d6ff9b723e */ /* 0x001fe400000010ff */
[----:B------:R-:W-:Y:S02]  /*29560*/  PRMT R154, R191, 0x5410, R188 ;  /* 0x00005410bf9a7816 */ /* 0x000fe400000000bc */
[----:B------:R-:W-:Y:S02]  /*29570*/  PRMT R153, R193, 0x5410, R192 ;  /* 0x00005410c1997816 */ /* 0x000fe400000000c0 */
[----:B------:R-:W-:Y:S02]  /*29580*/  PRMT R152, R196, 0x5410, R195 ;  /* 0x00005410c4987816 */ /* 0x000fe400000000c3 */
[----:B------:R-:W-:-:S07]  /*29590*/  PRMT R155, R212, 0x5410, R155 ;  /* 0x00005410d49b7816 */ /* 0x000fce000000009b */
.L_x_13973:
[----:B------:R-:W-:-:S04]  /*295a0*/  IMAD.MOV.U32 R186, RZ, RZ, 0x10 ;  /* 0x00000010ffba7424 */ /* 0x000fc800078e00ff */
[----:B------:R-:W-:-:S05]  /*295b0*/  IMAD.WIDE.U32 R186, R197, R186, UR16 ;  /* 0x00000010c5ba7e25 */ /* 0x000fca000f8e00ba */
[----:B------:R0:W-:Y:S01]  /*295c0*/  STG.E.128 desc[UR18][R186.64], R152 ;  /* 0x00000098ba007986 */ /* 0x0001e2000c101d12 */
[----:B------:R-:W-:Y:S05]  /*295d0*/  BRA.U !UP0, `(.L_x_14006) ;  /* 0x0000000108507547 */ /* 0x000fea000b800000 */
[----:B0-----:R-:W-:Y:S02]  /*295e0*/  SHF.L.U32 R152, R33, 0x10, RZ ;  /* 0x0000001021987819 */ /* 0x001fe400000006ff */
        /* <DEDUP_REMOVED lines=19> */
.L_x_14006:
[----:B01----:R-:W-:Y:S01]  /*29720*/  FADD.FTZ R153, RZ, R35 ;  /* 0x00000023ff997221 */ /* 0x003fe20000010000 */
[----:B------:R-:W-:Y:S03]  /*29730*/  BSSY.RECONVERGENT B0, `(.L_x_14007) ;  /* 0x00000c9000007945 */ /* 0x000fe60003800200 */
        /* <DEDUP_REMOVED lines=200> */
.L_x_14008:
[----:B------:R-:W-:Y:S05]  /*2a3c0*/  BSYNC.RECONVERGENT B0 ;  /* 0x0000000000007941 */ /* 0x000fea0003800200 */
.L_x_14007:
[----:B------:R-:W-:Y:S01]  /*2a3d0*/  BAR.SYNC.DEFER_BLOCKING 0x0 ;  /* 0x0000000000007b1d */ /* 0x000fe20000010000 */
[----:B0-----:R-:W-:Y:S01]  /*2a3e0*/  IMAD.MOV.U32 R154, RZ, RZ, RZ ;  /* 0x000000ffff9a7224 */ /* 0x001fe200078e00ff */
[----:B------:R-:W-:-:S04]  /*2a3f0*/  CS2R R152, SRZ ;  /* 0x0000000000987805 */ /* 0x000fc8000001ff00 */
        /* <DEDUP_REMOVED lines=10> */
.L_x_14010:
[----:B------:R-:W-:Y:S05]  /*2a4a0*/  BSYNC.RECONVERGENT B0 ;  /* 0x0000000000007941 */ /* 0x000fea0003800200 */
.L_x_14009:
[----:B------:R-:W1:Y:S01]  /*2a4b0*/  SHFL.DOWN PT, R191, R154, 0x2, 0x1f ;  /* 0x08401f009abf7f89 */ /* 0x000e6200000e0000 */
[-C--:B------:R-:W-:Y:S01]  /*2a4c0*/  I2FP.F32.U32 R188, R154.reuse ;  /* 0x0000009a00bc7245 */ /* 0x080fe20000201000 */
[----:B------:R-:W-:Y:S01]  /*2a4d0*/  UISETP.GE.AND UP0, UPT, UR22, 0x1, UPT ;  /* 0x000000011600788c */ /* 0x000fe2000bf06270 */
[----:B------:R-:W-:Y:S01]  /*2a4e0*/  ISETP.NE.AND P0, PT, R186, RZ, PT ;  /* 0x000000ffba00720c */ /* 0x000fe20003f05270 */
[----:B0-----:R-:W0:Y:S01]  /*2a4f0*/  SHFL.DOWN PT, R187, R152, 0x2, 0x1f ;  /* 0x08401f0098bb7f89 */ /* 0x001e2200000e0000 */
[----:B------:R-:W-:Y:S02]  /*2a500*/  ISETP.NE.AND P1, PT, RZ, UR44, PT ;  /* 0x0000002cff007c0c */ /* 0x000fe4000bf25270 */
[----:B-1----:R-:W-:Y:S02]  /*2a510*/  IADD3 R154, PT, PT, R191, R154, RZ ;  /* 0x0000009abf9a7210 */ /* 0x002fe40007ffe0ff */
[----:B------:R-:W-:Y:S01]  /*2a520*/  I2FP.F32.S32 R191, R191 ;  /* 0x000000bf00bf7245 */ /* 0x000fe20000201400 */
[----:B0-----:R-:W-:-:S04]  /*2a530*/  FADD.FTZ R155, -R187, R152 ;  /* 0x00000098bb9b7221 */ /* 0x001fc80000010100 */
[----:B------:R-:W-:Y:S01]  /*2a540*/  FMUL.FTZ R187, R187, R191 ;  /* 0x000000bfbbbb7220 */ /* 0x000fe20000410000 */
[----:B------:R-:W-:-:S03]  /*2a550*/  FMUL.FTZ R155, R155, R155 ;  /* 0x0000009b9b9b7220 */ /* 0x000fc60000410000 */
[----:B------:R-:W-:Y:S01]  /*2a560*/  FFMA.FTZ R187, R188, R152, R187 ;  /* 0x00000098bcbb7223 */ /* 0x000fe200000100bb */
[----:B------:R-:W-:Y:S01]  /*2a570*/  FMUL.FTZ R155, R155, R188 ;  /* 0x000000bc9b9b7220 */ /* 0x000fe20000410000 */
[----:B------:R-:W0:Y:S03]  /*2a580*/  SHFL.DOWN PT, R152, R153, 0x2, 0x1f ;  /* 0x08401f0099987f89 */ /* 0x000e2600000e0000 */
        /* <DEDUP_REMOVED lines=10> */
[----:B-1----:R-:W-:-:S04]  /*2a630*/  FADD.FTZ R191, R155, -R187 ;  /* 0x800000bb9bbf7221 */ /* 0x002fc80000010000 */
[----:B------:R-:W-:Y:S01]  /*2a640*/  FMUL.FTZ R187, R187, R188 ;  /* 0x000000bcbbbb7220 */ /* 0x000fe20000410000 */
[----:B------:R-:W-:-:S03]  /*2a650*/  FMUL.FTZ R191, R191, R191 ;  /* 0x000000bfbfbf7220 */ /* 0x000fc60000410000 */
[C---:B------:R-:W-:Y:S01]  /*2a660*/  FFMA.FTZ R187, R152.reuse, R155, R187 ;  /* 0x0000009b98bb7223 */ /* 0x040fe200000100bb */
[----:B------:R-:W-:Y:S01]  /*2a670*/  I2FP.F32.S32 R155, R154 ;  /* 0x0000009a009b7245 */ /* 0x000fe20000201400 */
[----:B------:R-:W-:Y:S02]  /*2a680*/  FMUL.FTZ R191, R152, R191 ;  /* 0x000000bf98bf7220 */ /* 0x000fe40000410000 */
[----:B------:R-:W0:Y:S01]  /*2a690*/  SHFL.DOWN PT, R152, R153, 0x1, 0x1f ;  /* 0x08201f0099987f89 */ /* 0x000e2200000e0000 */
[----:B------:R1:W2:Y:S01]  /*2a6a0*/  MUFU.RCP R154, R155 ;  /* 0x0000009b009a7308 */ /* 0x0002a20000001000 */
[----:B------:R-:W-:Y:S01]  /*2a6b0*/  FMUL.FTZ R191, R191, R188 ;  /* 0x000000bcbfbf7220 */ /* 0x000fe20000410000 */
[----:B-1----:R-:W-:Y:S01]  /*2a6c0*/  MOV R155, UR48 ;  /* 0x00000030009b7c02 */ /* 0x002fe20008000f00 */
[----:B--2---:R-:W-:Y:S01]  /*2a6d0*/  FMUL.FTZ R187, R154, R187 ;  /* 0x000000bb9abb7220 */ /* 0x004fe20000410000 */
[----:B0-----:R-:W-:-:S05]  /*2a6e0*/  FADD.FTZ R193, R153, R152 ;  /* 0x0000009899c17221 */ /* 0x001fca0000010000 */
[----:B------:R-:W0:Y:S01]  /*2a6f0*/  SHFL.IDX PT, R187, R187, RZ, 0x1f ;  /* 0x00001fffbbbb7589 */ /* 0x000e2200000e0000 */
[----:B------:R-:W1:Y:S01]  /*2a700*/  LDC R152, c[0x0][0x448] ;  /* 0x00011200ff987b82 */ /* 0x000e620000000800 */
[----:B------:R-:W-:-:S06]  /*2a710*/  FFMA.FTZ R191, R154, R191, R193 ;  /* 0x000000bf9abf7223 */ /* 0x000fcc00000100c1 */
[----:B------:R-:W1:Y:S01]  /*2a720*/  SHFL.IDX PT, R191, R191, RZ, 0x1f ;  /* 0x00001fffbfbf7589 */ /* 0x000e6200000e0000 */
[----:B0-----:R-:W-:-:S05]  /*2a730*/  FMUL.FTZ R154, R187, R187 ;  /* 0x000000bbbb9a7220 */ /* 0x001fca0000410000 */
[----:B------:R-:W-:Y:S01]  /*2a740*/  FSEL R153, R154, RZ, P1 ;  /* 0x000000ff9a997208 */ /* 0x000fe20000800000 */
[----:B-1----:R-:W-:-:S04]  /*2a750*/  FFMA.FTZ R152, R191, UR43, R152 ;  /* 0x0000002bbf987c23 */ /* 0x002fc80008010098 */
[----:B------:R-:W-:Y:S02]  /*2a760*/  FADD.FTZ R154, R152, R153 ;  /* 0x00000099989a7221 */ /* 0x000fe40000010000 */
[----:B------:R-:W0:Y:S04]  /*2a770*/  @!P0 LDC.64 R152, c[0x0][0x3c0] ;  /* 0x0000f000ff988b82 */ /* 0x000e280000000a00 */
[----:B------:R-:W1:Y:S02]  /*2a780*/  MUFU.RSQ R154, R154 ;  /* 0x0000009a009a7308 */ /* 0x000e640000001400 */
[----:B-1----:R-:W-:Y:S01]  /*2a790*/  R2UR UR24, R154 ;  /* 0x000000009a1872ca */ /* 0x002fe200000e0000 */
[----:B0-----:R-:W-:-:S05]  /*2a7a0*/  @!P0 IMAD.WIDE R152, R155, 0x4, R152 ;  /* 0x000000049b988825 */ /* 0x001fca00078e0298 */
[----:B------:R0:W-:Y:S02]  /*2a7b0*/  @!P0 STG.E desc[UR18][R152.64], R187 ;  /* 0x000000bb98008986 */ /* 0x0001e4000c101912 */
[----:B0-----:R-:W0:Y:S02]  /*2a7c0*/  @!P0 LDC.64 R152, c[0x0][0x3c8] ;  /* 0x0000f200ff988b82 */ /* 0x001e240000000a00 */
[----:B0-----:R-:W-:-:S04]  /*2a7d0*/  @!P0 IMAD.WIDE R152, R155, 0x4, R152 ;  /* 0x000000049b988825 */ /* 0x001fc800078e0298 */
[----:B------:R-:W-:-:S05]  /*2a7e0*/  IMAD.U32 R155, RZ, RZ, UR24 ;  /* 0x00000018ff9b7e24 */ /* 0x000fca000f8e00ff */
[----:B------:R0:W-:Y:S01]  /*2a7f0*/  @!P0 STG.E desc[UR18][R152.64], R155 ;  /* 0x0000009b98008986 */ /* 0x0001e2000c101912 */
[----:B------:R-:W-:Y:S05]  /*2a800*/  BRA.U !UP0, `(.L_x_14011) ;  /* 0x0000000d08b07547 */ /* 0x000fea000b800000 */
[----:B------:R-:W0:Y:S04]  /*2a810*/  LDL R215, [R1+0x18] ;  /* 0x0000180001d77983 */ /* 0x000e280000100800 */
[----:B------:R-:W2:Y:S04]  /*2a820*/  LDL R213, [R1+0x1c] ;  /* 0x00001c0001d57983 */ /* 0x000ea80000100800 */
[----:B------:R-:W3:Y:S01]  /*2a830*/  LDL R212, [R1+0x10] ;  /* 0x0000100001d47983 */ /* 0x000ee20000100800 */
[----:B------:R-:W-:-:S03]  /*2a840*/  FSEL R187, R187, RZ, !P1 ;  /* 0x000000ffbbbb7208 */ /* 0x000fc60004800000 */
[----:B------:R-:W4:Y:S02]  /*2a850*/  LDL R199, [R1+0x14] ;  /* 0x0000140001c77983 */ /* 0x000f240000100800 */
[C---:B------:R-:W-:Y:S01]  /*2a860*/  FADD.FTZ R161, -R187.reuse, R161 ;  /* 0x000000a1bba17221 */ /* 0x040fe20000010100 */
[----:B------:R-:W-:Y:S01]  /*2a870*/  FADD.FTZ R162, -R187, R162 ;  /* 0x000000a2bba27221 */ /* 0x000fe20000010100 */
[----:B------:R-:W4:Y:S02]  /*2a880*/  LDL R197, [R1+0x20] ;  /* 0x0000200001c57983 */ /* 0x000f240000100800 */
[----:B------:R-:W-:Y:S01]  /*2a890*/  FMUL.FTZ R161, R161, UR24 ;  /* 0x00000018a1a17c20 */ /* 0x000fe20008410000 */
[----:B------:R-:W-:Y:S01]  /*2a8a0*/  FMUL.FTZ R162, R162, UR24 ;  /* 0x00000018a2a27c20 */ /* 0x000fe20008410000 */
[----:B------:R-:W-:Y:S01]  /*2a8b0*/  FADD.FTZ R159, -R187, R159 ;  /* 0x0000009fbb9f7221 */ /* 0x000fe20000010100 */
[----:B------:R-:W4:Y:S03]  /*2a8c0*/  LDL R188, [R1+0x8] ;  /* 0x0000080001bc7983 */ /* 0x000f260000100800 */
[----:B------:R-:W-:Y:S01]  /*2a8d0*/  FMUL.FTZ R159, R159, UR24 ;  /* 0x000000189f9f7c20 */ /* 0x000fe20008410000 */
[----:B------:R-:W4:Y:S04]  /*2a8e0*/  LDL R196, [R1+0x28] ;  /* 0x0000280001c47983 */ /* 0x000f280000100800 */
[----:B------:R-:W4:Y:S04]  /*2a8f0*/  LDL R192, [R1+0x24] ;  /* 0x0000240001c07983 */ /* 0x000f280000100800 */
[----:B------:R-:W4:Y:S04]  /*2a900*/  LDL R195, [R1+0x2c] ;  /* 0x00002c0001c37983 */ /* 0x000f280000100800 */
[----:B------:R-:W4:Y:S01]  /*2a910*/  LDL R191, [R1] ;  /* 0x0000000001bf7983 */ /* 0x000f220000100800 */
[----:B0-----:R-:W-:Y:S01]  /*2a920*/  FFMA.FTZ R155, R161, R215, R146 ;  /* 0x000000d7a19b7223 */ /* 0x001fe20000010092 */
[----:B--2---:R-:W-:-:S05]  /*2a930*/  FFMA.FTZ R162, R162, R213, R147 ;  /* 0x000000d5a2a27223 */ /* 0x004fca0000010093 */
[----:B------:R-:W-:Y:S02]  /*2a940*/  F2FP.BF16.F32.PACK_AB R155, R162, R155 ;  /* 0x0000009ba29b723e */ /* 0x000fe400000010ff */
[----:B------:R-:W2:Y:S01]  /*2a950*/  LDL R162, [R1+0xc] ;  /* 0x00000c0001a27983 */ /* 0x000ea20000100800 */
[----:B---3--:R-:W-:-:S03]  /*2a960*/  FFMA.FTZ R154, R159, R212, R144 ;  /* 0x000000d49f9a7223 */ /* 0x008fc60000010090 */
[----:B------:R-:W3:Y:S01]  /*2a970*/  LDL R159, [R1+0x4] ;  /* 0x00000400019f7983 */ /* 0x000ee20000100800 */
[----:B------:R-:W-:Y:S01]  /*2a980*/  FADD.FTZ R160, -R187, R160 ;  /* 0x000000a0bba07221 */ /* 0x000fe20000010100 */
[----:B------:R-:W-:-:S03]  /*2a990*/  UIADD3 UR22, UPT, UPT, UR22, -0x1, URZ ;  /* 0xffffffff16167890 */ /* 0x000fc6000fffe0ff */
[----:B------:R-:W-:Y:S01]  /*2a9a0*/  FMUL.FTZ R160, R160, UR24 ;  /* 0x00000018a0a07c20 */ /* 0x000fe20008410000 */
[----:B------:R-:W-:-:S03]  /*2a9b0*/  UIMAD UR22, UR22, UR45, URZ ;  /* 0x0000002d161672a4 */ /* 0x000fc6000f8e02ff */
[----:B----4-:R-:W-:Y:S02]  /*2a9c0*/  FFMA.FTZ R153, R160, R199, R145 ;  /* 0x000000c7a0997223 */ /* 0x010fe40000010091 */
[----:B------:R-:W0:Y:S01]  /*2a9d0*/  LDC.64 R160, c[0x0][0x428] ;  /* 0x00010a00ffa07b82 */ /* 0x000e220000000a00 */
[----:B------:R-:W-:Y:S01]  /*2a9e0*/  USHF.R.S32.HI UR5, URZ, 0x1f, UR22 ;  /* 0x0000001fff057899 */ /* 0x000fe20008011416 */
[C---:B------:R-:W-:Y:S01]  /*2a9f0*/  FADD.FTZ R35, -R187.reuse, R35 ;  /* 0x00000023bb237221 */ /* 0x040fe20000010100 */
[C---:B------:R-:W-:Y:S01]  /*2aa00*/  FADD.FTZ R21, -R187.reuse, R21 ;  /* 0x00000015bb157221 */ /* 0x040fe20000010100 */
[----:B------:R-:W-:Y:S01]  /*2aa10*/  FADD.FTZ R22, -R187, R22 ;  /* 0x00000016bb167221 */ /* 0x000fe20000010100 */
[----:B------:R-:W-:Y:S01]  /*2aa20*/  ULEA.HI UR5, UR5, UR22, URZ, 0x3 ;  /* 0x0000001605057291 */ /* 0x000fe2000f8f18ff */
[----:B------:R-:W-:Y:S01]  /*2aa30*/  FMUL.FTZ R35, R35, UR24 ;  /* 0x0000001823237c20 */ /* 0x000fe20008410000 */
[C---:B------:R-:W-:Y:S01]  /*2aa40*/  FADD.FTZ R19, -R187.reuse, R19 ;  /* 0x00000013bb137221 */ /* 0x040fe20000010100 */
[C---:B------:R-:W-:Y:S01]  /*2aa50*/  FADD.FTZ R20, -R187.reuse, R20 ;  /* 0x00000014bb147221 */ /* 0x040fe20000010100 */
[C---:B------:R-:W-:Y:S01]  /*2aa60*/  FADD.FTZ R157, -R187.reuse, R157 ;  /* 0x0000009dbb9d7221 */ /* 0x040fe20000010100 */
[----:B------:R-:W-:Y:S01]  /*2aa70*/  FADD.FTZ R156, -R187, R156 ;  /* 0x0000009cbb9c7221 */ /* 0x000fe20000010100 */
[----:B------:R-:W-:Y:S01]  /*2aa80*/  FMUL.FTZ R21, R21, UR24 ;  /* 0x0000001815157c20 */ /* 0x000fe20008410000 */
[----:B------:R-:W-:Y:S01]  /*2aa90*/  FMUL.FTZ R22, R22, UR24 ;  /* 0x0000001816167c20 */ /* 0x000fe20008410000 */
[----:B------:R-:W-:Y:S01]  /*2aaa0*/  FADD.FTZ R158, -R187, R158 ;  /* 0x0000009ebb9e7221 */ /* 0x000fe20000010100 */
[----:B------:R-:W-:Y:S01]  /*2aab0*/  FFMA.FTZ R152, R35, R197, R148 ;  /* 0x000000c523987223 */ /* 0x000fe20000010094 */
[C---:B------:R-:W-:Y:S01]  /*2aac0*/  FADD.FTZ R17, -R187.reuse, R17 ;  /* 0x00000011bb117221 */ /* 0x040fe20000010100 */
[----:B------:R-:W-:Y:S01]  /*2aad0*/  FADD.FTZ R18, -R187, R18 ;  /* 0x00000012bb127221 */ /* 0x000fe20000010100 */
[----:B------:R-:W-:Y:S01]  /*2aae0*/  FMUL.FTZ R19, R19, UR24 ;  /* 0x0000001813137c20 */ /* 0x000fe20008410000 */
[----:B------:R-:W-:Y:S01]  /*2aaf0*/  FMUL.FTZ R20, R20, UR24 ;  /* 0x0000001814147c20 */ /* 0x000fe20008410000 */
[----:B------:R-:W-:Y:S01]  /*2ab00*/  MOV R35, UR5 ;  /* 0x0000000500237c02 */ /* 0x000fe20008000f00 */
[C---:B------:R-:W-:Y:S01]  /*2ab10*/  FADD.FTZ R23, -R187.reuse, R23 ;  /* 0x00000017bb177221 */ /* 0x040fe20000010100 */
[----:B------:R-:W-:Y:S01]  /*2ab20*/  FADD.FTZ R24, -R187, R24 ;  /* 0x00000018bb187221 */ /* 0x000fe20000010100 */
[----:B------:R-:W-:Y:S01]  /*2ab30*/  FMUL.FTZ R157, R157, UR24 ;  /* 0x000000189d9d7c20 */ /* 0x000fe20008410000 */
[----:B------:R-:W-:Y:S01]  /*2ab40*/  FMUL.FTZ R156, R156, UR24 ;  /* 0x000000189c9c7c20 */ /* 0x000fe20008410000 */
[----:B------:R-:W-:Y:S01]  /*2ab50*/  FFMA.FTZ R21, R21, R248, R136 ;  /* 0x000000f815157223 */ /* 0x000fe20000010088 */
[----:B------:R-:W-:Y:S01]  /*2ab60*/  FFMA.FTZ R22, R22, R249, R137 ;  /* 0x000000f916167223 */ /* 0x000fe20000010089 */
[----:B------:R-:W-:Y:S01]  /*2ab70*/  FMUL.FTZ R158, R158, UR24 ;  /* 0x000000189e9e7c20 */ /* 0x000fe20008410000 */
[----:B------:R-:W-:Y:S01]  /*2ab80*/  FMUL.FTZ R17, R17, UR24 ;  /* 0x0000001811117c20 */ /* 0x000fe20008410000 */
[----:B------:R-:W-:Y:S01]  /*2ab90*/  FMUL.FTZ R18, R18, UR24 ;  /* 0x0000001812127c20 */ /* 0x000fe20008410000 */
[----:B------:R-:W-:Y:S01]  /*2aba0*/  FFMA.FTZ R19, R19, R188, R142 ;  /* 0x000000bc13137223 */ /* 0x000fe2000001008e */
[----:B------:R-:W-:Y:S01]  /*2abb0*/  F2FP.BF16.F32.PACK_AB R154, R153, R154 ;  /* 0x0000009a999a723e */ /* 0x000fe200000010ff */
[----:B------:R-:W-:Y:S01]  /*2abc0*/  FMUL.FTZ R23, R23, UR24 ;  /* 0x0000001817177c20 */ /* 0x000fe20008410000 */
[----:B------:R-:W-:Y:S01]  /*2abd0*/  LEA.HI.SX32 R35, R35, R186, 0x1d ;  /* 0x000000ba23237211 */ /* 0x000fe200078feaff */
[----:B------:R-:W-:Y:S01]  /*2abe0*/  FMUL.FTZ R24, R24, UR24 ;  /* 0x0000001818187c20 */ /* 0x000fe20008410000 */
[----:B------:R-:W-:Y:S01]  /*2abf0*/  FFMA.FTZ R153, R157, R196, R150 ;  /* 0x000000c49d997223 */ /* 0x000fe20000010096 */
[----:B------:R-:W-:Y:S01]  /*2ac00*/  FFMA.FTZ R157, R156, R192, R149 ;  /* 0x000000c09c9d7223 */ /* 0x000fe20000010095 */
[----:B------:R-:W-:Y:S01]  /*2ac10*/  FFMA.FTZ R158, R158, R195, R151 ;  /* 0x000000c39e9e7223 */ /* 0x000fe20000010097 */
[----:B------:R-:W-:Y:S01]  /*2ac20*/  FFMA.FTZ R17, R17, R191, R140 ;  /* 0x000000bf11117223 */ /* 0x000fe2000001008c */
[----:B------:R-:W-:Y:S01]  /*2ac30*/  F2FP.BF16.F32.PACK_AB R22, R22, R21 ;  /* 0x000000151616723e */ /* 0x000fe200000010ff */
[----:B------:R-:W-:Y:S01]  /*2ac40*/  FFMA.FTZ R23, R23, R250, R138 ;  /* 0x000000fa17177223 */ /* 0x000fe2000001008a */
[----:B------:R-:W-:Y:S01]  /*2ac50*/  FFMA.FTZ R24, R24, R251, R139 ;  /* 0x000000fb18187223 */ /* 0x000fe2000001008b */
[C---:B------:R-:W-:Y:S01]  /*2ac60*/  FADD.FTZ R13, -R187.reuse, R13 ;  /* 0x0000000dbb0d7221 */ /* 0x040fe20000010100 */
[C---:B------:R-:W-:Y:S01]  /*2ac70*/  FADD.FTZ R14, -R187.reuse, R14 ;  /* 0x0000000ebb0e7221 */ /* 0x040fe20000010100 */
[C---:B------:R-:W-:Y:S01]  /*2ac80*/  FADD.FTZ R11, -R187.reuse, R11 ;  /* 0x0000000bbb0b7221 */ /* 0x040fe20000010100 */
[C---:B------:R-:W-:Y:S01]  /*2ac90*/  FADD.FTZ R12, -R187.reuse, R12 ;  /* 0x0000000cbb0c7221 */ /* 0x040fe20000010100 */
[C---:B------:R-:W-:Y:S01]  /*2aca0*/  FADD.FTZ R9, -R187.reuse, R9 ;  /* 0x00000009bb097221 */ /* 0x040fe20000010100 */
[----:B------:R-:W-:Y:S01]  /*2acb0*/  FADD.FTZ R10, -R187, R10 ;  /* 0x0000000abb0a7221 */ /* 0x000fe20000010100 */
[----:B------:R-:W-:Y:S01]  /*2acc0*/  F2FP.BF16.F32.PACK_AB R152, R157, R152 ;  /* 0x000000989d98723e */ /* 0x000fe200000010ff */
[----:B0-----:R-:W-:Y:S01]  /*2acd0*/  IMAD.WIDE.U32 R156, R35, 0x10, R160 ;  /* 0x00000010239c7825 */ /* 0x001fe200078e00a0 */
[----:B------:R-:W-:-:S03]  /*2ace0*/  F2FP.BF16.F32.PACK_AB R153, R158, R153 ;  /* 0x000000999e99723e */ /* 0x000fc600000010ff */
[----:B------:R-:W-:Y:S01]  /*2acf0*/  FMUL.FTZ R13, R13, UR24 ;  /* 0x000000180d0d7c20 */ /* 0x000fe20008410000 */
[----:B------:R-:W-:Y:S01]  /*2ad00*/  FMUL.FTZ R14, R14, UR24 ;  /* 0x000000180e0e7c20 */ /* 0x000fe20008410000 */
[----:B------:R-:W-:Y:S01]  /*2ad10*/  F2FP.BF16.F32.PACK_AB R23, R24, R23 ;  /* 0x000000171817723e */ /* 0x000fe200000010ff */
[----:B------:R-:W-:Y:S01]  /*2ad20*/  FMUL.FTZ R11, R11, UR24 ;  /* 0x000000180b0b7c20 */ /* 0x000fe20008410000 */
[----:B------:R-:W-:Y:S01]  /*2ad30*/  FMUL.FTZ R12, R12, UR24 ;  /* 0x000000180c0c7c20 */ /* 0x000fe20008410000 */
[----:B------:R-:W-:Y:S01]  /*2ad40*/  FMUL.FTZ R9, R9, UR24 ;  /* 0x0000001809097c20 */ /* 0x000fe20008410000 */
[----:B------:R-:W-:Y:S01]  /*2ad50*/  FMUL.FTZ R10, R10, UR24 ;  /* 0x000000180a0a7c20 */ /* 0x000fe20008410000 */
[----:B------:R-:W-:Y:S01]  /*2ad60*/  FFMA.FTZ R13, R13, R240, R128 ;  /* 0x000000f00d0d7223 */ /* 0x000fe20000010080 */
[----:B------:R-:W-:Y:S01]  /*2ad70*/  FFMA.FTZ R14, R14, R241, R129 ;  /* 0x000000f10e0e7223 */ /* 0x000fe20000010081 */
[----:B------:R0:W-:Y:S01]  /*2ad80*/  STG.E.128 desc[UR18][R156.64], R152 ;  /* 0x000000989c007986 */ /* 0x0001e2000c101d12 */
[----:B------:R-:W-:Y:S01]  /*2ad90*/  FFMA.FTZ R11, R11, R246, R134 ;  /* 0x000000f60b0b7223 */ /* 0x000fe20000010086 */
[----:B------:R-:W-:Y:S01]  /*2ada0*/  FFMA.FTZ R12, R12, R247, R135 ;  /* 0x000000f70c0c7223 */ /* 0x000fe20000010087 */
[----:B------:R-:W-:Y:S01]  /*2adb0*/  FFMA.FTZ R9, R9, R244, R132 ;  /* 0x000000f409097223 */ /* 0x000fe20000010084 */
[----:B------:R-:W-:Y:S01]  /*2adc0*/  FFMA.FTZ R10, R10, R245, R133 ;  /* 0x000000f50a0a7223 */ /* 0x000fe20000010085 */
[----:B------:R-:W-:-:S02]  /*2add0*/  F2FP.BF16.F32.PACK_AB R14, R14, R13 ;  /* 0x0000000d0e0e723e */ /* 0x000fc400000010ff */
[----:B------:R-:W-:Y:S02]  /*2ade0*/  F2FP.BF16.F32.PACK_AB R13, R12, R11 ;  /* 0x0000000b0c0d723e */ /* 0x000fe400000010ff */
[----:B------:R-:W-:Y:S01]  /*2adf0*/  F2FP.BF16.F32.PACK_AB R12, R10, R9 ;  /* 0x000000090a0c723e */ /* 0x000fe200000010ff */
[C---:B0-----:R-:W-:Y:S01]  /*2ae00*/  FADD.FTZ R152, -R187.reuse, R16 ;  /* 0x00000010bb987221 */ /* 0x041fe20000010100 */
[C---:B------:R-:W-:Y:S01]  /*2ae10*/  FADD.FTZ R16, -R187.reuse, R25 ;  /* 0x00000019bb107221 */ /* 0x040fe20000010100 */
[C---:B------:R-:W-:Y:S01]  /*2ae20*/  FADD.FTZ R24, -R187.reuse, R164 ;  /* 0x000000a4bb187221 */ /* 0x040fe20000010100 */
[C---:B------:R-:W-:Y:S01]  /*2ae30*/  FADD.FTZ R164, -R187.reuse, R174 ;  /* 0x000000aebba47221 */ /* 0x040fe20000010100 */
[----:B------:R-:W-:Y:S02]  /*2ae40*/  FADD.FTZ R25, -R187, R165 ;  /* 0x000000a5bb197221 */ /* 0x000fe40000010100 */
[----:B------:R-:W-:Y:S01]  /*2ae50*/  FMUL.FTZ R24, R24, UR24 ;  /* 0x0000001818187c20 */ /* 0x000fe20008410000 */
[----:B------:R-:W-:Y:S01]  /*2ae60*/  FMUL.FTZ R164, R164, UR24 ;  /* 0x00000018a4a47c20 */ /* 0x000fe20008410000 */
[----:B------:R-:W-:Y:S01]  /*2ae70*/  FMUL.FTZ R25, R25, UR24 ;  /* 0x0000001819197c20 */ /* 0x000fe20008410000 */
[----:B------:R-:W-:Y:S01]  /*2ae80*/  FADD.FTZ R15, -R187, R15 ;  /* 0x0000000fbb0f7221 */ /* 0x000fe20000010100 */
[----:B------:R-:W-:Y:S01]  /*2ae90*/  FFMA.FTZ R24, R24, R229, R117 ;  /* 0x000000e518187223 */ /* 0x000fe20000010075 */
[----:B------:R-:W-:Y:S01]  /*2aea0*/  FFMA.FTZ R164, R164, R223, R111 ;  /* 0x000000dfa4a47223 */ /* 0x000fe2000001006f */
[----:B------:R-:W-:Y:S01]  /*2aeb0*/  FFMA.FTZ R25, R25, R230, R118 ;  /* 0x000000e619197223 */ /* 0x000fe20000010076 */
[C---:B------:R-:W-:Y:S01]  /*2aec0*/  FADD.FTZ R165, -R187.reuse, R180 ;  /* 0x000000b4bba57221 */ /* 0x040fe20000010100 */
[----:B------:R-:W-:Y:S01]  /*2aed0*/  FADD.FTZ R174, -R187, R185 ;  /* 0x000000b9bbae7221 */ /* 0x000fe20000010100 */
[----:B------:R-:W-:Y:S01]  /*2aee0*/  FMUL.FTZ R15, R15, UR24 ;  /* 0x000000180f0f7c20 */ /* 0x000fe20008410000 */
[----:B------:R-:W-:Y:S01]  /*2aef0*/  FMUL.FTZ R152, R152, UR24 ;  /* 0x0000001898987c20 */ /* 0x000fe20008410000 */
[C---:B------:R-:W-:Y:S01]  /*2af00*/  IADD3 R153, PT, PT, R35.reuse, 0x100, RZ ;  /* 0x0000010023997810 */ /* 0x040fe20007ffe0ff */
[C---:B------:R-:W-:Y:S01]  /*2af10*/  VIADD R155, R35.reuse, 0x180 ;  /* 0x00000180239b7836 */ /* 0x040fe20000000000 */
[----:B------:R-:W-:Y:S01]  /*2af20*/  IADD3 R157, PT, PT, R35, 0x200, RZ ;  /* 0x00000200239d7810 */ /* 0x000fe20007ffe0ff */
[----:B------:R-:W-:Y:S01]  /*2af30*/  FFMA.FTZ R15, R15, R242, R130 ;  /* 0x000000f20f0f7223 */ /* 0x000fe20000010082 */
[----:B------:R-:W-:Y:S01]  /*2af40*/  FMUL.FTZ R165, R165, UR24 ;  /* 0x00000018a5a57c20 */ /* 0x000fe20008410000 */
[----:B------:R-:W-:Y:S01]  /*2af50*/  FMUL.FTZ R174, R174, UR24 ;  /* 0x00000018aeae7c20 */ /* 0x000fe20008410000 */
[----:B------:R-:W-:-:S04]  /*2af60*/  IMAD.WIDE.U32 R154, R155, 0x10, R160 ;  /* 0x000000109b9a7825 */ /* 0x000fc800078e00a0 */
[----:B------:R-:W-:-:S04]  /*2af70*/  IMAD.WIDE.U32 R156, R157, 0x10, R160 ;  /* 0x000000109d9c7825 */ /* 0x000fc800078e00a0 */
[----:B--2---:R-:W-:Y:S01]  /*2af80*/  FFMA.FTZ R20, R20, R162, R143 ;  /* 0x000000a214147223 */ /* 0x004fe2000001008f */
[----:B---3--:R-:W-:-:S04]  /*2af90*/  FFMA.FTZ R18, R18, R159, R141 ;  /* 0x0000009f12127223 */ /* 0x008fc8000001008d */
[----:B------:R-:W-:Y:S01]  /*2afa0*/  F2FP.BF16.F32.PACK_AB R21, R20, R19 ;  /* 0x000000131415723e */ /* 0x000fe200000010ff */
[----:B------:R-:W-:Y:S01]  /*2afb0*/  VIADD R19, R35, 0x80 ;  /* 0x0000008023137836 */ /* 0x000fe20000000000 */
[----:B------:R-:W-:-:S03]  /*2afc0*/  F2FP.BF16.F32.PACK_AB R20, R18, R17 ;  /* 0x000000111214723e */ /* 0x000fc600000010ff */
[----:B------:R-:W-:-:S04]  /*2afd0*/  IMAD.WIDE.U32 R18, R19, 0x10, R160 ;  /* 0x0000001013127825 */ /* 0x000fc800078e00a0 */
[C---:B------:R-:W-:Y:S01]  /*2afe0*/  FADD.FTZ R17, -R187.reuse, R26 ;  /* 0x0000001abb117221 */ /* 0x040fe20000010100 */
[----:B------:R0:W-:Y:S01]  /*2aff0*/  STG.E.128 desc[UR18][R18.64], R20 ;  /* 0x0000001412007986 */ /* 0x0001e2000c101d12 */
[C---:B------:R-:W-:Y:S01]  /*2b000*/  FADD.FTZ R26, -R187.reuse, R32 ;  /* 0x00000020bb1a7221 */ /* 0x040fe20000010100 */
[----:B------:R-:W-:-:S03]  /*2b010*/  FADD.FTZ R32, -R187, R169 ;  /* 0x000000a9bb207221 */ /* 0x000fc60000010100 */
[----:B------:R-:W-:Y:S01]  /*2b020*/  FMUL.FTZ R26, R26, UR24 ;  /* 0x000000181a1a7c20 */ /* 0x000fe20008410000 */
[C---:B0-----:R-:W-:Y:S01]  /*2b030*/  FADD.FTZ R21, -R187.reuse, R29 ;  /* 0x0000001dbb157221 */ /* 0x041fe20000010100 */
[C---:B------:R-:W-:Y:S01]  /*2b040*/  FADD.FTZ R22, -R187.reuse, R30 ;  /* 0x0000001ebb167221 */ /* 0x040fe20000010100 */
[C---:B------:R-:W-:Y:S01]  /*2b050*/  FADD.FTZ R18, -R187.reuse, R27 ;  /* 0x0000001bbb127221 */ /* 0x040fe20000010100 */
[C---:B------:R-:W-:Y:S01]  /*2b060*/  FADD.FTZ R20, -R187.reuse, R28 ;  /* 0x0000001cbb147221 */ /* 0x040fe20000010100 */
[----:B------:R-:W-:Y:S01]  /*2b070*/  FADD.FTZ R23, -R187, R31 ;  /* 0x0000001fbb177221 */ /* 0x000fe20000010100 */
[----:B------:R-:W-:Y:S01]  /*2b080*/  FMUL.FTZ R21, R21, UR24 ;  /* 0x0000001815157c20 */ /* 0x000fe20008410000 */
        /* <DEDUP_REMOVED lines=8> */
[C---:B------:R-:W-:Y:S01]  /*2b110*/  FADD.FTZ R19, -R187.reuse, R163 ;  /* 0x000000a3bb137221 */ /* 0x040fe20000010100 */
[C---:B------:R-:W-:Y:S01]  /*2b120*/  FADD.FTZ R27, -R187.reuse, R167 ;  /* 0x000000a7bb1b7221 */ /* 0x040fe20000010100 */
[C---:B------:R-:W-:Y:S01]  /*2b130*/  FADD.FTZ R163, -R187.reuse, R170 ;  /* 0x000000aabba37221 */ /* 0x040fe20000010100 */
[----:B------:R-:W-:Y:S01]  /*2b140*/  FADD.FTZ R31, -R187, R168 ;  /* 0x000000a8bb1f7221 */ /* 0x000fe20000010100 */
[----:B------:R-:W-:Y:S01]  /*2b150*/  FFMA.FTZ R23, R23, R234, R122 ;  /* 0x000000ea17177223 */ /* 0x000fe2000001007a */
[----:B------:R-:W-:Y:S01]  /*2b160*/  FFMA.FTZ R26, R26, R235, R123 ;  /* 0x000000eb1a1a7223 */ /* 0x000fe2000001007b */
[----:B------:R-:W-:Y:S01]  /*2b170*/  F2FP.BF16.F32.PACK_AB R22, R22, R21 ;  /* 0x000000151616723e */ /* 0x000fe200000010ff */
[----:B------:R-:W-:Y:S01]  /*2b180*/  FMUL.FTZ R27, R27, UR24 ;  /* 0x000000181b1b7c20 */ /* 0x000fe20008410000 */
[----:B------:R-:W-:Y:S01]  /*2b190*/  F2FP.BF16.F32.PACK_AB R21, R20, R9 ;  /* 0x000000091415723e */ /* 0x000fe200000010ff */
[----:B------:R-:W-:Y:S01]  /*2b1a0*/  FMUL.FTZ R9, R16, UR24 ;  /* 0x0000001810097c20 */ /* 0x000fe20008410000 */
[----:B------:R-:W-:Y:S01]  /*2b1b0*/  FMUL.FTZ R11, R32, UR24 ;  /* 0x00000018200b7c20 */ /* 0x000fe20008410000 */
[----:B------:R-:W-:Y:S01]  /*2b1c0*/  FMUL.FTZ R18, R163, UR24 ;  /* 0x00000018a3127c20 */ /* 0x000fe20008410000 */
[----:B------:R-:W-:Y:S01]  /*2b1d0*/  FMUL.FTZ R10, R17, UR24 ;  /* 0x00000018110a7c20 */ /* 0x000fe20008410000 */
[----:B------:R-:W-:Y:S01]  /*2b1e0*/  FMUL.FTZ R16, R31, UR24 ;  /* 0x000000181f107c20 */ /* 0x000fe20008410000 */
[----:B------:R-:W-:Y:S01]  /*2b1f0*/  F2FP.BF16.F32.PACK_AB R23, R26, R23 ;  /* 0x000000171a17723e */ /* 0x000fe200000010ff */
[----:B------:R-:W-:Y:S01]  /*2b200*/  FFMA.FTZ R26, R27, R224, R112 ;  /* 0x000000e01b1a7223 */ /* 0x000fe20000010070 */
[----:B------:R-:W-:Y:S01]  /*2b210*/  FFMA.FTZ R27, R11, R226, R114 ;  /* 0x000000e20b1b7223 */ /* 0x000fe20000010072 */
[----:B------:R-:W-:Y:S01]  /*2b220*/  FFMA.FTZ R18, R18, R227, R115 ;  /* 0x000000e312127223 */ /* 0x000fe20000010073 */
[----:B------:R-:W-:Y:S01]  /*2b230*/  FADD.FTZ R162, -R187, R173 ;  /* 0x000000adbba27221 */ /* 0x000fe20000010100 */
        /* <DEDUP_REMOVED lines=8> */
[----:B------:R-:W-:Y:S01]  /*2b2c0*/  F2FP.BF16.F32.PACK_AB R27, R18, R27 ;  /* 0x0000001b121b723e */ /* 0x000fe200000010ff */
[----:B------:R-:W-:Y:S01]  /*2b2d0*/  FMUL.FTZ R19, R19, UR24 ;  /* 0x0000001813137c20 */ /* 0x000fe20008410000 */
        /* <DEDUP_REMOVED lines=22> */
[----:B------:R-:W-:Y:S01]  /*2b440*/  FADD.FTZ R176, -R187, R214 ;  /* 0x000000d6bbb07221 */ /* 0x000fe20000010100 */
[----:B------:R-:W-:Y:S01]  /*2b450*/  F2FP.BF16.F32.PACK_AB R24, R24, R19 ;  /* 0x000000131818723e */ /* 0x000fe200000010ff */
[C---:B------:R-:W-:Y:S01]  /*2b460*/  VIADD R159, R35.reuse, 0x280 ;  /* 0x00000280239f7836 */ /* 0x040fe20000000000 */
[----:B------:R-:W-:Y:S01]  /*2b470*/  F2FP.BF16.F32.PACK_AB R19, R18, R17 ;  /* 0x000000111213723e */ /* 0x000fe200000010ff */
[----:B------:R-:W-:Y:S01]  /*2b480*/  FMUL.FTZ R30, R30, UR24 ;  /* 0x000000181e1e7c20 */ /* 0x000fe20008410000 */
[----:B------:R-:W-:Y:S01]  /*2b490*/  IADD3 R35, PT, PT, R35, 0x300, RZ ;  /* 0x0000030023237810 */ /* 0x000fe20007ffe0ff */
[----:B------:R-:W-:Y:S01]  /*2b4a0*/  FMUL.FTZ R31, R172, UR24 ;  /* 0x00000018ac1f7c20 */ /* 0x000fe20008410000 */
[----:B------:R-:W-:Y:S01]  /*2b4b0*/  F2FP.BF16.F32.PACK_AB R18, R16, R11 ;  /* 0x0000000b1012723e */ /* 0x000fe200000010ff */
[----:B------:R-:W-:Y:S01]  /*2b4c0*/  FMUL.FTZ R11, R168, UR24 ;  /* 0x00000018a80b7c20 */ /* 0x000fe20008410000 */
[----:B------:R-:W-:Y:S01]  /*2b4d0*/  F2FP.BF16.F32.PACK_AB R17, R164, R9 ;  /* 0x00000009a411723e */ /* 0x000fe200000010ff */
[----:B------:R-:W-:Y:S01]  /*2b4e0*/  FMUL.FTZ R9, R28, UR24 ;  /* 0x000000181c097c20 */ /* 0x000fe20008410000 */
[----:B------:R-:W-:Y:S01]  /*2b4f0*/  F2FP.BF16.F32.PACK_AB R25, R10, R25 ;  /* 0x000000190a19723e */ /* 0x000fe200000010ff */
[----:B------:R-:W-:Y:S01]  /*2b500*/  FFMA.FTZ R178, R152, R243, R131 ;  /* 0x000000f398b27223 */ /* 0x000fe20000010083 */
[----:B------:R-:W-:Y:S01]  /*2b510*/  FMUL.FTZ R10, R167, UR24 ;  /* 0x00000018a70a7c20 */ /* 0x000fe20008410000 */
[----:B------:R-:W-:Y:S01]  /*2b520*/  FMUL.FTZ R32, R171, UR24 ;  /* 0x00000018ab207c20 */ /* 0x000fe20008410000 */
[----:B------:R-:W-:Y:S01]  /*2b530*/  FMUL.FTZ R175, R175, UR24 ;  /* 0x00000018afaf7c20 */ /* 0x000fe20008410000 */
[----:B------:R-:W-:Y:S01]  /*2b540*/  FMUL.FTZ R176, R176, UR24 ;  /* 0x00000018b0b07c20 */ /* 0x000fe20008410000 */
        /* <DEDUP_REMOVED lines=13> */
[----:B------:R-:W-:Y:S02]  /*2b620*/  F2FP.BF16.F32.PACK_AB R15, R178, R15 ;  /* 0x0000000fb20f723e */ /* 0x000fe400000010ff */
[----:B------:R-:W-:Y:S02]  /*2b630*/  F2FP.BF16.F32.PACK_AB R16, R16, R9 ;  /* 0x000000091010723e */ /* 0x000fe400000010ff */
[----:B------:R-:W-:Y:S01]  /*2b640*/  F2FP.BF16.F32.PACK_AB R31, R176, R31 ;  /* 0x0000001fb01f723e */ /* 0x000fe200000010ff */
[----:B------:R1:W-:Y:S01]  /*2b650*/  STG.E.128 desc[UR18][R152.64], R12 ;  /* 0x0000000c98007986 */ /* 0x0003e2000c101d12 */
[----:B------:R-:W-:-:S02]  /*2b660*/  F2FP.BF16.F32.PACK_AB R30, R35, R30 ;  /* 0x0000001e231e723e */ /* 0x000fc400000010ff */
[----:B------:R-:W-:Y:S02]  /*2b670*/  F2FP.BF16.F32.PACK_AB R29, R32, R29 ;  /* 0x0000001d201d723e */ /* 0x000fe400000010ff */
[----:B------:R-:W-:Y:S01]  /*2b680*/  F2FP.BF16.F32.PACK_AB R28, R11, R28 ;  /* 0x0000001c0b1c723e */ /* 0x000fe200000010ff */
[----:B------:R1:W-:Y:S04]  /*2b690*/  STG.E.128 desc[UR18][R154.64], R20 ;  /* 0x000000149a007986 */ /* 0x0003e8000c101d12 */
[----:B------:R1:W-:Y:S04]  /*2b6a0*/  STG.E.128 desc[UR18][R156.64], R24 ;  /* 0x000000189c007986 */ /* 0x0003e8000c101d12 */
[----:B------:R1:W-:Y:S04]  /*2b6b0*/  STG.E.128 desc[UR18][R158.64], R16 ;  /* 0x000000109e007986 */ /* 0x0003e8000c101d12 */
[----:B------:R1:W-:Y:S02]  /*2b6c0*/  STG.E.128 desc[UR18][R160.64], R28 ;  /* 0x0000001ca0007986 */ /* 0x0003e4000c101d12 */
.L_x_14011:
[----:B------:R-:W-:Y:S02]  /*2b6d0*/  UIADD3 UR48, UPT, UPT, UR48, UR6, URZ ;  /* 0x0000000630307290 */ /* 0x000fe4000fffe0ff */
[----:B------:R-:W-:Y:S02]  /*2b6e0*/  UPLOP3.LUT UP1, UPT, UPT, UPT, UP1, 0x40, 0x4 ;  /* 0x000000000004789c */ /* 0x000fe40003f2e810 */
[----:B------:R-:W-:-:S09]  /*2b6f0*/  UISETP.GE.AND UP0, UPT, UR48, UR7, UPT ;  /* 0x000000073000728c */ /* 0x000fd2000bf06270 */
[----:B------:R-:W-:Y:S05]  /*2b700*/  BRA.U !UP0, `(.L_x_14012) ;  /* 0xfffffd59082c7547 */ /* 0x000fea000b83ffff */
[----:B------:R-:W-:Y:S05]  /*2b710*/  EXIT ;  /* 0x000000000000794d */ /* 0x000fea0003800000 */
.L_x_14013:
        /* <DEDUP_REMOVED lines=14> */
.L_x_42338:


//--------------------- .text._ZN10layer_norm13ln_fwd_kernelINS_13Kernel_traitsI13__nv_bfloat16S2_fS2_fjLj7168ELj1ELj1ELj4ELj16ENS_18Kernel_traits_baseILj7168ES2_S2_fS2_fjLj128EEEEELb0ELb0ELb0ELb0EEEvNS_9FwdParamsE --------------------------
	.section	.text._ZN10layer_norm13ln_fwd_kernelINS_13Kernel_traitsI13__nv_bfloat16S2_fS2_fjLj7168ELj1ELj1ELj4ELj16ENS_18Kernel_traits_baseILj7168ES2_S2_fS2_fjLj128EEEEELb0ELb0ELb0ELb0EEEvNS_9FwdParamsE,"ax",@progbits
	.align	128
        .global         _ZN10layer_norm13ln_fwd_kernelINS_13Kernel_traitsI13__nv_bfloat16S2_fS2_fjLj7168ELj1ELj1ELj4ELj16ENS_18Kernel_traits_baseILj7168ES2_S2_fS2_fjLj128EEEEELb0ELb0ELb0ELb0EEEvNS_9FwdParamsE
        .type           _ZN10layer_norm13ln_fwd_kernelINS_13Kernel_traitsI13__nv_bfloat16S2_fS2_fjLj7168ELj1ELj1ELj4ELj16ENS_18Kernel_traits_baseILj7168ES2_S2_fS2_fjLj128EEEEELb0ELb0ELb0ELb0EEEvNS_9FwdParamsE,@function
        .size           _ZN10layer_norm13ln_fwd_kernelINS_13Kernel_traitsI13__nv_bfloat16S2_fS2_fjLj7168ELj1ELj1ELj4ELj16ENS_18Kernel_traits_baseILj7168ES2_S2_fS2_fjLj128EEEEELb0ELb0ELb0ELb0EEEvNS_9FwdParamsE,(.L_x_42339 - _ZN10layer_norm13ln_fwd_kernelINS_13Kernel_traitsI13__nv_bfloat16S2_fS2_fjLj7168ELj1ELj1ELj4ELj16ENS_18Kernel_traits_baseILj7168ES2_S2_fS2_fjLj128EEEEELb0ELb0ELb0ELb0EEEvNS_9FwdParamsE)
        .other          _ZN10layer_norm13ln_fwd_kernelINS_13Kernel_traitsI13__nv_bfloat16S2_fS2_fjLj7168ELj1ELj1ELj4ELj16ENS_18Kernel_traits_baseILj7168ES2_S2_fS2_fjLj128EEEEELb0ELb0ELb0ELb0EEEvNS_9FwdParamsE,@"STO_CUDA_ENTRY STV_DEFAULT"
_ZN10layer_norm13ln_fwd_kernelINS_13Kernel_traitsI13__nv_bfloat16S2_fS2_fjLj7168ELj1ELj1ELj4ELj16ENS_18Kernel_traits_baseILj7168ES2_S2_fS2_fjLj128EEEEELb0ELb0ELb0ELb0EEEvNS_9FwdParamsE:
.text._ZN10layer_norm13ln_fwd_kernelINS_13Kernel_traitsI13__nv_bfloat16S2_fS2_fjLj7168ELj1ELj1ELj4ELj16ENS_18Kernel_traits_baseILj7168ES2_S2_fS2_fjLj128EEEEELb0ELb0ELb0ELb0EEEvNS_9FwdParamsE:
        /* <DEDUP_REMOVED lines=75> */
.L_x_14015:
        /* <DEDUP_REMOVED lines=67> */
.L_x_14016:
[----:B------:R-:W-:Y:S05]  /*08e0*/  BSYNC.RECONVERGENT B0 ;  /* 0x0000000000007941 */ /* 0x000fea0003800200 */
.L_x_14014:
[----:B------:R-:W0:Y:S02]  /*08f0*/  LDCU UR4, c[0x0][0x384] ;  /* 0x00007080ff0477ac */ /* 0x000e240008000800 */
[----:B0-----:R-:W-:-:S13]  /*0900*/  ISETP.GE.AND P0, PT, R175, UR4, PT ;  /* 0x00000004af007c0c */ /* 0x001fda000bf06270 */
[----:B------:R-:W-:Y:S05]  /*0910*/  @P0 EXIT ;  /* 0x000000000000094d */ /* 0x000fea0003800000 */
[----:B------:R-:W-:Y:S01]  /*0920*/  SHF.R.S32.HI R27, RZ, 0x3, R27 ;  /* 0x00000003ff1b7819 */ /* 0x000fe2000001141b */
[----:B------:R-:W0:Y:S01]  /*0930*/  LDC.64 R6, c[0x0][0x3e0] ;  /* 0x0000f800ff067b82 */ /* 0x000e220000000a00 */
[----:B-----5:R-:W-:Y:S01]  /*0940*/  PRMT R174, R39, 0x7632, R174 ;  /* 0x0000763227ae7816 */ /* 0x020fe200000000ae */
[----:B------:R-:W-:Y:S01]  /*0950*/  UPLOP3.LUT UP1, UPT, UPT, UPT, UPT, 0x40, 0x4 ;  /* 0x000000000004789c */ /* 0x000fe20003f2e870 */
[C---:B------:R-:W-:Y:S01]  /*0960*/  LOP3.LUT R3, R27.reuse, 0x7f, RZ, 0xc0, !PT ;  /* 0x0000007f1b037812 */ /* 0x040fe200078ec0ff */
[----:B------:R-:W1:Y:S01]  /*0970*/  LDCU UR12, c[0x0][0x388] ;  /* 0x00007100ff0c77ac */ /* 0x000e620008000800 */
[----:B------:R-:W-:Y:S02]  /*0980*/  SHF.L.U32 R27, R27, 0x1, RZ ;  /* 0x000000011b1b7819 */ /* 0x000fe400000006ff */
[----:B------:R-:W-:Y:S01]  /*0990*/  PRMT R173, R43, 0x7632, R173 ;  /* 0x000076322bad7816 */ /* 0x000fe200000000ad */
[----:B------:R-:W-:Y:S01]  /*09a0*/  IMAD R0, R0, -0x20, R3 ;  /* 0xffffffe000007824 */ /* 0x000fe200078e0203 */
[----:B------:R-:W-:Y:S01]  /*09b0*/  VIADDMNMX R3, R3, -R26, RZ, !PT ;  /* 0x8000001a03037246 */ /* 0x000fe200078001ff */
[----:B------:R-:W2:Y:S01]  /*09c0*/  LDCU.U8 UR10, c[0x0][0x410] ;  /* 0x00008200ff0a77ac */ /* 0x000ea20008000000 */
[----:B------:R-:W-:-:S02]  /*09d0*/  PRMT R172, R38, 0x7632, R172 ;  /* 0x0000763226ac7816 */ /* 0x000fc400000000ac */
[----:B------:R-:W-:Y:S01]  /*09e0*/  VIMNMX R2, PT, PT, RZ, R0, !PT ;  /* 0x00000000ff027248 */ /* 0x000fe20007fe0100 */
[----:B------:R-:W3:Y:S01]  /*09f0*/  LDCU UR11, c[0x0][0x400] ;  /* 0x00008000ff0b77ac */ /* 0x000ee20008000800 */
[----:B------:R-:W-:Y:S02]  /*0a00*/  LOP3.LUT R0, R27, 0xffffff00, RZ, 0xc0, !PT ;  /* 0xffffff001b007812 */ /* 0x000fe400078ec0ff */
[----:B------:R-:W-:Y:S01]  /*0a10*/  VIMNMX R3, PT, PT, R3, 0x20, PT ;  /* 0x0000002003037848 */ /* 0x000fe20003fe0100 */
[----:B------:R-:W4:Y:S01]  /*0a20*/  LDCU.64 UR8, c[0x0][0x3a0] ;  /* 0x00007400ff0877ac */ /* 0x000f220008000a00 */
[----:B------:R-:W-:Y:S02]  /*0a30*/  VIMNMX R5, PT, PT, R2, 0x20, PT ;  /* 0x0000002002057848 */ /* 0x000fe40003fe0100 */
[-C--:B------:R-:W-:Y:S02]  /*0a40*/  LEA R20, R3, R0.reuse, 0x3 ;  /* 0x0000000003147211 */ /* 0x080fe400078e18ff */
[----:B------:R-:W-:-:S02]  /*0a50*/  LEA R0, R5, R0, 0x3 ;  /* 0x0000000005007211 */ /* 0x000fc400078e18ff */
[----:B------:R-:W-:Y:S02]  /*0a60*/  I2FP.F32.U32 R22, R20 ;  /* 0x0000001400167245 */ /* 0x000fe40000201000 */
[----:B0-----:R-:W-:Y:S02]  /*0a70*/  ISETP.NE.U32.AND P0, PT, R6, RZ, PT ;  /* 0x000000ff0600720c */ /* 0x001fe40003f05070 */
[----:B------:R-:W-:Y:S02]  /*0a80*/  PRMT R171, R42, 0x7632, R171 ;  /* 0x000076322aab7816 */ /* 0x000fe400000000ab */
[----:B------:R-:W0:Y:S01]  /*0a90*/  MUFU.RCP R22, R22 ;  /* 0x0000001600167308 */ /* 0x000e220000001000 */
[----:B------:R-:W-:Y:S02]  /*0aa0*/  ISETP.NE.AND.EX P0, PT, R7, RZ, PT, P0 ;  /* 0x000000ff0700720c */ /* 0x000fe40003f05300 */
        /* <DEDUP_REMOVED lines=52> */
.L_x_14063:
[----:B------:R-:W0:Y:S02]  /*0df0*/  @P0 LDC.64 R144, c[0x0][0x3e0] ;  /* 0x0000f800ff900b82 */ /* 0x000e240000000a00 */
[----:B0-----:R-:W-:-:S06]  /*0e00*/  @P0 IMAD.WIDE R144, R175, 0x2, R144 ;  /* 0x00000002af900825 */ /* 0x001fcc00078e0290 */
[----:B------:R-:W2:Y:S01]  /*0e10*/  @P0 LDG.E.U16 R144, desc[UR6][R144.64] ;  /* 0x0000000690900981 */ /* 0x000ea2000c1e1500 */
[----:B------:R-:W-:Y:S01]  /*0e20*/  IMAD R146, R175, UR12, RZ ;  /* 0x0000000caf927c24 */ /* 0x000fe2000f8e02ff */
[----:B------:R-:W-:Y:S01]  /*0e30*/  ISETP.GE.U32.AND P1, PT, R176, 0x80, PT ;  /* 0x00000080b000780c */ /* 0x000fe20003f26070 */
[----:B------:R-:W-:Y:S01]  /*0e40*/  BSSY.RECONVERGENT B0, `(.L_x_14017) ;  /* 0x0000041000007945 */ /* 0x000fe20003800200 */
[----:B------:R-:W0:Y:S01]  /*0e50*/  S2R R178, SR_TID.X ;  /* 0x0000000000b27919 */ /* 0x000e220000002100 */
[----:B------:R-:W-:Y:S01]  /*0e60*/  HFMA2 R179, -RZ, RZ, 1.875, 0 ;  /* 0x3f800000ffb37431 */ /* 0x000fe200000001ff */
[----:B------:R-:W-:-:S04]  /*0e70*/  SHF.R.S32.HI R147, RZ, 0x1f, R146 ;  /* 0x0000001fff937819 */ /* 0x000fc80000011492 */
[----:B------:R-:W-:-:S04]  /*0e80*/  LEA.HI R147, R147, R146, RZ, 0x3 ;  /* 0x0000009293937211 */ /* 0x000fc800078f18ff */
[----:B0-----:R-:W-:-:S04]  /*0e90*/  LEA.HI.SX32 R177, R147, R178, 0x1d ;  /* 0x000000b293b17211 */ /* 0x001fc800078feaff */
[----:B------:R-:W-:Y:S02]  /*0ea0*/  MOV R181, R177 ;  /* 0x000000b100b57202 */ /* 0x000fe40000000f00 */
[----:B--2---:R-:W-:Y:S01]  /*0eb0*/  @P0 SHF.L.U32 R179, R144, 0x10, RZ ;  /* 0x0000001090b30819 */ /* 0x004fe200000006ff */
        /* <DEDUP_REMOVED lines=8> */
[----:B0-----:R-:W-:-:S05]  /*0f40*/  IMAD.WIDE.U32 R180, R177, 0x20, R180 ;  /* 0x00000020b1b47825 */ /* 0x001fca00078e00b4 */
[----:B------:R-:W2:Y:S04]  /*0f50*/  LDG.E.128 R148, desc[UR6][R180.64] ;  /* 0x00000006b4947981 */ /* 0x000ea8000c1e1d00 */
[----:B------:R-:W3:Y:S01]  /*0f60*/  LDG.E.128 R140, desc[UR6][R180.64+0x10] ;  /* 0x00001006b48c7981 */ /* 0x000ee2000c1e1d00 */
[C---:B-----5:R-:W-:Y:S02]  /*0f70*/  PRMT R182, R144.reuse, 0x7632, R182 ;  /* 0x0000763290b67816 */ /* 0x060fe400000000b6 */
[----:B------:R-:W-:Y:S02]  /*0f80*/  SHF.L.U32 R183, R144, 0x10, RZ ;  /* 0x0000001090b77819 */ /* 0x000fe400000006ff */
[C---:B------:R-:W-:Y:S02]  /*0f90*/  PRMT R184, R146.reuse, 0x7632, R184 ;  /* 0x0000763292b87816 */ /* 0x040fe400000000b8 */
[----:B------:R-:W-:-:S02]  /*0fa0*/  SHF.L.U32 R185, R146, 0x10, RZ ;  /* 0x0000001092b97819 */ /* 0x000fc400000006ff */
[----:B------:R-:W-:Y:S02]  /*0fb0*/  PRMT R144, R145, 0x7632, R144 ;  /* 0x0000763291907816 */ /* 0x000fe40000000090 */
[----:B------:R-:W-:Y:S02]  /*0fc0*/  PRMT R146, R147, 0x7632, R146 ;  /* 0x0000763293927816 */ /* 0x000fe40000000092 */
[----:B------:R-:W-:Y:S02]  /*0fd0*/  SHF.L.U32 R145, R145, 0x10, RZ ;  /* 0x0000001091917819 */ /* 0x000fe400000006ff */
[----:B------:R-:W-:Y:S02]  /*0fe0*/  SHF.L.U32 R182, R182, 0x10, RZ ;  /* 0x00000010b6b67819 */ /* 0x000fe400000006ff */
[----:B------:R-:W-:Y:S02]  /*0ff0*/  SHF.L.U32 R147, R147, 0x10, RZ ;  /* 0x0000001093937819 */ /* 0x000fe400000006ff */
[----:B------:R-:W-:-:S02]  /*1000*/  SHF.L.U32 R144, R144, 0x10, RZ ;  /* 0x0000001090907819 */ /* 0x000fc400000006ff */
[----:B------:R-:W-:Y:S02]  /*1010*/  SHF.L.U32 R184, R184, 0x10, RZ ;  /* 0x00000010b8b87819 */ /* 0x000fe400000006ff */
[----:B------:R-:W-:Y:S01]  /*1020*/  SHF.L.U32 R146, R146, 0x10, RZ ;  /* 0x0000001092927819 */ /* 0x000fe200000006ff */
[-C--:B--2---:R-:W-:Y:S01]  /*1030*/  FFMA.FTZ R148, R183, R179.reuse, R148 ;  /* 0x000000b3b7947223 */ /* 0x084fe20000010094 */
[-C--:B------:R-:W-:Y:S01]  /*1040*/  FFMA.FTZ R149, R182, R179.reuse, R149 ;  /* 0x000000b3b6957223 */ /* 0x080fe20000010095 */
[-C--:B------:R-:W-:Y:S01]  /*1050*/  FFMA.FTZ R150, R145, R179.reuse, R150 ;  /* 0x000000b391967223 */ /* 0x080fe20000010096 */
[-C--:B------:R-:W-:Y:S01]  /*1060*/  FFMA.FTZ R151, R144, R179.reuse, R151 ;  /* 0x000000b390977223 */ /* 0x080fe20000010097 */
[-C--:B---3--:R-:W-:Y:S01]  /*1070*/  FFMA.FTZ R140, R185, R179.reuse, R140 ;  /* 0x000000b3b98c7223 */ /* 0x088fe2000001008c */
[-C--:B------:R-:W-:Y:S01]  /*1080*/  FFMA.FTZ R141, R184, R179.reuse, R141 ;  /* 0x000000b3b88d7223 */ /* 0x080fe2000001008d */
[-C--:B------:R-:W-:Y:S01]  /*1090*/  FFMA.FTZ R142, R147, R179.reuse, R142 ;  /* 0x000000b3938e7223 */ /* 0x080fe2000001008e */
[----:B------:R-:W-:Y:S01]  /*10a0*/  FFMA.FTZ R143, R146, R179, R143 ;  /* 0x000000b3928f7223 */ /* 0x000fe2000001008f */
[----:B------:R-:W-:Y:S06]  /*10b0*/  BRA `(.L_x_14020) ;  /* 0x0000000000507947 */ /* 0x000fec0003800000 */
.L_x_14019:
[----:B-----5:R-:W-:Y:S02]  /*10c0*/  PRMT R140, R144, 0x7632, R140 ;  /* 0x00007632908c7816 */ /* 0x020fe4000000008c */
[----:B------:R-:W-:Y:S02]  /*10d0*/  PRMT R141, R145, 0x7632, R141 ;  /* 0x00007632918d7816 */ /* 0x000fe4000000008d */
[C---:B------:R-:W-:Y:S02]  /*10e0*/  PRMT R142, R146.reuse, 0x7632, R142 ;  /* 0x00007632928e7816 */ /* 0x040fe4000000008e */
        /* <DEDUP_REMOVED lines=16> */
[----:B------:R-:W-:-:S07]  /*11f0*/  FMUL.FTZ R143, R188, R179 ;  /* 0x000000b3bc8f7220 */ /* 0x000fce0000410000 */
.L_x_14020:
[----:B------:R-:W0:Y:S01]  /*1200*/  LDC.64 R144, c[0x0][0x3a8] ;  /* 0x0000ea00ff907b82 */ /* 0x000e220000000a00 */
[C---:B------:R-:W-:Y:S01]  /*1210*/  IADD3 R181, PT, PT, R177.reuse, 0x80, RZ ;  /* 0x00000080b1b57810 */ /* 0x040fe20007ffe0ff */
[----:B0-----:R-:W-:-:S05]  /*1220*/  IMAD.WIDE.U32 R144, R177, 0x20, R144 ;  /* 0x00000020b1907825 */ /* 0x001fca00078e0090 */
[----:B------:R0:W-:Y:S04]  /*1230*/  STG.E.128 desc[UR6][R144.64], R148 ;  /* 0x0000009490007986 */ /* 0x0001e8000c101d06 */
[----:B------:R0:W-:Y:S02]  /*1240*/  STG.E.128 desc[UR6][R144.64+0x10], R140 ;  /* 0x0000108c90007986 */ /* 0x0001e4000c101d06 */
.L_x_14018:
[----:B------:R-:W-:Y:S05]  /*1250*/  BSYNC.RECONVERGENT B0 ;  /* 0x0000000000007941 */ /* 0x000fea0003800200 */
.L_x_14017:
[----:B------:R-:W-:Y:S01]  /*1260*/  ISETP.GE.U32.AND P2, PT, R176, 0x100, PT ;  /* 0x00000100b000780c */ /* 0x000fe20003f46070 */
[----:B------:R-:W-:Y:S03]  /*1270*/  BSSY.RECONVERGENT B0, `(.L_x_14021) ;  /* 0x000003b000007945 */ /* 0x000fe60003800200 */
[----:B------:R-:W-:-:S09]  /*1280*/  P2R R180, PR, RZ, 0x4 ;  /* 0x00000004ffb47803 */ /* 0x000fd20000000000 */
[----:B------:R-:W-:Y:S05]  /*1290*/  @!P2 BRA `(.L_x_14022) ;  /* 0x0000000000e0a947 */ /* 0x000fea0003800000 */
[----:B------:R-:W1:Y:S02]  /*12a0*/  LDC.64 R92, c[0x0][0x390] ;  /* 0x0000e400ff5c7b82 */ /* 0x000e640000000a00 */
[----:B-1----:R-:W-:-:S06]  /*12b0*/  IMAD.WIDE.U32 R92, R181, 0x10, R92 ;  /* 0x00000010b55c7825 */ /* 0x002fcc00078e005c */
[----:B------:R-:W5:Y:S01]  /*12c0*/  LDG.E.128 R92, desc[UR6][R92.64] ;  /* 0x000000065c5c7981 */ /* 0x000f62000c1e1d00 */
[----:B------:R-:W-:-:S04]  /*12d0*/  UISETP.NE.U32.AND UP0, UPT, UR8, URZ, UPT ;  /* 0x000000ff0800728c */ /* 0x000fc8000bf05070 */
[----:B------:R-:W-:-:S09]  /*12e0*/  UISETP.NE.AND.EX UP0, UPT, UR9, URZ, UPT, UP0 ;  /* 0x000000ff0900728c */ /* 0x000fd2000bf05300 */
[----:B------:R-:W-:Y:S05]  /*12f0*/  BRA.U !UP0, `(.L_x_14023) ;  /* 0x0000000108647547 */ /* 0x000fea000b800000 */
[----:B------:R-:W1:Y:S02]  /*1300*/  LDC.64 R182, c[0x0][0x3a0] ;  /* 0x0000e800ffb67b82 */ /* 0x000e640000000a00 */
[----:B-1----:R-:W-:-:S05]  /*1310*/  IMAD.WIDE.U32 R182, R181, 0x20, R182 ;  /* 0x00000020b5b67825 */ /* 0x002fca00078e00b6 */
[----:B0-----:R-:W2:Y:S04]  /*1320*/  LDG.E.128 R144, desc[UR6][R182.64] ;  /* 0x00000006b6907981 */ /* 0x001ea8000c1e1d00 */
[----:B------:R-:W3:Y:S01]  /*1330*/  LDG.E.128 R96, desc[UR6][R182.64+0x10] ;  /* 0x00001006b6607981 */ /* 0x000ee2000c1e1d00 */
[----:B-----5:R-:W-:Y:S02]  /*1340*/  PRMT R184, R92, 0x7632, R184 ;  /* 0x000076325cb87816 */ /* 0x020fe400000000b8 */
[----:B------:R-:W-:Y:S02]  /*1350*/  PRMT R186, R93, 0x7632, R186 ;  /* 0x000076325dba7816 */ /* 0x000fe400000000ba */
        /* <DEDUP_REMOVED lines=19> */
.L_x_14023:
        /* <DEDUP_REMOVED lines=8> */
[----:B0-----:R-:W-:Y:S01]  /*1510*/  SHF.L.U32 R144, R96, 0x10, RZ ;  /* 0x0000001060907819 */ /* 0x001fe200000006ff */
        /* <DEDUP_REMOVED lines=9> */
[-C--:B------:R-:W-:Y:S01]  /*15b0*/  FMUL.FTZ R97, R184, R179.reuse ;  /* 0x000000b3b8617220 */ /* 0x080fe20000410000 */
[----:B------:R-:W-:-:S07]  /*15c0*/  FMUL.FTZ R99, R188, R179 ;  /* 0x000000b3bc637220 */ /* 0x000fce0000410000 */
.L_x_14024:
[----:B------:R-:W0:Y:S02]  /*15d0*/  LDC.64 R144, c[0x0][0x3a8] ;  /* 0x0000ea00ff907b82 */ /* 0x000e240000000a00 */
[C---:B0-----:R-:W-:Y:S01]  /*15e0*/  IMAD.WIDE.U32 R144, R181.reuse, 0x20, R144 ;  /* 0x00000020b5907825 */ /* 0x041fe200078e0090 */
[----:B------:R-:W-:-:S04]  /*15f0*/  IADD3 R181, PT, PT, R181, 0x80, RZ ;  /* 0x00000080b5b57810 */ /* 0x000fc80007ffe0ff */
[----:B------:R1:W-:Y:S04]  /*1600*/  STG.E.128 desc[UR6][R144.64], R92 ;  /* 0x0000005c90007986 */ /* 0x0003e8000c101d06 */
[----:B------:R1:W-:Y:S02]  /*1610*/  STG.E.128 desc[UR6][R144.64+0x10], R96 ;  /* 0x0000106090007986 */ /* 0x0003e4000c101d06 */
.L_x_14022:
[----:B------:R-:W-:Y:S05]  /*1620*/  BSYNC.RECONVERGENT B0 ;  /* 0x0000000000007941 */ /* 0x000fea0003800200 */
.L_x_14021:
        /* <DEDUP_REMOVED lines=10> */
[----:B------:R-:W2:Y:S02]  /*16d0*/  LDC.64 R104, c[0x0][0x3a0] ;  /* 0x0000e800ff687b82 */ /* 0x000ea40000000a00 */
[----:B--2---:R-:W-:-:S05]  /*16e0*/  IMAD.WIDE.U32 R184, R181, 0x20, R104 ;  /* 0x00000020b5b87825 */ /* 0x004fca00078e0068 */
[----:B01----:R-:W2:Y:S04]  /*16f0*/  LDG.E.128 R144, desc[UR6][R184.64] ;  /* 0x00000006b8907981 */ /* 0x003ea8000c1e1d00 */
[----:B------:R-:W3:Y:S01]  /*1700*/  LDG.E.128 R104, desc[UR6][R184.64+0x10] ;  /* 0x00001006b8687981 */ /* 0x000ee2000c1e1d00 */
[C---:B-----5:R-:W-:Y:S02]  /*1710*/  PRMT R183, R100.reuse, 0x7632, R183 ;  /* 0x0000763264b77816 */ /* 0x060fe400000000b7 */
[----:B------:R-:W-:Y:S02]  /*1720*/  SHF.L.U32 R187, R100, 0x10, RZ ;  /* 0x0000001064bb7819 */ /* 0x000fe400000006ff */
[C---:B------:R-:W-:Y:S02]  /*1730*/  PRMT R188, R102.reuse, 0x7632, R188 ;  /* 0x0000763266bc7816 */ /* 0x040fe400000000bc */
[----:B------:R-:W-:-:S02]  /*1740*/  SHF.L.U32 R191, R102, 0x10, RZ ;  /* 0x0000001066bf7819 */ /* 0x000fc400000006ff */
[----:B------:R-:W-:Y:S02]  /*1750*/  SHF.L.U32 R102, R183, 0x10, RZ ;  /* 0x00000010b7667819 */ /* 0x000fe400000006ff */
[----:B------:R-:W-:Y:S02]  /*1760*/  PRMT R186, R101, 0x7632, R186 ;  /* 0x0000763265ba7816 */ /* 0x000fe400000000ba */
[----:B------:R-:W-:Y:S02]  /*1770*/  PRMT R183, R103, 0x7632, R183 ;  /* 0x0000763267b77816 */ /* 0x000fe400000000b7 */
[----:B------:R-:W-:Y:S02]  /*1780*/  SHF.L.U32 R189, R101, 0x10, RZ ;  /* 0x0000001065bd7819 */ /* 0x000fe400000006ff */
[----:B------:R-:W-:Y:S02]  /*1790*/  SHF.L.U32 R193, R103, 0x10, RZ ;  /* 0x0000001067c17819 */ /* 0x000fe400000006ff */
[----:B------:R-:W-:-:S02]  /*17a0*/  SHF.L.U32 R186, R186, 0x10, RZ ;  /* 0x00000010baba7819 */ /* 0x000fc400000006ff */
[----:B------:R-:W-:Y:S01]  /*17b0*/  SHF.L.U32 R188, R188, 0x10, RZ ;  /* 0x00000010bcbc7819 */ /* 0x000fe200000006ff */
[-C--:B--2---:R-:W-:Y:S01]  /*17c0*/  FFMA.FTZ R100, R187, R179.reuse, R144 ;  /* 0x000000b3bb647223 */ /* 0x084fe20000010090 */
[----:B------:R-:W-:Y:S01]  /*17d0*/  SHF.L.U32 R144, R183, 0x10, RZ ;  /* 0x00000010b7907819 */ /* 0x000fe200000006ff */
        /* <DEDUP_REMOVED lines=8> */
.L_x_14027:
        /* <DEDUP_REMOVED lines=8> */
[----:B01----:R-:W-:Y:S01]  /*18e0*/  SHF.L.U32 R144, R104, 0x10, RZ ;  /* 0x0000001068907819 */ /* 0x003fe200000006ff */
        /* <DEDUP_REMOVED lines=11> */
.L_x_14028:
[----:B------:R-:W0:Y:S02]  /*19a0*/  LDC.64 R144, c[0x0][0x3a8] ;  /* 0x0000ea00ff907b82 */ /* 0x000e240000000a00 */
[C---:B0-----:R-:W-:Y:S01]  /*19b0*/  IMAD.WIDE.U32 R144, R181.reuse, 0x20, R144 ;  /* 0x00000020b5907825 */ /* 0x041fe200078e0090 */
[----:B------:R-:W-:-:S04]  /*19c0*/  IADD3 R181, PT, PT, R181, 0x80, RZ ;  /* 0x00000080b5b57810 */ /* 0x000fc80007ffe0ff */
[----:B------:R2:W-:Y:S04]  /*19d0*/  STG.E.128 desc[UR6][R144.64], R100 ;  /* 0x0000006490007986 */ /* 0x0005e8000c101d06 */
[----:B------:R2:W-:Y:S02]  /*19e0*/  STG.E.128 desc[UR6][R144.64+0x10], R104 ;  /* 0x0000106890007986 */ /* 0x0005e4000c101d06 */
.L_x_14026:
[----:B------:R-:W-:Y:S05]  /*19f0*/  BSYNC.RECONVERGENT B0 ;  /* 0x0000000000007941 */ /* 0x000fea0003800200 */
.L_x_14025:
[----:B------:R-:W-:Y:S01]  /*1a00*/  ISETP.GE.U32.AND P2, PT, R176, 0x200, PT ;  /* 0x00000200b000780c */ /* 0x000fe20003f46070 */
[----:B------:R-:W-:-:S12]  /*1a10*/  BSSY.RECONVERGENT B0, `(.L_x_14029) ;  /* 0x000003a000007945 */ /* 0x000fd80003800200 */
[----:B------:R-:W-:Y:S05]  /*1a20*/  @!P2 BRA `(.L_x_14030) ;  /* 0x0000000000e0a947 */ /* 0x000fea0003800000 */
[----:B------:R-:W3:Y:S02]  /*1a30*/  LDC.64 R108, c[0x0][0x390] ;  /* 0x0000e400ff6c7b82 */ /* 0x000ee40000000a00 */
[----:B---3--:R-:W-:-:S06]  /*1a40*/  IMAD.WIDE.U32 R108, R181, 0x10, R108 ;  /* 0x00000010b56c7825 */ /* 0x008fcc00078e006c */
[----:B------:R-:W5:Y:S01]  /*1a50*/  LDG.E.128 R108, desc[UR6][R108.64] ;  /* 0x000000066c6c7981 */ /* 0x000f62000c1e1d00 */
[----:B------:R-:W-:-:S04]  /*1a60*/  UISETP.NE.U32.AND UP0, UPT, UR8, URZ, UPT ;  /* 0x000000ff0800728c */ /* 0x000fc8000bf05070 */
[----:B------:R-:W-:-:S09]  /*1a70*/  UISETP.NE.AND.EX UP0, UPT, UR9, URZ, UPT, UP0 ;  /* 0x000000ff0900728c */ /* 0x000fd2000bf05300 */
[----:B------:R-:W-:Y:S05]  /*1a80*/  BRA.U !UP0, `(.L_x_14031) ;  /* 0x0000000108647547 */ /* 0x000fea000b800000 */
[----:B------:R-:W3:Y:S02]  /*1a90*/  LDC.64 R112, c[0x0][0x3a0] ;  /* 0x0000e800ff707b82 */ /* 0x000ee40000000a00 */
[----:B---3--:R-:W-:-:S05]  /*1aa0*/  IMAD.WIDE.U32 R184, R181, 0x20, R112 ;  /* 0x00000020b5b87825 */ /* 0x008fca00078e0070 */
[----:B012---:R-:W2:Y:S04]  /*1ab0*/  LDG.E.128 R144, desc[UR6][R184.64] ;  /* 0x00000006b8907981 */ /* 0x007ea8000c1e1d00 */
        /* <DEDUP_REMOVED lines=22> */
.L_x_14031:
        /* <DEDUP_REMOVED lines=8> */
[----:B012---:R-:W-:Y:S01]  /*1ca0*/  SHF.L.U32 R144, R112, 0x10, RZ ;  /* 0x0000001070907819 */ /* 0x007fe200000006ff */
        /* <DEDUP_REMOVED lines=11> */
.L_x_14032:
[----:B------:R-:W0:Y:S02]  /*1d60*/  LDC.64 R144, c[0x0][0x3a8] ;  /* 0x0000ea00ff907b82 */ /* 0x000e240000000a00 */
[C---:B0-----:R-:W-:Y:S01]  /*1d70*/  IMAD.WIDE.U32 R144, R181.reuse, 0x20, R144 ;  /* 0x00000020b5907825 */ /* 0x041fe200078e0090 */
[----:B------:R-:W-:-:S04]  /*1d80*/  IADD3 R181, PT, PT, R181, 0x80, RZ ;  /* 0x00000080b5b57810 */ /* 0x000fc80007ffe0ff */
[----:B------:R3:W-:Y:S04]  /*1d90*/  STG.E.128 desc[UR6][R144.64], R108 ;  /* 0x0000006c90007986 */ /* 0x0007e8000c101d06 */
[----:B------:R3:W-:Y:S02]  /*1da0*/  STG.E.128 desc[UR6][R144.64+0x10], R112 ;  /* 0x0000107090007986 */ /* 0x0007e4000c101d06 */
.L_x_14030:
[----:B------:R-:W-:Y:S05]  /*1db0*/  BSYNC.RECONVERGENT B0 ;  /* 0x0000000000007941 */ /* 0x000fea0003800200 */
.L_x_14029:
[----:B------:R-:W-:Y:S01]  /*1dc0*/  ISETP.GE.U32.AND P3, PT, R176, 0x280, PT ;  /* 0x00000280b000780c */ /* 0x000fe20003f66070 */
[----:B------:R-:W-:-:S12]  /*1dd0*/  BSSY.RECONVERGENT B0, `(.L_x_14033) ;  /* 0x000003a000007945 */ /* 0x000fd80003800200 */
[----:B------:R-:W-:Y:S05]  /*1de0*/  @!P3 BRA `(.L_x_14034) ;  /* 0x0000000000e0b947 */ /* 0x000fea0003800000 */
[----:B------:R-:W4:Y:S02]  /*1df0*/  LDC.64 R116, c[0x0][0x390] ;  /* 0x0000e400ff747b82 */ /* 0x000f240000000a00 */
[----:B----4-:R-:W-:-:S06]  /*1e00*/  IMAD.WIDE.U32 R116, R181, 0x10, R116 ;  /* 0x00000010b5747825 */ /* 0x010fcc00078e0074 */
[----:B------:R-:W5:Y:S01]  /*1e10*/  LDG.E.128 R116, desc[UR6][R116.64] ;  /* 0x0000000674747981 */ /* 0x000f62000c1e1d00 */
[----:B------:R-:W-:-:S04]  /*1e20*/  UISETP.NE.U32.AND UP0, UPT, UR8, URZ, UPT ;  /* 0x000000ff0800728c */ /* 0x000fc8000bf05070 */
[----:B------:R-:W-:-:S09]  /*1e30*/  UISETP.NE.AND.EX UP0, UPT, UR9, URZ, UPT, UP0 ;  /* 0x000000ff0900728c */ /* 0x000fd2000bf05300 */
[----:B------:R-:W-:Y:S05]  /*1e40*/  BRA.U !UP0, `(.L_x_14035) ;  /* 0x0000000108647547 */ /* 0x000fea000b800000 */
[----:B------:R-:W4:Y:S02]  /*1e50*/  LDC.64 R120, c[0x0][0x3a0] ;  /* 0x0000e800ff787b82 */ /* 0x000f240000000a00 */
[----:B----4-:R-:W-:-:S05]  /*1e60*/  IMAD.WIDE.U32 R184, R181, 0x20, R120 ;  /* 0x00000020b5b87825 */ /* 0x010fca00078e0078 */
[----:B0123--:R-:W2:Y:S04]  /*1e70*/  LDG.E.128 R144, desc[UR6][R184.64] ;  /* 0x00000006b8907981 */ /* 0x00fea8000c1e1d00 */
        /* <DEDUP_REMOVED lines=22> */
.L_x_14035:
        /* <DEDUP_REMOVED lines=8> */
[----:B0123--:R-:W-:Y:S01]  /*2060*/  SHF.L.U32 R144, R120, 0x10, RZ ;  /* 0x0000001078907819 */ /* 0x00ffe200000006ff */
        /* <DEDUP_REMOVED lines=11> */
.L_x_14036:
[----:B------:R-:W0:Y:S02]  /*2120*/  LDC.64 R144, c[0x0][0x3a8] ;  /* 0x0000ea00ff907b82 */ /* 0x000e240000000a00 */
[C---:B0-----:R-:W-:Y:S01]  /*2130*/  IMAD.WIDE.U32 R144, R181.reuse, 0x20, R144 ;  /* 0x00000020b5907825 */ /* 0x041fe200078e0090 */
[----:B------:R-:W-:-:S04]  /*2140*/  IADD3 R181, PT, PT, R181, 0x80, RZ ;  /* 0x00000080b5b57810 */ /* 0x000fc80007ffe0ff */
[----:B------:R4:W-:Y:S04]  /*2150*/  STG.E.128 desc[UR6][R144.64], R116 ;  /* 0x0000007490007986 */ /* 0x0009e8000c101d06 */
[----:B------:R4:W-:Y:S02]  /*2160*/  STG.E.128 desc[UR6][R144.64+0x10], R120 ;  /* 0x0000107890007986 */ /* 0x0009e4000c101d06 */
.L_x_14034:
[----:B------:R-:W-:Y:S05]  /*2170*/  BSYNC.RECONVERGENT B0 ;  /* 0x0000000000007941 */ /* 0x000fea0003800200 */
.L_x_14033:
[----:B------:R-:W-:Y:S01]  /*2180*/  ISETP.GE.U32.AND P4, PT, R176, 0x300, PT ;  /* 0x00000300b000780c */ /* 0x000fe20003f86070 */
[----:B------:R-:W-:-:S12]  /*2190*/  BSSY.RECONVERGENT B0, `(.L_x_14037) ;  /* 0x000003a000007945 */ /* 0x000fd80003800200 */
[----:B------:R-:W-:Y:S05]  /*21a0*/  @!P4 BRA `(.L_x_14038) ;  /* 0x0000000000e0c947 */ /* 0x000fea0003800000 */
        /* <DEDUP_REMOVED lines=8> */
[----:B-1234-:R-:W2:Y:S04]  /*2230*/  LDG.E.128 R144, desc[UR6][R184.64] ;  /* 0x00000006b8907981 */ /* 0x01eea8000c1e1d00 */
        /* <DEDUP_REMOVED lines=22> */
.L_x_14039:
        /* <DEDUP_REMOVED lines=8> */
[----:B-1234-:R-:W-:Y:S01]  /*2420*/  SHF.L.U32 R144, R128, 0x10, RZ ;  /* 0x0000001080907819 */ /* 0x01efe200000006ff */
        /* <DEDUP_REMOVED lines=11> */
.L_x_14040:
[----:B------:R-:W0:Y:S02]  /*24e0*/  LDC.64 R144, c[0x0][0x3a8] ;  /* 0x0000ea00ff907b82 */ /* 0x000e240000000a00 */
[C---:B0-----:R-:W-:Y:S01]  /*24f0*/  IMAD.WIDE.U32 R144, R181.reuse, 0x20, R144 ;  /* 0x00000020b5907825 */ /* 0x041fe200078e0090 */
[----:B------:R-:W-:-:S04]  /*2500*/  IADD3 R181, PT, PT, R181, 0x80, RZ ;  /* 0x00000080b5b57810 */ /* 0x000fc80007ffe0ff */
[----:B------:R0:W-:Y:S04]  /*2510*/  STG.E.128 desc[UR6][R144.64], R124 ;  /* 0x0000007c90007986 */ /* 0x0001e8000c101d06 */
[----:B------:R0:W-:Y:S02]  /*2520*/  STG.E.128 desc[UR6][R144.64+0x10], R128 ;  /* 0x0000108090007986 */ /* 0x0001e4000c101d06 */
.L_x_14038:
[----:B------:R-:W-:Y:S05]  /*2530*/  BSYNC.RECONVERGENT B0 ;  /* 0x0000000000007941 */ /* 0x000fea0003800200 */
.L_x_14037:
        /* <DEDUP_REMOVED lines=34> */
.L_x_14043:
[C---:B-----5:R-:W-:Y:S02]  /*2760*/  PRMT R137, R135.reuse, 0x7632, R137 ;  /* 0x0000763287897816 */ /* 0x060fe40000000089 */
[----:B------:R-:W-:Y:S02]  /*2770*/  SHF.L.U32 R138, R135, 0x10, RZ ;  /* 0x00000010878a7819 */ /* 0x000fe400000006ff */
[C---:B------:R-:W-:Y:S02]  /*2780*/  PRMT R136, R133.reuse, 0x7632, R136 ;  /* 0x0000763285887816 */ /* 0x040fe40000000088 */
[----:B------:R-:W-:Y:S01]  /*2790*/  SHF.L.U32 R146, R133, 0x10, RZ ;  /* 0x0000001085927819 */ /* 0x000fe200000006ff */
[----:B------:R-:W-:Y:S01]  /*27a0*/  FMUL.FTZ R138, R138, R179 ;  /* 0x000000b38a8a7220 */ /* 0x000fe20000410000 */
[----:B------:R-:W-:Y:S02]  /*27b0*/  PRMT R135, R132, 0x7632, R135 ;  /* 0x0000763284877816 */ /* 0x000fe40000000087 */
[----:B------:R-:W-:-:S02]  /*27c0*/  PRMT R133, R134, 0x7632, R133 ;  /* 0x0000763286857816 */ /* 0x000fc40000000085 */
[----:B------:R-:W-:Y:S02]  /*27d0*/  SHF.L.U32 R132, R132, 0x10, RZ ;  /* 0x0000001084847819 */ /* 0x000fe400000006ff */
[----:B------:R-:W-:Y:S01]  /*27e0*/  SHF.L.U32 R186, R134, 0x10, RZ ;  /* 0x0000001086ba7819 */ /* 0x000fe200000006ff */
[-C--:B------:R-:W-:Y:S01]  /*27f0*/  FMUL.FTZ R134, R146, R179.reuse ;  /* 0x000000b392867220 */ /* 0x080fe20000410000 */
[----:B------:R-:W-:Y:S01]  /*2800*/  SHF.L.U32 R190, R137, 0x10, RZ ;  /* 0x0000001089be7819 */ /* 0x000fe200000006ff */
[-C--:B------:R-:W-:Y:S01]  /*2810*/  FMUL.FTZ R132, R132, R179.reuse ;  /* 0x000000b384847220 */ /* 0x080fe20000410000 */
[----:B-1234-:R-:W-:Y:S02]  /*2820*/  SHF.L.U32 R144, R135, 0x10, RZ ;  /* 0x0000001087907819 */ /* 0x01efe400000006ff */
[----:B------:R-:W-:Y:S01]  /*2830*/  SHF.L.U32 R184, R136, 0x10, RZ ;  /* 0x0000001088b87819 */ /* 0x000fe200000006ff */
[-C--:B------:R-:W-:Y:S01]  /*2840*/  FMUL.FTZ R136, R186, R179.reuse ;  /* 0x000000b3ba887220 */ /* 0x080fe20000410000 */
[----:B------:R-:W-:Y:S01]  /*2850*/  SHF.L.U32 R188, R133, 0x10, RZ ;  /* 0x0000001085bc7819 */ /* 0x000fe200000006ff */
[-C--:B------:R-:W-:Y:S01]  /*2860*/  FMUL.FTZ R139, R190, R179.reuse ;  /* 0x000000b3be8b7220 */ /* 0x080fe20000410000 */
[-C--:B------:R-:W-:Y:S01]  /*2870*/  FMUL.FTZ R133, R144, R179.reuse ;  /* 0x000000b390857220 */ /* 0x080fe20000410000 */
[----:B------:R-:W-:-:S02]  /*2880*/  FMUL.FTZ R135, R184, R179 ;  /* 0x000000b3b8877220 */ /* 0x000fc40000410000 */
[----:B------:R-:W-:-:S07]  /*2890*/  FMUL.FTZ R137, R188, R179 ;  /* 0x000000b3bc897220 */ /* 0x000fce0000410000 */
.L_x_14044:
[----:B------:R-:W0:Y:S02]  /*28a0*/  LDC.64 R144, c[0x0][0x3a8] ;  /* 0x0000ea00ff907b82 */ /* 0x000e240000000a00 */
[----:B0-----:R-:W-:-:S05]  /*28b0*/  IMAD.WIDE.U32 R144, R181, 0x20, R144 ;  /* 0x00000020b5907825 */ /* 0x001fca00078e0090 */
[----:B------:R0:W-:Y:S04]  /*28c0*/  STG.E.128 desc[UR6][R144.64], R132 ;  /* 0x0000008490007986 */ /* 0x0001e8000c101d06 */
[----:B------:R0:W-:Y:S02]  /*28d0*/  STG.E.128 desc[UR6][R144.64+0x10], R136 ;  /* 0x0000108890007986 */ /* 0x0001e4000c101d06 */
.L_x_14042:
[----:B------:R-:W-:Y:S05]  /*28e0*/  BSYNC.RECONVERGENT B0 ;  /* 0x0000000000007941 */ /* 0x000fea0003800200 */
.L_x_14041:
[----:B01234-:R-:W-:Y:S01]  /*28f0*/  FADD.FTZ R144, RZ, R148 ;  /* 0x00000094ff907221 */ /* 0x01ffe20000010000 */
        /* <DEDUP_REMOVED lines=73> */
[----:B------:R-:W-:-:S04]  /*2d90*/  HFMA2 R181, -RZ, RZ, 0, 0 ;  /* 0x00000000ffb57431 */ /* 0x000fc800000001ff */
[----:B------:R-:W0:Y:S02]  /*2da0*/  SHFL.BFLY PT, R144, R183, 0x10, 0x1f ;  /* 0x0e001f00b7907f89 */ /* 0x000e2400000e0000 */
[----:B0-----:R-:W-:Y:S01]  /*2db0*/  FADD.FTZ R185, R183, R144 ;  /* 0x00000090b7b97221 */ /* 0x001fe20000010000 */
[----:B------:R-:W-:-:S03]  /*2dc0*/  LOP3.LUT R183, R178, 0x1f, RZ, 0xc0, !PT ;  /* 0x0000001fb2b77812 */ /* 0x000fc600078ec0ff */
[----:B------:R-:W-:-:S04]  /*2dd0*/  FMUL.FTZ R146, R22, R185 ;  /* 0x000000b916927220 */ /* 0x000fc80000410000 */
        /* <DEDUP_REMOVED lines=137> */
.L_x_14046:
[----:B------:R-:W-:Y:S05]  /*3670*/  BSYNC.RECONVERGENT B0 ;  /* 0x0000000000007941 */ /* 0x000fea0003800200 */
.L_x_14045:
        /* <DEDUP_REMOVED lines=13> */
.L_x_14048:
[----:B------:R-:W-:Y:S05]  /*3750*/  BSYNC.RECONVERGENT B0 ;  /* 0x0000000000007941 */ /* 0x000fea0003800200 */
.L_x_14047:
        /* <DEDUP_REMOVED lines=32> */
[----:B0-----:R-:W-:Y:S01]  /*3960*/  FADD.FTZ R147, R146, R145 ;  /* 0x0000009192937221 */ /* 0x001fe20000010000 */
[----:B------:R-:W-:Y:S02]  /*3970*/  FMUL.FTZ R146, R181, R181 ;  /* 0x000000b5b5927220 */ /* 0x000fe40000410000 */
[----:B------:R-:W0:Y:S01]  /*3980*/  LDC R181, c[0x0][0x448] ;  /* 0x00011200ffb57b82 */ /* 0x000e220000000800 */
[----:B------:R-:W-:Y:S01]  /*3990*/  FFMA.FTZ R144, R184, R144, R147 ;  /* 0x00000090b8907223 */ /* 0x000fe20000010093 */
[----:B------:R-:W-:-:S04]  /*39a0*/  FMUL.FTZ R183, R183, R146 ;  /* 0x00000092b7b77220 */ /* 0x000fc80000410000 */
[----:B------:R-:W1:Y:S01]  /*39b0*/  SHFL.DOWN PT, R147, R144, 0x1, 0x1f ;  /* 0x08201f0090937f89 */ /* 0x000e6200000e0000 */
[----:B------:R-:W-:Y:S01]  /*39c0*/  FMUL.FTZ R183, R183, R190 ;  /* 0x000000beb7b77220 */ /* 0x000fe20000410000 */
        /* <DEDUP_REMOVED lines=9> */
[----:B------:R0:W-:Y:S05]  /*3a60*/  @!P6 STG.E desc[UR6][R146.64], R189 ;  /* 0x000000bd9200e986 */ /* 0x0001ea000c101906 */
        /* <DEDUP_REMOVED lines=8> */
[C---:B------:R-:W-:Y:S01]  /*3af0*/  FMUL.FTZ R185, R178.reuse, R183 ;  /* 0x000000b7b2b97220 */ /* 0x040fe20000410000 */
[----:B------:R-:W-:Y:S01]  /*3b00*/  SHF.L.U32 R192, R91, 0x10, RZ ;  /* 0x000000105bc07819 */ /* 0x000fe200000006ff */
[----:B------:R-:W-:Y:S01]  /*3b10*/  FMUL.FTZ R147, R178, R147 ;  /* 0x00000093b2937220 */ /* 0x000fe20000410000 */
[----:B------:R-:W-:Y:S01]  /*3b20*/  SHF.L.U32 R194, R87, 0x10, RZ ;  /* 0x0000001057c27819 */ /* 0x000fe200000006ff */
[--C-:B------:R-:W-:Y:S01]  /*3b30*/  FADD.FTZ R145, R148, -R179.reuse ;  /* 0x800000b394917221 */ /* 0x100fe20000010000 */
[----:B------:R-:W-:Y:S01]  /*3b40*/  SHF.L.U32 R188, R90, 0x10, RZ ;  /* 0x000000105abc7819 */ /* 0x000fe200000006ff */
[----:B------:R-:W-:Y:S01]  /*3b50*/  FFMA.FTZ R183, R147, R184, R186 ;  /* 0x000000b893b77223 */ /* 0x000fe200000100ba */
[----:B------:R-:W-:Y:S01]  /*3b60*/  SHF.L.U32 R190, R86, 0x10, RZ ;  /* 0x0000001056be7819 */ /* 0x000fe200000006ff */
[----:B------:R-:W-:Y:S01]  /*3b70*/  FFMA.FTZ R189, R185, R192, R194 ;  /* 0x000000c0b9bd7223 */ /* 0x000fe200000100c2 */
[----:B------:R-:W-:Y:S01]  /*3b80*/  SHF.L.U32 R144, R88, 0x10, RZ ;  /* 0x0000001058907819 */ /* 0x000fe200000006ff */
[----:B------:R-:W0:Y:S01]  /*3b90*/  LDC.64 R184, c[0x0][0x428] ;  /* 0x00010a00ffb87b82 */ /* 0x000e220000000a00 */
[----:B------:R-:W-:Y:S01]  /*3ba0*/  SHF.L.U32 R146, R84, 0x10, RZ ;  /* 0x0000001054927819 */ /* 0x000fe200000006ff */
[C---:B------:R-:W-:Y:S01]  /*3bb0*/  FMUL.FTZ R181, R178.reuse, R181 ;  /* 0x000000b5b2b57220 */ /* 0x040fe20000410000 */
[C---:B------:R-:W-:Y:S01]  /*3bc0*/  FMUL.FTZ R145, R178.reuse, R145 ;  /* 0x00000091b2917220 */ /* 0x040fe20000410000 */
[--C-:B------:R-:W-:Y:S01]  /*3bd0*/  FADD.FTZ R147, R151, -R179.reuse ;  /* 0x800000b397937221 */ /* 0x100fe20000010000 */
[--C-:B------:R-:W-:Y:S01]  /*3be0*/  FADD.FTZ R191, R143, -R179.reuse ;  /* 0x800000b38fbf7221 */ /* 0x100fe20000010000 */
[----:B------:R-:W-:Y:S01]  /*3bf0*/  FFMA.FTZ R187, R181, R188, R190 ;  /* 0x000000bcb5bb7223 */ /* 0x000fe200000100be */
[----:B------:R-:W-:Y:S01]  /*3c00*/  FFMA.FTZ R144, R145, R144, R146 ;  /* 0x0000009091907223 */ /* 0x000fe20000010092 */
[--C-:B------:R-:W-:Y:S01]  /*3c10*/  FADD.FTZ R181, R141, -R179.reuse ;  /* 0x800000b38db57221 */ /* 0x100fe20000010000 */
[----:B------:R-:W-:Y:S01]  /*3c20*/  FADD.FTZ R145, R149, -R179 ;  /* 0x800000b395917221 */ /* 0x000fe20000010000 */
        /* <DEDUP_REMOVED lines=12> */
[----:B------:R-:W-:-:S02]  /*3cf0*/  SHF.L.U32 R196, R27, 0x10, RZ ;  /* 0x000000101bc47819 */ /* 0x000fc400000006ff */
[----:B------:R-:W-:Y:S01]  /*3d00*/  SHF.L.U32 R198, R26, 0x10, RZ ;  /* 0x000000101ac67819 */ /* 0x000fe200000006ff */
[----:B------:R-:W-:Y:S01]  /*3d10*/  FFMA.FTZ R188, R147, R188, R190 ;  /* 0x000000bc93bc7223 */ /* 0x000fe200000100be */
[----:B------:R-:W-:Y:S01]  /*3d20*/  F2FP.BF16.F32.PACK_AB R146, R192, R187 ;  /* 0x000000bbc092723e */ /* 0x000fe200000010ff */
[----:B0-----:R-:W-:Y:S01]  /*3d30*/  IMAD.WIDE.U32 R184, R177, 0x10, R184 ;  /* 0x00000010b1b87825 */ /* 0x001fe200078e00b8 */
[----:B------:R-:W-:-:S03]  /*3d40*/  F2FP.BF16.F32.PACK_AB R144, R181, R144 ;  /* 0x00000090b590723e */ /* 0x000fc600000010ff */
[----:B------:R-:W-:Y:S01]  /*3d50*/  FFMA.FTZ R196, R191, R196, R198 ;  /* 0x000000c4bfc47223 */ /* 0x000fe200000100c6 */
[----:B------:R-:W-:Y:S02]  /*3d60*/  F2FP.BF16.F32.PACK_AB R145, R188, R183 ;  /* 0x000000b7bc91723e */ /* 0x000fe400000010ff */
[----:B------:R-:W-:Y:S02]  /*3d70*/  IADD3 R177, PT, PT, R177, 0x80, RZ ;  /* 0x00000080b1b17810 */ /* 0x000fe40007ffe0ff */
[----:B------:R-:W-:-:S05]  /*3d80*/  F2FP.BF16.F32.PACK_AB R147, R196, R189 ;  /* 0x000000bdc493723e */ /* 0x000fca00000010ff */
[----:B------:R1:W-:Y:S02]  /*3d90*/  STG.E.128 desc[UR6][R184.64], R144 ;  /* 0x00000090b8007986 */ /* 0x0003e4000c101d06 */
.L_x_14050:
[----:B------:R-:W-:Y:S05]  /*3da0*/  BSYNC.RECONVERGENT B0 ;  /* 0x0000000000007941 */ /* 0x000fea0003800200 */
.L_x_14049:
[----:B------:R-:W-:Y:S01]  /*3db0*/  ISETP.NE.AND P1, PT, R180, RZ, PT ;  /* 0x000000ffb400720c */ /* 0x000fe20003f25270 */
[----:B------:R-:W-:-:S12]  /*3dc0*/  BSSY.RECONVERGENT B0, `(.L_x_14051) ;  /* 0x0000032000007945 */ /* 0x000fd80003800200 */
[----:B------:R-:W-:Y:S05]  /*3dd0*/  @!P1 BRA `(.L_x_14052) ;  /* 0x0000000000c09947 */ /* 0x000fea0003800000 */
[--C-:B------:R-:W-:Y:S01]  /*3de0*/  FADD.FTZ R181, R96, -R179.reuse ;  /* 0x800000b360b57221 */ /* 0x100fe20000010000 */
[--C-:B01----:R-:W-:Y:S01]  /*3df0*/  FADD.FTZ R147, R94, -R179.reuse ;  /* 0x800000b35e937221 */ /* 0x103fe20000010000 */
[----:B------:R-:W-:Y:S01]  /*3e00*/  SHF.L.U32 R180, R81, 0x10, RZ ;  /* 0x0000001051b47819 */ /* 0x000fe200000006ff */
[--C-:B------:R-:W-:Y:S01]  /*3e10*/  FADD.FTZ R183, R98, -R179.reuse ;  /* 0x800000b362b77221 */ /* 0x100fe20000010000 */
[----:B------:R-:W-:Y:S01]  /*3e20*/  SHF.L.U32 R184, R77, 0x10, RZ ;  /* 0x000000104db87819 */ /* 0x000fe200000006ff */
[----:B------:R-:W-:Y:S01]  /*3e30*/  FMUL.FTZ R181, R178, R181 ;  /* 0x000000b5b2b57220 */ /* 0x000fe20000410000 */
        /* <DEDUP_REMOVED lines=42> */
.L_x_14052:
[----:B------:R-:W-:Y:S05]  /*40e0*/  BSYNC.RECONVERGENT B0 ;  /* 0x0000000000007941 */ /* 0x000fea0003800200 */
.L_x_14051:
[----:B------:R-:W-:Y:S01]  /*40f0*/  ISETP.NE.AND P1, PT, R182, RZ, PT ;  /* 0x000000ffb600720c */ /* 0x000fe20003f25270 */
[----:B------:R-:W-:-:S12]  /*4100*/  BSSY.RECONVERGENT B0, `(.L_x_14053) ;  /* 0x0000032000007945 */ /* 0x000fd80003800200 */
[----:B------:R-:W-:Y:S05]  /*4110*/  @!P1 BRA `(.L_x_14054) ;  /* 0x0000000000c09947 */ /* 0x000fea0003800000 */
[--C-:B--2---:R-:W-:Y:S01]  /*4120*/  FADD.FTZ R181, R104, -R179.reuse ;  /* 0x800000b368b57221 */ /* 0x104fe20000010000 */
        /* <DEDUP_REMOVED lines=27> */
[----:B------:R-:W-:Y:S01]  /*42e0*/  FMUL.FTZ R183, R178, R183 ;  /* 0x000000b7b2b77220 */ /* 0x000fe20000410000 */
[----:B------:R-:W-:Y:S01]  /*42f0*/  SHF.L.U32 R194, R10, 0x10, RZ ;  /* 0x000000100ac27819 */ /* 0x000fe200000006ff */
[C---:B------:R-:W-:Y:S01]  /*4300*/  FMUL.FTZ R147, R178.reuse, R147 ;  /* 0x00000093b2937220 */ /* 0x040fe20000410000 */
        /* <DEDUP_REMOVED lines=10> */
[C---:B0-----:R-:W-:Y:S01]  /*43b0*/  IMAD.WIDE.U32 R180, R177.reuse, 0x10, R180 ;  /* 0x00000010b1b47825 */ /* 0x041fe200078e00b4 */
[----:B------:R-:W-:-:S03]  /*43c0*/  IADD3 R177, PT, PT, R177, 0x80, RZ ;  /* 0x00000080b1b17810 */ /* 0x000fc60007ffe0ff */
[----:B------:R-:W-:Y:S01]  /*43d0*/  FFMA.FTZ R185, R147, R186, R188 ;  /* 0x000000ba93b97223 */ /* 0x000fe200000100bc */
[----:B------:R-:W-:Y:S02]  /*43e0*/  F2FP.BF16.F32.PACK_AB R147, R194, R189 ;  /* 0x000000bdc293723e */ /* 0x000fe400000010ff */
[----:B------:R-:W-:Y:S02]  /*43f0*/  F2FP.BF16.F32.PACK_AB R144, R183, R144 ;  /* 0x00000090b790723e */ /* 0x000fe400000010ff */
[----:B------:R-:W-:-:S05]  /*4400*/  F2FP.BF16.F32.PACK_AB R145, R185, R184 ;  /* 0x000000b8b991723e */ /* 0x000fca00000010ff */
[----:B------:R3:W-:Y:S02]  /*4410*/  STG.E.128 desc[UR6][R180.64], R144 ;  /* 0x00000090b4007986 */ /* 0x0007e4000c101d06 */
.L_x_14054:
[----:B------:R-:W-:Y:S05]  /*4420*/  BSYNC.RECONVERGENT B0 ;  /* 0x0000000000007941 */ /* 0x000fea0003800200 */
.L_x_14053:
[----:B------:R-:W-:Y:S04]  /*4430*/  BSSY.RECONVERGENT B0, `(.L_x_14055) ;  /* 0x0000032000007945 */ /* 0x000fe80003800200 */
[----:B------:R-:W-:Y:S05]  /*4440*/  @!P2 BRA `(.L_x_14056) ;  /* 0x0000000000c0a947 */ /* 0x000fea0003800000 */
[--C-:B--23--:R-:W-:Y:S01]  /*4450*/  FADD.FTZ R181, R112, -R179.reuse ;  /* 0x800000b370b57221 */ /* 0x10cfe20000010000 */
        /* <DEDUP_REMOVED lines=47> */
.L_x_14056:
[----:B------:R-:W-:Y:S05]  /*4750*/  BSYNC.RECONVERGENT B0 ;  /* 0x0000000000007941 */ /* 0x000fea0003800200 */
.L_x_14055:
[----:B------:R-:W-:Y:S04]  /*4760*/  BSSY.RECONVERGENT B0, `(.L_x_14057) ;  /* 0x0000032000007945 */ /* 0x000fe80003800200 */
[----:B------:R-:W-:Y:S05]  /*4770*/  @!P3 BRA `(.L_x_14058) ;  /* 0x0000000000c0b947 */ /* 0x000fea0003800000 */
[--C-:B--234-:R-:W-:Y:S01]  /*4780*/  FADD.FTZ R181, R120, -R179.reuse ;  /* 0x800000b378b57221 */ /* 0x11cfe20000010000 */
        /* <DEDUP_REMOVED lines=47> */
.L_x_14058:
[----:B------:R-:W-:Y:S05]  /*4a80*/  BSYNC.RECONVERGENT B0 ;  /* 0x0000000000007941 */ /* 0x000fea0003800200 */
.L_x_14057:
[----:B------:R-:W-:Y:S04]  /*4a90*/  BSSY.RECONVERGENT B0, `(.L_x_14059) ;  /* 0x0000032000007945 */ /* 0x000fe80003800200 */
[----:B------:R-:W-:Y:S05]  /*4aa0*/  @!P4 BRA `(.L_x_14060) ;  /* 0x0000000000c0c947 */ /* 0x000fea0003800000 */
[--C-:B0-234-:R-:W-:Y:S01]  /*4ab0*/  FADD.FTZ R181, R128, -R179.reuse ;  /* 0x800000b380b57221 */ /* 0x11dfe20000010000 */
[--C-:B-1----:R-:W-:Y:S01]  /*4ac0*/  FADD.FTZ R147, R126, -R179.reuse ;  /* 0x800000b37e937221 */ /* 0x102fe20000010000 */
        /* <DEDUP_REMOVED lines=46> */
.L_x_14060:
[----:B------:R-:W-:Y:S05]  /*4db0*/  BSYNC.RECONVERGENT B0 ;  /* 0x0000000000007941 */ /* 0x000fea0003800200 */
.L_x_14059:
        /* <DEDUP_REMOVED lines=21> */
[C---:B------:R-:W-:Y:S01]  /*4f10*/  FMUL.FTZ R185, R178.reuse, R185 ;  /* 0x000000b9b2b97220 */ /* 0x040fe20000410000 */
[C---:B------:R-:W-:Y:S01]  /*4f20*/  FMUL.FTZ R189, R178.reuse, R189 ;  /* 0x000000bdb2bd7220 */ /* 0x040fe20000410000 */
[C---:B------:R-:W-:Y:S01]  /*4f30*/  FMUL.FTZ R191, R178.reuse, R191 ;  /* 0x000000bfb2bf7220 */ /* 0x040fe20000410000 */
[----:B------:R-:W-:Y:S01]  /*4f40*/  FMUL.FTZ R179, R178, R179 ;  /* 0x000000b3b2b37220 */ /* 0x000fe20000410000 */
[----:B------:R-:W-:Y:S01]  /*4f50*/  FFMA.FTZ R180, R147, R146, R180 ;  /* 0x0000009293b47223 */ /* 0x000fe200000100b4 */
[----:B------:R-:W-:Y:S01]  /*4f60*/  FFMA.FTZ R182, R183, R182, R184 ;  /* 0x000000b6b7b67223 */ /* 0x000fe200000100b8 */
[----:B------:R-:W-:Y:S01]  /*4f70*/  FFMA.FTZ R187, R187, R186, R188 ;  /* 0x000000babbbb7223 */ /* 0x000fe200000100bc */
[----:B------:R-:W-:-:S02]  /*4f80*/  SHF.L.U32 R146, R167, 0x10, RZ ;  /* 0x00000010a7927819 */ /* 0x000fc400000006ff */
[----:B------:R-:W-:Y:S02]  /*4f90*/  SHF.L.U32 R184, R169, 0x10, RZ ;  /* 0x00000010a9b87819 */ /* 0x000fe400000006ff */
        /* <DEDUP_REMOVED lines=8> */
[----:B------:R-:W-:Y:S01]  /*5020*/  FFMA.FTZ R196, R179, R196, R198 ;  /* 0x000000c4b3c47223 */ /* 0x000fe200000100c6 */
[----:B------:R-:W-:Y:S01]  /*5030*/  SHF.L.U32 R178, R168, 0x10, RZ ;  /* 0x00000010a8b27819 */ /* 0x000fe200000006ff */
[----:B------:R-:W-:Y:S02]  /*5040*/  FFMA.FTZ R188, R189, R188, R190 ;  /* 0x000000bcbdbc7223 */ /* 0x000fe400000100be */
[----:B------:R-:W-:Y:S01]  /*5050*/  FFMA.FTZ R185, R185, R184, R186 ;  /* 0x000000b8b9b97223 */ /* 0x000fe200000100ba */
[----:B------:R-:W-:Y:S01]  /*5060*/  F2FP.BF16.F32.PACK_AB R147, R196, R147 ;  /* 0x00000093c493723e */ /* 0x000fe200000010ff */
[----:B------:R-:W-:Y:S01]  /*5070*/  FFMA.FTZ R181, R181, R146, R178 ;  /* 0x00000092b5b57223 */ /* 0x000fe200000100b2 */
[----:B0-----:R-:W-:Y:S01]  /*5080*/  IMAD.WIDE.U32 R178, R177, 0x10, R144 ;  /* 0x00000010b1b27825 */ /* 0x001fe200078e0090 */
[----:B------:R-:W-:Y:S02]  /*5090*/  F2FP.BF16.F32.PACK_AB R146, R188, R187 ;  /* 0x000000bbbc92723e */ /* 0x000fe400000010ff */
[----:B------:R-:W-:-:S02]  /*50a0*/  F2FP.BF16.F32.PACK_AB R145, R185, R182 ;  /* 0x000000b6b991723e */ /* 0x000fc400000010ff */
[----:B------:R-:W-:-:S05]  /*50b0*/  F2FP.BF16.F32.PACK_AB R144, R181, R180 ;  /* 0x000000b4b590723e */ /* 0x000fca00000010ff */
[----:B------:R0:W-:Y:S02]  /*50c0*/  STG.E.128 desc[UR6][R178.64], R144 ;  /* 0x00000090b2007986 */ /* 0x0001e4000c101d06 */
.L_x_14062:
[----:B------:R-:W-:Y:S05]  /*50d0*/  BSYNC.RECONVERGENT B0 ;  /* 0x0000000000007941 */ /* 0x000fea0003800200 */
.L_x_14061:
[----:B01234-:R-:W0:Y:S01]  /*50e0*/  LDC.64 R144, c[0x0][0x380] ;  /* 0x0000e000ff907b82 */ /* 0x01fe220000000a00 */
[----:B------:R-:W-:Y:S01]  /*50f0*/  UPLOP3.LUT UP1, UPT, UPT, UPT, UP1, 0x40, 0x4 ;  /* 0x000000000004789c */ /* 0x000fe20003f2e810 */
[----:B0-----:R-:W-:-:S04]  /*5100*/  IADD3 R175, PT, PT, R175, R144, RZ ;  /* 0x00000090afaf7210 */ /* 0x001fc80007ffe0ff */
[----:B------:R-:W-:-:S13]  /*5110*/  ISETP.GE.AND P1, PT, R175, R145, PT ;  /* 0x00000091af00720c */ /* 0x000fda0003f26270 */
[----:B------:R-:W-:Y:S05]  /*5120*/  @!P1 BRA `(.L_x_14063) ;  /* 0xffffffbc00309947 */ /* 0x000fea000383ffff */
[----:B------:R-:W-:Y:S05]  /*5130*/  EXIT ;  /* 0x000000000000794d */ /* 0x000fea0003800000 */
.L_x_14064:
        /* <DEDUP_REMOVED lines=12> */
.L_x_42339:


//--------------------- .text._ZN10layer_norm13ln_fwd_kernelINS_13Kernel_traitsI13__nv_bfloat16S2_fS2_fjLj7168ELj1ELj1ELj4ELj16ENS_18Kernel_traits_baseILj7168ES2_S2_fS2_fjLj128EEEEELb0ELb0ELb0ELb1EEEvNS_9FwdParamsE --------------------------
	.section	.text._ZN10layer_norm13ln_fwd_kernelINS_13Kernel_traitsI13__nv_bfloat16S2_fS2_fjLj7168ELj1ELj1ELj4ELj16ENS_18Kernel_traits_baseILj7168ES2_S2_fS2_fjLj128EEEEELb0ELb0ELb0ELb1EEEvNS_9FwdParamsE,"ax",@progbits
	.align	128
        .global         _ZN10layer_norm13ln_fwd_kernelINS_13Kernel_traitsI13__nv_bfloat16S2_fS2_fjLj7168ELj1ELj1ELj4ELj16ENS_18Kernel_traits_baseILj7168ES2_S2_fS2_fjLj128EEEEELb0ELb0ELb0ELb1EEEvNS_9FwdParamsE
        .type           _ZN10layer_norm13ln_fwd_kernelINS_13Kernel_traitsI13__nv_bfloat16S2_fS2_fjLj7168ELj1ELj1ELj4ELj16ENS_18Kernel_traits_baseILj7168ES2_S2_fS2_fjLj128EEEEELb0ELb0ELb0ELb1EEEvNS_9FwdParamsE,@function
        .size           _ZN10layer_norm13ln_fwd_kernelINS_13Kernel_traitsI13__nv_bfloat16S2_fS2_fjLj7168ELj1ELj1ELj4ELj16ENS_18Kernel_traits_baseILj7168ES2_S2_fS2_fjLj128EEEEELb0ELb0ELb0ELb1EEEvNS_9FwdParamsE,(.L_x_42340 - _ZN10layer_norm13ln_fwd_kernelINS_13Kernel_traitsI13__nv_bfloat16S2_fS2_fjLj7168ELj1ELj1ELj4ELj16ENS_18Kernel_traits_baseILj7168ES2_S2_fS2_fjLj128EEEEELb0ELb0ELb0ELb1EEEvNS_9FwdParamsE)
        .other          _ZN10layer_norm13ln_fwd_kernelINS_13Kernel_traitsI13__nv_bfloat16S2_fS2_fjLj7168ELj1ELj1ELj4ELj16ENS_18Kernel_traits_baseILj7168ES2_S2_fS2_fjLj128EEEEELb0ELb0ELb0ELb1EEEvNS_9FwdParamsE,@"STO_CUDA_ENTRY STV_DEFAULT"
_ZN10layer_norm13ln_fwd_kernelINS_13Kernel_traitsI13__nv_bfloat16S2_fS2_fjLj7168ELj1ELj1ELj4ELj16ENS_18Kernel_traits_baseILj7168ES2_S2_fS2_fjLj128EEEEELb0ELb0ELb0ELb1EEEvNS_9FwdParamsE:
.text._ZN10layer_norm13ln_fwd_kernelINS_13Kernel_traitsI13__nv_bfloat16S2_fS2_fjLj7168ELj1ELj1ELj4ELj16ENS_18Kernel_traits_baseILj7168ES2_S2_fS2_fjLj128EEEEELb0ELb0ELb0ELb1EEEvNS_9FwdParamsE:
        /* <DEDUP_REMOVED lines=28> */
.L_x_14065:
        /* <DEDUP_REMOVED lines=23> */
.L_x_14066:
[----:B------:R-:W0:Y:S02]  /*0330*/  LDCU UR4, c[0x0][0x384] ;  /* 0x00007080ff0477ac */ /* 0x000e240008000800 */
[----:B0-----:R-:W-:-:S13]  /*0340*/  ISETP.GE.AND P0, PT, R148, UR4, PT ;  /* 0x0000000494007c0c */ /* 0x001fda000bf06270 */
[----:B------:R-:W-:Y:S05]  /*0350*/  @P0 EXIT ;  /* 0x000000000000094d */ /* 0x000fea0003800000 */
[----:B-1----:R-:W0:Y:S01]  /*0360*/  LDC.64 R2, c[0x0][0x3e0] ;  /* 0x0000f800ff027b82 */ /* 0x002e220000000a00 */
        /* <DEDUP_REMOVED lines=37> */
[----:B-1234-:R-:W-:-:S07]  /*05c0*/  PRMT R131, R12, 0x7632, R131 ;  /* 0x000076320c837816 */ /* 0x01efce0000000083 */
.L_x_14085:
        /* <DEDUP_REMOVED lines=16> */
[----:B0-----:R-:W-:-:S05]  /*06d0*/  IMAD.WIDE.U32 R80, R149, 0x20, R80 ;  /* 0x0000002095507825 */ /* 0x001fca00078e0050 */
[----:B------:R-:W2:Y:S04]  /*06e0*/  LDG.E.128 R76, desc[UR6][R80.64] ;  /* 0x00000006504c7981 */ /* 0x000ea8000c1e1d00 */
        /* <DEDUP_REMOVED lines=22> */
.L_x_14067:
        /* <DEDUP_REMOVED lines=20> */
.L_x_14068:
[----:B------:R-:W0:Y:S01]  /*0990*/  LDC.64 R158, c[0x0][0x3a8] ;  /* 0x0000ea00ff9e7b82 */ /* 0x000e220000000a00 */
[----:B------:R-:W-:-:S05]  /*09a0*/  IADD3 R150, PT, PT, R149, 0x80, RZ ;  /* 0x0000008095967810 */ /* 0x000fca0007ffe0ff */
[----:B------:R-:W-:-:S04]  /*09b0*/  IMAD.WIDE.U32 R76, R150, 0x10, R120 ;  /* 0x00000010964c7825 */ /* 0x000fc800078e0078 */
[----:B0-----:R-:W-:-:S05]  /*09c0*/  IMAD.WIDE.U32 R80, R149, 0x20, R158 ;  /* 0x0000002095507825 */ /* 0x001fca00078e009e */
[----:B------:R0:W-:Y:S04]  /*09d0*/  STG.E.128 desc[UR6][R80.64], R68 ;  /* 0x0000004450007986 */ /* 0x0001e8000c101d06 */
[----:B------:R0:W-:Y:S04]  /*09e0*/  STG.E.128 desc[UR6][R80.64+0x10], R72 ;  /* 0x0000104850007986 */ /* 0x0001e8000c101d06 */
[----:B------:R-:W5:Y:S01]  /*09f0*/  LDG.E.128 R76, desc[UR6][R76.64] ;  /* 0x000000064c4c7981 */ /* 0x000f62000c1e1d00 */
[----:B------:R-:W-:Y:S05]  /*0a00*/  BRA.U !UP0, `(.L_x_14069) ;  /* 0x0000000108647547 */ /* 0x000fea000b800000 */
[----:B------:R-:W1:Y:S02]  /*0a10*/  LDC.64 R88, c[0x0][0x3a0] ;  /* 0x0000e800ff587b82 */ /* 0x000e640000000a00 */
[----:B-1----:R-:W-:-:S05]  /*0a20*/  IMAD.WIDE.U32 R88, R150, 0x20, R88 ;  /* 0x0000002096587825 */ /* 0x002fca00078e0058 */
[----:B------:R-:W2:Y:S04]  /*0a30*/  LDG.E.128 R84, desc[UR6][R88.64] ;  /* 0x0000000658547981 */ /* 0x000ea8000c1e1d00 */
[----:B0-----:R-:W3:Y:S01]  /*0a40*/  LDG.E.128 R80, desc[UR6][R88.64+0x10] ;  /* 0x0000100658507981 */ /* 0x001ee2000c1e1d00 */
        /* <DEDUP_REMOVED lines=21> */
.L_x_14069:
[C---:B0----5:R-:W-:Y:S02]  /*0ba0*/  PRMT R81, R77.reuse, 0x7632, R81 ;  /* 0x000076324d517816 */ /* 0x061fe40000000051 */
        /* <DEDUP_REMOVED lines=19> */
.L_x_14070:
[----:B------:R-:W-:Y:S01]  /*0ce0*/  IADD3 R152, PT, PT, R149, 0x100, RZ ;  /* 0x0000010095987810 */ /* 0x000fe20007ffe0ff */
[----:B------:R-:W-:-:S04]  /*0cf0*/  IMAD.WIDE.U32 R88, R150, 0x20, R158 ;  /* 0x0000002096587825 */ /* 0x000fc800078e009e */
[----:B------:R-:W-:Y:S01]  /*0d00*/  IMAD.WIDE.U32 R84, R152, 0x10, R120 ;  /* 0x0000001098547825 */ /* 0x000fe200078e0078 */
        /* <DEDUP_REMOVED lines=29> */
.L_x_14071:
        /* <DEDUP_REMOVED lines=20> */
.L_x_14072:
        /* <DEDUP_REMOVED lines=32> */
.L_x_14073:
        /* <DEDUP_REMOVED lines=20> */
.L_x_14074:
        /* <DEDUP_REMOVED lines=32> */
.L_x_14075:
        /* <DEDUP_REMOVED lines=20> */
.L_x_14076:
        /* <DEDUP_REMOVED lines=9> */
[----:B0-----:R-:W2:Y:S04]  /*1730*/  LDG.E.128 R108, desc[UR6][R122.64] ;  /* 0x000000067a6c7981 */ /* 0x001ea8000c1e1d00 */
[----:B------:R0:W3:Y:S01]  /*1740*/  LDG.E.128 R116, desc[UR6][R122.64+0x10] ;  /* 0x000010067a747981 */ /* 0x0000e2000c1e1d00 */
[C---:B-----5:R-:W-:Y:S02]  /*1750*/  PRMT R124, R112.reuse, 0x7632, R124 ;  /* 0x00007632707c7816 */ /* 0x060fe4000000007c */
[----:B------:R-:W-:Y:S02]  /*1760*/  SHF.L.U32 R125, R112, 0x10, RZ ;  /* 0x00000010707d7819 */ /* 0x000fe400000006ff */
[C---:B------:R-:W-:Y:S02]  /*1770*/  PRMT R112, R113.reuse, 0x7632, R112 ;  /* 0x0000763271707816 */ /* 0x040fe40000000070 */
[----:B------:R-:W-:-:S02]  /*1780*/  SHF.L.U32 R113, R113, 0x10, RZ ;  /* 0x0000001071717819 */ /* 0x000fc400000006ff */
[----:B------:R-:W-:Y:S02]  /*1790*/  SHF.L.U32 R112, R112, 0x10, RZ ;  /* 0x0000001070707819 */ /* 0x000fe400000006ff */
[C---:B0-----:R-:W-:Y:S02]  /*17a0*/  PRMT R122, R115.reuse, 0x7632, R122 ;  /* 0x00007632737a7816 */ /* 0x041fe4000000007a */
[----:B------:R-:W-:Y:S02]  /*17b0*/  SHF.L.U32 R115, R115, 0x10, RZ ;  /* 0x0000001073737819 */ /* 0x000fe400000006ff */
[----:B------:R-:W-:Y:S02]  /*17c0*/  SHF.L.U32 R124, R124, 0x10, RZ ;  /* 0x000000107c7c7819 */ /* 0x000fe400000006ff */
[----:B------:R-:W-:Y:S01]  /*17d0*/  SHF.L.U32 R122, R122, 0x10, RZ ;  /* 0x000000107a7a7819 */ /* 0x000fe200000006ff */
[-C--:B--2---:R-:W-:Y:S01]  /*17e0*/  FFMA.FTZ R111, R112, R151.reuse, R111 ;  /* 0x00000097706f7223 */ /* 0x084fe2000001006f */
[C---:B------:R-:W-:Y:S01]  /*17f0*/  PRMT R112, R114.reuse, 0x7632, R112 ;  /* 0x0000763272707816 */ /* 0x040fe20000000070 */
[-C--:B------:R-:W-:Y:S01]  /*1800*/  FFMA.FTZ R110, R113, R151.reuse, R110 ;  /* 0x00000097716e7223 */ /* 0x080fe2000001006e */
[----:B------:R-:W-:Y:S01]  /*1810*/  SHF.L.U32 R113, R114, 0x10, RZ ;  /* 0x0000001072717819 */ /* 0x000fe200000006ff */
[-C--:B------:R-:W-:Y:S01]  /*1820*/  FFMA.FTZ R108, R125, R151.reuse, R108 ;  /* 0x000000977d6c7223 */ /* 0x080fe2000001006c */
[----:B------:R-:W-:Y:S01]  /*1830*/  SHF.L.U32 R114, R112, 0x10, RZ ;  /* 0x0000001070727819 */ /* 0x000fe200000006ff */
[----:B------:R-:W-:-:S02]  /*1840*/  FFMA.FTZ R109, R124, R151, R109 ;  /* 0x000000977c6d7223 */ /* 0x000fc4000001006d */
[-C--:B---3--:R-:W-:Y:S02]  /*1850*/  FFMA.FTZ R112, R113, R151.reuse, R116 ;  /* 0x0000009771707223 */ /* 0x088fe40000010074 */
[-C--:B------:R-:W-:Y:S01]  /*1860*/  FFMA.FTZ R113, R114, R151.reuse, R117 ;  /* 0x0000009772717223 */ /* 0x080fe20000010075 */
[-C--:B------:R-:W-:Y:S01]  /*1870*/  FFMA.FTZ R114, R115, R151.reuse, R118 ;  /* 0x0000009773727223 */ /* 0x080fe20000010076 */
[----:B------:R-:W-:Y:S01]  /*1880*/  FFMA.FTZ R115, R122, R151, R119 ;  /* 0x000000977a737223 */ /* 0x000fe20000010077 */
[----:B------:R-:W-:Y:S06]  /*1890*/  BRA `(.L_x_14078) ;  /* 0x0000000000507947 */ /* 0x000fec0003800000 */
.L_x_14077:
[C---:B0----5:R-:W-:Y:S02]  /*18a0*/  PRMT R109, R113.reuse, 0x7632, R109 ;  /* 0x00007632716d7816 */ /* 0x061fe4000000006d */
[----:B------:R-:W-:Y:S02]  /*18b0*/  SHF.L.U32 R110, R113, 0x10, RZ ;  /* 0x00000010716e7819 */ /* 0x000fe400000006ff */
[----:B------:R-:W-:Y:S02]  /*18c0*/  PRMT R108, R112, 0x7632, R108 ;  /* 0x00007632706c7816 */ /* 0x000fe4000000006c */
[----:B------:R-:W-:Y:S01]  /*18d0*/  PRMT R111, R114, 0x7632, R111 ;  /* 0x00007632726f7816 */ /* 0x000fe2000000006f */
[----:B------:R-:W-:Y:S01]  /*18e0*/  FMUL.FTZ R110, R110, R151 ;  /* 0x000000976e6e7220 */ /* 0x000fe20000410000 */
[----:B------:R-:W-:Y:S02]  /*18f0*/  PRMT R113, R115, 0x7632, R113 ;  /* 0x0000763273717816 */ /* 0x000fe40000000071 */
[----:B------:R-:W-:-:S02]  /*1900*/  SHF.L.U32 R112, R112, 0x10, RZ ;  /* 0x0000001070707819 */ /* 0x000fc400000006ff */
        /* <DEDUP_REMOVED lines=13> */
.L_x_14078:
        /* <DEDUP_REMOVED lines=11> */
[C---:B-----5:R-:W-:Y:S02]  /*1a90*/  PRMT R157, R116.reuse, 0x7632, R157 ;  /* 0x00007632749d7816 */ /* 0x060fe4000000009d */
[----:B------:R-:W-:Y:S02]  /*1aa0*/  SHF.L.U32 R163, R116, 0x10, RZ ;  /* 0x0000001074a37819 */ /* 0x000fe400000006ff */
[----:B------:R-:W-:Y:S02]  /*1ab0*/  PRMT R162, R117, 0x7632, R162 ;  /* 0x0000763275a27816 */ /* 0x000fe400000000a2 */
[----:B------:R-:W-:-:S02]  /*1ac0*/  SHF.L.U32 R116, R157, 0x10, RZ ;  /* 0x000000109d747819 */ /* 0x000fc400000006ff */
[----:B------:R-:W-:Y:S02]  /*1ad0*/  SHF.L.U32 R117, R117, 0x10, RZ ;  /* 0x0000001075757819 */ /* 0x000fe400000006ff */
[----:B------:R-:W-:Y:S01]  /*1ae0*/  SHF.L.U32 R162, R162, 0x10, RZ ;  /* 0x00000010a2a27819 */ /* 0x000fe200000006ff */
[-C--:B--2---:R-:W-:Y:S02]  /*1af0*/  FFMA.FTZ R125, R116, R151.reuse, R125 ;  /* 0x00000097747d7223 */ /* 0x084fe4000001007d */
[-C--:B------:R-:W-:Y:S01]  /*1b00*/  FFMA.FTZ R126, R117, R151.reuse, R126 ;  /* 0x00000097757e7223 */ /* 0x080fe2000001007e */
[C---:B------:R-:W-:Y:S01]  /*1b10*/  PRMT R116, R118.reuse, 0x7632, R116 ;  /* 0x0000763276747816 */ /* 0x040fe20000000074 */
[-C--:B------:R-:W-:Y:S01]  /*1b20*/  FFMA.FTZ R124, R163, R151.reuse, R124 ;  /* 0x00000097a37c7223 */ /* 0x080fe2000001007c */
[----:B------:R-:W-:Y:S01]  /*1b30*/  SHF.L.U32 R117, R118, 0x10, RZ ;  /* 0x0000001076757819 */ /* 0x000fe200000006ff */
[----:B------:R-:W-:Y:S01]  /*1b40*/  FFMA.FTZ R127, R162, R151, R127 ;  /* 0x00000097a27f7223 */ /* 0x000fe2000001007f */
[----:B------:R-:W-:-:S02]  /*1b50*/  PRMT R118, R119, 0x7632, R118 ;  /* 0x0000763277767816 */ /* 0x000fc40000000076 */
[----:B------:R-:W-:Y:S01]  /*1b60*/  SHF.L.U32 R116, R116, 0x10, RZ ;  /* 0x0000001074747819 */ /* 0x000fe200000006ff */
[-C--:B---3--:R-:W-:Y:S01]  /*1b70*/  FFMA.FTZ R120, R117, R151.reuse, R120 ;  /* 0x0000009775787223 */ /* 0x088fe20000010078 */
[----:B------:R-:W-:Y:S02]  /*1b80*/  SHF.L.U32 R119, R119, 0x10, RZ ;  /* 0x0000001077777819 */ /* 0x000fe400000006ff */
[----:B------:R-:W-:Y:S01]  /*1b90*/  SHF.L.U32 R118, R118, 0x10, RZ ;  /* 0x0000001076767819 */ /* 0x000fe200000006ff */
[-C--:B------:R-:W-:Y:S02]  /*1ba0*/  FFMA.FTZ R121, R116, R151.reuse, R121 ;  /* 0x0000009774797223 */ /* 0x080fe40000010079 */
[-C--:B------:R-:W-:Y:S02]  /*1bb0*/  FFMA.FTZ R122, R119, R151.reuse, R122 ;  /* 0x00000097777a7223 */ /* 0x080fe4000001007a */
[----:B------:R-:W-:Y:S01]  /*1bc0*/  FFMA.FTZ R123, R118, R151, R123 ;  /* 0x00000097767b7223 */ /* 0x000fe2000001007b */
[----:B------:R-:W-:Y:S06]  /*1bd0*/  BRA `(.L_x_14080) ;  /* 0x0000000000507947 */ /* 0x000fec0003800000 */
.L_x_14079:
        /* <DEDUP_REMOVED lines=20> */
.L_x_14080:
[----:B------:R-:W-:Y:S01]  /*1d20*/  FADD.FTZ R116, RZ, R68 ;  /* 0x00000044ff747221 */ /* 0x000fe20000010000 */
[----:B------:R-:W-:Y:S01]  /*1d30*/  IMAD.WIDE.U32 R158, R156, 0x20, R158 ;  /* 0x000000209c9e7825 */ /* 0x000fe200078e009e */
[----:B------:R-:W-:Y:S03]  /*1d40*/  BSSY.RECONVERGENT B0, `(.L_x_14081) ;  /* 0x00000c9000007945 */ /* 0x000fe60003800200 */
[----:B------:R-:W-:Y:S01]  /*1d50*/  FADD.FTZ R117, R116, R69 ;  /* 0x0000004574757221 */ /* 0x000fe20000010000 */
[----:B------:R-:W-:Y:S03]  /*1d60*/  STG.E.128 desc[UR6][R158.64], R124 ;  /* 0x0000007c9e007986 */ /* 0x000fe6000c101d06 */
        /* <DEDUP_REMOVED lines=198> */
.L_x_14082:
[----:B------:R-:W-:Y:S05]  /*29d0*/  BSYNC.RECONVERGENT B0 ;  /* 0x0000000000007941 */ /* 0x000fea0003800200 */
.L_x_14081:
        /* <DEDUP_REMOVED lines=15> */
.L_x_14084:
[----:B------:R-:W-:Y:S05]  /*2ad0*/  BSYNC.RECONVERGENT B0 ;  /* 0x0000000000007941 */ /* 0x000fea0003800200 */
.L_x_14083:
        /* <DEDUP_REMOVED lines=11> */
[----:B------:R-:W-:Y:S01]  /*2b90*/  FFMA.FTZ R164, R160, R116, R157 ;  /* 0x00000074a0a47223 */ /* 0x000fe2000001009d */
[----:B------:R-:W-:Y:S01]  /*2ba0*/  I2FP.F32.S32 R157, R119 ;  /* 0x00000077009d7245 */ /* 0x000fe20000201400 */
[----:B------:R-:W0:Y:S01]  /*2bb0*/  SHFL.DOWN PT, R116, R119, 0x1, 0x1f ;  /* 0x08201f0077747f89 */ /* 0x000e2200000e0000 */
[----:B------:R-:W-:Y:S02]  /*2bc0*/  FMUL.FTZ R162, R159, R160 ;  /* 0x000000a09fa27220 */ /* 0x000fe40000410000 */
[----:B------:R-:W1:Y:S01]  /*2bd0*/  MUFU.RCP R159, R157 ;  /* 0x0000009d009f7308 */ /* 0x000e620000001000 */
[----:B------:R-:W2:Y:S01]  /*2be0*/  SHFL.DOWN PT, R160, R117, 0x2, 0x1f ;  /* 0x08401f0075a07f89 */ /* 0x000ea200000e0000 */
[----:B------:R-:W-:Y:S01]  /*2bf0*/  FMUL.FTZ R162, R162, R151 ;  /* 0x00000097a2a27220 */ /* 0x000fe20000410000 */
[----:B-1----:R-:W-:Y:S01]  /*2c00*/  FMUL.FTZ R158, R159, R164 ;  /* 0x000000a49f9e7220 */ /* 0x002fe20000410000 */
[----:B0-----:R-:W-:-:S04]  /*2c10*/  IADD3 R161, PT, PT, R119, R116, RZ ;  /* 0x0000007477a17210 */ /* 0x001fc80007ffe0ff */
[----:B------:R-:W0:Y:S01]  /*2c20*/  SHFL.DOWN PT, R151, R158, 0x1, 0x1f ;  /* 0x08201f009e977f89 */ /* 0x000e2200000e0000 */
[----:B--2---:R-:W-:Y:S01]  /*2c30*/  FADD.FTZ R160, R160, R117 ;  /* 0x00000075a0a07221 */ /* 0x004fe20000010000 */
[----:B------:R-:W-:-:S03]  /*2c40*/  I2FP.F32.S32 R161, R161 ;  /* 0x000000a100a17245 */ /* 0x000fc60000201400 */
[----:B------:R-:W-:Y:S01]  /*2c50*/  FFMA.FTZ R159, R159, R162, R160 ;  /* 0x000000a29f9f7223 */ /* 0x000fe200000100a0 */
[----:B------:R-:W1:Y:S01]  /*2c60*/  MUFU.RCP R117, R161 ;  /* 0x000000a100757308 */ /* 0x000e620000001000 */
[----:B------:R-:W-:-:S03]  /*2c70*/  I2FP.F32.S32 R162, R116 ;  /* 0x0000007400a27245 */ /* 0x000fc60000201400 */
[----:B------:R-:W2:Y:S01]  /*2c80*/  SHFL.DOWN PT, R160, R159, 0x1, 0x1f ;  /* 0x08201f009fa07f89 */ /* 0x000ea200000e0000 */
[----:B0-----:R-:W-:Y:S01]  /*2c90*/  FADD.FTZ R116, R158, -R151 ;  /* 0x800000979e747221 */ /* 0x001fe20000010000 */
[----:B------:R-:W-:Y:S01]  /*2ca0*/  FMUL.FTZ R164, R151, R162 ;  /* 0x000000a297a47220 */ /* 0x000fe20000410000 */
[----:B------:R-:W-:Y:S02]  /*2cb0*/  SHF.L.U32 R151, R40, 0x10, RZ ;  /* 0x0000001028977819 */ /* 0x000fe400000006ff */
[----:B------:R-:W-:Y:S01]  /*2cc0*/  FMUL.FTZ R116, R116, R116 ;  /* 0x0000007474747220 */ /* 0x000fe20000410000 */
[----:B------:R-:W-:-:S03]  /*2cd0*/  FFMA.FTZ R164, R157, R158, R164 ;  /* 0x0000009e9da47223 */ /* 0x000fc600000100a4 */
[----:B------:R-:W-:Y:S01]  /*2ce0*/  FMUL.FTZ R116, R157, R116 ;  /* 0x000000749d747220 */ /* 0x000fe20000410000 */
[----:B-1----:R-:W-:Y:S01]  /*2cf0*/  FMUL.FTZ R164, R117, R164 ;  /* 0x000000a475a47220 */ /* 0x002fe20000410000 */
[----:B--2---:R-:W-:Y:S02]  /*2d00*/  FADD.FTZ R160, R159, R160 ;  /* 0x000000a09fa07221 */ /* 0x004fe40000010000 */
[----:B------:R-:W-:Y:S01]  /*2d10*/  FMUL.FTZ R116, R116, R162 ;  /* 0x000000a274747220 */ /* 0x000fe20000410000 */
[----:B------:R-:W0:Y:S01]  /*2d20*/  @!P1 LDC.64 R158, c[0x0][0x3c0] ;  /* 0x0000f000ff9e9b82 */ /* 0x000e220000000a00 */
[----:B------:R-:W1:Y:S02]  /*2d30*/  SHFL.IDX PT, R157, R164, RZ, 0x1f ;  /* 0x00001fffa49d7589 */ /* 0x000e6400000e0000 */
[----:B------:R-:W-:-:S05]  /*2d40*/  FFMA.FTZ R116, R117, R116, R160 ;  /* 0x0000007475747223 */ /* 0x000fca00000100a0 */
[----:B------:R-:W2:Y:S01]  /*2d50*/  LDC R117, c[0x0][0x448] ;  /* 0x00011200ff757b82 */ /* 0x000ea20000000800 */
[----:B------:R-:W2:Y:S01]  /*2d60*/  SHFL.IDX PT, R116, R116, RZ, 0x1f ;  /* 0x00001fff74747589 */ /* 0x000ea200000e0000 */
[----:B0-----:R-:W-:-:S04]  /*2d70*/  @!P1 IMAD.WIDE R158, R148, 0x4, R158 ;  /* 0x00000004949e9825 */ /* 0x001fc800078e029e */
[----:B-1----:R-:W-:Y:S01]  /*2d80*/  FMUL.FTZ R119, R157, R157 ;  /* 0x0000009d9d777220 */ /* 0x002fe20000410000 */
[----:B------:R0:W-:Y:S04]  /*2d90*/  @!P1 STG.E desc[UR6][R158.64], R157 ;  /* 0x0000009d9e009986 */ /* 0x0001e8000c101906 */
[----:B------:R-:W-:Y:S02]  /*2da0*/  FSEL R160, R119, RZ, P2 ;  /* 0x000000ff77a07208 */ /* 0x000fe40001000000 */
[----:B------:R-:W-:Y:S01]  /*2db0*/  SHF.L.U32 R119, R12, 0x10, RZ ;  /* 0x000000100c777819 */ /* 0x000fe200000006ff */
[----:B--2---:R-:W-:Y:S01]  /*2dc0*/  FFMA.FTZ R117, R116, UR12, R117 ;  /* 0x0000000c74757c23 */ /* 0x004fe20008010075 */
[----:B------:R-:W-:-:S03]  /*2dd0*/  FSEL R116, R157, RZ, !P2 ;  /* 0x000000ff9d747208 */ /* 0x000fc60005000000 */
[----:B------:R-:W-:Y:S02]  /*2de0*/  FADD.FTZ R117, R117, R160 ;  /* 0x000000a075757221 */ /* 0x000fe40000010000 */
[C---:B------:R-:W-:Y:S01]  /*2df0*/  FADD.FTZ R68, -R116.reuse, R68 ;  /* 0x0000004474447221 */ /* 0x040fe20000010100 */
[C---:B------:R-:W-:Y:S01]  /*2e00*/  FADD.FTZ R70, -R116.reuse, R70 ;  /* 0x0000004674467221 */ /* 0x040fe20000010100 */
[C---:B------:R-:W-:Y:S01]  /*2e10*/  FADD.FTZ R72, -R116.reuse, R72 ;  /* 0x0000004874487221 */ /* 0x040fe20000010100 */
[C---:B------:R-:W-:Y:S01]  /*2e20*/  FADD.FTZ R74, -R116.reuse, R74 ;  /* 0x0000004a744a7221 */ /* 0x040fe20000010100 */
[----:B------:R-:W1:Y:S01]  /*2e30*/  MUFU.RSQ R117, R117 ;  /* 0x0000007500757308 */ /* 0x000e620000001400 */
[----:B0-----:R-:W0:Y:S01]  /*2e40*/  LDC.64 R158, c[0x0][0x428] ;  /* 0x00010a00ff9e7b82 */ /* 0x001e220000000a00 */
[C---:B------:R-:W-:Y:S01]  /*2e50*/  FADD.FTZ R164, -R116.reuse, R69 ;  /* 0x0000004574a47221 */ /* 0x040fe20000010100 */
        /* <DEDUP_REMOVED lines=28> */
[C---:B------:R-:W-:Y:S01]  /*3020*/  FADD.FTZ R70, -R116.reuse, R71 ;  /* 0x0000004774467221 */ /* 0x040fe20000010100 */
[----:B------:R-:W-:Y:S01]  /*3030*/  SHF.L.U32 R71, R129, 0x10, RZ ;  /* 0x0000001081477819 */ /* 0x000fe200000006ff */
[----:B------:R-:W-:Y:S01]  /*3040*/  FADD.FTZ R104, -R116, R104 ;  /* 0x0000006874687221 */ /* 0x000fe20000010100 */
[----:B------:R-:W-:Y:S01]  /*3050*/  SHF.L.U32 R151, R128, 0x10, RZ ;  /* 0x0000001080977819 */ /* 0x000fe200000006ff */
[C---:B------:R-:W-:Y:S01]  /*3060*/  FMUL.FTZ R70, R117.reuse, R70 ;  /* 0x0000004675467220 */ /* 0x040fe20000410000 */
[C---:B------:R-:W-:Y:S01]  /*3070*/  FADD.FTZ R106, -R116.reuse, R106 ;  /* 0x0000006a746a7221 */ /* 0x040fe20000010100 */
[C---:B------:R-:W-:Y:S01]  /*3080*/  FADD.FTZ R108, -R116.reuse, R108 ;  /* 0x0000006c746c7221 */ /* 0x040fe20000010100 */
[----:B------:R-:W-:Y:S01]  /*3090*/  FADD.FTZ R110, -R116, R110 ;  /* 0x0000006e746e7221 */ /* 0x000fe20000010100 */
[----:B------:R-:W-:Y:S01]  /*30a0*/  FFMA.FTZ R160, R70, R71, R151 ;  /* 0x0000004746a07223 */ /* 0x000fe20000010097 */
[----:B------:R-:W-:Y:S01]  /*30b0*/  SHF.L.U32 R151, R14, 0x10, RZ ;  /* 0x000000100e977819 */ /* 0x000fe200000006ff */
[----:B------:R-:W-:Y:S01]  /*30c0*/  FADD.FTZ R70, -R116, R73 ;  /* 0x0000004974467221 */ /* 0x000fe20000010100 */
[----:B------:R-:W-:Y:S01]  /*30d0*/  SHF.L.U32 R71, R42, 0x10, RZ ;  /* 0x000000102a477819 */ /* 0x000fe200000006ff */
[----:B------:R-:W-:Y:S01]  /*30e0*/  FADD.FTZ R112, -R116, R112 ;  /* 0x0000007074707221 */ /* 0x000fe20000010100 */
[----:B------:R-:W-:Y:S01]  /*30f0*/  SHF.L.U32 R73, R10, 0x10, RZ ;  /* 0x000000100a497819 */ /* 0x000fe200000006ff */
[----:B------:R-:W-:Y:S01]  /*3100*/  FMUL.FTZ R70, R117, R70 ;  /* 0x0000004675467220 */ /* 0x000fe20000410000 */
[----:B------:R-:W-:Y:S01]  /*3110*/  FADD.FTZ R114, -R116, R114 ;  /* 0x0000007274727221 */ /* 0x000fe20000010100 */
[----:B------:R-:W-:Y:S01]  /*3120*/  FFMA.FTZ R151, R72, R151, R71 ;  /* 0x0000009748977223 */ /* 0x000fe20000010047 */
[----:B------:R-:W-:Y:S01]  /*3130*/  SHF.L.U32 R71, R11, 0x10, RZ ;  /* 0x000000100b477819 */ /* 0x000fe200000006ff */
[----:B------:R-:W-:Y:S01]  /*3140*/  FADD.FTZ R72, -R116, R75 ;  /* 0x0000004b74487221 */ /* 0x000fe20000010100 */
[----:B------:R-:W-:Y:S01]  /*3150*/  SHF.L.U32 R75, R8, 0x10, RZ ;  /* 0x00000010084b7819 */ /* 0x000fe200000006ff */
[C---:B------:R-:W-:Y:S01]  /*3160*/  FADD.FTZ R124, -R116.reuse, R124 ;  /* 0x0000007c747c7221 */ /* 0x040fe20000010100 */
[----:B------:R-:W-:Y:S01]  /*3170*/  FADD.FTZ R126, -R116, R126 ;  /* 0x0000007e747e7221 */ /* 0x000fe20000010100 */
[----:B------:R-:W-:Y:S01]  /*3180*/  FFMA.FTZ R162, R70, R71, R73 ;  /* 0x0000004746a27223 */ /* 0x000fe20000010049 */
[----:B------:R-:W-:Y:S01]  /*3190*/  SHF.L.U32 R71, R15, 0x10, RZ ;  /* 0x000000100f477819 */ /* 0x000fe200000006ff */
[----:B------:R-:W-:Y:S01]  /*31a0*/  FMUL.FTZ R72, R117, R72 ;  /* 0x0000004875487220 */ /* 0x000fe20000410000 */
[----:B------:R-:W-:Y:S01]  /*31b0*/  SHF.L.U32 R73, R43, 0x10, RZ ;  /* 0x000000102b497819 */ /* 0x000fe200000006ff */
[----:B------:R-:W-:Y:S01]  /*31c0*/  FMUL.FTZ R124, R117, R124 ;  /* 0x0000007c757c7220 */ /* 0x000fe20000410000 */
[C---:B------:R-:W-:Y:S01]  /*31d0*/  FADD.FTZ R120, -R116.reuse, R120 ;  /* 0x0000007874787221 */ /* 0x040fe20000010100 */
[----:B------:R-:W-:-:S02]  /*31e0*/  FADD.FTZ R122, -R116, R122 ;  /* 0x0000007a747a7221 */ /* 0x000fc40000010100 */
[----:B------:R-:W-:Y:S01]  /*31f0*/  FFMA.FTZ R74, R74, R71, R73 ;  /* 0x000000474a4a7223 */ /* 0x000fe20000010049 */
[----:B------:R-:W-:Y:S01]  /*3200*/  SHF.L.U32 R73, R9, 0x10, RZ ;  /* 0x0000001009497819 */ /* 0x000fe200000006ff */
[----:B------:R-:W1:Y:S01]  /*3210*/  @!P1 LDC.64 R70, c[0x0][0x3c8] ;  /* 0x0000f200ff469b82 */ /* 0x000e620000000a00 */
[----:B------:R-:W-:-:S03]  /*3220*/  FMUL.FTZ R122, R117, R122 ;  /* 0x0000007a757a7220 */ /* 0x000fc60000410000 */
[----:B------:R-:W-:Y:S01]  /*3230*/  FFMA.FTZ R157, R72, R73, R75 ;  /* 0x00000049489d7223 */ /* 0x000fe2000001004b */
[----:B-1----:R-:W-:Y:S01]  /*3240*/  @!P1 IMAD.WIDE R72, R148, 0x4, R70 ;  /* 0x0000000494489825 */ /* 0x002fe200078e0246 */
[----:B------:R-:W-:Y:S02]  /*3250*/  SHF.L.U32 R71, R130, 0x10, RZ ;  /* 0x0000001082477819 */ /* 0x000fe400000006ff */
[----:B------:R-:W-:Y:S01]  /*3260*/  F2FP.BF16.F32.PACK_AB R70, R162, R151 ;  /* 0x00000097a246723e */ /* 0x000fe200000010ff */
[----:B0-----:R-:W-:Y:S01]  /*3270*/  IMAD.WIDE.U32 R150, R150, 0x10, R158 ;  /* 0x0000001096967825 */ /* 0x001fe200078e009e */
[----:B------:R0:W-:Y:S03]  /*3280*/  @!P1 STG.E desc[UR6][R72.64], R117 ;  /* 0x0000007548009986 */ /* 0x0001e6000c101906 */
[----:B------:R-:W-:Y:S01]  /*3290*/  FFMA.FTZ R75, R164, R69, R71 ;  /* 0x00000045a44b7223 */ /* 0x000fe20000010047 */
[----:B------:R-:W-:Y:S01]  /*32a0*/  F2FP.BF16.F32.PACK_AB R69, R160, R119 ;  /* 0x00000077a045723e */ /* 0x000fe200000010ff */
[----:B------:R-:W-:Y:S01]  /*32b0*/  FADD.FTZ R160, -R116, R77 ;  /* 0x0000004d74a07221 */ /* 0x000fe20000010100 */
[----:B------:R-:W-:Y:S01]  /*32c0*/  F2FP.BF16.F32.PACK_AB R71, R157, R74 ;  /* 0x0000004a9d47723e */ /* 0x000fe200000010ff */
[----:B------:R-:W-:Y:S01]  /*32d0*/  IMAD.WIDE.U32 R156, R156, 0x10, R158 ;  /* 0x000000109c9c7825 */ /* 0x000fe200078e009e */
[----:B------:R-:W-:-:S03]  /*32e0*/  F2FP.BF16.F32.PACK_AB R68, R75, R68 ;  /* 0x000000444b44723e */ /* 0x000fc600000010ff */
[----:B------:R-:W-:Y:S01]  /*32f0*/  FMUL.FTZ R160, R117, R160 ;  /* 0x000000a075a07220 */ /* 0x000fe20000410000 */
[----:B------:R-:W-:Y:S01]  /*3300*/  SHF.L.U32 R77, R6, 0x10, RZ ;  /* 0x00000010064d7819 */ /* 0x000fe200000006ff */
[----:B------:R-:W-:Y:S01]  /*3310*/  IMAD.WIDE.U32 R74, R149, 0x10, R158 ;  /* 0x00000010954a7825 */ /* 0x000fe200078e009e */
[----:B------:R-:W-:Y:S02]  /*3320*/  SHF.L.U32 R119, R16, 0x10, RZ ;  /* 0x0000001010777819 */ /* 0x000fe400000006ff */
[----:B0-----:R-:W-:Y:S02]  /*3330*/  SHF.L.U32 R73, R7, 0x10, RZ ;  /* 0x0000001007497819 */ /* 0x001fe400000006ff */
[----:B------:R0:W-:Y:S01]  /*3340*/  STG.E.128 desc[UR6][R74.64], R68 ;  /* 0x000000444a007986 */ /* 0x0001e2000c101d06 */
[----:B------:R-:W-:-:S05]  /*3350*/  SHF.L.U32 R149, R44, 0x10, RZ ;  /* 0x000000102c957819 */ /* 0x000fca00000006ff */
[----:B------:R-:W-:Y:S01]  /*3360*/  FFMA.FTZ R72, R76, R119, R149 ;  /* 0x000000774c487223 */ /* 0x000fe20000010095 */
[----:B------:R-:W-:Y:S02]  /*3370*/  SHF.L.U32 R76, R48, 0x10, RZ ;  /* 0x00000010304c7819 */ /* 0x000fe400000006ff */
[----:B------:R-:W-:Y:S01]  /*3380*/  SHF.L.U32 R119, R139, 0x10, RZ ;  /* 0x000000108b777819 */ /* 0x000fe200000006ff */
[----:B0-----:R-:W-:Y:S01]  /*3390*/  FFMA.FTZ R69, R160, R73, R77 ;  /* 0x00000049a0457223 */ /* 0x001fe2000001004d */
[----:B------:R-:W-:Y:S01]  /*33a0*/  SHF.L.U32 R71, R17, 0x10, RZ ;  /* 0x0000001011477819 */ /* 0x000fe200000006ff */
[----:B------:R-:W-:Y:S01]  /*33b0*/  FMUL.FTZ R68, R117, R78 ;  /* 0x0000004e75447220 */ /* 0x000fe20000410000 */
[----:B------:R-:W-:Y:S01]  /*33c0*/  SHF.L.U32 R73, R45, 0x10, RZ ;  /* 0x000000102d497819 */ /* 0x000fe200000006ff */
[----:B------:R-:W-:Y:S01]  /*33d0*/  FADD.FTZ R70, -R116, R79 ;  /* 0x0000004f74467221 */ /* 0x000fe20000010100 */
[----:B------:R-:W-:Y:S01]  /*33e0*/  SHF.L.U32 R75, R46, 0x10, RZ ;  /* 0x000000102e4b7819 */ /* 0x000fe200000006ff */
[----:B------:R-:W-:Y:S01]  /*33f0*/  FADD.FTZ R74, -R116, R81 ;  /* 0x00000051744a7221 */ /* 0x000fe20000010100 */
[----:B------:R-:W-:Y:S01]  /*3400*/  SHF.L.U32 R77, R3, 0x10, RZ ;  /* 0x00000010034d7819 */ /* 0x000fe200000006ff */
[----:B------:R-:W-:Y:S01]  /*3410*/  FFMA.FTZ R68, R68, R71, R73 ;  /* 0x0000004744447223 */ /* 0x000fe20000010049 */
[----:B------:R-:W-:Y:S01]  /*3420*/  SHF.L.U32 R71, R5, 0x10, RZ ;  /* 0x0000001005477819 */ /* 0x000fe200000006ff */
[C---:B------:R-:W-:Y:S01]  /*3430*/  FMUL.FTZ R70, R117.reuse, R70 ;  /* 0x0000004675467220 */ /* 0x040fe20000410000 */
[----:B------:R-:W-:Y:S01]  /*3440*/  SHF.L.U32 R73, R4, 0x10, RZ ;  /* 0x0000001004497819 */ /* 0x000fe200000006ff */
[----:B------:R-:W-:Y:S01]  /*3450*/  FMUL.FTZ R74, R117, R74 ;  /* 0x0000004a754a7220 */ /* 0x000fe20000410000 */
[----:B------:R-:W-:Y:S01]  /*3460*/  FADD.FTZ R78, -R116, R85 ;  /* 0x00000055744e7221 */ /* 0x000fe20000010100 */
[----:B------:R-:W-:-:S02]  /*3470*/  SHF.L.U32 R79, R134, 0x10, RZ ;  /* 0x00000010864f7819 */ /* 0x000fc400000006ff */
[----:B------:R-:W-:Y:S01]  /*3480*/  FFMA.FTZ R71, R70, R71, R73 ;  /* 0x0000004746477223 */ /* 0x000fe20000010049 */
[----:B------:R-:W-:Y:S01]  /*3490*/  SHF.L.U32 R73, R18, 0x10, RZ ;  /* 0x0000001012497819 */ /* 0x000fe200000006ff */
[----:B------:R-:W-:Y:S01]  /*34a0*/  FMUL.FTZ R70, R117, R80 ;  /* 0x0000005075467220 */ /* 0x000fe20000410000 */
[----:B------:R-:W-:Y:S02]  /*34b0*/  SHF.L.U32 R81, R136, 0x10, RZ ;  /* 0x0000001088517819 */ /* 0x000fe400000006ff */
[----:B------:R-:W-:Y:S01]  /*34c0*/  SHF.L.U32 R85, R53, 0x10, RZ ;  /* 0x0000001035557819 */ /* 0x000fe200000006ff */
[----:B------:R-:W-:Y:S01]  /*34d0*/  FFMA.FTZ R70, R70, R73, R75 ;  /* 0x0000004946467223 */ /* 0x000fe2000001004b */
[----:B------:R-:W-:Y:S02]  /*34e0*/  SHF.L.U32 R73, R2, 0x10, RZ ;  /* 0x0000001002497819 */ /* 0x000fe400000006ff */
[----:B------:R-:W-:-:S03]  /*34f0*/  SHF.L.U32 R75, R47, 0x10, RZ ;  /* 0x000000102f4b7819 */ /* 0x000fc600000006ff */
[----:B------:R-:W-:Y:S01]  /*3500*/  FFMA.FTZ R77, R74, R77, R73 ;  /* 0x0000004d4a4d7223 */ /* 0x000fe20000010049 */
[----:B------:R-:W-:Y:S01]  /*3510*/  SHF.L.U32 R73, R19, 0x10, RZ ;  /* 0x0000001013497819 */ /* 0x000fe200000006ff */
[----:B------:R-:W-:-:S04]  /*3520*/  FADD.FTZ R74, -R116, R83 ;  /* 0x00000053744a7221 */ /* 0x000fc80000010100 */
[----:B------:R-:W-:Y:S01]  /*3530*/  FFMA.FTZ R83, R82, R73, R75 ;  /* 0x0000004952537223 */ /* 0x000fe2000001004b */
[----:B------:R-:W-:Y:S01]  /*3540*/  SHF.L.U32 R73, R0, 0x10, RZ ;  /* 0x0000001000497819 */ /* 0x000fe200000006ff */
[----:B------:R-:W-:Y:S01]  /*3550*/  FMUL.FTZ R74, R117, R74 ;  /* 0x0000004a754a7220 */ /* 0x000fe20000410000 */
[----:B------:R-:W-:Y:S01]  /*3560*/  SHF.L.U32 R75, R132, 0x10, RZ ;  /* 0x00000010844b7819 */ /* 0x000fe200000006ff */
[----:B------:R-:W-:Y:S01]  /*3570*/  FADD.FTZ R82, -R116, R87 ;  /* 0x0000005774527221 */ /* 0x000fe20000010100 */
[----:B------:R-:W-:-:S03]  /*3580*/  SHF.L.U32 R87, R137, 0x10, RZ ;  /* 0x0000001089577819 */ /* 0x000fc600000006ff */
[----:B------:R-:W-:Y:S01]  /*3590*/  FFMA.FTZ R80, R74, R73, R75 ;  /* 0x000000494a507223 */ /* 0x000fe2000001004b */
[----:B------:R-:W-:Y:S01]  /*35a0*/  SHF.L.U32 R74, R20, 0x10, RZ ;  /* 0x00000010144a7819 */ /* 0x000fe200000006ff */
[----:B------:R-:W-:Y:S01]  /*35b0*/  FMUL.FTZ R73, R117, R84 ;  /* 0x0000005475497220 */ /* 0x000fe20000410000 */
[----:B------:R-:W-:Y:S01]  /*35c0*/  SHF.L.U32 R75, R133, 0x10, RZ ;  /* 0x00000010854b7819 */ /* 0x000fe200000006ff */
[----:B------:R-:W-:Y:S01]  /*35d0*/  FMUL.FTZ R84, R117, R88 ;  /* 0x0000005875547220 */ /* 0x000fe20000410000 */
[----:B------:R-:W-:Y:S01]  /*35e0*/  SHF.L.U32 R88, R142, 0x10, RZ ;  /* 0x000000108e587819 */ /* 0x000fe200000006ff */
[----:B------:R-:W-:Y:S01]  /*35f0*/  FFMA.FTZ R73, R73, R74, R76 ;  /* 0x0000004a49497223 */ /* 0x000fe2000001004c */
[----:B------:R-:W-:Y:S01]  /*3600*/  FMUL.FTZ R74, R117, R78 ;  /* 0x0000004e754a7220 */ /* 0x000fe20000410000 */
[----:B------:R-:W-:Y:S02]  /*3610*/  SHF.L.U32 R76, R21, 0x10, RZ ;  /* 0x00000010154c7819 */ /* 0x000fe400000006ff */
[----:B------:R-:W-:Y:S01]  /*3620*/  SHF.L.U32 R78, R49, 0x10, RZ ;  /* 0x00000010314e7819 */ /* 0x000fe200000006ff */
[----:B------:R-:W-:Y:S01]  /*3630*/  FFMA.FTZ R74, R74, R75, R79 ;  /* 0x0000004b4a4a7223 */ /* 0x000fe2000001004f */
[----:B------:R-:W-:Y:S01]  /*3640*/  FMUL.FTZ R75, R117, R86 ;  /* 0x00000056754b7220 */ /* 0x000fe20000410000 */
[----:B------:R-:W-:-:S02]  /*3650*/  SHF.L.U32 R79, R135, 0x10, RZ ;  /* 0x00000010874f7819 */ /* 0x000fc400000006ff */
[----:B------:R-:W-:Y:S01]  /*3660*/  SHF.L.U32 R86, R141, 0x10, RZ ;  /* 0x000000108d567819 */ /* 0x000fe200000006ff */
[----:B------:R-:W-:Y:S01]  /*3670*/  FFMA.FTZ R75, R75, R76, R78 ;  /* 0x0000004c4b4b7223 */ /* 0x000fe2000001004e */
[----:B------:R-:W-:Y:S01]  /*3680*/  FMUL.FTZ R76, R117, R82 ;  /* 0x00000052754c7220 */ /* 0x000fe20000410000 */
[C---:B------:R-:W-:Y:S01]  /*3690*/  FADD.FTZ R78, -R116.reuse, R89 ;  /* 0x00000059744e7221 */ /* 0x040fe20000010100 */
[----:B------:R-:W-:Y:S01]  /*36a0*/  FADD.FTZ R82, -R116, R93 ;  /* 0x0000005d74527221 */ /* 0x000fe20000010100 */
[----:B------:R-:W-:Y:S01]  /*36b0*/  SHF.L.U32 R89, R143, 0x10, RZ ;  /* 0x000000108f597819 */ /* 0x000fe200000006ff */
[----:B------:R-:W-:Y:S01]  /*36c0*/  FFMA.FTZ R76, R76, R79, R81 ;  /* 0x0000004f4c4c7223 */ /* 0x000fe20000010051 */
[----:B------:R-:W-:Y:S01]  /*36d0*/  SHF.L.U32 R79, R22, 0x10, RZ ;  /* 0x00000010164f7819 */ /* 0x000fe200000006ff */
[----:B------:R-:W-:Y:S01]  /*36e0*/  FMUL.FTZ R78, R117, R78 ;  /* 0x0000004e754e7220 */ /* 0x000fe20000410000 */
[----:B------:R-:W-:Y:S02]  /*36f0*/  SHF.L.U32 R81, R50, 0x10, RZ ;  /* 0x0000001032517819 */ /* 0x000fe400000006ff */
[----:B------:R-:W-:-:S02]  /*3700*/  SHF.L.U32 R93, R146, 0x10, RZ ;  /* 0x00000010925d7819 */ /* 0x000fc400000006ff */
[----:B------:R-:W-:Y:S01]  /*3710*/  F2FP.BF16.F32.PACK_AB R83, R80, R83 ;  /* 0x000000535053723e */ /* 0x000fe200000010ff */
[----:B------:R-:W-:Y:S01]  /*3720*/  FFMA.FTZ R84, R84, R79, R81 ;  /* 0x0000004f54547223 */ /* 0x000fe20000010051 */
[----:B------:R-:W-:Y:S02]  /*3730*/  SHF.L.U32 R79, R138, 0x10, RZ ;  /* 0x000000108a4f7819 */ /* 0x000fe400000006ff */
[----:B------:R-:W-:Y:S02]  /*3740*/  SHF.L.U32 R81, R51, 0x10, RZ ;  /* 0x0000001033517819 */ /* 0x000fe400000006ff */
[----:B------:R-:W-:Y:S01]  /*3750*/  F2FP.BF16.F32.PACK_AB R80, R69, R72 ;  /* 0x000000484550723e */ /* 0x000fe200000010ff */
[----:B------:R-:W-:Y:S01]  /*3760*/  FFMA.FTZ R87, R78, R87, R79 ;  /* 0x000000574e577223 */ /* 0x000fe2000001004f */
[----:B------:R-:W-:Y:S01]  /*3770*/  SHF.L.U32 R79, R23, 0x10, RZ ;  /* 0x00000010174f7819 */ /* 0x000fe200000006ff */
[----:B------:R-:W-:Y:S01]  /*3780*/  FADD.FTZ R78, -R116, R91 ;  /* 0x0000005b744e7221 */ /* 0x000fe20000010100 */
[----:B------:R-:W-:-:S02]  /*3790*/  SHF.L.U32 R91, R144, 0x10, RZ ;  /* 0x00000010905b7819 */ /* 0x000fc400000006ff */
[----:B------:R-:W-:Y:S01]  /*37a0*/  F2FP.BF16.F32.PACK_AB R69, R76, R75 ;  /* 0x0000004b4c45723e */ /* 0x000fe200000010ff */
[----:B------:R-:W-:Y:S01]  /*37b0*/  FFMA.FTZ R90, R90, R79, R81 ;  /* 0x0000004f5a5a7223 */ /* 0x000fe20000010051 */
[----:B------:R-:W-:Y:S01]  /*37c0*/  SHF.L.U32 R79, R140, 0x10, RZ ;  /* 0x000000108c4f7819 */ /* 0x000fe200000006ff */
[----:B------:R-:W-:Y:S01]  /*37d0*/  FMUL.FTZ R78, R117, R78 ;  /* 0x0000004e754e7220 */ /* 0x000fe20000410000 */
[----:B------:R-:W-:-:S03]  /*37e0*/  SHF.L.U32 R81, R52, 0x10, RZ ;  /* 0x0000001034517819 */ /* 0x000fc600000006ff */
[----:B------:R-:W-:Y:S01]  /*37f0*/  FFMA.FTZ R119, R78, R119, R79 ;  /* 0x000000774e777223 */ /* 0x000fe2000001004f */
[----:B------:R-:W-:Y:S01]  /*3800*/  SHF.L.U32 R79, R24, 0x10, RZ ;  /* 0x00000010184f7819 */ /* 0x000fe200000006ff */
[C---:B------:R-:W-:Y:S01]  /*3810*/  FMUL.FTZ R78, R117.reuse, R92 ;  /* 0x0000005c754e7220 */ /* 0x040fe20000410000 */
[C---:B------:R-:W-:Y:S01]  /*3820*/  FMUL.FTZ R92, R117.reuse, R96 ;  /* 0x00000060755c7220 */ /* 0x040fe20000410000 */
[C---:B------:R-:W-:Y:S01]  /*3830*/  FMUL.FTZ R96, R117.reuse, R108 ;  /* 0x0000006c75607220 */ /* 0x040fe20000410000 */
[----:B------:R-:W-:Y:S01]  /*3840*/  FADD.FTZ R108, -R116, R113 ;  /* 0x00000071746c7221 */ /* 0x000fe20000010100 */
[----:B------:R-:W-:Y:S01]  /*3850*/  FFMA.FTZ R78, R78, R79, R81 ;  /* 0x0000004f4e4e7223 */ /* 0x000fe20000010051 */
[----:B------:R-:W-:Y:S01]  /*3860*/  FMUL.FTZ R79, R117, R82 ;  /* 0x00000052754f7220 */ /* 0x000fe20000410000 */
[C---:B------:R-:W-:Y:S01]  /*3870*/  FADD.FTZ R82, -R116.reuse, R95 ;  /* 0x0000005f74527221 */ /* 0x040fe20000010100 */
[----:B------:R-:W-:Y:S01]  /*3880*/  SHF.L.U32 R81, R25, 0x10, RZ ;  /* 0x0000001019517819 */ /* 0x000fe200000006ff */
[----:B------:R-:W-:Y:S01]  /*3890*/  FMUL.FTZ R108, R117, R108 ;  /* 0x0000006c756c7220 */ /* 0x000fe20000410000 */
[----:B------:R-:W-:Y:S01]  /*38a0*/  FFMA.FTZ R79, R79, R86, R88 ;  /* 0x000000564f4f7223 */ /* 0x000fe20000010058 */
[C---:B------:R-:W-:Y:S01]  /*38b0*/  FMUL.FTZ R86, R117.reuse, R94 ;  /* 0x0000005e75567220 */ /* 0x040fe20000410000 */
[----:B------:R-:W-:Y:S01]  /*38c0*/  FMUL.FTZ R82, R117, R82 ;  /* 0x0000005275527220 */ /* 0x000fe20000410000 */
[----:B------:R-:W-:Y:S01]  /*38d0*/  FADD.FTZ R94, -R116, R101 ;  /* 0x00000065745e7221 */ /* 0x000fe20000010100 */
[----:B------:R-:W-:Y:S01]  /*38e0*/  SHF.L.U32 R88, R56, 0x10, RZ ;  /* 0x0000001038587819 */ /* 0x000fe200000006ff */
[----:B------:R-:W-:Y:S01]  /*38f0*/  FFMA.FTZ R86, R86, R81, R85 ;  /* 0x0000005156567223 */ /* 0x000fe20000010055 */
[----:B------:R-:W-:Y:S01]  /*3900*/  FFMA.FTZ R85, R82, R89, R91 ;  /* 0x0000005952557223 */ /* 0x000fe2000001005b */
[----:B------:R-:W-:Y:S01]  /*3910*/  FADD.FTZ R82, -R116, R97 ;  /* 0x0000006174527221 */ /* 0x000fe20000010100 */
[----:B------:R-:W-:Y:S01]  /*3920*/  SHF.L.U32 R91, R145, 0x10, RZ ;  /* 0x00000010915b7819 */ /* 0x000fe200000006ff */
[C---:B------:R-:W-:Y:S01]  /*3930*/  FMUL.FTZ R94, R117.reuse, R94 ;  /* 0x0000005e755e7220 */ /* 0x040fe20000410000 */
[----:B------:R-:W-:Y:S01]  /*3940*/  SHF.L.U32 R81, R26, 0x10, RZ ;  /* 0x000000101a517819 */ /* 0x000fe200000006ff */
[----:B------:R-:W-:Y:S01]  /*3950*/  FMUL.FTZ R82, R117, R82 ;  /* 0x0000005275527220 */ /* 0x000fe20000410000 */
[----:B------:R-:W-:-:S02]  /*3960*/  SHF.L.U32 R89, R54, 0x10, RZ ;  /* 0x0000001036597819 */ /* 0x000fc400000006ff */
[----:B------:R-:W-:Y:S01]  /*3970*/  SHF.L.U32 R97, R147, 0x10, RZ ;  /* 0x0000001093617819 */ /* 0x000fe200000006ff */
[--C-:B------:R-:W-:Y:S01]  /*3980*/  FFMA.FTZ R91, R82, R91, R93.reuse ;  /* 0x0000005b525b7223 */ /* 0x100fe2000001005d */
[----:B------:R-:W-:Y:S01]  /*3990*/  PRMT R93, R55, 0x7632, R93 ;  /* 0x00007632375d7816 */ /* 0x000fe2000000005d */
[----:B------:R-:W-:Y:S01]  /*39a0*/  FADD.FTZ R82, -R116, R99 ;  /* 0x0000006374527221 */ /* 0x000fe20000010100 */
[----:B------:R-:W-:Y:S01]  /*39b0*/  FFMA.FTZ R92, R92, R81, R89 ;  /* 0x000000515c5c7223 */ /* 0x000fe20000010059 */
[----:B------:R-:W-:Y:S02]  /*39c0*/  SHF.L.U32 R81, R27, 0x10, RZ ;  /* 0x000000101b517819 */ /* 0x000fe400000006ff */
[----:B------:R-:W-:Y:S01]  /*39d0*/  SHF.L.U32 R93, R93, 0x10, RZ ;  /* 0x000000105d5d7819 */ /* 0x000fe200000006ff */
[----:B------:R-:W-:Y:S01]  /*39e0*/  FMUL.FTZ R82, R117, R82 ;  /* 0x0000005275527220 */ /* 0x000fe20000410000 */
[----:B------:R-:W-:Y:S02]  /*39f0*/  SHF.L.U32 R89, R55, 0x10, RZ ;  /* 0x0000001037597819 */ /* 0x000fe400000006ff */
[----:B------:R-:W-:Y:S01]  /*3a00*/  PRMT R95, R29, 0x7632, R95 ;  /* 0x000076321d5f7816 */ /* 0x000fe2000000005f */
[--C-:B------:R-:W-:Y:S01]  /*3a10*/  FFMA.FTZ R97, R82, R97, R93.reuse ;  /* 0x0000006152617223 */ /* 0x100fe2000001005d */
[----:B------:R-:W-:Y:S01]  /*3a20*/  PRMT R93, R56, 0x7632, R93 ;  /* 0x00007632385d7816 */ /* 0x000fe2000000005d */
[----:B------:R-:W-:Y:S01]  /*3a30*/  FFMA.FTZ R98, R98, R81, R89 ;  /* 0x0000005162627223 */ /* 0x000fe20000010059 */
[C---:B------:R-:W-:Y:S01]  /*3a40*/  PRMT R81, R28.reuse, 0x7632, R81 ;  /* 0x000076321c517816 */ /* 0x040fe20000000051 */
[C---:B------:R-:W-:Y:S01]  /*3a50*/  FMUL.FTZ R89, R117.reuse, R100 ;  /* 0x0000006475597220 */ /* 0x040fe20000410000 */
[----:B------:R-:W-:Y:S01]  /*3a60*/  SHF.L.U32 R82, R28, 0x10, RZ ;  /* 0x000000101c527819 */ /* 0x000fe200000006ff */
[----:B------:R-:W-:Y:S01]  /*3a70*/  FMUL.FTZ R100, R117, R104 ;  /* 0x0000006875647220 */ /* 0x000fe20000410000 */
[----:B------:R-:W-:Y:S01]  /*3a80*/  SHF.L.U32 R81, R81, 0x10, RZ ;  /* 0x0000001051517819 */ /* 0x000fe200000006ff */
[----:B------:R-:W-:Y:S01]  /*3a90*/  FMUL.FTZ R104, R117, R106 ;  /* 0x0000006a75687220 */ /* 0x000fe20000410000 */
[----:B------:R-:W-:Y:S01]  /*3aa0*/  SHF.L.U32 R93, R93, 0x10, RZ ;  /* 0x000000105d5d7819 */ /* 0x000fe200000006ff */
[----:B------:R-:W-:Y:S01]  /*3ab0*/  FFMA.FTZ R89, R89, R82, R88 ;  /* 0x0000005259597223 */ /* 0x000fe20000010058 */
[----:B------:R-:W-:Y:S01]  /*3ac0*/  PRMT R99, R57, 0x7632, R99 ;  /* 0x0000763239637816 */ /* 0x000fe20000000063 */
[----:B------:R-:W-:Y:S01]  /*3ad0*/  FADD.FTZ R82, -R116, R103 ;  /* 0x0000006774527221 */ /* 0x000fe20000010100 */
[----:B------:R-:W-:Y:S01]  /*3ae0*/  SHF.L.U32 R95, R95, 0x10, RZ ;  /* 0x000000105f5f7819 */ /* 0x000fe200000006ff */
[----:B------:R-:W-:Y:S01]  /*3af0*/  FFMA.FTZ R88, R94, R81, R93 ;  /* 0x000000515e587223 */ /* 0x000fe2000001005d */
[----:B------:R-:W-:Y:S01]  /*3b00*/  SHF.L.U32 R81, R29, 0x10, RZ ;  /* 0x000000101d517819 */ /* 0x000fe200000006ff */
[----:B------:R-:W-:Y:S01]  /*3b10*/  FMUL.FTZ R94, R117, R102 ;  /* 0x00000066755e7220 */ /* 0x000fe20000410000 */
[----:B------:R-:W-:Y:S01]  /*3b20*/  SHF.L.U32 R93, R57, 0x10, RZ ;  /* 0x00000010395d7819 */ /* 0x000fe200000006ff */
[----:B------:R-:W-:Y:S01]  /*3b30*/  FMUL.FTZ R82, R117, R82 ;  /* 0x0000005275527220 */ /* 0x000fe20000410000 */
[----:B------:R-:W-:Y:S01]  /*3b40*/  SHF.L.U32 R99, R99, 0x10, RZ ;  /* 0x0000001063637819 */ /* 0x000fe200000006ff */
[----:B------:R-:W-:Y:S01]  /*3b50*/  FADD.FTZ R106, -R116, R111 ;  /* 0x0000006f746a7221 */ /* 0x000fe20000010100 */
[----:B------:R-:W-:Y:S01]  /*3b60*/  PRMT R101, R58, 0x7632, R101 ;  /* 0x000076323a657816 */ /* 0x000fe20000000065 */
[----:B------:R-:W-:Y:S01]  /*3b70*/  FFMA.FTZ R94, R94, R81, R93 ;  /* 0x000000515e5e7223 */ /* 0x000fe2000001005d */
[----:B------:R-:W-:Y:S01]  /*3b80*/  SHF.L.U32 R81, R30, 0x10, RZ ;  /* 0x000000101e517819 */ /* 0x000fe200000006ff */
[--C-:B------:R-:W-:Y:S01]  /*3b90*/  FFMA.FTZ R93, R82, R95, R99.reuse ;  /* 0x0000005f525d7223 */ /* 0x100fe20000010063 */
[----:B------:R-:W-:Y:S01]  /*3ba0*/  PRMT R99, R30, 0x7632, R99 ;  /* 0x000076321e637816 */ /* 0x000fe20000000063 */
[--C-:B------:R-:W-:Y:S01]  /*3bb0*/  FADD.FTZ R82, -R116, R105.reuse ;  /* 0x0000006974527221 */ /* 0x100fe20000010100 */
[----:B------:R-:W-:Y:S01]  /*3bc0*/  SHF.L.U32 R101, R101, 0x10, RZ ;  /* 0x0000001065657819 */ /* 0x000fe200000006ff */
[----:B------:R-:W-:Y:S01]  /*3bd0*/  FMUL.FTZ R106, R117, R106 ;  /* 0x0000006a756a7220 */ /* 0x000fe20000410000 */
[----:B------:R-:W-:Y:S01]  /*3be0*/  SHF.L.U32 R99, R99, 0x10, RZ ;  /* 0x0000001063637819 */ /* 0x000fe200000006ff */
[----:B------:R-:W-:Y:S01]  /*3bf0*/  FMUL.FTZ R82, R117, R82 ;  /* 0x0000005275527220 */ /* 0x000fe20000410000 */
[----:B------:R-:W-:-:S02]  /*3c00*/  PRMT R105, R31, 0x7632, R105 ;  /* 0x000076321f697816 */ /* 0x000fc40000000069 */
[----:B------:R-:W-:Y:S01]  /*3c10*/  SHF.L.U32 R95, R58, 0x10, RZ ;  /* 0x000000103a5f7819 */ /* 0x000fe200000006ff */
[--C-:B------:R-:W-:Y:S01]  /*3c20*/  FFMA.FTZ R99, R82, R99, R101.reuse ;  /* 0x0000006352637223 */ /* 0x100fe20000010065 */
        /* <DEDUP_REMOVED lines=9> */
[--C-:B------:R-:W-:Y:S01]  /*3cc0*/  FFMA.FTZ R105, R82, R105, R101.reuse ;  /* 0x0000006952697223 */ /* 0x100fe20000010065 */
[----:B------:R-:W-:Y:S01]  /*3cd0*/  PRMT R101, R32, 0x7632, R101 ;  /* 0x0000763220657816 */ /* 0x000fe20000000065 */
[----:B------:R-:W-:Y:S01]  /*3ce0*/  FADD.FTZ R82, -R116, R109 ;  /* 0x0000006d74527221 */ /* 0x000fe20000010100 */
[----:B------:R-:W-:Y:S01]  /*3cf0*/  PRMT R103, R60, 0x7632, R103 ;  /* 0x000076323c677816 */ /* 0x000fe20000000067 */
[----:B------:R-:W-:Y:S01]  /*3d00*/  FFMA.FTZ R104, R104, R81, R95 ;  /* 0x0000005168687223 */ /* 0x000fe2000001005f */
[----:B------:R-:W-:Y:S01]  /*3d10*/  SHF.L.U32 R81, R32, 0x10, RZ ;  /* 0x0000001020517819 */ /* 0x000fe200000006ff */
[----:B------:R-:W-:Y:S01]  /*3d20*/  FMUL.FTZ R82, R117, R82 ;  /* 0x0000005275527220 */ /* 0x000fe20000410000 */
[----:B------:R-:W-:-:S02]  /*3d30*/  SHF.L.U32 R95, R60, 0x10, RZ ;  /* 0x000000103c5f7819 */ /* 0x000fc400000006ff */
[----:B------:R-:W-:Y:S02]  /*3d40*/  SHF.L.U32 R101, R101, 0x10, RZ ;  /* 0x0000001065657819 */ /* 0x000fe400000006ff */
[----:B------:R-:W-:Y:S01]  /*3d50*/  SHF.L.U32 R103, R103, 0x10, RZ ;  /* 0x0000001067677819 */ /* 0x000fe200000006ff */
[----:B------:R-:W-:Y:S01]  /*3d60*/  FFMA.FTZ R96, R96, R81, R95 ;  /* 0x0000005160607223 */ /* 0x000fe2000001005f */
[----:B------:R-:W-:Y:S02]  /*3d70*/  PRMT R81, R33, 0x7632, R81 ;  /* 0x0000763221517816 */ /* 0x000fe40000000051 */
[C---:B------:R-:W-:Y:S01]  /*3d80*/  SHF.L.U32 R102, R61.reuse, 0x10, RZ ;  /* 0x000000103d667819 */ /* 0x040fe200000006ff */
[--C-:B------:R-:W-:Y:S01]  /*3d90*/  FFMA.FTZ R95, R82, R101, R103.reuse ;  /* 0x00000065525f7223 */ /* 0x100fe20000010067 */
[----:B------:R-:W-:Y:S01]  /*3da0*/  PRMT R103, R61, 0x7632, R103 ;  /* 0x000076323d677816 */ /* 0x000fe20000000067 */
[----:B------:R-:W-:Y:S01]  /*3db0*/  FMUL.FTZ R101, R117, R110 ;  /* 0x0000006e75657220 */ /* 0x000fe20000410000 */
[----:B------:R-:W-:Y:S01]  /*3dc0*/  SHF.L.U32 R82, R33, 0x10, RZ ;  /* 0x0000001021527819 */ /* 0x000fe200000006ff */
[----:B------:R-:W-:Y:S01]  /*3dd0*/  FMUL.FTZ R110, R117, R114 ;  /* 0x00000072756e7220 */ /* 0x000fe20000410000 */
[----:B------:R-:W-:-:S02]  /*3de0*/  SHF.L.U32 R81, R81, 0x10, RZ ;  /* 0x0000001051517819 */ /* 0x000fc400000006ff */
[----:B------:R-:W-:Y:S01]  /*3df0*/  SHF.L.U32 R103, R103, 0x10, RZ ;  /* 0x0000001067677819 */ /* 0x000fe200000006ff */
[----:B------:R-:W-:Y:S01]  /*3e00*/  FFMA.FTZ R101, R101, R82, R102 ;  /* 0x0000005265657223 */ /* 0x000fe20000010066 */
[----:B------:R-:W-:Y:S02]  /*3e10*/  SHF.L.U32 R82, R34, 0x10, RZ ;  /* 0x0000001022527819 */ /* 0x000fe400000006ff */
[----:B------:R-:W-:Y:S01]  /*3e20*/  PRMT R109, R35, 0x7632, R109 ;  /* 0x00007632236d7816 */ /* 0x000fe2000000006d */
[----:B------:R-:W-:Y:S01]  /*3e30*/  FFMA.FTZ R102, R106, R81, R103 ;  /* 0x000000516a667223 */ /* 0x000fe20000010067 */
[----:B------:R-:W-:Y:S02]  /*3e40*/  PRMT R81, R34, 0x7632, R81 ;  /* 0x0000763222517816 */ /* 0x000fe40000000051 */
[C---:B------:R-:W-:Y:S02]  /*3e50*/  PRMT R103, R62.reuse, 0x7632, R103 ;  /* 0x000076323e677816 */ /* 0x040fe40000000067 */
[----:B------:R-:W-:-:S02]  /*3e60*/  SHF.L.U32 R106, R62, 0x10, RZ ;  /* 0x000000103e6a7819 */ /* 0x000fc400000006ff */
[----:B------:R-:W-:Y:S02]  /*3e70*/  SHF.L.U32 R81, R81, 0x10, RZ ;  /* 0x0000001051517819 */ /* 0x000fe400000006ff */
[----:B------:R-:W-:Y:S01]  /*3e80*/  SHF.L.U32 R103, R103, 0x10, RZ ;  /* 0x0000001067677819 */ /* 0x000fe200000006ff */
[----:B------:R-:W-:Y:S01]  /*3e90*/  FFMA.FTZ R107, R107, R82, R106 ;  /* 0x000000526b6b7223 */ /* 0x000fe2000001006a */
[----:B------:R-:W-:Y:S01]  /*3ea0*/  FADD.FTZ R82, -R116, R115 ;  /* 0x0000007374527221 */ /* 0x000fe20000010100 */
[----:B------:R-:W-:Y:S02]  /*3eb0*/  SHF.L.U32 R109, R109, 0x10, RZ ;  /* 0x000000106d6d7819 */ /* 0x000fe400000006ff */
[----:B------:R-:W-:Y:S01]  /*3ec0*/  FFMA.FTZ R106, R108, R81, R103 ;  /* 0x000000516c6a7223 */ /* 0x000fe20000010067 */
[----:B------:R-:W-:Y:S01]  /*3ed0*/  PRMT R81, R63, 0x7632, R81 ;  /* 0x000076323f517816 */ /* 0x000fe20000000051 */
[----:B------:R-:W-:Y:S01]  /*3ee0*/  FMUL.FTZ R82, R117, R82 ;  /* 0x0000005275527220 */ /* 0x000fe20000410000 */
[----:B------:R-:W-:-:S02]  /*3ef0*/  SHF.L.U32 R103, R63, 0x10, RZ ;  /* 0x000000103f677819 */ /* 0x000fc400000006ff */
[----:B------:R-:W-:Y:S02]  /*3f00*/  SHF.L.U32 R81, R81, 0x10, RZ ;  /* 0x0000001051517819 */ /* 0x000fe400000006ff */
[----:B------:R-:W-:Y:S02]  /*3f10*/  SHF.L.U32 R111, R36, 0x10, RZ ;  /* 0x00000010246f7819 */ /* 0x000fe400000006ff */
[----:B------:R-:W-:Y:S01]  /*3f20*/  SHF.L.U32 R113, R64, 0x10, RZ ;  /* 0x0000001040717819 */ /* 0x000fe200000006ff */
[----:B------:R-:W-:Y:S01]  /*3f30*/  FFMA.FTZ R109, R82, R109, R81 ;  /* 0x0000006d526d7223 */ /* 0x000fe20000010051 */
[----:B------:R-:W-:Y:S01]  /*3f40*/  SHF.L.U32 R81, R35, 0x10, RZ ;  /* 0x0000001023517819 */ /* 0x000fe200000006ff */
[----:B------:R-:W-:Y:S01]  /*3f50*/  FADD.FTZ R82, -R116, R125 ;  /* 0x0000007d74527221 */ /* 0x000fe20000010100 */
[----:B------:R-:W-:Y:S02]  /*3f60*/  PRMT R115, R38, 0x7632, R115 ;  /* 0x0000763226737816 */ /* 0x000fe40000000073 */
[----:B------:R-:W-:Y:S01]  /*3f70*/  SHF.L.U32 R112, R37, 0x10, RZ ;  /* 0x0000001025707819 */ /* 0x000fe200000006ff */
[----:B------:R-:W-:Y:S01]  /*3f80*/  FFMA.FTZ R110, R110, R81, R103 ;  /* 0x000000516e6e7223 */ /* 0x000fe20000010067 */
[----:B------:R-:W-:Y:S01]  /*3f90*/  FFMA.FTZ R103, R124, R111, R113 ;  /* 0x0000006f7c677223 */ /* 0x000fe20000010071 */
[----:B------:R-:W-:Y:S01]  /*3fa0*/  PRMT R81, R36, 0x7632, R81 ;  /* 0x0000763224517816 */ /* 0x000fe20000000051 */
[----:B------:R-:W-:Y:S01]  /*3fb0*/  FMUL.FTZ R108, R117, R82 ;  /* 0x00000052756c7220 */ /* 0x000fe20000410000 */
[----:B------:R-:W-:Y:S01]  /*3fc0*/  PRMT R111, R64, 0x7632, R111 ;  /* 0x00007632406f7816 */ /* 0x000fe2000000006f */
[C---:B------:R-:W-:Y:S01]  /*3fd0*/  FADD.FTZ R124, -R116.reuse, R121 ;  /* 0x00000079747c7221 */ /* 0x040fe20000010100 */
[----:B------:R-:W-:Y:S01]  /*3fe0*/  SHF.L.U32 R81, R81, 0x10, RZ ;  /* 0x0000001051517819 */ /* 0x000fe200000006ff */
[----:B------:R-:W-:Y:S01]  /*3ff0*/  FADD.FTZ R82, -R116, R127 ;  /* 0x0000007f74527221 */ /* 0x000fe20000010100 */
[----:B------:R-:W-:Y:S01]  /*4000*/  SHF.L.U32 R111, R111, 0x10, RZ ;  /* 0x000000106f6f7819 */ /* 0x000fe200000006ff */
[----:B------:R-:W-:Y:S01]  /*4010*/  FMUL.FTZ R124, R117, R124 ;  /* 0x0000007c757c7220 */ /* 0x000fe20000410000 */
[----:B------:R-:W-:Y:S01]  /*4020*/  PRMT R113, R65, 0x7632, R113 ;  /* 0x0000763241717816 */ /* 0x000fe20000000071 */
[----:B------:R-:W-:Y:S01]  /*4030*/  FMUL.FTZ R82, R117, R82 ;  /* 0x0000005275527220 */ /* 0x000fe20000410000 */
[----:B------:R-:W-:Y:S01]  /*4040*/  PRMT R121, R66, 0x7632, R121 ;  /* 0x0000763242797816 */ /* 0x000fe20000000079 */
[----:B------:R-:W-:Y:S01]  /*4050*/  FFMA.FTZ R108, R108, R81, R111 ;  /* 0x000000516c6c7223 */ /* 0x000fe2000001006f */
[----:B------:R-:W-:Y:S01]  /*4060*/  PRMT R81, R37, 0x7632, R81 ;  /* 0x0000763225517816 */ /* 0x000fe20000000051 */
[----:B------:R-:W-:Y:S01]  /*4070*/  FMUL.FTZ R111, R117, R126 ;  /* 0x0000007e756f7220 */ /* 0x000fe20000410000 */
[----:B------:R-:W-:Y:S01]  /*4080*/  SHF.L.U32 R114, R65, 0x10, RZ ;  /* 0x0000001041727819 */ /* 0x000fe200000006ff */
[----:B------:R-:W-:Y:S01]  /*4090*/  FADD.FTZ R116, -R116, R123 ;  /* 0x0000007b74747221 */ /* 0x000fe20000010100 */
[----:B------:R-:W-:Y:S01]  /*40a0*/  SHF.L.U32 R81, R81, 0x10, RZ ;  /* 0x0000001051517819 */ /* 0x000fe200000006ff */
[----:B------:R-:W-:Y:S01]  /*40b0*/  IMAD.WIDE.U32 R126, R155, 0x10, R158 ;  /* 0x000000109b7e7825 */ /* 0x000fe200078e009e */
[----:B------:R-:W-:-:S03]  /*40c0*/  SHF.L.U32 R113, R113, 0x10, RZ ;  /* 0x0000001071717819 */ /* 0x000fc600000006ff */
[----:B------:R-:W-:Y:S01]  /*40d0*/  FFMA.FTZ R111, R111, R112, R114 ;  /* 0x000000706f6f7223 */ /* 0x000fe20000010072 */
[----:B------:R-:W-:Y:S01]  /*40e0*/  SHF.L.U32 R115, R115, 0x10, RZ ;  /* 0x0000001073737819 */ /* 0x000fe200000006ff */
[----:B------:R-:W-:Y:S01]  /*40f0*/  FMUL.FTZ R114, R117, R120 ;  /* 0x0000007875727220 */ /* 0x000fe20000410000 */
[----:B------:R-:W-:Y:S01]  /*4100*/  SHF.L.U32 R121, R121, 0x10, RZ ;  /* 0x0000001079797819 */ /* 0x000fe200000006ff */
[----:B------:R-:W-:Y:S01]  /*4110*/  FFMA.FTZ R112, R82, R81, R113 ;  /* 0x0000005152707223 */ /* 0x000fe20000010071 */
[----:B------:R-:W-:Y:S01]  /*4120*/  SHF.L.U32 R81, R38, 0x10, RZ ;  /* 0x0000001026517819 */ /* 0x000fe200000006ff */
[----:B------:R-:W-:Y:S01]  /*4130*/  FMUL.FTZ R116, R117, R116 ;  /* 0x0000007475747220 */ /* 0x000fe20000410000 */
[----:B------:R-:W-:Y:S01]  /*4140*/  PRMT R123, R39, 0x7632, R123 ;  /* 0x00007632277b7816 */ /* 0x000fe2000000007b */
[----:B------:R-:W-:Y:S01]  /*4150*/  FFMA.FTZ R113, R124, R115, R121 ;  /* 0x000000737c717223 */ /* 0x000fe20000010079 */
[----:B------:R-:W-:Y:S02]  /*4160*/  SHF.L.U32 R115, R66, 0x10, RZ ;  /* 0x0000001042737819 */ /* 0x000fe400000006ff */
[----:B------:R-:W-:-:S02]  /*4170*/  PRMT R125, R67, 0x7632, R125 ;  /* 0x00007632437d7816 */ /* 0x000fc4000000007d */
[----:B------:R-:W-:Y:S01]  /*4180*/  SHF.L.U32 R123, R123, 0x10, RZ ;  /* 0x000000107b7b7819 */ /* 0x000fe200000006ff */
[----:B------:R-:W-:Y:S01]  /*4190*/  FFMA.FTZ R114, R114, R81, R115 ;  /* 0x0000005172727223 */ /* 0x000fe20000010073 */
[----:B------:R-:W-:Y:S02]  /*41a0*/  F2FP.BF16.F32.PACK_AB R81, R71, R68 ;  /* 0x000000444751723e */ /* 0x000fe400000010ff */
[----:B------:R-:W-:Y:S02]  /*41b0*/  F2FP.BF16.F32.PACK_AB R68, R74, R73 ;  /* 0x000000494a44723e */ /* 0x000fe400000010ff */
[----:B------:R-:W-:Y:S02]  /*41c0*/  F2FP.BF16.F32.PACK_AB R71, R119, R90 ;  /* 0x0000005a7747723e */ /* 0x000fe400000010ff */
[----:B------:R-:W-:Y:S02]  /*41d0*/  F2FP.BF16.F32.PACK_AB R74, R91, R92 ;  /* 0x0000005c5b4a723e */ /* 0x000fe400000010ff */
[----:B------:R-:W0:Y:S01]  /*41e0*/  LDC.64 R90, c[0x0][0x380] ;  /* 0x0000e000ff5a7b82 */ /* 0x000e220000000a00 */
[----:B------:R-:W-:-:S02]  /*41f0*/  SHF.L.U32 R125, R125, 0x10, RZ ;  /* 0x000000107d7d7819 */ /* 0x000fc400000006ff */
[----:B------:R-:W-:Y:S02]  /*4200*/  SHF.L.U32 R117, R39, 0x10, RZ ;  /* 0x0000001027757819 */ /* 0x000fe400000006ff */
[----:B------:R-:W-:Y:S01]  /*4210*/  SHF.L.U32 R121, R67, 0x10, RZ ;  /* 0x0000001043797819 */ /* 0x000fe200000006ff */
[----:B------:R-:W-:Y:S01]  /*4220*/  FFMA.FTZ R116, R116, R123, R125 ;  /* 0x0000007b74747223 */ /* 0x000fe2000001007d */
[----:B------:R-:W-:Y:S01]  /*4230*/  F2FP.BF16.F32.PACK_AB R82, R77, R70 ;  /* 0x000000464d52723e */ /* 0x000fe200000010ff */
[----:B------:R-:W-:Y:S01]  /*4240*/  IMAD.WIDE.U32 R124, R154, 0x10, R158 ;  /* 0x000000109a7c7825 */ /* 0x000fe200078e009e */
[----:B------:R-:W-:-:S03]  /*4250*/  F2FP.BF16.F32.PACK_AB R70, R87, R84 ;  /* 0x000000545746723e */ /* 0x000fc600000010ff */
[----:B------:R-:W-:Y:S01]  /*4260*/  FFMA.FTZ R115, R122, R117, R121 ;  /* 0x000000757a737223 */ /* 0x000fe20000010079 */
        /* <DEDUP_REMOVED lines=17> */
[----:B-1----:R-:W-:Y:S02]  /*4380*/  F2FP.BF16.F32.PACK_AB R83, R109, R110 ;  /* 0x0000006e6d53723e */ /* 0x002fe400000010ff */
[----:B------:R-:W-:-:S02]  /*4390*/  F2FP.BF16.F32.PACK_AB R82, R106, R107 ;  /* 0x0000006b6a52723e */ /* 0x000fc400000010ff */
[----:B------:R-:W-:Y:S02]  /*43a0*/  F2FP.BF16.F32.PACK_AB R81, R102, R101 ;  /* 0x000000656651723e */ /* 0x000fe400000010ff */
[----:B------:R-:W-:Y:S02]  /*43b0*/  F2FP.BF16.F32.PACK_AB R80, R95, R96 ;  /* 0x000000605f50723e */ /* 0x000fe400000010ff */
[----:B0-----:R-:W-:-:S03]  /*43c0*/  IADD3 R148, PT, PT, R148, R90, RZ ;  /* 0x0000005a94947210 */ /* 0x001fc60007ffe0ff */
[----:B------:R2:W-:Y:S01]  /*43d0*/  STG.E.128 desc[UR6][R126.64], R80 ;  /* 0x000000507e007986 */ /* 0x0005e2000c101d06 */
[----:B------:R-:W-:-:S03]  /*43e0*/  ISETP.GE.AND P1, PT, R148, R91, PT ;  /* 0x0000005b9400720c */ /* 0x000fc60003f26270 */
[----:B------:R2:W-:Y:S10]  /*43f0*/  STG.E.128 desc[UR6][R156.64], R84 ;  /* 0x000000549c007986 */ /* 0x0005f4000c101d06 */
[----:B------:R-:W-:Y:S05]  /*4400*/  @!P1 BRA `(.L_x_14085) ;  /* 0xffffffc000709947 */ /* 0x000fea000383ffff */
[----:B------:R-:W-:Y:S05]  /*4410*/  EXIT ;  /* 0x000000000000794d */ /* 0x000fea0003800000 */
.L_x_14086:
        /* <DEDUP_REMOVED lines=14> */
.L_x_42340:


//--------------------- .text._ZN10layer_norm13ln_fwd_kernelINS_13Kernel_traitsI13__nv_bfloat16S2_fS2_fjLj7168ELj1ELj1ELj4ELj16ENS_18Kernel_traits_baseILj7168ES2_S2_fS2_fjLj128EEEEELb0ELb0ELb1ELb0EEEvNS_9FwdParamsE --------------------------
	.section	.text._ZN10layer_norm13ln_fwd_kernelINS_13Kernel_traitsI13__nv_bfloat16S2_fS2_fjLj7168ELj1ELj1ELj4ELj16ENS_18Kernel_traits_baseILj7168ES2_S2_fS2_fjLj128EEEEELb0ELb0ELb1ELb0EEEvNS_9FwdParamsE,"ax",@progbits
	.align	128
        .global         _ZN10layer_norm13ln_fwd_kernelINS_13Kernel_traitsI13__nv_bfloat16S2_fS2_fjLj7168ELj1ELj1ELj4ELj16ENS_18Kernel_traits_baseILj7168ES2_S2_fS2_fjLj128EEEEELb0ELb0ELb1ELb0EEEvNS_9FwdParamsE
        .type           _ZN10layer_norm13ln_fwd_kernelINS_13Kernel_traitsI13__nv_bfloat16S2_fS2_fjLj7168ELj1ELj1ELj4ELj16ENS_18Kernel_traits_baseILj7168ES2_S2_fS2_fjLj128EEEEELb0ELb0ELb1ELb0EEEvNS_9FwdParamsE,@function
        .size           _ZN10layer_norm13ln_fwd_kernelINS_13Kernel_traitsI13__nv_bfloat16S2_fS2_fjLj7168ELj1ELj1ELj4ELj16ENS_18Kernel_traits_baseILj7168ES2_S2_fS2_fjLj128EEEEELb0ELb0ELb1ELb0EEEvNS_9FwdParamsE,(.L_x_42341 - _ZN10layer_norm13ln_fwd_kernelINS_13Kernel_traitsI13__nv_bfloat16S2_fS2_fjLj7168ELj1ELj1ELj4ELj16ENS_18Kernel_traits_baseILj7168ES2_S2_fS2_fjLj128EEEEELb0ELb0ELb1ELb0EEEvNS_9FwdParamsE)
        .other          _ZN10layer_norm13ln_fwd_kernelINS_13Kernel_traitsI13__nv_bfloat16S2_fS2_fjLj7168ELj1ELj1ELj4ELj16ENS_18Kernel_traits_baseILj7168ES2_S2_fS2_fjLj128EEEEELb0ELb0ELb1ELb0EEEvNS_9FwdParamsE,@"STO_CUDA_ENTRY STV_DEFAULT"
_ZN10layer_norm13ln_fwd_kernelINS_13Kernel_traitsI13__nv_bfloat16S2_fS2_fjLj7168ELj1ELj1ELj4ELj16ENS_18Kernel_traits_baseILj7168ES2_S2_fS2_fjLj128EEEEELb0ELb0ELb1ELb0EEEvNS_9FwdParamsE:
.text._ZN10layer_norm13ln_fwd_kernelINS_13Kernel_traitsI13__nv_bfloat16S2_fS2_fjLj7168ELj1ELj1ELj4ELj16ENS_18Kernel_traits_baseILj7168ES2_S2_fS2_fjLj128EEEEELb0ELb0ELb1ELb0EEEvNS_9FwdParamsE:
        /* <DEDUP_REMOVED lines=75> */
.L_x_14088:
        /* <DEDUP_REMOVED lines=39> */
[----:B------:R-:W-:Y:S01]  /*0720*/  CS2R R48, SRZ ;  /* 0x0000000000307805 */ /* 0x000fe2000001ff00 */
[----:B------:R-:W-:Y:S01]  /*0730*/  IMAD.MOV.U32 R42, RZ, RZ, RZ ;  /* 0x000000ffff2a7224 */ /* 0x000fe200078e00ff */
[----:B------:R-:W-:Y:S02]  /*0740*/  CS2R R40, SRZ ;  /* 0x0000000000287805 */ /* 0x000fe4000001ff00 */
[----:B------:R-:W-:-:S02]  /*0750*/  @P0 MOV R43, RZ ;  /* 0x000000ff002b0202 */ /* 0x000fc40000000f00 */
[----:B------:R-:W-:Y:S02]  /*0760*/  @P1 MOV R51, RZ ;  /* 0x000000ff00331202 */ /* 0x000fe40000000f00 */
[----:B------:R-:W-:Y:S02]  /*0770*/  @P2 MOV R59, RZ ;  /* 0x000000ff003b2202 */ /* 0x000fe40000000f00 */
        /* <DEDUP_REMOVED lines=22> */
.L_x_14089:
[----:B------:R-:W-:Y:S05]  /*08e0*/  BSYNC.RECONVERGENT B0 ;  /* 0x0000000000007941 */ /* 0x000fea0003800200 */
.L_x_14087:
[----:B------:R-:W0:Y:S02]  /*08f0*/  LDCU UR4, c[0x0][0x384] ;  /* 0x00007080ff0477ac */ /* 0x000e240008000800 */
[----:B0-----:R-:W-:-:S13]  /*0900*/  ISETP.GE.AND P0, PT, R179, UR4, PT ;  /* 0x00000004b3007c0c */ /* 0x001fda000bf06270 */
[----:B------:R-:W-:Y:S05]  /*0910*/  @P0 EXIT ;  /* 0x000000000000094d */ /* 0x000fea0003800000 */
[----:B------:R-:W-:Y:S01]  /*0920*/  SHF.R.S32.HI R27, RZ, 0x3, R27 ;  /* 0x00000003ff1b7819 */ /* 0x000fe2000001141b */
[----:B------:R-:W-:Y:S01]  /*0930*/  UPLOP3.LUT UP1, UPT, UPT, UPT, UPT, 0x40, 0x4 ;  /* 0x000000000004789c */ /* 0x000fe20003f2e870 */
[----:B-----5:R-:W-:Y:S01]  /*0940*/  PRMT R178, R91, 0x7632, R178 ;  /* 0x000076325bb27816 */ /* 0x020fe200000000b2 */
[----:B------:R-:W0:Y:S01]  /*0950*/  LDCU.U8 UR10, c[0x0][0x410] ;  /* 0x00008200ff0a77ac */ /* 0x000e220008000000 */
[C---:B------:R-:W-:Y:S02]  /*0960*/  LOP3.LUT R3, R27.reuse, 0x7f, RZ, 0xc0, !PT ;  /* 0x0000007f1b037812 */ /* 0x040fe400078ec0ff */
[----:B------:R-:W-:Y:S01]  /*0970*/  SHF.L.U32 R27, R27, 0x1, RZ ;  /* 0x000000011b1b7819 */ /* 0x000fe200000006ff */
        /* <DEDUP_REMOVED lines=10> */
[----:B------:R-:W-:Y:S01]  /*0a20*/  PRMT R175, R86, 0x7632, R175 ;  /* 0x0000763256af7816 */ /* 0x000fe200000000af */
[----:B------:R-:W-:Y:S01]  /*0a30*/  IMAD R92, R3, 0x8, R0 ;  /* 0x00000008035c7824 */ /* 0x000fe200078e0200 */
[----:B------:R-:W-:-:S02]  /*0a40*/  LEA R0, R5, R0, 0x3 ;  /* 0x0000000005007211 */ /* 0x000fc400078e18ff */
[----:B------:R-:W-:Y:S02]  /*0a50*/  PRMT R174, R89, 0x7632, R174 ;  /* 0x0000763259ae7816 */ /* 0x000fe400000000ae */
[----:B------:R-:W-:Y:S02]  /*0a60*/  I2FP.F32.U32 R92, R92 ;  /* 0x0000005c005c7245 */ /* 0x000fe40000201000 */
[----:B------:R-:W-:Y:S02]  /*0a70*/  PRMT R173, R85, 0x7632, R173 ;  /* 0x0000763255ad7816 */ /* 0x000fe400000000ad */
[----:B------:R3:W4:Y:S01]  /*0a80*/  MUFU.RCP R161, R92 ;  /* 0x0000005c00a17308 */ /* 0x0007220000001000 */
        /* <DEDUP_REMOVED lines=50> */
.L_x_14143:
[----:B------:R-:W0:Y:S08]  /*0db0*/  LDC.64 R182, c[0x0][0x3f0] ;  /* 0x0000fc00ffb67b82 */ /* 0x000e300000000a00 */
[----:B------:R-:W1:Y:S08]  /*0dc0*/  LDC.64 R184, c[0x0][0x3f8] ;  /* 0x0000fe00ffb87b82 */ /* 0x000e700000000a00 */
[----:B------:R-:W2:Y:S01]  /*0dd0*/  LDC R154, c[0x0][0x388] ;  /* 0x0000e200ff9a7b82 */ /* 0x000ea20000000800 */
[----:B0-----:R-:W-:-:S05]  /*0de0*/  IMAD.WIDE R182, R179, 0x4, R182 ;  /* 0x00000004b3b67825 */ /* 0x001fca00078e02b6 */
[----:B------:R-:W3:Y:S01]  /*0df0*/  LDG.E R152, desc[UR6][R182.64] ;  /* 0x00000006b6987981 */ /* 0x000ee2000c1e1900 */
[----:B-1----:R-:W-:-:S05]  /*0e00*/  IMAD.WIDE R184, R179, 0x4, R184 ;  /* 0x00000004b3b87825 */ /* 0x002fca00078e02b8 */
[----:B------:R0:W5:Y:S01]  /*0e10*/  LDG.E R153, desc[UR6][R184.64] ;  /* 0x00000006b8997981 */ /* 0x000162000c1e1900 */
[----:B------:R-:W-:Y:S01]  /*0e20*/  ISETP.GE.U32.AND P0, PT, R180, 0x80, PT ;  /* 0x00000080b400780c */ /* 0x000fe20003f06070 */
[----:B------:R-:W-:Y:S01]  /*0e30*/  BSSY.RECONVERGENT B0, `(.L_x_14090) ;  /* 0x0000060000007945 */ /* 0x000fe20003800200 */
[----:B------:R-:W1:Y:S01]  /*0e40*/  S2R R155, SR_TID.X ;  /* 0x00000000009b7919 */ /* 0x000e620000002100 */
[----:B---3--:R-:W-:-:S13]  /*0e50*/  ISETP.GE.AND P5, PT, R152, 0x1, PT ;  /* 0x000000019800780c */ /* 0x008fda0003fa6270 */
[----:B------:R-:W-:-:S05]  /*0e60*/  @P5 IADD3 R181, PT, PT, R152, -0x1, RZ ;  /* 0xffffffff98b55810 */ /* 0x000fca0007ffe0ff */
[-C--:B--2---:R-:W-:Y:S02]  /*0e70*/  @P5 IMAD R186, R181, R154.reuse, RZ ;  /* 0x0000009ab5ba5224 */ /* 0x084fe400078e02ff */
[----:B------:R-:W-:-:S03]  /*0e80*/  IMAD R181, R179, R154, RZ ;  /* 0x0000009ab3b57224 */ /* 0x000fc600078e02ff */
[----:B------:R-:W-:Y:S02]  /*0e90*/  @P5 SHF.R.S32.HI R187, RZ, 0x1f, R186 ;  /* 0x0000001fffbb5819 */ /* 0x000fe400000114ba */
[----:B------:R-:W-:Y:S02]  /*0ea0*/  SHF.R.S32.HI R182, RZ, 0x1f, R181 ;  /* 0x0000001fffb67819 */ /* 0x000fe400000114b5 */
[----:B------:R-:W-:Y:S01]  /*0eb0*/  @P5 LEA.HI R188, R187, R186, RZ, 0x3 ;  /* 0x000000babbbc5211 */ /* 0x000fe200078f18ff */
[----:B------:R-:W-:Y:S01]  /*0ec0*/  HFMA2 R186, -RZ, RZ, 0, 0 ;  /* 0x00000000ffba7431 */ /* 0x000fe200000001ff */
        /* <DEDUP_REMOVED lines=10> */
.L_x_14092:
[----:B------:R-:W-:Y:S05]  /*0f70*/  BRA.U !UP0, `(.L_x_14093) ;  /* 0x0000000108887547 */ /* 0x000fea000b800000 */
[----:B------:R-:W0:Y:S02]  /*0f80*/  LDC.64 R182, c[0x0][0x3a0] ;  /* 0x0000e800ffb67b82 */ /* 0x000e240000000a00 */
[----:B0-----:R-:W-:-:S05]  /*0f90*/  IMAD.WIDE.U32 R182, R181, 0x20, R182 ;  /* 0x00000020b5b67825 */ /* 0x001fca00078e00b6 */
[----:B------:R-:W2:Y:S04]  /*0fa0*/  LDG.E.128 R144, desc[UR6][R182.64] ;  /* 0x00000006b6907981 */ /* 0x000ea8000c1e1d00 */
[----:B------:R0:W3:Y:S01]  /*0fb0*/  LDG.E.128 R148, desc[UR6][R182.64+0x10] ;  /* 0x00001006b6947981 */ /* 0x0000e2000c1e1d00 */
[----:B------:R-:W-:-:S13]  /*0fc0*/  ISETP.GT.AND P1, PT, R152, RZ, PT ;  /* 0x000000ff9800720c */ /* 0x000fda0003f24270 */
[----:B------:R-:W2:Y:S01]  /*0fd0*/  @P1 LDC R189, c[0x0][0x40c] ;  /* 0x00010300ffbd1b82 */ /* 0x000ea20000000800 */
[----:B-----5:R-:W-:Y:S02]  /*0fe0*/  @P1 PRMT R184, R92, 0x7632, R184 ;  /* 0x000076325cb81816 */ /* 0x020fe400000000b8 */
[C---:B------:R-:W-:Y:S02]  /*0ff0*/  @P1 SHF.L.U32 R187, R93.reuse, 0x10, RZ ;  /* 0x000000105dbb1819 */ /* 0x040fe400000006ff */
[----:B------:R-:W-:Y:S02]  /*1000*/  @P1 SHF.L.U32 R184, R184, 0x10, RZ ;  /* 0x00000010b8b81819 */ /* 0x000fe400000006ff */
[----:B------:R-:W-:Y:S01]  /*1010*/  @P1 SHF.L.U32 R185, R92, 0x10, RZ ;  /* 0x000000105cb91819 */ /* 0x000fe200000006ff */
[----:B------:R-:W1:Y:S01]  /*1020*/  @P1 LDC R190, c[0x0][0x40c] ;  /* 0x00010300ffbe1b82 */ /* 0x000e620000000800 */
[----:B0-----:R-:W-:Y:S02]  /*1030*/  @P1 PRMT R182, R93, 0x7632, R182 ;  /* 0x000076325db61816 */ /* 0x001fe400000000b6 */
[----:B------:R-:W-:-:S02]  /*1040*/  @P1 SHF.L.U32 R183, R94, 0x10, RZ ;  /* 0x000000105eb71819 */ /* 0x000fc400000006ff */
[----:B------:R-:W-:-:S03]  /*1050*/  @P1 SHF.L.U32 R182, R182, 0x10, RZ ;  /* 0x00000010b6b61819 */ /* 0x000fc600000006ff */
[----:B------:R-:W0:Y:S08]  /*1060*/  @P1 LDC R188, c[0x0][0x40c] ;  /* 0x00010300ffbc1b82 */ /* 0x000e300000000800 */
[----:B------:R-:W4:Y:S08]  /*1070*/  @P1 LDC R191, c[0x0][0x40c] ;  /* 0x00010300ffbf1b82 */ /* 0x000f300000000800 */
[----:B------:R-:W3:Y:S08]  /*1080*/  @P1 LDC R192, c[0x0][0x40c] ;  /* 0x00010300ffc01b82 */ /* 0x000ef00000000800 */
[----:B------:R-:W3:Y:S08]  /*1090*/  @P1 LDC R193, c[0x0][0x40c] ;  /* 0x00010300ffc11b82 */ /* 0x000ef00000000800 */
[----:B------:R-:W3:Y:S08]  /*10a0*/  @P1 LDC R194, c[0x0][0x40c] ;  /* 0x00010300ffc21b82 */ /* 0x000ef00000000800 */
[----:B------:R-:W3:Y:S01]  /*10b0*/  @P1 LDC R195, c[0x0][0x40c] ;  /* 0x00010300ffc31b82 */ /* 0x000ee20000000800 */
[----:B--2---:R-:W-:Y:S01]  /*10c0*/  @P1 FFMA.FTZ R145, R184, R189, R145 ;  /* 0x000000bdb8911223 */ /* 0x004fe20000010091 */
[----:B-1----:R-:W-:Y:S01]  /*10d0*/  @P1 FFMA.FTZ R146, R187, R190, R146 ;  /* 0x000000bebb921223 */ /* 0x002fe20000010092 */
[----:B------:R-:W-:Y:S01]  /*10e0*/  @P1 PRMT R184, R94, 0x7632, R184 ;  /* 0x000076325eb81816 */ /* 0x000fe200000000b8 */
[----:B0-----:R-:W-:Y:S01]  /*10f0*/  @P1 FFMA.FTZ R144, R185, R188, R144 ;  /* 0x000000bcb9901223 */ /* 0x001fe20000010090 */
[C---:B------:R-:W-:Y:S01]  /*1100*/  @P1 PRMT R187, R95.reuse, 0x7632, R187 ;  /* 0x000076325fbb1816 */ /* 0x040fe200000000bb */
[----:B----4-:R-:W-:Y:S01]  /*1110*/  @P1 FFMA.FTZ R147, R182, R191, R147 ;  /* 0x000000bfb6931223 */ /* 0x010fe20000010093 */
[----:B------:R-:W-:Y:S01]  /*1120*/  @P1 SHF.L.U32 R185, R95, 0x10, RZ ;  /* 0x000000105fb91819 */ /* 0x000fe200000006ff */
[----:B---3--:R-:W-:Y:S01]  /*1130*/  @P1 FFMA.FTZ R148, R183, R192, R148 ;  /* 0x000000c0b7941223 */ /* 0x008fe20000010094 */
[----:B------:R-:W-:-:S02]  /*1140*/  @P1 SHF.L.U32 R184, R184, 0x10, RZ ;  /* 0x00000010b8b81819 */ /* 0x000fc400000006ff */
[----:B------:R-:W-:Y:S01]  /*1150*/  @P1 SHF.L.U32 R188, R187, 0x10, RZ ;  /* 0x00000010bbbc1819 */ /* 0x000fe200000006ff */
[----:B------:R-:W-:Y:S02]  /*1160*/  @P1 FFMA.FTZ R150, R185, R194, R150 ;  /* 0x000000c2b9961223 */ /* 0x000fe40000010096 */
[----:B------:R-:W-:Y:S02]  /*1170*/  @P1 FFMA.FTZ R149, R184, R193, R149 ;  /* 0x000000c1b8951223 */ /* 0x000fe40000010095 */
[----:B------:R-:W-:Y:S01]  /*1180*/  @P1 FFMA.FTZ R151, R188, R195, R151 ;  /* 0x000000c3bc971223 */ /* 0x000fe20000010097 */
[----:B------:R-:W-:Y:S06]  /*1190*/  BRA `(.L_x_14094) ;  /* 0x00000000008c7947 */ /* 0x000fec0003800000 */
.L_x_14093:
[----:B------:R-:W0:Y:S01]  /*11a0*/  @P5 LDC R151, c[0x0][0x40c] ;  /* 0x00010300ff975b82 */ /* 0x000e220000000800 */
[----:B-----5:R-:W-:Y:S01]  /*11b0*/  @P5 PRMT R144, R92, 0x7632, R144 ;  /* 0x000076325c905816 */ /* 0x020fe20000000090 */
[----:B------:R-:W-:Y:S01]  /*11c0*/  HFMA2 R147, -RZ, RZ, 0, 0 ;  /* 0x00000000ff937431 */ /* 0x000fe200000001ff */
[----:B------:R-:W-:Y:S02]  /*11d0*/  @P5 PRMT R146, R93, 0x7632, R146 ;  /* 0x000076325d925816 */ /* 0x000fe40000000092 */
[----:B------:R-:W-:Y:S01]  /*11e0*/  @P5 PRMT R148, R94, 0x7632, R148 ;  /* 0x000076325e945816 */ /* 0x000fe20000000094 */
[----:B------:R-:W-:Y:S01]  /*11f0*/  @P5 IMAD.U32 R144, R144, 0x10000, RZ ;  /* 0x0001000090905824 */ /* 0x000fe200078e00ff */
[----:B------:R-:W-:Y:S01]  /*1200*/  MOV R145, RZ ;  /* 0x000000ff00917202 */ /* 0x000fe20000000f00 */
[----:B------:R-:W1:Y:S01]  /*1210*/  @P5 LDC R183, c[0x0][0x40c] ;  /* 0x00010300ffb75b82 */ /* 0x000e620000000800 */
[----:B------:R-:W-:Y:S02]  /*1220*/  @P5 SHF.L.U32 R146, R146, 0x10, RZ ;  /* 0x0000001092925819 */ /* 0x000fe400000006ff */
[----:B------:R-:W-:-:S02]  /*1230*/  @P5 SHF.L.U32 R148, R148, 0x10, RZ ;  /* 0x0000001094945819 */ /* 0x000fc400000006ff */
[----:B------:R-:W-:Y:S02]  /*1240*/  MOV R149, RZ ;  /* 0x000000ff00957202 */ /* 0x000fe40000000f00 */
[----:B------:R-:W-:Y:S01]  /*1250*/  @P5 SHF.L.U32 R187, R94, 0x10, RZ ;  /* 0x000000105ebb5819 */ /* 0x000fe200000006ff */
[----:B------:R-:W2:Y:S01]  /*1260*/  @P5 LDC R185, c[0x0][0x40c] ;  /* 0x00010300ffb95b82 */ /* 0x000ea20000000800 */
[----:B------:R-:W-:-:S07]  /*1270*/  @P5 SHF.L.U32 R189, R95, 0x10, RZ ;  /* 0x000000105fbd5819 */ /* 0x000fce00000006ff */
[----:B------:R-:W3:Y:S01]  /*1280*/  @P5 LDC R191, c[0x0][0x40c] ;  /* 0x00010300ffbf5b82 */ /* 0x000ee20000000800 */
[----:B0-----:R-:W-:Y:S01]  /*1290*/  @P5 FMUL.FTZ R145, R144, R151 ;  /* 0x0000009790915220 */ /* 0x001fe20000410000 */
[----:B------:R-:W-:Y:S02]  /*12a0*/  @P5 PRMT R144, R95, 0x7632, R144 ;  /* 0x000076325f905816 */ /* 0x000fe40000000090 */
[----:B------:R-:W-:Y:S02]  /*12b0*/  CS2R R150, SRZ ;  /* 0x0000000000967805 */ /* 0x000fe4000001ff00 */
[----:B------:R-:W-:Y:S01]  /*12c0*/  @P5 SHF.L.U32 R182, R144, 0x10, RZ ;  /* 0x0000001090b65819 */ /* 0x000fe200000006ff */
[----:B------:R-:W-:Y:S01]  /*12d0*/  HFMA2 R144, -RZ, RZ, 0, 0 ;  /* 0x00000000ff907431 */ /* 0x000fe200000001ff */
[----:B------:R-:W0:Y:S01]  /*12e0*/  @P5 LDC R184, c[0x0][0x40c] ;  /* 0x00010300ffb85b82 */ /* 0x000e220000000800 */
[----:B-1----:R-:W-:Y:S01]  /*12f0*/  @P5 FMUL.FTZ R147, R146, R183 ;  /* 0x000000b792935220 */ /* 0x002fe20000410000 */
[----:B------:R-:W-:-:S02]  /*1300*/  @P5 SHF.L.U32 R183, R92, 0x10, RZ ;  /* 0x000000105cb75819 */ /* 0x000fc400000006ff */
[----:B------:R-:W-:-:S04]  /*1310*/  MOV R146, RZ ;  /* 0x000000ff00927202 */ /* 0x000fc80000000f00 */
[----:B------:R-:W1:Y:S01]  /*1320*/  @P5 LDC R188, c[0x0][0x40c] ;  /* 0x00010300ffbc5b82 */ /* 0x000e620000000800 */
[----:B--2---:R-:W-:Y:S01]  /*1330*/  @P5 FMUL.FTZ R149, R148, R185 ;  /* 0x000000b994955220 */ /* 0x004fe20000410000 */
[----:B------:R-:W-:Y:S01]  /*1340*/  @P5 SHF.L.U32 R185, R93, 0x10, RZ ;  /* 0x000000105db95819 */ /* 0x000fe200000006ff */
[----:B------:R-:W-:-:S05]  /*1350*/  HFMA2 R148, -RZ, RZ, 0, 0 ;  /* 0x00000000ff947431 */ /* 0x000fca00000001ff */
[----:B------:R-:W2:Y:S01]  /*1360*/  @P5 LDC R190, c[0x0][0x40c] ;  /* 0x00010300ffbe5b82 */ /* 0x000ea20000000800 */
[----:B---3--:R-:W-:-:S07]  /*1370*/  @P5 FMUL.FTZ R151, R182, R191 ;  /* 0x000000bfb6975220 */ /* 0x008fce0000410000 */
[----:B------:R-:W3:Y:S01]  /*1380*/  @P5 LDC R192, c[0x0][0x40c] ;  /* 0x00010300ffc05b82 */ /* 0x000ee20000000800 */
[----:B0-----:R-:W-:Y:S01]  /*1390*/  @P5 FMUL.FTZ R144, R183, R184 ;  /* 0x000000b8b7905220 */ /* 0x001fe20000410000 */
[----:B-1----:R-:W-:Y:S01]  /*13a0*/  @P5 FMUL.FTZ R146, R185, R188 ;  /* 0x000000bcb9925220 */ /* 0x002fe20000410000 */
[----:B--2---:R-:W-:Y:S01]  /*13b0*/  @P5 FMUL.FTZ R148, R187, R190 ;  /* 0x000000bebb945220 */ /* 0x004fe20000410000 */
[----:B---3--:R-:W-:-:S07]  /*13c0*/  @P5 FMUL.FTZ R150, R189, R192 ;  /* 0x000000c0bd965220 */ /* 0x008fce0000410000 */
.L_x_14094:
[----:B------:R-:W0:Y:S01]  /*13d0*/  LDC.64 R182, c[0x0][0x3a8] ;  /* 0x0000ea00ffb67b82 */ /* 0x000e220000000a00 */
[----:B------:R-:W-:Y:S01]  /*13e0*/  IADD3 R186, PT, PT, R186, 0x80, RZ ;  /* 0x00000080baba7810 */ /* 0x000fe20007ffe0ff */
[C---:B0-----:R-:W-:Y:S01]  /*13f0*/  IMAD.WIDE.U32 R182, R181.reuse, 0x20, R182 ;  /* 0x00000020b5b67825 */ /* 0x041fe200078e00b6 */
[----:B------:R-:W-:-:S04]  /*1400*/  IADD3 R181, PT, PT, R181, 0x80, RZ ;  /* 0x00000080b5b57810 */ /* 0x000fc80007ffe0ff */
[----:B------:R0:W-:Y:S04]  /*1410*/  STG.E.128 desc[UR6][R182.64], R144 ;  /* 0x00000090b6007986 */ /* 0x0001e8000c101d06 */
[----:B------:R0:W-:Y:S02]  /*1420*/  STG.E.128 desc[UR6][R182.64+0x10], R148 ;  /* 0x00001094b6007986 */ /* 0x0001e4000c101d06 */
.L_x_14091:
[----:B------:R-:W-:Y:S05]  /*1430*/  BSYNC.RECONVERGENT B0 ;  /* 0x0000000000007941 */ /* 0x000fea0003800200 */
.L_x_14090:
        /* <DEDUP_REMOVED lines=10> */
.L_x_14097:
[----:B------:R-:W-:Y:S05]  /*14e0*/  BRA.U !UP0, `(.L_x_14098) ;  /* 0x0000000108887547 */ /* 0x000fea000b800000 */
[----:B------:R-:W0:Y:S02]  /*14f0*/  LDC.64 R96, c[0x0][0x3a0] ;  /* 0x0000e800ff607b82 */ /* 0x000e240000000a00 */
[----:B0-----:R-:W-:-:S05]  /*1500*/  IMAD.WIDE.U32 R182, R181, 0x20, R96 ;  /* 0x00000020b5b67825 */ /* 0x001fca00078e0060 */
[----:B------:R-:W2:Y:S04]  /*1510*/  LDG.E.128 R96, desc[UR6][R182.64] ;  /* 0x00000006b6607981 */ /* 0x000ea8000c1e1d00 */
[----:B------:R0:W3:Y:S01]  /*1520*/  LDG.E.128 R100, desc[UR6][R182.64+0x10] ;  /* 0x00001006b6647981 */ /* 0x0000e2000c1e1d00 */
[----:B------:R-:W-:-:S13]  /*1530*/  ISETP.GT.AND P1, PT, R152, RZ, PT ;  /* 0x000000ff9800720c */ /* 0x000fda0003f24270 */
[----:B------:R-:W2:Y:S01]  /*1540*/  @P1 LDC R189, c[0x0][0x40c] ;  /* 0x00010300ffbd1b82 */ /* 0x000ea20000000800 */
[C---:B-----5:R-:W-:Y:S02]  /*1550*/  @P1 PRMT R185, R92.reuse, 0x7632, R185 ;  /* 0x000076325cb91816 */ /* 0x060fe400000000b9 */
[----:B------:R-:W-:Y:S02]  /*1560*/  @P1 SHF.L.U32 R187, R92, 0x10, RZ ;  /* 0x000000105cbb1819 */ /* 0x000fe400000006ff */
[----:B------:R-:W-:Y:S01]  /*1570*/  @P1 SHF.L.U32 R191, R93, 0x10, RZ ;  /* 0x000000105dbf1819 */ /* 0x000fe200000006ff */
[----:B0-----:R-:W-:Y:S01]  /*1580*/  @P1 IMAD.U32 R182, R185, 0x10000, RZ ;  /* 0x00010000b9b61824 */ /* 0x001fe200078e00ff */
[----:B------:R-:W-:Y:S01]  /*1590*/  @P1 PRMT R183, R94, 0x7632, R183 ;  /* 0x000076325eb71816 */ /* 0x000fe200000000b7 */
[----:B------:R-:W0:Y:S01]  /*15a0*/  @P1 LDC R188, c[0x0][0x40c] ;  /* 0x00010300ffbc1b82 */ /* 0x000e220000000800 */
[----:B------:R-:W-:-:S07]  /*15b0*/  @P1 PRMT R185, R95, 0x7632, R185 ;  /* 0x000076325fb91816 */ /* 0x000fce00000000b9 */
[----:B------:R-:W1:Y:S08]  /*15c0*/  @P1 LDC R190, c[0x0][0x40c] ;  /* 0x00010300ffbe1b82 */ /* 0x000e700000000800 */
[----:B------:R-:W4:Y:S08]  /*15d0*/  @P1 LDC R192, c[0x0][0x40c] ;  /* 0x00010300ffc01b82 */ /* 0x000f300000000800 */
[----:B------:R-:W3:Y:S08]  /*15e0*/  @P1 LDC R193, c[0x0][0x40c] ;  /* 0x00010300ffc11b82 */ /* 0x000ef00000000800 */
[----:B------:R-:W4:Y:S08]  /*15f0*/  @P1 LDC R194, c[0x0][0x40c] ;  /* 0x00010300ffc21b82 */ /* 0x000f300000000800 */
[----:B------:R-:W4:Y:S08]  /*1600*/  @P1 LDC R195, c[0x0][0x40c] ;  /* 0x00010300ffc31b82 */ /* 0x000f300000000800 */
[----:B------:R-:W4:Y:S01]  /*1610*/  @P1 LDC R196, c[0x0][0x40c] ;  /* 0x00010300ffc41b82 */ /* 0x000f220000000800 */
[----:B--2---:R-:W-:Y:S01]  /*1620*/  @P1 FFMA.FTZ R97, R182, R189, R97 ;  /* 0x000000bdb6611223 */ /* 0x004fe20000010061 */
[----:B------:R-:W-:Y:S01]  /*1630*/  @P1 PRMT R182, R93, 0x7632, R182 ;  /* 0x000076325db61816 */ /* 0x000fe200000000b6 */
[----:B0-----:R-:W-:Y:S01]  /*1640*/  @P1 FFMA.FTZ R96, R187, R188, R96 ;  /* 0x000000bcbb601223 */ /* 0x001fe20000010060 */
[----:B-1----:R-:W-:Y:S01]  /*1650*/  @P1 FFMA.FTZ R98, R191, R190, R98 ;  /* 0x000000bebf621223 */ /* 0x002fe20000010062 */
[----:B------:R-:W-:-:S02]  /*1660*/  @P1 SHF.L.U32 R187, R94, 0x10, RZ ;  /* 0x000000105ebb1819 */ /* 0x000fc400000006ff */
[----:B------:R-:W-:Y:S02]  /*1670*/  @P1 SHF.L.U32 R189, R95, 0x10, RZ ;  /* 0x000000105fbd1819 */ /* 0x000fe400000006ff */
[----:B------:R-:W-:Y:S01]  /*1680*/  @P1 SHF.L.U32 R182, R182, 0x10, RZ ;  /* 0x00000010b6b61819 */ /* 0x000fe200000006ff */
[----:B---3--:R-:W-:Y:S01]  /*1690*/  @P1 FFMA.FTZ R100, R187, R193, R100 ;  /* 0x000000c1bb641223 */ /* 0x008fe20000010064 */
[----:B------:R-:W-:Y:S01]  /*16a0*/  @P1 SHF.L.U32 R188, R183, 0x10, RZ ;  /* 0x00000010b7bc1819 */ /* 0x000fe200000006ff */
[----:B----4-:R-:W-:Y:S01]  /*16b0*/  @P1 FFMA.FTZ R102, R189, R195, R102 ;  /* 0x000000c3bd661223 */ /* 0x010fe20000010066 */
[----:B------:R-:W-:Y:S01]  /*16c0*/  @P1 SHF.L.U32 R190, R185, 0x10, RZ ;  /* 0x00000010b9be1819 */ /* 0x000fe200000006ff */
[----:B------:R-:W-:Y:S02]  /*16d0*/  @P1 FFMA.FTZ R99, R182, R192, R99 ;  /* 0x000000c0b6631223 */ /* 0x000fe40000010063 */
[----:B------:R-:W-:Y:S02]  /*16e0*/  @P1 FFMA.FTZ R101, R188, R194, R101 ;  /* 0x000000c2bc651223 */ /* 0x000fe40000010065 */
[----:B------:R-:W-:Y:S01]  /*16f0*/  @P1 FFMA.FTZ R103, R190, R196, R103 ;  /* 0x000000c4be671223 */ /* 0x000fe20000010067 */
[----:B------:R-:W-:Y:S06]  /*1700*/  BRA `(.L_x_14099) ;  /* 0x00000000008c7947 */ /* 0x000fec0003800000 */
.L_x_14098:
[----:B------:R-:W1:Y:S01]  /*1710*/  @P5 LDC R103, c[0x0][0x40c] ;  /* 0x00010300ff675b82 */ /* 0x000e620000000800 */
[----:B-----5:R-:W-:Y:S01]  /*1720*/  @P5 PRMT R96, R92, 0x7632, R96 ;  /* 0x000076325c605816 */ /* 0x020fe20000000060 */
[----:B------:R-:W-:Y:S01]  /*1730*/  HFMA2 R99, -RZ, RZ, 0, 0 ;  /* 0x00000000ff637431 */ /* 0x000fe200000001ff */
[----:B------:R-:W-:Y:S01]  /*1740*/  @P5 PRMT R98, R93, 0x7632, R98 ;  /* 0x000076325d625816 */ /* 0x000fe20000000062 */
[----:B------:R-:W-:Y:S01]  /*1750*/  @P5 IMAD.U32 R189, R95, 0x10000, RZ ;  /* 0x000100005fbd5824 */ /* 0x000fe200078e00ff */
[----:B------:R-:W-:Y:S02]  /*1760*/  @P5 PRMT R100, R94, 0x7632, R100 ;  /* 0x000076325e645816 */ /* 0x000fe40000000064 */
[----:B------:R-:W-:Y:S01]  /*1770*/  @P5 SHF.L.U32 R96, R96, 0x10, RZ ;  /* 0x0000001060605819 */ /* 0x000fe200000006ff */
[----:B0-----:R-:W0:Y:S01]  /*1780*/  @P5 LDC R183, c[0x0][0x40c] ;  /* 0x00010300ffb75b82 */ /* 0x001e220000000800 */
[----:B------:R-:W-:Y:S02]  /*1790*/  MOV R97, RZ ;  /* 0x000000ff00617202 */ /* 0x000fe40000000f00 */
[----:B------:R-:W-:-:S02]  /*17a0*/  @P5 SHF.L.U32 R98, R98, 0x10, RZ ;  /* 0x0000001062625819 */ /* 0x000fc400000006ff */
[----:B------:R-:W-:Y:S02]  /*17b0*/  @P5 SHF.L.U32 R100, R100, 0x10, RZ ;  /* 0x0000001064645819 */ /* 0x000fe400000006ff */
[----:B------:R-:W-:Y:S01]  /*17c0*/  MOV R101, RZ ;  /* 0x000000ff00657202 */ /* 0x000fe20000000f00 */
[----:B------:R-:W2:Y:S01]  /*17d0*/  @P5 LDC R185, c[0x0][0x40c] ;  /* 0x00010300ffb95b82 */ /* 0x000ea20000000800 */
[----:B------:R-:W-:-:S07]  /*17e0*/  @P5 SHF.L.U32 R187, R94, 0x10, RZ ;  /* 0x000000105ebb5819 */ /* 0x000fce00000006ff */
[----:B------:R-:W3:Y:S01]  /*17f0*/  @P5 LDC R191, c[0x0][0x40c] ;  /* 0x00010300ffbf5b82 */ /* 0x000ee20000000800 */
[----:B-1----:R-:W-:Y:S01]  /*1800*/  @P5 FMUL.FTZ R97, R96, R103 ;  /* 0x0000006760615220 */ /* 0x002fe20000410000 */
[----:B------:R-:W-:Y:S02]  /*1810*/  @P5 PRMT R96, R95, 0x7632, R96 ;  /* 0x000076325f605816 */ /* 0x000fe40000000060 */
[----:B------:R-:W-:Y:S02]  /*1820*/  CS2R R102, SRZ ;  /* 0x0000000000667805 */ /* 0x000fe4000001ff00 */
[----:B------:R-:W-:Y:S01]  /*1830*/  @P5 SHF.L.U32 R182, R96, 0x10, RZ ;  /* 0x0000001060b65819 */ /* 0x000fe200000006ff */
[----:B------:R-:W-:Y:S01]  /*1840*/  HFMA2 R96, -RZ, RZ, 0, 0 ;  /* 0x00000000ff607431 */ /* 0x000fe200000001ff */
[----:B------:R-:W1:Y:S01]  /*1850*/  @P5 LDC R188, c[0x0][0x40c] ;  /* 0x00010300ffbc5b82 */ /* 0x000e620000000800 */
[----:B0-----:R-:W-:Y:S01]  /*1860*/  @P5 FMUL.FTZ R99, R98, R183 ;  /* 0x000000b762635220 */ /* 0x001fe20000410000 */
[----:B------:R-:W-:-:S02]  /*1870*/  @P5 SHF.L.U32 R183, R92, 0x10, RZ ;  /* 0x000000105cb75819 */ /* 0x000fc400000006ff */
[----:B------:R-:W-:-:S04]  /*1880*/  MOV R98, RZ ;  /* 0x000000ff00627202 */ /* 0x000fc80000000f00 */
[----:B------:R-:W0:Y:S01]  /*1890*/  @P5 LDC R190, c[0x0][0x40c] ;  /* 0x00010300ffbe5b82 */ /* 0x000e220000000800 */
[----:B--2---:R-:W-:Y:S01]  /*18a0*/  @P5 FMUL.FTZ R101, R100, R185 ;  /* 0x000000b964655220 */ /* 0x004fe20000410000 */
[----:B------:R-:W-:Y:S01]  /*18b0*/  @P5 SHF.L.U32 R185, R93, 0x10, RZ ;  /* 0x000000105db95819 */ /* 0x000fe200000006ff */
[----:B------:R-:W-:-:S05]  /*18c0*/  HFMA2 R100, -RZ, RZ, 0, 0 ;  /* 0x00000000ff647431 */ /* 0x000fca00000001ff */
[----:B------:R-:W2:Y:S01]  /*18d0*/  @P5 LDC R192, c[0x0][0x40c] ;  /* 0x00010300ffc05b82 */ /* 0x000ea20000000800 */
[----:B---3--:R-:W-:-:S07]  /*18e0*/  @P5 FMUL.FTZ R103, R182, R191 ;  /* 0x000000bfb6675220 */ /* 0x008fce0000410000 */
[----:B------:R-:W3:Y:S01]  /*18f0*/  @P5 LDC R194, c[0x0][0x40c] ;  /* 0x00010300ffc25b82 */ /* 0x000ee20000000800 */
[----:B-1----:R-:W-:Y:S01]  /*1900*/  @P5 FMUL.FTZ R96, R183, R188 ;  /* 0x000000bcb7605220 */ /* 0x002fe20000410000 */
[----:B0-----:R-:W-:Y:S01]  /*1910*/  @P5 FMUL.FTZ R98, R185, R190 ;  /* 0x000000beb9625220 */ /* 0x001fe20000410000 */
[----:B--2---:R-:W-:Y:S01]  /*1920*/  @P5 FMUL.FTZ R100, R187, R192 ;  /* 0x000000c0bb645220 */ /* 0x004fe20000410000 */
[----:B---3--:R-:W-:-:S07]  /*1930*/  @P5 FMUL.FTZ R102, R189, R194 ;  /* 0x000000c2bd665220 */ /* 0x008fce0000410000 */
.L_x_14099:
[----:B------:R-:W0:Y:S01]  /*1940*/  LDC.64 R182, c[0x0][0x3a8] ;  /* 0x0000ea00ffb67b82 */ /* 0x000e220000000a00 */
[----:B------:R-:W-:Y:S01]  /*1950*/  IADD3 R186, PT, PT, R186, 0x80, RZ ;  /* 0x00000080baba7810 */ /* 0x000fe20007ffe0ff */
[C---:B0-----:R-:W-:Y:S01]  /*1960*/  IMAD.WIDE.U32 R182, R181.reuse, 0x20, R182 ;  /* 0x00000020b5b67825 */ /* 0x041fe200078e00b6 */
[----:B------:R-:W-:-:S04]  /*1970*/  IADD3 R181, PT, PT, R181, 0x80, RZ ;  /* 0x00000080b5b57810 */ /* 0x000fc80007ffe0ff */
[----:B------:R1:W-:Y:S04]  /*1980*/  STG.E.128 desc[UR6][R182.64], R96 ;  /* 0x00000060b6007986 */ /* 0x0003e8000c101d06 */
[----:B------:R1:W-:Y:S02]  /*1990*/  STG.E.128 desc[UR6][R182.64+0x10], R100 ;  /* 0x00001064b6007986 */ /* 0x0003e4000c101d06 */
.L_x_14096:
[----:B------:R-:W-:Y:S05]  /*19a0*/  BSYNC.RECONVERGENT B0 ;  /* 0x0000000000007941 */ /* 0x000fea0003800200 */
.L_x_14095:
        /* <DEDUP_REMOVED lines=10> */
.L_x_14102:
[----:B------:R-:W-:Y:S05]  /*1a50*/  BRA.U !UP0, `(.L_x_14103) ;  /* 0x0000000108887547 */ /* 0x000fea000b800000 */
[----:B------:R-:W0:Y:S02]  /*1a60*/  LDC.64 R104, c[0x0][0x3a0] ;  /* 0x0000e800ff687b82 */ /* 0x000e240000000a00 */
[----:B01----:R-:W-:-:S05]  /*1a70*/  IMAD.WIDE.U32 R182, R181, 0x20, R104 ;  /* 0x00000020b5b67825 */ /* 0x003fca00078e0068 */
[----:B------:R-:W2:Y:S04]  /*1a80*/  LDG.E.128 R104, desc[UR6][R182.64] ;  /* 0x00000006b6687981 */ /* 0x000ea8000c1e1d00 */
[----:B------:R0:W3:Y:S01]  /*1a90*/  LDG.E.128 R108, desc[UR6][R182.64+0x10] ;  /* 0x00001006b66c7981 */ /* 0x0000e2000c1e1d00 */
[----:B------:R-:W-:-:S13]  /*1aa0*/  ISETP.GT.AND P1, PT, R152, RZ, PT ;  /* 0x000000ff9800720c */ /* 0x000fda0003f24270 */
[----:B------:R-:W2:Y:S01]  /*1ab0*/  @P1 LDC R190, c[0x0][0x40c] ;  /* 0x00010300ffbe1b82 */ /* 0x000ea20000000800 */
[C---:B-----5:R-:W-:Y:S02]  /*1ac0*/  @P1 PRMT R187, R92.reuse, 0x7632, R187 ;  /* 0x000076325cbb1816 */ /* 0x060fe400000000bb */
[----:B------:R-:W-:Y:S02]  /*1ad0*/  @P1 SHF.L.U32 R189, R92, 0x10, RZ ;  /* 0x000000105cbd1819 */ /* 0x000fe400000006ff */
[----:B0-----:R-:W-:Y:S02]  /*1ae0*/  @P1 SHF.L.U32 R182, R187, 0x10, RZ ;  /* 0x00000010bbb61819 */ /* 0x001fe400000006ff */
[----:B------:R-:W-:Y:S01]  /*1af0*/  @P1 SHF.L.U32 R191, R93, 0x10, RZ ;  /* 0x000000105dbf1819 */ /* 0x000fe200000006ff */
[----:B------:R-:W0:Y:S01]  /*1b00*/  @P1 LDC R188, c[0x0][0x40c] ;  /* 0x00010300ffbc1b82 */ /* 0x000e220000000800 */
[----:B------:R-:W-:Y:S02]  /*1b10*/  @P1 PRMT R183, R94, 0x7632, R183 ;  /* 0x000076325eb71816 */ /* 0x000fe400000000b7 */
[----:B------:R-:W-:-:S05]  /*1b20*/  @P1 PRMT R187, R95, 0x7632, R187 ;  /* 0x000076325fbb1816 */ /* 0x000fca00000000bb */
        /* <DEDUP_REMOVED lines=21> */
.L_x_14103:
[----:B------:R-:W2:Y:S01]  /*1c80*/  @P5 LDC R111, c[0x0][0x40c] ;  /* 0x00010300ff6f5b82 */ /* 0x000ea20000000800 */
[----:B-----5:R-:W-:Y:S01]  /*1c90*/  @P5 PRMT R104, R92, 0x7632, R104 ;  /* 0x000076325c685816 */ /* 0x020fe20000000068 */
[----:B------:R-:W-:Y:S01]  /*1ca0*/  IMAD.MOV.U32 R105, RZ, RZ, RZ ;  /* 0x000000ffff697224 */ /* 0x000fe200078e00ff */
[----:B------:R-:W-:Y:S01]  /*1cb0*/  @P5 PRMT R106, R93, 0x7632, R106 ;  /* 0x000076325d6a5816 */ /* 0x000fe2000000006a */
[----:B------:R-:W-:Y:S01]  /*1cc0*/  HFMA2 R109, -RZ, RZ, 0, 0 ;  /* 0x00000000ff6d7431 */ /* 0x000fe200000001ff */
[----:B------:R-:W-:Y:S02]  /*1cd0*/  @P5 PRMT R108, R94, 0x7632, R108 ;  /* 0x000076325e6c5816 */ /* 0x000fe4000000006c */
[----:B------:R-:W-:Y:S01]  /*1ce0*/  @P5 SHF.L.U32 R104, R104, 0x10, RZ ;  /* 0x0000001068685819 */ /* 0x000fe200000006ff */
[----:B01----:R-:W0:Y:S01]  /*1cf0*/  @P5 LDC R183, c[0x0][0x40c] ;  /* 0x00010300ffb75b82 */ /* 0x003e220000000800 */
[----:B------:R-:W-:Y:S02]  /*1d00*/  @P5 SHF.L.U32 R106, R106, 0x10, RZ ;  /* 0x000000106a6a5819 */ /* 0x000fe400000006ff */
[----:B------:R-:W-:-:S02]  /*1d10*/  @P5 SHF.L.U32 R108, R108, 0x10, RZ ;  /* 0x000000106c6c5819 */ /* 0x000fc400000006ff */
[----:B------:R-:W-:Y:S02]  /*1d20*/  MOV R107, RZ ;  /* 0x000000ff006b7202 */ /* 0x000fe40000000f00 */
[----:B------:R-:W-:Y:S01]  /*1d30*/  @P5 SHF.L.U32 R189, R94, 0x10, RZ ;  /* 0x000000105ebd5819 */ /* 0x000fe200000006ff */
[----:B------:R-:W1:Y:S01]  /*1d40*/  @P5 LDC R187, c[0x0][0x40c] ;  /* 0x00010300ffbb5b82 */ /* 0x000e620000000800 */
[----:B------:R-:W-:-:S07]  /*1d50*/  @P5 SHF.L.U32 R191, R95, 0x10, RZ ;  /* 0x000000105fbf5819 */ /* 0x000fce00000006ff */
[----:B------:R-:W3:Y:S01]  /*1d60*/  @P5 LDC R193, c[0x0][0x40c] ;  /* 0x00010300ffc15b82 */ /* 0x000ee20000000800 */
[----:B--2---:R-:W-:Y:S01]  /*1d70*/  @P5 FMUL.FTZ R105, R104, R111 ;  /* 0x0000006f68695220 */ /* 0x004fe20000410000 */
[----:B------:R-:W-:Y:S02]  /*1d80*/  @P5 PRMT R104, R95, 0x7632, R104 ;  /* 0x000076325f685816 */ /* 0x000fe40000000068 */
[----:B------:R-:W-:Y:S02]  /*1d90*/  CS2R R110, SRZ ;  /* 0x00000000006e7805 */ /* 0x000fe4000001ff00 */
[----:B------:R-:W-:Y:S02]  /*1da0*/  @P5 SHF.L.U32 R182, R104, 0x10, RZ ;  /* 0x0000001068b65819 */ /* 0x000fe400000006ff */
[----:B------:R-:W2:Y:S01]  /*1db0*/  @P5 LDC R188, c[0x0][0x40c] ;  /* 0x00010300ffbc5b82 */ /* 0x000ea20000000800 */
[----:B0-----:R-:W-:Y:S01]  /*1dc0*/  @P5 FMUL.FTZ R107, R106, R183 ;  /* 0x000000b76a6b5220 */ /* 0x001fe20000410000 */
[----:B------:R-:W-:Y:S01]  /*1dd0*/  @P5 SHF.L.U32 R183, R92, 0x10, RZ ;  /* 0x000000105cb75819 */ /* 0x000fe200000006ff */
[----:B------:R-:W-:Y:S01]  /*1de0*/  HFMA2 R106, -RZ, RZ, 0, 0 ;  /* 0x00000000ff6a7431 */ /* 0x000fe200000001ff */
[----:B------:R-:W-:-:S04]  /*1df0*/  MOV R104, RZ ;  /* 0x000000ff00687202 */ /* 0x000fc80000000f00 */
[----:B------:R-:W0:Y:S01]  /*1e00*/  @P5 LDC R190, c[0x0][0x40c] ;  /* 0x00010300ffbe5b82 */ /* 0x000e220000000800 */
[----:B-1----:R-:W-:Y:S01]  /*1e10*/  @P5 FMUL.FTZ R109, R108, R187 ;  /* 0x000000bb6c6d5220 */ /* 0x002fe20000410000 */
[----:B------:R-:W-:Y:S02]  /*1e20*/  @P5 SHF.L.U32 R187, R93, 0x10, RZ ;  /* 0x000000105dbb5819 */ /* 0x000fe400000006ff */
[----:B------:R-:W-:-:S04]  /*1e30*/  MOV R108, RZ ;  /* 0x000000ff006c7202 */ /* 0x000fc80000000f00 */
[----:B------:R-:W1:Y:S01]  /*1e40*/  @P5 LDC R192, c[0x0][0x40c] ;  /* 0x00010300ffc05b82 */ /* 0x000e620000000800 */
[----:B---3--:R-:W-:-:S07]  /*1e50*/  @P5 FMUL.FTZ R111, R182, R193 ;  /* 0x000000c1b66f5220 */ /* 0x008fce0000410000 */
[----:B------:R-:W3:Y:S01]  /*1e60*/  @P5 LDC R194, c[0x0][0x40c] ;  /* 0x00010300ffc25b82 */ /* 0x000ee20000000800 */
[----:B--2---:R-:W-:Y:S01]  /*1e70*/  @P5 FMUL.FTZ R104, R183, R188 ;  /* 0x000000bcb7685220 */ /* 0x004fe20000410000 */
[----:B0-----:R-:W-:Y:S01]  /*1e80*/  @P5 FMUL.FTZ R106, R187, R190 ;  /* 0x000000bebb6a5220 */ /* 0x001fe20000410000 */
[----:B-1----:R-:W-:Y:S01]  /*1e90*/  @P5 FMUL.FTZ R108, R189, R192 ;  /* 0x000000c0bd6c5220 */ /* 0x002fe20000410000 */
[----:B---3--:R-:W-:-:S07]  /*1ea0*/  @P5 FMUL.FTZ R110, R191, R194 ;  /* 0x000000c2bf6e5220 */ /* 0x008fce0000410000 */
.L_x_14104:
[----:B------:R-:W0:Y:S01]  /*1eb0*/  LDC.64 R182, c[0x0][0x3a8] ;  /* 0x0000ea00ffb67b82 */ /* 0x000e220000000a00 */
[----:B------:R-:W-:Y:S01]  /*1ec0*/  IADD3 R186, PT, PT, R186, 0x80, RZ ;  /* 0x00000080baba7810 */ /* 0x000fe20007ffe0ff */
[----:B0-----:R-:W-:-:S04]  /*1ed0*/  IMAD.WIDE.U32 R182, R181, 0x20, R182 ;  /* 0x00000020b5b67825 */ /* 0x001fc800078e00b6 */
[----:B------:R-:W-:Y:S01]  /*1ee0*/  VIADD R181, R181, 0x80 ;  /* 0x00000080b5b57836 */ /* 0x000fe20000000000 */
[----:B------:R2:W-:Y:S04]  /*1ef0*/  STG.E.128 desc[UR6][R182.64], R104 ;  /* 0x00000068b6007986 */ /* 0x0005e8000c101d06 */
[----:B------:R2:W-:Y:S02]  /*1f00*/  STG.E.128 desc[UR6][R182.64+0x10], R108 ;  /* 0x0000106cb6007986 */ /* 0x0005e4000c101d06 */
.L_x_14101:
[----:B------:R-:W-:Y:S05]  /*1f10*/  BSYNC.RECONVERGENT B0 ;  /* 0x0000000000007941 */ /* 0x000fea0003800200 */
.L_x_14100:
        /* <DEDUP_REMOVED lines=9> */
.L_x_14107:
[----:B------:R-:W-:Y:S05]  /*1fb0*/  BRA.U !UP0, `(.L_x_14108) ;  /* 0x0000000108887547 */ /* 0x000fea000b800000 */
[----:B------:R-:W0:Y:S02]  /*1fc0*/  LDC.64 R112, c[0x0][0x3a0] ;  /* 0x0000e800ff707b82 */ /* 0x000e240000000a00 */
[----:B012---:R-:W-:-:S05]  /*1fd0*/  IMAD.WIDE.U32 R182, R181, 0x20, R112 ;  /* 0x00000020b5b67825 */ /* 0x007fca00078e0070 */
        /* <DEDUP_REMOVED lines=32> */
.L_x_14108:
[----:B------:R-:W3:Y:S01]  /*21e0*/  @P5 LDC R119, c[0x0][0x40c] ;  /* 0x00010300ff775b82 */ /* 0x000ee20000000800 */
[----:B-----5:R-:W-:Y:S01]  /*21f0*/  @P5 PRMT R112, R92, 0x7632, R112 ;  /* 0x000076325c705816 */ /* 0x020fe20000000070 */
[----:B------:R-:W-:Y:S01]  /*2200*/  HFMA2 R113, -RZ, RZ, 0, 0 ;  /* 0x00000000ff717431 */ /* 0x000fe200000001ff */
[----:B------:R-:W-:Y:S01]  /*2210*/  @P5 PRMT R116, R94, 0x7632, R116 ;  /* 0x000076325e745816 */ /* 0x000fe20000000074 */
[----:B------:R-:W-:Y:S01]  /*2220*/  HFMA2 R117, -RZ, RZ, 0, 0 ;  /* 0x00000000ff757431 */ /* 0x000fe200000001ff */
[----:B------:R-:W-:Y:S02]  /*2230*/  @P5 SHF.L.U32 R112, R112, 0x10, RZ ;  /* 0x0000001070705819 */ /* 0x000fe400000006ff */
[----:B------:R-:W-:Y:S01]  /*2240*/  @P5 PRMT R114, R93, 0x7632, R114 ;  /* 0x000076325d725816 */ /* 0x000fe20000000072 */
[----:B------:R-:W4:Y:S01]  /*2250*/  @P5 LDC R187, c[0x0][0x40c] ;  /* 0x00010300ffbb5b82 */ /* 0x000f220000000800 */
[----:B------:R-:W-:Y:S02]  /*2260*/  @P5 SHF.L.U32 R116, R116, 0x10, RZ ;  /* 0x0000001074745819 */ /* 0x000fe400000006ff */
[----:B------:R-:W-:-:S02]  /*2270*/  @P5 SHF.L.U32 R114, R114, 0x10, RZ ;  /* 0x0000001072725819 */ /* 0x000fc400000006ff */
[----:B------:R-:W-:Y:S02]  /*2280*/  MOV R115, RZ ;  /* 0x000000ff00737202 */ /* 0x000fe40000000f00 */
[----:B------:R-:W-:Y:S01]  /*2290*/  @P5 SHF.L.U32 R189, R94, 0x10, RZ ;  /* 0x000000105ebd5819 */ /* 0x000fe200000006ff */
[----:B012---:R-:W0:Y:S01]  /*22a0*/  @P5 LDC R183, c[0x0][0x40c] ;  /* 0x00010300ffb75b82 */ /* 0x007e220000000800 */
[----:B------:R-:W-:-:S07]  /*22b0*/  @P5 SHF.L.U32 R191, R95, 0x10, RZ ;  /* 0x000000105fbf5819 */ /* 0x000fce00000006ff */
[----:B------:R-:W1:Y:S01]  /*22c0*/  @P5 LDC R193, c[0x0][0x40c] ;  /* 0x00010300ffc15b82 */ /* 0x000e620000000800 */
[----:B---3--:R-:W-:Y:S01]  /*22d0*/  @P5 FMUL.FTZ R113, R112, R119 ;  /* 0x0000007770715220 */ /* 0x008fe20000410000 */
[----:B------:R-:W-:Y:S02]  /*22e0*/  @P5 PRMT R112, R95, 0x7632, R112 ;  /* 0x000076325f705816 */ /* 0x000fe40000000070 */
[----:B------:R-:W-:Y:S02]  /*22f0*/  CS2R R118, SRZ ;  /* 0x0000000000767805 */ /* 0x000fe4000001ff00 */
[----:B------:R-:W-:Y:S02]  /*2300*/  @P5 SHF.L.U32 R182, R112, 0x10, RZ ;  /* 0x0000001070b65819 */ /* 0x000fe400000006ff */
[----:B------:R-:W2:Y:S01]  /*2310*/  @P5 LDC R188, c[0x0][0x40c] ;  /* 0x00010300ffbc5b82 */ /* 0x000ea20000000800 */
[----:B----4-:R-:W-:Y:S01]  /*2320*/  @P5 FMUL.FTZ R117, R116, R187 ;  /* 0x000000bb74755220 */ /* 0x010fe20000410000 */
[----:B------:R-:W-:-:S02]  /*2330*/  @P5 SHF.L.U32 R187, R93, 0x10, RZ ;  /* 0x000000105dbb5819 */ /* 0x000fc400000006ff */
[----:B------:R-:W-:Y:S02]  /*2340*/  MOV R112, RZ ;  /* 0x000000ff00707202 */ /* 0x000fe40000000f00 */
[----:B------:R-:W-:Y:S02]  /*2350*/  MOV R116, RZ ;  /* 0x000000ff00747202 */ /* 0x000fe40000000f00 */
[----:B------:R-:W3:Y:S01]  /*2360*/  @P5 LDC R190, c[0x0][0x40c] ;  /* 0x00010300ffbe5b82 */ /* 0x000ee20000000800 */
[----:B0-----:R-:W-:Y:S01]  /*2370*/  @P5 FMUL.FTZ R115, R114, R183 ;  /* 0x000000b772735220 */ /* 0x001fe20000410000 */
[----:B------:R-:W-:Y:S02]  /*2380*/  @P5 IMAD.U32 R183, R92, 0x10000, RZ ;  /* 0x000100005cb75824 */ /* 0x000fe400078e00ff */
[----:B------:R-:W-:-:S04]  /*2390*/  HFMA2 R114, -RZ, RZ, 0, 0 ;  /* 0x00000000ff727431 */ /* 0x000fc800000001ff */
[----:B------:R-:W0:Y:S01]  /*23a0*/  @P5 LDC R192, c[0x0][0x40c] ;  /* 0x00010300ffc05b82 */ /* 0x000e220000000800 */
[----:B-1----:R-:W-:-:S07]  /*23b0*/  @P5 FMUL.FTZ R119, R182, R193 ;  /* 0x000000c1b6775220 */ /* 0x002fce0000410000 */
[----:B------:R-:W1:Y:S01]  /*23c0*/  @P5 LDC R194, c[0x0][0x40c] ;  /* 0x00010300ffc25b82 */ /* 0x000e620000000800 */
[----:B--2---:R-:W-:Y:S01]  /*23d0*/  @P5 FMUL.FTZ R112, R183, R188 ;  /* 0x000000bcb7705220 */ /* 0x004fe20000410000 */
[----:B---3--:R-:W-:Y:S01]  /*23e0*/  @P5 FMUL.FTZ R114, R187, R190 ;  /* 0x000000bebb725220 */ /* 0x008fe20000410000 */
[----:B0-----:R-:W-:Y:S01]  /*23f0*/  @P5 FMUL.FTZ R116, R189, R192 ;  /* 0x000000c0bd745220 */ /* 0x001fe20000410000 */
[----:B-1----:R-:W-:-:S07]  /*2400*/  @P5 FMUL.FTZ R118, R191, R194 ;  /* 0x000000c2bf765220 */ /* 0x002fce0000410000 */
.L_x_14109:
[----:B------:R-:W0:Y:S01]  /*2410*/  LDC.64 R182, c[0x0][0x3a8] ;  /* 0x0000ea00ffb67b82 */ /* 0x000e220000000a00 */
[----:B------:R-:W-:Y:S01]  /*2420*/  IADD3 R186, PT, PT, R186, 0x80, RZ ;  /* 0x00000080baba7810 */ /* 0x000fe20007ffe0ff */
[C---:B0-----:R-:W-:Y:S01]  /*2430*/  IMAD.WIDE.U32 R182, R181.reuse, 0x20, R182 ;  /* 0x00000020b5b67825 */ /* 0x041fe200078e00b6 */
[----:B------:R-:W-:-:S04]  /*2440*/  IADD3 R181, PT, PT, R181, 0x80, RZ ;  /* 0x00000080b5b57810 */ /* 0x000fc80007ffe0ff */
[----:B------:R3:W-:Y:S04]  /*2450*/  STG.E.128 desc[UR6][R182.64], R112 ;  /* 0x00000070b6007986 */ /* 0x0007e8000c101d06 */
[----:B------:R3:W-:Y:S02]  /*2460*/  STG.E.128 desc[UR6][R182.64+0x10], R116 ;  /* 0x00001074b6007986 */ /* 0x0007e4000c101d06 */
.L_x_14106:
[----:B------:R-:W-:Y:S05]  /*2470*/  BSYNC.RECONVERGENT B0 ;  /* 0x0000000000007941 */ /* 0x000fea0003800200 */
.L_x_14105:
        /* <DEDUP_REMOVED lines=9> */
.L_x_14112:
[----:B------:R-:W-:Y:S05]  /*2510*/  BRA.U !UP0, `(.L_x_14113) ;  /* 0x0000000108887547 */ /* 0x000fea000b800000 */
[----:B------:R-:W0:Y:S02]  /*2520*/  LDC.64 R120, c[0x0][0x3a0] ;  /* 0x0000e800ff787b82 */ /* 0x000e240000000a00 */
[----:B0123--:R-:W-:-:S05]  /*2530*/  IMAD.WIDE.U32 R182, R181, 0x20, R120 ;  /* 0x00000020b5b67825 */ /* 0x00ffca00078e0078 */
        /* <DEDUP_REMOVED lines=22> */
[----:B------:R-:W-:Y:S01]  /*26a0*/  @P3 SHF.L.U32 R191, R95, 0x10, RZ ;  /* 0x000000105fbf3819 */ /* 0x000fe200000006ff */
[----:B------:R-:W-:Y:S01]  /*26b0*/  @P3 IMAD.U32 R182, R182, 0x10000, RZ ;  /* 0x00010000b6b63824 */ /* 0x000fe200078e00ff */
[----:B------:R-:W-:Y:S01]  /*26c0*/  @P3 SHF.L.U32 R188, R183, 0x10, RZ ;  /* 0x00000010b7bc3819 */ /* 0x000fe200000006ff */
[----:B---3--:R-:W-:Y:S01]  /*26d0*/  @P3 FFMA.FTZ R124, R189, R194, R124 ;  /* 0x000000c2bd7c3223 */ /* 0x008fe2000001007c */
[----:B------:R-:W-:Y:S01]  /*26e0*/  @P3 SHF.L.U32 R190, R187, 0x10, RZ ;  /* 0x00000010bbbe3819 */ /* 0x000fe200000006ff */
[----:B----4-:R-:W-:Y:S01]  /*26f0*/  @P3 FFMA.FTZ R123, R182, R193, R123 ;  /* 0x000000c1b67b3223 */ /* 0x010fe2000001007b */
[----:B------:R-:W-:Y:S01]  /*2700*/  @P3 FFMA.FTZ R126, R191, R196, R126 ;  /* 0x000000c4bf7e3223 */ /* 0x000fe2000001007e */
[----:B------:R-:W-:Y:S02]  /*2710*/  @P3 FFMA.FTZ R125, R188, R195, R125 ;  /* 0x000000c3bc7d3223 */ /* 0x000fe4000001007d */
[----:B------:R-:W-:Y:S01]  /*2720*/  @P3 FFMA.FTZ R127, R190, R197, R127 ;  /* 0x000000c5be7f3223 */ /* 0x000fe2000001007f */
[----:B------:R-:W-:Y:S06]  /*2730*/  BRA `(.L_x_14114) ;  /* 0x00000000008c7947 */ /* 0x000fec0003800000 */
.L_x_14113:
[----:B------:R-:W4:Y:S01]  /*2740*/  @P5 LDC R127, c[0x0][0x40c] ;  /* 0x00010300ff7f5b82 */ /* 0x000f220000000800 */
[----:B-----5:R-:W-:Y:S01]  /*2750*/  @P5 PRMT R120, R92, 0x7632, R120 ;  /* 0x000076325c785816 */ /* 0x020fe20000000078 */
[----:B------:R-:W-:Y:S01]  /*2760*/  HFMA2 R121, -RZ, RZ, 0, 0 ;  /* 0x00000000ff797431 */ /* 0x000fe200000001ff */
[----:B------:R-:W-:Y:S01]  /*2770*/  @P5 PRMT R122, R93, 0x7632, R122 ;  /* 0x000076325d7a5816 */ /* 0x000fe2000000007a */
[----:B------:R-:W-:Y:S01]  /*2780*/  HFMA2 R125, -RZ, RZ, 0, 0 ;  /* 0x00000000ff7d7431 */ /* 0x000fe200000001ff */
[----:B------:R-:W-:Y:S02]  /*2790*/  @P5 PRMT R124, R94, 0x7632, R124 ;  /* 0x000076325e7c5816 */ /* 0x000fe4000000007c */
[----:B------:R-:W-:Y:S01]  /*27a0*/  @P5 SHF.L.U32 R120, R120, 0x10, RZ ;  /* 0x0000001078785819 */ /* 0x000fe200000006ff */
[----:B0123--:R-:W0:Y:S01]  /*27b0*/  @P5 LDC R183, c[0x0][0x40c] ;  /* 0x00010300ffb75b82 */ /* 0x00fe220000000800 */
[----:B------:R-:W-:Y:S02]  /*27c0*/  @P5 SHF.L.U32 R122, R122, 0x10, RZ ;  /* 0x000000107a7a5819 */ /* 0x000fe400000006ff */
[----:B------:R-:W-:-:S02]  /*27d0*/  @P5 SHF.L.U32 R124, R124, 0x10, RZ ;  /* 0x000000107c7c5819 */ /* 0x000fc400000006ff */
[----:B------:R-:W-:Y:S02]  /*27e0*/  MOV R123, RZ ;  /* 0x000000ff007b7202 */ /* 0x000fe40000000f00 */
[----:B------:R-:W-:Y:S01]  /*27f0*/  @P5 SHF.L.U32 R189, R94, 0x10, RZ ;  /* 0x000000105ebd5819 */ /* 0x000fe200000006ff */
[----:B------:R-:W1:Y:S01]  /*2800*/  @P5 LDC R187, c[0x0][0x40c] ;  /* 0x00010300ffbb5b82 */ /* 0x000e620000000800 */
[----:B------:R-:W-:-:S07]  /*2810*/  @P5 SHF.L.U32 R191, R95, 0x10, RZ ;  /* 0x000000105fbf5819 */ /* 0x000fce00000006ff */
[----:B------:R-:W2:Y:S01]  /*2820*/  @P5 LDC R193, c[0x0][0x40c] ;  /* 0x00010300ffc15b82 */ /* 0x000ea20000000800 */
[----:B----4-:R-:W-:Y:S01]  /*2830*/  @P5 FMUL.FTZ R121, R120, R127 ;  /* 0x0000007f78795220 */ /* 0x010fe20000410000 */
[----:B------:R-:W-:Y:S02]  /*2840*/  @P5 PRMT R120, R95, 0x7632, R120 ;  /* 0x000076325f785816 */ /* 0x000fe40000000078 */
[----:B------:R-:W-:Y:S02]  /*2850*/  CS2R R126, SRZ ;  /* 0x00000000007e7805 */ /* 0x000fe4000001ff00 */
[----:B------:R-:W-:Y:S02]  /*2860*/  @P5 SHF.L.U32 R182, R120, 0x10, RZ ;  /* 0x0000001078b65819 */ /* 0x000fe400000006ff */
[----:B------:R-:W3:Y:S01]  /*2870*/  @P5 LDC R188, c[0x0][0x40c] ;  /* 0x00010300ffbc5b82 */ /* 0x000ee20000000800 */
[----:B0-----:R-:W-:Y:S01]  /*2880*/  @P5 FMUL.FTZ R123, R122, R183 ;  /* 0x000000b77a7b5220 */ /* 0x001fe20000410000 */
[----:B------:R-:W-:Y:S01]  /*2890*/  @P5 SHF.L.U32 R183, R92, 0x10, RZ ;  /* 0x000000105cb75819 */ /* 0x000fe200000006ff */
[----:B------:R-:W-:Y:S01]  /*28a0*/  IMAD.MOV.U32 R122, RZ, RZ, RZ ;  /* 0x000000ffff7a7224 */ /* 0x000fe200078e00ff */
[----:B------:R-:W-:-:S04]  /*28b0*/  MOV R120, RZ ;  /* 0x000000ff00787202 */ /* 0x000fc80000000f00 */
[----:B------:R-:W0:Y:S01]  /*28c0*/  @P5 LDC R190, c[0x0][0x40c] ;  /* 0x00010300ffbe5b82 */ /* 0x000e220000000800 */
[----:B-1----:R-:W-:Y:S01]  /*28d0*/  @P5 FMUL.FTZ R125, R124, R187 ;  /* 0x000000bb7c7d5220 */ /* 0x002fe20000410000 */
[----:B------:R-:W-:Y:S01]  /*28e0*/  @P5 SHF.L.U32 R187, R93, 0x10, RZ ;  /* 0x000000105dbb5819 */ /* 0x000fe200000006ff */
[----:B------:R-:W-:-:S05]  /*28f0*/  HFMA2 R124, -RZ, RZ, 0, 0 ;  /* 0x00000000ff7c7431 */ /* 0x000fca00000001ff */
[----:B------:R-:W1:Y:S01]  /*2900*/  @P5 LDC R192, c[0x0][0x40c] ;  /* 0x00010300ffc05b82 */ /* 0x000e620000000800 */
[----:B--2---:R-:W-:-:S07]  /*2910*/  @P5 FMUL.FTZ R127, R182, R193 ;  /* 0x000000c1b67f5220 */ /* 0x004fce0000410000 */
[----:B------:R-:W2:Y:S01]  /*2920*/  @P5 LDC R194, c[0x0][0x40c] ;  /* 0x00010300ffc25b82 */ /* 0x000ea20000000800 */
[----:B---3--:R-:W-:Y:S01]  /*2930*/  @P5 FMUL.FTZ R120, R183, R188 ;  /* 0x000000bcb7785220 */ /* 0x008fe20000410000 */
[----:B0-----:R-:W-:Y:S01]  /*2940*/  @P5 FMUL.FTZ R122, R187, R190 ;  /* 0x000000bebb7a5220 */ /* 0x001fe20000410000 */
[----:B-1----:R-:W-:Y:S01]  /*2950*/  @P5 FMUL.FTZ R124, R189, R192 ;  /* 0x000000c0bd7c5220 */ /* 0x002fe20000410000 */
[----:B--2---:R-:W-:-:S07]  /*2960*/  @P5 FMUL.FTZ R126, R191, R194 ;  /* 0x000000c2bf7e5220 */ /* 0x004fce0000410000 */
.L_x_14114:
[----:B------:R-:W0:Y:S01]  /*2970*/  LDC.64 R182, c[0x0][0x3a8] ;  /* 0x0000ea00ffb67b82 */ /* 0x000e220000000a00 */
[----:B------:R-:W-:Y:S01]  /*2980*/  IADD3 R186, PT, PT, R186, 0x80, RZ ;  /* 0x00000080baba7810 */ /* 0x000fe20007ffe0ff */
[C---:B0-----:R-:W-:Y:S01]  /*2990*/  IMAD.WIDE.U32 R182, R181.reuse, 0x20, R182 ;  /* 0x00000020b5b67825 */ /* 0x041fe200078e00b6 */
[----:B------:R-:W-:-:S04]  /*29a0*/  IADD3 R181, PT, PT, R181, 0x80, RZ ;  /* 0x00000080b5b57810 */ /* 0x000fc80007ffe0ff */
[----:B------:R4:W-:Y:S04]  /*29b0*/  STG.E.128 desc[UR6][R182.64], R120 ;  /* 0x00000078b6007986 */ /* 0x0009e8000c101d06 */
[----:B------:R4:W-:Y:S02]  /*29c0*/  STG.E.128 desc[UR6][R182.64+0x10], R124 ;  /* 0x0000107cb6007986 */ /* 0x0009e4000c101d06 */
.L_x_14111:
[----:B------:R-:W-:Y:S05]  /*29d0*/  BSYNC.RECONVERGENT B0 ;  /* 0x0000000000007941 */ /* 0x000fea0003800200 */
.L_x_14110:
        /* <DEDUP_REMOVED lines=9> */
.L_x_14117:
[----:B------:R-:W-:Y:S05]  /*2a70*/  BRA.U !UP0, `(.L_x_14118) ;  /* 0x0000000108887547 */ /* 0x000fea000b800000 */
[----:B------:R-:W0:Y:S02]  /*2a80*/  LDC.64 R128, c[0x0][0x3a0] ;  /* 0x0000e800ff807b82 */ /* 0x000e240000000a00 */
[----:B01234-:R-:W-:-:S05]  /*2a90*/  IMAD.WIDE.U32 R182, R181, 0x20, R128 ;  /* 0x00000020b5b67825 */ /* 0x01ffca00078e0080 */
        /* <DEDUP_REMOVED lines=32> */
.L_x_14118:
[----:B------:R-:W0:Y:S01]  /*2ca0*/  @P5 LDC R135, c[0x0][0x40c] ;  /* 0x00010300ff875b82 */ /* 0x000e220000000800 */
[----:B-----5:R-:W-:Y:S01]  /*2cb0*/  @P5 PRMT R128, R92, 0x7632, R128 ;  /* 0x000076325c805816 */ /* 0x020fe20000000080 */
[----:B------:R-:W-:Y:S01]  /*2cc0*/  HFMA2 R131, -RZ, RZ, 0, 0 ;  /* 0x00000000ff837431 */ /* 0x000fe200000001ff */
[----:B------:R-:W-:Y:S02]  /*2cd0*/  @P5 PRMT R130, R93, 0x7632, R130 ;  /* 0x000076325d825816 */ /* 0x000fe40000000082 */
[----:B------:R-:W-:Y:S01]  /*2ce0*/  @P5 PRMT R132, R94, 0x7632, R132 ;  /* 0x000076325e845816 */ /* 0x000fe20000000084 */
[----:B------:R-:W-:Y:S01]  /*2cf0*/  @P5 IMAD.U32 R128, R128, 0x10000, RZ ;  /* 0x0001000080805824 */ /* 0x000fe200078e00ff */
[----:B------:R-:W-:Y:S01]  /*2d00*/  MOV R129, RZ ;  /* 0x000000ff00817202 */ /* 0x000fe20000000f00 */
[----:B01234-:R-:W0:Y:S01]  /*2d10*/  @P5 LDC R183, c[0x0][0x40c] ;  /* 0x00010300ffb75b82 */ /* 0x01fe220000000800 */
[----:B------:R-:W-:Y:S02]  /*2d20*/  @P5 SHF.L.U32 R130, R130, 0x10, RZ ;  /* 0x0000001082825819 */ /* 0x000fe400000006ff */
[----:B------:R-:W-:-:S02]  /*2d30*/  @P5 SHF.L.U32 R132, R132, 0x10, RZ ;  /* 0x0000001084845819 */ /* 0x000fc400000006ff */
[----:B------:R-:W-:Y:S02]  /*2d40*/  MOV R133, RZ ;  /* 0x000000ff00857202 */ /* 0x000fe40000000f00 */
[----:B------:R-:W-:Y:S01]  /*2d50*/  @P5 SHF.L.U32 R189, R94, 0x10, RZ ;  /* 0x000000105ebd5819 */ /* 0x000fe200000006ff */
[----:B------:R-:W1:Y:S01]  /*2d60*/  @P5 LDC R187, c[0x0][0x40c] ;  /* 0x00010300ffbb5b82 */ /* 0x000e620000000800 */
[----:B------:R-:W-:-:S07]  /*2d70*/  @P5 SHF.L.U32 R191, R95, 0x10, RZ ;  /* 0x000000105fbf5819 */ /* 0x000fce00000006ff */
[----:B------:R-:W2:Y:S01]  /*2d80*/  @P5 LDC R193, c[0x0][0x40c] ;  /* 0x00010300ffc15b82 */ /* 0x000ea20000000800 */
[----:B------:R-:W-:Y:S01]  /*2d90*/  @P5 FMUL.FTZ R129, R128, R135 ;  /* 0x0000008780815220 */ /* 0x000fe20000410000 */
[----:B------:R-:W-:Y:S02]  /*2da0*/  @P5 PRMT R128, R95, 0x7632, R128 ;  /* 0x000076325f805816 */ /* 0x000fe40000000080 */
[----:B------:R-:W-:Y:S02]  /*2db0*/  CS2R R134, SRZ ;  /* 0x0000000000867805 */ /* 0x000fe4000001ff00 */
[----:B------:R-:W-:Y:S01]  /*2dc0*/  @P5 SHF.L.U32 R182, R128, 0x10, RZ ;  /* 0x0000001080b65819 */ /* 0x000fe200000006ff */
[----:B------:R-:W-:Y:S01]  /*2dd0*/  HFMA2 R128, -RZ, RZ, 0, 0 ;  /* 0x00000000ff807431 */ /* 0x000fe200000001ff */
[----:B------:R-:W3:Y:S01]  /*2de0*/  @P5 LDC R188, c[0x0][0x40c] ;  /* 0x00010300ffbc5b82 */ /* 0x000ee20000000800 */
[----:B0-----:R-:W-:Y:S01]  /*2df0*/  @P5 FMUL.FTZ R131, R130, R183 ;  /* 0x000000b782835220 */ /* 0x001fe20000410000 */
[----:B------:R-:W-:-:S02]  /*2e00*/  @P5 SHF.L.U32 R183, R92, 0x10, RZ ;  /* 0x000000105cb75819 */ /* 0x000fc400000006ff */
        /* <DEDUP_REMOVED lines=12> */
.L_x_14119:
[----:B------:R-:W0:Y:S01]  /*2ed0*/  LDC.64 R182, c[0x0][0x3a8] ;  /* 0x0000ea00ffb67b82 */ /* 0x000e220000000a00 */
[----:B------:R-:W-:Y:S01]  /*2ee0*/  IADD3 R186, PT, PT, R186, 0x80, RZ ;  /* 0x00000080baba7810 */ /* 0x000fe20007ffe0ff */
[C---:B0-----:R-:W-:Y:S01]  /*2ef0*/  IMAD.WIDE.U32 R182, R181.reuse, 0x20, R182 ;  /* 0x00000020b5b67825 */ /* 0x041fe200078e00b6 */
[----:B------:R-:W-:-:S04]  /*2f00*/  IADD3 R181, PT, PT, R181, 0x80, RZ ;  /* 0x00000080b5b57810 */ /* 0x000fc80007ffe0ff */
[----:B------:R0:W-:Y:S04]  /*2f10*/  STG.E.128 desc[UR6][R182.64], R128 ;  /* 0x00000080b6007986 */ /* 0x0001e8000c101d06 */
[----:B------:R0:W-:Y:S02]  /*2f20*/  STG.E.128 desc[UR6][R182.64+0x10], R132 ;  /* 0x00001084b6007986 */ /* 0x0001e4000c101d06 */
.L_x_14116:
[----:B------:R-:W-:Y:S05]  /*2f30*/  BSYNC.RECONVERGENT B0 ;  /* 0x0000000000007941 */ /* 0x000fea0003800200 */
.L_x_14115:
        /* <DEDUP_REMOVED lines=9> */
.L_x_14122:
[----:B------:R-:W-:Y:S05]  /*2fd0*/  BRA.U !UP0, `(.L_x_14123) ;  /* 0x0000000108887547 */ /* 0x000fea000b800000 */
[----:B01234-:R-:W0:Y:S02]  /*2fe0*/  LDC.64 R182, c[0x0][0x3a0] ;  /* 0x0000e800ffb67b82 */ /* 0x01fe240000000a00 */
[----:B0-----:R-:W-:-:S05]  /*2ff0*/  IMAD.WIDE.U32 R182, R181, 0x20, R182 ;  /* 0x00000020b5b67825 */ /* 0x001fca00078e00b6 */
[----:B------:R-:W2:Y:S04]  /*3000*/  LDG.E.128 R136, desc[UR6][R182.64] ;  /* 0x00000006b6887981 */ /* 0x000ea8000c1e1d00 */
[----:B------:R0:W3:Y:S01]  /*3010*/  LDG.E.128 R140, desc[UR6][R182.64+0x10] ;  /* 0x00001006b68c7981 */ /* 0x0000e2000c1e1d00 */
[----:B------:R-:W-:-:S13]  /*3020*/  ISETP.GT.AND P5, PT, R152, RZ, PT ;  /* 0x000000ff9800720c */ /* 0x000fda0003fa4270 */
[----:B------:R-:W2:Y:S01]  /*3030*/  @P5 LDC R188, c[0x0][0x40c] ;  /* 0x00010300ffbc5b82 */ /* 0x000ea20000000800 */
[C---:B-----5:R-:W-:Y:S02]  /*3040*/  @P5 PRMT R152, R92.reuse, 0x7632, R152 ;  /* 0x000076325c985816 */ /* 0x060fe40000000098 */
[----:B------:R-:W-:Y:S02]  /*3050*/  @P5 SHF.L.U32 R187, R92, 0x10, RZ ;  /* 0x000000105cbb5819 */ /* 0x000fe400000006ff */
[----:B------:R-:W-:Y:S02]  /*3060*/  @P5 SHF.L.U32 R152, R152, 0x10, RZ ;  /* 0x0000001098985819 */ /* 0x000fe400000006ff */
[----:B------:R-:W-:Y:S01]  /*3070*/  @P5 SHF.L.U32 R189, R93, 0x10, RZ ;  /* 0x000000105dbd5819 */ /* 0x000fe200000006ff */
[----:B------:R-:W1:Y:S01]  /*3080*/  @P5 LDC R186, c[0x0][0x40c] ;  /* 0x00010300ffba5b82 */ /* 0x000e620000000800 */
[----:B0-----:R-:W-:Y:S02]  /*3090*/  @P5 PRMT R182, R94, 0x7632, R182 ;  /* 0x000076325eb65816 */ /* 0x001fe400000000b6 */
[----:B------:R-:W-:-:S02]  /*30a0*/  @P5 PRMT R183, R95, 0x7632, R183 ;  /* 0x000076325fb75816 */ /* 0x000fc400000000b7 */
[----:B------:R-:W-:-:S03]  /*30b0*/  @P5 SHF.L.U32 R182, R182, 0x10, RZ ;  /* 0x00000010b6b65819 */ /* 0x000fc600000006ff */
[----:B------:R-:W0:Y:S08]  /*30c0*/  @P5 LDC R190, c[0x0][0x40c] ;  /* 0x00010300ffbe5b82 */ /* 0x000e300000000800 */
[----:B------:R-:W4:Y:S08]  /*30d0*/  @P5 LDC R191, c[0x0][0x40c] ;  /* 0x00010300ffbf5b82 */ /* 0x000f300000000800 */
[----:B------:R-:W4:Y:S08]  /*30e0*/  @P5 LDC R192, c[0x0][0x40c] ;  /* 0x00010300ffc05b82 */ /* 0x000f300000000800 */
[----:B------:R-:W3:Y:S08]  /*30f0*/  @P5 LDC R193, c[0x0][0x40c] ;  /* 0x00010300ffc15b82 */ /* 0x000ef00000000800 */
[----:B------:R-:W4:Y:S08]  /*3100*/  @P5 LDC R194, c[0x0][0x40c] ;  /* 0x00010300ffc25b82 */ /* 0x000f300000000800 */
[----:B------:R-:W4:Y:S01]  /*3110*/  @P5 LDC R195, c[0x0][0x40c] ;  /* 0x00010300ffc35b82 */ /* 0x000f220000000800 */
[----:B--2---:R-:W-:Y:S01]  /*3120*/  @P5 FFMA.FTZ R137, R152, R188, R137 ;  /* 0x000000bc98895223 */ /* 0x004fe20000010089 */
[----:B------:R-:W-:Y:S01]  /*3130*/  @P5 PRMT R152, R93, 0x7632, R152 ;  /* 0x000076325d985816 */ /* 0x000fe20000000098 */
[----:B-1----:R-:W-:Y:S01]  /*3140*/  @P5 FFMA.FTZ R136, R187, R186, R136 ;  /* 0x000000babb885223 */ /* 0x002fe20000010088 */
[----:B0-----:R-:W-:Y:S01]  /*3150*/  @P5 FFMA.FTZ R138, R189, R190, R138 ;  /* 0x000000bebd8a5223 */ /* 0x001fe2000001008a */
[----:B------:R-:W-:Y:S01]  /*3160*/  @P5 SHF.L.U32 R189, R95, 0x10, RZ ;  /* 0x000000105fbd5819 */ /* 0x000fe200000006ff */
[----:B------:R-:W-:Y:S01]  /*3170*/  @P5 IMAD.U32 R187, R94, 0x10000, RZ ;  /* 0x000100005ebb5824 */ /* 0x000fe200078e00ff */
[----:B------:R-:W-:Y:S01]  /*3180*/  @P5 SHF.L.U32 R152, R152, 0x10, RZ ;  /* 0x0000001098985819 */ /* 0x000fe200000006ff */
[----:B---3--:R-:W-:Y:S01]  /*3190*/  @P5 FFMA.FTZ R141, R182, R193, R141 ;  /* 0x000000c1b68d5223 */ /* 0x008fe2000001008d */
[----:B------:R-:W-:Y:S01]  /*31a0*/  @P5 SHF.L.U32 R186, R183, 0x10, RZ ;  /* 0x00000010b7ba5819 */ /* 0x000fe200000006ff */
[----:B----4-:R-:W-:Y:S01]  /*31b0*/  @P5 FFMA.FTZ R140, R187, R192, R140 ;  /* 0x000000c0bb8c5223 */ /* 0x010fe2000001008c */
[----:B------:R-:W-:Y:S01]  /*31c0*/  @P5 FFMA.FTZ R142, R189, R194, R142 ;  /* 0x000000c2bd8e5223 */ /* 0x000fe2000001008e */
[----:B------:R-:W-:-:S02]  /*31d0*/  @P5 FFMA.FTZ R139, R152, R191, R139 ;  /* 0x000000bf988b5223 */ /* 0x000fc4000001008b */
[----:B------:R-:W-:Y:S01]  /*31e0*/  @P5 FFMA.FTZ R143, R186, R195, R143 ;  /* 0x000000c3ba8f5223 */ /* 0x000fe2000001008f */
[----:B------:R-:W-:Y:S06]  /*31f0*/  BRA `(.L_x_14124) ;  /* 0x00000000008c7947 */ /* 0x000fec0003800000 */
.L_x_14123:
[----:B------:R-:W0:Y:S01]  /*3200*/  @P5 LDC R143, c[0x0][0x40c] ;  /* 0x00010300ff8f5b82 */ /* 0x000e220000000800 */
[----:B-----5:R-:W-:Y:S01]  /*3210*/  @P5 PRMT R136, R92, 0x7632, R136 ;  /* 0x000076325c885816 */ /* 0x020fe20000000088 */
[----:B------:R-:W-:Y:S01]  /*3220*/  HFMA2 R139, -RZ, RZ, 0, 0 ;  /* 0x00000000ff8b7431 */ /* 0x000fe200000001ff */
[----:B------:R-:W-:Y:S02]  /*3230*/  @P5 PRMT R138, R93, 0x7632, R138 ;  /* 0x000076325d8a5816 */ /* 0x000fe4000000008a */
[----:B------:R-:W-:Y:S02]  /*3240*/  @P5 SHF.L.U32 R136, R136, 0x10, RZ ;  /* 0x0000001088885819 */ /* 0x000fe400000006ff */
[----:B------:R-:W-:Y:S01]  /*3250*/  @P5 PRMT R140, R94, 0x7632, R140 ;  /* 0x000076325e8c5816 */ /* 0x000fe2000000008c */
[----:B------:R-:W0:Y:S01]  /*3260*/  @P5 LDC R189, c[0x0][0x40c] ;  /* 0x00010300ffbd5b82 */ /* 0x000e220000000800 */
[----:B------:R-:W-:Y:S02]  /*3270*/  MOV R137, RZ ;  /* 0x000000ff00897202 */ /* 0x000fe40000000f00 */
[----:B------:R-:W-:-:S02]  /*3280*/  @P5 SHF.L.U32 R138, R138, 0x10, RZ ;  /* 0x000000108a8a5819 */ /* 0x000fc400000006ff */
[----:B------:R-:W-:Y:S02]  /*3290*/  @P5 SHF.L.U32 R140, R140, 0x10, RZ ;  /* 0x000000108c8c5819 */ /* 0x000fe400000006ff */
[----:B01234-:R-:W-:Y:S01]  /*32a0*/  @P5 SHF.L.U32 R182, R92, 0x10, RZ ;  /* 0x000000105cb65819 */ /* 0x01ffe200000006ff */
[----:B------:R-:W0:Y:S01]  /*32b0*/  @P5 LDC R193, c[0x0][0x40c] ;  /* 0x00010300ffc15b82 */ /* 0x000e220000000800 */
[----:B------:R-:W-:Y:S02]  /*32c0*/  @P5 SHF.L.U32 R186, R93, 0x10, RZ ;  /* 0x000000105dba5819 */ /* 0x000fe400000006ff */
[----:B------:R-:W-:Y:S02]  /*32d0*/  @P5 SHF.L.U32 R188, R94, 0x10, RZ ;  /* 0x000000105ebc5819 */ /* 0x000fe400000006ff */
[----:B------:R-:W-:-:S03]  /*32e0*/  MOV R141, RZ ;  /* 0x000000ff008d7202 */ /* 0x000fc60000000f00 */
[----:B------:R-:W1:Y:S01]  /*32f0*/  @P5 LDC R195, c[0x0][0x40c] ;  /* 0x00010300ffc35b82 */ /* 0x000e620000000800 */
[----:B------:R-:W-:Y:S01]  /*3300*/  @P5 FMUL.FTZ R137, R136, R143 ;  /* 0x0000008f88895220 */ /* 0x000fe20000410000 */
[C---:B------:R-:W-:Y:S02]  /*3310*/  @P5 PRMT R136, R95.reuse, 0x7632, R136 ;  /* 0x000076325f885816 */ /* 0x040fe40000000088 */
[----:B------:R-:W-:Y:S02]  /*3320*/  CS2R R142, SRZ ;  /* 0x00000000008e7805 */ /* 0x000fe4000001ff00 */
[----:B------:R-:W-:Y:S01]  /*3330*/  @P5 SHF.L.U32 R152, R136, 0x10, RZ ;  /* 0x0000001088985819 */ /* 0x000fe200000006ff */
[----:B------:R-:W-:Y:S01]  /*3340*/  IMAD.MOV.U32 R136, RZ, RZ, RZ ;  /* 0x000000ffff887224 */ /* 0x000fe200078e00ff */
[----:B------:R-:W2:Y:S01]  /*3350*/  @P5 LDC R183, c[0x0][0x40c] ;  /* 0x00010300ffb75b82 */ /* 0x000ea20000000800 */
[----:B------:R-:W-:Y:S01]  /*3360*/  @P5 FMUL.FTZ R139, R138, R189 ;  /* 0x000000bd8a8b5220 */ /* 0x000fe20000410000 */
[----:B------:R-:W-:Y:S01]  /*3370*/  @P5 SHF.L.U32 R189, R95, 0x10, RZ ;  /* 0x000000105fbd5819 */ /* 0x000fe200000006ff */
[----:B------:R-:W-:-:S05]  /*3380*/  HFMA2 R138, -RZ, RZ, 0, 0 ;  /* 0x00000000ff8a7431 */ /* 0x000fca00000001ff */
[----:B------:R-:W3:Y:S01]  /*3390*/  @P5 LDC R187, c[0x0][0x40c] ;  /* 0x00010300ffbb5b82 */ /* 0x000ee20000000800 */
[----:B0-----:R-:W-:Y:S01]  /*33a0*/  @P5 FMUL.FTZ R141, R140, R193 ;  /* 0x000000c18c8d5220 */ /* 0x001fe20000410000 */
[----:B------:R-:W-:-:S06]  /*33b0*/  MOV R140, RZ ;  /* 0x000000ff008c7202 */ /* 0x000fcc0000000f00 */
[----:B------:R-:W0:Y:S01]  /*33c0*/  @P5 LDC R191, c[0x0][0x40c] ;  /* 0x00010300ffbf5b82 */ /* 0x000e220000000800 */
[----:B-1----:R-:W-:-:S07]  /*33d0*/  @P5 FMUL.FTZ R143, R152, R195 ;  /* 0x000000c3988f5220 */ /* 0x002fce0000410000 */
[----:B------:R-:W1:Y:S01]  /*33e0*/  @P5 LDC R190, c[0x0][0x40c] ;  /* 0x00010300ffbe5b82 */ /* 0x000e620000000800 */
[----:B--2---:R-:W-:Y:S01]  /*33f0*/  @P5 FMUL.FTZ R136, R182, R183 ;  /* 0x000000b7b6885220 */ /* 0x004fe20000410000 */
[----:B---3--:R-:W-:Y:S01]  /*3400*/  @P5 FMUL.FTZ R138, R186, R187 ;  /* 0x000000bbba8a5220 */ /* 0x008fe20000410000 */
[----:B0-----:R-:W-:Y:S01]  /*3410*/  @P5 FMUL.FTZ R140, R188, R191 ;  /* 0x000000bfbc8c5220 */ /* 0x001fe20000410000 */
[----:B-1----:R-:W-:-:S07]  /*3420*/  @P5 FMUL.FTZ R142, R189, R190 ;  /* 0x000000bebd8e5220 */ /* 0x002fce0000410000 */
.L_x_14124:
[----:B------:R-:W0:Y:S02]  /*3430*/  LDC.64 R182, c[0x0][0x3a8] ;  /* 0x0000ea00ffb67b82 */ /* 0x000e240000000a00 */
[----:B0-----:R-:W-:-:S05]  /*3440*/  IMAD.WIDE.U32 R182, R181, 0x20, R182 ;  /* 0x00000020b5b67825 */ /* 0x001fca00078e00b6 */
[----:B------:R0:W-:Y:S04]  /*3450*/  STG.E.128 desc[UR6][R182.64], R136 ;  /* 0x00000088b6007986 */ /* 0x0001e8000c101d06 */
[----:B------:R0:W-:Y:S02]  /*3460*/  STG.E.128 desc[UR6][R182.64+0x10], R140 ;  /* 0x0000108cb6007986 */ /* 0x0001e4000c101d06 */
.L_x_14121:
[----:B------:R-:W-:Y:S05]  /*3470*/  BSYNC.RECONVERGENT B0 ;  /* 0x0000000000007941 */ /* 0x000fea0003800200 */
.L_x_14120:
[----:B------:R-:W-:Y:S01]  /*3480*/  FADD.FTZ R152, RZ, R144 ;  /* 0x00000090ff987221 */ /* 0x000fe20000010000 */
[C---:B------:R-:W-:Y:S01]  /*3490*/  ISETP.GT.U32.AND P5, PT, R180.reuse, 0xff, PT ;  /* 0x000000ffb400780c */ /* 0x040fe20003fa4070 */
[----:B------:R-:W-:Y:S01]  /*34a0*/  BSSY.RECONVERGENT B0, `(.L_x_14125) ;  /* 0x00000d5000007945 */ /* 0x000fe20003800200 */
[C---:B------:R-:W-:Y:S01]  /*34b0*/  ISETP.GT.U32.AND P6, PT, R180.reuse, 0x17f, PT ;  /* 0x0000017fb400780c */ /* 0x040fe20003fc4070 */
[----:B------:R-:W-:Y:S01]  /*34c0*/  FADD.FTZ R181, R145, R152 ;  /* 0x0000009891b57221 */ /* 0x000fe20000010000 */
[----:B01234-:R-:W-:Y:S02]  /*34d0*/  P2R R182, PR, RZ, 0x2 ;  /* 0x00000002ffb67803 */ /* 0x01ffe40000000000 */
        /* <DEDUP_REMOVED lines=209> */
.L_x_14126:
[----:B------:R-:W-:Y:S05]  /*41f0*/  BSYNC.RECONVERGENT B0 ;  /* 0x0000000000007941 */ /* 0x000fea0003800200 */
.L_x_14125:
        /* <DEDUP_REMOVED lines=13> */
.L_x_14128:
[----:B------:R-:W-:Y:S05]  /*42d0*/  BSYNC.RECONVERGENT B0 ;  /* 0x0000000000007941 */ /* 0x000fea0003800200 */
.L_x_14127:
[----:B0-----:R-:W0:Y:S01]  /*42e0*/  SHFL.DOWN PT, R152, R189, 0x2, 0x1f ;  /* 0x08401f00bd987f89 */ /* 0x001e2200000e0000 */
[----:B------:R-:W-:Y:S02]  /*42f0*/  ISETP.NE.AND P5, PT, R155, RZ, PT ;  /* 0x000000ff9b00720c */ /* 0x000fe40003fa5270 */
[----:B------:R-:W-:Y:S01]  /*4300*/  ISETP.NE.AND P6, PT, RZ, UR10, PT ;  /* 0x0000000aff007c0c */ /* 0x000fe2000bfc5270 */
[----:B-1----:R-:W1:Y:S04]  /*4310*/  SHFL.DOWN PT, R181, R182, 0x2, 0x1f ;  /* 0x08401f00b6b57f89 */ /* 0x002e6800000e0000 */
[----:B------:R-:W2:Y:S01]  /*4320*/  SHFL.DOWN PT, R186, R183, 0x2, 0x1f ;  /* 0x08401f00b7ba7f89 */ /* 0x000ea200000e0000 */
[----:B0-----:R-:W-:Y:S02]  /*4330*/  IADD3 R187, PT, PT, R152, R189, RZ ;  /* 0x000000bd98bb7210 */ /* 0x001fe40007ffe0ff */
[----:B------:R-:W-:-:S02]  /*4340*/  I2FP.F32.S32 R192, R152 ;  /* 0x0000009800c07245 */ /* 0x000fc40000201400 */
[----:B------:R-:W-:Y:S01]  /*4350*/  I2FP.F32.S32 R188, R187 ;  /* 0x000000bb00bc7245 */ /* 0x000fe20000201400 */
[----:B------:R-:W0:Y:S01]  /*4360*/  SHFL.DOWN PT, R194, R187, 0x1, 0x1f ;  /* 0x08201f00bbc27f89 */ /* 0x000e2200000e0000 */
[----:B------:R-:W-:Y:S01]  /*4370*/  I2FP.F32.S32 R152, R189 ;  /* 0x000000bd00987245 */ /* 0x000fe20000201400 */
[C---:B-1----:R-:W-:Y:S01]  /*4380*/  FMUL.FTZ R191, R181.reuse, R192 ;  /* 0x000000c0b5bf7220 */ /* 0x042fe20000410000 */
[----:B------:R-:W1:Y:S01]  /*4390*/  MUFU.RCP R190, R188 ;  /* 0x000000bc00be7308 */ /* 0x000e620000001000 */
[----:B------:R-:W-:Y:S01]  /*43a0*/  FADD.FTZ R181, -R181, R182 ;  /* 0x000000b6b5b57221 */ /* 0x000fe20000010100 */
[----:B--2---:R-:W-:Y:S01]  /*43b0*/  FADD.FTZ R183, R186, R183 ;  /* 0x000000b7bab77221 */ /* 0x004fe20000010000 */
[----:B------:R-:W-:Y:S02]  /*43c0*/  FFMA.FTZ R191, R152, R182, R191 ;  /* 0x000000b698bf7223 */ /* 0x000fe400000100bf */
        /* <DEDUP_REMOVED lines=22> */
[----:B------:R-:W2:Y:S04]  /*4530*/  @!P5 LDC.64 R186, c[0x0][0x3c0] ;  /* 0x0000f000ffbadb82 */ /* 0x000ea80000000a00 */
[----:B------:R-:W0:Y:S04]  /*4540*/  SHFL.IDX PT, R152, R152, RZ, 0x1f ;  /* 0x00001fff98987589 */ /* 0x000e2800000e0000 */
        /* <DEDUP_REMOVED lines=22> */
[----:B------:R-:W-:Y:S01]  /*46b0*/  SHF.L.U32 R183, R37, 0x10, RZ ;  /* 0x0000001025b77819 */ /* 0x000fe200000006ff */
[--C-:B------:R-:W-:Y:S01]  /*46c0*/  FADD.FTZ R188, R150, -R186.reuse ;  /* 0x800000ba96bc7221 */ /* 0x100fe20000010000 */
        /* <DEDUP_REMOVED lines=8> */
[--C-:B------:R-:W-:Y:S01]  /*4750*/  FADD.FTZ R152, R144, -R186.reuse ;  /* 0x800000ba90987221 */ /* 0x100fe20000010000 */
        /* <DEDUP_REMOVED lines=35> */
.L_x_14131:
[----:B------:R-:W-:Y:S05]  /*4990*/  BSYNC.RECONVERGENT B0 ;  /* 0x0000000000007941 */ /* 0x000fea0003800200 */
.L_x_14130:
[----:B------:R-:W-:Y:S01]  /*49a0*/  ISETP.NE.AND P0, PT, R184, RZ, PT ;  /* 0x000000ffb800720c */ /* 0x000fe20003f05270 */
[----:B------:R-:W-:-:S12]  /*49b0*/  BSSY.RECONVERGENT B0, `(.L_x_14132) ;  /* 0x0000032000007945 */ /* 0x000fd80003800200 */
[----:B------:R-:W-:Y:S05]  /*49c0*/  @!P0 BRA `(.L_x_14133) ;  /* 0x0000000000c08947 */ /* 0x000fea0003800000 */
[--C-:B0-----:R-:W-:Y:S01]  /*49d0*/  FADD.FTZ R182, R100, -R186.reuse ;  /* 0x800000ba64b67221 */ /* 0x101fe20000010000 */
        /* <DEDUP_REMOVED lines=47> */
.L_x_14133:
[----:B------:R-:W-:Y:S05]  /*4cd0*/  BSYNC.RECONVERGENT B0 ;  /* 0x0000000000007941 */ /* 0x000fea0003800200 */
.L_x_14132:
[----:B------:R-:W-:Y:S01]  /*4ce0*/  ISETP.NE.AND P0, PT, R185, RZ, PT ;  /* 0x000000ffb900720c */ /* 0x000fe20003f05270 */
[----:B------:R-:W-:-:S12]  /*4cf0*/  BSSY.RECONVERGENT B0, `(.L_x_14134) ;  /* 0x0000032000007945 */ /* 0x000fd80003800200 */
[----:B------:R-:W-:Y:S05]  /*4d00*/  @!P0 BRA `(.L_x_14135) ;  /* 0x0000000000c08947 */ /* 0x000fea0003800000 */
[--C-:B01----:R-:W-:Y:S01]  /*4d10*/  FADD.FTZ R182, R108, -R186.reuse ;  /* 0x800000ba6cb67221 */ /* 0x103fe20000010000 */
[--C-:B------:R-:W-:Y:S01]  /*4d20*/  FADD.FTZ R154, R106, -R186.reuse ;  /* 0x800000ba6a9a7221 */ /* 0x100fe20000010000 */
[----:B------:R-:W-:Y:S01]  /*4d30*/  SHF.L.U32 R183, R53, 0x10, RZ ;  /* 0x0000001035b77819 */ /* 0x000fe200000006ff */
[--C-:B------:R-:W-:Y:S01]  /*4d40*/  FADD.FTZ R184, R110, -R186.reuse ;  /* 0x800000ba6eb87221 */ /* 0x100fe20000010000 */
        /* <DEDUP_REMOVED lines=13> */
[--C-:B------:R-:W-:Y:S01]  /*4e20*/  FADD.FTZ R154, R105, -R186.reuse ;  /* 0x800000ba699a7221 */ /* 0x100fe20000010000 */
        /* <DEDUP_REMOVED lines=23> */
[----:B------:R-:W-:Y:S02]  /*4fa0*/  F2FP.BF16.F32.PACK_AB R153, R189, R184 ;  /* 0x000000b8bd99723e */ /* 0x000fe400000010ff */
[----:B------:R-:W-:Y:S01]  /*4fb0*/  F2FP.BF16.F32.PACK_AB R152, R185, R152 ;  /* 0x00000098b998723e */ /* 0x000fe200000010ff */
[----:B------:R-:W-:Y:S01]  /*4fc0*/  FFMA.FTZ R197, R194, R197, R199 ;  /* 0x000000c5c2c57223 */ /* 0x000fe200000100c7 */
[----:B------:R-:W-:Y:S02]  /*4fd0*/  F2FP.BF16.F32.PACK_AB R154, R190, R191 ;  /* 0x000000bfbe9a723e */ /* 0x000fe400000010ff */
[----:B------:R-:W-:Y:S02]  /*4fe0*/  IADD3 R187, PT, PT, R187, 0x80, RZ ;  /* 0x00000080bbbb7810 */ /* 0x000fe40007ffe0ff */
[----:B------:R-:W-:-:S05]  /*4ff0*/  F2FP.BF16.F32.PACK_AB R155, R197, R192 ;  /* 0x000000c0c59b723e */ /* 0x000fca00000010ff */
[----:B------:R2:W-:Y:S02]  /*5000*/  STG.E.128 desc[UR6][R182.64], R152 ;  /* 0x00000098b6007986 */ /* 0x0005e4000c101d06 */
.L_x_14135:
[----:B------:R-:W-:Y:S05]  /*5010*/  BSYNC.RECONVERGENT B0 ;  /* 0x0000000000007941 */ /* 0x000fea0003800200 */
.L_x_14134:
[----:B------:R-:W-:Y:S04]  /*5020*/  BSSY.RECONVERGENT B0, `(.L_x_14136) ;  /* 0x0000032000007945 */ /* 0x000fe80003800200 */
[----:B------:R-:W-:Y:S05]  /*5030*/  @!P1 BRA `(.L_x_14137) ;  /* 0x0000000000c09947 */ /* 0x000fea0003800000 */
[--C-:B012---:R-:W-:Y:S01]  /*5040*/  FADD.FTZ R182, R116, -R186.reuse ;  /* 0x800000ba74b67221 */ /* 0x107fe20000010000 */
        /* <DEDUP_REMOVED lines=47> */
.L_x_14137:
[----:B------:R-:W-:Y:S05]  /*5340*/  BSYNC.RECONVERGENT B0 ;  /* 0x0000000000007941 */ /* 0x000fea0003800200 */
.L_x_14136:
[----:B------:R-:W-:Y:S04]  /*5350*/  BSSY.RECONVERGENT B0, `(.L_x_14138) ;  /* 0x0000032000007945 */ /* 0x000fe80003800200 */
[----:B------:R-:W-:Y:S05]  /*5360*/  @!P2 BRA `(.L_x_14139) ;  /* 0x0000000000c0a947 */ /* 0x000fea0003800000 */
[--C-:B0123--:R-:W-:Y:S01]  /*5370*/  FADD.FTZ R182, R124, -R186.reuse ;  /* 0x800000ba7cb67221 */ /* 0x10ffe20000010000 */
[--C-:B------:R-:W-:Y:S01]  /*5380*/  FADD.FTZ R154, R122, -R186.reuse ;  /* 0x800000ba7a9a7221 */ /* 0x100fe20000010000 */
[----:B------:R-:W-:Y:S01]  /*5390*/  SHF.L.U32 R183, R69, 0x10, RZ ;  /* 0x0000001045b77819 */ /* 0x000fe200000006ff */
[--C-:B------:R-:W-:Y:S01]  /*53a0*/  FADD.FTZ R184, R126, -R186.reuse ;  /* 0x800000ba7eb87221 */ /* 0x100fe20000010000 */
        /* <DEDUP_REMOVED lines=44> */
.L_x_14139:
[----:B------:R-:W-:Y:S05]  /*5670*/  BSYNC.RECONVERGENT B0 ;  /* 0x0000000000007941 */ /* 0x000fea0003800200 */
.L_x_14138:
[----:B------:R-:W-:Y:S04]  /*5680*/  BSSY.RECONVERGENT B0, `(.L_x_14140) ;  /* 0x0000032000007945 */ /* 0x000fe80003800200 */
        /* <DEDUP_REMOVED lines=12> */
[--C-:B------:R-:W-:Y:S01]  /*5750*/  FADD.FTZ R152, R128, -R186.reuse ;  /* 0x800000ba80987221 */ /* 0x100fe20000010000 */
[----:B------:R-:W-:Y:S01]  /*5760*/  FFMA.FTZ R184, R154, R183, R185 ;  /* 0x000000b79ab87223 */ /* 0x000fe200000100b9 */
[----:B------:R-:W-:Y:S01]  /*5770*/  FFMA.FTZ R191, R182, R189, R191 ;  /* 0x000000bdb6bf7223 */ /* 0x000fe200000100bf */
[----:B------:R-:W-:Y:S01]  /*5780*/  SHF.L.U32 R195, R83, 0x10, RZ ;  /* 0x0000001053c37819 */ /* 0x000fe200000006ff */
        /* <DEDUP_REMOVED lines=33> */
.L_x_14141:
[----:B------:R-:W-:Y:S05]  /*59a0*/  BSYNC.RECONVERGENT B0 ;  /* 0x0000000000007941 */ /* 0x000fea0003800200 */
.L_x_14140:
        /* <DEDUP_REMOVED lines=14> */
[----:B------:R-:W-:Y:S01]  /*5a90*/  FMUL.FTZ R154, R181, R154 ;  /* 0x0000009ab59a7220 */ /* 0x000fe20000410000 */
[----:B------:R-:W-:Y:S01]  /*5aa0*/  SHF.L.U32 R189, R89, 0x10, RZ ;  /* 0x0000001059bd7819 */ /* 0x000fe200000006ff */
[C---:B------:R-:W-:Y:S01]  /*5ab0*/  FMUL.FTZ R184, R181.reuse, R184 ;  /* 0x000000b8b5b87220 */ /* 0x040fe20000410000 */
[----:B------:R-:W-:Y:S01]  /*5ac0*/  SHF.L.U32 R191, R86, 0x10, RZ ;  /* 0x0000001056bf7819 */ /* 0x000fe200000006ff */
[C---:B------:R-:W-:Y:S01]  /*5ad0*/  FMUL.FTZ R190, R181.reuse, R190 ;  /* 0x000000beb5be7220 */ /* 0x040fe20000410000 */
[----:B------:R-:W-:Y:S01]  /*5ae0*/  SHF.L.U32 R193, R90, 0x10, RZ ;  /* 0x000000105ac17819 */ /* 0x000fe200000006ff */
        /* <DEDUP_REMOVED lines=21> */
[----:B------:R-:W-:Y:S02]  /*5c40*/  FFMA.FTZ R188, R188, R189, R191 ;  /* 0x000000bdbcbc7223 */ /* 0x000fe400000100bf */
[----:B------:R-:W-:Y:S01]  /*5c50*/  FFMA.FTZ R184, R182, R155, R183 ;  /* 0x0000009bb6b87223 */ /* 0x000fe200000100b7 */
[----:B0-----:R-:W-:Y:S01]  /*5c60*/  IMAD.WIDE.U32 R182, R187, 0x10, R152 ;  /* 0x00000010bbb67825 */ /* 0x001fe200078e0098 */
[----:B------:R-:W-:Y:S02]  /*5c70*/  F2FP.BF16.F32.PACK_AB R155, R201, R194 ;  /* 0x000000c2c99b723e */ /* 0x000fe400000010ff */
[----:B------:R-:W-:-:S02]  /*5c80*/  F2FP.BF16.F32.PACK_AB R154, R193, R154 ;  /* 0x0000009ac19a723e */ /* 0x000fc400000010ff */
[----:B------:R-:W-:Y:S02]  /*5c90*/  F2FP.BF16.F32.PACK_AB R153, R188, R185 ;  /* 0x000000b9bc99723e */ /* 0x000fe400000010ff */
[----:B------:R-:W-:-:S05]  /*5ca0*/  F2FP.BF16.F32.PACK_AB R152, R184, R181 ;  /* 0x000000b5b898723e */ /* 0x000fca00000010ff */
[----:B------:R0:W-:Y:S02]  /*5cb0*/  STG.E.128 desc[UR6][R182.64], R152 ;  /* 0x00000098b6007986 */ /* 0x0001e4000c101d06 */
.L_x_14142:
[----:B------:R-:W-:Y:S05]  /*5cc0*/  BSYNC.RECONVERGENT B0 ;  /* 0x0000000000007941 */ /* 0x000fea0003800200 */
.L_x_14129:
[----:B01234-:R-:W0:Y:S01]  /*5cd0*/  LDC.64 R152, c[0x0][0x380] ;  /* 0x0000e000ff987b82 */ /* 0x01fe220000000a00 */
[----:B------:R-:W-:Y:S01]  /*5ce0*/  UPLOP3.LUT UP1, UPT, UPT, UPT, UP1, 0x40, 0x4 ;  /* 0x000000000004789c */ /* 0x000fe20003f2e810 */
[----:B0-----:R-:W-:-:S04]  /*5cf0*/  IADD3 R179, PT, PT, R179, R152, RZ ;  /* 0x00000098b3b37210 */ /* 0x001fc80007ffe0ff */
[----:B------:R-:W-:-:S13]  /*5d00*/  ISETP.GE.AND P0, PT, R179, R153, PT ;  /* 0x00000099b300720c */ /* 0x000fda0003f06270 */
[----:B------:R-:W-:Y:S05]  /*5d10*/  @!P0 BRA `(.L_x_14143) ;  /* 0xffffffb000248947 */ /* 0x000fea000383ffff */
[----:B------:R-:W-:Y:S05]  /*5d20*/  EXIT ;  /* 0x000000000000794d */ /* 0x000fea0003800000 */
.L_x_14144:
        /* <DEDUP_REMOVED lines=13> */
.L_x_42341:


//--------------------- .text._ZN10layer_norm13ln_fwd_kernelINS_13Kernel_traitsI13__nv_bfloat16S2_fS2_fjLj7168ELj1ELj1ELj4ELj16ENS_18Kernel_traits_baseILj7168ES2_S2_fS2_fjLj128EEEEELb0ELb0ELb1ELb1EEEvNS_9FwdParamsE --------------------------
	.section	.text._ZN10layer_norm13ln_fwd_kernelINS_13Kernel_traitsI13__nv_bfloat16S2_fS2_fjLj7168ELj1ELj1ELj4ELj16ENS_18Kernel_traits_baseILj7168ES2_S2_fS2_fjLj128EEEEELb0ELb0ELb1ELb1EEEvNS_9FwdParamsE,"ax",@progbits
	.align	128
        .global         _ZN10layer_norm13ln_fwd_kernelINS_13Kernel_traitsI13__nv_bfloat16S2_fS2_fjLj7168ELj1ELj1ELj4ELj16ENS_18Kernel_traits_baseILj7168ES2_S2_fS2_fjLj128EEEEELb0ELb0ELb1ELb1EEEvNS_9FwdParamsE
        .type           _ZN10layer_norm13ln_fwd_kernelINS_13Kernel_traitsI13__nv_bfloat16S2_fS2_fjLj7168ELj1ELj1ELj4ELj16ENS_18Kernel_traits_baseILj7168ES2_S2_fS2_fjLj128EEEEELb0ELb0ELb1ELb1EEEvNS_9FwdParamsE,@function
        .size           _ZN10layer_norm13ln_fwd_kernelINS_13Kernel_traitsI13__nv_bfloat16S2_fS2_fjLj7168ELj1ELj1ELj4ELj16ENS_18Kernel_traits_baseILj7168ES2_S2_fS2_fjLj128EEEEELb0ELb0ELb1ELb1EEEvNS_9FwdParamsE,(.L_x_42342 - _ZN10layer_norm13ln_fwd_kernelINS_13Kernel_traitsI13__nv_bfloat16S2_fS2_fjLj7168ELj1ELj1ELj4ELj16ENS_18Kernel_traits_baseILj7168ES2_S2_fS2_fjLj128EEEEELb0ELb0ELb1ELb1EEEvNS_9FwdParamsE)
        .other          _ZN10layer_norm13ln_fwd_kernelINS_13Kernel_traitsI13__nv_bfloat16S2_fS2_fjLj7168ELj1ELj1ELj4ELj16ENS_18Kernel_traits_baseILj7168ES2_S2_fS2_fjLj128EEEEELb0ELb0ELb1ELb1EEEvNS_9FwdParamsE,@"STO_CUDA_ENTRY STV_DEFAULT"
_ZN10layer_norm13ln_fwd_kernelINS_13Kernel_traitsI13__nv_bfloat16S2_fS2_fjLj7168ELj1ELj1ELj4ELj16ENS_18Kernel_traits_baseILj7168ES2_S2_fS2_fjLj128EEEEELb0ELb0ELb1ELb1EEEvNS_9FwdParamsE:
.text._ZN10layer_norm13ln_fwd_kernelINS_13Kernel_traitsI13__nv_bfloat16S2_fS2_fjLj7168ELj1ELj1ELj4ELj16ENS_18Kernel_traits_baseILj7168ES2_S2_fS2_fjLj128EEEEELb0ELb0ELb1ELb1EEEvNS_9FwdParamsE:
        /* <DEDUP_REMOVED lines=27> */
.L_x_14145:
        /* <DEDUP_REMOVED lines=23> */
.L_x_14146:
        /* <DEDUP_REMOVED lines=43> */
[----:B0-234-:R-:W-:-:S07]  /*05d0*/  PRMT R133, R120, 0x7632, R133 ;  /* 0x0000763278857816 */ /* 0x01dfce0000000085 */
.L_x_14171:
[----:B------:R-:W-:-:S06]  /*05e0*/  UIMAD.WIDE UR4, UR7, 0x4, UR8 ;  /* 0x00000004070478a5 */ /* 0x000fcc000f8e0208 */
[----:B-1----:R-:W-:Y:S02]  /*05f0*/  MOV R12, UR4 ;  /* 0x00000004000c7c02 */ /* 0x002fe40008000f00 */
[----:B------:R-:W-:-:S05]  /*0600*/  MOV R13, UR5 ;  /* 0x00000005000d7c02 */ /* 0x000fca0008000f00 */
[----:B0-----:R0:W2:Y:S02]  /*0610*/  LDG.E R12, desc[UR12][R12.64] ;  /* 0x0000000c0c0c7981 */ /* 0x0010a4000c1e1900 */
[----:B0-----:R-:W-:Y:S01]  /*0620*/  HFMA2 R13, -RZ, RZ, 0, 0 ;  /* 0x00000000ff0d7431 */ /* 0x001fe200000001ff */
[----:B--2---:R-:W-:-:S13]  /*0630*/  R2UR UR14, R12 ;  /* 0x000000000c0e72ca */ /* 0x004fda00000e0000 */
[----:B------:R-:W-:-:S06]  /*0640*/  UISETP.GE.AND UP2, UPT, UR14, 0x1, UPT ;  /* 0x000000010e00788c */ /* 0x000fcc000bf46270 */
[----:B------:R-:W-:-:S05]  /*0650*/  PLOP3.LUT P0, PT, PT, PT, UP2, 0x80, 0x8 ;  /* 0x000000000008781c */ /* 0x000fca0003f0f028 */
[----:B------:R-:W-:-:S06]  /*0660*/  @UP2 UIADD3 UR4, UPT, UPT, UR14, -0x1, URZ ;  /* 0xffffffff0e042890 */ /* 0x000fcc000fffe0ff */
[----:B------:R-:W-:Y:S01]  /*0670*/  MOV R16, UR4 ;  /* 0x0000000400107c02 */ /* 0x000fe20008000f00 */
[----:B------:R-:W-:Y:S01]  /*0680*/  UIMAD.WIDE UR4, UR7, 0x4, UR10 ;  /* 0x00000004070478a5 */ /* 0x000fe2000f8e020a */
[----:B------:R-:W0:Y:S03]  /*0690*/  @P0 LDC.64 R14, c[0x0][0x390] ;  /* 0x0000e400ff0e0b82 */ /* 0x000e260000000a00 */
[----:B------:R-:W-:-:S05]  /*06a0*/  @P0 IMAD R16, R16, UR15, RZ ;  /* 0x0000000f10100c24 */ /* 0x000fca000f8e02ff */
[----:B------:R-:W-:-:S04]  /*06b0*/  @P0 SHF.R.S32.HI R17, RZ, 0x1f, R16 ;  /* 0x0000001fff110819 */ /* 0x000fc80000011410 */
[----:B------:R-:W-:Y:S02]  /*06c0*/  @P0 LEA.HI R19, R17, R16, RZ, 0x3 ;  /* 0x0000001011130211 */ /* 0x000fe400078f18ff */
[----:B------:R-:W-:Y:S02]  /*06d0*/  MOV R16, UR4 ;  /* 0x0000000400107c02 */ /* 0x000fe40008000f00 */
[----:B------:R-:W-:Y:S02]  /*06e0*/  @P0 LEA.HI.SX32 R13, R19, R152, 0x1d ;  /* 0x00000098130d0211 */ /* 0x000fe400078feaff */
[----:B------:R-:W-:-:S05]  /*06f0*/  MOV R17, UR5 ;  /* 0x0000000500117c02 */ /* 0x000fca0008000f00 */
[----:B------:R-:W2:Y:S01]  /*0700*/  LDG.E R16, desc[UR12][R16.64] ;  /* 0x0000000c10107981 */ /* 0x000ea2000c1e1900 */
        /* <DEDUP_REMOVED lines=16> */
[----:B0-----:R-:W-:-:S05]  /*0810*/  IMAD.WIDE.U32 R14, R12, 0x20, R14 ;  /* 0x000000200c0e7825 */ /* 0x001fca00078e000e */
[----:B------:R-:W2:Y:S04]  /*0820*/  LDG.E.128 R60, desc[UR12][R14.64] ;  /* 0x0000000c0e3c7981 */ /* 0x000ea8000c1e1d00 */
[----:B------:R0:W3:Y:S01]  /*0830*/  LDG.E.128 R56, desc[UR12][R14.64+0x10] ;  /* 0x0000100c0e387981 */ /* 0x0000e2000c1e1d00 */
[----:B------:R-:W-:-:S13]  /*0840*/  ISETP.LT.AND P1, PT, RZ, UR14, PT ;  /* 0x0000000eff007c0c */ /* 0x000fda000bf21270 */
[----:B------:R-:W2:Y:S01]  /*0850*/  @P1 LDC R23, c[0x0][0x40c] ;  /* 0x00010300ff171b82 */ /* 0x000ea20000000800 */
[----:B0-----:R-:W-:Y:S02]  /*0860*/  @P1 SHF.L.U32 R15, R65, 0x10, RZ ;  /* 0x00000010410f1819 */ /* 0x001fe400000006ff */
[----:B------:R-:W-:Y:S02]  /*0870*/  @P1 SHF.L.U32 R20, R19, 0x10, RZ ;  /* 0x0000001013141819 */ /* 0x000fe400000006ff */
[----:B------:R-:W-:Y:S02]  /*0880*/  @P1 SHF.L.U32 R14, R17, 0x10, RZ ;  /* 0x00000010110e1819 */ /* 0x000fe400000006ff */
[----:B------:R-:W-:Y:S01]  /*0890*/  @P1 SHF.L.U32 R19, R64, 0x10, RZ ;  /* 0x0000001040131819 */ /* 0x000fe200000006ff */
[----:B------:R-:W0:Y:S01]  /*08a0*/  @P1 LDC R21, c[0x0][0x40c] ;  /* 0x00010300ff151b82 */ /* 0x000e220000000800 */
[----:B------:R-:W-:Y:S02]  /*08b0*/  @P1 SHF.L.U32 R18, R18, 0x10, RZ ;  /* 0x0000001012121819 */ /* 0x000fe400000006ff */
[----:B------:R-:W-:-:S02]  /*08c0*/  @P1 SHF.L.U32 R16, R16, 0x10, RZ ;  /* 0x0000001010101819 */ /* 0x000fc400000006ff */
[----:B------:R-:W-:-:S03]  /*08d0*/  @P1 SHF.L.U32 R17, R67, 0x10, RZ ;  /* 0x0000001043111819 */ /* 0x000fc600000006ff */
[----:B------:R-:W1:Y:S08]  /*08e0*/  @P1 LDC R22, c[0x0][0x40c] ;  /* 0x00010300ff161b82 */ /* 0x000e700000000800 */
[----:B------:R-:W4:Y:S08]  /*08f0*/  @P1 LDC R24, c[0x0][0x40c] ;  /* 0x00010300ff181b82 */ /* 0x000f300000000800 */
[----:B------:R-:W5:Y:S08]  /*0900*/  @P1 LDC R25, c[0x0][0x40c] ;  /* 0x00010300ff191b82 */ /* 0x000f700000000800 */
[----:B------:R-:W3:Y:S08]  /*0910*/  @P1 LDC R26, c[0x0][0x40c] ;  /* 0x00010300ff1a1b82 */ /* 0x000ef00000000800 */
[----:B------:R-:W5:Y:S08]  /*0920*/  @P1 LDC R27, c[0x0][0x40c] ;  /* 0x00010300ff1b1b82 */ /* 0x000f700000000800 */
[----:B------:R-:W5:Y:S01]  /*0930*/  @P1 LDC R28, c[0x0][0x40c] ;  /* 0x00010300ff1c1b82 */ /* 0x000f620000000800 */
[----:B--2---:R-:W-:Y:S01]  /*0940*/  @P1 FFMA.FTZ R62, R15, R23, R62 ;  /* 0x000000170f3e1223 */ /* 0x004fe2000001003e */
[----:B------:R-:W-:Y:S01]  /*0950*/  @P1 SHF.L.U32 R15, R66, 0x10, RZ ;  /* 0x00000010420f1819 */ /* 0x000fe200000006ff */
[----:B0-----:R-:W-:Y:S01]  /*0960*/  @P1 FFMA.FTZ R60, R19, R21, R60 ;  /* 0x00000015133c1223 */ /* 0x001fe2000001003c */
[----:B-1----:R-:W-:Y:S01]  /*0970*/  @P1 FFMA.FTZ R61, R20, R22, R61 ;  /* 0x00000016143d1223 */ /* 0x002fe2000001003d */
[----:B----4-:R-:W-:Y:S01]  /*0980*/  @P1 FFMA.FTZ R63, R18, R24, R63 ;  /* 0x00000018123f1223 */ /* 0x010fe2000001003f */
[----:B---3--:R-:W-:Y:S01]  /*0990*/  @P1 FFMA.FTZ R57, R14, R26, R57 ;  /* 0x0000001a0e391223 */ /* 0x008fe20000010039 */
[----:B-----5:R-:W-:Y:S01]  /*09a0*/  @P1 FFMA.FTZ R56, R15, R25, R56 ;  /* 0x000000190f381223 */ /* 0x020fe20000010038 */
[----:B------:R-:W-:Y:S01]  /*09b0*/  @P1 FFMA.FTZ R58, R17, R27, R58 ;  /* 0x0000001b113a1223 */ /* 0x000fe2000001003a */
[----:B------:R-:W-:Y:S01]  /*09c0*/  @P1 FFMA.FTZ R59, R16, R28, R59 ;  /* 0x0000001c103b1223 */ /* 0x000fe2000001003b */
[----:B------:R-:W-:Y:S06]  /*09d0*/  BRA `(.L_x_14148) ;  /* 0x0000000000707947 */ /* 0x000fec0003800000 */
.L_x_14147:
[----:B------:R-:W0:Y:S01]  /*09e0*/  @P0 LDC R14, c[0x0][0x40c] ;  /* 0x00010300ff0e0b82 */ /* 0x000e220000000800 */
[----:B------:R-:W-:Y:S02]  /*09f0*/  @P0 SHF.L.U32 R19, R19, 0x10, RZ ;  /* 0x0000001013130819 */ /* 0x000fe400000006ff */
[----:B------:R-:W-:Y:S02]  /*0a00*/  CS2R R60, SRZ ;  /* 0x00000000003c7805 */ /* 0x000fe4000001ff00 */
[----:B------:R-:W-:Y:S02]  /*0a10*/  @P0 SHF.L.U32 R18, R18, 0x10, RZ ;  /* 0x0000001012120819 */ /* 0x000fe400000006ff */
[----:B------:R-:W-:Y:S02]  /*0a20*/  CS2R R62, SRZ ;  /* 0x00000000003e7805 */ /* 0x000fe4000001ff00 */
[----:B------:R-:W-:Y:S02]  /*0a30*/  @P0 SHF.L.U32 R17, R17, 0x10, RZ ;  /* 0x0000001011110819 */ /* 0x000fe400000006ff */
[----:B------:R-:W-:-:S02]  /*0a40*/  CS2R R56, SRZ ;  /* 0x0000000000387805 */ /* 0x000fc4000001ff00 */
[----:B------:R-:W-:Y:S01]  /*0a50*/  CS2R R58, SRZ ;  /* 0x00000000003a7805 */ /* 0x000fe2000001ff00 */
[----:B------:R-:W1:Y:S08]  /*0a60*/  @P0 LDC R23, c[0x0][0x40c] ;  /* 0x00010300ff170b82 */ /* 0x000e700000000800 */
[----:B------:R-:W2:Y:S08]  /*0a70*/  @P0 LDC R22, c[0x0][0x40c] ;  /* 0x00010300ff160b82 */ /* 0x000eb00000000800 */
[----:B------:R-:W3:Y:S01]  /*0a80*/  @P0 LDC R24, c[0x0][0x40c] ;  /* 0x00010300ff180b82 */ /* 0x000ee20000000800 */
[----:B0-----:R-:W-:Y:S01]  /*0a90*/  @P0 FMUL.FTZ R61, R19, R14 ;  /* 0x0000000e133d0220 */ /* 0x001fe20000410000 */
[----:B------:R-:W-:-:S02]  /*0aa0*/  @P0 SHF.L.U32 R19, R16, 0x10, RZ ;  /* 0x0000001010130819 */ /* 0x000fc400000006ff */
[----:B------:R-:W-:Y:S02]  /*0ab0*/  @P0 SHF.L.U32 R14, R64, 0x10, RZ ;  /* 0x00000010400e0819 */ /* 0x000fe400000006ff */
[----:B------:R-:W-:Y:S02]  /*0ac0*/  @P0 SHF.L.U32 R16, R65, 0x10, RZ ;  /* 0x0000001041100819 */ /* 0x000fe400000006ff */
[----:B------:R-:W0:Y:S01]  /*0ad0*/  @P0 LDC R15, c[0x0][0x40c] ;  /* 0x00010300ff0f0b82 */ /* 0x000e220000000800 */
[----:B-1----:R-:W-:Y:S01]  /*0ae0*/  @P0 FMUL.FTZ R63, R18, R23 ;  /* 0x00000017123f0220 */ /* 0x002fe20000410000 */
[----:B------:R-:W-:-:S06]  /*0af0*/  @P0 SHF.L.U32 R18, R67, 0x10, RZ ;  /* 0x0000001043120819 */ /* 0x000fcc00000006ff */
[----:B------:R-:W1:Y:S01]  /*0b00*/  @P0 LDC R21, c[0x0][0x40c] ;  /* 0x00010300ff150b82 */ /* 0x000e620000000800 */
[----:B--2---:R-:W-:Y:S01]  /*0b10*/  @P0 FMUL.FTZ R57, R17, R22 ;  /* 0x0000001611390220 */ /* 0x004fe20000410000 */
[----:B------:R-:W-:-:S06]  /*0b20*/  @P0 SHF.L.U32 R17, R66, 0x10, RZ ;  /* 0x0000001042110819 */ /* 0x000fcc00000006ff */
[----:B------:R-:W2:Y:S01]  /*0b30*/  @P0 LDC R20, c[0x0][0x40c] ;  /* 0x00010300ff140b82 */ /* 0x000ea20000000800 */
[----:B---3--:R-:W-:-:S07]  /*0b40*/  @P0 FMUL.FTZ R59, R19, R24 ;  /* 0x00000018133b0220 */ /* 0x008fce0000410000 */
[----:B------:R-:W3:Y:S01]  /*0b50*/  @P0 LDC R25, c[0x0][0x40c] ;  /* 0x00010300ff190b82 */ /* 0x000ee20000000800 */
[----:B0-----:R-:W-:Y:S01]  /*0b60*/  @P0 FMUL.FTZ R60, R14, R15 ;  /* 0x0000000f0e3c0220 */ /* 0x001fe20000410000 */
[----:B-1----:R-:W-:Y:S01]  /*0b70*/  @P0 FMUL.FTZ R62, R16, R21 ;  /* 0x00000015103e0220 */ /* 0x002fe20000410000 */
[----:B--2---:R-:W-:Y:S01]  /*0b80*/  @P0 FMUL.FTZ R56, R17, R20 ;  /* 0x0000001411380220 */ /* 0x004fe20000410000 */
[----:B---3--:R-:W-:-:S07]  /*0b90*/  @P0 FMUL.FTZ R58, R18, R25 ;  /* 0x00000019123a0220 */ /* 0x008fce0000410000 */
.L_x_14148:
[----:B------:R-:W0:Y:S01]  /*0ba0*/  LDC.64 R154, c[0x0][0x3a8] ;  /* 0x0000ea00ff9a7b82 */ /* 0x000e220000000a00 */
[----:B------:R-:W-:-:S07]  /*0bb0*/  @P0 IADD3 R19, PT, PT, R13, 0x80, RZ ;  /* 0x000000800d130810 */ /* 0x000fce0007ffe0ff */
[----:B------:R-:W1:Y:S01]  /*0bc0*/  @P0 LDC.64 R16, c[0x0][0x390] ;  /* 0x0000e400ff100b82 */ /* 0x000e620000000a00 */
[----:B0-----:R-:W-:-:S05]  /*0bd0*/  IMAD.WIDE.U32 R14, R12, 0x20, R154 ;  /* 0x000000200c0e7825 */ /* 0x001fca00078e009a */
[----:B------:R0:W-:Y:S01]  /*0be0*/  STG.E.128 desc[UR12][R14.64], R60 ;  /* 0x0000003c0e007986 */ /* 0x0001e2000c101d0c */
[----:B-1----:R-:W-:-:S03]  /*0bf0*/  @P0 IMAD.WIDE.U32 R16, R19, 0x10, R16 ;  /* 0x0000001013100825 */ /* 0x002fc600078e0010 */
[----:B------:R0:W-:Y:S04]  /*0c00*/  STG.E.128 desc[UR12][R14.64+0x10], R56 ;  /* 0x000010380e007986 */ /* 0x0001e8000c101d0c */
[----:B------:R-:W2:Y:S02]  /*0c10*/  @P0 LDG.E.128 R64, desc[UR12][R16.64] ;  /* 0x0000000c10400981 */ /* 0x000ea4000c1e1d00 */
[----:B--2---:R-:W-:Y:S02]  /*0c20*/  PRMT R18, R67, 0x7632, R18 ;  /* 0x0000763243127816 */ /* 0x004fe40000000012 */
[----:B------:R-:W-:Y:S02]  /*0c30*/  PRMT R19, R66, 0x7632, R19 ;  /* 0x0000763242137816 */ /* 0x000fe40000000013 */
[----:B------:R-:W-:-:S02]  /*0c40*/  PRMT R20, R65, 0x7632, R20 ;  /* 0x0000763241147816 */ /* 0x000fc40000000014 */
[----:B------:R-:W-:Y:S01]  /*0c50*/  PRMT R21, R64, 0x7632, R21 ;  /* 0x0000763240157816 */ /* 0x000fe20000000015 */
[----:B0-----:R-:W-:Y:S06]  /*0c60*/  BRA.U !UP0, `(.L_x_14149) ;  /* 0x00000001088c7547 */ /* 0x001fec000b800000 */
[----:B------:R-:W0:Y:S01]  /*0c70*/  LDC.64 R14, c[0x0][0x3a0] ;  /* 0x0000e800ff0e7b82 */ /* 0x000e220000000a00 */
[----:B------:R-:W-:-:S05]  /*0c80*/  IADD3 R17, PT, PT, R12, 0x80, RZ ;  /* 0x000000800c117810 */ /* 0x000fca0007ffe0ff */
[----:B0-----:R-:W-:-:S05]  /*0c90*/  IMAD.WIDE.U32 R14, R17, 0x20, R14 ;  /* 0x00000020110e7825 */ /* 0x001fca00078e000e */
[----:B------:R-:W2:Y:S04]  /*0ca0*/  LDG.E.128 R52, desc[UR12][R14.64] ;  /* 0x0000000c0e347981 */ /* 0x000ea8000c1e1d00 */
[----:B------:R0:W3:Y:S01]  /*0cb0*/  LDG.E.128 R48, desc[UR12][R14.64+0x10] ;  /* 0x0000100c0e307981 */ /* 0x0000e2000c1e1d00 */
[----:B------:R-:W-:-:S13]  /*0cc0*/  ISETP.LT.AND P1, PT, RZ, UR14, PT ;  /* 0x0000000eff007c0c */ /* 0x000fda000bf21270 */
[----:B------:R-:W2:Y:S01]  /*0cd0*/  @P1 LDC R18, c[0x0][0x40c] ;  /* 0x00010300ff121b82 */ /* 0x000ea20000000800 */
[C---:B------:R-:W-:Y:S02]  /*0ce0*/  @P1 SHF.L.U32 R17, R64.reuse, 0x10, RZ ;  /* 0x0000001040111819 */ /* 0x040fe400000006ff */
[----:B------:R-:W-:Y:S02]  /*0cf0*/  @P1 PRMT R16, R64, 0x7632, R16 ;  /* 0x0000763240101816 */ /* 0x000fe40000000010 */
[C---:B------:R-:W-:Y:S02]  /*0d00*/  @P1 SHF.L.U32 R21, R65.reuse, 0x10, RZ ;  /* 0x0000001041151819 */ /* 0x040fe400000006ff */
[----:B------:R-:W-:Y:S01]  /*0d10*/  @P1 SHF.L.U32 R16, R16, 0x10, RZ ;  /* 0x0000001010101819 */ /* 0x000fe200000006ff */
[----:B------:R-:W1:Y:S01]  /*0d20*/  @P1 LDC R19, c[0x0][0x40c] ;  /* 0x00010300ff131b82 */ /* 0x000e620000000800 */
[----:B0-----:R-:W-:Y:S02]  /*0d30*/  @P1 PRMT R14, R65, 0x7632, R14 ;  /* 0x00007632410e1816 */ /* 0x001fe4000000000e */
[----:B------:R-:W-:-:S02]  /*0d40*/  @P1 PRMT R15, R66, 0x7632, R15 ;  /* 0x00007632420f1816 */ /* 0x000fc4000000000f */
[----:B------:R-:W-:-:S03]  /*0d50*/  @P1 SHF.L.U32 R14, R14, 0x10, RZ ;  /* 0x000000100e0e1819 */ /* 0x000fc600000006ff */
[----:B------:R-:W0:Y:S08]  /*0d60*/  @P1 LDC R20, c[0x0][0x40c] ;  /* 0x00010300ff141b82 */ /* 0x000e300000000800 */
[----:B------:R-:W4:Y:S08]  /*0d70*/  @P1 LDC R22, c[0x0][0x40c] ;  /* 0x00010300ff161b82 */ /* 0x000f300000000800 */
[----:B------:R-:W3:Y:S08]  /*0d80*/  @P1 LDC R23, c[0x0][0x40c] ;  /* 0x00010300ff171b82 */ /* 0x000ef00000000800 */
[----:B------:R-:W5:Y:S08]  /*0d90*/  @P1 LDC R24, c[0x0][0x40c] ;  /* 0x00010300ff181b82 */ /* 0x000f700000000800 */
[----:B------:R-:W5:Y:S08]  /*0da0*/  @P1 LDC R25, c[0x0][0x40c] ;  /* 0x00010300ff191b82 */ /* 0x000f700000000800 */
[----:B------:R-:W5:Y:S01]  /*0db0*/  @P1 LDC R26, c[0x0][0x40c] ;  /* 0x00010300ff1a1b82 */ /* 0x000f620000000800 */
[----:B--2---:R-:W-:Y:S01]  /*0dc0*/  @P1 FFMA.FTZ R52, R17, R18, R52 ;  /* 0x0000001211341223 */ /* 0x004fe20000010034 */
[----:B------:R-:W-:Y:S01]  /*0dd0*/  @P1 PRMT R17, R67, 0x7632, R17 ;  /* 0x0000763243111816 */ /* 0x000fe20000000011 */
[----:B-1----:R-:W-:Y:S01]  /*0de0*/  @P1 FFMA.FTZ R53, R16, R19, R53 ;  /* 0x0000001310351223 */ /* 0x002fe20000010035 */
[----:B0-----:R-:W-:Y:S01]  /*0df0*/  @P1 FFMA.FTZ R54, R21, R20, R54 ;  /* 0x0000001415361223 */ /* 0x001fe20000010036 */
[----:B------:R-:W-:Y:S01]  /*0e00*/  @P1 SHF.L.U32 R19, R66, 0x10, RZ ;  /* 0x0000001042131819 */ /* 0x000fe200000006ff */
[----:B----4-:R-:W-:Y:S01]  /*0e10*/  @P1 FFMA.FTZ R55, R14, R22, R55 ;  /* 0x000000160e371223 */ /* 0x010fe20000010037 */
[----:B------:R-:W-:-:S02]  /*0e20*/  @P1 SHF.L.U32 R21, R67, 0x10, RZ ;  /* 0x0000001043151819 */ /* 0x000fc400000006ff */
[----:B------:R-:W-:Y:S01]  /*0e30*/  @P1 SHF.L.U32 R16, R15, 0x10, RZ ;  /* 0x000000100f101819 */ /* 0x000fe200000006ff */
[----:B---3--:R-:W-:Y:S01]  /*0e40*/  @P1 FFMA.FTZ R48, R19, R23, R48 ;  /* 0x0000001713301223 */ /* 0x008fe20000010030 */
[----:B------:R-:W-:Y:S01]  /*0e50*/  @P1 SHF.L.U32 R18, R17, 0x10, RZ ;  /* 0x0000001011121819 */ /* 0x000fe200000006ff */
[----:B-----5:R-:W-:Y:S02]  /*0e60*/  @P1 FFMA.FTZ R50, R21, R25, R50 ;  /* 0x0000001915321223 */ /* 0x020fe40000010032 */
[----:B------:R-:W-:Y:S02]  /*0e70*/  @P1 FFMA.FTZ R49, R16, R24, R49 ;  /* 0x0000001810311223 */ /* 0x000fe40000010031 */
[----:B------:R-:W-:Y:S01]  /*0e80*/  @P1 FFMA.FTZ R51, R18, R26, R51 ;  /* 0x0000001a12331223 */ /* 0x000fe20000010033 */
[----:B------:R-:W-:Y:S06]  /*0e90*/  BRA `(.L_x_14150) ;  /* 0x0000000000707947 */ /* 0x000fec0003800000 */
.L_x_14149:
        /* <DEDUP_REMOVED lines=11> */
[----:B------:R-:W3:Y:S01]  /*0f50*/  @P0 LDC R27, c[0x0][0x40c] ;  /* 0x00010300ff1b0b82 */ /* 0x000ee20000000800 */
[----:B0-----:R-:W-:Y:S01]  /*0f60*/  @P0 FMUL.FTZ R53, R21, R14 ;  /* 0x0000000e15350220 */ /* 0x001fe20000410000 */
[----:B------:R-:W-:-:S06]  /*0f70*/  @P0 SHF.L.U32 R14, R64, 0x10, RZ ;  /* 0x00000010400e0819 */ /* 0x000fcc00000006ff */
[----:B------:R-:W0:Y:S01]  /*0f80*/  @P0 LDC R15, c[0x0][0x40c] ;  /* 0x00010300ff0f0b82 */ /* 0x000e220000000800 */
[----:B-1----:R-:W-:Y:S01]  /*0f90*/  @P0 FMUL.FTZ R55, R20, R23 ;  /* 0x0000001714370220 */ /* 0x002fe20000410000 */
[----:B------:R-:W-:-:S06]  /*0fa0*/  @P0 SHF.L.U32 R20, R67, 0x10, RZ ;  /* 0x0000001043140819 */ /* 0x000fcc00000006ff */
[----:B------:R-:W1:Y:S01]  /*0fb0*/  @P0 LDC R17, c[0x0][0x40c] ;  /* 0x00010300ff110b82 */ /* 0x000e620000000800 */
[----:B--2---:R-:W-:Y:S01]  /*0fc0*/  @P0 FMUL.FTZ R49, R19, R16 ;  /* 0x0000001013310220 */ /* 0x004fe20000410000 */
[----:B------:R-:W-:Y:S02]  /*0fd0*/  @P0 SHF.L.U32 R16, R65, 0x10, RZ ;  /* 0x0000001041100819 */ /* 0x000fe400000006ff */
[----:B------:R-:W-:-:S04]  /*0fe0*/  @P0 SHF.L.U32 R19, R66, 0x10, RZ ;  /* 0x0000001042130819 */ /* 0x000fc800000006ff */
[----:B------:R-:W2:Y:S01]  /*0ff0*/  @P0 LDC R22, c[0x0][0x40c] ;  /* 0x00010300ff160b82 */ /* 0x000ea20000000800 */
[----:B---3--:R-:W-:-:S07]  /*1000*/  @P0 FMUL.FTZ R51, R18, R27 ;  /* 0x0000001b12330220 */ /* 0x008fce0000410000 */
[----:B------:R-:W3:Y:S01]  /*1010*/  @P0 LDC R25, c[0x0][0x40c] ;  /* 0x00010300ff190b82 */ /* 0x000ee20000000800 */
[----:B0-----:R-:W-:Y:S01]  /*1020*/  @P0 FMUL.FTZ R52, R14, R15 ;  /* 0x0000000f0e340220 */ /* 0x001fe20000410000 */
[----:B-1----:R-:W-:Y:S01]  /*1030*/  @P0 FMUL.FTZ R54, R16, R17 ;  /* 0x0000001110360220 */ /* 0x002fe20000410000 */
[----:B--2---:R-:W-:Y:S01]  /*1040*/  @P0 FMUL.FTZ R48, R19, R22 ;  /* 0x0000001613300220 */ /* 0x004fe20000410000 */
[----:B---3--:R-:W-:-:S07]  /*1050*/  @P0 FMUL.FTZ R50, R20, R25 ;  /* 0x0000001914320220 */ /* 0x008fce0000410000 */
.L_x_14150:
[----:B------:R-:W-:-:S05]  /*1060*/  IADD3 R15, PT, PT, R12, 0x80, RZ ;  /* 0x000000800c0f7810 */ /* 0x000fca0007ffe0ff */
[----:B------:R-:W-:-:S05]  /*1070*/  IMAD.WIDE.U32 R14, R15, 0x20, R154 ;  /* 0x000000200f0e7825 */ /* 0x000fca00078e009a */
[----:B------:R0:W-:Y:S04]  /*1080*/  STG.E.128 desc[UR12][R14.64], R52 ;  /* 0x000000340e007986 */ /* 0x0001e8000c101d0c */
[----:B------:R0:W-:Y:S01]  /*1090*/  STG.E.128 desc[UR12][R14.64+0x10], R48 ;  /* 0x000010300e007986 */ /* 0x0001e2000c101d0c */
[----:B------:R-:W-:Y:S05]  /*10a0*/  BRA.U !UP2, `(.L_x_14151) ;  /* 0x000000010a107547 */ /* 0x000fea000b800000 */
[----:B------:R-:W1:Y:S01]  /*10b0*/  LDC.64 R64, c[0x0][0x390] ;  /* 0x0000e400ff407b82 */ /* 0x000e620000000a00 */
[----:B0-----:R-:W-:-:S05]  /*10c0*/  IADD3 R15, PT, PT, R13, 0x100, RZ ;  /* 0x000001000d0f7810 */ /* 0x001fca0007ffe0ff */
[----:B-1----:R-:W-:-:S06]  /*10d0*/  IMAD.WIDE.U32 R64, R15, 0x10, R64 ;  /* 0x000000100f407825 */ /* 0x002fcc00078e0040 */
[----:B------:R-:W5:Y:S02]  /*10e0*/  LDG.E.128 R64, desc[UR12][R64.64] ;  /* 0x0000000c40407981 */ /* 0x000f64000c1e1d00 */
.L_x_14151:
[----:B------:R-:W-:Y:S05]  /*10f0*/  BRA.U !UP0, `(.L_x_14152) ;  /* 0x00000001088c7547 */ /* 0x000fea000b800000 */
[----:B0-----:R-:W0:Y:S01]  /*1100*/  LDC.64 R14, c[0x0][0x3a0] ;  /* 0x0000e800ff0e7b82 */ /* 0x001e220000000a00 */
[----:B------:R-:W-:-:S05]  /*1110*/  IADD3 R17, PT, PT, R12, 0x100, RZ ;  /* 0x000001000c117810 */ /* 0x000fca0007ffe0ff */
[----:B0-----:R-:W-:-:S05]  /*1120*/  IMAD.WIDE.U32 R14, R17, 0x20, R14 ;  /* 0x00000020110e7825 */ /* 0x001fca00078e000e */
[----:B------:R-:W2:Y:S04]  /*1130*/  LDG.E.128 R44, desc[UR12][R14.64] ;  /* 0x0000000c0e2c7981 */ /* 0x000ea8000c1e1d00 */
[----:B------:R0:W3:Y:S01]  /*1140*/  LDG.E.128 R40, desc[UR12][R14.64+0x10] ;  /* 0x0000100c0e287981 */ /* 0x0000e2000c1e1d00 */
[----:B------:R-:W-:-:S13]  /*1150*/  ISETP.LT.AND P1, PT, RZ, UR14, PT ;  /* 0x0000000eff007c0c */ /* 0x000fda000bf21270 */
[----:B------:R-:W2:Y:S01]  /*1160*/  @P1 LDC R18, c[0x0][0x40c] ;  /* 0x00010300ff121b82 */ /* 0x000ea20000000800 */
[C---:B-----5:R-:W-:Y:S02]  /*1170*/  @P1 SHF.L.U32 R17, R64.reuse, 0x10, RZ ;  /* 0x0000001040111819 */ /* 0x060fe400000006ff */
        /* <DEDUP_REMOVED lines=23> */
[----:B------:R-:W-:Y:S02]  /*12f0*/  @P1 FFMA.FTZ R42, R21, R25, R42 ;  /* 0x00000019152a1223 */ /* 0x000fe4000001002a */
[----:B------:R-:W-:Y:S02]  /*1300*/  @P1 FFMA.FTZ R41, R16, R24, R41 ;  /* 0x0000001810291223 */ /* 0x000fe40000010029 */
[----:B------:R-:W-:Y:S01]  /*1310*/  @P1 FFMA.FTZ R43, R18, R26, R43 ;  /* 0x0000001a122b1223 */ /* 0x000fe2000001002b */
[----:B------:R-:W-:Y:S06]  /*1320*/  BRA `(.L_x_14153) ;  /* 0x0000000000807947 */ /* 0x000fec0003800000 */
.L_x_14152:
[----:B------:R-:W1:Y:S01]  /*1330*/  @P0 LDC R17, c[0x0][0x40c] ;  /* 0x00010300ff110b82 */ /* 0x000e620000000800 */
[----:B0----5:R-:W-:Y:S02]  /*1340*/  @P0 PRMT R14, R64, 0x7632, R14 ;  /* 0x00007632400e0816 */ /* 0x021fe4000000000e */
[----:B------:R-:W-:Y:S02]  /*1350*/  CS2R R44, SRZ ;  /* 0x00000000002c7805 */ /* 0x000fe4000001ff00 */
[----:B------:R-:W-:Y:S02]  /*1360*/  @P0 PRMT R15, R65, 0x7632, R15 ;  /* 0x00007632410f0816 */ /* 0x000fe4000000000f */
[----:B------:R-:W-:Y:S02]  /*1370*/  CS2R R46, SRZ ;  /* 0x00000000002e7805 */ /* 0x000fe4000001ff00 */
[----:B------:R-:W-:Y:S02]  /*1380*/  @P0 PRMT R16, R66, 0x7632, R16 ;  /* 0x0000763242100816 */ /* 0x000fe40000000010 */
[----:B------:R-:W-:-:S02]  /*1390*/  CS2R R40, SRZ ;  /* 0x0000000000287805 */ /* 0x000fc4000001ff00 */
[----:B------:R-:W-:Y:S01]  /*13a0*/  @P0 SHF.L.U32 R14, R14, 0x10, RZ ;  /* 0x000000100e0e0819 */ /* 0x000fe200000006ff */
[----:B------:R-:W0:Y:S01]  /*13b0*/  @P0 LDC R20, c[0x0][0x40c] ;  /* 0x00010300ff140b82 */ /* 0x000e220000000800 */
[----:B------:R-:W-:Y:S02]  /*13c0*/  @P0 SHF.L.U32 R15, R15, 0x10, RZ ;  /* 0x000000100f0f0819 */ /* 0x000fe400000006ff */
[----:B------:R-:W-:Y:S02]  /*13d0*/  CS2R R42, SRZ ;  /* 0x00000000002a7805 */ /* 0x000fe4000001ff00 */
[----:B------:R-:W-:-:S03]  /*13e0*/  @P0 SHF.L.U32 R16, R16, 0x10, RZ ;  /* 0x0000001010100819 */ /* 0x000fc600000006ff */
[----:B------:R-:W2:Y:S08]  /*13f0*/  @P0 LDC R21, c[0x0][0x40c] ;  /* 0x00010300ff150b82 */ /* 0x000eb00000000800 */
[----:B------:R-:W3:Y:S01]  /*1400*/  @P0 LDC R25, c[0x0][0x40c] ;  /* 0x00010300ff190b82 */ /* 0x000ee20000000800 */
[----:B-1----:R-:W-:Y:S01]  /*1410*/  @P0 FMUL.FTZ R45, R14, R17 ;  /* 0x000000110e2d0220 */ /* 0x002fe20000410000 */
[----:B------:R-:W-:-:S02]  /*1420*/  @P0 PRMT R14, R67, 0x7632, R14 ;  /* 0x00007632430e0816 */ /* 0x000fc4000000000e */
[----:B------:R-:W-:Y:S02]  /*1430*/  @P0 SHF.L.U32 R17, R66, 0x10, RZ ;  /* 0x0000001042110819 */ /* 0x000fe400000006ff */
[----:B------:R-:W-:Y:S02]  /*1440*/  @P0 SHF.L.U32 R14, R14, 0x10, RZ ;  /* 0x000000100e0e0819 */ /* 0x000fe400000006ff */
[----:B------:R-:W1:Y:S01]  /*1450*/  @P0 LDC R18, c[0x0][0x40c] ;  /* 0x00010300ff120b82 */ /* 0x000e620000000800 */
[----:B0-----:R-:W-:Y:S01]  /*1460*/  @P0 FMUL.FTZ R47, R15, R20 ;  /* 0x000000140f2f0220 */ /* 0x001fe20000410000 */
[----:B------:R-:W-:Y:S02]  /*1470*/  @P0 SHF.L.U32 R15, R64, 0x10, RZ ;  /* 0x00000010400f0819 */ /* 0x000fe400000006ff */
[----:B------:R-:W-:-:S04]  /*1480*/  @P0 SHF.L.U32 R20, R67, 0x10, RZ ;  /* 0x0000001043140819 */ /* 0x000fc800000006ff */
[----:B------:R-:W0:Y:S01]  /*1490*/  @P0 LDC R19, c[0x0][0x40c] ;  /* 0x00010300ff130b82 */ /* 0x000e220000000800 */
[----:B--2---:R-:W-:Y:S01]  /*14a0*/  @P0 FMUL.FTZ R41, R16, R21 ;  /* 0x0000001510290220 */ /* 0x004fe20000410000 */
[----:B------:R-:W-:-:S06]  /*14b0*/  @P0 SHF.L.U32 R16, R65, 0x10, RZ ;  /* 0x0000001041100819 */ /* 0x000fcc00000006ff */
[----:B------:R-:W2:Y:S01]  /*14c0*/  @P0 LDC R22, c[0x0][0x40c] ;  /* 0x00010300ff160b82 */ /* 0x000ea20000000800 */
[----:B---3--:R-:W-:-:S07]  /*14d0*/  @P0 FMUL.FTZ R43, R14, R25 ;  /* 0x000000190e2b0220 */ /* 0x008fce0000410000 */
[----:B------:R-:W3:Y:S01]  /*14e0*/  @P0 LDC R23, c[0x0][0x40c] ;  /* 0x00010300ff170b82 */ /* 0x000ee20000000800 */
[----:B-1----:R-:W-:Y:S01]  /*14f0*/  @P0 FMUL.FTZ R44, R15, R18 ;  /* 0x000000120f2c0220 */ /* 0x002fe20000410000 */
[----:B0-----:R-:W-:Y:S01]  /*1500*/  @P0 FMUL.FTZ R46, R16, R19 ;  /* 0x00000013102e0220 */ /* 0x001fe20000410000 */
[----:B--2---:R-:W-:Y:S01]  /*1510*/  @P0 FMUL.FTZ R40, R17, R22 ;  /* 0x0000001611280220 */ /* 0x004fe20000410000 */
[----:B---3--:R-:W-:-:S07]  /*1520*/  @P0 FMUL.FTZ R42, R20, R23 ;  /* 0x00000017142a0220 */ /* 0x008fce0000410000 */
.L_x_14153:
        /* <DEDUP_REMOVED lines=9> */
.L_x_14154:
        /* <DEDUP_REMOVED lines=36> */
.L_x_14155:
        /* <DEDUP_REMOVED lines=32> */
.L_x_14156:
        /* <DEDUP_REMOVED lines=9> */
.L_x_14157:
        /* <DEDUP_REMOVED lines=8> */
[----:B-----5:R-:W-:Y:S02]  /*1b10*/  @P1 SHF.L.U32 R17, R64, 0x10, RZ ;  /* 0x0000001040111819 */ /* 0x020fe400000006ff */
[----:B0-----:R-:W-:Y:S02]  /*1b20*/  @P1 PRMT R14, R65, 0x7632, R14 ;  /* 0x00007632410e1816 */ /* 0x001fe4000000000e */
[----:B------:R-:W-:Y:S02]  /*1b30*/  @P1 PRMT R15, R67, 0x7632, R15 ;  /* 0x00007632430f1816 */ /* 0x000fe4000000000f */
[----:B------:R-:W-:Y:S01]  /*1b40*/  @P1 SHF.L.U32 R14, R14, 0x10, RZ ;  /* 0x000000100e0e1819 */ /* 0x000fe200000006ff */
[----:B------:R-:W0:Y:S08]  /*1b50*/  @P1 LDC R20, c[0x0][0x40c] ;  /* 0x00010300ff141b82 */ /* 0x000e300000000800 */
[----:B------:R-:W1:Y:S08]  /*1b60*/  @P1 LDC R18, c[0x0][0x40c] ;  /* 0x00010300ff121b82 */ /* 0x000e700000000800 */
[----:B------:R-:W4:Y:S08]  /*1b70*/  @P1 LDC R19, c[0x0][0x40c] ;  /* 0x00010300ff131b82 */ /* 0x000f300000000800 */
[----:B------:R-:W3:Y:S08]  /*1b80*/  @P1 LDC R21, c[0x0][0x40c] ;  /* 0x00010300ff151b82 */ /* 0x000ef00000000800 */
[----:B------:R-:W3:Y:S08]  /*1b90*/  @P1 LDC R22, c[0x0][0x40c] ;  /* 0x00010300ff161b82 */ /* 0x000ef00000000800 */
[----:B------:R-:W3:Y:S08]  /*1ba0*/  @P1 LDC R23, c[0x0][0x40c] ;  /* 0x00010300ff171b82 */ /* 0x000ef00000000800 */
[----:B------:R-:W3:Y:S01]  /*1bb0*/  @P1 LDC R124, c[0x0][0x40c] ;  /* 0x00010300ff7c1b82 */ /* 0x000ee20000000800 */
[----:B--2---:R-:W-:Y:S01]  /*1bc0*/  @P1 FFMA.FTZ R28, R17, R16, R28 ;  /* 0x00000010111c1223 */ /* 0x004fe2000001001c */
[----:B------:R-:W-:Y:S01]  /*1bd0*/  @P1 PRMT R16, R64, 0x7632, R16 ;  /* 0x0000763240101816 */ /* 0x000fe20000000010 */
[----:B0-----:R-:W-:Y:S01]  /*1be0*/  @P1 FFMA.FTZ R31, R14, R20, R31 ;  /* 0x000000140e1f1223 */ /* 0x001fe2000001001f */
[----:B------:R-:W-:-:S02]  /*1bf0*/  @P1 SHF.L.U32 R17, R65, 0x10, RZ ;  /* 0x0000001041111819 */ /* 0x000fc400000006ff */
[----:B------:R-:W-:Y:S02]  /*1c00*/  @P1 SHF.L.U32 R16, R16, 0x10, RZ ;  /* 0x0000001010101819 */ /* 0x000fe400000006ff */
[C---:B------:R-:W-:Y:S01]  /*1c10*/  @P1 PRMT R14, R66.reuse, 0x7632, R14 ;  /* 0x00007632420e1816 */ /* 0x040fe2000000000e */
[----:B----4-:R-:W-:Y:S01]  /*1c20*/  @P1 FFMA.FTZ R30, R17, R19, R30 ;  /* 0x00000013111e1223 */ /* 0x010fe2000001001e */
[----:B------:R-:W-:Y:S01]  /*1c30*/  @P1 SHF.L.U32 R17, R66, 0x10, RZ ;  /* 0x0000001042111819 */ /* 0x000fe200000006ff */
[----:B-1----:R-:W-:Y:S01]  /*1c40*/  @P1 FFMA.FTZ R29, R16, R18, R29 ;  /* 0x00000012101d1223 */ /* 0x002fe2000001001d */
[----:B------:R-:W-:Y:S02]  /*1c50*/  @P1 SHF.L.U32 R19, R67, 0x10, RZ ;  /* 0x0000001043131819 */ /* 0x000fe400000006ff */
[----:B------:R-:W-:Y:S01]  /*1c60*/  @P1 SHF.L.U32 R14, R14, 0x10, RZ ;  /* 0x000000100e0e1819 */ /* 0x000fe200000006ff */
[----:B---3--:R-:W-:Y:S01]  /*1c70*/  @P1 FFMA.FTZ R24, R17, R21, R24 ;  /* 0x0000001511181223 */ /* 0x008fe20000010018 */
[----:B------:R-:W-:Y:S01]  /*1c80*/  @P1 SHF.L.U32 R16, R15, 0x10, RZ ;  /* 0x000000100f101819 */ /* 0x000fe200000006ff */
[----:B------:R-:W-:-:S02]  /*1c90*/  @P1 FFMA.FTZ R26, R19, R23, R26 ;  /* 0x00000017131a1223 */ /* 0x000fc4000001001a */
[----:B------:R-:W-:Y:S02]  /*1ca0*/  @P1 FFMA.FTZ R25, R14, R22, R25 ;  /* 0x000000160e191223 */ /* 0x000fe40000010019 */
[----:B------:R-:W-:Y:S01]  /*1cb0*/  @P1 FFMA.FTZ R27, R16, R124, R27 ;  /* 0x0000007c101b1223 */ /* 0x000fe2000001001b */
[----:B------:R-:W-:Y:S06]  /*1cc0*/  BRA `(.L_x_14159) ;  /* 0x0000000000807947 */ /* 0x000fec0003800000 */
.L_x_14158:
        /* <DEDUP_REMOVED lines=32> */
.L_x_14159:
[----:B------:R-:W-:-:S05]  /*1ed0*/  IADD3 R15, PT, PT, R12, 0x200, RZ ;  /* 0x000002000c0f7810 */ /* 0x000fca0007ffe0ff */
[----:B------:R-:W-:-:S05]  /*1ee0*/  IMAD.WIDE.U32 R14, R15, 0x20, R154 ;  /* 0x000000200f0e7825 */ /* 0x000fca00078e009a */
[----:B------:R0:W-:Y:S04]  /*1ef0*/  STG.E.128 desc[UR12][R14.64], R28 ;  /* 0x0000001c0e007986 */ /* 0x0001e8000c101d0c */
[----:B------:R0:W-:Y:S01]  /*1f00*/  STG.E.128 desc[UR12][R14.64+0x10], R24 ;  /* 0x000010180e007986 */ /* 0x0001e2000c101d0c */
[----:B------:R-:W-:Y:S05]  /*1f10*/  BRA.U !UP2, `(.L_x_14160) ;  /* 0x000000010a107547 */ /* 0x000fea000b800000 */
[----:B0-----:R-:W0:Y:S01]  /*1f20*/  LDC.64 R14, c[0x0][0x390] ;  /* 0x0000e400ff0e7b82 */ /* 0x001e220000000a00 */
[----:B------:R-:W-:-:S05]  /*1f30*/  IADD3 R17, PT, PT, R13, 0x280, RZ ;  /* 0x000002800d117810 */ /* 0x000fca0007ffe0ff */
[----:B0-----:R-:W-:-:S05]  /*1f40*/  IMAD.WIDE.U32 R14, R17, 0x10, R14 ;  /* 0x00000010110e7825 */ /* 0x001fca00078e000e */
[----:B------:R1:W5:Y:S02]  /*1f50*/  LDG.E.128 R64, desc[UR12][R14.64] ;  /* 0x0000000c0e407981 */ /* 0x000364000c1e1d00 */
.L_x_14160:
[----:B------:R-:W-:Y:S05]  /*1f60*/  BRA.U !UP0, `(.L_x_14161) ;  /* 0x00000001088c7547 */ /* 0x000fea000b800000 */
[----:B01----:R-:W0:Y:S01]  /*1f70*/  LDC.64 R14, c[0x0][0x3a0] ;  /* 0x0000e800ff0e7b82 */ /* 0x003e220000000a00 */
[----:B------:R-:W-:-:S05]  /*1f80*/  IADD3 R17, PT, PT, R12, 0x280, RZ ;  /* 0x000002800c117810 */ /* 0x000fca0007ffe0ff */
[----:B0-----:R-:W-:-:S05]  /*1f90*/  IMAD.WIDE.U32 R14, R17, 0x20, R14 ;  /* 0x00000020110e7825 */ /* 0x001fca00078e000e */
[----:B------:R-:W2:Y:S04]  /*1fa0*/  LDG.E.128 R20, desc[UR12][R14.64] ;  /* 0x0000000c0e147981 */ /* 0x000ea8000c1e1d00 */
[----:B------:R0:W3:Y:S01]  /*1fb0*/  LDG.E.128 R16, desc[UR12][R14.64+0x10] ;  /* 0x0000100c0e107981 */ /* 0x0000e2000c1e1d00 */
[----:B------:R-:W-:-:S13]  /*1fc0*/  ISETP.LT.AND P1, PT, RZ, UR14, PT ;  /* 0x0000000eff007c0c */ /* 0x000fda000bf21270 */
[----:B------:R-:W2:Y:S01]  /*1fd0*/  @P1 LDC R124, c[0x0][0x40c] ;  /* 0x00010300ff7c1b82 */ /* 0x000ea20000000800 */
[----:B-----5:R-:W-:Y:S02]  /*1fe0*/  @P1 SHF.L.U32 R125, R64, 0x10, RZ ;  /* 0x00000010407d1819 */ /* 0x020fe400000006ff */
[C---:B0-----:R-:W-:Y:S02]  /*1ff0*/  @P1 SHF.L.U32 R15, R65.reuse, 0x10, RZ ;  /* 0x00000010410f1819 */ /* 0x041fe400000006ff */
[----:B------:R-:W-:-:S03]  /*2000*/  @P1 PRMT R14, R65, 0x7632, R14 ;  /* 0x00007632410e1816 */ /* 0x000fc6000000000e */
[----:B------:R-:W0:Y:S01]  /*2010*/  @P1 LDC R126, c[0x0][0x40c] ;  /* 0x00010300ff7e1b82 */ /* 0x000e220000000800 */
[----:B------:R-:W-:-:S07]  /*2020*/  @P1 SHF.L.U32 R14, R14, 0x10, RZ ;  /* 0x000000100e0e1819 */ /* 0x000fce00000006ff */
[----:B------:R-:W1:Y:S01]  /*2030*/  @P1 LDC R127, c[0x0][0x40c] ;  /* 0x00010300ff7f1b82 */ /* 0x000e620000000800 */
[----:B--2---:R-:W-:Y:S01]  /*2040*/  @P1 FFMA.FTZ R20, R125, R124, R20 ;  /* 0x0000007c7d141223 */ /* 0x004fe20000010014 */
[----:B------:R-:W-:-:S06]  /*2050*/  @P1 PRMT R124, R64, 0x7632, R124 ;  /* 0x00007632407c1816 */ /* 0x000fcc000000007c */
[----:B------:R-:W2:Y:S01]  /*2060*/  @P1 LDC R125, c[0x0][0x40c] ;  /* 0x00010300ff7d1b82 */ /* 0x000ea20000000800 */
[----:B-1----:R-:W-:Y:S01]  /*2070*/  @P1 FFMA.FTZ R22, R15, R127, R22 ;  /* 0x0000007f0f161223 */ /* 0x002fe20000010016 */
[----:B------:R-:W-:Y:S02]  /*2080*/  @P1 SHF.L.U32 R15, R66, 0x10, RZ ;  /* 0x00000010420f1819 */ /* 0x000fe400000006ff */
[----:B------:R-:W-:-:S05]  /*2090*/  @P1 SHF.L.U32 R124, R124, 0x10, RZ ;  /* 0x000000107c7c1819 */ /* 0x000fca00000006ff */
[----:B0-----:R-:W-:Y:S02]  /*20a0*/  @P1 FFMA.FTZ R21, R124, R126, R21 ;  /* 0x0000007e7c151223 */ /* 0x001fe40000010015 */
[----:B------:R-:W3:Y:S08]  /*20b0*/  @P1 LDC R124, c[0x0][0x40c] ;  /* 0x00010300ff7c1b82 */ /* 0x000ef00000000800 */
[----:B------:R-:W0:Y:S01]  /*20c0*/  @P1 LDC R126, c[0x0][0x40c] ;  /* 0x00010300ff7e1b82 */ /* 0x000e220000000800 */
[----:B--2---:R-:W-:Y:S01]  /*20d0*/  @P1 FFMA.FTZ R23, R14, R125, R23 ;  /* 0x0000007d0e171223 */ /* 0x004fe20000010017 */
[----:B------:R-:W-:-:S06]  /*20e0*/  @P1 PRMT R14, R66, 0x7632, R14 ;  /* 0x00007632420e1816 */ /* 0x000fcc000000000e */
[----:B------:R-:W1:Y:S01]  /*20f0*/  @P1 LDC R125, c[0x0][0x40c] ;  /* 0x00010300ff7d1b82 */ /* 0x000e620000000800 */
[----:B------:R-:W-:Y:S01]  /*2100*/  @P1 SHF.L.U32 R14, R14, 0x10, RZ ;  /* 0x000000100e0e1819 */ /* 0x000fe200000006ff */
[----:B---3--:R-:W-:Y:S01]  /*2110*/  @P1 FFMA.FTZ R16, R15, R124, R16 ;  /* 0x0000007c0f101223 */ /* 0x008fe20000010010 */
[----:B------:R-:W-:-:S05]  /*2120*/  @P1 SHF.L.U32 R15, R67, 0x10, RZ ;  /* 0x00000010430f1819 */ /* 0x000fca00000006ff */
[----:B------:R-:W2:Y:S01]  /*2130*/  @P1 LDC R124, c[0x0][0x40c] ;  /* 0x00010300ff7c1b82 */ /* 0x000ea20000000800 */
[----:B0-----:R-:W-:Y:S01]  /*2140*/  @P1 FFMA.FTZ R17, R14, R126, R17 ;  /* 0x0000007e0e111223 */ /* 0x001fe20000010011 */
[----:B------:R-:W-:-:S04]  /*2150*/  @P1 PRMT R14, R67, 0x7632, R14 ;  /* 0x00007632430e1816 */ /* 0x000fc8000000000e */
[----:B------:R-:W-:-:S05]  /*2160*/  @P1 SHF.L.U32 R14, R14, 0x10, RZ ;  /* 0x000000100e0e1819 */ /* 0x000fca00000006ff */
[----:B-1----:R-:W-:Y:S01]  /*2170*/  @P1 FFMA.FTZ R19, R14, R125, R19 ;  /* 0x0000007d0e131223 */ /* 0x002fe20000010013 */
[----:B--2---:R-:W-:Y:S01]  /*2180*/  @P1 FFMA.FTZ R18, R15, R124, R18 ;  /* 0x0000007c0f121223 */ /* 0x004fe20000010012 */
[----:B------:R-:W-:Y:S06]  /*2190*/  BRA `(.L_x_14162) ;  /* 0x0000000000847947 */ /* 0x000fec0003800000 */
.L_x_14161:
[----:B01----:R-:W0:Y:S01]  /*21a0*/  @P0 LDC R15, c[0x0][0x40c] ;  /* 0x00010300ff0f0b82 */ /* 0x003e220000000800 */
[----:B-----5:R-:W-:Y:S02]  /*21b0*/  @P0 PRMT R14, R64, 0x7632, R14 ;  /* 0x00007632400e0816 */ /* 0x020fe4000000000e */
[----:B------:R-:W-:Y:S02]  /*21c0*/  CS2R R20, SRZ ;  /* 0x0000000000147805 */ /* 0x000fe4000001ff00 */
[----:B------:R-:W-:Y:S02]  /*21d0*/  CS2R R22, SRZ ;  /* 0x0000000000167805 */ /* 0x000fe4000001ff00 */
[----:B------:R-:W-:Y:S02]  /*21e0*/  MOV R17, RZ ;  /* 0x000000ff00117202 */ /* 0x000fe40000000f00 */
[----:B------:R-:W-:Y:S01]  /*21f0*/  @P0 SHF.L.U32 R14, R14, 0x10, RZ ;  /* 0x000000100e0e0819 */ /* 0x000fe200000006ff */
[----:B------:R-:W1:Y:S01]  /*2200*/  @P0 LDC R19, c[0x0][0x40c] ;  /* 0x00010300ff130b82 */ /* 0x000e620000000800 */
[----:B------:R-:W-:-:S07]  /*2210*/  @P0 SHF.L.U32 R126, R67, 0x10, RZ ;  /* 0x00000010437e0819 */ /* 0x000fce00000006ff */
[----:B------:R-:W2:Y:S08]  /*2220*/  @P0 LDC R18, c[0x0][0x40c] ;  /* 0x00010300ff120b82 */ /* 0x000eb00000000800 */
[----:B------:R-:W3:Y:S01]  /*2230*/  @P0 LDC R141, c[0x0][0x40c] ;  /* 0x00010300ff8d0b82 */ /* 0x000ee20000000800 */
[----:B0-----:R-:W-:Y:S01]  /*2240*/  @P0 FMUL.FTZ R21, R14, R15 ;  /* 0x0000000f0e150220 */ /* 0x001fe20000410000 */
[----:B------:R-:W-:-:S02]  /*2250*/  @P0 PRMT R14, R65, 0x7632, R14 ;  /* 0x00007632410e0816 */ /* 0x000fc4000000000e */
[----:B------:R-:W-:Y:S02]  /*2260*/  @P0 PRMT R15, R66, 0x7632, R15 ;  /* 0x00007632420f0816 */ /* 0x000fe4000000000f */
[----:B------:R-:W-:Y:S02]  /*2270*/  @P0 SHF.L.U32 R14, R14, 0x10, RZ ;  /* 0x000000100e0e0819 */ /* 0x000fe400000006ff */
[----:B------:R-:W0:Y:S01]  /*2280*/  @P0 LDC R16, c[0x0][0x40c] ;  /* 0x00010300ff100b82 */ /* 0x000e220000000800 */
[----:B------:R-:W-:Y:S02]  /*2290*/  @P0 SHF.L.U32 R15, R15, 0x10, RZ ;  /* 0x000000100f0f0819 */ /* 0x000fe400000006ff */
[----:B-1----:R-:W-:Y:S01]  /*22a0*/  @P0 FMUL.FTZ R23, R14, R19 ;  /* 0x000000130e170220 */ /* 0x002fe20000410000 */
[----:B------:R-:W-:-:S04]  /*22b0*/  @P0 PRMT R14, R67, 0x7632, R14 ;  /* 0x00007632430e0816 */ /* 0x000fc8000000000e */
[----:B------:R-:W1:Y:S01]  /*22c0*/  @P0 LDC R125, c[0x0][0x40c] ;  /* 0x00010300ff7d0b82 */ /* 0x000e620000000800 */
[----:B--2---:R-:W-:Y:S01]  /*22d0*/  @P0 FMUL.FTZ R17, R15, R18 ;  /* 0x000000120f110220 */ /* 0x004fe20000410000 */
[----:B------:R-:W-:Y:S02]  /*22e0*/  @P0 SHF.L.U32 R15, R64, 0x10, RZ ;  /* 0x00000010400f0819 */ /* 0x000fe400000006ff */
[----:B------:R-:W-:Y:S02]  /*22f0*/  CS2R R18, SRZ ;  /* 0x0000000000127805 */ /* 0x000fe4000001ff00 */
[----:B------:R-:W-:Y:S02]  /*2300*/  @P0 SHF.L.U32 R14, R14, 0x10, RZ ;  /* 0x000000100e0e0819 */ /* 0x000fe400000006ff */
[----:B------:R-:W2:Y:S03]  /*2310*/  @P0 LDC R124, c[0x0][0x40c] ;  /* 0x00010300ff7c0b82 */ /* 0x000ea60000000800 */
[----:B---3--:R-:W-:Y:S01]  /*2320*/  @P0 FMUL.FTZ R19, R14, R141 ;  /* 0x0000008d0e130220 */ /* 0x008fe20000410000 */
[----:B------:R-:W-:-:S04]  /*2330*/  @P0 SHF.L.U32 R14, R65, 0x10, RZ ;  /* 0x00000010410e0819 */ /* 0x000fc800000006ff */
[----:B------:R-:W3:Y:S01]  /*2340*/  @P0 LDC R127, c[0x0][0x40c] ;  /* 0x00010300ff7f0b82 */ /* 0x000ee20000000800 */
[----:B0-----:R-:W-:Y:S01]  /*2350*/  @P0 FMUL.FTZ R20, R15, R16 ;  /* 0x000000100f140220 */ /* 0x001fe20000410000 */
[----:B------:R-:W-:Y:S01]  /*2360*/  @P0 SHF.L.U32 R15, R66, 0x10, RZ ;  /* 0x00000010420f0819 */ /* 0x000fe200000006ff */
[----:B------:R-:W-:Y:S02]  /*2370*/  HFMA2 R16, -RZ, RZ, 0, 0 ;  /* 0x00000000ff107431 */ /* 0x000fe400000001ff */
[----:B-1----:R-:W-:Y:S02]  /*2380*/  @P0 FMUL.FTZ R22, R14, R125 ;  /* 0x0000007d0e160220 */ /* 0x002fe40000410000 */
[----:B--2---:R-:W-:Y:S01]  /*2390*/  @P0 FMUL.FTZ R16, R15, R124 ;  /* 0x0000007c0f100220 */ /* 0x004fe20000410000 */
[----:B---3--:R-:W-:-:S07]  /*23a0*/  @P0 FMUL.FTZ R18, R126, R127 ;  /* 0x0000007f7e120220 */ /* 0x008fce0000410000 */
.L_x_14162:
        /* <DEDUP_REMOVED lines=9> */
.L_x_14163:
[----:B------:R-:W-:Y:S01]  /*2440*/  IADD3 R153, PT, PT, R12, 0x300, RZ ;  /* 0x000003000c997810 */ /* 0x000fe20007ffe0ff */
[----:B------:R-:W-:Y:S06]  /*2450*/  BRA.U !UP0, `(.L_x_14164) ;  /* 0x00000001088c7547 */ /* 0x000fec000b800000 */
[----:B------:R-:W2:Y:S02]  /*2460*/  LDC.64 R140, c[0x0][0x3a0] ;  /* 0x0000e800ff8c7b82 */ /* 0x000ea40000000a00 */
[----:B--2---:R-:W-:-:S05]  /*2470*/  IMAD.WIDE.U32 R140, R153, 0x20, R140 ;  /* 0x00000020998c7825 */ /* 0x004fca00078e008c */
[----:B01----:R-:W2:Y:S04]  /*2480*/  LDG.E.128 R12, desc[UR12][R140.64] ;  /* 0x0000000c8c0c7981 */ /* 0x003ea8000c1e1d00 */
[----:B------:R0:W3:Y:S01]  /*2490*/  LDG.E.128 R124, desc[UR12][R140.64+0x10] ;  /* 0x0000100c8c7c7981 */ /* 0x0000e2000c1e1d00 */
[----:B------:R-:W-:-:S06]  /*24a0*/  UISETP.GT.AND UP0, UPT, UR14, URZ, UPT ;  /* 0x000000ff0e00728c */ /* 0x000fcc000bf04270 */
[----:B------:R-:W-:-:S05]  /*24b0*/  PLOP3.LUT P0, PT, PT, PT, UP0, 0x80, 0x8 ;  /* 0x000000000008781c */ /* 0x000fca0003f0f008 */
[----:B------:R-:W2:Y:S01]  /*24c0*/  @UP0 LDCU UR4, c[0x0][0x40c] ;  /* 0x00008180ff0407ac */ /* 0x000ea20008000800 */
[----:B------:R-:W1:Y:S07]  /*24d0*/  @UP0 LDCU UR5, c[0x0][0x40c] ;  /* 0x00008180ff0507ac */ /* 0x000e6e0008000800 */
[C---:B-----5:R-:W-:Y:S02]  /*24e0*/  @P0 PRMT R152, R64.reuse, 0x7632, R152 ;  /* 0x0000763240980816 */ /* 0x060fe40000000098 */
[----:B------:R-:W-:-:S02]  /*24f0*/  @P0 SHF.L.U32 R157, R64, 0x10, RZ ;  /* 0x00000010409d0819 */ /* 0x000fc400000006ff */
[----:B------:R-:W-:Y:S02]  /*2500*/  @P0 SHF.L.U32 R152, R152, 0x10, RZ ;  /* 0x0000001098980819 */ /* 0x000fe400000006ff */
[C---:B0-----:R-:W-:Y:S02]  /*2510*/  @P0 PRMT R140, R65.reuse, 0x7632, R140 ;  /* 0x00007632418c0816 */ /* 0x041fe4000000008c */
[----:B------:R-:W-:Y:S02]  /*2520*/  @P0 SHF.L.U32 R141, R65, 0x10, RZ ;  /* 0x00000010418d0819 */ /* 0x000fe400000006ff */
[----:B------:R-:W-:Y:S01]  /*2530*/  @P0 SHF.L.U32 R140, R140, 0x10, RZ ;  /* 0x000000108c8c0819 */ /* 0x000fe200000006ff */
[----:B--2---:R-:W-:Y:S01]  /*2540*/  @P0 FFMA.FTZ R12, R157, UR4, R12 ;  /* 0x000000049d0c0c23 */ /* 0x004fe2000801000c */
[----:B-1----:R-:W-:Y:S01]  /*2550*/  @P0 FFMA.FTZ R13, R152, UR5, R13 ;  /* 0x00000005980d0c23 */ /* 0x002fe2000801000d */
[----:B------:R-:W0:Y:S01]  /*2560*/  @UP0 LDCU UR4, c[0x0][0x40c] ;  /* 0x00008180ff0407ac */ /* 0x000e220008000800 */
[----:B------:R-:W1:Y:S01]  /*2570*/  @UP0 LDCU UR5, c[0x0][0x40c] ;  /* 0x00008180ff0507ac */ /* 0x000e620008000800 */
[----:B0-----:R-:W-:Y:S01]  /*2580*/  @P0 FFMA.FTZ R14, R141, UR4, R14 ;  /* 0x000000048d0e0c23 */ /* 0x001fe2000801000e */
[----:B------:R-:W3:Y:S01]  /*2590*/  @UP0 LDCU UR4, c[0x0][0x40c] ;  /* 0x00008180ff0407ac */ /* 0x000ee20008000800 */
[----:B------:R-:W-:Y:S01]  /*25a0*/  @P0 SHF.L.U32 R141, R66, 0x10, RZ ;  /* 0x00000010428d0819 */ /* 0x000fe200000006ff */
[----:B-1----:R-:W-:Y:S01]  /*25b0*/  @P0 FFMA.FTZ R15, R140, UR5, R15 ;  /* 0x000000058c0f0c23 */ /* 0x002fe2000801000f */
[----:B------:R-:W0:Y:S01]  /*25c0*/  @UP0 LDCU UR5, c[0x0][0x40c] ;  /* 0x00008180ff0507ac */ /* 0x000e220008000800 */
[----:B------:R-:W-:-:S04]  /*25d0*/  @P0 PRMT R140, R66, 0x7632, R140 ;  /* 0x00007632428c0816 */ /* 0x000fc8000000008c */
[----:B------:R-:W-:Y:S01]  /*25e0*/  @P0 SHF.L.U32 R140, R140, 0x10, RZ ;  /* 0x000000108c8c0819 */ /* 0x000fe200000006ff */
[----:B---3--:R-:W-:Y:S01]  /*25f0*/  @P0 FFMA.FTZ R124, R141, UR4, R124 ;  /* 0x000000048d7c0c23 */ /* 0x008fe2000801007c */
[----:B------:R-:W1:Y:S01]  /*2600*/  @UP0 LDCU UR4, c[0x0][0x40c] ;  /* 0x00008180ff0407ac */ /* 0x000e620008000800 */
[C---:B------:R-:W-:Y:S02]  /*2610*/  @P0 SHF.L.U32 R141, R67.reuse, 0x10, RZ ;  /* 0x00000010438d0819 */ /* 0x040fe400000006ff */
[----:B0-----:R-:W-:Y:S01]  /*2620*/  @P0 FFMA.FTZ R125, R140, UR5, R125 ;  /* 0x000000058c7d0c23 */ /* 0x001fe2000801007d */
[----:B------:R-:W0:Y:S01]  /*2630*/  @UP0 LDCU UR5, c[0x0][0x40c] ;  /* 0x00008180ff0507ac */ /* 0x000e220008000800 */
[----:B------:R-:W-:-:S04]  /*2640*/  @P0 PRMT R140, R67, 0x7632, R140 ;  /* 0x00007632438c0816 */ /* 0x000fc8000000008c */
[----:B------:R-:W-:Y:S01]  /*2650*/  @P0 SHF.L.U32 R140, R140, 0x10, RZ ;  /* 0x000000108c8c0819 */ /* 0x000fe200000006ff */
[----:B-1----:R-:W-:-:S04]  /*2660*/  @P0 FFMA.FTZ R126, R141, UR4, R126 ;  /* 0x000000048d7e0c23 */ /* 0x002fc8000801007e */
[----:B0-----:R-:W-:Y:S01]  /*2670*/  @P0 FFMA.FTZ R127, R140, UR5, R127 ;  /* 0x000000058c7f0c23 */ /* 0x001fe2000801007f */
[----:B------:R-:W-:Y:S06]  /*2680*/  BRA `(.L_x_14165) ;  /* 0x0000000000907947 */ /* 0x000fec0003800000 */
.L_x_14164:
[----:B------:R-:W2:Y:S01]  /*2690*/  @P0 LDC R125, c[0x0][0x40c] ;  /* 0x00010300ff7d0b82 */ /* 0x000ea20000000800 */
[----:B-----5:R-:W-:Y:S01]  /*26a0*/  @P0 PRMT R12, R64, 0x7632, R12 ;  /* 0x00007632400c0816 */ /* 0x020fe2000000000c */
[----:B01----:R-:W-:Y:S01]  /*26b0*/  HFMA2 R15, -RZ, RZ, 0, 0 ;  /* 0x00000000ff0f7431 */ /* 0x003fe200000001ff */
[----:B------:R-:W-:Y:S02]  /*26c0*/  @P0 PRMT R13, R65, 0x7632, R13 ;  /* 0x00007632410d0816 */ /* 0x000fe4000000000d */
[----:B------:R-:W-:Y:S02]  /*26d0*/  @P0 SHF.L.U32 R12, R12, 0x10, RZ ;  /* 0x000000100c0c0819 */ /* 0x000fe400000006ff */
[----:B------:R-:W-:Y:S01]  /*26e0*/  @P0 SHF.L.U32 R14, R13, 0x10, RZ ;  /* 0x000000100d0e0819 */ /* 0x000fe200000006ff */
[----:B------:R-:W0:Y:S01]  /*26f0*/  @P0 LDC R141, c[0x0][0x40c] ;  /* 0x00010300ff8d0b82 */ /* 0x000e220000000800 */
[----:B------:R-:W-:Y:S02]  /*2700*/  MOV R13, RZ ;  /* 0x000000ff000d7202 */ /* 0x000fe40000000f00 */
[----:B------:R-:W-:-:S02]  /*2710*/  @P0 SHF.L.U32 R124, R65, 0x10, RZ ;  /* 0x00000010417c0819 */ /* 0x000fc400000006ff */
[----:B------:R-:W-:Y:S02]  /*2720*/  @P0 SHF.L.U32 R126, R66, 0x10, RZ ;  /* 0x00000010427e0819 */ /* 0x000fe400000006ff */
[----:B------:R-:W-:Y:S01]  /*2730*/  @P0 SHF.L.U32 R140, R67, 0x10, RZ ;  /* 0x00000010438c0819 */ /* 0x000fe200000006ff */
[----:B------:R-:W1:Y:S01]  /*2740*/  @P0 LDC R127, c[0x0][0x40c] ;  /* 0x00010300ff7f0b82 */ /* 0x000e620000000800 */
[----:B--2---:R-:W-:Y:S01]  /*2750*/  @P0 FMUL.FTZ R13, R12, R125 ;  /* 0x0000007d0c0d0220 */ /* 0x004fe20000410000 */
[----:B------:R-:W-:-:S06]  /*2760*/  @P0 PRMT R12, R66, 0x7632, R12 ;  /* 0x00007632420c0816 */ /* 0x000fcc000000000c */
[----:B------:R-:W2:Y:S01]  /*2770*/  @P0 LDC R157, c[0x0][0x40c] ;  /* 0x00010300ff9d0b82 */ /* 0x000ea20000000800 */
[----:B------:R-:W-:Y:S02]  /*2780*/  MOV R125, RZ ;  /* 0x000000ff007d7202 */ /* 0x000fe40000000f00 */
[----:B------:R-:W-:-:S05]  /*2790*/  @P0 SHF.L.U32 R12, R12, 0x10, RZ ;  /* 0x000000100c0c0819 */ /* 0x000fca00000006ff */
[----:B0-----:R-:W-:Y:S01]  /*27a0*/  @P0 FMUL.FTZ R125, R12, R141 ;  /* 0x0000008d0c7d0220 */ /* 0x001fe20000410000 */
[----:B------:R-:W-:Y:S01]  /*27b0*/  @P0 PRMT R12, R67, 0x7632, R12 ;  /* 0x00007632430c0816 */ /* 0x000fe2000000000c */
[----:B------:R-:W0:Y:S03]  /*27c0*/  @P0 LDC R141, c[0x0][0x40c] ;  /* 0x00010300ff8d0b82 */ /* 0x000e260000000800 */
[----:B------:R-:W-:Y:S01]  /*27d0*/  @P0 SHF.L.U32 R12, R12, 0x10, RZ ;  /* 0x000000100c0c0819 */ /* 0x000fe200000006ff */
[----:B-1----:R-:W-:Y:S01]  /*27e0*/  @P0 FMUL.FTZ R15, R14, R127 ;  /* 0x0000007f0e0f0220 */ /* 0x002fe20000410000 */
[----:B------:R-:W-:Y:S01]  /*27f0*/  HFMA2 R127, -RZ, RZ, 0, 0 ;  /* 0x00000000ff7f7431 */ /* 0x000fe200000001ff */
[----:B------:R-:W-:Y:S02]  /*2800*/  @P0 SHF.L.U32 R14, R64, 0x10, RZ ;  /* 0x00000010400e0819 */ /* 0x000fe400000006ff */
[----:B------:R-:W1:Y:S01]  /*2810*/  @P0 LDC R159, c[0x0][0x40c] ;  /* 0x00010300ff9f0b82 */ /* 0x000e620000000800 */
[----:B--2---:R-:W-:Y:S01]  /*2820*/  @P0 FMUL.FTZ R127, R12, R157 ;  /* 0x0000009d0c7f0220 */ /* 0x004fe20000410000 */
[----:B------:R-:W-:-:S06]  /*2830*/  MOV R12, RZ ;  /* 0x000000ff000c7202 */ /* 0x000fcc0000000f00 */
[----:B------:R-:W2:Y:S01]  /*2840*/  @P0 LDC R157, c[0x0][0x40c] ;  /* 0x00010300ff9d0b82 */ /* 0x000ea20000000800 */
[----:B0-----:R-:W-:Y:S01]  /*2850*/  @P0 FMUL.FTZ R12, R14, R141 ;  /* 0x0000008d0e0c0220 */ /* 0x001fe20000410000 */
[----:B------:R-:W-:-:S06]  /*2860*/  HFMA2 R14, -RZ, RZ, 0, 0 ;  /* 0x00000000ff0e7431 */ /* 0x000fcc00000001ff */
[----:B------:R-:W0:Y:S01]  /*2870*/  @P0 LDC R141, c[0x0][0x40c] ;  /* 0x00010300ff8d0b82 */ /* 0x000e220000000800 */
[----:B--2---:R-:W-:Y:S01]  /*2880*/  @P0 FMUL.FTZ R14, R124, R157 ;  /* 0x0000009d7c0e0220 */ /* 0x004fe20000410000 */
[----:B------:R-:W-:Y:S01]  /*2890*/  MOV R124, RZ ;  /* 0x000000ff007c7202 */ /* 0x000fe20000000f00 */
[----:B-1----:R-:W-:Y:S01]  /*28a0*/  @P0 FMUL.FTZ R124, R126, R159 ;  /* 0x0000009f7e7c0220 */ /* 0x002fe20000410000 */
[----:B------:R-:W-:Y:S02]  /*28b0*/  HFMA2 R126, -RZ, RZ, 0, 0 ;  /* 0x00000000ff7e7431 */ /* 0x000fe400000001ff */
[----:B0-----:R-:W-:-:S07]  /*28c0*/  @P0 FMUL.FTZ R126, R140, R141 ;  /* 0x0000008d8c7e0220 */ /* 0x001fce0000410000 */
.L_x_14165:
        /* <DEDUP_REMOVED lines=205> */
.L_x_14167:
[----:B------:R-:W-:Y:S05]  /*35a0*/  BSYNC.RECONVERGENT B0 ;  /* 0x0000000000007941 */ /* 0x000fea0003800200 */
.L_x_14166:
        /* <DEDUP_REMOVED lines=13> */
.L_x_14169:
[----:B------:R-:W-:Y:S05]  /*3680*/  BSYNC.RECONVERGENT B0 ;  /* 0x0000000000007941 */ /* 0x000fea0003800200 */
.L_x_14168:
        /* <DEDUP_REMOVED lines=10> */
[----:B------:R-:W1:Y:S02]  /*3730*/  SHFL.DOWN PT, R157, R154, 0x1, 0x1f ;  /* 0x08201f009a9d7f89 */ /* 0x000e6400000e0000 */
        /* <DEDUP_REMOVED lines=17> */
[----:B------:R-:W-:Y:S01]  /*3850*/  FMUL.FTZ R158, R159, R157 ;  /* 0x0000009d9f9e7220 */ /* 0x000fe20000410000 */
[----:B------:R-:W-:-:S02]  /*3860*/  MOV R159, UR7 ;  /* 0x00000007009f7c02 */ /* 0x000fc40008000f00 */
[----:B------:R-:W-:Y:S01]  /*3870*/  FMUL.FTZ R154, R154, R154 ;  /* 0x0000009a9a9a7220 */ /* 0x000fe20000410000 */
[----:B------:R-:W-:Y:S01]  /*3880*/  FFMA.FTZ R158, R153, R140, R158 ;  /* 0x0000008c999e7223 */ /* 0x000fe2000001009e */
[----:B-1----:R-:W-:Y:S01]  /*3890*/  FADD.FTZ R156, R155, R156 ;  /* 0x0000009c9b9c7221 */ /* 0x002fe20000010000 */
[----:B------:R-:W0:Y:S01]  /*38a0*/  LDC R140, c[0x0][0x448] ;  /* 0x00011200ff8c7b82 */ /* 0x000e220000000800 */
[----:B------:R-:W-:Y:S01]  /*38b0*/  FMUL.FTZ R154, R153, R154 ;  /* 0x0000009a999a7220 */ /* 0x000fe20000410000 */
[----:B--2---:R-:W-:-:S03]  /*38c0*/  FMUL.FTZ R153, R141, R158 ;  /* 0x0000009e8d997220 */ /* 0x004fc60000410000 */
[----:B------:R-:W-:-:S03]  /*38d0*/  FMUL.FTZ R154, R154, R157 ;  /* 0x0000009d9a9a7220 */ /* 0x000fc60000410000 */
[----:B------:R-:W1:Y:S01]  /*38e0*/  SHFL.IDX PT, R153, R153, RZ, 0x1f ;  /* 0x00001fff99997589 */ /* 0x000e6200000e0000 */
[----:B------:R-:W-:-:S05]  /*38f0*/  FFMA.FTZ R156, R141, R154, R156 ;  /* 0x0000009a8d9c7223 */ /* 0x000fca000001009c */
[----:B------:R-:W0:Y:S01]  /*3900*/  SHFL.IDX PT, R155, R156, RZ, 0x1f ;  /* 0x00001fff9c9b7589 */ /* 0x000e2200000e0000 */
[----:B-1----:R-:W-:-:S05]  /*3910*/  FMUL.FTZ R141, R153, R153 ;  /* 0x00000099998d7220 */ /* 0x002fca0000410000 */
[----:B------:R-:W-:Y:S01]  /*3920*/  FSEL R141, R141, RZ, P1 ;  /* 0x000000ff8d8d7208 */ /* 0x000fe20000800000 */
[----:B0-----:R-:W-:Y:S02]  /*3930*/  FFMA.FTZ R140, R155, UR19, R140 ;  /* 0x000000139b8c7c23 */ /* 0x001fe4000801008c */
[----:B------:R-:W0:Y:S02]  /*3940*/  @!P0 LDC.64 R154, c[0x0][0x3c0] ;  /* 0x0000f000ff9a8b82 */ /* 0x000e240000000a00 */
[----:B------:R-:W-:-:S06]  /*3950*/  FADD.FTZ R157, R140, R141 ;  /* 0x0000008d8c9d7221 */ /* 0x000fcc0000010000 */
[----:B------:R-:W1:Y:S01]  /*3960*/  MUFU.RSQ R157, R157 ;  /* 0x0000009d009d7308 */ /* 0x000e620000001400 */
[----:B------:R-:W2:Y:S01]  /*3970*/  @!P0 LDC.64 R140, c[0x0][0x3c8] ;  /* 0x0000f200ff8c8b82 */ /* 0x000ea20000000a00 */
[----:B0-----:R-:W-:Y:S01]  /*3980*/  @!P0 IMAD.WIDE R154, R159, 0x4, R154 ;  /* 0x000000049f9a8825 */ /* 0x001fe200078e029a */
[----:B-1----:R-:W-:-:S04]  /*3990*/  R2UR UR22, R157 ;  /* 0x000000009d1672ca */ /* 0x002fc800000e0000 */
[----:B------:R0:W-:Y:S01]  /*39a0*/  @!P0 STG.E desc[UR12][R154.64], R153 ;  /* 0x000000999a008986 */ /* 0x0001e2000c10190c */
[----:B--2---:R-:W-:-:S08]  /*39b0*/  @!P0 IMAD.WIDE R140, R159, 0x4, R140 ;  /* 0x000000049f8c8825 */ /* 0x004fd000078e028c */
[----:B------:R-:W-:-:S05]  /*39c0*/  MOV R159, UR22 ;  /* 0x00000016009f7c02 */ /* 0x000fca0008000f00 */
[----:B------:R0:W-:Y:S01]  /*39d0*/  @!P0 STG.E desc[UR12][R140.64], R159 ;  /* 0x0000009f8c008986 */ /* 0x0001e2000c10190c */
[----:B------:R-:W-:Y:S05]  /*39e0*/  BRA.U !UP0, `(.L_x_14170) ;  /* 0x0000001508a07547 */ /* 0x000fea000b800000 */
[----:B0-----:R-:W-:Y:S01]  /*39f0*/  FSEL R153, R153, RZ, !P1 ;  /* 0x000000ff99997208 */ /* 0x001fe20004800000 */
[----:B------:R-:W-:Y:S01]  /*3a00*/  UIADD3 UR4, UPT, UPT, UR6, -0x1, URZ ;  /* 0xffffffff06047890 */ /* 0x000fe2000fffe0ff */
[----:B------:R-:W-:Y:S02]  /*3a10*/  PRMT R154, R76, 0x7632, R154 ;  /* 0x000076324c9a7816 */ /* 0x000fe4000000009a */
[----:B------:R-:W-:Y:S01]  /*3a20*/  R2UR UR14, R153 ;  /* 0x00000000990e72ca */ /* 0x000fe200000e0000 */
[----:B------:R-:W-:Y:S01]  /*3a30*/  UIMAD UR4, UR4, UR15, URZ ;  /* 0x0000000f040472a4 */ /* 0x000fe2000f8e02ff */
[----:B------:R-:W-:Y:S02]  /*3a40*/  SHF.L.U32 R154, R154, 0x10, RZ ;  /* 0x000000109a9a7819 */ /* 0x000fe400000006ff */
[----:B------:R-:W-:Y:S01]  /*3a50*/  SHF.L.U32 R140, R151, 0x10, RZ ;  /* 0x00000010978c7819 */ /* 0x000fe200000006ff */
[----:B------:R-:W-:Y:S01]  /*3a60*/  USHF.R.S32.HI UR5, URZ, 0x1f, UR4 ;  /* 0x0000001fff057899 */ /* 0x000fe20008011404 */
[----:B------:R-:W-:-:S02]  /*3a70*/  PRMT R156, R107, 0x7632, R156 ;  /* 0x000076326b9c7816 */ /* 0x000fc4000000009c */
[----:B------:R-:W-:Y:S01]  /*3a80*/  PRMT R158, R75, 0x7632, R158 ;  /* 0x000076324b9e7816 */ /* 0x000fe2000000009e */
[----:B------:R-:W-:Y:S01]  /*3a90*/  ULEA.HI UR5, UR5, UR4, URZ, 0x3 ;  /* 0x0000000405057291 */ /* 0x000fe2000f8f18ff */
[----:B------:R-:W-:Y:S02]  /*3aa0*/  SHF.L.U32 R156, R156, 0x10, RZ ;  /* 0x000000109c9c7819 */ /* 0x000fe400000006ff */
[----:B------:R-:W-:Y:S01]  /*3ab0*/  SHF.L.U32 R158, R158, 0x10, RZ ;  /* 0x000000109e9e7819 */ /* 0x000fe200000006ff */
        /* <DEDUP_REMOVED lines=9> */
[----:B------:R-:W-:Y:S01]  /*3b50*/  PRMT R140, R105, 0x7632, R140 ;  /* 0x00007632698c7816 */ /* 0x000fe2000000008c */
[----:B------:R-:W-:Y:S01]  /*3b60*/  FADD.FTZ R21, R21, -UR14 ;  /* 0x8000000e15157e21 */ /* 0x000fe20008010000 */
[----:B------:R-:W-:Y:S01]  /*3b70*/  PRMT R154, R77, 0x7632, R154 ;  /* 0x000076324d9a7816 */ /* 0x000fe2000000009a */
[----:B------:R-:W-:Y:S01]  /*3b80*/  FADD.FTZ R23, R23, -UR14 ;  /* 0x8000000e17177e21 */ /* 0x000fe20008010000 */
[----:B------:R-:W-:Y:S01]  /*3b90*/  SHF.L.U32 R140, R140, 0x10, RZ ;  /* 0x000000108c8c7819 */ /* 0x000fe200000006ff */
[----:B------:R-:W-:Y:S01]  /*3ba0*/  FMUL.FTZ R21, R21, UR22 ;  /* 0x0000001615157c20 */ /* 0x000fe20008410000 */
[----:B------:R-:W-:Y:S01]  /*3bb0*/  SHF.L.U32 R154, R154, 0x10, RZ ;  /* 0x000000109a9a7819 */ /* 0x000fe200000006ff */
[----:B------:R-:W-:Y:S01]  /*3bc0*/  FMUL.FTZ R23, R23, UR22 ;  /* 0x0000001617177c20 */ /* 0x000fe20008410000 */
[----:B------:R-:W-:Y:S01]  /*3bd0*/  FADD.FTZ R17, R17, -UR14 ;  /* 0x8000000e11117e21 */ /* 0x000fe20008010000 */
[----:B------:R-:W-:Y:S01]  /*3be0*/  FADD.FTZ R19, R19, -UR14 ;  /* 0x8000000e13137e21 */ /* 0x000fe20008010000 */
[----:B------:R-:W-:Y:S01]  /*3bf0*/  FADD.FTZ R13, R13, -UR14 ;  /* 0x8000000e0d0d7e21 */ /* 0x000fe20008010000 */
[----:B------:R-:W-:Y:S01]  /*3c00*/  FFMA.FTZ R31, R31, R140, R154 ;  /* 0x0000008c1f1f7223 */ /* 0x000fe2000001009a */
[----:B------:R-:W-:Y:S01]  /*3c10*/  PRMT R140, R106, 0x7632, R140 ;  /* 0x000076326a8c7816 */ /* 0x000fe2000000008c */
[----:B------:R-:W-:Y:S01]  /*3c20*/  FMUL.FTZ R17, R17, UR22 ;  /* 0x0000001611117c20 */ /* 0x000fe20008410000 */
[----:B------:R-:W-:Y:S01]  /*3c30*/  PRMT R154, R78, 0x7632, R154 ;  /* 0x000076324e9a7816 */ /* 0x000fe2000000009a */
[----:B------:R-:W-:Y:S01]  /*3c40*/  FMUL.FTZ R19, R19, UR22 ;  /* 0x0000001613137c20 */ /* 0x000fe20008410000 */
[----:B------:R-:W-:Y:S01]  /*3c50*/  SHF.L.U32 R140, R140, 0x10, RZ ;  /* 0x000000108c8c7819 */ /* 0x000fe200000006ff */
[----:B------:R-:W-:Y:S01]  /*3c60*/  FMUL.FTZ R13, R13, UR22 ;  /* 0x000000160d0d7c20 */ /* 0x000fe20008410000 */
[----:B------:R-:W-:Y:S01]  /*3c70*/  SHF.L.U32 R154, R154, 0x10, RZ ;  /* 0x000000109a9a7819 */ /* 0x000fe200000006ff */
[----:B------:R-:W-:Y:S01]  /*3c80*/  FADD.FTZ R15, R15, -UR14 ;  /* 0x8000000e0f0f7e21 */ /* 0x000fe20008010000 */
[----:B------:R-:W-:Y:S01]  /*3c90*/  PRMT R160, R69, 0x7632, R160 ;  /* 0x0000763245a07816 */ /* 0x000fe200000000a0 */
        /* <DEDUP_REMOVED lines=11> */
[----:B------:R-:W-:Y:S01]  /*3d50*/  SHF.L.U32 R160, R160, 0x10, RZ ;  /* 0x00000010a0a07819 */ /* 0x000fe200000006ff */
[--C-:B------:R-:W-:Y:S01]  /*3d60*/  FFMA.FTZ R156, R27, R156, R140.reuse ;  /* 0x0000009c1b9c7223 */ /* 0x100fe2000001008c */
[----:B------:R-:W-:Y:S01]  /*3d70*/  PRMT R140, R100, 0x7632, R140 ;  /* 0x00007632648c7816 */ /* 0x000fe2000000008c */
[----:B------:R-:W-:Y:S01]  /*3d80*/  FADD.FTZ R61, R61, -UR14 ;  /* 0x8000000e3d3d7e21 */ /* 0x000fe20008010000 */
[----:B------:R-:W-:Y:S01]  /*3d90*/  FADD.FTZ R62, R62, -UR14 ;  /* 0x8000000e3e3e7e21 */ /* 0x000fe20008010000 */
[----:B------:R-:W-:Y:S01]  /*3da0*/  FADD.FTZ R63, R63, -UR14 ;  /* 0x8000000e3f3f7e21 */ /* 0x000fe20008010000 */
[----:B------:R-:W-:Y:S01]  /*3db0*/  SHF.L.U32 R140, R140, 0x10, RZ ;  /* 0x000000108c8c7819 */ /* 0x000fe200000006ff */
[----:B------:R-:W-:Y:S01]  /*3dc0*/  FADD.FTZ R56, R56, -UR14 ;  /* 0x8000000e38387e21 */ /* 0x000fe20008010000 */
[----:B------:R-:W-:Y:S01]  /*3dd0*/  FADD.FTZ R57, R57, -UR14 ;  /* 0x8000000e39397e21 */ /* 0x000fe20008010000 */
[----:B------:R-:W-:Y:S01]  /*3de0*/  FADD.FTZ R58, R58, -UR14 ;  /* 0x8000000e3a3a7e21 */ /* 0x000fe20008010000 */
[----:B------:R-:W-:Y:S01]  /*3df0*/  FADD.FTZ R59, R59, -UR14 ;  /* 0x8000000e3b3b7e21 */ /* 0x000fe20008010000 */
[----:B------:R-:W-:Y:S01]  /*3e00*/  FFMA.FTZ R29, R21, R140, R154 ;  /* 0x0000008c151d7223 */ /* 0x000fe2000001009a */
[----:B------:R-:W-:Y:S01]  /*3e10*/  PRMT R140, R101, 0x7632, R140 ;  /* 0x00007632658c7816 */ /* 0x000fe2000000008c */
[----:B------:R-:W-:Y:S01]  /*3e20*/  FADD.FTZ R52, R52, -UR14 ;  /* 0x8000000e34347e21 */ /* 0x000fe20008010000 */
[----:B------:R-:W-:Y:S01]  /*3e30*/  PRMT R154, R73, 0x7632, R154 ;  /* 0x00007632499a7816 */ /* 0x000fe2000000009a */
[----:B------:R-:W-:Y:S01]  /*3e40*/  FADD.FTZ R53, R53, -UR14 ;  /* 0x8000000e35357e21 */ /* 0x000fe20008010000 */
[----:B------:R-:W-:Y:S01]  /*3e50*/  SHF.L.U32 R140, R140, 0x10, RZ ;  /* 0x000000108c8c7819 */ /* 0x000fe200000006ff */
[----:B------:R-:W-:Y:S01]  /*3e60*/  FADD.FTZ R54, R54, -UR14 ;  /* 0x8000000e36367e21 */ /* 0x000fe20008010000 */
[----:B------:R-:W-:Y:S01]  /*3e70*/  SHF.L.U32 R154, R154, 0x10, RZ ;  /* 0x000000109a9a7819 */ /* 0x000fe200000006ff */
[----:B------:R-:W-:Y:S01]  /*3e80*/  FADD.FTZ R55, R55, -UR14 ;  /* 0x8000000e37377e21 */ /* 0x000fe20008010000 */
[----:B------:R-:W-:Y:S01]  /*3e90*/  SHF.L.U32 R21, R128, 0x10, RZ ;  /* 0x0000001080157819 */ /* 0x000fe200000006ff */
[----:B------:R-:W-:Y:S01]  /*3ea0*/  FADD.FTZ R48, R48, -UR14 ;  /* 0x8000000e30307e21 */ /* 0x000fe20008010000 */
[----:B------:R-:W-:Y:S01]  /*3eb0*/  FADD.FTZ R49, R49, -UR14 ;  /* 0x8000000e31317e21 */ /* 0x000fe20008010000 */
[--C-:B------:R-:W-:Y:S01]  /*3ec0*/  FFMA.FTZ R25, R23, R140, R154.reuse ;  /* 0x0000008c17197223 */ /* 0x100fe2000001009a */
[----:B------:R-:W-:Y:S01]  /*3ed0*/  PRMT R154, R102, 0x7632, R154 ;  /* 0x00007632669a7816 */ /* 0x000fe2000000009a */
[----:B------:R-:W-:Y:S01]  /*3ee0*/  FMUL.FTZ R48, R48, UR22 ;  /* 0x0000001630307c20 */ /* 0x000fe20008410000 */
[----:B------:R-:W-:Y:S01]  /*3ef0*/  PRMT R140, R74, 0x7632, R140 ;  /* 0x000076324a8c7816 */ /* 0x000fe2000000008c */
[----:B------:R-:W-:Y:S01]  /*3f00*/  FMUL.FTZ R49, R49, UR22 ;  /* 0x0000001631317c20 */ /* 0x000fe20008410000 */
[----:B------:R-:W-:Y:S01]  /*3f10*/  SHF.L.U32 R154, R154, 0x10, RZ ;  /* 0x000000109a9a7819 */ /* 0x000fe200000006ff */
[----:B------:R-:W-:Y:S01]  /*3f20*/  FADD.FTZ R50, R50, -UR14 ;  /* 0x8000000e32327e21 */ /* 0x000fe20008010000 */
[----:B------:R-:W-:Y:S01]  /*3f30*/  SHF.L.U32 R140, R140, 0x10, RZ ;  /* 0x000000108c8c7819 */ /* 0x000fe200000006ff */
[----:B------:R-:W-:Y:S01]  /*3f40*/  FADD.FTZ R51, R51, -UR14 ;  /* 0x8000000e33337e21 */ /* 0x000fe20008010000 */
[----:B------:R-:W-:Y:S01]  /*3f50*/  SHF.L.U32 R23, R10, 0x10, RZ ;  /* 0x000000100a177819 */ /* 0x000fe200000006ff */
[----:B------:R-:W-:Y:S01]  /*3f60*/  FMUL.FTZ R50, R50, UR22 ;  /* 0x0000001632327c20 */ /* 0x000fe20008410000 */
[----:B------:R-:W-:Y:S01]  /*3f70*/  FADD.FTZ R44, R44, -UR14 ;  /* 0x8000000e2c2c7e21 */ /* 0x000fe20008010000 */
[--C-:B------:R-:W-:Y:S01]  /*3f80*/  FFMA.FTZ R154, R17, R154, R140.reuse ;  /* 0x0000009a119a7223 */ /* 0x100fe2000001008c */
[----:B------:R-:W-:Y:S01]  /*3f90*/  PRMT R140, R103, 0x7632, R140 ;  /* 0x00007632678c7816 */ /* 0x000fe2000000008c */
[----:B------:R-:W-:Y:S01]  /*3fa0*/  FMUL.FTZ R17, R60, UR22 ;  /* 0x000000163c117c20 */ /* 0x000fe20008410000 */
[----:B------:R-:W-:Y:S01]  /*3fb0*/  SHF.L.U32 R60, R120, 0x10, RZ ;  /* 0x00000010783c7819 */ /* 0x000fe200000006ff */
[----:B------:R-:W-:Y:S01]  /*3fc0*/  FMUL.FTZ R51, R51, UR22 ;  /* 0x0000001633337c20 */ /* 0x000fe20008410000 */
[----:B------:R-:W-:Y:S01]  /*3fd0*/  SHF.L.U32 R140, R140, 0x10, RZ ;  /* 0x000000108c8c7819 */ /* 0x000fe200000006ff */
[----:B------:R-:W-:Y:S01]  /*3fe0*/  FADD.FTZ R45, R45, -UR14 ;  /* 0x8000000e2d2d7e21 */ /* 0x000fe20008010000 */
[----:B------:R-:W-:Y:S01]  /*3ff0*/  FMUL.FTZ R44, R44, UR22 ;  /* 0x000000162c2c7c20 */ /* 0x000fe20008410000 */
        /* <DEDUP_REMOVED lines=30> */
[----:B------:R-:W-:Y:S01]  /*41e0*/  FADD.FTZ R38, R38, -UR14 ;  /* 0x8000000e26267e21 */ /* 0x000fe20008010000 */
[----:B------:R-:W-:Y:S01]  /*41f0*/  SHF.L.U32 R160, R160, 0x10, RZ ;  /* 0x00000010a0a07819 */ /* 0x000fe200000006ff */
[----:B------:R-:W-:Y:S01]  /*4200*/  FMUL.FTZ R37, R37, UR22 ;  /* 0x0000001625257c20 */ /* 0x000fe20008410000 */
[----:B------:R-:W-:Y:S01]  /*4210*/  SHF.L.U32 R15, R132, 0x10, RZ ;  /* 0x00000010840f7819 */ /* 0x000fe200000006ff */
[----:B------:R-:W-:Y:S01]  /*4220*/  FMUL.FTZ R38, R38, UR22 ;  /* 0x0000001626267c20 */ /* 0x000fe20008410000 */
[----:B------:R-:W-:Y:S01]  /*4230*/  FADD.FTZ R39, R39, -UR14 ;  /* 0x8000000e27277e21 */ /* 0x000fe20008010000 */
[----:B------:R-:W-:Y:S01]  /*4240*/  FFMA.FTZ R125, R125, R158, R160 ;  /* 0x0000009e7d7d7223 */ /* 0x000fe200000100a0 */
[----:B------:R-:W-:Y:S01]  /*4250*/  PRMT R158, R99, 0x7632, R158 ;  /* 0x00007632639e7816 */ /* 0x000fe2000000009e */
[----:B------:R-:W-:Y:S01]  /*4260*/  FADD.FTZ R32, R32, -UR14 ;  /* 0x8000000e20207e21 */ /* 0x000fe20008010000 */
[----:B------:R-:W-:Y:S01]  /*4270*/  PRMT R160, R71, 0x7632, R160 ;  /* 0x0000763247a07816 */ /* 0x000fe200000000a0 */
[----:B------:R-:W-:Y:S01]  /*4280*/  FMUL.FTZ R39, R39, UR22 ;  /* 0x0000001627277c20 */ /* 0x000fe20008410000 */
[----:B------:R-:W-:Y:S01]  /*4290*/  SHF.L.U32 R158, R158, 0x10, RZ ;  /* 0x000000109e9e7819 */ /* 0x000fe200000006ff */
[----:B------:R-:W-:Y:S01]  /*42a0*/  FMUL.FTZ R32, R32, UR22 ;  /* 0x0000001620207c20 */ /* 0x000fe20008410000 */
[----:B------:R-:W-:Y:S01]  /*42b0*/  SHF.L.U32 R160, R160, 0x10, RZ ;  /* 0x00000010a0a07819 */ /* 0x000fe200000006ff */
[----:B------:R-:W-:Y:S01]  /*42c0*/  FADD.FTZ R33, R33, -UR14 ;  /* 0x8000000e21217e21 */ /* 0x000fe20008010000 */
[----:B------:R-:W-:Y:S01]  /*42d0*/  FADD.FTZ R34, R34, -UR14 ;  /* 0x8000000e22227e21 */ /* 0x000fe20008010000 */
[----:B------:R-:W-:Y:S01]  /*42e0*/  FADD.FTZ R35, R35, -UR14 ;  /* 0x8000000e23237e21 */ /* 0x000fe20008010000 */
[----:B------:R-:W-:Y:S01]  /*42f0*/  SHF.L.U32 R162, R149, 0x10, RZ ;  /* 0x0000001095a27819 */ /* 0x000fe200000006ff */
[----:B------:R-:W-:Y:S01]  /*4300*/  FFMA.FTZ R127, R127, R158, R160 ;  /* 0x0000009e7f7f7223 */ /* 0x000fe200000100a0 */
[----:B------:R-:W-:Y:S01]  /*4310*/  SHF.L.U32 R158, R92, 0x10, RZ ;  /* 0x000000105c9e7819 */ /* 0x000fe200000006ff */
[----:B------:R-:W-:Y:S01]  /*4320*/  FMUL.FTZ R33, R33, UR22 ;  /* 0x0000001621217c20 */ /* 0x000fe20008410000 */
[----:B------:R-:W-:Y:S01]  /*4330*/  SHF.L.U32 R160, R4, 0x10, RZ ;  /* 0x0000001004a07819 */ /* 0x000fe200000006ff */
[----:B------:R-:W-:Y:S01]  /*4340*/  FMUL.FTZ R34, R34, UR22 ;  /* 0x0000001622227c20 */ /* 0x000fe20008410000 */
[----:B------:R-:W-:Y:S01]  /*4350*/  FMUL.FTZ R35, R35, UR22 ;  /* 0x0000001623237c20 */ /* 0x000fe20008410000 */
[----:B------:R-:W-:Y:S01]  /*4360*/  FFMA.FTZ R17, R17, R60, R158 ;  /* 0x0000003c11117223 */ /* 0x000fe2000001009e */
[----:B------:R-:W-:Y:S01]  /*4370*/  FMUL.FTZ R60, R61, UR22 ;  /* 0x000000163d3c7c20 */ /* 0x000fe20008410000 */
[----:B------:R-:W-:Y:S01]  /*4380*/  SHF.L.U32 R158, R93, 0x10, RZ ;  /* 0x000000105d9e7819 */ /* 0x000fe200000006ff */
[----:B------:R-:W-:Y:S01]  /*4390*/  FADD.FTZ R28, R28, -UR14 ;  /* 0x8000000e1c1c7e21 */ /* 0x000fe20008010000 */
[----:B------:R-:W-:Y:S01]  /*43a0*/  FADD.FTZ R30, R30, -UR14 ;  /* 0x8000000e1e1e7e21 */ /* 0x000fe20008010000 */
[----:B------:R-:W-:Y:S01]  /*43b0*/  FFMA.FTZ R60, R60, R13, R15 ;  /* 0x0000000d3c3c7223 */ /* 0x000fe2000001000f */
[----:B------:R-:W-:Y:S01]  /*43c0*/  FMUL.FTZ R13, R62, UR22 ;  /* 0x000000163e0d7c20 */ /* 0x000fe20008410000 */
[----:B------:R-:W-:Y:S01]  /*43d0*/  SHF.L.U32 R62, R121, 0x10, RZ ;  /* 0x00000010793e7819 */ /* 0x000fe200000006ff */
[----:B------:R-:W-:Y:S01]  /*43e0*/  FMUL.FTZ R28, R28, UR22 ;  /* 0x000000161c1c7c20 */ /* 0x000fe20008410000 */
[----:B------:R-:W-:Y:S01]  /*43f0*/  SHF.L.U32 R15, R131, 0x10, RZ ;  /* 0x00000010830f7819 */ /* 0x000fe200000006ff */
[----:B------:R-:W-:Y:S01]  /*4400*/  FMUL.FTZ R30, R30, UR22 ;  /* 0x000000161e1e7c20 */ /* 0x000fe20008410000 */
[----:B------:R-:W-:Y:S01]  /*4410*/  FADD.FTZ R24, R24, -UR14 ;  /* 0x8000000e18187e21 */ /* 0x000fe20008010000 */
[----:B------:R-:W-:Y:S01]  /*4420*/  FFMA.FTZ R13, R13, R62, R158 ;  /* 0x0000003e0d0d7223 */ /* 0x000fe2000001009e */
        /* <DEDUP_REMOVED lines=44> */
[----:B------:R-:W-:Y:S01]  /*46f0*/  SHF.L.U32 R54, R117, 0x10, RZ ;  /* 0x0000001075367819 */ /* 0x000fe200000006ff */
[----:B------:R-:W-:Y:S01]  /*4700*/  FADD.FTZ R124, R124, -UR14 ;  /* 0x8000000e7c7c7e21 */ /* 0x000fe20008010000 */
[----:B------:R-:W-:Y:S01]  /*4710*/  SHF.L.U32 R53, R7, 0x10, RZ ;  /* 0x0000001007357819 */ /* 0x000fe200000006ff */
[----:B------:R-:W-:Y:S01]  /*4720*/  FADD.FTZ R126, R126, -UR14 ;  /* 0x8000000e7e7e7e21 */ /* 0x000fe20008010000 */
[----:B------:R-:W-:Y:S01]  /*4730*/  F2FP.BF16.F32.PACK_AB R15, R58, R15 ;  /* 0x0000000f3a0f723e */ /* 0x000fe200000010ff */
[----:B------:R-:W-:Y:S01]  /*4740*/  FFMA.FTZ R23, R23, R54, R158 ;  /* 0x0000003617177223 */ /* 0x000fe2000001009e */
[----:B------:R-:W-:Y:S01]  /*4750*/  FMUL.FTZ R54, R55, UR22 ;  /* 0x0000001637367c20 */ /* 0x000fe20008410000 */
[----:B------:R-:W-:Y:S01]  /*4760*/  SHF.L.U32 R55, R6, 0x10, RZ ;  /* 0x0000001006377819 */ /* 0x000fe200000006ff */
[----:B------:R-:W-:Y:S01]  /*4770*/  FMUL.FTZ R124, R124, UR22 ;  /* 0x000000167c7c7c20 */ /* 0x000fe20008410000 */
[----:B------:R-:W-:-:S02]  /*4780*/  SHF.L.U32 R158, R5, 0x10, RZ ;  /* 0x00000010059e7819 */ /* 0x000fc400000006ff */
[----:B------:R-:W-:Y:S01]  /*4790*/  F2FP.BF16.F32.PACK_AB R13, R62, R13 ;  /* 0x0000000d3e0d723e */ /* 0x000fe200000010ff */
[----:B------:R-:W-:Y:S01]  /*47a0*/  FFMA.FTZ R54, R54, R53, R55 ;  /* 0x0000003536367223 */ /* 0x000fe20000010037 */
[----:B------:R-:W-:Y:S01]  /*47b0*/  SHF.L.U32 R53, R118, 0x10, RZ ;  /* 0x0000001076357819 */ /* 0x000fe200000006ff */
[----:B------:R-:W-:Y:S01]  /*47c0*/  FFMA.FTZ R49, R49, R158, R160 ;  /* 0x0000009e31317223 */ /* 0x000fe200000100a0 */
[----:B------:R-:W-:Y:S02]  /*47d0*/  SHF.L.U32 R55, R90, 0x10, RZ ;  /* 0x000000105a377819 */ /* 0x000fe400000006ff */
        /* <DEDUP_REMOVED lines=28> */
[----:B------:R-:W-:-:S05]  /*49a0*/  SHF.L.U32 R55, R87, 0x10, RZ ;  /* 0x0000001057377819 */ /* 0x000fca00000006ff */
[----:B------:R-:W-:Y:S01]  /*49b0*/  FFMA.FTZ R42, R42, R53, R55 ;  /* 0x000000352a2a7223 */ /* 0x000fe20000010037 */
[----:B------:R-:W-:Y:S01]  /*49c0*/  FFMA.FTZ R53, R43, R158, R160 ;  /* 0x0000009e2b357223 */ /* 0x000fe200000100a0 */
        /* <DEDUP_REMOVED lines=14> */
[----:B------:R-:W-:-:S03]  /*4ab0*/  SHF.L.U32 R158, R147, 0x10, RZ ;  /* 0x00000010939e7819 */ /* 0x000fc600000006ff */
[----:B------:R-:W-:Y:S01]  /*4ac0*/  FFMA.FTZ R43, R32, R43, R55 ;  /* 0x0000002b202b7223 */ /* 0x000fe20000010037 */
[----:B------:R-:W-:Y:S02]  /*4ad0*/  SHF.L.U32 R32, R148, 0x10, RZ ;  /* 0x0000001094207819 */ /* 0x000fe400000006ff */
[----:B------:R-:W-:-:S03]  /*4ae0*/  SHF.L.U32 R55, R111, 0x10, RZ ;  /* 0x000000106f377819 */ /* 0x000fc600000006ff */
[----:B------:R-:W-:Y:S01]  /*4af0*/  FFMA.FTZ R158, R33, R158, R32 ;  /* 0x0000009e219e7223 */ /* 0x000fe20000010020 */
[----:B------:R-:W-:Y:S02]  /*4b00*/  SHF.L.U32 R33, R83, 0x10, RZ ;  /* 0x0000001053217819 */ /* 0x000fe400000006ff */
[----:B------:R-:W-:-:S03]  /*4b10*/  SHF.L.U32 R32, R150, 0x10, RZ ;  /* 0x0000001096207819 */ /* 0x000fc600000006ff */
[----:B------:R-:W-:Y:S01]  /*4b20*/  FFMA.FTZ R55, R34, R55, R33 ;  /* 0x0000003722377223 */ /* 0x000fe20000010021 */
[----:B------:R-:W-:Y:S01]  /*4b30*/  SHF.L.U32 R33, R104, 0x10, RZ ;  /* 0x0000001068217819 */ /* 0x000fe200000006ff */
[----:B------:R-:W-:Y:S01]  /*4b40*/  FFMA.FTZ R162, R35, R162, R32 ;  /* 0x000000a223a27223 */ /* 0x000fe20000010020 */
[----:B------:R-:W-:-:S05]  /*4b50*/  SHF.L.U32 R35, R76, 0x10, RZ ;  /* 0x000000104c237819 */ /* 0x000fca00000006ff */
[----:B------:R-:W-:Y:S01]  /*4b60*/  FFMA.FTZ R28, R28, R33, R35 ;  /* 0x000000211c1c7223 */ /* 0x000fe20000010023 */
[----:B------:R-:W-:Y:S02]  /*4b70*/  SHF.L.U32 R33, R105, 0x10, RZ ;  /* 0x0000001069217819 */ /* 0x000fe400000006ff */
[----:B------:R-:W-:-:S05]  /*4b80*/  SHF.L.U32 R35, R77, 0x10, RZ ;  /* 0x000000104d237819 */ /* 0x000fca00000006ff */
[----:B------:R-:W-:Y:S01]  /*4b90*/  FFMA.FTZ R34, R30, R33, R35 ;  /* 0x000000211e227223 */ /* 0x000fe20000010023 */
[----:B------:R-:W-:Y:S02]  /*4ba0*/  SHF.L.U32 R33, R106, 0x10, RZ ;  /* 0x000000106a217819 */ /* 0x000fe400000006ff */
[----:B------:R-:W-:-:S05]  /*4bb0*/  SHF.L.U32 R35, R78, 0x10, RZ ;  /* 0x000000104e237819 */ /* 0x000fca00000006ff */
[----:B------:R-:W-:Y:S01]  /*4bc0*/  FFMA.FTZ R160, R24, R33, R35 ;  /* 0x0000002118a07223 */ /* 0x000fe20000010023 */
[----:B------:R-:W-:Y:S02]  /*4bd0*/  SHF.L.U32 R33, R79, 0x10, RZ ;  /* 0x000000104f217819 */ /* 0x000fe400000006ff */
[----:B------:R-:W-:-:S03]  /*4be0*/  SHF.L.U32 R35, R72, 0x10, RZ ;  /* 0x0000001048237819 */ /* 0x000fc600000006ff */
[----:B------:R-:W-:Y:S01]  /*4bf0*/  FFMA.FTZ R57, R26, R57, R33 ;  /* 0x000000391a397223 */ /* 0x000fe20000010021 */
[----:B------:R-:W-:-:S05]  /*4c00*/  SHF.L.U32 R33, R100, 0x10, RZ ;  /* 0x0000001064217819 */ /* 0x000fca00000006ff */
[----:B------:R-:W-:Y:S01]  /*4c10*/  FFMA.FTZ R24, R20, R33, R35 ;  /* 0x0000002114187223 */ /* 0x000fe20000010023 */
[----:B------:R-:W-:Y:S02]  /*4c20*/  SHF.L.U32 R33, R101, 0x10, RZ ;  /* 0x0000001065217819 */ /* 0x000fe400000006ff */
[----:B------:R-:W-:Y:S02]  /*4c30*/  SHF.L.U32 R35, R73, 0x10, RZ ;  /* 0x0000001049237819 */ /* 0x000fe400000006ff */
[----:B------:R-:W-:-:S03]  /*4c40*/  F2FP.BF16.F32.PACK_AB R24, R29, R24 ;  /* 0x000000181d18723e */ /* 0x000fc600000010ff */
[----:B------:R-:W-:Y:S01]  /*4c50*/  FFMA.FTZ R30, R22, R33, R35 ;  /* 0x00000021161e7223 */ /* 0x000fe20000010023 */
[----:B------:R-:W-:Y:S02]  /*4c60*/  SHF.L.U32 R35, R102, 0x10, RZ ;  /* 0x0000001066237819 */ /* 0x000fe400000006ff */
[----:B------:R-:W-:Y:S02]  /*4c70*/  SHF.L.U32 R33, R74, 0x10, RZ ;  /* 0x000000104a217819 */ /* 0x000fe400000006ff */
[----:B------:R-:W-:-:S03]  /*4c80*/  F2FP.BF16.F32.PACK_AB R25, R25, R30 ;  /* 0x0000001e1919723e */ /* 0x000fc600000010ff */
[----:B------:R-:W-:Y:S01]  /*4c90*/  FFMA.FTZ R35, R16, R35, R33 ;  /* 0x0000002310237223 */ /* 0x000fe20000010021 */
[----:B------:R-:W-:Y:S02]  /*4ca0*/  SHF.L.U32 R33, R103, 0x10, RZ ;  /* 0x0000001067217819 */ /* 0x000fe400000006ff */
[----:B------:R-:W-:Y:S01]  /*4cb0*/  F2FP.BF16.F32.PACK_AB R16, R52, R21 ;  /* 0x000000153410723e */ /* 0x000fe200000010ff */
[----:B------:R-:W-:Y:S02]  /*4cc0*/  FMUL.FTZ R52, R126, UR22 ;  /* 0x000000167e347c20 */ /* 0x000fe40008410000 */
[----:B------:R-:W-:Y:S01]  /*4cd0*/  FFMA.FTZ R26, R18, R33, R59 ;  /* 0x00000021121a7223 */ /* 0x000fe2000001003b */
[----:B------:R-:W-:Y:S02]  /*4ce0*/  SHF.L.U32 R33, R96, 0x10, RZ ;  /* 0x0000001060217819 */ /* 0x000fe400000006ff */
[----:B------:R-:W-:Y:S02]  /*4cf0*/  SHF.L.U32 R59, R68, 0x10, RZ ;  /* 0x00000010443b7819 */ /* 0x000fe400000006ff */
[----:B------:R-:W-:-:S02]  /*4d00*/  F2FP.BF16.F32.PACK_AB R18, R49, R48 ;  /* 0x000000303112723e */ /* 0x000fc400000010ff */
[----:B------:R-:W-:Y:S01]  /*4d10*/  SHF.L.U32 R49, R99, 0x10, RZ ;  /* 0x0000001063317819 */ /* 0x000fe200000006ff */
[----:B------:R-:W-:Y:S01]  /*4d20*/  FFMA.FTZ R33, R12, R33, R59 ;  /* 0x000000210c217223 */ /* 0x000fe2000001003b */
[----:B------:R-:W-:Y:S02]  /*4d30*/  SHF.L.U32 R59, R97, 0x10, RZ ;  /* 0x00000010613b7819 */ /* 0x000fe400000006ff */
[----:B------:R-:W-:Y:S02]  /*4d40*/  F2FP.BF16.F32.PACK_AB R12, R60, R17 ;  /* 0x000000113c0c723e */ /* 0x000fe400000010ff */
[----:B------:R-:W-:Y:S01]  /*4d50*/  MOV R17, UR5 ;  /* 0x0000000500117c02 */ /* 0x000fe20008000f00 */
[----:B------:R-:W-:Y:S01]  /*4d60*/  FFMA.FTZ R32, R14, R59, R61 ;  /* 0x0000003b0e207223 */ /* 0x000fe2000001003d */
[----:B------:R-:W-:Y:S02]  /*4d70*/  SHF.L.U32 R59, R98, 0x10, RZ ;  /* 0x00000010623b7819 */ /* 0x000fe400000006ff */
[----:B------:R-:W-:-:S02]  /*4d80*/  SHF.L.U32 R61, R70, 0x10, RZ ;  /* 0x00000010463d7819 */ /* 0x000fc400000006ff */
[----:B------:R-:W-:Y:S02]  /*4d90*/  F2FP.BF16.F32.PACK_AB R14, R56, R19 ;  /* 0x00000013380e723e */ /* 0x000fe400000010ff */
[----:B------:R-:W-:Y:S01]  /*4da0*/  F2FP.BF16.F32.PACK_AB R19, R51, R50 ;  /* 0x000000323313723e */ /* 0x000fe200000010ff */
[----:B------:R-:W-:Y:S01]  /*4db0*/  FFMA.FTZ R124, R124, R59, R61 ;  /* 0x0000003b7c7c7223 */ /* 0x000fe2000001003d */
[----:B------:R-:W-:Y:S01]  /*4dc0*/  LEA.HI.SX32 R51, R17, R152, 0x1d ;  /* 0x0000009811337211 */ /* 0x000fe200078feaff */
[----:B------:R-:W0:Y:S01]  /*4dd0*/  LDC.64 R58, c[0x0][0x428] ;  /* 0x00010a00ff3a7b82 */ /* 0x000e220000000a00 */
[----:B------:R-:W-:Y:S02]  /*4de0*/  SHF.L.U32 R61, R71, 0x10, RZ ;  /* 0x00000010473d7819 */ /* 0x000fe400000006ff */
[C---:B------:R-:W-:Y:S02]  /*4df0*/  IADD3 R21, PT, PT, R51.reuse, 0x80, RZ ;  /* 0x0000008033157810 */ /* 0x040fe40007ffe0ff */
[----:B------:R-:W-:Y:S01]  /*4e00*/  F2FP.BF16.F32.PACK_AB R17, R54, R23 ;  /* 0x000000173611723e */ /* 0x000fe200000010ff */
[----:B------:R-:W-:Y:S01]  /*4e10*/  FFMA.FTZ R52, R52, R49, R61 ;  /* 0x0000003134347223 */ /* 0x000fe2000001003d */
[----:B------:R-:W-:-:S02]  /*4e20*/  IADD3 R63, PT, PT, R51, 0x100, RZ ;  /* 0x00000100333f7810 */ /* 0x000fc40007ffe0ff */
[C---:B------:R-:W-:Y:S02]  /*4e30*/  IADD3 R61, PT, PT, R51.reuse, 0x180, RZ ;  /* 0x00000180333d7810 */ /* 0x040fe40007ffe0ff */
[C---:B------:R-:W-:Y:S02]  /*4e40*/  IADD3 R49, PT, PT, R51.reuse, 0x200, RZ ;  /* 0x0000020033317810 */ /* 0x040fe40007ffe0ff */
[C---:B------:R-:W-:Y:S02]  /*4e50*/  IADD3 R157, PT, PT, R51.reuse, 0x280, RZ ;  /* 0x00000280339d7810 */ /* 0x040fe40007ffe0ff */
[----:B------:R-:W-:Y:S02]  /*4e60*/  IADD3 R159, PT, PT, R51, 0x300, RZ ;  /* 0x00000300339f7810 */ /* 0x000fe40007ffe0ff */
[----:B------:R-:W-:Y:S02]  /*4e70*/  F2FP.BF16.F32.PACK_AB R27, R27, R26 ;  /* 0x0000001a1b1b723e */ /* 0x000fe400000010ff */
[----:B------:R-:W-:-:S02]  /*4e80*/  F2FP.BF16.F32.PACK_AB R26, R154, R35 ;  /* 0x000000239a1a723e */ /* 0x000fc400000010ff */
[----:B------:R-:W-:Y:S02]  /*4e90*/  F2FP.BF16.F32.PACK_AB R30, R125, R124 ;  /* 0x0000007c7d1e723e */ /* 0x000fe400000010ff */
[----:B------:R-:W-:Y:S01]  /*4ea0*/  F2FP.BF16.F32.PACK_AB R29, R153, R32 ;  /* 0x00000020991d723e */ /* 0x000fe200000010ff */
[----:B0-----:R-:W-:-:S04]  /*4eb0*/  IMAD.WIDE.U32 R22, R51, 0x10, R58 ;  /* 0x0000001033167825 */ /* 0x001fc800078e003a */
[--C-:B------:R-:W-:Y:S01]  /*4ec0*/  IMAD.WIDE.U32 R20, R21, 0x10, R58.reuse ;  /* 0x0000001015147825 */ /* 0x100fe200078e003a */
[----:B------:R0:W-:Y:S03]  /*4ed0*/  STG.E.128 desc[UR12][R22.64], R12 ;  /* 0x0000000c16007986 */ /* 0x0001e6000c101d0c */
[--C-:B------:R-:W-:Y:S01]  /*4ee0*/  IMAD.WIDE.U32 R62, R63, 0x10, R58.reuse ;  /* 0x000000103f3e7825 */ /* 0x100fe200078e003a */
[----:B------:R1:W-:Y:S03]  /*4ef0*/  STG.E.128 desc[UR12][R20.64], R16 ;  /* 0x0000001014007986 */ /* 0x0003e6000c101d0c */
[----:B------:R-:W-:-:S04]  /*4f00*/  IMAD.WIDE.U32 R60, R61, 0x10, R58 ;  /* 0x000000103d3c7825 */ /* 0x000fc800078e003a */
[----:B------:R-:W-:-:S04]  /*4f10*/  IMAD.WIDE.U32 R50, R49, 0x10, R58 ;  /* 0x0000001031327825 */ /* 0x000fc800078e003a */
[----:B------:R-:W-:Y:S01]  /*4f20*/  IMAD.WIDE.U32 R48, R157, 0x10, R58 ;  /* 0x000000109d307825 */ /* 0x000fe200078e003a */
[----:B0-----:R-:W-:-:S03]  /*4f30*/  F2FP.BF16.F32.PACK_AB R15, R53, R42 ;  /* 0x0000002a350f723e */ /* 0x001fc600000010ff */
[----:B------:R-:W-:Y:S01]  /*4f40*/  IMAD.WIDE.U32 R58, R159, 0x10, R58 ;  /* 0x000000109f3a7825 */ /* 0x000fe200078e003a */
[----:B------:R-:W-:Y:S02]  /*4f50*/  F2FP.BF16.F32.PACK_AB R14, R41, R40 ;  /* 0x00000028290e723e */ /* 0x000fe400000010ff */
[----:B------:R-:W-:Y:S02]  /*4f60*/  F2FP.BF16.F32.PACK_AB R13, R47, R46 ;  /* 0x0000002e2f0d723e */ /* 0x000fe400000010ff */
[----:B------:R-:W-:Y:S02]  /*4f70*/  F2FP.BF16.F32.PACK_AB R12, R45, R44 ;  /* 0x0000002c2d0c723e */ /* 0x000fe400000010ff */
[----:B-1----:R-:W-:Y:S02]  /*4f80*/  F2FP.BF16.F32.PACK_AB R19, R162, R55 ;  /* 0x00000037a213723e */ /* 0x002fe400000010ff */
        /* <DEDUP_REMOVED lines=9> */
[----:B------:R-:W-:-:S02]  /*5020*/  F2FP.BF16.F32.PACK_AB R31, R127, R52 ;  /* 0x000000347f1f723e */ /* 0x000fc400000010ff */
[----:B------:R-:W-:Y:S01]  /*5030*/  F2FP.BF16.F32.PACK_AB R28, R140, R33 ;  /* 0x000000218c1c723e */ /* 0x000fe200000010ff */
[----:B------:R1:W-:Y:S04]  /*5040*/  STG.E.128 desc[UR12][R50.64], R20 ;  /* 0x0000001432007986 */ /* 0x0003e8000c101d0c */
[----:B------:R1:W-:Y:S04]  /*5050*/  STG.E.128 desc[UR12][R48.64], R24 ;  /* 0x0000001830007986 */ /* 0x0003e8000c101d0c */
[----:B------:R1:W-:Y:S02]  /*5060*/  STG.E.128 desc[UR12][R58.64], R28 ;  /* 0x0000001c3a007986 */ /* 0x0003e4000c101d0c */
.L_x_14170:
[----:B------:R-:W-:Y:S02]  /*5070*/  UIADD3 UR7, UPT, UPT, UR7, UR20, URZ ;  /* 0x0000001407077290 */ /* 0x000fe4000fffe0ff */
[----:B------:R-:W-:Y:S02]  /*5080*/  UPLOP3.LUT UP1, UPT, UPT, UPT, UP1, 0x40, 0x4 ;  /* 0x000000000004789c */ /* 0x000fe40003f2e810 */
[----:B------:R-:W-:-:S09]  /*5090*/  UISETP.GE.AND UP0, UPT, UR7, UR21, UPT ;  /* 0x000000150700728c */ /* 0x000fd2000bf06270 */
[----:B------:R-:W-:Y:S05]  /*50a0*/  BRA.U !UP0, `(.L_x_14171) ;  /* 0xffffffb5084c7547 */ /* 0x000fea000b83ffff */
[----:B------:R-:W-:Y:S05]  /*50b0*/  EXIT ;  /* 0x000000000000794d */ /* 0x000fea0003800000 */
.L_x_14172:
        /* <DEDUP_REMOVED lines=12> */
.L_x_42342:


//--------------------- .text._ZN10layer_norm13ln_fwd_kernelINS_13Kernel_traitsI13__nv_bfloat16S2_fS2_fjLj7168ELj1ELj1ELj4ELj16ENS_18Kernel_traits_baseILj7168ES2_S2_fS2_fjLj128EEEEELb0ELb1ELb0ELb0EEEvNS_9FwdParamsE --------------------------
	.section	.text._ZN10layer_norm13ln_fwd_kernelINS_13Kernel_traitsI13__nv_bfloat16S2_fS2_fjLj7168ELj1ELj1ELj4ELj16ENS_18Kernel_traits_baseILj7168ES2_S2_fS2_fjLj128EEEEELb0ELb1ELb0ELb0EEEvNS_9FwdParamsE,"ax",@progbits
	.align	128
        .global         _ZN10layer_norm13ln_fwd_kernelINS_13Kernel_traitsI13__nv_bfloat16S2_fS2_fjLj7168ELj1ELj1ELj4ELj16ENS_18Kernel_traits_baseILj7168ES2_S2_fS2_fjLj128EEEEELb0ELb1ELb0ELb0EEEvNS_9FwdParamsE
        .type           _ZN10layer_norm13ln_fwd_kernelINS_13Kernel_traitsI13__nv_bfloat16S2_fS2_fjLj7168ELj1ELj1ELj4ELj16ENS_18Kernel_traits_baseILj7168ES2_S2_fS2_fjLj128EEEEELb0ELb1ELb0ELb0EEEvNS_9FwdParamsE,@function
        .size           _ZN10layer_norm13ln_fwd_kernelINS_13Kernel_traitsI13__nv_bfloat16S2_fS2_fjLj7168ELj1ELj1ELj4ELj16ENS_18Kernel_traits_baseILj7168ES2_S2_fS2_fjLj128EEEEELb0ELb1ELb0ELb0EEEvNS_9FwdParamsE,(.L_x_42343 - _ZN10layer_norm13ln_fwd_kernelINS_13Kernel_traitsI13__nv_bfloat16S2_fS2_fjLj7168ELj1ELj1ELj4ELj16ENS_18Kernel_traits_baseILj7168ES2_S2_fS2_fjLj128EEEEELb0ELb1ELb0ELb0EEEvNS_9FwdParamsE)
        .other          _ZN10layer_norm13ln_fwd_kernelINS_13Kernel_traitsI13__nv_bfloat16S2_fS2_fjLj7168ELj1ELj1ELj4ELj16ENS_18Kernel_traits_baseILj7168ES2_S2_fS2_fjLj128EEEEELb0ELb1ELb0ELb0EEEvNS_9FwdParamsE,@"STO_CUDA_ENTRY STV_DEFAULT"
_ZN10layer_norm13ln_fwd_kernelINS_13Kernel_traitsI13__nv_bfloat16S2_fS2_fjLj7168ELj1ELj1ELj4ELj16ENS_18Kernel_traits_baseILj7168ES2_S2_fS2_fjLj128EEEEELb0ELb1ELb0ELb0EEEvNS_9FwdParamsE:
.text._ZN10layer_norm13ln_fwd_kernelINS_13Kernel_traitsI13__nv_bfloat16S2_fS2_fjLj7168ELj1ELj1ELj4ELj16ENS_18Kernel_traits_baseILj7168ES2_S2_fS2_fjLj128EEEEELb0ELb1ELb0ELb0EEEvNS_9FwdParamsE:
        /* <DEDUP_REMOVED lines=95> */
.L_x_14174:
        /* <DEDUP_REMOVED lines=88> */
.L_x_14175:
[----:B------:R-:W-:Y:S05]  /*0b70*/  BSYNC.RECONVERGENT B0 ;  /* 0x0000000000007941 */ /* 0x000fea0003800200 */
.L_x_14173:
[----:B------:R-:W0:Y:S02]  /*0b80*/  LDCU UR4, c[0x0][0x384] ;  /* 0x00007080ff0477ac */ /* 0x000e240008000800 */
[----:B0-----:R-:W-:-:S06]  /*0b90*/  UISETP.GE.AND UP0, UPT, UR6, UR4, UPT ;  /* 0x000000040600728c */ /* 0x001fcc000bf06270 */
[----:B------:R-:W-:-:S13]  /*0ba0*/  PLOP3.LUT P0, PT, PT, PT, UP0, 0x80, 0x8 ;  /* 0x000000000008781c */ /* 0x000fda0003f0f008 */
        /* <DEDUP_REMOVED lines=17> */
[----:B0-----:R-:W-:Y:S01]  /*0cc0*/  UISETP.NE.U32.AND UP0, UPT, UR4, URZ, UPT ;  /* 0x000000ff0400728c */ /* 0x001fe2000bf05070 */
[----:B------:R-:W-:Y:S01]  /*0cd0*/  VIMNMX R5, PT, PT, R2, 0x20, PT ;  /* 0x0000002002057848 */ /* 0x000fe20003fe0100 */
[----:B------:R-:W0:Y:S01]  /*0ce0*/  LDCU.64 UR10, c[0x0][0x3a0] ;  /* 0x00007400ff0a77ac */ /* 0x000e220008000a00 */
[-C--:B------:R-:W-:Y:S02]  /*0cf0*/  LEA R112, R3, R0.reuse, 0x3 ;  /* 0x0000000003707211 */ /* 0x080fe400078e18ff */
[----:B------:R-:W-:Y:S01]  /*0d00*/  LEA R0, R5, R0, 0x3 ;  /* 0x0000000005007211 */ /* 0x000fe200078e18ff */
[----:B------:R-:W-:Y:S01]  /*0d10*/  UISETP.NE.AND.EX UP0, UPT, UR5, URZ, UPT, UP0 ;  /* 0x000000ff0500728c */ /* 0x000fe2000bf05300 */
[----:B------:R-:W-:Y:S01]  /*0d20*/  I2FP.F32.U32 R112, R112 ;  /* 0x0000007000707245 */ /* 0x000fe20000201000 */
[----:B------:R-:W4:Y:S01]  /*0d30*/  LDCU.64 UR14, c[0x0][0x380] ;  /* 0x00007000ff0e77ac */ /* 0x000f220008000a00 */
[----:B------:R-:W-:-:S02]  /*0d40*/  PRMT R229, R94, 0x7632, R229 ;  /* 0x000076325ee57816 */ /* 0x000fc400000000e5 */
[----:B------:R0:W0:Y:S01]  /*0d50*/  MUFU.RCP R188, R112 ;  /* 0x0000007000bc7308 */ /* 0x0000220000001000 */
        /* <DEDUP_REMOVED lines=73> */
.L_x_14222:
        /* <DEDUP_REMOVED lines=8> */
[----:B------:R-:W-:Y:S01]  /*1270*/  BSSY.RECONVERGENT B0, `(.L_x_14176) ;  /* 0x0000064000007945 */ /* 0x000fe20003800200 */
[----:B------:R-:W0:Y:S02]  /*1280*/  S2R R178, SR_TID.X ;  /* 0x0000000000b27919 */ /* 0x000e240000002100 */
[----:B------:R-:W-:-:S04]  /*1290*/  USHF.R.S32.HI UR5, URZ, 0x1f, UR4 ;  /* 0x0000001fff057899 */ /* 0x000fc80008011404 */
[----:B------:R-:W-:-:S03]  /*12a0*/  ULEA.HI UR5, UR5, UR4, URZ, 0x3 ;  /* 0x0000000405057291 */ /* 0x000fc6000f8f18ff */
[----:B------:R-:W-:-:S03]  /*12b0*/  UMOV UR4, 0x3f800000 ;  /* 0x3f80000000047882 */ /* 0x000fc60000000000 */
[----:B------:R-:W-:-:S04]  /*12c0*/  MOV R179, UR5 ;  /* 0x0000000500b37c02 */ /* 0x000fc80008000f00 */
[----:B0-----:R-:W-:Y:S02]  /*12d0*/  LEA.HI.SX32 R200, R179, R178, 0x1d ;  /* 0x000000b2b3c87211 */ /* 0x001fe400078feaff */
[----:B--2---:R-:W-:Y:S02]  /*12e0*/  @P0 R2UR UR7, R176 ;  /* 0x00000000b00702ca */ /* 0x004fe400000e0000 */
[----:B------:R-:W-:Y:S02]  /*12f0*/  ISETP.GE.U32.AND P0, PT, R233, 0x80, PT ;  /* 0x00000080e900780c */ /* 0x000fe40003f06070 */
[----:B------:R-:W-:-:S09]  /*1300*/  MOV R176, R200 ;  /* 0x000000c800b07202 */ /* 0x000fd20000000f00 */
        /* <DEDUP_REMOVED lines=11> */
[----:B------:R0:W3:Y:S01]  /*13c0*/  LDG.E.128 R116, desc[UR8][R124.64+0x10] ;  /* 0x000010087c747981 */ /* 0x0000e2000c1e1d00 */
[----:B-----5:R-:W-:Y:S02]  /*13d0*/  SHF.L.U32 R126, R120, 0x10, RZ ;  /* 0x00000010787e7819 */ /* 0x020fe400000006ff */
[----:B------:R-:W-:Y:S02]  /*13e0*/  SHF.L.U32 R176, R36, 0x10, RZ ;  /* 0x0000001024b07819 */ /* 0x000fe400000006ff */
[----:B------:R-:W-:Y:S01]  /*13f0*/  PRMT R179, R122, 0x7632, R179 ;  /* 0x000076327ab37816 */ /* 0x000fe200000000b3 */
[----:B------:R-:W-:Y:S01]  /*1400*/  FMUL.FTZ R127, R126, UR4 ;  /* 0x000000047e7f7c20 */ /* 0x000fe20008410000 */
[----:B------:R-:W-:-:S02]  /*1410*/  PRMT R126, R120, 0x7632, R126 ;  /* 0x00007632787e7816 */ /* 0x000fc4000000007e */
[----:B------:R-:W-:Y:S02]  /*1420*/  SHF.L.U32 R235, R122, 0x10, RZ ;  /* 0x000000107aeb7819 */ /* 0x000fe400000006ff */
[----:B------:R-:W-:Y:S02]  /*1430*/  SHF.L.U32 R126, R126, 0x10, RZ ;  /* 0x000000107e7e7819 */ /* 0x000fe400000006ff */
[----:B------:R-:W-:Y:S01]  /*1440*/  SHF.L.U32 R122, R37, 0x10, RZ ;  /* 0x00000010257a7819 */ /* 0x000fe200000006ff */
[----:B------:R-:W-:Y:S01]  /*1450*/  FMUL.FTZ R235, R235, UR4 ;  /* 0x00000004ebeb7c20 */ /* 0x000fe20008410000 */
[----:B------:R-:W-:Y:S01]  /*1460*/  PRMT R236, R123, 0x7632, R236 ;  /* 0x000076327bec7816 */ /* 0x000fe200000000ec */
[----:B------:R-:W-:Y:S01]  /*1470*/  FMUL.FTZ R126, R126, UR4 ;  /* 0x000000047e7e7c20 */ /* 0x000fe20008410000 */
[----:B------:R-:W-:Y:S02]  /*1480*/  SHF.L.U32 R177, R198, 0x10, RZ ;  /* 0x00000010c6b17819 */ /* 0x000fe400000006ff */
[----:B------:R-:W-:-:S02]  /*1490*/  SHF.L.U32 R179, R179, 0x10, RZ ;  /* 0x00000010b3b37819 */ /* 0x000fc400000006ff */
[----:B------:R-:W-:-:S05]  /*14a0*/  SHF.L.U32 R236, R236, 0x10, RZ ;  /* 0x00000010ecec7819 */ /* 0x000fca00000006ff */
[----:B------:R-:W-:Y:S01]  /*14b0*/  FMUL.FTZ R236, R236, UR4 ;  /* 0x00000004ecec7c20 */ /* 0x000fe20008410000 */
[----:B--2---:R-:W-:Y:S01]  /*14c0*/  FFMA.FTZ R120, R127, R176, R112 ;  /* 0x000000b07f787223 */ /* 0x004fe20000010070 */
[C---:B------:R-:W-:Y:S02]  /*14d0*/  PRMT R127, R121.reuse, 0x7632, R127 ;  /* 0x00007632797f7816 */ /* 0x040fe4000000007f */
[----:B------:R-:W-:Y:S02]  /*14e0*/  SHF.L.U32 R176, R121, 0x10, RZ ;  /* 0x0000001079b07819 */ /* 0x000fe400000006ff */
[----:B------:R-:W-:Y:S02]  /*14f0*/  SHF.L.U32 R127, R127, 0x10, RZ ;  /* 0x000000107f7f7819 */ /* 0x000fe400000006ff */
[----:B------:R-:W-:Y:S01]  /*1500*/  SHF.L.U32 R121, R199, 0x10, RZ ;  /* 0x00000010c7797819 */ /* 0x000fe200000006ff */
[----:B0-----:R-:W-:Y:S01]  /*1510*/  FMUL.FTZ R125, R176, UR4 ;  /* 0x00000004b07d7c20 */ /* 0x001fe20008410000 */
[----:B------:R-:W-:Y:S01]  /*1520*/  SHF.L.U32 R176, R39, 0x10, RZ ;  /* 0x0000001027b07819 */ /* 0x000fe200000006ff */
[----:B------:R-:W-:Y:S01]  /*1530*/  FMUL.FTZ R124, R127, UR4 ;  /* 0x000000047f7c7c20 */ /* 0x000fe20008410000 */
[----:B------:R-:W-:Y:S01]  /*1540*/  SHF.L.U32 R127, R123, 0x10, RZ ;  /* 0x000000107b7f7819 */ /* 0x000fe200000006ff */
[----:B------:R-:W-:Y:S01]  /*1550*/  FFMA.FTZ R122, R125, R122, R114 ;  /* 0x0000007a7d7a7223 */ /* 0x000fe20000010072 */
[----:B------:R-:W-:Y:S01]  /*1560*/  FFMA.FTZ R121, R126, R121, R113 ;  /* 0x000000797e797223 */ /* 0x000fe20000010071 */
[----:B------:R-:W-:Y:S01]  /*1570*/  SHF.L.U32 R125, R197, 0x10, RZ ;  /* 0x00000010c57d7819 */ /* 0x000fe200000006ff */
[----:B------:R-:W-:Y:S01]  /*1580*/  FFMA.FTZ R123, R124, R177, R115 ;  /* 0x000000b17c7b7223 */ /* 0x000fe20000010073 */
[----:B------:R-:W-:Y:S01]  /*1590*/  FMUL.FTZ R126, R179, UR4 ;  /* 0x00000004b37e7c20 */ /* 0x000fe20008410000 */
[----:B------:R-:W-:Y:S01]  /*15a0*/  SHF.L.U32 R124, R38, 0x10, RZ ;  /* 0x00000010267c7819 */ /* 0x000fe200000006ff */
[----:B------:R-:W-:Y:S01]  /*15b0*/  FMUL.FTZ R127, R127, UR4 ;  /* 0x000000047f7f7c20 */ /* 0x000fe20008410000 */
[----:B------:R-:W-:Y:S01]  /*15c0*/  SHF.L.U32 R177, R196, 0x10, RZ ;  /* 0x00000010c4b17819 */ /* 0x000fe200000006ff */
[----:B---3--:R-:W-:-:S02]  /*15d0*/  FFMA.FTZ R125, R126, R125, R117 ;  /* 0x0000007d7e7d7223 */ /* 0x008fc40000010075 */
[----:B------:R-:W-:Y:S01]  /*15e0*/  FFMA.FTZ R126, R127, R176, R118 ;  /* 0x000000b07f7e7223 */ /* 0x000fe20000010076 */
[----:B------:R-:W-:Y:S01]  /*15f0*/  FFMA.FTZ R124, R235, R124, R116 ;  /* 0x0000007ceb7c7223 */ /* 0x000fe20000010074 */
[----:B------:R-:W-:Y:S01]  /*1600*/  FFMA.FTZ R127, R236, R177, R119 ;  /* 0x000000b1ec7f7223 */ /* 0x000fe20000010077 */
[----:B------:R-:W-:Y:S06]  /*1610*/  BRA `(.L_x_14179) ;  /* 0x0000000000907947 */ /* 0x000fec0003800000 */
.L_x_14178:
[----:B-----5:R-:W-:Y:S02]  /*1620*/  SHF.L.U32 R124, R120, 0x10, RZ ;  /* 0x00000010787c7819 */ /* 0x020fe400000006ff */
[----:B------:R-:W-:Y:S02]  /*1630*/  SHF.L.U32 R127, R36, 0x10, RZ ;  /* 0x00000010247f7819 */ /* 0x000fe400000006ff */
[----:B------:R-:W-:Y:S01]  /*1640*/  PRMT R125, R120, 0x7632, R125 ;  /* 0x00007632787d7816 */ /* 0x000fe2000000007d */
[----:B------:R-:W-:Y:S01]  /*1650*/  FMUL.FTZ R124, R124, UR4 ;  /* 0x000000047c7c7c20 */ /* 0x000fe20008410000 */
[----:B------:R-:W-:Y:S02]  /*1660*/  SHF.L.U32 R126, R123, 0x10, RZ ;  /* 0x000000107b7e7819 */ /* 0x000fe400000006ff */
[----:B------:R-:W-:Y:S01]  /*1670*/  PRMT R177, R121, 0x7632, R177 ;  /* 0x0000763279b17816 */ /* 0x000fe200000000b1 */
[----:B------:R-:W-:Y:S01]  /*1680*/  FMUL.FTZ R120, R124, R127 ;  /* 0x0000007f7c787220 */ /* 0x000fe20000410000 */
[----:B------:R-:W-:Y:S01]  /*1690*/  PRMT R127, R122, 0x7632, R127 ;  /* 0x000076327a7f7816 */ /* 0x000fe2000000007f */
[----:B------:R-:W-:Y:S01]  /*16a0*/  FMUL.FTZ R126, R126, UR4 ;  /* 0x000000047e7e7c20 */ /* 0x000fe20008410000 */
[----:B------:R-:W-:-:S02]  /*16b0*/  SHF.L.U32 R124, R122, 0x10, RZ ;  /* 0x000000107a7c7819 */ /* 0x000fc400000006ff */
[----:B------:R-:W-:Y:S02]  /*16c0*/  PRMT R123, R123, 0x7632, R123 ;  /* 0x000076327b7b7816 */ /* 0x000fe4000000007b */
[----:B------:R-:W-:Y:S01]  /*16d0*/  SHF.L.U32 R121, R121, 0x10, RZ ;  /* 0x0000001079797819 */ /* 0x000fe200000006ff */
[----:B------:R-:W-:Y:S01]  /*16e0*/  FMUL.FTZ R124, R124, UR4 ;  /* 0x000000047c7c7c20 */ /* 0x000fe20008410000 */
[----:B------:R-:W-:Y:S02]  /*16f0*/  SHF.L.U32 R125, R125, 0x10, RZ ;  /* 0x000000107d7d7819 */ /* 0x000fe400000006ff */
        /* <DEDUP_REMOVED lines=17> */
[----:B------:R-:W-:Y:S01]  /*1810*/  FMUL.FTZ R125, R127, R238 ;  /* 0x000000ee7f7d7220 */ /* 0x000fe20000410000 */
[----:B------:R-:W-:Y:S01]  /*1820*/  SHF.L.U32 R240, R196, 0x10, RZ ;  /* 0x00000010c4f07819 */ /* 0x000fe200000006ff */
[----:B------:R-:W-:-:S02]  /*1830*/  FMUL.FTZ R126, R126, R235 ;  /* 0x000000eb7e7e7220 */ /* 0x000fc40000410000 */
[----:B------:R-:W-:Y:S02]  /*1840*/  FMUL.FTZ R123, R177, R236 ;  /* 0x000000ecb17b7220 */ /* 0x000fe40000410000 */
[----:B------:R-:W-:-:S07]  /*1850*/  FMUL.FTZ R127, R179, R240 ;  /* 0x000000f0b37f7220 */ /* 0x000fce0000410000 */
.L_x_14179:
[----:B------:R-:W0:Y:S02]  /*1860*/  LDC.64 R176, c[0x0][0x3a8] ;  /* 0x0000ea00ffb07b82 */ /* 0x000e240000000a00 */
[C---:B0-----:R-:W-:Y:S01]  /*1870*/  IMAD.WIDE.U32 R236, R200.reuse, 0x20, R176 ;  /* 0x00000020c8ec7825 */ /* 0x041fe200078e00b0 */
[----:B------:R-:W-:-:S04]  /*1880*/  IADD3 R176, PT, PT, R200, 0x80, RZ ;  /* 0x00000080c8b07810 */ /* 0x000fc80007ffe0ff */
[----:B------:R0:W-:Y:S04]  /*1890*/  STG.E.128 desc[UR8][R236.64], R120 ;  /* 0x00000078ec007986 */ /* 0x0001e8000c101d08 */
[----:B------:R0:W-:Y:S02]  /*18a0*/  STG.E.128 desc[UR8][R236.64+0x10], R124 ;  /* 0x0000107cec007986 */ /* 0x0001e4000c101d08 */
.L_x_14177:
[----:B------:R-:W-:Y:S05]  /*18b0*/  BSYNC.RECONVERGENT B0 ;  /* 0x0000000000007941 */ /* 0x000fea0003800200 */
.L_x_14176:
[----:B------:R-:W-:Y:S01]  /*18c0*/  ISETP.GE.U32.AND P1, PT, R233, 0x100, PT ;  /* 0x00000100e900780c */ /* 0x000fe20003f26070 */
[----:B------:R-:W-:Y:S01]  /*18d0*/  BSSY.RECONVERGENT B0, `(.L_x_14180) ;  /* 0x000005c000007945 */ /* 0x000fe20003800200 */
[----:B------:R-:W-:-:S11]  /*18e0*/  LOP3.LUT R234, R234, 0xffffffdf, RZ, 0xc0, !PT ;  /* 0xffffffdfeaea7812 */ /* 0x000fd600078ec0ff */
[----:B------:R-:W-:Y:S01]  /*18f0*/  @P1 LOP3.LUT R234, R234, 0x20, RZ, 0xfc, !PT ;  /* 0x00000020eaea1812 */ /* 0x000fe200078efcff */
[----:B------:R-:W-:Y:S06]  /*1900*/  @!P1 BRA `(.L_x_14181) ;  /* 0x0000000400609947 */ /* 0x000fec0003800000 */
[----:B------:R-:W-:Y:S01]  /*1910*/  ISETP.NE.U32.AND P1, PT, RZ, UR10, PT ;  /* 0x0000000aff007c0c */ /* 0x000fe2000bf25070 */
[----:B------:R-:W1:Y:S03]  /*1920*/  LDC.64 R132, c[0x0][0x390] ;  /* 0x0000e400ff847b82 */ /* 0x000e660000000a00 */
[----:B------:R-:W-:-:S13]  /*1930*/  ISETP.NE.AND.EX P1, PT, RZ, UR11, PT, P1 ;  /* 0x0000000bff007c0c */ /* 0x000fda000bf25310 */
[----:B------:R-:W2:Y:S01]  /*1940*/  @P1 LDC.64 R128, c[0x0][0x3a0] ;  /* 0x0000e800ff801b82 */ /* 0x000ea20000000a00 */
[----:B-1----:R-:W-:-:S06]  /*1950*/  IMAD.WIDE.U32 R132, R176, 0x10, R132 ;  /* 0x00000010b0847825 */ /* 0x002fcc00078e0084 */
[----:B------:R-:W5:Y:S01]  /*1960*/  LDG.E.128 R132, desc[UR8][R132.64] ;  /* 0x0000000884847981 */ /* 0x000f62000c1e1d00 */
[----:B--2---:R-:W-:-:S05]  /*1970*/  @P1 IMAD.WIDE.U32 R128, R176, 0x20, R128 ;  /* 0x00000020b0801825 */ /* 0x004fca00078e0080 */
[----:B------:R1:W5:Y:S04]  /*1980*/  @P1 LDG.E.128 R112, desc[UR8][R128.64] ;  /* 0x0000000880701981 */ /* 0x000368000c1e1d00 */
[----:B------:R1:W5:Y:S01]  /*1990*/  @P1 LDG.E.128 R116, desc[UR8][R128.64+0x10] ;  /* 0x0000100880741981 */ /* 0x000362000c1e1d00 */
[----:B------:R-:W-:Y:S05]  /*19a0*/  @!P1 BRA `(.L_x_14182) ;  /* 0x0000000000949947 */ /* 0x000fea0003800000 */
[----:B-1---5:R-:W-:Y:S02]  /*19b0*/  SHF.L.U32 R128, R132, 0x10, RZ ;  /* 0x0000001084807819 */ /* 0x022fe400000006ff */
[----:B------:R-:W-:Y:S02]  /*19c0*/  SHF.L.U32 R131, R133, 0x10, RZ ;  /* 0x0000001085837819 */ /* 0x000fe400000006ff */
[----:B------:R-:W-:Y:S01]  /*19d0*/  SHF.L.U32 R130, R48, 0x10, RZ ;  /* 0x0000001030827819 */ /* 0x000fe200000006ff */
[----:B------:R-:W-:Y:S01]  /*19e0*/  FMUL.FTZ R129, R128, UR4 ;  /* 0x0000000480817c20 */ /* 0x000fe20008410000 */
[----:B------:R-:W-:Y:S01]  /*19f0*/  SHF.L.U32 R179, R134, 0x10, RZ ;  /* 0x0000001086b37819 */ /* 0x000fe200000006ff */
[----:B------:R-:W-:Y:S01]  /*1a00*/  FMUL.FTZ R131, R131, UR4 ;  /* 0x0000000483837c20 */ /* 0x000fe20008410000 */
[----:B------:R-:W-:Y:S01]  /*1a10*/  SHF.L.U32 R177, R49, 0x10, RZ ;  /* 0x0000001031b17819 */ /* 0x000fe200000006ff */
[----:B------:R-:W-:Y:S01]  /*1a20*/  FFMA.FTZ R128, R129, R130, R112 ;  /* 0x0000008281807223 */ /* 0x000fe20000010070 */
[----:B------:R-:W-:Y:S01]  /*1a30*/  SHF.L.U32 R235, R50, 0x10, RZ ;  /* 0x0000001032eb7819 */ /* 0x000fe200000006ff */
[----:B------:R-:W-:Y:S01]  /*1a40*/  FMUL.FTZ R179, R179, UR4 ;  /* 0x00000004b3b37c20 */ /* 0x000fe20008410000 */
[----:B------:R-:W-:Y:S01]  /*1a50*/  PRMT R129, R132, 0x7632, R129 ;  /* 0x0000763284817816 */ /* 0x000fe20000000081 */
[----:B------:R-:W-:Y:S01]  /*1a60*/  FFMA.FTZ R130, R131, R177, R114 ;  /* 0x000000b183827223 */ /* 0x000fe20000010072 */
[----:B------:R-:W-:Y:S01]  /*1a70*/  SHF.L.U32 R177, R135, 0x10, RZ ;  /* 0x0000001087b17819 */ /* 0x000fe200000006ff */
[----:B------:R-:W-:Y:S01]  /*1a80*/  FFMA.FTZ R132, R179, R235, R116 ;  /* 0x000000ebb3847223 */ /* 0x000fe20000010074 */
[----:B------:R-:W-:-:S02]  /*1a90*/  PRMT R135, R134, 0x7632, R135 ;  /* 0x0000763286877816 */ /* 0x000fc40000000087 */
[----:B------:R-:W-:Y:S01]  /*1aa0*/  SHF.L.U32 R129, R129, 0x10, RZ ;  /* 0x0000001081817819 */ /* 0x000fe200000006ff */
[----:B------:R-:W-:Y:S01]  /*1ab0*/  FMUL.FTZ R179, R177, UR4 ;  /* 0x00000004b1b37c20 */ /* 0x000fe20008410000 */
[----:B------:R-:W-:Y:S02]  /*1ac0*/  SHF.L.U32 R235, R51, 0x10, RZ ;  /* 0x0000001033eb7819 */ /* 0x000fe400000006ff */
[----:B------:R-:W-:Y:S01]  /*1ad0*/  PRMT R133, R133, 0x7632, R133 ;  /* 0x0000763285857816 */ /* 0x000fe20000000085 */
[----:B0-----:R-:W-:Y:S01]  /*1ae0*/  FMUL.FTZ R236, R129, UR4 ;  /* 0x0000000481ec7c20 */ /* 0x001fe20008410000 */
[----:B------:R-:W-:Y:S01]  /*1af0*/  PRMT R177, R135, 0x7632, R177 ;  /* 0x0000763287b17816 */ /* 0x000fe200000000b1 */
[----:B------:R-:W-:Y:S01]  /*1b00*/  FFMA.FTZ R134, R179, R235, R118 ;  /* 0x000000ebb3867223 */ /* 0x000fe20000010076 */
[----:B------:R-:W-:Y:S02]  /*1b10*/  SHF.L.U32 R131, R195, 0x10, RZ ;  /* 0x00000010c3837819 */ /* 0x000fe400000006ff */
[----:B------:R-:W-:-:S02]  /*1b20*/  SHF.L.U32 R135, R135, 0x10, RZ ;  /* 0x0000001087877819 */ /* 0x000fc400000006ff */
[----:B------:R-:W-:Y:S01]  /*1b30*/  SHF.L.U32 R133, R133, 0x10, RZ ;  /* 0x0000001085857819 */ /* 0x000fe200000006ff */
[----:B------:R-:W-:Y:S01]  /*1b40*/  FFMA.FTZ R129, R236, R131, R113 ;  /* 0x00000083ec817223 */ /* 0x000fe20000010071 */
[----:B------:R-:W-:Y:S01]  /*1b50*/  SHF.L.U32 R179, R177, 0x10, RZ ;  /* 0x00000010b1b37819 */ /* 0x000fe200000006ff */
[----:B------:R-:W-:Y:S01]  /*1b60*/  FMUL.FTZ R238, R135, UR4 ;  /* 0x0000000487ee7c20 */ /* 0x000fe20008410000 */
[----:B------:R-:W-:Y:S01]  /*1b70*/  SHF.L.U32 R131, R194, 0x10, RZ ;  /* 0x00000010c2837819 */ /* 0x000fe200000006ff */
[----:B------:R-:W-:Y:S01]  /*1b80*/  FMUL.FTZ R236, R133, UR4 ;  /* 0x0000000485ec7c20 */ /* 0x000fe20008410000 */
[----:B------:R-:W-:Y:S01]  /*1b90*/  SHF.L.U32 R177, R193, 0x10, RZ ;  /* 0x00000010c1b17819 */ /* 0x000fe200000006ff */
[----:B------:R-:W-:Y:S01]  /*1ba0*/  FMUL.FTZ R240, R179, UR4 ;  /* 0x00000004b3f07c20 */ /* 0x000fe20008410000 */
[----:B------:R-:W-:Y:S01]  /*1bb0*/  SHF.L.U32 R135, R192, 0x10, RZ ;  /* 0x00000010c0877819 */ /* 0x000fe200000006ff */
[----:B------:R-:W-:Y:S02]  /*1bc0*/  FFMA.FTZ R131, R236, R131, R115 ;  /* 0x00000083ec837223 */ /* 0x000fe40000010073 */
[----:B------:R-:W-:-:S02]  /*1bd0*/  FFMA.FTZ R133, R238, R177, R117 ;  /* 0x000000b1ee857223 */ /* 0x000fc40000010075 */
[----:B------:R-:W-:Y:S01]  /*1be0*/  FFMA.FTZ R135, R240, R135, R119 ;  /* 0x00000087f0877223 */ /* 0x000fe20000010077 */
[----:B------:R-:W-:Y:S06]  /*1bf0*/  BRA `(.L_x_14183) ;  /* 0x0000000000907947 */ /* 0x000fec0003800000 */
.L_x_14182:
[----:B-1---5:R-:W-:Y:S02]  /*1c00*/  SHF.L.U32 R128, R132, 0x10, RZ ;  /* 0x0000001084807819 */ /* 0x022fe400000006ff */
[----:B------:R-:W-:Y:S02]  /*1c10*/  SHF.L.U32 R130, R133, 0x10, RZ ;  /* 0x0000001085827819 */ /* 0x000fe400000006ff */
[----:B------:R-:W-:Y:S01]  /*1c20*/  SHF.L.U32 R129, R48, 0x10, RZ ;  /* 0x0000001030817819 */ /* 0x000fe200000006ff */
[----:B------:R-:W-:Y:S01]  /*1c30*/  FMUL.FTZ R128, R128, UR4 ;  /* 0x0000000480807c20 */ /* 0x000fe20008410000 */
[----:B------:R-:W-:Y:S01]  /*1c40*/  SHF.L.U32 R131, R49, 0x10, RZ ;  /* 0x0000001031837819 */ /* 0x000fe200000006ff */
[----:B------:R-:W-:Y:S01]  /*1c50*/  FMUL.FTZ R130, R130, UR4 ;  /* 0x0000000482827c20 */ /* 0x000fe20008410000 */
[----:B------:R-:W-:Y:S01]  /*1c60*/  SHF.L.U32 R177, R134, 0x10, RZ ;  /* 0x0000001086b17819 */ /* 0x000fe200000006ff */
[----:B------:R-:W-:Y:S01]  /*1c70*/  FMUL.FTZ R128, R128, R129 ;  /* 0x0000008180807220 */ /* 0x000fe20000410000 */
[----:B0-----:R-:W-:Y:S01]  /*1c80*/  SHF.L.U32 R236, R50, 0x10, RZ ;  /* 0x0000001032ec7819 */ /* 0x001fe200000006ff */
[----:B------:R-:W-:Y:S01]  /*1c90*/  FMUL.FTZ R130, R130, R131 ;  /* 0x0000008382827220 */ /* 0x000fe20000410000 */
[----:B------:R-:W-:Y:S01]  /*1ca0*/  PRMT R129, R132, 0x7632, R129 ;  /* 0x0000763284817816 */ /* 0x000fe20000000081 */
[----:B------:R-:W-:Y:S01]  /*1cb0*/  FMUL.FTZ R177, R177, UR4 ;  /* 0x00000004b1b17c20 */ /* 0x000fe20008410000 */
[----:B------:R-:W-:-:S02]  /*1cc0*/  SHF.L.U32 R131, R135, 0x10, RZ ;  /* 0x0000001087837819 */ /* 0x000fc400000006ff */
[----:B------:R-:W-:Y:S01]  /*1cd0*/  SHF.L.U32 R129, R129, 0x10, RZ ;  /* 0x0000001081817819 */ /* 0x000fe200000006ff */
[----:B------:R-:W-:Y:S01]  /*1ce0*/  FMUL.FTZ R132, R177, R236 ;  /* 0x000000ecb1847220 */ /* 0x000fe20000410000 */
[----:B------:R-:W-:Y:S01]  /*1cf0*/  PRMT R133, R133, 0x7632, R133 ;  /* 0x0000763285857816 */ /* 0x000fe20000000085 */
[----:B------:R-:W-:Y:S01]  /*1d00*/  FMUL.FTZ R177, R131, UR4 ;  /* 0x0000000483b17c20 */ /* 0x000fe20008410000 */
[----:B------:R-:W-:Y:S01]  /*1d10*/  SHF.L.U32 R238, R51, 0x10, RZ ;  /* 0x0000001033ee7819 */ /* 0x000fe200000006ff */
[----:B------:R-:W-:Y:S01]  /*1d20*/  FMUL.FTZ R129, R129, UR4 ;  /* 0x0000000481817c20 */ /* 0x000fe20008410000 */
[----:B------:R-:W-:Y:S02]  /*1d30*/  PRMT R131, R134, 0x7632, R131 ;  /* 0x0000763286837816 */ /* 0x000fe40000000083 */
[----:B------:R-:W-:Y:S01]  /*1d40*/  SHF.L.U32 R236, R195, 0x10, RZ ;  /* 0x00000010c3ec7819 */ /* 0x000fe200000006ff */
[----:B------:R-:W-:Y:S01]  /*1d50*/  FMUL.FTZ R134, R177, R238 ;  /* 0x000000eeb1867220 */ /* 0x000fe20000410000 */
[----:B------:R-:W-:-:S02]  /*1d60*/  PRMT R135, R135, 0x7632, R135 ;  /* 0x0000763287877816 */ /* 0x000fc40000000087 */
[----:B------:R-:W-:Y:S01]  /*1d70*/  SHF.L.U32 R133, R133, 0x10, RZ ;  /* 0x0000001085857819 */ /* 0x000fe200000006ff */
[----:B------:R-:W-:Y:S01]  /*1d80*/  FMUL.FTZ R129, R129, R236 ;  /* 0x000000ec81817220 */ /* 0x000fe20000410000 */
        /* <DEDUP_REMOVED lines=8> */
[----:B------:R-:W-:-:S02]  /*1e10*/  FMUL.FTZ R131, R133, R236 ;  /* 0x000000ec85837220 */ /* 0x000fc40000410000 */
[----:B------:R-:W-:Y:S02]  /*1e20*/  FMUL.FTZ R133, R135, R238 ;  /* 0x000000ee87857220 */ /* 0x000fe40000410000 */
[----:B------:R-:W-:-:S07]  /*1e30*/  FMUL.FTZ R135, R177, R240 ;  /* 0x000000f0b1877220 */ /* 0x000fce0000410000 */
.L_x_14183:
[----:B------:R-:W0:Y:S02]  /*1e40*/  LDC.64 R236, c[0x0][0x3a8] ;  /* 0x0000ea00ffec7b82 */ /* 0x000e240000000a00 */
[C---:B0-----:R-:W-:Y:S01]  /*1e50*/  IMAD.WIDE.U32 R236, R176.reuse, 0x20, R236 ;  /* 0x00000020b0ec7825 */ /* 0x041fe200078e00ec */
[----:B------:R-:W-:-:S04]  /*1e60*/  IADD3 R176, PT, PT, R176, 0x80, RZ ;  /* 0x00000080b0b07810 */ /* 0x000fc80007ffe0ff */
[----:B------:R1:W-:Y:S04]  /*1e70*/  STG.E.128 desc[UR8][R236.64], R128 ;  /* 0x00000080ec007986 */ /* 0x0003e8000c101d08 */
[----:B------:R1:W-:Y:S02]  /*1e80*/  STG.E.128 desc[UR8][R236.64+0x10], R132 ;  /* 0x00001084ec007986 */ /* 0x0003e4000c101d08 */
.L_x_14181:
[----:B------:R-:W-:Y:S05]  /*1e90*/  BSYNC.RECONVERGENT B0 ;  /* 0x0000000000007941 */ /* 0x000fea0003800200 */
.L_x_14180:
[----:B------:R-:W-:Y:S01]  /*1ea0*/  ISETP.GE.U32.AND P1, PT, R233, 0x180, PT ;  /* 0x00000180e900780c */ /* 0x000fe20003f26070 */
[----:B------:R-:W-:-:S12]  /*1eb0*/  BSSY.RECONVERGENT B0, `(.L_x_14184) ;  /* 0x000005a000007945 */ /* 0x000fd80003800200 */
[----:B------:R-:W-:Y:S05]  /*1ec0*/  @!P1 BRA `(.L_x_14185) ;  /* 0x0000000400609947 */ /* 0x000fea0003800000 */
[----:B------:R-:W-:Y:S01]  /*1ed0*/  ISETP.NE.U32.AND P2, PT, RZ, UR10, PT ;  /* 0x0000000aff007c0c */ /* 0x000fe2000bf45070 */
[----:B------:R-:W2:Y:S03]  /*1ee0*/  LDC.64 R140, c[0x0][0x390] ;  /* 0x0000e400ff8c7b82 */ /* 0x000ea60000000a00 */
[----:B------:R-:W-:-:S13]  /*1ef0*/  ISETP.NE.AND.EX P2, PT, RZ, UR11, PT, P2 ;  /* 0x0000000bff007c0c */ /* 0x000fda000bf45320 */
[----:B------:R-:W3:Y:S01]  /*1f00*/  @P2 LDC.64 R136, c[0x0][0x3a0] ;  /* 0x0000e800ff882b82 */ /* 0x000ee20000000a00 */
[----:B--2---:R-:W-:-:S06]  /*1f10*/  IMAD.WIDE.U32 R140, R176, 0x10, R140 ;  /* 0x00000010b08c7825 */ /* 0x004fcc00078e008c */
[----:B------:R-:W5:Y:S01]  /*1f20*/  LDG.E.128 R140, desc[UR8][R140.64] ;  /* 0x000000088c8c7981 */ /* 0x000f62000c1e1d00 */
[----:B---3--:R-:W-:-:S05]  /*1f30*/  @P2 IMAD.WIDE.U32 R136, R176, 0x20, R136 ;  /* 0x00000020b0882825 */ /* 0x008fca00078e0088 */
[----:B------:R2:W5:Y:S04]  /*1f40*/  @P2 LDG.E.128 R112, desc[UR8][R136.64] ;  /* 0x0000000888702981 */ /* 0x000568000c1e1d00 */
[----:B------:R2:W5:Y:S01]  /*1f50*/  @P2 LDG.E.128 R116, desc[UR8][R136.64+0x10] ;  /* 0x0000100888742981 */ /* 0x000562000c1e1d00 */
[----:B------:R-:W-:Y:S05]  /*1f60*/  @!P2 BRA `(.L_x_14186) ;  /* 0x000000000094a947 */ /* 0x000fea0003800000 */
[----:B--2--5:R-:W-:Y:S02]  /*1f70*/  SHF.L.U32 R136, R140, 0x10, RZ ;  /* 0x000000108c887819 */ /* 0x024fe400000006ff */
        /* <DEDUP_REMOVED lines=18> */
[----:B01----:R-:W-:Y:S01]  /*20a0*/  FMUL.FTZ R236, R137, UR4 ;  /* 0x0000000489ec7c20 */ /* 0x003fe20008410000 */
        /* <DEDUP_REMOVED lines=17> */
.L_x_14186:
[----:B--2--5:R-:W-:Y:S02]  /*21c0*/  SHF.L.U32 R136, R140, 0x10, RZ ;  /* 0x000000108c887819 */ /* 0x024fe400000006ff */
[----:B------:R-:W-:Y:S02]  /*21d0*/  SHF.L.U32 R138, R141, 0x10, RZ ;  /* 0x000000108d8a7819 */ /* 0x000fe400000006ff */
[----:B------:R-:W-:Y:S01]  /*21e0*/  SHF.L.U32 R137, R60, 0x10, RZ ;  /* 0x000000103c897819 */ /* 0x000fe200000006ff */
[----:B------:R-:W-:Y:S01]  /*21f0*/  FMUL.FTZ R136, R136, UR4 ;  /* 0x0000000488887c20 */ /* 0x000fe20008410000 */
[----:B------:R-:W-:Y:S01]  /*2200*/  SHF.L.U32 R139, R61, 0x10, RZ ;  /* 0x000000103d8b7819 */ /* 0x000fe200000006ff */
[----:B------:R-:W-:Y:S01]  /*2210*/  FMUL.FTZ R138, R138, UR4 ;  /* 0x000000048a8a7c20 */ /* 0x000fe20008410000 */
[----:B------:R-:W-:Y:S01]  /*2220*/  SHF.L.U32 R177, R142, 0x10, RZ ;  /* 0x000000108eb17819 */ /* 0x000fe200000006ff */
[----:B------:R-:W-:Y:S01]  /*2230*/  FMUL.FTZ R136, R136, R137 ;  /* 0x0000008988887220 */ /* 0x000fe20000410000 */
[----:B01----:R-:W-:Y:S01]  /*2240*/  SHF.L.U32 R236, R62, 0x10, RZ ;  /* 0x000000103eec7819 */ /* 0x003fe200000006ff */
        /* <DEDUP_REMOVED lines=27> */
.L_x_14187:
[----:B------:R-:W0:Y:S02]  /*2400*/  LDC.64 R236, c[0x0][0x3a8] ;  /* 0x0000ea00ffec7b82 */ /* 0x000e240000000a00 */
[C---:B0-----:R-:W-:Y:S01]  /*2410*/  IMAD.WIDE.U32 R236, R176.reuse, 0x20, R236 ;  /* 0x00000020b0ec7825 */ /* 0x041fe200078e00ec */
[----:B------:R-:W-:-:S04]  /*2420*/  IADD3 R176, PT, PT, R176, 0x80, RZ ;  /* 0x00000080b0b07810 */ /* 0x000fc80007ffe0ff */
[----:B------:R2:W-:Y:S04]  /*2430*/  STG.E.128 desc[UR8][R236.64], R136 ;  /* 0x00000088ec007986 */ /* 0x0005e8000c101d08 */
[----:B------:R2:W-:Y:S02]  /*2440*/  STG.E.128 desc[UR8][R236.64+0x10], R140 ;  /* 0x0000108cec007986 */ /* 0x0005e4000c101d08 */
.L_x_14185:
[----:B------:R-:W-:Y:S05]  /*2450*/  BSYNC.RECONVERGENT B0 ;  /* 0x0000000000007941 */ /* 0x000fea0003800200 */
.L_x_14184:
[----:B------:R-:W-:Y:S01]  /*2460*/  ISETP.GE.U32.AND P2, PT, R233, 0x200, PT ;  /* 0x00000200e900780c */ /* 0x000fe20003f46070 */
[----:B------:R-:W-:-:S12]  /*2470*/  BSSY.RECONVERGENT B0, `(.L_x_14188) ;  /* 0x000005a000007945 */ /* 0x000fd80003800200 */
[----:B------:R-:W-:Y:S05]  /*2480*/  @!P2 BRA `(.L_x_14189) ;  /* 0x000000040060a947 */ /* 0x000fea0003800000 */
[----:B------:R-:W-:Y:S01]  /*2490*/  ISETP.NE.U32.AND P3, PT, RZ, UR10, PT ;  /* 0x0000000aff007c0c */ /* 0x000fe2000bf65070 */
[----:B------:R-:W3:Y:S03]  /*24a0*/  LDC.64 R148, c[0x0][0x390] ;  /* 0x0000e400ff947b82 */ /* 0x000ee60000000a00 */
[----:B------:R-:W-:-:S13]  /*24b0*/  ISETP.NE.AND.EX P3, PT, RZ, UR11, PT, P3 ;  /* 0x0000000bff007c0c */ /* 0x000fda000bf65330 */
[----:B------:R-:W4:Y:S01]  /*24c0*/  @P3 LDC.64 R144, c[0x0][0x3a0] ;  /* 0x0000e800ff903b82 */ /* 0x000f220000000a00 */
[----:B---3--:R-:W-:-:S06]  /*24d0*/  IMAD.WIDE.U32 R148, R176, 0x10, R148 ;  /* 0x00000010b0947825 */ /* 0x008fcc00078e0094 */
[----:B------:R-:W5:Y:S01]  /*24e0*/  LDG.E.128 R148, desc[UR8][R148.64] ;  /* 0x0000000894947981 */ /* 0x000f62000c1e1d00 */
[----:B----4-:R-:W-:-:S05]  /*24f0*/  @P3 IMAD.WIDE.U32 R144, R176, 0x20, R144 ;  /* 0x00000020b0903825 */ /* 0x010fca00078e0090 */
[----:B------:R3:W5:Y:S04]  /*2500*/  @P3 LDG.E.128 R112, desc[UR8][R144.64] ;  /* 0x0000000890703981 */ /* 0x000768000c1e1d00 */
[----:B------:R3:W5:Y:S01]  /*2510*/  @P3 LDG.E.128 R116, desc[UR8][R144.64+0x10] ;  /* 0x0000100890743981 */ /* 0x000762000c1e1d00 */
[----:B------:R-:W-:Y:S05]  /*2520*/  @!P3 BRA `(.L_x_14190) ;  /* 0x000000000094b947 */ /* 0x000fea0003800000 */
[----:B---3-5:R-:W-:Y:S02]  /*2530*/  SHF.L.U32 R144, R148, 0x10, RZ ;  /* 0x0000001094907819 */ /* 0x028fe400000006ff */
        /* <DEDUP_REMOVED lines=18> */
[----:B012---:R-:W-:Y:S01]  /*2660*/  FMUL.FTZ R236, R145, UR4 ;  /* 0x0000000491ec7c20 */ /* 0x007fe20008410000 */
        /* <DEDUP_REMOVED lines=17> */
.L_x_14190:
[----:B---3-5:R-:W-:Y:S02]  /*2780*/  SHF.L.U32 R144, R148, 0x10, RZ ;  /* 0x0000001094907819 */ /* 0x028fe400000006ff */
[----:B------:R-:W-:Y:S02]  /*2790*/  SHF.L.U32 R146, R149, 0x10, RZ ;  /* 0x0000001095927819 */ /* 0x000fe400000006ff */
[----:B------:R-:W-:Y:S01]  /*27a0*/  SHF.L.U32 R145, R72, 0x10, RZ ;  /* 0x0000001048917819 */ /* 0x000fe200000006ff */
[----:B------:R-:W-:Y:S01]  /*27b0*/  FMUL.FTZ R144, R144, UR4 ;  /* 0x0000000490907c20 */ /* 0x000fe20008410000 */
[----:B------:R-:W-:Y:S01]  /*27c0*/  SHF.L.U32 R147, R73, 0x10, RZ ;  /* 0x0000001049937819 */ /* 0x000fe200000006ff */
[----:B------:R-:W-:Y:S01]  /*27d0*/  FMUL.FTZ R146, R146, UR4 ;  /* 0x0000000492927c20 */ /* 0x000fe20008410000 */
[----:B------:R-:W-:Y:S01]  /*27e0*/  SHF.L.U32 R177, R150, 0x10, RZ ;  /* 0x0000001096b17819 */ /* 0x000fe200000006ff */
[----:B------:R-:W-:Y:S01]  /*27f0*/  FMUL.FTZ R144, R144, R145 ;  /* 0x0000009190907220 */ /* 0x000fe20000410000 */
[----:B012---:R-:W-:Y:S01]  /*2800*/  SHF.L.U32 R236, R74, 0x10, RZ ;  /* 0x000000104aec7819 */ /* 0x007fe200000006ff */
        /* <DEDUP_REMOVED lines=27> */
.L_x_14191:
[----:B------:R-:W0:Y:S02]  /*29c0*/  LDC.64 R236, c[0x0][0x3a8] ;  /* 0x0000ea00ffec7b82 */ /* 0x000e240000000a00 */
[C---:B0-----:R-:W-:Y:S01]  /*29d0*/  IMAD.WIDE.U32 R236, R176.reuse, 0x20, R236 ;  /* 0x00000020b0ec7825 */ /* 0x041fe200078e00ec */
[----:B------:R-:W-:-:S04]  /*29e0*/  IADD3 R176, PT, PT, R176, 0x80, RZ ;  /* 0x00000080b0b07810 */ /* 0x000fc80007ffe0ff */
[----:B------:R3:W-:Y:S04]  /*29f0*/  STG.E.128 desc[UR8][R236.64], R144 ;  /* 0x00000090ec007986 */ /* 0x0007e8000c101d08 */
[----:B------:R3:W-:Y:S02]  /*2a00*/  STG.E.128 desc[UR8][R236.64+0x10], R148 ;  /* 0x00001094ec007986 */ /* 0x0007e4000c101d08 */
.L_x_14189:
[----:B------:R-:W-:Y:S05]  /*2a10*/  BSYNC.RECONVERGENT B0 ;  /* 0x0000000000007941 */ /* 0x000fea0003800200 */
.L_x_14188:
[----:B------:R-:W-:Y:S01]  /*2a20*/  ISETP.GE.U32.AND P3, PT, R233, 0x280, PT ;  /* 0x00000280e900780c */ /* 0x000fe20003f66070 */
[----:B------:R-:W-:-:S12]  /*2a30*/  BSSY.RECONVERGENT B0, `(.L_x_14192) ;  /* 0x000005a000007945 */ /* 0x000fd80003800200 */
[----:B------:R-:W-:Y:S05]  /*2a40*/  @!P3 BRA `(.L_x_14193) ;  /* 0x000000040060b947 */ /* 0x000fea0003800000 */
[----:B------:R-:W-:Y:S01]  /*2a50*/  ISETP.NE.U32.AND P4, PT, RZ, UR10, PT ;  /* 0x0000000aff007c0c */ /* 0x000fe2000bf85070 */
[----:B------:R-:W4:Y:S03]  /*2a60*/  LDC.64 R156, c[0x0][0x390] ;  /* 0x0000e400ff9c7b82 */ /* 0x000f260000000a00 */
[----:B------:R-:W-:-:S13]  /*2a70*/  ISETP.NE.AND.EX P4, PT, RZ, UR11, PT, P4 ;  /* 0x0000000bff007c0c */ /* 0x000fda000bf85340 */
[----:B------:R-:W0:Y:S01]  /*2a80*/  @P4 LDC.64 R152, c[0x0][0x3a0] ;  /* 0x0000e800ff984b82 */ /* 0x000e220000000a00 */
[----:B----4-:R-:W-:-:S06]  /*2a90*/  IMAD.WIDE.U32 R156, R176, 0x10, R156 ;  /* 0x00000010b09c7825 */ /* 0x010fcc00078e009c */
[----:B------:R-:W5:Y:S01]  /*2aa0*/  LDG.E.128 R156, desc[UR8][R156.64] ;  /* 0x000000089c9c7981 */ /* 0x000f62000c1e1d00 */
[----:B0-----:R-:W-:-:S05]  /*2ab0*/  @P4 IMAD.WIDE.U32 R152, R176, 0x20, R152 ;  /* 0x00000020b0984825 */ /* 0x001fca00078e0098 */
[----:B------:R0:W5:Y:S04]  /*2ac0*/  @P4 LDG.E.128 R112, desc[UR8][R152.64] ;  /* 0x0000000898704981 */ /* 0x000168000c1e1d00 */
[----:B------:R0:W5:Y:S01]  /*2ad0*/  @P4 LDG.E.128 R116, desc[UR8][R152.64+0x10] ;  /* 0x0000100898744981 */ /* 0x000162000c1e1d00 */
[----:B------:R-:W-:Y:S05]  /*2ae0*/  @!P4 BRA `(.L_x_14194) ;  /* 0x000000000094c947 */ /* 0x000fea0003800000 */
[----:B0----5:R-:W-:Y:S02]  /*2af0*/  SHF.L.U32 R152, R156, 0x10, RZ ;  /* 0x000000109c987819 */ /* 0x021fe400000006ff */
        /* <DEDUP_REMOVED lines=18> */
[----:B-123--:R-:W-:Y:S01]  /*2c20*/  FMUL.FTZ R236, R153, UR4 ;  /* 0x0000000499ec7c20 */ /* 0x00efe20008410000 */
        /* <DEDUP_REMOVED lines=17> */
.L_x_14194:
[----:B0----5:R-:W-:Y:S02]  /*2d40*/  SHF.L.U32 R152, R156, 0x10, RZ ;  /* 0x000000109c987819 */ /* 0x021fe400000006ff */
[----:B------:R-:W-:Y:S02]  /*2d50*/  SHF.L.U32 R154, R157, 0x10, RZ ;  /* 0x000000109d9a7819 */ /* 0x000fe400000006ff */
[----:B------:R-:W-:Y:S01]  /*2d60*/  SHF.L.U32 R153, R84, 0x10, RZ ;  /* 0x0000001054997819 */ /* 0x000fe200000006ff */
[----:B------:R-:W-:Y:S01]  /*2d70*/  FMUL.FTZ R152, R152, UR4 ;  /* 0x0000000498987c20 */ /* 0x000fe20008410000 */
[----:B------:R-:W-:Y:S01]  /*2d80*/  SHF.L.U32 R155, R85, 0x10, RZ ;  /* 0x00000010559b7819 */ /* 0x000fe200000006ff */
[----:B------:R-:W-:Y:S01]  /*2d90*/  FMUL.FTZ R154, R154, UR4 ;  /* 0x000000049a9a7c20 */ /* 0x000fe20008410000 */
[----:B------:R-:W-:Y:S01]  /*2da0*/  SHF.L.U32 R177, R158, 0x10, RZ ;  /* 0x000000109eb17819 */ /* 0x000fe200000006ff */
[----:B------:R-:W-:Y:S01]  /*2db0*/  FMUL.FTZ R152, R152, R153 ;  /* 0x0000009998987220 */ /* 0x000fe20000410000 */
[----:B-123--:R-:W-:Y:S01]  /*2dc0*/  SHF.L.U32 R236, R86, 0x10, RZ ;  /* 0x0000001056ec7819 */ /* 0x00efe200000006ff */
        /* <DEDUP_REMOVED lines=13> */
[----:B------:R-:W-:Y:S01]  /*2ea0*/  PRMT R159, R159, 0x7632, R159 ;  /* 0x000076329f9f7816 */ /* 0x000fe2000000009f */
[----:B------:R-:W-:Y:S01]  /*2eb0*/  IMAD.U32 R155, R155, 0x10000, RZ ;  /* 0x000100009b9b7824 */ /* 0x000fe200078e00ff */
        /* <DEDUP_REMOVED lines=12> */
.L_x_14195:
[----:B------:R-:W0:Y:S02]  /*2f80*/  LDC.64 R236, c[0x0][0x3a8] ;  /* 0x0000ea00ffec7b82 */ /* 0x000e240000000a00 */
[C---:B0-----:R-:W-:Y:S01]  /*2f90*/  IMAD.WIDE.U32 R236, R176.reuse, 0x20, R236 ;  /* 0x00000020b0ec7825 */ /* 0x041fe200078e00ec */
[----:B------:R-:W-:-:S04]  /*2fa0*/  IADD3 R176, PT, PT, R176, 0x80, RZ ;  /* 0x00000080b0b07810 */ /* 0x000fc80007ffe0ff */
[----:B------:R4:W-:Y:S04]  /*2fb0*/  STG.E.128 desc[UR8][R236.64], R152 ;  /* 0x00000098ec007986 */ /* 0x0009e8000c101d08 */
[----:B------:R4:W-:Y:S02]  /*2fc0*/  STG.E.128 desc[UR8][R236.64+0x10], R156 ;  /* 0x0000109cec007986 */ /* 0x0009e4000c101d08 */
.L_x_14193:
[----:B------:R-:W-:Y:S05]  /*2fd0*/  BSYNC.RECONVERGENT B0 ;  /* 0x0000000000007941 */ /* 0x000fea0003800200 */
.L_x_14192:
[----:B------:R-:W-:Y:S01]  /*2fe0*/  ISETP.GE.U32.AND P4, PT, R233, 0x300, PT ;  /* 0x00000300e900780c */ /* 0x000fe20003f86070 */
[----:B------:R-:W-:-:S12]  /*2ff0*/  BSSY.RECONVERGENT B0, `(.L_x_14196) ;  /* 0x000005a000007945 */ /* 0x000fd80003800200 */
        /* <DEDUP_REMOVED lines=30> */
[----:B--234-:R-:W-:Y:S01]  /*31e0*/  FMUL.FTZ R236, R161, UR4 ;  /* 0x00000004a1ec7c20 */ /* 0x01cfe20008410000 */
        /* <DEDUP_REMOVED lines=17> */
.L_x_14198:
        /* <DEDUP_REMOVED lines=8> */
[----:B--234-:R-:W-:Y:S01]  /*3380*/  SHF.L.U32 R236, R98, 0x10, RZ ;  /* 0x0000001062ec7819 */ /* 0x01cfe200000006ff */
        /* <DEDUP_REMOVED lines=27> */
.L_x_14199:
[----:B------:R-:W0:Y:S02]  /*3540*/  LDC.64 R236, c[0x0][0x3a8] ;  /* 0x0000ea00ffec7b82 */ /* 0x000e240000000a00 */
[C---:B0-----:R-:W-:Y:S01]  /*3550*/  IMAD.WIDE.U32 R236, R176.reuse, 0x20, R236 ;  /* 0x00000020b0ec7825 */ /* 0x041fe200078e00ec */
[----:B------:R-:W-:-:S04]  /*3560*/  IADD3 R176, PT, PT, R176, 0x80, RZ ;  /* 0x00000080b0b07810 */ /* 0x000fc80007ffe0ff */
[----:B------:R0:W-:Y:S04]  /*3570*/  STG.E.128 desc[UR8][R236.64], R160 ;  /* 0x000000a0ec007986 */ /* 0x0001e8000c101d08 */
[----:B------:R0:W-:Y:S02]  /*3580*/  STG.E.128 desc[UR8][R236.64+0x10], R164 ;  /* 0x000010a4ec007986 */ /* 0x0001e4000c101d08 */
.L_x_14197:
[----:B------:R-:W-:Y:S05]  /*3590*/  BSYNC.RECONVERGENT B0 ;  /* 0x0000000000007941 */ /* 0x000fea0003800200 */
.L_x_14196:
        /* <DEDUP_REMOVED lines=50> */
.L_x_14202:
        /* <DEDUP_REMOVED lines=36> */
.L_x_14203:
[----:B------:R-:W0:Y:S02]  /*3b00*/  LDC.64 R236, c[0x0][0x3a8] ;  /* 0x0000ea00ffec7b82 */ /* 0x000e240000000a00 */
[----:B0-----:R-:W-:-:S05]  /*3b10*/  IMAD.WIDE.U32 R236, R176, 0x20, R236 ;  /* 0x00000020b0ec7825 */ /* 0x001fca00078e00ec */
[----:B------:R0:W-:Y:S04]  /*3b20*/  STG.E.128 desc[UR8][R236.64], R168 ;  /* 0x000000a8ec007986 */ /* 0x0001e8000c101d08 */
[----:B------:R0:W-:Y:S02]  /*3b30*/  STG.E.128 desc[UR8][R236.64+0x10], R172 ;  /* 0x000010acec007986 */ /* 0x0001e4000c101d08 */
.L_x_14201:
[----:B------:R-:W-:Y:S05]  /*3b40*/  BSYNC.RECONVERGENT B0 ;  /* 0x0000000000007941 */ /* 0x000fea0003800200 */
.L_x_14200:
[----:B------:R-:W-:Y:S01]  /*3b50*/  FADD.FTZ R176, RZ, R120 ;  /* 0x00000078ffb07221 */ /* 0x000fe20000010000 */
        /* <DEDUP_REMOVED lines=65> */
[----:B------:R-:W5:Y:S02]  /*3f70*/  SHFL.BFLY PT, R176, R177, 0x1, 0x1f ;  /* 0x0c201f00b1b07f89 */ /* 0x000f6400000e0000 */
[----:B-----5:R-:W-:-:S05]  /*3f80*/  FADD.FTZ R179, R177, R176 ;  /* 0x000000b0b1b37221 */ /* 0x020fca0000010000 */
[----:B------:R-:W5:Y:S02]  /*3f90*/  SHFL.BFLY PT, R176, R179, 0x2, 0x1f ;  /* 0x0c401f00b3b07f89 */ /* 0x000f6400000e0000 */
[----:B-----5:R-:W-:-:S05]  /*3fa0*/  FADD.FTZ R235, R179, R176 ;  /* 0x000000b0b3eb7221 */ /* 0x020fca0000010000 */
[----:B------:R-:W0:Y:S02]  /*3fb0*/  SHFL.BFLY PT, R176, R235, 0x4, 0x1f ;  /* 0x0c801f00ebb07f89 */ /* 0x000e2400000e0000 */
[----:B01234-:R-:W-:-:S05]  /*3fc0*/  FADD.FTZ R236, R235, R176 ;  /* 0x000000b0ebec7221 */ /* 0x01ffca0000010000 */
        /* <DEDUP_REMOVED lines=142> */
.L_x_14205:
[----:B------:R-:W-:Y:S05]  /*48b0*/  BSYNC.RECONVERGENT B0 ;  /* 0x0000000000007941 */ /* 0x000fea0003800200 */
.L_x_14204:
        /* <DEDUP_REMOVED lines=14> */
.L_x_14207:
[----:B------:R-:W-:Y:S05]  /*49a0*/  BSYNC.RECONVERGENT B0 ;  /* 0x0000000000007941 */ /* 0x000fea0003800200 */
.L_x_14206:
[----:B------:R-:W1:Y:S01]  /*49b0*/  SHFL.DOWN PT, R240, R237, 0x2, 0x1f ;  /* 0x08401f00edf07f89 */ /* 0x000e6200000e0000 */
[-C--:B------:R-:W-:Y:S01]  /*49c0*/  I2FP.F32.S32 R247, R237.reuse ;  /* 0x000000ed00f77245 */ /* 0x080fe20000201400 */
[----:B------:R-:W-:Y:S01]  /*49d0*/  BSSY.RECONVERGENT B0, `(.L_x_14208) ;  /* 0x0000066000007945 */ /* 0x000fe20003800200 */
[----:B------:R-:W-:Y:S01]  /*49e0*/  ISETP.NE.AND P6, PT, RZ, UR12, PT ;  /* 0x0000000cff007c0c */ /* 0x000fe2000bfc5270 */
[----:B0-----:R-:W0:Y:S04]  /*49f0*/  SHFL.DOWN PT, R245, R176, 0x2, 0x1f ;  /* 0x08401f00b0f57f89 */ /* 0x001e2800000e0000 */
[----:B------:R-:W2:Y:S01]  /*4a00*/  SHFL.DOWN PT, R244, R177, 0x2, 0x1f ;  /* 0x08401f00b1f47f89 */ /* 0x000ea200000e0000 */
[----:B-1----:R-:W-:Y:S02]  /*4a10*/  IADD3 R235, PT, PT, R240, R237, RZ ;  /* 0x000000edf0eb7210 */ /* 0x002fe40007ffe0ff */
[----:B------:R-:W-:-:S02]  /*4a20*/  I2FP.F32.S32 R240, R240 ;  /* 0x000000f000f07245 */ /* 0x000fc40000201400 */
[----:B------:R-:W-:Y:S01]  /*4a30*/  I2FP.F32.S32 R179, R235 ;  /* 0x000000eb00b37245 */ /* 0x000fe20000201400 */
[----:B------:R-:W1:Y:S02]  /*4a40*/  SHFL.DOWN PT, R242, R235, 0x1, 0x1f ;  /* 0x08201f00ebf27f89 */ /* 0x000e6400000e0000 */
[----:B0-----:R-:W-:Y:S01]  /*4a50*/  FMUL.FTZ R238, R245, R240 ;  /* 0x000000f0f5ee7220 */ /* 0x001fe20000410000 */
[----:B------:R-:W0:Y:S03]  /*4a60*/  MUFU.RCP R236, R179 ;  /* 0x000000b300ec7308 */ /* 0x000e260000001000 */
[----:B------:R-:W-:Y:S01]  /*4a70*/  FFMA.FTZ R239, R247, R176, R238 ;  /* 0x000000b0f7ef7223 */ /* 0x000fe200000100ee */
[----:B------:R-:W-:Y:S01]  /*4a80*/  FADD.FTZ R176, -R245, R176 ;  /* 0x000000b0f5b07221 */ /* 0x000fe20000010100 */
[----:B--2---:R-:W-:Y:S02]  /*4a90*/  FADD.FTZ R245, R244, R177 ;  /* 0x000000b1f4f57221 */ /* 0x004fe40000010000 */
        /* <DEDUP_REMOVED lines=12> */
[----:B0-----:R-:W-:Y:S01]  /*4b60*/  FMUL.FTZ R242, R238, R243 ;  /* 0x000000f3eef27220 */ /* 0x001fe20000410000 */
[----:B------:R-:W-:-:S03]  /*4b70*/  FADD.FTZ R238, R239, -R238 ;  /* 0x800000eeefee7221 */ /* 0x000fc60000010000 */
[----:B------:R-:W-:Y:S01]  /*4b80*/  FFMA.FTZ R242, R179, R239, R242 ;  /* 0x000000efb3f27223 */ /* 0x000fe200000100f2 */
[----:B------:R-:W-:Y:S01]  /*4b90*/  FMUL.FTZ R238, R238, R238 ;  /* 0x000000eeeeee7220 */ /* 0x000fe20000410000 */
[----:B-1----:R-:W-:Y:S01]  /*4ba0*/  FADD.FTZ R176, R245, R176 ;  /* 0x000000b0f5b07221 */ /* 0x002fe20000010000 */
[----:B------:R-:W-:Y:S01]  /*4bb0*/  MOV R239, UR6 ;  /* 0x0000000600ef7c02 */ /* 0x000fe20008000f00 */
[----:B---3--:R-:W-:Y:S01]  /*4bc0*/  FMUL.FTZ R237, R241, R242 ;  /* 0x000000f2f1ed7220 */ /* 0x008fe20000410000 */
[----:B------:R-:W-:-:S04]  /*4bd0*/  FMUL.FTZ R238, R179, R238 ;  /* 0x000000eeb3ee7220 */ /* 0x000fc80000410000 */
[----:B------:R-:W-:Y:S01]  /*4be0*/  FMUL.FTZ R238, R238, R243 ;  /* 0x000000f3eeee7220 */ /* 0x000fe20000410000 */
[----:B------:R-:W0:Y:S03]  /*4bf0*/  SHFL.IDX PT, R237, R237, RZ, 0x1f ;  /* 0x00001fffeded7589 */ /* 0x000e2600000e0000 */
[----:B------:R-:W-:-:S06]  /*4c00*/  FFMA.FTZ R238, R241, R238, R176 ;  /* 0x000000eef1ee7223 */ /* 0x000fcc00000100b0 */
[----:B------:R-:W2:Y:S01]  /*4c10*/  SHFL.IDX PT, R238, R238, RZ, 0x1f ;  /* 0x00001fffeeee7589 */ /* 0x000ea200000e0000 */
[C---:B0-----:R-:W-:Y:S01]  /*4c20*/  FMUL.FTZ R242, R237.reuse, R237 ;  /* 0x000000ededf27220 */ /* 0x041fe20000410000 */
[----:B------:R-:W-:-:S04]  /*4c30*/  FSEL R235, R237, RZ, !P6 ;  /* 0x000000ffedeb7208 */ /* 0x000fc80007000000 */
[----:B------:R-:W-:Y:S02]  /*4c40*/  FSEL R242, R242, RZ, P6 ;  /* 0x000000fff2f27208 */ /* 0x000fe40003000000 */
[----:B------:R-:W-:Y:S01]  /*4c50*/  ISETP.NE.AND P6, PT, R178, RZ, PT ;  /* 0x000000ffb200720c */ /* 0x000fe20003fc5270 */
[----:B--2---:R-:W-:Y:S01]  /*4c60*/  FFMA.FTZ R177, R238, UR13, R177 ;  /* 0x0000000deeb17c23 */ /* 0x004fe200080100b1 */
[----:B------:R-:W-:-:S03]  /*4c70*/  R2UR UR5, R235 ;  /* 0x00000000eb0572ca */ /* 0x000fc600000e0000 */
[----:B------:R-:W-:-:S06]  /*4c80*/  FADD.FTZ R242, R177, R242 ;  /* 0x000000f2b1f27221 */ /* 0x000fcc0000010000 */
[----:B------:R-:W0:Y:S02]  /*4c90*/  MUFU.RSQ R242, R242 ;  /* 0x000000f200f27308 */ /* 0x000e240000001400 */
        /* <DEDUP_REMOVED lines=23> */
[----:B------:R-:W-:Y:S01]  /*4e10*/  FADD.FTZ R236, R124, -UR5 ;  /* 0x800000057cec7e21 */ /* 0x000fe20008010000 */
[----:B------:R-:W-:Y:S01]  /*4e20*/  SHF.L.U32 R240, R13, 0x10, RZ ;  /* 0x000000100df07819 */ /* 0x000fe200000006ff */
[----:B------:R-:W-:Y:S01]  /*4e30*/  FFMA.FTZ R238, R178, R179, R235 ;  /* 0x000000b3b2ee7223 */ /* 0x000fe200000100eb */
[----:B------:R-:W-:Y:S01]  /*4e40*/  SHF.L.U32 R179, R30, 0x10, RZ ;  /* 0x000000101eb37819 */ /* 0x000fe200000006ff */
[----:B------:R-:W-:Y:S01]  /*4e50*/  FMUL.FTZ R178, R236, UR4 ;  /* 0x00000004ecb27c20 */ /* 0x000fe20008410000 */
[----:B------:R-:W-:Y:S02]  /*4e60*/  SHF.L.U32 R235, R34, 0x10, RZ ;  /* 0x0000001022eb7819 */ /* 0x000fe400000006ff */
[----:B------:R-:W-:-:S02]  /*4e70*/  SHF.L.U32 R236, R14, 0x10, RZ ;  /* 0x000000100eec7819 */ /* 0x000fc400000006ff */
[----:B------:R-:W-:Y:S01]  /*4e80*/  SHF.L.U32 R242, R17, 0x10, RZ ;  /* 0x0000001011f27819 */ /* 0x000fe200000006ff */
[----:B------:R-:W-:Y:S01]  /*4e90*/  FFMA.FTZ R178, R178, R179, R235 ;  /* 0x000000b3b2b27223 */ /* 0x000fe200000100eb */
[----:B------:R-:W-:Y:S01]  /*4ea0*/  FADD.FTZ R179, R125, -UR5 ;  /* 0x800000057db37e21 */ /* 0x000fe20008010000 */
[----:B------:R-:W-:-:S03]  /*4eb0*/  F2FP.BF16.F32.PACK_AB R177, R238, R177 ;  /* 0x000000b1eeb1723e */ /* 0x000fc600000010ff */
        /* <DEDUP_REMOVED lines=23> */
.L_x_14209:
[----:B------:R-:W-:Y:S05]  /*5030*/  BSYNC.RECONVERGENT B0 ;  /* 0x0000000000007941 */ /* 0x000fea0003800200 */
.L_x_14208:
[----:B------:R-:W-:Y:S01]  /*5040*/  LOP3.LUT P0, RZ, R234, 0x20, RZ, 0xc0, !PT ;  /* 0x00000020eaff7812 */ /* 0x000fe2000780c0ff */
        /* <DEDUP_REMOVED lines=16> */
[----:B------:R-:W-:Y:S01]  /*5150*/  FADD.FTZ R236, R132, -UR5 ;  /* 0x8000000584ec7e21 */ /* 0x000fe20008010000 */
[----:B------:R-:W-:Y:S02]  /*5160*/  SHF.L.U32 R240, R5, 0x10, RZ ;  /* 0x0000001005f07819 */ /* 0x000fe400000006ff */
        /* <DEDUP_REMOVED lines=32> */
.L_x_14211:
[----:B------:R-:W-:Y:S05]  /*5370*/  BSYNC.RECONVERGENT B0 ;  /* 0x0000000000007941 */ /* 0x000fea0003800200 */
.L_x_14210:
[----:B------:R-:W-:Y:S04]  /*5380*/  BSSY.RECONVERGENT B0, `(.L_x_14212) ;  /* 0x0000032000007945 */ /* 0x000fe80003800200 */
[----:B------:R-:W-:Y:S05]  /*5390*/  @!P1 BRA `(.L_x_14213) ;  /* 0x0000000000c09947 */ /* 0x000fea0003800000 */
[----:B012---:R-:W-:Y:S01]  /*53a0*/  FADD.FTZ R176, R136, -UR5 ;  /* 0x8000000588b07e21 */ /* 0x007fe20008010000 */
        /* <DEDUP_REMOVED lines=47> */
.L_x_14213:
[----:B------:R-:W-:Y:S05]  /*56a0*/  BSYNC.RECONVERGENT B0 ;  /* 0x0000000000007941 */ /* 0x000fea0003800200 */
.L_x_14212:
        /* <DEDUP_REMOVED lines=50> */
.L_x_14215:
[----:B------:R-:W-:Y:S05]  /*59d0*/  BSYNC.RECONVERGENT B0 ;  /* 0x0000000000007941 */ /* 0x000fea0003800200 */
.L_x_14214:
[----:B------:R-:W-:Y:S04]  /*59e0*/  BSSY.RECONVERGENT B0, `(.L_x_14216) ;  /* 0x0000032000007945 */ /* 0x000fe80003800200 */
[----:B------:R-:W-:Y:S05]  /*59f0*/  @!P3 BRA `(.L_x_14217) ;  /* 0x0000000000c0b947 */ /* 0x000fea0003800000 */
[----:B01234-:R-:W-:Y:S01]  /*5a00*/  FADD.FTZ R176, R152, -UR5 ;  /* 0x8000000598b07e21 */ /* 0x01ffe20008010000 */
        /* <DEDUP_REMOVED lines=47> */
.L_x_14217:
[----:B------:R-:W-:Y:S05]  /*5d00*/  BSYNC.RECONVERGENT B0 ;  /* 0x0000000000007941 */ /* 0x000fea0003800200 */
.L_x_14216:
        /* <DEDUP_REMOVED lines=50> */
.L_x_14219:
[----:B------:R-:W-:Y:S05]  /*6030*/  BSYNC.RECONVERGENT B0 ;  /* 0x0000000000007941 */ /* 0x000fea0003800200 */
.L_x_14218:
[----:B------:R-:W-:Y:S04]  /*6040*/  BSSY.RECONVERGENT B0, `(.L_x_14220) ;  /* 0x0000038000007945 */ /* 0x000fe80003800200 */
[----:B------:R-:W-:Y:S05]  /*6050*/  @!P5 BRA `(.L_x_14221) ;  /* 0x0000000000d8d947 */ /* 0x000fea0003800000 */
[----:B01234-:R-:W-:Y:S01]  /*6060*/  PRMT R179, R104, 0x7632, R179 ;  /* 0x0000763268b37816 */ /* 0x01ffe200000000b3 */
[----:B------:R-:W-:Y:S01]  /*6070*/  FADD.FTZ R176, R169, -UR5 ;  /* 0x80000005a9b07e21 */ /* 0x000fe20008010000 */
[----:B------:R-:W-:Y:S02]  /*6080*/  SHF.L.U32 R177, R232, 0x10, RZ ;  /* 0x00000010e8b17819 */ /* 0x000fe400000006ff */
[----:B------:R-:W-:Y:S01]  /*6090*/  SHF.L.U32 R179, R179, 0x10, RZ ;  /* 0x00000010b3b37819 */ /* 0x000fe200000006ff */
[----:B------:R-:W-:Y:S01]  /*60a0*/  FMUL.FTZ R176, R176, UR4 ;  /* 0x00000004b0b07c20 */ /* 0x000fe20008410000 */
[----:B------:R-:W-:Y:S02]  /*60b0*/  PRMT R178, R101, 0x7632, R178 ;  /* 0x0000763265b27816 */ /* 0x000fe400000000b2 */
[----:B------:R-:W-:Y:S01]  /*60c0*/  PRMT R236, R105, 0x7632, R236 ;  /* 0x0000763269ec7816 */ /* 0x000fe200000000ec */
[----:B------:R-:W-:Y:S01]  /*60d0*/  FFMA.FTZ R176, R176, R177, R179 ;  /* 0x000000b1b0b07223 */ /* 0x000fe200000100b3 */
[----:B------:R-:W-:Y:S01]  /*60e0*/  FADD.FTZ R177, R171, -UR5 ;  /* 0x80000005abb17e21 */ /* 0x000fe20008010000 */
[----:B------:R-:W-:-:S02]  /*60f0*/  SHF.L.U32 R178, R178, 0x10, RZ ;  /* 0x00000010b2b27819 */ /* 0x000fc400000006ff */
[----:B------:R-:W-:Y:S01]  /*6100*/  SHF.L.U32 R236, R236, 0x10, RZ ;  /* 0x00000010ecec7819 */ /* 0x000fe200000006ff */
[----:B------:R-:W-:Y:S01]  /*6110*/  FMUL.FTZ R177, R177, UR4 ;  /* 0x00000004b1b17c20 */ /* 0x000fe20008410000 */
[----:B------:R-:W-:Y:S02]  /*6120*/  PRMT R179, R102, 0x7632, R179 ;  /* 0x0000763266b37816 */ /* 0x000fe400000000b3 */
[----:B------:R-:W-:Y:S01]  /*6130*/  PRMT R235, R106, 0x7632, R235 ;  /* 0x000076326aeb7816 */ /* 0x000fe200000000eb */
[--C-:B------:R-:W-:Y:S01]  /*6140*/  FFMA.FTZ R177, R177, R178, R236.reuse ;  /* 0x000000b2b1b17223 */ /* 0x100fe200000100ec */
[----:B------:R-:W-:Y:S01]  /*6150*/  FADD.FTZ R178, R173, -UR5 ;  /* 0x80000005adb27e21 */ /* 0x000fe20008010000 */
[----:B------:R-:W-:Y:S02]  /*6160*/  SHF.L.U32 R179, R179, 0x10, RZ ;  /* 0x00000010b3b37819 */ /* 0x000fe400000006ff */
[----:B------:R-:W-:Y:S01]  /*6170*/  SHF.L.U32 R235, R235, 0x10, RZ ;  /* 0x00000010ebeb7819 */ /* 0x000fe200000006ff */
[----:B------:R-:W-:Y:S01]  /*6180*/  FMUL.FTZ R178, R178, UR4 ;  /* 0x00000004b2b27c20 */ /* 0x000fe20008410000 */
[----:B------:R-:W-:-:S02]  /*6190*/  PRMT R236, R103, 0x7632, R236 ;  /* 0x0000763267ec7816 */ /* 0x000fc400000000ec */
[----:B------:R-:W-:Y:S01]  /*61a0*/  PRMT R238, R107, 0x7632, R238 ;  /* 0x000076326bee7816 */ /* 0x000fe200000000ee */
[----:B------:R-:W-:Y:S01]  /*61b0*/  FFMA.FTZ R178, R178, R179, R235 ;  /* 0x000000b3b2b27223 */ /* 0x000fe200000100eb */
[----:B------:R-:W-:Y:S01]  /*61c0*/  FADD.FTZ R179, R175, -UR5 ;  /* 0x80000005afb37e21 */ /* 0x000fe20008010000 */
[----:B------:R-:W-:Y:S01]  /*61d0*/  SHF.L.U32 R236, R236, 0x10, RZ ;  /* 0x00000010ecec7819 */ /* 0x000fe200000006ff */
[----:B------:R-:W-:Y:S01]  /*61e0*/  FADD.FTZ R235, R170, -UR5 ;  /* 0x80000005aaeb7e21 */ /* 0x000fe20008010000 */
[----:B------:R-:W-:Y:S01]  /*61f0*/  SHF.L.U32 R238, R238, 0x10, RZ ;  /* 0x00000010eeee7819 */ /* 0x000fe200000006ff */
[----:B------:R-:W-:Y:S01]  /*6200*/  FMUL.FTZ R179, R179, UR4 ;  /* 0x00000004b3b37c20 */ /* 0x000fe20008410000 */
[----:B------:R-:W-:Y:S01]  /*6210*/  SHF.L.U32 R240, R106, 0x10, RZ ;  /* 0x000000106af07819 */ /* 0x000fe200000006ff */
[----:B------:R-:W-:Y:S01]  /*6220*/  FMUL.FTZ R235, R235, UR4 ;  /* 0x00000004ebeb7c20 */ /* 0x000fe20008410000 */
[----:B------:R-:W-:Y:S01]  /*6230*/  SHF.L.U32 R242, R104, 0x10, RZ ;  /* 0x0000001068f27819 */ /* 0x000fe200000006ff */
[----:B------:R-:W-:Y:S01]  /*6240*/  FFMA.FTZ R179, R179, R236, R238 ;  /* 0x000000ecb3b37223 */ /* 0x000fe200000100ee */
[----:B------:R-:W-:-:S02]  /*6250*/  SHF.L.U32 R238, R101, 0x10, RZ ;  /* 0x0000001065ee7819 */ /* 0x000fc400000006ff */
[----:B------:R-:W-:-:S05]  /*6260*/  SHF.L.U32 R236, R105, 0x10, RZ ;  /* 0x0000001069ec7819 */ /* 0x000fca00000006ff */
        /* <DEDUP_REMOVED lines=21> */
.L_x_14221:
[----:B------:R-:W-:Y:S05]  /*63c0*/  BSYNC.RECONVERGENT B0 ;  /* 0x0000000000007941 */ /* 0x000fea0003800200 */
.L_x_14220:
[----:B------:R-:W-:Y:S02]  /*63d0*/  UIADD3 UR6, UPT, UPT, UR6, UR14, URZ ;  /* 0x0000000e06067290 */ /* 0x000fe4000fffe0ff */
[----:B------:R-:W-:Y:S02]  /*63e0*/  UPLOP3.LUT UP2, UPT, UPT, UPT, UP2, 0x40, 0x4 ;  /* 0x000000000004789c */ /* 0x000fe40003f4e820 */
[----:B------:R-:W-:-:S09]  /*63f0*/  UISETP.GE.AND UP1, UPT, UR6, UR15, UPT ;  /* 0x0000000f0600728c */ /* 0x000fd2000bf26270 */
[----:B------:R-:W-:Y:S05]  /*6400*/  BRA.U !UP1, `(.L_x_14222) ;  /* 0xffffffad09787547 */ /* 0x000fea000b83ffff */
[----:B------:R-:W-:Y:S05]  /*6410*/  EXIT ;  /* 0x000000000000794d */ /* 0x000fea0003800000 */
.L_x_14223:
        /* <DEDUP_REMOVED lines=14> */
.L_x_42343:


//--------------------- .text._ZN10layer_norm13ln_fwd_kernelINS_13Kernel_traitsI13__nv_bfloat16S2_fS2_fjLj7168ELj1ELj1ELj4ELj16ENS_18Kernel_traits_baseILj7168ES2_S2_fS2_fjLj128EEEEELb0ELb1ELb0ELb1EEEvNS_9FwdParamsE --------------------------
	.section	.text._ZN10layer_norm13ln_fwd_kernelINS_13Kernel_traitsI13__nv_bfloat16S2_fS2_fjLj7168ELj1ELj1ELj4ELj16ENS_18Kernel_traits_baseILj7168ES2_S2_fS2_fjLj128EEEEELb0ELb1ELb0ELb1EEEvNS_9FwdParamsE,"ax",@progbits
	.align	128
        .global         _ZN10layer_norm13ln_fwd_kernelINS_13Kernel_traitsI13__nv_bfloat16S2_fS2_fjLj7168ELj1ELj1ELj4ELj16ENS_18Kernel_traits_baseILj7168ES2_S2_fS2_fjLj128EEEEELb0ELb1ELb0ELb1EEEvNS_9FwdParamsE
        .type           _ZN10layer_norm13ln_fwd_kernelINS_13Kernel_traitsI13__nv_bfloat16S2_fS2_fjLj7168ELj1ELj1ELj4ELj16ENS_18Kernel_traits_baseILj7168ES2_S2_fS2_fjLj128EEEEELb0ELb1ELb0ELb1EEEvNS_9FwdParamsE,@function
        .size           _ZN10layer_norm13ln_fwd_kernelINS_13Kernel_traitsI13__nv_bfloat16S2_fS2_fjLj7168ELj1ELj1ELj4ELj16ENS_18Kernel_traits_baseILj7168ES2_S2_fS2_fjLj128EEEEELb0ELb1ELb0ELb1EEEvNS_9FwdParamsE,(.L_x_42344 - _ZN10layer_norm13ln_fwd_kernelINS_13Kernel_traitsI13__nv_bfloat16S2_fS2_fjLj7168ELj1ELj1ELj4ELj16ENS_18Kernel_traits_baseILj7168ES2_S2_fS2_fjLj128EEEEELb0ELb1ELb0ELb1EEEvNS_9FwdParamsE)
        .other          _ZN10layer_norm13ln_fwd_kernelINS_13Kernel_traitsI13__nv_bfloat16S2_fS2_fjLj7168ELj1ELj1ELj4ELj16ENS_18Kernel_traits_baseILj7168ES2_S2_fS2_fjLj128EEEEELb0ELb1ELb0ELb1EEEvNS_9FwdParamsE,@"STO_CUDA_ENTRY STV_DEFAULT"
_ZN10layer_norm13ln_fwd_kernelINS_13Kernel_traitsI13__nv_bfloat16S2_fS2_fjLj7168ELj1ELj1ELj4ELj16ENS_18Kernel_traits_baseILj7168ES2_S2_fS2_fjLj128EEEEELb0ELb1ELb0ELb1EEEvNS_9FwdParamsE:
.text._ZN10layer_norm13ln_fwd_kernelINS_13Kernel_traitsI13__nv_bfloat16S2_fS2_fjLj7168ELj1ELj1ELj4ELj16ENS_18Kernel_traits_baseILj7168ES2_S2_fS2_fjLj128EEEEELb0ELb1ELb0ELb1EEEvNS_9FwdParamsE:
        /* <DEDUP_REMOVED lines=37> */
.L_x_14224:
        /* <DEDUP_REMOVED lines=32> */
.L_x_14225:
        /* <DEDUP_REMOVED lines=92> */
[----:B-1234-:R-:W-:-:S07]  /*0a10*/  PRMT R196, R84, 0x7632, R196 ;  /* 0x0000763254c47816 */ /* 0x01efce00000000c4 */
.L_x_14244:
[----:B-1----:R-:W0:Y:S01]  /*0a20*/  @P0 LDC.64 R124, c[0x0][0x3e0] ;  /* 0x0000f800ff7c0b82 */ /* 0x002e220000000a00 */
        /* <DEDUP_REMOVED lines=15> */
[----:B0-----:R-:W-:-:S05]  /*0b20*/  IMAD.WIDE.U32 R124, R236, 0x20, R124 ;  /* 0x00000020ec7c7825 */ /* 0x001fca00078e007c */
[----:B------:R-:W2:Y:S04]  /*0b30*/  LDG.E.128 R112, desc[UR6][R124.64] ;  /* 0x000000067c707981 */ /* 0x000ea8000c1e1d00 */
[----:B------:R0:W3:Y:S01]  /*0b40*/  LDG.E.128 R116, desc[UR6][R124.64+0x10] ;  /* 0x000010067c747981 */ /* 0x0000e2000c1e1d00 */
[----:B-----5:R-:W-:Y:S02]  /*0b50*/  PRMT R126, R120, 0x7632, R126 ;  /* 0x00007632787e7816 */ /* 0x020fe4000000007e */
[C---:B------:R-:W-:Y:S02]  /*0b60*/  PRMT R128, R121.reuse, 0x7632, R128 ;  /* 0x0000763279807816 */ /* 0x040fe40000000080 */
[----:B------:R-:W-:Y:S02]  /*0b70*/  SHF.L.U32 R129, R121, 0x10, RZ ;  /* 0x0000001079817819 */ /* 0x000fe400000006ff */
[----:B------:R-:W-:-:S02]  /*0b80*/  SHF.L.U32 R121, R126, 0x10, RZ ;  /* 0x000000107e797819 */ /* 0x000fc400000006ff */
[----:B------:R-:W-:Y:S01]  /*0b90*/  PRMT R132, R123, 0x7632, R132 ;  /* 0x000076327b847816 */ /* 0x000fe20000000084 */
[-C--:B------:R-:W-:Y:S01]  /*0ba0*/  FMUL.FTZ R129, R129, R172.reuse ;  /* 0x000000ac81817220 */ /* 0x080fe20000410000 */
[----:B------:R-:W-:Y:S02]  /*0bb0*/  SHF.L.U32 R133, R123, 0x10, RZ ;  /* 0x000000107b857819 */ /* 0x000fe400000006ff */
[----:B------:R-:W-:Y:S02]  /*0bc0*/  SHF.L.U32 R127, R120, 0x10, RZ ;  /* 0x00000010787f7819 */ /* 0x000fe400000006ff */
[C---:B------:R-:W-:Y:S01]  /*0bd0*/  PRMT R130, R122.reuse, 0x7632, R130 ;  /* 0x000076327a827816 */ /* 0x040fe20000000082 */
[-C--:B------:R-:W-:Y:S01]  /*0be0*/  FMUL.FTZ R133, R133, R172.reuse ;  /* 0x000000ac85857220 */ /* 0x080fe20000410000 */
[----:B------:R-:W-:Y:S01]  /*0bf0*/  SHF.L.U32 R131, R122, 0x10, RZ ;  /* 0x000000107a837819 */ /* 0x000fe200000006ff */
[-C--:B------:R-:W-:Y:S01]  /*0c00*/  FMUL.FTZ R122, R121, R172.reuse ;  /* 0x000000ac797a7220 */ /* 0x080fe20000410000 */
[----:B------:R-:W-:Y:S01]  /*0c10*/  SHF.L.U32 R123, R196, 0x10, RZ ;  /* 0x00000010c47b7819 */ /* 0x000fe200000006ff */
[-C--:B------:R-:W-:Y:S01]  /*0c20*/  FMUL.FTZ R127, R127, R172.reuse ;  /* 0x000000ac7f7f7220 */ /* 0x080fe20000410000 */
[----:B0-----:R-:W-:Y:S01]  /*0c30*/  SHF.L.U32 R125, R128, 0x10, RZ ;  /* 0x00000010807d7819 */ /* 0x001fe200000006ff */
[----:B------:R-:W-:Y:S01]  /*0c40*/  FMUL.FTZ R131, R131, R172 ;  /* 0x000000ac83837220 */ /* 0x000fe20000410000 */
[----:B------:R-:W-:-:S02]  /*0c50*/  SHF.L.U32 R124, R85, 0x10, RZ ;  /* 0x00000010557c7819 */ /* 0x000fc400000006ff */
[----:B------:R-:W-:Y:S01]  /*0c60*/  SHF.L.U32 R120, R84, 0x10, RZ ;  /* 0x0000001054787819 */ /* 0x000fe200000006ff */
[----:B------:R-:W-:Y:S01]  /*0c70*/  FMUL.FTZ R126, R125, R172 ;  /* 0x000000ac7d7e7220 */ /* 0x000fe20000410000 */
[----:B------:R-:W-:Y:S02]  /*0c80*/  SHF.L.U32 R128, R195, 0x10, RZ ;  /* 0x00000010c3807819 */ /* 0x000fe400000006ff */
[----:B------:R-:W-:Y:S01]  /*0c90*/  SHF.L.U32 R125, R130, 0x10, RZ ;  /* 0x00000010827d7819 */ /* 0x000fe200000006ff */
[----:B--2---:R-:W-:Y:S01]  /*0ca0*/  FFMA.FTZ R121, R122, R123, R113 ;  /* 0x0000007b7a797223 */ /* 0x004fe20000010071 */
[----:B------:R-:W-:Y:S01]  /*0cb0*/  FFMA.FTZ R122, R129, R124, R114 ;  /* 0x0000007c817a7223 */ /* 0x000fe20000010072 */
[----:B------:R-:W-:Y:S01]  /*0cc0*/  SHF.L.U32 R129, R132, 0x10, RZ ;  /* 0x0000001084817819 */ /* 0x000fe200000006ff */
[----:B------:R-:W-:Y:S01]  /*0cd0*/  FFMA.FTZ R120, R127, R120, R112 ;  /* 0x000000787f787223 */ /* 0x000fe20000010070 */
[----:B------:R-:W-:Y:S01]  /*0ce0*/  FFMA.FTZ R123, R126, R128, R115 ;  /* 0x000000807e7b7223 */ /* 0x000fe20000010073 */
[----:B------:R-:W-:Y:S01]  /*0cf0*/  SHF.L.U32 R127, R194, 0x10, RZ ;  /* 0x00000010c27f7819 */ /* 0x000fe200000006ff */
[-C--:B------:R-:W-:Y:S01]  /*0d00*/  FMUL.FTZ R126, R125, R172.reuse ;  /* 0x000000ac7d7e7220 */ /* 0x080fe20000410000 */
[----:B------:R-:W-:Y:S01]  /*0d10*/  SHF.L.U32 R124, R86, 0x10, RZ ;  /* 0x00000010567c7819 */ /* 0x000fe200000006ff */
[----:B------:R-:W-:Y:S01]  /*0d20*/  FMUL.FTZ R130, R129, R172 ;  /* 0x000000ac81827220 */ /* 0x000fe20000410000 */
[----:B------:R-:W-:Y:S01]  /*0d30*/  SHF.L.U32 R128, R87, 0x10, RZ ;  /* 0x0000001057807819 */ /* 0x000fe200000006ff */
[----:B---3--:R-:W-:Y:S01]  /*0d40*/  FFMA.FTZ R125, R126, R127, R117 ;  /* 0x0000007f7e7d7223 */ /* 0x008fe20000010075 */
[----:B------:R-:W-:Y:S01]  /*0d50*/  SHF.L.U32 R132, R193, 0x10, RZ ;  /* 0x00000010c1847819 */ /* 0x000fe200000006ff */
[----:B------:R-:W-:-:S02]  /*0d60*/  FFMA.FTZ R124, R131, R124, R116 ;  /* 0x0000007c837c7223 */ /* 0x000fc40000010074 */
[----:B------:R-:W-:Y:S02]  /*0d70*/  FFMA.FTZ R126, R133, R128, R118 ;  /* 0x00000080857e7223 */ /* 0x000fe40000010076 */
[----:B------:R-:W-:Y:S01]  /*0d80*/  FFMA.FTZ R127, R130, R132, R119 ;  /* 0x00000084827f7223 */ /* 0x000fe20000010077 */
[----:B------:R-:W-:Y:S06]  /*0d90*/  BRA `(.L_x_14227) ;  /* 0x0000000000907947 */ /* 0x000fec0003800000 */
.L_x_14226:
[C---:B-----5:R-:W-:Y:S02]  /*0da0*/  PRMT R129, R121.reuse, 0x7632, R129 ;  /* 0x0000763279817816 */ /* 0x060fe40000000081 */
[----:B------:R-:W-:Y:S02]  /*0db0*/  SHF.L.U32 R121, R121, 0x10, RZ ;  /* 0x0000001079797819 */ /* 0x000fe400000006ff */
[C---:B------:R-:W-:Y:S02]  /*0dc0*/  PRMT R131, R122.reuse, 0x7632, R131 ;  /* 0x000076327a837816 */ /* 0x040fe40000000083 */
[----:B------:R-:W-:Y:S01]  /*0dd0*/  SHF.L.U32 R133, R122, 0x10, RZ ;  /* 0x000000107a857819 */ /* 0x000fe200000006ff */
[-C--:B------:R-:W-:Y:S01]  /*0de0*/  FMUL.FTZ R121, R121, R172.reuse ;  /* 0x000000ac79797220 */ /* 0x080fe20000410000 */
[----:B------:R-:W-:Y:S02]  /*0df0*/  SHF.L.U32 R122, R85, 0x10, RZ ;  /* 0x00000010557a7819 */ /* 0x000fe400000006ff */
[C---:B------:R-:W-:Y:S01]  /*0e00*/  PRMT R125, R120.reuse, 0x7632, R125 ;  /* 0x00007632787d7816 */ /* 0x040fe2000000007d */
[----:B------:R-:W-:Y:S01]  /*0e10*/  FMUL.FTZ R133, R133, R172 ;  /* 0x000000ac85857220 */ /* 0x000fe20000410000 */
        /* <DEDUP_REMOVED lines=28> */
.L_x_14227:
[----:B------:R-:W0:Y:S01]  /*0fe0*/  LDC.64 R242, c[0x0][0x3a8] ;  /* 0x0000ea00fff27b82 */ /* 0x000e220000000a00 */
[----:B------:R-:W-:-:S05]  /*0ff0*/  IADD3 R235, PT, PT, R236, 0x80, RZ ;  /* 0x00000080eceb7810 */ /* 0x000fca0007ffe0ff */
[----:B------:R-:W-:Y:S02]  /*1000*/  IMAD.WIDE.U32 R128, R235, 0x10, R174 ;  /* 0x00000010eb807825 */ /* 0x000fe400078e00ae */
[----:B------:R-:W1:Y:S02]  /*1010*/  @P1 LDC.64 R132, c[0x0][0x3a0] ;  /* 0x0000e800ff841b82 */ /* 0x000e640000000a00 */
[----:B0-----:R-:W-:-:S05]  /*1020*/  IMAD.WIDE.U32 R134, R236, 0x20, R242 ;  /* 0x00000020ec867825 */ /* 0x001fca00078e00f2 */
[----:B------:R0:W-:Y:S01]  /*1030*/  STG.E.128 desc[UR6][R134.64], R120 ;  /* 0x0000007886007986 */ /* 0x0001e2000c101d06 */
[----:B-1----:R-:W-:-:S03]  /*1040*/  @P1 IMAD.WIDE.U32 R132, R235, 0x20, R132 ;  /* 0x00000020eb841825 */ /* 0x002fc600078e0084 */
[----:B------:R0:W-:Y:S04]  /*1050*/  STG.E.128 desc[UR6][R134.64+0x10], R124 ;  /* 0x0000107c86007986 */ /* 0x0001e8000c101d06 */
[----:B------:R0:W5:Y:S04]  /*1060*/  @P1 LDG.E.128 R112, desc[UR6][R132.64] ;  /* 0x0000000684701981 */ /* 0x000168000c1e1d00 */
[----:B------:R0:W5:Y:S04]  /*1070*/  @P1 LDG.E.128 R116, desc[UR6][R132.64+0x10] ;  /* 0x0000100684741981 */ /* 0x000168000c1e1d00 */
[----:B------:R-:W5:Y:S01]  /*1080*/  LDG.E.128 R128, desc[UR6][R128.64] ;  /* 0x0000000680807981 */ /* 0x000f62000c1e1d00 */
[----:B------:R-:W-:Y:S05]  /*1090*/  @!P1 BRA `(.L_x_14228) ;  /* 0x0000000000949947 */ /* 0x000fea0003800000 */
[C---:B-----5:R-:W-:Y:S02]  /*10a0*/  PRMT R138, R131.reuse, 0x7632, R138 ;  /* 0x00007632838a7816 */ /* 0x060fe4000000008a */
[----:B------:R-:W-:Y:S02]  /*10b0*/  SHF.L.U32 R131, R131, 0x10, RZ ;  /* 0x0000001083837819 */ /* 0x000fe400000006ff */
[----:B0-----:R-:W-:Y:S02]  /*10c0*/  SHF.L.U32 R135, R128, 0x10, RZ ;  /* 0x0000001080877819 */ /* 0x001fe400000006ff */
[----:B------:R-:W-:Y:S01]  /*10d0*/  PRMT R136, R129, 0x7632, R136 ;  /* 0x0000763281887816 */ /* 0x000fe20000000088 */
[-C--:B------:R-:W-:Y:S01]  /*10e0*/  FMUL.FTZ R131, R131, R172.reuse ;  /* 0x000000ac83837220 */ /* 0x080fe20000410000 */
[----:B------:R-:W-:Y:S01]  /*10f0*/  SHF.L.U32 R134, R91, 0x10, RZ ;  /* 0x000000105b867819 */ /* 0x000fe200000006ff */
[----:B------:R-:W-:Y:S01]  /*1100*/  FMUL.FTZ R135, R135, R172 ;  /* 0x000000ac87877220 */ /* 0x000fe20000410000 */
[----:B------:R-:W-:-:S02]  /*1110*/  SHF.L.U32 R129, R129, 0x10, RZ ;  /* 0x0000001081817819 */ /* 0x000fc400000006ff */
[----:B------:R-:W-:Y:S01]  /*1120*/  SHF.L.U32 R139, R130, 0x10, RZ ;  /* 0x00000010828b7819 */ /* 0x000fe200000006ff */
[----:B------:R-:W-:Y:S01]  /*1130*/  FFMA.FTZ R134, R131, R134, R118 ;  /* 0x0000008683867223 */ /* 0x000fe20000010076 */
[----:B------:R-:W-:Y:S01]  /*1140*/  PRMT R133, R128, 0x7632, R133 ;  /* 0x0000763280857816 */ /* 0x000fe20000000085 */
[-C--:B------:R-:W-:Y:S01]  /*1150*/  FMUL.FTZ R129, R129, R172.reuse ;  /* 0x000000ac81817220 */ /* 0x080fe20000410000 */
[----:B------:R-:W-:Y:S01]  /*1160*/  PRMT R137, R130, 0x7632, R137 ;  /* 0x0000763282897816 */ /* 0x000fe20000000089 */
[----:B------:R-:W-:Y:S01]  /*1170*/  FMUL.FTZ R139, R139, R172 ;  /* 0x000000ac8b8b7220 */ /* 0x000fe20000410000 */
[----:B------:R-:W-:Y:S02]  /*1180*/  SHF.L.U32 R128, R88, 0x10, RZ ;  /* 0x0000001058807819 */ /* 0x000fe400000006ff */
[----:B------:R-:W-:Y:S02]  /*1190*/  SHF.L.U32 R130, R89, 0x10, RZ ;  /* 0x0000001059827819 */ /* 0x000fe400000006ff */
[----:B------:R-:W-:Y:S01]  /*11a0*/  SHF.L.U32 R132, R90, 0x10, RZ ;  /* 0x000000105a847819 */ /* 0x000fe200000006ff */
[----:B------:R-:W-:Y:S01]  /*11b0*/  FFMA.FTZ R128, R135, R128, R112 ;  /* 0x0000008087807223 */ /* 0x000fe20000010070 */
[----:B------:R-:W-:Y:S01]  /*11c0*/  SHF.L.U32 R131, R136, 0x10, RZ ;  /* 0x0000001088837819 */ /* 0x000fe200000006ff */
[----:B------:R-:W-:Y:S01]  /*11d0*/  FFMA.FTZ R130, R129, R130, R114 ;  /* 0x0000008281827223 */ /* 0x000fe20000010072 */
[----:B------:R-:W-:Y:S01]  /*11e0*/  SHF.L.U32 R133, R133, 0x10, RZ ;  /* 0x0000001085857819 */ /* 0x000fe200000006ff */
[----:B------:R-:W-:Y:S01]  /*11f0*/  FFMA.FTZ R132, R139, R132, R116 ;  /* 0x000000848b847223 */ /* 0x000fe20000010074 */
        /* <DEDUP_REMOVED lines=11> */
[----:B------:R-:W-:Y:S01]  /*12b0*/  FFMA.FTZ R129, R136, R129, R113 ;  /* 0x0000008188817223 */ /* 0x000fe20000010071 */
[----:B------:R-:W-:-:S02]  /*12c0*/  FFMA.FTZ R133, R140, R139, R117 ;  /* 0x0000008b8c857223 */ /* 0x000fc40000010075 */
[----:B------:R-:W-:Y:S01]  /*12d0*/  FFMA.FTZ R135, R142, R143, R119 ;  /* 0x0000008f8e877223 */ /* 0x000fe20000010077 */
[----:B------:R-:W-:Y:S06]  /*12e0*/  BRA `(.L_x_14229) ;  /* 0x0000000000907947 */ /* 0x000fec0003800000 */
.L_x_14228:
[C---:B-----5:R-:W-:Y:S02]  /*12f0*/  PRMT R137, R129.reuse, 0x7632, R137 ;  /* 0x0000763281897816 */ /* 0x060fe40000000089 */
[----:B------:R-:W-:Y:S02]  /*1300*/  SHF.L.U32 R129, R129, 0x10, RZ ;  /* 0x0000001081817819 */ /* 0x000fe400000006ff */
[C---:B------:R-:W-:Y:S02]  /*1310*/  PRMT R139, R130.reuse, 0x7632, R139 ;  /* 0x00007632828b7816 */ /* 0x040fe4000000008b */
[----:B------:R-:W-:Y:S01]  /*1320*/  SHF.L.U32 R141, R130, 0x10, RZ ;  /* 0x00000010828d7819 */ /* 0x000fe200000006ff */
[-C--:B------:R-:W-:Y:S01]  /*1330*/  FMUL.FTZ R129, R129, R172.reuse ;  /* 0x000000ac81817220 */ /* 0x080fe20000410000 */
[----:B------:R-:W-:Y:S02]  /*1340*/  SHF.L.U32 R130, R89, 0x10, RZ ;  /* 0x0000001059827819 */ /* 0x000fe400000006ff */
[C---:B0-----:R-:W-:Y:S01]  /*1350*/  PRMT R133, R128.reuse, 0x7632, R133 ;  /* 0x0000763280857816 */ /* 0x041fe20000000085 */
        /* <DEDUP_REMOVED lines=29> */
.L_x_14229:
[----:B------:R-:W0:Y:S01]  /*1530*/  @P1 LDC.64 R140, c[0x0][0x3a0] ;  /* 0x0000e800ff8c1b82 */ /* 0x000e220000000a00 */
[----:B------:R-:W-:Y:S01]  /*1540*/  IADD3 R237, PT, PT, R236, 0x100, RZ ;  /* 0x00000100eced7810 */ /* 0x000fe20007ffe0ff */
[----:B------:R-:W-:-:S04]  /*1550*/  IMAD.WIDE.U32 R142, R235, 0x20, R242 ;  /* 0x00000020eb8e7825 */ /* 0x000fc800078e00f2 */
[C---:B------:R-:W-:Y:S01]  /*1560*/  IMAD.WIDE.U32 R136, R237.reuse, 0x10, R174 ;  /* 0x00000010ed887825 */ /* 0x040fe200078e00ae */
[----:B------:R1:W-:Y:S04]  /*1570*/  STG.E.128 desc[UR6][R142.64], R128 ;  /* 0x000000808e007986 */ /* 0x0003e8000c101d06 */
[----:B------:R1:W-:Y:S04]  /*1580*/  STG.E.128 desc[UR6][R142.64+0x10], R132 ;  /* 0x000010848e007986 */ /* 0x0003e8000c101d06 */
[----:B------:R-:W5:Y:S01]  /*1590*/  LDG.E.128 R136, desc[UR6][R136.64] ;  /* 0x0000000688887981 */ /* 0x000f62000c1e1d00 */
[----:B0-----:R-:W-:-:S05]  /*15a0*/  @P1 IMAD.WIDE.U32 R140, R237, 0x20, R140 ;  /* 0x00000020ed8c1825 */ /* 0x001fca00078e008c */
[----:B------:R1:W5:Y:S04]  /*15b0*/  @P1 LDG.E.128 R112, desc[UR6][R140.64] ;  /* 0x000000068c701981 */ /* 0x000368000c1e1d00 */
[----:B------:R1:W5:Y:S01]  /*15c0*/  @P1 LDG.E.128 R116, desc[UR6][R140.64+0x10] ;  /* 0x000010068c741981 */ /* 0x000362000c1e1d00 */
[----:B------:R-:W-:Y:S05]  /*15d0*/  @!P1 BRA `(.L_x_14230) ;  /* 0x0000000000949947 */ /* 0x000fea0003800000 */
[C---:B-----5:R-:W-:Y:S02]  /*15e0*/  PRMT R146, R139.reuse, 0x7632, R146 ;  /* 0x000076328b927816 */ /* 0x060fe40000000092 */
[----:B------:R-:W-:Y:S02]  /*15f0*/  SHF.L.U32 R139, R139, 0x10, RZ ;  /* 0x000000108b8b7819 */ /* 0x000fe400000006ff */
[----:B-1----:R-:W-:Y:S02]  /*1600*/  SHF.L.U32 R143, R136, 0x10, RZ ;  /* 0x00000010888f7819 */ /* 0x002fe400000006ff */
        /* <DEDUP_REMOVED lines=34> */
.L_x_14230:
[C---:B-----5:R-:W-:Y:S02]  /*1830*/  PRMT R145, R137.reuse, 0x7632, R145 ;  /* 0x0000763289917816 */ /* 0x060fe40000000091 */
[----:B------:R-:W-:Y:S02]  /*1840*/  SHF.L.U32 R137, R137, 0x10, RZ ;  /* 0x0000001089897819 */ /* 0x000fe400000006ff */
[C---:B------:R-:W-:Y:S02]  /*1850*/  PRMT R147, R138.reuse, 0x7632, R147 ;  /* 0x000076328a937816 */ /* 0x040fe40000000093 */
[----:B------:R-:W-:Y:S01]  /*1860*/  SHF.L.U32 R149, R138, 0x10, RZ ;  /* 0x000000108a957819 */ /* 0x000fe200000006ff */
[-C--:B------:R-:W-:Y:S01]  /*1870*/  FMUL.FTZ R137, R137, R172.reuse ;  /* 0x000000ac89897220 */ /* 0x080fe20000410000 */
[----:B------:R-:W-:Y:S02]  /*1880*/  SHF.L.U32 R138, R93, 0x10, RZ ;  /* 0x000000105d8a7819 */ /* 0x000fe400000006ff */
[C---:B-1----:R-:W-:Y:S01]  /*1890*/  PRMT R141, R136.reuse, 0x7632, R141 ;  /* 0x00007632888d7816 */ /* 0x042fe2000000008d */
        /* <DEDUP_REMOVED lines=29> */
.L_x_14231:
        /* <DEDUP_REMOVED lines=48> */
.L_x_14232:
        /* <DEDUP_REMOVED lines=36> */
.L_x_14233:
        /* <DEDUP_REMOVED lines=48> */
.L_x_14234:
        /* <DEDUP_REMOVED lines=36> */
.L_x_14235:
        /* <DEDUP_REMOVED lines=11> */
[----:B-1---5:R-:W-:Y:S02]  /*25a0*/  SHF.L.U32 R161, R168, 0x10, RZ ;  /* 0x00000010a8a17819 */ /* 0x022fe400000006ff */
[----:B------:R-:W-:Y:S02]  /*25b0*/  SHF.L.U32 R160, R104, 0x10, RZ ;  /* 0x0000001068a07819 */ /* 0x000fe400000006ff */
[----:B------:R-:W-:Y:S01]  /*25c0*/  SHF.L.U32 R163, R169, 0x10, RZ ;  /* 0x00000010a9a37819 */ /* 0x000fe200000006ff */
[----:B------:R-:W-:Y:S01]  /*25d0*/  FMUL.FTZ R161, R161, R172 ;  /* 0x000000aca1a17220 */ /* 0x000fe20000410000 */
[----:B------:R-:W-:Y:S02]  /*25e0*/  SHF.L.U32 R162, R105, 0x10, RZ ;  /* 0x0000001069a27819 */ /* 0x000fe400000006ff */
[----:B------:R-:W-:Y:S01]  /*25f0*/  SHF.L.U32 R164, R106, 0x10, RZ ;  /* 0x000000106aa47819 */ /* 0x000fe200000006ff */
[----:B------:R-:W-:Y:S01]  /*2600*/  FFMA.FTZ R160, R161, R160, R112 ;  /* 0x000000a0a1a07223 */ /* 0x000fe20000010070 */
[----:B------:R-:W-:Y:S01]  /*2610*/  SHF.L.U32 R161, R170, 0x10, RZ ;  /* 0x00000010aaa17819 */ /* 0x000fe200000006ff */
[----:B------:R-:W-:Y:S01]  /*2620*/  FMUL.FTZ R163, R163, R172 ;  /* 0x000000aca3a37220 */ /* 0x000fe20000410000 */
[----:B------:R-:W-:-:S02]  /*2630*/  PRMT R168, R168, 0x7632, R168 ;  /* 0x00007632a8a87816 */ /* 0x000fc400000000a8 */
[----:B------:R-:W-:Y:S01]  /*2640*/  PRMT R169, R169, 0x7632, R169 ;  /* 0x00007632a9a97816 */ /* 0x000fe200000000a9 */
[----:B------:R-:W-:Y:S01]  /*2650*/  FMUL.FTZ R161, R161, R172 ;  /* 0x000000aca1a17220 */ /* 0x000fe20000410000 */
[----:B------:R-:W-:Y:S01]  /*2660*/  FFMA.FTZ R162, R163, R162, R114 ;  /* 0x000000a2a3a27223 */ /* 0x000fe20000010072 */
[----:B------:R-:W-:Y:S02]  /*2670*/  SHF.L.U32 R163, R171, 0x10, RZ ;  /* 0x00000010aba37819 */ /* 0x000fe400000006ff */
[----:B------:R-:W-:Y:S01]  /*2680*/  FFMA.FTZ R164, R161, R164, R116 ;  /* 0x000000a4a1a47223 */ /* 0x000fe20000010074 */
[----:B------:R-:W-:Y:S02]  /*2690*/  SHF.L.U32 R161, R168, 0x10, RZ ;  /* 0x00000010a8a17819 */ /* 0x000fe400000006ff */
[----:B------:R-:W-:Y:S01]  /*26a0*/  SHF.L.U32 R166, R107, 0x10, RZ ;  /* 0x000000106ba67819 */ /* 0x000fe200000006ff */
[-C--:B------:R-:W-:Y:S01]  /*26b0*/  FMUL.FTZ R163, R163, R172.reuse ;  /* 0x000000aca3a37220 */ /* 0x080fe20000410000 */
[----:B------:R-:W-:Y:S01]  /*26c0*/  PRMT R170, R170, 0x7632, R170 ;  /* 0x00007632aaaa7816 */ /* 0x000fe200000000aa */
[----:B------:R-:W-:Y:S01]  /*26d0*/  FMUL.FTZ R168, R161, R172 ;  /* 0x000000aca1a87220 */ /* 0x000fe20000410000 */
[----:B------:R-:W-:Y:S01]  /*26e0*/  SHF.L.U32 R169, R169, 0x10, RZ ;  /* 0x00000010a9a97819 */ /* 0x000fe200000006ff */
[----:B------:R-:W-:Y:S01]  /*26f0*/  FFMA.FTZ R166, R163, R166, R118 ;  /* 0x000000a6a3a67223 */ /* 0x000fe20000010076 */
[----:B------:R-:W-:-:S02]  /*2700*/  PRMT R171, R171, 0x7632, R171 ;  /* 0x00007632abab7816 */ /* 0x000fc400000000ab */
[----:B------:R-:W-:Y:S02]  /*2710*/  SHF.L.U32 R161, R176, 0x10, RZ ;  /* 0x00000010b0a17819 */ /* 0x000fe400000006ff */
[----:B------:R-:W-:Y:S01]  /*2720*/  SHF.L.U32 R165, R170, 0x10, RZ ;  /* 0x00000010aaa57819 */ /* 0x000fe200000006ff */
[-C--:B------:R-:W-:Y:S01]  /*2730*/  FMUL.FTZ R170, R169, R172.reuse ;  /* 0x000000aca9aa7220 */ /* 0x080fe20000410000 */
[----:B------:R-:W-:Y:S01]  /*2740*/  SHF.L.U32 R163, R27, 0x10, RZ ;  /* 0x000000101ba37819 */ /* 0x000fe200000006ff */
[----:B------:R-:W-:Y:S01]  /*2750*/  FFMA.FTZ R161, R168, R161, R113 ;  /* 0x000000a1a8a17223 */ /* 0x000fe20000010071 */
[----:B------:R-:W-:Y:S01]  /*2760*/  SHF.L.U32 R171, R171, 0x10, RZ ;  /* 0x00000010abab7819 */ /* 0x000fe200000006ff */
[-C--:B------:R-:W-:Y:S01]  /*2770*/  FMUL.FTZ R168, R165, R172.reuse ;  /* 0x000000aca5a87220 */ /* 0x080fe20000410000 */
[----:B------:R-:W-:Y:S01]  /*2780*/  SHF.L.U32 R165, R26, 0x10, RZ ;  /* 0x000000101aa57819 */ /* 0x000fe200000006ff */
[----:B------:R-:W-:Y:S01]  /*2790*/  FFMA.FTZ R163, R170, R163, R115 ;  /* 0x000000a3aaa37223 */ /* 0x000fe20000010073 */
[----:B------:R-:W-:Y:S01]  /*27a0*/  SHF.L.U32 R167, R25, 0x10, RZ ;  /* 0x0000001019a77819 */ /* 0x000fe200000006ff */
[----:B------:R-:W-:-:S02]  /*27b0*/  FMUL.FTZ R170, R171, R172 ;  /* 0x000000acabaa7220 */ /* 0x000fc40000410000 */
[----:B------:R-:W-:Y:S02]  /*27c0*/  FFMA.FTZ R165, R168, R165, R117 ;  /* 0x000000a5a8a57223 */ /* 0x000fe40000010075 */
[----:B------:R-:W-:Y:S01]  /*27d0*/  FFMA.FTZ R167, R170, R167, R119 ;  /* 0x000000a7aaa77223 */ /* 0x000fe20000010077 */
[----:B------:R-:W-:Y:S06]  /*27e0*/  BRA `(.L_x_14237) ;  /* 0x0000000000907947 */ /* 0x000fec0003800000 */
.L_x_14236:
[----:B-1---5:R-:W-:Y:S02]  /*27f0*/  SHF.L.U32 R161, R168, 0x10, RZ ;  /* 0x00000010a8a17819 */ /* 0x022fe400000006ff */
[----:B------:R-:W-:Y:S02]  /*2800*/  SHF.L.U32 R160, R104, 0x10, RZ ;  /* 0x0000001068a07819 */ /* 0x000fe400000006ff */
[----:B------:R-:W-:Y:S01]  /*2810*/  SHF.L.U32 R163, R169, 0x10, RZ ;  /* 0x00000010a9a37819 */ /* 0x000fe200000006ff */
[----:B------:R-:W-:Y:S01]  /*2820*/  FMUL.FTZ R161, R161, R172 ;  /* 0x000000aca1a17220 */ /* 0x000fe20000410000 */
[----:B------:R-:W-:Y:S02]  /*2830*/  SHF.L.U32 R162, R105, 0x10, RZ ;  /* 0x0000001069a27819 */ /* 0x000fe400000006ff */
[----:B------:R-:W-:Y:S01]  /*2840*/  SHF.L.U32 R164, R106, 0x10, RZ ;  /* 0x000000106aa47819 */ /* 0x000fe200000006ff */
[----:B------:R-:W-:Y:S01]  /*2850*/  FMUL.FTZ R160, R161, R160 ;  /* 0x000000a0a1a07220 */ /* 0x000fe20000410000 */
[----:B------:R-:W-:Y:S01]  /*2860*/  SHF.L.U32 R161, R170, 0x10, RZ ;  /* 0x00000010aaa17819 */ /* 0x000fe200000006ff */
[----:B------:R-:W-:Y:S01]  /*2870*/  FMUL.FTZ R163, R163, R172 ;  /* 0x000000aca3a37220 */ /* 0x000fe20000410000 */
[----:B------:R-:W-:-:S02]  /*2880*/  PRMT R168, R168, 0x7632, R168 ;  /* 0x00007632a8a87816 */ /* 0x000fc400000000a8 */
[----:B------:R-:W-:Y:S01]  /*2890*/  PRMT R169, R169, 0x7632, R169 ;  /* 0x00007632a9a97816 */ /* 0x000fe200000000a9 */
[----:B------:R-:W-:Y:S01]  /*28a0*/  FMUL.FTZ R161, R161, R172 ;  /* 0x000000aca1a17220 */ /* 0x000fe20000410000 */
[----:B------:R-:W-:Y:S01]  /*28b0*/  FMUL.FTZ R162, R163, R162 ;  /* 0x000000a2a3a27220 */ /* 0x000fe20000410000 */
[----:B------:R-:W-:Y:S02]  /*28c0*/  SHF.L.U32 R163, R171, 0x10, RZ ;  /* 0x00000010aba37819 */ /* 0x000fe400000006ff */
[----:B------:R-:W-:Y:S01]  /*28d0*/  FMUL.FTZ R164, R161, R164 ;  /* 0x000000a4a1a47220 */ /* 0x000fe20000410000 */
[----:B------:R-:W-:Y:S02]  /*28e0*/  PRMT R170, R170, 0x7632, R170 ;  /* 0x00007632aaaa7816 */ /* 0x000fe400000000aa */
[----:B------:R-:W-:Y:S01]  /*28f0*/  SHF.L.U32 R161, R168, 0x10, RZ ;  /* 0x00000010a8a17819 */ /* 0x000fe200000006ff */
[----:B------:R-:W-:Y:S01]  /*2900*/  FMUL.FTZ R163, R163, R172 ;  /* 0x000000aca3a37220 */ /* 0x000fe20000410000 */
[----:B------:R-:W-:-:S02]  /*2910*/  SHF.L.U32 R169, R169, 0x10, RZ ;  /* 0x00000010a9a97819 */ /* 0x000fc400000006ff */
[----:B------:R-:W-:Y:S01]  /*2920*/  PRMT R171, R171, 0x7632, R171 ;  /* 0x00007632abab7816 */ /* 0x000fe200000000ab */
[-C--:B------:R-:W-:Y:S01]  /*2930*/  FMUL.FTZ R161, R161, R172.reuse ;  /* 0x000000aca1a17220 */ /* 0x080fe20000410000 */
[----:B------:R-:W-:Y:S01]  /*2940*/  SHF.L.U32 R166, R107, 0x10, RZ ;  /* 0x000000106ba67819 */ /* 0x000fe200000006ff */
[----:B------:R-:W-:Y:S01]  /*2950*/  FMUL.FTZ R169, R169, R172 ;  /* 0x000000aca9a97220 */ /* 0x000fe20000410000 */
        /* <DEDUP_REMOVED lines=13> */
.L_x_14237:
[----:B------:R-:W0:Y:S01]  /*2a30*/  @P1 LDC.64 R168, c[0x0][0x3a0] ;  /* 0x0000e800ffa81b82 */ /* 0x000e220000000a00 */
[----:B------:R-:W-:Y:S01]  /*2a40*/  IADD3 R241, PT, PT, R236, 0x300, RZ ;  /* 0x00000300ecf17810 */ /* 0x000fe20007ffe0ff */
[----:B------:R-:W-:-:S05]  /*2a50*/  IMAD.WIDE.U32 R244, R240, 0x20, R242 ;  /* 0x00000020f0f47825 */ /* 0x000fca00078e00f2 */
[----:B------:R1:W-:Y:S04]  /*2a60*/  STG.E.128 desc[UR6][R244.64], R160 ;  /* 0x000000a0f4007986 */ /* 0x0003e8000c101d06 */
[----:B------:R1:W-:Y:S01]  /*2a70*/  STG.E.128 desc[UR6][R244.64+0x10], R164 ;  /* 0x000010a4f4007986 */ /* 0x0003e2000c101d06 */
[----:B0-----:R-:W-:-:S04]  /*2a80*/  @P1 IMAD.WIDE.U32 R200, R241, 0x20, R168 ;  /* 0x00000020f1c81825 */ /* 0x001fc800078e00a8 */
[----:B------:R-:W-:Y:S01]  /*2a90*/  IMAD.WIDE.U32 R168, R241, 0x10, R174 ;  /* 0x00000010f1a87825 */ /* 0x000fe200078e00ae */
[----:B------:R1:W5:Y:S04]  /*2aa0*/  @P1 LDG.E.128 R112, desc[UR6][R200.64] ;  /* 0x00000006c8701981 */ /* 0x000368000c1e1d00 */
[----:B------:R1:W5:Y:S04]  /*2ab0*/  @P1 LDG.E.128 R116, desc[UR6][R200.64+0x10] ;  /* 0x00001006c8741981 */ /* 0x000368000c1e1d00 */
[----:B------:R-:W5:Y:S01]  /*2ac0*/  LDG.E.128 R168, desc[UR6][R168.64] ;  /* 0x00000006a8a87981 */ /* 0x000f62000c1e1d00 */
[----:B------:R-:W-:Y:S05]  /*2ad0*/  @!P1 BRA `(.L_x_14238) ;  /* 0x0000000000949947 */ /* 0x000fea0003800000 */
[----:B-----5:R-:W-:Y:S02]  /*2ae0*/  PRMT R173, R168, 0x7632, R173 ;  /* 0x00007632a8ad7816 */ /* 0x020fe400000000ad */
[C---:B-1----:R-:W-:Y:S02]  /*2af0*/  SHF.L.U32 R245, R169.reuse, 0x10, RZ ;  /* 0x00000010a9f57819 */ /* 0x042fe400000006ff */
[----:B------:R-:W-:Y:S02]  /*2b00*/  SHF.L.U32 R247, R170, 0x10, RZ ;  /* 0x00000010aaf77819 */ /* 0x000fe400000006ff */
[----:B------:R-:W-:Y:S02]  /*2b10*/  SHF.L.U32 R175, R168, 0x10, RZ ;  /* 0x00000010a8af7819 */ /* 0x000fe400000006ff */
[----:B------:R-:W-:Y:S02]  /*2b20*/  PRMT R174, R170, 0x7632, R174 ;  /* 0x00007632aaae7816 */ /* 0x000fe400000000ae */
[----:B------:R-:W-:Y:S01]  /*2b30*/  PRMT R168, R169, 0x7632, R168 ;  /* 0x00007632a9a87816 */ /* 0x000fe200000000a8 */
[----:B------:R-:W-:Y:S01]  /*2b40*/  FMUL.FTZ R169, R175, R172 ;  /* 0x000000acafa97220 */ /* 0x000fe20000410000 */
        /* <DEDUP_REMOVED lines=26> */
[----:B------:R-:W-:-:S02]  /*2cf0*/  FFMA.FTZ R171, R248, R171, R115 ;  /* 0x000000abf8ab7223 */ /* 0x000fc40000010073 */
[----:B------:R-:W-:Y:S02]  /*2d00*/  FFMA.FTZ R173, R244, R173, R117 ;  /* 0x000000adf4ad7223 */ /* 0x000fe40000010075 */
[----:B------:R-:W-:Y:S01]  /*2d10*/  FFMA.FTZ R175, R200, R175, R119 ;  /* 0x000000afc8af7223 */ /* 0x000fe20000010077 */
[----:B------:R-:W-:Y:S06]  /*2d20*/  BRA `(.L_x_14239) ;  /* 0x0000000000907947 */ /* 0x000fec0003800000 */
.L_x_14238:
[C---:B-1---5:R-:W-:Y:S02]  /*2d30*/  SHF.L.U32 R201, R169.reuse, 0x10, RZ ;  /* 0x00000010a9c97819 */ /* 0x062fe400000006ff */
[----:B------:R-:W-:Y:S02]  /*2d40*/  PRMT R174, R169, 0x7632, R174 ;  /* 0x00007632a9ae7816 */ /* 0x000fe400000000ae */
[----:B------:R-:W-:Y:S02]  /*2d50*/  SHF.L.U32 R245, R170, 0x10, RZ ;  /* 0x00000010aaf57819 */ /* 0x000fe400000006ff */
[----:B------:R-:W-:Y:S02]  /*2d60*/  SHF.L.U32 R175, R168, 0x10, RZ ;  /* 0x00000010a8af7819 */ /* 0x000fe400000006ff */
[----:B------:R-:W-:Y:S01]  /*2d70*/  PRMT R200, R170, 0x7632, R200 ;  /* 0x00007632aac87816 */ /* 0x000fe200000000c8 */
[----:B------:R-:W-:Y:S01]  /*2d80*/  FMUL.FTZ R170, R201, R172 ;  /* 0x000000acc9aa7220 */ /* 0x000fe20000410000 */
[----:B------:R-:W-:-:S02]  /*2d90*/  PRMT R244, R171, 0x7632, R244 ;  /* 0x00007632abf47816 */ /* 0x000fc400000000f4 */
[----:B------:R-:W-:Y:S02]  /*2da0*/  SHF.L.U32 R247, R171, 0x10, RZ ;  /* 0x00000010abf77819 */ /* 0x000fe400000006ff */
        /* <DEDUP_REMOVED lines=17> */
[----:B------:R-:W-:Y:S01]  /*2ec0*/  FMUL.FTZ R175, R175, R172 ;  /* 0x000000acafaf7220 */ /* 0x000fe20000410000 */
[----:B------:R-:W-:Y:S01]  /*2ed0*/  FMUL.FTZ R172, R174, R201 ;  /* 0x000000c9aeac7220 */ /* 0x000fe20000410000 */
[----:B------:R-:W-:Y:S01]  /*2ee0*/  SHF.L.U32 R244, R23, 0x10, RZ ;  /* 0x0000001017f47819 */ /* 0x000fe200000006ff */
[----:B------:R-:W-:Y:S01]  /*2ef0*/  FMUL.FTZ R174, R200, R245 ;  /* 0x000000f5c8ae7220 */ /* 0x000fe20000410000 */
[----:B------:R-:W-:-:S03]  /*2f00*/  SHF.L.U32 R200, R24, 0x10, RZ ;  /* 0x0000001018c87819 */ /* 0x000fc600000006ff */
[----:B------:R-:W-:Y:S01]  /*2f10*/  FMUL.FTZ R171, R171, R244 ;  /* 0x000000f4abab7220 */ /* 0x000fe20000410000 */
[----:B------:R-:W-:Y:S01]  /*2f20*/  SHF.L.U32 R244, R21, 0x10, RZ ;  /* 0x0000001015f47819 */ /* 0x000fe200000006ff */
[----:B------:R-:W-:Y:S01]  /*2f30*/  FMUL.FTZ R169, R169, R200 ;  /* 0x000000c8a9a97220 */ /* 0x000fe20000410000 */
[----:B------:R-:W-:-:S03]  /*2f40*/  SHF.L.U32 R200, R22, 0x10, RZ ;  /* 0x0000001016c87819 */ /* 0x000fc600000006ff */
[----:B------:R-:W-:Y:S02]  /*2f50*/  FMUL.FTZ R175, R175, R244 ;  /* 0x000000f4afaf7220 */ /* 0x000fe40000410000 */
[----:B------:R-:W-:-:S07]  /*2f60*/  FMUL.FTZ R173, R173, R200 ;  /* 0x000000c8adad7220 */ /* 0x000fce0000410000 */
.L_x_14239:
[----:B------:R-:W-:Y:S01]  /*2f70*/  FADD.FTZ R200, RZ, R120 ;  /* 0x00000078ffc87221 */ /* 0x000fe20000010000 */
[----:B------:R-:W-:Y:S01]  /*2f80*/  IMAD.WIDE.U32 R242, R241, 0x20, R242 ;  /* 0x00000020f1f27825 */ /* 0x000fe200078e00f2 */
[----:B------:R-:W-:Y:S01]  /*2f90*/  LOP3.LUT P1, RZ, R0, 0x1f, RZ, 0xc0, !PT ;  /* 0x0000001f00ff7812 */ /* 0x000fe2000782c0ff */
[----:B------:R-:W-:Y:S02]  /*2fa0*/  BSSY.RECONVERGENT B0, `(.L_x_14240) ;  /* 0x00000c7000007945 */ /* 0x000fe40003800200 */
        /* <DEDUP_REMOVED lines=198> */
.L_x_14241:
[----:B------:R-:W-:Y:S05]  /*3c10*/  BSYNC.RECONVERGENT B0 ;  /* 0x0000000000007941 */ /* 0x000fea0003800200 */
.L_x_14240:
        /* <DEDUP_REMOVED lines=15> */
.L_x_14243:
[----:B------:R-:W-:Y:S05]  /*3d10*/  BSYNC.RECONVERGENT B0 ;  /* 0x0000000000007941 */ /* 0x000fea0003800200 */
.L_x_14242:
[----:B------:R-:W1:Y:S01]  /*3d20*/  SHFL.DOWN PT, R245, R248, 0x2, 0x1f ;  /* 0x08401f00f8f57f89 */ /* 0x000e6200000e0000 */
[----:B------:R-:W-:Y:S01]  /*3d30*/  I2FP.F32.U32 R247, R248 ;  /* 0x000000f800f77245 */ /* 0x000fe20000201000 */
[----:B------:R-:W-:Y:S01]  /*3d40*/  UPLOP3.LUT UP0, UPT, UPT, UPT, UP0, 0x40, 0x4 ;  /* 0x000000000004789c */ /* 0x000fe20003f0e800 */
        /* <DEDUP_REMOVED lines=22> */
[----:B------:R-:W1:Y:S03]  /*3eb0*/  SHFL.DOWN PT, R201, R244, 0x1, 0x1f ;  /* 0x08201f00f4c97f89 */ /* 0x000e6600000e0000 */
[----:B------:R-:W2:Y:S01]  /*3ec0*/  MUFU.RCP R243, R245 ;  /* 0x000000f500f37308 */ /* 0x000ea20000001000 */
[----:B0-----:R-:W-:Y:S01]  /*3ed0*/  FADD.FTZ R246, R247, -R200 ;  /* 0x800000c8f7f67221 */ /* 0x001fe20000010000 */
[----:B------:R-:W-:-:S03]  /*3ee0*/  FMUL.FTZ R251, R200, R248 ;  /* 0x000000f8c8fb7220 */ /* 0x000fc60000410000 */
[----:B------:R-:W-:Y:S01]  /*3ef0*/  FMUL.FTZ R249, R246, R246 ;  /* 0x000000f6f6f97220 */ /* 0x000fe20000410000 */
[----:B-1----:R-:W-:Y:S01]  /*3f00*/  FADD.FTZ R200, R244, R201 ;  /* 0x000000c9f4c87221 */ /* 0x002fe20000010000 */
[----:B------:R-:W-:Y:S02]  /*3f10*/  SHF.L.U32 R246, R13, 0x10, RZ ;  /* 0x000000100df67819 */ /* 0x000fe400000006ff */
[C---:B------:R-:W-:Y:S01]  /*3f20*/  FMUL.FTZ R249, R242.reuse, R249 ;  /* 0x000000f9f2f97220 */ /* 0x040fe20000410000 */
[----:B------:R-:W-:Y:S01]  /*3f30*/  FFMA.FTZ R242, R242, R247, R251 ;  /* 0x000000f7f2f27223 */ /* 0x000fe200000100fb */
[----:B------:R-:W-:Y:S02]  /*3f40*/  SHF.L.U32 R247, R56, 0x10, RZ ;  /* 0x0000001038f77819 */ /* 0x000fe400000006ff */
[----:B------:R-:W-:Y:S01]  /*3f50*/  FMUL.FTZ R249, R249, R248 ;  /* 0x000000f8f9f97220 */ /* 0x000fe20000410000 */
[----:B--2---:R-:W-:Y:S01]  /*3f60*/  FMUL.FTZ R201, R243, R242 ;  /* 0x000000f2f3c97220 */ /* 0x004fe20000410000 */
[----:B------:R-:W-:-:S02]  /*3f70*/  SHF.L.U32 R248, R19, 0x10, RZ ;  /* 0x0000001013f87819 */ /* 0x000fc400000006ff */
[----:B------:R-:W-:Y:S02]  /*3f80*/  FFMA.FTZ R249, R243, R249, R200 ;  /* 0x000000f9f3f97223 */ /* 0x000fe400000100c8 */
[----:B------:R-:W0:Y:S01]  /*3f90*/  SHFL.IDX PT, R251, R201, RZ, 0x1f ;  /* 0x00001fffc9fb7589 */ /* 0x000e2200000e0000 */
[----:B------:R-:W1:Y:S03]  /*3fa0*/  LDC R200, c[0x0][0x448] ;  /* 0x00011200ffc87b82 */ /* 0x000e660000000800 */
[----:B------:R-:W1:Y:S05]  /*3fb0*/  SHFL.IDX PT, R249, R249, RZ, 0x1f ;  /* 0x00001ffff9f97589 */ /* 0x000e6a00000e0000 */
[----:B------:R-:W2:Y:S01]  /*3fc0*/  @!P2 LDC.64 R242, c[0x0][0x3c0] ;  /* 0x0000f000fff2ab82 */ /* 0x000ea20000000a00 */
[C---:B0-----:R-:W-:Y:S01]  /*3fd0*/  FMUL.FTZ R244, R251.reuse, R251 ;  /* 0x000000fbfbf47220 */ /* 0x041fe20000410000 */
[----:B------:R-:W-:Y:S01]  /*3fe0*/  FSEL R201, R251, RZ, !P1 ;  /* 0x000000fffbc97208 */ /* 0x000fe20004800000 */
[----:B-1----:R-:W-:-:S03]  /*3ff0*/  FFMA.FTZ R200, R249, UR12, R200 ;  /* 0x0000000cf9c87c23 */ /* 0x002fc600080100c8 */
[----:B------:R-:W-:Y:S01]  /*4000*/  FSEL R245, R244, RZ, P1 ;  /* 0x000000fff4f57208 */ /* 0x000fe20000800000 */
[----:B------:R-:W-:Y:S01]  /*4010*/  FADD.FTZ R123, -R201, R123 ;  /* 0x0000007bc97b7221 */ /* 0x000fe20000010100 */
[----:B------:R-:W-:Y:S01]  /*4020*/  SHF.L.U32 R244, R57, 0x10, RZ ;  /* 0x0000001039f47819 */ /* 0x000fe200000006ff */
[----:B------:R-:W-:Y:S01]  /*4030*/  FADD.FTZ R125, -R201, R125 ;  /* 0x0000007dc97d7221 */ /* 0x000fe20000010100 */
[----:B--2---:R-:W-:-:S04]  /*4040*/  @!P2 IMAD.WIDE R242, R234, 0x4, R242 ;  /* 0x00000004eaf2a825 */ /* 0x004fc800078e02f2 */
[----:B------:R-:W-:Y:S01]  /*4050*/  FADD.FTZ R200, R200, R245 ;  /* 0x000000f5c8c87221 */ /* 0x000fe20000010000 */
[C---:B------:R-:W-:Y:S01]  /*4060*/  FADD.FTZ R245, -R201.reuse, R120 ;  /* 0x00000078c9f57221 */ /* 0x040fe20000010100 */
[C---:B------:R-:W-:Y:S01]  /*4070*/  FADD.FTZ R127, -R201.reuse, R127 ;  /* 0x0000007fc97f7221 */ /* 0x040fe20000010100 */
[C---:B------:R-:W-:Y:S01]  /*4080*/  FADD.FTZ R121, -R201.reuse, R121 ;  /* 0x00000079c9797221 */ /* 0x040fe20000010100 */
[----:B------:R0:W-:Y:S01]  /*4090*/  @!P2 STG.E desc[UR6][R242.64], R251 ;  /* 0x000000fbf200a986 */ /* 0x0001e2000c101906 */
        /* <DEDUP_REMOVED lines=19> */
[----:B-1----:R-:W-:Y:S01]  /*41d0*/  FMUL.FTZ R120, R200, R245 ;  /* 0x000000f5c8787220 */ /* 0x002fe20000410000 */
[----:B------:R-:W-:Y:S01]  /*41e0*/  SHF.L.U32 R245, R28, 0x10, RZ ;  /* 0x000000101cf57819 */ /* 0x000fe200000006ff */
[C---:B------:R-:W-:Y:S01]  /*41f0*/  FMUL.FTZ R123, R200.reuse, R123 ;  /* 0x0000007bc87b7220 */ /* 0x040fe20000410000 */
[C---:B------:R-:W-:Y:S01]  /*4200*/  FMUL.FTZ R125, R200.reuse, R125 ;  /* 0x0000007dc87d7220 */ /* 0x040fe20000410000 */
[C---:B------:R-:W-:Y:S01]  /*4210*/  FMUL.FTZ R127, R200.reuse, R127 ;  /* 0x0000007fc87f7220 */ /* 0x040fe20000410000 */
[----:B------:R-:W-:Y:S01]  /*4220*/  FMUL.FTZ R121, R200, R121 ;  /* 0x00000079c8797220 */ /* 0x000fe20000410000 */
[----:B------:R-:W-:Y:S01]  /*4230*/  FFMA.FTZ R120, R120, R245, R247 ;  /* 0x000000f578787223 */ /* 0x000fe200000100f7 */
[----:B------:R-:W-:Y:S01]  /*4240*/  FADD.FTZ R245, -R201, R122 ;  /* 0x0000007ac9f57221 */ /* 0x000fe20000010100 */
[----:B------:R-:W-:Y:S01]  /*4250*/  SHF.L.U32 R122, R29, 0x10, RZ ;  /* 0x000000101d7a7819 */ /* 0x000fe200000006ff */
[C---:B------:R-:W-:Y:S01]  /*4260*/  FMUL.FTZ R175, R200.reuse, R175 ;  /* 0x000000afc8af7220 */ /* 0x040fe20000410000 */
[C---:B------:R-:W-:Y:S01]  /*4270*/  FMUL.FTZ R135, R200.reuse, R135 ;  /* 0x00000087c8877220 */ /* 0x040fe20000410000 */
[C---:B------:R-:W-:Y:S01]  /*4280*/  FMUL.FTZ R245, R200.reuse, R245 ;  /* 0x000000f5c8f57220 */ /* 0x040fe20000410000 */
[C---:B------:R-:W-:Y:S01]  /*4290*/  FMUL.FTZ R143, R200.reuse, R143 ;  /* 0x0000008fc88f7220 */ /* 0x040fe20000410000 */
[----:B------:R-:W-:Y:S01]  /*42a0*/  FMUL.FTZ R151, R200, R151 ;  /* 0x00000097c8977220 */ /* 0x000fe20000410000 */
[----:B------:R-:W-:Y:S01]  /*42b0*/  FADD.FTZ R163, -R201, R163 ;  /* 0x000000a3c9a37221 */ /* 0x000fe20000010100 */
[----:B0-----:R-:W-:Y:S01]  /*42c0*/  FFMA.FTZ R242, R245, R122, R244 ;  /* 0x0000007af5f27223 */ /* 0x001fe200000100f4 */
[----:B------:R-:W-:Y:S01]  /*42d0*/  SHF.L.U32 R122, R18, 0x10, RZ ;  /* 0x00000010127a7819 */ /* 0x000fe200000006ff */
[----:B------:R-:W-:Y:S01]  /*42e0*/  FADD.FTZ R165, -R201, R165 ;  /* 0x000000a5c9a57221 */ /* 0x000fe20000010100 */
[----:B------:R-:W-:Y:S01]  /*42f0*/  SHF.L.U32 R244, R17, 0x10, RZ ;  /* 0x0000001011f47819 */ /* 0x000fe200000006ff */
[C---:B------:R-:W-:Y:S01]  /*4300*/  FADD.FTZ R167, -R201.reuse, R167 ;  /* 0x000000a7c9a77221 */ /* 0x040fe20000010100 */
[C---:B------:R-:W-:Y:S01]  /*4310*/  FADD.FTZ R169, -R201.reuse, R169 ;  /* 0x000000a9c9a97221 */ /* 0x040fe20000010100 */
[C---:B------:R-:W-:Y:S01]  /*4320*/  FADD.FTZ R171, -R201.reuse, R171 ;  /* 0x000000abc9ab7221 */ /* 0x040fe20000010100 */
[----:B------:R-:W-:Y:S01]  /*4330*/  FADD.FTZ R173, -R201, R173 ;  /* 0x000000adc9ad7221 */ /* 0x000fe20000010100 */
[----:B------:R-:W-:Y:S01]  /*4340*/  FFMA.FTZ R243, R123, R122, R244 ;  /* 0x0000007a7bf37223 */ /* 0x000fe200000100f4 */
[----:B------:R-:W-:Y:S01]  /*4350*/  FADD.FTZ R123, -R201, R124 ;  /* 0x0000007cc97b7221 */ /* 0x000fe20000010100 */
[----:B------:R-:W-:-:S02]  /*4360*/  SHF.L.U32 R124, R30, 0x10, RZ ;  /* 0x000000101e7c7819 */ /* 0x000fc400000006ff */
[----:B------:R-:W-:Y:S01]  /*4370*/  SHF.L.U32 R122, R58, 0x10, RZ ;  /* 0x000000103a7a7819 */ /* 0x000fe200000006ff */
[----:B------:R-:W-:Y:S01]  /*4380*/  FMUL.FTZ R123, R200, R123 ;  /* 0x0000007bc87b7220 */ /* 0x000fe20000410000 */
[----:B------:R-:W-:-:S03]  /*4390*/  SHF.L.U32 R244, R15, 0x10, RZ ;  /* 0x000000100ff47819 */ /* 0x000fc600000006ff */
[----:B------:R-:W-:Y:S01]  /*43a0*/  FFMA.FTZ R124, R123, R124, R122 ;  /* 0x0000007c7b7c7223 */ /* 0x000fe2000001007a */
[----:B------:R-:W-:Y:S01]  /*43b0*/  SHF.L.U32 R122, R16, 0x10, RZ ;  /* 0x00000010107a7819 */ /* 0x000fe200000006ff */
[----:B------:R-:W-:Y:S01]  /*43c0*/  FADD.FTZ R123, -R201, R126 ;  /* 0x0000007ec97b7221 */ /* 0x000fe20000010100 */
[----:B------:R-:W-:-:S03]  /*43d0*/  SHF.L.U32 R126, R14, 0x10, RZ ;  /* 0x000000100e7e7819 */ /* 0x000fc600000006ff */
[----:B------:R-:W-:Y:S01]  /*43e0*/  FFMA.FTZ R125, R125, R122, R244 ;  /* 0x0000007a7d7d7223 */ /* 0x000fe200000100f4 */
[----:B------:R-:W-:Y:S01]  /*43f0*/  FMUL.FTZ R123, R200, R123 ;  /* 0x0000007bc87b7220 */ /* 0x000fe20000410000 */
[----:B------:R-:W-:Y:S01]  /*4400*/  SHF.L.U32 R244, R31, 0x10, RZ ;  /* 0x000000101ff47819 */ /* 0x000fe200000006ff */
[----:B------:R-:W-:Y:S01]  /*4410*/  FFMA.FTZ R249, R127, R126, R246 ;  /* 0x0000007e7ff97223 */ /* 0x000fe200000100f6 */
[----:B------:R-:W-:Y:S01]  /*4420*/  SHF.L.U32 R122, R59, 0x10, RZ ;  /* 0x000000103b7a7819 */ /* 0x000fe200000006ff */
[----:B------:R-:W0:Y:S04]  /*4430*/  LDC.64 R246, c[0x0][0x428] ;  /* 0x00010a00fff67b82 */ /* 0x000e280000000a00 */
[----:B------:R-:W-:-:S04]  /*4440*/  FFMA.FTZ R244, R123, R244, R122 ;  /* 0x000000f47bf47223 */ /* 0x000fc8000001007a */
[----:B------:R-:W1:Y:S02]  /*4450*/  @!P2 LDC.64 R122, c[0x0][0x3c8] ;  /* 0x0000f200ff7aab82 */ /* 0x000e640000000a00 */
[----:B-1----:R-:W-:Y:S01]  /*4460*/  @!P2 IMAD.WIDE R126, R234, 0x4, R122 ;  /* 0x00000004ea7ea825 */ /* 0x002fe200078e027a */
[----:B------:R-:W-:Y:S02]  /*4470*/  SHF.L.U32 R122, R20, 0x10, RZ ;  /* 0x00000010147a7819 */ /* 0x000fe400000006ff */
[----:B------:R-:W-:Y:S02]  /*4480*/  F2FP.BF16.F32.PACK_AB R123, R249, R244 ;  /* 0x000000f4f97b723e */ /* 0x000fe400000010ff */
[----:B------:R1:W-:Y:S01]  /*4490*/  @!P2 STG.E desc[UR6][R126.64], R200 ;  /* 0x000000c87e00a986 */ /* 0x0003e2000c101906 */
[----:B------:R-:W-:Y:S01]  /*44a0*/  FFMA.FTZ R245, R121, R122, R248 ;  /* 0x0000007a79f57223 */ /* 0x000fe200000100f8 */
[----:B------:R-:W-:Y:S01]  /*44b0*/  F2FP.BF16.F32.PACK_AB R122, R125, R124 ;  /* 0x0000007c7d7a723e */ /* 0x000fe200000010ff */
[----:B0-----:R-:W-:Y:S01]  /*44c0*/  IMAD.WIDE.U32 R124, R236, 0x10, R246 ;  /* 0x00000010ec7c7825 */ /* 0x001fe200078e00f6 */
[----:B------:R-:W-:-:S02]  /*44d0*/  F2FP.BF16.F32.PACK_AB R121, R243, R242 ;  /* 0x000000f2f379723e */ /* 0x000fc400000010ff */
[----:B------:R-:W-:Y:S01]  /*44e0*/  F2FP.BF16.F32.PACK_AB R120, R245, R120 ;  /* 0x00000078f578723e */ /* 0x000fe200000010ff */
[----:B------:R-:W-:Y:S01]  /*44f0*/  IMAD.WIDE.U32 R248, R235, 0x10, R246 ;  /* 0x00000010ebf87825 */ /* 0x000fe200078e00f6 */
[----:B------:R-:W-:Y:S02]  /*4500*/  PRMT R236, R55, 0x7632, R236 ;  /* 0x0000763237ec7816 */ /* 0x000fe400000000ec */
[----:B------:R-:W-:Y:S01]  /*4510*/  PRMT R242, R83, 0x7632, R242 ;  /* 0x0000763253f27816 */ /* 0x000fe200000000f2 */
[----:B------:R0:W-:Y:S01]  /*4520*/  STG.E.128 desc[UR6][R124.64], R120 ;  /* 0x000000787c007986 */ /* 0x0001e2000c101d06 */
[----:B------:R-:W-:Y:S01]  /*4530*/  SHF.L.U32 R236, R236, 0x10, RZ ;  /* 0x00000010ecec7819 */ /* 0x000fe200000006ff */
[----:B-1----:R-:W-:Y:S01]  /*4540*/  FADD.FTZ R127, -R201, R128 ;  /* 0x00000080c97f7221 */ /* 0x002fe20000010100 */
[----:B------:R-:W-:Y:S02]  /*4550*/  SHF.L.U32 R126, R242, 0x10, RZ ;  /* 0x00000010f27e7819 */ /* 0x000fe400000006ff */
[----:B------:R-:W-:Y:S01]  /*4560*/  SHF.L.U32 R128, R7, 0x10, RZ ;  /* 0x0000001007807819 */ /* 0x000fe200000006ff */
[----:B------:R-:W-:-:S02]  /*4570*/  FMUL.FTZ R127, R200, R127 ;  /* 0x0000007fc87f7220 */ /* 0x000fc40000410000 */
[----:B------:R-:W-:Y:S01]  /*4580*/  FFMA.FTZ R175, R175, R236, R126 ;  /* 0x000000ecafaf7223 */ /* 0x000fe2000001007e */
[----:B------:R-:W-:Y:S02]  /*4590*/  SHF.L.U32 R126, R32, 0x10, RZ ;  /* 0x00000010207e7819 */ /* 0x000fe400000006ff */
[----:B------:R-:W-:Y:S02]  /*45a0*/  SHF.L.U32 R236, R39, 0x10, RZ ;  /* 0x0000001027ec7819 */ /* 0x000fe400000006ff */
[----:B0-----:R-:W-:Y:S01]  /*45b0*/  SHF.L.U32 R122, R12, 0x10, RZ ;  /* 0x000000100c7a7819 */ /* 0x001fe200000006ff */
[----:B------:R-:W-:Y:S01]  /*45c0*/  FMUL.FTZ R121, R200, R129 ;  /* 0x00000081c8797220 */ /* 0x000fe20000410000 */
[----:B------:R-:W-:Y:S01]  /*45d0*/  SHF.L.U32 R124, R11, 0x10, RZ ;  /* 0x000000100b7c7819 */ /* 0x000fe200000006ff */
[----:B------:R-:W-:Y:S01]  /*45e0*/  FADD.FTZ R123, -R201, R130 ;  /* 0x00000082c97b7221 */ /* 0x000fe20000010100 */
[----:B------:R-:W-:Y:S01]  /*45f0*/  SHF.L.U32 R120, R60, 0x10, RZ ;  /* 0x000000103c787819 */ /* 0x000fe200000006ff */
[C---:B------:R-:W-:Y:S01]  /*4600*/  FMUL.FTZ R129, R200.reuse, R133 ;  /* 0x00000085c8817220 */ /* 0x040fe20000410000 */
[----:B------:R-:W-:Y:S01]  /*4610*/  SHF.L.U32 R125, R61, 0x10, RZ ;  /* 0x000000103d7d7819 */ /* 0x000fe200000006ff */
[----:B------:R-:W-:Y:S01]  /*4620*/  FFMA.FTZ R121, R121, R122, R124 ;  /* 0x0000007a79797223 */ /* 0x000fe2000001007c */
[----:B------:R-:W-:Y:S01]  /*4630*/  FMUL.FTZ R122, R200, R123 ;  /* 0x0000007bc87a7220 */ /* 0x000fe20000410000 */
[----:B------:R-:W-:Y:S01]  /*4640*/  SHF.L.U32 R123, R33, 0x10, RZ ;  /* 0x00000010217b7819 */ /* 0x000fe200000006ff */
[----:B------:R-:W-:Y:S01]  /*4650*/  FFMA.FTZ R120, R127, R126, R120 ;  /* 0x0000007e7f787223 */ /* 0x000fe20000010078 */
[----:B------:R-:W-:-:S02]  /*4660*/  SHF.L.U32 R124, R10, 0x10, RZ ;  /* 0x000000100a7c7819 */ /* 0x000fc400000006ff */
[----:B------:R-:W-:Y:S01]  /*4670*/  SHF.L.U32 R126, R9, 0x10, RZ ;  /* 0x00000010097e7819 */ /* 0x000fe200000006ff */
[----:B------:R-:W-:Y:S01]  /*4680*/  FFMA.FTZ R122, R122, R123, R125 ;  /* 0x0000007b7a7a7223 */ /* 0x000fe2000001007d */
[----:B------:R-:W-:Y:S01]  /*4690*/  FMUL.FTZ R123, R200, R131 ;  /* 0x00000083c87b7220 */ /* 0x000fe20000410000 */
[----:B------:R-:W-:Y:S01]  /*46a0*/  FADD.FTZ R125, -R201, R132 ;  /* 0x00000084c97d7221 */ /* 0x000fe20000010100 */
[----:B------:R-:W-:Y:S02]  /*46b0*/  SHF.L.U32 R132, R35, 0x10, RZ ;  /* 0x0000001023847819 */ /* 0x000fe400000006ff */
[----:B------:R-:W-:Y:S01]  /*46c0*/  FFMA.FTZ R123, R123, R124, R126 ;  /* 0x0000007c7b7b7223 */ /* 0x000fe2000001007e */
[----:B------:R-:W-:Y:S01]  /*46d0*/  SHF.L.U32 R126, R34, 0x10, RZ ;  /* 0x00000010227e7819 */ /* 0x000fe200000006ff */
[----:B------:R-:W-:Y:S01]  /*46e0*/  FMUL.FTZ R125, R200, R125 ;  /* 0x0000007dc87d7220 */ /* 0x000fe20000410000 */
[----:B------:R-:W-:Y:S02]  /*46f0*/  SHF.L.U32 R124, R62, 0x10, RZ ;  /* 0x000000103e7c7819 */ /* 0x000fe400000006ff */
[----:B------:R-:W-:-:S02]  /*4700*/  SHF.L.U32 R127, R64, 0x10, RZ ;  /* 0x00000010407f7819 */ /* 0x000fc400000006ff */
[----:B------:R-:W-:Y:S01]  /*4710*/  SHF.L.U32 R130, R3, 0x10, RZ ;  /* 0x0000001003827819 */ /* 0x000fe200000006ff */
[----:B------:R-:W-:Y:S01]  /*4720*/  FFMA.FTZ R126, R125, R126, R124 ;  /* 0x0000007e7d7e7223 */ /* 0x000fe2000001007c */
[----:B------:R-:W-:Y:S01]  /*4730*/  SHF.L.U32 R124, R8, 0x10, RZ ;  /* 0x00000010087c7819 */ /* 0x000fe200000006ff */
[----:B------:R-:W-:Y:S01]  /*4740*/  FADD.FTZ R125, -R201, R134 ;  /* 0x00000086c97d7221 */ /* 0x000fe20000010100 */
[----:B------:R-:W-:Y:S02]  /*4750*/  SHF.L.U32 R131, R2, 0x10, RZ ;  /* 0x0000001002837819 */ /* 0x000fe400000006ff */
[----:B------:R-:W-:Y:S01]  /*4760*/  SHF.L.U32 R133, R197, 0x10, RZ ;  /* 0x00000010c5857819 */ /* 0x000fe200000006ff */
[----:B------:R-:W-:Y:S01]  /*4770*/  FFMA.FTZ R129, R129, R124, R128 ;  /* 0x0000007c81817223 */ /* 0x000fe20000010080 */
[----:B------:R-:W-:Y:S01]  /*4780*/  SHF.L.U32 R124, R63, 0x10, RZ ;  /* 0x000000103f7c7819 */ /* 0x000fe200000006ff */
[----:B------:R-:W-:Y:S01]  /*4790*/  FMUL.FTZ R125, R200, R125 ;  /* 0x0000007dc87d7220 */ /* 0x000fe20000410000 */
[----:B------:R-:W-:-:S02]  /*47a0*/  SHF.L.U32 R128, R5, 0x10, RZ ;  /* 0x0000001005807819 */ /* 0x000fc400000006ff */
[----:B------:R-:W-:Y:S01]  /*47b0*/  SHF.L.U32 R134, R66, 0x10, RZ ;  /* 0x0000001042867819 */ /* 0x000fe200000006ff */
[----:B------:R-:W-:Y:S01]  /*47c0*/  FFMA.FTZ R132, R125, R132, R124 ;  /* 0x000000847d847223 */ /* 0x000fe2000001007c */
[----:B------:R-:W-:Y:S01]  /*47d0*/  SHF.L.U32 R124, R6, 0x10, RZ ;  /* 0x00000010067c7819 */ /* 0x000fe200000006ff */
[----:B------:R-:W-:Y:S01]  /*47e0*/  FADD.FTZ R125, -R201, R136 ;  /* 0x00000088c97d7221 */ /* 0x000fe20000010100 */
[----:B------:R-:W-:-:S03]  /*47f0*/  SHF.L.U32 R136, R205, 0x10, RZ ;  /* 0x00000010cd887819 */ /* 0x000fc600000006ff */
[----:B------:R-:W-:Y:S01]  /*4800*/  FFMA.FTZ R135, R135, R124, R128 ;  /* 0x0000007c87877223 */ /* 0x000fe20000010080 */
[----:B------:R-:W-:Y:S01]  /*4810*/  FMUL.FTZ R124, R200, R125 ;  /* 0x0000007dc87c7220 */ /* 0x000fe20000410000 */
[----:B------:R-:W-:Y:S02]  /*4820*/  SHF.L.U32 R125, R36, 0x10, RZ ;  /* 0x00000010247d7819 */ /* 0x000fe400000006ff */
[----:B------:R-:W-:Y:S02]  /*4830*/  SHF.L.U32 R128, R4, 0x10, RZ ;  /* 0x0000001004807819 */ /* 0x000fe400000006ff */
[----:B------:R-:W-:Y:S01]  /*4840*/  F2FP.BF16.F32.PACK_AB R135, R135, R132 ;  /* 0x000000848787723e */ /* 0x000fe200000010ff */
[----:B------:R-:W-:Y:S01]  /*4850*/  FFMA.FTZ R124, R124, R125, R127 ;  /* 0x0000007d7c7c7223 */ /* 0x000fe2000001007f */
[C---:B------:R-:W-:Y:S01]  /*4860*/  FMUL.FTZ R125, R200.reuse, R137 ;  /* 0x00000089c87d7220 */ /* 0x040fe20000410000 */
[----:B------:R-:W-:Y:S01]  /*4870*/  FADD.FTZ R127, -R201, R138 ;  /* 0x0000008ac97f7221 */ /* 0x000fe20000010100 */
[C---:B------:R-:W-:Y:S01]  /*4880*/  FMUL.FTZ R138, R200.reuse, R141 ;  /* 0x0000008dc88a7220 */ /* 0x040fe20000410000 */
[C---:B------:R-:W-:Y:S01]  /*4890*/  FMUL.FTZ R141, R200.reuse, R147 ;  /* 0x00000093c88d7220 */ /* 0x040fe20000410000 */
[----:B------:R-:W-:Y:S01]  /*48a0*/  FFMA.FTZ R125, R125, R128, R130 ;  /* 0x000000807d7d7223 */ /* 0x000fe20000010082 */
[----:B------:R-:W-:Y:S01]  /*48b0*/  SHF.L.U32 R128, R37, 0x10, RZ ;  /* 0x0000001025807819 */ /* 0x000fe200000006ff */
[C---:B------:R-:W-:Y:S01]  /*48c0*/  FMUL.FTZ R127, R200.reuse, R127 ;  /* 0x0000007fc87f7220 */ /* 0x040fe20000410000 */
[----:B------:R-:W-:Y:S01]  /*48d0*/  SHF.L.U32 R130, R65, 0x10, RZ ;  /* 0x0000001041827819 */ /* 0x000fe200000006ff */
[----:B------:R-:W-:Y:S01]  /*48e0*/  FMUL.FTZ R147, R200, R161 ;  /* 0x000000a1c8937220 */ /* 0x000fe20000410000 */
[----:B------:R-:W-:-:S02]  /*48f0*/  F2FP.BF16.F32.PACK_AB R132, R121, R120 ;  /* 0x000000787984723e */ /* 0x000fc400000010ff */
[----:B------:R-:W-:Y:S01]  /*4900*/  F2FP.BF16.F32.PACK_AB R120, R125, R124 ;  /* 0x0000007c7d78723e */ /* 0x000fe200000010ff */
[----:B------:R-:W-:Y:S01]  /*4910*/  FFMA.FTZ R127, R127, R128, R130 ;  /* 0x000000807f7f7223 */ /* 0x000fe20000010082 */
[----:B------:R-:W-:Y:S01]  /*4920*/  FMUL.FTZ R128, R200, R139 ;  /* 0x0000008bc8807220 */ /* 0x000fe20000410000 */
[----:B------:R-:W-:Y:S02]  /*4930*/  SHF.L.U32 R130, R38, 0x10, RZ ;  /* 0x0000001026827819 */ /* 0x000fe400000006ff */
[----:B------:R-:W-:Y:S01]  /*4940*/  SHF.L.U32 R139, R209, 0x10, RZ ;  /* 0x00000010d18b7819 */ /* 0x000fe200000006ff */
[----:B------:R-:W-:Y:S01]  /*4950*/  FFMA.FTZ R128, R128, R131, R133 ;  /* 0x0000008380807223 */ /* 0x000fe20000010085 */
[----:B------:R-:W-:Y:S01]  /*4960*/  FADD.FTZ R131, -R201, R140 ;  /* 0x0000008cc9837221 */ /* 0x000fe20000010100 */
[----:B------:R-:W-:Y:S02]  /*4970*/  SHF.L.U32 R133, R199, 0x10, RZ ;  /* 0x00000010c7857819 */ /* 0x000fe400000006ff */
[----:B------:R-:W-:Y:S01]  /*4980*/  SHF.L.U32 R140, R41, 0x10, RZ ;  /* 0x00000010298c7819 */ /* 0x000fe200000006ff */
[----:B------:R-:W-:Y:S01]  /*4990*/  FMUL.FTZ R131, R200, R131 ;  /* 0x00000083c8837220 */ /* 0x000fe20000410000 */
[----:B------:R-:W-:-:S03]  /*49a0*/  F2FP.BF16.F32.PACK_AB R121, R128, R127 ;  /* 0x0000007f8079723e */ /* 0x000fc600000010ff */
[----:B------:R-:W-:Y:S01]  /*49b0*/  FFMA.FTZ R137, R131, R130, R134 ;  /* 0x0000008283897223 */ /* 0x000fe20000010086 */
[----:B------:R-:W-:Y:S02]  /*49c0*/  SHF.L.U32 R131, R198, 0x10, RZ ;  /* 0x00000010c6837819 */ /* 0x000fe400000006ff */
[----:B------:R-:W-:Y:S02]  /*49d0*/  SHF.L.U32 R130, R67, 0x10, RZ ;  /* 0x0000001043827819 */ /* 0x000fe400000006ff */
[----:B------:R-:W-:Y:S01]  /*49e0*/  SHF.L.U32 R134, R203, 0x10, RZ ;  /* 0x00000010cb867819 */ /* 0x000fe200000006ff */
[----:B------:R-:W-:Y:S01]  /*49f0*/  FFMA.FTZ R138, R138, R131, R133 ;  /* 0x000000838a8a7223 */ /* 0x000fe20000010085 */
[----:B------:R-:W-:Y:S01]  /*4a00*/  FADD.FTZ R131, -R201, R142 ;  /* 0x0000008ec9837221 */ /* 0x000fe20000010100 */
[----:B------:R-:W-:Y:S02]  /*4a10*/  SHF.L.U32 R133, R68, 0x10, RZ ;  /* 0x0000001044857819 */ /* 0x000fe400000006ff */
[----:B------:R-:W-:Y:S01]  /*4a20*/  SHF.L.U32 R142, R213, 0x10, RZ ;  /* 0x00000010d58e7819 */ /* 0x000fe200000006ff */
[----:B------:R-:W-:-:S04]  /*4a30*/  FMUL.FTZ R131, R200, R131 ;  /* 0x00000083c8837220 */ /* 0x000fc80000410000 */
[----:B------:R-:W-:Y:S01]  /*4a40*/  FFMA.FTZ R236, R131, R236, R130 ;  /* 0x000000ec83ec7223 */ /* 0x000fe20000010082 */
[----:B------:R-:W-:Y:S01]  /*4a50*/  SHF.L.U32 R130, R202, 0x10, RZ ;  /* 0x00000010ca827819 */ /* 0x000fe200000006ff */
[----:B------:R-:W-:Y:S01]  /*4a60*/  FADD.FTZ R131, -R201, R144 ;  /* 0x00000090c9837221 */ /* 0x000fe20000010100 */
[----:B------:R-:W-:-:S03]  /*4a70*/  SHF.L.U32 R144, R215, 0x10, RZ ;  /* 0x00000010d7907819 */ /* 0x000fc600000006ff */
[----:B------:R-:W-:Y:S01]  /*4a80*/  FFMA.FTZ R243, R143, R130, R134 ;  /* 0x000000828ff37223 */ /* 0x000fe20000010086 */
[----:B------:R-:W-:Y:S01]  /*4a90*/  FMUL.FTZ R130, R200, R131 ;  /* 0x00000083c8827220 */ /* 0x000fe20000410000 */
[----:B------:R-:W-:Y:S01]  /*4aa0*/  SHF.L.U32 R131, R40, 0x10, RZ ;  /* 0x0000001028837819 */ /* 0x000fe200000006ff */
[----:B------:R-:W-:Y:S01]  /*4ab0*/  FMUL.FTZ R143, R200, R155 ;  /* 0x0000009bc88f7220 */ /* 0x000fe20000410000 */
[----:B------:R-:W-:-:S03]  /*4ac0*/  SHF.L.U32 R134, R204, 0x10, RZ ;  /* 0x00000010cc867819 */ /* 0x000fc600000006ff */
        /* <DEDUP_REMOVED lines=10> */
[----:B------:R-:W-:Y:S01]  /*4b70*/  SHF.L.U32 R159, R229, 0x10, RZ ;  /* 0x00000010e59f7819 */ /* 0x000fe200000006ff */
        /* <DEDUP_REMOVED lines=8> */
[----:B------:R-:W-:Y:S02]  /*4c00*/  SHF.L.U32 R136, R70, 0x10, RZ ;  /* 0x0000001046887819 */ /* 0x000fe400000006ff */
[----:B------:R-:W-:Y:S02]  /*4c10*/  F2FP.BF16.F32.PACK_AB R125, R141, R140 ;  /* 0x0000008c8d7d723e */ /* 0x000fe400000010ff */
[----:B------:R-:W0:Y:S01]  /*4c20*/  LDC.64 R140, c[0x0][0x380] ;  /* 0x0000e000ff8c7b82 */ /* 0x000e220000000a00 */
[----:B------:R-:W-:Y:S01]  /*4c30*/  FFMA.FTZ R145, R133, R134, R136 ;  /* 0x0000008685917223 */ /* 0x000fe20000010088 */
[----:B------:R-:W-:-:S02]  /*4c40*/  SHF.L.U32 R133, R208, 0x10, RZ ;  /* 0x00000010d0857819 */ /* 0x000fc400000006ff */
[----:B------:R-:W-:Y:S02]  /*4c50*/  SHF.L.U32 R134, R71, 0x10, RZ ;  /* 0x0000001047867819 */ /* 0x000fe400000006ff */
[----:B------:R-:W-:Y:S01]  /*4c60*/  SHF.L.U32 R136, R211, 0x10, RZ ;  /* 0x00000010d3887819 */ /* 0x000fe200000006ff */
[----:B------:R-:W-:Y:S01]  /*4c70*/  FFMA.FTZ R146, R146, R133, R139 ;  /* 0x0000008592927223 */ /* 0x000fe2000001008b */
[----:B------:R-:W-:Y:S01]  /*4c80*/  FADD.FTZ R133, -R201, R150 ;  /* 0x00000096c9857221 */ /* 0x000fe20000010100 */
[----:B------:R-:W-:Y:S01]  /*4c90*/  SHF.L.U32 R150, R43, 0x10, RZ ;  /* 0x000000102b967819 */ /* 0x000fe200000006ff */
[C---:B------:R-:W-:Y:S01]  /*4ca0*/  FMUL.FTZ R139, R200.reuse, R153 ;  /* 0x00000099c88b7220 */ /* 0x040fe20000410000 */
[----:B------:R-:W-:Y:S01]  /*4cb0*/  SHF.L.U32 R153, R223, 0x10, RZ ;  /* 0x00000010df997819 */ /* 0x000fe200000006ff */
[----:B------:R-:W-:-:S04]  /*4cc0*/  FMUL.FTZ R133, R200, R133 ;  /* 0x00000085c8857220 */ /* 0x000fc80000410000 */
[----:B------:R-:W-:Y:S01]  /*4cd0*/  FFMA.FTZ R150, R133, R150, R134 ;  /* 0x0000009685967223 */ /* 0x000fe20000010086 */
[----:B------:R-:W-:Y:S01]  /*4ce0*/  SHF.L.U32 R134, R210, 0x10, RZ ;  /* 0x00000010d2867819 */ /* 0x000fe200000006ff */
[----:B------:R-:W-:Y:S01]  /*4cf0*/  FADD.FTZ R133, -R201, R152 ;  /* 0x00000098c9857221 */ /* 0x000fe20000010100 */
[----:B------:R-:W-:-:S03]  /*4d00*/  SHF.L.U32 R152, R221, 0x10, RZ ;  /* 0x00000010dd987819 */ /* 0x000fc600000006ff */
[----:B------:R-:W-:Y:S01]  /*4d10*/  FFMA.FTZ R245, R151, R134, R136 ;  /* 0x0000008697f57223 */ /* 0x000fe20000010088 */
[----:B------:R-:W-:Y:S01]  /*4d20*/  SHF.L.U32 R136, R44, 0x10, RZ ;  /* 0x000000102c887819 */ /* 0x000fe200000006ff */
[----:B------:R-:W-:Y:S01]  /*4d30*/  FMUL.FTZ R133, R200, R133 ;  /* 0x00000085c8857220 */ /* 0x000fe20000410000 */
[----:B------:R-:W-:Y:S02]  /*4d40*/  SHF.L.U32 R134, R72, 0x10, RZ ;  /* 0x0000001048867819 */ /* 0x000fe400000006ff */
[----:B------:R-:W-:Y:S02]  /*4d50*/  F2FP.BF16.F32.PACK_AB R127, R245, R150 ;  /* 0x00000096f57f723e */ /* 0x000fe400000010ff */
[----:B0-----:R-:W-:Y:S01]  /*4d60*/  IADD3 R234, PT, PT, R234, R140, RZ ;  /* 0x0000008ceaea7210 */ /* 0x001fe20007ffe0ff */
[----:B------:R-:W-:Y:S01]  /*4d70*/  FFMA.FTZ R136, R133, R136, R134 ;  /* 0x0000008885887223 */ /* 0x000fe20000010086 */
[----:B------:R-:W-:Y:S01]  /*4d80*/  SHF.L.U32 R134, R212, 0x10, RZ ;  /* 0x00000010d4867819 */ /* 0x000fe200000006ff */
[----:B------:R-:W-:Y:S01]  /*4d90*/  FADD.FTZ R133, -R201, R154 ;  /* 0x0000009ac9857221 */ /* 0x000fe20000010100 */
[----:B------:R-:W-:-:S02]  /*4da0*/  SHF.L.U32 R154, R47, 0x10, RZ ;  /* 0x000000102f9a7819 */ /* 0x000fc400000006ff */
[----:B------:R-:W-:Y:S01]  /*4db0*/  ISETP.GE.AND P1, PT, R234, R141, PT ;  /* 0x0000008dea00720c */ /* 0x000fe20003f26270 */
[----:B------:R-:W-:Y:S01]  /*4dc0*/  FFMA.FTZ R139, R139, R134, R142 ;  /* 0x000000868b8b7223 */ /* 0x000fe2000001008e */
[----:B------:R-:W-:Y:S01]  /*4dd0*/  SHF.L.U32 R142, R45, 0x10, RZ ;  /* 0x000000102d8e7819 */ /* 0x000fe200000006ff */
[----:B------:R-:W-:Y:S01]  /*4de0*/  FMUL.FTZ R133, R200, R133 ;  /* 0x00000085c8857220 */ /* 0x000fe20000410000 */
[----:B------:R-:W-:Y:S02]  /*4df0*/  SHF.L.U32 R134, R73, 0x10, RZ ;  /* 0x0000001049867819 */ /* 0x000fe400000006ff */
[----:B------:R-:W-:-:S03]  /*4e00*/  F2FP.BF16.F32.PACK_AB R128, R139, R136 ;  /* 0x000000888b80723e */ /* 0x000fc600000010ff */
[----:B------:R-:W-:Y:S01]  /*4e10*/  FFMA.FTZ R142, R133, R142, R134 ;  /* 0x0000008e858e7223 */ /* 0x000fe20000010086 */
[----:B------:R-:W-:Y:S01]  /*4e20*/  SHF.L.U32 R134, R214, 0x10, RZ ;  /* 0x00000010d6867819 */ /* 0x000fe200000006ff */
[----:B------:R-:W-:Y:S01]  /*4e30*/  FADD.FTZ R133, -R201, R156 ;  /* 0x0000009cc9857221 */ /* 0x000fe20000010100 */
[----:B------:R-:W-:-:S03]  /*4e40*/  SHF.L.U32 R156, R78, 0x10, RZ ;  /* 0x000000104e9c7819 */ /* 0x000fc600000006ff */
[----:B------:R-:W-:Y:S01]  /*4e50*/  FFMA.FTZ R143, R143, R134, R144 ;  /* 0x000000868f8f7223 */ /* 0x000fe20000010090 */
        /* <DEDUP_REMOVED lines=11> */
[----:B------:R-:W-:Y:S01]  /*4f10*/  F2FP.BF16.F32.PACK_AB R130, R149, R148 ;  /* 0x000000949582723e */ /* 0x000fe200000010ff */
[----:B------:R-:W-:Y:S01]  /*4f20*/  FFMA.FTZ R154, R133, R154, R134 ;  /* 0x0000009a859a7223 */ /* 0x000fe20000010086 */
[----:B------:R-:W-:Y:S01]  /*4f30*/  SHF.L.U32 R134, R218, 0x10, RZ ;  /* 0x00000010da867819 */ /* 0x000fe200000006ff */
[----:B------:R-:W-:Y:S01]  /*4f40*/  FADD.FTZ R133, -R201, R160 ;  /* 0x000000a0c9857221 */ /* 0x000fe20000010100 */
[----:B------:R-:W-:Y:S01]  /*4f50*/  FMUL.FTZ R160, R200, R165 ;  /* 0x000000a5c8a07220 */ /* 0x000fe20000410000 */
[----:B------:R-:W-:-:S02]  /*4f60*/  SHF.L.U32 R165, R83, 0x10, RZ ;  /* 0x0000001053a57819 */ /* 0x000fc400000006ff */
        /* <DEDUP_REMOVED lines=12> */
[----:B------:R-:W-:-:S05]  /*5030*/  SHF.L.U32 R152, R77, 0x10, RZ ;  /* 0x000000104d987819 */ /* 0x000fca00000006ff */
[----:B------:R-:W-:Y:S01]  /*5040*/  FFMA.FTZ R151, R133, R134, R152 ;  /* 0x0000008685977223 */ /* 0x000fe20000010098 */
[----:B------:R-:W-:Y:S01]  /*5050*/  SHF.L.U32 R133, R222, 0x10, RZ ;  /* 0x00000010de857819 */ /* 0x000fe200000006ff */
[----:B------:R-:W-:Y:S01]  /*5060*/  FMUL.FTZ R152, R200, R163 ;  /* 0x000000a3c8987220 */ /* 0x000fe20000410000 */
[----:B------:R-:W-:Y:S01]  /*5070*/  SHF.L.U32 R134, R50, 0x10, RZ ;  /* 0x0000001032867819 */ /* 0x000fe200000006ff */
[----:B------:R-:W-:Y:S02]  /*5080*/  FMUL.FTZ R163, R200, R173 ;  /* 0x000000adc8a37220 */ /* 0x000fe40000410000 */
[----:B------:R-:W-:Y:S01]  /*5090*/  FFMA.FTZ R152, R152, R133, R153 ;  /* 0x0000008598987223 */ /* 0x000fe20000010099 */
[----:B------:R-:W-:Y:S01]  /*50a0*/  FADD.FTZ R133, -R201, R164 ;  /* 0x000000a4c9857221 */ /* 0x000fe20000010100 */
[----:B------:R-:W-:Y:S01]  /*50b0*/  SHF.L.U32 R153, R225, 0x10, RZ ;  /* 0x00000010e1997819 */ /* 0x000fe200000006ff */
[C---:B------:R-:W-:Y:S02]  /*50c0*/  FMUL.FTZ R164, R200.reuse, R167 ;  /* 0x000000a7c8a47220 */ /* 0x040fe40000410000 */
[----:B------:R-:W-:-:S04]  /*50d0*/  FMUL.FTZ R133, R200, R133 ;  /* 0x00000085c8857220 */ /* 0x000fc80000410000 */
        /* <DEDUP_REMOVED lines=10> */
[----:B------:R-:W-:Y:S02]  /*5180*/  SHF.L.U32 R133, R226, 0x10, RZ ;  /* 0x00000010e2857819 */ /* 0x000fe400000006ff */
[----:B------:R-:W-:Y:S02]  /*5190*/  SHF.L.U32 R134, R52, 0x10, RZ ;  /* 0x0000001034867819 */ /* 0x000fe400000006ff */
[----:B------:R-:W-:Y:S01]  /*51a0*/  SHF.L.U32 R156, R80, 0x10, RZ ;  /* 0x00000010509c7819 */ /* 0x000fe200000006ff */
[----:B------:R-:W-:Y:S01]  /*51b0*/  FFMA.FTZ R164, R164, R133, R153 ;  /* 0x00000085a4a47223 */ /* 0x000fe20000010099 */
[----:B------:R-:W-:-:S04]  /*51c0*/  FADD.FTZ R133, -R201, R168 ;  /* 0x000000a8c9857221 */ /* 0x000fc80000010100 */
[----:B------:R-:W-:-:S04]  /*51d0*/  FMUL.FTZ R133, R200, R133 ;  /* 0x00000085c8857220 */ /* 0x000fc80000410000 */
[----:B------:R-:W-:Y:S01]  /*51e0*/  FFMA.FTZ R153, R133, R134, R156 ;  /* 0x0000008685997223 */ /* 0x000fe2000001009c */
[----:B------:R-:W-:Y:S01]  /*51f0*/  SHF.L.U32 R133, R228, 0x10, RZ ;  /* 0x00000010e4857819 */ /* 0x000fe200000006ff */
[----:B------:R-:W-:Y:S01]  /*5200*/  FMUL.FTZ R156, R200, R169 ;  /* 0x000000a9c89c7220 */ /* 0x000fe20000410000 */
[----:B------:R-:W-:Y:S01]  /*5210*/  SHF.L.U32 R134, R81, 0x10, RZ ;  /* 0x0000001051867819 */ /* 0x000fe200000006ff */
[----:B------:R-:W-:-:S04]  /*5220*/  IMAD.WIDE.U32 R168, R237, 0x10, R246 ;  /* 0x00000010eda87825 */ /* 0x000fc800078e00f6 */
[----:B------:R-:W-:Y:S01]  /*5230*/  FFMA.FTZ R156, R156, R133, R159 ;  /* 0x000000859c9c7223 */ /* 0x000fe2000001009f */
[----:B------:R-:W-:Y:S01]  /*5240*/  FADD.FTZ R133, -R201, R170 ;  /* 0x000000aac9857221 */ /* 0x000fe20000010100 */
[----:B------:R-:W-:Y:S01]  /*5250*/  FMUL.FTZ R159, R200, R171 ;  /* 0x000000abc89f7220 */ /* 0x000fe20000410000 */
[----:B------:R-:W-:-:S04]  /*5260*/  IMAD.WIDE.U32 R170, R238, 0x10, R246 ;  /* 0x00000010eeaa7825 */ /* 0x000fc800078e00f6 */
[----:B------:R-:W-:Y:S01]  /*5270*/  FMUL.FTZ R133, R200, R133 ;  /* 0x00000085c8857220 */ /* 0x000fe20000410000 */
[----:B------:R-:W-:-:S03]  /*5280*/  F2FP.BF16.F32.PACK_AB R136, R156, R153 ;  /* 0x000000999c88723e */ /* 0x000fc600000010ff */
[----:B------:R-:W-:Y:S01]  /*5290*/  FFMA.FTZ R158, R133, R158, R134 ;  /* 0x0000009e859e7223 */ /* 0x000fe20000010086 */
[----:B------:R-:W-:Y:S01]  /*52a0*/  SHF.L.U32 R134, R230, 0x10, RZ ;  /* 0x00000010e6867819 */ /* 0x000fe200000006ff */
[C---:B------:R-:W-:Y:S01]  /*52b0*/  FADD.FTZ R133, -R201.reuse, R172 ;  /* 0x000000acc9857221 */ /* 0x040fe20000010100 */
[----:B------:R-:W-:Y:S01]  /*52c0*/  FADD.FTZ R201, -R201, R174 ;  /* 0x000000aec9c97221 */ /* 0x000fe20000010100 */
[----:B------:R-:W-:-:S04]  /*52d0*/  IMAD.WIDE.U32 R172, R239, 0x10, R246 ;  /* 0x00000010efac7825 */ /* 0x000fc800078e00f6 */
[----:B------:R-:W-:Y:S01]  /*52e0*/  FFMA.FTZ R159, R159, R134, R162 ;  /* 0x000000869f9f7223 */ /* 0x000fe200000100a2 */
[----:B------:R-:W-:Y:S01]  /*52f0*/  SHF.L.U32 R162, R54, 0x10, RZ ;  /* 0x0000001036a27819 */ /* 0x000fe200000006ff */
[----:B------:R-:W-:Y:S01]  /*5300*/  FMUL.FTZ R133, R200, R133 ;  /* 0x00000085c8857220 */ /* 0x000fe20000410000 */
[----:B------:R-:W-:-:S05]  /*5310*/  SHF.L.U32 R134, R82, 0x10, RZ ;  /* 0x0000001052867819 */ /* 0x000fca00000006ff */
[----:B------:R-:W-:Y:S01]  /*5320*/  FFMA.FTZ R162, R133, R162, R134 ;  /* 0x000000a285a27223 */ /* 0x000fe20000010086 */
[----:B------:R-:W-:Y:S02]  /*5330*/  SHF.L.U32 R134, R232, 0x10, RZ ;  /* 0x00000010e8867819 */ /* 0x000fe400000006ff */
[----:B------:R-:W-:-:S03]  /*5340*/  SHF.L.U32 R133, R55, 0x10, RZ ;  /* 0x0000001037857819 */ /* 0x000fc600000006ff */
[----:B------:R-:W-:Y:S01]  /*5350*/  FFMA.FTZ R163, R163, R134, R166 ;  /* 0x00000086a3a37223 */ /* 0x000fe200000100a6 */
[----:B------:R-:W-:Y:S01]  /*5360*/  FMUL.FTZ R166, R200, R201 ;  /* 0x000000c9c8a67220 */ /* 0x000fe20000410000 */
[----:B------:R-:W-:Y:S01]  /*5370*/  F2FP.BF16.F32.PACK_AB R134, R129, R126 ;  /* 0x0000007e8186723e */ /* 0x000fe200000010ff */
[----:B------:R-:W-:Y:S01]  /*5380*/  IMAD.WIDE.U32 R200, R240, 0x10, R246 ;  /* 0x00000010f0c87825 */ /* 0x000fe200078e00f6 */
[----:B------:R-:W-:-:S03]  /*5390*/  F2FP.BF16.F32.PACK_AB R126, R146, R145 ;  /* 0x00000091927e723e */ /* 0x000fc600000010ff */
[----:B------:R-:W-:Y:S01]  /*53a0*/  FFMA.FTZ R166, R166, R133, R165 ;  /* 0x00000085a6a67223 */ /* 0x000fe200000100a5 */
[----:B------:R-:W-:Y:S01]  /*53b0*/  F2FP.BF16.F32.PACK_AB R133, R123, R122 ;  /* 0x0000007a7b85723e */ /* 0x000fe200000010ff */
[----:B------:R-:W-:Y:S01]  /*53c0*/  IMAD.WIDE.U32 R246, R241, 0x10, R246 ;  /* 0x00000010f1f67825 */ /* 0x000fe200078e00f6 */
        /* <DEDUP_REMOVED lines=8> */
[----:B------:R1:W-:Y:S04]  /*5450*/  STG.E.128 desc[UR6][R170.64], R124 ;  /* 0x0000007caa007986 */ /* 0x0003e8000c101d06 */
[----:B------:R1:W-:Y:S01]  /*5460*/  STG.E.128 desc[UR6][R172.64], R128 ;  /* 0x00000080ac007986 */ /* 0x0003e2000c101d06 */
[----:B0-----:R-:W-:Y:S02]  /*5470*/  F2FP.BF16.F32.PACK_AB R135, R164, R161 ;  /* 0x000000a1a487723e */ /* 0x001fe400000010ff */
[----:B------:R-:W-:Y:S02]  /*5480*/  F2FP.BF16.F32.PACK_AB R134, R160, R155 ;  /* 0x0000009ba086723e */ /* 0x000fe400000010ff */
[----:B------:R-:W-:-:S02]  /*5490*/  F2FP.BF16.F32.PACK_AB R133, R152, R151 ;  /* 0x000000979885723e */ /* 0x000fc400000010ff */
[----:B------:R-:W-:-:S05]  /*54a0*/  F2FP.BF16.F32.PACK_AB R132, R147, R144 ;  /* 0x000000909384723e */ /* 0x000fca00000010ff */
[----:B------:R1:W-:Y:S04]  /*54b0*/  STG.E.128 desc[UR6][R200.64], R132 ;  /* 0x00000084c8007986 */ /* 0x0003e8000c101d06 */
[----:B------:R1:W-:Y:S01]  /*54c0*/  STG.E.128 desc[UR6][R246.64], R136 ;  /* 0x00000088f6007986 */ /* 0x0003e2000c101d06 */
[----:B------:R-:W-:Y:S05]  /*54d0*/  @!P1 BRA `(.L_x_14244) ;  /* 0xffffffb400509947 */ /* 0x000fea000383ffff */
[----:B------:R-:W-:Y:S05]  /*54e0*/  EXIT ;  /* 0x000000000000794d */ /* 0x000fea0003800000 */
.L_x_14245:
        /* <DEDUP_REMOVED lines=9> */
.L_x_42344:


//--------------------- .text._ZN10layer_norm13ln_fwd_kernelINS_13Kernel_traitsI13__nv_bfloat16S2_fS2_fjLj7168ELj1ELj1ELj4ELj16ENS_18Kernel_traits_baseILj7168ES2_S2_fS2_fjLj128EEEEELb0ELb1ELb1ELb0EEEvNS_9FwdParamsE --------------------------
	.section	.text._ZN10layer_norm13ln_fwd_kernelINS_13Kernel_traitsI13__nv_bfloat16S2_fS2_fjLj7168ELj1ELj1ELj4ELj16ENS_18Kernel_traits_baseILj7168ES2_S2_fS2_fjLj128EEEEELb0ELb1ELb1ELb0EEEvNS_9FwdParamsE,"ax",@progbits
	.align	128
        .global         _ZN10layer_norm13ln_fwd_kernelINS_13Kernel_traitsI13__nv_bfloat16S2_fS2_fjLj7168ELj1ELj1ELj4ELj16ENS_18Kernel_traits_baseILj7168ES2_S2_fS2_fjLj128EEEEELb0ELb1ELb1ELb0EEEvNS_9FwdParamsE
        .type           _ZN10layer_norm13ln_fwd_kernelINS_13Kernel_traitsI13__nv_bfloat16S2_fS2_fjLj7168ELj1ELj1ELj4ELj16ENS_18Kernel_traits_baseILj7168ES2_S2_fS2_fjLj128EEEEELb0ELb1ELb1ELb0EEEvNS_9FwdParamsE,@function
        .size           _ZN10layer_norm13ln_fwd_kernelINS_13Kernel_traitsI13__nv_bfloat16S2_fS2_fjLj7168ELj1ELj1ELj4ELj16ENS_18Kernel_traits_baseILj7168ES2_S2_fS2_fjLj128EEEEELb0ELb1ELb1ELb0EEEvNS_9FwdParamsE,(.L_x_42345 - _ZN10layer_norm13ln_fwd_kernelINS_13Kernel_traitsI13__nv_bfloat16S2_fS2_fjLj7168ELj1ELj1ELj4ELj16ENS_18Kernel_traits_baseILj7168ES2_S2_fS2_fjLj128EEEEELb0ELb1ELb1ELb0EEEvNS_9FwdParamsE)
        .other          _ZN10layer_norm13ln_fwd_kernelINS_13Kernel_traitsI13__nv_bfloat16S2_fS2_fjLj7168ELj1ELj1ELj4ELj16ENS_18Kernel_traits_baseILj7168ES2_S2_fS2_fjLj128EEEEELb0ELb1ELb1ELb0EEEvNS_9FwdParamsE,@"STO_CUDA_ENTRY STV_DEFAULT"
_ZN10layer_norm13ln_fwd_kernelINS_13Kernel_traitsI13__nv_bfloat16S2_fS2_fjLj7168ELj1ELj1ELj4ELj16ENS_18Kernel_traits_baseILj7168ES2_S2_fS2_fjLj128EEEEELb0ELb1ELb1ELb0EEEvNS_9FwdParamsE:
.text._ZN10layer_norm13ln_fwd_kernelINS_13Kernel_traitsI13__nv_bfloat16S2_fS2_fjLj7168ELj1ELj1ELj4ELj16ENS_18Kernel_traits_baseILj7168ES2_S2_fS2_fjLj128EEEEELb0ELb1ELb1ELb0EEEvNS_9FwdParamsE:
        /* <DEDUP_REMOVED lines=96> */
.L_x_14247:
        /* <DEDUP_REMOVED lines=14> */
[----:B------:R-:W-:-:S04]  /*06e0*/  @P0 LOP3.LUT R113, R113, 0x80, RZ, 0xfc, !PT ;  /* 0x0000008071710812 */ /* 0x000fc800078efcff */
[----:B------:R-:W5:Y:S02]  /*06f0*/  @P0 LDG.E.128 R32, desc[UR6][R4.64] ;  /* 0x0000000604200981 */ /* 0x000f64000c1e1d00 */
[----:B------:R-:W1:Y:S01]  /*0700*/  @P2 LDC.64 R12, c[0x0][0x3e8] ;  /* 0x0000fa00ff0c2b82 */ /* 0x000e620000000a00 */
[----:B--2---:R-:W-:-:S05]  /*0710*/  @P1 IMAD.WIDE.U32 R6, R113, 0x10, R6 ;  /* 0x0000001071061825 */ /* 0x004fca00078e0006 */
[----:B------:R-:W5:Y:S02]  /*0720*/  @P1 LDG.E.128 R36, desc[UR6][R6.64] ;  /* 0x0000000606241981 */ /* 0x000f64000c1e1d00 */
[----:B------:R-:W2:Y:S01]  /*0730*/  @P3 LDC.64 R14, c[0x0][0x3d0] ;  /* 0x0000f400ff0e3b82 */ /* 0x000ea20000000a00 */
[----:B---3--:R-:W-:-:S04]  /*0740*/  @P1 IMAD.WIDE.U32 R8, R113, 0x10, R8 ;  /* 0x0000001071081825 */ /* 0x008fc800078e0008 */
[----:B------:R-:W-:Y:S01]  /*0750*/  @P1 VIADD R113, R113, 0x80 ;  /* 0x0000008071711836 */ /* 0x000fe20000000000 */
[----:B------:R-:W5:Y:S02]  /*0760*/  @P1 LDG.E.128 R44, desc[UR6][R8.64] ;  /* 0x00000006082c1981 */ /* 0x000f64000c1e1d00 */
[----:B------:R-:W3:Y:S01]  /*0770*/  @P3 LDC.64 R16, c[0x0][0x3e8] ;  /* 0x0000fa00ff103b82 */ /* 0x000ee20000000a00 */
[----:B0-----:R-:W-:-:S05]  /*0780*/  @P2 IMAD.WIDE.U32 R10, R113, 0x10, R10 ;  /* 0x00000010710a2825 */ /* 0x001fca00078e000a */
[----:B------:R-:W5:Y:S02]  /*0790*/  @P2 LDG.E.128 R48, desc[UR6][R10.64] ;  /* 0x000000060a302981 */ /* 0x000f64000c1e1d00 */
[----:B------:R-:W0:Y:S01]  /*07a0*/  @P4 LDC.64 R18, c[0x0][0x3d0] ;  /* 0x0000f400ff124b82 */ /* 0x000e220000000a00 */
[C---:B-1----:R-:W-:Y:S01]  /*07b0*/  @P2 IMAD.WIDE.U32 R12, R113.reuse, 0x10, R12 ;  /* 0x00000010710c2825 */ /* 0x042fe200078e000c */
[----:B------:R-:W-:-:S04]  /*07c0*/  @P2 IADD3 R113, PT, PT, R113, 0x80, RZ ;  /* 0x0000008071712810 */ /* 0x000fc80007ffe0ff */
[----:B------:R-:W5:Y:S02]  /*07d0*/  @P2 LDG.E.128 R56, desc[UR6][R12.64] ;  /* 0x000000060c382981 */ /* 0x000f64000c1e1d00 */
[----:B------:R-:W1:Y:S01]  /*07e0*/  @P4 LDC.64 R20, c[0x0][0x3e8] ;  /* 0x0000fa00ff144b82 */ /* 0x000e620000000a00 */
[----:B--2---:R-:W-:-:S05]  /*07f0*/  @P3 IMAD.WIDE.U32 R14, R113, 0x10, R14 ;  /* 0x00000010710e3825 */ /* 0x004fca00078e000e */
[----:B------:R-:W5:Y:S02]  /*0800*/  @P3 LDG.E.128 R60, desc[UR6][R14.64] ;  /* 0x000000060e3c3981 */ /* 0x000f64000c1e1d00 */
[----:B------:R-:W2:Y:S01]  /*0810*/  @P5 LDC.64 R22, c[0x0][0x3d0] ;  /* 0x0000f400ff165b82 */ /* 0x000ea20000000a00 */
[C---:B---3--:R-:W-:Y:S01]  /*0820*/  @P3 IMAD.WIDE.U32 R16, R113.reuse, 0x10, R16 ;  /* 0x0000001071103825 */ /* 0x048fe200078e0010 */
[----:B------:R-:W-:-:S04]  /*0830*/  @P3 IADD3 R113, PT, PT, R113, 0x80, RZ ;  /* 0x0000008071713810 */ /* 0x000fc80007ffe0ff */
[----:B------:R-:W5:Y:S01]  /*0840*/  @P3 LDG.E.128 R68, desc[UR6][R16.64] ;  /* 0x0000000610443981 */ /* 0x000f62000c1e1d00 */
[C---:B0-----:R-:W-:Y:S01]  /*0850*/  @P4 IMAD.WIDE.U32 R18, R113.reuse, 0x10, R18 ;  /* 0x0000001071124825 */ /* 0x041fe200078e0012 */
[----:B------:R-:W0:Y:S04]  /*0860*/  @P5 LDC.64 R28, c[0x0][0x3e8] ;  /* 0x0000fa00ff1c5b82 */ /* 0x000e280000000a00 */
[----:B------:R-:W5:Y:S01]  /*0870*/  @P4 LDG.E.128 R72, desc[UR6][R18.64] ;  /* 0x0000000612484981 */ /* 0x000f62000c1e1d00 */
[C---:B-1----:R-:W-:Y:S01]  /*0880*/  @P4 IMAD.WIDE.U32 R20, R113.reuse, 0x10, R20 ;  /* 0x0000001071144825 */ /* 0x042fe200078e0014 */
[----:B------:R-:W-:-:S04]  /*0890*/  @P4 IADD3 R113, PT, PT, R113, 0x80, RZ ;  /* 0x0000008071714810 */ /* 0x000fc80007ffe0ff */
[----:B------:R-:W5:Y:S01]  /*08a0*/  @P4 LDG.E.128 R80, desc[UR6][R20.64] ;  /* 0x0000000614504981 */ /* 0x000f62000c1e1d00 */
[----:B--2---:R-:W-:-:S05]  /*08b0*/  @P5 IMAD.WIDE.U32 R22, R113, 0x10, R22 ;  /* 0x0000001071165825 */ /* 0x004fca00078e0016 */
[----:B------:R-:W5:Y:S01]  /*08c0*/  @P5 LDG.E.128 R84, desc[UR6][R22.64] ;  /* 0x0000000616545981 */ /* 0x000f62000c1e1d00 */
[----:B------:R-:W-:Y:S01]  /*08d0*/  ISETP.GE.U32.AND P6, PT, R234, 0x380, PT ;  /* 0x00000380ea00780c */ /* 0x000fe20003fc6070 */
[----:B0-----:R-:W-:-:S04]  /*08e0*/  @P5 IMAD.WIDE.U32 R28, R113, 0x10, R28 ;  /* 0x00000010711c5825 */ /* 0x001fc800078e001c */
[----:B------:R-:W-:Y:S02]  /*08f0*/  HFMA2 R90, -RZ, RZ, 0, 0 ;  /* 0x00000000ff5a7431 */ /* 0x000fe400000001ff */
[----:B------:R-:W-:Y:S02]  /*0900*/  HFMA2 R66, -RZ, RZ, 0, 0 ;  /* 0x00000000ff427431 */ /* 0x000fe400000001ff */
[----:B------:R-:W-:Y:S01]  /*0910*/  HFMA2 R30, -RZ, RZ, 0, 0 ;  /* 0x00000000ff1e7431 */ /* 0x000fe200000001ff */
[----:B------:R0:W5:Y:S01]  /*0920*/  @P5 LDG.E.128 R92, desc[UR6][R28.64] ;  /* 0x000000061c5c5981 */ /* 0x000162000c1e1d00 */
        /* <DEDUP_REMOVED lines=8> */
[----:B------:R-:W-:Y:S02]  /*09b0*/  @P0 MOV R31, RZ ;  /* 0x000000ff001f0202 */ /* 0x000fe40000000f00 */
[----:B0-----:R-:W-:-:S02]  /*09c0*/  CS2R R28, SRZ ;  /* 0x00000000001c7805 */ /* 0x001fc4000001ff00 */
[----:B------:R-:W-:Y:S01]  /*09d0*/  @P1 MOV R43, RZ ;  /* 0x000000ff002b1202 */ /* 0x000fe20000000f00 */
[----:B------:R-:W-:Y:S01]  /*09e0*/  @P4 IMAD.MOV.U32 R79, RZ, RZ, RZ ;  /* 0x000000ffff4f4224 */ /* 0x000fe200078e00ff */
[----:B------:R-:W-:Y:S02]  /*09f0*/  @P2 MOV R55, RZ ;  /* 0x000000ff00372202 */ /* 0x000fe40000000f00 */
[----:B------:R-:W-:Y:S02]  /*0a00*/  @P3 MOV R67, RZ ;  /* 0x000000ff00433202 */ /* 0x000fe40000000f00 */
[----:B------:R-:W-:Y:S02]  /*0a10*/  @P5 MOV R91, RZ ;  /* 0x000000ff005b5202 */ /* 0x000fe40000000f00 */
[----:B------:R-:W-:Y:S01]  /*0a20*/  @P5 IADD3 R113, PT, PT, R113, 0x80, RZ ;  /* 0x0000008071715810 */ /* 0x000fe20007ffe0ff */
[----:B------:R-:W-:Y:S06]  /*0a30*/  @!P6 BRA `(.L_x_14248) ;  /* 0x000000000050e947 */ /* 0x000fec0003800000 */
        /* <DEDUP_REMOVED lines=20> */
.L_x_14248:
[----:B------:R-:W-:Y:S05]  /*0b80*/  BSYNC.RECONVERGENT B0 ;  /* 0x0000000000007941 */ /* 0x000fea0003800200 */
.L_x_14246:
[----:B------:R-:W0:Y:S02]  /*0b90*/  LDCU UR4, c[0x0][0x384] ;  /* 0x00007080ff0477ac */ /* 0x000e240008000800 */
[----:B0-----:R-:W-:-:S13]  /*0ba0*/  ISETP.GE.AND P0, PT, R233, UR4, PT ;  /* 0x00000004e9007c0c */ /* 0x001fda000bf06270 */
[----:B------:R-:W-:Y:S05]  /*0bb0*/  @P0 EXIT ;  /* 0x000000000000094d */ /* 0x000fea0003800000 */
[----:B------:R-:W-:Y:S01]  /*0bc0*/  SHF.R.S32.HI R111, RZ, 0x3, R111 ;  /* 0x00000003ff6f7819 */ /* 0x000fe2000001146f */
[----:B------:R-:W-:Y:S01]  /*0bd0*/  UPLOP3.LUT UP1, UPT, UPT, UPT, UPT, 0x40, 0x4 ;  /* 0x000000000004789c */ /* 0x000fe20003f2e870 */
[----:B-----5:R-:W-:Y:S01]  /*0be0*/  PRMT R232, R91, 0x7632, R232 ;  /* 0x000076325be87816 */ /* 0x020fe200000000e8 */
[----:B------:R-:W0:Y:S01]  /*0bf0*/  LDCU UR12, c[0x0][0x40c] ;  /* 0x00008180ff0c77ac */ /* 0x000e220008000800 */
[C---:B------:R-:W-:Y:S02]  /*0c00*/  LOP3.LUT R3, R111.reuse, 0x7f, RZ, 0xc0, !PT ;  /* 0x0000007f6f037812 */ /* 0x040fe400078ec0ff */
[----:B------:R-:W-:Y:S01]  /*0c10*/  SHF.L.U32 R111, R111, 0x1, RZ ;  /* 0x000000016f6f7819 */ /* 0x000fe200000006ff */
[----:B------:R-:W1:Y:S01]  /*0c20*/  LDCU.U8 UR10, c[0x0][0x410] ;  /* 0x00008200ff0a77ac */ /* 0x000e620008000000 */
[----:B------:R-:W-:Y:S01]  /*0c30*/  PRMT R231, R87, 0x7632, R231 ;  /* 0x0000763257e77816 */ /* 0x000fe200000000e7 */
[----:B------:R-:W-:Y:S01]  /*0c40*/  IMAD R0, R0, -0x20, R3 ;  /* 0xffffffe000007824 */ /* 0x000fe200078e0203 */
[----:B------:R-:W-:Y:S01]  /*0c50*/  VIADDMNMX R3, R3, -R110, RZ, !PT ;  /* 0x8000006e03037246 */ /* 0x000fe200078001ff */
[----:B------:R-:W2:Y:S01]  /*0c60*/  LDCU UR11, c[0x0][0x400] ;  /* 0x00008000ff0b77ac */ /* 0x000ea20008000800 */
[----:B------:R-:W-:-:S02]  /*0c70*/  PRMT R230, R89, 0x7632, R230 ;  /* 0x0000763259e67816 */ /* 0x000fc400000000e6 */
[----:B------:R-:W-:Y:S01]  /*0c80*/  VIMNMX R2, PT, PT, RZ, R0, !PT ;  /* 0x00000000ff027248 */ /* 0x000fe20007fe0100 */
[----:B------:R-:W3:Y:S01]  /*0c90*/  LDCU.64 UR8, c[0x0][0x3a0] ;  /* 0x00007400ff0877ac */ /* 0x000ee20008000a00 */
[----:B------:R-:W-:Y:S02]  /*0ca0*/  LOP3.LUT R0, R111, 0xffffff00, RZ, 0xc0, !PT ;  /* 0xffffff006f007812 */ /* 0x000fe400078ec0ff */
[----:B------:R-:W-:Y:S02]  /*0cb0*/  VIMNMX R3, PT, PT, R3, 0x20, PT ;  /* 0x0000002003037848 */ /* 0x000fe40003fe0100 */
[----:B------:R-:W-:Y:S02]  /*0cc0*/  VIMNMX R5, PT, PT, R2, 0x20, PT ;  /* 0x0000002002057848 */ /* 0x000fe40003fe0100 */
[-C--:B------:R-:W-:Y:S02]  /*0cd0*/  LEA R108, R3, R0.reuse, 0x3 ;  /* 0x00000000036c7211 */ /* 0x080fe400078e18ff */
[----:B------:R-:W-:-:S02]  /*0ce0*/  LEA R0, R5, R0, 0x3 ;  /* 0x0000000005007211 */ /* 0x000fc400078e18ff */
[----:B------:R-:W-:Y:S02]  /*0cf0*/  I2FP.F32.U32 R108, R108 ;  /* 0x0000006c006c7245 */ /* 0x000fe40000201000 */
[----:B------:R-:W-:Y:S02]  /*0d00*/  PRMT R229, R85, 0x7632, R229 ;  /* 0x0000763255e57816 */ /* 0x000fe400000000e5 */
[----:B------:R4:W0:Y:S01]  /*0d10*/  MUFU.RCP R211, R108 ;  /* 0x0000006c00d37308 */ /* 0x0008220000001000 */
        /* <DEDUP_REMOVED lines=69> */
[----:B01234-:R-:W-:-:S07]  /*1170*/  PRMT R222, R32, 0x7632, R222 ;  /* 0x0000763220de7816 */ /* 0x01ffce00000000de */
.L_x_14296:
[----:B------:R-:W0:Y:S08]  /*1180*/  LDC.64 R176, c[0x0][0x3f0] ;  /* 0x0000fc00ffb07b82 */ /* 0x000e300000000a00 */
[----:B------:R-:W1:Y:S01]  /*1190*/  LDC R236, c[0x0][0x388] ;  /* 0x0000e200ffec7b82 */ /* 0x000e620000000800 */
[----:B0-----:R-:W-:-:S07]  /*11a0*/  IMAD.WIDE R238, R233, 0x4, R176 ;  /* 0x00000004e9ee7825 */ /* 0x001fce00078e02b0 */
[----:B------:R-:W0:Y:S01]  /*11b0*/  LDC.64 R176, c[0x0][0x3f8] ;  /* 0x0000fe00ffb07b82 */ /* 0x000e220000000a00 */
[----:B------:R2:W3:Y:S01]  /*11c0*/  LDG.E R237, desc[UR6][R238.64] ;  /* 0x00000006eeed7981 */ /* 0x0004e2000c1e1900 */
[----:B0-----:R-:W-:-:S05]  /*11d0*/  IMAD.WIDE R176, R233, 0x4, R176 ;  /* 0x00000004e9b07825 */ /* 0x001fca00078e02b0 */
[----:B------:R0:W5:Y:S01]  /*11e0*/  LDG.E R178, desc[UR6][R176.64] ;  /* 0x00000006b0b27981 */ /* 0x000162000c1e1900 */
[----:B------:R-:W-:Y:S01]  /*11f0*/  ISETP.GE.U32.AND P0, PT, R234, 0x80, PT ;  /* 0x00000080ea00780c */ /* 0x000fe20003f06070 */
[----:B-1----:R-:W-:Y:S01]  /*1200*/  IMAD R240, R233, R236, RZ ;  /* 0x000000ece9f07224 */ /* 0x002fe200078e02ff */
[----:B------:R-:W-:Y:S01]  /*1210*/  BSSY.RECONVERGENT B0, `(.L_x_14249) ;  /* 0x0000088000007945 */ /* 0x000fe20003800200 */
[----:B------:R-:W1:Y:S01]  /*1220*/  S2R R179, SR_TID.X ;  /* 0x0000000000b37919 */ /* 0x000e620000002100 */
[----:B--2---:R-:W-:Y:S01]  /*1230*/  HFMA2 R238, -RZ, RZ, 0, 0 ;  /* 0x00000000ffee7431 */ /* 0x004fe200000001ff */
[----:B---3--:R-:W-:-:S13]  /*1240*/  ISETP.GE.AND P5, PT, R237, 0x1, PT ;  /* 0x00000001ed00780c */ /* 0x008fda0003fa6270 */
[----:B------:R-:W-:-:S05]  /*1250*/  @P5 IADD3 R241, PT, PT, R237, -0x1, RZ ;  /* 0xffffffffedf15810 */ /* 0x000fca0007ffe0ff */
[----:B------:R-:W-:Y:S01]  /*1260*/  @P5 IMAD R242, R241, R236, RZ ;  /* 0x000000ecf1f25224 */ /* 0x000fe200078e02ff */
[----:B------:R-:W-:-:S04]  /*1270*/  SHF.R.S32.HI R241, RZ, 0x1f, R240 ;  /* 0x0000001ffff17819 */ /* 0x000fc800000114f0 */
[----:B------:R-:W-:Y:S02]  /*1280*/  @P5 SHF.R.S32.HI R239, RZ, 0x1f, R242 ;  /* 0x0000001fffef5819 */ /* 0x000fe400000114f2 */
[----:B------:R-:W-:Y:S02]  /*1290*/  LEA.HI R240, R241, R240, RZ, 0x3 ;  /* 0x000000f0f1f07211 */ /* 0x000fe400078f18ff */
[----:B------:R-:W-:Y:S02]  /*12a0*/  @P5 LEA.HI R242, R239, R242, RZ, 0x3 ;  /* 0x000000f2eff25211 */ /* 0x000fe400078f18ff */
[-C--:B-1----:R-:W-:Y:S02]  /*12b0*/  LEA.HI.SX32 R239, R240, R179.reuse, 0x1d ;  /* 0x000000b3f0ef7211 */ /* 0x082fe400078feaff */
[----:B------:R-:W-:Y:S01]  /*12c0*/  @P5 LEA.HI.SX32 R238, R242, R179, 0x1d ;  /* 0x000000b3f2ee5211 */ /* 0x000fe200078feaff */
[----:B0-----:R-:W-:Y:S06]  /*12d0*/  @!P0 BRA `(.L_x_14250) ;  /* 0x0000000400ec8947 */ /* 0x001fec0003800000 */
[----:B------:R-:W-:-:S04]  /*12e0*/  UISETP.NE.U32.AND UP0, UPT, UR8, URZ, UPT ;  /* 0x000000ff0800728c */ /* 0x000fc8000bf05070 */
[----:B------:R-:W-:Y:S01]  /*12f0*/  UISETP.NE.AND.EX UP0, UPT, UR9, URZ, UPT, UP0 ;  /* 0x000000ff0900728c */ /* 0x000fe2000bf05300 */
[----:B------:R-:W-:Y:S10]  /*1300*/  @!P5 BRA `(.L_x_14251) ;  /* 0x00000000000cd947 */ /* 0x000ff40003800000 */
[----:B------:R-:W0:Y:S02]  /*1310*/  LDC.64 R108, c[0x0][0x390] ;  /* 0x0000e400ff6c7b82 */ /* 0x000e240000000a00 */
[----:B0-----:R-:W-:-:S06]  /*1320*/  IMAD.WIDE.U32 R108, R238, 0x10, R108 ;  /* 0x00000010ee6c7825 */ /* 0x001fcc00078e006c */
[----:B------:R-:W5:Y:S02]  /*1330*/  LDG.E.128 R108, desc[UR6][R108.64] ;  /* 0x000000066c6c7981 */ /* 0x000f64000c1e1d00 */
.L_x_14251:
[----:B------:R-:W-:Y:S05]  /*1340*/  BRA.U !UP0, `(.L_x_14252) ;  /* 0x0000000108e87547 */ /* 0x000fea000b800000 */
[----:B------:R-:W0:Y:S02]  /*1350*/  LDC.64 R122, c[0x0][0x3a0] ;  /* 0x0000e800ff7a7b82 */ /* 0x000e240000000a00 */
[----:B0-----:R-:W-:-:S05]  /*1360*/  IMAD.WIDE.U32 R122, R239, 0x20, R122 ;  /* 0x00000020ef7a7825 */ /* 0x001fca00078e007a */
[----:B------:R-:W2:Y:S04]  /*1370*/  LDG.E.128 R112, desc[UR6][R122.64] ;  /* 0x000000067a707981 */ /* 0x000ea8000c1e1d00 */
[----:B------:R0:W3:Y:S01]  /*1380*/  LDG.E.128 R116, desc[UR6][R122.64+0x10] ;  /* 0x000010067a747981 */ /* 0x0000e2000c1e1d00 */
[----:B------:R-:W-:-:S13]  /*1390*/  ISETP.GT.AND P1, PT, R237, RZ, PT ;  /* 0x000000ffed00720c */ /* 0x000fda0003f24270 */
[----:B------:R-:W1:Y:S01]  /*13a0*/  @P1 LDC R121, c[0x0][0x40c] ;  /* 0x00010300ff791b82 */ /* 0x000e620000000800 */
[C---:B-----5:R-:W-:Y:S01]  /*13b0*/  @P1 PRMT R125, R108.reuse, 0x7632, R125 ;  /* 0x000076326c7d1816 */ /* 0x060fe2000000007d */
[----:B------:R-:W-:Y:S01]  /*13c0*/  @P1 IMAD.U32 R120, R108, 0x10000, RZ ;  /* 0x000100006c781824 */ /* 0x000fe200078e00ff */
[----:B------:R-:W-:Y:S02]  /*13d0*/  @P1 SHF.L.U32 R124, R32, 0x10, RZ ;  /* 0x00000010207c1819 */ /* 0x000fe400000006ff */
[----:B------:R-:W-:Y:S02]  /*13e0*/  @P1 SHF.L.U32 R125, R125, 0x10, RZ ;  /* 0x000000107d7d1819 */ /* 0x000fe400000006ff */
[----:B0-----:R-:W-:Y:S01]  /*13f0*/  @P1 SHF.L.U32 R123, R222, 0x10, RZ ;  /* 0x00000010de7b1819 */ /* 0x001fe200000006ff */
[----:B------:R-:W0:Y:S08]  /*1400*/  @P1 LDC R126, c[0x0][0x40c] ;  /* 0x00010300ff7e1b82 */ /* 0x000e300000000800 */
[----:B------:R-:W4:Y:S01]  /*1410*/  @P1 LDC R127, c[0x0][0x40c] ;  /* 0x00010300ff7f1b82 */ /* 0x000f220000000800 */
[----:B-1----:R-:W-:-:S07]  /*1420*/  @P1 FMUL.FTZ R121, R120, R121 ;  /* 0x0000007978791220 */ /* 0x002fce0000410000 */
[----:B------:R-:W1:Y:S01]  /*1430*/  @P1 LDC R176, c[0x0][0x40c] ;  /* 0x00010300ffb01b82 */ /* 0x000e620000000800 */
[----:B0-----:R-:W-:Y:S01]  /*1440*/  @P1 FMUL.FTZ R122, R125, R126 ;  /* 0x0000007e7d7a1220 */ /* 0x001fe20000410000 */
[----:B------:R-:W-:-:S06]  /*1450*/  @P1 SHF.L.U32 R125, R221, 0x10, RZ ;  /* 0x00000010dd7d1819 */ /* 0x000fcc00000006ff */
[----:B------:R-:W0:Y:S08]  /*1460*/  @P1 LDC R126, c[0x0][0x40c] ;  /* 0x00010300ff7e1b82 */ /* 0x000e300000000800 */
[----:B------:R-:W1:Y:S01]  /*1470*/  @P1 LDC R177, c[0x0][0x40c] ;  /* 0x00010300ffb11b82 */ /* 0x000e620000000800 */
[----:B--2---:R-:W-:Y:S01]  /*1480*/  @!P1 MOV R120, R112 ;  /* 0x0000007000789202 */ /* 0x004fe20000000f00 */
[----:B------:R-:W-:Y:S01]  /*1490*/  @P1 FFMA.FTZ R120, R121, R124, R112 ;  /* 0x0000007c79781223 */ /* 0x000fe20000010070 */
[----:B------:R-:W-:-:S02]  /*14a0*/  @P1 SHF.L.U32 R124, R109, 0x10, RZ ;  /* 0x000000106d7c1819 */ /* 0x000fc400000006ff */
[----:B------:R-:W-:Y:S01]  /*14b0*/  MOV R121, R113 ;  /* 0x0000007100797202 */ /* 0x000fe20000000f00 */
[----:B------:R-:W-:Y:S01]  /*14c0*/  @P1 FFMA.FTZ R121, R122, R123, R113 ;  /* 0x0000007b7a791223 */ /* 0x000fe20000010071 */
[----:B------:R-:W-:Y:S01]  /*14d0*/  MOV R122, R114 ;  /* 0x00000072007a7202 */ /* 0x000fe20000000f00 */
[----:B----4-:R-:W-:Y:S01]  /*14e0*/  @P1 FMUL.FTZ R123, R124, R127 ;  /* 0x0000007f7c7b1220 */ /* 0x010fe20000410000 */
[----:B------:R-:W-:Y:S01]  /*14f0*/  @P1 IMAD.U32 R124, R33, 0x10000, RZ ;  /* 0x00010000217c1824 */ /* 0x000fe200078e00ff */
[----:B------:R-:W2:Y:S03]  /*1500*/  @P1 LDC R127, c[0x0][0x40c] ;  /* 0x00010300ff7f1b82 */ /* 0x000ea60000000800 */
[----:B------:R-:W-:Y:S01]  /*1510*/  @P1 FFMA.FTZ R122, R123, R124, R114 ;  /* 0x0000007c7b7a1223 */ /* 0x000fe20000010072 */
[----:B------:R-:W-:-:S04]  /*1520*/  @P1 PRMT R123, R109, 0x7632, R123 ;  /* 0x000076326d7b1816 */ /* 0x000fc8000000007b */
[----:B------:R-:W-:-:S05]  /*1530*/  @P1 SHF.L.U32 R123, R123, 0x10, RZ ;  /* 0x000000107b7b1819 */ /* 0x000fca00000006ff */
[----:B0-----:R-:W-:Y:S01]  /*1540*/  @P1 FMUL.FTZ R124, R123, R126 ;  /* 0x0000007e7b7c1220 */ /* 0x001fe20000410000 */
[----:B------:R-:W-:Y:S02]  /*1550*/  MOV R123, R115 ;  /* 0x00000073007b7202 */ /* 0x000fe40000000f00 */
[----:B------:R-:W-:Y:S01]  /*1560*/  @P1 SHF.L.U32 R126, R34, 0x10, RZ ;  /* 0x00000010227e1819 */ /* 0x000fe200000006ff */
[----:B------:R-:W-:Y:S01]  /*1570*/  @P1 FFMA.FTZ R123, R124, R125, R115 ;  /* 0x0000007d7c7b1223 */ /* 0x000fe20000010073 */
[----:B------:R-:W-:-:S05]  /*1580*/  @P1 SHF.L.U32 R124, R110, 0x10, RZ ;  /* 0x000000106e7c1819 */ /* 0x000fca00000006ff */
[----:B--2---:R-:W-:Y:S01]  /*1590*/  @P1 FMUL.FTZ R125, R124, R127 ;  /* 0x0000007f7c7d1220 */ /* 0x004fe20000410000 */
[--C-:B---3--:R-:W-:Y:S01]  /*15a0*/  IMAD.MOV.U32 R124, RZ, RZ, R116.reuse ;  /* 0x000000ffff7c7224 */ /* 0x108fe200078e0074 */
[----:B------:R-:W-:Y:S02]  /*15b0*/  @P1 SHF.L.U32 R127, R220, 0x10, RZ ;  /* 0x00000010dc7f1819 */ /* 0x000fe400000006ff */
[----:B------:R-:W-:Y:S01]  /*15c0*/  @P1 FFMA.FTZ R124, R125, R126, R116 ;  /* 0x0000007e7d7c1223 */ /* 0x000fe20000010074 */
[----:B------:R-:W-:-:S04]  /*15d0*/  @P1 PRMT R125, R110, 0x7632, R125 ;  /* 0x000076326e7d1816 */ /* 0x000fc8000000007d */
[----:B------:R-:W-:-:S05]  /*15e0*/  @P1 SHF.L.U32 R125, R125, 0x10, RZ ;  /* 0x000000107d7d1819 */ /* 0x000fca00000006ff */
[----:B-1----:R-:W-:Y:S01]  /*15f0*/  @P1 FMUL.FTZ R126, R125, R176 ;  /* 0x000000b07d7e1220 */ /* 0x002fe20000410000 */
[----:B------:R-:W-:Y:S02]  /*1600*/  MOV R125, R117 ;  /* 0x00000075007d7202 */ /* 0x000fe40000000f00 */
[----:B------:R-:W-:Y:S01]  /*1610*/  @P1 SHF.L.U32 R176, R35, 0x10, RZ ;  /* 0x0000001023b01819 */ /* 0x000fe200000006ff */
[----:B------:R-:W-:Y:S01]  /*1620*/  @P1 FFMA.FTZ R125, R126, R127, R117 ;  /* 0x0000007f7e7d1223 */ /* 0x000fe20000010075 */
[----:B------:R-:W-:-:S05]  /*1630*/  @P1 SHF.L.U32 R126, R111, 0x10, RZ ;  /* 0x000000106f7e1819 */ /* 0x000fca00000006ff */
[----:B------:R-:W-:Y:S01]  /*1640*/  @P1 FMUL.FTZ R127, R126, R177 ;  /* 0x000000b17e7f1220 */ /* 0x000fe20000410000 */
[----:B------:R-:W-:-:S03]  /*1650*/  MOV R126, R118 ;  /* 0x00000076007e7202 */ /* 0x000fc60000000f00 */
[----:B------:R-:W-:Y:S01]  /*1660*/  @P1 FFMA.FTZ R126, R127, R176, R118 ;  /* 0x000000b07f7e1223 */ /* 0x000fe20000010076 */
[----:B------:R-:W-:Y:S01]  /*1670*/  IMAD.MOV.U32 R127, RZ, RZ, R119 ;  /* 0x000000ffff7f7224 */ /* 0x000fe200078e0077 */
[----:B------:R-:W-:Y:S06]  /*1680*/  @!P1 BRA `(.L_x_14253) ;  /* 0x0000000000e89947 */ /* 0x000fec0003800000 */
[----:B------:R-:W-:-:S04]  /*1690*/  PRMT R127, R111, 0x7632, R127 ;  /* 0x000076326f7f7816 */ /* 0x000fc8000000007f */
[----:B------:R-:W-:-:S05]  /*16a0*/  SHF.L.U32 R127, R127, 0x10, RZ ;  /* 0x000000107f7f7819 */ /* 0x000fca00000006ff */
[----:B------:R-:W-:Y:S01]  /*16b0*/  FMUL.FTZ R176, R127, UR12 ;  /* 0x0000000c7fb07c20 */ /* 0x000fe20008410000 */
[----:B------:R-:W-:-:S05]  /*16c0*/  SHF.L.U32 R127, R219, 0x10, RZ ;  /* 0x00000010db7f7819 */ /* 0x000fca00000006ff */
[----:B------:R-:W-:Y:S01]  /*16d0*/  FFMA.FTZ R127, R176, R127, R119 ;  /* 0x0000007fb07f7223 */ /* 0x000fe20000010077 */
[----:B------:R-:W-:Y:S06]  /*16e0*/  BRA `(.L_x_14253) ;  /* 0x0000000000d07947 */ /* 0x000fec0003800000 */
.L_x_14252:
[----:B------:R-:W0:Y:S01]  /*16f0*/  @P5 LDC R122, c[0x0][0x40c] ;  /* 0x00010300ff7a5b82 */ /* 0x000e220000000800 */
[C---:B-----5:R-:W-:Y:S02]  /*1700*/  @P5 SHF.L.U32 R121, R108.reuse, 0x10, RZ ;  /* 0x000000106c795819 */ /* 0x060fe400000006ff */
[----:B------:R-:W-:Y:S02]  /*1710*/  @P5 PRMT R120, R108, 0x7632, R120 ;  /* 0x000076326c785816 */ /* 0x000fe40000000078 */
[----:B------:R-:W-:-:S03]  /*1720*/  @P5 SHF.L.U32 R124, R32, 0x10, RZ ;  /* 0x00000010207c5819 */ /* 0x000fc600000006ff */
[----:B------:R-:W1:Y:S08]  /*1730*/  @P5 LDC R126, c[0x0][0x40c] ;  /* 0x00010300ff7e5b82 */ /* 0x000e700000000800 */
[----:B------:R-:W2:Y:S01]  /*1740*/  @P5 LDC R125, c[0x0][0x40c] ;  /* 0x00010300ff7d5b82 */ /* 0x000ea20000000800 */
[----:B0-----:R-:W-:Y:S01]  /*1750*/  @P5 FMUL.FTZ R123, R121, R122 ;  /* 0x0000007a797b5220 */ /* 0x001fe20000410000 */
[----:B------:R-:W-:Y:S01]  /*1760*/  @P5 SHF.L.U32 R121, R120, 0x10, RZ ;  /* 0x0000001078795819 */ /* 0x000fe200000006ff */
[----:B------:R-:W-:-:S05]  /*1770*/  HFMA2 R120, -RZ, RZ, 0, 0 ;  /* 0x00000000ff787431 */ /* 0x000fca00000001ff */
[----:B------:R-:W0:Y:S01]  /*1780*/  @P5 LDC R127, c[0x0][0x40c] ;  /* 0x00010300ff7f5b82 */ /* 0x000e220000000800 */
[----:B------:R-:W-:Y:S01]  /*1790*/  @P5 FMUL.FTZ R120, R123, R124 ;  /* 0x0000007c7b785220 */ /* 0x000fe20000410000 */
[----:B------:R-:W-:Y:S01]  /*17a0*/  @P5 IMAD.U32 R123, R222, 0x10000, RZ ;  /* 0x00010000de7b5824 */ /* 0x000fe200078e00ff */
[----:B------:R-:W-:Y:S01]  /*17b0*/  @P5 SHF.L.U32 R124, R109, 0x10, RZ ;  /* 0x000000106d7c5819 */ /* 0x000fe200000006ff */
[----:B-1----:R-:W-:Y:S01]  /*17c0*/  @P5 FMUL.FTZ R122, R121, R126 ;  /* 0x0000007e797a5220 */ /* 0x002fe20000410000 */
[----:B------:R-:W-:-:S03]  /*17d0*/  MOV R121, RZ ;  /* 0x000000ff00797202 */ /* 0x000fc60000000f00 */
[----:B------:R-:W1:Y:S01]  /*17e0*/  @P5 LDC R126, c[0x0][0x40c] ;  /* 0x00010300ff7e5b82 */ /* 0x000e620000000800 */
[----:B------:R-:W-:Y:S01]  /*17f0*/  @P5 FMUL.FTZ R121, R122, R123 ;  /* 0x0000007b7a795220 */ /* 0x000fe20000410000 */
[----:B------:R-:W-:Y:S01]  /*1800*/  @P5 SHF.L.U32 R123, R33, 0x10, RZ ;  /* 0x00000010217b5819 */ /* 0x000fe200000006ff */
[----:B------:R-:W-:Y:S02]  /*1810*/  HFMA2 R122, -RZ, RZ, 0, 0 ;  /* 0x00000000ff7a7431 */ /* 0x000fe400000001ff */
[----:B--2---:R-:W-:Y:S01]  /*1820*/  @P5 FMUL.FTZ R124, R124, R125 ;  /* 0x0000007d7c7c5220 */ /* 0x004fe20000410000 */
[----:B------:R-:W-:Y:S02]  /*1830*/  @P5 SHF.L.U32 R125, R221, 0x10, RZ ;  /* 0x00000010dd7d5819 */ /* 0x000fe400000006ff */
[----:B------:R-:W2:Y:S01]  /*1840*/  @P5 LDC R176, c[0x0][0x40c] ;  /* 0x00010300ffb05b82 */ /* 0x000ea20000000800 */
[----:B------:R-:W-:Y:S01]  /*1850*/  @P5 FMUL.FTZ R122, R124, R123 ;  /* 0x0000007b7c7a5220 */ /* 0x000fe20000410000 */
[----:B------:R-:W-:-:S04]  /*1860*/  @P5 PRMT R123, R109, 0x7632, R123 ;  /* 0x000076326d7b5816 */ /* 0x000fc8000000007b */
[----:B------:R-:W-:Y:S02]  /*1870*/  @P5 SHF.L.U32 R123, R123, 0x10, RZ ;  /* 0x000000107b7b5819 */ /* 0x000fe400000006ff */
[----:B------:R-:W3:Y:S03]  /*1880*/  @P5 LDC R177, c[0x0][0x40c] ;  /* 0x00010300ffb15b82 */ /* 0x000ee60000000800 */
[----:B-1----:R-:W-:Y:S01]  /*1890*/  @P5 FMUL.FTZ R124, R123, R126 ;  /* 0x0000007e7b7c5220 */ /* 0x002fe20000410000 */
[----:B------:R-:W-:-:S04]  /*18a0*/  IMAD.MOV.U32 R123, RZ, RZ, RZ ;  /* 0x000000ffff7b7224 */ /* 0x000fc800078e00ff */
[----:B------:R-:W1:Y:S01]  /*18b0*/  @P5 LDC R240, c[0x0][0x40c] ;  /* 0x00010300fff05b82 */ /* 0x000e620000000800 */
[----:B------:R-:W-:Y:S01]  /*18c0*/  @P5 SHF.L.U32 R126, R34, 0x10, RZ ;  /* 0x00000010227e5819 */ /* 0x000fe200000006ff */
[----:B------:R-:W-:Y:S01]  /*18d0*/  @P5 FMUL.FTZ R123, R124, R125 ;  /* 0x0000007d7c7b5220 */ /* 0x000fe20000410000 */
[C---:B------:R-:W-:Y:S02]  /*18e0*/  @P5 SHF.L.U32 R124, R110.reuse, 0x10, RZ ;  /* 0x000000106e7c5819 */ /* 0x040fe400000006ff */
[----:B------:R-:W-:-:S03]  /*18f0*/  @P5 PRMT R125, R110, 0x7632, R125 ;  /* 0x000076326e7d5816 */ /* 0x000fc6000000007d */
[----:B0-----:R-:W-:Y:S01]  /*1900*/  @P5 FMUL.FTZ R127, R124, R127 ;  /* 0x0000007f7c7f5220 */ /* 0x001fe20000410000 */
[----:B------:R-:W-:Y:S02]  /*1910*/  @P5 SHF.L.U32 R125, R125, 0x10, RZ ;  /* 0x000000107d7d5819 */ /* 0x000fe400000006ff */
[----:B------:R-:W-:Y:S01]  /*1920*/  MOV R124, RZ ;  /* 0x000000ff007c7202 */ /* 0x000fe20000000f00 */
[----:B------:R-:W-:Y:S01]  /*1930*/  @P5 FMUL.FTZ R124, R127, R126 ;  /* 0x0000007e7f7c5220 */ /* 0x000fe20000410000 */
[----:B------:R-:W-:Y:S01]  /*1940*/  @P5 SHF.L.U32 R127, R220, 0x10, RZ ;  /* 0x00000010dc7f5819 */ /* 0x000fe200000006ff */
[----:B--2---:R-:W-:Y:S01]  /*1950*/  @P5 FMUL.FTZ R126, R125, R176 ;  /* 0x000000b07d7e5220 */ /* 0x004fe20000410000 */
[----:B------:R-:W-:Y:S01]  /*1960*/  HFMA2 R125, -RZ, RZ, 0, 0 ;  /* 0x00000000ff7d7431 */ /* 0x000fe200000001ff */
[----:B------:R-:W-:Y:S02]  /*1970*/  @P5 SHF.L.U32 R176, R35, 0x10, RZ ;  /* 0x0000001023b05819 */ /* 0x000fe400000006ff */
[----:B------:R-:W-:Y:S01]  /*1980*/  @P5 FMUL.FTZ R125, R126, R127 ;  /* 0x0000007f7e7d5220 */ /* 0x000fe20000410000 */
[C---:B------:R-:W-:Y:S01]  /*1990*/  @P5 IMAD.U32 R126, R111.reuse, 0x10000, RZ ;  /* 0x000100006f7e5824 */ /* 0x040fe200078e00ff */
[----:B------:R-:W-:-:S03]  /*19a0*/  @P5 PRMT R127, R111, 0x7632, R127 ;  /* 0x000076326f7f5816 */ /* 0x000fc6000000007f */
[----:B---3--:R-:W-:Y:S01]  /*19b0*/  @P5 FMUL.FTZ R177, R126, R177 ;  /* 0x000000b17eb15220 */ /* 0x008fe20000410000 */
[----:B------:R-:W-:Y:S02]  /*19c0*/  @P5 SHF.L.U32 R127, R127, 0x10, RZ ;  /* 0x000000107f7f5819 */ /* 0x000fe400000006ff */
[----:B------:R-:W-:Y:S01]  /*19d0*/  MOV R126, RZ ;  /* 0x000000ff007e7202 */ /* 0x000fe20000000f00 */
[----:B------:R-:W-:Y:S01]  /*19e0*/  @P5 FMUL.FTZ R126, R177, R176 ;  /* 0x000000b0b17e5220 */ /* 0x000fe20000410000 */
[----:B------:R-:W-:Y:S01]  /*19f0*/  @P5 SHF.L.U32 R177, R219, 0x10, RZ ;  /* 0x00000010dbb15819 */ /* 0x000fe200000006ff */
[----:B-1----:R-:W-:Y:S01]  /*1a00*/  @P5 FMUL.FTZ R176, R127, R240 ;  /* 0x000000f07fb05220 */ /* 0x002fe20000410000 */
[----:B------:R-:W-:-:S03]  /*1a10*/  HFMA2 R127, -RZ, RZ, 0, 0 ;  /* 0x00000000ff7f7431 */ /* 0x000fc600000001ff */
[----:B------:R-:W-:-:S07]  /*1a20*/  @P5 FMUL.FTZ R127, R176, R177 ;  /* 0x000000b1b07f5220 */ /* 0x000fce0000410000 */
.L_x_14253:
[----:B------:R-:W0:Y:S01]  /*1a30*/  LDC.64 R176, c[0x0][0x3a8] ;  /* 0x0000ea00ffb07b82 */ /* 0x000e220000000a00 */
[----:B------:R-:W-:Y:S01]  /*1a40*/  IADD3 R238, PT, PT, R238, 0x80, RZ ;  /* 0x00000080eeee7810 */ /* 0x000fe20007ffe0ff */
[----:B0-----:R-:W-:-:S04]  /*1a50*/  IMAD.WIDE.U32 R176, R239, 0x20, R176 ;  /* 0x00000020efb07825 */ /* 0x001fc800078e00b0 */
[----:B------:R-:W-:Y:S01]  /*1a60*/  VIADD R239, R239, 0x80 ;  /* 0x00000080efef7836 */ /* 0x000fe20000000000 */
[----:B------:R0:W-:Y:S04]  /*1a70*/  STG.E.128 desc[UR6][R176.64], R120 ;  /* 0x00000078b0007986 */ /* 0x0001e8000c101d06 */
[----:B------:R0:W-:Y:S02]  /*1a80*/  STG.E.128 desc[UR6][R176.64+0x10], R124 ;  /* 0x0000107cb0007986 */ /* 0x0001e4000c101d06 */
.L_x_14250:
[----:B------:R-:W-:Y:S05]  /*1a90*/  BSYNC.RECONVERGENT B0 ;  /* 0x0000000000007941 */ /* 0x000fea0003800200 */
.L_x_14249:
        /* <DEDUP_REMOVED lines=12> */
[----:B------:R1:W5:Y:S04]  /*1b60*/  @P1 LDG.E.128 R112, desc[UR6][R128.64] ;  /* 0x0000000680701981 */ /* 0x000368000c1e1d00 */
[----:B------:R1:W5:Y:S01]  /*1b70*/  @P1 LDG.E.128 R116, desc[UR6][R128.64+0x10] ;  /* 0x0000100680741981 */ /* 0x000362000c1e1d00 */
[----:B------:R-:W-:Y:S05]  /*1b80*/  @!P1 BRA `(.L_x_14256) ;  /* 0x0000000000d89947 */ /* 0x000fea0003800000 */
[----:B------:R-:W-:-:S13]  /*1b90*/  ISETP.GT.AND P1, PT, R237, RZ, PT ;  /* 0x000000ffed00720c */ /* 0x000fda0003f24270 */
[----:B-1----:R-:W1:Y:S01]  /*1ba0*/  @P1 LDC R131, c[0x0][0x40c] ;  /* 0x00010300ff831b82 */ /* 0x002e620000000800 */
[C---:B-----5:R-:W-:Y:S01]  /*1bb0*/  @P1 PRMT R129, R108.reuse, 0x7632, R129 ;  /* 0x000076326c811816 */ /* 0x060fe20000000081 */
[----:B------:R-:W-:Y:S01]  /*1bc0*/  @P1 IMAD.U32 R132, R109, 0x10000, RZ ;  /* 0x000100006d841824 */ /* 0x000fe200078e00ff */
[----:B------:R-:W-:Y:S02]  /*1bd0*/  @P1 SHF.L.U32 R128, R108, 0x10, RZ ;  /* 0x000000106c801819 */ /* 0x000fe400000006ff */
[----:B------:R-:W-:Y:S02]  /*1be0*/  @P1 SHF.L.U32 R130, R129, 0x10, RZ ;  /* 0x0000001081821819 */ /* 0x000fe400000006ff */
[----:B------:R-:W-:Y:S01]  /*1bf0*/  @P1 SHF.L.U32 R129, R44, 0x10, RZ ;  /* 0x000000102c811819 */ /* 0x000fe200000006ff */
[----:B------:R-:W2:Y:S08]  /*1c00*/  @P1 LDC R133, c[0x0][0x40c] ;  /* 0x00010300ff851b82 */ /* 0x000eb00000000800 */
[----:B------:R-:W3:Y:S01]  /*1c10*/  @P1 LDC R135, c[0x0][0x40c] ;  /* 0x00010300ff871b82 */ /* 0x000ee20000000800 */
[----:B-1----:R-:W-:Y:S01]  /*1c20*/  @P1 FMUL.FTZ R131, R128, R131 ;  /* 0x0000008380831220 */ /* 0x002fe20000410000 */
[----:B------:R-:W-:-:S06]  /*1c30*/  MOV R128, R112 ;  /* 0x0000007000807202 */ /* 0x000fcc0000000f00 */
[----:B------:R-:W1:Y:S01]  /*1c40*/  @P1 LDC R134, c[0x0][0x40c] ;  /* 0x00010300ff861b82 */ /* 0x000e620000000800 */
[----:B------:R-:W-:Y:S01]  /*1c50*/  @P1 FFMA.FTZ R128, R131, R129, R112 ;  /* 0x0000008183801223 */ /* 0x000fe20000010070 */
[----:B------:R-:W-:Y:S02]  /*1c60*/  @P1 SHF.L.U32 R131, R218, 0x10, RZ ;  /* 0x00000010da831819 */ /* 0x000fe400000006ff */
[----:B------:R-:W-:Y:S01]  /*1c70*/  MOV R129, R113 ;  /* 0x0000007100817202 */ /* 0x000fe20000000f00 */
[----:B--2---:R-:W-:Y:S01]  /*1c80*/  @P1 FMUL.FTZ R130, R130, R133 ;  /* 0x0000008582821220 */ /* 0x004fe20000410000 */
[----:B------:R-:W-:Y:S02]  /*1c90*/  @P1 SHF.L.U32 R133, R217, 0x10, RZ ;  /* 0x00000010d9851819 */ /* 0x000fe400000006ff */
[----:B0-----:R-:W0:Y:S01]  /*1ca0*/  @P1 LDC R177, c[0x0][0x40c] ;  /* 0x00010300ffb11b82 */ /* 0x001e220000000800 */
[----:B------:R-:W-:Y:S01]  /*1cb0*/  @P1 FFMA.FTZ R129, R130, R131, R113 ;  /* 0x0000008382811223 */ /* 0x000fe20000010071 */
[----:B------:R-:W-:-:S02]  /*1cc0*/  @P1 SHF.L.U32 R131, R45, 0x10, RZ ;  /* 0x000000102d831819 */ /* 0x000fc400000006ff */
[----:B------:R-:W-:Y:S01]  /*1cd0*/  MOV R130, R114 ;  /* 0x0000007200827202 */ /* 0x000fe20000000f00 */
[----:B---3--:R-:W-:-:S04]  /*1ce0*/  @P1 FMUL.FTZ R135, R132, R135 ;  /* 0x0000008784871220 */ /* 0x008fc80000410000 */
[----:B------:R-:W-:Y:S01]  /*1cf0*/  @P1 FFMA.FTZ R130, R135, R131, R114 ;  /* 0x0000008387821223 */ /* 0x000fe20000010072 */
[----:B------:R-:W-:Y:S01]  /*1d00*/  @P1 PRMT R131, R109, 0x7632, R131 ;  /* 0x000076326d831816 */ /* 0x000fe20000000083 */
[----:B------:R-:W2:Y:S03]  /*1d10*/  @P1 LDC R135, c[0x0][0x40c] ;  /* 0x00010300ff871b82 */ /* 0x000ea60000000800 */
[----:B------:R-:W-:-:S05]  /*1d20*/  @P1 SHF.L.U32 R131, R131, 0x10, RZ ;  /* 0x0000001083831819 */ /* 0x000fca00000006ff */
[----:B-1----:R-:W-:Y:S01]  /*1d30*/  @P1 FMUL.FTZ R132, R131, R134 ;  /* 0x0000008683841220 */ /* 0x002fe20000410000 */
[----:B------:R-:W-:Y:S01]  /*1d40*/  MOV R131, R115 ;  /* 0x0000007300837202 */ /* 0x000fe20000000f00 */
[----:B------:R-:W1:Y:S02]  /*1d50*/  @P1 LDC R134, c[0x0][0x40c] ;  /* 0x00010300ff861b82 */ /* 0x000e640000000800 */
[----:B------:R-:W-:Y:S01]  /*1d60*/  @P1 FFMA.FTZ R131, R132, R133, R115 ;  /* 0x0000008584831223 */ /* 0x000fe20000010073 */
[----:B------:R-:W-:Y:S02]  /*1d70*/  @P1 SHF.L.U32 R132, R110, 0x10, RZ ;  /* 0x000000106e841819 */ /* 0x000fe400000006ff */
[----:B------:R-:W-:-:S03]  /*1d80*/  @P1 SHF.L.U32 R133, R46, 0x10, RZ ;  /* 0x000000102e851819 */ /* 0x000fc600000006ff */
[----:B--2---:R-:W-:Y:S01]  /*1d90*/  @P1 FMUL.FTZ R135, R132, R135 ;  /* 0x0000008784871220 */ /* 0x004fe20000410000 */
[----:B------:R-:W-:-:S03]  /*1da0*/  IMAD.MOV.U32 R132, RZ, RZ, R116 ;  /* 0x000000ffff847224 */ /* 0x000fc600078e0074 */
[----:B------:R-:W-:Y:S01]  /*1db0*/  @P1 FFMA.FTZ R132, R135, R133, R116 ;  /* 0x0000008587841223 */ /* 0x000fe20000010074 */
[----:B------:R-:W-:Y:S02]  /*1dc0*/  @P1 PRMT R133, R110, 0x7632, R133 ;  /* 0x000076326e851816 */ /* 0x000fe40000000085 */
[----:B------:R-:W-:Y:S02]  /*1dd0*/  @P1 SHF.L.U32 R135, R216, 0x10, RZ ;  /* 0x00000010d8871819 */ /* 0x000fe400000006ff */
[----:B------:R-:W-:-:S05]  /*1de0*/  @P1 SHF.L.U32 R133, R133, 0x10, RZ ;  /* 0x0000001085851819 */ /* 0x000fca00000006ff */
[----:B-1----:R-:W-:Y:S01]  /*1df0*/  @P1 FMUL.FTZ R134, R133, R134 ;  /* 0x0000008685861220 */ /* 0x002fe20000410000 */
[----:B------:R-:W-:-:S03]  /*1e00*/  MOV R133, R117 ;  /* 0x0000007500857202 */ /* 0x000fc60000000f00 */
[----:B------:R-:W-:Y:S01]  /*1e10*/  @P1 FFMA.FTZ R133, R134, R135, R117 ;  /* 0x0000008786851223 */ /* 0x000fe20000010075 */
[----:B------:R-:W-:Y:S01]  /*1e20*/  @P1 SHF.L.U32 R134, R111, 0x10, RZ ;  /* 0x000000106f861819 */ /* 0x000fe200000006ff */
[----:B------:R-:W-:-:S04]  /*1e30*/  @P1 IMAD.U32 R135, R47, 0x10000, RZ ;  /* 0x000100002f871824 */ /* 0x000fc800078e00ff */
[----:B0-----:R-:W-:Y:S01]  /*1e40*/  @P1 FMUL.FTZ R177, R134, R177 ;  /* 0x000000b186b11220 */ /* 0x001fe20000410000 */
[----:B------:R-:W-:-:S03]  /*1e50*/  MOV R134, R118 ;  /* 0x0000007600867202 */ /* 0x000fc60000000f00 */
[----:B------:R-:W-:Y:S01]  /*1e60*/  @P1 FFMA.FTZ R134, R177, R135, R118 ;  /* 0x00000087b1861223 */ /* 0x000fe20000010076 */
[----:B------:R-:W-:Y:S01]  /*1e70*/  MOV R135, R119 ;  /* 0x0000007700877202 */ /* 0x000fe20000000f00 */
[----:B------:R-:W-:Y:S06]  /*1e80*/  @!P1 BRA `(.L_x_14257) ;  /* 0x0000000000e89947 */ /* 0x000fec0003800000 */
[----:B------:R-:W-:-:S04]  /*1e90*/  PRMT R135, R111, 0x7632, R135 ;  /* 0x000076326f877816 */ /* 0x000fc80000000087 */
[----:B------:R-:W-:-:S05]  /*1ea0*/  SHF.L.U32 R135, R135, 0x10, RZ ;  /* 0x0000001087877819 */ /* 0x000fca00000006ff */
[----:B------:R-:W-:Y:S01]  /*1eb0*/  FMUL.FTZ R176, R135, UR12 ;  /* 0x0000000c87b07c20 */ /* 0x000fe20008410000 */
[----:B------:R-:W-:-:S05]  /*1ec0*/  SHF.L.U32 R135, R215, 0x10, RZ ;  /* 0x00000010d7877819 */ /* 0x000fca00000006ff */
[----:B------:R-:W-:Y:S01]  /*1ed0*/  FFMA.FTZ R135, R176, R135, R119 ;  /* 0x00000087b0877223 */ /* 0x000fe20000010077 */
[----:B------:R-:W-:Y:S06]  /*1ee0*/  BRA `(.L_x_14257) ;  /* 0x0000000000d07947 */ /* 0x000fec0003800000 */
.L_x_14256:
[----:B-1----:R-:W1:Y:S01]  /*1ef0*/  @P5 LDC R130, c[0x0][0x40c] ;  /* 0x00010300ff825b82 */ /* 0x002e620000000800 */
[C---:B-----5:R-:W-:Y:S02]  /*1f00*/  @P5 SHF.L.U32 R129, R108.reuse, 0x10, RZ ;  /* 0x000000106c815819 */ /* 0x060fe400000006ff */
[----:B------:R-:W-:Y:S02]  /*1f10*/  @P5 PRMT R128, R108, 0x7632, R128 ;  /* 0x000076326c805816 */ /* 0x000fe40000000080 */
[----:B------:R-:W-:-:S03]  /*1f20*/  @P5 SHF.L.U32 R132, R44, 0x10, RZ ;  /* 0x000000102c845819 */ /* 0x000fc600000006ff */
[----:B------:R-:W2:Y:S08]  /*1f30*/  @P5 LDC R134, c[0x0][0x40c] ;  /* 0x00010300ff865b82 */ /* 0x000eb00000000800 */
[----:B------:R-:W3:Y:S01]  /*1f40*/  @P5 LDC R133, c[0x0][0x40c] ;  /* 0x00010300ff855b82 */ /* 0x000ee20000000800 */
[----:B-1----:R-:W-:Y:S01]  /*1f50*/  @P5 FMUL.FTZ R131, R129, R130 ;  /* 0x0000008281835220 */ /* 0x002fe20000410000 */
[----:B------:R-:W-:Y:S01]  /*1f60*/  @P5 SHF.L.U32 R129, R128, 0x10, RZ ;  /* 0x0000001080815819 */ /* 0x000fe200000006ff */
[----:B------:R-:W-:-:S05]  /*1f70*/  IMAD.MOV.U32 R128, RZ, RZ, RZ ;  /* 0x000000ffff807224 */ /* 0x000fca00078e00ff */
[----:B------:R-:W1:Y:S01]  /*1f80*/  @P5 LDC R135, c[0x0][0x40c] ;  /* 0x00010300ff875b82 */ /* 0x000e620000000800 */
[----:B------:R-:W-:Y:S01]  /*1f90*/  @P5 FMUL.FTZ R128, R131, R132 ;  /* 0x0000008483805220 */ /* 0x000fe20000410000 */
[----:B------:R-:W-:Y:S02]  /*1fa0*/  @P5 SHF.L.U32 R131, R218, 0x10, RZ ;  /* 0x00000010da835819 */ /* 0x000fe400000006ff */
[----:B------:R-:W-:Y:S01]  /*1fb0*/  @P5 SHF.L.U32 R132, R109, 0x10, RZ ;  /* 0x000000106d845819 */ /* 0x000fe200000006ff */
[----:B--2---:R-:W-:Y:S01]  /*1fc0*/  @P5 FMUL.FTZ R130, R129, R134 ;  /* 0x0000008681825220 */ /* 0x004fe20000410000 */
[----:B------:R-:W-:Y:S02]  /*1fd0*/  HFMA2 R129, -RZ, RZ, 0, 0 ;  /* 0x00000000ff817431 */ /* 0x000fe400000001ff */
[----:B------:R-:W2:Y:S01]  /*1fe0*/  @P5 LDC R134, c[0x0][0x40c] ;  /* 0x00010300ff865b82 */ /* 0x000ea20000000800 */
[----:B------:R-:W-:Y:S01]  /*1ff0*/  @P5 FMUL.FTZ R129, R131, R130 ;  /* 0x0000008283815220 */ /* 0x000fe20000410000 */
[----:B------:R-:W-:-:S02]  /*2000*/  @P5 SHF.L.U32 R131, R45, 0x10, RZ ;  /* 0x000000102d835819 */ /* 0x000fc400000006ff */
[----:B------:R-:W-:Y:S01]  /*2010*/  MOV R130, RZ ;  /* 0x000000ff00827202 */ /* 0x000fe20000000f00 */
[----:B---3--:R-:W-:Y:S01]  /*2020*/  @P5 FMUL.FTZ R132, R132, R133 ;  /* 0x0000008584845220 */ /* 0x008fe20000410000 */
[----:B------:R-:W-:Y:S02]  /*2030*/  @P5 IMAD.U32 R133, R217, 0x10000, RZ ;  /* 0x00010000d9855824 */ /* 0x000fe400078e00ff */
[----:B0-----:R-:W0:Y:S01]  /*2040*/  @P5 LDC R176, c[0x0][0x40c] ;  /* 0x00010300ffb05b82 */ /* 0x001e220000000800 */
[----:B------:R-:W-:Y:S01]  /*2050*/  @P5 FMUL.FTZ R130, R132, R131 ;  /* 0x0000008384825220 */ /* 0x000fe20000410000 */
[----:B------:R-:W-:-:S04]  /*2060*/  @P5 PRMT R131, R109, 0x7632, R131 ;  /* 0x000076326d835816 */ /* 0x000fc80000000083 */
[----:B------:R-:W-:Y:S02]  /*2070*/  @P5 SHF.L.U32 R131, R131, 0x10, RZ ;  /* 0x0000001083835819 */ /* 0x000fe400000006ff */
[----:B------:R-:W3:Y:S03]  /*2080*/  @P5 LDC R177, c[0x0][0x40c] ;  /* 0x00010300ffb15b82 */ /* 0x000ee60000000800 */
[----:B--2---:R-:W-:Y:S01]  /*2090*/  @P5 FMUL.FTZ R132, R131, R134 ;  /* 0x0000008683845220 */ /* 0x004fe20000410000 */
[----:B------:R-:W-:-:S04]  /*20a0*/  HFMA2 R131, -RZ, RZ, 0, 0 ;  /* 0x00000000ff837431 */ /* 0x000fc800000001ff */
[----:B------:R-:W2:Y:S01]  /*20b0*/  @P5 LDC R240, c[0x0][0x40c] ;  /* 0x00010300fff05b82 */ /* 0x000ea20000000800 */
[----:B------:R-:W-:Y:S01]  /*20c0*/  @P5 SHF.L.U32 R134, R46, 0x10, RZ ;  /* 0x000000102e865819 */ /* 0x000fe200000006ff */
[----:B------:R-:W-:Y:S01]  /*20d0*/  @P5 FMUL.FTZ R131, R133, R132 ;  /* 0x0000008485835220 */ /* 0x000fe20000410000 */
[C---:B------:R-:W-:Y:S02]  /*20e0*/  @P5 SHF.L.U32 R132, R110.reuse, 0x10, RZ ;  /* 0x000000106e845819 */ /* 0x040fe400000006ff */
[----:B------:R-:W-:-:S03]  /*20f0*/  @P5 PRMT R133, R110, 0x7632, R133 ;  /* 0x000076326e855816 */ /* 0x000fc60000000085 */
[----:B-1----:R-:W-:Y:S01]  /*2100*/  @P5 FMUL.FTZ R135, R132, R135 ;  /* 0x0000008784875220 */ /* 0x002fe20000410000 */
[----:B------:R-:W-:Y:S02]  /*2110*/  @P5 SHF.L.U32 R133, R133, 0x10, RZ ;  /* 0x0000001085855819 */ /* 0x000fe400000006ff */
[----:B------:R-:W-:Y:S01]  /*2120*/  MOV R132, RZ ;  /* 0x000000ff00847202 */ /* 0x000fe20000000f00 */
[----:B------:R-:W-:Y:S01]  /*2130*/  @P5 FMUL.FTZ R132, R135, R134 ;  /* 0x0000008687845220 */ /* 0x000fe20000410000 */
[----:B------:R-:W-:Y:S01]  /*2140*/  @P5 SHF.L.U32 R135, R216, 0x10, RZ ;  /* 0x00000010d8875819 */ /* 0x000fe200000006ff */
[----:B0-----:R-:W-:Y:S01]  /*2150*/  @P5 FMUL.FTZ R134, R133, R176 ;  /* 0x000000b085865220 */ /* 0x001fe20000410000 */
[----:B------:R-:W-:Y:S01]  /*2160*/  IMAD.MOV.U32 R133, RZ, RZ, RZ ;  /* 0x000000ffff857224 */ /* 0x000fe200078e00ff */
[----:B------:R-:W-:Y:S02]  /*2170*/  @P5 SHF.L.U32 R176, R47, 0x10, RZ ;  /* 0x000000102fb05819 */ /* 0x000fe400000006ff */
[----:B------:R-:W-:Y:S01]  /*2180*/  @P5 FMUL.FTZ R133, R135, R134 ;  /* 0x0000008687855220 */ /* 0x000fe20000410000 */
[----:B------:R-:W-:-:S02]  /*2190*/  @P5 SHF.L.U32 R134, R111, 0x10, RZ ;  /* 0x000000106f865819 */ /* 0x000fc400000006ff */
[----:B------:R-:W-:-:S03]  /*21a0*/  @P5 PRMT R135, R111, 0x7632, R135 ;  /* 0x000076326f875816 */ /* 0x000fc60000000087 */
[----:B---3--:R-:W-:Y:S01]  /*21b0*/  @P5 FMUL.FTZ R177, R134, R177 ;  /* 0x000000b186b15220 */ /* 0x008fe20000410000 */
[----:B------:R-:W-:Y:S01]  /*21c0*/  @P5 SHF.L.U32 R135, R135, 0x10, RZ ;  /* 0x0000001087875819 */ /* 0x000fe200000006ff */
[----:B------:R-:W-:Y:S02]  /*21d0*/  HFMA2 R134, -RZ, RZ, 0, 0 ;  /* 0x00000000ff867431 */ /* 0x000fe400000001ff */
[----:B------:R-:W-:Y:S01]  /*21e0*/  @P5 FMUL.FTZ R134, R177, R176 ;  /* 0x000000b0b1865220 */ /* 0x000fe20000410000 */
[----:B------:R-:W-:Y:S01]  /*21f0*/  @P5 SHF.L.U32 R177, R215, 0x10, RZ ;  /* 0x00000010d7b15819 */ /* 0x000fe200000006ff */
[----:B--2---:R-:W-:Y:S01]  /*2200*/  @P5 FMUL.FTZ R176, R135, R240 ;  /* 0x000000f087b05220 */ /* 0x004fe20000410000 */
[----:B------:R-:W-:-:S03]  /*2210*/  MOV R135, RZ ;  /* 0x000000ff00877202 */ /* 0x000fc60000000f00 */
[----:B------:R-:W-:-:S07]  /*2220*/  @P5 FMUL.FTZ R135, R177, R176 ;  /* 0x000000b0b1875220 */ /* 0x000fce0000410000 */
.L_x_14257:
[----:B------:R-:W0:Y:S01]  /*2230*/  LDC.64 R176, c[0x0][0x3a8] ;  /* 0x0000ea00ffb07b82 */ /* 0x000e220000000a00 */
[----:B------:R-:W-:Y:S02]  /*2240*/  VIADD R238, R238, 0x80 ;  /* 0x00000080eeee7836 */ /* 0x000fe40000000000 */
[C---:B0-----:R-:W-:Y:S01]  /*2250*/  IMAD.WIDE.U32 R176, R239.reuse, 0x20, R176 ;  /* 0x00000020efb07825 */ /* 0x041fe200078e00b0 */
[----:B------:R-:W-:-:S04]  /*2260*/  IADD3 R239, PT, PT, R239, 0x80, RZ ;  /* 0x00000080efef7810 */ /* 0x000fc80007ffe0ff */
[----:B------:R1:W-:Y:S04]  /*2270*/  STG.E.128 desc[UR6][R176.64], R128 ;  /* 0x00000080b0007986 */ /* 0x0003e8000c101d06 */
[----:B------:R1:W-:Y:S02]  /*2280*/  STG.E.128 desc[UR6][R176.64+0x10], R132 ;  /* 0x00001084b0007986 */ /* 0x0003e4000c101d06 */
.L_x_14255:
[----:B------:R-:W-:Y:S05]  /*2290*/  BSYNC.RECONVERGENT B0 ;  /* 0x0000000000007941 */ /* 0x000fea0003800200 */
.L_x_14254:
[----:B------:R-:W-:Y:S01]  /*22a0*/  ISETP.GE.U32.AND P1, PT, R234, 0x180, PT ;  /* 0x00000180ea00780c */ /* 0x000fe20003f26070 */
[----:B------:R-:W-:Y:S01]  /*22b0*/  BSSY.RECONVERGENT B0, `(.L_x_14258) ;  /* 0x000007e000007945 */ /* 0x000fe20003800200 */
[----:B------:R-:W-:-:S11]  /*22c0*/  LOP3.LUT R235, R235, 0xffffffef, RZ, 0xc0, !PT ;  /* 0xffffffefebeb7812 */ /* 0x000fd600078ec0ff */
[----:B------:R-:W-:Y:S01]  /*22d0*/  @P1 LOP3.LUT R235, R235, 0x10, RZ, 0xfc, !PT ;  /* 0x00000010ebeb1812 */ /* 0x000fe200078efcff */
[----:B------:R-:W-:Y:S06]  /*22e0*/  @!P1 BRA `(.L_x_14259) ;  /* 0x0000000400e89947 */ /* 0x000fec0003800000 */
[----:B------:R-:W-:Y:S01]  /*22f0*/  ISETP.NE.U32.AND P1, PT, RZ, UR8, PT ;  /* 0x00000008ff007c0c */ /* 0x000fe2000bf25070 */
[----:B------:R-:W2:Y:S03]  /*2300*/  @P5 LDC.64 R138, c[0x0][0x390] ;  /* 0x0000e400ff8a5b82 */ /* 0x000ea60000000a00 */
[----:B------:R-:W-:-:S13]  /*2310*/  ISETP.NE.AND.EX P1, PT, RZ, UR9, PT, P1 ;  /* 0x00000009ff007c0c */ /* 0x000fda000bf25310 */
[----:B------:R-:W3:Y:S01]  /*2320*/  @P1 LDC.64 R136, c[0x0][0x3a0] ;  /* 0x0000e800ff881b82 */ /* 0x000ee20000000a00 */
[----:B--2---:R-:W-:-:S05]  /*2330*/  @P5 IMAD.WIDE.U32 R138, R238, 0x10, R138 ;  /* 0x00000010ee8a5825 */ /* 0x004fca00078e008a */
[----:B------:R2:W5:Y:S01]  /*2340*/  @P5 LDG.E.128 R108, desc[UR6][R138.64] ;  /* 0x000000068a6c5981 */ /* 0x000562000c1e1d00 */
[----:B---3--:R-:W-:-:S05]  /*2350*/  @P1 IMAD.WIDE.U32 R136, R239, 0x20, R136 ;  /* 0x00000020ef881825 */ /* 0x008fca00078e0088 */
[----:B------:R2:W5:Y:S04]  /*2360*/  @P1 LDG.E.128 R112, desc[UR6][R136.64] ;  /* 0x0000000688701981 */ /* 0x000568000c1e1d00 */
[----:B------:R2:W5:Y:S01]  /*2370*/  @P1 LDG.E.128 R116, desc[UR6][R136.64+0x10] ;  /* 0x0000100688741981 */ /* 0x000562000c1e1d00 */
[----:B------:R-:W-:Y:S05]  /*2380*/  @!P1 BRA `(.L_x_14260) ;  /* 0x0000000000d89947 */ /* 0x000fea0003800000 */
[----:B------:R-:W-:-:S13]  /*2390*/  ISETP.GT.AND P1, PT, R237, RZ, PT ;  /* 0x000000ffed00720c */ /* 0x000fda0003f24270 */
[----:B--2---:R-:W2:Y:S01]  /*23a0*/  @P1 LDC R139, c[0x0][0x40c] ;  /* 0x00010300ff8b1b82 */ /* 0x004ea20000000800 */
[C---:B-----5:R-:W-:Y:S02]  /*23b0*/  @P1 PRMT R137, R108.reuse, 0x7632, R137 ;  /* 0x000076326c891816 */ /* 0x060fe40000000089 */
[----:B------:R-:W-:Y:S02]  /*23c0*/  @P1 SHF.L.U32 R136, R108, 0x10, RZ ;  /* 0x000000106c881819 */ /* 0x000fe400000006ff */
[----:B------:R-:W-:Y:S02]  /*23d0*/  @P1 SHF.L.U32 R138, R137, 0x10, RZ ;  /* 0x00000010898a1819 */ /* 0x000fe400000006ff */
[----:B------:R-:W-:Y:S01]  /*23e0*/  @P1 SHF.L.U32 R137, R56, 0x10, RZ ;  /* 0x0000001038891819 */ /* 0x000fe200000006ff */
[----:B------:R-:W3:Y:S01]  /*23f0*/  @P1 LDC R141, c[0x0][0x40c] ;  /* 0x00010300ff8d1b82 */ /* 0x000ee20000000800 */
[----:B------:R-:W-:-:S07]  /*2400*/  @P1 SHF.L.U32 R140, R109, 0x10, RZ ;  /* 0x000000106d8c1819 */ /* 0x000fce00000006ff */
[----:B------:R-:W4:Y:S01]  /*2410*/  @P1 LDC R143, c[0x0][0x40c] ;  /* 0x00010300ff8f1b82 */ /* 0x000f220000000800 */
[----:B--2---:R-:W-:Y:S01]  /*2420*/  @P1 FMUL.FTZ R139, R136, R139 ;  /* 0x0000008b888b1220 */ /* 0x004fe20000410000 */
[----:B------:R-:W-:-:S06]  /*2430*/  MOV R136, R112 ;  /* 0x0000007000887202 */ /* 0x000fcc0000000f00 */
[----:B------:R-:W2:Y:S01]  /*2440*/  @P1 LDC R142, c[0x0][0x40c] ;  /* 0x00010300ff8e1b82 */ /* 0x000ea20000000800 */
[----:B------:R-:W-:Y:S01]  /*2450*/  @P1 FFMA.FTZ R136, R139, R137, R112 ;  /* 0x000000898b881223 */ /* 0x000fe20000010070 */
[----:B------:R-:W-:Y:S01]  /*2460*/  @P1 IMAD.U32 R139, R214, 0x10000, RZ ;  /* 0x00010000d68b1824 */ /* 0x000fe200078e00ff */
[----:B------:R-:W-:Y:S01]  /*2470*/  MOV R137, R113 ;  /* 0x0000007100897202 */ /* 0x000fe20000000f00 */
[----:B---3--:R-:W-:Y:S01]  /*2480*/  @P1 FMUL.FTZ R138, R138, R141 ;  /* 0x0000008d8a8a1220 */ /* 0x008fe20000410000 */
[----:B------:R-:W-:-:S03]  /*2490*/  @P1 SHF.L.U32 R141, R213, 0x10, RZ ;  /* 0x00000010d58d1819 */ /* 0x000fc600000006ff */
[----:B01----:R-:W0:Y:S01]  /*24a0*/  @P1 LDC R177, c[0x0][0x40c] ;  /* 0x00010300ffb11b82 */ /* 0x003e220000000800 */
[----:B------:R-:W-:Y:S01]  /*24b0*/  @P1 FFMA.FTZ R137, R138, R139, R113 ;  /* 0x0000008b8a891223 */ /* 0x000fe20000010071 */
[----:B------:R-:W-:Y:S02]  /*24c0*/  @P1 SHF.L.U32 R139, R57, 0x10, RZ ;  /* 0x00000010398b1819 */ /* 0x000fe400000006ff */
[----:B------:R-:W-:Y:S01]  /*24d0*/  MOV R138, R114 ;  /* 0x00000072008a7202 */ /* 0x000fe20000000f00 */
[----:B----4-:R-:W-:-:S04]  /*24e0*/  @P1 FMUL.FTZ R143, R140, R143 ;  /* 0x0000008f8c8f1220 */ /* 0x010fc80000410000 */
[----:B------:R-:W-:Y:S01]  /*24f0*/  @P1 FFMA.FTZ R138, R143, R139, R114 ;  /* 0x0000008b8f8a1223 */ /* 0x000fe20000010072 */
[----:B------:R-:W-:Y:S01]  /*2500*/  @P1 PRMT R139, R109, 0x7632, R139 ;  /* 0x000076326d8b1816 */ /* 0x000fe2000000008b */
[----:B------:R-:W1:Y:S03]  /*2510*/  @P1 LDC R143, c[0x0][0x40c] ;  /* 0x00010300ff8f1b82 */ /* 0x000e660000000800 */
[----:B------:R-:W-:-:S05]  /*2520*/  @P1 SHF.L.U32 R139, R139, 0x10, RZ ;  /* 0x000000108b8b1819 */ /* 0x000fca00000006ff */
[----:B--2---:R-:W-:Y:S01]  /*2530*/  @P1 FMUL.FTZ R140, R139, R142 ;  /* 0x0000008e8b8c1220 */ /* 0x004fe20000410000 */
[----:B------:R-:W-:Y:S01]  /*2540*/  MOV R139, R115 ;  /* 0x00000073008b7202 */ /* 0x000fe20000000f00 */
[----:B------:R-:W2:Y:S02]  /*2550*/  @P1 LDC R142, c[0x0][0x40c] ;  /* 0x00010300ff8e1b82 */ /* 0x000ea40000000800 */
[----:B------:R-:W-:Y:S01]  /*2560*/  @P1 FFMA.FTZ R139, R140, R141, R115 ;  /* 0x0000008d8c8b1223 */ /* 0x000fe20000010073 */
[----:B------:R-:W-:Y:S01]  /*2570*/  @P1 IMAD.U32 R140, R110, 0x10000, RZ ;  /* 0x000100006e8c1824 */ /* 0x000fe200078e00ff */
[----:B------:R-:W-:-:S03]  /*2580*/  @P1 SHF.L.U32 R141, R58, 0x10, RZ ;  /* 0x000000103a8d1819 */ /* 0x000fc600000006ff */
[----:B-1----:R-:W-:Y:S01]  /*2590*/  @P1 FMUL.FTZ R143, R140, R143 ;  /* 0x0000008f8c8f1220 */ /* 0x002fe20000410000 */
[----:B------:R-:W-:-:S03]  /*25a0*/  MOV R140, R116 ;  /* 0x00000074008c7202 */ /* 0x000fc60000000f00 */
[----:B------:R-:W-:Y:S01]  /*25b0*/  @P1 FFMA.FTZ R140, R143, R141, R116 ;  /* 0x0000008d8f8c1223 */ /* 0x000fe20000010074 */
[----:B------:R-:W-:Y:S02]  /*25c0*/  @P1 PRMT R141, R110, 0x7632, R141 ;  /* 0x000076326e8d1816 */ /* 0x000fe4000000008d */
[----:B------:R-:W-:Y:S02]  /*25d0*/  @P1 SHF.L.U32 R143, R212, 0x10, RZ ;  /* 0x00000010d48f1819 */ /* 0x000fe400000006ff */
[----:B------:R-:W-:-:S05]  /*25e0*/  @P1 SHF.L.U32 R141, R141, 0x10, RZ ;  /* 0x000000108d8d1819 */ /* 0x000fca00000006ff */
[----:B--2---:R-:W-:Y:S01]  /*25f0*/  @P1 FMUL.FTZ R142, R141, R142 ;  /* 0x0000008e8d8e1220 */ /* 0x004fe20000410000 */
[----:B------:R-:W-:-:S03]  /*2600*/  MOV R141, R117 ;  /* 0x00000075008d7202 */ /* 0x000fc60000000f00 */
[----:B------:R-:W-:Y:S01]  /*2610*/  @P1 FFMA.FTZ R141, R142, R143, R117 ;  /* 0x0000008f8e8d1223 */ /* 0x000fe20000010075 */
[----:B------:R-:W-:Y:S02]  /*2620*/  @P1 SHF.L.U32 R142, R111, 0x10, RZ ;  /* 0x000000106f8e1819 */ /* 0x000fe400000006ff */
[----:B------:R-:W-:-:S03]  /*2630*/  @P1 SHF.L.U32 R143, R59, 0x10, RZ ;  /* 0x000000103b8f1819 */ /* 0x000fc600000006ff */
[----:B0-----:R-:W-:Y:S01]  /*2640*/  @P1 FMUL.FTZ R177, R142, R177 ;  /* 0x000000b18eb11220 */ /* 0x001fe20000410000 */
[----:B------:R-:W-:-:S03]  /*2650*/  IMAD.MOV.U32 R142, RZ, RZ, R118 ;  /* 0x000000ffff8e7224 */ /* 0x000fc600078e0076 */
        /* <DEDUP_REMOVED lines=9> */
.L_x_14260:
[----:B--2---:R-:W2:Y:S01]  /*26f0*/  @P5 LDC R138, c[0x0][0x40c] ;  /* 0x00010300ff8a5b82 */ /* 0x004ea20000000800 */
[C---:B-----5:R-:W-:Y:S02]  /*2700*/  @P5 SHF.L.U32 R137, R108.reuse, 0x10, RZ ;  /* 0x000000106c895819 */ /* 0x060fe400000006ff */
[----:B------:R-:W-:Y:S02]  /*2710*/  @P5 PRMT R136, R108, 0x7632, R136 ;  /* 0x000076326c885816 */ /* 0x000fe40000000088 */
[----:B------:R-:W-:-:S03]  /*2720*/  @P5 SHF.L.U32 R140, R56, 0x10, RZ ;  /* 0x00000010388c5819 */ /* 0x000fc600000006ff */
[----:B------:R-:W3:Y:S08]  /*2730*/  @P5 LDC R142, c[0x0][0x40c] ;  /* 0x00010300ff8e5b82 */ /* 0x000ef00000000800 */
[----:B------:R-:W4:Y:S01]  /*2740*/  @P5 LDC R141, c[0x0][0x40c] ;  /* 0x00010300ff8d5b82 */ /* 0x000f220000000800 */
[----:B--2---:R-:W-:Y:S01]  /*2750*/  @P5 FMUL.FTZ R139, R137, R138 ;  /* 0x0000008a898b5220 */ /* 0x004fe20000410000 */
[----:B------:R-:W-:-:S02]  /*2760*/  @P5 IMAD.U32 R137, R136, 0x10000, RZ ;  /* 0x0001000088895824 */ /* 0x000fc400078e00ff */
[----:B------:R-:W-:-:S04]  /*2770*/  HFMA2 R136, -RZ, RZ, 0, 0 ;  /* 0x00000000ff887431 */ /* 0x000fc800000001ff */
[----:B------:R-:W2:Y:S01]  /*2780*/  @P5 LDC R143, c[0x0][0x40c] ;  /* 0x00010300ff8f5b82 */ /* 0x000ea20000000800 */
[----:B------:R-:W-:Y:S01]  /*2790*/  @P5 FMUL.FTZ R136, R139, R140 ;  /* 0x0000008c8b885220 */ /* 0x000fe20000410000 */
[----:B------:R-:W-:Y:S02]  /*27a0*/  @P5 SHF.L.U32 R139, R214, 0x10, RZ ;  /* 0x00000010d68b5819 */ /* 0x000fe400000006ff */
[----:B------:R-:W-:Y:S01]  /*27b0*/  @P5 SHF.L.U32 R140, R109, 0x10, RZ ;  /* 0x000000106d8c5819 */ /* 0x000fe200000006ff */
[----:B---3--:R-:W-:Y:S01]  /*27c0*/  @P5 FMUL.FTZ R138, R137, R142 ;  /* 0x0000008e898a5220 */ /* 0x008fe20000410000 */
[----:B------:R-:W-:Y:S02]  /*27d0*/  MOV R137, RZ ;  /* 0x000000ff00897202 */ /* 0x000fe40000000f00 */
[----:B------:R-:W3:Y:S01]  /*27e0*/  @P5 LDC R142, c[0x0][0x40c] ;  /* 0x00010300ff8e5b82 */ /* 0x000ee20000000800 */
[----:B------:R-:W-:Y:S01]  /*27f0*/  @P5 FMUL.FTZ R137, R139, R138 ;  /* 0x0000008a8b895220 */ /* 0x000fe20000410000 */
[----:B------:R-:W-:Y:S01]  /*2800*/  @P5 SHF.L.U32 R139, R57, 0x10, RZ ;  /* 0x00000010398b5819 */ /* 0x000fe200000006ff */
[----:B------:R-:W-:-:S02]  /*2810*/  HFMA2 R138, -RZ, RZ, 0, 0 ;  /* 0x00000000ff8a7431 */ /* 0x000fc400000001ff */
[----:B----4-:R-:W-:Y:S01]  /*2820*/  @P5 FMUL.FTZ R140, R140, R141 ;  /* 0x0000008d8c8c5220 */ /* 0x010fe20000410000 */
[----:B------:R-:W-:Y:S02]  /*2830*/  @P5 SHF.L.U32 R141, R213, 0x10, RZ ;  /* 0x00000010d58d5819 */ /* 0x000fe400000006ff */
[----:B01----:R-:W0:Y:S01]  /*2840*/  @P5 LDC R176, c[0x0][0x40c] ;  /* 0x00010300ffb05b82 */ /* 0x003e220000000800 */
[----:B------:R-:W-:Y:S01]  /*2850*/  @P5 FMUL.FTZ R138, R140, R139 ;  /* 0x0000008b8c8a5220 */ /* 0x000fe20000410000 */
[----:B------:R-:W-:-:S05]  /*2860*/  @P5 PRMT R139, R109, 0x7632, R139 ;  /* 0x000076326d8b5816 */ /* 0x000fca000000008b */
[----:B------:R-:W-:Y:S01]  /*2870*/  @P5 IMAD.U32 R139, R139, 0x10000, RZ ;  /* 0x000100008b8b5824 */ /* 0x000fe200078e00ff */
[----:B------:R-:W1:Y:S03]  /*2880*/  @P5 LDC R177, c[0x0][0x40c] ;  /* 0x00010300ffb15b82 */ /* 0x000e660000000800 */
[----:B---3--:R-:W-:Y:S01]  /*2890*/  @P5 FMUL.FTZ R140, R139, R142 ;  /* 0x0000008e8b8c5220 */ /* 0x008fe20000410000 */
[----:B------:R-:W-:-:S04]  /*28a0*/  MOV R139, RZ ;  /* 0x000000ff008b7202 */ /* 0x000fc80000000f00 */
[----:B------:R-:W3:Y:S01]  /*28b0*/  @P5 LDC R240, c[0x0][0x40c] ;  /* 0x00010300fff05b82 */ /* 0x000ee20000000800 */
[----:B------:R-:W-:Y:S01]  /*28c0*/  @P5 SHF.L.U32 R142, R58, 0x10, RZ ;  /* 0x000000103a8e5819 */ /* 0x000fe200000006ff */
[----:B------:R-:W-:Y:S01]  /*28d0*/  @P5 FMUL.FTZ R139, R141, R140 ;  /* 0x0000008c8d8b5220 */ /* 0x000fe20000410000 */
[C---:B------:R-:W-:Y:S02]  /*28e0*/  @P5 SHF.L.U32 R140, R110.reuse, 0x10, RZ ;  /* 0x000000106e8c5819 */ /* 0x040fe400000006ff */
[----:B------:R-:W-:-:S03]  /*28f0*/  @P5 PRMT R141, R110, 0x7632, R141 ;  /* 0x000076326e8d5816 */ /* 0x000fc6000000008d */
[----:B--2---:R-:W-:Y:S01]  /*2900*/  @P5 FMUL.FTZ R143, R140, R143 ;  /* 0x0000008f8c8f5220 */ /* 0x004fe20000410000 */
[----:B------:R-:W-:Y:S01]  /*2910*/  @P5 SHF.L.U32 R141, R141, 0x10, RZ ;  /* 0x000000108d8d5819 */ /* 0x000fe200000006ff */
[----:B------:R-:W-:Y:S02]  /*2920*/  HFMA2 R140, -RZ, RZ, 0, 0 ;  /* 0x00000000ff8c7431 */ /* 0x000fe400000001ff */
[----:B------:R-:W-:Y:S01]  /*2930*/  @P5 FMUL.FTZ R140, R143, R142 ;  /* 0x0000008e8f8c5220 */ /* 0x000fe20000410000 */
[----:B------:R-:W-:Y:S02]  /*2940*/  @P5 IMAD.U32 R143, R212, 0x10000, RZ ;  /* 0x00010000d48f5824 */ /* 0x000fe400078e00ff */
[----:B0-----:R-:W-:Y:S01]  /*2950*/  @P5 FMUL.FTZ R142, R141, R176 ;  /* 0x000000b08d8e5220 */ /* 0x001fe20000410000 */
[----:B------:R-:W-:Y:S02]  /*2960*/  MOV R141, RZ ;  /* 0x000000ff008d7202 */ /* 0x000fe40000000f00 */
[----:B------:R-:W-:Y:S01]  /*2970*/  @P5 SHF.L.U32 R176, R59, 0x10, RZ ;  /* 0x000000103bb05819 */ /* 0x000fe200000006ff */
[----:B------:R-:W-:Y:S01]  /*2980*/  @P5 FMUL.FTZ R141, R143, R142 ;  /* 0x0000008e8f8d5220 */ /* 0x000fe20000410000 */
[----:B------:R-:W-:-:S02]  /*2990*/  @P5 SHF.L.U32 R142, R111, 0x10, RZ ;  /* 0x000000106f8e5819 */ /* 0x000fc400000006ff */
[----:B------:R-:W-:-:S03]  /*29a0*/  @P5 PRMT R143, R111, 0x7632, R143 ;  /* 0x000076326f8f5816 */ /* 0x000fc6000000008f */
[----:B-1----:R-:W-:Y:S01]  /*29b0*/  @P5 FMUL.FTZ R177, R142, R177 ;  /* 0x000000b18eb15220 */ /* 0x002fe20000410000 */
[----:B------:R-:W-:Y:S01]  /*29c0*/  @P5 SHF.L.U32 R143, R143, 0x10, RZ ;  /* 0x000000108f8f5819 */ /* 0x000fe200000006ff */
[----:B------:R-:W-:Y:S02]  /*29d0*/  HFMA2 R142, -RZ, RZ, 0, 0 ;  /* 0x00000000ff8e7431 */ /* 0x000fe400000001ff */
[----:B------:R-:W-:Y:S01]  /*29e0*/  @P5 FMUL.FTZ R142, R177, R176 ;  /* 0x000000b0b18e5220 */ /* 0x000fe20000410000 */
[----:B------:R-:W-:Y:S01]  /*29f0*/  @P5 SHF.L.U32 R177, R210, 0x10, RZ ;  /* 0x00000010d2b15819 */ /* 0x000fe200000006ff */
[----:B---3--:R-:W-:Y:S01]  /*2a00*/  @P5 FMUL.FTZ R176, R143, R240 ;  /* 0x000000f08fb05220 */ /* 0x008fe20000410000 */
[----:B------:R-:W-:-:S03]  /*2a10*/  IMAD.MOV.U32 R143, RZ, RZ, RZ ;  /* 0x000000ffff8f7224 */ /* 0x000fc600078e00ff */
[----:B------:R-:W-:-:S07]  /*2a20*/  @P5 FMUL.FTZ R143, R177, R176 ;  /* 0x000000b0b18f5220 */ /* 0x000fce0000410000 */
.L_x_14261:
[----:B------:R-:W0:Y:S01]  /*2a30*/  LDC.64 R176, c[0x0][0x3a8] ;  /* 0x0000ea00ffb07b82 */ /* 0x000e220000000a00 */
[----:B------:R-:W-:Y:S01]  /*2a40*/  IADD3 R238, PT, PT, R238, 0x80, RZ ;  /* 0x00000080eeee7810 */ /* 0x000fe20007ffe0ff */
[C---:B0-----:R-:W-:Y:S01]  /*2a50*/  IMAD.WIDE.U32 R176, R239.reuse, 0x20, R176 ;  /* 0x00000020efb07825 */ /* 0x041fe200078e00b0 */
[----:B------:R-:W-:-:S04]  /*2a60*/  IADD3 R239, PT, PT, R239, 0x80, RZ ;  /* 0x00000080efef7810 */ /* 0x000fc80007ffe0ff */
[----:B------:R2:W-:Y:S04]  /*2a70*/  STG.E.128 desc[UR6][R176.64], R136 ;  /* 0x00000088b0007986 */ /* 0x0005e8000c101d06 */
[----:B------:R2:W-:Y:S02]  /*2a80*/  STG.E.128 desc[UR6][R176.64+0x10], R140 ;  /* 0x0000108cb0007986 */ /* 0x0005e4000c101d06 */
.L_x_14259:
[----:B------:R-:W-:Y:S05]  /*2a90*/  BSYNC.RECONVERGENT B0 ;  /* 0x0000000000007941 */ /* 0x000fea0003800200 */
.L_x_14258:
[----:B------:R-:W-:Y:S01]  /*2aa0*/  ISETP.GE.U32.AND P1, PT, R234, 0x200, PT ;  /* 0x00000200ea00780c */ /* 0x000fe20003f26070 */
[----:B------:R-:W-:-:S12]  /*2ab0*/  BSSY.RECONVERGENT B0, `(.L_x_14262) ;  /* 0x000007c000007945 */ /* 0x000fd80003800200 */
[----:B------:R-:W-:Y:S05]  /*2ac0*/  @!P1 BRA `(.L_x_14263) ;  /* 0x0000000400e89947 */ /* 0x000fea0003800000 */
[----:B------:R-:W-:Y:S01]  /*2ad0*/  ISETP.NE.U32.AND P2, PT, RZ, UR8, PT ;  /* 0x00000008ff007c0c */ /* 0x000fe2000bf45070 */
[----:B------:R-:W3:Y:S03]  /*2ae0*/  @P5 LDC.64 R146, c[0x0][0x390] ;  /* 0x0000e400ff925b82 */ /* 0x000ee60000000a00 */
[----:B------:R-:W-:-:S13]  /*2af0*/  ISETP.NE.AND.EX P2, PT, RZ, UR9, PT, P2 ;  /* 0x00000009ff007c0c */ /* 0x000fda000bf45320 */
[----:B------:R-:W4:Y:S01]  /*2b00*/  @P2 LDC.64 R144, c[0x0][0x3a0] ;  /* 0x0000e800ff902b82 */ /* 0x000f220000000a00 */
[----:B---3--:R-:W-:-:S05]  /*2b10*/  @P5 IMAD.WIDE.U32 R146, R238, 0x10, R146 ;  /* 0x00000010ee925825 */ /* 0x008fca00078e0092 */
[----:B------:R3:W5:Y:S01]  /*2b20*/  @P5 LDG.E.128 R108, desc[UR6][R146.64] ;  /* 0x00000006926c5981 */ /* 0x000762000c1e1d00 */
[----:B----4-:R-:W-:-:S05]  /*2b30*/  @P2 IMAD.WIDE.U32 R144, R239, 0x20, R144 ;  /* 0x00000020ef902825 */ /* 0x010fca00078e0090 */
[----:B------:R3:W5:Y:S04]  /*2b40*/  @P2 LDG.E.128 R112, desc[UR6][R144.64] ;  /* 0x0000000690702981 */ /* 0x000768000c1e1d00 */
[----:B------:R3:W5:Y:S01]  /*2b50*/  @P2 LDG.E.128 R116, desc[UR6][R144.64+0x10] ;  /* 0x0000100690742981 */ /* 0x000762000c1e1d00 */
[----:B------:R-:W-:Y:S05]  /*2b60*/  @!P2 BRA `(.L_x_14264) ;  /* 0x0000000000d8a947 */ /* 0x000fea0003800000 */
[----:B------:R-:W-:-:S13]  /*2b70*/  ISETP.GT.AND P2, PT, R237, RZ, PT ;  /* 0x000000ffed00720c */ /* 0x000fda0003f44270 */
[----:B---3--:R-:W3:Y:S01]  /*2b80*/  @P2 LDC R147, c[0x0][0x40c] ;  /* 0x00010300ff932b82 */ /* 0x008ee20000000800 */
[C---:B-----5:R-:W-:Y:S02]  /*2b90*/  @P2 PRMT R145, R108.reuse, 0x7632, R145 ;  /* 0x000076326c912816 */ /* 0x060fe40000000091 */
[----:B------:R-:W-:Y:S02]  /*2ba0*/  @P2 SHF.L.U32 R144, R108, 0x10, RZ ;  /* 0x000000106c902819 */ /* 0x000fe400000006ff */
[----:B------:R-:W-:Y:S02]  /*2bb0*/  @P2 SHF.L.U32 R146, R145, 0x10, RZ ;  /* 0x0000001091922819 */ /* 0x000fe400000006ff */
[----:B------:R-:W-:Y:S01]  /*2bc0*/  @P2 SHF.L.U32 R145, R68, 0x10, RZ ;  /* 0x0000001044912819 */ /* 0x000fe200000006ff */
[----:B------:R-:W4:Y:S01]  /*2bd0*/  @P2 LDC R149, c[0x0][0x40c] ;  /* 0x00010300ff952b82 */ /* 0x000f220000000800 */
[----:B------:R-:W-:-:S07]  /*2be0*/  @P2 SHF.L.U32 R148, R109, 0x10, RZ ;  /* 0x000000106d942819 */ /* 0x000fce00000006ff */
[----:B------:R-:W0:Y:S01]  /*2bf0*/  @P2 LDC R151, c[0x0][0x40c] ;  /* 0x00010300ff972b82 */ /* 0x000e220000000800 */
[----:B---3--:R-:W-:Y:S01]  /*2c00*/  @P2 FMUL.FTZ R147, R144, R147 ;  /* 0x0000009390932220 */ /* 0x008fe20000410000 */
[----:B------:R-:W-:-:S06]  /*2c10*/  MOV R144, R112 ;  /* 0x0000007000907202 */ /* 0x000fcc0000000f00 */
[----:B------:R-:W3:Y:S01]  /*2c20*/  @P2 LDC R150, c[0x0][0x40c] ;  /* 0x00010300ff962b82 */ /* 0x000ee20000000800 */
[----:B------:R-:W-:Y:S01]  /*2c30*/  @P2 FFMA.FTZ R144, R147, R145, R112 ;  /* 0x0000009193902223 */ /* 0x000fe20000010070 */
[----:B------:R-:W-:Y:S01]  /*2c40*/  @P2 SHF.L.U32 R147, R209, 0x10, RZ ;  /* 0x00000010d1932819 */ /* 0x000fe200000006ff */
[--C-:B------:R-:W-:Y:S02]  /*2c50*/  IMAD.MOV.U32 R145, RZ, RZ, R113.reuse ;  /* 0x000000ffff917224 */ /* 0x100fe400078e0071 */
[----:B----4-:R-:W-:Y:S01]  /*2c60*/  @P2 FMUL.FTZ R146, R146, R149 ;  /* 0x0000009592922220 */ /* 0x010fe20000410000 */
[----:B------:R-:W-:Y:S02]  /*2c70*/  @P2 IMAD.U32 R149, R208, 0x10000, RZ ;  /* 0x00010000d0952824 */ /* 0x000fe400078e00ff */
[----:B012---:R-:W0:Y:S01]  /*2c80*/  @P2 LDC R177, c[0x0][0x40c] ;  /* 0x00010300ffb12b82 */ /* 0x007e220000000800 */
[----:B------:R-:W-:Y:S01]  /*2c90*/  @P2 FFMA.FTZ R145, R146, R147, R113 ;  /* 0x0000009392912223 */ /* 0x000fe20000010071 */
[----:B------:R-:W-:-:S02]  /*2ca0*/  @P2 SHF.L.U32 R147, R69, 0x10, RZ ;  /* 0x0000001045932819 */ /* 0x000fc400000006ff */
[----:B------:R-:W-:Y:S01]  /*2cb0*/  MOV R146, R114 ;  /* 0x0000007200927202 */ /* 0x000fe20000000f00 */
[----:B------:R-:W-:-:S04]  /*2cc0*/  @P2 FMUL.FTZ R151, R148, R151 ;  /* 0x0000009794972220 */ /* 0x000fc80000410000 */
[----:B------:R-:W-:Y:S01]  /*2cd0*/  @P2 FFMA.FTZ R146, R151, R147, R114 ;  /* 0x0000009397922223 */ /* 0x000fe20000010072 */
[----:B------:R-:W-:Y:S01]  /*2ce0*/  @P2 PRMT R147, R109, 0x7632, R147 ;  /* 0x000076326d932816 */ /* 0x000fe20000000093 */
[----:B------:R-:W1:Y:S03]  /*2cf0*/  @P2 LDC R151, c[0x0][0x40c] ;  /* 0x00010300ff972b82 */ /* 0x000e660000000800 */
[----:B------:R-:W-:-:S05]  /*2d00*/  @P2 SHF.L.U32 R147, R147, 0x10, RZ ;  /* 0x0000001093932819 */ /* 0x000fca00000006ff */
[----:B---3--:R-:W-:Y:S01]  /*2d10*/  @P2 FMUL.FTZ R148, R147, R150 ;  /* 0x0000009693942220 */ /* 0x008fe20000410000 */
[----:B------:R-:W-:Y:S01]  /*2d20*/  MOV R147, R115 ;  /* 0x0000007300937202 */ /* 0x000fe20000000f00 */
[----:B------:R-:W2:Y:S02]  /*2d30*/  @P2 LDC R150, c[0x0][0x40c] ;  /* 0x00010300ff962b82 */ /* 0x000ea40000000800 */
[----:B------:R-:W-:Y:S01]  /*2d40*/  @P2 FFMA.FTZ R147, R148, R149, R115 ;  /* 0x0000009594932223 */ /* 0x000fe20000010073 */
[----:B------:R-:W-:Y:S02]  /*2d50*/  @P2 SHF.L.U32 R148, R110, 0x10, RZ ;  /* 0x000000106e942819 */ /* 0x000fe400000006ff */
        /* <DEDUP_REMOVED lines=23> */
.L_x_14264:
[----:B---3--:R-:W3:Y:S01]  /*2ed0*/  @P5 LDC R146, c[0x0][0x40c] ;  /* 0x00010300ff925b82 */ /* 0x008ee20000000800 */
[C---:B-----5:R-:W-:Y:S02]  /*2ee0*/  @P5 SHF.L.U32 R145, R108.reuse, 0x10, RZ ;  /* 0x000000106c915819 */ /* 0x060fe400000006ff */
[----:B------:R-:W-:Y:S02]  /*2ef0*/  @P5 PRMT R144, R108, 0x7632, R144 ;  /* 0x000076326c905816 */ /* 0x000fe40000000090 */
[----:B------:R-:W-:-:S03]  /*2f00*/  @P5 SHF.L.U32 R148, R68, 0x10, RZ ;  /* 0x0000001044945819 */ /* 0x000fc600000006ff */
[----:B------:R-:W4:Y:S08]  /*2f10*/  @P5 LDC R150, c[0x0][0x40c] ;  /* 0x00010300ff965b82 */ /* 0x000f300000000800 */
[----:B------:R-:W0:Y:S01]  /*2f20*/  @P5 LDC R149, c[0x0][0x40c] ;  /* 0x00010300ff955b82 */ /* 0x000e220000000800 */
[----:B---3--:R-:W-:Y:S01]  /*2f30*/  @P5 FMUL.FTZ R147, R145, R146 ;  /* 0x0000009291935220 */ /* 0x008fe20000410000 */
[----:B------:R-:W-:Y:S01]  /*2f40*/  @P5 SHF.L.U32 R145, R144, 0x10, RZ ;  /* 0x0000001090915819 */ /* 0x000fe200000006ff */
[----:B------:R-:W-:-:S05]  /*2f50*/  IMAD.MOV.U32 R144, RZ, RZ, RZ ;  /* 0x000000ffff907224 */ /* 0x000fca00078e00ff */
[----:B------:R-:W3:Y:S01]  /*2f60*/  @P5 LDC R151, c[0x0][0x40c] ;  /* 0x00010300ff975b82 */ /* 0x000ee20000000800 */
[----:B------:R-:W-:Y:S01]  /*2f70*/  @P5 FMUL.FTZ R144, R147, R148 ;  /* 0x0000009493905220 */ /* 0x000fe20000410000 */
[----:B------:R-:W-:Y:S02]  /*2f80*/  @P5 SHF.L.U32 R147, R209, 0x10, RZ ;  /* 0x00000010d1935819 */ /* 0x000fe400000006ff */
[----:B------:R-:W-:Y:S01]  /*2f90*/  @P5 SHF.L.U32 R148, R109, 0x10, RZ ;  /* 0x000000106d945819 */ /* 0x000fe200000006ff */
[----:B----4-:R-:W-:Y:S01]  /*2fa0*/  @P5 FMUL.FTZ R146, R145, R150 ;  /* 0x0000009691925220 */ /* 0x010fe20000410000 */
[----:B------:R-:W-:Y:S02]  /*2fb0*/  HFMA2 R145, -RZ, RZ, 0, 0 ;  /* 0x00000000ff917431 */ /* 0x000fe400000001ff */
[----:B------:R-:W4:Y:S01]  /*2fc0*/  @P5 LDC R150, c[0x0][0x40c] ;  /* 0x00010300ff965b82 */ /* 0x000f220000000800 */
[----:B------:R-:W-:Y:S01]  /*2fd0*/  @P5 FMUL.FTZ R145, R147, R146 ;  /* 0x0000009293915220 */ /* 0x000fe20000410000 */
[----:B------:R-:W-:-:S02]  /*2fe0*/  @P5 SHF.L.U32 R147, R69, 0x10, RZ ;  /* 0x0000001045935819 */ /* 0x000fc400000006ff */
[----:B------:R-:W-:Y:S01]  /*2ff0*/  MOV R146, RZ ;  /* 0x000000ff00927202 */ /* 0x000fe20000000f00 */
[----:B0-----:R-:W-:Y:S01]  /*3000*/  @P5 FMUL.FTZ R148, R148, R149 ;  /* 0x0000009594945220 */ /* 0x001fe20000410000 */
[----:B------:R-:W-:Y:S02]  /*3010*/  @P5 SHF.L.U32 R149, R208, 0x10, RZ ;  /* 0x00000010d0955819 */ /* 0x000fe400000006ff */
[----:B-12---:R-:W0:Y:S01]  /*3020*/  @P5 LDC R176, c[0x0][0x40c] ;  /* 0x00010300ffb05b82 */ /* 0x006e220000000800 */
[----:B------:R-:W-:Y:S01]  /*3030*/  @P5 FMUL.FTZ R146, R148, R147 ;  /* 0x0000009394925220 */ /* 0x000fe20000410000 */
[----:B------:R-:W-:-:S04]  /*3040*/  @P5 PRMT R147, R109, 0x7632, R147 ;  /* 0x000076326d935816 */ /* 0x000fc80000000093 */
[----:B------:R-:W-:Y:S02]  /*3050*/  @P5 SHF.L.U32 R147, R147, 0x10, RZ ;  /* 0x0000001093935819 */ /* 0x000fe400000006ff */
[----:B------:R-:W1:Y:S03]  /*3060*/  @P5 LDC R177, c[0x0][0x40c] ;  /* 0x00010300ffb15b82 */ /* 0x000e660000000800 */
[----:B----4-:R-:W-:Y:S01]  /*3070*/  @P5 FMUL.FTZ R148, R147, R150 ;  /* 0x0000009693945220 */ /* 0x010fe20000410000 */
[----:B------:R-:W-:-:S04]  /*3080*/  IMAD.MOV.U32 R147, RZ, RZ, RZ ;  /* 0x000000ffff937224 */ /* 0x000fc800078e00ff */
[----:B------:R-:W2:Y:S01]  /*3090*/  @P5 LDC R240, c[0x0][0x40c] ;  /* 0x00010300fff05b82 */ /* 0x000ea20000000800 */
[----:B------:R-:W-:Y:S01]  /*30a0*/  @P5 SHF.L.U32 R150, R70, 0x10, RZ ;  /* 0x0000001046965819 */ /* 0x000fe200000006ff */
[----:B------:R-:W-:Y:S01]  /*30b0*/  @P5 FMUL.FTZ R147, R149, R148 ;  /* 0x0000009495935220 */ /* 0x000fe20000410000 */
[C---:B------:R-:W-:Y:S02]  /*30c0*/  @P5 SHF.L.U32 R148, R110.reuse, 0x10, RZ ;  /* 0x000000106e945819 */ /* 0x040fe400000006ff */
[----:B------:R-:W-:-:S03]  /*30d0*/  @P5 PRMT R149, R110, 0x7632, R149 ;  /* 0x000076326e955816 */ /* 0x000fc60000000095 */
[----:B---3--:R-:W-:Y:S01]  /*30e0*/  @P5 FMUL.FTZ R151, R148, R151 ;  /* 0x0000009794975220 */ /* 0x008fe20000410000 */
[----:B------:R-:W-:Y:S01]  /*30f0*/  @P5 SHF.L.U32 R149, R149, 0x10, RZ ;  /* 0x0000001095955819 */ /* 0x000fe200000006ff */
[----:B------:R-:W-:Y:S02]  /*3100*/  HFMA2 R148, -RZ, RZ, 0, 0 ;  /* 0x00000000ff947431 */ /* 0x000fe400000001ff */
[----:B------:R-:W-:Y:S01]  /*3110*/  @P5 FMUL.FTZ R148, R151, R150 ;  /* 0x0000009697945220 */ /* 0x000fe20000410000 */
[----:B------:R-:W-:Y:S01]  /*3120*/  @P5 SHF.L.U32 R151, R207, 0x10, RZ ;  /* 0x00000010cf975819 */ /* 0x000fe200000006ff */
[----:B0-----:R-:W-:Y:S01]  /*3130*/  @P5 FMUL.FTZ R150, R149, R176 ;  /* 0x000000b095965220 */ /* 0x001fe20000410000 */
[----:B------:R-:W-:Y:S01]  /*3140*/  MOV R149, RZ ;  /* 0x000000ff00957202 */ /* 0x000fe20000000f00 */
[----:B------:R-:W-:Y:S02]  /*3150*/  @P5 IMAD.U32 R176, R71, 0x10000, RZ ;  /* 0x0001000047b05824 */ /* 0x000fe400078e00ff */
        /* <DEDUP_REMOVED lines=8> */
[----:B--2---:R-:W-:Y:S01]  /*31e0*/  @P5 FMUL.FTZ R176, R151, R240 ;  /* 0x000000f097b05220 */ /* 0x004fe20000410000 */
[----:B------:R-:W-:-:S03]  /*31f0*/  MOV R151, RZ ;  /* 0x000000ff00977202 */ /* 0x000fc60000000f00 */
[----:B------:R-:W-:-:S07]  /*3200*/  @P5 FMUL.FTZ R151, R177, R176 ;  /* 0x000000b0b1975220 */ /* 0x000fce0000410000 */
.L_x_14265:
[----:B------:R-:W0:Y:S01]  /*3210*/  LDC.64 R176, c[0x0][0x3a8] ;  /* 0x0000ea00ffb07b82 */ /* 0x000e220000000a00 */
[----:B------:R-:W-:Y:S01]  /*3220*/  IADD3 R238, PT, PT, R238, 0x80, RZ ;  /* 0x00000080eeee7810 */ /* 0x000fe20007ffe0ff */
[C---:B0-----:R-:W-:Y:S01]  /*3230*/  IMAD.WIDE.U32 R176, R239.reuse, 0x20, R176 ;  /* 0x00000020efb07825 */ /* 0x041fe200078e00b0 */
[----:B------:R-:W-:-:S04]  /*3240*/  IADD3 R239, PT, PT, R239, 0x80, RZ ;  /* 0x00000080efef7810 */ /* 0x000fc80007ffe0ff */
[----:B------:R3:W-:Y:S04]  /*3250*/  STG.E.128 desc[UR6][R176.64], R144 ;  /* 0x00000090b0007986 */ /* 0x0007e8000c101d06 */
[----:B------:R3:W-:Y:S02]  /*3260*/  STG.E.128 desc[UR6][R176.64+0x10], R148 ;  /* 0x00001094b0007986 */ /* 0x0007e4000c101d06 */
.L_x_14263:
[----:B------:R-:W-:Y:S05]  /*3270*/  BSYNC.RECONVERGENT B0 ;  /* 0x0000000000007941 */ /* 0x000fea0003800200 */
.L_x_14262:
[----:B------:R-:W-:Y:S01]  /*3280*/  ISETP.GE.U32.AND P2, PT, R234, 0x280, PT ;  /* 0x00000280ea00780c */ /* 0x000fe20003f46070 */
[----:B------:R-:W-:-:S12]  /*3290*/  BSSY.RECONVERGENT B0, `(.L_x_14266) ;  /* 0x000007c000007945 */ /* 0x000fd80003800200 */
[----:B------:R-:W-:Y:S05]  /*32a0*/  @!P2 BRA `(.L_x_14267) ;  /* 0x0000000400e8a947 */ /* 0x000fea0003800000 */
[----:B------:R-:W-:Y:S01]  /*32b0*/  ISETP.NE.U32.AND P3, PT, RZ, UR8, PT ;  /* 0x00000008ff007c0c */ /* 0x000fe2000bf65070 */
[----:B------:R-:W4:Y:S03]  /*32c0*/  @P5 LDC.64 R154, c[0x0][0x390] ;  /* 0x0000e400ff9a5b82 */ /* 0x000f260000000a00 */
[----:B------:R-:W-:-:S13]  /*32d0*/  ISETP.NE.AND.EX P3, PT, RZ, UR9, PT, P3 ;  /* 0x00000009ff007c0c */ /* 0x000fda000bf65330 */
[----:B------:R-:W0:Y:S01]  /*32e0*/  @P3 LDC.64 R152, c[0x0][0x3a0] ;  /* 0x0000e800ff983b82 */ /* 0x000e220000000a00 */
[----:B----4-:R-:W-:-:S05]  /*32f0*/  @P5 IMAD.WIDE.U32 R154, R238, 0x10, R154 ;  /* 0x00000010ee9a5825 */ /* 0x010fca00078e009a */
[----:B------:R4:W5:Y:S01]  /*3300*/  @P5 LDG.E.128 R108, desc[UR6][R154.64] ;  /* 0x000000069a6c5981 */ /* 0x000962000c1e1d00 */
[----:B0-----:R-:W-:-:S05]  /*3310*/  @P3 IMAD.WIDE.U32 R152, R239, 0x20, R152 ;  /* 0x00000020ef983825 */ /* 0x001fca00078e0098 */
[----:B------:R4:W5:Y:S04]  /*3320*/  @P3 LDG.E.128 R112, desc[UR6][R152.64] ;  /* 0x0000000698703981 */ /* 0x000968000c1e1d00 */
[----:B------:R4:W5:Y:S01]  /*3330*/  @P3 LDG.E.128 R116, desc[UR6][R152.64+0x10] ;  /* 0x0000100698743981 */ /* 0x000962000c1e1d00 */
[----:B------:R-:W-:Y:S05]  /*3340*/  @!P3 BRA `(.L_x_14268) ;  /* 0x0000000000d8b947 */ /* 0x000fea0003800000 */
[----:B------:R-:W-:-:S13]  /*3350*/  ISETP.GT.AND P3, PT, R237, RZ, PT ;  /* 0x000000ffed00720c */ /* 0x000fda0003f64270 */
[----:B----4-:R-:W0:Y:S01]  /*3360*/  @P3 LDC R155, c[0x0][0x40c] ;  /* 0x00010300ff9b3b82 */ /* 0x010e220000000800 */
[C---:B-----5:R-:W-:Y:S02]  /*3370*/  @P3 PRMT R153, R108.reuse, 0x7632, R153 ;  /* 0x000076326c993816 */ /* 0x060fe40000000099 */
[----:B------:R-:W-:Y:S02]  /*3380*/  @P3 SHF.L.U32 R152, R108, 0x10, RZ ;  /* 0x000000106c983819 */ /* 0x000fe400000006ff */
[----:B------:R-:W-:Y:S02]  /*3390*/  @P3 SHF.L.U32 R154, R153, 0x10, RZ ;  /* 0x00000010999a3819 */ /* 0x000fe400000006ff */
[----:B------:R-:W-:Y:S01]  /*33a0*/  @P3 SHF.L.U32 R153, R80, 0x10, RZ ;  /* 0x0000001050993819 */ /* 0x000fe200000006ff */
[----:B------:R-:W4:Y:S01]  /*33b0*/  @P3 LDC R157, c[0x0][0x40c] ;  /* 0x00010300ff9d3b82 */ /* 0x000f220000000800 */
[----:B------:R-:W-:-:S07]  /*33c0*/  @P3 SHF.L.U32 R156, R109, 0x10, RZ ;  /* 0x000000106d9c3819 */ /* 0x000fce00000006ff */
[----:B------:R-:W1:Y:S01]  /*33d0*/  @P3 LDC R159, c[0x0][0x40c] ;  /* 0x00010300ff9f3b82 */ /* 0x000e620000000800 */
[----:B0-----:R-:W-:Y:S01]  /*33e0*/  @P3 FMUL.FTZ R155, R152, R155 ;  /* 0x0000009b989b3220 */ /* 0x001fe20000410000 */
[----:B------:R-:W-:-:S06]  /*33f0*/  IMAD.MOV.U32 R152, RZ, RZ, R112 ;  /* 0x000000ffff987224 */ /* 0x000fcc00078e0070 */
[----:B------:R-:W0:Y:S01]  /*3400*/  @P3 LDC R158, c[0x0][0x40c] ;  /* 0x00010300ff9e3b82 */ /* 0x000e220000000800 */
[----:B------:R-:W-:Y:S01]  /*3410*/  @P3 FFMA.FTZ R152, R155, R153, R112 ;  /* 0x000000999b983223 */ /* 0x000fe20000010070 */
[----:B------:R-:W-:Y:S02]  /*3420*/  @P3 SHF.L.U32 R155, R205, 0x10, RZ ;  /* 0x00000010cd9b3819 */ /* 0x000fe400000006ff */
[----:B------:R-:W-:Y:S01]  /*3430*/  MOV R153, R113 ;  /* 0x0000007100997202 */ /* 0x000fe20000000f00 */
[----:B----4-:R-:W-:Y:S01]  /*3440*/  @P3 FMUL.FTZ R154, R154, R157 ;  /* 0x0000009d9a9a3220 */ /* 0x010fe20000410000 */
[----:B------:R-:W-:Y:S02]  /*3450*/  @P3 SHF.L.U32 R157, R204, 0x10, RZ ;  /* 0x00000010cc9d3819 */ /* 0x000fe400000006ff */
[----:B-123--:R-:W1:Y:S01]  /*3460*/  @P3 LDC R177, c[0x0][0x40c] ;  /* 0x00010300ffb13b82 */ /* 0x00ee620000000800 */
[----:B------:R-:W-:Y:S01]  /*3470*/  @P3 FFMA.FTZ R153, R154, R155, R113 ;  /* 0x0000009b9a993223 */ /* 0x000fe20000010071 */
[----:B------:R-:W-:-:S02]  /*3480*/  @P3 SHF.L.U32 R155, R81, 0x10, RZ ;  /* 0x00000010519b3819 */ /* 0x000fc400000006ff */
[----:B------:R-:W-:Y:S01]  /*3490*/  MOV R154, R114 ;  /* 0x00000072009a7202 */ /* 0x000fe20000000f00 */
[----:B------:R-:W-:-:S04]  /*34a0*/  @P3 FMUL.FTZ R159, R156, R159 ;  /* 0x0000009f9c9f3220 */ /* 0x000fc80000410000 */
[----:B------:R-:W-:Y:S01]  /*34b0*/  @P3 FFMA.FTZ R154, R159, R155, R114 ;  /* 0x0000009b9f9a3223 */ /* 0x000fe20000010072 */
[----:B------:R-:W-:Y:S01]  /*34c0*/  @P3 PRMT R155, R109, 0x7632, R155 ;  /* 0x000076326d9b3816 */ /* 0x000fe2000000009b */
[----:B------:R-:W2:Y:S04]  /*34d0*/  @P3 LDC R159, c[0x0][0x40c] ;  /* 0x00010300ff9f3b82 */ /* 0x000ea80000000800 */
[----:B------:R-:W-:-:S04]  /*34e0*/  @P3 IMAD.U32 R155, R155, 0x10000, RZ ;  /* 0x000100009b9b3824 */ /* 0x000fc800078e00ff */
[----:B0-----:R-:W-:Y:S01]  /*34f0*/  @P3 FMUL.FTZ R156, R155, R158 ;  /* 0x0000009e9b9c3220 */ /* 0x001fe20000410000 */
[----:B------:R-:W-:Y:S01]  /*3500*/  MOV R155, R115 ;  /* 0x00000073009b7202 */ /* 0x000fe20000000f00 */
[----:B------:R-:W0:Y:S02]  /*3510*/  @P3 LDC R158, c[0x0][0x40c] ;  /* 0x00010300ff9e3b82 */ /* 0x000e240000000800 */
[----:B------:R-:W-:Y:S01]  /*3520*/  @P3 FFMA.FTZ R155, R156, R157, R115 ;  /* 0x0000009d9c9b3223 */ /* 0x000fe20000010073 */
[----:B------:R-:W-:Y:S02]  /*3530*/  @P3 SHF.L.U32 R156, R110, 0x10, RZ ;  /* 0x000000106e9c3819 */ /* 0x000fe400000006ff */
[----:B------:R-:W-:-:S03]  /*3540*/  @P3 SHF.L.U32 R157, R82, 0x10, RZ ;  /* 0x00000010529d3819 */ /* 0x000fc600000006ff */
[----:B--2---:R-:W-:Y:S01]  /*3550*/  @P3 FMUL.FTZ R159, R156, R159 ;  /* 0x0000009f9c9f3220 */ /* 0x004fe20000410000 */
[----:B------:R-:W-:-:S03]  /*3560*/  MOV R156, R116 ;  /* 0x00000074009c7202 */ /* 0x000fc60000000f00 */
[----:B------:R-:W-:Y:S01]  /*3570*/  @P3 FFMA.FTZ R156, R159, R157, R116 ;  /* 0x0000009d9f9c3223 */ /* 0x000fe20000010074 */
[----:B------:R-:W-:Y:S01]  /*3580*/  @P3 PRMT R157, R110, 0x7632, R157 ;  /* 0x000076326e9d3816 */ /* 0x000fe2000000009d */
[----:B------:R-:W-:-:S03]  /*3590*/  @P3 IMAD.U32 R159, R203, 0x10000, RZ ;  /* 0x00010000cb9f3824 */ /* 0x000fc600078e00ff */
[----:B------:R-:W-:-:S05]  /*35a0*/  @P3 SHF.L.U32 R157, R157, 0x10, RZ ;  /* 0x000000109d9d3819 */ /* 0x000fca00000006ff */
[----:B0-----:R-:W-:Y:S01]  /*35b0*/  @P3 FMUL.FTZ R158, R157, R158 ;  /* 0x0000009e9d9e3220 */ /* 0x001fe20000410000 */
[----:B------:R-:W-:-:S03]  /*35c0*/  MOV R157, R117 ;  /* 0x00000075009d7202 */ /* 0x000fc60000000f00 */
[----:B------:R-:W-:Y:S01]  /*35d0*/  @P3 FFMA.FTZ R157, R158, R159, R117 ;  /* 0x0000009f9e9d3223 */ /* 0x000fe20000010075 */
[----:B------:R-:W-:Y:S02]  /*35e0*/  @P3 SHF.L.U32 R158, R111, 0x10, RZ ;  /* 0x000000106f9e3819 */ /* 0x000fe400000006ff */
[----:B------:R-:W-:-:S03]  /*35f0*/  @P3 SHF.L.U32 R159, R83, 0x10, RZ ;  /* 0x00000010539f3819 */ /* 0x000fc600000006ff */
[----:B-1----:R-:W-:Y:S01]  /*3600*/  @P3 FMUL.FTZ R177, R158, R177 ;  /* 0x000000b19eb13220 */ /* 0x002fe20000410000 */
        /* <DEDUP_REMOVED lines=10> */
.L_x_14268:
[----:B----4-:R-:W0:Y:S01]  /*36b0*/  @P5 LDC R154, c[0x0][0x40c] ;  /* 0x00010300ff9a5b82 */ /* 0x010e220000000800 */
[----:B-----5:R-:W-:Y:S01]  /*36c0*/  @P5 SHF.L.U32 R153, R108, 0x10, RZ ;  /* 0x000000106c995819 */ /* 0x020fe200000006ff */
[----:B------:R-:W-:Y:S01]  /*36d0*/  @P5 IMAD.U32 R156, R80, 0x10000, RZ ;  /* 0x00010000509c5824 */ /* 0x000fe200078e00ff */
[----:B------:R-:W-:-:S05]  /*36e0*/  @P5 PRMT R152, R108, 0x7632, R152 ;  /* 0x000076326c985816 */ /* 0x000fca0000000098 */
[----:B------:R-:W4:Y:S08]  /*36f0*/  @P5 LDC R158, c[0x0][0x40c] ;  /* 0x00010300ff9e5b82 */ /* 0x000f300000000800 */
[----:B------:R-:W1:Y:S01]  /*3700*/  @P5 LDC R157, c[0x0][0x40c] ;  /* 0x00010300ff9d5b82 */ /* 0x000e620000000800 */
[----:B0-----:R-:W-:Y:S01]  /*3710*/  @P5 FMUL.FTZ R155, R153, R154 ;  /* 0x0000009a999b5220 */ /* 0x001fe20000410000 */
[----:B------:R-:W-:Y:S01]  /*3720*/  @P5 SHF.L.U32 R153, R152, 0x10, RZ ;  /* 0x0000001098995819 */ /* 0x000fe200000006ff */
[----:B------:R-:W-:-:S05]  /*3730*/  HFMA2 R152, -RZ, RZ, 0, 0 ;  /* 0x00000000ff987431 */ /* 0x000fca00000001ff */
[----:B------:R-:W0:Y:S01]  /*3740*/  @P5 LDC R159, c[0x0][0x40c] ;  /* 0x00010300ff9f5b82 */ /* 0x000e220000000800 */
[----:B------:R-:W-:Y:S01]  /*3750*/  @P5 FMUL.FTZ R152, R155, R156 ;  /* 0x0000009c9b985220 */ /* 0x000fe20000410000 */
[----:B------:R-:W-:Y:S02]  /*3760*/  @P5 SHF.L.U32 R155, R205, 0x10, RZ ;  /* 0x00000010cd9b5819 */ /* 0x000fe400000006ff */
[----:B------:R-:W-:Y:S01]  /*3770*/  @P5 SHF.L.U32 R156, R109, 0x10, RZ ;  /* 0x000000106d9c5819 */ /* 0x000fe200000006ff */
[----:B----4-:R-:W-:Y:S01]  /*3780*/  @P5 FMUL.FTZ R154, R153, R158 ;  /* 0x0000009e999a5220 */ /* 0x010fe20000410000 */
[----:B------:R-:W-:Y:S02]  /*3790*/  MOV R153, RZ ;  /* 0x000000ff00997202 */ /* 0x000fe40000000f00 */
[----:B------:R-:W4:Y:S01]  /*37a0*/  @P5 LDC R158, c[0x0][0x40c] ;  /* 0x00010300ff9e5b82 */ /* 0x000f220000000800 */
[----:B------:R-:W-:Y:S01]  /*37b0*/  @P5 FMUL.FTZ R153, R155, R154 ;  /* 0x0000009a9b995220 */ /* 0x000fe20000410000 */
[----:B------:R-:W-:Y:S01]  /*37c0*/  @P5 SHF.L.U32 R155, R81, 0x10, RZ ;  /* 0x00000010519b5819 */ /* 0x000fe200000006ff */
[----:B------:R-:W-:-:S02]  /*37d0*/  HFMA2 R154, -RZ, RZ, 0, 0 ;  /* 0x00000000ff9a7431 */ /* 0x000fc400000001ff */
[----:B-1----:R-:W-:Y:S01]  /*37e0*/  @P5 FMUL.FTZ R156, R156, R157 ;  /* 0x0000009d9c9c5220 */ /* 0x002fe20000410000 */
[----:B------:R-:W-:Y:S02]  /*37f0*/  @P5 SHF.L.U32 R157, R204, 0x10, RZ ;  /* 0x00000010cc9d5819 */ /* 0x000fe400000006ff */
[----:B--23--:R-:W1:Y:S01]  /*3800*/  @P5 LDC R176, c[0x0][0x40c] ;  /* 0x00010300ffb05b82 */ /* 0x00ce620000000800 */
[----:B------:R-:W-:Y:S01]  /*3810*/  @P5 FMUL.FTZ R154, R156, R155 ;  /* 0x0000009b9c9a5220 */ /* 0x000fe20000410000 */
[----:B------:R-:W-:-:S05]  /*3820*/  @P5 PRMT R155, R109, 0x7632, R155 ;  /* 0x000076326d9b5816 */ /* 0x000fca000000009b */
[----:B------:R-:W-:Y:S01]  /*3830*/  @P5 IMAD.U32 R155, R155, 0x10000, RZ ;  /* 0x000100009b9b5824 */ /* 0x000fe200078e00ff */
[----:B------:R-:W2:Y:S03]  /*3840*/  @P5 LDC R177, c[0x0][0x40c] ;  /* 0x00010300ffb15b82 */ /* 0x000ea60000000800 */
[----:B----4-:R-:W-:Y:S01]  /*3850*/  @P5 FMUL.FTZ R156, R155, R158 ;  /* 0x0000009e9b9c5220 */ /* 0x010fe20000410000 */
[----:B------:R-:W-:-:S04]  /*3860*/  MOV R155, RZ ;  /* 0x000000ff009b7202 */ /* 0x000fc80000000f00 */
[----:B------:R-:W3:Y:S01]  /*3870*/  @P5 LDC R240, c[0x0][0x40c] ;  /* 0x00010300fff05b82 */ /* 0x000ee20000000800 */
[----:B------:R-:W-:Y:S01]  /*3880*/  @P5 SHF.L.U32 R158, R82, 0x10, RZ ;  /* 0x00000010529e5819 */ /* 0x000fe200000006ff */
[----:B------:R-:W-:Y:S01]  /*3890*/  @P5 FMUL.FTZ R155, R157, R156 ;  /* 0x0000009c9d9b5220 */ /* 0x000fe20000410000 */
[C---:B------:R-:W-:Y:S02]  /*38a0*/  @P5 SHF.L.U32 R156, R110.reuse, 0x10, RZ ;  /* 0x000000106e9c5819 */ /* 0x040fe400000006ff */
[----:B------:R-:W-:-:S03]  /*38b0*/  @P5 PRMT R157, R110, 0x7632, R157 ;  /* 0x000076326e9d5816 */ /* 0x000fc6000000009d */
[----:B0-----:R-:W-:Y:S01]  /*38c0*/  @P5 FMUL.FTZ R159, R156, R159 ;  /* 0x0000009f9c9f5220 */ /* 0x001fe20000410000 */
[----:B------:R-:W-:Y:S01]  /*38d0*/  @P5 SHF.L.U32 R157, R157, 0x10, RZ ;  /* 0x000000109d9d5819 */ /* 0x000fe200000006ff */
[----:B------:R-:W-:Y:S02]  /*38e0*/  HFMA2 R156, -RZ, RZ, 0, 0 ;  /* 0x00000000ff9c7431 */ /* 0x000fe400000001ff */
[----:B------:R-:W-:Y:S01]  /*38f0*/  @P5 FMUL.FTZ R156, R159, R158 ;  /* 0x0000009e9f9c5220 */ /* 0x000fe20000410000 */
[----:B------:R-:W-:Y:S01]  /*3900*/  @P5 SHF.L.U32 R159, R203, 0x10, RZ ;  /* 0x00000010cb9f5819 */ /* 0x000fe200000006ff */
[----:B-1----:R-:W-:Y:S01]  /*3910*/  @P5 FMUL.FTZ R158, R157, R176 ;  /* 0x000000b09d9e5220 */ /* 0x002fe20000410000 */
[----:B------:R-:W-:Y:S01]  /*3920*/  IMAD.MOV.U32 R157, RZ, RZ, RZ ;  /* 0x000000ffff9d7224 */ /* 0x000fe200078e00ff */
[----:B------:R-:W-:Y:S02]  /*3930*/  @P5 SHF.L.U32 R176, R83, 0x10, RZ ;  /* 0x0000001053b05819 */ /* 0x000fe400000006ff */
[----:B------:R-:W-:Y:S01]  /*3940*/  @P5 FMUL.FTZ R157, R159, R158 ;  /* 0x0000009e9f9d5220 */ /* 0x000fe20000410000 */
[----:B------:R-:W-:-:S02]  /*3950*/  @P5 SHF.L.U32 R158, R111, 0x10, RZ ;  /* 0x000000106f9e5819 */ /* 0x000fc400000006ff */
[----:B------:R-:W-:-:S03]  /*3960*/  @P5 PRMT R159, R111, 0x7632, R159 ;  /* 0x000076326f9f5816 */ /* 0x000fc6000000009f */
[----:B--2---:R-:W-:Y:S01]  /*3970*/  @P5 FMUL.FTZ R177, R158, R177 ;  /* 0x000000b19eb15220 */ /* 0x004fe20000410000 */
[----:B------:R-:W-:Y:S02]  /*3980*/  @P5 SHF.L.U32 R159, R159, 0x10, RZ ;  /* 0x000000109f9f5819 */ /* 0x000fe400000006ff */
[----:B------:R-:W-:Y:S01]  /*3990*/  MOV R158, RZ ;  /* 0x000000ff009e7202 */ /* 0x000fe20000000f00 */
[----:B------:R-:W-:Y:S01]  /*39a0*/  @P5 FMUL.FTZ R158, R177, R176 ;  /* 0x000000b0b19e5220 */ /* 0x000fe20000410000 */
[----:B------:R-:W-:Y:S01]  /*39b0*/  @P5 SHF.L.U32 R177, R202, 0x10, RZ ;  /* 0x00000010cab15819 */ /* 0x000fe200000006ff */
[----:B---3--:R-:W-:Y:S01]  /*39c0*/  @P5 FMUL.FTZ R176, R159, R240 ;  /* 0x000000f09fb05220 */ /* 0x008fe20000410000 */
[----:B------:R-:W-:-:S03]  /*39d0*/  HFMA2 R159, -RZ, RZ, 0, 0 ;  /* 0x00000000ff9f7431 */ /* 0x000fc600000001ff */
[----:B------:R-:W-:-:S07]  /*39e0*/  @P5 FMUL.FTZ R159, R177, R176 ;  /* 0x000000b0b19f5220 */ /* 0x000fce0000410000 */
.L_x_14269:
[----:B------:R-:W0:Y:S01]  /*39f0*/  LDC.64 R176, c[0x0][0x3a8] ;  /* 0x0000ea00ffb07b82 */ /* 0x000e220000000a00 */
[----:B------:R-:W-:Y:S01]  /*3a00*/  IADD3 R238, PT, PT, R238, 0x80, RZ ;  /* 0x00000080eeee7810 */ /* 0x000fe20007ffe0ff */
[----:B0-----:R-:W-:-:S04]  /*3a10*/  IMAD.WIDE.U32 R176, R239, 0x20, R176 ;  /* 0x00000020efb07825 */ /* 0x001fc800078e00b0 */
[----:B------:R-:W-:Y:S01]  /*3a20*/  VIADD R239, R239, 0x80 ;  /* 0x00000080efef7836 */ /* 0x000fe20000000000 */
[----:B------:R4:W-:Y:S04]  /*3a30*/  STG.E.128 desc[UR6][R176.64], R152 ;  /* 0x00000098b0007986 */ /* 0x0009e8000c101d06 */
[----:B------:R4:W-:Y:S02]  /*3a40*/  STG.E.128 desc[UR6][R176.64+0x10], R156 ;  /* 0x0000109cb0007986 */ /* 0x0009e4000c101d06 */
.L_x_14267:
[----:B------:R-:W-:Y:S05]  /*3a50*/  BSYNC.RECONVERGENT B0 ;  /* 0x0000000000007941 */ /* 0x000fea0003800200 */
.L_x_14266:
[----:B------:R-:W-:Y:S01]  /*3a60*/  ISETP.GE.U32.AND P3, PT, R234, 0x300, PT ;  /* 0x00000300ea00780c */ /* 0x000fe20003f66070 */
[----:B------:R-:W-:-:S12]  /*3a70*/  BSSY.RECONVERGENT B0, `(.L_x_14270) ;  /* 0x000007c000007945 */ /* 0x000fd80003800200 */
[----:B------:R-:W-:Y:S05]  /*3a80*/  @!P3 BRA `(.L_x_14271) ;  /* 0x0000000400e8b947 */ /* 0x000fea0003800000 */
[----:B------:R-:W-:Y:S01]  /*3a90*/  ISETP.NE.U32.AND P4, PT, RZ, UR8, PT ;  /* 0x00000008ff007c0c */ /* 0x000fe2000bf85070 */
[----:B------:R-:W0:Y:S03]  /*3aa0*/  @P5 LDC.64 R162, c[0x0][0x390] ;  /* 0x0000e400ffa25b82 */ /* 0x000e260000000a00 */
[----:B------:R-:W-:-:S13]  /*3ab0*/  ISETP.NE.AND.EX P4, PT, RZ, UR9, PT, P4 ;  /* 0x00000009ff007c0c */ /* 0x000fda000bf85340 */
[----:B------:R-:W1:Y:S01]  /*3ac0*/  @P4 LDC.64 R160, c[0x0][0x3a0] ;  /* 0x0000e800ffa04b82 */ /* 0x000e620000000a00 */
[----:B0-----:R-:W-:-:S05]  /*3ad0*/  @P5 IMAD.WIDE.U32 R162, R238, 0x10, R162 ;  /* 0x00000010eea25825 */ /* 0x001fca00078e00a2 */
[----:B------:R0:W5:Y:S01]  /*3ae0*/  @P5 LDG.E.128 R108, desc[UR6][R162.64] ;  /* 0x00000006a26c5981 */ /* 0x000162000c1e1d00 */
[----:B-1----:R-:W-:-:S05]  /*3af0*/  @P4 IMAD.WIDE.U32 R160, R239, 0x20, R160 ;  /* 0x00000020efa04825 */ /* 0x002fca00078e00a0 */
[----:B------:R0:W5:Y:S04]  /*3b00*/  @P4 LDG.E.128 R112, desc[UR6][R160.64] ;  /* 0x00000006a0704981 */ /* 0x000168000c1e1d00 */
[----:B------:R0:W5:Y:S01]  /*3b10*/  @P4 LDG.E.128 R116, desc[UR6][R160.64+0x10] ;  /* 0x00001006a0744981 */ /* 0x000162000c1e1d00 */
[----:B------:R-:W-:Y:S05]  /*3b20*/  @!P4 BRA `(.L_x_14272) ;  /* 0x0000000000d8c947 */ /* 0x000fea0003800000 */
[----:B------:R-:W-:-:S13]  /*3b30*/  ISETP.GT.AND P4, PT, R237, RZ, PT ;  /* 0x000000ffed00720c */ /* 0x000fda0003f84270 */
[----:B0-----:R-:W0:Y:S01]  /*3b40*/  @P4 LDC R163, c[0x0][0x40c] ;  /* 0x00010300ffa34b82 */ /* 0x001e220000000800 */
[C---:B-----5:R-:W-:Y:S02]  /*3b50*/  @P4 PRMT R161, R108.reuse, 0x7632, R161 ;  /* 0x000076326ca14816 */ /* 0x060fe400000000a1 */
[----:B------:R-:W-:Y:S02]  /*3b60*/  @P4 SHF.L.U32 R160, R108, 0x10, RZ ;  /* 0x000000106ca04819 */ /* 0x000fe400000006ff */
[----:B------:R-:W-:Y:S02]  /*3b70*/  @P4 SHF.L.U32 R162, R161, 0x10, RZ ;  /* 0x00000010a1a24819 */ /* 0x000fe400000006ff */
[----:B------:R-:W-:Y:S01]  /*3b80*/  @P4 SHF.L.U32 R161, R92, 0x10, RZ ;  /* 0x000000105ca14819 */ /* 0x000fe200000006ff */
[----:B------:R-:W1:Y:S01]  /*3b90*/  @P4 LDC R165, c[0x0][0x40c] ;  /* 0x00010300ffa54b82 */ /* 0x000e620000000800 */
[----:B------:R-:W-:-:S07]  /*3ba0*/  @P4 SHF.L.U32 R164, R109, 0x10, RZ ;  /* 0x000000106da44819 */ /* 0x000fce00000006ff */
[----:B------:R-:W2:Y:S01]  /*3bb0*/  @P4 LDC R167, c[0x0][0x40c] ;  /* 0x00010300ffa74b82 */ /* 0x000ea20000000800 */
[----:B0-----:R-:W-:Y:S01]  /*3bc0*/  @P4 FMUL.FTZ R163, R160, R163 ;  /* 0x000000a3a0a34220 */ /* 0x001fe20000410000 */
[----:B------:R-:W-:-:S06]  /*3bd0*/  MOV R160, R112 ;  /* 0x0000007000a07202 */ /* 0x000fcc0000000f00 */
[----:B------:R-:W0:Y:S01]  /*3be0*/  @P4 LDC R166, c[0x0][0x40c] ;  /* 0x00010300ffa64b82 */ /* 0x000e220000000800 */
[----:B------:R-:W-:Y:S01]  /*3bf0*/  @P4 FFMA.FTZ R160, R163, R161, R112 ;  /* 0x000000a1a3a04223 */ /* 0x000fe20000010070 */
[----:B------:R-:W-:Y:S02]  /*3c00*/  @P4 SHF.L.U32 R163, R201, 0x10, RZ ;  /* 0x00000010c9a34819 */ /* 0x000fe400000006ff */
[----:B------:R-:W-:Y:S01]  /*3c10*/  MOV R161, R113 ;  /* 0x0000007100a17202 */ /* 0x000fe20000000f00 */
[----:B-1----:R-:W-:Y:S01]  /*3c20*/  @P4 FMUL.FTZ R162, R162, R165 ;  /* 0x000000a5a2a24220 */ /* 0x002fe20000410000 */
[----:B------:R-:W-:Y:S02]  /*3c30*/  @P4 SHF.L.U32 R165, R200, 0x10, RZ ;  /* 0x00000010c8a54819 */ /* 0x000fe400000006ff */
[----:B--234-:R-:W1:Y:S01]  /*3c40*/  @P4 LDC R177, c[0x0][0x40c] ;  /* 0x00010300ffb14b82 */ /* 0x01ce620000000800 */
[----:B------:R-:W-:Y:S01]  /*3c50*/  @P4 FFMA.FTZ R161, R162, R163, R113 ;  /* 0x000000a3a2a14223 */ /* 0x000fe20000010071 */
[----:B------:R-:W-:Y:S01]  /*3c60*/  @P4 SHF.L.U32 R163, R93, 0x10, RZ ;  /* 0x000000105da34819 */ /* 0x000fe200000006ff */
[----:B------:R-:W-:-:S02]  /*3c70*/  IMAD.MOV.U32 R162, RZ, RZ, R114 ;  /* 0x000000ffffa27224 */ /* 0x000fc400078e0072 */
[----:B------:R-:W-:-:S04]  /*3c80*/  @P4 FMUL.FTZ R167, R164, R167 ;  /* 0x000000a7a4a74220 */ /* 0x000fc80000410000 */
[----:B------:R-:W-:Y:S01]  /*3c90*/  @P4 FFMA.FTZ R162, R167, R163, R114 ;  /* 0x000000a3a7a24223 */ /* 0x000fe20000010072 */
[----:B------:R-:W-:Y:S01]  /*3ca0*/  @P4 PRMT R163, R109, 0x7632, R163 ;  /* 0x000076326da34816 */ /* 0x000fe200000000a3 */
[----:B------:R-:W2:Y:S03]  /*3cb0*/  @P4 LDC R167, c[0x0][0x40c] ;  /* 0x00010300ffa74b82 */ /* 0x000ea60000000800 */
[----:B------:R-:W-:-:S05]  /*3cc0*/  @P4 SHF.L.U32 R163, R163, 0x10, RZ ;  /* 0x00000010a3a34819 */ /* 0x000fca00000006ff */
        /* <DEDUP_REMOVED lines=9> */
[----:B------:R-:W-:Y:S02]  /*3d60*/  @P4 PRMT R165, R110, 0x7632, R165 ;  /* 0x000076326ea54816 */ /* 0x000fe400000000a5 */
[----:B------:R-:W-:-:S03]  /*3d70*/  @P4 SHF.L.U32 R167, R199, 0x10, RZ ;  /* 0x00000010c7a74819 */ /* 0x000fc600000006ff */
[----:B------:R-:W-:-:S04]  /*3d80*/  @P4 IMAD.U32 R165, R165, 0x10000, RZ ;  /* 0x00010000a5a54824 */ /* 0x000fc800078e00ff */
        /* <DEDUP_REMOVED lines=13> */
[----:B------:R-:W-:-:S04]  /*3e60*/  IMAD.U32 R167, R198, 0x10000, RZ ;  /* 0x00010000c6a77824 */ /* 0x000fc800078e00ff */
[----:B------:R-:W-:Y:S01]  /*3e70*/  FFMA.FTZ R167, R176, R167, R119 ;  /* 0x000000a7b0a77223 */ /* 0x000fe20000010077 */
[----:B------:R-:W-:Y:S06]  /*3e80*/  BRA `(.L_x_14273) ;  /* 0x0000000000d07947 */ /* 0x000fec0003800000 */
.L_x_14272:
[----:B0-----:R-:W0:Y:S01]  /*3e90*/  @P5 LDC R162, c[0x0][0x40c] ;  /* 0x00010300ffa25b82 */ /* 0x001e220000000800 */
        /* <DEDUP_REMOVED lines=10> */
[----:B------:R-:W-:Y:S02]  /*3f40*/  @P5 SHF.L.U32 R163, R201, 0x10, RZ ;  /* 0x00000010c9a35819 */ /* 0x000fe400000006ff */
[----:B------:R-:W-:Y:S01]  /*3f50*/  @P5 SHF.L.U32 R164, R109, 0x10, RZ ;  /* 0x000000106da45819 */ /* 0x000fe200000006ff */
[----:B-1----:R-:W-:Y:S01]  /*3f60*/  @P5 FMUL.FTZ R162, R161, R166 ;  /* 0x000000a6a1a25220 */ /* 0x002fe20000410000 */
[----:B------:R-:W-:Y:S02]  /*3f70*/  MOV R161, RZ ;  /* 0x000000ff00a17202 */ /* 0x000fe40000000f00 */
[----:B------:R-:W1:Y:S01]  /*3f80*/  @P5 LDC R166, c[0x0][0x40c] ;  /* 0x00010300ffa65b82 */ /* 0x000e620000000800 */
[----:B------:R-:W-:Y:S01]  /*3f90*/  @P5 FMUL.FTZ R161, R163, R162 ;  /* 0x000000a2a3a15220 */ /* 0x000fe20000410000 */
[----:B------:R-:W-:-:S02]  /*3fa0*/  @P5 IMAD.U32 R163, R93, 0x10000, RZ ;  /* 0x000100005da35824 */ /* 0x000fc400078e00ff */
[----:B------:R-:W-:Y:S02]  /*3fb0*/  HFMA2 R162, -RZ, RZ, 0, 0 ;  /* 0x00000000ffa27431 */ /* 0x000fe400000001ff */
[----:B--2---:R-:W-:Y:S01]  /*3fc0*/  @P5 FMUL.FTZ R164, R164, R165 ;  /* 0x000000a5a4a45220 */ /* 0x004fe20000410000 */
[----:B------:R-:W-:Y:S01]  /*3fd0*/  @P5 SHF.L.U32 R165, R200, 0x10, RZ ;  /* 0x00000010c8a55819 */ /* 0x000fe200000006ff */
[----:B---34-:R-:W2:Y:S02]  /*3fe0*/  @P5 LDC R176, c[0x0][0x40c] ;  /* 0x00010300ffb05b82 */ /* 0x018ea40000000800 */
[----:B------:R-:W-:Y:S01]  /*3ff0*/  @P5 FMUL.FTZ R162, R164, R163 ;  /* 0x000000a3a4a25220 */ /* 0x000fe20000410000 */
[----:B------:R-:W-:-:S04]  /*4000*/  @P5 PRMT R163, R109, 0x7632, R163 ;  /* 0x000076326da35816 */ /* 0x000fc800000000a3 */
[----:B------:R-:W-:Y:S01]  /*4010*/  @P5 SHF.L.U32 R163, R163, 0x10, RZ ;  /* 0x00000010a3a35819 */ /* 0x000fe200000006ff */
[----:B------:R-:W3:Y:S04]  /*4020*/  @P5 LDC R177, c[0x0][0x40c] ;  /* 0x00010300ffb15b82 */ /* 0x000ee80000000800 */
[----:B-1----:R-:W-:Y:S01]  /*4030*/  @P5 FMUL.FTZ R164, R163, R166 ;  /* 0x000000a6a3a45220 */ /* 0x002fe20000410000 */
[----:B------:R-:W-:-:S03]  /*4040*/  MOV R163, RZ ;  /* 0x000000ff00a37202 */ /* 0x000fc60000000f00 */
[----:B------:R-:W1:Y:S01]  /*4050*/  @P5 LDC R240, c[0x0][0x40c] ;  /* 0x00010300fff05b82 */ /* 0x000e620000000800 */
[----:B------:R-:W-:Y:S01]  /*4060*/  @P5 SHF.L.U32 R166, R94, 0x10, RZ ;  /* 0x000000105ea65819 */ /* 0x000fe200000006ff */
[----:B------:R-:W-:Y:S01]  /*4070*/  @P5 FMUL.FTZ R163, R165, R164 ;  /* 0x000000a4a5a35220 */ /* 0x000fe20000410000 */
[C---:B------:R-:W-:Y:S02]  /*4080*/  @P5 SHF.L.U32 R164, R110.reuse, 0x10, RZ ;  /* 0x000000106ea45819 */ /* 0x040fe400000006ff */
[----:B------:R-:W-:-:S03]  /*4090*/  @P5 PRMT R165, R110, 0x7632, R165 ;  /* 0x000076326ea55816 */ /* 0x000fc600000000a5 */
[----:B0-----:R-:W-:Y:S01]  /*40a0*/  @P5 FMUL.FTZ R167, R164, R167 ;  /* 0x000000a7a4a75220 */ /* 0x001fe20000410000 */
[----:B------:R-:W-:Y:S02]  /*40b0*/  HFMA2 R164, -RZ, RZ, 0, 0 ;  /* 0x00000000ffa47431 */ /* 0x000fe400000001ff */
[----:B------:R-:W-:Y:S02]  /*40c0*/  @P5 IMAD.U32 R165, R165, 0x10000, RZ ;  /* 0x00010000a5a55824 */ /* 0x000fe400078e00ff */
[----:B------:R-:W-:Y:S01]  /*40d0*/  @P5 FMUL.FTZ R164, R167, R166 ;  /* 0x000000a6a7a45220 */ /* 0x000fe20000410000 */
[----:B------:R-:W-:Y:S01]  /*40e0*/  @P5 SHF.L.U32 R167, R199, 0x10, RZ ;  /* 0x00000010c7a75819 */ /* 0x000fe200000006ff */
[----:B--2---:R-:W-:Y:S01]  /*40f0*/  @P5 FMUL.FTZ R166, R165, R176 ;  /* 0x000000b0a5a65220 */ /* 0x004fe20000410000 */
[----:B------:R-:W-:Y:S02]  /*4100*/  MOV R165, RZ ;  /* 0x000000ff00a57202 */ /* 0x000fe40000000f00 */
[----:B------:R-:W-:Y:S01]  /*4110*/  @P5 SHF.L.U32 R176, R95, 0x10, RZ ;  /* 0x000000105fb05819 */ /* 0x000fe200000006ff */
        /* <DEDUP_REMOVED lines=8> */
[----:B-1----:R-:W-:Y:S01]  /*41a0*/  @P5 FMUL.FTZ R176, R167, R240 ;  /* 0x000000f0a7b05220 */ /* 0x002fe20000410000 */
[----:B------:R-:W-:-:S03]  /*41b0*/  IMAD.MOV.U32 R167, RZ, RZ, RZ ;  /* 0x000000ffffa77224 */ /* 0x000fc600078e00ff */
[----:B------:R-:W-:-:S07]  /*41c0*/  @P5 FMUL.FTZ R167, R177, R176 ;  /* 0x000000b0b1a75220 */ /* 0x000fce0000410000 */
.L_x_14273:
[----:B------:R-:W0:Y:S01]  /*41d0*/  LDC.64 R176, c[0x0][0x3a8] ;  /* 0x0000ea00ffb07b82 */ /* 0x000e220000000a00 */
[----:B------:R-:W-:Y:S01]  /*41e0*/  IADD3 R238, PT, PT, R238, 0x80, RZ ;  /* 0x00000080eeee7810 */ /* 0x000fe20007ffe0ff */
[C---:B0-----:R-:W-:Y:S01]  /*41f0*/  IMAD.WIDE.U32 R176, R239.reuse, 0x20, R176 ;  /* 0x00000020efb07825 */ /* 0x041fe200078e00b0 */
[----:B------:R-:W-:-:S04]  /*4200*/  IADD3 R239, PT, PT, R239, 0x80, RZ ;  /* 0x00000080efef7810 */ /* 0x000fc80007ffe0ff */
[----:B------:R0:W-:Y:S04]  /*4210*/  STG.E.128 desc[UR6][R176.64], R160 ;  /* 0x000000a0b0007986 */ /* 0x0001e8000c101d06 */
[----:B------:R0:W-:Y:S02]  /*4220*/  STG.E.128 desc[UR6][R176.64+0x10], R164 ;  /* 0x000010a4b0007986 */ /* 0x0001e4000c101d06 */
.L_x_14271:
[----:B------:R-:W-:Y:S05]  /*4230*/  BSYNC.RECONVERGENT B0 ;  /* 0x0000000000007941 */ /* 0x000fea0003800200 */
.L_x_14270:
        /* <DEDUP_REMOVED lines=13> */
[----:B------:R-:W-:Y:S02]  /*4310*/  ISETP.GT.AND P5, PT, R237, RZ, PT ;  /* 0x000000ffed00720c */ /* 0x000fe40003fa4270 */
[----:B0----5:R-:W-:-:S11]  /*4320*/  MOV R168, R112 ;  /* 0x0000007000a87202 */ /* 0x021fd60000000f00 */
[----:B------:R-:W0:Y:S01]  /*4330*/  @P5 LDC R172, c[0x0][0x40c] ;  /* 0x00010300ffac5b82 */ /* 0x000e220000000800 */
[C---:B------:R-:W-:Y:S02]  /*4340*/  @P5 PRMT R169, R108.reuse, 0x7632, R169 ;  /* 0x000076326ca95816 */ /* 0x040fe400000000a9 */
[----:B------:R-:W-:Y:S02]  /*4350*/  @P5 SHF.L.U32 R171, R108, 0x10, RZ ;  /* 0x000000106cab5819 */ /* 0x000fe400000006ff */
[----:B------:R-:W-:Y:S02]  /*4360*/  @P5 SHF.L.U32 R170, R169, 0x10, RZ ;  /* 0x00000010a9aa5819 */ /* 0x000fe400000006ff */
[----:B------:R-:W-:Y:S01]  /*4370*/  @P5 SHF.L.U32 R169, R104, 0x10, RZ ;  /* 0x0000001068a95819 */ /* 0x000fe200000006ff */
[----:B------:R-:W1:Y:S01]  /*4380*/  @P5 LDC R173, c[0x0][0x40c] ;  /* 0x00010300ffad5b82 */ /* 0x000e620000000800 */
[----:B------:R-:W-:-:S07]  /*4390*/  @P5 SHF.L.U32 R174, R110, 0x10, RZ ;  /* 0x000000106eae5819 */ /* 0x000fce00000006ff */
[----:B------:R-:W1:Y:S08]  /*43a0*/  @P5 LDC R175, c[0x0][0x40c] ;  /* 0x00010300ffaf5b82 */ /* 0x000e700000000800 */
[----:B--234-:R-:W2:Y:S01]  /*43b0*/  @P5 LDC R177, c[0x0][0x40c] ;  /* 0x00010300ffb15b82 */ /* 0x01cea20000000800 */
[----:B0-----:R-:W-:Y:S01]  /*43c0*/  @P5 FMUL.FTZ R171, R171, R172 ;  /* 0x000000acabab5220 */ /* 0x001fe20000410000 */
[----:B------:R-:W-:-:S03]  /*43d0*/  @P5 SHF.L.U32 R172, R109, 0x10, RZ ;  /* 0x000000106dac5819 */ /* 0x000fc600000006ff */
[----:B------:R-:W-:Y:S01]  /*43e0*/  @P5 FFMA.FTZ R168, R171, R169, R112 ;  /* 0x000000a9aba85223 */ /* 0x000fe20000010070 */
[----:B------:R-:W-:Y:S01]  /*43f0*/  @P5 IMAD.U32 R171, R197, 0x10000, RZ ;  /* 0x00010000c5ab5824 */ /* 0x000fe200078e00ff */
[----:B------:R-:W-:Y:S01]  /*4400*/  MOV R169, R113 ;  /* 0x0000007100a97202 */ /* 0x000fe20000000f00 */
[----:B------:R-:W0:Y:S01]  /*4410*/  @P5 LDC R237, c[0x0][0x40c] ;  /* 0x00010300ffed5b82 */ /* 0x000e220000000800 */
[----:B-1----:R-:W-:Y:S01]  /*4420*/  @P5 FMUL.FTZ R170, R170, R173 ;  /* 0x000000adaaaa5220 */ /* 0x002fe20000410000 */
[----:B------:R-:W-:-:S03]  /*4430*/  @P5 SHF.L.U32 R173, R196, 0x10, RZ ;  /* 0x00000010c4ad5819 */ /* 0x000fc600000006ff */
[----:B------:R-:W-:Y:S01]  /*4440*/  @P5 FFMA.FTZ R169, R170, R171, R113 ;  /* 0x000000abaaa95223 */ /* 0x000fe20000010071 */
[----:B------:R-:W-:Y:S01]  /*4450*/  @P5 PRMT R171, R109, 0x7632, R171 ;  /* 0x000076326dab5816 */ /* 0x000fe200000000ab */
[----:B------:R-:W-:Y:S01]  /*4460*/  @P5 FMUL.FTZ R175, R172, R175 ;  /* 0x000000afacaf5220 */ /* 0x000fe20000410000 */
[----:B------:R-:W1:Y:S02]  /*4470*/  @P5 LDC R176, c[0x0][0x40c] ;  /* 0x00010300ffb05b82 */ /* 0x000e640000000800 */
[----:B------:R-:W-:Y:S02]  /*4480*/  @P5 SHF.L.U32 R172, R171, 0x10, RZ ;  /* 0x00000010abac5819 */ /* 0x000fe400000006ff */
[----:B------:R-:W-:Y:S02]  /*4490*/  @P5 SHF.L.U32 R171, R105, 0x10, RZ ;  /* 0x0000001069ab5819 */ /* 0x000fe400000006ff */
[----:B------:R-:W-:Y:S01]  /*44a0*/  MOV R170, R114 ;  /* 0x0000007200aa7202 */ /* 0x000fe20000000f00 */
[----:B--2---:R-:W-:-:S02]  /*44b0*/  @P5 FMUL.FTZ R172, R172, R177 ;  /* 0x000000b1acac5220 */ /* 0x004fc40000410000 */
[----:B------:R-:W-:Y:S01]  /*44c0*/  @P5 FFMA.FTZ R170, R175, R171, R114 ;  /* 0x000000abafaa5223 */ /* 0x000fe20000010072 */
[----:B------:R-:W-:Y:S01]  /*44d0*/  MOV R171, R115 ;  /* 0x0000007300ab7202 */ /* 0x000fe20000000f00 */
[----:B------:R-:W2:Y:S01]  /*44e0*/  @P5 LDC R177, c[0x0][0x40c] ;  /* 0x00010300ffb15b82 */ /* 0x000ea20000000800 */
[----:B------:R-:W-:Y:S01]  /*44f0*/  @P5 FFMA.FTZ R171, R172, R173, R115 ;  /* 0x000000adacab5223 */ /* 0x000fe20000010073 */
[----:B------:R-:W-:Y:S01]  /*4500*/  @P5 SHF.L.U32 R173, R106, 0x10, RZ ;  /* 0x000000106aad5819 */ /* 0x000fe200000006ff */
[----:B------:R-:W-:Y:S01]  /*4510*/  IMAD.MOV.U32 R172, RZ, RZ, R116 ;  /* 0x000000ffffac7224 */ /* 0x000fe200078e0074 */
[----:B------:R-:W-:Y:S01]  /*4520*/  @P5 SHF.L.U32 R175, R195, 0x10, RZ ;  /* 0x00000010c3af5819 */ /* 0x000fe200000006ff */
[----:B0-----:R-:W-:-:S04]  /*4530*/  @P5 FMUL.FTZ R237, R174, R237 ;  /* 0x000000edaeed5220 */ /* 0x001fc80000410000 */
[----:B------:R-:W-:Y:S01]  /*4540*/  @P5 FFMA.FTZ R172, R237, R173, R116 ;  /* 0x000000adedac5223 */ /* 0x000fe20000010074 */
[----:B------:R-:W-:-:S04]  /*4550*/  @P5 PRMT R173, R110, 0x7632, R173 ;  /* 0x000076326ead5816 */ /* 0x000fc800000000ad */
[----:B------:R-:W-:-:S05]  /*4560*/  @P5 SHF.L.U32 R173, R173, 0x10, RZ ;  /* 0x00000010adad5819 */ /* 0x000fca00000006ff */
[----:B-1----:R-:W-:Y:S01]  /*4570*/  @P5 FMUL.FTZ R174, R173, R176 ;  /* 0x000000b0adae5220 */ /* 0x002fe20000410000 */
[----:B------:R-:W-:-:S03]  /*4580*/  MOV R173, R117 ;  /* 0x0000007500ad7202 */ /* 0x000fc60000000f00 */
[----:B------:R-:W-:Y:S01]  /*4590*/  @P5 FFMA.FTZ R173, R174, R175, R117 ;  /* 0x000000afaead5223 */ /* 0x000fe20000010075 */
[----:B------:R-:W-:Y:S02]  /*45a0*/  @P5 SHF.L.U32 R174, R111, 0x10, RZ ;  /* 0x000000106fae5819 */ /* 0x000fe400000006ff */
[----:B------:R-:W-:-:S03]  /*45b0*/  @P5 SHF.L.U32 R175, R107, 0x10, RZ ;  /* 0x000000106baf5819 */ /* 0x000fc600000006ff */
[----:B--2---:R-:W-:Y:S01]  /*45c0*/  @P5 FMUL.FTZ R177, R174, R177 ;  /* 0x000000b1aeb15220 */ /* 0x004fe20000410000 */
        /* <DEDUP_REMOVED lines=10> */
.L_x_14276:
[----:B0-----:R-:W0:Y:S01]  /*4670*/  @P5 LDC R171, c[0x0][0x40c] ;  /* 0x00010300ffab5b82 */ /* 0x001e220000000800 */
[C---:B-----5:R-:W-:Y:S02]  /*4680*/  @P5 SHF.L.U32 R170, R108.reuse, 0x10, RZ ;  /* 0x000000106caa5819 */ /* 0x060fe400000006ff */
[----:B------:R-:W-:Y:S02]  /*4690*/  @P5 PRMT R168, R108, 0x7632, R168 ;  /* 0x000076326ca85816 */ /* 0x000fe400000000a8 */
[----:B------:R-:W-:Y:S02]  /*46a0*/  @P5 SHF.L.U32 R172, R104, 0x10, RZ ;  /* 0x0000001068ac5819 */ /* 0x000fe400000006ff */
[----:B------:R-:W-:Y:S01]  /*46b0*/  @P5 SHF.L.U32 R169, R168, 0x10, RZ ;  /* 0x00000010a8a95819 */ /* 0x000fe200000006ff */
[----:B------:R-:W1:Y:S01]  /*46c0*/  @P5 LDC R174, c[0x0][0x40c] ;  /* 0x00010300ffae5b82 */ /* 0x000e620000000800 */
[----:B------:R-:W-:-:S07]  /*46d0*/  HFMA2 R168, -RZ, RZ, 0, 0 ;  /* 0x00000000ffa87431 */ /* 0x000fce00000001ff */
[----:B------:R-:W1:Y:S08]  /*46e0*/  @P5 LDC R173, c[0x0][0x40c] ;  /* 0x00010300ffad5b82 */ /* 0x000e700000000800 */
[----:B--234-:R-:W2:Y:S01]  /*46f0*/  @P5 LDC R176, c[0x0][0x40c] ;  /* 0x00010300ffb05b82 */ /* 0x01cea20000000800 */
[----:B0-----:R-:W-:-:S04]  /*4700*/  @P5 FMUL.FTZ R171, R170, R171 ;  /* 0x000000abaaab5220 */ /* 0x001fc80000410000 */
[----:B------:R-:W-:Y:S01]  /*4710*/  @P5 FMUL.FTZ R168, R171, R172 ;  /* 0x000000acaba85220 */ /* 0x000fe20000410000 */
[----:B------:R-:W-:Y:S01]  /*4720*/  @P5 SHF.L.U32 R171, R197, 0x10, RZ ;  /* 0x00000010c5ab5819 */ /* 0x000fe200000006ff */
[----:B-1----:R-:W-:Y:S01]  /*4730*/  @P5 FMUL.FTZ R170, R169, R174 ;  /* 0x000000aea9aa5220 */ /* 0x002fe20000410000 */
[----:B------:R-:W0:Y:S01]  /*4740*/  @P5 LDC R175, c[0x0][0x40c] ;  /* 0x00010300ffaf5b82 */ /* 0x000e220000000800 */
[----:B------:R-:W-:Y:S01]  /*4750*/  IMAD.MOV.U32 R169, RZ, RZ, RZ ;  /* 0x000000ffffa97224 */ /* 0x000fe200078e00ff */
[----:B------:R-:W-:Y:S01]  /*4760*/  @P5 SHF.L.U32 R172, R109, 0x10, RZ ;  /* 0x000000106dac5819 */ /* 0x000fe200000006ff */
[----:B------:R-:W-:Y:S01]  /*4770*/  @P5 FMUL.FTZ R169, R171, R170 ;  /* 0x000000aaaba95220 */ /* 0x000fe20000410000 */
[----:B------:R-:W-:Y:S02]  /*4780*/  @P5 PRMT R170, R109, 0x7632, R170 ;  /* 0x000076326daa5816 */ /* 0x000fe400000000aa */
[----:B------:R-:W-:Y:S01]  /*4790*/  @P5 SHF.L.U32 R174, R105, 0x10, RZ ;  /* 0x0000001069ae5819 */ /* 0x000fe200000006ff */
[----:B------:R-:W-:Y:S01]  /*47a0*/  @P5 FMUL.FTZ R173, R172, R173 ;  /* 0x000000adacad5220 */ /* 0x000fe20000410000 */
[----:B------:R-:W-:Y:S01]  /*47b0*/  @P5 SHF.L.U32 R171, R170, 0x10, RZ ;  /* 0x00000010aaab5819 */ /* 0x000fe200000006ff */
[----:B------:R-:W1:Y:S01]  /*47c0*/  @P5 LDC R177, c[0x0][0x40c] ;  /* 0x00010300ffb15b82 */ /* 0x000e620000000800 */
[----:B------:R-:W-:Y:S01]  /*47d0*/  MOV R170, RZ ;  /* 0x000000ff00aa7202 */ /* 0x000fe20000000f00 */
[----:B------:R-:W-:Y:S01]  /*47e0*/  @P5 FMUL.FTZ R170, R173, R174 ;  /* 0x000000aeadaa5220 */ /* 0x000fe20000410000 */
[----:B------:R-:W-:-:S02]  /*47f0*/  @P5 SHF.L.U32 R173, R196, 0x10, RZ ;  /* 0x00000010c4ad5819 */ /* 0x000fc400000006ff */
[----:B------:R-:W-:Y:S01]  /*4800*/  @P5 SHF.L.U32 R174, R110, 0x10, RZ ;  /* 0x000000106eae5819 */ /* 0x000fe200000006ff */
[----:B--2---:R-:W-:Y:S01]  /*4810*/  @P5 FMUL.FTZ R172, R171, R176 ;  /* 0x000000b0abac5220 */ /* 0x004fe20000410000 */
[----:B------:R-:W-:Y:S01]  /*4820*/  HFMA2 R171, -RZ, RZ, 0, 0 ;  /* 0x00000000ffab7431 */ /* 0x000fe200000001ff */
[----:B------:R-:W2:Y:S02]  /*4830*/  @P5 LDC R176, c[0x0][0x40c] ;  /* 0x00010300ffb05b82 */ /* 0x000ea40000000800 */
[----:B------:R-:W-:Y:S01]  /*4840*/  @P5 FMUL.FTZ R171, R173, R172 ;  /* 0x000000acadab5220 */ /* 0x000fe20000410000 */
[----:B------:R-:W-:Y:S01]  /*4850*/  @P5 IMAD.U32 R173, R106, 0x10000, RZ ;  /* 0x000100006aad5824 */ /* 0x000fe200078e00ff */
[----:B------:R-:W-:Y:S01]  /*4860*/  MOV R172, RZ ;  /* 0x000000ff00ac7202 */ /* 0x000fe20000000f00 */
[----:B0-----:R-:W-:-:S03]  /*4870*/  @P5 FMUL.FTZ R174, R174, R175 ;  /* 0x000000afaeae5220 */ /* 0x001fc60000410000 */
[----:B------:R-:W0:Y:S01]  /*4880*/  @P5 LDC R238, c[0x0][0x40c] ;  /* 0x00010300ffee5b82 */ /* 0x000e220000000800 */
[----:B------:R-:W-:Y:S01]  /*4890*/  @P5 SHF.L.U32 R175, R195, 0x10, RZ ;  /* 0x00000010c3af5819 */ /* 0x000fe200000006ff */
[----:B------:R-:W-:Y:S01]  /*48a0*/  @P5 FMUL.FTZ R172, R174, R173 ;  /* 0x000000adaeac5220 */ /* 0x000fe20000410000 */
[----:B------:R-:W-:-:S04]  /*48b0*/  @P5 PRMT R173, R110, 0x7632, R173 ;  /* 0x000076326ead5816 */ /* 0x000fc800000000ad */
[----:B------:R-:W-:-:S05]  /*48c0*/  @P5 SHF.L.U32 R173, R173, 0x10, RZ ;  /* 0x00000010adad5819 */ /* 0x000fca00000006ff */
[----:B--2---:R-:W-:Y:S01]  /*48d0*/  @P5 FMUL.FTZ R174, R173, R176 ;  /* 0x000000b0adae5220 */ /* 0x004fe20000410000 */
[----:B------:R-:W-:Y:S01]  /*48e0*/  HFMA2 R173, -RZ, RZ, 0, 0 ;  /* 0x00000000ffad7431 */ /* 0x000fe200000001ff */
[----:B------:R-:W-:Y:S02]  /*48f0*/  @P5 SHF.L.U32 R176, R107, 0x10, RZ ;  /* 0x000000106bb05819 */ /* 0x000fe400000006ff */
[----:B------:R-:W-:Y:S01]  /*4900*/  @P5 FMUL.FTZ R173, R175, R174 ;  /* 0x000000aeafad5220 */ /* 0x000fe20000410000 */
[C---:B------:R-:W-:Y:S02]  /*4910*/  @P5 SHF.L.U32 R174, R111.reuse, 0x10, RZ ;  /* 0x000000106fae5819 */ /* 0x040fe400000006ff */
[----:B------:R-:W-:-:S03]  /*4920*/  @P5 PRMT R175, R111, 0x7632, R175 ;  /* 0x000076326faf5816 */ /* 0x000fc600000000af */
[----:B-1----:R-:W-:Y:S01]  /*4930*/  @P5 FMUL.FTZ R177, R174, R177 ;  /* 0x000000b1aeb15220 */ /* 0x002fe20000410000 */
[----:B------:R-:W-:Y:S01]  /*4940*/  MOV R174, RZ ;  /* 0x000000ff00ae7202 */ /* 0x000fe20000000f00 */
[----:B------:R-:W-:Y:S02]  /*4950*/  @P5 IMAD.U32 R175, R175, 0x10000, RZ ;  /* 0x00010000afaf5824 */ /* 0x000fe400078e00ff */
[----:B------:R-:W-:Y:S01]  /*4960*/  @P5 FMUL.FTZ R174, R177, R176 ;  /* 0x000000b0b1ae5220 */ /* 0x000fe20000410000 */
[----:B------:R-:W-:Y:S01]  /*4970*/  @P5 SHF.L.U32 R177, R194, 0x10, RZ ;  /* 0x00000010c2b15819 */ /* 0x000fe200000006ff */
[----:B0-----:R-:W-:Y:S01]  /*4980*/  @P5 FMUL.FTZ R176, R175, R238 ;  /* 0x000000eeafb05220 */ /* 0x001fe20000410000 */
[----:B------:R-:W-:-:S03]  /*4990*/  HFMA2 R175, -RZ, RZ, 0, 0 ;  /* 0x00000000ffaf7431 */ /* 0x000fc600000001ff */
[----:B------:R-:W-:-:S07]  /*49a0*/  @P5 FMUL.FTZ R175, R177, R176 ;  /* 0x000000b0b1af5220 */ /* 0x000fce0000410000 */
.L_x_14277:
[----:B------:R-:W0:Y:S02]  /*49b0*/  LDC.64 R176, c[0x0][0x3a8] ;  /* 0x0000ea00ffb07b82 */ /* 0x000e240000000a00 */
[----:B0-----:R-:W-:-:S05]  /*49c0*/  IMAD.WIDE.U32 R176, R239, 0x20, R176 ;  /* 0x00000020efb07825 */ /* 0x001fca00078e00b0 */
[----:B------:R0:W-:Y:S04]  /*49d0*/  STG.E.128 desc[UR6][R176.64], R168 ;  /* 0x000000a8b0007986 */ /* 0x0001e8000c101d06 */
[----:B------:R0:W-:Y:S02]  /*49e0*/  STG.E.128 desc[UR6][R176.64+0x10], R172 ;  /* 0x000010acb0007986 */ /* 0x0001e4000c101d06 */
.L_x_14275:
[----:B------:R-:W-:Y:S05]  /*49f0*/  BSYNC.RECONVERGENT B0 ;  /* 0x0000000000007941 */ /* 0x000fea0003800200 */
.L_x_14274:
        /* <DEDUP_REMOVED lines=213> */
.L_x_14279:
[----:B------:R-:W-:Y:S05]  /*5750*/  BSYNC.RECONVERGENT B0 ;  /* 0x0000000000007941 */ /* 0x000fea0003800200 */
.L_x_14278:
        /* <DEDUP_REMOVED lines=15> */
.L_x_14281:
[----:B------:R-:W-:Y:S05]  /*5850*/  BSYNC.RECONVERGENT B0 ;  /* 0x0000000000007941 */ /* 0x000fea0003800200 */
.L_x_14280:
[----:B------:R-:W1:Y:S01]  /*5860*/  SHFL.DOWN PT, R240, R241, 0x2, 0x1f ;  /* 0x08401f00f1f07f89 */ /* 0x000e6200000e0000 */
[-C--:B------:R-:W-:Y:S02]  /*5870*/  I2FP.F32.S32 R245, R241.reuse ;  /* 0x000000f100f57245 */ /* 0x080fe40000201400 */
[----:B------:R-:W-:Y:S01]  /*5880*/  ISETP.NE.AND P6, PT, R179, RZ, PT ;  /* 0x000000ffb300720c */ /* 0x000fe20003fc5270 */
[----:B0-----:R-:W0:Y:S01]  /*5890*/  SHFL.DOWN PT, R243, R176, 0x2, 0x1f ;  /* 0x08401f00b0f37f89 */ /* 0x001e2200000e0000 */
[----:B------:R-:W-:Y:S02]  /*58a0*/  ISETP.NE.AND P5, PT, RZ, UR10, PT ;  /* 0x0000000aff007c0c */ /* 0x000fe4000bfa5270 */
        /* <DEDUP_REMOVED lines=26> */
[----:B------:R-:W-:-:S03]  /*5a50*/  FFMA.FTZ R238, R238, R241, R243 ;  /* 0x000000f1eeee7223 */ /* 0x000fc600000100f3 */
[----:B------:R-:W-:Y:S01]  /*5a60*/  FMUL.FTZ R237, R237, R176 ;  /* 0x000000b0eded7220 */ /* 0x000fe20000410000 */
[----:B--2---:R-:W-:-:S03]  /*5a70*/  FMUL.FTZ R238, R239, R238 ;  /* 0x000000eeefee7220 */ /* 0x004fc60000410000 */
[----:B------:R-:W-:Y:S02]  /*5a80*/  FFMA.FTZ R237, R239, R237, R240 ;  /* 0x000000edefed7223 */ /* 0x000fe400000100f0 */
[----:B------:R-:W0:Y:S01]  /*5a90*/  LDC R239, c[0x0][0x448] ;  /* 0x00011200ffef7b82 */ /* 0x000e220000000800 */
[----:B------:R-:W-:Y:S04]  /*5aa0*/  SHFL.IDX PT, R243, R238, RZ, 0x1f ;  /* 0x00001fffeef37589 */ /* 0x000fe800000e0000 */
[----:B------:R-:W0:Y:S03]  /*5ab0*/  SHFL.IDX PT, R176, R237, RZ, 0x1f ;  /* 0x00001fffedb07589 */ /* 0x000e2600000e0000 */
[----:B------:R-:W1:Y:S01]  /*5ac0*/  @!P6 LDC.64 R240, c[0x0][0x3c0] ;  /* 0x0000f000fff0eb82 */ /* 0x000e620000000a00 */
[----:B0-----:R-:W-:Y:S01]  /*5ad0*/  FFMA.FTZ R239, R176, UR11, R239 ;  /* 0x0000000bb0ef7c23 */ /* 0x001fe200080100ef */
[----:B------:R-:W-:Y:S01]  /*5ae0*/  FMUL.FTZ R176, R243, R243 ;  /* 0x000000f3f3b07220 */ /* 0x000fe20000410000 */
[----:B-1----:R-:W-:-:S04]  /*5af0*/  @!P6 IMAD.WIDE R240, R233, 0x4, R240 ;  /* 0x00000004e9f0e825 */ /* 0x002fc800078e02f0 */
[----:B------:R-:W-:Y:S02]  /*5b00*/  FSEL R242, R176, RZ, P5 ;  /* 0x000000ffb0f27208 */ /* 0x000fe40002800000 */
[----:B------:R-:W0:Y:S01]  /*5b10*/  @!P6 LDC.64 R176, c[0x0][0x3c8] ;  /* 0x0000f200ffb0eb82 */ /* 0x000e220000000a00 */
[----:B------:R1:W-:Y:S02]  /*5b20*/  @!P6 STG.E desc[UR6][R240.64], R243 ;  /* 0x000000f3f000e986 */ /* 0x0003e4000c101906 */
[----:B------:R-:W-:-:S04]  /*5b30*/  FADD.FTZ R239, R239, R242 ;  /* 0x000000f2efef7221 */ /* 0x000fc80000010000 */
        /* <DEDUP_REMOVED lines=13> */
[----:B------:R-:W-:Y:S01]  /*5c10*/  FADD.FTZ R177, R120, -R237 ;  /* 0x800000ed78b17221 */ /* 0x000fe20000010000 */
[----:B------:R-:W-:Y:S01]  /*5c20*/  SHF.L.U32 R179, R28, 0x10, RZ ;  /* 0x000000101cb37819 */ /* 0x000fe200000006ff */
[----:B------:R-:W-:Y:S01]  /*5c30*/  IMAD.U32 R239, R30, 0x10000, RZ ;  /* 0x000100001eef7824 */ /* 0x000fe200078e00ff */
[----:B------:R-:W-:Y:S01]  /*5c40*/  SHF.L.U32 R178, R25, 0x10, RZ ;  /* 0x0000001019b27819 */ /* 0x000fe200000006ff */
[----:B------:R-:W-:Y:S01]  /*5c50*/  FMUL.FTZ R176, R238, R177 ;  /* 0x000000b1eeb07220 */ /* 0x000fe20000410000 */
[----:B------:R-:W-:Y:S01]  /*5c60*/  SHF.L.U32 R177, R24, 0x10, RZ ;  /* 0x0000001018b17819 */ /* 0x000fe200000006ff */
[----:B------:R-:W-:Y:S01]  /*5c70*/  IMAD.U32 R246, R192, 0x10000, RZ ;  /* 0x00010000c0f67824 */ /* 0x000fe200078e00ff */
[----:B------:R-:W-:Y:S02]  /*5c80*/  SHF.L.U32 R240, R29, 0x10, RZ ;  /* 0x000000101df07819 */ /* 0x000fe400000006ff */
[----:B------:R-:W-:Y:S01]  /*5c90*/  SHF.L.U32 R242, R191, 0x10, RZ ;  /* 0x00000010bff27819 */ /* 0x000fe200000006ff */
[----:B------:R-:W-:Y:S01]  /*5ca0*/  FFMA.FTZ R176, R176, R177, R179 ;  /* 0x000000b1b0b07223 */ /* 0x000fe200000100b3 */
[--C-:B------:R-:W-:Y:S01]  /*5cb0*/  FADD.FTZ R177, R122, -R237.reuse ;  /* 0x800000ed7ab17221 */ /* 0x100fe20000010000 */
[----:B------:R-:W-:Y:S01]  /*5cc0*/  FADD.FTZ R179, R123, -R237 ;  /* 0x800000ed7bb37221 */ /* 0x000fe20000010000 */
[----:B------:R-:W-:-:S02]  /*5cd0*/  SHF.L.U32 R244, R188, 0x10, RZ ;  /* 0x00000010bcf47819 */ /* 0x000fc400000006ff */
[C---:B------:R-:W-:Y:S01]  /*5ce0*/  FMUL.FTZ R177, R238.reuse, R177 ;  /* 0x000000b1eeb17220 */ /* 0x040fe20000410000 */
[----:B------:R-:W-:-:S03]  /*5cf0*/  FMUL.FTZ R179, R238, R179 ;  /* 0x000000b3eeb37220 */ /* 0x000fc60000410000 */
[----:B------:R-:W-:Y:S01]  /*5d00*/  FFMA.FTZ R177, R177, R178, R240 ;  /* 0x000000b2b1b17223 */ /* 0x000fe200000100f0 */
[----:B------:R-:W-:Y:S02]  /*5d10*/  SHF.L.U32 R178, R190, 0x10, RZ ;  /* 0x00000010beb27819 */ /* 0x000fe400000006ff */
[----:B------:R-:W-:-:S03]  /*5d20*/  SHF.L.U32 R240, R189, 0x10, RZ ;  /* 0x00000010bdf07819 */ /* 0x000fc600000006ff */
[----:B------:R-:W-:Y:S01]  /*5d30*/  FFMA.FTZ R242, R179, R242, R178 ;  /* 0x000000f2b3f27223 */ /* 0x000fe200000100b2 */
[----:B------:R-:W-:-:S04]  /*5d40*/  FADD.FTZ R179, R124, -R237 ;  /* 0x800000ed7cb37221 */ /* 0x000fc80000010000 */
[----:B------:R-:W-:Y:S01]  /*5d50*/  FMUL.FTZ R178, R238, R179 ;  /* 0x000000b3eeb27220 */ /* 0x000fe20000410000 */
[----:B------:R-:W-:Y:S02]  /*5d60*/  SHF.L.U32 R179, R26, 0x10, RZ ;  /* 0x000000101ab37819 */ /* 0x000fe400000006ff */
[----:B------:R-:W-:-:S03]  /*5d70*/  F2FP.BF16.F32.PACK_AB R177, R242, R177 ;  /* 0x000000b1f2b1723e */ /* 0x000fc600000010ff */
[----:B------:R-:W-:Y:S01]  /*5d80*/  FFMA.FTZ R178, R178, R179, R239 ;  /* 0x000000b3b2b27223 */ /* 0x000fe200000100ef */
[----:B------:R-:W-:-:S04]  /*5d90*/  FADD.FTZ R179, R125, -R237 ;  /* 0x800000ed7db37221 */ /* 0x000fc80000010000 */
[----:B------:R-:W-:-:S04]  /*5da0*/  FMUL.FTZ R179, R238, R179 ;  /* 0x000000b3eeb37220 */ /* 0x000fc80000410000 */
[----:B------:R-:W-:Y:S01]  /*5db0*/  FFMA.FTZ R239, R179, R240, R244 ;  /* 0x000000f0b3ef7223 */ /* 0x000fe200000100f4 */
[----:B------:R-:W-:Y:S01]  /*5dc0*/  FADD.FTZ R179, R126, -R237 ;  /* 0x800000ed7eb37221 */ /* 0x000fe20000010000 */
[----:B------:R-:W-:Y:S02]  /*5dd0*/  SHF.L.U32 R240, R27, 0x10, RZ ;  /* 0x000000101bf07819 */ /* 0x000fe400000006ff */
[----:B------:R-:W-:Y:S01]  /*5de0*/  SHF.L.U32 R244, R31, 0x10, RZ ;  /* 0x000000101ff47819 */ /* 0x000fe200000006ff */
        /* <DEDUP_REMOVED lines=8> */
[----:B------:R-:W-:Y:S01]  /*5e70*/  FADD.FTZ R179, R121, -R237 ;  /* 0x800000ed79b37221 */ /* 0x000fe20000010000 */
[----:B------:R-:W0:Y:S01]  /*5e80*/  LDC.64 R240, c[0x0][0x428] ;  /* 0x00010a00fff07b82 */ /* 0x000e220000000a00 */
[----:B------:R-:W-:Y:S02]  /*5e90*/  SHF.L.U32 R244, R193, 0x10, RZ ;  /* 0x00000010c1f47819 */ /* 0x000fe400000006ff */
[----:B------:R-:W-:-:S04]  /*5ea0*/  FMUL.FTZ R179, R238, R179 ;  /* 0x000000b3eeb37220 */ /* 0x000fc80000410000 */
[----:B------:R-:W-:Y:S01]  /*5eb0*/  FFMA.FTZ R243, R179, R244, R246 ;  /* 0x000000f4b3f37223 */ /* 0x000fe200000100f6 */
[----:B------:R-:W-:-:S04]  /*5ec0*/  F2FP.BF16.F32.PACK_AB R179, R248, R245 ;  /* 0x000000f5f8b3723e */ /* 0x000fc800000010ff */
[----:B------:R-:W-:Y:S01]  /*5ed0*/  F2FP.BF16.F32.PACK_AB R176, R243, R176 ;  /* 0x000000b0f3b0723e */ /* 0x000fe200000010ff */
[C---:B0-----:R-:W-:Y:S01]  /*5ee0*/  IMAD.WIDE.U32 R240, R236.reuse, 0x10, R240 ;  /* 0x00000010ecf07825 */ /* 0x041fe200078e00f0 */
[----:B------:R-:W-:-:S04]  /*5ef0*/  IADD3 R236, PT, PT, R236, 0x80, RZ ;  /* 0x00000080ecec7810 */ /* 0x000fc80007ffe0ff */
[----:B------:R0:W-:Y:S03]  /*5f00*/  STG.E.128 desc[UR6][R240.64], R176 ;  /* 0x000000b0f0007986 */ /* 0x0001e6000c101d06 */
.L_x_14284:
[----:B------:R-:W-:Y:S05]  /*5f10*/  BSYNC.RECONVERGENT B0 ;  /* 0x0000000000007941 */ /* 0x000fea0003800200 */
.L_x_14283:
[----:B------:R-:W-:Y:S01]  /*5f20*/  LOP3.LUT P0, RZ, R235, 0x20, RZ, 0xc0, !PT ;  /* 0x00000020ebff7812 */ /* 0x000fe2000780c0ff */
[----:B------:R-:W-:-:S12]  /*5f30*/  BSSY.RECONVERGENT B0, `(.L_x_14285) ;  /* 0x0000032000007945 */ /* 0x000fd80003800200 */
[----:B------:R-:W-:Y:S05]  /*5f40*/  @!P0 BRA `(.L_x_14286) ;  /* 0x0000000000c08947 */ /* 0x000fea0003800000 */
[----:B0-----:R-:W-:Y:S01]  /*5f50*/  FADD.FTZ R177, R128, -R237 ;  /* 0x800000ed80b17221 */ /* 0x001fe20000010000 */
[----:B------:R-:W-:Y:S02]  /*5f60*/  SHF.L.U32 R179, R40, 0x10, RZ ;  /* 0x0000001028b37819 */ /* 0x000fe400000006ff */
[----:B------:R-:W-:Y:S01]  /*5f70*/  SHF.L.U32 R178, R37, 0x10, RZ ;  /* 0x0000001025b27819 */ /* 0x000fe200000006ff */
[----:B------:R-:W-:Y:S01]  /*5f80*/  FMUL.FTZ R176, R238, R177 ;  /* 0x000000b1eeb07220 */ /* 0x000fe20000410000 */
[----:B------:R-:W-:Y:S02]  /*5f90*/  SHF.L.U32 R177, R36, 0x10, RZ ;  /* 0x0000001024b17819 */ /* 0x000fe400000006ff */
[----:B------:R-:W-:Y:S02]  /*5fa0*/  SHF.L.U32 R240, R41, 0x10, RZ ;  /* 0x0000001029f07819 */ /* 0x000fe400000006ff */
[----:B------:R-:W-:Y:S01]  /*5fb0*/  SHF.L.U32 R242, R183, 0x10, RZ ;  /* 0x00000010b7f27819 */ /* 0x000fe200000006ff */
[----:B------:R-:W-:Y:S01]  /*5fc0*/  FFMA.FTZ R176, R176, R177, R179 ;  /* 0x000000b1b0b07223 */ /* 0x000fe200000100b3 */
[--C-:B------:R-:W-:Y:S01]  /*5fd0*/  FADD.FTZ R177, R130, -R237.reuse ;  /* 0x800000ed82b17221 */ /* 0x100fe20000010000 */
[----:B------:R-:W-:Y:S01]  /*5fe0*/  FADD.FTZ R179, R131, -R237 ;  /* 0x800000ed83b37221 */ /* 0x000fe20000010000 */
[----:B------:R-:W-:-:S02]  /*5ff0*/  SHF.L.U32 R239, R42, 0x10, RZ ;  /* 0x000000102aef7819 */ /* 0x000fc400000006ff */
[C---:B------:R-:W-:Y:S01]  /*6000*/  FMUL.FTZ R177, R238.reuse, R177 ;  /* 0x000000b1eeb17220 */ /* 0x040fe20000410000 */
[----:B------:R-:W-:Y:S01]  /*6010*/  FMUL.FTZ R179, R238, R179 ;  /* 0x000000b3eeb37220 */ /* 0x000fe20000410000 */
[----:B------:R-:W-:Y:S02]  /*6020*/  SHF.L.U32 R244, R180, 0x10, RZ ;  /* 0x00000010b4f47819 */ /* 0x000fe400000006ff */
[----:B------:R-:W-:Y:S01]  /*6030*/  FFMA.FTZ R177, R177, R178, R240 ;  /* 0x000000b2b1b17223 */ /* 0x000fe200000100f0 */
[----:B------:R-:W-:Y:S02]  /*6040*/  SHF.L.U32 R178, R182, 0x10, RZ ;  /* 0x00000010b6b27819 */ /* 0x000fe400000006ff */
[----:B------:R-:W-:Y:S02]  /*6050*/  SHF.L.U32 R240, R181, 0x10, RZ ;  /* 0x00000010b5f07819 */ /* 0x000fe400000006ff */
[----:B------:R-:W-:Y:S01]  /*6060*/  SHF.L.U32 R246, R184, 0x10, RZ ;  /* 0x00000010b8f67819 */ /* 0x000fe200000006ff */
[----:B------:R-:W-:Y:S01]  /*6070*/  FFMA.FTZ R242, R179, R242, R178 ;  /* 0x000000f2b3f27223 */ /* 0x000fe200000100b2 */
[----:B------:R-:W-:-:S04]  /*6080*/  FADD.FTZ R179, R132, -R237 ;  /* 0x800000ed84b37221 */ /* 0x000fc80000010000 */
[----:B------:R-:W-:Y:S01]  /*6090*/  FMUL.FTZ R178, R238, R179 ;  /* 0x000000b3eeb27220 */ /* 0x000fe20000410000 */
[----:B------:R-:W-:Y:S01]  /*60a0*/  IMAD.U32 R179, R38, 0x10000, RZ ;  /* 0x0001000026b37824 */ /* 0x000fe200078e00ff */
        /* <DEDUP_REMOVED lines=18> */
[----:B------:R-:W-:Y:S02]  /*61d0*/  IMAD.U32 R244, R185, 0x10000, RZ ;  /* 0x00010000b9f47824 */ /* 0x000fe400078e00ff */
[----:B------:R-:W-:-:S04]  /*61e0*/  FMUL.FTZ R179, R238, R179 ;  /* 0x000000b3eeb37220 */ /* 0x000fc80000410000 */
[----:B------:R-:W-:Y:S01]  /*61f0*/  FFMA.FTZ R243, R179, R244, R246 ;  /* 0x000000f4b3f37223 */ /* 0x000fe200000100f6 */
[----:B------:R-:W-:-:S04]  /*6200*/  F2FP.BF16.F32.PACK_AB R179, R248, R245 ;  /* 0x000000f5f8b3723e */ /* 0x000fc800000010ff */
[----:B------:R-:W-:Y:S01]  /*6210*/  F2FP.BF16.F32.PACK_AB R176, R243, R176 ;  /* 0x000000b0f3b0723e */ /* 0x000fe200000010ff */
[C---:B0-----:R-:W-:Y:S01]  /*6220*/  IMAD.WIDE.U32 R240, R236.reuse, 0x10, R240 ;  /* 0x00000010ecf07825 */ /* 0x041fe200078e00f0 */
[----:B------:R-:W-:-:S04]  /*6230*/  IADD3 R236, PT, PT, R236, 0x80, RZ ;  /* 0x00000080ecec7810 */ /* 0x000fc80007ffe0ff */
[----:B------:R1:W-:Y:S03]  /*6240*/  STG.E.128 desc[UR6][R240.64], R176 ;  /* 0x000000b0f0007986 */ /* 0x0003e6000c101d06 */
.L_x_14286:
[----:B------:R-:W-:Y:S05]  /*6250*/  BSYNC.RECONVERGENT B0 ;  /* 0x0000000000007941 */ /* 0x000fea0003800200 */
.L_x_14285:
[----:B------:R-:W-:Y:S01]  /*6260*/  LOP3.LUT P0, RZ, R235, 0x10, RZ, 0xc0, !PT ;  /* 0x00000010ebff7812 */ /* 0x000fe2000780c0ff */
[----:B------:R-:W-:-:S12]  /*6270*/  BSSY.RECONVERGENT B0, `(.L_x_14287) ;  /* 0x0000032000007945 */ /* 0x000fd80003800200 */
[----:B------:R-:W-:Y:S05]  /*6280*/  @!P0 BRA `(.L_x_14288) ;  /* 0x0000000000c08947 */ /* 0x000fea0003800000 */
[----:B01----:R-:W-:Y:S01]  /*6290*/  FADD.FTZ R177, R136, -R237 ;  /* 0x800000ed88b17221 */ /* 0x003fe20000010000 */
        /* <DEDUP_REMOVED lines=14> */
[----:B------:R-:W-:Y:S01]  /*6380*/  IMAD.U32 R178, R18, 0x10000, RZ ;  /* 0x0001000012b27824 */ /* 0x000fe200078e00ff */
[----:B------:R-:W-:Y:S02]  /*6390*/  SHF.L.U32 R240, R17, 0x10, RZ ;  /* 0x0000001011f07819 */ /* 0x000fe400000006ff */
[----:B------:R-:W-:Y:S01]  /*63a0*/  SHF.L.U32 R246, R20, 0x10, RZ ;  /* 0x0000001014f67819 */ /* 0x000fe200000006ff */
        /* <DEDUP_REMOVED lines=30> */
.L_x_14288:
[----:B------:R-:W-:Y:S05]  /*6590*/  BSYNC.RECONVERGENT B0 ;  /* 0x0000000000007941 */ /* 0x000fea0003800200 */
.L_x_14287:
[----:B------:R-:W-:Y:S04]  /*65a0*/  BSSY.RECONVERGENT B0, `(.L_x_14289) ;  /* 0x0000032000007945 */ /* 0x000fe80003800200 */
[----:B------:R-:W-:Y:S05]  /*65b0*/  @!P1 BRA `(.L_x_14290) ;  /* 0x0000000000c09947 */ /* 0x000fea0003800000 */
[----:B012---:R-:W-:Y:S01]  /*65c0*/  FADD.FTZ R177, R144, -R237 ;  /* 0x800000ed90b17221 */ /* 0x007fe20000010000 */
[----:B------:R-:W-:Y:S01]  /*65d0*/  SHF.L.U32 R179, R64, 0x10, RZ ;  /* 0x0000001040b37819 */ /* 0x000fe200000006ff */
[----:B------:R-:W-:Y:S01]  /*65e0*/  IMAD.U32 R242, R11, 0x10000, RZ ;  /* 0x000100000bf27824 */ /* 0x000fe200078e00ff */
        /* <DEDUP_REMOVED lines=31> */
[----:B------:R-:W-:Y:S01]  /*67e0*/  IMAD.U32 R240, R7, 0x10000, RZ ;  /* 0x0001000007f07824 */ /* 0x000fe200078e00ff */
[----:B------:R-:W-:Y:S02]  /*67f0*/  SHF.L.U32 R244, R6, 0x10, RZ ;  /* 0x0000001006f47819 */ /* 0x000fe400000006ff */
        /* <DEDUP_REMOVED lines=12> */
.L_x_14290:
[----:B------:R-:W-:Y:S05]  /*68c0*/  BSYNC.RECONVERGENT B0 ;  /* 0x0000000000007941 */ /* 0x000fea0003800200 */
.L_x_14289:
[----:B------:R-:W-:Y:S04]  /*68d0*/  BSSY.RECONVERGENT B0, `(.L_x_14291) ;  /* 0x0000032000007945 */ /* 0x000fe80003800200 */
[----:B------:R-:W-:Y:S05]  /*68e0*/  @!P2 BRA `(.L_x_14292) ;  /* 0x0000000000c0a947 */ /* 0x000fea0003800000 */
[----:B0123--:R-:W-:Y:S01]  /*68f0*/  FADD.FTZ R177, R152, -R237 ;  /* 0x800000ed98b17221 */ /* 0x00ffe20000010000 */
        /* <DEDUP_REMOVED lines=27> */
[----:B------:R-:W-:Y:S01]  /*6ab0*/  SHF.L.U32 R240, R75, 0x10, RZ ;  /* 0x000000104bf07819 */ /* 0x000fe200000006ff */
[----:B------:R-:W-:Y:S02]  /*6ac0*/  IMAD.U32 R244, R79, 0x10000, RZ ;  /* 0x000100004ff47824 */ /* 0x000fe400078e00ff */
        /* <DEDUP_REMOVED lines=18> */
.L_x_14292:
[----:B------:R-:W-:Y:S05]  /*6bf0*/  BSYNC.RECONVERGENT B0 ;  /* 0x0000000000007941 */ /* 0x000fea0003800200 */
.L_x_14291:
[----:B------:R-:W-:Y:S04]  /*6c00*/  BSSY.RECONVERGENT B0, `(.L_x_14293) ;  /* 0x0000034000007945 */ /* 0x000fe80003800200 */
[----:B------:R-:W-:Y:S05]  /*6c10*/  @!P3 BRA `(.L_x_14294) ;  /* 0x0000000000c8b947 */ /* 0x000fea0003800000 */
[----:B01234-:R-:W-:Y:S01]  /*6c20*/  PRMT R178, R86, 0x7632, R178 ;  /* 0x0000763256b27816 */ /* 0x01ffe200000000b2 */
[--C-:B------:R-:W-:Y:S01]  /*6c30*/  FADD.FTZ R177, R165, -R237.reuse ;  /* 0x800000eda5b17221 */ /* 0x100fe20000010000 */
[----:B------:R-:W-:Y:S02]  /*6c40*/  PRMT R176, R90, 0x7632, R176 ;  /* 0x000076325ab07816 */ /* 0x000fe400000000b0 */
[----:B------:R-:W-:Y:S01]  /*6c50*/  SHF.L.U32 R178, R178, 0x10, RZ ;  /* 0x00000010b2b27819 */ /* 0x000fe200000006ff */
[----:B------:R-:W-:Y:S01]  /*6c60*/  FMUL.FTZ R177, R238, R177 ;  /* 0x000000b1eeb17220 */ /* 0x000fe20000410000 */
[----:B------:R-:W-:Y:S02]  /*6c70*/  SHF.L.U32 R176, R176, 0x10, RZ ;  /* 0x00000010b0b07819 */ /* 0x000fe400000006ff */
[----:B------:R-:W-:Y:S02]  /*6c80*/  SHF.L.U32 R179, R88, 0x10, RZ ;  /* 0x0000001058b37819 */ /* 0x000fe400000006ff */
[----:B------:R-:W-:Y:S01]  /*6c90*/  SHF.L.U32 R240, R85, 0x10, RZ ;  /* 0x0000001055f07819 */ /* 0x000fe200000006ff */
[----:B------:R-:W-:Y:S01]  /*6ca0*/  FFMA.FTZ R178, R177, R178, R176 ;  /* 0x000000b2b1b27223 */ /* 0x000fe200000100b0 */
[----:B------:R-:W-:Y:S01]  /*6cb0*/  FADD.FTZ R177, R160, -R237 ;  /* 0x800000eda0b17221 */ /* 0x000fe20000010000 */
[----:B------:R-:W-:-:S02]  /*6cc0*/  SHF.L.U32 R242, R89, 0x10, RZ ;  /* 0x0000001059f27819 */ /* 0x000fc400000006ff */
[----:B------:R-:W-:Y:S01]  /*6cd0*/  SHF.L.U32 R244, R90, 0x10, RZ ;  /* 0x000000105af47819 */ /* 0x000fe200000006ff */
        /* <DEDUP_REMOVED lines=9> */
[----:B------:R-:W-:Y:S02]  /*6d70*/  SHF.L.U32 R242, R229, 0x10, RZ ;  /* 0x00000010e5f27819 */ /* 0x000fe400000006ff */
[----:B------:R-:W-:-:S05]  /*6d80*/  SHF.L.U32 R240, R230, 0x10, RZ ;  /* 0x00000010e6f07819 */ /* 0x000fca00000006ff */
        /* <DEDUP_REMOVED lines=27> */
.L_x_14294:
[----:B------:R-:W-:Y:S05]  /*6f40*/  BSYNC.RECONVERGENT B0 ;  /* 0x0000000000007941 */ /* 0x000fea0003800200 */
.L_x_14293:
[----:B------:R-:W-:Y:S04]  /*6f50*/  BSSY.RECONVERGENT B0, `(.L_x_14282) ;  /* 0x0000039000007945 */ /* 0x000fe80003800200 */
[----:B------:R-:W-:Y:S05]  /*6f60*/  @!P4 BRA `(.L_x_14295) ;  /* 0x0000000000dcc947 */ /* 0x000fea0003800000 */
[----:B01234-:R-:W-:Y:S01]  /*6f70*/  PRMT R179, R96, 0x7632, R179 ;  /* 0x0000763260b37816 */ /* 0x01ffe200000000b3 */
[----:B------:R-:W-:Y:S01]  /*6f80*/  FADD.FTZ R177, R169, -R237 ;  /* 0x800000eda9b17221 */ /* 0x000fe20000010000 */
[----:B------:R-:W-:Y:S02]  /*6f90*/  PRMT R239, R100, 0x7632, R239 ;  /* 0x0000763264ef7816 */ /* 0x000fe400000000ef */
[----:B------:R-:W-:Y:S01]  /*6fa0*/  SHF.L.U32 R179, R179, 0x10, RZ ;  /* 0x00000010b3b37819 */ /* 0x000fe200000006ff */
[----:B------:R-:W-:Y:S01]  /*6fb0*/  FMUL.FTZ R176, R238, R177 ;  /* 0x000000b1eeb07220 */ /* 0x000fe20000410000 */
[----:B------:R-:W-:Y:S01]  /*6fc0*/  PRMT R178, R97, 0x7632, R178 ;  /* 0x0000763261b27816 */ /* 0x000fe200000000b2 */
[----:B------:R-:W-:Y:S01]  /*6fd0*/  IMAD.U32 R239, R239, 0x10000, RZ ;  /* 0x00010000efef7824 */ /* 0x000fe200078e00ff */
[----:B------:R-:W-:Y:S01]  /*6fe0*/  PRMT R240, R101, 0x7632, R240 ;  /* 0x0000763265f07816 */ /* 0x000fe200000000f0 */
[----:B------:R-:W-:Y:S01]  /*6ff0*/  FADD.FTZ R177, R171, -R237 ;  /* 0x800000edabb17221 */ /* 0x000fe20000010000 */
[----:B------:R-:W-:Y:S01]  /*7000*/  SHF.L.U32 R178, R178, 0x10, RZ ;  /* 0x00000010b2b27819 */ /* 0x000fe200000006ff */
[----:B------:R-:W-:Y:S01]  /*7010*/  FFMA.FTZ R176, R176, R179, R239 ;  /* 0x000000b3b0b07223 */ /* 0x000fe200000100ef */
[----:B------:R-:W-:Y:S01]  /*7020*/  SHF.L.U32 R240, R240, 0x10, RZ ;  /* 0x00000010f0f07819 */ /* 0x000fe200000006ff */
[----:B------:R-:W-:Y:S01]  /*7030*/  FMUL.FTZ R177, R238, R177 ;  /* 0x000000b1eeb17220 */ /* 0x000fe20000410000 */
[----:B------:R-:W-:Y:S01]  /*7040*/  FADD.FTZ R179, R173, -R237 ;  /* 0x800000edadb37221 */ /* 0x000fe20000010000 */
[----:B------:R-:W-:-:S02]  /*7050*/  PRMT R239, R98, 0x7632, R239 ;  /* 0x0000763262ef7816 */ /* 0x000fc400000000ef */
[----:B------:R-:W-:Y:S01]  /*7060*/  PRMT R241, R102, 0x7632, R241 ;  /* 0x0000763266f17816 */ /* 0x000fe200000000f1 */
[--C-:B------:R-:W-:Y:S01]  /*7070*/  FFMA.FTZ R177, R177, R178, R240.reuse ;  /* 0x000000b2b1b17223 */ /* 0x100fe200000100f0 */
[C---:B------:R-:W-:Y:S01]  /*7080*/  FMUL.FTZ R178, R238.reuse, R179 ;  /* 0x000000b3eeb27220 */ /* 0x040fe20000410000 */
[----:B------:R-:W-:Y:S01]  /*7090*/  PRMT R240, R99, 0x7632, R240 ;  /* 0x0000763263f07816 */ /* 0x000fe200000000f0 */
[----:B------:R-:W-:Y:S01]  /*70a0*/  FADD.FTZ R179, R175, -R237 ;  /* 0x800000edafb37221 */ /* 0x000fe20000010000 */
[----:B------:R-:W-:Y:S02]  /*70b0*/  PRMT R242, R103, 0x7632, R242 ;  /* 0x0000763267f27816 */ /* 0x000fe400000000f2 */
[----:B------:R-:W-:Y:S01]  /*70c0*/  SHF.L.U32 R239, R239, 0x10, RZ ;  /* 0x00000010efef7819 */ /* 0x000fe200000006ff */
[----:B------:R-:W-:Y:S01]  /*70d0*/  FMUL.FTZ R179, R238, R179 ;  /* 0x000000b3eeb37220 */ /* 0x000fe20000410000 */
[----:B------:R-:W-:Y:S02]  /*70e0*/  SHF.L.U32 R241, R241, 0x10, RZ ;  /* 0x00000010f1f17819 */ /* 0x000fe400000006ff */
[----:B------:R-:W-:-:S02]  /*70f0*/  SHF.L.U32 R240, R240, 0x10, RZ ;  /* 0x00000010f0f07819 */ /* 0x000fc400000006ff */
[----:B------:R-:W-:Y:S01]  /*7100*/  SHF.L.U32 R242, R242, 0x10, RZ ;  /* 0x00000010f2f27819 */ /* 0x000fe200000006ff */
[----:B------:R-:W-:Y:S01]  /*7110*/  FFMA.FTZ R178, R178, R239, R241 ;  /* 0x000000efb2b27223 */ /* 0x000fe200000100f1 */
[--C-:B------:R-:W-:Y:S01]  /*7120*/  FADD.FTZ R239, R170, -R237.reuse ;  /* 0x800000edaaef7221 */ /* 0x100fe20000010000 */
[----:B------:R-:W-:Y:S01]  /*7130*/  SHF.L.U32 R244, R102, 0x10, RZ ;  /* 0x0000001066f47819 */ /* 0x000fe200000006ff */
[----:B------:R-:W-:Y:S01]  /*7140*/  FADD.FTZ R241, R174, -R237 ;  /* 0x800000edaef17221 */ /* 0x000fe20000010000 */
[----:B------:R-:W-:Y:S01]  /*7150*/  FFMA.FTZ R179, R179, R240, R242 ;  /* 0x000000f0b3b37223 */ /* 0x000fe200000100f2 */
[----:B------:R-:W-:Y:S01]  /*7160*/  SHF.L.U32 R242, R97, 0x10, RZ ;  /* 0x0000001061f27819 */ /* 0x000fe200000006ff */
[C---:B------:R-:W-:Y:S01]  /*7170*/  FMUL.FTZ R239, R238.reuse, R239 ;  /* 0x000000efeeef7220 */ /* 0x040fe20000410000 */
[----:B------:R-:W-:Y:S02]  /*7180*/  IMAD.U32 R240, R101, 0x10000, RZ ;  /* 0x0001000065f07824 */ /* 0x000fe400078e00ff */
[----:B------:R-:W-:-:S02]  /*7190*/  FMUL.FTZ R241, R238, R241 ;  /* 0x000000f1eef17220 */ /* 0x000fc40000410000 */
[----:B------:R-:W-:Y:S01]  /*71a0*/  FFMA.FTZ R242, R239, R242, R240 ;  /* 0x000000f2eff27223 */ /* 0x000fe200000100f0 */
[--C-:B------:R-:W-:Y:S01]  /*71b0*/  FADD.FTZ R239, R172, -R237.reuse ;  /* 0x800000edacef7221 */ /* 0x100fe20000010000 */
[----:B------:R-:W-:Y:S01]  /*71c0*/  SHF.L.U32 R240, R98, 0x10, RZ ;  /* 0x0000001062f07819 */ /* 0x000fe200000006ff */
[----:B------:R-:W-:Y:S02]  /*71d0*/  FADD.FTZ R237, R168, -R237 ;  /* 0x800000eda8ed7221 */ /* 0x000fe40000010000 */
[C---:B------:R-:W-:Y:S01]  /*71e0*/  FMUL.FTZ R239, R238.reuse, R239 ;  /* 0x000000efeeef7220 */ /* 0x040fe20000410000 */
[----:B------:R-:W-:Y:S01]  /*71f0*/  F2FP.BF16.F32.PACK_AB R177, R177, R242 ;  /* 0x000000f2b1b1723e */ /* 0x000fe200000010ff */
[----:B------:R-:W-:Y:S01]  /*7200*/  FMUL.FTZ R237, R238, R237 ;  /* 0x000000edeeed7220 */ /* 0x000fe20000410000 */
[----:B------:R-:W-:Y:S01]  /*7210*/  SHF.L.U32 R238, R96, 0x10, RZ ;  /* 0x0000001060ee7819 */ /* 0x000fe200000006ff */
[----:B------:R-:W-:Y:S01]  /*7220*/  FFMA.FTZ R239, R239, R240, R244 ;  /* 0x000000f0efef7223 */ /* 0x000fe200000100f4 */
[----:B------:R-:W-:-:S02]  /*7230*/  SHF.L.U32 R240, R99, 0x10, RZ ;  /* 0x0000001063f07819 */ /* 0x000fc400000006ff */
[----:B------:R-:W-:Y:S02]  /*7240*/  SHF.L.U32 R244, R103, 0x10, RZ ;  /* 0x0000001067f47819 */ /* 0x000fe400000006ff */
[----:B------:R-:W-:-:S03]  /*7250*/  F2FP.BF16.F32.PACK_AB R178, R178, R239 ;  /* 0x000000efb2b2723e */ /* 0x000fc600000010ff */
[----:B------:R-:W-:Y:S01]  /*7260*/  FFMA.FTZ R246, R241, R240, R244 ;  /* 0x000000f0f1f67223 */ /* 0x000fe200000100f4 */
[----:B------:R-:W-:Y:S01]  /*7270*/  SHF.L.U32 R244, R100, 0x10, RZ ;  /* 0x0000001064f47819 */ /* 0x000fe200000006ff */
[----:B------:R-:W0:Y:S03]  /*7280*/  LDC.64 R240, c[0x0][0x428] ;  /* 0x00010a00fff07b82 */ /* 0x000e260000000a00 */
[----:B------:R-:W-:Y:S01]  /*7290*/  F2FP.BF16.F32.PACK_AB R179, R179, R246 ;  /* 0x000000f6b3b3723e */ /* 0x000fe200000010ff */
[----:B------:R-:W-:-:S05]  /*72a0*/  FFMA.FTZ R237, R237, R238, R244 ;  /* 0x000000eeeded7223 */ /* 0x000fca00000100f4 */
[----:B------:R-:W-:Y:S01]  /*72b0*/  F2FP.BF16.F32.PACK_AB R176, R176, R237 ;  /* 0x000000edb0b0723e */ /* 0x000fe200000010ff */
[----:B0-----:R-:W-:-:S05]  /*72c0*/  IMAD.WIDE.U32 R240, R236, 0x10, R240 ;  /* 0x00000010ecf07825 */ /* 0x001fca00078e00f0 */
[----:B------:R0:W-:Y:S02]  /*72d0*/  STG.E.128 desc[UR6][R240.64], R176 ;  /* 0x000000b0f0007986 */ /* 0x0001e4000c101d06 */
.L_x_14295:
[----:B------:R-:W-:Y:S05]  /*72e0*/  BSYNC.RECONVERGENT B0 ;  /* 0x0000000000007941 */ /* 0x000fea0003800200 */
.L_x_14282:
[----:B01234-:R-:W0:Y:S01]  /*72f0*/  LDC.64 R176, c[0x0][0x380] ;  /* 0x0000e000ffb07b82 */ /* 0x01fe220000000a00 */
[----:B------:R-:W-:Y:S01]  /*7300*/  UPLOP3.LUT UP1, UPT, UPT, UPT, UP1, 0x40, 0x4 ;  /* 0x000000000004789c */ /* 0x000fe20003f2e810 */
[----:B0-----:R-:W-:-:S04]  /*7310*/  IADD3 R233, PT, PT, R233, R176, RZ ;  /* 0x000000b0e9e97210 */ /* 0x001fc80007ffe0ff */
[----:B------:R-:W-:-:S13]  /*7320*/  ISETP.GE.AND P0, PT, R233, R177, PT ;  /* 0x000000b1e900720c */ /* 0x000fda0003f06270 */
[----:B------:R-:W-:Y:S05]  /*7330*/  @!P0 BRA `(.L_x_14296) ;  /* 0xffffff9c00908947 */ /* 0x000fea000383ffff */
[----:B------:R-:W-:Y:S05]  /*7340*/  EXIT ;  /* 0x000000000000794d */ /* 0x000fea0003800000 */
.L_x_14297:
        /* <DEDUP_REMOVED lines=11> */
.L_x_42345:


//--------------------- .text._ZN10layer_norm13ln_fwd_kernelINS_13Kernel_traitsI13__nv_bfloat16S2_fS2_fjLj7168ELj1ELj1ELj4ELj16ENS_18Kernel_traits_baseILj7168ES2_S2_fS2_fjLj128EEEEELb0ELb1ELb1ELb1EEEvNS_9FwdParamsE --------------------------
	.section	.text._ZN10layer_norm13ln_fwd_kernelINS_13Kernel_traitsI13__nv_bfloat16S2_fS2_fjLj7168ELj1ELj1ELj4ELj16ENS_18Kernel_traits_baseILj7168ES2_S2_fS2_fjLj128EEEEELb0ELb1ELb1ELb1EEEvNS_9FwdParamsE,"ax",@progbits
	.align	128
        .global         _ZN10layer_norm13ln_fwd_kernelINS_13Kernel_traitsI13__nv_bfloat16S2_fS2_fjLj7168ELj1ELj1ELj4ELj16ENS_18Kernel_traits_baseILj7168ES2_S2_fS2_fjLj128EEEEELb0ELb1ELb1ELb1EEEvNS_9FwdParamsE
        .type           _ZN10layer_norm13ln_fwd_kernelINS_13Kernel_traitsI13__nv_bfloat16S2_fS2_fjLj7168ELj1ELj1ELj4ELj16ENS_18Kernel_traits_baseILj7168ES2_S2_fS2_fjLj128EEEEELb0ELb1ELb1ELb1EEEvNS_9FwdParamsE,@function
        .size           _ZN10layer_norm13ln_fwd_kernelINS_13Kernel_traitsI13__nv_bfloat16S2_fS2_fjLj7168ELj1ELj1ELj4ELj16ENS_18Kernel_traits_baseILj7168ES2_S2_fS2_fjLj128EEEEELb0ELb1ELb1ELb1EEEvNS_9FwdParamsE,(.L_x_42346 - _ZN10layer_norm13ln_fwd_kernelINS_13Kernel_traitsI13__nv_bfloat16S2_fS2_fjLj7168ELj1ELj1ELj4ELj16ENS_18Kernel_traits_baseILj7168ES2_S2_fS2_fjLj128EEEEELb0ELb1ELb1ELb1EEEvNS_9FwdParamsE)
        .other          _ZN10layer_norm13ln_fwd_kernelINS_13Kernel_traitsI13__nv_bfloat16S2_fS2_fjLj7168ELj1ELj1ELj4ELj16ENS_18Kernel_traits_baseILj7168ES2_S2_fS2_fjLj128EEEEELb0ELb1ELb1ELb1EEEvNS_9FwdParamsE,@"STO_CUDA_ENTRY STV_DEFAULT"
_ZN10layer_norm13ln_fwd_kernelINS_13Kernel_traitsI13__nv_bfloat16S2_fS2_fjLj7168ELj1ELj1ELj4ELj16ENS_18Kernel_traits_baseILj7168ES2_S2_fS2_fjLj128EEEEELb0ELb1ELb1ELb1EEEvNS_9FwdParamsE:
.text._ZN10layer_norm13ln_fwd_kernelINS_13Kernel_traitsI13__nv_bfloat16S2_fS2_fjLj7168ELj1ELj1ELj4ELj16ENS_18Kernel_traits_baseILj7168ES2_S2_fS2_fjLj128EEEEELb0ELb1ELb1ELb1EEEvNS_9FwdParamsE:
        /* <DEDUP_REMOVED lines=36> */
.L_x_14298:
        /* <DEDUP_REMOVED lines=32> */
.L_x_14299:
        /* <DEDUP_REMOVED lines=10> */
[----:B------:R-:W2:Y:S01]  /*04e0*/  LDCU UR15, c[0x0][0x388] ;  /* 0x00007100ff0f77ac */ /* 0x000ea20008000800 */
[----:B------:R-:W-:Y:S02]  /*04f0*/  PRMT R235, R81, 0x7632, R235 ;  /* 0x0000763251eb7816 */ /* 0x000fe400000000eb */
[----:B------:R-:W-:Y:S01]  /*0500*/  PRMT R234, R53, 0x7632, R234 ;  /* 0x0000763235ea7816 */ /* 0x000fe200000000ea */
[----:B------:R-:W3:Y:S01]  /*0510*/  LDCU.U8 UR18, c[0x0][0x410] ;  /* 0x00008200ff1277ac */ /* 0x000ee20008000000 */
[----:B------:R-:W-:-:S02]  /*0520*/  PRMT R233, R80, 0x7632, R233 ;  /* 0x0000763250e97816 */ /* 0x000fc400000000e9 */
[----:B------:R-:W-:Y:S01]  /*0530*/  PRMT R232, R52, 0x7632, R232 ;  /* 0x0000763234e87816 */ /* 0x000fe200000000e8 */
[----:B------:R-:W4:Y:S01]  /*0540*/  LDCU UR19, c[0x0][0x400] ;  /* 0x00008000ff1377ac */ /* 0x000f220008000800 */
[----:B------:R-:W-:Y:S02]  /*0550*/  PRMT R231, R79, 0x7632, R231 ;  /* 0x000076324fe77816 */ /* 0x000fe400000000e7 */
[----:B------:R-:W-:Y:S01]  /*0560*/  PRMT R230, R51, 0x7632, R230 ;  /* 0x0000763233e67816 */ /* 0x000fe200000000e6 */
[----:B------:R-:W0:Y:S01]  /*0570*/  LDCU.128 UR8, c[0x0][0x3f0] ;  /* 0x00007e00ff0877ac */ /* 0x000e220008000c00 */
[----:B------:R-:W-:Y:S02]  /*0580*/  PRMT R229, R78, 0x7632, R229 ;  /* 0x000076324ee57816 */ /* 0x000fe400000000e5 */
[----:B------:R-:W-:Y:S01]  /*0590*/  PRMT R228, R50, 0x7632, R228 ;  /* 0x0000763232e47816 */ /* 0x000fe200000000e4 */
[----:B------:R-:W0:Y:S01]  /*05a0*/  LDCU.64 UR16, c[0x0][0x3a0] ;  /* 0x00007400ff1077ac */ /* 0x000e220008000a00 */
[----:B------:R-:W-:-:S02]  /*05b0*/  PRMT R227, R77, 0x7632, R227 ;  /* 0x000076324de37816 */ /* 0x000fc400000000e3 */
[----:B------:R-:W-:Y:S01]  /*05c0*/  PRMT R226, R49, 0x7632, R226 ;  /* 0x0000763231e27816 */ /* 0x000fe200000000e2 */
[----:B------:R-:W0:Y:S01]  /*05d0*/  LDCU.64 UR20, c[0x0][0x380] ;  /* 0x00007000ff1477ac */ /* 0x000e220008000a00 */
        /* <DEDUP_REMOVED lines=69> */
[----:B0-234-:R-:W-:-:S07]  /*0a30*/  PRMT R222, R84, 0x7632, R222 ;  /* 0x0000763254de7816 */ /* 0x01dfce00000000de */
.L_x_14319:
[----:B------:R-:W-:-:S06]  /*0a40*/  UIMAD.WIDE UR4, UR7, 0x4, UR8 ;  /* 0x00000004070478a5 */ /* 0x000fcc000f8e0208 */
[----:B-1----:R-:W-:Y:S02]  /*0a50*/  MOV R124, UR4 ;  /* 0x00000004007c7c02 */ /* 0x002fe40008000f00 */
[----:B------:R-:W-:-:S05]  /*0a60*/  MOV R125, UR5 ;  /* 0x00000005007d7c02 */ /* 0x000fca0008000f00 */
[----:B------:R-:W2:Y:S01]  /*0a70*/  LDG.E R124, desc[UR12][R124.64] ;  /* 0x0000000c7c7c7981 */ /* 0x000ea2000c1e1900 */
[----:B------:R-:W-:Y:S01]  /*0a80*/  HFMA2 R178, -RZ, RZ, 0, 0 ;  /* 0x00000000ffb27431 */ /* 0x000fe200000001ff */
[----:B--2---:R-:W-:-:S13]  /*0a90*/  R2UR UR14, R124 ;  /* 0x000000007c0e72ca */ /* 0x004fda00000e0000 */
[----:B------:R-:W-:-:S06]  /*0aa0*/  UISETP.GE.AND UP1, UPT, UR14, 0x1, UPT ;  /* 0x000000010e00788c */ /* 0x000fcc000bf26270 */
[----:B------:R-:W-:-:S05]  /*0ab0*/  PLOP3.LUT P1, PT, PT, PT, UP1, 0x80, 0x8 ;  /* 0x000000000008781c */ /* 0x000fca0003f2f018 */
[----:B------:R-:W-:-:S06]  /*0ac0*/  @UP1 UIADD3 UR4, UPT, UPT, UR14, -0x1, URZ ;  /* 0xffffffff0e041890 */ /* 0x000fcc000fffe0ff */
[----:B------:R-:W-:Y:S01]  /*0ad0*/  MOV R128, UR4 ;  /* 0x0000000400807c02 */ /* 0x000fe20008000f00 */
[----:B------:R-:W-:Y:S01]  /*0ae0*/  UIMAD.WIDE UR4, UR7, 0x4, UR10 ;  /* 0x00000004070478a5 */ /* 0x000fe2000f8e020a */
[----:B0-----:R-:W0:Y:S03]  /*0af0*/  @P1 LDC.64 R126, c[0x0][0x390] ;  /* 0x0000e400ff7e1b82 */ /* 0x001e260000000a00 */
[----:B------:R-:W-:Y:S02]  /*0b00*/  @P1 IMAD R128, R128, UR15, RZ ;  /* 0x0000000f80801c24 */ /* 0x000fe4000f8e02ff */
[----:B------:R-:W-:Y:S02]  /*0b10*/  MOV R124, UR4 ;  /* 0x00000004007c7c02 */ /* 0x000fe40008000f00 */
[----:B------:R-:W-:Y:S02]  /*0b20*/  MOV R125, UR5 ;  /* 0x00000005007d7c02 */ /* 0x000fe40008000f00 */
[----:B------:R-:W-:-:S03]  /*0b30*/  @P1 SHF.R.S32.HI R129, RZ, 0x1f, R128 ;  /* 0x0000001fff811819 */ /* 0x000fc60000011480 */
[----:B------:R-:W2:Y:S01]  /*0b40*/  LDG.E R124, desc[UR12][R124.64] ;  /* 0x0000000c7c7c7981 */ /* 0x000ea2000c1e1900 */
[----:B------:R-:W-:-:S04]  /*0b50*/  @P1 LEA.HI R129, R129, R128, RZ, 0x3 ;  /* 0x0000008081811211 */ /* 0x000fc800078f18ff */
[----:B------:R-:W-:-:S05]  /*0b60*/  @P1 LEA.HI.SX32 R178, R129, R0, 0x1d ;  /* 0x0000000081b21211 */ /* 0x000fca00078feaff */
[----:B0-----:R-:W-:-:S05]  /*0b70*/  @P1 IMAD.WIDE.U32 R126, R178, 0x10, R126 ;  /* 0x00000010b27e1825 */ /* 0x001fca00078e007e */
[----:B------:R-:W3:Y:S01]  /*0b80*/  @P1 LDG.E.128 R112, desc[UR12][R126.64] ;  /* 0x0000000c7e701981 */ /* 0x000ee2000c1e1d00 */
[----:B------:R-:W-:Y:S01]  /*0b90*/  UIMAD UR4, UR7, UR15, URZ ;  /* 0x0000000f070472a4 */ /* 0x000fe2000f8e02ff */
[----:B------:R-:W-:-:S03]  /*0ba0*/  ISETP.NE.U32.AND P0, PT, RZ, UR16, PT ;  /* 0x00000010ff007c0c */ /* 0x000fc6000bf05070 */
[----:B------:R-:W-:Y:S01]  /*0bb0*/  USHF.R.S32.HI UR5, URZ, 0x1f, UR4 ;  /* 0x0000001fff057899 */ /* 0x000fe20008011404 */
[----:B------:R-:W-:-:S03]  /*0bc0*/  ISETP.NE.AND.EX P0, PT, RZ, UR17, PT, P0 ;  /* 0x00000011ff007c0c */ /* 0x000fc6000bf05300 */
        /* <DEDUP_REMOVED lines=10> */
[----:B0-----:R-:W-:-:S05]  /*0c70*/  IMAD.WIDE.U32 R124, R179, 0x20, R124 ;  /* 0x00000020b37c7825 */ /* 0x001fca00078e007c */
[----:B------:R-:W2:Y:S04]  /*0c80*/  LDG.E.128 R116, desc[UR12][R124.64] ;  /* 0x0000000c7c747981 */ /* 0x000ea8000c1e1d00 */
[----:B------:R0:W3:Y:S01]  /*0c90*/  LDG.E.128 R120, desc[UR12][R124.64+0x10] ;  /* 0x0000100c7c787981 */ /* 0x0000e2000c1e1d00 */
[----:B------:R-:W-:-:S13]  /*0ca0*/  ISETP.LT.AND P2, PT, RZ, UR14, PT ;  /* 0x0000000eff007c0c */ /* 0x000fda000bf41270 */
[----:B------:R-:W1:Y:S01]  /*0cb0*/  @P2 LDC R130, c[0x0][0x40c] ;  /* 0x00010300ff822b82 */ /* 0x000e620000000800 */
[----:B------:R-:W-:Y:S02]  /*0cc0*/  @P2 SHF.L.U32 R129, R112, 0x10, RZ ;  /* 0x0000001070812819 */ /* 0x000fe400000006ff */
[----:B------:R-:W-:Y:S02]  /*0cd0*/  @P2 SHF.L.U32 R127, R127, 0x10, RZ ;  /* 0x000000107f7f2819 */ /* 0x000fe400000006ff */
[----:B------:R-:W-:Y:S02]  /*0ce0*/  @P2 SHF.L.U32 R126, R126, 0x10, RZ ;  /* 0x000000107e7e2819 */ /* 0x000fe400000006ff */
[----:B0-----:R-:W-:Y:S01]  /*0cf0*/  @P2 SHF.L.U32 R124, R113, 0x10, RZ ;  /* 0x00000010717c2819 */ /* 0x001fe200000006ff */
[----:B------:R-:W0:Y:S01]  /*0d00*/  @P2 LDC R132, c[0x0][0x40c] ;  /* 0x00010300ff842b82 */ /* 0x000e220000000800 */
[----:B------:R-:W-:-:S07]  /*0d10*/  @P2 SHF.L.U32 R140, R87, 0x10, RZ ;  /* 0x00000010578c2819 */ /* 0x000fce00000006ff */
[----:B------:R-:W4:Y:S08]  /*0d20*/  @P2 LDC R133, c[0x0][0x40c] ;  /* 0x00010300ff852b82 */ /* 0x000f300000000800 */
[----:B------:R-:W5:Y:S01]  /*0d30*/  @P2 LDC R137, c[0x0][0x40c] ;  /* 0x00010300ff892b82 */ /* 0x000f620000000800 */
[----:B-1----:R-:W-:-:S07]  /*0d40*/  @P2 FMUL.FTZ R129, R129, R130 ;  /* 0x0000008281812220 */ /* 0x002fce0000410000 */
[----:B------:R-:W1:Y:S01]  /*0d50*/  @P2 LDC R136, c[0x0][0x40c] ;  /* 0x00010300ff882b82 */ /* 0x000e620000000800 */
[----:B0-----:R-:W-:Y:S01]  /*0d60*/  @P2 FMUL.FTZ R130, R127, R132 ;  /* 0x000000847f822220 */ /* 0x001fe20000410000 */
[----:B------:R-:W-:Y:S02]  /*0d70*/  @P2 SHF.L.U32 R132, R128, 0x10, RZ ;  /* 0x0000001080842819 */ /* 0x000fe400000006ff */
[----:B------:R-:W-:Y:S02]  /*0d80*/  @P2 SHF.L.U32 R128, R114, 0x10, RZ ;  /* 0x0000001072802819 */ /* 0x000fe400000006ff */
[----:B------:R-:W-:Y:S02]  /*0d90*/  @P2 SHF.L.U32 R127, R222, 0x10, RZ ;  /* 0x00000010de7f2819 */ /* 0x000fe400000006ff */
[----:B------:R-:W0:Y:S01]  /*0da0*/  @P2 LDC R131, c[0x0][0x40c] ;  /* 0x00010300ff832b82 */ /* 0x000e220000000800 */
[----:B----4-:R-:W-:Y:S01]  /*0db0*/  @P2 FMUL.FTZ R134, R126, R133 ;  /* 0x000000857e862220 */ /* 0x010fe20000410000 */
[----:B------:R-:W-:-:S02]  /*0dc0*/  @P2 SHF.L.U32 R133, R115, 0x10, RZ ;  /* 0x0000001073852819 */ /* 0x000fc400000006ff */
[----:B------:R-:W-:-:S04]  /*0dd0*/  @P2 SHF.L.U32 R126, R84, 0x10, RZ ;  /* 0x00000010547e2819 */ /* 0x000fc800000006ff */
[----:B------:R-:W4:Y:S01]  /*0de0*/  @P2 LDC R135, c[0x0][0x40c] ;  /* 0x00010300ff872b82 */ /* 0x000f220000000800 */
[----:B-----5:R-:W-:Y:S01]  /*0df0*/  @P2 FMUL.FTZ R138, R132, R137 ;  /* 0x00000089848a2220 */ /* 0x020fe20000410000 */
[----:B------:R-:W-:Y:S02]  /*0e00*/  @P2 SHF.L.U32 R132, R85, 0x10, RZ ;  /* 0x0000001055842819 */ /* 0x000fe400000006ff */
[----:B------:R-:W-:Y:S01]  /*0e10*/  @P2 SHF.L.U32 R137, R220, 0x10, RZ ;  /* 0x00000010dc892819 */ /* 0x000fe200000006ff */
[----:B-1----:R-:W-:Y:S01]  /*0e20*/  @P2 FMUL.FTZ R139, R133, R136 ;  /* 0x00000088858b2220 */ /* 0x002fe20000410000 */
[----:B------:R-:W-:Y:S02]  /*0e30*/  @P2 SHF.L.U32 R133, R221, 0x10, RZ ;  /* 0x00000010dd852819 */ /* 0x000fe400000006ff */
[----:B------:R-:W-:Y:S01]  /*0e40*/  @P2 SHF.L.U32 R136, R86, 0x10, RZ ;  /* 0x0000001056882819 */ /* 0x000fe200000006ff */
[----:B0-----:R-:W-:Y:S01]  /*0e50*/  @P2 FMUL.FTZ R131, R124, R131 ;  /* 0x000000837c832220 */ /* 0x001fe20000410000 */
[----:B----4-:R-:W-:Y:S01]  /*0e60*/  @P2 FMUL.FTZ R135, R128, R135 ;  /* 0x0000008780872220 */ /* 0x010fe20000410000 */
[----:B--2---:R-:W-:Y:S01]  /*0e70*/  @!P2 MOV R124, R116 ;  /* 0x00000074007ca202 */ /* 0x004fe20000000f00 */
[----:B------:R-:W-:Y:S01]  /*0e80*/  @P2 FFMA.FTZ R124, R129, R126, R116 ;  /* 0x0000007e817c2223 */ /* 0x000fe20000010074 */
[----:B------:R-:W-:Y:S01]  /*0e90*/  MOV R125, R117 ;  /* 0x00000075007d7202 */ /* 0x000fe20000000f00 */
[----:B------:R-:W-:Y:S01]  /*0ea0*/  @P2 FFMA.FTZ R125, R130, R127, R117 ;  /* 0x0000007f827d2223 */ /* 0x000fe20000010075 */
[--C-:B------:R-:W-:Y:S01]  /*0eb0*/  IMAD.MOV.U32 R126, RZ, RZ, R118.reuse ;  /* 0x000000ffff7e7224 */ /* 0x100fe200078e0076 */
[----:B------:R-:W-:Y:S01]  /*0ec0*/  MOV R127, R119 ;  /* 0x00000077007f7202 */ /* 0x000fe20000000f00 */
[----:B------:R-:W-:Y:S01]  /*0ed0*/  @P2 FFMA.FTZ R126, R131, R132, R118 ;  /* 0x00000084837e2223 */ /* 0x000fe20000010076 */
[----:B---3--:R-:W-:Y:S01]  /*0ee0*/  MOV R128, R120 ;  /* 0x0000007800807202 */ /* 0x008fe20000000f00 */
[----:B------:R-:W-:Y:S01]  /*0ef0*/  @P2 FFMA.FTZ R127, R134, R133, R119 ;  /* 0x00000085867f2223 */ /* 0x000fe20000010077 */
[----:B------:R-:W-:Y:S01]  /*0f00*/  MOV R129, R121 ;  /* 0x0000007900817202 */ /* 0x000fe20000000f00 */
[----:B------:R-:W-:Y:S01]  /*0f10*/  @P2 FFMA.FTZ R128, R135, R136, R120 ;  /* 0x0000008887802223 */ /* 0x000fe20000010078 */
[----:B------:R-:W-:Y:S01]  /*0f20*/  MOV R130, R122 ;  /* 0x0000007a00827202 */ /* 0x000fe20000000f00 */
[----:B------:R-:W-:Y:S01]  /*0f30*/  @P2 FFMA.FTZ R129, R138, R137, R121 ;  /* 0x000000898a812223 */ /* 0x000fe20000010079 */
[----:B------:R-:W-:Y:S01]  /*0f40*/  @P2 FFMA.FTZ R130, R139, R140, R122 ;  /* 0x0000008c8b822223 */ /* 0x000fe2000001007a */
[----:B------:R-:W-:Y:S01]  /*0f50*/  MOV R131, R123 ;  /* 0x0000007b00837202 */ /* 0x000fe20000000f00 */
[----:B------:R-:W-:Y:S06]  /*0f60*/  @!P2 BRA `(.L_x_14301) ;  /* 0x0000000000c8a947 */ /* 0x000fec0003800000 */
[----:B------:R-:W-:Y:S02]  /*0f70*/  SHF.L.U32 R0, R0, 0x10, RZ ;  /* 0x0000001000007819 */ /* 0x000fe400000006ff */
[----:B------:R-:W-:-:S03]  /*0f80*/  SHF.L.U32 R131, R219, 0x10, RZ ;  /* 0x00000010db837819 */ /* 0x000fc600000006ff */
[----:B------:R-:W-:-:S04]  /*0f90*/  FMUL.FTZ R0, R0, UR23 ;  /* 0x0000001700007c20 */ /* 0x000fc80008410000 */
[----:B------:R-:W-:Y:S01]  /*0fa0*/  FFMA.FTZ R131, R0, R131, R123 ;  /* 0x0000008300837223 */ /* 0x000fe2000001007b */
[----:B------:R-:W-:Y:S06]  /*0fb0*/  BRA `(.L_x_14301) ;  /* 0x0000000000b47947 */ /* 0x000fec0003800000 */
.L_x_14300:
[----:B------:R-:W0:Y:S01]  /*0fc0*/  @P1 LDC R125, c[0x0][0x40c] ;  /* 0x00010300ff7d1b82 */ /* 0x000e220000000800 */
[----:B------:R-:W-:Y:S01]  /*0fd0*/  @P1 SHF.L.U32 R124, R112, 0x10, RZ ;  /* 0x00000010707c1819 */ /* 0x000fe200000006ff */
[----:B------:R-:W-:Y:S01]  /*0fe0*/  @P1 IMAD.U32 R139, R87, 0x10000, RZ ;  /* 0x00010000578b1824 */ /* 0x000fe200078e00ff */
[----:B------:R-:W-:Y:S02]  /*0ff0*/  @P1 SHF.L.U32 R128, R128, 0x10, RZ ;  /* 0x0000001080801819 */ /* 0x000fe400000006ff */
[----:B------:R-:W-:Y:S02]  /*1000*/  @P1 SHF.L.U32 R127, R127, 0x10, RZ ;  /* 0x000000107f7f1819 */ /* 0x000fe400000006ff */
[----:B------:R-:W-:Y:S01]  /*1010*/  @P1 SHF.L.U32 R137, R0, 0x10, RZ ;  /* 0x0000001000891819 */ /* 0x000fe200000006ff */
[----:B------:R-:W1:Y:S01]  /*1020*/  @P1 LDC R135, c[0x0][0x40c] ;  /* 0x00010300ff871b82 */ /* 0x000e620000000800 */
[----:B------:R-:W-:Y:S02]  /*1030*/  @P1 SHF.L.U32 R0, R84, 0x10, RZ ;  /* 0x0000001054001819 */ /* 0x000fe400000006ff */
[----:B------:R-:W-:-:S02]  /*1040*/  @P1 SHF.L.U32 R126, R126, 0x10, RZ ;  /* 0x000000107e7e1819 */ /* 0x000fc400000006ff */
[----:B------:R-:W-:-:S03]  /*1050*/  @P1 SHF.L.U32 R141, R219, 0x10, RZ ;  /* 0x00000010db8d1819 */ /* 0x000fc600000006ff */
[----:B------:R-:W2:Y:S08]  /*1060*/  @P1 LDC R130, c[0x0][0x40c] ;  /* 0x00010300ff821b82 */ /* 0x000eb00000000800 */
[----:B------:R-:W3:Y:S01]  /*1070*/  @P1 LDC R131, c[0x0][0x40c] ;  /* 0x00010300ff831b82 */ /* 0x000ee20000000800 */
[----:B0-----:R-:W-:Y:S01]  /*1080*/  @P1 FMUL.FTZ R129, R124, R125 ;  /* 0x0000007d7c811220 */ /* 0x001fe20000410000 */
[----:B------:R-:W-:-:S02]  /*1090*/  @P1 SHF.L.U32 R124, R113, 0x10, RZ ;  /* 0x00000010717c1819 */ /* 0x000fc400000006ff */
[----:B------:R-:W-:-:S04]  /*10a0*/  @P1 SHF.L.U32 R125, R114, 0x10, RZ ;  /* 0x00000010727d1819 */ /* 0x000fc800000006ff */
[----:B------:R-:W0:Y:S01]  /*10b0*/  @P1 LDC R132, c[0x0][0x40c] ;  /* 0x00010300ff841b82 */ /* 0x000e220000000800 */
[----:B-1----:R-:W-:Y:S01]  /*10c0*/  @P1 FMUL.FTZ R134, R128, R135 ;  /* 0x0000008780861220 */ /* 0x002fe20000410000 */
[----:B------:R-:W-:Y:S02]  /*10d0*/  @P1 SHF.L.U32 R135, R115, 0x10, RZ ;  /* 0x0000001073871819 */ /* 0x000fe400000006ff */
[----:B------:R-:W-:-:S04]  /*10e0*/  @P1 SHF.L.U32 R128, R222, 0x10, RZ ;  /* 0x00000010de801819 */ /* 0x000fc800000006ff */
[----:B------:R-:W1:Y:S01]  /*10f0*/  @P1 LDC R136, c[0x0][0x40c] ;  /* 0x00010300ff881b82 */ /* 0x000e620000000800 */
[----:B--2---:R-:W-:Y:S01]  /*1100*/  @P1 FMUL.FTZ R127, R127, R130 ;  /* 0x000000827f7f1220 */ /* 0x004fe20000410000 */
[----:B------:R-:W-:-:S06]  /*1110*/  @P1 SHF.L.U32 R130, R85, 0x10, RZ ;  /* 0x0000001055821819 */ /* 0x000fcc00000006ff */
[----:B------:R-:W2:Y:S01]  /*1120*/  @P1 LDC R138, c[0x0][0x40c] ;  /* 0x00010300ff8a1b82 */ /* 0x000ea20000000800 */
[----:B---3--:R-:W-:-:S07]  /*1130*/  @P1 FMUL.FTZ R131, R124, R131 ;  /* 0x000000837c831220 */ /* 0x008fce0000410000 */
[----:B------:R-:W3:Y:S01]  /*1140*/  @P1 LDC R133, c[0x0][0x40c] ;  /* 0x00010300ff851b82 */ /* 0x000ee20000000800 */
[----:B0-----:R-:W-:Y:S01]  /*1150*/  @P1 FMUL.FTZ R132, R125, R132 ;  /* 0x000000847d841220 */ /* 0x001fe20000410000 */
[----:B------:R-:W-:Y:S02]  /*1160*/  CS2R R124, SRZ ;  /* 0x00000000007c7805 */ /* 0x000fe4000001ff00 */
[----:B------:R-:W-:Y:S01]  /*1170*/  @P1 FMUL.FTZ R124, R129, R0 ;  /* 0x00000000817c1220 */ /* 0x000fe20000410000 */
[----:B------:R-:W-:Y:S01]  /*1180*/  @P1 SHF.L.U32 R0, R221, 0x10, RZ ;  /* 0x00000010dd001819 */ /* 0x000fe200000006ff */
[----:B------:R-:W-:Y:S01]  /*1190*/  @P1 FMUL.FTZ R125, R127, R128 ;  /* 0x000000807f7d1220 */ /* 0x000fe20000410000 */
[----:B------:R-:W-:Y:S01]  /*11a0*/  CS2R R128, SRZ ;  /* 0x0000000000807805 */ /* 0x000fe2000001ff00 */
[----:B-1----:R-:W-:Y:S01]  /*11b0*/  @P1 FMUL.FTZ R136, R135, R136 ;  /* 0x0000008887881220 */ /* 0x002fe20000410000 */
[----:B------:R-:W-:Y:S02]  /*11c0*/  @P1 SHF.L.U32 R135, R86, 0x10, RZ ;  /* 0x0000001056871819 */ /* 0x000fe400000006ff */
[----:B------:R-:W-:-:S03]  /*11d0*/  MOV R127, RZ ;  /* 0x000000ff007f7202 */ /* 0x000fc60000000f00 */
[----:B------:R-:W-:Y:S01]  /*11e0*/  @P1 FMUL.FTZ R128, R132, R135 ;  /* 0x0000008784801220 */ /* 0x000fe20000410000 */
[----:B--2---:R-:W-:Y:S01]  /*11f0*/  @P1 FMUL.FTZ R138, R137, R138 ;  /* 0x0000008a898a1220 */ /* 0x004fe20000410000 */
[----:B------:R-:W-:-:S05]  /*1200*/  @P1 SHF.L.U32 R137, R220, 0x10, RZ ;  /* 0x00000010dc891819 */ /* 0x000fca00000006ff */
[----:B------:R-:W-:Y:S01]  /*1210*/  @P1 FMUL.FTZ R129, R134, R137 ;  /* 0x0000008986811220 */ /* 0x000fe20000410000 */
[----:B---3--:R-:W-:Y:S01]  /*1220*/  @P1 FMUL.FTZ R133, R126, R133 ;  /* 0x000000857e851220 */ /* 0x008fe20000410000 */
[----:B------:R-:W-:Y:S01]  /*1230*/  MOV R126, RZ ;  /* 0x000000ff007e7202 */ /* 0x000fe20000000f00 */
[----:B------:R-:W-:Y:S01]  /*1240*/  @P1 FMUL.FTZ R126, R131, R130 ;  /* 0x00000082837e1220 */ /* 0x000fe20000410000 */
[----:B------:R-:W-:Y:S01]  /*1250*/  CS2R R130, SRZ ;  /* 0x0000000000827805 */ /* 0x000fe2000001ff00 */
[----:B------:R-:W-:Y:S01]  /*1260*/  @P1 FMUL.FTZ R127, R133, R0 ;  /* 0x00000000857f1220 */ /* 0x000fe20000410000 */
[----:B------:R-:W-:Y:S01]  /*1270*/  @P1 FMUL.FTZ R130, R136, R139 ;  /* 0x0000008b88821220 */ /* 0x000fe20000410000 */
[----:B------:R-:W-:-:S07]  /*1280*/  @P1 FMUL.FTZ R131, R138, R141 ;  /* 0x0000008d8a831220 */ /* 0x000fce0000410000 */
.L_x_14301:
[----:B------:R-:W0:Y:S01]  /*1290*/  LDC.64 R240, c[0x0][0x3a8] ;  /* 0x0000ea00fff07b82 */ /* 0x000e220000000a00 */
[----:B------:R-:W-:Y:S02]  /*12a0*/  @P1 IADD3 R139, PT, PT, R178, 0x80, RZ ;  /* 0x00000080b28b1810 */ /* 0x000fe40007ffe0ff */
[----:B------:R-:W-:-:S05]  /*12b0*/  IADD3 R145, PT, PT, R179, 0x80, RZ ;  /* 0x00000080b3917810 */ /* 0x000fca0007ffe0ff */
[----:B------:R-:W1:Y:S08]  /*12c0*/  @P1 LDC.64 R134, c[0x0][0x390] ;  /* 0x0000e400ff861b82 */ /* 0x000e700000000a00 */
[----:B------:R-:W2:Y:S01]  /*12d0*/  @P0 LDC.64 R132, c[0x0][0x3a0] ;  /* 0x0000e800ff840b82 */ /* 0x000ea20000000a00 */
[----:B0-----:R-:W-:-:S05]  /*12e0*/  IMAD.WIDE.U32 R136, R179, 0x20, R240 ;  /* 0x00000020b3887825 */ /* 0x001fca00078e00f0 */
[----:B------:R0:W-:Y:S01]  /*12f0*/  STG.E.128 desc[UR12][R136.64], R124 ;  /* 0x0000007c88007986 */ /* 0x0001e2000c101d0c */
[----:B-1----:R-:W-:-:S03]  /*1300*/  @P1 IMAD.WIDE.U32 R134, R139, 0x10, R134 ;  /* 0x000000108b861825 */ /* 0x002fc600078e0086 */
[----:B------:R0:W-:Y:S04]  /*1310*/  STG.E.128 desc[UR12][R136.64+0x10], R128 ;  /* 0x0000108088007986 */ /* 0x0001e8000c101d0c */
[----:B------:R-:W3:Y:S01]  /*1320*/  @P1 LDG.E.128 R112, desc[UR12][R134.64] ;  /* 0x0000000c86701981 */ /* 0x000ee2000c1e1d00 */
[----:B--2---:R-:W-:-:S05]  /*1330*/  @P0 IMAD.WIDE.U32 R132, R145, 0x20, R132 ;  /* 0x0000002091840825 */ /* 0x004fca00078e0084 */
[----:B------:R0:W5:Y:S04]  /*1340*/  @P0 LDG.E.128 R116, desc[UR12][R132.64] ;  /* 0x0000000c84740981 */ /* 0x000168000c1e1d00 */
[----:B------:R0:W5:Y:S01]  /*1350*/  @P0 LDG.E.128 R120, desc[UR12][R132.64+0x10] ;  /* 0x0000100c84780981 */ /* 0x000162000c1e1d00 */
[----:B---3--:R-:W-:Y:S02]  /*1360*/  PRMT R0, R115, 0x7632, R0 ;  /* 0x0000763273007816 */ /* 0x008fe40000000000 */
[----:B------:R-:W-:Y:S02]  /*1370*/  PRMT R138, R114, 0x7632, R138 ;  /* 0x00007632728a7816 */ /* 0x000fe4000000008a */
[----:B------:R-:W-:Y:S02]  /*1380*/  PRMT R139, R113, 0x7632, R139 ;  /* 0x00007632718b7816 */ /* 0x000fe4000000008b */
[----:B------:R-:W-:Y:S01]  /*1390*/  PRMT R140, R112, 0x7632, R140 ;  /* 0x00007632708c7816 */ /* 0x000fe2000000008c */
[----:B0-----:R-:W-:Y:S06]  /*13a0*/  @!P0 BRA `(.L_x_14302) ;  /* 0x0000000000c88947 */ /* 0x001fec0003800000 */
[----:B------:R-:W-:-:S13]  /*13b0*/  ISETP.LT.AND P2, PT, RZ, UR14, PT ;  /* 0x0000000eff007c0c */ /* 0x000fda000bf41270 */
[----:B------:R-:W0:Y:S01]  /*13c0*/  @P2 LDC R142, c[0x0][0x40c] ;  /* 0x00010300ff8e2b82 */ /* 0x000e220000000800 */
[----:B------:R-:W-:Y:S02]  /*13d0*/  @P2 SHF.L.U32 R139, R139, 0x10, RZ ;  /* 0x000000108b8b2819 */ /* 0x000fe400000006ff */
[----:B------:R-:W-:Y:S02]  /*13e0*/  @P2 SHF.L.U32 R134, R113, 0x10, RZ ;  /* 0x0000001071862819 */ /* 0x000fe400000006ff */
[----:B------:R-:W-:Y:S02]  /*13f0*/  @P2 SHF.L.U32 R140, R140, 0x10, RZ ;  /* 0x000000108c8c2819 */ /* 0x000fe400000006ff */
[----:B------:R-:W-:Y:S01]  /*1400*/  @P2 SHF.L.U32 R132, R112, 0x10, RZ ;  /* 0x0000001070842819 */ /* 0x000fe200000006ff */
[----:B------:R-:W1:Y:S01]  /*1410*/  @P2 LDC R141, c[0x0][0x40c] ;  /* 0x00010300ff8d2b82 */ /* 0x000e620000000800 */
[----:B------:R-:W-:Y:S02]  /*1420*/  @P2 SHF.L.U32 R136, R114, 0x10, RZ ;  /* 0x0000001072882819 */ /* 0x000fe400000006ff */
[----:B------:R-:W-:-:S05]  /*1430*/  @P2 SHF.L.U32 R138, R138, 0x10, RZ ;  /* 0x000000108a8a2819 */ /* 0x000fca00000006ff */
[----:B------:R-:W2:Y:S08]  /*1440*/  @P2 LDC R135, c[0x0][0x40c] ;  /* 0x00010300ff872b82 */ /* 0x000eb00000000800 */
[----:B------:R-:W3:Y:S01]  /*1450*/  @P2 LDC R133, c[0x0][0x40c] ;  /* 0x00010300ff852b82 */ /* 0x000ee20000000800 */
[----:B0-----:R-:W-:Y:S01]  /*1460*/  @P2 FMUL.FTZ R142, R139, R142 ;  /* 0x0000008e8b8e2220 */ /* 0x001fe20000410000 */
[----:B------:R-:W-:-:S06]  /*1470*/  @P2 SHF.L.U32 R139, R115, 0x10, RZ ;  /* 0x00000010738b2819 */ /* 0x000fcc00000006ff */
[----:B------:R-:W0:Y:S01]  /*1480*/  @P2 LDC R146, c[0x0][0x40c] ;  /* 0x00010300ff922b82 */ /* 0x000e220000000800 */
[----:B-1----:R-:W-:Y:S01]  /*1490*/  @P2 FMUL.FTZ R149, R134, R141 ;  /* 0x0000008d86952220 */ /* 0x002fe20000410000 */
[----:B------:R-:W-:Y:S01]  /*14a0*/  @P2 SHF.L.U32 R134, R218, 0x10, RZ ;  /* 0x00000010da862819 */ /* 0x000fe200000006ff */
[----:B------:R-:W-:-:S05]  /*14b0*/  @P2 IMAD.U32 R141, R90, 0x10000, RZ ;  /* 0x000100005a8d2824 */ /* 0x000fca00078e00ff */
[----:B------:R-:W1:Y:S01]  /*14c0*/  @P2 LDC R143, c[0x0][0x40c] ;  /* 0x00010300ff8f2b82 */ /* 0x000e620000000800 */
[----:B--2---:R-:W-:Y:S01]  /*14d0*/  @P2 FMUL.FTZ R140, R140, R135 ;  /* 0x000000878c8c2220 */ /* 0x004fe20000410000 */
[----:B------:R-:W-:-:S06]  /*14e0*/  @P2 SHF.L.U32 R135, R88, 0x10, RZ ;  /* 0x0000001058872819 */ /* 0x000fcc00000006ff */
[----:B------:R-:W2:Y:S01]  /*14f0*/  @P2 LDC R147, c[0x0][0x40c] ;  /* 0x00010300ff932b82 */ /* 0x000ea20000000800 */
[----:B---3--:R-:W-:Y:S01]  /*1500*/  @P2 FMUL.FTZ R137, R132, R133 ;  /* 0x0000008584892220 */ /* 0x008fe20000410000 */
[----:B-----5:R-:W-:Y:S01]  /*1510*/  MOV R133, R117 ;  /* 0x0000007500857202 */ /* 0x020fe20000000f00 */
[----:B------:R-:W-:Y:S01]  /*1520*/  @P2 FFMA.FTZ R133, R140, R134, R117 ;  /* 0x000000868c852223 */ /* 0x000fe20000010075 */
[----:B------:R-:W-:Y:S02]  /*1530*/  @P2 SHF.L.U32 R140, R217, 0x10, RZ ;  /* 0x00000010d98c2819 */ /* 0x000fe400000006ff */
[----:B------:R-:W-:Y:S01]  /*1540*/  MOV R132, R116 ;  /* 0x0000007400847202 */ /* 0x000fe20000000f00 */
[----:B------:R-:W-:Y:S01]  /*1550*/  @P2 FFMA.FTZ R132, R137, R135, R116 ;  /* 0x0000008789842223 */ /* 0x000fe20000010074 */
[----:B0-----:R-:W-:Y:S01]  /*1560*/  @P2 FMUL.FTZ R153, R139, R146 ;  /* 0x000000928b992220 */ /* 0x001fe20000410000 */
[----:B------:R-:W-:Y:S02]  /*1570*/  @P2 SHF.L.U32 R139, R89, 0x10, RZ ;  /* 0x00000010598b2819 */ /* 0x000fe400000006ff */
[----:B------:R-:W-:-:S02]  /*1580*/  MOV R134, R118 ;  /* 0x0000007600867202 */ /* 0x000fc40000000f00 */
[----:B------:R-:W-:Y:S01]  /*1590*/  MOV R135, R119 ;  /* 0x0000007700877202 */ /* 0x000fe20000000f00 */
[----:B------:R-:W-:Y:S01]  /*15a0*/  @P2 FFMA.FTZ R134, R149, R139, R118 ;  /* 0x0000008b95862223 */ /* 0x000fe20000010076 */
[----:B------:R-:W-:Y:S01]  /*15b0*/  MOV R137, R121 ;  /* 0x0000007900897202 */ /* 0x000fe20000000f00 */
[----:B-1----:R-:W-:Y:S01]  /*15c0*/  @P2 FMUL.FTZ R151, R136, R143 ;  /* 0x0000008f88972220 */ /* 0x002fe20000410000 */
[----:B------:R-:W-:Y:S01]  /*15d0*/  @P2 SHF.L.U32 R143, R216, 0x10, RZ ;  /* 0x00000010d88f2819 */ /* 0x000fe200000006ff */
[----:B------:R-:W-:Y:S01]  /*15e0*/  @P2 FFMA.FTZ R135, R142, R140, R119 ;  /* 0x0000008c8e872223 */ /* 0x000fe20000010077 */
[----:B------:R-:W-:Y:S01]  /*15f0*/  MOV R136, R120 ;  /* 0x0000007800887202 */ /* 0x000fe20000000f00 */
[----:B------:R-:W-:Y:S01]  /*1600*/  @P2 FFMA.FTZ R136, R151, R141, R120 ;  /* 0x0000008d97882223 */ /* 0x000fe20000010078 */
[----:B------:R-:W-:Y:S01]  /*1610*/  MOV R139, R123 ;  /* 0x0000007b008b7202 */ /* 0x000fe20000000f00 */
[----:B--2---:R-:W-:Y:S01]  /*1620*/  @P2 FMUL.FTZ R144, R138, R147 ;  /* 0x000000938a902220 */ /* 0x004fe20000410000 */
[----:B------:R-:W-:-:S02]  /*1630*/  @P2 SHF.L.U32 R147, R91, 0x10, RZ ;  /* 0x000000105b932819 */ /* 0x000fc400000006ff */
[----:B------:R-:W-:Y:S01]  /*1640*/  MOV R138, R122 ;  /* 0x0000007a008a7202 */ /* 0x000fe20000000f00 */
[----:B------:R-:W-:Y:S02]  /*1650*/  @P2 FFMA.FTZ R137, R144, R143, R121 ;  /* 0x0000008f90892223 */ /* 0x000fe40000010079 */
[----:B------:R-:W-:Y:S01]  /*1660*/  @P2 FFMA.FTZ R138, R153, R147, R122 ;  /* 0x00000093998a2223 */ /* 0x000fe2000001007a */
[----:B------:R-:W-:Y:S06]  /*1670*/  @!P2 BRA `(.L_x_14303) ;  /* 0x0000000000c8a947 */ /* 0x000fec0003800000 */
[----:B------:R-:W-:Y:S02]  /*1680*/  SHF.L.U32 R0, R0, 0x10, RZ ;  /* 0x0000001000007819 */ /* 0x000fe400000006ff */
[----:B------:R-:W-:-:S03]  /*1690*/  SHF.L.U32 R139, R215, 0x10, RZ ;  /* 0x00000010d78b7819 */ /* 0x000fc600000006ff */
[----:B------:R-:W-:-:S04]  /*16a0*/  FMUL.FTZ R0, R0, UR23 ;  /* 0x0000001700007c20 */ /* 0x000fc80008410000 */
[----:B------:R-:W-:Y:S01]  /*16b0*/  FFMA.FTZ R139, R0, R139, R123 ;  /* 0x0000008b008b7223 */ /* 0x000fe2000001007b */
[----:B------:R-:W-:Y:S06]  /*16c0*/  BRA `(.L_x_14303) ;  /* 0x0000000000b47947 */ /* 0x000fec0003800000 */
.L_x_14302:
[----:B------:R-:W0:Y:S01]  /*16d0*/  @P1 LDC R133, c[0x0][0x40c] ;  /* 0x00010300ff851b82 */ /* 0x000e220000000800 */
[----:B------:R-:W-:Y:S02]  /*16e0*/  @P1 SHF.L.U32 R132, R112, 0x10, RZ ;  /* 0x0000001070841819 */ /* 0x000fe400000006ff */
        /* <DEDUP_REMOVED lines=15> */
[----:B------:R-:W-:Y:S02]  /*17e0*/  @P1 SHF.L.U32 R138, R89, 0x10, RZ ;  /* 0x00000010598a1819 */ /* 0x000fe400000006ff */
[----:B------:R-:W-:Y:S02]  /*17f0*/  @P1 SHF.L.U32 R0, R88, 0x10, RZ ;  /* 0x0000001058001819 */ /* 0x000fe400000006ff */
[----:B------:R-:W1:Y:S01]  /*1800*/  @P1 LDC R136, c[0x0][0x40c] ;  /* 0x00010300ff881b82 */ /* 0x000e620000000800 */
[----:B--2---:R-:W-:-:S07]  /*1810*/  @P1 FMUL.FTZ R137, R140, R137 ;  /* 0x000000898c891220 */ /* 0x004fce0000410000 */
[----:B------:R-:W2:Y:S01]  /*1820*/  @P1 LDC R148, c[0x0][0x40c] ;  /* 0x00010300ff941b82 */ /* 0x000ea20000000800 */
[----:B---3--:R-:W-:-:S07]  /*1830*/  @P1 FMUL.FTZ R141, R132, R141 ;  /* 0x0000008d848d1220 */ /* 0x008fce0000410000 */
[----:B------:R-:W3:Y:S01]  /*1840*/  @P1 LDC R146, c[0x0][0x40c] ;  /* 0x00010300ff921b82 */ /* 0x000ee20000000800 */
[----:B0-----:R-:W-:Y:S01]  /*1850*/  @P1 FMUL.FTZ R140, R139, R134 ;  /* 0x000000868b8c1220 */ /* 0x001fe20000410000 */
[----:B------:R-:W-:Y:S01]  /*1860*/  @P1 SHF.L.U32 R139, R115, 0x10, RZ ;  /* 0x00000010738b1819 */ /* 0x000fe200000006ff */
[----:B------:R-:W-:Y:S02]  /*1870*/  HFMA2 R134, -RZ, RZ, 0, 0 ;  /* 0x00000000ff867431 */ /* 0x000fe400000001ff */
[----:B------:R-:W-:Y:S01]  /*1880*/  @P1 FMUL.FTZ R134, R141, R138 ;  /* 0x0000008a8d861220 */ /* 0x000fe20000410000 */
[----:B------:R-:W-:Y:S01]  /*1890*/  @P1 SHF.L.U32 R141, R217, 0x10, RZ ;  /* 0x00000010d98d1819 */ /* 0x000fe200000006ff */
[----:B-1----:R-:W-:Y:S01]  /*18a0*/  @P1 FMUL.FTZ R142, R133, R136 ;  /* 0x00000088858e1220 */ /* 0x002fe20000410000 */
[----:B------:R-:W-:Y:S02]  /*18b0*/  @P1 SHF.L.U32 R136, R218, 0x10, RZ ;  /* 0x00000010da881819 */ /* 0x000fe400000006ff */
[----:B------:R-:W-:-:S02]  /*18c0*/  CS2R R132, SRZ ;  /* 0x0000000000847805 */ /* 0x000fc4000001ff00 */
[----:B------:R-:W-:Y:S01]  /*18d0*/  @P1 FMUL.FTZ R132, R135, R0 ;  /* 0x0000000087841220 */ /* 0x000fe20000410000 */
[----:B------:R-:W-:Y:S02]  /*18e0*/  IMAD.MOV.U32 R135, RZ, RZ, RZ ;  /* 0x000000ffff877224 */ /* 0x000fe400078e00ff */
[----:B------:R-:W-:Y:S01]  /*18f0*/  @P1 FMUL.FTZ R133, R137, R136 ;  /* 0x0000008889851220 */ /* 0x000fe20000410000 */
[----:B------:R-:W-:Y:S01]  /*1900*/  CS2R R136, SRZ ;  /* 0x0000000000887805 */ /* 0x000fe2000001ff00 */
[----:B--2---:R-:W-:Y:S01]  /*1910*/  @P1 FMUL.FTZ R148, R143, R148 ;  /* 0x000000948f941220 */ /* 0x004fe20000410000 */
[----:B------:R-:W-:Y:S01]  /*1920*/  @P1 SHF.L.U32 R143, R90, 0x10, RZ ;  /* 0x000000105a8f1819 */ /* 0x000fe200000006ff */
[----:B------:R-:W-:Y:S01]  /*1930*/  @P1 FMUL.FTZ R135, R140, R141 ;  /* 0x0000008d8c871220 */ /* 0x000fe20000410000 */
[----:B------:R-:W-:-:S03]  /*1940*/  @P1 FMUL.FTZ R137, R144, R147 ;  /* 0x0000009390891220 */ /* 0x000fc60000410000 */
[----:B------:R-:W-:Y:S01]  /*1950*/  @P1 FMUL.FTZ R136, R142, R143 ;  /* 0x0000008f8e881220 */ /* 0x000fe20000410000 */
[----:B---3--:R-:W-:Y:S01]  /*1960*/  @P1 FMUL.FTZ R146, R139, R146 ;  /* 0x000000928b921220 */ /* 0x008fe20000410000 */
[----:B------:R-:W-:Y:S02]  /*1970*/  CS2R R138, SRZ ;  /* 0x00000000008a7805 */ /* 0x000fe4000001ff00 */
[----:B------:R-:W-:Y:S01]  /*1980*/  @P1 FMUL.FTZ R139, R148, R151 ;  /* 0x00000097948b1220 */ /* 0x000fe20000410000 */
[----:B------:R-:W-:-:S07]  /*1990*/  @P1 FMUL.FTZ R138, R146, R149 ;  /* 0x00000095928a1220 */ /* 0x000fce0000410000 */
.L_x_14303:
[----:B------:R-:W0:Y:S01]  /*19a0*/  @P1 LDC.64 R142, c[0x0][0x390] ;  /* 0x0000e400ff8e1b82 */ /* 0x000e220000000a00 */
[----:B------:R-:W-:Y:S01]  /*19b0*/  @P1 IADD3 R147, PT, PT, R178, 0x100, RZ ;  /* 0x00000100b2931810 */ /* 0x000fe20007ffe0ff */
[----:B------:R-:W-:Y:S01]  /*19c0*/  IMAD.WIDE.U32 R144, R145, 0x20, R240 ;  /* 0x0000002091907825 */ /* 0x000fe200078e00f0 */
[----:B------:R-:W-:-:S04]  /*19d0*/  IADD3 R153, PT, PT, R179, 0x100, RZ ;  /* 0x00000100b3997810 */ /* 0x000fc80007ffe0ff */
[----:B------:R1:W-:Y:S01]  /*19e0*/  STG.E.128 desc[UR12][R144.64], R132 ;  /* 0x0000008490007986 */ /* 0x0003e2000c101d0c */
[----:B------:R-:W2:Y:S03]  /*19f0*/  @P0 LDC.64 R140, c[0x0][0x3a0] ;  /* 0x0000e800ff8c0b82 */ /* 0x000ea60000000a00 */
[----:B------:R1:W-:Y:S01]  /*1a00*/  STG.E.128 desc[UR12][R144.64+0x10], R136 ;  /* 0x0000108890007986 */ /* 0x0003e2000c101d0c */
[----:B0-----:R-:W-:-:S05]  /*1a10*/  @P1 IMAD.WIDE.U32 R142, R147, 0x10, R142 ;  /* 0x00000010938e1825 */ /* 0x001fca00078e008e */
[----:B------:R-:W3:Y:S01]  /*1a20*/  @P1 LDG.E.128 R112, desc[UR12][R142.64] ;  /* 0x0000000c8e701981 */ /* 0x000ee2000c1e1d00 */
[----:B--2---:R-:W-:-:S05]  /*1a30*/  @P0 IMAD.WIDE.U32 R140, R153, 0x20, R140 ;  /* 0x00000020998c0825 */ /* 0x004fca00078e008c */
[----:B-----5:R1:W5:Y:S04]  /*1a40*/  @P0 LDG.E.128 R116, desc[UR12][R140.64] ;  /* 0x0000000c8c740981 */ /* 0x020368000c1e1d00 */
[----:B------:R1:W5:Y:S01]  /*1a50*/  @P0 LDG.E.128 R120, desc[UR12][R140.64+0x10] ;  /* 0x0000100c8c780981 */ /* 0x000362000c1e1d00 */
[----:B---3--:R-:W-:Y:S02]  /*1a60*/  PRMT R0, R115, 0x7632, R0 ;  /* 0x0000763273007816 */ /* 0x008fe40000000000 */
[----:B------:R-:W-:Y:S02]  /*1a70*/  PRMT R146, R114, 0x7632, R146 ;  /* 0x0000763272927816 */ /* 0x000fe40000000092 */
[----:B------:R-:W-:Y:S02]  /*1a80*/  PRMT R147, R113, 0x7632, R147 ;  /* 0x0000763271937816 */ /* 0x000fe40000000093 */
[----:B------:R-:W-:Y:S01]  /*1a90*/  PRMT R148, R112, 0x7632, R148 ;  /* 0x0000763270947816 */ /* 0x000fe20000000094 */
[----:B-1----:R-:W-:Y:S06]  /*1aa0*/  @!P0 BRA `(.L_x_14304) ;  /* 0x0000000000c88947 */ /* 0x002fec0003800000 */
        /* <DEDUP_REMOVED lines=40> */
[----:B------:R-:W-:Y:S01]  /*1d30*/  @P2 IMAD.U32 R155, R95, 0x10000, RZ ;  /* 0x000100005f9b2824 */ /* 0x000fe200078e00ff */
[----:B------:R-:W-:-:S02]  /*1d40*/  MOV R146, R122 ;  /* 0x0000007a00927202 */ /* 0x000fc40000000f00 */
[----:B------:R-:W-:Y:S01]  /*1d50*/  @P2 FFMA.FTZ R145, R152, R151, R121 ;  /* 0x0000009798912223 */ /* 0x000fe20000010079 */
[----:B------:R-:W-:Y:S01]  /*1d60*/  @P2 FFMA.FTZ R146, R161, R155, R122 ;  /* 0x0000009ba1922223 */ /* 0x000fe2000001007a */
[----:B------:R-:W-:Y:S06]  /*1d70*/  @!P2 BRA `(.L_x_14305) ;  /* 0x0000000000c8a947 */ /* 0x000fec0003800000 */
[----:B------:R-:W-:Y:S02]  /*1d80*/  SHF.L.U32 R0, R0, 0x10, RZ ;  /* 0x0000001000007819 */ /* 0x000fe400000006ff */
[----:B------:R-:W-:-:S03]  /*1d90*/  SHF.L.U32 R147, R211, 0x10, RZ ;  /* 0x00000010d3937819 */ /* 0x000fc600000006ff */
[----:B------:R-:W-:-:S04]  /*1da0*/  FMUL.FTZ R0, R0, UR23 ;  /* 0x0000001700007c20 */ /* 0x000fc80008410000 */
[----:B------:R-:W-:Y:S01]  /*1db0*/  FFMA.FTZ R147, R0, R147, R123 ;  /* 0x0000009300937223 */ /* 0x000fe2000001007b */
[----:B------:R-:W-:Y:S06]  /*1dc0*/  BRA `(.L_x_14305) ;  /* 0x0000000000b47947 */ /* 0x000fec0003800000 */
.L_x_14304:
        /* <DEDUP_REMOVED lines=33> */
[----:B------:R-:W-:Y:S01]  /*1fe0*/  MOV R143, RZ ;  /* 0x000000ff008f7202 */ /* 0x000fe20000000f00 */
        /* <DEDUP_REMOVED lines=11> */
.L_x_14305:
[----:B------:R-:W0:Y:S01]  /*20a0*/  @P1 LDC.64 R150, c[0x0][0x390] ;  /* 0x0000e400ff961b82 */ /* 0x000e220000000a00 */
[----:B------:R-:W-:Y:S01]  /*20b0*/  @P1 IADD3 R155, PT, PT, R178, 0x180, RZ ;  /* 0x00000180b29b1810 */ /* 0x000fe20007ffe0ff */
[----:B------:R-:W-:-:S04]  /*20c0*/  IMAD.WIDE.U32 R152, R153, 0x20, R240 ;  /* 0x0000002099987825 */ /* 0x000fc800078e00f0 */
[----:B------:R-:W-:Y:S01]  /*20d0*/  VIADD R161, R179, 0x180 ;  /* 0x00000180b3a17836 */ /* 0x000fe20000000000 */
        /* <DEDUP_REMOVED lines=58> */
[----:B------:R-:W-:Y:S01]  /*2480*/  IMAD.U32 R0, R0, 0x10000, RZ ;  /* 0x0001000000007824 */ /* 0x000fe200078e00ff */
[----:B------:R-:W-:-:S03]  /*2490*/  SHF.L.U32 R155, R207, 0x10, RZ ;  /* 0x00000010cf9b7819 */ /* 0x000fc600000006ff */
[----:B------:R-:W-:-:S04]  /*24a0*/  FMUL.FTZ R0, R0, UR23 ;  /* 0x0000001700007c20 */ /* 0x000fc80008410000 */
[----:B------:R-:W-:Y:S01]  /*24b0*/  FFMA.FTZ R155, R0, R155, R123 ;  /* 0x0000009b009b7223 */ /* 0x000fe2000001007b */
[----:B------:R-:W-:Y:S06]  /*24c0*/  BRA `(.L_x_14307) ;  /* 0x0000000000b47947 */ /* 0x000fec0003800000 */
.L_x_14306:
        /* <DEDUP_REMOVED lines=45> */
.L_x_14307:
[----:B------:R-:W0:Y:S01]  /*27a0*/  @P1 LDC.64 R158, c[0x0][0x390] ;  /* 0x0000e400ff9e1b82 */ /* 0x000e220000000a00 */
[----:B------:R-:W-:Y:S01]  /*27b0*/  @P1 IADD3 R163, PT, PT, R178, 0x200, RZ ;  /* 0x00000200b2a31810 */ /* 0x000fe20007ffe0ff */
[----:B------:R-:W-:Y:S01]  /*27c0*/  IMAD.WIDE.U32 R160, R161, 0x20, R240 ;  /* 0x00000020a1a07825 */ /* 0x000fe200078e00f0 */
[----:B------:R-:W-:-:S04]  /*27d0*/  @P0 IADD3 R165, PT, PT, R179, 0x200, RZ ;  /* 0x00000200b3a50810 */ /* 0x000fc80007ffe0ff */
[----:B------:R1:W-:Y:S01]  /*27e0*/  STG.E.128 desc[UR12][R160.64], R148 ;  /* 0x00000094a0007986 */ /* 0x0003e2000c101d0c */
[----:B------:R-:W2:Y:S03]  /*27f0*/  @P0 LDC.64 R156, c[0x0][0x3a0] ;  /* 0x0000e800ff9c0b82 */ /* 0x000ea60000000a00 */
[----:B------:R1:W-:Y:S01]  /*2800*/  STG.E.128 desc[UR12][R160.64+0x10], R152 ;  /* 0x00001098a0007986 */ /* 0x0003e2000c101d0c */
[----:B0-----:R-:W-:-:S05]  /*2810*/  @P1 IMAD.WIDE.U32 R158, R163, 0x10, R158 ;  /* 0x00000010a39e1825 */ /* 0x001fca00078e009e */
[----:B------:R1:W5:Y:S01]  /*2820*/  @P1 LDG.E.128 R112, desc[UR12][R158.64] ;  /* 0x0000000c9e701981 */ /* 0x000362000c1e1d00 */
[----:B--2---:R-:W-:-:S05]  /*2830*/  @P0 IMAD.WIDE.U32 R156, R165, 0x20, R156 ;  /* 0x00000020a59c0825 */ /* 0x004fca00078e009c */
[----:B-----5:R1:W5:Y:S04]  /*2840*/  @P0 LDG.E.128 R116, desc[UR12][R156.64] ;  /* 0x0000000c9c740981 */ /* 0x020368000c1e1d00 */
[----:B------:R1:W5:Y:S01]  /*2850*/  @P0 LDG.E.128 R120, desc[UR12][R156.64+0x10] ;  /* 0x0000100c9c780981 */ /* 0x000362000c1e1d00 */
[----:B------:R-:W-:Y:S05]  /*2860*/  @!P0 BRA `(.L_x_14308) ;  /* 0x0000000000d88947 */ /* 0x000fea0003800000 */
[----:B------:R-:W-:-:S13]  /*2870*/  ISETP.LT.AND P2, PT, RZ, UR14, PT ;  /* 0x0000000eff007c0c */ /* 0x000fda000bf41270 */
[----:B-1----:R-:W0:Y:S01]  /*2880*/  @P2 LDC R158, c[0x0][0x40c] ;  /* 0x00010300ff9e2b82 */ /* 0x002e220000000800 */
[C---:B------:R-:W-:Y:S02]  /*2890*/  @P2 SHF.L.U32 R157, R112.reuse, 0x10, RZ ;  /* 0x00000010709d2819 */ /* 0x040fe400000006ff */
[----:B------:R-:W-:Y:S02]  /*28a0*/  @P2 PRMT R0, R112, 0x7632, R0 ;  /* 0x0000763270002816 */ /* 0x000fe40000000000 */
[C---:B------:R-:W-:Y:S02]  /*28b0*/  @P2 SHF.L.U32 R160, R113.reuse, 0x10, RZ ;  /* 0x0000001071a02819 */ /* 0x040fe400000006ff */
[----:B------:R-:W-:Y:S01]  /*28c0*/  @P2 PRMT R156, R113, 0x7632, R156 ;  /* 0x00007632719c2816 */ /* 0x000fe2000000009c */
[----:B------:R-:W1:Y:S01]  /*28d0*/  @P2 LDC R163, c[0x0][0x40c] ;  /* 0x00010300ffa32b82 */ /* 0x000e620000000800 */
[----:B------:R-:W-:Y:S01]  /*28e0*/  @P2 IMAD.U32 R0, R0, 0x10000, RZ ;  /* 0x0001000000002824 */ /* 0x000fe200078e00ff */
[----:B------:R-:W-:-:S02]  /*28f0*/  @P2 SHF.L.U32 R162, R114, 0x10, RZ ;  /* 0x0000001072a22819 */ /* 0x000fc400000006ff */
[----:B------:R-:W-:-:S04]  /*2900*/  @P2 SHF.L.U32 R156, R156, 0x10, RZ ;  /* 0x000000109c9c2819 */ /* 0x000fc800000006ff */
[----:B------:R-:W2:Y:S08]  /*2910*/  @P2 LDC R159, c[0x0][0x40c] ;  /* 0x00010300ff9f2b82 */ /* 0x000eb00000000800 */
[----:B------:R-:W3:Y:S01]  /*2920*/  @P2 LDC R168, c[0x0][0x40c] ;  /* 0x00010300ffa82b82 */ /* 0x000ee20000000800 */
[----:B0-----:R-:W-:Y:S01]  /*2930*/  @P2 FMUL.FTZ R161, R157, R158 ;  /* 0x0000009e9da12220 */ /* 0x001fe20000410000 */
[----:B------:R-:W-:-:S02]  /*2940*/  @P2 PRMT R158, R114, 0x7632, R158 ;  /* 0x00007632729e2816 */ /* 0x000fc4000000009e */
[----:B-----5:R-:W-:-:S04]  /*2950*/  MOV R157, R117 ;  /* 0x00000075009d7202 */ /* 0x020fc80000000f00 */
[----:B------:R-:W0:Y:S01]  /*2960*/  @P2 LDC R165, c[0x0][0x40c] ;  /* 0x00010300ffa52b82 */ /* 0x000e220000000800 */
[----:B-1----:R-:W-:Y:S01]  /*2970*/  @P2 FMUL.FTZ R171, R160, R163 ;  /* 0x000000a3a0ab2220 */ /* 0x002fe20000410000 */
[----:B------:R-:W-:Y:S02]  /*2980*/  @P2 SHF.L.U32 R160, R158, 0x10, RZ ;  /* 0x000000109ea02819 */ /* 0x000fe400000006ff */
[----:B------:R-:W-:Y:S02]  /*2990*/  @P2 SHF.L.U32 R163, R115, 0x10, RZ ;  /* 0x0000001073a32819 */ /* 0x000fe400000006ff */
[----:B------:R-:W-:Y:S02]  /*29a0*/  @P2 SHF.L.U32 R158, R206, 0x10, RZ ;  /* 0x00000010ce9e2819 */ /* 0x000fe400000006ff */
[----:B------:R-:W1:Y:S01]  /*29b0*/  @P2 LDC R167, c[0x0][0x40c] ;  /* 0x00010300ffa72b82 */ /* 0x000e620000000800 */
[----:B--2---:R-:W-:Y:S01]  /*29c0*/  @P2 FMUL.FTZ R0, R0, R159 ;  /* 0x0000009f00002220 */ /* 0x004fe20000410000 */
[----:B------:R-:W-:-:S03]  /*29d0*/  @P2 SHF.L.U32 R159, R100, 0x10, RZ ;  /* 0x00000010649f2819 */ /* 0x000fc600000006ff */
[----:B------:R-:W-:Y:S01]  /*29e0*/  @P2 FFMA.FTZ R157, R0, R158, R117 ;  /* 0x0000009e009d2223 */ /* 0x000fe20000010075 */
[----:B------:R-:W-:Y:S02]  /*29f0*/  @P2 SHF.L.U32 R0, R205, 0x10, RZ ;  /* 0x00000010cd002819 */ /* 0x000fe400000006ff */
[----:B------:R-:W2:Y:S01]  /*2a00*/  @P2 LDC R169, c[0x0][0x40c] ;  /* 0x00010300ffa92b82 */ /* 0x000ea20000000800 */
[----:B---3--:R-:W-:Y:S01]  /*2a10*/  @P2 FMUL.FTZ R175, R163, R168 ;  /* 0x000000a8a3af2220 */ /* 0x008fe20000410000 */
[----:B------:R-:W-:Y:S02]  /*2a20*/  @P2 SHF.L.U32 R163, R101, 0x10, RZ ;  /* 0x0000001065a32819 */ /* 0x000fe400000006ff */
[----:B------:R-:W-:-:S03]  /*2a30*/  MOV R158, R118 ;  /* 0x00000076009e7202 */ /* 0x000fc60000000f00 */
[----:B------:R-:W-:Y:S01]  /*2a40*/  @P2 FFMA.FTZ R158, R171, R163, R118 ;  /* 0x000000a3ab9e2223 */ /* 0x000fe20000010076 */
[----:B0-----:R-:W-:Y:S01]  /*2a50*/  @P2 FMUL.FTZ R164, R156, R165 ;  /* 0x000000a59ca42220 */ /* 0x001fe20000410000 */
[----:B------:R-:W-:Y:S02]  /*2a60*/  @P2 SHF.L.U32 R165, R102, 0x10, RZ ;  /* 0x0000001066a52819 */ /* 0x000fe400000006ff */
[----:B------:R-:W-:Y:S01]  /*2a70*/  MOV R156, R116 ;  /* 0x00000074009c7202 */ /* 0x000fe20000000f00 */
[----:B------:R-:W-:Y:S01]  /*2a80*/  @P2 FFMA.FTZ R156, R161, R159, R116 ;  /* 0x0000009fa19c2223 */ /* 0x000fe20000010074 */
[----:B------:R-:W-:Y:S01]  /*2a90*/  MOV R159, R119 ;  /* 0x00000077009f7202 */ /* 0x000fe20000000f00 */
[----:B------:R-:W-:Y:S01]  /*2aa0*/  @P2 FFMA.FTZ R159, R164, R0, R119 ;  /* 0x00000000a49f2223 */ /* 0x000fe20000010077 */
[----:B------:R-:W-:Y:S01]  /*2ab0*/  MOV R161, R121 ;  /* 0x0000007900a17202 */ /* 0x000fe20000000f00 */
[----:B-1----:R-:W-:Y:S01]  /*2ac0*/  @P2 FMUL.FTZ R173, R162, R167 ;  /* 0x000000a7a2ad2220 */ /* 0x002fe20000410000 */
[----:B------:R-:W-:-:S02]  /*2ad0*/  @P2 SHF.L.U32 R167, R204, 0x10, RZ ;  /* 0x00000010cca72819 */ /* 0x000fc400000006ff */
[----:B------:R-:W-:Y:S02]  /*2ae0*/  MOV R162, R122 ;  /* 0x0000007a00a27202 */ /* 0x000fe40000000f00 */
[----:B------:R-:W-:Y:S01]  /*2af0*/  MOV R163, R123 ;  /* 0x0000007b00a37202 */ /* 0x000fe20000000f00 */
[----:B--2---:R-:W-:Y:S01]  /*2b00*/  @P2 FMUL.FTZ R166, R160, R169 ;  /* 0x000000a9a0a62220 */ /* 0x004fe20000410000 */
[----:B------:R-:W-:Y:S02]  /*2b10*/  @P2 SHF.L.U32 R169, R103, 0x10, RZ ;  /* 0x0000001067a92819 */ /* 0x000fe400000006ff */
[----:B------:R-:W-:Y:S01]  /*2b20*/  MOV R160, R120 ;  /* 0x0000007800a07202 */ /* 0x000fe20000000f00 */
[----:B------:R-:W-:Y:S01]  /*2b30*/  @P2 FFMA.FTZ R160, R173, R165, R120 ;  /* 0x000000a5ada02223 */ /* 0x000fe20000010078 */
[----:B------:R-:W-:Y:S01]  /*2b40*/  @P2 FFMA.FTZ R161, R166, R167, R121 ;  /* 0x000000a7a6a12223 */ /* 0x000fe20000010079 */
[----:B------:R-:W-:Y:S01]  /*2b50*/  @P2 FFMA.FTZ R162, R175, R169, R122 ;  /* 0x000000a9afa22223 */ /* 0x000fe2000001007a */
[----:B------:R-:W-:Y:S06]  /*2b60*/  @!P2 BRA `(.L_x_14309) ;  /* 0x0000000000d8a947 */ /* 0x000fec0003800000 */
[----:B------:R-:W-:Y:S02]  /*2b70*/  PRMT R0, R115, 0x7632, R0 ;  /* 0x0000763273007816 */ /* 0x000fe40000000000 */
[----:B------:R-:W-:Y:S02]  /*2b80*/  SHF.L.U32 R163, R201, 0x10, RZ ;  /* 0x00000010c9a37819 */ /* 0x000fe400000006ff */
[----:B------:R-:W-:-:S05]  /*2b90*/  SHF.L.U32 R0, R0, 0x10, RZ ;  /* 0x0000001000007819 */ /* 0x000fca00000006ff */
[----:B------:R-:W-:-:S04]  /*2ba0*/  FMUL.FTZ R0, R0, UR23 ;  /* 0x0000001700007c20 */ /* 0x000fc80008410000 */
[----:B------:R-:W-:Y:S01]  /*2bb0*/  FFMA.FTZ R163, R0, R163, R123 ;  /* 0x000000a300a37223 */ /* 0x000fe2000001007b */
[----:B------:R-:W-:Y:S06]  /*2bc0*/  BRA `(.L_x_14309) ;  /* 0x0000000000c07947 */ /* 0x000fec0003800000 */
.L_x_14308:
[----:B-1----:R-:W0:Y:S01]  /*2bd0*/  @P1 LDC R157, c[0x0][0x40c] ;  /* 0x00010300ff9d1b82 */ /* 0x002e220000000800 */
[C---:B------:R-:W-:Y:S01]  /*2be0*/  @P1 IMAD.U32 R156, R112.reuse, 0x10000, RZ ;  /* 0x00010000709c1824 */ /* 0x040fe200078e00ff */
[----:B------:R-:W-:Y:S02]  /*2bf0*/  @P1 PRMT R0, R112, 0x7632, R0 ;  /* 0x0000763270001816 */ /* 0x000fe40000000000 */
[----:B------:R-:W-:Y:S02]  /*2c00*/  @P1 SHF.L.U32 R158, R113, 0x10, RZ ;  /* 0x00000010719e1819 */ /* 0x000fe400000006ff */
[----:B------:R-:W-:Y:S02]  /*2c10*/  @P1 SHF.L.U32 R0, R0, 0x10, RZ ;  /* 0x0000001000001819 */ /* 0x000fe400000006ff */
[----:B------:R-:W1:Y:S01]  /*2c20*/  @P1 LDC R163, c[0x0][0x40c] ;  /* 0x00010300ffa31b82 */ /* 0x000e620000000800 */
[----:B------:R-:W-:Y:S02]  /*2c30*/  @P1 SHF.L.U32 R162, R114, 0x10, RZ ;  /* 0x0000001072a21819 */ /* 0x000fe400000006ff */
[----:B------:R-:W-:-:S02]  /*2c40*/  @P1 SHF.L.U32 R166, R101, 0x10, RZ ;  /* 0x0000001065a61819 */ /* 0x000fc400000006ff */
[----:B------:R-:W-:-:S03]  /*2c50*/  @P1 SHF.L.U32 R168, R115, 0x10, RZ ;  /* 0x0000001073a81819 */ /* 0x000fc600000006ff */
[----:B------:R-:W2:Y:S08]  /*2c60*/  @P1 LDC R159, c[0x0][0x40c] ;  /* 0x00010300ff9f1b82 */ /* 0x000eb00000000800 */
[----:B------:R-:W3:Y:S01]  /*2c70*/  @P1 LDC R167, c[0x0][0x40c] ;  /* 0x00010300ffa71b82 */ /* 0x000ee20000000800 */
[----:B0-----:R-:W-:Y:S01]  /*2c80*/  @P1 FMUL.FTZ R161, R156, R157 ;  /* 0x0000009d9ca11220 */ /* 0x001fe20000410000 */
[----:B------:R-:W-:-:S02]  /*2c90*/  @P1 PRMT R156, R113, 0x7632, R156 ;  /* 0x00007632719c1816 */ /* 0x000fc4000000009c */
[----:B------:R-:W-:Y:S02]  /*2ca0*/  @P1 PRMT R157, R114, 0x7632, R157 ;  /* 0x00007632729d1816 */ /* 0x000fe4000000009d */
[----:B------:R-:W-:Y:S02]  /*2cb0*/  @P1 SHF.L.U32 R156, R156, 0x10, RZ ;  /* 0x000000109c9c1819 */ /* 0x000fe400000006ff */
[----:B------:R-:W0:Y:S01]  /*2cc0*/  @P1 LDC R164, c[0x0][0x40c] ;  /* 0x00010300ffa41b82 */ /* 0x000e220000000800 */
[----:B------:R-:W-:Y:S01]  /*2cd0*/  @P1 SHF.L.U32 R157, R157, 0x10, RZ ;  /* 0x000000109d9d1819 */ /* 0x000fe200000006ff */
[----:B-1----:R-:W-:Y:S01]  /*2ce0*/  @P1 FMUL.FTZ R165, R158, R163 ;  /* 0x000000a39ea51220 */ /* 0x002fe20000410000 */
[----:B------:R-:W-:-:S05]  /*2cf0*/  @P1 SHF.L.U32 R163, R206, 0x10, RZ ;  /* 0x00000010cea31819 */ /* 0x000fca00000006ff */
[----:B------:R-:W1:Y:S01]  /*2d00*/  @P1 LDC R169, c[0x0][0x40c] ;  /* 0x00010300ffa91b82 */ /* 0x000e620000000800 */
[----:B--2---:R-:W-:Y:S01]  /*2d10*/  @P1 FMUL.FTZ R0, R0, R159 ;  /* 0x0000009f00001220 */ /* 0x004fe20000410000 */
[----:B------:R-:W-:Y:S02]  /*2d20*/  CS2R R158, SRZ ;  /* 0x00000000009e7805 */ /* 0x000fe4000001ff00 */
[----:B------:R-:W-:Y:S01]  /*2d30*/  @P1 FMUL.FTZ R158, R165, R166 ;  /* 0x000000a6a59e1220 */ /* 0x000fe20000410000 */
[----:B------:R-:W-:Y:S02]  /*2d40*/  @P1 SHF.L.U32 R166, R102, 0x10, RZ ;  /* 0x0000001066a61819 */ /* 0x000fe400000006ff */
[----:B------:R-:W-:Y:S01]  /*2d50*/  @P1 SHF.L.U32 R165, R204, 0x10, RZ ;  /* 0x00000010cca51819 */ /* 0x000fe200000006ff */
[----:B------:R-:W2:Y:S01]  /*2d60*/  @P1 LDC R171, c[0x0][0x40c] ;  /* 0x00010300ffab1b82 */ /* 0x000ea20000000800 */
[----:B---3--:R-:W-:Y:S01]  /*2d70*/  @P1 FMUL.FTZ R160, R156, R167 ;  /* 0x000000a79ca01220 */ /* 0x008fe20000410000 */
[----:B------:R-:W-:-:S05]  /*2d80*/  @P1 SHF.L.U32 R167, R205, 0x10, RZ ;  /* 0x00000010cda71819 */ /* 0x000fca00000006ff */
[----:B------:R-:W-:Y:S01]  /*2d90*/  @P1 FMUL.FTZ R159, R167, R160 ;  /* 0x000000a0a79f1220 */ /* 0x000fe20000410000 */
[----:B------:R-:W3:Y:S01]  /*2da0*/  @P1 LDC R173, c[0x0][0x40c] ;  /* 0x00010300ffad1b82 */ /* 0x000ee20000000800 */
[----:B0-----:R-:W-:Y:S01]  /*2db0*/  @P1 FMUL.FTZ R164, R157, R164 ;  /* 0x000000a49da41220 */ /* 0x001fe20000410000 */
[----:B------:R-:W-:Y:S02]  /*2dc0*/  CS2R R156, SRZ ;  /* 0x00000000009c7805 */ /* 0x000fe4000001ff00 */
[----:B------:R-:W-:Y:S01]  /*2dd0*/  @P1 SHF.L.U32 R167, R103, 0x10, RZ ;  /* 0x0000001067a71819 */ /* 0x000fe200000006ff */
[----:B------:R-:W-:Y:S01]  /*2de0*/  @P1 FMUL.FTZ R157, R163, R0 ;  /* 0x00000000a39d1220 */ /* 0x000fe20000410000 */
[----:B------:R-:W-:Y:S01]  /*2df0*/  @P1 PRMT R0, R115, 0x7632, R0 ;  /* 0x0000763273001816 */ /* 0x000fe20000000000 */
[----:B-1----:R-:W-:-:S03]  /*2e00*/  @P1 FMUL.FTZ R169, R162, R169 ;  /* 0x000000a9a2a91220 */ /* 0x002fc60000410000 */
[----:B------:R-:W-:Y:S02]  /*2e10*/  @P1 SHF.L.U32 R0, R0, 0x10, RZ ;  /* 0x0000001000001819 */ /* 0x000fe400000006ff */
[----:B------:R-:W-:Y:S01]  /*2e20*/  @P1 SHF.L.U32 R162, R100, 0x10, RZ ;  /* 0x0000001064a21819 */ /* 0x000fe200000006ff */
[----:B--2---:R-:W-:Y:S01]  /*2e30*/  @P1 FMUL.FTZ R168, R168, R171 ;  /* 0x000000aba8a81220 */ /* 0x004fe20000410000 */
[----:B------:R-:W-:-:S03]  /*2e40*/  @P1 SHF.L.U32 R171, R201, 0x10, RZ ;  /* 0x00000010c9ab1819 */ /* 0x000fc600000006ff */
[----:B------:R-:W-:Y:S01]  /*2e50*/  @P1 FMUL.FTZ R156, R161, R162 ;  /* 0x000000a2a19c1220 */ /* 0x000fe20000410000 */
[----:B------:R-:W-:Y:S02]  /*2e60*/  CS2R R160, SRZ ;  /* 0x0000000000a07805 */ /* 0x000fe4000001ff00 */
[----:B------:R-:W-:Y:S01]  /*2e70*/  CS2R R162, SRZ ;  /* 0x0000000000a27805 */ /* 0x000fe2000001ff00 */
[----:B------:R-:W-:Y:S01]  /*2e80*/  @P1 FMUL.FTZ R160, R169, R166 ;  /* 0x000000a6a9a01220 */ /* 0x000fe20000410000 */
[----:B------:R-:W-:Y:S01]  /*2e90*/  @P1 FMUL.FTZ R161, R165, R164 ;  /* 0x000000a4a5a11220 */ /* 0x000fe20000410000 */
[----:B------:R-:W-:Y:S01]  /*2ea0*/  @P1 FMUL.FTZ R162, R168, R167 ;  /* 0x000000a7a8a21220 */ /* 0x000fe20000410000 */
[----:B---3--:R-:W-:-:S04]  /*2eb0*/  @P1 FMUL.FTZ R0, R0, R173 ;  /* 0x000000ad00001220 */ /* 0x008fc80000410000 */
[----:B------:R-:W-:-:S07]  /*2ec0*/  @P1 FMUL.FTZ R163, R171, R0 ;  /* 0x00000000aba31220 */ /* 0x000fce0000410000 */
.L_x_14309:
[----:B------:R-:W0:Y:S01]  /*2ed0*/  @P1 LDC.64 R166, c[0x0][0x390] ;  /* 0x0000e400ffa61b82 */ /* 0x000e220000000a00 */
[C---:B------:R-:W-:Y:S02]  /*2ee0*/  IADD3 R169, PT, PT, R179.reuse, 0x200, RZ ;  /* 0x00000200b3a97810 */ /* 0x040fe40007ffe0ff */
[----:B------:R-:W-:Y:S02]  /*2ef0*/  @P1 IADD3 R171, PT, PT, R178, 0x280, RZ ;  /* 0x00000280b2ab1810 */ /* 0x000fe40007ffe0ff */
[----:B------:R-:W-:Y:S01]  /*2f00*/  @P0 IADD3 R173, PT, PT, R179, 0x280, RZ ;  /* 0x00000280b3ad0810 */ /* 0x000fe20007ffe0ff */
[----:B------:R-:W-:Y:S02]  /*2f10*/  IMAD.WIDE.U32 R168, R169, 0x20, R240 ;  /* 0x00000020a9a87825 */ /* 0x000fe400078e00f0 */
[----:B------:R-:W1:Y:S03]  /*2f20*/  @P0 LDC.64 R164, c[0x0][0x3a0] ;  /* 0x0000e800ffa40b82 */ /* 0x000e660000000a00 */
[----:B------:R2:W-:Y:S04]  /*2f30*/  STG.E.128 desc[UR12][R168.64], R156 ;  /* 0x0000009ca8007986 */ /* 0x0005e8000c101d0c */
[----:B------:R2:W-:Y:S01]  /*2f40*/  STG.E.128 desc[UR12][R168.64+0x10], R160 ;  /* 0x000010a0a8007986 */ /* 0x0005e2000c101d0c */
[----:B0-----:R-:W-:-:S05]  /*2f50*/  @P1 IMAD.WIDE.U32 R166, R171, 0x10, R166 ;  /* 0x00000010aba61825 */ /* 0x001fca00078e00a6 */
[----:B------:R2:W5:Y:S01]  /*2f60*/  @P1 LDG.E.128 R112, desc[UR12][R166.64] ;  /* 0x0000000ca6701981 */ /* 0x000562000c1e1d00 */
[----:B-1----:R-:W-:-:S05]  /*2f70*/  @P0 IMAD.WIDE.U32 R164, R173, 0x20, R164 ;  /* 0x00000020ada40825 */ /* 0x002fca00078e00a4 */
[----:B-----5:R2:W5:Y:S04]  /*2f80*/  @P0 LDG.E.128 R116, desc[UR12][R164.64] ;  /* 0x0000000ca4740981 */ /* 0x020568000c1e1d00 */
[----:B------:R2:W5:Y:S01]  /*2f90*/  @P0 LDG.E.128 R120, desc[UR12][R164.64+0x10] ;  /* 0x0000100ca4780981 */ /* 0x000562000c1e1d00 */
[----:B------:R-:W-:Y:S05]  /*2fa0*/  @!P0 BRA `(.L_x_14310) ;  /* 0x0000000000d88947 */ /* 0x000fea0003800000 */
[----:B------:R-:W-:-:S13]  /*2fb0*/  ISETP.LT.AND P2, PT, RZ, UR14, PT ;  /* 0x0000000eff007c0c */ /* 0x000fda000bf41270 */
[----:B--2---:R-:W0:Y:S01]  /*2fc0*/  @P2 LDC R167, c[0x0][0x40c] ;  /* 0x00010300ffa72b82 */ /* 0x004e220000000800 */
[C---:B------:R-:W-:Y:S01]  /*2fd0*/  @P2 PRMT R0, R112.reuse, 0x7632, R0 ;  /* 0x0000763270002816 */ /* 0x040fe20000000000 */
        /* <DEDUP_REMOVED lines=8> */
[----:B------:R-:W-:-:S06]  /*3060*/  @P2 SHF.L.U32 R167, R104, 0x10, RZ ;  /* 0x0000001068a72819 */ /* 0x000fcc00000006ff */
[----:B------:R-:W0:Y:S01]  /*3070*/  @P2 LDC R170, c[0x0][0x40c] ;  /* 0x00010300ffaa2b82 */ /* 0x000e220000000800 */
[----:B-1----:R-:W-:Y:S01]  /*3080*/  @P2 FMUL.FTZ R169, R164, R165 ;  /* 0x000000a5a4a92220 */ /* 0x002fe20000410000 */
[----:B-----5:R-:W-:Y:S01]  /*3090*/  MOV R165, R117 ;  /* 0x0000007500a57202 */ /* 0x020fe20000000f00 */
[----:B------:R-:W-:Y:S01]  /*30a0*/  @P2 FFMA.FTZ R165, R0, R166, R117 ;  /* 0x000000a600a52223 */ /* 0x000fe20000010075 */
[----:B------:R-:W-:Y:S02]  /*30b0*/  @P2 PRMT R0, R113, 0x7632, R0 ;  /* 0x0000763271002816 */ /* 0x000fe40000000000 */
[----:B------:R-:W-:Y:S01]  /*30c0*/  MOV R164, R116 ;  /* 0x0000007400a47202 */ /* 0x000fe20000000f00 */
[----:B------:R-:W-:Y:S01]  /*30d0*/  @P2 FFMA.FTZ R164, R169, R167, R116 ;  /* 0x000000a7a9a42223 */ /* 0x000fe20000010074 */
[----:B------:R-:W1:Y:S01]  /*30e0*/  @P2 LDC R175, c[0x0][0x40c] ;  /* 0x00010300ffaf2b82 */ /* 0x000e620000000800 */
[----:B------:R-:W-:Y:S01]  /*30f0*/  @P2 SHF.L.U32 R0, R0, 0x10, RZ ;  /* 0x0000001000002819 */ /* 0x000fe200000006ff */
[----:B--2---:R-:W-:Y:S01]  /*3100*/  @P2 FMUL.FTZ R171, R168, R171 ;  /* 0x000000aba8ab2220 */ /* 0x004fe20000410000 */
[----:B------:R-:W-:-:S02]  /*3110*/  @P2 SHF.L.U32 R167, R105, 0x10, RZ ;  /* 0x0000001069a72819 */ /* 0x000fc400000006ff */
[----:B------:R-:W-:Y:S02]  /*3120*/  @P2 SHF.L.U32 R168, R199, 0x10, RZ ;  /* 0x00000010c7a82819 */ /* 0x000fe400000006ff */
[----:B------:R-:W-:Y:S01]  /*3130*/  MOV R166, R118 ;  /* 0x0000007600a67202 */ /* 0x000fe20000000f00 */
[----:B------:R-:W2:Y:S01]  /*3140*/  @P2 LDC R177, c[0x0][0x40c] ;  /* 0x00010300ffb12b82 */ /* 0x000ea20000000800 */
[----:B---3--:R-:W-:Y:S01]  /*3150*/  @P2 FMUL.FTZ R0, R0, R173 ;  /* 0x000000ad00002220 */ /* 0x008fe20000410000 */
[----:B------:R-:W-:Y:S01]  /*3160*/  @P2 SHF.L.U32 R169, R114, 0x10, RZ ;  /* 0x0000001072a92819 */ /* 0x000fe200000006ff */
[----:B------:R-:W-:Y:S01]  /*3170*/  @P2 FFMA.FTZ R166, R171, R167, R118 ;  /* 0x000000a7aba62223 */ /* 0x000fe20000010076 */
[----:B------:R-:W-:Y:S01]  /*3180*/  MOV R167, R119 ;  /* 0x0000007700a77202 */ /* 0x000fe20000000f00 */
[----:B------:R-:W-:Y:S01]  /*3190*/  @P2 FFMA.FTZ R167, R0, R168, R119 ;  /* 0x000000a800a72223 */ /* 0x000fe20000010077 */
[----:B------:R-:W-:Y:S01]  /*31a0*/  @P2 PRMT R0, R114, 0x7632, R0 ;  /* 0x0000763272002816 */ /* 0x000fe20000000000 */
[----:B0-----:R-:W-:Y:S01]  /*31b0*/  @P2 FMUL.FTZ R171, R169, R170 ;  /* 0x000000aaa9ab2220 */ /* 0x001fe20000410000 */
[----:B------:R-:W-:-:S02]  /*31c0*/  @P2 SHF.L.U32 R169, R106, 0x10, RZ ;  /* 0x000000106aa92819 */ /* 0x000fc400000006ff */
[----:B------:R-:W-:Y:S02]  /*31d0*/  @P2 SHF.L.U32 R0, R0, 0x10, RZ ;  /* 0x0000001000002819 */ /* 0x000fe400000006ff */
[----:B------:R-:W-:Y:S02]  /*31e0*/  @P2 SHF.L.U32 R170, R115, 0x10, RZ ;  /* 0x0000001073aa2819 */ /* 0x000fe400000006ff */
[----:B------:R-:W-:Y:S01]  /*31f0*/  MOV R168, R120 ;  /* 0x0000007800a87202 */ /* 0x000fe20000000f00 */
[----:B------:R-:W-:Y:S01]  /*3200*/  @P2 FFMA.FTZ R168, R171, R169, R120 ;  /* 0x000000a9aba82223 */ /* 0x000fe20000010078 */
[----:B------:R-:W-:Y:S01]  /*3210*/  @P2 SHF.L.U32 R171, R198, 0x10, RZ ;  /* 0x00000010c6ab2819 */ /* 0x000fe200000006ff */
[----:B-1----:R-:W-:Y:S01]  /*3220*/  @P2 FMUL.FTZ R0, R0, R175 ;  /* 0x000000af00002220 */ /* 0x002fe20000410000 */
[----:B------:R-:W-:Y:S02]  /*3230*/  @P2 SHF.L.U32 R173, R107, 0x10, RZ ;  /* 0x000000106bad2819 */ /* 0x000fe400000006ff */
[----:B------:R-:W-:Y:S01]  /*3240*/  MOV R169, R121 ;  /* 0x0000007900a97202 */ /* 0x000fe20000000f00 */
[----:B------:R-:W-:Y:S01]  /*3250*/  @P2 FFMA.FTZ R169, R0, R171, R121 ;  /* 0x000000ab00a92223 */ /* 0x000fe20000010079 */
[----:B------:R-:W-:Y:S01]  /*3260*/  MOV R171, R123 ;  /* 0x0000007b00ab7202 */ /* 0x000fe20000000f00 */
[----:B--2---:R-:W-:Y:S01]  /*3270*/  @P2 FMUL.FTZ R177, R170, R177 ;  /* 0x000000b1aab12220 */ /* 0x004fe20000410000 */
[----:B------:R-:W-:-:S03]  /*3280*/  MOV R170, R122 ;  /* 0x0000007a00aa7202 */ /* 0x000fc60000000f00 */
        /* <DEDUP_REMOVED lines=8> */
.L_x_14310:
[----:B--2---:R-:W0:Y:S01]  /*3310*/  @P1 LDC R167, c[0x0][0x40c] ;  /* 0x00010300ffa71b82 */ /* 0x004e220000000800 */
[----:B------:R-:W-:Y:S01]  /*3320*/  @P1 PRMT R0, R112, 0x7632, R0 ;  /* 0x0000763270001816 */ /* 0x000fe20000000000 */
[----:B------:R-:W-:Y:S01]  /*3330*/  @P1 IMAD.U32 R169, R200, 0x10000, RZ ;  /* 0x00010000c8a91824 */ /* 0x000fe200078e00ff */
        /* <DEDUP_REMOVED lines=12> */
[----:B------:R-:W-:Y:S02]  /*3400*/  CS2R R164, SRZ ;  /* 0x0000000000a47805 */ /* 0x000fe4000001ff00 */
[----:B------:R-:W-:Y:S01]  /*3410*/  @P1 FMUL.FTZ R165, R169, R0 ;  /* 0x00000000a9a51220 */ /* 0x000fe20000410000 */
[----:B------:R-:W-:Y:S01]  /*3420*/  @P1 FMUL.FTZ R164, R166, R167 ;  /* 0x000000a7a6a41220 */ /* 0x000fe20000410000 */
[----:B------:R-:W-:Y:S01]  /*3430*/  @P1 SHF.L.U32 R167, R105, 0x10, RZ ;  /* 0x0000001069a71819 */ /* 0x000fe200000006ff */
[----:B------:R-:W-:Y:S02]  /*3440*/  HFMA2 R166, -RZ, RZ, 0, 0 ;  /* 0x00000000ffa67431 */ /* 0x000fe400000001ff */
[----:B--2---:R-:W-:Y:S01]  /*3450*/  @P1 FMUL.FTZ R168, R168, R171 ;  /* 0x000000aba8a81220 */ /* 0x004fe20000410000 */
[----:B------:R-:W-:Y:S01]  /*3460*/  @P1 PRMT R0, R113, 0x7632, R0 ;  /* 0x0000763271001816 */ /* 0x000fe20000000000 */
[----:B------:R-:W1:Y:S01]  /*3470*/  @P1 LDC R171, c[0x0][0x40c] ;  /* 0x00010300ffab1b82 */ /* 0x000e620000000800 */
[----:B------:R-:W-:Y:S01]  /*3480*/  @P1 SHF.L.U32 R169, R199, 0x10, RZ ;  /* 0x00000010c7a91819 */ /* 0x000fe200000006ff */
[----:B------:R-:W-:Y:S01]  /*3490*/  @P1 FMUL.FTZ R166, R168, R167 ;  /* 0x000000a7a8a61220 */ /* 0x000fe20000410000 */
[----:B------:R-:W-:-:S02]  /*34a0*/  @P1 SHF.L.U32 R0, R0, 0x10, RZ ;  /* 0x0000001000001819 */ /* 0x000fc400000006ff */
[----:B------:R-:W-:Y:S02]  /*34b0*/  @P1 SHF.L.U32 R168, R114, 0x10, RZ ;  /* 0x0000001072a81819 */ /* 0x000fe400000006ff */
[----:B------:R-:W-:Y:S01]  /*34c0*/  MOV R167, RZ ;  /* 0x000000ff00a77202 */ /* 0x000fe20000000f00 */
[----:B---3--:R-:W-:Y:S02]  /*34d0*/  @P1 FMUL.FTZ R0, R0, R173 ;  /* 0x000000ad00001220 */ /* 0x008fe40000410000 */
[----:B------:R-:W2:Y:S02]  /*34e0*/  @P1 LDC R173, c[0x0][0x40c] ;  /* 0x00010300ffad1b82 */ /* 0x000ea40000000800 */
[----:B------:R-:W-:Y:S01]  /*34f0*/  @P1 FMUL.FTZ R167, R169, R0 ;  /* 0x00000000a9a71220 */ /* 0x000fe20000410000 */
[----:B------:R-:W-:Y:S01]  /*3500*/  @P1 PRMT R0, R114, 0x7632, R0 ;  /* 0x0000763272001816 */ /* 0x000fe20000000000 */
[----:B0-----:R-:W-:Y:S01]  /*3510*/  @P1 FMUL.FTZ R175, R168, R175 ;  /* 0x000000afa8af1220 */ /* 0x001fe20000410000 */
[----:B------:R-:W-:-:S02]  /*3520*/  CS2R R168, SRZ ;  /* 0x0000000000a87805 */ /* 0x000fc4000001ff00 */
[----:B------:R-:W-:Y:S01]  /*3530*/  @P1 SHF.L.U32 R0, R0, 0x10, RZ ;  /* 0x0000001000001819 */ /* 0x000fe200000006ff */
[----:B------:R-:W-:Y:S01]  /*3540*/  @P1 FMUL.FTZ R168, R175, R170 ;  /* 0x000000aaafa81220 */ /* 0x000fe20000410000 */
[----:B------:R-:W-:Y:S01]  /*3550*/  @P1 SHF.L.U32 R170, R115, 0x10, RZ ;  /* 0x0000001073aa1819 */ /* 0x000fe200000006ff */
[----:B------:R-:W0:Y:S02]  /*3560*/  @P1 LDC R175, c[0x0][0x40c] ;  /* 0x00010300ffaf1b82 */ /* 0x000e240000000800 */
[----:B-1----:R-:W-:Y:S01]  /*3570*/  @P1 FMUL.FTZ R0, R0, R171 ;  /* 0x000000ab00001220 */ /* 0x002fe20000410000 */
[----:B------:R-:W-:-:S05]  /*3580*/  @P1 SHF.L.U32 R171, R198, 0x10, RZ ;  /* 0x00000010c6ab1819 */ /* 0x000fca00000006ff */
[----:B------:R-:W-:Y:S01]  /*3590*/  @P1 FMUL.FTZ R169, R171, R0 ;  /* 0x00000000aba91220 */ /* 0x000fe20000410000 */
[----:B------:R-:W-:Y:S01]  /*35a0*/  @P1 PRMT R0, R115, 0x7632, R0 ;  /* 0x0000763273001816 */ /* 0x000fe20000000000 */
[----:B--2---:R-:W-:-:S03]  /*35b0*/  @P1 FMUL.FTZ R173, R170, R173 ;  /* 0x000000adaaad1220 */ /* 0x004fc60000410000 */
[----:B------:R-:W-:Y:S02]  /*35c0*/  @P1 SHF.L.U32 R0, R0, 0x10, RZ ;  /* 0x0000001000001819 */ /* 0x000fe400000006ff */
[----:B------:R-:W-:Y:S02]  /*35d0*/  CS2R R170, SRZ ;  /* 0x0000000000aa7805 */ /* 0x000fe4000001ff00 */
[----:B------:R-:W-:Y:S01]  /*35e0*/  @P1 FMUL.FTZ R170, R173, R172 ;  /* 0x000000acadaa1220 */ /* 0x000fe20000410000 */
[----:B------:R-:W-:Y:S01]  /*35f0*/  @P1 SHF.L.U32 R173, R197, 0x10, RZ ;  /* 0x00000010c5ad1819 */ /* 0x000fe200000006ff */
[----:B0-----:R-:W-:-:S04]  /*3600*/  @P1 FMUL.FTZ R0, R0, R175 ;  /* 0x000000af00001220 */ /* 0x001fc80000410000 */
[----:B------:R-:W-:-:S07]  /*3610*/  @P1 FMUL.FTZ R171, R173, R0 ;  /* 0x00000000adab1220 */ /* 0x000fce0000410000 */
.L_x_14311:
[----:B------:R-:W0:Y:S01]  /*3620*/  @P1 LDC.64 R174, c[0x0][0x390] ;  /* 0x0000e400ffae1b82 */ /* 0x000e220000000a00 */
[C---:B------:R-:W-:Y:S02]  /*3630*/  IADD3 R177, PT, PT, R179.reuse, 0x280, RZ ;  /* 0x00000280b3b17810 */ /* 0x040fe40007ffe0ff */
[----:B------:R-:W-:Y:S02]  /*3640*/  @P1 IADD3 R243, PT, PT, R178, 0x300, RZ ;  /* 0x00000300b2f31810 */ /* 0x000fe40007ffe0ff */
[----:B------:R-:W-:Y:S01]  /*3650*/  IADD3 R203, PT, PT, R179, 0x300, RZ ;  /* 0x00000300b3cb7810 */ /* 0x000fe20007ffe0ff */
        /* <DEDUP_REMOVED lines=10> */
[----:B------:R-:W-:Y:S01]  /*3700*/  UISETP.GT.AND UP1, UPT, UR14, URZ, UPT ;  /* 0x000000ff0e00728c */ /* 0x000fe2000bf24270 */
[----:B--2--5:R-:W-:Y:S02]  /*3710*/  MOV R172, R116 ;  /* 0x0000007400ac7202 */ /* 0x024fe40000000f00 */
[----:B------:R-:W-:Y:S02]  /*3720*/  MOV R174, R118 ;  /* 0x0000007600ae7202 */ /* 0x000fe40000000f00 */
[----:B------:R-:W-:Y:S02]  /*3730*/  MOV R176, R120 ;  /* 0x0000007800b07202 */ /* 0x000fe40000000f00 */
[----:B------:R-:W-:Y:S02]  /*3740*/  PLOP3.LUT P0, PT, PT, PT, UP1, 0x80, 0x8 ;  /* 0x000000000008781c */ /* 0x000fe40003f0f018 */
[----:B------:R-:W-:Y:S02]  /*3750*/  MOV R178, R122 ;  /* 0x0000007a00b27202 */ /* 0x000fe40000000f00 */
[----:B------:R-:W0:Y:S01]  /*3760*/  @UP1 LDCU UR4, c[0x0][0x40c] ;  /* 0x00008180ff0417ac */ /* 0x000e220008000800 */
[----:B------:R-:W1:Y:S08]  /*3770*/  @UP1 LDCU UR5, c[0x0][0x40c] ;  /* 0x00008180ff0517ac */ /* 0x000e700008000800 */
[----:B------:R-:W-:-:S02]  /*3780*/  @P0 SHF.L.U32 R0, R112, 0x10, RZ ;  /* 0x0000001070000819 */ /* 0x000fc400000006ff */
[----:B------:R-:W-:Y:S02]  /*3790*/  @P0 SHF.L.U32 R173, R108, 0x10, RZ ;  /* 0x000000106cad0819 */ /* 0x000fe400000006ff */
[----:B------:R-:W-:Y:S02]  /*37a0*/  @P0 SHF.L.U32 R177, R195, 0x10, RZ ;  /* 0x00000010c3b10819 */ /* 0x000fe400000006ff */
[----:B------:R-:W-:Y:S01]  /*37b0*/  @P0 SHF.L.U32 R179, R194, 0x10, RZ ;  /* 0x00000010c2b30819 */ /* 0x000fe200000006ff */
[----:B0-----:R-:W-:Y:S01]  /*37c0*/  @P0 FMUL.FTZ R175, R0, UR4 ;  /* 0x0000000400af0c20 */ /* 0x001fe20008410000 */
[----:B------:R-:W0:Y:S01]  /*37d0*/  @UP1 LDCU UR4, c[0x0][0x40c] ;  /* 0x00008180ff0417ac */ /* 0x000e220008000800 */
[----:B------:R-:W-:Y:S02]  /*37e0*/  @P0 SHF.L.U32 R0, R113, 0x10, RZ ;  /* 0x0000001071000819 */ /* 0x000fe400000006ff */
[----:B------:R-:W-:Y:S01]  /*37f0*/  @P0 FFMA.FTZ R172, R175, R173, R116 ;  /* 0x000000adafac0223 */ /* 0x000fe20000010074 */
[----:B------:R-:W-:-:S02]  /*3800*/  @P0 SHF.L.U32 R173, R109, 0x10, RZ ;  /* 0x000000106dad0819 */ /* 0x000fc400000006ff */
[----:B-1----:R-:W-:Y:S01]  /*3810*/  @P0 FMUL.FTZ R175, R0, UR5 ;  /* 0x0000000500af0c20 */ /* 0x002fe20008410000 */
[----:B------:R-:W1:Y:S01]  /*3820*/  @UP1 LDCU UR5, c[0x0][0x40c] ;  /* 0x00008180ff0517ac */ /* 0x000e620008000800 */
[----:B------:R-:W-:Y:S02]  /*3830*/  @P0 IMAD.U32 R0, R114, 0x10000, RZ ;  /* 0x0001000072000824 */ /* 0x000fe400078e00ff */
[----:B------:R-:W-:Y:S01]  /*3840*/  @P0 FFMA.FTZ R174, R175, R173, R118 ;  /* 0x000000adafae0223 */ /* 0x000fe20000010076 */
[----:B------:R-:W-:Y:S01]  /*3850*/  @P0 SHF.L.U32 R173, R110, 0x10, RZ ;  /* 0x000000106ead0819 */ /* 0x000fe200000006ff */
[----:B0-----:R-:W-:Y:S01]  /*3860*/  @P0 FMUL.FTZ R175, R0, UR4 ;  /* 0x0000000400af0c20 */ /* 0x001fe20008410000 */
[----:B------:R-:W0:Y:S01]  /*3870*/  @UP1 LDCU UR4, c[0x0][0x40c] ;  /* 0x00008180ff0417ac */ /* 0x000e220008000800 */
[----:B------:R-:W-:Y:S02]  /*3880*/  @P0 SHF.L.U32 R0, R115, 0x10, RZ ;  /* 0x0000001073000819 */ /* 0x000fe400000006ff */
[----:B------:R-:W-:Y:S01]  /*3890*/  @P0 FFMA.FTZ R176, R175, R173, R120 ;  /* 0x000000adafb00223 */ /* 0x000fe20000010078 */
[----:B------:R-:W-:-:S02]  /*38a0*/  @P0 SHF.L.U32 R173, R111, 0x10, RZ ;  /* 0x000000106fad0819 */ /* 0x000fc400000006ff */
[----:B-1----:R-:W-:Y:S01]  /*38b0*/  @P0 FMUL.FTZ R175, R0, UR5 ;  /* 0x0000000500af0c20 */ /* 0x002fe20008410000 */
[----:B------:R-:W-:Y:S01]  /*38c0*/  @P0 PRMT R0, R112, 0x7632, R0 ;  /* 0x0000763270000816 */ /* 0x000fe20000000000 */
[----:B------:R-:W1:Y:S02]  /*38d0*/  @UP1 LDCU UR5, c[0x0][0x40c] ;  /* 0x00008180ff0517ac */ /* 0x000e640008000800 */
[----:B------:R-:W-:Y:S01]  /*38e0*/  @P0 FFMA.FTZ R178, R175, R173, R122 ;  /* 0x000000adafb20223 */ /* 0x000fe2000001007a */
[----:B------:R-:W-:Y:S02]  /*38f0*/  @P0 SHF.L.U32 R0, R0, 0x10, RZ ;  /* 0x0000001000000819 */ /* 0x000fe400000006ff */
[----:B------:R-:W-:Y:S02]  /*3900*/  @P0 SHF.L.U32 R175, R196, 0x10, RZ ;  /* 0x00000010c4af0819 */ /* 0x000fe400000006ff */
[----:B------:R-:W-:Y:S01]  /*3910*/  MOV R173, R117 ;  /* 0x0000007500ad7202 */ /* 0x000fe20000000f00 */
[----:B0-----:R-:W-:Y:S01]  /*3920*/  @P0 FMUL.FTZ R0, R0, UR4 ;  /* 0x0000000400000c20 */ /* 0x001fe20008410000 */
[----:B------:R-:W0:Y:S03]  /*3930*/  @UP1 LDCU UR4, c[0x0][0x40c] ;  /* 0x00008180ff0417ac */ /* 0x000e260008000800 */
[----:B------:R-:W-:Y:S01]  /*3940*/  @P0 FFMA.FTZ R173, R0, R175, R117 ;  /* 0x000000af00ad0223 */ /* 0x000fe20000010075 */
[----:B------:R-:W-:-:S02]  /*3950*/  @P0 PRMT R0, R113, 0x7632, R0 ;  /* 0x0000763271000816 */ /* 0x000fc40000000000 */
[----:B------:R-:W-:Y:S02]  /*3960*/  MOV R175, R119 ;  /* 0x0000007700af7202 */ /* 0x000fe40000000f00 */
[----:B------:R-:W-:-:S05]  /*3970*/  @P0 SHF.L.U32 R0, R0, 0x10, RZ ;  /* 0x0000001000000819 */ /* 0x000fca00000006ff */
[----:B-1----:R-:W-:-:S04]  /*3980*/  @P0 FMUL.FTZ R0, R0, UR5 ;  /* 0x0000000500000c20 */ /* 0x002fc80008410000 */
[----:B------:R-:W-:Y:S01]  /*3990*/  @P0 FFMA.FTZ R175, R0, R177, R119 ;  /* 0x000000b100af0223 */ /* 0x000fe20000010077 */
[----:B------:R-:W-:Y:S02]  /*39a0*/  @P0 PRMT R0, R114, 0x7632, R0 ;  /* 0x0000763272000816 */ /* 0x000fe40000000000 */
[----:B------:R-:W-:Y:S02]  /*39b0*/  MOV R177, R121 ;  /* 0x0000007900b17202 */ /* 0x000fe40000000f00 */
[----:B------:R-:W-:-:S05]  /*39c0*/  @P0 SHF.L.U32 R0, R0, 0x10, RZ ;  /* 0x0000001000000819 */ /* 0x000fca00000006ff */
[----:B0-----:R-:W-:-:S04]  /*39d0*/  @P0 FMUL.FTZ R0, R0, UR4 ;  /* 0x0000000400000c20 */ /* 0x001fc80008410000 */
[----:B------:R-:W-:Y:S01]  /*39e0*/  @P0 FFMA.FTZ R177, R0, R179, R121 ;  /* 0x000000b300b10223 */ /* 0x000fe20000010079 */
[----:B------:R-:W-:Y:S01]  /*39f0*/  MOV R179, R123 ;  /* 0x0000007b00b37202 */ /* 0x000fe20000000f00 */
[----:B------:R-:W-:Y:S06]  /*3a00*/  BRA.U !UP1, `(.L_x_14313) ;  /* 0x0000000109e87547 */ /* 0x000fec000b800000 */
[----:B------:R-:W-:Y:S02]  /*3a10*/  PRMT R0, R115, 0x7632, R0 ;  /* 0x0000763273007816 */ /* 0x000fe40000000000 */
[----:B------:R-:W-:Y:S02]  /*3a20*/  SHF.L.U32 R179, R193, 0x10, RZ ;  /* 0x00000010c1b37819 */ /* 0x000fe400000006ff */
[----:B------:R-:W-:-:S05]  /*3a30*/  SHF.L.U32 R0, R0, 0x10, RZ ;  /* 0x0000001000007819 */ /* 0x000fca00000006ff */
[----:B------:R-:W-:-:S04]  /*3a40*/  FMUL.FTZ R0, R0, UR23 ;  /* 0x0000001700007c20 */ /* 0x000fc80008410000 */
[----:B------:R-:W-:Y:S01]  /*3a50*/  FFMA.FTZ R179, R0, R179, R123 ;  /* 0x000000b300b37223 */ /* 0x000fe2000001007b */
[----:B------:R-:W-:Y:S06]  /*3a60*/  BRA `(.L_x_14313) ;  /* 0x0000000000d07947 */ /* 0x000fec0003800000 */
.L_x_14312:
[----:B--2---:R-:W0:Y:S01]  /*3a70*/  @P1 LDC R173, c[0x0][0x40c] ;  /* 0x00010300ffad1b82 */ /* 0x004e220000000800 */
[----:B------:R-:W-:Y:S01]  /*3a80*/  @P1 SHF.L.U32 R0, R112, 0x10, RZ ;  /* 0x0000001070001819 */ /* 0x000fe200000006ff */
[----:B------:R-:W-:Y:S02]  /*3a90*/  HFMA2 R172, -RZ, RZ, 0, 0 ;  /* 0x00000000ffac7431 */ /* 0x000fe400000001ff */
[----:B------:R-:W-:Y:S02]  /*3aa0*/  HFMA2 R174, -RZ, RZ, 0, 0 ;  /* 0x00000000ffae7431 */ /* 0x000fe400000001ff */
[----:B------:R-:W-:Y:S02]  /*3ab0*/  HFMA2 R176, -RZ, RZ, 0, 0 ;  /* 0x00000000ffb07431 */ /* 0x000fe400000001ff */
[----:B------:R-:W1:Y:S01]  /*3ac0*/  @P1 LDC R175, c[0x0][0x40c] ;  /* 0x00010300ffaf1b82 */ /* 0x000e620000000800 */
[----:B------:R-:W-:-:S07]  /*3ad0*/  HFMA2 R178, -RZ, RZ, 0, 0 ;  /* 0x00000000ffb27431 */ /* 0x000fce00000001ff */
[----:B------:R-:W2:Y:S01]  /*3ae0*/  @P1 LDC R177, c[0x0][0x40c] ;  /* 0x00010300ffb11b82 */ /* 0x000ea20000000800 */
[----:B0-----:R-:W-:Y:S01]  /*3af0*/  @P1 FMUL.FTZ R0, R0, R173 ;  /* 0x000000ad00001220 */ /* 0x001fe20000410000 */
[----:B------:R-:W-:-:S06]  /*3b00*/  @P1 SHF.L.U32 R173, R108, 0x10, RZ ;  /* 0x000000106cad1819 */ /* 0x000fcc00000006ff */
[----:B------:R-:W0:Y:S01]  /*3b10*/  @P1 LDC R179, c[0x0][0x40c] ;  /* 0x00010300ffb31b82 */ /* 0x000e220000000800 */
[----:B------:R-:W-:Y:S01]  /*3b20*/  @P1 FMUL.FTZ R172, R0, R173 ;  /* 0x000000ad00ac1220 */ /* 0x000fe20000410000 */
[----:B------:R-:W-:Y:S02]  /*3b30*/  @P1 PRMT R0, R112, 0x7632, R0 ;  /* 0x0000763270001816 */ /* 0x000fe40000000000 */
[----:B------:R-:W-:-:S04]  /*3b40*/  MOV R173, RZ ;  /* 0x000000ff00ad7202 */ /* 0x000fc80000000f00 */
[----:B------:R-:W3:Y:S01]  /*3b50*/  @P1 LDC R243, c[0x0][0x40c] ;  /* 0x00010300fff31b82 */ /* 0x000ee20000000800 */
[----:B------:R-:W-:-:S05]  /*3b60*/  @P1 SHF.L.U32 R0, R0, 0x10, RZ ;  /* 0x0000001000001819 */ /* 0x000fca00000006ff */
[----:B-1----:R-:W-:Y:S01]  /*3b70*/  @P1 FMUL.FTZ R0, R0, R175 ;  /* 0x000000af00001220 */ /* 0x002fe20000410000 */
[----:B------:R-:W-:Y:S01]  /*3b80*/  @P1 SHF.L.U32 R175, R196, 0x10, RZ ;  /* 0x00000010c4af1819 */ /* 0x000fe200000006ff */
[----:B------:R-:W1:Y:S04]  /*3b90*/  @P1 LDC R245, c[0x0][0x40c] ;  /* 0x00010300fff51b82 */ /* 0x000e680000000800 */
[----:B------:R-:W-:Y:S01]  /*3ba0*/  @P1 FMUL.FTZ R173, R175, R0 ;  /* 0x00000000afad1220 */ /* 0x000fe20000410000 */
[----:B------:R-:W-:Y:S01]  /*3bb0*/  @P1 IMAD.U32 R0, R113, 0x10000, RZ ;  /* 0x0001000071001824 */ /* 0x000fe200078e00ff */
[----:B------:R-:W-:-:S03]  /*3bc0*/  @P1 SHF.L.U32 R175, R109, 0x10, RZ ;  /* 0x000000106daf1819 */ /* 0x000fc600000006ff */
[----:B--2---:R-:W-:Y:S01]  /*3bd0*/  @P1 FMUL.FTZ R0, R0, R177 ;  /* 0x000000b100001220 */ /* 0x004fe20000410000 */
[----:B------:R-:W-:-:S03]  /*3be0*/  @P1 SHF.L.U32 R177, R195, 0x10, RZ ;  /* 0x00000010c3b11819 */ /* 0x000fc600000006ff */
[----:B------:R-:W-:Y:S01]  /*3bf0*/  @P1 FMUL.FTZ R174, R0, R175 ;  /* 0x000000af00ae1220 */ /* 0x000fe20000410000 */
[----:B------:R-:W-:Y:S02]  /*3c00*/  @P1 PRMT R0, R113, 0x7632, R0 ;  /* 0x0000763271001816 */ /* 0x000fe40000000000 */
[----:B------:R-:W-:Y:S02]  /*3c10*/  MOV R175, RZ ;  /* 0x000000ff00af7202 */ /* 0x000fe40000000f00 */
[----:B------:R-:W-:-:S05]  /*3c20*/  @P1 SHF.L.U32 R0, R0, 0x10, RZ ;  /* 0x0000001000001819 */ /* 0x000fca00000006ff */
[----:B0-----:R-:W-:Y:S02]  /*3c30*/  @P1 FMUL.FTZ R0, R0, R179 ;  /* 0x000000b300001220 */ /* 0x001fe40000410000 */
[----:B------:R-:W0:Y:S02]  /*3c40*/  @P1 LDC R179, c[0x0][0x40c] ;  /* 0x00010300ffb31b82 */ /* 0x000e240000000800 */
[----:B------:R-:W-:Y:S01]  /*3c50*/  @P1 FMUL.FTZ R175, R177, R0 ;  /* 0x00000000b1af1220 */ /* 0x000fe20000410000 */
[----:B------:R-:W-:Y:S02]  /*3c60*/  @P1 SHF.L.U32 R0, R114, 0x10, RZ ;  /* 0x0000001072001819 */ /* 0x000fe400000006ff */
[----:B------:R-:W-:-:S03]  /*3c70*/  @P1 SHF.L.U32 R177, R110, 0x10, RZ ;  /* 0x000000106eb11819 */ /* 0x000fc600000006ff */
[----:B---3--:R-:W-:Y:S02]  /*3c80*/  @P1 FMUL.FTZ R0, R0, R243 ;  /* 0x000000f300001220 */ /* 0x008fe40000410000 */
[----:B------:R-:W2:Y:S02]  /*3c90*/  @P1 LDC R243, c[0x0][0x40c] ;  /* 0x00010300fff31b82 */ /* 0x000ea40000000800 */
[----:B------:R-:W-:Y:S01]  /*3ca0*/  @P1 FMUL.FTZ R176, R0, R177 ;  /* 0x000000b100b01220 */ /* 0x000fe20000410000 */
[----:B------:R-:W-:Y:S02]  /*3cb0*/  @P1 PRMT R0, R114, 0x7632, R0 ;  /* 0x0000763272001816 */ /* 0x000fe40000000000 */
[----:B------:R-:W-:Y:S02]  /*3cc0*/  MOV R177, RZ ;  /* 0x000000ff00b17202 */ /* 0x000fe40000000f00 */
[----:B------:R-:W-:-:S05]  /*3cd0*/  @P1 SHF.L.U32 R0, R0, 0x10, RZ ;  /* 0x0000001000001819 */ /* 0x000fca00000006ff */
[----:B0-----:R-:W-:Y:S01]  /*3ce0*/  @P1 FMUL.FTZ R0, R0, R179 ;  /* 0x000000b300001220 */ /* 0x001fe20000410000 */
[----:B------:R-:W-:-:S05]  /*3cf0*/  @P1 SHF.L.U32 R179, R194, 0x10, RZ ;  /* 0x00000010c2b31819 */ /* 0x000fca00000006ff */
[----:B------:R-:W-:Y:S01]  /*3d00*/  @P1 FMUL.FTZ R177, R179, R0 ;  /* 0x00000000b3b11220 */ /* 0x000fe20000410000 */
[----:B------:R-:W-:Y:S02]  /*3d10*/  @P1 SHF.L.U32 R0, R115, 0x10, RZ ;  /* 0x0000001073001819 */ /* 0x000fe400000006ff */
[----:B------:R-:W-:-:S03]  /*3d20*/  @P1 SHF.L.U32 R179, R111, 0x10, RZ ;  /* 0x000000106fb31819 */ /* 0x000fc600000006ff */
[----:B--2---:R-:W-:Y:S01]  /*3d30*/  @P1 FMUL.FTZ R0, R0, R243 ;  /* 0x000000f300001220 */ /* 0x004fe20000410000 */
[----:B------:R-:W-:-:S03]  /*3d40*/  @P1 SHF.L.U32 R243, R193, 0x10, RZ ;  /* 0x00000010c1f31819 */ /* 0x000fc600000006ff */
[----:B------:R-:W-:Y:S01]  /*3d50*/  @P1 FMUL.FTZ R178, R0, R179 ;  /* 0x000000b300b21220 */ /* 0x000fe20000410000 */
[----:B------:R-:W-:Y:S02]  /*3d60*/  @P1 PRMT R0, R115, 0x7632, R0 ;  /* 0x0000763273001816 */ /* 0x000fe40000000000 */
[----:B------:R-:W-:Y:S02]  /*3d70*/  MOV R179, RZ ;  /* 0x000000ff00b37202 */ /* 0x000fe40000000f00 */
[----:B------:R-:W-:-:S05]  /*3d80*/  @P1 SHF.L.U32 R0, R0, 0x10, RZ ;  /* 0x0000001000001819 */ /* 0x000fca00000006ff */
[----:B-1----:R-:W-:-:S04]  /*3d90*/  @P1 FMUL.FTZ R0, R0, R245 ;  /* 0x000000f500001220 */ /* 0x002fc80000410000 */
[----:B------:R-:W-:-:S07]  /*3da0*/  @P1 FMUL.FTZ R179, R243, R0 ;  /* 0x00000000f3b31220 */ /* 0x000fce0000410000 */
.L_x_14313:
        /* <DEDUP_REMOVED lines=193> */
[----:B------:R-:W0:Y:S01]  /*49c0*/  SHFL.BFLY PT, R246, R247, 0x10, 0x1f ;  /* 0x0e001f00f7f67f89 */ /* 0x000e2200000e0000 */
[----:B------:R-:W-:Y:S01]  /*49d0*/  ISETP.GT.U32.AND P1, PT, R203, 0x3, PT ;  /* 0x00000003cb00780c */ /* 0x000fe20003f24070 */
        /* <DEDUP_REMOVED lines=9> */
.L_x_14315:
[----:B------:R-:W-:Y:S05]  /*4a70*/  BSYNC.RECONVERGENT B0 ;  /* 0x0000000000007941 */ /* 0x000fea0003800200 */
.L_x_14314:
        /* <DEDUP_REMOVED lines=13> */
.L_x_14317:
[----:B------:R-:W-:Y:S05]  /*4b50*/  BSYNC.RECONVERGENT B0 ;  /* 0x0000000000007941 */ /* 0x000fea0003800200 */
.L_x_14316:
        /* <DEDUP_REMOVED lines=51> */
[----:B------:R-:W-:-:S05]  /*4e90*/  IMAD.U32 R245, RZ, RZ, UR22 ;  /* 0x00000016fff57e24 */ /* 0x000fca000f8e00ff */
[----:B------:R0:W-:Y:S01]  /*4ea0*/  @!P0 STG.E desc[UR12][R202.64], R245 ;  /* 0x000000f5ca008986 */ /* 0x0001e2000c10190c */
[----:B------:R-:W-:Y:S05]  /*4eb0*/  BRA.U !UP1, `(.L_x_14318) ;  /* 0x0000001509447547 */ /* 0x000fea000b800000 */
[----:B0-----:R-:W-:Y:S01]  /*4ec0*/  FSEL R243, R243, RZ, !P1 ;  /* 0x000000fff3f37208 */ /* 0x001fe20004800000 */
[----:B------:R-:W-:Y:S01]  /*4ed0*/  UIADD3 UR4, UPT, UPT, UR6, -0x1, URZ ;  /* 0xffffffff06047890 */ /* 0x000fe2000fffe0ff */
[----:B------:R-:W-:Y:S02]  /*4ee0*/  SHF.L.U32 R203, R28, 0x10, RZ ;  /* 0x000000101ccb7819 */ /* 0x000fe400000006ff */
[----:B------:R-:W-:Y:S01]  /*4ef0*/  R2UR UR14, R243 ;  /* 0x00000000f30e72ca */ /* 0x000fe200000e0000 */
[----:B------:R-:W-:Y:S01]  /*4f00*/  UIMAD UR4, UR4, UR15, URZ ;  /* 0x0000000f040472a4 */ /* 0x000fe2000f8e02ff */
[----:B------:R-:W-:Y:S02]  /*4f10*/  SHF.L.U32 R241, R56, 0x10, RZ ;  /* 0x0000001038f17819 */ /* 0x000fe400000006ff */
[----:B------:R-:W-:Y:S01]  /*4f20*/  SHF.L.U32 R202, R192, 0x10, RZ ;  /* 0x00000010c0ca7819 */ /* 0x000fe200000006ff */
[----:B------:R-:W-:Y:S01]  /*4f30*/  USHF.R.S32.HI UR5, URZ, 0x1f, UR4 ;  /* 0x0000001fff057899 */ /* 0x000fe20008011404 */
[----:B------:R-:W-:-:S03]  /*4f40*/  SHF.L.U32 R240, R191, 0x10, RZ ;  /* 0x00000010bff07819 */ /* 0x000fc600000006ff */
[----:B------:R-:W-:-:S04]  /*4f50*/  ULEA.HI UR5, UR5, UR4, URZ, 0x3 ;  /* 0x0000000405057291 */ /* 0x000fc8000f8f18ff */
[----:B------:R-:W-:Y:S01]  /*4f60*/  FADD.FTZ R124, R124, -UR14 ;  /* 0x8000000e7c7c7e21 */ /* 0x000fe20008010000 */
[----:B------:R-:W-:Y:S01]  /*4f70*/  FADD.FTZ R125, R125, -UR14 ;  /* 0x8000000e7d7d7e21 */ /* 0x000fe20008010000 */
[----:B------:R-:W-:Y:S01]  /*4f80*/  FADD.FTZ R134, R134, -UR14 ;  /* 0x8000000e86867e21 */ /* 0x000fe20008010000 */
[----:B------:R-:W-:Y:S01]  /*4f90*/  FADD.FTZ R133, R133, -UR14 ;  /* 0x8000000e85857e21 */ /* 0x000fe20008010000 */
[----:B------:R-:W-:Y:S01]  /*4fa0*/  FMUL.FTZ R124, R124, UR22 ;  /* 0x000000167c7c7c20 */ /* 0x000fe20008410000 */
[----:B------:R-:W-:Y:S02]  /*4fb0*/  FMUL.FTZ R125, R125, UR22 ;  /* 0x000000167d7d7c20 */ /* 0x000fe40008410000 */
[----:B------:R-:W-:Y:S01]  /*4fc0*/  FMUL.FTZ R133, R133, UR22 ;  /* 0x0000001685857c20 */ /* 0x000fe20008410000 */
[----:B------:R-:W-:Y:S01]  /*4fd0*/  FFMA.FTZ R124, R124, R203, R241 ;  /* 0x000000cb7c7c7223 */ /* 0x000fe200000100f1 */
[----:B------:R-:W-:Y:S01]  /*4fe0*/  FFMA.FTZ R241, R125, R202, R240 ;  /* 0x000000ca7df17223 */ /* 0x000fe200000100f0 */
[----:B------:R-:W-:Y:S01]  /*4ff0*/  FADD.FTZ R125, R126, -UR14 ;  /* 0x8000000e7e7d7e21 */ /* 0x000fe20008010000 */
[----:B------:R-:W-:-:S02]  /*5000*/  SHF.L.U32 R126, R29, 0x10, RZ ;  /* 0x000000101d7e7819 */ /* 0x000fc400000006ff */
[----:B------:R-:W-:Y:S01]  /*5010*/  SHF.L.U32 R202, R57, 0x10, RZ ;  /* 0x0000001039ca7819 */ /* 0x000fe200000006ff */
[----:B------:R-:W-:Y:S01]  /*5020*/  FMUL.FTZ R125, R125, UR22 ;  /* 0x000000167d7d7c20 */ /* 0x000fe20008410000 */
[----:B------:R-:W-:Y:S02]  /*5030*/  SHF.L.U32 R203, R189, 0x10, RZ ;  /* 0x00000010bdcb7819 */ /* 0x000fe400000006ff */
[----:B------:R-:W-:Y:S01]  /*5040*/  F2FP.BF16.F32.PACK_AB R124, R241, R124 ;  /* 0x0000007cf17c723e */ /* 0x000fe200000010ff */
[----:B------:R-:W-:Y:S01]  /*5050*/  FFMA.FTZ R125, R125, R126, R202 ;  /* 0x0000007e7d7d7223 */ /* 0x000fe200000100ca */
[----:B------:R-:W-:Y:S01]  /*5060*/  FADD.FTZ R126, R127, -UR14 ;  /* 0x8000000e7f7e7e21 */ /* 0x000fe20008010000 */
[----:B------:R-:W-:Y:S02]  /*5070*/  SHF.L.U32 R127, R190, 0x10, RZ ;  /* 0x00000010be7f7819 */ /* 0x000fe400000006ff */
[----:B------:R-:W-:Y:S01]  /*5080*/  SHF.L.U32 R202, R187, 0x10, RZ ;  /* 0x00000010bbca7819 */ /* 0x000fe200000006ff */
[----:B------:R-:W-:-:S04]  /*5090*/  FMUL.FTZ R126, R126, UR22 ;  /* 0x000000167e7e7c20 */ /* 0x000fc80008410000 */
[----:B------:R-:W-:Y:S01]  /*50a0*/  FFMA.FTZ R240, R126, R127, R203 ;  /* 0x0000007f7ef07223 */ /* 0x000fe200000100cb */
[----:B------:R-:W-:Y:S01]  /*50b0*/  FADD.FTZ R126, R128, -UR14 ;  /* 0x8000000e807e7e21 */ /* 0x000fe20008010000 */
[----:B------:R-:W-:Y:S02]  /*50c0*/  SHF.L.U32 R127, R30, 0x10, RZ ;  /* 0x000000101e7f7819 */ /* 0x000fe400000006ff */
[----:B------:R-:W-:Y:S01]  /*50d0*/  SHF.L.U32 R203, R58, 0x10, RZ ;  /* 0x000000103acb7819 */ /* 0x000fe200000006ff */
[----:B------:R-:W-:Y:S01]  /*50e0*/  FMUL.FTZ R126, R126, UR22 ;  /* 0x000000167e7e7c20 */ /* 0x000fe20008410000 */
[----:B------:R-:W-:Y:S02]  /*50f0*/  SHF.L.U32 R128, R188, 0x10, RZ ;  /* 0x00000010bc807819 */ /* 0x000fe400000006ff */
[----:B------:R-:W-:Y:S01]  /*5100*/  F2FP.BF16.F32.PACK_AB R125, R240, R125 ;  /* 0x0000007df07d723e */ /* 0x000fe200000010ff */
[----:B------:R-:W-:Y:S01]  /*5110*/  FFMA.FTZ R126, R126, R127, R203 ;  /* 0x0000007f7e7e7223 */ /* 0x000fe200000100cb */
[----:B------:R-:W-:Y:S01]  /*5120*/  FADD.FTZ R127, R129, -UR14 ;  /* 0x8000000e817f7e21 */ /* 0x000fe20008010000 */
[----:B------:R-:W-:-:S02]  /*5130*/  SHF.L.U32 R203, R185, 0x10, RZ ;  /* 0x00000010b9cb7819 */ /* 0x000fc400000006ff */
[----:B------:R-:W-:Y:S01]  /*5140*/  SHF.L.U32 R240, R60, 0x10, RZ ;  /* 0x000000103cf07819 */ /* 0x000fe200000006ff */
[----:B------:R-:W-:-:S04]  /*5150*/  FMUL.FTZ R127, R127, UR22 ;  /* 0x000000167f7f7c20 */ /* 0x000fc80008410000 */
[----:B------:R-:W-:Y:S01]  /*5160*/  FFMA.FTZ R129, R127, R128, R202 ;  /* 0x000000807f817223 */ /* 0x000fe200000100ca */
[----:B------:R-:W-:Y:S01]  /*5170*/  FADD.FTZ R127, R130, -UR14 ;  /* 0x8000000e827f7e21 */ /* 0x000fe20008010000 */
[----:B------:R-:W-:Y:S02]  /*5180*/  SHF.L.U32 R128, R31, 0x10, RZ ;  /* 0x000000101f807819 */ /* 0x000fe400000006ff */
[----:B------:R-:W-:Y:S01]  /*5190*/  SHF.L.U32 R130, R59, 0x10, RZ ;  /* 0x000000103b827819 */ /* 0x000fe200000006ff */
[----:B------:R-:W-:Y:S01]  /*51a0*/  FMUL.FTZ R127, R127, UR22 ;  /* 0x000000167f7f7c20 */ /* 0x000fe20008410000 */
[----:B------:R-:W-:Y:S02]  /*51b0*/  F2FP.BF16.F32.PACK_AB R126, R129, R126 ;  /* 0x0000007e817e723e */ /* 0x000fe400000010ff */
[----:B------:R-:W-:Y:S01]  /*51c0*/  MOV R129, UR5 ;  /* 0x0000000500817c02 */ /* 0x000fe20008000f00 */
[----:B------:R-:W-:Y:S01]  /*51d0*/  FFMA.FTZ R127, R127, R128, R130 ;  /* 0x000000807f7f7223 */ /* 0x000fe20000010082 */
[----:B------:R-:W-:Y:S01]  /*51e0*/  FADD.FTZ R128, R131, -UR14 ;  /* 0x8000000e83807e21 */ /* 0x000fe20008010000 */
[----:B------:R-:W-:-:S03]  /*51f0*/  SHF.L.U32 R131, R186, 0x10, RZ ;  /* 0x00000010ba837819 */ /* 0x000fc600000006ff */
[----:B------:R-:W-:-:S04]  /*5200*/  FMUL.FTZ R128, R128, UR22 ;  /* 0x0000001680807c20 */ /* 0x000fc80008410000 */
[----:B------:R-:W-:Y:S02]  /*5210*/  FFMA.FTZ R128, R128, R131, R203 ;  /* 0x0000008380807223 */ /* 0x000fe400000100cb */
[----:B------:R-:W0:Y:S03]  /*5220*/  LDC.64 R202, c[0x0][0x428] ;  /* 0x00010a00ffca7b82 */ /* 0x000e260000000a00 */
[----:B------:R-:W-:Y:S02]  /*5230*/  F2FP.BF16.F32.PACK_AB R127, R128, R127 ;  /* 0x0000007f807f723e */ /* 0x000fe400000010ff */
[----:B------:R-:W-:Y:S01]  /*5240*/  LEA.HI.SX32 R128, R129, R0, 0x1d ;  /* 0x0000000081807211 */ /* 0x000fe200078feaff */
[----:B------:R-:W-:Y:S01]  /*5250*/  FADD.FTZ R129, R132, -UR14 ;  /* 0x8000000e84817e21 */ /* 0x000fe20008010000 */
[----:B------:R-:W-:Y:S02]  /*5260*/  SHF.L.U32 R132, R32, 0x10, RZ ;  /* 0x0000001020847819 */ /* 0x000fe400000006ff */
[----:B------:R-:W-:Y:S01]  /*5270*/  IADD3 R243, PT, PT, R128, 0x80, RZ ;  /* 0x0000008080f37810 */ /* 0x000fe20007ffe0ff */
[----:B------:R-:W-:-:S04]  /*5280*/  FMUL.FTZ R129, R129, UR22 ;  /* 0x0000001681817c20 */ /* 0x000fc80008410000 */
[----:B------:R-:W-:Y:S01]  /*5290*/  FFMA.FTZ R129, R129, R132, R240 ;  /* 0x0000008481817223 */ /* 0x000fe200000100f0 */
[----:B------:R-:W-:Y:S02]  /*52a0*/  SHF.L.U32 R132, R184, 0x10, RZ ;  /* 0x00000010b8847819 */ /* 0x000fe400000006ff */
[----:B------:R-:W-:Y:S01]  /*52b0*/  SHF.L.U32 R240, R183, 0x10, RZ ;  /* 0x00000010b7f07819 */ /* 0x000fe200000006ff */
[----:B0-----:R-:W-:-:S04]  /*52c0*/  IMAD.WIDE.U32 R130, R128, 0x10, R202 ;  /* 0x0000001080827825 */ /* 0x001fc800078e00ca */
[----:B------:R-:W-:Y:S01]  /*52d0*/  IMAD.WIDE.U32 R242, R243, 0x10, R202 ;  /* 0x00000010f3f27825 */ /* 0x000fe200078e00ca */
[----:B------:R0:W-:Y:S02]  /*52e0*/  STG.E.128 desc[UR12][R130.64], R124 ;  /* 0x0000007c82007986 */ /* 0x0001e4000c101d0c */
[----:B0-----:R-:W-:Y:S01]  /*52f0*/  SHF.L.U32 R126, R33, 0x10, RZ ;  /* 0x00000010217e7819 */ /* 0x001fe200000006ff */
[----:B------:R-:W-:Y:S01]  /*5300*/  FMUL.FTZ R125, R134, UR22 ;  /* 0x00000016867d7c20 */ /* 0x000fe20008410000 */
[----:B------:R-:W-:Y:S01]  /*5310*/  SHF.L.U32 R130, R61, 0x10, RZ ;  /* 0x000000103d827819 */ /* 0x000fe200000006ff */
[----:B------:R-:W-:Y:S01]  /*5320*/  FADD.FTZ R127, R135, -UR14 ;  /* 0x8000000e877f7e21 */ /* 0x000fe20008010000 */
[----:B------:R-:W-:Y:S01]  /*5330*/  FFMA.FTZ R124, R133, R132, R240 ;  /* 0x00000084857c7223 */ /* 0x000fe200000100f0 */
[----:B------:R-:W-:Y:S01]  /*5340*/  IMAD.U32 R132, R182, 0x10000, RZ ;  /* 0x00010000b6847824 */ /* 0x000fe200078e00ff */
[----:B------:R-:W-:Y:S01]  /*5350*/  SHF.L.U32 R131, R62, 0x10, RZ ;  /* 0x000000103e837819 */ /* 0x000fe200000006ff */
[----:B------:R-:W-:Y:S01]  /*5360*/  FFMA.FTZ R125, R125, R126, R130 ;  /* 0x0000007e7d7d7223 */ /* 0x000fe20000010082 */
[----:B------:R-:W-:Y:S01]  /*5370*/  SHF.L.U32 R126, R181, 0x10, RZ ;  /* 0x00000010b57e7819 */ /* 0x000fe200000006ff */
[----:B------:R-:W-:Y:S01]  /*5380*/  FMUL.FTZ R127, R127, UR22 ;  /* 0x000000167f7f7c20 */ /* 0x000fe20008410000 */
[----:B------:R-:W-:Y:S01]  /*5390*/  FADD.FTZ R130, R136, -UR14 ;  /* 0x8000000e88827e21 */ /* 0x000fe20008010000 */
[----:B------:R-:W-:Y:S01]  /*53a0*/  SHF.L.U32 R135, R180, 0x10, RZ ;  /* 0x00000010b4877819 */ /* 0x000fe200000006ff */
[----:B------:R-:W-:Y:S01]  /*53b0*/  FADD.FTZ R133, R140, -UR14 ;  /* 0x8000000e8c857e21 */ /* 0x000fe20008010000 */
        /* <DEDUP_REMOVED lines=11> */
[----:B------:R-:W-:Y:S01]  /*5470*/  FMUL.FTZ R140, R140, UR22 ;  /* 0x000000168c8c7c20 */ /* 0x000fe20008410000 */
[----:B------:R-:W-:Y:S01]  /*5480*/  FFMA.FTZ R135, R130, R135, R127 ;  /* 0x0000008782877223 */ /* 0x000fe2000001007f */
[----:B------:R-:W-:Y:S01]  /*5490*/  SHF.L.U32 R130, R35, 0x10, RZ ;  /* 0x0000001023827819 */ /* 0x000fe200000006ff */
[----:B------:R-:W-:Y:S01]  /*54a0*/  FMUL.FTZ R127, R131, UR22 ;  /* 0x00000016837f7c20 */ /* 0x000fe20008410000 */
[----:B------:R-:W-:Y:S01]  /*54b0*/  FADD.FTZ R131, R139, -UR14 ;  /* 0x8000000e8b837e21 */ /* 0x000fe20008010000 */
[----:B------:R-:W-:Y:S01]  /*54c0*/  SHF.L.U32 R137, R64, 0x10, RZ ;  /* 0x0000001040897819 */ /* 0x000fe200000006ff */
[----:B------:R-:W-:-:S02]  /*54d0*/  IMAD.U32 R145, R18, 0x10000, RZ ;  /* 0x0001000012917824 */ /* 0x000fc400078e00ff */
[----:B------:R-:W-:Y:S01]  /*54e0*/  FFMA.FTZ R127, R127, R130, R134 ;  /* 0x000000827f7f7223 */ /* 0x000fe20000010086 */
[----:B------:R-:W-:Y:S01]  /*54f0*/  SHF.L.U32 R130, R25, 0x10, RZ ;  /* 0x0000001019827819 */ /* 0x000fe200000006ff */
[----:B------:R-:W-:Y:S01]  /*5500*/  FMUL.FTZ R131, R131, UR22 ;  /* 0x0000001683837c20 */ /* 0x000fe20008410000 */
[----:B------:R-:W-:Y:S02]  /*5510*/  SHF.L.U32 R134, R24, 0x10, RZ ;  /* 0x0000001018867819 */ /* 0x000fe400000006ff */
[----:B------:R-:W-:Y:S01]  /*5520*/  SHF.L.U32 R136, R23, 0x10, RZ ;  /* 0x0000001017887819 */ /* 0x000fe200000006ff */
[----:B------:R-:W-:Y:S01]  /*5530*/  FFMA.FTZ R138, R131, R138, R130 ;  /* 0x0000008a838a7223 */ /* 0x000fe20000010082 */
[----:B------:R-:W-:Y:S01]  /*5540*/  SHF.L.U32 R131, R36, 0x10, RZ ;  /* 0x0000001024837819 */ /* 0x000fe200000006ff */
[----:B------:R-:W-:Y:S01]  /*5550*/  FMUL.FTZ R130, R133, UR22 ;  /* 0x0000001685827c20 */ /* 0x000fe20008410000 */
[----:B------:R-:W-:Y:S01]  /*5560*/  FADD.FTZ R133, R141, -UR14 ;  /* 0x8000000e8d857e21 */ /* 0x000fe20008010000 */
[----:B------:R-:W-:-:S02]  /*5570*/  SHF.L.U32 R139, R22, 0x10, RZ ;  /* 0x00000010168b7819 */ /* 0x000fc400000006ff */
[----:B------:R-:W-:Y:S01]  /*5580*/  FFMA.FTZ R130, R130, R131, R137 ;  /* 0x0000008382827223 */ /* 0x000fe20000010089 */
[----:B------:R-:W-:Y:S01]  /*5590*/  FMUL.FTZ R131, R133, UR22 ;  /* 0x0000001685837c20 */ /* 0x000fe20008410000 */
[----:B------:R-:W-:Y:S01]  /*55a0*/  FADD.FTZ R133, R142, -UR14 ;  /* 0x8000000e8e857e21 */ /* 0x000fe20008010000 */
[----:B------:R-:W-:Y:S01]  /*55b0*/  FADD.FTZ R137, R143, -UR14 ;  /* 0x8000000e8f897e21 */ /* 0x000fe20008010000 */
[----:B------:R-:W-:Y:S01]  /*55c0*/  SHF.L.U32 R141, R21, 0x10, RZ ;  /* 0x00000010158d7819 */ /* 0x000fe200000006ff */
[----:B------:R-:W-:Y:S01]  /*55d0*/  FFMA.FTZ R131, R131, R134, R136 ;  /* 0x0000008683837223 */ /* 0x000fe20000010088 */
[----:B------:R-:W-:Y:S01]  /*55e0*/  SHF.L.U32 R134, R37, 0x10, RZ ;  /* 0x0000001025867819 */ /* 0x000fe200000006ff */
[----:B------:R-:W-:Y:S01]  /*55f0*/  FMUL.FTZ R133, R133, UR22 ;  /* 0x0000001685857c20 */ /* 0x000fe20008410000 */
[----:B------:R-:W-:Y:S01]  /*5600*/  SHF.L.U32 R136, R65, 0x10, RZ ;  /* 0x0000001041887819 */ /* 0x000fe200000006ff */
[----:B------:R-:W-:Y:S01]  /*5610*/  FADD.FTZ R142, R147, -UR14 ;  /* 0x8000000e938e7e21 */ /* 0x000fe20008010000 */
[----:B------:R-:W-:Y:S01]  /*5620*/  FADD.FTZ R143, R151, -UR14 ;  /* 0x8000000e978f7e21 */ /* 0x000fe20008010000 */
[----:B------:R-:W-:-:S02]  /*5630*/  SHF.L.U32 R147, R14, 0x10, RZ ;  /* 0x000000100e937819 */ /* 0x000fc400000006ff */
[----:B------:R-:W-:Y:S01]  /*5640*/  FFMA.FTZ R133, R133, R134, R136 ;  /* 0x0000008685857223 */ /* 0x000fe20000010088 */
[----:B------:R-:W-:Y:S01]  /*5650*/  FMUL.FTZ R134, R137, UR22 ;  /* 0x0000001689867c20 */ /* 0x000fe20008410000 */
[----:B------:R-:W-:Y:S01]  /*5660*/  FADD.FTZ R136, R144, -UR14 ;  /* 0x8000000e90887e21 */ /* 0x000fe20008010000 */
[----:B------:R-:W-:Y:S01]  /*5670*/  SHF.L.U32 R137, R66, 0x10, RZ ;  /* 0x0000001042897819 */ /* 0x000fe200000006ff */
[----:B------:R-:W-:Y:S01]  /*5680*/  FMUL.FTZ R142, R142, UR22 ;  /* 0x000000168e8e7c20 */ /* 0x000fe20008410000 */
[----:B------:R-:W-:Y:S01]  /*5690*/  FFMA.FTZ R134, R134, R139, R141 ;  /* 0x0000008b86867223 */ /* 0x000fe2000001008d */
[----:B------:R-:W-:Y:S01]  /*56a0*/  SHF.L.U32 R139, R38, 0x10, RZ ;  /* 0x00000010268b7819 */ /* 0x000fe200000006ff */
[----:B------:R-:W-:Y:S01]  /*56b0*/  FMUL.FTZ R136, R136, UR22 ;  /* 0x0000001688887c20 */ /* 0x000fe20008410000 */
[----:B------:R-:W-:Y:S02]  /*56c0*/  SHF.L.U32 R141, R19, 0x10, RZ ;  /* 0x00000010138d7819 */ /* 0x000fe400000006ff */
[----:B------:R-:W-:Y:S01]  /*56d0*/  SHF.L.U32 R151, R11, 0x10, RZ ;  /* 0x000000100b977819 */ /* 0x000fe200000006ff */
[----:B------:R-:W-:Y:S01]  /*56e0*/  FFMA.FTZ R139, R136, R139, R137 ;  /* 0x0000008b888b7223 */ /* 0x000fe20000010089 */
[----:B------:R-:W-:Y:S01]  /*56f0*/  SHF.L.U32 R137, R20, 0x10, RZ ;  /* 0x0000001014897819 */ /* 0x000fe200000006ff */
[----:B------:R-:W-:Y:S01]  /*5700*/  FADD.FTZ R136, R146, -UR14 ;  /* 0x8000000e92887e21 */ /* 0x000fe20008010000 */
[----:B------:R-:W-:-:S02]  /*5710*/  SHF.L.U32 R146, R16, 0x10, RZ ;  /* 0x0000001010927819 */ /* 0x000fc400000006ff */
[----:B------:R-:W-:Y:S01]  /*5720*/  F2FP.BF16.F32.PACK_AB R125, R132, R125 ;  /* 0x0000007d847d723e */ /* 0x000fe200000010ff */
[----:B------:R-:W-:Y:S01]  /*5730*/  FFMA.FTZ R140, R140, R137, R141 ;  /* 0x000000898c8c7223 */ /* 0x000fe2000001008d */
[----:B------:R-:W-:Y:S01]  /*5740*/  SHF.L.U32 R137, R39, 0x10, RZ ;  /* 0x0000001027897819 */ /* 0x000fe200000006ff */
[----:B------:R-:W-:Y:S01]  /*5750*/  FMUL.FTZ R136, R136, UR22 ;  /* 0x0000001688887c20 */ /* 0x000fe20008410000 */
[----:B------:R-:W-:Y:S02]  /*5760*/  SHF.L.U32 R141, R67, 0x10, RZ ;  /* 0x00000010438d7819 */ /* 0x000fe400000006ff */
[----:B------:R-:W-:Y:S02]  /*5770*/  F2FP.BF16.F32.PACK_AB R126, R135, R126 ;  /* 0x0000007e877e723e */ /* 0x000fe400000010ff */
[----:B------:R-:W-:Y:S01]  /*5780*/  F2FP.BF16.F32.PACK_AB R124, R124, R129 ;  /* 0x000000817c7c723e */ /* 0x000fe200000010ff */
[----:B------:R-:W-:Y:S01]  /*5790*/  FFMA.FTZ R144, R136, R137, R141 ;  /* 0x0000008988907223 */ /* 0x000fe2000001008d */
[----:B------:R-:W-:Y:S01]  /*57a0*/  SHF.L.U32 R137, R17, 0x10, RZ ;  /* 0x0000001011897819 */ /* 0x000fe200000006ff */
[----:B------:R-:W-:Y:S01]  /*57b0*/  FADD.FTZ R136, R148, -UR14 ;  /* 0x8000000e94887e21 */ /* 0x000fe20008010000 */
[----:B------:R-:W-:-:S02]  /*57c0*/  SHF.L.U32 R141, R68, 0x10, RZ ;  /* 0x00000010448d7819 */ /* 0x000fc400000006ff */
[----:B------:R-:W-:Y:S01]  /*57d0*/  SHF.L.U32 R148, R15, 0x10, RZ ;  /* 0x000000100f947819 */ /* 0x000fe200000006ff */
[----:B------:R-:W-:Y:S01]  /*57e0*/  FFMA.FTZ R145, R142, R145, R137 ;  /* 0x000000918e917223 */ /* 0x000fe20000010089 */
[----:B------:R-:W-:Y:S01]  /*57f0*/  SHF.L.U32 R137, R40, 0x10, RZ ;  /* 0x0000001028897819 */ /* 0x000fe200000006ff */
[----:B------:R-:W-:Y:S01]  /*5800*/  FMUL.FTZ R136, R136, UR22 ;  /* 0x0000001688887c20 */ /* 0x000fe20008410000 */
[----:B------:R-:W-:Y:S01]  /*5810*/  FADD.FTZ R142, R149, -UR14 ;  /* 0x8000000e958e7e21 */ /* 0x000fe20008010000 */
[----:B------:R-:W-:Y:S02]  /*5820*/  SHF.L.U32 R149, R13, 0x10, RZ ;  /* 0x000000100d957819 */ /* 0x000fe400000006ff */
[----:B------:R-:W-:Y:S01]  /*5830*/  FFMA.FTZ R136, R136, R137, R141 ;  /* 0x0000008988887223 */ /* 0x000fe2000001008d */
[----:B------:R-:W-:Y:S01]  /*5840*/  FMUL.FTZ R137, R142, UR22 ;  /* 0x000000168e897c20 */ /* 0x000fe20008410000 */
[----:B------:R-:W-:Y:S01]  /*5850*/  FADD.FTZ R141, R150, -UR14 ;  /* 0x8000000e968d7e21 */ /* 0x000fe20008010000 */
[----:B------:R-:W-:-:S02]  /*5860*/  SHF.L.U32 R142, R41, 0x10, RZ ;  /* 0x00000010298e7819 */ /* 0x000fc400000006ff */
[----:B------:R-:W-:Y:S01]  /*5870*/  FFMA.FTZ R137, R137, R146, R148 ;  /* 0x0000009289897223 */ /* 0x000fe20000010094 */
[----:B------:R-:W-:Y:S01]  /*5880*/  SHF.L.U32 R146, R69, 0x10, RZ ;  /* 0x0000001045927819 */ /* 0x000fe200000006ff */
[----:B------:R-:W-:Y:S01]  /*5890*/  FMUL.FTZ R141, R141, UR22 ;  /* 0x000000168d8d7c20 */ /* 0x000fe20008410000 */
[----:B------:R-:W-:Y:S02]  /*58a0*/  SHF.L.U32 R148, R70, 0x10, RZ ;  /* 0x0000001046947819 */ /* 0x000fe400000006ff */
[----:B------:R-:W-:Y:S01]  /*58b0*/  SHF.L.U32 R150, R72, 0x10, RZ ;  /* 0x0000001048967819 */ /* 0x000fe200000006ff */
[----:B------:R-:W-:Y:S01]  /*58c0*/  FFMA.FTZ R141, R141, R142, R146 ;  /* 0x0000008e8d8d7223 */ /* 0x000fe20000010092 */
        /* <DEDUP_REMOVED lines=10> */
[----:B------:R-:W-:Y:S01]  /*5970*/  FADD.FTZ R146, R154, -UR14 ;  /* 0x8000000e9a927e21 */ /* 0x000fe20008010000 */
[----:B------:R-:W-:Y:S01]  /*5980*/  FADD.FTZ R149, R155, -UR14 ;  /* 0x8000000e9b957e21 */ /* 0x000fe20008010000 */
[----:B------:R-:W-:Y:S01]  /*5990*/  SHF.L.U32 R154, R10, 0x10, RZ ;  /* 0x000000100a9a7819 */ /* 0x000fe200000006ff */
[----:B------:R-:W-:Y:S01]  /*59a0*/  FFMA.FTZ R148, R148, R143, R151 ;  /* 0x0000008f94947223 */ /* 0x000fe20000010097 */
[----:B------:R-:W-:Y:S01]  /*59b0*/  SHF.L.U32 R143, R71, 0x10, RZ ;  /* 0x00000010478f7819 */ /* 0x000fe200000006ff */
[----:B------:R-:W-:Y:S01]  /*59c0*/  FMUL.FTZ R146, R146, UR22 ;  /* 0x0000001692927c20 */ /* 0x000fe20008410000 */
[----:B------:R-:W-:Y:S01]  /*59d0*/  FMUL.FTZ R149, R149, UR22 ;  /* 0x0000001695957c20 */ /* 0x000fe20008410000 */
[----:B------:R-:W-:-:S02]  /*59e0*/  SHF.L.U32 R151, R8, 0x10, RZ ;  /* 0x0000001008977819 */ /* 0x000fc400000006ff */
[----:B------:R-:W-:Y:S01]  /*59f0*/  FFMA.FTZ R153, R146, R153, R143 ;  /* 0x0000009992997223 */ /* 0x000fe2000001008f */
[----:B------:R-:W-:Y:S01]  /*5a00*/  SHF.L.U32 R146, R9, 0x10, RZ ;  /* 0x0000001009927819 */ /* 0x000fe200000006ff */
[----:B------:R-:W-:Y:S01]  /*5a10*/  FADD.FTZ R143, R156, -UR14 ;  /* 0x8000000e9c8f7e21 */ /* 0x000fe20008010000 */
        /* <DEDUP_REMOVED lines=10> */
[----:B------:R-:W-:Y:S01]  /*5ac0*/  SHF.L.U32 R150, R45, 0x10, RZ ;  /* 0x000000102d967819 */ /* 0x000fe200000006ff */
[----:B------:R-:W-:Y:S01]  /*5ad0*/  FADD.FTZ R158, R163, -UR14 ;  /* 0x8000000ea39e7e21 */ /* 0x000fe20008010000 */
[----:B------:R-:W-:Y:S01]  /*5ae0*/  FFMA.FTZ R146, R146, R151, R155 ;  /* 0x0000009792927223 */ /* 0x000fe2000001009b */
[----:B------:R-:W-:Y:S01]  /*5af0*/  FMUL.FTZ R149, R149, UR22 ;  /* 0x0000001695957c20 */ /* 0x000fe20008410000 */
[----:B------:R-:W-:Y:S01]  /*5b00*/  FADD.FTZ R151, R159, -UR14 ;  /* 0x8000000e9f977e21 */ /* 0x000fe20008010000 */
[----:B------:R-:W-:Y:S01]  /*5b10*/  IMAD.U32 R155, R6, 0x10000, RZ ;  /* 0x00010000069b7824 */ /* 0x000fe200078e00ff */
[----:B------:R-:W-:Y:S01]  /*5b20*/  SHF.L.U32 R156, R74, 0x10, RZ ;  /* 0x000000104a9c7819 */ /* 0x000fe200000006ff */
[----:B------:R-:W-:Y:S01]  /*5b30*/  FFMA.FTZ R149, R149, R150, R152 ;  /* 0x0000009695957223 */ /* 0x000fe20000010098 */
[----:B------:R-:W-:Y:S01]  /*5b40*/  FMUL.FTZ R150, R151, UR22 ;  /* 0x0000001697967c20 */ /* 0x000fe20008410000 */
[----:B------:R-:W-:Y:S01]  /*5b50*/  FADD.FTZ R151, R160, -UR14 ;  /* 0x8000000ea0977e21 */ /* 0x000fe20008010000 */
[----:B------:R-:W-:Y:S01]  /*5b60*/  SHF.L.U32 R152, R46, 0x10, RZ ;  /* 0x000000102e987819 */ /* 0x000fe200000006ff */
[----:B------:R-:W-:Y:S01]  /*5b70*/  FMUL.FTZ R158, R158, UR22 ;  /* 0x000000169e9e7c20 */ /* 0x000fe20008410000 */
        /* <DEDUP_REMOVED lines=8> */
[----:B------:R-:W-:Y:S02]  /*5c00*/  SHF.L.U32 R157, R75, 0x10, RZ ;  /* 0x000000104b9d7819 */ /* 0x000fe400000006ff */
        /* <DEDUP_REMOVED lines=23> */
[----:B------:R-:W-:Y:S01]  /*5d80*/  SHF.L.U32 R163, R227, 0x10, RZ ;  /* 0x00000010e3a37819 */ /* 0x000fe200000006ff */
[----:B------:R-:W-:Y:S01]  /*5d90*/  FMUL.FTZ R158, R158, UR22 ;  /* 0x000000169e9e7c20 */ /* 0x000fe20008410000 */
[----:B------:R-:W-:Y:S01]  /*5da0*/  FFMA.FTZ R157, R157, R162, R164 ;  /* 0x000000a29d9d7223 */ /* 0x000fe200000100a4 */
[----:B------:R-:W-:Y:S01]  /*5db0*/  FADD.FTZ R162, R168, -UR14 ;  /* 0x8000000ea8a27e21 */ /* 0x000fe20008010000 */
[----:B------:R-:W-:Y:S01]  /*5dc0*/  FADD.FTZ R164, R169, -UR14 ;  /* 0x8000000ea9a47e21 */ /* 0x000fe20008010000 */
        /* <DEDUP_REMOVED lines=48> */
[----:B------:R-:W-:Y:S01]  /*60d0*/  FADD.FTZ R172, R179, -UR14 ;  /* 0x8000000eb3ac7e21 */ /* 0x000fe20008010000 */
[----:B------:R-:W-:-:S02]  /*60e0*/  SHF.L.U32 R175, R237, 0x10, RZ ;  /* 0x00000010edaf7819 */ /* 0x000fc400000006ff */
        /* <DEDUP_REMOVED lines=8> */
[----:B------:R-:W-:Y:S02]  /*6170*/  F2FP.BF16.F32.PACK_AB R127, R138, R127 ;  /* 0x0000007f8a7f723e */ /* 0x000fe400000010ff */
[----:B------:R-:W-:Y:S01]  /*6180*/  IADD3 R179, PT, PT, R128, 0x100, RZ ;  /* 0x0000010080b37810 */ /* 0x000fe20007ffe0ff */
[----:B------:R-:W-:Y:S01]  /*6190*/  FFMA.FTZ R171, R172, R129, R135 ;  /* 0x00000081acab7223 */ /* 0x000fe20000010087 */
[C---:B------:R-:W-:Y:S01]  /*61a0*/  IADD3 R177, PT, PT, R128.reuse, 0x180, RZ ;  /* 0x0000018080b17810 */ /* 0x040fe20007ffe0ff */
[----:B------:R0:W-:Y:S01]  /*61b0*/  STG.E.128 desc[UR12][R242.64], R124 ;  /* 0x0000007cf2007986 */ /* 0x0001e2000c101d0c */
[C---:B------:R-:W-:Y:S01]  /*61c0*/  IADD3 R175, PT, PT, R128.reuse, 0x200, RZ ;  /* 0x0000020080af7810 */ /* 0x040fe20007ffe0ff */
[----:B------:R-:W-:Y:S01]  /*61d0*/  IMAD.WIDE.U32 R178, R179, 0x10, R202 ;  /* 0x00000010b3b27825 */ /* 0x000fe200078e00ca */
[----:B------:R-:W-:-:S02]  /*61e0*/  IADD3 R173, PT, PT, R128, 0x280, RZ ;  /* 0x0000028080ad7810 */ /* 0x000fc40007ffe0ff */
[----:B------:R-:W-:Y:S01]  /*61f0*/  IADD3 R129, PT, PT, R128, 0x300, RZ ;  /* 0x0000030080817810 */ /* 0x000fe20007ffe0ff */
        /* <DEDUP_REMOVED lines=27> */
[----:B------:R-:W-:-:S05]  /*63b0*/  F2FP.BF16.F32.PACK_AB R140, R162, R159 ;  /* 0x0000009fa28c723e */ /* 0x000fca00000010ff */
[----:B------:R1:W-:Y:S02]  /*63c0*/  STG.E.128 desc[UR12][R202.64], R140 ;  /* 0x0000008cca007986 */ /* 0x0003e4000c101d0c */
.L_x_14318:
[----:B------:R-:W-:Y:S02]  /*63d0*/  UIADD3 UR7, UPT, UPT, UR7, UR20, URZ ;  /* 0x0000001407077290 */ /* 0x000fe4000fffe0ff */
[----:B------:R-:W-:Y:S02]  /*63e0*/  UPLOP3.LUT UP0, UPT, UPT, UPT, UP0, 0x40, 0x4 ;  /* 0x000000000004789c */ /* 0x000fe40003f0e800 */
[----:B------:R-:W-:-:S09]  /*63f0*/  UISETP.GE.AND UP1, UPT, UR7, UR21, UPT ;  /* 0x000000150700728c */ /* 0x000fd2000bf26270 */
[----:B------:R-:W-:Y:S05]  /*6400*/  BRA.U !UP1, `(.L_x_14319) ;  /* 0xffffffa5098c7547 */ /* 0x000fea000b83ffff */
[----:B------:R-:W-:Y:S05]  /*6410*/  EXIT ;  /* 0x000000000000794d */ /* 0x000fea0003800000 */
.L_x_14320:
        /* <DEDUP_REMOVED lines=14> */
.L_x_42346:


//--------------------- .text._ZN10layer_norm13ln_fwd_kernelINS_13Kernel_traitsI13__nv_bfloat16S2_fS2_fjLj7168ELj1ELj1ELj4ELj16ENS_18Kernel_traits_baseILj7168ES2_S2_fS2_fjLj128EEEEELb1ELb0ELb0ELb0EEEvNS_9FwdParamsE --------------------------
	.section	.text._ZN10layer_norm13ln_fwd_kernelINS_13Kernel_traitsI13__nv_bfloat16S2_fS2_fjLj7168ELj1ELj1ELj4ELj16ENS_18Kernel_traits_baseILj7168ES2_S2_fS2_fjLj128EEEEELb1ELb0ELb0ELb0EEEvNS_9FwdParamsE,"ax",@progbits
	.align	128
        .global         _ZN10layer_norm13ln_fwd_kernelINS_13Kernel_traitsI13__nv_bfloat16S2_fS2_fjLj7168ELj1ELj1ELj4ELj16ENS_18Kernel_traits_baseILj7168ES2_S2_fS2_fjLj128EEEEELb1ELb0ELb0ELb0EEEvNS_9FwdParamsE
        .type           _ZN10layer_norm13ln_fwd_kernelINS_13Kernel_traitsI13__nv_bfloat16S2_fS2_fjLj7168ELj1ELj1ELj4ELj16ENS_18Kernel_traits_baseILj7168ES2_S2_fS2_fjLj128EEEEELb1ELb0ELb0ELb0EEEvNS_9FwdParamsE,@function
        .size           _ZN10layer_norm13ln_fwd_kernelINS_13Kernel_traitsI13__nv_bfloat16S2_fS2_fjLj7168ELj1ELj1ELj4ELj16ENS_18Kernel_traits_baseILj7168ES2_S2_fS2_fjLj128EEEEELb1ELb0ELb0ELb0EEEvNS_9FwdParamsE,(.L_x_42347 - _ZN10layer_norm13ln_fwd_kernelINS_13Kernel_traitsI13__nv_bfloat16S2_fS2_fjLj7168ELj1ELj1ELj4ELj16ENS_18Kernel_traits_baseILj7168ES2_S2_fS2_fjLj128EEEEELb1ELb0ELb0ELb0EEEvNS_9FwdParamsE)
        .other          _ZN10layer_norm13ln_fwd_kernelINS_13Kernel_traitsI13__nv_bfloat16S2_fS2_fjLj7168ELj1ELj1ELj4ELj16ENS_18Kernel_traits_baseILj7168ES2_S2_fS2_fjLj128EEEEELb1ELb0ELb0ELb0EEEvNS_9FwdParamsE,@"STO_CUDA_ENTRY STV_DEFAULT"
_ZN10layer_norm13ln_fwd_kernelINS_13Kernel_traitsI13__nv_bfloat16S2_fS2_fjLj7168ELj1ELj1ELj4ELj16ENS_18Kernel_traits_baseILj7168ES2_S2_fS2_fjLj128EEEEELb1ELb0ELb0ELb0EEEvNS_9FwdParamsE:
.text._ZN10layer_norm13ln_fwd_kernelINS_13Kernel_traitsI13__nv_bfloat16S2_fS2_fjLj7168ELj1ELj1ELj4ELj16ENS_18Kernel_traits_baseILj7168ES2_S2_fS2_fjLj128EEEEELb1ELb0ELb0ELb0EEEvNS_9FwdParamsE:
        /* <DEDUP_REMOVED lines=32> */
[----:B------:R-:W-:Y:S01]  /*0200*/  IADD3 R31, PT, PT, R193, -0x126145ec, RZ ;  /* 0xed9eba14c11f7810 */ /* 0x000fe20007ffe0ff */
[C---:B------:R-:W-:Y:S01]  /*0210*/  VIADD R32, R192.reuse, 0xb54cda56 ;  /* 0xb54cda56c0207836 */ /* 0x040fe20000000000 */
        /* <DEDUP_REMOVED lines=61> */
.L_x_14322:
        /* <DEDUP_REMOVED lines=67> */
.L_x_14323:
[----:B------:R-:W-:Y:S05]  /*0a20*/  BSYNC.RECONVERGENT B0 ;  /* 0x0000000000007941 */ /* 0x000fea0003800200 */
.L_x_14321:
[----:B------:R-:W0:Y:S02]  /*0a30*/  LDCU UR5, c[0x0][0x384] ;  /* 0x00007080ff0577ac */ /* 0x000e240008000800 */
[----:B0-----:R-:W-:-:S13]  /*0a40*/  ISETP.GE.AND P0, PT, R185, UR5, PT ;  /* 0x00000005b9007c0c */ /* 0x001fda000bf06270 */
[----:B------:R-:W-:Y:S05]  /*0a50*/  @P0 EXIT ;  /* 0x000000000000094d */ /* 0x000fea0003800000 */
[----:B------:R-:W0:Y:S01]  /*0a60*/  LDCU UR5, c[0x0][0x360] ;  /* 0x00006c00ff0577ac */ /* 0x000e220008000800 */
[C---:B------:R-:W-:Y:S01]  /*0a70*/  IMAD.HI.U32 R5, R184.reuse, -0x2daee0ad, RZ ;  /* 0xd2511f53b8057827 */ /* 0x040fe200078e00ff */
[----:B------:R-:W-:Y:S01]  /*0a80*/  IADD3 R10, PT, PT, R193, -0x4498517b, RZ ;  /* 0xbb67ae85c10a7810 */ /* 0x000fe20007ffe0ff */
[----:B------:R-:W1:Y:S01]  /*0a90*/  LDC.64 R12, c[0x0][0x3e0] ;  /* 0x0000f800ff0c7b82 */ /* 0x000e620000000a00 */
[----:B------:R-:W-:Y:S01]  /*0aa0*/  ULOP3.LUT UR6, UR4, 0x7f, URZ, 0xc0, !UPT ;  /* 0x0000007f04067892 */ /* 0x000fe2000f8ec0ff */
[----:B------:R-:W-:Y:S01]  /*0ab0*/  IMAD R9, R184, -0x2daee0ad, RZ ;  /* 0xd2511f53b8097824 */ /* 0x000fe200078e02ff */
[----:B------:R-:W-:Y:S01]  /*0ac0*/  LOP3.LUT R5, R5, R193, RZ, 0x3c, !PT ;  /* 0x000000c105057212 */ /* 0x000fe200078e3cff */
[----:B------:R-:W-:Y:S01]  /*0ad0*/  VIADD R6, R192, 0x9e3779b9 ;  /* 0x9e3779b9c0067836 */ /* 0x000fe20000000000 */
[----:B------:R-:W-:Y:S01]  /*0ae0*/  LOP3.LUT R186, R186, 0xffffff7f, RZ, 0xc0, !PT ;  /* 0xffffff7fbaba7812 */ /* 0x000fe200078ec0ff */
[----:B------:R-:W-:Y:S01]  /*0af0*/  IMAD.MOV R19, RZ, RZ, -R26 ;  /* 0x000000ffff137224 */ /* 0x000fe200078e0a1a */
[----:B-----5:R-:W-:Y:S01]  /*0b00*/  PRMT R182, R43, 0x7632, R182 ;  /* 0x000076322bb67816 */ /* 0x020fe200000000b6 */
[----:B------:R-:W-:Y:S01]  /*0b10*/  IMAD.HI.U32 R4, R5, -0x326172a9, RZ ;  /* 0xcd9e8d5705047827 */ /* 0x000fe200078e00ff */
[----:B------:R-:W-:Y:S01]  /*0b20*/  PRMT R181, R47, 0x7632, R181 ;  /* 0x000076322fb57816 */ /* 0x000fe200000000b5 */
[----:B------:R-:W-:Y:S01]  /*0b30*/  UPLOP3.LUT UP1, UPT, UPT, UPT, UPT, 0x40, 0x4 ;  /* 0x000000000004789c */ /* 0x000fe20003f2e870 */
[----:B------:R-:W-:Y:S01]  /*0b40*/  VIADDMNMX R19, R19, UR6, RZ, !PT ;  /* 0x0000000613137c46 */ /* 0x000fe2000f8001ff */
[----:B------:R-:W-:Y:S01]  /*0b50*/  IMAD.SHL.U32 R18, R28, 0x20, RZ ;  /* 0x000000201c127824 */ /* 0x000fe200078e00ff */
[----:B------:R-:W-:Y:S01]  /*0b60*/  PRMT R180, R42, 0x7632, R180 ;  /* 0x000076322ab47816 */ /* 0x000fe200000000b4 */
[----:B------:R-:W2:Y:S01]  /*0b70*/  LDCU UR13, c[0x0][0x388] ;  /* 0x00007100ff0d77ac */ /* 0x000ea20008000800 */
[----:B0-----:R-:W-:Y:S01]  /*0b80*/  IMAD R2, R185, UR5, R28 ;  /* 0x00000005b9027c24 */ /* 0x001fe2000f8e021c */
[----:B------:R-:W-:Y:S01]  /*0b90*/  VIMNMX R21, PT, PT, R19, 0x20, PT ;  /* 0x0000002013157848 */ /* 0x000fe20003fe0100 */
[----:B------:R-:W-:-:S02]  /*0ba0*/  USHF.L.U32 UR5, UR4, 0x1, URZ ;  /* 0x0000000104057899 */ /* 0x000fc400080006ff */
[----:B------:R-:W-:Y:S01]  /*0bb0*/  IMAD.HI.U32 R3, R2, -0x326172a9, RZ ;  /* 0xcd9e8d5702037827 */ /* 0x000fe200078e00ff */
[----:B------:R-:W-:Y:S01]  /*0bc0*/  LOP3.LUT R20, R18, 0x3e0, RZ, 0xc0, !PT ;  /* 0x000003e012147812 */ /* 0x000fe200078ec0ff */
[----:B------:R-:W0:Y:S01]  /*0bd0*/  LDCU.U8 UR7, c[0x0][0x410] ;  /* 0x00008200ff0777ac */ /* 0x000e220008000000 */
[----:B------:R-:W-:Y:S01]  /*0be0*/  PRMT R179, R46, 0x7632, R179 ;  /* 0x000076322eb37816 */ /* 0x000fe200000000b3 */
[----:B------:R-:W-:Y:S01]  /*0bf0*/  IMAD R7, R2, -0x326172a9, RZ ;  /* 0xcd9e8d5702077824 */ /* 0x000fe200078e02ff */
[----:B------:R-:W-:Y:S01]  /*0c00*/  LOP3.LUT R3, R183, R3, R192, 0x96, !PT ;  /* 0x00000003b7037212 */ /* 0x000fe200078e96c0 */
[----:B------:R-:W-:Y:S01]  /*0c10*/  ULOP3.LUT UR5, UR5, 0xffffff00, URZ, 0xc0, !UPT ;  /* 0xffffff0005057892 */ /* 0x000fe2000f8ec0ff */
[----:B-1----:R-:W-:Y:S01]  /*0c20*/  ISETP.NE.U32.AND P0, PT, R12, RZ, PT ;  /* 0x000000ff0c00720c */ /* 0x002fe20003f05070 */
[----:B------:R-:W1:Y:S01]  /*0c30*/  LDCU UR12, c[0x0][0x400] ;  /* 0x00008000ff0c77ac */ /* 0x000e620008000800 */
[----:B------:R-:W-:Y:S01]  /*0c40*/  LOP3.LUT R4, R6, R7, R4, 0x96, !PT ;  /* 0x0000000706047212 */ /* 0x000fe200078e9604 */
[----:B------:R-:W-:Y:S01]  /*0c50*/  IMAD.HI.U32 R8, R3, -0x2daee0ad, RZ ;  /* 0xd2511f5303087827 */ /* 0x000fe200078e00ff */
[----:B------:R-:W-:Y:S01]  /*0c60*/  ISETP.NE.AND.EX P0, PT, R13, RZ, PT, P0 ;  /* 0x000000ff0d00720c */ /* 0x000fe20003f05300 */
[----:B------:R-:W3:Y:S01]  /*0c70*/  LDCU.64 UR10, c[0x0][0x3a0] ;  /* 0x00007400ff0a77ac */ /* 0x000ee20008000a00 */
[----:B------:R-:W-:Y:S01]  /*0c80*/  LEA R23, R21, UR5, 0x3 ;  /* 0x0000000515177c11 */ /* 0x000fe2000f8e18ff */
[----:B------:R-:W-:Y:S01]  /*0c90*/  IMAD R6, R5, -0x326172a9, RZ ;  /* 0xcd9e8d5705067824 */ /* 0x000fe200078e02ff */
[----:B------:R-:W-:Y:S01]  /*0ca0*/  LOP3.LUT R8, R10, R9, R8, 0x96, !PT ;  /* 0x000000090a087212 */ /* 0x000fe200078e9608 */
[----:B------:R-:W-:Y:S01]  /*0cb0*/  IMAD R10, R3, -0x2daee0ad, RZ ;  /* 0xd2511f53030a7824 */ /* 0x000fe200078e02ff */
[----:B------:R-:W-:Y:S01]  /*0cc0*/  I2FP.F32.U32 R24, R23 ;  /* 0x0000001700187245 */ /* 0x000fe20000201000 */
[----:B------:R-:W-:Y:S01]  /*0cd0*/  VIADD R5, R192, 0x3c6ef372 ;  /* 0x3c6ef372c0057836 */ /* 0x000fe20000000000 */
[----:B------:R-:W-:Y:S01]  /*0ce0*/  IADD3 R28, PT, PT, RZ, -R20, RZ ;  /* 0x80000014ff1c7210 */ /* 0x000fe20007ffe0ff */
[----:B------:R-:W-:Y:S01]  /*0cf0*/  IMAD.HI.U32 R3, R8, -0x326172a9, RZ ;  /* 0xcd9e8d5708037827 */ /* 0x000fe200078e00ff */
[----:B------:R-:W-:-:S02]  /*0d00*/  PRMT R178, R41, 0x7632, R178 ;  /* 0x0000763229b27816 */ /* 0x000fc400000000b2 */
[----:B------:R-:W4:Y:S01]  /*0d10*/  MUFU.RCP R24, R24 ;  /* 0x0000001800187308 */ /* 0x000f220000001000 */
[----:B------:R-:W-:Y:S01]  /*0d20*/  VIADD R9, R193, 0x76cf5d0a ;  /* 0x76cf5d0ac1097836 */ /* 0x000fe20000000000 */
[----:B------:R-:W-:Y:S01]  /*0d30*/  LOP3.LUT R3, R5, R6, R3, 0x96, !PT ;  /* 0x0000000605037212 */ /* 0x000fe200078e9603 */
[----:B------:R-:W-:Y:S01]  /*0d40*/  IMAD.HI.U32 R7, R4, -0x2daee0ad, RZ ;  /* 0xd2511f5304077827 */ /* 0x000fe200078e00ff */
[----:B------:R-:W-:Y:S02]  /*0d50*/  IADD3 R6, PT, PT, R192, -0x255992d5, RZ ;  /* 0xdaa66d2bc0067810 */ /* 0x000fe40007ffe0ff */
[----:B------:R-:W-:Y:S01]  /*0d60*/  VIADDMNMX R28, R28, UR6, RZ, !PT ;  /* 0x000000061c1c7c46 */ /* 0x000fe2000f8001ff */
[----:B------:R-:W-:Y:S01]  /*0d70*/  IMAD R8, R8, -0x326172a9, RZ ;  /* 0xcd9e8d5708087824 */ /* 0x000fe200078e02ff */
[----:B------:R-:W-:Y:S01]  /*0d80*/  LOP3.LUT R7, R9, R10, R7, 0x96, !PT ;  /* 0x0000000a09077212 */ /* 0x000fe200078e9607 */
[----:B------:R-:W-:Y:S01]  /*0d90*/  IMAD R9, R4, -0x2daee0ad, RZ ;  /* 0xd2511f5304097824 */ /* 0x000fe200078e02ff */
[----:B------:R-:W-:Y:S01]  /*0da0*/  @P0 LOP3.LUT R186, R186, 0x80, RZ, 0xfc, !PT ;  /* 0x00000080baba0812 */ /* 0x000fe200078efcff */
        /* <DEDUP_REMOVED lines=10> */
[----:B------:R-:W-:Y:S01]  /*0e50*/  IMAD.HI.U32 R3, R4, -0x326172a9, RZ ;  /* 0xcd9e8d5704037827 */ /* 0x000fe200078e00ff */
[----:B------:R-:W-:-:S02]  /*0e60*/  PRMT R173, R55, 0x7632, R173 ;  /* 0x0000763237ad7816 */ /* 0x000fc400000000ad */
        /* <DEDUP_REMOVED lines=9> */
[----:B------:R-:W-:Y:S01]  /*0f00*/  IADD3 R9, PT, PT, R193, -0x56f99767, RZ ;  /* 0xa9066899c1097810 */ /* 0x000fe20007ffe0ff */
[----:B------:R-:W-:Y:S01]  /*0f10*/  IMAD.HI.U32 R5, R3, -0x2daee0ad, RZ ;  /* 0xd2511f5303057827 */ /* 0x000fe200078e00ff */
[----:B------:R-:W-:-:S02]  /*0f20*/  VIMNMX R31, PT, PT, R28, 0x20, PT ;  /* 0x000000201c1f7848 */ /* 0x000fc40003fe0100 */
[----:B------:R-:W-:Y:S01]  /*0f30*/  PRMT R169, R53, 0x7632, R169 ;  /* 0x0000763235a97816 */ /* 0x000fe200000000a9 */
[----:B------:R-:W-:Y:S01]  /*0f40*/  VIADD R6, R192, 0x1715609d ;  /* 0x1715609dc0067836 */ /* 0x000fe20000000000 */
[----:B------:R-:W-:Y:S01]  /*0f50*/  LOP3.LUT R5, R9, R10, R5, 0x96, !PT ;  /* 0x0000000a09057212 */ /* 0x000fe200078e9605 */
[----:B------:R-:W-:Y:S01]  /*0f60*/  IMAD.HI.U32 R4, R8, -0x326172a9, RZ ;  /* 0xcd9e8d5708047827 */ /* 0x000fe200078e00ff */
[----:B------:R-:W-:Y:S02]  /*0f70*/  IADD3 R10, PT, PT, R193, 0x1fd5c5a3, RZ ;  /* 0x1fd5c5a3c10a7810 */ /* 0x000fe40007ffe0ff */
        /* <DEDUP_REMOVED lines=9> */
[----:B------:R-:W-:Y:S01]  /*1010*/  LOP3.LUT R3, R32, R8, R3, 0x96, !PT ;  /* 0x0000000820037212 */ /* 0x000fe200078e9603 */
[----:B------:R-:W-:Y:S01]  /*1020*/  IMAD.HI.U32 R6, R4, -0x2daee0ad, RZ ;  /* 0xd2511f5304067827 */ /* 0x000fe200078e00ff */
[----:B------:R-:W-:Y:S02]  /*1030*/  PRMT R164, R58, 0x7632, R164 ;  /* 0x000076323aa47816 */ /* 0x000fe400000000a4 */
        /* <DEDUP_REMOVED lines=22> */
[----:B------:R-:W-:Y:S01]  /*11a0*/  VIADD R10, R193, 0xdb3d7428 ;  /* 0xdb3d7428c10a7836 */ /* 0x000fe20000000000 */
[----:B------:R-:W-:Y:S01]  /*11b0*/  PRMT R153, R69, 0x7632, R153 ;  /* 0x0000763245997816 */ /* 0x000fe20000000099 */
[----:B------:R-:W-:Y:S01]  /*11c0*/  IMAD.HI.U32 R8, R5, -0x2daee0ad, RZ ;  /* 0xd2511f5305087827 */ /* 0x000fe200078e00ff */
[----:B------:R-:W-:Y:S02]  /*11d0*/  LOP3.LUT R33, R7, R6, R3, 0x96, !PT ;  /* 0x0000000607217212 */ /* 0x000fe400078e9603 */
[----:B------:R-:W-:Y:S01]  /*11e0*/  IADD3 R6, PT, PT, R193, -0x695add53, RZ ;  /* 0x96a522adc1067810 */ /* 0x000fe20007ffe0ff */
        /* <DEDUP_REMOVED lines=9> */
[----:B------:R-:W-:Y:S01]  /*1280*/  LOP3.LUT R5, R29, 0x3, RZ, 0xc0, !PT ;  /* 0x000000031d057812 */ /* 0x000fe200078ec0ff */
[----:B------:R-:W-:Y:S01]  /*1290*/  IMAD.MOV.U32 R30, RZ, RZ, RZ ;  /* 0x000000ffff1e7224 */ /* 0x000fe200078e00ff */
[----:B------:R-:W-:Y:S01]  /*12a0*/  LOP3.LUT R3, R34, R8, R3, 0x96, !PT ;  /* 0x0000000822037212 */ /* 0x000fe200078e9603 */
        /* <DEDUP_REMOVED lines=25> */
[----:B01234-:R-:W-:-:S07]  /*1440*/  LEA R31, R31, UR5, 0x3 ;  /* 0x000000051f1f7c11 */ /* 0x01ffce000f8e18ff */
.L_x_14929:
        /* <DEDUP_REMOVED lines=14> */
[----:B------:R-:W-:Y:S01]  /*1530*/  IMAD.MOV.U32 R190, RZ, RZ, R187 ;  /* 0x000000ffffbe7224 */ /* 0x000fe200078e00bb */
[----:B--2---:R-:W-:Y:S01]  /*1540*/  @P1 SHF.L.U32 R189, R144, 0x10, RZ ;  /* 0x0000001090bd1819 */ /* 0x004fe200000006ff */
        /* <DEDUP_REMOVED lines=9> */
[----:B------:R0:W5:Y:S04]  /*15e0*/  LDG.E.128 R36, desc[UR8][R194.64] ;  /* 0x00000008c2247981 */ /* 0x000168000c1e1d00 */
        /* <DEDUP_REMOVED lines=8> */
[----:B------:R-:W-:-:S04]  /*1670*/  VIADDMNMX.U32 R190, R5, 0xfffffffe, R190, PT ;  /* 0xfffffffe05be7846 */ /* 0x000fc800038000be */
[----:B------:R-:W-:-:S04]  /*1680*/  SHF.L.U32 R194, R190, 0x2, RZ ;  /* 0x00000002bec27819 */ /* 0x000fc800000006ff */
[----:B------:R-:W0:Y:S02]  /*1690*/  LDC R190, c[0x2][R194] ;  /* 0x00800000c2be7b82 */ /* 0x000e240000000800 */
[----:B0-----:R-:W-:-:S04]  /*16a0*/  SHF.R.S32.HI R191, RZ, 0x1f, R190 ;  /* 0x0000001fffbf7819 */ /* 0x001fc800000114be */
.L_x_42179:
[----:B------:R-:W-:Y:S05]  /*16b0*/  BRX R190 -0x16c0                                       (*"BRANCH_TARGETS .L_x_42180,.L_x_42181,.L_x_42182"*) ;  /* 0xffffffe8be507949 */ /* 0x000fea000383ffff */
.L_x_42182:
[----:B------:R-:W-:Y:S01]  /*16c0*/  VIADD R196, R5, 0x1 ;  /* 0x0000000105c47836 */ /* 0x000fe20000000000 */
[----:B------:R-:W-:Y:S01]  /*16d0*/  MOV R197, R3 ;  /* 0x0000000300c57202 */ /* 0x000fe20000000f00 */
[----:B------:R-:W-:Y:S01]  /*16e0*/  IMAD.MOV.U32 R190, RZ, RZ, R33 ;  /* 0x000000ffffbe7224 */ /* 0x000fe200078e0021 */
[----:B------:R-:W-:Y:S06]  /*16f0*/  BRA `(.L_x_14328) ;  /* 0x0000000400387947 */ /* 0x000fec0003800000 */
.L_x_42180:
[----:B------:R-:W-:Y:S01]  /*1700*/  IMAD.MOV.U32 R190, RZ, RZ, R33 ;  /* 0x000000ffffbe7224 */ /* 0x000fe200078e0021 */
[----:B------:R-:W-:Y:S01]  /*1710*/  MOV R197, R4 ;  /* 0x0000000400c57202 */ /* 0x000fe20000000f00 */
[----:B------:R-:W-:Y:S01]  /*1720*/  IMAD.MOV.U32 R196, RZ, RZ, 0x3 ;  /* 0x00000003ffc47424 */ /* 0x000fe200078e00ff */
[----:B------:R-:W-:Y:S06]  /*1730*/  BRA `(.L_x_14328) ;  /* 0x0000000400287947 */ /* 0x000fec0003800000 */
.L_x_42181:
        /* <DEDUP_REMOVED lines=13> */
.L_x_14330:
[----:B------:R-:W-:Y:S05]  /*1810*/  BSYNC.RECONVERGENT B2 ;  /* 0x0000000000027941 */ /* 0x000fea0003800200 */
.L_x_14329:
        /* <DEDUP_REMOVED lines=53> */
[----:B------:R-:W-:Y:S02]  /*1b70*/  IADD3 R3, PT, PT, R192, -0x700cb87f, RZ ;  /* 0x8ff34781c0037810 */ /* 0x000fe40007ffe0ff */
[----:B------:R-:W-:Y:S01]  /*1b80*/  MOV R197, R33 ;  /* 0x0000002100c57202 */ /* 0x000fe20000000f00 */
[----:B------:R-:W-:Y:S01]  /*1b90*/  IMAD.WIDE.U32 R190, R190, -0x2daee0ad, RZ ;  /* 0xd2511f53bebe7825 */ /* 0x000fe200078e00ff */
[----:B------:R-:W-:-:S03]  /*1ba0*/  LOP3.LUT R3, R3, R196, R195, 0x96, !PT ;  /* 0x000000c403037212 */ /* 0x000fc600078e96c3 */
[----:B------:R-:W-:Y:S01]  /*1bb0*/  IMAD.MOV.U32 R32, RZ, RZ, R194 ;  /* 0x000000ffff207224 */ /* 0x000fe200078e00c2 */
[----:B------:R-:W-:Y:S01]  /*1bc0*/  LOP3.LUT R4, R5, R4, R191, 0x96, !PT ;  /* 0x0000000405047212 */ /* 0x000fe200078e96bf */
[----:B------:R-:W-:-:S07]  /*1bd0*/  IMAD.MOV.U32 R196, RZ, RZ, RZ ;  /* 0x000000ffffc47224 */ /* 0x000fce00078e00ff */
.L_x_14328:
[----:B------:R-:W-:Y:S05]  /*1be0*/  BSYNC.RECONVERGENT B1 ;  /* 0x0000000000017941 */ /* 0x000fea0003800200 */
.L_x_14327:
        /* <DEDUP_REMOVED lines=28> */
.L_x_14333:
        /* <DEDUP_REMOVED lines=13> */
.L_x_14335:
[----:B------:R-:W-:Y:S05]  /*1e80*/  BSYNC.RECONVERGENT B2 ;  /* 0x0000000000027941 */ /* 0x000fea0003800200 */
.L_x_14334:
        /* <DEDUP_REMOVED lines=56> */
[----:B------:R-:W-:Y:S01]  /*2210*/  IMAD.MOV.U32 R5, RZ, RZ, R190 ;  /* 0x000000ffff057224 */ /* 0x000fe200078e00be */
[----:B------:R-:W-:Y:S01]  /*2220*/  MOV R190, R194 ;  /* 0x000000c200be7202 */ /* 0x000fe20000000f00 */
[----:B------:R-:W-:Y:S01]  /*2230*/  IMAD.MOV.U32 R33, RZ, RZ, RZ ;  /* 0x000000ffff217224 */ /* 0x000fe200078e00ff */
[----:B------:R-:W-:-:S07]  /*2240*/  LOP3.LUT R4, R197, R4, R195, 0x96, !PT ;  /* 0x00000004c5047212 */ /* 0x000fce00078e96c3 */
.L_x_14332:
[----:B------:R-:W-:Y:S05]  /*2250*/  BSYNC.RECONVERGENT B1 ;  /* 0x0000000000017941 */ /* 0x000fea0003800200 */
.L_x_14331:
        /* <DEDUP_REMOVED lines=22> */
.L_x_14338:
        /* <DEDUP_REMOVED lines=13> */
.L_x_14340:
[----:B------:R-:W-:Y:S05]  /*2490*/  BSYNC.RECONVERGENT B2 ;  /* 0x0000000000027941 */ /* 0x000fea0003800200 */
.L_x_14339:
        /* <DEDUP_REMOVED lines=60> */
.L_x_14337:
[----:B------:R-:W-:Y:S05]  /*2860*/  BSYNC.RECONVERGENT B1 ;  /* 0x0000000000017941 */ /* 0x000fea0003800200 */
.L_x_14336:
[----:B------:R-:W-:Y:S01]  /*2870*/  I2FP.F32.U32 R144, R5 ;  /* 0x0000000500907245 */ /* 0x000fe20000201000 */
[----:B------:R-:W-:Y:S01]  /*2880*/  IMAD.U32 R194, R145, 0x10000, RZ ;  /* 0x0001000091c27824 */ /* 0x000fe200078e00ff */
[----:B------:R-:W-:Y:S01]  /*2890*/  ISETP.NE.AND P2, PT, R195, 0x1, PT ;  /* 0x00000001c300780c */ /* 0x000fe20003f45270 */
[----:B------:R-:W-:Y:S01]  /*28a0*/  BSSY.RECONVERGENT B1, `(.L_x_14341) ;  /* 0x000005e000017945 */ /* 0x000fe20003800200 */
[----:B------:R-:W-:Y:S01]  /*28b0*/  PRMT R196, R145, 0x7632, R196 ;  /* 0x0000763291c47816 */ /* 0x000fe200000000c4 */
        /* <DEDUP_REMOVED lines=18> */
.L_x_14343:
        /* <DEDUP_REMOVED lines=13> */
.L_x_14345:
[----:B------:R-:W-:Y:S05]  /*2ab0*/  BSYNC.RECONVERGENT B2 ;  /* 0x0000000000027941 */ /* 0x000fea0003800200 */
.L_x_14344:
        /* <DEDUP_REMOVED lines=60> */
.L_x_14342:
[----:B------:R-:W-:Y:S05]  /*2e80*/  BSYNC.RECONVERGENT B1 ;  /* 0x0000000000017941 */ /* 0x000fea0003800200 */
.L_x_14341:
        /* <DEDUP_REMOVED lines=22> */
.L_x_14348:
        /* <DEDUP_REMOVED lines=13> */
.L_x_14350:
[----:B------:R-:W-:Y:S05]  /*30c0*/  BSYNC.RECONVERGENT B2 ;  /* 0x0000000000027941 */ /* 0x000fea0003800200 */
.L_x_14349:
        /* <DEDUP_REMOVED lines=57> */
[----:B------:R-:W-:Y:S02]  /*3460*/  MOV R190, R144 ;  /* 0x0000009000be7202 */ /* 0x000fe40000000f00 */
[----:B------:R-:W-:Y:S01]  /*3470*/  LOP3.LUT R4, R195, R4, R145, 0x96, !PT ;  /* 0x00000004c3047212 */ /* 0x000fe200078e9691 */
[----:B------:R-:W-:-:S07]  /*3480*/  IMAD.MOV.U32 R145, RZ, RZ, RZ ;  /* 0x000000ffff917224 */ /* 0x000fce00078e00ff */
.L_x_14347:
[----:B------:R-:W-:Y:S05]  /*3490*/  BSYNC.RECONVERGENT B1 ;  /* 0x0000000000017941 */ /* 0x000fea0003800200 */
.L_x_14346:
        /* <DEDUP_REMOVED lines=23> */
.L_x_14353:
        /* <DEDUP_REMOVED lines=13> */
.L_x_14355:
[----:B------:R-:W-:Y:S05]  /*36e0*/  BSYNC.RECONVERGENT B2 ;  /* 0x0000000000027941 */ /* 0x000fea0003800200 */
.L_x_14354:
        /* <DEDUP_REMOVED lines=60> */
.L_x_14352:
[----:B------:R-:W-:Y:S05]  /*3ab0*/  BSYNC.RECONVERGENT B1 ;  /* 0x0000000000017941 */ /* 0x000fea0003800200 */
.L_x_14351:
[----:B------:R-:W-:Y:S01]  /*3ac0*/  I2FP.F32.U32 R144, R5 ;  /* 0x0000000500907245 */ /* 0x000fe20000201000 */
[----:B------:R-:W-:Y:S01]  /*3ad0*/  IMAD.U32 R146, R146, 0x10000, RZ ;  /* 0x0001000092927824 */ /* 0x000fe200078e00ff */
        /* <DEDUP_REMOVED lines=20> */
.L_x_14358:
        /* <DEDUP_REMOVED lines=13> */
.L_x_14360:
[----:B------:R-:W-:Y:S05]  /*3cf0*/  BSYNC.RECONVERGENT B2 ;  /* 0x0000000000027941 */ /* 0x000fea0003800200 */
.L_x_14359:
        /* <DEDUP_REMOVED lines=60> */
.L_x_14357:
[----:B------:R-:W-:Y:S05]  /*40c0*/  BSYNC.RECONVERGENT B1 ;  /* 0x0000000000017941 */ /* 0x000fea0003800200 */
.L_x_14356:
[----:B------:R-:W-:Y:S01]  /*40d0*/  I2FP.F32.U32 R144, R5 ;  /* 0x0000000500907245 */ /* 0x000fe20000201000 */
[----:B------:R-:W-:Y:S01]  /*40e0*/  BSSY.RECONVERGENT B1, `(.L_x_14361) ;  /* 0x0000062000017945 */ /* 0x000fe20003800200 */
[----:B------:R-:W-:Y:S02]  /*40f0*/  SHF.L.U32 R146, R147, 0x10, RZ ;  /* 0x0000001093927819 */ /* 0x000fe400000006ff */
        /* <DEDUP_REMOVED lines=20> */
.L_x_14363:
        /* <DEDUP_REMOVED lines=15> */
.L_x_14365:
[----:B------:R-:W-:Y:S05]  /*4330*/  BSYNC.RECONVERGENT B2 ;  /* 0x0000000000027941 */ /* 0x000fea0003800200 */
.L_x_14364:
        /* <DEDUP_REMOVED lines=60> */
.L_x_14362:
[----:B------:R-:W-:Y:S05]  /*4700*/  BSYNC.RECONVERGENT B1 ;  /* 0x0000000000017941 */ /* 0x000fea0003800200 */
.L_x_14361:
[----:B------:R-:W-:Y:S01]  /*4710*/  I2FP.F32.U32 R144, R33 ;  /* 0x0000002100907245 */ /* 0x000fe20000201000 */
[----:B------:R-:W-:-:S04]  /*4720*/  IMAD.U32 R194, R194, 0x10000, RZ ;  /* 0x00010000c2c27824 */ /* 0x000fc800078e00ff */
[----:B------:R-:W-:Y:S01]  /*4730*/  FFMA.FTZ R199, R144, R199, 1.1641532182693481445e-10 ;  /* 0x2f00000090c77423 */ /* 0x000fe200000100c7 */
[----:B------:R-:W-:-:S04]  /*4740*/  FMUL.FTZ R194, R194, R189 ;  /* 0x000000bdc2c27220 */ /* 0x000fc80000410000 */
[----:B------:R-:W-:Y:S01]  /*4750*/  FMUL.FTZ R194, R194, R191 ;  /* 0x000000bfc2c27220 */ /* 0x000fe20000410000 */
[----:B------:R-:W-:-:S04]  /*4760*/  FSETP.GTU.FTZ.AND P6, PT, R199, R198, PT ;  /* 0x000000c6c700720b */ /* 0x000fc80003fdc000 */
[----:B------:R-:W-:Y:S02]  /*4770*/  FSEL R194, R194, RZ, !P6 ;  /* 0x000000ffc2c27208 */ /* 0x000fe40007000000 */
[----:B------:R-:W-:-:S03]  /*4780*/  PLOP3.LUT P6, PT, P6, PT, PT, 0x8, 0x80 ;  /* 0x000000000080781c */ /* 0x000fc600037ce170 */
[----:B------:R-:W-:Y:S01]  /*4790*/  FADD.FTZ R151, R151, R194 ;  /* 0x000000c297977221 */ /* 0x000fe20000010000 */
[----:B------:R-:W-:Y:S09]  /*47a0*/  BRA `(.L_x_14366) ;  /* 0x0000003000207947 */ /* 0x000ff20003800000 */
.L_x_14326:
        /* <DEDUP_REMOVED lines=16> */
.L_x_14369:
        /* <DEDUP_REMOVED lines=13> */
.L_x_14371:
[----:B------:R-:W-:Y:S05]  /*4980*/  BSYNC.RECONVERGENT B2 ;  /* 0x0000000000027941 */ /* 0x000fea0003800200 */
.L_x_14370:
        /* <DEDUP_REMOVED lines=60> */
.L_x_14368:
[----:B------:R-:W-:Y:S05]  /*4d50*/  BSYNC.RECONVERGENT B1 ;  /* 0x0000000000017941 */ /* 0x000fea0003800200 */
.L_x_14367:
        /* <DEDUP_REMOVED lines=10> */
[----:B------:R-:W-:Y:S01]  /*4e00*/  PRMT R144, R144, 0x7632, R144 ;  /* 0x0000763290907816 */ /* 0x000fe20000000090 */
[----:B------:R-:W-:Y:S01]  /*4e10*/  IMAD.MOV.U32 R5, RZ, RZ, R32 ;  /* 0x000000ffff057224 */ /* 0x000fe200078e0020 */
[----:B------:R-:W-:-:S02]  /*4e20*/  MOV R33, 0x2 ;  /* 0x0000000200217802 */ /* 0x000fc40000000f00 */
[----:B0-----:R-:W-:Y:S01]  /*4e30*/  FSETP.LE.FTZ.AND P1, PT, R36, R151, PT ;  /* 0x000000972400720b */ /* 0x001fe20003f33000 */
[----:B-1----:R-:W-:-:S12]  /*4e40*/  FMUL.FTZ R195, R195, R150 ;  /* 0x00000096c3c37220 */ /* 0x002fd80000410000 */
        /* <DEDUP_REMOVED lines=10> */
.L_x_14374:
        /* <DEDUP_REMOVED lines=13> */
.L_x_14376:
[----:B------:R-:W-:Y:S05]  /*4fc0*/  BSYNC.RECONVERGENT B2 ;  /* 0x0000000000027941 */ /* 0x000fea0003800200 */
.L_x_14375:
        /* <DEDUP_REMOVED lines=60> */
.L_x_14373:
[----:B------:R-:W-:Y:S05]  /*5390*/  BSYNC.RECONVERGENT B1 ;  /* 0x0000000000017941 */ /* 0x000fea0003800200 */
.L_x_14372:
[----:B------:R-:W-:Y:S01]  /*53a0*/  ISETP.NE.AND P1, PT, R33, 0x1, PT ;  /* 0x000000012100780c */ /* 0x000fe20003f25270 */
[----:B------:R-:W-:Y:S01]  /*53b0*/  IMAD.U32 R144, R144, 0x10000, RZ ;  /* 0x0001000090907824 */ /* 0x000fe200078e00ff */
[----:B------:R-:W-:Y:S01]  /*53c0*/  I2FP.F32.U32 R5, R5 ;  /* 0x0000000500057245 */ /* 0x000fe20000201000 */
[----:B------:R-:W-:Y:S01]  /*53d0*/  BSSY.RECONVERGENT B1, `(.L_x_14377) ;  /* 0x000005a000017945 */ /* 0x000fe20003800200 */
[----:B------:R-:W-:Y:S02]  /*53e0*/  IMAD.MOV.U32 R37, RZ, RZ, 0x2 ;  /* 0x00000002ff257424 */ /* 0x000fe400078e00ff */
[----:B------:R-:W-:Y:S01]  /*53f0*/  FMUL.FTZ R191, R144, R189 ;  /* 0x000000bd90bf7220 */ /* 0x000fe20000410000 */
[----:B------:R-:W-:Y:S01]  /*5400*/  FFMA.FTZ R36, R5, R194, 1.1641532182693481445e-10 ;  /* 0x2f00000005247423 */ /* 0x000fe200000100c2 */
[----:B------:R-:W-:Y:S02]  /*5410*/  MOV R5, R32 ;  /* 0x0000002000057202 */ /* 0x000fe40000000f00 */
[----:B------:R-:W-:-:S02]  /*5420*/  FMUL.FTZ R191, R191, R150 ;  /* 0x00000096bfbf7220 */ /* 0x000fc40000410000 */
[----:B------:R-:W-:Y:S01]  /*5430*/  FSETP.LE.FTZ.AND P0, PT, R36, R151, PT ;  /* 0x000000972400720b */ /* 0x000fe20003f13000 */
        /* <DEDUP_REMOVED lines=9> */
.L_x_14379:
        /* <DEDUP_REMOVED lines=13> */
.L_x_14381:
[----:B------:R-:W-:Y:S05]  /*55a0*/  BSYNC.RECONVERGENT B2 ;  /* 0x0000000000027941 */ /* 0x000fea0003800200 */
.L_x_14380:
        /* <DEDUP_REMOVED lines=60> */
.L_x_14378:
[----:B------:R-:W-:Y:S05]  /*5970*/  BSYNC.RECONVERGENT B1 ;  /* 0x0000000000017941 */ /* 0x000fea0003800200 */
.L_x_14377:
[----:B------:R-:W-:Y:S01]  /*5980*/  ISETP.NE.AND P2, PT, R37, 0x1, PT ;  /* 0x000000012500780c */ /* 0x000fe20003f45270 */
[----:B------:R-:W-:Y:S01]  /*5990*/  BSSY.RECONVERGENT B1, `(.L_x_14382) ;  /* 0x000005d000017945 */ /* 0x000fe20003800200 */
[----:B------:R-:W-:Y:S02]  /*59a0*/  I2FP.F32.U32 R5, R5 ;  /* 0x0000000500057245 */ /* 0x000fe40000201000 */
[C---:B------:R-:W-:Y:S02]  /*59b0*/  SHF.L.U32 R38, R145.reuse, 0x10, RZ ;  /* 0x0000001091267819 */ /* 0x040fe400000006ff */
[----:B------:R-:W-:Y:S01]  /*59c0*/  PRMT R144, R145, 0x7632, R144 ;  /* 0x0000763291907816 */ /* 0x000fe20000000090 */
[----:B------:R-:W-:Y:S01]  /*59d0*/  FFMA.FTZ R36, R5, R194, 1.1641532182693481445e-10 ;  /* 0x2f00000005247423 */ /* 0x000fe200000100c2 */
[----:B------:R-:W-:Y:S02]  /*59e0*/  IMAD.MOV.U32 R5, RZ, RZ, R32 ;  /* 0x000000ffff057224 */ /* 0x000fe400078e0020 */
[----:B------:R-:W-:Y:S01]  /*59f0*/  FMUL.FTZ R33, R38, R189 ;  /* 0x000000bd26217220 */ /* 0x000fe20000410000 */
[----:B------:R-:W-:Y:S01]  /*5a00*/  IMAD.MOV.U32 R38, RZ, RZ, 0x2 ;  /* 0x00000002ff267424 */ /* 0x000fe200078e00ff */
[----:B------:R-:W-:-:S02]  /*5a10*/  FSETP.LE.FTZ.AND P1, PT, R36, R151, PT ;  /* 0x000000972400720b */ /* 0x000fc40003f33000 */
[----:B------:R-:W-:Y:S01]  /*5a20*/  FMUL.FTZ R145, R33, R150 ;  /* 0x0000009621917220 */ /* 0x000fe20000410000 */
        /* <DEDUP_REMOVED lines=9> */
.L_x_14384:
        /* <DEDUP_REMOVED lines=13> */
.L_x_14386:
[----:B------:R-:W-:Y:S05]  /*5b90*/  BSYNC.RECONVERGENT B2 ;  /* 0x0000000000027941 */ /* 0x000fea0003800200 */
.L_x_14385:
        /* <DEDUP_REMOVED lines=60> */
.L_x_14383:
[----:B------:R-:W-:Y:S05]  /*5f60*/  BSYNC.RECONVERGENT B1 ;  /* 0x0000000000017941 */ /* 0x000fea0003800200 */
.L_x_14382:
[----:B------:R-:W-:Y:S01]  /*5f70*/  ISETP.NE.AND P3, PT, R38, 0x1, PT ;  /* 0x000000012600780c */ /* 0x000fe20003f65270 */
[----:B------:R-:W-:Y:S01]  /*5f80*/  IMAD.U32 R144, R144, 0x10000, RZ ;  /* 0x0001000090907824 */ /* 0x000fe200078e00ff */
[----:B------:R-:W-:Y:S01]  /*5f90*/  I2FP.F32.U32 R5, R5 ;  /* 0x0000000500057245 */ /* 0x000fe20000201000 */
[----:B------:R-:W-:Y:S01]  /*5fa0*/  BSSY.RECONVERGENT B1, `(.L_x_14387) ;  /* 0x000005a000017945 */ /* 0x000fe20003800200 */
[----:B------:R-:W-:Y:S02]  /*5fb0*/  HFMA2 R37, -RZ, RZ, 0, 1.1920928955078125e-07 ;  /* 0x00000002ff257431 */ /* 0x000fe400000001ff */
[----:B------:R-:W-:Y:S02]  /*5fc0*/  IMAD.MOV.U32 R33, RZ, RZ, R32 ;  /* 0x000000ffff217224 */ /* 0x000fe400078e0020 */
[----:B------:R-:W-:Y:S01]  /*5fd0*/  FFMA.FTZ R36, R5, R194, 1.1641532182693481445e-10 ;  /* 0x2f00000005247423 */ /* 0x000fe200000100c2 */
[----:B------:R-:W-:-:S04]  /*5fe0*/  FMUL.FTZ R5, R144, R189 ;  /* 0x000000bd90057220 */ /* 0x000fc80000410000 */
[----:B------:R-:W-:Y:S01]  /*5ff0*/  FSETP.LE.FTZ.AND P2, PT, R36, R151, PT ;  /* 0x000000972400720b */ /* 0x000fe20003f53000 */
        /* <DEDUP_REMOVED lines=10> */
.L_x_14389:
        /* <DEDUP_REMOVED lines=13> */
.L_x_14391:
[----:B------:R-:W-:Y:S05]  /*6170*/  BSYNC.RECONVERGENT B2 ;  /* 0x0000000000027941 */ /* 0x000fea0003800200 */
.L_x_14390:
        /* <DEDUP_REMOVED lines=60> */
.L_x_14388:
[----:B------:R-:W-:Y:S05]  /*6540*/  BSYNC.RECONVERGENT B1 ;  /* 0x0000000000017941 */ /* 0x000fea0003800200 */
.L_x_14387:
[----:B------:R-:W-:Y:S01]  /*6550*/  ISETP.NE.AND P4, PT, R37, 0x1, PT ;  /* 0x000000012500780c */ /* 0x000fe20003f85270 */
[C---:B------:R-:W-:Y:S01]  /*6560*/  IMAD.U32 R38, R146.reuse, 0x10000, RZ ;  /* 0x0001000092267824 */ /* 0x040fe200078e00ff */
[----:B------:R-:W-:Y:S01]  /*6570*/  I2FP.F32.U32 R5, R33 ;  /* 0x0000002100057245 */ /* 0x000fe20000201000 */
[----:B------:R-:W-:Y:S01]  /*6580*/  BSSY.RECONVERGENT B1, `(.L_x_14392) ;  /* 0x000005b000017945 */ /* 0x000fe20003800200 */
[----:B------:R-:W-:Y:S01]  /*6590*/  PRMT R146, R146, 0x7632, R146 ;  /* 0x0000763292927816 */ /* 0x000fe20000000092 */
[----:B------:R-:W-:Y:S01]  /*65a0*/  FMUL.FTZ R33, R38, R189 ;  /* 0x000000bd26217220 */ /* 0x000fe20000410000 */
[----:B------:R-:W-:Y:S02]  /*65b0*/  IMAD.MOV.U32 R38, RZ, RZ, 0x2 ;  /* 0x00000002ff267424 */ /* 0x000fe400078e00ff */
[----:B------:R-:W-:Y:S01]  /*65c0*/  FFMA.FTZ R36, R5, R194, 1.1641532182693481445e-10 ;  /* 0x2f00000005247423 */ /* 0x000fe200000100c2 */
[----:B------:R-:W-:Y:S01]  /*65d0*/  MOV R5, R32 ;  /* 0x0000002000057202 */ /* 0x000fe20000000f00 */
[----:B------:R-:W-:-:S03]  /*65e0*/  FMUL.FTZ R148, R33, R150 ;  /* 0x0000009621947220 */ /* 0x000fc60000410000 */
        /* <DEDUP_REMOVED lines=10> */
.L_x_14394:
        /* <DEDUP_REMOVED lines=13> */
.L_x_14396:
[----:B------:R-:W-:Y:S05]  /*6760*/  BSYNC.RECONVERGENT B2 ;  /* 0x0000000000027941 */ /* 0x000fea0003800200 */
.L_x_14395:
        /* <DEDUP_REMOVED lines=60> */
.L_x_14393:
[----:B------:R-:W-:Y:S05]  /*6b30*/  BSYNC.RECONVERGENT B1 ;  /* 0x0000000000017941 */ /* 0x000fea0003800200 */
.L_x_14392:
[----:B------:R-:W-:Y:S01]  /*6b40*/  ISETP.NE.AND P5, PT, R38, 0x1, PT ;  /* 0x000000012600780c */ /* 0x000fe20003fa5270 */
[----:B------:R-:W-:Y:S01]  /*6b50*/  BSSY.RECONVERGENT B1, `(.L_x_14397) ;  /* 0x000005c000017945 */ /* 0x000fe20003800200 */
[----:B------:R-:W-:Y:S01]  /*6b60*/  I2FP.F32.U32 R5, R5 ;  /* 0x0000000500057245 */ /* 0x000fe20000201000 */
[----:B------:R-:W-:Y:S01]  /*6b70*/  IMAD.MOV.U32 R39, RZ, RZ, 0x2 ;  /* 0x00000002ff277424 */ /* 0x000fe200078e00ff */
[----:B------:R-:W-:-:S03]  /*6b80*/  SHF.L.U32 R146, R146, 0x10, RZ ;  /* 0x0000001092927819 */ /* 0x000fc600000006ff */
[----:B------:R-:W-:Y:S01]  /*6b90*/  FFMA.FTZ R36, R5, R194, 1.1641532182693481445e-10 ;  /* 0x2f00000005247423 */ /* 0x000fe200000100c2 */
[----:B------:R-:W-:Y:S02]  /*6ba0*/  IMAD.MOV.U32 R5, RZ, RZ, R32 ;  /* 0x000000ffff057224 */ /* 0x000fe400078e0020 */
[----:B------:R-:W-:Y:S02]  /*6bb0*/  FMUL.FTZ R149, R146, R189 ;  /* 0x000000bd92957220 */ /* 0x000fe40000410000 */
[----:B------:R-:W-:Y:S02]  /*6bc0*/  FSETP.LE.FTZ.AND P4, PT, R36, R151, PT ;  /* 0x000000972400720b */ /* 0x000fe40003f93000 */
        /* <DEDUP_REMOVED lines=10> */
.L_x_14399:
        /* <DEDUP_REMOVED lines=13> */
.L_x_14401:
[----:B------:R-:W-:Y:S05]  /*6d40*/  BSYNC.RECONVERGENT B2 ;  /* 0x0000000000027941 */ /* 0x000fea0003800200 */
.L_x_14400:
        /* <DEDUP_REMOVED lines=60> */
.L_x_14398:
[----:B------:R-:W-:Y:S05]  /*7110*/  BSYNC.RECONVERGENT B1 ;  /* 0x0000000000017941 */ /* 0x000fea0003800200 */
.L_x_14397:
[----:B------:R-:W-:Y:S01]  /*7120*/  ISETP.NE.AND P6, PT, R39, 0x1, PT ;  /* 0x000000012700780c */ /* 0x000fe20003fc5270 */
[C---:B------:R-:W-:Y:S01]  /*7130*/  IMAD.U32 R38, R147.reuse, 0x10000, RZ ;  /* 0x0001000093267824 */ /* 0x040fe200078e00ff */
[----:B------:R-:W-:Y:S01]  /*7140*/  I2FP.F32.U32 R5, R5 ;  /* 0x0000000500057245 */ /* 0x000fe20000201000 */
[----:B------:R-:W-:Y:S01]  /*7150*/  BSSY.RECONVERGENT B1, `(.L_x_14402) ;  /* 0x000005d000017945 */ /* 0x000fe20003800200 */
[----:B------:R-:W-:Y:S01]  /*7160*/  PRMT R147, R147, 0x7632, R147 ;  /* 0x0000763293937816 */ /* 0x000fe20000000093 */
[----:B------:R-:W-:Y:S01]  /*7170*/  FMUL.FTZ R37, R38, R189 ;  /* 0x000000bd26257220 */ /* 0x000fe20000410000 */
[----:B------:R-:W-:Y:S02]  /*7180*/  IMAD.MOV.U32 R33, RZ, RZ, R32 ;  /* 0x000000ffff217224 */ /* 0x000fe400078e0020 */
[----:B------:R-:W-:Y:S01]  /*7190*/  FFMA.FTZ R36, R5, R194, 1.1641532182693481445e-10 ;  /* 0x2f00000005247423 */ /* 0x000fe200000100c2 */
[----:B------:R-:W-:Y:S02]  /*71a0*/  HFMA2 R5, -RZ, RZ, 0, 1.1920928955078125e-07 ;  /* 0x00000002ff057431 */ /* 0x000fe400000001ff */
[----:B------:R-:W-:-:S02]  /*71b0*/  FMUL.FTZ R146, R37, R150 ;  /* 0x0000009625927220 */ /* 0x000fc40000410000 */
[----:B------:R-:W-:Y:S01]  /*71c0*/  FSETP.LE.FTZ.AND P5, PT, R36, R151, PT ;  /* 0x000000972400720b */ /* 0x000fe20003fb3000 */
        /* <DEDUP_REMOVED lines=9> */
.L_x_14404:
        /* <DEDUP_REMOVED lines=15> */
.L_x_14406:
[----:B------:R-:W-:Y:S05]  /*7350*/  BSYNC.RECONVERGENT B2 ;  /* 0x0000000000027941 */ /* 0x000fea0003800200 */
.L_x_14405:
        /* <DEDUP_REMOVED lines=60> */
.L_x_14403:
[----:B------:R-:W-:Y:S05]  /*7720*/  BSYNC.RECONVERGENT B1 ;  /* 0x0000000000017941 */ /* 0x000fea0003800200 */
.L_x_14402:
[----:B------:R-:W-:Y:S01]  /*7730*/  I2FP.F32.U32 R33, R33 ;  /* 0x0000002100217245 */ /* 0x000fe20000201000 */
[----:B------:R-:W-:Y:S01]  /*7740*/  IMAD.U32 R36, R147, 0x10000, RZ ;  /* 0x0001000093247824 */ /* 0x000fe200078e00ff */
[----:B------:R-:W-:Y:S02]  /*7750*/  LOP3.LUT P6, RZ, R186, 0x2, RZ, 0xc0, !PT ;  /* 0x00000002baff7812 */ /* 0x000fe400078cc0ff */
[----:B------:R-:W-:Y:S01]  /*7760*/  FSEL R37, R191, RZ, P0 ;  /* 0x000000ffbf257208 */ /* 0x000fe20000000000 */
[----:B------:R-:W-:Y:S01]  /*7770*/  FFMA.FTZ R194, R33, R194, 1.1641532182693481445e-10 ;  /* 0x2f00000021c27423 */ /* 0x000fe200000100c2 */
[----:B------:R-:W-:Y:S01]  /*7780*/  FMUL.FTZ R33, R36, R189 ;  /* 0x000000bd24217220 */ /* 0x000fe20000410000 */
[----:B------:R-:W-:Y:S02]  /*7790*/  FSEL R36, R195, RZ, P6 ;  /* 0x000000ffc3247208 */ /* 0x000fe40003000000 */
[----:B------:R-:W-:Y:S01]  /*77a0*/  FSEL R38, R145, RZ, P1 ;  /* 0x000000ff91267208 */ /* 0x000fe20000800000 */
[----:B------:R-:W-:Y:S01]  /*77b0*/  FMUL.FTZ R33, R33, R150 ;  /* 0x0000009621217220 */ /* 0x000fe20000410000 */
[----:B------:R-:W-:-:S02]  /*77c0*/  FSETP.GTU.FTZ.AND P6, PT, R194, R151, PT ;  /* 0x00000097c200720b */ /* 0x000fc40003fdc000 */
[----:B------:R-:W-:Y:S02]  /*77d0*/  FSEL R39, R144, RZ, P2 ;  /* 0x000000ff90277208 */ /* 0x000fe40001000000 */
[----:B------:R-:W-:Y:S02]  /*77e0*/  FSEL R151, R33, RZ, !P6 ;  /* 0x000000ff21977208 */ /* 0x000fe40007000000 */
[----:B------:R-:W-:Y:S02]  /*77f0*/  PLOP3.LUT P6, PT, P6, PT, PT, 0x8, 0x80 ;  /* 0x000000000080781c */ /* 0x000fe400037ce170 */
[----:B------:R-:W-:Y:S02]  /*7800*/  FSEL R148, R148, RZ, P3 ;  /* 0x000000ff94947208 */ /* 0x000fe40001800000 */
[----:B------:R-:W-:Y:S02]  /*7810*/  FSEL R149, R149, RZ, P4 ;  /* 0x000000ff95957208 */ /* 0x000fe40002000000 */
[----:B------:R-:W-:-:S07]  /*7820*/  FSEL R150, R146, RZ, P5 ;  /* 0x000000ff92967208 */ /* 0x000fce0002800000 */
.L_x_14366:
        /* <DEDUP_REMOVED lines=18> */
[C---:B------:R-:W-:Y:S01]  /*7950*/  IADD3 R190, PT, PT, R187.reuse, 0x80, RZ ;  /* 0x00000080bbbe7810 */ /* 0x040fe20007ffe0ff */
[----:B-1----:R-:W-:Y:S02]  /*7960*/  IMAD.WIDE.U32 R144, R187, 0x8, R144 ;  /* 0x00000008bb907825 */ /* 0x002fe400078e0090 */
[----:B------:R0:W-:Y:S04]  /*7970*/  STG.E.128 desc[UR8][R194.64+0x10], R148 ;  /* 0x00001094c2007986 */ /* 0x0001e8000c101d08 */
[----:B------:R0:W-:Y:S02]  /*7980*/  STG.E.64 desc[UR8][R144.64], R146 ;  /* 0x0000009290007986 */ /* 0x0001e4000c101b08 */
.L_x_14325:
[----:B------:R-:W-:Y:S05]  /*7990*/  BSYNC.RECONVERGENT B0 ;  /* 0x0000000000007941 */ /* 0x000fea0003800200 */
.L_x_14324:
[----:B------:R-:W-:Y:S01]  /*79a0*/  ISETP.GE.U32.AND P0, PT, R0, 0x100, PT ;  /* 0x000001000000780c */ /* 0x000fe20003f06070 */
[----:B------:R-:W-:Y:S01]  /*79b0*/  BSSY.RECONVERGENT B0, `(.L_x_14407) ;  /* 0x0000643000007945 */ /* 0x000fe20003800200 */
[----:B------:R-:W-:-:S11]  /*79c0*/  LOP3.LUT R186, R186, 0xfffffdff, RZ, 0xc0, !PT ;  /* 0xfffffdffbaba7812 */ /* 0x000fd600078ec0ff */
[----:B------:R-:W-:Y:S01]  /*79d0*/  @P0 LOP3.LUT R186, R186, 0x200, RZ, 0xfc, !PT ;  /* 0x00000200baba0812 */ /* 0x000fe200078efcff */
[----:B------:R-:W-:Y:S06]  /*79e0*/  @!P0 BRA `(.L_x_14408) ;  /* 0x0000006000fc8947 */ /* 0x000fec0003800000 */
        /* <DEDUP_REMOVED lines=8> */
[----:B------:R1:W5:Y:S04]  /*7a70*/  LDG.E.128 R96, desc[UR8][R196.64] ;  /* 0x00000008c4607981 */ /* 0x000368000c1e1d00 */
[----:B0-----:R1:W5:Y:S01]  /*7a80*/  LDG.E.128 R144, desc[UR8][R196.64+0x10] ;  /* 0x00001008c4907981 */ /* 0x001362000c1e1d00 */
[----:B------:R-:W-:Y:S01]  /*7a90*/  ISETP.NE.AND P0, PT, R5, 0x1, PT ;  /* 0x000000010500780c */ /* 0x000fe20003f05270 */
[----:B------:R-:W-:Y:S01]  /*7aa0*/  BSSY.RECONVERGENT B1, `(.L_x_14410) ;  /* 0x0000059000017945 */ /* 0x000fe20003800200 */
[----:B------:R-:W-:Y:S01]  /*7ab0*/  IMAD.MOV.U32 R198, RZ, RZ, 0x2 ;  /* 0x00000002ffc67424 */ /* 0x000fe200078e00ff */
[----:B------:R-:W-:Y:S01]  /*7ac0*/  MOV R194, R33 ;  /* 0x0000002100c27202 */ /* 0x000fe20000000f00 */
[----:B------:R-:W-:-:S09]  /*7ad0*/  IMAD.MOV.U32 R199, RZ, RZ, R32 ;  /* 0x000000ffffc77224 */ /* 0x000fd200078e0020 */
[----:B-1----:R-:W-:Y:S05]  /*7ae0*/  @!P0 BRA `(.L_x_14411) ;  /* 0x0000000400508947 */ /* 0x002fea0003800000 */
        /* <DEDUP_REMOVED lines=10> */
.L_x_14412:
        /* <DEDUP_REMOVED lines=13> */
.L_x_14414:
[----:B------:R-:W-:Y:S05]  /*7c60*/  BSYNC.RECONVERGENT B2 ;  /* 0x0000000000027941 */ /* 0x000fea0003800200 */
.L_x_14413:
        /* <DEDUP_REMOVED lines=60> */
.L_x_14411:
[----:B------:R-:W-:Y:S05]  /*8030*/  BSYNC.RECONVERGENT B1 ;  /* 0x0000000000017941 */ /* 0x000fea0003800200 */
.L_x_14410:
        /* <DEDUP_REMOVED lines=28> */
.L_x_14417:
        /* <DEDUP_REMOVED lines=13> */
.L_x_14419:
[----:B------:R-:W-:Y:S05]  /*82d0*/  BSYNC.RECONVERGENT B2 ;  /* 0x0000000000027941 */ /* 0x000fea0003800200 */
.L_x_14418:
        /* <DEDUP_REMOVED lines=60> */
.L_x_14416:
[----:B------:R-:W-:Y:S05]  /*86a0*/  BSYNC.RECONVERGENT B1 ;  /* 0x0000000000017941 */ /* 0x000fea0003800200 */
.L_x_14415:
[----:B------:R-:W-:Y:S01]  /*86b0*/  I2FP.F32.U32 R5, R5 ;  /* 0x0000000500057245 */ /* 0x000fe20000201000 */
[----:B------:R-:W-:Y:S01]  /*86c0*/  IMAD.U32 R196, R100, 0x10000, RZ ;  /* 0x0001000064c47824 */ /* 0x000fe200078e00ff */
[----:B------:R-:W-:Y:S01]  /*86d0*/  ISETP.NE.AND P1, PT, R33, 0x1, PT ;  /* 0x000000012100780c */ /* 0x000fe20003f25270 */
[----:B------:R-:W-:Y:S01]  /*86e0*/  BSSY.RECONVERGENT B1, `(.L_x_14420) ;  /* 0x000005d000017945 */ /* 0x000fe20003800200 */
[----:B------:R-:W-:Y:S02]  /*86f0*/  HFMA2 R197, -RZ, RZ, 0, 1.1920928955078125e-07 ;  /* 0x00000002ffc57431 */ /* 0x000fe400000001ff */
        /* <DEDUP_REMOVED lines=17> */
.L_x_14422:
        /* <DEDUP_REMOVED lines=13> */
.L_x_14424:
[----:B------:R-:W-:Y:S05]  /*88e0*/  BSYNC.RECONVERGENT B2 ;  /* 0x0000000000027941 */ /* 0x000fea0003800200 */
.L_x_14423:
        /* <DEDUP_REMOVED lines=60> */
.L_x_14421:
[----:B------:R-:W-:Y:S05]  /*8cb0*/  BSYNC.RECONVERGENT B1 ;  /* 0x0000000000017941 */ /* 0x000fea0003800200 */
.L_x_14420:
        /* <DEDUP_REMOVED lines=23> */
.L_x_14427:
        /* <DEDUP_REMOVED lines=13> */
.L_x_14429:
[----:B------:R-:W-:Y:S05]  /*8f00*/  BSYNC.RECONVERGENT B2 ;  /* 0x0000000000027941 */ /* 0x000fea0003800200 */
.L_x_14428:
        /* <DEDUP_REMOVED lines=60> */
.L_x_14426:
[----:B------:R-:W-:Y:S05]  /*92d0*/  BSYNC.RECONVERGENT B1 ;  /* 0x0000000000017941 */ /* 0x000fea0003800200 */
.L_x_14425:
        /* <DEDUP_REMOVED lines=22> */
.L_x_14432:
        /* <DEDUP_REMOVED lines=13> */
.L_x_14434:
[----:B------:R-:W-:Y:S05]  /*9510*/  BSYNC.RECONVERGENT B2 ;  /* 0x0000000000027941 */ /* 0x000fea0003800200 */
.L_x_14433:
        /* <DEDUP_REMOVED lines=60> */
.L_x_14431:
[----:B------:R-:W-:Y:S05]  /*98e0*/  BSYNC.RECONVERGENT B1 ;  /* 0x0000000000017941 */ /* 0x000fea0003800200 */
.L_x_14430:
        /* <DEDUP_REMOVED lines=23> */
.L_x_14437:
        /* <DEDUP_REMOVED lines=13> */
.L_x_14439:
[----:B------:R-:W-:Y:S05]  /*9b30*/  BSYNC.RECONVERGENT B2 ;  /* 0x0000000000027941 */ /* 0x000fea0003800200 */
.L_x_14438:
        /* <DEDUP_REMOVED lines=60> */
.L_x_14436:
[----:B------:R-:W-:Y:S05]  /*9f00*/  BSYNC.RECONVERGENT B1 ;  /* 0x0000000000017941 */ /* 0x000fea0003800200 */
.L_x_14435:
[----:B------:R-:W-:Y:S01]  /*9f10*/  I2FP.F32.U32 R5, R5 ;  /* 0x0000000500057245 */ /* 0x000fe20000201000 */
[----:B------:R-:W-:Y:S01]  /*9f20*/  IMAD.U32 R144, R102, 0x10000, RZ ;  /* 0x0001000066907824 */ /* 0x000fe200078e00ff */
[----:B------:R-:W-:Y:S01]  /*9f30*/  ISETP.NE.AND P5, PT, R33, 0x1, PT ;  /* 0x000000012100780c */ /* 0x000fe20003fa5270 */
[----:B------:R-:W-:Y:S01]  /*9f40*/  BSSY.RECONVERGENT B1, `(.L_x_14440) ;  /* 0x000005d000017945 */ /* 0x000fe20003800200 */
[----:B------:R-:W-:Y:S02]  /*9f50*/  IMAD.MOV.U32 R196, RZ, RZ, 0x2 ;  /* 0x00000002ffc47424 */ /* 0x000fe400078e00ff */
        /* <DEDUP_REMOVED lines=17> */
.L_x_14442:
        /* <DEDUP_REMOVED lines=13> */
.L_x_14444:
[----:B------:R-:W-:Y:S05]  /*a140*/  BSYNC.RECONVERGENT B2 ;  /* 0x0000000000027941 */ /* 0x000fea0003800200 */
.L_x_14443:
        /* <DEDUP_REMOVED lines=60> */
.L_x_14441:
[----:B------:R-:W-:Y:S05]  /*a510*/  BSYNC.RECONVERGENT B1 ;  /* 0x0000000000017941 */ /* 0x000fea0003800200 */
.L_x_14440:
[----:B------:R-:W-:Y:S01]  /*a520*/  I2FP.F32.U32 R5, R5 ;  /* 0x0000000500057245 */ /* 0x000fe20000201000 */
[----:B------:R-:W-:Y:S01]  /*a530*/  BSSY.RECONVERGENT B1, `(.L_x_14445) ;  /* 0x0000062000017945 */ /* 0x000fe20003800200 */
[----:B------:R-:W-:Y:S02]  /*a540*/  SHF.L.U32 R144, R103, 0x10, RZ ;  /* 0x0000001067907819 */ /* 0x000fe400000006ff */
[----:B------:R-:W-:Y:S01]  /*a550*/  ISETP.NE.AND P6, PT, R196, 0x1, PT ;  /* 0x00000001c400780c */ /* 0x000fe20003fc5270 */
[----:B------:R-:W-:Y:S01]  /*a560*/  FFMA.FTZ R102, R5, R200, 1.1641532182693481445e-10 ;  /* 0x2f00000005667423 */ /* 0x000fe200000100c8 */
[----:B------:R-:W-:Y:S01]  /*a570*/  PRMT R103, R103, 0x7632, R103 ;  /* 0x0000763267677816 */ /* 0x000fe20000000067 */
[----:B------:R-:W-:Y:S01]  /*a580*/  FMUL.FTZ R144, R144, R189 ;  /* 0x000000bd90907220 */ /* 0x000fe20000410000 */
[----:B------:R-:W-:Y:S02]  /*a590*/  IMAD.MOV.U32 R5, RZ, RZ, 0x2 ;  /* 0x00000002ff057424 */ /* 0x000fe400078e00ff */
[----:B------:R-:W-:Y:S01]  /*a5a0*/  FSETP.GTU.FTZ.AND P5, PT, R102, R195, PT ;  /* 0x000000c36600720b */ /* 0x000fe20003fbc000 */
[----:B------:R-:W-:-:S05]  /*a5b0*/  FMUL.FTZ R144, R144, R191 ;  /* 0x000000bf90907220 */ /* 0x000fca0000410000 */
        /* <DEDUP_REMOVED lines=13> */
.L_x_14447:
        /* <DEDUP_REMOVED lines=15> */
.L_x_14449:
[----:B------:R-:W-:Y:S05]  /*a780*/  BSYNC.RECONVERGENT B2 ;  /* 0x0000000000027941 */ /* 0x000fea0003800200 */
.L_x_14448:
        /* <DEDUP_REMOVED lines=60> */
.L_x_14446:
[----:B------:R-:W-:Y:S05]  /*ab50*/  BSYNC.RECONVERGENT B1 ;  /* 0x0000000000017941 */ /* 0x000fea0003800200 */
.L_x_14445:
        /* <DEDUP_REMOVED lines=10> */
.L_x_14409:
[----:B------:R-:W-:Y:S01]  /*ac00*/  ISETP.NE.AND P0, PT, R5, 0x1, PT ;  /* 0x000000010500780c */ /* 0x000fe20003f05270 */
[----:B------:R-:W-:Y:S01]  /*ac10*/  BSSY.RECONVERGENT B1, `(.L_x_14451) ;  /* 0x0000059000017945 */ /* 0x000fe20003800200 */
[----:B------:R-:W-:Y:S02]  /*ac20*/  HFMA2 R97, -RZ, RZ, 0, 1.1920928955078125e-07 ;  /* 0x00000002ff617431 */ /* 0x000fe400000001ff */
[----:B------:R-:W-:Y:S02]  /*ac30*/  IMAD.MOV.U32 R96, RZ, RZ, R32 ;  /* 0x000000ffff607224 */ /* 0x000fe400078e0020 */
[----:B0-----:R-:W-:-:S07]  /*ac40*/  IMAD.MOV.U32 R194, RZ, RZ, R33 ;  /* 0x000000ffffc27224 */ /* 0x001fce00078e0021 */
        /* <DEDUP_REMOVED lines=11> */
.L_x_14453:
        /* <DEDUP_REMOVED lines=13> */
.L_x_14455:
[----:B------:R-:W-:Y:S05]  /*add0*/  BSYNC.RECONVERGENT B2 ;  /* 0x0000000000027941 */ /* 0x000fea0003800200 */
.L_x_14454:
        /* <DEDUP_REMOVED lines=60> */
.L_x_14452:
[----:B------:R-:W-:Y:S05]  /*b1a0*/  BSYNC.RECONVERGENT B1 ;  /* 0x0000000000017941 */ /* 0x000fea0003800200 */
.L_x_14451:
        /* <DEDUP_REMOVED lines=25> */
.L_x_14458:
        /* <DEDUP_REMOVED lines=13> */
.L_x_14460:
[----:B------:R-:W-:Y:S05]  /*b410*/  BSYNC.RECONVERGENT B2 ;  /* 0x0000000000027941 */ /* 0x000fea0003800200 */
.L_x_14459:
        /* <DEDUP_REMOVED lines=60> */
.L_x_14457:
[----:B------:R-:W-:Y:S05]  /*b7e0*/  BSYNC.RECONVERGENT B1 ;  /* 0x0000000000017941 */ /* 0x000fea0003800200 */
.L_x_14456:
[----:B------:R-:W-:Y:S01]  /*b7f0*/  ISETP.NE.AND P1, PT, R98, 0x1, PT ;  /* 0x000000016200780c */ /* 0x000fe20003f25270 */
[----:B------:R-:W-:Y:S01]  /*b800*/  IMAD.U32 R100, R100, 0x10000, RZ ;  /* 0x0001000064647824 */ /* 0x000fe200078e00ff */
[----:B------:R-:W-:Y:S01]  /*b810*/  I2FP.F32.U32 R96, R5 ;  /* 0x0000000500607245 */ /* 0x000fe20000201000 */
[----:B------:R-:W-:Y:S01]  /*b820*/  BSSY.RECONVERGENT B1, `(.L_x_14461) ;  /* 0x000005a000017945 */ /* 0x000fe20003800200 */
[----:B------:R-:W-:Y:S02]  /*b830*/  IMAD.MOV.U32 R97, RZ, RZ, 0x2 ;  /* 0x00000002ff617424 */ /* 0x000fe400078e00ff */
[----:B------:R-:W-:Y:S01]  /*b840*/  FMUL.FTZ R5, R100, R189 ;  /* 0x000000bd64057220 */ /* 0x000fe20000410000 */
[----:B------:R-:W-:Y:S01]  /*b850*/  MOV R33, R32 ;  /* 0x0000002000217202 */ /* 0x000fe20000000f00 */
[----:B------:R-:W-:Y:S02]  /*b860*/  FFMA.FTZ R96, R96, R191, 1.1641532182693481445e-10 ;  /* 0x2f00000060607423 */ /* 0x000fe400000100bf */
        /* <DEDUP_REMOVED lines=11> */
.L_x_14463:
        /* <DEDUP_REMOVED lines=13> */
.L_x_14465:
[----:B------:R-:W-:Y:S05]  /*b9f0*/  BSYNC.RECONVERGENT B2 ;  /* 0x0000000000027941 */ /* 0x000fea0003800200 */
.L_x_14464:
        /* <DEDUP_REMOVED lines=60> */
.L_x_14462:
[----:B------:R-:W-:Y:S05]  /*bdc0*/  BSYNC.RECONVERGENT B1 ;  /* 0x0000000000017941 */ /* 0x000fea0003800200 */
.L_x_14461:
[----:B------:R-:W-:Y:S01]  /*bdd0*/  ISETP.NE.AND P2, PT, R97, 0x1, PT ;  /* 0x000000016100780c */ /* 0x000fe20003f45270 */
[----:B------:R-:W-:Y:S01]  /*bde0*/  BSSY.RECONVERGENT B1, `(.L_x_14466) ;  /* 0x000005d000017945 */ /* 0x000fe20003800200 */
[----:B------:R-:W-:Y:S01]  /*bdf0*/  I2FP.F32.U32 R96, R33 ;  /* 0x0000002100607245 */ /* 0x000fe20000201000 */
[----:B------:R-:W-:Y:S01]  /*be00*/  IMAD.MOV.U32 R99, RZ, RZ, 0x2 ;  /* 0x00000002ff637424 */ /* 0x000fe200078e00ff */
[C---:B------:R-:W-:Y:S01]  /*be10*/  SHF.L.U32 R98, R101.reuse, 0x10, RZ ;  /* 0x0000001065627819 */ /* 0x040fe200000006ff */
[----:B------:R-:W-:Y:S01]  /*be20*/  IMAD.MOV.U32 R5, RZ, RZ, R32 ;  /* 0x000000ffff057224 */ /* 0x000fe200078e0020 */
[----:B------:R-:W-:Y:S01]  /*be30*/  PRMT R101, R101, 0x7632, R101 ;  /* 0x0000763265657816 */ /* 0x000fe20000000065 */
[----:B------:R-:W-:Y:S02]  /*be40*/  FFMA.FTZ R96, R96, R191, 1.1641532182693481445e-10 ;  /* 0x2f00000060607423 */ /* 0x000fe400000100bf */
[----:B------:R-:W-:-:S03]  /*be50*/  FMUL.FTZ R147, R98, R189 ;  /* 0x000000bd62937220 */ /* 0x000fc60000410000 */
[----:B------:R-:W-:Y:S01]  /*be60*/  FSETP.LE.FTZ.AND P1, PT, R96, R145, PT ;  /* 0x000000916000720b */ /* 0x000fe20003f33000 */
        /* <DEDUP_REMOVED lines=10> */
.L_x_14468:
        /* <DEDUP_REMOVED lines=13> */
.L_x_14470:
[----:B------:R-:W-:Y:S05]  /*bfe0*/  BSYNC.RECONVERGENT B2 ;  /* 0x0000000000027941 */ /* 0x000fea0003800200 */
.L_x_14469:
        /* <DEDUP_REMOVED lines=60> */
.L_x_14467:
[----:B------:R-:W-:Y:S05]  /*c3b0*/  BSYNC.RECONVERGENT B1 ;  /* 0x0000000000017941 */ /* 0x000fea0003800200 */
.L_x_14466:
        /* <DEDUP_REMOVED lines=19> */
.L_x_14473:
        /* <DEDUP_REMOVED lines=13> */
.L_x_14475:
[----:B------:R-:W-:Y:S05]  /*c5c0*/  BSYNC.RECONVERGENT B2 ;  /* 0x0000000000027941 */ /* 0x000fea0003800200 */
.L_x_14474:
        /* <DEDUP_REMOVED lines=60> */
.L_x_14472:
[----:B------:R-:W-:Y:S05]  /*c990*/  BSYNC.RECONVERGENT B1 ;  /* 0x0000000000017941 */ /* 0x000fea0003800200 */
.L_x_14471:
        /* <DEDUP_REMOVED lines=20> */
.L_x_14478:
        /* <DEDUP_REMOVED lines=13> */
.L_x_14480:
[----:B------:R-:W-:Y:S05]  /*cbb0*/  BSYNC.RECONVERGENT B2 ;  /* 0x0000000000027941 */ /* 0x000fea0003800200 */
.L_x_14479:
        /* <DEDUP_REMOVED lines=60> */
.L_x_14477:
[----:B------:R-:W-:Y:S05]  /*cf80*/  BSYNC.RECONVERGENT B1 ;  /* 0x0000000000017941 */ /* 0x000fea0003800200 */
.L_x_14476:
[----:B------:R-:W-:Y:S01]  /*cf90*/  ISETP.NE.AND P5, PT, R99, 0x1, PT ;  /* 0x000000016300780c */ /* 0x000fe20003fa5270 */
[----:B------:R-:W-:Y:S01]  /*cfa0*/  BSSY.RECONVERGENT B1, `(.L_x_14481) ;  /* 0x000005c000017945 */ /* 0x000fe20003800200 */
[----:B------:R-:W-:Y:S01]  /*cfb0*/  I2FP.F32.U32 R96, R5 ;  /* 0x0000000500607245 */ /* 0x000fe20000201000 */
[----:B------:R-:W-:Y:S01]  /*cfc0*/  IMAD.MOV.U32 R197, RZ, RZ, 0x2 ;  /* 0x00000002ffc57424 */ /* 0x000fe200078e00ff */
[----:B------:R-:W-:Y:S01]  /*cfd0*/  SHF.L.U32 R98, R101, 0x10, RZ ;  /* 0x0000001065627819 */ /* 0x000fe200000006ff */
[----:B------:R-:W-:Y:S02]  /*cfe0*/  IMAD.MOV.U32 R5, RZ, RZ, R32 ;  /* 0x000000ffff057224 */ /* 0x000fe400078e0020 */
        /* <DEDUP_REMOVED lines=13> */
.L_x_14483:
        /* <DEDUP_REMOVED lines=13> */
.L_x_14485:
[----:B------:R-:W-:Y:S05]  /*d190*/  BSYNC.RECONVERGENT B2 ;  /* 0x0000000000027941 */ /* 0x000fea0003800200 */
.L_x_14484:
        /* <DEDUP_REMOVED lines=59> */
[----:B------:R-:W-:-:S07]  /*d550*/  LOP3.LUT R4, R99, R4, R97, 0x96, !PT ;  /* 0x0000000463047212 */ /* 0x000fce00078e9661 */
.L_x_14482:
[----:B------:R-:W-:Y:S05]  /*d560*/  BSYNC.RECONVERGENT B1 ;  /* 0x0000000000017941 */ /* 0x000fea0003800200 */
.L_x_14481:
[----:B------:R-:W-:Y:S01]  /*d570*/  ISETP.NE.AND P6, PT, R197, 0x1, PT ;  /* 0x00000001c500780c */ /* 0x000fe20003fc5270 */
[C---:B------:R-:W-:Y:S01]  /*d580*/  IMAD.U32 R98, R103.reuse, 0x10000, RZ ;  /* 0x0001000067627824 */ /* 0x040fe200078e00ff */
        /* <DEDUP_REMOVED lines=18> */
.L_x_14488:
        /* <DEDUP_REMOVED lines=15> */
.L_x_14490:
[----:B------:R-:W-:Y:S05]  /*d7a0*/  BSYNC.RECONVERGENT B2 ;  /* 0x0000000000027941 */ /* 0x000fea0003800200 */
.L_x_14489:
        /* <DEDUP_REMOVED lines=60> */
.L_x_14487:
[----:B------:R-:W-:Y:S05]  /*db70*/  BSYNC.RECONVERGENT B1 ;  /* 0x0000000000017941 */ /* 0x000fea0003800200 */
.L_x_14486:
        /* <DEDUP_REMOVED lines=16> */
.L_x_14450:
        /* <DEDUP_REMOVED lines=18> */
[----:B-1----:R-:W-:-:S03]  /*dda0*/  IMAD.WIDE.U32 R144, R190, 0x8, R144 ;  /* 0x00000008be907825 */ /* 0x002fc600078e0090 */
[----:B------:R2:W-:Y:S01]  /*ddb0*/  STG.E.128 desc[UR8][R196.64+0x10], R100 ;  /* 0x00001064c4007986 */ /* 0x0005e2000c101d08 */
[----:B------:R-:W-:-:S03]  /*ddc0*/  IADD3 R190, PT, PT, R190, 0x80, RZ ;  /* 0x00000080bebe7810 */ /* 0x000fc60007ffe0ff */
[----:B------:R2:W-:Y:S04]  /*ddd0*/  STG.E.64 desc[UR8][R144.64], R146 ;  /* 0x0000009290007986 */ /* 0x0005e8000c101b08 */
.L_x_14408:
[----:B------:R-:W-:Y:S05]  /*dde0*/  BSYNC.RECONVERGENT B0 ;  /* 0x0000000000007941 */ /* 0x000fea0003800200 */
.L_x_14407:
[----:B------:R-:W-:Y:S01]  /*ddf0*/  ISETP.GE.U32.AND P0, PT, R0, 0x180, PT ;  /* 0x000001800000780c */ /* 0x000fe20003f06070 */
[----:B------:R-:W-:Y:S01]  /*de00*/  BSSY.RECONVERGENT B0, `(.L_x_14491) ;  /* 0x0000643000007945 */ /* 0x000fe20003800200 */
[----:B------:R-:W-:-:S11]  /*de10*/  LOP3.LUT R186, R186, 0xfffffeff, RZ, 0xc0, !PT ;  /* 0xfffffeffbaba7812 */ /* 0x000fd600078ec0ff */
[----:B------:R-:W-:Y:S01]  /*de20*/  @P0 LOP3.LUT R186, R186, 0x100, RZ, 0xfc, !PT ;  /* 0x00000100baba0812 */ /* 0x000fe200078efcff */
[----:B------:R-:W-:Y:S06]  /*de30*/  @!P0 BRA `(.L_x_14492) ;  /* 0x0000006000fc8947 */ /* 0x000fec0003800000 */
[----:B------:R-:W1:Y:S02]  /*de40*/  LDC.64 R108, c[0x0][0x390] ;  /* 0x0000e400ff6c7b82 */ /* 0x000e640000000a00 */
[----:B-1----:R-:W-:-:S06]  /*de50*/  IMAD.WIDE.U32 R108, R190, 0x10, R108 ;  /* 0x00000010be6c7825 */ /* 0x002fcc00078e006c */
[----:B------:R-:W5:Y:S01]  /*de60*/  LDG.E.128 R108, desc[UR8][R108.64] ;  /* 0x000000086c6c7981 */ /* 0x000f62000c1e1d00 */
[----:B------:R-:W-:-:S04]  /*de70*/  UISETP.NE.U32.AND UP0, UPT, UR10, URZ, UPT ;  /* 0x000000ff0a00728c */ /* 0x000fc8000bf05070 */
[----:B------:R-:W-:-:S09]  /*de80*/  UISETP.NE.AND.EX UP0, UPT, UR11, URZ, UPT, UP0 ;  /* 0x000000ff0b00728c */ /* 0x000fd2000bf05300 */
[----:B------:R-:W-:Y:S05]  /*de90*/  BRA.U !UP0, `(.L_x_14493) ;  /* 0x00000031086c7547 */ /* 0x000fea000b800000 */
[----:B--2---:R-:W1:Y:S02]  /*dea0*/  LDC.64 R196, c[0x0][0x3a0] ;  /* 0x0000e800ffc47b82 */ /* 0x004e640000000a00 */
        /* <DEDUP_REMOVED lines=19> */
.L_x_14496:
        /* <DEDUP_REMOVED lines=13> */
.L_x_14498:
[----:B------:R-:W-:Y:S05]  /*e0b0*/  BSYNC.RECONVERGENT B2 ;  /* 0x0000000000027941 */ /* 0x000fea0003800200 */
.L_x_14497:
        /* <DEDUP_REMOVED lines=60> */
.L_x_14495:
[----:B------:R-:W-:Y:S05]  /*e480*/  BSYNC.RECONVERGENT B1 ;  /* 0x0000000000017941 */ /* 0x000fea0003800200 */
.L_x_14494:
        /* <DEDUP_REMOVED lines=28> */
.L_x_14501:
        /* <DEDUP_REMOVED lines=13> */
.L_x_14503:
[----:B------:R-:W-:Y:S05]  /*e720*/  BSYNC.RECONVERGENT B2 ;  /* 0x0000000000027941 */ /* 0x000fea0003800200 */
.L_x_14502:
        /* <DEDUP_REMOVED lines=60> */
.L_x_14500:
[----:B------:R-:W-:Y:S05]  /*eaf0*/  BSYNC.RECONVERGENT B1 ;  /* 0x0000000000017941 */ /* 0x000fea0003800200 */
.L_x_14499:
        /* <DEDUP_REMOVED lines=22> */
.L_x_14506:
        /* <DEDUP_REMOVED lines=13> */
.L_x_14508:
[----:B------:R-:W-:Y:S05]  /*ed30*/  BSYNC.RECONVERGENT B2 ;  /* 0x0000000000027941 */ /* 0x000fea0003800200 */
.L_x_14507:
        /* <DEDUP_REMOVED lines=60> */
.L_x_14505:
[----:B------:R-:W-:Y:S05]  /*f100*/  BSYNC.RECONVERGENT B1 ;  /* 0x0000000000017941 */ /* 0x000fea0003800200 */
.L_x_14504:
        /* <DEDUP_REMOVED lines=23> */
.L_x_14511:
        /* <DEDUP_REMOVED lines=13> */
.L_x_14513:
[----:B------:R-:W-:Y:S05]  /*f350*/  BSYNC.RECONVERGENT B2 ;  /* 0x0000000000027941 */ /* 0x000fea0003800200 */
.L_x_14512:
        /* <DEDUP_REMOVED lines=60> */
.L_x_14510:
[----:B------:R-:W-:Y:S05]  /*f720*/  BSYNC.RECONVERGENT B1 ;  /* 0x0000000000017941 */ /* 0x000fea0003800200 */
.L_x_14509:
        /* <DEDUP_REMOVED lines=22> */
.L_x_14516:
        /* <DEDUP_REMOVED lines=13> */
.L_x_14518:
[----:B------:R-:W-:Y:S05]  /*f960*/  BSYNC.RECONVERGENT B2 ;  /* 0x0000000000027941 */ /* 0x000fea0003800200 */
.L_x_14517:
        /* <DEDUP_REMOVED lines=60> */
.L_x_14515:
[----:B------:R-:W-:Y:S05]  /*fd30*/  BSYNC.RECONVERGENT B1 ;  /* 0x0000000000017941 */ /* 0x000fea0003800200 */
.L_x_14514:
        /* <DEDUP_REMOVED lines=23> */
.L_x_14521:
        /* <DEDUP_REMOVED lines=13> */
.L_x_14523:
[----:B------:R-:W-:Y:S05]  /*ff80*/  BSYNC.RECONVERGENT B2 ;  /* 0x0000000000027941 */ /* 0x000fea0003800200 */
.L_x_14522:
        /* <DEDUP_REMOVED lines=60> */
.L_x_14520:
[----:B------:R-:W-:Y:S05]  /*10350*/  BSYNC.RECONVERGENT B1 ;  /* 0x0000000000017941 */ /* 0x000fea0003800200 */
.L_x_14519:
        /* <DEDUP_REMOVED lines=22> */
.L_x_14526:
        /* <DEDUP_REMOVED lines=13> */
.L_x_14528:
[----:B------:R-:W-:Y:S05]  /*10590*/  BSYNC.RECONVERGENT B2 ;  /* 0x0000000000027941 */ /* 0x000fea0003800200 */
.L_x_14527:
        /* <DEDUP_REMOVED lines=60> */
.L_x_14525:
[----:B------:R-:W-:Y:S05]  /*10960*/  BSYNC.RECONVERGENT B1 ;  /* 0x0000000000017941 */ /* 0x000fea0003800200 */
.L_x_14524:
        /* <DEDUP_REMOVED lines=23> */
.L_x_14531:
        /* <DEDUP_REMOVED lines=15> */
.L_x_14533:
[----:B------:R-:W-:Y:S05]  /*10bd0*/  BSYNC.RECONVERGENT B2 ;  /* 0x0000000000027941 */ /* 0x000fea0003800200 */
.L_x_14532:
        /* <DEDUP_REMOVED lines=60> */
.L_x_14530:
[----:B------:R-:W-:Y:S05]  /*10fa0*/  BSYNC.RECONVERGENT B1 ;  /* 0x0000000000017941 */ /* 0x000fea0003800200 */
.L_x_14529:
        /* <DEDUP_REMOVED lines=10> */
.L_x_14493:
        /* <DEDUP_REMOVED lines=16> */
.L_x_14537:
        /* <DEDUP_REMOVED lines=13> */
.L_x_14539:
[----:B------:R-:W-:Y:S05]  /*11220*/  BSYNC.RECONVERGENT B2 ;  /* 0x0000000000027941 */ /* 0x000fea0003800200 */
.L_x_14538:
[----:B------:R-:W-:Y:S01]  /*11230*/  IMAD.WIDE.U32 R4, R2, -0x326172a9, RZ ;  /* 0xcd9e8d5702047825 */ /* 0x000fe200078e00ff */
[----:B------:R-:W-:-:S03]  /*11240*/  LOP3.LUT R104, R30, R107, R193, 0x96, !PT ;  /* 0x0000006b1e687212 */ /* 0x000fc600078e96c1 */
[----:B------:R-:W-:Y:S01]  /*11250*/  VIADD R3, R192, 0x9e3779b9 ;  /* 0x9e3779b9c0037836 */ /* 0x000fe20000000000 */
[----:B--2---:R-:W-:Y:S01]  /*11260*/  LOP3.LUT R144, R183, R5, R192, 0x96, !PT ;  /* 0x00000005b7907212 */ /* 0x004fe200078e96c0 */
        /* <DEDUP_REMOVED lines=56> */
.L_x_14536:
[----:B------:R-:W-:Y:S05]  /*115f0*/  BSYNC.RECONVERGENT B1 ;  /* 0x0000000000017941 */ /* 0x000fea0003800200 */
.L_x_14535:
[----:B--2---:R-:W0:Y:S01]  /*11600*/  LDC R145, c[0x0][0x404] ;  /* 0x00010100ff917b82 */ /* 0x004e220000000800 */
        /* <DEDUP_REMOVED lines=24> */
.L_x_14542:
        /* <DEDUP_REMOVED lines=13> */
.L_x_14544:
[----:B------:R-:W-:Y:S05]  /*11860*/  BSYNC.RECONVERGENT B2 ;  /* 0x0000000000027941 */ /* 0x000fea0003800200 */
.L_x_14543:
        /* <DEDUP_REMOVED lines=60> */
.L_x_14541:
[----:B------:R-:W-:Y:S05]  /*11c30*/  BSYNC.RECONVERGENT B1 ;  /* 0x0000000000017941 */ /* 0x000fea0003800200 */
.L_x_14540:
        /* <DEDUP_REMOVED lines=19> */
.L_x_14547:
        /* <DEDUP_REMOVED lines=13> */
.L_x_14549:
[----:B------:R-:W-:Y:S05]  /*11e40*/  BSYNC.RECONVERGENT B2 ;  /* 0x0000000000027941 */ /* 0x000fea0003800200 */
.L_x_14548:
        /* <DEDUP_REMOVED lines=60> */
.L_x_14546:
[----:B------:R-:W-:Y:S05]  /*12210*/  BSYNC.RECONVERGENT B1 ;  /* 0x0000000000017941 */ /* 0x000fea0003800200 */
.L_x_14545:
        /* <DEDUP_REMOVED lines=20> */
.L_x_14552:
        /* <DEDUP_REMOVED lines=13> */
.L_x_14554:
[----:B------:R-:W-:Y:S05]  /*12430*/  BSYNC.RECONVERGENT B2 ;  /* 0x0000000000027941 */ /* 0x000fea0003800200 */
.L_x_14553:
        /* <DEDUP_REMOVED lines=60> */
.L_x_14551:
[----:B------:R-:W-:Y:S05]  /*12800*/  BSYNC.RECONVERGENT B1 ;  /* 0x0000000000017941 */ /* 0x000fea0003800200 */
.L_x_14550:
        /* <DEDUP_REMOVED lines=19> */
.L_x_14557:
        /* <DEDUP_REMOVED lines=13> */
.L_x_14559:
[----:B------:R-:W-:Y:S05]  /*12a10*/  BSYNC.RECONVERGENT B2 ;  /* 0x0000000000027941 */ /* 0x000fea0003800200 */
.L_x_14558:
        /* <DEDUP_REMOVED lines=60> */
.L_x_14556:
[----:B------:R-:W-:Y:S05]  /*12de0*/  BSYNC.RECONVERGENT B1 ;  /* 0x0000000000017941 */ /* 0x000fea0003800200 */
.L_x_14555:
        /* <DEDUP_REMOVED lines=20> */
.L_x_14562:
        /* <DEDUP_REMOVED lines=13> */
.L_x_14564:
[----:B------:R-:W-:Y:S05]  /*13000*/  BSYNC.RECONVERGENT B2 ;  /* 0x0000000000027941 */ /* 0x000fea0003800200 */
.L_x_14563:
        /* <DEDUP_REMOVED lines=60> */
.L_x_14561:
[----:B------:R-:W-:Y:S05]  /*133d0*/  BSYNC.RECONVERGENT B1 ;  /* 0x0000000000017941 */ /* 0x000fea0003800200 */
.L_x_14560:
        /* <DEDUP_REMOVED lines=19> */
.L_x_14567:
        /* <DEDUP_REMOVED lines=13> */
.L_x_14569:
[----:B------:R-:W-:Y:S05]  /*135e0*/  BSYNC.RECONVERGENT B2 ;  /* 0x0000000000027941 */ /* 0x000fea0003800200 */
.L_x_14568:
        /* <DEDUP_REMOVED lines=60> */
.L_x_14566:
[----:B------:R-:W-:Y:S05]  /*139b0*/  BSYNC.RECONVERGENT B1 ;  /* 0x0000000000017941 */ /* 0x000fea0003800200 */
.L_x_14565:
        /* <DEDUP_REMOVED lines=20> */
.L_x_14572:
        /* <DEDUP_REMOVED lines=15> */
.L_x_14574:
[----:B------:R-:W-:Y:S05]  /*13bf0*/  BSYNC.RECONVERGENT B2 ;  /* 0x0000000000027941 */ /* 0x000fea0003800200 */
.L_x_14573:
        /* <DEDUP_REMOVED lines=60> */
.L_x_14571:
[----:B------:R-:W-:Y:S05]  /*13fc0*/  BSYNC.RECONVERGENT B1 ;  /* 0x0000000000017941 */ /* 0x000fea0003800200 */
.L_x_14570:
        /* <DEDUP_REMOVED lines=16> */
.L_x_14534:
        /* <DEDUP_REMOVED lines=22> */
.L_x_14492:
[----:B------:R-:W-:Y:S05]  /*14230*/  BSYNC.RECONVERGENT B0 ;  /* 0x0000000000007941 */ /* 0x000fea0003800200 */
.L_x_14491:
        /* <DEDUP_REMOVED lines=11> */
[----:B--23--:R-:W1:Y:S02]  /*142f0*/  LDC.64 R196, c[0x0][0x3a0] ;  /* 0x0000e800ffc47b82 */ /* 0x00ce640000000a00 */
        /* <DEDUP_REMOVED lines=19> */
.L_x_14580:
        /* <DEDUP_REMOVED lines=13> */
.L_x_14582:
[----:B------:R-:W-:Y:S05]  /*14500*/  BSYNC.RECONVERGENT B2 ;  /* 0x0000000000027941 */ /* 0x000fea0003800200 */
.L_x_14581:
        /* <DEDUP_REMOVED lines=60> */
.L_x_14579:
[----:B------:R-:W-:Y:S05]  /*148d0*/  BSYNC.RECONVERGENT B1 ;  /* 0x0000000000017941 */ /* 0x000fea0003800200 */
.L_x_14578:
        /* <DEDUP_REMOVED lines=28> */
.L_x_14585:
        /* <DEDUP_REMOVED lines=13> */
.L_x_14587:
[----:B------:R-:W-:Y:S05]  /*14b70*/  BSYNC.RECONVERGENT B2 ;  /* 0x0000000000027941 */ /* 0x000fea0003800200 */
.L_x_14586:
        /* <DEDUP_REMOVED lines=60> */
.L_x_14584:
[----:B------:R-:W-:Y:S05]  /*14f40*/  BSYNC.RECONVERGENT B1 ;  /* 0x0000000000017941 */ /* 0x000fea0003800200 */
.L_x_14583:
        /* <DEDUP_REMOVED lines=22> */
.L_x_14590:
        /* <DEDUP_REMOVED lines=13> */
.L_x_14592:
[----:B------:R-:W-:Y:S05]  /*15180*/  BSYNC.RECONVERGENT B2 ;  /* 0x0000000000027941 */ /* 0x000fea0003800200 */
.L_x_14591:
        /* <DEDUP_REMOVED lines=60> */
.L_x_14589:
[----:B------:R-:W-:Y:S05]  /*15550*/  BSYNC.RECONVERGENT B1 ;  /* 0x0000000000017941 */ /* 0x000fea0003800200 */
.L_x_14588:
        /* <DEDUP_REMOVED lines=23> */
.L_x_14595:
        /* <DEDUP_REMOVED lines=13> */
.L_x_14597:
[----:B------:R-:W-:Y:S05]  /*157a0*/  BSYNC.RECONVERGENT B2 ;  /* 0x0000000000027941 */ /* 0x000fea0003800200 */
.L_x_14596:
        /* <DEDUP_REMOVED lines=50> */
[----:B------:R-:W-:-:S05]  /*15ad0*/  IMAD.WIDE.U32 R196, R196, -0x326172a9, RZ ;  /* 0xcd9e8d57c4c47825 */ /* 0x000fca00078e00ff */
        /* <DEDUP_REMOVED lines=9> */
.L_x_14594:
[----:B------:R-:W-:Y:S05]  /*15b70*/  BSYNC.RECONVERGENT B1 ;  /* 0x0000000000017941 */ /* 0x000fea0003800200 */
.L_x_14593:
        /* <DEDUP_REMOVED lines=22> */
.L_x_14600:
        /* <DEDUP_REMOVED lines=13> */
.L_x_14602:
[----:B------:R-:W-:Y:S05]  /*15db0*/  BSYNC.RECONVERGENT B2 ;  /* 0x0000000000027941 */ /* 0x000fea0003800200 */
.L_x_14601:
        /* <DEDUP_REMOVED lines=60> */
.L_x_14599:
[----:B------:R-:W-:Y:S05]  /*16180*/  BSYNC.RECONVERGENT B1 ;  /* 0x0000000000017941 */ /* 0x000fea0003800200 */
.L_x_14598:
[----:B------:R-:W-:Y:S01]  /*16190*/  I2FP.F32.U32 R5, R5 ;  /* 0x0000000500057245 */ /* 0x000fe20000201000 */
[----:B------:R-:W-:Y:S01]  /*161a0*/  BSSY.RECONVERGENT B1, `(.L_x_14603) ;  /* 0x0000060000017945 */ /* 0x000fe20003800200 */
[C---:B------:R-:W-:Y:S01]  /*161b0*/  SHF.L.U32 R196, R118.reuse, 0x10, RZ ;  /* 0x0000001076c47819 */ /* 0x040fe200000006ff */
[----:B------:R-:W-:Y:S01]  /*161c0*/  IMAD.MOV.U32 R33, RZ, RZ, 0x2 ;  /* 0x00000002ff217424 */ /* 0x000fe200078e00ff */
[----:B------:R-:W-:Y:S01]  /*161d0*/  ISETP.NE.AND P4, PT, R117, 0x1, PT ;  /* 0x000000017500780c */ /* 0x000fe20003f85270 */
[----:B------:R-:W-:Y:S01]  /*161e0*/  FFMA.FTZ R116, R5, R200, 1.1641532182693481445e-10 ;  /* 0x2f00000005747423 */ /* 0x000fe200000100c8 */
[----:B------:R-:W-:Y:S01]  /*161f0*/  PRMT R118, R118, 0x7632, R118 ;  /* 0x0000763276767816 */ /* 0x000fe20000000076 */
[----:B------:R-:W-:-:S03]  /*16200*/  FMUL.FTZ R196, R196, R189 ;  /* 0x000000bdc4c47220 */ /* 0x000fc60000410000 */
[----:B------:R-:W-:Y:S01]  /*16210*/  FSETP.GTU.FTZ.AND P3, PT, R116, R195, PT ;  /* 0x000000c37400720b */ /* 0x000fe20003f7c000 */
[----:B------:R-:W-:-:S05]  /*16220*/  FMUL.FTZ R196, R196, R191 ;  /* 0x000000bfc4c47220 */ /* 0x000fca0000410000 */
        /* <DEDUP_REMOVED lines=13> */
.L_x_14605:
        /* <DEDUP_REMOVED lines=13> */
.L_x_14607:
[----:B------:R-:W-:Y:S05]  /*163d0*/  BSYNC.RECONVERGENT B2 ;  /* 0x0000000000027941 */ /* 0x000fea0003800200 */
.L_x_14606:
        /* <DEDUP_REMOVED lines=58> */
[----:B------:R-:W-:Y:S01]  /*16780*/  IMAD.MOV.U32 R194, RZ, RZ, R196 ;  /* 0x000000ffffc27224 */ /* 0x000fe200078e00c4 */
[----:B------:R-:W-:-:S07]  /*16790*/  LOP3.LUT R4, R117, R4, R197, 0x96, !PT ;  /* 0x0000000475047212 */ /* 0x000fce00078e96c5 */
.L_x_14604:
[----:B------:R-:W-:Y:S05]  /*167a0*/  BSYNC.RECONVERGENT B1 ;  /* 0x0000000000017941 */ /* 0x000fea0003800200 */
.L_x_14603:
        /* <DEDUP_REMOVED lines=22> */
.L_x_14610:
        /* <DEDUP_REMOVED lines=13> */
.L_x_14612:
[----:B------:R-:W-:Y:S05]  /*169e0*/  BSYNC.RECONVERGENT B2 ;  /* 0x0000000000027941 */ /* 0x000fea0003800200 */
.L_x_14611:
        /* <DEDUP_REMOVED lines=60> */
.L_x_14609:
[----:B------:R-:W-:Y:S05]  /*16db0*/  BSYNC.RECONVERGENT B1 ;  /* 0x0000000000017941 */ /* 0x000fea0003800200 */
.L_x_14608:
        /* <DEDUP_REMOVED lines=23> */
.L_x_14615:
        /* <DEDUP_REMOVED lines=15> */
.L_x_14617:
[----:B------:R-:W-:Y:S05]  /*17020*/  BSYNC.RECONVERGENT B2 ;  /* 0x0000000000027941 */ /* 0x000fea0003800200 */
.L_x_14616:
        /* <DEDUP_REMOVED lines=60> */
.L_x_14614:
[----:B------:R-:W-:Y:S05]  /*173f0*/  BSYNC.RECONVERGENT B1 ;  /* 0x0000000000017941 */ /* 0x000fea0003800200 */
.L_x_14613:
        /* <DEDUP_REMOVED lines=10> */
.L_x_14577:
        /* <DEDUP_REMOVED lines=16> */
.L_x_14621:
        /* <DEDUP_REMOVED lines=13> */
.L_x_14623:
[----:B------:R-:W-:Y:S05]  /*17670*/  BSYNC.RECONVERGENT B2 ;  /* 0x0000000000027941 */ /* 0x000fea0003800200 */
.L_x_14622:
[----:B------:R-:W-:Y:S01]  /*17680*/  IMAD.WIDE.U32 R4, R2, -0x326172a9, RZ ;  /* 0xcd9e8d5702047825 */ /* 0x000fe200078e00ff */
[----:B------:R-:W-:Y:S02]  /*17690*/  LOP3.LUT R112, R30, R115, R193, 0x96, !PT ;  /* 0x000000731e707212 */ /* 0x000fe400078e96c1 */
[----:B------:R-:W-:Y:S02]  /*176a0*/  IADD3 R3, PT, PT, R192, -0x61c88647, RZ ;  /* 0x9e3779b9c0037810 */ /* 0x000fe40007ffe0ff */
[----:B--23--:R-:W-:Y:S01]  /*176b0*/  LOP3.LUT R144, R183, R5, R192, 0x96, !PT ;  /* 0x00000005b7907212 */ /* 0x00cfe200078e96c0 */
        /* <DEDUP_REMOVED lines=56> */
.L_x_14620:
[----:B------:R-:W-:Y:S05]  /*17a40*/  BSYNC.RECONVERGENT B1 ;  /* 0x0000000000017941 */ /* 0x000fea0003800200 */
.L_x_14619:
[----:B--23--:R-:W0:Y:S01]  /*17a50*/  LDC R145, c[0x0][0x404] ;  /* 0x00010100ff917b82 */ /* 0x00ce220000000800 */
        /* <DEDUP_REMOVED lines=11> */
[----:B------:R-:W-:-:S02]  /*17b10*/  MOV R5, R32 ;  /* 0x0000002000057202 */ /* 0x000fc40000000f00 */
        /* <DEDUP_REMOVED lines=12> */
.L_x_14626:
        /* <DEDUP_REMOVED lines=13> */
.L_x_14628:
[----:B------:R-:W-:Y:S05]  /*17cb0*/  BSYNC.RECONVERGENT B2 ;  /* 0x0000000000027941 */ /* 0x000fea0003800200 */
.L_x_14627:
        /* <DEDUP_REMOVED lines=60> */
.L_x_14625:
[----:B------:R-:W-:Y:S05]  /*18080*/  BSYNC.RECONVERGENT B1 ;  /* 0x0000000000017941 */ /* 0x000fea0003800200 */
.L_x_14624:
[----:B------:R-:W-:Y:S01]  /*18090*/  ISETP.NE.AND P1, PT, R114, 0x1, PT ;  /* 0x000000017200780c */ /* 0x000fe20003f25270 */
[----:B------:R-:W-:Y:S01]  /*180a0*/  IMAD.U32 R116, R116, 0x10000, RZ ;  /* 0x0001000074747824 */ /* 0x000fe200078e00ff */
[----:B------:R-:W-:Y:S01]  /*180b0*/  I2FP.F32.U32 R112, R5 ;  /* 0x0000000500707245 */ /* 0x000fe20000201000 */
[----:B------:R-:W-:Y:S01]  /*180c0*/  BSSY.RECONVERGENT B1, `(.L_x_14629) ;  /* 0x000005a000017945 */ /* 0x000fe20003800200 */
[----:B------:R-:W-:Y:S01]  /*180d0*/  MOV R113, 0x2 ;  /* 0x0000000200717802 */ /* 0x000fe20000000f00 */
        /* <DEDUP_REMOVED lines=14> */
.L_x_14631:
        /* <DEDUP_REMOVED lines=13> */
.L_x_14633:
[----:B------:R-:W-:Y:S05]  /*18290*/  BSYNC.RECONVERGENT B2 ;  /* 0x0000000000027941 */ /* 0x000fea0003800200 */
.L_x_14632:
        /* <DEDUP_REMOVED lines=60> */
.L_x_14630:
[----:B------:R-:W-:Y:S05]  /*18660*/  BSYNC.RECONVERGENT B1 ;  /* 0x0000000000017941 */ /* 0x000fea0003800200 */
.L_x_14629:
[----:B------:R-:W-:Y:S01]  /*18670*/  ISETP.NE.AND P2, PT, R113, 0x1, PT ;  /* 0x000000017100780c */ /* 0x000fe20003f45270 */
[----:B------:R-:W-:Y:S01]  /*18680*/  BSSY.RECONVERGENT B1, `(.L_x_14634) ;  /* 0x000005d000017945 */ /* 0x000fe20003800200 */
[----:B------:R-:W-:Y:S01]  /*18690*/  I2FP.F32.U32 R112, R33 ;  /* 0x0000002100707245 */ /* 0x000fe20000201000 */
[----:B------:R-:W-:Y:S01]  /*186a0*/  IMAD.MOV.U32 R115, RZ, RZ, 0x2 ;  /* 0x00000002ff737424 */ /* 0x000fe200078e00ff */
[C---:B------:R-:W-:Y:S02]  /*186b0*/  SHF.L.U32 R114, R117.reuse, 0x10, RZ ;  /* 0x0000001075727819 */ /* 0x040fe400000006ff */
[----:B------:R-:W-:Y:S01]  /*186c0*/  PRMT R117, R117, 0x7632, R117 ;  /* 0x0000763275757816 */ /* 0x000fe20000000075 */
[----:B------:R-:W-:Y:S01]  /*186d0*/  FFMA.FTZ R112, R112, R191, 1.1641532182693481445e-10 ;  /* 0x2f00000070707423 */ /* 0x000fe200000100bf */
[----:B------:R-:W-:Y:S01]  /*186e0*/  MOV R5, R32 ;  /* 0x0000002000057202 */ /* 0x000fe20000000f00 */
[----:B------:R-:W-:-:S03]  /*186f0*/  FMUL.FTZ R147, R114, R189 ;  /* 0x000000bd72937220 */ /* 0x000fc60000410000 */
        /* <DEDUP_REMOVED lines=11> */
.L_x_14636:
        /* <DEDUP_REMOVED lines=13> */
.L_x_14638:
[----:B------:R-:W-:Y:S05]  /*18880*/  BSYNC.RECONVERGENT B2 ;  /* 0x0000000000027941 */ /* 0x000fea0003800200 */
.L_x_14637:
        /* <DEDUP_REMOVED lines=60> */
.L_x_14635:
[----:B------:R-:W-:Y:S05]  /*18c50*/  BSYNC.RECONVERGENT B1 ;  /* 0x0000000000017941 */ /* 0x000fea0003800200 */
.L_x_14634:
        /* <DEDUP_REMOVED lines=19> */
.L_x_14641:
        /* <DEDUP_REMOVED lines=13> */
.L_x_14643:
[----:B------:R-:W-:Y:S05]  /*18e60*/  BSYNC.RECONVERGENT B2 ;  /* 0x0000000000027941 */ /* 0x000fea0003800200 */
.L_x_14642:
        /* <DEDUP_REMOVED lines=60> */
.L_x_14640:
[----:B------:R-:W-:Y:S05]  /*19230*/  BSYNC.RECONVERGENT B1 ;  /* 0x0000000000017941 */ /* 0x000fea0003800200 */
.L_x_14639:
        /* <DEDUP_REMOVED lines=20> */
.L_x_14646:
        /* <DEDUP_REMOVED lines=13> */
.L_x_14648:
[----:B------:R-:W-:Y:S05]  /*19450*/  BSYNC.RECONVERGENT B2 ;  /* 0x0000000000027941 */ /* 0x000fea0003800200 */
.L_x_14647:
        /* <DEDUP_REMOVED lines=60> */
.L_x_14645:
[----:B------:R-:W-:Y:S05]  /*19820*/  BSYNC.RECONVERGENT B1 ;  /* 0x0000000000017941 */ /* 0x000fea0003800200 */
.L_x_14644:
        /* <DEDUP_REMOVED lines=19> */
.L_x_14651:
        /* <DEDUP_REMOVED lines=13> */
.L_x_14653:
[----:B------:R-:W-:Y:S05]  /*19a30*/  BSYNC.RECONVERGENT B2 ;  /* 0x0000000000027941 */ /* 0x000fea0003800200 */
.L_x_14652:
        /* <DEDUP_REMOVED lines=60> */
.L_x_14650:
[----:B------:R-:W-:Y:S05]  /*19e00*/  BSYNC.RECONVERGENT B1 ;  /* 0x0000000000017941 */ /* 0x000fea0003800200 */
.L_x_14649:
        /* <DEDUP_REMOVED lines=20> */
.L_x_14656:
        /* <DEDUP_REMOVED lines=15> */
.L_x_14658:
[----:B------:R-:W-:Y:S05]  /*1a040*/  BSYNC.RECONVERGENT B2 ;  /* 0x0000000000027941 */ /* 0x000fea0003800200 */
.L_x_14657:
        /* <DEDUP_REMOVED lines=60> */
.L_x_14655:
[----:B------:R-:W-:Y:S05]  /*1a410*/  BSYNC.RECONVERGENT B1 ;  /* 0x0000000000017941 */ /* 0x000fea0003800200 */
.L_x_14654:
        /* <DEDUP_REMOVED lines=16> */
.L_x_14618:
        /* <DEDUP_REMOVED lines=18> */
[----:B-1----:R-:W-:-:S03]  /*1a640*/  IMAD.WIDE.U32 R144, R190, 0x8, R144 ;  /* 0x00000008be907825 */ /* 0x002fc600078e0090 */
[----:B------:R4:W-:Y:S01]  /*1a650*/  STG.E.128 desc[UR8][R146.64+0x10], R116 ;  /* 0x0000107492007986 */ /* 0x0009e2000c101d08 */
[----:B------:R-:W-:-:S03]  /*1a660*/  VIADD R190, R190, 0x80 ;  /* 0x00000080bebe7836 */ /* 0x000fc60000000000 */
[----:B------:R4:W-:Y:S04]  /*1a670*/  STG.E.64 desc[UR8][R144.64], R196 ;  /* 0x000000c490007986 */ /* 0x0009e8000c101b08 */
.L_x_14576:
[----:B------:R-:W-:Y:S05]  /*1a680*/  BSYNC.RECONVERGENT B0 ;  /* 0x0000000000007941 */ /* 0x000fea0003800200 */
.L_x_14575:
        /* <DEDUP_REMOVED lines=11> */
[----:B--234-:R-:W1:Y:S02]  /*1a740*/  LDC.64 R196, c[0x0][0x3a0] ;  /* 0x0000e800ffc47b82 */ /* 0x01ce640000000a00 */
[----:B-1----:R-:W-:-:S05]  /*1a750*/  IMAD.WIDE.U32 R196, R190, 0x20, R196 ;  /* 0x00000020bec47825 */ /* 0x002fca00078e00c4 */
[----:B------:R1:W5:Y:S04]  /*1a760*/  LDG.E.128 R120, desc[UR8][R196.64] ;  /* 0x00000008c4787981 */ /* 0x000368000c1e1d00 */
[----:B0-----:R1:W5:Y:S01]  /*1a770*/  LDG.E.128 R144, desc[UR8][R196.64+0x10] ;  /* 0x00001008c4907981 */ /* 0x001362000c1e1d00 */
[----:B------:R-:W-:Y:S01]  /*1a780*/  ISETP.NE.AND P0, PT, R5, 0x1, PT ;  /* 0x000000010500780c */ /* 0x000fe20003f05270 */
[----:B------:R-:W-:Y:S01]  /*1a790*/  BSSY.RECONVERGENT B1, `(.L_x_14662) ;  /* 0x0000059000017945 */ /* 0x000fe20003800200 */
[----:B------:R-:W-:Y:S02]  /*1a7a0*/  HFMA2 R198, -RZ, RZ, 0, 1.1920928955078125e-07 ;  /* 0x00000002ffc67431 */ /* 0x000fe400000001ff */
[----:B------:R-:W-:Y:S01]  /*1a7b0*/  IMAD.MOV.U32 R199, RZ, RZ, R32 ;  /* 0x000000ffffc77224 */ /* 0x000fe200078e0020 */
[----:B------:R-:W-:-:S08]  /*1a7c0*/  MOV R194, R33 ;  /* 0x0000002100c27202 */ /* 0x000fd00000000f00 */
[----:B-1----:R-:W-:Y:S05]  /*1a7d0*/  @!P0 BRA `(.L_x_14663) ;  /* 0x0000000400508947 */ /* 0x002fea0003800000 */
        /* <DEDUP_REMOVED lines=10> */
.L_x_14664:
        /* <DEDUP_REMOVED lines=13> */
.L_x_14666:
[----:B------:R-:W-:Y:S05]  /*1a950*/  BSYNC.RECONVERGENT B2 ;  /* 0x0000000000027941 */ /* 0x000fea0003800200 */
.L_x_14665:
        /* <DEDUP_REMOVED lines=54> */
[----:B------:R-:W-:Y:S01]  /*1acc0*/  IMAD.MOV.U32 R199, RZ, RZ, R33 ;  /* 0x000000ffffc77224 */ /* 0x000fe200078e0021 */
[----:B------:R-:W-:Y:S01]  /*1acd0*/  MOV R32, R196 ;  /* 0x000000c400207202 */ /* 0x000fe20000000f00 */
[----:B------:R-:W-:Y:S01]  /*1ace0*/  IMAD.WIDE.U32 R194, R194, -0x2daee0ad, RZ ;  /* 0xd2511f53c2c27825 */ /* 0x000fe200078e00ff */
[----:B------:R-:W-:-:S03]  /*1acf0*/  LOP3.LUT R3, R3, R198, R197, 0x96, !PT ;  /* 0x000000c603037212 */ /* 0x000fc600078e96c5 */
[----:B------:R-:W-:Y:S01]  /*1ad00*/  HFMA2 R198, -RZ, RZ, 0, 0 ;  /* 0x00000000ffc67431 */ /* 0x000fe200000001ff */
[----:B------:R-:W-:-:S07]  /*1ad10*/  LOP3.LUT R4, R5, R4, R195, 0x96, !PT ;  /* 0x0000000405047212 */ /* 0x000fce00078e96c3 */
.L_x_14663:
[----:B------:R-:W-:Y:S05]  /*1ad20*/  BSYNC.RECONVERGENT B1 ;  /* 0x0000000000017941 */ /* 0x000fea0003800200 */
.L_x_14662:
[----:B------:R-:W0:Y:S01]  /*1ad30*/  LDC R191, c[0x0][0x408] ;  /* 0x00010200ffbf7b82 */ /* 0x000e220000000800 */
[----:B------:R-:W-:Y:S01]  /*1ad40*/  I2FP.F32.U32 R5, R199 ;  /* 0x000000c700057245 */ /* 0x000fe20000201000 */
[----:B------:R-:W-:Y:S01]  /*1ad50*/  IMAD.MOV.U32 R200, RZ, RZ, 0x2f800000 ;  /* 0x2f800000ffc87424 */ /* 0x000fe200078e00ff */
[----:B-----5:R-:W-:Y:S01]  /*1ad60*/  SHF.L.U32 R202, R124, 0x10, RZ ;  /* 0x000000107cca7819 */ /* 0x020fe200000006ff */
[----:B------:R-:W-:Y:S01]  /*1ad70*/  BSSY.RECONVERGENT B1, `(.L_x_14667) ;  /* 0x0000062000017945 */ /* 0x000fe20003800200 */
[----:B------:R-:W-:Y:S01]  /*1ad80*/  LOP3.LUT R186, R186, 0xfffffffd, RZ, 0xc0, !PT ;  /* 0xfffffffdbaba7812 */ /* 0x000fe200078ec0ff */
[----:B------:R-:W-:Y:S01]  /*1ad90*/  FFMA.FTZ R196, R5, R200, 1.1641532182693481445e-10 ;  /* 0x2f00000005c47423 */ /* 0x000fe200000100c8 */
[----:B------:R-:W-:Y:S01]  /*1ada0*/  PRMT R124, R124, 0x7632, R124 ;  /* 0x000076327c7c7816 */ /* 0x000fe2000000007c */
[----:B------:R-:W1:Y:S01]  /*1adb0*/  LDC R195, c[0x0][0x404] ;  /* 0x00010100ffc37b82 */ /* 0x000e620000000800 */
[----:B------:R-:W-:Y:S01]  /*1adc0*/  FMUL.FTZ R202, R202, R189 ;  /* 0x000000bdcaca7220 */ /* 0x000fe20000410000 */
[----:B------:R-:W-:-:S03]  /*1add0*/  IMAD.MOV.U32 R33, RZ, RZ, 0x2 ;  /* 0x00000002ff217424 */ /* 0x000fc600078e00ff */
        /* <DEDUP_REMOVED lines=17> */
.L_x_14669:
        /* <DEDUP_REMOVED lines=13> */
.L_x_14671:
[----:B------:R-:W-:Y:S05]  /*1afc0*/  BSYNC.RECONVERGENT B2 ;  /* 0x0000000000027941 */ /* 0x000fea0003800200 */
.L_x_14670:
        /* <DEDUP_REMOVED lines=60> */
.L_x_14668:
[----:B------:R-:W-:Y:S05]  /*1b390*/  BSYNC.RECONVERGENT B1 ;  /* 0x0000000000017941 */ /* 0x000fea0003800200 */
.L_x_14667:
        /* <DEDUP_REMOVED lines=22> */
.L_x_14674:
        /* <DEDUP_REMOVED lines=13> */
.L_x_14676:
[----:B------:R-:W-:Y:S05]  /*1b5d0*/  BSYNC.RECONVERGENT B2 ;  /* 0x0000000000027941 */ /* 0x000fea0003800200 */
.L_x_14675:
        /* <DEDUP_REMOVED lines=60> */
.L_x_14673:
[----:B------:R-:W-:Y:S05]  /*1b9a0*/  BSYNC.RECONVERGENT B1 ;  /* 0x0000000000017941 */ /* 0x000fea0003800200 */
.L_x_14672:
        /* <DEDUP_REMOVED lines=23> */
.L_x_14679:
        /* <DEDUP_REMOVED lines=13> */
.L_x_14681:
[----:B------:R-:W-:Y:S05]  /*1bbf0*/  BSYNC.RECONVERGENT B2 ;  /* 0x0000000000027941 */ /* 0x000fea0003800200 */
.L_x_14680:
        /* <DEDUP_REMOVED lines=60> */
.L_x_14678:
[----:B------:R-:W-:Y:S05]  /*1bfc0*/  BSYNC.RECONVERGENT B1 ;  /* 0x0000000000017941 */ /* 0x000fea0003800200 */
.L_x_14677:
        /* <DEDUP_REMOVED lines=22> */
.L_x_14684:
        /* <DEDUP_REMOVED lines=13> */
.L_x_14686:
[----:B------:R-:W-:Y:S05]  /*1c200*/  BSYNC.RECONVERGENT B2 ;  /* 0x0000000000027941 */ /* 0x000fea0003800200 */
.L_x_14685:
        /* <DEDUP_REMOVED lines=60> */
.L_x_14683:
[----:B------:R-:W-:Y:S05]  /*1c5d0*/  BSYNC.RECONVERGENT B1 ;  /* 0x0000000000017941 */ /* 0x000fea0003800200 */
.L_x_14682:
        /* <DEDUP_REMOVED lines=23> */
.L_x_14689:
        /* <DEDUP_REMOVED lines=13> */
.L_x_14691:
[----:B------:R-:W-:Y:S05]  /*1c820*/  BSYNC.RECONVERGENT B2 ;  /* 0x0000000000027941 */ /* 0x000fea0003800200 */
.L_x_14690:
        /* <DEDUP_REMOVED lines=60> */
.L_x_14688:
[----:B------:R-:W-:Y:S05]  /*1cbf0*/  BSYNC.RECONVERGENT B1 ;  /* 0x0000000000017941 */ /* 0x000fea0003800200 */
.L_x_14687:
        /* <DEDUP_REMOVED lines=22> */
.L_x_14694:
        /* <DEDUP_REMOVED lines=13> */
.L_x_14696:
[----:B------:R-:W-:Y:S05]  /*1ce30*/  BSYNC.RECONVERGENT B2 ;  /* 0x0000000000027941 */ /* 0x000fea0003800200 */
.L_x_14695:
        /* <DEDUP_REMOVED lines=60> */
.L_x_14693:
[----:B------:R-:W-:Y:S05]  /*1d200*/  BSYNC.RECONVERGENT B1 ;  /* 0x0000000000017941 */ /* 0x000fea0003800200 */
.L_x_14692:
        /* <DEDUP_REMOVED lines=23> */
.L_x_14699:
        /* <DEDUP_REMOVED lines=15> */
.L_x_14701:
[----:B------:R-:W-:Y:S05]  /*1d470*/  BSYNC.RECONVERGENT B2 ;  /* 0x0000000000027941 */ /* 0x000fea0003800200 */
.L_x_14700:
        /* <DEDUP_REMOVED lines=60> */
.L_x_14698:
[----:B------:R-:W-:Y:S05]  /*1d840*/  BSYNC.RECONVERGENT B1 ;  /* 0x0000000000017941 */ /* 0x000fea0003800200 */
.L_x_14697:
        /* <DEDUP_REMOVED lines=10> */
.L_x_14661:
        /* <DEDUP_REMOVED lines=16> */
.L_x_14705:
        /* <DEDUP_REMOVED lines=13> */
.L_x_14707:
[----:B------:R-:W-:Y:S05]  /*1dac0*/  BSYNC.RECONVERGENT B2 ;  /* 0x0000000000027941 */ /* 0x000fea0003800200 */
.L_x_14706:
[----:B------:R-:W-:Y:S01]  /*1dad0*/  IMAD.WIDE.U32 R4, R2, -0x326172a9, RZ ;  /* 0xcd9e8d5702047825 */ /* 0x000fe200078e00ff */
[----:B------:R-:W-:Y:S02]  /*1dae0*/  LOP3.LUT R120, R30, R123, R193, 0x96, !PT ;  /* 0x0000007b1e787212 */ /* 0x000fe400078e96c1 */
[----:B------:R-:W-:Y:S02]  /*1daf0*/  IADD3 R3, PT, PT, R192, -0x61c88647, RZ ;  /* 0x9e3779b9c0037810 */ /* 0x000fe40007ffe0ff */
[----:B--234-:R-:W-:Y:S01]  /*1db00*/  LOP3.LUT R144, R183, R5, R192, 0x96, !PT ;  /* 0x00000005b7907212 */ /* 0x01cfe200078e96c0 */
        /* <DEDUP_REMOVED lines=56> */
.L_x_14704:
[----:B------:R-:W-:Y:S05]  /*1de90*/  BSYNC.RECONVERGENT B1 ;  /* 0x0000000000017941 */ /* 0x000fea0003800200 */
.L_x_14703:
[----:B--234-:R-:W0:Y:S01]  /*1dea0*/  LDC R145, c[0x0][0x404] ;  /* 0x00010100ff917b82 */ /* 0x01ce220000000800 */
[----:B------:R-:W-:Y:S01]  /*1deb0*/  I2FP.F32.U32 R120, R120 ;  /* 0x0000007800787245 */ /* 0x000fe20000201000 */
[----:B------:R-:W-:Y:S01]  /*1dec0*/  IMAD.MOV.U32 R191, RZ, RZ, 0x2f800000 ;  /* 0x2f800000ffbf7424 */ /* 0x000fe200078e00ff */
[----:B------:R-:W-:Y:S01]  /*1ded0*/  LOP3.LUT R186, R186, 0xfffffffd, RZ, 0xc0, !PT ;  /* 0xfffffffdbaba7812 */ /* 0x000fe200078ec0ff */
[----:B------:R-:W-:Y:S01]  /*1dee0*/  BSSY.RECONVERGENT B1, `(.L_x_14708) ;  /* 0x000005f000017945 */ /* 0x000fe20003800200 */
[----:B-----5:R-:W-:Y:S01]  /*1def0*/  SHF.L.U32 R122, R124, 0x10, RZ ;  /* 0x000000107c7a7819 */ /* 0x020fe200000006ff */
[----:B------:R-:W-:Y:S01]  /*1df00*/  FFMA.FTZ R120, R120, R191, 1.1641532182693481445e-10 ;  /* 0x2f00000078787423 */ /* 0x000fe200000100bf */
[----:B------:R-:W-:Y:S01]  /*1df10*/  PRMT R124, R124, 0x7632, R124 ;  /* 0x000076327c7c7816 */ /* 0x000fe2000000007c */
[----:B------:R-:W1:Y:S01]  /*1df20*/  LDC R144, c[0x0][0x408] ;  /* 0x00010200ff907b82 */ /* 0x000e620000000800 */
[----:B------:R-:W-:Y:S01]  /*1df30*/  MOV R5, R32 ;  /* 0x0000002000057202 */ /* 0x000fe20000000f00 */
[----:B------:R-:W-:Y:S01]  /*1df40*/  FMUL.FTZ R195, R122, R189 ;  /* 0x000000bd7ac37220 */ /* 0x000fe20000410000 */
[----:B------:R-:W-:Y:S01]  /*1df50*/  IMAD.MOV.U32 R122, RZ, RZ, 0x2 ;  /* 0x00000002ff7a7424 */ /* 0x000fe200078e00ff */
[----:B0-----:R-:W-:-:S02]  /*1df60*/  FSETP.LE.FTZ.AND P0, PT, R120, R145, PT ;  /* 0x000000917800720b */ /* 0x001fc40003f13000 */
[----:B-1----:R-:W-:-:S11]  /*1df70*/  FMUL.FTZ R195, R195, R144 ;  /* 0x00000090c3c37220 */ /* 0x002fd60000410000 */
        /* <DEDUP_REMOVED lines=11> */
.L_x_14710:
        /* <DEDUP_REMOVED lines=13> */
.L_x_14712:
[----:B------:R-:W-:Y:S05]  /*1e100*/  BSYNC.RECONVERGENT B2 ;  /* 0x0000000000027941 */ /* 0x000fea0003800200 */
.L_x_14711:
        /* <DEDUP_REMOVED lines=60> */
.L_x_14709:
[----:B------:R-:W-:Y:S05]  /*1e4d0*/  BSYNC.RECONVERGENT B1 ;  /* 0x0000000000017941 */ /* 0x000fea0003800200 */
.L_x_14708:
        /* <DEDUP_REMOVED lines=19> */
.L_x_14715:
        /* <DEDUP_REMOVED lines=13> */
.L_x_14717:
[----:B------:R-:W-:Y:S05]  /*1e6e0*/  BSYNC.RECONVERGENT B2 ;  /* 0x0000000000027941 */ /* 0x000fea0003800200 */
.L_x_14716:
        /* <DEDUP_REMOVED lines=60> */
.L_x_14714:
[----:B------:R-:W-:Y:S05]  /*1eab0*/  BSYNC.RECONVERGENT B1 ;  /* 0x0000000000017941 */ /* 0x000fea0003800200 */
.L_x_14713:
        /* <DEDUP_REMOVED lines=20> */
.L_x_14720:
        /* <DEDUP_REMOVED lines=13> */
.L_x_14722:
[----:B------:R-:W-:Y:S05]  /*1ecd0*/  BSYNC.RECONVERGENT B2 ;  /* 0x0000000000027941 */ /* 0x000fea0003800200 */
.L_x_14721:
        /* <DEDUP_REMOVED lines=60> */
.L_x_14719:
[----:B------:R-:W-:Y:S05]  /*1f0a0*/  BSYNC.RECONVERGENT B1 ;  /* 0x0000000000017941 */ /* 0x000fea0003800200 */
.L_x_14718:
        /* <DEDUP_REMOVED lines=19> */
.L_x_14725:
        /* <DEDUP_REMOVED lines=13> */
.L_x_14727:
[----:B------:R-:W-:Y:S05]  /*1f2b0*/  BSYNC.RECONVERGENT B2 ;  /* 0x0000000000027941 */ /* 0x000fea0003800200 */
.L_x_14726:
        /* <DEDUP_REMOVED lines=60> */
.L_x_14724:
[----:B------:R-:W-:Y:S05]  /*1f680*/  BSYNC.RECONVERGENT B1 ;  /* 0x0000000000017941 */ /* 0x000fea0003800200 */
.L_x_14723:
        /* <DEDUP_REMOVED lines=20> */
.L_x_14730:
        /* <DEDUP_REMOVED lines=13> */
.L_x_14732:
[----:B------:R-:W-:Y:S05]  /*1f8a0*/  BSYNC.RECONVERGENT B2 ;  /* 0x0000000000027941 */ /* 0x000fea0003800200 */
.L_x_14731:
        /* <DEDUP_REMOVED lines=60> */
.L_x_14729:
[----:B------:R-:W-:Y:S05]  /*1fc70*/  BSYNC.RECONVERGENT B1 ;  /* 0x0000000000017941 */ /* 0x000fea0003800200 */
.L_x_14728:
        /* <DEDUP_REMOVED lines=19> */
.L_x_14735:
        /* <DEDUP_REMOVED lines=13> */
.L_x_14737:
[----:B------:R-:W-:Y:S05]  /*1fe80*/  BSYNC.RECONVERGENT B2 ;  /* 0x0000000000027941 */ /* 0x000fea0003800200 */
.L_x_14736:
        /* <DEDUP_REMOVED lines=60> */
.L_x_14734:
[----:B------:R-:W-:Y:S05]  /*20250*/  BSYNC.RECONVERGENT B1 ;  /* 0x0000000000017941 */ /* 0x000fea0003800200 */
.L_x_14733:
        /* <DEDUP_REMOVED lines=20> */
.L_x_14740:
        /* <DEDUP_REMOVED lines=15> */
.L_x_14742:
[----:B------:R-:W-:Y:S05]  /*20490*/  BSYNC.RECONVERGENT B2 ;  /* 0x0000000000027941 */ /* 0x000fea0003800200 */
.L_x_14741:
        /* <DEDUP_REMOVED lines=60> */
.L_x_14739:
[----:B------:R-:W-:Y:S05]  /*20860*/  BSYNC.RECONVERGENT B1 ;  /* 0x0000000000017941 */ /* 0x000fea0003800200 */
.L_x_14738:
        /* <DEDUP_REMOVED lines=16> */
.L_x_14702:
        /* <DEDUP_REMOVED lines=22> */
.L_x_14660:
[----:B------:R-:W-:Y:S05]  /*20ad0*/  BSYNC.RECONVERGENT B0 ;  /* 0x0000000000007941 */ /* 0x000fea0003800200 */
.L_x_14659:
        /* <DEDUP_REMOVED lines=11> */
[----:B0-234-:R-:W0:Y:S02]  /*20b90*/  LDC.64 R196, c[0x0][0x3a0] ;  /* 0x0000e800ffc47b82 */ /* 0x01de240000000a00 */
[----:B0-----:R-:W-:-:S05]  /*20ba0*/  IMAD.WIDE.U32 R196, R190, 0x20, R196 ;  /* 0x00000020bec47825 */ /* 0x001fca00078e00c4 */
[----:B------:R0:W5:Y:S04]  /*20bb0*/  LDG.E.128 R128, desc[UR8][R196.64] ;  /* 0x00000008c4807981 */ /* 0x000168000c1e1d00 */
        /* <DEDUP_REMOVED lines=17> */
.L_x_14748:
        /* <DEDUP_REMOVED lines=13> */
.L_x_14750:
[----:B------:R-:W-:Y:S05]  /*20da0*/  BSYNC.RECONVERGENT B2 ;  /* 0x0000000000027941 */ /* 0x000fea0003800200 */
.L_x_14749:
        /* <DEDUP_REMOVED lines=60> */
.L_x_14747:
[----:B------:R-:W-:Y:S05]  /*21170*/  BSYNC.RECONVERGENT B1 ;  /* 0x0000000000017941 */ /* 0x000fea0003800200 */
.L_x_14746:
        /* <DEDUP_REMOVED lines=28> */
.L_x_14753:
        /* <DEDUP_REMOVED lines=13> */
.L_x_14755:
[----:B------:R-:W-:Y:S05]  /*21410*/  BSYNC.RECONVERGENT B2 ;  /* 0x0000000000027941 */ /* 0x000fea0003800200 */
.L_x_14754:
        /* <DEDUP_REMOVED lines=60> */
.L_x_14752:
[----:B------:R-:W-:Y:S05]  /*217e0*/  BSYNC.RECONVERGENT B1 ;  /* 0x0000000000017941 */ /* 0x000fea0003800200 */
.L_x_14751:
        /* <DEDUP_REMOVED lines=22> */
.L_x_14758:
        /* <DEDUP_REMOVED lines=13> */
.L_x_14760:
[----:B------:R-:W-:Y:S05]  /*21a20*/  BSYNC.RECONVERGENT B2 ;  /* 0x0000000000027941 */ /* 0x000fea0003800200 */
.L_x_14759:
        /* <DEDUP_REMOVED lines=60> */
.L_x_14757:
[----:B------:R-:W-:Y:S05]  /*21df0*/  BSYNC.RECONVERGENT B1 ;  /* 0x0000000000017941 */ /* 0x000fea0003800200 */
.L_x_14756:
        /* <DEDUP_REMOVED lines=23> */
.L_x_14763:
        /* <DEDUP_REMOVED lines=13> */
.L_x_14765:
[----:B------:R-:W-:Y:S05]  /*22040*/  BSYNC.RECONVERGENT B2 ;  /* 0x0000000000027941 */ /* 0x000fea0003800200 */
.L_x_14764:
        /* <DEDUP_REMOVED lines=60> */
.L_x_14762:
[----:B------:R-:W-:Y:S05]  /*22410*/  BSYNC.RECONVERGENT B1 ;  /* 0x0000000000017941 */ /* 0x000fea0003800200 */
.L_x_14761:
        /* <DEDUP_REMOVED lines=22> */
.L_x_14768:
        /* <DEDUP_REMOVED lines=13> */
.L_x_14770:
[----:B------:R-:W-:Y:S05]  /*22650*/  BSYNC.RECONVERGENT B2 ;  /* 0x0000000000027941 */ /* 0x000fea0003800200 */
.L_x_14769:
        /* <DEDUP_REMOVED lines=60> */
.L_x_14767:
[----:B------:R-:W-:Y:S05]  /*22a20*/  BSYNC.RECONVERGENT B1 ;  /* 0x0000000000017941 */ /* 0x000fea0003800200 */
.L_x_14766:
        /* <DEDUP_REMOVED lines=23> */
.L_x_14773:
        /* <DEDUP_REMOVED lines=13> */
.L_x_14775:
[----:B------:R-:W-:Y:S05]  /*22c70*/  BSYNC.RECONVERGENT B2 ;  /* 0x0000000000027941 */ /* 0x000fea0003800200 */
.L_x_14774:
        /* <DEDUP_REMOVED lines=60> */
.L_x_14772:
[----:B------:R-:W-:Y:S05]  /*23040*/  BSYNC.RECONVERGENT B1 ;  /* 0x0000000000017941 */ /* 0x000fea0003800200 */
.L_x_14771:
        /* <DEDUP_REMOVED lines=22> */
.L_x_14778:
        /* <DEDUP_REMOVED lines=13> */
.L_x_14780:
[----:B------:R-:W-:Y:S05]  /*23280*/  BSYNC.RECONVERGENT B2 ;  /* 0x0000000000027941 */ /* 0x000fea0003800200 */
.L_x_14779:
        /* <DEDUP_REMOVED lines=60> */
.L_x_14777:
[----:B------:R-:W-:Y:S05]  /*23650*/  BSYNC.RECONVERGENT B1 ;  /* 0x0000000000017941 */ /* 0x000fea0003800200 */
.L_x_14776:
        /* <DEDUP_REMOVED lines=23> */
.L_x_14783:
        /* <DEDUP_REMOVED lines=15> */
.L_x_14785:
[----:B------:R-:W-:Y:S05]  /*238c0*/  BSYNC.RECONVERGENT B2 ;  /* 0x0000000000027941 */ /* 0x000fea0003800200 */
.L_x_14784:
        /* <DEDUP_REMOVED lines=60> */
.L_x_14782:
[----:B------:R-:W-:Y:S05]  /*23c90*/  BSYNC.RECONVERGENT B1 ;  /* 0x0000000000017941 */ /* 0x000fea0003800200 */
.L_x_14781:
        /* <DEDUP_REMOVED lines=10> */
.L_x_14745:
        /* <DEDUP_REMOVED lines=16> */
.L_x_14789:
        /* <DEDUP_REMOVED lines=13> */
.L_x_14791:
[----:B------:R-:W-:Y:S05]  /*23f10*/  BSYNC.RECONVERGENT B2 ;  /* 0x0000000000027941 */ /* 0x000fea0003800200 */
.L_x_14790:
        /* <DEDUP_REMOVED lines=60> */
.L_x_14788:
[----:B------:R-:W-:Y:S05]  /*242e0*/  BSYNC.RECONVERGENT B1 ;  /* 0x0000000000017941 */ /* 0x000fea0003800200 */
.L_x_14787:
[----:B--234-:R-:W0:Y:S01]  /*242f0*/  LDC R144, c[0x0][0x404] ;  /* 0x00010100ff907b82 */ /* 0x01ce220000000800 */
        /* <DEDUP_REMOVED lines=24> */
.L_x_14794:
        /* <DEDUP_REMOVED lines=13> */
.L_x_14796:
[----:B------:R-:W-:Y:S05]  /*24550*/  BSYNC.RECONVERGENT B2 ;  /* 0x0000000000027941 */ /* 0x000fea0003800200 */
.L_x_14795:
        /* <DEDUP_REMOVED lines=60> */
.L_x_14793:
[----:B------:R-:W-:Y:S05]  /*24920*/  BSYNC.RECONVERGENT B1 ;  /* 0x0000000000017941 */ /* 0x000fea0003800200 */
.L_x_14792:
        /* <DEDUP_REMOVED lines=19> */
.L_x_14799:
        /* <DEDUP_REMOVED lines=13> */
.L_x_14801:
[----:B------:R-:W-:Y:S05]  /*24b30*/  BSYNC.RECONVERGENT B2 ;  /* 0x0000000000027941 */ /* 0x000fea0003800200 */
.L_x_14800:
        /* <DEDUP_REMOVED lines=60> */
.L_x_14798:
[----:B------:R-:W-:Y:S05]  /*24f00*/  BSYNC.RECONVERGENT B1 ;  /* 0x0000000000017941 */ /* 0x000fea0003800200 */
.L_x_14797:
        /* <DEDUP_REMOVED lines=20> */
.L_x_14804:
        /* <DEDUP_REMOVED lines=13> */
.L_x_14806:
[----:B------:R-:W-:Y:S05]  /*25120*/  BSYNC.RECONVERGENT B2 ;  /* 0x0000000000027941 */ /* 0x000fea0003800200 */
.L_x_14805:
        /* <DEDUP_REMOVED lines=60> */
.L_x_14803:
[----:B------:R-:W-:Y:S05]  /*254f0*/  BSYNC.RECONVERGENT B1 ;  /* 0x0000000000017941 */ /* 0x000fea0003800200 */
.L_x_14802:
        /* <DEDUP_REMOVED lines=19> */
.L_x_14809:
        /* <DEDUP_REMOVED lines=13> */
.L_x_14811:
[----:B------:R-:W-:Y:S05]  /*25700*/  BSYNC.RECONVERGENT B2 ;  /* 0x0000000000027941 */ /* 0x000fea0003800200 */
.L_x_14810:
        /* <DEDUP_REMOVED lines=60> */
.L_x_14808:
[----:B------:R-:W-:Y:S05]  /*25ad0*/  BSYNC.RECONVERGENT B1 ;  /* 0x0000000000017941 */ /* 0x000fea0003800200 */
.L_x_14807:
        /* <DEDUP_REMOVED lines=20> */
.L_x_14814:
        /* <DEDUP_REMOVED lines=13> */
.L_x_14816:
[----:B------:R-:W-:Y:S05]  /*25cf0*/  BSYNC.RECONVERGENT B2 ;  /* 0x0000000000027941 */ /* 0x000fea0003800200 */
.L_x_14815:
        /* <DEDUP_REMOVED lines=60> */
.L_x_14813:
[----:B------:R-:W-:Y:S05]  /*260c0*/  BSYNC.RECONVERGENT B1 ;  /* 0x0000000000017941 */ /* 0x000fea0003800200 */
.L_x_14812:
        /* <DEDUP_REMOVED lines=19> */
.L_x_14819:
        /* <DEDUP_REMOVED lines=13> */
.L_x_14821:
[----:B------:R-:W-:Y:S05]  /*262d0*/  BSYNC.RECONVERGENT B2 ;  /* 0x0000000000027941 */ /* 0x000fea0003800200 */
.L_x_14820:
        /* <DEDUP_REMOVED lines=60> */
.L_x_14818:
[----:B------:R-:W-:Y:S05]  /*266a0*/  BSYNC.RECONVERGENT B1 ;  /* 0x0000000000017941 */ /* 0x000fea0003800200 */
.L_x_14817:
        /* <DEDUP_REMOVED lines=20> */
.L_x_14824:
        /* <DEDUP_REMOVED lines=15> */
.L_x_14826:
[----:B------:R-:W-:Y:S05]  /*268e0*/  BSYNC.RECONVERGENT B2 ;  /* 0x0000000000027941 */ /* 0x000fea0003800200 */
.L_x_14825:
        /* <DEDUP_REMOVED lines=55> */
[----:B------:R-:W-:Y:S02]  /*26c60*/  HFMA2 R5, -RZ, RZ, 0, 0 ;  /* 0x00000000ff057431 */ /* 0x000fe400000001ff */
[----:B------:R-:W-:-:S05]  /*26c70*/  VIADD R131, R193, 0x96a522ad ;  /* 0x96a522adc1837836 */ /* 0x000fca0000000000 */
[----:B------:R-:W-:Y:S02]  /*26c80*/  LOP3.LUT R4, R131, R4, R129, 0x96, !PT ;  /* 0x0000000483047212 */ /* 0x000fe400078e9681 */
[----:B------:R-:W-:Y:S01]  /*26c90*/  MOV R129, R194 ;  /* 0x000000c200817202 */ /* 0x000fe20000000f00 */
[----:B------:R-:W-:-:S07]  /*26ca0*/  IMAD.MOV.U32 R194, RZ, RZ, R128 ;  /* 0x000000ffffc27224 */ /* 0x000fce00078e0080 */
.L_x_14823:
[----:B------:R-:W-:Y:S05]  /*26cb0*/  BSYNC.RECONVERGENT B1 ;  /* 0x0000000000017941 */ /* 0x000fea0003800200 */
.L_x_14822:
        /* <DEDUP_REMOVED lines=16> */
.L_x_14786:
        /* <DEDUP_REMOVED lines=22> */
.L_x_14744:
[----:B------:R-:W-:Y:S05]  /*26f20*/  BSYNC.RECONVERGENT B0 ;  /* 0x0000000000007941 */ /* 0x000fea0003800200 */
.L_x_14743:
        /* <DEDUP_REMOVED lines=31> */
.L_x_14832:
        /* <DEDUP_REMOVED lines=13> */
.L_x_14834:
[----:B------:R-:W-:Y:S05]  /*271f0*/  BSYNC.RECONVERGENT B2 ;  /* 0x0000000000027941 */ /* 0x000fea0003800200 */
.L_x_14833:
        /* <DEDUP_REMOVED lines=60> */
.L_x_14831:
[----:B------:R-:W-:Y:S05]  /*275c0*/  BSYNC.RECONVERGENT B1 ;  /* 0x0000000000017941 */ /* 0x000fea0003800200 */
.L_x_14830:
        /* <DEDUP_REMOVED lines=28> */
.L_x_14837:
        /* <DEDUP_REMOVED lines=13> */
.L_x_14839:
[----:B------:R-:W-:Y:S05]  /*27860*/  BSYNC.RECONVERGENT B2 ;  /* 0x0000000000027941 */ /* 0x000fea0003800200 */
.L_x_14838:
        /* <DEDUP_REMOVED lines=60> */
.L_x_14836:
[----:B------:R-:W-:Y:S05]  /*27c30*/  BSYNC.RECONVERGENT B1 ;  /* 0x0000000000017941 */ /* 0x000fea0003800200 */
.L_x_14835:
        /* <DEDUP_REMOVED lines=22> */
.L_x_14842:
        /* <DEDUP_REMOVED lines=13> */
.L_x_14844:
[----:B------:R-:W-:Y:S05]  /*27e70*/  BSYNC.RECONVERGENT B2 ;  /* 0x0000000000027941 */ /* 0x000fea0003800200 */
.L_x_14843:
        /* <DEDUP_REMOVED lines=60> */
.L_x_14841:
[----:B------:R-:W-:Y:S05]  /*28240*/  BSYNC.RECONVERGENT B1 ;  /* 0x0000000000017941 */ /* 0x000fea0003800200 */
.L_x_14840:
        /* <DEDUP_REMOVED lines=23> */
.L_x_14847:
        /* <DEDUP_REMOVED lines=13> */
.L_x_14849:
[----:B------:R-:W-:Y:S05]  /*28490*/  BSYNC.RECONVERGENT B2 ;  /* 0x0000000000027941 */ /* 0x000fea0003800200 */
.L_x_14848:
        /* <DEDUP_REMOVED lines=60> */
.L_x_14846:
[----:B------:R-:W-:Y:S05]  /*28860*/  BSYNC.RECONVERGENT B1 ;  /* 0x0000000000017941 */ /* 0x000fea0003800200 */
.L_x_14845:
        /* <DEDUP_REMOVED lines=22> */
.L_x_14852:
        /* <DEDUP_REMOVED lines=13> */
.L_x_14854:
[----:B------:R-:W-:Y:S05]  /*28aa0*/  BSYNC.RECONVERGENT B2 ;  /* 0x0000000000027941 */ /* 0x000fea0003800200 */
.L_x_14853:
        /* <DEDUP_REMOVED lines=60> */
.L_x_14851:
[----:B------:R-:W-:Y:S05]  /*28e70*/  BSYNC.RECONVERGENT B1 ;  /* 0x0000000000017941 */ /* 0x000fea0003800200 */
.L_x_14850:
        /* <DEDUP_REMOVED lines=23> */
.L_x_14857:
        /* <DEDUP_REMOVED lines=13> */
.L_x_14859:
[----:B------:R-:W-:Y:S05]  /*290c0*/  BSYNC.RECONVERGENT B2 ;  /* 0x0000000000027941 */ /* 0x000fea0003800200 */
.L_x_14858:
        /* <DEDUP_REMOVED lines=60> */
.L_x_14856:
[----:B------:R-:W-:Y:S05]  /*29490*/  BSYNC.RECONVERGENT B1 ;  /* 0x0000000000017941 */ /* 0x000fea0003800200 */
.L_x_14855:
        /* <DEDUP_REMOVED lines=22> */
.L_x_14862:
        /* <DEDUP_REMOVED lines=13> */
.L_x_14864:
[----:B------:R-:W-:Y:S05]  /*296d0*/  BSYNC.RECONVERGENT B2 ;  /* 0x0000000000027941 */ /* 0x000fea0003800200 */
.L_x_14863:
        /* <DEDUP_REMOVED lines=60> */
.L_x_14861:
[----:B------:R-:W-:Y:S05]  /*29aa0*/  BSYNC.RECONVERGENT B1 ;  /* 0x0000000000017941 */ /* 0x000fea0003800200 */
.L_x_14860:
        /* <DEDUP_REMOVED lines=23> */
.L_x_14867:
        /* <DEDUP_REMOVED lines=15> */
.L_x_14869:
[----:B------:R-:W-:Y:S05]  /*29d10*/  BSYNC.RECONVERGENT B2 ;  /* 0x0000000000027941 */ /* 0x000fea0003800200 */
.L_x_14868:
        /* <DEDUP_REMOVED lines=60> */
.L_x_14866:
[----:B------:R-:W-:Y:S05]  /*2a0e0*/  BSYNC.RECONVERGENT B1 ;  /* 0x0000000000017941 */ /* 0x000fea0003800200 */
.L_x_14865:
        /* <DEDUP_REMOVED lines=10> */
.L_x_14829:
        /* <DEDUP_REMOVED lines=16> */
.L_x_14873:
        /* <DEDUP_REMOVED lines=13> */
.L_x_14875:
[----:B------:R-:W-:Y:S05]  /*2a360*/  BSYNC.RECONVERGENT B2 ;  /* 0x0000000000027941 */ /* 0x000fea0003800200 */
.L_x_14874:
        /* <DEDUP_REMOVED lines=60> */
.L_x_14872:
[----:B------:R-:W-:Y:S05]  /*2a730*/  BSYNC.RECONVERGENT B1 ;  /* 0x0000000000017941 */ /* 0x000fea0003800200 */
.L_x_14871:
        /* <DEDUP_REMOVED lines=25> */
.L_x_14878:
        /* <DEDUP_REMOVED lines=13> */
.L_x_14880:
[----:B------:R-:W-:Y:S05]  /*2a9a0*/  BSYNC.RECONVERGENT B2 ;  /* 0x0000000000027941 */ /* 0x000fea0003800200 */
.L_x_14879:
        /* <DEDUP_REMOVED lines=60> */
.L_x_14877:
[----:B------:R-:W-:Y:S05]  /*2ad70*/  BSYNC.RECONVERGENT B1 ;  /* 0x0000000000017941 */ /* 0x000fea0003800200 */
.L_x_14876:
        /* <DEDUP_REMOVED lines=19> */
.L_x_14883:
        /* <DEDUP_REMOVED lines=13> */
.L_x_14885:
[----:B------:R-:W-:Y:S05]  /*2af80*/  BSYNC.RECONVERGENT B2 ;  /* 0x0000000000027941 */ /* 0x000fea0003800200 */
.L_x_14884:
        /* <DEDUP_REMOVED lines=60> */
.L_x_14882:
[----:B------:R-:W-:Y:S05]  /*2b350*/  BSYNC.RECONVERGENT B1 ;  /* 0x0000000000017941 */ /* 0x000fea0003800200 */
.L_x_14881:
        /* <DEDUP_REMOVED lines=20> */
.L_x_14888:
        /* <DEDUP_REMOVED lines=13> */
.L_x_14890:
[----:B------:R-:W-:Y:S05]  /*2b570*/  BSYNC.RECONVERGENT B2 ;  /* 0x0000000000027941 */ /* 0x000fea0003800200 */
.L_x_14889:
        /* <DEDUP_REMOVED lines=60> */
.L_x_14887:
[----:B------:R-:W-:Y:S05]  /*2b940*/  BSYNC.RECONVERGENT B1 ;  /* 0x0000000000017941 */ /* 0x000fea0003800200 */
.L_x_14886:
        /* <DEDUP_REMOVED lines=19> */
.L_x_14893:
        /* <DEDUP_REMOVED lines=13> */
.L_x_14895:
[----:B------:R-:W-:Y:S05]  /*2bb50*/  BSYNC.RECONVERGENT B2 ;  /* 0x0000000000027941 */ /* 0x000fea0003800200 */
.L_x_14894:
        /* <DEDUP_REMOVED lines=60> */
.L_x_14892:
[----:B------:R-:W-:Y:S05]  /*2bf20*/  BSYNC.RECONVERGENT B1 ;  /* 0x0000000000017941 */ /* 0x000fea0003800200 */
.L_x_14891:
        /* <DEDUP_REMOVED lines=20> */
.L_x_14898:
        /* <DEDUP_REMOVED lines=13> */
.L_x_14900:
[----:B------:R-:W-:Y:S05]  /*2c140*/  BSYNC.RECONVERGENT B2 ;  /* 0x0000000000027941 */ /* 0x000fea0003800200 */
.L_x_14899:
        /* <DEDUP_REMOVED lines=60> */
.L_x_14897:
[----:B------:R-:W-:Y:S05]  /*2c510*/  BSYNC.RECONVERGENT B1 ;  /* 0x0000000000017941 */ /* 0x000fea0003800200 */
.L_x_14896:
        /* <DEDUP_REMOVED lines=19> */
.L_x_14903:
        /* <DEDUP_REMOVED lines=13> */
.L_x_14905:
[----:B------:R-:W-:Y:S05]  /*2c720*/  BSYNC.RECONVERGENT B2 ;  /* 0x0000000000027941 */ /* 0x000fea0003800200 */
.L_x_14904:
        /* <DEDUP_REMOVED lines=60> */
.L_x_14902:
[----:B------:R-:W-:Y:S05]  /*2caf0*/  BSYNC.RECONVERGENT B1 ;  /* 0x0000000000017941 */ /* 0x000fea0003800200 */
.L_x_14901:
        /* <DEDUP_REMOVED lines=20> */
.L_x_14908:
        /* <DEDUP_REMOVED lines=15> */
.L_x_14910:
[----:B------:R-:W-:Y:S05]  /*2cd30*/  BSYNC.RECONVERGENT B2 ;  /* 0x0000000000027941 */ /* 0x000fea0003800200 */
.L_x_14909:
        /* <DEDUP_REMOVED lines=60> */
.L_x_14907:
[----:B------:R-:W-:Y:S05]  /*2d100*/  BSYNC.RECONVERGENT B1 ;  /* 0x0000000000017941 */ /* 0x000fea0003800200 */
.L_x_14906:
        /* <DEDUP_REMOVED lines=16> */
.L_x_14870:
        /* <DEDUP_REMOVED lines=19> */
[----:B------:R0:W-:Y:S04]  /*2d340*/  STG.E.128 desc[UR8][R196.64+0x10], R140 ;  /* 0x0000108cc4007986 */ /* 0x0001e8000c101d08 */
[----:B------:R0:W-:Y:S02]  /*2d350*/  STG.E.64 desc[UR8][R144.64], R146 ;  /* 0x0000009290007986 */ /* 0x0001e4000c101b08 */
.L_x_14828:
[----:B------:R-:W-:Y:S05]  /*2d360*/  BSYNC.RECONVERGENT B0 ;  /* 0x0000000000007941 */ /* 0x000fea0003800200 */
.L_x_14827:
[----:B0-234-:R-:W-:Y:S01]  /*2d370*/  FADD.FTZ R144, RZ, R36 ;  /* 0x00000024ff907221 */ /* 0x01dfe20000010000 */
[----:B------:R-:W-:Y:S01]  /*2d380*/  LOP3.LUT P6, RZ, R186, 0x20, RZ, 0xc0, !PT ;  /* 0x00000020baff7812 */ /* 0x000fe200078cc0ff */
[----:B------:R-:W-:Y:S01]  /*2d390*/  BSSY.RECONVERGENT B0, `(.L_x_14911) ;  /* 0x00000d0000007945 */ /* 0x000fe20003800200 */
[C---:B------:R-:W-:Y:S01]  /*2d3a0*/  ISETP.GT.U32.AND P0, PT, R0.reuse, 0xff, PT ;  /* 0x000000ff0000780c */ /* 0x040fe20003f04070 */
[----:B------:R-:W-:Y:S01]  /*2d3b0*/  FADD.FTZ R145, R37, R144 ;  /* 0x0000009025917221 */ /* 0x000fe20000010000 */
[C---:B------:R-:W-:Y:S01]  /*2d3c0*/  ISETP.GT.U32.AND P1, PT, R0.reuse, 0x17f, PT ;  /* 0x0000017f0000780c */ /* 0x040fe20003f24070 */
[----:B------:R-:W-:Y:S01]  /*2d3d0*/  IMAD.MOV.U32 R195, RZ, RZ, RZ ;  /* 0x000000ffffc37224 */ /* 0x000fe200078e00ff */
[----:B------:R-:W-:Y:S01]  /*2d3e0*/  ISETP.GT.U32.AND P2, PT, R0, 0x1ff, PT ;  /* 0x000001ff0000780c */ /* 0x000fe20003f44070 */
[----:B------:R-:W-:Y:S01]  /*2d3f0*/  FADD.FTZ R144, R38, R145 ;  /* 0x0000009126907221 */ /* 0x000fe20000010000 */
[C---:B------:R-:W-:Y:S02]  /*2d400*/  ISETP.GT.U32.AND P3, PT, R0.reuse, 0x27f, PT ;  /* 0x0000027f0000780c */ /* 0x040fe40003f64070 */
[C---:B------:R-:W-:Y:S01]  /*2d410*/  ISETP.GT.U32.AND P4, PT, R0.reuse, 0x2ff, PT ;  /* 0x000002ff0000780c */ /* 0x040fe20003f84070 */
        /* <DEDUP_REMOVED lines=199> */
.L_x_14912:
[----:B------:R-:W-:Y:S05]  /*2e090*/  BSYNC.RECONVERGENT B0 ;  /* 0x0000000000007941 */ /* 0x000fea0003800200 */
.L_x_14911:
        /* <DEDUP_REMOVED lines=13> */
.L_x_14914:
[----:B------:R-:W-:Y:S05]  /*2e170*/  BSYNC.RECONVERGENT B0 ;  /* 0x0000000000007941 */ /* 0x000fea0003800200 */
.L_x_14913:
        /* <DEDUP_REMOVED lines=25> */
[----:B-1----:R-:W-:-:S05]  /*2e310*/  FMUL.FTZ R189, R199, R146 ;  /* 0x00000092c7bd7220 */ /* 0x002fca0000410000 */
[----:B------:R0:W1:Y:S02]  /*2e320*/  SHFL.IDX PT, R203, R189, RZ, 0x1f ;  /* 0x00001fffbdcb7589 */ /* 0x00006400000e0000 */
[----:B0-----:R-:W0:Y:S01]  /*2e330*/  LDC R189, c[0x0][0x448] ;  /* 0x00011200ffbd7b82 */ /* 0x001e220000000800 */
[C---:B-1----:R-:W-:Y:S01]  /*2e340*/  FMUL.FTZ R146, R203.reuse, R203 ;  /* 0x000000cbcb927220 */ /* 0x042fe20000410000 */
[----:B------:R-:W-:-:S04]  /*2e350*/  FSEL R190, R203, RZ, !P0 ;  /* 0x000000ffcbbe7208 */ /* 0x000fc80004000000 */
[----:B------:R-:W-:Y:S02]  /*2e360*/  FSEL R201, R146, RZ, P0 ;  /* 0x000000ff92c97208 */ /* 0x000fe40000000000 */
[----:B------:R-:W1:Y:S01]  /*2e370*/  SHFL.DOWN PT, R146, R145, 0x2, 0x1f ;  /* 0x08401f0091927f89 */ /* 0x000e6200000e0000 */
[----:B------:R-:W-:Y:S01]  /*2e380*/  ISETP.NE.AND P0, PT, R188, RZ, PT ;  /* 0x000000ffbc00720c */ /* 0x000fe20003f05270 */
[----:B-1----:R-:W-:Y:S01]  /*2e390*/  FADD.FTZ R147, R146, R145 ;  /* 0x0000009192937221 */ /* 0x002fe20000010000 */
[----:B------:R-:W-:-:S03]  /*2e3a0*/  FMUL.FTZ R146, R195, R195 ;  /* 0x000000c3c3927220 */ /* 0x000fc60000410000 */
        /* <DEDUP_REMOVED lines=27> */
[----:B------:R-:W-:Y:S01]  /*2e560*/  SHF.L.U32 R201, R95, 0x10, RZ ;  /* 0x000000105fc97819 */ /* 0x000fe200000006ff */
[----:B------:R-:W-:Y:S01]  /*2e570*/  FFMA.FTZ R194, R146, R189, R195 ;  /* 0x000000bd92c27223 */ /* 0x000fe200000100c3 */
[----:B------:R-:W-:Y:S01]  /*2e580*/  FFMA.FTZ R199, R188, R197, R199 ;  /* 0x000000c5bcc77223 */ /* 0x000fe200000100c7 */
[----:B------:R-:W-:Y:S01]  /*2e590*/  FADD.FTZ R144, R36, -R190 ;  /* 0x800000be24907221 */ /* 0x000fe20000010000 */
        /* <DEDUP_REMOVED lines=34> */
.L_x_14916:
[----:B------:R-:W-:Y:S05]  /*2e7c0*/  BSYNC.RECONVERGENT B0 ;  /* 0x0000000000007941 */ /* 0x000fea0003800200 */
.L_x_14915:
        /* <DEDUP_REMOVED lines=51> */
.L_x_14918:
[----:B------:R-:W-:Y:S05]  /*2eb00*/  BSYNC.RECONVERGENT B0 ;  /* 0x0000000000007941 */ /* 0x000fea0003800200 */
.L_x_14917:
        /* <DEDUP_REMOVED lines=51> */
.L_x_14920:
[----:B------:R-:W-:Y:S05]  /*2ee40*/  BSYNC.RECONVERGENT B0 ;  /* 0x0000000000007941 */ /* 0x000fea0003800200 */
.L_x_14919:
        /* <DEDUP_REMOVED lines=51> */
.L_x_14922:
[----:B------:R-:W-:Y:S05]  /*2f180*/  BSYNC.RECONVERGENT B0 ;  /* 0x0000000000007941 */ /* 0x000fea0003800200 */
.L_x_14921:
        /* <DEDUP_REMOVED lines=51> */
.L_x_14924:
[----:B------:R-:W-:Y:S05]  /*2f4c0*/  BSYNC.RECONVERGENT B0 ;  /* 0x0000000000007941 */ /* 0x000fea0003800200 */
.L_x_14923:
        /* <DEDUP_REMOVED lines=51> */
.L_x_14926:
[----:B------:R-:W-:Y:S05]  /*2f800*/  BSYNC.RECONVERGENT B0 ;  /* 0x0000000000007941 */ /* 0x000fea0003800200 */
.L_x_14925:
[----:B------:R-:W-:Y:S01]  /*2f810*/  LOP3.LUT P0, RZ, R186, 0x4, RZ, 0xc0, !PT ;  /* 0x00000004baff7812 */ /* 0x000fe2000780c0ff */
[----:B------:R-:W-:-:S12]  /*2f820*/  BSSY.RECONVERGENT B0, `(.L_x_14927) ;  /* 0x0000031000007945 */ /* 0x000fd80003800200 */
        /* <DEDUP_REMOVED lines=9> */
[----:B------:R-:W-:Y:S01]  /*2f8c0*/  FADD.FTZ R202, R142, -R190 ;  /* 0x800000be8eca7221 */ /* 0x000fe20000010000 */
[----:B------:R-:W-:Y:S01]  /*2f8d0*/  SHF.L.U32 R145, R44, 0x10, RZ ;  /* 0x000000102c917819 */ /* 0x000fe200000006ff */
[----:B------:R-:W-:-:S02]  /*2f8e0*/  IMAD.U32 R197, R41, 0x10000, RZ ;  /* 0x0001000029c57824 */ /* 0x000fc400078e00ff */
[----:B------:R-:W-:Y:S01]  /*2f8f0*/  FMUL.FTZ R194, R191, R194 ;  /* 0x000000c2bfc27220 */ /* 0x000fe20000410000 */
[----:B------:R-:W-:Y:S01]  /*2f900*/  FADD.FTZ R190, R143, -R190 ;  /* 0x800000be8fbe7221 */ /* 0x000fe20000010000 */
        /* <DEDUP_REMOVED lines=34> */
.L_x_14928:
[----:B------:R-:W-:Y:S05]  /*2fb30*/  BSYNC.RECONVERGENT B0 ;  /* 0x0000000000007941 */ /* 0x000fea0003800200 */
.L_x_14927:
[----:B01234-:R-:W0:Y:S01]  /*2fb40*/  LDC.64 R144, c[0x0][0x380] ;  /* 0x0000e000ff907b82 */ /* 0x01fe220000000a00 */
[----:B------:R-:W-:Y:S01]  /*2fb50*/  UPLOP3.LUT UP1, UPT, UPT, UPT, UP1, 0x40, 0x4 ;  /* 0x000000000004789c */ /* 0x000fe20003f2e810 */
[----:B0-----:R-:W-:-:S04]  /*2fb60*/  IADD3 R185, PT, PT, R185, R144, RZ ;  /* 0x00000090b9b97210 */ /* 0x001fc80007ffe0ff */
[----:B------:R-:W-:-:S13]  /*2fb70*/  ISETP.GE.AND P0, PT, R185, R145, PT ;  /* 0x00000091b900720c */ /* 0x000fda0003f06270 */
[----:B------:R-:W-:Y:S05]  /*2fb80*/  @!P0 BRA `(.L_x_14929) ;  /* 0xfffffd1800308947 */ /* 0x000fea000383ffff */
[----:B------:R-:W-:Y:S05]  /*2fb90*/  EXIT ;  /* 0x000000000000794d */ /* 0x000fea0003800000 */
.L_x_14930:
        /* <DEDUP_REMOVED lines=14> */
.L_x_42347:


//--------------------- .text._ZN10layer_norm13ln_fwd_kernelINS_13Kernel_traitsI13__nv_bfloat16S2_fS2_fjLj7168ELj1ELj1ELj4ELj16ENS_18Kernel_traits_baseILj7168ES2_S2_fS2_fjLj128EEEEELb1ELb0ELb0ELb1EEEvNS_9FwdParamsE --------------------------
	.section	.text._ZN10layer_norm13ln_fwd_kernelINS_13Kernel_traitsI13__nv_bfloat16S2_fS2_fjLj7168ELj1ELj1ELj4ELj16ENS_18Kernel_traits_baseILj7168ES2_S2_fS2_fjLj128EEEEELb1ELb0ELb0ELb1EEEvNS_9FwdParamsE,"ax",@progbits
	.align	128
        .global         _ZN10layer_norm13ln_fwd_kernelINS_13Kernel_traitsI13__nv_bfloat16S2_fS2_fjLj7168ELj1ELj1ELj4ELj16ENS_18Kernel_traits_baseILj7168ES2_S2_fS2_fjLj128EEEEELb1ELb0ELb0ELb1EEEvNS_9FwdParamsE
        .type           _ZN10layer_norm13ln_fwd_kernelINS_13Kernel_traitsI13__nv_bfloat16S2_fS2_fjLj7168ELj1ELj1ELj4ELj16ENS_18Kernel_traits_baseILj7168ES2_S2_fS2_fjLj128EEEEELb1ELb0ELb0ELb1EEEvNS_9FwdParamsE,@function
        .size           _ZN10layer_norm13ln_fwd_kernelINS_13Kernel_traitsI13__nv_bfloat16S2_fS2_fjLj7168ELj1ELj1ELj4ELj16ENS_18Kernel_traits_baseILj7168ES2_S2_fS2_fjLj128EEEEELb1ELb0ELb0ELb1EEEvNS_9FwdParamsE,(.L_x_42348 - _ZN10layer_norm13ln_fwd_kernelINS_13Kernel_traitsI13__nv_bfloat16S2_fS2_fjLj7168ELj1ELj1ELj4ELj16ENS_18Kernel_traits_baseILj7168ES2_S2_fS2_fjLj128EEEEELb1ELb0ELb0ELb1EEEvNS_9FwdParamsE)
        .other          _ZN10layer_norm13ln_fwd_kernelINS_13Kernel_traitsI13__nv_bfloat16S2_fS2_fjLj7168ELj1ELj1ELj4ELj16ENS_18Kernel_traits_baseILj7168ES2_S2_fS2_fjLj128EEEEELb1ELb0ELb0ELb1EEEvNS_9FwdParamsE,@"STO_CUDA_ENTRY STV_DEFAULT"
_ZN10layer_norm13ln_fwd_kernelINS_13Kernel_traitsI13__nv_bfloat16S2_fS2_fjLj7168ELj1ELj1ELj4ELj16ENS_18Kernel_traits_baseILj7168ES2_S2_fS2_fjLj128EEEEELb1ELb0ELb0ELb1EEEvNS_9FwdParamsE:
.text._ZN10layer_norm13ln_fwd_kernelINS_13Kernel_traitsI13__nv_bfloat16S2_fS2_fjLj7168ELj1ELj1ELj4ELj16ENS_18Kernel_traits_baseILj7168ES2_S2_fS2_fjLj128EEEEELb1ELb0ELb0ELb1EEEvNS_9FwdParamsE:
        /* <DEDUP_REMOVED lines=64> */
.L_x_14931:
[----:B------:R-:W-:Y:S05]  /*0400*/  @P2 EXIT ;  /* 0x000000000000294d */ /* 0x000fea0003800000 */
[----:B------:R-:W0:Y:S01]  /*0410*/  LDCU UR4, c[0x0][0x360] ;  /* 0x00006c00ff0477ac */ /* 0x000e220008000800 */
[----:B-----5:R-:W-:Y:S01]  /*0420*/  @P1 IADD3 R208, P0, PT, R2, R9, RZ ;  /* 0x0000000902d01210 */ /* 0x020fe20007f1e0ff */
[C---:B------:R-:W-:Y:S01]  /*0430*/  VIADD R2, R202.reuse, 0x9e3779b9 ;  /* 0x9e3779b9ca027836 */ /* 0x040fe20000000000 */
[C---:B------:R-:W-:Y:S01]  /*0440*/  IADD3 R8, PT, PT, R203.reuse, 0x76cf5d0a, RZ ;  /* 0x76cf5d0acb087810 */ /* 0x040fe20007ffe0ff */
[----:B---3--:R-:W-:Y:S01]  /*0450*/  VIADD R6, R203, 0xbb67ae85 ;  /* 0xbb67ae85cb067836 */ /* 0x008fe20000000000 */
[----:B------:R-:W-:Y:S01]  /*0460*/  @P1 IADD3.X R209, PT, PT, RZ, R3, RZ, P0, !PT ;  /* 0x00000003ffd11210 */ /* 0x000fe200007fe4ff */
[----:B------:R-:W1:Y:S01]  /*0470*/  LDC.64 R10, c[0x0][0x3e0] ;  /* 0x0000f800ff0a7b82 */ /* 0x000e620000000a00 */
[----:B------:R-:W-:Y:S01]  /*0480*/  VIADD R200, R202, 0xf1bbcdc8 ;  /* 0xf1bbcdc8cac87836 */ /* 0x000fe20000000000 */
[----:B------:R-:W-:Y:S01]  /*0490*/  LOP3.LUT R181, R181, 0xfffffffb, RZ, 0xc0, !PT ;  /* 0xfffffffbb5b57812 */ /* 0x000fe200078ec0ff */
[----:B------:R-:W-:Y:S01]  /*04a0*/  UPLOP3.LUT UP1, UPT, UPT, UPT, UPT, 0x40, 0x4 ;  /* 0x000000000004789c */ /* 0x000fe20003f2e870 */
[--C-:B------:R-:W-:Y:S01]  /*04b0*/  SHF.R.U64 R179, R208, 0x2, R209.reuse ;  /* 0x00000002d0b37819 */ /* 0x100fe200000012d1 */
[----:B------:R-:W2:Y:S01]  /*04c0*/  LDCU UR6, c[0x0][0x404] ;  /* 0x00008080ff0677ac */ /* 0x000ea20008000800 */
[----:B------:R-:W-:-:S02]  /*04d0*/  SHF.R.U32.HI R178, RZ, 0x2, R209 ;  /* 0x00000002ffb27819 */ /* 0x000fc400000116d1 */
[----:B------:R-:W-:Y:S01]  /*04e0*/  LOP3.LUT R208, R208, 0x3, RZ, 0xc0, !PT ;  /* 0x00000003d0d07812 */ /* 0x000fe200078ec0ff */
[----:B------:R-:W-:Y:S01]  /*04f0*/  IMAD.HI.U32 R5, R179, -0x2daee0ad, RZ ;  /* 0xd2511f53b3057827 */ /* 0x000fe200078e00ff */
[----:B------:R-:W-:Y:S01]  /*0500*/  PRMT R177, R95, 0x7632, R177 ;  /* 0x000076325fb17816 */ /* 0x000fe200000000b1 */
[----:B------:R-:W3:Y:S01]  /*0510*/  LDCU UR7, c[0x0][0x408] ;  /* 0x00008100ff0777ac */ /* 0x000ee20008000800 */
        /* <DEDUP_REMOVED lines=11> */
[----:B------:R-:W4:Y:S01]  /*05d0*/  LDCU.U8 UR13, c[0x0][0x410] ;  /* 0x00008200ff0d77ac */ /* 0x000f220008000000 */
[----:B-1----:R-:W-:Y:S01]  /*05e0*/  ISETP.NE.U32.AND P0, PT, R10, RZ, PT ;  /* 0x000000ff0a00720c */ /* 0x002fe20003f05070 */
[----:B------:R-:W-:Y:S01]  /*05f0*/  IMAD R7, R161, -0x326172a9, RZ ;  /* 0xcd9e8d57a1077824 */ /* 0x000fe200078e02ff */
[----:B------:R-:W-:Y:S01]  /*0600*/  PRMT R172, R121, 0x7632, R172 ;  /* 0x0000763279ac7816 */ /* 0x000fe200000000ac */
[----:B------:R-:W-:Y:S01]  /*0610*/  IMAD.HI.U32 R4, R3, -0x2daee0ad, RZ ;  /* 0xd2511f5303047827 */ /* 0x000fe200078e00ff */
[----:B------:R-:W-:Y:S01]  /*0620*/  ISETP.NE.AND.EX P0, PT, R11, RZ, PT, P0 ;  /* 0x000000ff0b00720c */ /* 0x000fe20003f05300 */
[----:B------:R-:W1:Y:S01]  /*0630*/  LDCU UR14, c[0x0][0x400] ;  /* 0x00008000ff0e77ac */ /* 0x000e620008000800 */
[----:B------:R-:W-:Y:S01]  /*0640*/  LOP3.LUT R0, R2, R7, R0, 0x96, !PT ;  /* 0x0000000702007212 */ /* 0x000fe200078e9600 */
[----:B------:R-:W-:Y:S01]  /*0650*/  IMAD R7, R3, -0x2daee0ad, RZ ;  /* 0xd2511f5303077824 */ /* 0x000fe200078e02ff */
[----:B------:R-:W-:Y:S01]  /*0660*/  LOP3.LUT R4, R6, R9, R4, 0x96, !PT ;  /* 0x0000000906047212 */ /* 0x000fe200078e9604 */
[----:B------:R-:W-:Y:S01]  /*0670*/  IMAD R5, R5, -0x326172a9, RZ ;  /* 0xcd9e8d5705057824 */ /* 0x000fe200078e02ff */
[----:B------:R-:W-:Y:S01]  /*0680*/  PRMT R171, R92, 0x7632, R171 ;  /* 0x000076325cab7816 */ /* 0x000fe200000000ab */
[----:B------:R-:W-:Y:S01]  /*0690*/  IMAD.HI.U32 R6, R0, -0x2daee0ad, RZ ;  /* 0xd2511f5300067827 */ /* 0x000fe200078e00ff */
[----:B------:R-:W-:Y:S01]  /*06a0*/  PRMT R170, R120, 0x7632, R170 ;  /* 0x0000763278aa7816 */ /* 0x000fe200000000aa */
[----:B------:R-:W0:Y:S01]  /*06b0*/  LDCU.64 UR10, c[0x0][0x3a0] ;  /* 0x00007400ff0a77ac */ /* 0x000e220008000a00 */
[----:B------:R-:W-:Y:S01]  /*06c0*/  PRMT R169, R99, 0x7632, R169 ;  /* 0x0000763263a97816 */ /* 0x000fe200000000a9 */
[----:B------:R-:W-:Y:S01]  /*06d0*/  IMAD.HI.U32 R2, R4, -0x326172a9, RZ ;  /* 0xcd9e8d5704027827 */ /* 0x000fe200078e00ff */
[----:B------:R-:W-:-:S02]  /*06e0*/  LOP3.LUT R6, R8, R7, R6, 0x96, !PT ;  /* 0x0000000708067212 */ /* 0x000fc400078e9606 */
[----:B------:R-:W-:Y:S01]  /*06f0*/  IADD3 R8, PT, PT, R203, 0x32370b8f, RZ ;  /* 0x32370b8fcb087810 */ /* 0x000fe20007ffe0ff */
[C---:B------:R-:W-:Y:S01]  /*0700*/  VIADD R3, R202.reuse, 0x3c6ef372 ;  /* 0x3c6ef372ca037836 */ /* 0x040fe20000000000 */
[----:B------:R-:W-:Y:S01]  /*0710*/  @P0 LOP3.LUT R181, R181, 0x4, RZ, 0xfc, !PT ;  /* 0x00000004b5b50812 */ /* 0x000fe200078efcff */
        /* <DEDUP_REMOVED lines=9> */
[C---:B------:R-:W-:Y:S01]  /*07b0*/  IMAD.HI.U32 R0, R2.reuse, -0x2daee0ad, RZ ;  /* 0xd2511f5302007827 */ /* 0x040fe200078e00ff */
        /* <DEDUP_REMOVED lines=51> */
[C---:B------:R-:W-:Y:S01]  /*0af0*/  IADD3 R7, PT, PT, R203.reuse, -0x24c28bd8, RZ ;  /* 0xdb3d7428cb077810 */ /* 0x040fe20007ffe0ff */
[----:B------:R-:W-:Y:S01]  /*0b00*/  VIADD R8, R203, 0x1fd5c5a3 ;  /* 0x1fd5c5a3cb087836 */ /* 0x000fe20000000000 */
[----:B------:R-:W-:Y:S01]  /*0b10*/  PRMT R26, R111, 0x7632, R26 ;  /* 0x000076326f1a7816 */ /* 0x000fe2000000001a */
[----:B------:R-:W-:Y:S01]  /*0b20*/  IMAD R3, R6, -0x326172a9, RZ ;  /* 0xcd9e8d5706037824 */ /* 0x000fe200078e02ff */
[----:B------:R-:W-:Y:S01]  /*0b30*/  PRMT R25, R139, 0x7632, R25 ;  /* 0x000076328b197816 */ /* 0x000fe20000000019 */
[----:B------:R-:W-:Y:S01]  /*0b40*/  IMAD R6, R2, -0x2daee0ad, RZ ;  /* 0xd2511f5302067824 */ /* 0x000fe200078e02ff */
[----:B------:R-:W-:Y:S01]  /*0b50*/  LOP3.LUT R4, R8, R5, R4, 0x96, !PT ;  /* 0x0000000508047212 */ /* 0x000fe200078e9604 */
        /* <DEDUP_REMOVED lines=9> */
[----:B------:R-:W-:Y:S01]  /*0bf0*/  IADD3 R2, PT, PT, R203, -0x695add53, RZ ;  /* 0x96a522adcb027810 */ /* 0x000fe20007ffe0ff */
[----:B------:R-:W-:Y:S01]  /*0c00*/  IMAD.HI.U32 R160, R36, -0x326172a9, RZ ;  /* 0xcd9e8d5724a07827 */ /* 0x000fe200078e00ff */
[----:B------:R-:W-:-:S02]  /*0c10*/  PRMT R21, R137, 0x7632, R21 ;  /* 0x0000763289157816 */ /* 0x000fc40000000015 */
[----:B------:R-:W-:Y:S01]  /*0c20*/  PRMT R20, R108, 0x7632, R20 ;  /* 0x000076326c147816 */ /* 0x000fe20000000014 */
[----:B------:R-:W-:Y:S01]  /*0c30*/  IMAD R0, R0, -0x2daee0ad, RZ ;  /* 0xd2511f5300007824 */ /* 0x000fe200078e02ff */
[----:B------:R-:W-:Y:S01]  /*0c40*/  LOP3.LUT R160, R5, R3, R160, 0x96, !PT ;  /* 0x0000000305a07212 */ /* 0x000fe200078e96a0 */
[----:B------:R-:W-:Y:S01]  /*0c50*/  IMAD.HI.U32 R159, R200, -0x2daee0ad, RZ ;  /* 0xd2511f53c89f7827 */ /* 0x000fe200078e00ff */
[----:B------:R-:W-:Y:S02]  /*0c60*/  PRMT R19, R136, 0x7632, R19 ;  /* 0x0000763288137816 */ /* 0x000fe40000000013 */
        /* <DEDUP_REMOVED lines=20> */
.L_x_15285:
[----:B------:R-:W-:Y:S01]  /*0db0*/  LOP3.LUT P0, RZ, R181, 0x4, RZ, 0xc0, !PT ;  /* 0x00000004b5ff7812 */ /* 0x000fe2000780c0ff */
[----:B------:R-:W0:Y:S01]  /*0dc0*/  S2R R183, SR_TID.X ;  /* 0x0000000000b77919 */ /* 0x000e220000002100 */
[----:B-1----:R-:W1:Y:S01]  /*0dd0*/  LDC.64 R40, c[0x0][0x390] ;  /* 0x0000e400ff287b82 */ /* 0x002e620000000a00 */
[----:B------:R-:W-:-:S05]  /*0de0*/  IMAD R36, R180, UR12, RZ ;  /* 0x0000000cb4247c24 */ /* 0x000fca000f8e02ff */
[----:B------:R-:W-:-:S05]  /*0df0*/  SHF.R.S32.HI R37, RZ, 0x1f, R36 ;  /* 0x0000001fff257819 */ /* 0x000fca0000011424 */
[----:B------:R-:W2:Y:S01]  /*0e00*/  @P0 LDC.64 R42, c[0x0][0x3e0] ;  /* 0x0000f800ff2a0b82 */ /* 0x000ea20000000a00 */
[----:B------:R-:W-:-:S04]  /*0e10*/  LEA.HI R182, R37, R36, RZ, 0x3 ;  /* 0x0000002425b67211 */ /* 0x000fc800078f18ff */
[----:B0-----:R-:W-:Y:S01]  /*0e20*/  LEA.HI.SX32 R182, R182, R183, 0x1d ;  /* 0x000000b7b6b67211 */ /* 0x001fe200078feaff */
[----:B--2---:R-:W-:-:S04]  /*0e30*/  @P0 IMAD.WIDE R42, R180, 0x2, R42 ;  /* 0x00000002b42a0825 */ /* 0x004fc800078e022a */
[----:B-1----:R-:W-:Y:S02]  /*0e40*/  IMAD.WIDE.U32 R36, R182, 0x10, R40 ;  /* 0x00000010b6247825 */ /* 0x002fe400078e0028 */
[----:B------:R-:W2:Y:S04]  /*0e50*/  @P0 LDG.E.U16 R42, desc[UR8][R42.64] ;  /* 0x000000082a2a0981 */ /* 0x000ea8000c1e1500 */
[----:B------:R-:W5:Y:S01]  /*0e60*/  LDG.E.128 R36, desc[UR8][R36.64] ;  /* 0x0000000824247981 */ /* 0x000f62000c1e1d00 */
[----:B------:R-:W-:Y:S01]  /*0e70*/  UISETP.NE.U32.AND UP0, UPT, UR10, URZ, UPT ;  /* 0x000000ff0a00728c */ /* 0x000fe2000bf05070 */
[----:B------:R-:W-:Y:S02]  /*0e80*/  HFMA2 R192, -RZ, RZ, 0.1171875, 0 ;  /* 0x2f800000ffc07431 */ /* 0x000fe400000001ff */
[----:B------:R-:W-:Y:S01]  /*0e90*/  IMAD.MOV.U32 R193, RZ, RZ, 0x3f800000 ;  /* 0x3f800000ffc17424 */ /* 0x000fe200078e00ff */
[C---:B------:R-:W-:Y:S01]  /*0ea0*/  IADD3 R189, PT, PT, R202.reuse, -0x700cb87f, RZ ;  /* 0x8ff34781cabd7810 */ /* 0x040fe20007ffe0ff */
[----:B------:R-:W-:Y:S01]  /*0eb0*/  UISETP.NE.AND.EX UP0, UPT, UR11, URZ, UPT, UP0 ;  /* 0x000000ff0b00728c */ /* 0x000fe2000bf05300 */
[C---:B------:R-:W-:Y:S01]  /*0ec0*/  VIADD R191, R203.reuse, 0xbb67ae85 ;  /* 0xbb67ae85cbbf7836 */ /* 0x040fe20000000000 */
[----:B------:R-:W-:Y:S01]  /*0ed0*/  IADD3 R186, PT, PT, R202, 0x78dde6e4, RZ ;  /* 0x78dde6e4caba7810 */ /* 0x000fe20007ffe0ff */
[----:B------:R-:W-:-:S02]  /*0ee0*/  VIADD R190, R203, 0x32370b8f ;  /* 0x32370b8fcbbe7836 */ /* 0x000fc40000000000 */
[C---:B------:R-:W-:Y:S02]  /*0ef0*/  VIADD R188, R202.reuse, 0xf1bbcdc8 ;  /* 0xf1bbcdc8cabc7836 */ /* 0x040fe40000000000 */
[C---:B------:R-:W-:Y:S02]  /*0f00*/  VIADD R187, R203.reuse, 0xed9eba14 ;  /* 0xed9eba14cbbb7836 */ /* 0x040fe40000000000 */
[----:B------:R-:W-:Y:S02]  /*0f10*/  VIADD R185, R202, 0xdaa66d2b ;  /* 0xdaa66d2bcab97836 */ /* 0x000fe40000000000 */
[----:B------:R-:W-:Y:S01]  /*0f20*/  VIADD R184, R203, 0x76cf5d0a ;  /* 0x76cf5d0acbb87836 */ /* 0x000fe20000000000 */
[----:B--2---:R-:W-:Y:S01]  /*0f30*/  @P0 SHF.L.U32 R193, R42, 0x10, RZ ;  /* 0x000000102ac10819 */ /* 0x004fe200000006ff */
[----:B------:R-:W-:Y:S06]  /*0f40*/  BRA.U !UP0, `(.L_x_14932) ;  /* 0x0000002908ec7547 */ /* 0x000fec000b800000 */
[----:B------:R-:W0:Y:S02]  /*0f50*/  LDC.64 R42, c[0x0][0x3a0] ;  /* 0x0000e800ff2a7b82 */ /* 0x000e240000000a00 */
[----:B0-----:R-:W-:-:S05]  /*0f60*/  IMAD.WIDE.U32 R42, R182, 0x20, R42 ;  /* 0x00000020b62a7825 */ /* 0x001fca00078e002a */
[----:B------:R0:W5:Y:S04]  /*0f70*/  LDG.E.128 R88, desc[UR8][R42.64] ;  /* 0x000000082a587981 */ /* 0x000168000c1e1d00 */
[----:B------:R0:W5:Y:S01]  /*0f80*/  LDG.E.128 R84, desc[UR8][R42.64+0x10] ;  /* 0x000010082a547981 */ /* 0x000162000c1e1d00 */
[----:B------:R-:W-:Y:S01]  /*0f90*/  ISETP.NE.AND P0, PT, R208, 0x1, PT ;  /* 0x00000001d000780c */ /* 0x000fe20003f05270 */
[----:B------:R-:W-:Y:S01]  /*0fa0*/  IMAD.MOV.U32 R44, RZ, RZ, 0x2 ;  /* 0x00000002ff2c7424 */ /* 0x000fe200078e00ff */
[----:B------:R-:W-:Y:S01]  /*0fb0*/  MOV R52, R200 ;  /* 0x000000c800347202 */ /* 0x000fe20000000f00 */
[----:B------:R-:W-:-:S10]  /*0fc0*/  IMAD.MOV.U32 R45, RZ, RZ, R0 ;  /* 0x000000ffff2d7224 */ /* 0x000fd400078e0000 */
[----:B0-----:R-:W-:Y:S05]  /*0fd0*/  @!P0 BRA `(.L_x_14933) ;  /* 0x0000000400388947 */ /* 0x001fea0003800000 */
[----:B------:R-:W-:-:S05]  /*0fe0*/  IMAD.MOV.U32 R43, RZ, RZ, 0x2 ;  /* 0x00000002ff2b7424 */ /* 0x000fca00078e00ff */
[----:B------:R-:W-:-:S05]  /*0ff0*/  VIADDMNMX.U32 R42, R208, 0xfffffffe, R43, PT ;  /* 0xfffffffed02a7846 */ /* 0x000fca000380002b */
[----:B------:R-:W-:-:S04]  /*1000*/  IMAD.SHL.U32 R44, R42, 0x4, RZ ;  /* 0x000000042a2c7824 */ /* 0x000fc800078e00ff */
[----:B------:R-:W0:Y:S02]  /*1010*/  LDC R42, c[0x2][R44] ;  /* 0x008000002c2a7b82 */ /* 0x000e240000000800 */
[----:B0-----:R-:W-:-:S04]  /*1020*/  SHF.R.S32.HI R43, RZ, 0x1f, R42 ;  /* 0x0000001fff2b7819 */ /* 0x001fc8000001142a */
.L_x_42183:
[----:B------:R-:W-:Y:S05]  /*1030*/  BRX R42 -0x1040                                        (*"BRANCH_TARGETS .L_x_42184,.L_x_42185,.L_x_42186"*) ;  /* 0xffffffec2af07949 */ /* 0x000fea000383ffff */
.L_x_42186:
[----:B------:R-:W-:Y:S01]  /*1040*/  IADD3 R44, PT, PT, R208, 0x1, RZ ;  /* 0x00000001d02c7810 */ /* 0x000fe20007ffe0ff */
[----:B------:R-:W-:Y:S02]  /*1050*/  IMAD.MOV.U32 R52, RZ, RZ, R200 ;  /* 0x000000ffff347224 */ /* 0x000fe400078e00c8 */
[----:B------:R-:W-:Y:S01]  /*1060*/  IMAD.MOV.U32 R45, RZ, RZ, R160 ;  /* 0x000000ffff2d7224 */ /* 0x000fe200078e00a0 */
[----:B------:R-:W-:Y:S06]  /*1070*/  BRA `(.L_x_14933) ;  /* 0x0000000400107947 */ /* 0x000fec0003800000 */
.L_x_42184:
[----:B------:R-:W-:Y:S01]  /*1080*/  MOV R52, R200 ;  /* 0x000000c800347202 */ /* 0x000fe20000000f00 */
[----:B------:R-:W-:Y:S02]  /*1090*/  IMAD.MOV.U32 R44, RZ, RZ, 0x3 ;  /* 0x00000003ff2c7424 */ /* 0x000fe400078e00ff */
[----:B------:R-:W-:Y:S01]  /*10a0*/  IMAD.MOV.U32 R45, RZ, RZ, R159 ;  /* 0x000000ffff2d7224 */ /* 0x000fe200078e009f */
[----:B------:R-:W-:Y:S06]  /*10b0*/  BRA `(.L_x_14933) ;  /* 0x0000000400007947 */ /* 0x000fec0003800000 */
.L_x_42185:
        /* <DEDUP_REMOVED lines=12> */
.L_x_14934:
        /* <DEDUP_REMOVED lines=52> */
.L_x_14933:
[----:B------:R-:W-:Y:S01]  /*14c0*/  I2FP.F32.U32 R43, R45 ;  /* 0x0000002d002b7245 */ /* 0x000fe20000201000 */
[----:B-----5:R-:W-:Y:S01]  /*14d0*/  IMAD.U32 R42, R36, 0x10000, RZ ;  /* 0x00010000242a7824 */ /* 0x020fe200078e00ff */
[----:B------:R-:W-:Y:S01]  /*14e0*/  ISETP.NE.AND P1, PT, R44, 0x1, PT ;  /* 0x000000012c00780c */ /* 0x000fe20003f25270 */
[----:B------:R-:W-:Y:S01]  /*14f0*/  UMOV UR5, UR7 ;  /* 0x0000000700057c82 */ /* 0x000fe20008000000 */
[----:B------:R-:W-:Y:S01]  /*1500*/  UMOV UR4, UR6 ;  /* 0x0000000600047c82 */ /* 0x000fe20008000000 */
[----:B------:R-:W-:Y:S01]  /*1510*/  FFMA.FTZ R43, R43, R192, 1.1641532182693481445e-10 ;  /* 0x2f0000002b2b7423 */ /* 0x000fe200000100c0 */
[----:B------:R-:W-:Y:S01]  /*1520*/  FMUL.FTZ R42, R42, R193 ;  /* 0x000000c12a2a7220 */ /* 0x000fe20000410000 */
[----:B------:R-:W-:Y:S01]  /*1530*/  HFMA2 R45, -RZ, RZ, 0, 1.1920928955078125e-07 ;  /* 0x00000002ff2d7431 */ /* 0x000fe200000001ff */
[----:B------:R-:W-:Y:S02]  /*1540*/  PRMT R36, R36, 0x7632, R36 ;  /* 0x0000763224247816 */ /* 0x000fe40000000024 */
[----:B------:R-:W-:Y:S01]  /*1550*/  FMUL.FTZ R42, R42, UR5 ;  /* 0x000000052a2a7c20 */ /* 0x000fe20008410000 */
[----:B------:R-:W-:-:S04]  /*1560*/  FSETP.GTU.FTZ.AND P0, PT, R43, UR4, PT ;  /* 0x000000042b007c0b */ /* 0x000fc8000bf1c000 */
[----:B------:R-:W-:Y:S01]  /*1570*/  FSEL R43, R42, RZ, !P0 ;  /* 0x000000ff2a2b7208 */ /* 0x000fe20004000000 */
[----:B------:R-:W-:Y:S01]  /*1580*/  IMAD.MOV.U32 R42, RZ, RZ, R0 ;  /* 0x000000ffff2a7224 */ /* 0x000fe200078e0000 */
[----:B------:R-:W-:-:S03]  /*1590*/  PLOP3.LUT P0, PT, P0, PT, PT, 0x8, 0x80 ;  /* 0x000000000080781c */ /* 0x000fc6000070e170 */
[----:B------:R-:W-:Y:S01]  /*15a0*/  FADD.FTZ R88, R88, R43 ;  /* 0x0000002b58587221 */ /* 0x000fe20000010000 */
[----:B------:R-:W-:Y:S01]  /*15b0*/  P2R R50, PR, RZ, 0x1 ;  /* 0x00000001ff327803 */ /* 0x000fe20000000000 */
        /* <DEDUP_REMOVED lines=9> */
.L_x_14936:
        /* <DEDUP_REMOVED lines=12> */
.L_x_14937:
        /* <DEDUP_REMOVED lines=53> */
.L_x_14935:
[----:B------:R-:W-:Y:S01]  /*1a60*/  I2FP.F32.U32 R43, R42 ;  /* 0x0000002a002b7245 */ /* 0x000fe20000201000 */
[----:B------:R-:W-:Y:S01]  /*1a70*/  VIADD R194, R202, 0x9e3779b9 ;  /* 0x9e3779b9cac27836 */ /* 0x000fe20000000000 */
[----:B------:R-:W-:Y:S01]  /*1a80*/  SHF.L.U32 R36, R36, 0x10, RZ ;  /* 0x0000001024247819 */ /* 0x000fe200000006ff */
[----:B------:R-:W-:Y:S01]  /*1a90*/  IMAD.MOV.U32 R42, RZ, RZ, 0x2 ;  /* 0x00000002ff2a7424 */ /* 0x000fe200078e00ff */
        /* <DEDUP_REMOVED lines=18> */
.L_x_14939:
        /* <DEDUP_REMOVED lines=12> */
.L_x_14940:
        /* <DEDUP_REMOVED lines=51> */
[----:B------:R-:W-:-:S07]  /*1fb0*/  LOP3.LUT R159, R159, R44, R43, 0x96, !PT ;  /* 0x0000002c9f9f7212 */ /* 0x000fce00078e962b */
.L_x_14938:
[----:B------:R-:W-:Y:S01]  /*1fc0*/  I2FP.F32.U32 R43, R36 ;  /* 0x00000024002b7245 */ /* 0x000fe20000201000 */
[C---:B------:R-:W-:Y:S01]  /*1fd0*/  IMAD.U32 R36, R37.reuse, 0x10000, RZ ;  /* 0x0001000025247824 */ /* 0x040fe200078e00ff */
[----:B------:R-:W-:Y:S02]  /*1fe0*/  ISETP.NE.AND P2, PT, R42, 0x1, PT ;  /* 0x000000012a00780c */ /* 0x000fe40003f45270 */
        /* <DEDUP_REMOVED lines=19> */
.L_x_14942:
        /* <DEDUP_REMOVED lines=12> */
.L_x_14943:
        /* <DEDUP_REMOVED lines=52> */
.L_x_14941:
[----:B------:R-:W-:Y:S01]  /*2520*/  I2FP.F32.U32 R37, R36 ;  /* 0x0000002400257245 */ /* 0x000fe20000201000 */
[----:B------:R-:W-:Y:S01]  /*2530*/  IMAD.U32 R36, R51, 0x10000, RZ ;  /* 0x0001000033247824 */ /* 0x000fe200078e00ff */
[----:B------:R-:W-:Y:S01]  /*2540*/  ISETP.NE.AND P3, PT, R43, 0x1, PT ;  /* 0x000000012b00780c */ /* 0x000fe20003f65270 */
[----:B------:R-:W-:Y:S01]  /*2550*/  VIADD R196, R203, 0x646e171e ;  /* 0x646e171ecbc47836 */ /* 0x000fe20000000000 */
        /* <DEDUP_REMOVED lines=18> */
.L_x_14945:
        /* <DEDUP_REMOVED lines=12> */
.L_x_14946:
        /* <DEDUP_REMOVED lines=51> */
.L_x_14944:
[----:B------:R-:W-:Y:S01]  /*2a70*/  I2FP.F32.U32 R37, R37 ;  /* 0x0000002500257245 */ /* 0x000fe20000201000 */
[----:B------:R-:W-:Y:S01]  /*2a80*/  IMAD.U32 R36, R38, 0x10000, RZ ;  /* 0x0001000026247824 */ /* 0x000fe200078e00ff */
        /* <DEDUP_REMOVED lines=20> */
.L_x_14948:
        /* <DEDUP_REMOVED lines=12> */
.L_x_14949:
        /* <DEDUP_REMOVED lines=51> */
.L_x_14947:
        /* <DEDUP_REMOVED lines=22> */
.L_x_14951:
        /* <DEDUP_REMOVED lines=12> */
.L_x_14952:
        /* <DEDUP_REMOVED lines=50> */
.L_x_14950:
        /* <DEDUP_REMOVED lines=22> */
.L_x_14954:
        /* <DEDUP_REMOVED lines=14> */
.L_x_14955:
        /* <DEDUP_REMOVED lines=50> */
.L_x_14953:
[----:B------:R-:W-:Y:S02]  /*3a60*/  I2FP.F32.U32 R37, R36 ;  /* 0x0000002400257245 */ /* 0x000fe40000201000 */
[----:B------:R-:W-:-:S03]  /*3a70*/  SHF.L.U32 R48, R48, 0x10, RZ ;  /* 0x0000001030307819 */ /* 0x000fc600000006ff */
[----:B------:R-:W-:Y:S02]  /*3a80*/  FFMA.FTZ R37, R37, R192, 1.1641532182693481445e-10 ;  /* 0x2f00000025257423 */ /* 0x000fe400000100c0 */
[----:B------:R-:W-:-:S03]  /*3a90*/  FMUL.FTZ R48, R48, R193 ;  /* 0x000000c130307220 */ /* 0x000fc60000410000 */
[----:B------:R-:W-:Y:S01]  /*3aa0*/  FSETP.GTU.FTZ.AND P6, PT, R37, UR4, PT ;  /* 0x0000000425007c0b */ /* 0x000fe2000bfdc000 */
[----:B------:R-:W-:-:S05]  /*3ab0*/  FMUL.FTZ R48, R48, UR5 ;  /* 0x0000000530307c20 */ /* 0x000fca0008410000 */
[----:B------:R-:W-:Y:S02]  /*3ac0*/  FSEL R48, R48, RZ, !P6 ;  /* 0x000000ff30307208 */ /* 0x000fe40007000000 */
[----:B------:R-:W-:-:S03]  /*3ad0*/  PLOP3.LUT P6, PT, P6, PT, PT, 0x8, 0x80 ;  /* 0x000000000080781c */ /* 0x000fc600037ce170 */
[----:B------:R-:W-:Y:S01]  /*3ae0*/  FADD.FTZ R87, R87, R48 ;  /* 0x0000003057577221 */ /* 0x000fe20000010000 */
[----:B------:R-:W-:Y:S09]  /*3af0*/  BRA `(.L_x_14956) ;  /* 0x0000002400f47947 */ /* 0x000ff20003800000 */
.L_x_14932:
[----:B------:R-:W-:Y:S01]  /*3b00*/  ISETP.NE.AND P0, PT, R208, 0x1, PT ;  /* 0x00000001d000780c */ /* 0x000fe20003f05270 */
[C---:B------:R-:W-:Y:S01]  /*3b10*/  VIADD R194, R202.reuse, 0x9e3779b9 ;  /* 0x9e3779b9cac27836 */ /* 0x040fe20000000000 */
[C---:B------:R-:W-:Y:S01]  /*3b20*/  IADD3 R197, PT, PT, R203.reuse, -0x56f99767, RZ ;  /* 0xa9066899cbc57810 */ /* 0x040fe20007ffe0ff */
[C---:B------:R-:W-:Y:S01]  /*3b30*/  VIADD R196, R203.reuse, 0x646e171e ;  /* 0x646e171ecbc47836 */ /* 0x040fe20000000000 */
[----:B------:R-:W-:Y:S01]  /*3b40*/  IADD3 R43, PT, PT, R203, -0x695add53, RZ ;  /* 0x96a522adcb2b7810 */ /* 0x000fe20007ffe0ff */
[C---:B------:R-:W-:Y:S01]  /*3b50*/  VIADD R53, R202.reuse, 0x3c6ef372 ;  /* 0x3c6ef372ca357836 */ /* 0x040fe20000000000 */
[----:B------:R-:W-:Y:S01]  /*3b60*/  MOV R44, R0 ;  /* 0x00000000002c7202 */ /* 0x000fe20000000f00 */
[C---:B------:R-:W-:Y:S02]  /*3b70*/  VIADD R51, R202.reuse, 0x1715609d ;  /* 0x1715609dca337836 */ /* 0x040fe40000000000 */
[----:B------:R-:W-:Y:S02]  /*3b80*/  VIADD R42, R202, 0x5384540f ;  /* 0x5384540fca2a7836 */ /* 0x000fe40000000000 */
[----:B------:R-:W-:-:S02]  /*3b90*/  IMAD.MOV.U32 R46, RZ, RZ, 0x2 ;  /* 0x00000002ff2e7424 */ /* 0x000fc400078e00ff */
[----:B------:R-:W-:Y:S01]  /*3ba0*/  IMAD.MOV.U32 R52, RZ, RZ, R200 ;  /* 0x000000ffff347224 */ /* 0x000fe200078e00c8 */
[----:B------:R-:W-:Y:S06]  /*3bb0*/  @!P0 BRA `(.L_x_14957) ;  /* 0x0000000400108947 */ /* 0x000fec0003800000 */
        /* <DEDUP_REMOVED lines=10> */
.L_x_14958:
        /* <DEDUP_REMOVED lines=12> */
.L_x_14959:
        /* <DEDUP_REMOVED lines=46> */
.L_x_14957:
[----:B------:R-:W-:Y:S01]  /*4000*/  ISETP.NE.AND P0, PT, R46, 0x1, PT ;  /* 0x000000012e00780c */ /* 0x000fe20003f05270 */
[----:B------:R-:W-:Y:S01]  /*4010*/  UMOV UR4, UR6 ;  /* 0x0000000600047c82 */ /* 0x000fe20008000000 */
[----:B------:R-:W-:Y:S01]  /*4020*/  I2FP.F32.U32 R45, R44 ;  /* 0x0000002c002d7245 */ /* 0x000fe20000201000 */
[C---:B-----5:R-:W-:Y:S01]  /*4030*/  IMAD.U32 R44, R36.reuse, 0x10000, RZ ;  /* 0x00010000242c7824 */ /* 0x060fe200078e00ff */
[----:B------:R-:W-:Y:S01]  /*4040*/  UMOV UR5, UR7 ;  /* 0x0000000700057c82 */ /* 0x000fe20008000000 */
[----:B------:R-:W-:Y:S01]  /*4050*/  PRMT R36, R36, 0x7632, R36 ;  /* 0x0000763224247816 */ /* 0x000fe20000000024 */
[----:B------:R-:W-:Y:S02]  /*4060*/  IMAD.MOV.U32 R47, RZ, RZ, 0x2 ;  /* 0x00000002ff2f7424 */ /* 0x000fe400078e00ff */
[----:B------:R-:W-:Y:S01]  /*4070*/  FFMA.FTZ R45, R45, R192, 1.1641532182693481445e-10 ;  /* 0x2f0000002d2d7423 */ /* 0x000fe200000100c0 */
[----:B------:R-:W-:-:S04]  /*4080*/  FMUL.FTZ R44, R44, R193 ;  /* 0x000000c12c2c7220 */ /* 0x000fc80000410000 */
[----:B------:R-:W-:Y:S01]  /*4090*/  FSETP.LE.FTZ.AND P1, PT, R45, UR4, PT ;  /* 0x000000042d007c0b */ /* 0x000fe2000bf33000 */
[----:B------:R-:W-:Y:S01]  /*40a0*/  FMUL.FTZ R88, R44, UR5 ;  /* 0x000000052c587c20 */ /* 0x000fe20008410000 */
[----:B------:R-:W-:Y:S02]  /*40b0*/  MOV R45, R0 ;  /* 0x00000000002d7202 */ /* 0x000fe40000000f00 */
        /* <DEDUP_REMOVED lines=10> */
.L_x_14961:
        /* <DEDUP_REMOVED lines=12> */
.L_x_14962:
        /* <DEDUP_REMOVED lines=46> */
.L_x_14960:
[----:B------:R-:W-:Y:S01]  /*4500*/  ISETP.NE.AND P1, PT, R47, 0x1, PT ;  /* 0x000000012f00780c */ /* 0x000fe20003f25270 */
[----:B------:R-:W-:Y:S01]  /*4510*/  IMAD.U32 R36, R36, 0x10000, RZ ;  /* 0x0001000024247824 */ /* 0x000fe200078e00ff */
[----:B------:R-:W-:Y:S01]  /*4520*/  I2FP.F32.U32 R45, R45 ;  /* 0x0000002d002d7245 */ /* 0x000fe20000201000 */
[----:B------:R-:W-:Y:S02]  /*4530*/  IMAD.MOV.U32 R44, RZ, RZ, 0x2 ;  /* 0x00000002ff2c7424 */ /* 0x000fe400078e00ff */
[----:B------:R-:W-:Y:S02]  /*4540*/  FMUL.FTZ R36, R36, R193 ;  /* 0x000000c124247220 */ /* 0x000fe40000410000 */
[----:B------:R-:W-:Y:S02]  /*4550*/  FFMA.FTZ R45, R45, R192, 1.1641532182693481445e-10 ;  /* 0x2f0000002d2d7423 */ /* 0x000fe400000100c0 */
[----:B------:R-:W-:-:S03]  /*4560*/  FMUL.FTZ R89, R36, UR5 ;  /* 0x0000000524597c20 */ /* 0x000fc60008410000 */
[----:B------:R-:W-:Y:S02]  /*4570*/  FSETP.LE.FTZ.AND P0, PT, R45, UR4, PT ;  /* 0x000000042d007c0b */ /* 0x000fe4000bf13000 */
        /* <DEDUP_REMOVED lines=10> */
.L_x_14964:
        /* <DEDUP_REMOVED lines=12> */
.L_x_14965:
        /* <DEDUP_REMOVED lines=46> */
.L_x_14963:
[----:B------:R-:W-:Y:S01]  /*49c0*/  ISETP.NE.AND P2, PT, R44, 0x1, PT ;  /* 0x000000012c00780c */ /* 0x000fe20003f45270 */
[C---:B------:R-:W-:Y:S01]  /*49d0*/  IMAD.U32 R36, R37.reuse, 0x10000, RZ ;  /* 0x0001000025247824 */ /* 0x040fe200078e00ff */
[----:B------:R-:W-:Y:S02]  /*49e0*/  I2FP.F32.U32 R45, R45 ;  /* 0x0000002d002d7245 */ /* 0x000fe40000201000 */
[----:B------:R-:W-:Y:S01]  /*49f0*/  PRMT R56, R37, 0x7632, R56 ;  /* 0x0000763225387816 */ /* 0x000fe20000000038 */
[----:B------:R-:W-:Y:S01]  /*4a00*/  FMUL.FTZ R90, R36, R193 ;  /* 0x000000c1245a7220 */ /* 0x000fe20000410000 */
[----:B------:R-:W-:Y:S01]  /*4a10*/  MOV R36, R0 ;  /* 0x0000000000247202 */ /* 0x000fe20000000f00 */
[----:B------:R-:W-:Y:S02]  /*4a20*/  FFMA.FTZ R45, R45, R192, 1.1641532182693481445e-10 ;  /* 0x2f0000002d2d7423 */ /* 0x000fe400000100c0 */
[----:B------:R-:W-:-:S03]  /*4a30*/  FMUL.FTZ R90, R90, UR5 ;  /* 0x000000055a5a7c20 */ /* 0x000fc60008410000 */
[----:B------:R-:W-:Y:S01]  /*4a40*/  FSETP.LE.FTZ.AND P1, PT, R45, UR4, PT ;  /* 0x000000042d007c0b */ /* 0x000fe2000bf33000 */
[----:B------:R-:W-:Y:S01]  /*4a50*/  IMAD.MOV.U32 R45, RZ, RZ, 0x2 ;  /* 0x00000002ff2d7424 */ /* 0x000fe200078e00ff */
        /* <DEDUP_REMOVED lines=9> */
.L_x_14967:
        /* <DEDUP_REMOVED lines=12> */
.L_x_14968:
        /* <DEDUP_REMOVED lines=46> */
.L_x_14966:
        /* <DEDUP_REMOVED lines=8> */
[----:B------:R-:W-:Y:S01]  /*4f10*/  FSETP.LE.FTZ.AND P2, PT, R37, UR4, PT ;  /* 0x0000000425007c0b */ /* 0x000fe2000bf53000 */
        /* <DEDUP_REMOVED lines=9> */
.L_x_14970:
        /* <DEDUP_REMOVED lines=12> */
.L_x_14971:
        /* <DEDUP_REMOVED lines=46> */
.L_x_14969:
[----:B------:R-:W-:Y:S01]  /*5350*/  ISETP.NE.AND P4, PT, R44, 0x1, PT ;  /* 0x000000012c00780c */ /* 0x000fe20003f85270 */
[----:B------:R-:W-:Y:S01]  /*5360*/  IMAD.MOV.U32 R45, RZ, RZ, 0x2 ;  /* 0x00000002ff2d7424 */ /* 0x000fe200078e00ff */
[----:B------:R-:W-:Y:S01]  /*5370*/  I2FP.F32.U32 R37, R36 ;  /* 0x0000002400257245 */ /* 0x000fe20000201000 */
[C---:B------:R-:W-:Y:S01]  /*5380*/  IMAD.U32 R36, R38.reuse, 0x10000, RZ ;  /* 0x0001000026247824 */ /* 0x040fe200078e00ff */
[----:B------:R-:W-:-:S03]  /*5390*/  PRMT R38, R38, 0x7632, R38 ;  /* 0x0000763226267816 */ /* 0x000fc60000000026 */
[----:B------:R-:W-:Y:S01]  /*53a0*/  FFMA.FTZ R37, R37, R192, 1.1641532182693481445e-10 ;  /* 0x2f00000025257423 */ /* 0x000fe200000100c0 */
[----:B------:R-:W-:Y:S01]  /*53b0*/  FMUL.FTZ R84, R36, R193 ;  /* 0x000000c124547220 */ /* 0x000fe20000410000 */
[----:B------:R-:W-:-:S03]  /*53c0*/  MOV R36, R0 ;  /* 0x0000000000247202 */ /* 0x000fc60000000f00 */
[----:B------:R-:W-:Y:S01]  /*53d0*/  FSETP.LE.FTZ.AND P3, PT, R37, UR4, PT ;  /* 0x0000000425007c0b */ /* 0x000fe2000bf73000 */
[----:B------:R-:W-:Y:S01]  /*53e0*/  FMUL.FTZ R84, R84, UR5 ;  /* 0x0000000554547c20 */ /* 0x000fe20008410000 */
        /* <DEDUP_REMOVED lines=9> */
.L_x_14973:
        /* <DEDUP_REMOVED lines=12> */
.L_x_14974:
        /* <DEDUP_REMOVED lines=46> */
.L_x_14972:
        /* <DEDUP_REMOVED lines=18> */
.L_x_14976:
        /* <DEDUP_REMOVED lines=12> */
.L_x_14977:
        /* <DEDUP_REMOVED lines=46> */
.L_x_14975:
        /* <DEDUP_REMOVED lines=19> */
.L_x_14979:
        /* <DEDUP_REMOVED lines=14> */
.L_x_14980:
        /* <DEDUP_REMOVED lines=45> */
[----:B------:R-:W-:-:S07]  /*61c0*/  IMAD.MOV.U32 R52, RZ, RZ, R36 ;  /* 0x000000ffff347224 */ /* 0x000fce00078e0024 */
.L_x_14978:
[----:B------:R-:W-:Y:S01]  /*61d0*/  I2FP.F32.U32 R37, R38 ;  /* 0x0000002600257245 */ /* 0x000fe20000201000 */
[----:B------:R-:W-:Y:S01]  /*61e0*/  IMAD.U32 R48, R48, 0x10000, RZ ;  /* 0x0001000030307824 */ /* 0x000fe200078e00ff */
[----:B------:R-:W-:Y:S02]  /*61f0*/  ISETP.NE.AND P6, PT, R50, RZ, PT ;  /* 0x000000ff3200720c */ /* 0x000fe40003fc5270 */
[----:B------:R-:W-:Y:S01]  /*6200*/  FSEL R89, R89, RZ, P0 ;  /* 0x000000ff59597208 */ /* 0x000fe20000000000 */
[----:B------:R-:W-:Y:S01]  /*6210*/  FFMA.FTZ R37, R37, R192, 1.1641532182693481445e-10 ;  /* 0x2f00000025257423 */ /* 0x000fe200000100c0 */
[----:B------:R-:W-:Y:S01]  /*6220*/  FMUL.FTZ R48, R48, R193 ;  /* 0x000000c130307220 */ /* 0x000fe20000410000 */
[----:B------:R-:W-:Y:S02]  /*6230*/  FSEL R88, R88, RZ, P6 ;  /* 0x000000ff58587208 */ /* 0x000fe40003000000 */
[----:B------:R-:W-:Y:S01]  /*6240*/  FSEL R90, R90, RZ, P1 ;  /* 0x000000ff5a5a7208 */ /* 0x000fe20000800000 */
[----:B------:R-:W-:Y:S01]  /*6250*/  FMUL.FTZ R48, R48, UR5 ;  /* 0x0000000530307c20 */ /* 0x000fe20008410000 */
[----:B------:R-:W-:-:S02]  /*6260*/  FSETP.GTU.FTZ.AND P6, PT, R37, UR4, PT ;  /* 0x0000000425007c0b */ /* 0x000fc4000bfdc000 */
[----:B------:R-:W-:Y:S02]  /*6270*/  FSEL R91, R91, RZ, P2 ;  /* 0x000000ff5b5b7208 */ /* 0x000fe40001000000 */
[----:B------:R-:W-:Y:S02]  /*6280*/  FSEL R87, R48, RZ, !P6 ;  /* 0x000000ff30577208 */ /* 0x000fe40007000000 */
[----:B------:R-:W-:Y:S02]  /*6290*/  PLOP3.LUT P6, PT, P6, PT, PT, 0x8, 0x80 ;  /* 0x000000000080781c */ /* 0x000fe400037ce170 */
[----:B------:R-:W-:Y:S02]  /*62a0*/  FSEL R84, R84, RZ, P3 ;  /* 0x000000ff54547208 */ /* 0x000fe40001800000 */
[----:B------:R-:W-:Y:S02]  /*62b0*/  FSEL R85, R85, RZ, P4 ;  /* 0x000000ff55557208 */ /* 0x000fe40002000000 */
[----:B------:R-:W-:-:S07]  /*62c0*/  FSEL R86, R86, RZ, P5 ;  /* 0x000000ff56567208 */ /* 0x000fce0002800000 */
.L_x_14956:
[----:B------:R-:W0:Y:S01]  /*62d0*/  LDC.64 R206, c[0x0][0x3a8] ;  /* 0x0000ea00ffce7b82 */ /* 0x000e220000000a00 */
[----:B------:R-:W-:Y:S01]  /*62e0*/  SEL R39, RZ, 0x1000000, !P6 ;  /* 0x01000000ff277807 */ /* 0x000fe20007000000 */
[----:B------:R-:W-:Y:S01]  /*62f0*/  VIADD R195, R182, 0x80 ;  /* 0x00000080b6c37836 */ /* 0x000fe20000000000 */
[----:B------:R-:W-:Y:S02]  /*6300*/  SEL R42, RZ, 0x10000, !P5 ;  /* 0x00010000ff2a7807 */ /* 0x000fe40006800000 */
[----:B------:R-:W-:Y:S02]  /*6310*/  SEL R47, RZ, 0x100, !P4 ;  /* 0x00000100ff2f7807 */ /* 0x000fe40006000000 */
[----:B------:R-:W-:Y:S01]  /*6320*/  SEL R38, RZ, 0x1000000, !P2 ;  /* 0x01000000ff267807 */ /* 0x000fe20005000000 */
[----:B------:R-:W1:Y:S01]  /*6330*/  LDC.64 R204, c[0x0][0x3b0] ;  /* 0x0000ec00ffcc7b82 */ /* 0x000e620000000a00 */
[----:B------:R-:W-:Y:S02]  /*6340*/  SEL R37, RZ, 0x10000, !P1 ;  /* 0x00010000ff257807 */ /* 0x000fe40004800000 */
[----:B------:R-:W-:-:S02]  /*6350*/  SEL R36, RZ, 0x100, !P0 ;  /* 0x00000100ff247807 */ /* 0x000fc40004000000 */
[----:B------:R-:W-:Y:S02]  /*6360*/  ISETP.NE.AND P6, PT, R50, RZ, PT ;  /* 0x000000ff3200720c */ /* 0x000fe40003fc5270 */
[----:B------:R-:W-:Y:S02]  /*6370*/  LOP3.LUT R47, R47, R39, R42, 0xfe, !PT ;  /* 0x000000272f2f7212 */ /* 0x000fe400078efe2a */
[----:B------:R-:W-:Y:S02]  /*6380*/  LOP3.LUT R36, R36, R38, R37, 0xfe, !PT ;  /* 0x0000002624247212 */ /* 0x000fe400078efe25 */
[----:B------:R-:W-:Y:S02]  /*6390*/  SEL R46, RZ, 0x1, !P3 ;  /* 0x00000001ff2e7807 */ /* 0x000fe40005800000 */
[----:B------:R-:W-:Y:S02]  /*63a0*/  SEL R37, RZ, 0x1, !P6 ;  /* 0x00000001ff257807 */ /* 0x000fe40007000000 */
[----:B------:R-:W-:Y:S01]  /*63b0*/  LOP3.LUT R47, R47, R46, RZ, 0xfc, !PT ;  /* 0x0000002e2f2f7212 */ /* 0x000fe200078efcff */
[----:B0-----:R-:W-:Y:S01]  /*63c0*/  IMAD.WIDE.U32 R42, R182, 0x20, R206 ;  /* 0x00000020b62a7825 */ /* 0x001fe200078e00ce */
[----:B------:R-:W-:-:S03]  /*63d0*/  LOP3.LUT R46, R36, R37, RZ, 0xfc, !PT ;  /* 0x00000025242e7212 */ /* 0x000fc600078efcff */
[----:B------:R-:W-:Y:S01]  /*63e0*/  IMAD.WIDE.U32 R36, R195, 0x10, R40 ;  /* 0x00000010c3247825 */ /* 0x000fe200078e0028 */
[----:B------:R0:W-:Y:S03]  /*63f0*/  STG.E.128 desc[UR8][R42.64], R88 ;  /* 0x000000582a007986 */ /* 0x0001e6000c101d08 */
[----:B-1----:R-:W-:Y:S01]  /*6400*/  IMAD.WIDE.U32 R44, R182, 0x8, R204 ;  /* 0x00000008b62c7825 */ /* 0x002fe200078e00cc */
[----:B------:R0:W-:Y:S04]  /*6410*/  STG.E.128 desc[UR8][R42.64+0x10], R84 ;  /* 0x000010542a007986 */ /* 0x0001e8000c101d08 */
[----:B------:R0:W-:Y:S04]  /*6420*/  STG.E.64 desc[UR8][R44.64], R46 ;  /* 0x0000002e2c007986 */ /* 0x0001e8000c101b08 */
[----:B------:R-:W5:Y:S01]  /*6430*/  LDG.E.128 R36, desc[UR8][R36.64] ;  /* 0x0000000824247981 */ /* 0x000f62000c1e1d00 */
[----:B------:R-:W-:Y:S05]  /*6440*/  BRA.U !UP0, `(.L_x_14981) ;  /* 0x00000029089c7547 */ /* 0x000fea000b800000 */
[----:B0-----:R-:W0:Y:S02]  /*6450*/  LDC.64 R42, c[0x0][0x3a0] ;  /* 0x0000e800ff2a7b82 */ /* 0x001e240000000a00 */
[----:B0-----:R-:W-:-:S05]  /*6460*/  IMAD.WIDE.U32 R42, R195, 0x20, R42 ;  /* 0x00000020c32a7825 */ /* 0x001fca00078e002a */
[----:B------:R0:W5:Y:S04]  /*6470*/  LDG.E.128 R80, desc[UR8][R42.64] ;  /* 0x000000082a507981 */ /* 0x000168000c1e1d00 */
[----:B------:R0:W5:Y:S01]  /*6480*/  LDG.E.128 R76, desc[UR8][R42.64+0x10] ;  /* 0x000010082a4c7981 */ /* 0x000162000c1e1d00 */
[----:B------:R-:W-:Y:S01]  /*6490*/  ISETP.NE.AND P0, PT, R49, 0x1, PT ;  /* 0x000000013100780c */ /* 0x000fe20003f05270 */
[----:B------:R-:W-:Y:S01]  /*64a0*/  IMAD.MOV.U32 R45, RZ, RZ, R0 ;  /* 0x000000ffff2d7224 */ /* 0x000fe200078e0000 */
[----:B------:R-:W-:Y:S01]  /*64b0*/  MOV R44, 0x2 ;  /* 0x00000002002c7802 */ /* 0x000fe20000000f00 */
[----:B------:R-:W-:-:S10]  /*64c0*/  IMAD.MOV.U32 R50, RZ, RZ, R52 ;  /* 0x000000ffff327224 */ /* 0x000fd400078e0034 */
[----:B0-----:R-:W-:Y:S05]  /*64d0*/  @!P0 BRA `(.L_x_14982) ;  /* 0x00000004001c8947 */ /* 0x001fea0003800000 */
        /* <DEDUP_REMOVED lines=10> */
.L_x_14983:
        /* <DEDUP_REMOVED lines=12> */
.L_x_14984:
        /* <DEDUP_REMOVED lines=49> */
.L_x_14982:
[----:B------:R-:W-:Y:S01]  /*6950*/  I2FP.F32.U32 R43, R45 ;  /* 0x0000002d002b7245 */ /* 0x000fe20000201000 */
[----:B-----5:R-:W-:Y:S01]  /*6960*/  IMAD.U32 R42, R36, 0x10000, RZ ;  /* 0x00010000242a7824 */ /* 0x020fe200078e00ff */
[----:B------:R-:W-:Y:S02]  /*6970*/  ISETP.NE.AND P1, PT, R44, 0x1, PT ;  /* 0x000000012c00780c */ /* 0x000fe40003f25270 */
[----:B------:R-:W-:Y:S01]  /*6980*/  LOP3.LUT R181, R181, 0xfffffffd, RZ, 0xc0, !PT ;  /* 0xfffffffdb5b57812 */ /* 0x000fe200078ec0ff */
[----:B------:R-:W-:Y:S01]  /*6990*/  FFMA.FTZ R43, R43, R192, 1.1641532182693481445e-10 ;  /* 0x2f0000002b2b7423 */ /* 0x000fe200000100c0 */
[----:B------:R-:W-:Y:S01]  /*69a0*/  FMUL.FTZ R42, R42, R193 ;  /* 0x000000c12a2a7220 */ /* 0x000fe20000410000 */
[----:B------:R-:W-:-:S03]  /*69b0*/  PRMT R36, R36, 0x7632, R36 ;  /* 0x0000763224247816 */ /* 0x000fc60000000024 */
[----:B------:R-:W-:Y:S01]  /*69c0*/  FMUL.FTZ R42, R42, UR5 ;  /* 0x000000052a2a7c20 */ /* 0x000fe20008410000 */
[----:B------:R-:W-:-:S04]  /*69d0*/  FSETP.GTU.FTZ.AND P0, PT, R43, UR4, PT ;  /* 0x000000042b007c0b */ /* 0x000fc8000bf1c000 */
[----:B------:R-:W-:Y:S01]  /*69e0*/  FSEL R43, R42, RZ, !P0 ;  /* 0x000000ff2a2b7208 */ /* 0x000fe20004000000 */
[----:B------:R-:W-:Y:S01]  /*69f0*/  HFMA2 R42, -RZ, RZ, 0, 1.1920928955078125e-07 ;  /* 0x00000002ff2a7431 */ /* 0x000fe200000001ff */
        /* <DEDUP_REMOVED lines=13> */
.L_x_14986:
        /* <DEDUP_REMOVED lines=12> */
.L_x_14987:
        /* <DEDUP_REMOVED lines=50> */
.L_x_14985:
        /* <DEDUP_REMOVED lines=21> */
.L_x_14989:
        /* <DEDUP_REMOVED lines=12> */
.L_x_14990:
        /* <DEDUP_REMOVED lines=49> */
[----:B------:R-:W-:-:S07]  /*73d0*/  HFMA2 R44, -RZ, RZ, 0, 0 ;  /* 0x00000000ff2c7431 */ /* 0x000fce00000001ff */
.L_x_14988:
        /* <DEDUP_REMOVED lines=22> */
.L_x_14992:
        /* <DEDUP_REMOVED lines=12> */
.L_x_14993:
        /* <DEDUP_REMOVED lines=50> */
.L_x_14991:
[----:B------:R-:W-:Y:S01]  /*7920*/  I2FP.F32.U32 R37, R37 ;  /* 0x0000002500257245 */ /* 0x000fe20000201000 */
[----:B------:R-:W-:Y:S01]  /*7930*/  IMAD.U32 R48, R48, 0x10000, RZ ;  /* 0x0001000030307824 */ /* 0x000fe200078e00ff */
[----:B------:R-:W-:Y:S01]  /*7940*/  ISETP.NE.AND P3, PT, R42, 0x1, PT ;  /* 0x000000012a00780c */ /* 0x000fe20003f65270 */
[----:B------:R-:W-:Y:S02]  /*7950*/  HFMA2 R43, -RZ, RZ, 0, 1.1920928955078125e-07 ;  /* 0x00000002ff2b7431 */ /* 0x000fe400000001ff */
[----:B------:R-:W-:Y:S02]  /*7960*/  IMAD.MOV.U32 R36, RZ, RZ, R0 ;  /* 0x000000ffff247224 */ /* 0x000fe400078e0000 */
[----:B------:R-:W-:Y:S01]  /*7970*/  FFMA.FTZ R37, R37, R192, 1.1641532182693481445e-10 ;  /* 0x2f00000025257423 */ /* 0x000fe200000100c0 */
[----:B------:R-:W-:-:S04]  /*7980*/  FMUL.FTZ R48, R48, R193 ;  /* 0x000000c130307220 */ /* 0x000fc80000410000 */
        /* <DEDUP_REMOVED lines=14> */
.L_x_14995:
        /* <DEDUP_REMOVED lines=12> */
.L_x_14996:
        /* <DEDUP_REMOVED lines=50> */
.L_x_14994:
        /* <DEDUP_REMOVED lines=22> */
.L_x_14998:
        /* <DEDUP_REMOVED lines=12> */
.L_x_14999:
        /* <DEDUP_REMOVED lines=50> */
.L_x_14997:
[----:B------:R-:W-:Y:S01]  /*8390*/  I2FP.F32.U32 R37, R37 ;  /* 0x0000002500257245 */ /* 0x000fe20000201000 */
[----:B------:R-:W-:Y:S01]  /*83a0*/  IMAD.U32 R38, R38, 0x10000, RZ ;  /* 0x0001000026267824 */ /* 0x000fe200078e00ff */
[----:B------:R-:W-:Y:S01]  /*83b0*/  ISETP.NE.AND P5, PT, R42, 0x1, PT ;  /* 0x000000012a00780c */ /* 0x000fe20003fa5270 */
[----:B------:R-:W-:Y:S01]  /*83c0*/  IMAD.MOV.U32 R43, RZ, RZ, 0x2 ;  /* 0x00000002ff2b7424 */ /* 0x000fe200078e00ff */
[----:B------:R-:W-:Y:S01]  /*83d0*/  MOV R36, R0 ;  /* 0x0000000000247202 */ /* 0x000fe20000000f00 */
        /* <DEDUP_REMOVED lines=16> */
.L_x_15001:
        /* <DEDUP_REMOVED lines=12> */
.L_x_15002:
        /* <DEDUP_REMOVED lines=50> */
.L_x_15000:
        /* <DEDUP_REMOVED lines=22> */
.L_x_15004:
        /* <DEDUP_REMOVED lines=14> */
.L_x_15005:
        /* <DEDUP_REMOVED lines=50> */
.L_x_15003:
        /* <DEDUP_REMOVED lines=10> */
.L_x_14981:
        /* <DEDUP_REMOVED lines=15> */
.L_x_15008:
        /* <DEDUP_REMOVED lines=12> */
.L_x_15009:
        /* <DEDUP_REMOVED lines=48> */
[----:B------:R-:W-:-:S07]  /*9370*/  IMAD.MOV.U32 R42, RZ, RZ, R52 ;  /* 0x000000ffff2a7224 */ /* 0x000fce00078e0034 */
.L_x_15007:
[----:B------:R-:W-:Y:S01]  /*9380*/  I2FP.F32.U32 R43, R42 ;  /* 0x0000002a002b7245 */ /* 0x000fe20000201000 */
[----:B------:R-:W-:Y:S01]  /*9390*/  IMAD.MOV.U32 R45, RZ, RZ, 0x2 ;  /* 0x00000002ff2d7424 */ /* 0x000fe200078e00ff */
[----:B------:R-:W-:Y:S02]  /*93a0*/  ISETP.NE.AND P0, PT, R44, 0x1, PT ;  /* 0x000000012c00780c */ /* 0x000fe40003f05270 */
[C---:B-----5:R-:W-:Y:S01]  /*93b0*/  SHF.L.U32 R42, R36.reuse, 0x10, RZ ;  /* 0x00000010242a7819 */ /* 0x060fe200000006ff */
[----:B------:R-:W-:Y:S01]  /*93c0*/  FFMA.FTZ R43, R43, R192, 1.1641532182693481445e-10 ;  /* 0x2f0000002b2b7423 */ /* 0x000fe200000100c0 */
[----:B------:R-:W-:Y:S02]  /*93d0*/  LOP3.LUT R181, R181, 0xfffffffd, RZ, 0xc0, !PT ;  /* 0xfffffffdb5b57812 */ /* 0x000fe400078ec0ff */
[----:B------:R-:W-:Y:S01]  /*93e0*/  PRMT R36, R36, 0x7632, R36 ;  /* 0x0000763224247816 */ /* 0x000fe20000000024 */
[----:B------:R-:W-:Y:S01]  /*93f0*/  FMUL.FTZ R80, R42, R193 ;  /* 0x000000c12a507220 */ /* 0x000fe20000410000 */
[----:B------:R-:W-:Y:S01]  /*9400*/  FSETP.LE.FTZ.AND P1, PT, R43, UR4, PT ;  /* 0x000000042b007c0b */ /* 0x000fe2000bf33000 */
[----:B------:R-:W-:-:S02]  /*9410*/  IMAD.MOV.U32 R42, RZ, RZ, R0 ;  /* 0x000000ffff2a7224 */ /* 0x000fc400078e0000 */
[----:B------:R-:W-:-:S10]  /*9420*/  FMUL.FTZ R80, R80, UR5 ;  /* 0x0000000550507c20 */ /* 0x000fd40008410000 */
        /* <DEDUP_REMOVED lines=10> */
.L_x_15011:
        /* <DEDUP_REMOVED lines=12> */
.L_x_15012:
        /* <DEDUP_REMOVED lines=50> */
.L_x_15010:
        /* <DEDUP_REMOVED lines=18> */
.L_x_15014:
        /* <DEDUP_REMOVED lines=12> */
.L_x_15015:
        /* <DEDUP_REMOVED lines=50> */
.L_x_15013:
[----:B------:R-:W-:Y:S01]  /*9db0*/  ISETP.NE.AND P2, PT, R44, 0x1, PT ;  /* 0x000000012c00780c */ /* 0x000fe20003f45270 */
[C---:B------:R-:W-:Y:S01]  /*9dc0*/  IMAD.U32 R36, R37.reuse, 0x10000, RZ ;  /* 0x0001000025247824 */ /* 0x040fe200078e00ff */
[----:B------:R-:W-:Y:S01]  /*9dd0*/  I2FP.F32.U32 R43, R42 ;  /* 0x0000002a002b7245 */ /* 0x000fe20000201000 */
[----:B------:R-:W-:Y:S01]  /*9de0*/  HFMA2 R42, -RZ, RZ, 0, 1.1920928955078125e-07 ;  /* 0x00000002ff2a7431 */ /* 0x000fe200000001ff */
[----:B------:R-:W-:Y:S01]  /*9df0*/  PRMT R51, R37, 0x7632, R51 ;  /* 0x0000763225337816 */ /* 0x000fe20000000033 */
[----:B------:R-:W-:Y:S01]  /*9e00*/  FMUL.FTZ R82, R36, R193 ;  /* 0x000000c124527220 */ /* 0x000fe20000410000 */
[----:B------:R-:W-:Y:S02]  /*9e10*/  IMAD.MOV.U32 R36, RZ, RZ, R0 ;  /* 0x000000ffff247224 */ /* 0x000fe400078e0000 */
[----:B------:R-:W-:Y:S01]  /*9e20*/  FFMA.FTZ R43, R43, R192, 1.1641532182693481445e-10 ;  /* 0x2f0000002b2b7423 */ /* 0x000fe200000100c0 */
[----:B------:R-:W-:-:S04]  /*9e30*/  FMUL.FTZ R82, R82, UR5 ;  /* 0x0000000552527c20 */ /* 0x000fc80008410000 */
[----:B------:R-:W-:Y:S01]  /*9e40*/  FSETP.LE.FTZ.AND P1, PT, R43, UR4, PT ;  /* 0x000000042b007c0b */ /* 0x000fe2000bf33000 */
        /* <DEDUP_REMOVED lines=9> */
.L_x_15017:
        /* <DEDUP_REMOVED lines=12> */
.L_x_15018:
        /* <DEDUP_REMOVED lines=50> */
.L_x_15016:
[----:B------:R-:W-:Y:S01]  /*a2c0*/  ISETP.NE.AND P3, PT, R42, 0x1, PT ;  /* 0x000000012a00780c */ /* 0x000fe20003f65270 */
[----:B------:R-:W-:Y:S01]  /*a2d0*/  IMAD.MOV.U32 R43, RZ, RZ, 0x2 ;  /* 0x00000002ff2b7424 */ /* 0x000fe200078e00ff */
[----:B------:R-:W-:Y:S02]  /*a2e0*/  I2FP.F32.U32 R37, R36 ;  /* 0x0000002400257245 */ /* 0x000fe40000201000 */
[----:B------:R-:W-:-:S03]  /*a2f0*/  SHF.L.U32 R36, R51, 0x10, RZ ;  /* 0x0000001033247819 */ /* 0x000fc600000006ff */
[----:B------:R-:W-:Y:S02]  /*a300*/  FFMA.FTZ R37, R37, R192, 1.1641532182693481445e-10 ;  /* 0x2f00000025257423 */ /* 0x000fe400000100c0 */
[----:B------:R-:W-:-:S03]  /*a310*/  FMUL.FTZ R36, R36, R193 ;  /* 0x000000c124247220 */ /* 0x000fc60000410000 */
[----:B------:R-:W-:Y:S01]  /*a320*/  FSETP.LE.FTZ.AND P2, PT, R37, UR4, PT ;  /* 0x0000000425007c0b */ /* 0x000fe2000bf53000 */
[----:B------:R-:W-:Y:S01]  /*a330*/  FMUL.FTZ R83, R36, UR5 ;  /* 0x0000000524537c20 */ /* 0x000fe20008410000 */
[----:B------:R-:W-:Y:S01]  /*a340*/  IMAD.MOV.U32 R37, RZ, RZ, R0 ;  /* 0x000000ffff257224 */ /* 0x000fe200078e0000 */
        /* <DEDUP_REMOVED lines=9> */
.L_x_15020:
        /* <DEDUP_REMOVED lines=12> */
.L_x_15021:
        /* <DEDUP_REMOVED lines=50> */
.L_x_15019:
[----:B------:R-:W-:Y:S01]  /*a7c0*/  ISETP.NE.AND P4, PT, R43, 0x1, PT ;  /* 0x000000012b00780c */ /* 0x000fe20003f85270 */
[C---:B------:R-:W-:Y:S01]  /*a7d0*/  IMAD.U32 R36, R38.reuse, 0x10000, RZ ;  /* 0x0001000026247824 */ /* 0x040fe200078e00ff */
[----:B------:R-:W-:Y:S01]  /*a7e0*/  I2FP.F32.U32 R37, R37 ;  /* 0x0000002500257245 */ /* 0x000fe20000201000 */
[----:B------:R-:W-:Y:S01]  /*a7f0*/  IMAD.MOV.U32 R42, RZ, RZ, 0x2 ;  /* 0x00000002ff2a7424 */ /* 0x000fe200078e00ff */
[----:B------:R-:W-:Y:S01]  /*a800*/  PRMT R38, R38, 0x7632, R38 ;  /* 0x0000763226267816 */ /* 0x000fe20000000026 */
[----:B------:R-:W-:Y:S01]  /*a810*/  FMUL.FTZ R76, R36, R193 ;  /* 0x000000c1244c7220 */ /* 0x000fe20000410000 */
[----:B------:R-:W-:Y:S01]  /*a820*/  MOV R36, R0 ;  /* 0x0000000000247202 */ /* 0x000fe20000000f00 */
        /* <DEDUP_REMOVED lines=12> */
.L_x_15023:
        /* <DEDUP_REMOVED lines=12> */
.L_x_15024:
        /* <DEDUP_REMOVED lines=50> */
.L_x_15022:
[----:B------:R-:W-:Y:S01]  /*acd0*/  ISETP.NE.AND P5, PT, R42, 0x1, PT ;  /* 0x000000012a00780c */ /* 0x000fe20003fa5270 */
[----:B------:R-:W-:Y:S01]  /*ace0*/  IMAD.U32 R38, R38, 0x10000, RZ ;  /* 0x0001000026267824 */ /* 0x000fe200078e00ff */
[----:B------:R-:W-:Y:S01]  /*acf0*/  I2FP.F32.U32 R37, R36 ;  /* 0x0000002400257245 */ /* 0x000fe20000201000 */
[----:B------:R-:W-:Y:S02]  /*ad00*/  HFMA2 R43, -RZ, RZ, 0, 1.1920928955078125e-07 ;  /* 0x00000002ff2b7431 */ /* 0x000fe400000001ff */
[----:B------:R-:W-:Y:S02]  /*ad10*/  IMAD.MOV.U32 R36, RZ, RZ, R0 ;  /* 0x000000ffff247224 */ /* 0x000fe400078e0000 */
[----:B------:R-:W-:Y:S01]  /*ad20*/  FMUL.FTZ R38, R38, R193 ;  /* 0x000000c126267220 */ /* 0x000fe20000410000 */
[----:B------:R-:W-:-:S03]  /*ad30*/  FFMA.FTZ R37, R37, R192, 1.1641532182693481445e-10 ;  /* 0x2f00000025257423 */ /* 0x000fc600000100c0 */
[----:B------:R-:W-:Y:S02]  /*ad40*/  FMUL.FTZ R77, R38, UR5 ;  /* 0x00000005264d7c20 */ /* 0x000fe40008410000 */
        /* <DEDUP_REMOVED lines=10> */
.L_x_15026:
        /* <DEDUP_REMOVED lines=12> */
.L_x_15027:
        /* <DEDUP_REMOVED lines=50> */
.L_x_15025:
[----:B------:R-:W-:Y:S01]  /*b1d0*/  ISETP.NE.AND P6, PT, R43, 0x1, PT ;  /* 0x000000012b00780c */ /* 0x000fe20003fc5270 */
[----:B------:R-:W-:Y:S01]  /*b1e0*/  IMAD.MOV.U32 R49, RZ, RZ, 0x2 ;  /* 0x00000002ff317424 */ /* 0x000fe200078e00ff */
[----:B------:R-:W-:Y:S02]  /*b1f0*/  I2FP.F32.U32 R37, R36 ;  /* 0x0000002400257245 */ /* 0x000fe40000201000 */
[C---:B------:R-:W-:Y:S02]  /*b200*/  SHF.L.U32 R36, R39.reuse, 0x10, RZ ;  /* 0x0000001027247819 */ /* 0x040fe400000006ff */
[----:B------:R-:W-:Y:S01]  /*b210*/  PRMT R48, R39, 0x7632, R48 ;  /* 0x0000763227307816 */ /* 0x000fe20000000030 */
[----:B------:R-:W-:Y:S02]  /*b220*/  FFMA.FTZ R37, R37, R192, 1.1641532182693481445e-10 ;  /* 0x2f00000025257423 */ /* 0x000fe400000100c0 */
[----:B------:R-:W-:Y:S01]  /*b230*/  FMUL.FTZ R38, R36, R193 ;  /* 0x000000c124267220 */ /* 0x000fe20000410000 */
[----:B------:R-:W-:-:S02]  /*b240*/  IMAD.MOV.U32 R36, RZ, RZ, R0 ;  /* 0x000000ffff247224 */ /* 0x000fc400078e0000 */
[----:B------:R-:W-:Y:S01]  /*b250*/  FSETP.LE.FTZ.AND P5, PT, R37, UR4, PT ;  /* 0x0000000425007c0b */ /* 0x000fe2000bfb3000 */
[----:B------:R-:W-:Y:S01]  /*b260*/  FMUL.FTZ R78, R38, UR5 ;  /* 0x00000005264e7c20 */ /* 0x000fe20008410000 */
        /* <DEDUP_REMOVED lines=9> */
.L_x_15029:
        /* <DEDUP_REMOVED lines=14> */
.L_x_15030:
        /* <DEDUP_REMOVED lines=50> */
.L_x_15028:
        /* <DEDUP_REMOVED lines=16> */
.L_x_15006:
[----:B------:R-:W-:Y:S01]  /*b800*/  SEL R39, RZ, 0x1000000, !P6 ;  /* 0x01000000ff277807 */ /* 0x000fe20007000000 */
[----:B------:R-:W-:Y:S01]  /*b810*/  VIADD R198, R182, 0x100 ;  /* 0x00000100b6c67836 */ /* 0x000fe20000000000 */
[----:B------:R-:W-:Y:S01]  /*b820*/  SEL R42, RZ, 0x10000, !P5 ;  /* 0x00010000ff2a7807 */ /* 0x000fe20006800000 */
[C---:B------:R-:W-:Y:S01]  /*b830*/  IMAD.WIDE.U32 R46, R195.reuse, 0x20, R206 ;  /* 0x00000020c32e7825 */ /* 0x040fe200078e00ce */
[----:B------:R-:W-:Y:S02]  /*b840*/  SEL R43, RZ, 0x100, !P4 ;  /* 0x00000100ff2b7807 */ /* 0x000fe40006000000 */
[----:B------:R-:W-:Y:S01]  /*b850*/  SEL R38, RZ, 0x1000000, !P2 ;  /* 0x01000000ff267807 */ /* 0x000fe20005000000 */
[----:B------:R-:W-:Y:S01]  /*b860*/  IMAD.WIDE.U32 R44, R195, 0x8, R204 ;  /* 0x00000008c32c7825 */ /* 0x000fe200078e00cc */
[----:B------:R-:W-:Y:S01]  /*b870*/  SEL R37, RZ, 0x10000, !P1 ;  /* 0x00010000ff257807 */ /* 0x000fe20004800000 */
[----:B------:R0:W-:Y:S01]  /*b880*/  STG.E.128 desc[UR8][R46.64], R80 ;  /* 0x000000502e007986 */ /* 0x0001e2000c101d08 */
[----:B------:R-:W-:-:S02]  /*b890*/  SEL R36, RZ, 0x100, !P0 ;  /* 0x00000100ff247807 */ /* 0x000fc40004000000 */
[----:B------:R-:W-:Y:S01]  /*b8a0*/  LOP3.LUT P6, RZ, R181, 0x2, RZ, 0xc0, !PT ;  /* 0x00000002b5ff7812 */ /* 0x000fe200078cc0ff */
[----:B------:R0:W-:Y:S01]  /*b8b0*/  STG.E.128 desc[UR8][R46.64+0x10], R76 ;  /* 0x0000104c2e007986 */ /* 0x0001e2000c101d08 */
[----:B------:R-:W-:Y:S02]  /*b8c0*/  LOP3.LUT R43, R43, R39, R42, 0xfe, !PT ;  /* 0x000000272b2b7212 */ /* 0x000fe400078efe2a */
[----:B------:R-:W-:Y:S02]  /*b8d0*/  SEL R42, RZ, 0x1, !P3 ;  /* 0x00000001ff2a7807 */ /* 0x000fe40005800000 */
[----:B------:R-:W-:Y:S02]  /*b8e0*/  LOP3.LUT R36, R36, R38, R37, 0xfe, !PT ;  /* 0x0000002624247212 */ /* 0x000fe400078efe25 */
[----:B------:R-:W-:Y:S02]  /*b8f0*/  SEL R37, RZ, 0x1, !P6 ;  /* 0x00000001ff257807 */ /* 0x000fe40007000000 */
[----:B------:R-:W-:-:S02]  /*b900*/  LOP3.LUT R43, R43, R42, RZ, 0xfc, !PT ;  /* 0x0000002a2b2b7212 */ /* 0x000fc400078efcff */
[----:B------:R-:W-:Y:S01]  /*b910*/  LOP3.LUT R42, R36, R37, RZ, 0xfc, !PT ;  /* 0x00000025242a7212 */ /* 0x000fe200078efcff */
[----:B------:R-:W-:-:S04]  /*b920*/  IMAD.WIDE.U32 R36, R198, 0x10, R40 ;  /* 0x00000010c6247825 */ /* 0x000fc800078e0028 */
        /* <DEDUP_REMOVED lines=22> */
.L_x_15033:
        /* <DEDUP_REMOVED lines=12> */
.L_x_15034:
        /* <DEDUP_REMOVED lines=49> */
.L_x_15032:
        /* <DEDUP_REMOVED lines=24> */
.L_x_15036:
        /* <DEDUP_REMOVED lines=12> */
.L_x_15037:
        /* <DEDUP_REMOVED lines=50> */
.L_x_15035:
        /* <DEDUP_REMOVED lines=21> */
.L_x_15039:
        /* <DEDUP_REMOVED lines=12> */
.L_x_15040:
        /* <DEDUP_REMOVED lines=50> */
.L_x_15038:
        /* <DEDUP_REMOVED lines=22> */
.L_x_15042:
        /* <DEDUP_REMOVED lines=12> */
.L_x_15043:
        /* <DEDUP_REMOVED lines=50> */
.L_x_15041:
        /* <DEDUP_REMOVED lines=21> */
.L_x_15045:
        /* <DEDUP_REMOVED lines=12> */
.L_x_15046:
        /* <DEDUP_REMOVED lines=50> */
.L_x_15044:
[----:B------:R-:W-:Y:S02]  /*d360*/  I2FP.F32.U32 R37, R37 ;  /* 0x0000002500257245 */ /* 0x000fe40000201000 */
        /* <DEDUP_REMOVED lines=8> */
[----:B------:R-:W-:Y:S01]  /*d3f0*/  IMAD.MOV.U32 R36, RZ, RZ, 0x2 ;  /* 0x00000002ff247424 */ /* 0x000fe200078e00ff */
        /* <DEDUP_REMOVED lines=12> */
.L_x_15048:
        /* <DEDUP_REMOVED lines=12> */
.L_x_15049:
        /* <DEDUP_REMOVED lines=50> */
.L_x_15047:
        /* <DEDUP_REMOVED lines=21> */
.L_x_15051:
        /* <DEDUP_REMOVED lines=12> */
.L_x_15052:
        /* <DEDUP_REMOVED lines=50> */
.L_x_15050:
        /* <DEDUP_REMOVED lines=22> */
.L_x_15054:
        /* <DEDUP_REMOVED lines=14> */
.L_x_15055:
        /* <DEDUP_REMOVED lines=50> */
.L_x_15053:
        /* <DEDUP_REMOVED lines=10> */
.L_x_15031:
        /* <DEDUP_REMOVED lines=15> */
.L_x_15058:
        /* <DEDUP_REMOVED lines=12> */
.L_x_15059:
        /* <DEDUP_REMOVED lines=49> */
.L_x_15057:
        /* <DEDUP_REMOVED lines=21> */
.L_x_15061:
        /* <DEDUP_REMOVED lines=12> */
.L_x_15062:
        /* <DEDUP_REMOVED lines=43> */
[----:B------:R-:W-:Y:S02]  /*ed50*/  HFMA2 R45, -RZ, RZ, 0, 0 ;  /* 0x00000000ff2d7431 */ /* 0x000fe400000001ff */
[----:B------:R-:W-:Y:S01]  /*ed60*/  IMAD.WIDE.U32 R46, R46, -0x326172a9, RZ ;  /* 0xcd9e8d572e2e7825 */ /* 0x000fe200078e00ff */
[----:B------:R-:W-:-:S03]  /*ed70*/  LOP3.LUT R159, R159, R44, R43, 0x96, !PT ;  /* 0x0000002c9f9f7212 */ /* 0x000fc600078e962b */
[----:B------:R-:W-:Y:S01]  /*ed80*/  IMAD.MOV.U32 R43, RZ, RZ, R52 ;  /* 0x000000ffff2b7224 */ /* 0x000fe200078e0034 */
[----:B------:R-:W-:Y:S01]  /*ed90*/  LOP3.LUT R160, R189, R48, R47, 0x96, !PT ;  /* 0x00000030bda07212 */ /* 0x000fe200078e962f */
[----:B------:R-:W-:Y:S01]  /*eda0*/  IMAD.MOV.U32 R52, RZ, RZ, R42 ;  /* 0x000000ffff347224 */ /* 0x000fe200078e002a */
[----:B------:R-:W-:-:S07]  /*edb0*/  MOV R0, R46 ;  /* 0x0000002e00007202 */ /* 0x000fce0000000f00 */
.L_x_15060:
        /* <DEDUP_REMOVED lines=18> */
.L_x_15064:
        /* <DEDUP_REMOVED lines=12> */
.L_x_15065:
        /* <DEDUP_REMOVED lines=50> */
.L_x_15063:
[----:B------:R-:W-:Y:S01]  /*f2c0*/  ISETP.NE.AND P2, PT, R42, 0x1, PT ;  /* 0x000000012a00780c */ /* 0x000fe20003f45270 */
[C---:B------:R-:W-:Y:S01]  /*f2d0*/  IMAD.U32 R36, R37.reuse, 0x10000, RZ ;  /* 0x0001000025247824 */ /* 0x040fe200078e00ff */
[----:B------:R-:W-:Y:S02]  /*f2e0*/  I2FP.F32.U32 R43, R43 ;  /* 0x0000002b002b7245 */ /* 0x000fe40000201000 */
[----:B------:R-:W-:Y:S01]  /*f2f0*/  PRMT R48, R37, 0x7632, R48 ;  /* 0x0000763225307816 */ /* 0x000fe20000000030 */
[----:B------:R-:W-:Y:S01]  /*f300*/  FMUL.FTZ R36, R36, R193 ;  /* 0x000000c124247220 */ /* 0x000fe20000410000 */
[----:B------:R-:W-:Y:S02]  /*f310*/  IMAD.MOV.U32 R37, RZ, RZ, R0 ;  /* 0x000000ffff257224 */ /* 0x000fe400078e0000 */
[----:B------:R-:W-:Y:S01]  /*f320*/  FFMA.FTZ R43, R43, R192, 1.1641532182693481445e-10 ;  /* 0x2f0000002b2b7423 */ /* 0x000fe200000100c0 */
[----:B------:R-:W-:-:S04]  /*f330*/  FMUL.FTZ R74, R36, UR5 ;  /* 0x00000005244a7c20 */ /* 0x000fc80008410000 */
[----:B------:R-:W-:Y:S01]  /*f340*/  FSETP.LE.FTZ.AND P1, PT, R43, UR4, PT ;  /* 0x000000042b007c0b */ /* 0x000fe2000bf33000 */
[----:B------:R-:W-:Y:S01]  /*f350*/  HFMA2 R43, -RZ, RZ, 0, 1.1920928955078125e-07 ;  /* 0x00000002ff2b7431 */ /* 0x000fe200000001ff */
        /* <DEDUP_REMOVED lines=9> */
.L_x_15067:
        /* <DEDUP_REMOVED lines=12> */
.L_x_15068:
        /* <DEDUP_REMOVED lines=50> */
.L_x_15066:
        /* <DEDUP_REMOVED lines=18> */
.L_x_15070:
        /* <DEDUP_REMOVED lines=12> */
.L_x_15071:
        /* <DEDUP_REMOVED lines=50> */
.L_x_15069:
[----:B------:R-:W-:Y:S01]  /*fcd0*/  ISETP.NE.AND P4, PT, R42, 0x1, PT ;  /* 0x000000012a00780c */ /* 0x000fe20003f85270 */
[C---:B------:R-:W-:Y:S01]  /*fce0*/  IMAD.U32 R36, R38.reuse, 0x10000, RZ ;  /* 0x0001000026247824 */ /* 0x040fe200078e00ff */
[----:B------:R-:W-:Y:S01]  /*fcf0*/  I2FP.F32.U32 R37, R37 ;  /* 0x0000002500257245 */ /* 0x000fe20000201000 */
[----:B------:R-:W-:Y:S01]  /*fd00*/  IMAD.MOV.U32 R43, RZ, RZ, 0x2 ;  /* 0x00000002ff2b7424 */ /* 0x000fe200078e00ff */
[----:B------:R-:W-:Y:S01]  /*fd10*/  PRMT R38, R38, 0x7632, R38 ;  /* 0x0000763226267816 */ /* 0x000fe20000000026 */
        /* <DEDUP_REMOVED lines=14> */
.L_x_15073:
        /* <DEDUP_REMOVED lines=12> */
.L_x_15074:
        /* <DEDUP_REMOVED lines=50> */
.L_x_15072:
[----:B------:R-:W-:Y:S01]  /*101e0*/  ISETP.NE.AND P5, PT, R43, 0x1, PT ;  /* 0x000000012b00780c */ /* 0x000fe20003fa5270 */
[----:B------:R-:W-:Y:S01]  /*101f0*/  IMAD.U32 R38, R38, 0x10000, RZ ;  /* 0x0001000026267824 */ /* 0x000fe200078e00ff */
[----:B------:R-:W-:Y:S01]  /*10200*/  I2FP.F32.U32 R37, R37 ;  /* 0x0000002500257245 */ /* 0x000fe20000201000 */
[----:B------:R-:W-:Y:S02]  /*10210*/  HFMA2 R42, -RZ, RZ, 0, 1.1920928955078125e-07 ;  /* 0x00000002ff2a7431 */ /* 0x000fe400000001ff */
[----:B------:R-:W-:Y:S02]  /*10220*/  FMUL.FTZ R38, R38, R193 ;  /* 0x000000c126267220 */ /* 0x000fe40000410000 */
[----:B------:R-:W-:Y:S02]  /*10230*/  FFMA.FTZ R37, R37, R192, 1.1641532182693481445e-10 ;  /* 0x2f00000025257423 */ /* 0x000fe400000100c0 */
[----:B------:R-:W-:-:S03]  /*10240*/  FMUL.FTZ R69, R38, UR5 ;  /* 0x0000000526457c20 */ /* 0x000fc60008410000 */
[----:B------:R-:W-:Y:S01]  /*10250*/  FSETP.LE.FTZ.AND P4, PT, R37, UR4, PT ;  /* 0x0000000425007c0b */ /* 0x000fe2000bf93000 */
[----:B------:R-:W-:Y:S01]  /*10260*/  IMAD.MOV.U32 R37, RZ, RZ, R0 ;  /* 0x000000ffff257224 */ /* 0x000fe200078e0000 */
        /* <DEDUP_REMOVED lines=9> */
.L_x_15076:
        /* <DEDUP_REMOVED lines=12> */
.L_x_15077:
        /* <DEDUP_REMOVED lines=50> */
.L_x_15075:
[----:B------:R-:W-:Y:S01]  /*106e0*/  ISETP.NE.AND P6, PT, R42, 0x1, PT ;  /* 0x000000012a00780c */ /* 0x000fe20003fc5270 */
[----:B------:R-:W-:Y:S01]  /*106f0*/  IMAD.MOV.U32 R48, RZ, RZ, 0x2 ;  /* 0x00000002ff307424 */ /* 0x000fe200078e00ff */
[----:B------:R-:W-:Y:S01]  /*10700*/  I2FP.F32.U32 R37, R37 ;  /* 0x0000002500257245 */ /* 0x000fe20000201000 */
[----:B------:R-:W-:Y:S01]  /*10710*/  IMAD.MOV.U32 R38, RZ, RZ, R0 ;  /* 0x000000ffff267224 */ /* 0x000fe200078e0000 */
[C---:B------:R-:W-:Y:S02]  /*10720*/  SHF.L.U32 R36, R39.reuse, 0x10, RZ ;  /* 0x0000001027247819 */ /* 0x040fe400000006ff */
[----:B------:R-:W-:Y:S01]  /*10730*/  PRMT R46, R39, 0x7632, R46 ;  /* 0x00007632272e7816 */ /* 0x000fe2000000002e */
[----:B------:R-:W-:Y:S02]  /*10740*/  FFMA.FTZ R37, R37, R192, 1.1641532182693481445e-10 ;  /* 0x2f00000025257423 */ /* 0x000fe400000100c0 */
[----:B------:R-:W-:-:S03]  /*10750*/  FMUL.FTZ R36, R36, R193 ;  /* 0x000000c124247220 */ /* 0x000fc60000410000 */
        /* <DEDUP_REMOVED lines=11> */
.L_x_15079:
        /* <DEDUP_REMOVED lines=14> */
.L_x_15080:
        /* <DEDUP_REMOVED lines=50> */
.L_x_15078:
        /* <DEDUP_REMOVED lines=16> */
.L_x_15056:
        /* <DEDUP_REMOVED lines=41> */
.L_x_15083:
        /* <DEDUP_REMOVED lines=12> */
.L_x_15084:
        /* <DEDUP_REMOVED lines=49> */
.L_x_15082:
        /* <DEDUP_REMOVED lines=24> */
.L_x_15086:
        /* <DEDUP_REMOVED lines=12> */
.L_x_15087:
        /* <DEDUP_REMOVED lines=50> */
.L_x_15085:
        /* <DEDUP_REMOVED lines=21> */
.L_x_15089:
        /* <DEDUP_REMOVED lines=12> */
.L_x_15090:
        /* <DEDUP_REMOVED lines=50> */
.L_x_15088:
        /* <DEDUP_REMOVED lines=22> */
.L_x_15092:
        /* <DEDUP_REMOVED lines=12> */
.L_x_15093:
        /* <DEDUP_REMOVED lines=50> */
.L_x_15091:
        /* <DEDUP_REMOVED lines=21> */
.L_x_15095:
        /* <DEDUP_REMOVED lines=12> */
.L_x_15096:
        /* <DEDUP_REMOVED lines=50> */
.L_x_15094:
        /* <DEDUP_REMOVED lines=22> */
.L_x_15098:
        /* <DEDUP_REMOVED lines=12> */
.L_x_15099:
        /* <DEDUP_REMOVED lines=50> */
.L_x_15097:
        /* <DEDUP_REMOVED lines=21> */
.L_x_15101:
        /* <DEDUP_REMOVED lines=12> */
.L_x_15102:
        /* <DEDUP_REMOVED lines=50> */
.L_x_15100:
        /* <DEDUP_REMOVED lines=22> */
.L_x_15104:
        /* <DEDUP_REMOVED lines=14> */
.L_x_15105:
        /* <DEDUP_REMOVED lines=50> */
.L_x_15103:
        /* <DEDUP_REMOVED lines=10> */
.L_x_15081:
        /* <DEDUP_REMOVED lines=15> */
.L_x_15108:
        /* <DEDUP_REMOVED lines=12> */
.L_x_15109:
        /* <DEDUP_REMOVED lines=49> */
.L_x_15107:
        /* <DEDUP_REMOVED lines=21> */
.L_x_15111:
        /* <DEDUP_REMOVED lines=12> */
.L_x_15112:
        /* <DEDUP_REMOVED lines=50> */
.L_x_15110:
        /* <DEDUP_REMOVED lines=18> */
.L_x_15114:
        /* <DEDUP_REMOVED lines=12> */
.L_x_15115:
        /* <DEDUP_REMOVED lines=50> */
.L_x_15113:
        /* <DEDUP_REMOVED lines=19> */
.L_x_15117:
        /* <DEDUP_REMOVED lines=12> */
.L_x_15118:
        /* <DEDUP_REMOVED lines=50> */
.L_x_15116:
        /* <DEDUP_REMOVED lines=18> */
.L_x_15120:
        /* <DEDUP_REMOVED lines=12> */
.L_x_15121:
        /* <DEDUP_REMOVED lines=50> */
.L_x_15119:
        /* <DEDUP_REMOVED lines=19> */
.L_x_15123:
        /* <DEDUP_REMOVED lines=12> */
.L_x_15124:
        /* <DEDUP_REMOVED lines=50> */
.L_x_15122:
        /* <DEDUP_REMOVED lines=18> */
.L_x_15126:
        /* <DEDUP_REMOVED lines=12> */
.L_x_15127:
        /* <DEDUP_REMOVED lines=50> */
.L_x_15125:
        /* <DEDUP_REMOVED lines=19> */
.L_x_15129:
        /* <DEDUP_REMOVED lines=14> */
.L_x_15130:
        /* <DEDUP_REMOVED lines=50> */
.L_x_15128:
        /* <DEDUP_REMOVED lines=16> */
.L_x_15106:
        /* <DEDUP_REMOVED lines=41> */
.L_x_15133:
        /* <DEDUP_REMOVED lines=12> */
.L_x_15134:
        /* <DEDUP_REMOVED lines=50> */
.L_x_15132:
        /* <DEDUP_REMOVED lines=8> */
[----:B------:R-:W-:-:S05]  /*16910*/  FMUL.FTZ R42, R42, UR5 ;  /* 0x000000052a2a7c20 */ /* 0x000fca0008410000 */
[----:B------:R-:W-:Y:S01]  /*16920*/  FSEL R43, R42, RZ, !P0 ;  /* 0x000000ff2a2b7208 */ /* 0x000fe20004000000 */
[----:B------:R-:W-:Y:S01]  /*16930*/  IMAD.MOV.U32 R42, RZ, RZ, 0x2 ;  /* 0x00000002ff2a7424 */ /* 0x000fe200078e00ff */
        /* <DEDUP_REMOVED lines=13> */
.L_x_15136:
        /* <DEDUP_REMOVED lines=12> */
.L_x_15137:
        /* <DEDUP_REMOVED lines=50> */
.L_x_15135:
        /* <DEDUP_REMOVED lines=21> */
.L_x_15139:
        /* <DEDUP_REMOVED lines=12> */
.L_x_15140:
        /* <DEDUP_REMOVED lines=50> */
.L_x_15138:
        /* <DEDUP_REMOVED lines=22> */
.L_x_15142:
        /* <DEDUP_REMOVED lines=12> */
.L_x_15143:
        /* <DEDUP_REMOVED lines=50> */
.L_x_15141:
        /* <DEDUP_REMOVED lines=21> */
.L_x_15145:
        /* <DEDUP_REMOVED lines=12> */
.L_x_15146:
        /* <DEDUP_REMOVED lines=50> */
.L_x_15144:
        /* <DEDUP_REMOVED lines=22> */
.L_x_15148:
        /* <DEDUP_REMOVED lines=12> */
.L_x_15149:
        /* <DEDUP_REMOVED lines=50> */
.L_x_15147:
        /* <DEDUP_REMOVED lines=21> */
.L_x_15151:
        /* <DEDUP_REMOVED lines=12> */
.L_x_15152:
        /* <DEDUP_REMOVED lines=50> */
.L_x_15150:
        /* <DEDUP_REMOVED lines=22> */
.L_x_15154:
        /* <DEDUP_REMOVED lines=14> */
.L_x_15155:
        /* <DEDUP_REMOVED lines=50> */
.L_x_15153:
[----:B------:R-:W-:Y:S01]  /*18d60*/  I2FP.F32.U32 R37, R37 ;  /* 0x0000002500257245 */ /* 0x000fe20000201000 */
[----:B------:R-:W-:-:S04]  /*18d70*/  IMAD.U32 R46, R46, 0x10000, RZ ;  /* 0x000100002e2e7824 */ /* 0x000fc800078e00ff */
[----:B------:R-:W-:Y:S01]  /*18d80*/  FFMA.FTZ R37, R37, R192, 1.1641532182693481445e-10 ;  /* 0x2f00000025257423 */ /* 0x000fe200000100c0 */
[----:B------:R-:W-:-:S04]  /*18d90*/  FMUL.FTZ R46, R46, R193 ;  /* 0x000000c12e2e7220 */ /* 0x000fc80000410000 */
[----:B------:R-:W-:Y:S01]  /*18da0*/  FMUL.FTZ R46, R46, UR5 ;  /* 0x000000052e2e7c20 */ /* 0x000fe20008410000 */
[----:B------:R-:W-:-:S04]  /*18db0*/  FSETP.GTU.FTZ.AND P6, PT, R37, UR4, PT ;  /* 0x0000000425007c0b */ /* 0x000fc8000bfdc000 */
[----:B------:R-:W-:Y:S02]  /*18dc0*/  FSEL R46, R46, RZ, !P6 ;  /* 0x000000ff2e2e7208 */ /* 0x000fe40007000000 */
[----:B------:R-:W-:-:S03]  /*18dd0*/  PLOP3.LUT P6, PT, P6, PT, PT, 0x8, 0x80 ;  /* 0x000000000080781c */ /* 0x000fc600037ce170 */
[----:B------:R-:W-:Y:S01]  /*18de0*/  FADD.FTZ R55, R55, R46 ;  /* 0x0000002e37377221 */ /* 0x000fe20000010000 */
[----:B------:R-:W-:Y:S09]  /*18df0*/  BRA `(.L_x_15156) ;  /* 0x0000002800547947 */ /* 0x000ff20003800000 */
.L_x_15131:
[----:B------:R-:W-:Y:S01]  /*18e00*/  ISETP.NE.AND P0, PT, R48, 0x1, PT ;  /* 0x000000013000780c */ /* 0x000fe20003f05270 */
[----:B0-----:R-:W-:Y:S01]  /*18e10*/  IMAD.MOV.U32 R42, RZ, RZ, R0 ;  /* 0x000000ffff2a7224 */ /* 0x001fe200078e0000 */
        /* <DEDUP_REMOVED lines=13> */
.L_x_15158:
        /* <DEDUP_REMOVED lines=12> */
.L_x_15159:
        /* <DEDUP_REMOVED lines=50> */
.L_x_15157:
        /* <DEDUP_REMOVED lines=9> */
[----:B------:R-:W-:Y:S01]  /*19360*/  FSETP.LE.FTZ.AND P1, PT, R43, UR4, PT ;  /* 0x000000042b007c0b */ /* 0x000fe2000bf33000 */
[----:B------:R-:W-:-:S12]  /*19370*/  IMAD.MOV.U32 R43, RZ, RZ, R0 ;  /* 0x000000ffff2b7224 */ /* 0x000fd800078e0000 */
        /* <DEDUP_REMOVED lines=10> */
.L_x_15161:
        /* <DEDUP_REMOVED lines=12> */
.L_x_15162:
        /* <DEDUP_REMOVED lines=50> */
.L_x_15160:
        /* <DEDUP_REMOVED lines=18> */
.L_x_15164:
        /* <DEDUP_REMOVED lines=12> */
.L_x_15165:
        /* <DEDUP_REMOVED lines=50> */
.L_x_15163:
        /* <DEDUP_REMOVED lines=8> */
[----:B------:R-:W-:Y:S02]  /*19d80*/  FSETP.LE.FTZ.AND P1, PT, R43, UR4, PT ;  /* 0x000000042b007c0b */ /* 0x000fe4000bf33000 */
        /* <DEDUP_REMOVED lines=10> */
.L_x_15167:
        /* <DEDUP_REMOVED lines=12> */
.L_x_15168:
        /* <DEDUP_REMOVED lines=50> */
.L_x_15166:
        /* <DEDUP_REMOVED lines=18> */
.L_x_15170:
        /* <DEDUP_REMOVED lines=12> */
.L_x_15171:
        /* <DEDUP_REMOVED lines=50> */
.L_x_15169:
[----:B------:R-:W-:Y:S01]  /*1a710*/  ISETP.NE.AND P4, PT, R42, 0x1, PT ;  /* 0x000000012a00780c */ /* 0x000fe20003f85270 */
[C---:B------:R-:W-:Y:S01]  /*1a720*/  IMAD.U32 R36, R38.reuse, 0x10000, RZ ;  /* 0x0001000026247824 */ /* 0x040fe200078e00ff */
[----:B------:R-:W-:Y:S02]  /*1a730*/  I2FP.F32.U32 R37, R37 ;  /* 0x0000002500257245 */ /* 0x000fe40000201000 */
[----:B------:R-:W-:Y:S01]  /*1a740*/  PRMT R38, R38, 0x7632, R38 ;  /* 0x0000763226267816 */ /* 0x000fe20000000026 */
[----:B------:R-:W-:Y:S01]  /*1a750*/  FMUL.FTZ R36, R36, R193 ;  /* 0x000000c124247220 */ /* 0x000fe20000410000 */
[----:B------:R-:W-:Y:S01]  /*1a760*/  MOV R43, 0x2 ;  /* 0x00000002002b7802 */ /* 0x000fe20000000f00 */
        /* <DEDUP_REMOVED lines=13> */
.L_x_15173:
        /* <DEDUP_REMOVED lines=12> */
.L_x_15174:
        /* <DEDUP_REMOVED lines=50> */
.L_x_15172:
        /* <DEDUP_REMOVED lines=18> */
.L_x_15176:
        /* <DEDUP_REMOVED lines=12> */
.L_x_15177:
        /* <DEDUP_REMOVED lines=50> */
.L_x_15175:
[----:B------:R-:W-:Y:S01]  /*1b120*/  ISETP.NE.AND P6, PT, R42, 0x1, PT ;  /* 0x000000012a00780c */ /* 0x000fe20003fc5270 */
[C---:B------:R-:W-:Y:S01]  /*1b130*/  IMAD.U32 R36, R39.reuse, 0x10000, RZ ;  /* 0x0001000027247824 */ /* 0x040fe200078e00ff */
[----:B------:R-:W-:Y:S01]  /*1b140*/  I2FP.F32.U32 R37, R37 ;  /* 0x0000002500257245 */ /* 0x000fe20000201000 */
[----:B------:R-:W-:Y:S01]  /*1b150*/  IMAD.MOV.U32 R38, RZ, RZ, R0 ;  /* 0x000000ffff267224 */ /* 0x000fe200078e0000 */
[----:B------:R-:W-:Y:S01]  /*1b160*/  PRMT R46, R39, 0x7632, R46 ;  /* 0x00007632272e7816 */ /* 0x000fe2000000002e */
[----:B------:R-:W-:Y:S01]  /*1b170*/  FMUL.FTZ R36, R36, R193 ;  /* 0x000000c124247220 */ /* 0x000fe20000410000 */
[----:B------:R-:W-:Y:S01]  /*1b180*/  MOV R150, 0x2 ;  /* 0x0000000200967802 */ /* 0x000fe20000000f00 */
[----:B------:R-:W-:Y:S02]  /*1b190*/  FFMA.FTZ R37, R37, R192, 1.1641532182693481445e-10 ;  /* 0x2f00000025257423 */ /* 0x000fe400000100c0 */
[----:B------:R-:W-:-:S03]  /*1b1a0*/  FMUL.FTZ R54, R36, UR5 ;  /* 0x0000000524367c20 */ /* 0x000fc60008410000 */
[----:B------:R-:W-:Y:S01]  /*1b1b0*/  FSETP.LE.FTZ.AND P5, PT, R37, UR4, PT ;  /* 0x0000000425007c0b */ /* 0x000fe2000bfb3000 */
        /* <DEDUP_REMOVED lines=9> */
.L_x_15179:
        /* <DEDUP_REMOVED lines=14> */
.L_x_15180:
        /* <DEDUP_REMOVED lines=50> */
.L_x_15178:
[----:B------:R-:W-:Y:S02]  /*1b650*/  I2FP.F32.U32 R37, R38 ;  /* 0x0000002600257245 */ /* 0x000fe40000201000 */
[----:B------:R-:W-:Y:S02]  /*1b660*/  SHF.L.U32 R46, R46, 0x10, RZ ;  /* 0x000000102e2e7819 */ /* 0x000fe400000006ff */
[----:B------:R-:W-:Y:S01]  /*1b670*/  LOP3.LUT P6, RZ, R181, 0x2, RZ, 0xc0, !PT ;  /* 0x00000002b5ff7812 */ /* 0x000fe200078cc0ff */
[----:B------:R-:W-:Y:S01]  /*1b680*/  FFMA.FTZ R37, R37, R192, 1.1641532182693481445e-10 ;  /* 0x2f00000025257423 */ /* 0x000fe200000100c0 */
[----:B------:R-:W-:Y:S01]  /*1b690*/  FSEL R57, R57, RZ, P0 ;  /* 0x000000ff39397208 */ /* 0x000fe20000000000 */
[----:B------:R-:W-:Y:S01]  /*1b6a0*/  FMUL.FTZ R46, R46, R193 ;  /* 0x000000c12e2e7220 */ /* 0x000fe20000410000 */
[----:B------:R-:W-:Y:S02]  /*1b6b0*/  FSEL R56, R56, RZ, P6 ;  /* 0x000000ff38387208 */ /* 0x000fe40003000000 */
[----:B------:R-:W-:Y:S01]  /*1b6c0*/  FSETP.GTU.FTZ.AND P6, PT, R37, UR4, PT ;  /* 0x0000000425007c0b */ /* 0x000fe2000bfdc000 */
[----:B------:R-:W-:Y:S01]  /*1b6d0*/  FMUL.FTZ R46, R46, UR5 ;  /* 0x000000052e2e7c20 */ /* 0x000fe20008410000 */
[----:B------:R-:W-:-:S02]  /*1b6e0*/  FSEL R58, R58, RZ, P1 ;  /* 0x000000ff3a3a7208 */ /* 0x000fc40000800000 */
[----:B------:R-:W-:Y:S02]  /*1b6f0*/  FSEL R59, R59, RZ, P2 ;  /* 0x000000ff3b3b7208 */ /* 0x000fe40001000000 */
[----:B------:R-:W-:Y:S02]  /*1b700*/  FSEL R55, R46, RZ, !P6 ;  /* 0x000000ff2e377208 */ /* 0x000fe40007000000 */
[----:B------:R-:W-:Y:S02]  /*1b710*/  PLOP3.LUT P6, PT, P6, PT, PT, 0x8, 0x80 ;  /* 0x000000000080781c */ /* 0x000fe400037ce170 */
[----:B------:R-:W-:Y:S02]  /*1b720*/  FSEL R52, R52, RZ, P3 ;  /* 0x000000ff34347208 */ /* 0x000fe40001800000 */
[----:B------:R-:W-:Y:S02]  /*1b730*/  FSEL R53, R53, RZ, P4 ;  /* 0x000000ff35357208 */ /* 0x000fe40002000000 */
[----:B------:R-:W-:-:S07]  /*1b740*/  FSEL R54, R54, RZ, P5 ;  /* 0x000000ff36367208 */ /* 0x000fce0002800000 */
.L_x_15156:
        /* <DEDUP_REMOVED lines=27> */
[----:B------:R-:W-:Y:S02]  /*1b900*/  HFMA2 R148, -RZ, RZ, 0, 1.1920928955078125e-07 ;  /* 0x00000002ff947431 */ /* 0x000fe400000001ff */
[----:B------:R-:W-:Y:S01]  /*1b910*/  IMAD.MOV.U32 R149, RZ, RZ, R0 ;  /* 0x000000ffff957224 */ /* 0x000fe200078e0000 */
[----:B------:R-:W-:-:S09]  /*1b920*/  MOV R216, R200 ;  /* 0x000000c800d87202 */ /* 0x000fd20000000f00 */
        /* <DEDUP_REMOVED lines=11> */
.L_x_15183:
        /* <DEDUP_REMOVED lines=12> */
.L_x_15184:
        /* <DEDUP_REMOVED lines=50> */
.L_x_15182:
        /* <DEDUP_REMOVED lines=9> */
[----:B------:R-:W-:Y:S02]  /*1be50*/  FSEL R43, R42, RZ, !P0 ;  /* 0x000000ff2a2b7208 */ /* 0x000fe40004000000 */
[----:B------:R-:W-:Y:S02]  /*1be60*/  PLOP3.LUT P0, PT, P0, PT, PT, 0x8, 0x80 ;  /* 0x000000000080781c */ /* 0x000fe4000070e170 */
[----:B------:R-:W-:Y:S01]  /*1be70*/  MOV R42, 0x2 ;  /* 0x00000002002a7802 */ /* 0x000fe20000000f00 */
        /* <DEDUP_REMOVED lines=12> */
.L_x_15186:
        /* <DEDUP_REMOVED lines=12> */
.L_x_15187:
        /* <DEDUP_REMOVED lines=50> */
.L_x_15185:
        /* <DEDUP_REMOVED lines=21> */
.L_x_15189:
        /* <DEDUP_REMOVED lines=12> */
.L_x_15190:
[----:B------:R-:W-:Y:S01]  /*1c530*/  IMAD.WIDE.U32 R148, R161, -0x326172a9, RZ ;  /* 0xcd9e8d57a1947825 */ /* 0x000fe200078e00ff */
[----:B------:R-:W-:Y:S02]  /*1c540*/  LOP3.LUT R42, R2, R209, R203, 0x96, !PT ;  /* 0x000000d1022a7212 */ /* 0x000fe400078e96cb */
[----:B------:R-:W-:Y:S02]  /*1c550*/  IADD3 R159, PT, PT, R203, 0x1fd5c5a3, RZ ;  /* 0x1fd5c5a3cb9f7810 */ /* 0x000fe40007ffe0ff */
        /* <DEDUP_REMOVED lines=47> */
.L_x_15188:
        /* <DEDUP_REMOVED lines=22> */
.L_x_15192:
        /* <DEDUP_REMOVED lines=12> */
.L_x_15193:
        /* <DEDUP_REMOVED lines=50> */
.L_x_15191:
        /* <DEDUP_REMOVED lines=21> */
.L_x_15195:
        /* <DEDUP_REMOVED lines=12> */
.L_x_15196:
        /* <DEDUP_REMOVED lines=50> */
.L_x_15194:
[----:B------:R-:W-:Y:S01]  /*1d2c0*/  I2FP.F32.U32 R37, R37 ;  /* 0x0000002500257245 */ /* 0x000fe20000201000 */
[----:B------:R-:W-:Y:S01]  /*1d2d0*/  IMAD.U32 R36, R38, 0x10000, RZ ;  /* 0x0001000026247824 */ /* 0x000fe200078e00ff */
        /* <DEDUP_REMOVED lines=8> */
[----:B------:R-:W-:Y:S01]  /*1d360*/  MOV R36, 0x2 ;  /* 0x0000000200247802 */ /* 0x000fe20000000f00 */
        /* <DEDUP_REMOVED lines=11> */
.L_x_15198:
        /* <DEDUP_REMOVED lines=12> */
.L_x_15199:
        /* <DEDUP_REMOVED lines=50> */
.L_x_15197:
        /* <DEDUP_REMOVED lines=21> */
.L_x_15201:
        /* <DEDUP_REMOVED lines=12> */
.L_x_15202:
        /* <DEDUP_REMOVED lines=50> */
.L_x_15200:
        /* <DEDUP_REMOVED lines=22> */
.L_x_15204:
        /* <DEDUP_REMOVED lines=14> */
.L_x_15205:
        /* <DEDUP_REMOVED lines=50> */
.L_x_15203:
        /* <DEDUP_REMOVED lines=10> */
.L_x_15181:
        /* <DEDUP_REMOVED lines=15> */
.L_x_15208:
        /* <DEDUP_REMOVED lines=12> */
.L_x_15209:
        /* <DEDUP_REMOVED lines=50> */
.L_x_15207:
        /* <DEDUP_REMOVED lines=8> */
[----:B------:R-:W-:-:S02]  /*1e880*/  FSETP.LE.FTZ.AND P1, PT, R43, UR4, PT ;  /* 0x000000042b007c0b */ /* 0x000fc4000bf33000 */
[----:B------:R-:W-:Y:S01]  /*1e890*/  MOV R43, R0 ;  /* 0x00000000002b7202 */ /* 0x000fe20000000f00 */
[----:B------:R-:W-:-:S10]  /*1e8a0*/  FMUL.FTZ R48, R42, UR5 ;  /* 0x000000052a307c20 */ /* 0x000fd40008410000 */
        /* <DEDUP_REMOVED lines=10> */
.L_x_15211:
        /* <DEDUP_REMOVED lines=12> */
.L_x_15212:
[----:B------:R-:W-:Y:S01]  /*1ea10*/  IMAD.WIDE.U32 R44, R161, -0x326172a9, RZ ;  /* 0xcd9e8d57a12c7825 */ /* 0x000fe200078e00ff */
[----:B------:R-:W-:Y:S02]  /*1ea20*/  LOP3.LUT R42, R2, R51, R203, 0x96, !PT ;  /* 0x00000033022a7212 */ /* 0x000fe400078e96cb */
[C---:B------:R-:W-:Y:S02]  /*1ea30*/  IADD3 R49, PT, PT, R203.reuse, 0x1fd5c5a3, RZ ;  /* 0x1fd5c5a3cb317810 */ /* 0x040fe40007ffe0ff */
        /* <DEDUP_REMOVED lines=42> */
[----:B------:R-:W-:Y:S02]  /*1ece0*/  LOP3.LUT R159, R159, R44, R43, 0x96, !PT ;  /* 0x0000002c9f9f7212 */ /* 0x000fe400078e962b */
[----:B------:R-:W-:Y:S01]  /*1ecf0*/  MOV R43, R216 ;  /* 0x000000d8002b7202 */ /* 0x000fe20000000f00 */
[----:B------:R-:W-:Y:S01]  /*1ed00*/  IMAD.MOV.U32 R0, RZ, RZ, R46 ;  /* 0x000000ffff007224 */ /* 0x000fe200078e002e */
[----:B------:R-:W-:Y:S01]  /*1ed10*/  LOP3.LUT R160, R189, R50, R47, 0x96, !PT ;  /* 0x00000032bda07212 */ /* 0x000fe200078e962f */
[----:B------:R-:W-:-:S07]  /*1ed20*/  IMAD.MOV.U32 R216, RZ, RZ, R42 ;  /* 0x000000ffffd87224 */ /* 0x000fce00078e002a */
.L_x_15210:
[----:B------:R-:W-:Y:S01]  /*1ed30*/  ISETP.NE.AND P1, PT, R45, 0x1, PT ;  /* 0x000000012d00780c */ /* 0x000fe20003f25270 */
[----:B------:R-:W-:Y:S01]  /*1ed40*/  IMAD.U32 R36, R36, 0x10000, RZ ;  /* 0x0001000024247824 */ /* 0x000fe200078e00ff */
[----:B------:R-:W-:Y:S02]  /*1ed50*/  I2FP.F32.U32 R43, R43 ;  /* 0x0000002b002b7245 */ /* 0x000fe40000201000 */
[----:B------:R-:W-:Y:S01]  /*1ed60*/  MOV R42, 0x2 ;  /* 0x00000002002a7802 */ /* 0x000fe20000000f00 */
        /* <DEDUP_REMOVED lines=14> */
.L_x_15214:
        /* <DEDUP_REMOVED lines=12> */
.L_x_15215:
        /* <DEDUP_REMOVED lines=50> */
.L_x_15213:
[----:B------:R-:W-:Y:S02]  /*1f230*/  ISETP.NE.AND P2, PT, R42, 0x1, PT ;  /* 0x000000012a00780c */ /* 0x000fe40003f45270 */
[----:B------:R-:W-:Y:S02]  /*1f240*/  I2FP.F32.U32 R43, R43 ;  /* 0x0000002b002b7245 */ /* 0x000fe40000201000 */
[C---:B------:R-:W-:Y:S02]  /*1f250*/  SHF.L.U32 R36, R37.reuse, 0x10, RZ ;  /* 0x0000001025247819 */ /* 0x040fe400000006ff */
[----:B------:R-:W-:Y:S01]  /*1f260*/  PRMT R51, R37, 0x7632, R51 ;  /* 0x0000763225337816 */ /* 0x000fe20000000033 */
[----:B------:R-:W-:Y:S01]  /*1f270*/  FFMA.FTZ R43, R43, R192, 1.1641532182693481445e-10 ;  /* 0x2f0000002b2b7423 */ /* 0x000fe200000100c0 */
[----:B------:R-:W-:Y:S01]  /*1f280*/  MOV R37, R0 ;  /* 0x0000000000257202 */ /* 0x000fe20000000f00 */
[----:B------:R-:W-:-:S03]  /*1f290*/  FMUL.FTZ R36, R36, R193 ;  /* 0x000000c124247220 */ /* 0x000fc60000410000 */
[----:B------:R-:W-:Y:S01]  /*1f2a0*/  FSETP.LE.FTZ.AND P1, PT, R43, UR4, PT ;  /* 0x000000042b007c0b */ /* 0x000fe2000bf33000 */
[----:B------:R-:W-:Y:S01]  /*1f2b0*/  FMUL.FTZ R50, R36, UR5 ;  /* 0x0000000524327c20 */ /* 0x000fe20008410000 */
[----:B------:R-:W-:Y:S01]  /*1f2c0*/  IMAD.MOV.U32 R43, RZ, RZ, 0x2 ;  /* 0x00000002ff2b7424 */ /* 0x000fe200078e00ff */
        /* <DEDUP_REMOVED lines=9> */
.L_x_15217:
        /* <DEDUP_REMOVED lines=12> */
.L_x_15218:
        /* <DEDUP_REMOVED lines=50> */
.L_x_15216:
        /* <DEDUP_REMOVED lines=18> */
.L_x_15220:
        /* <DEDUP_REMOVED lines=12> */
.L_x_15221:
        /* <DEDUP_REMOVED lines=50> */
.L_x_15219:
[----:B------:R-:W-:Y:S01]  /*1fc40*/  ISETP.NE.AND P4, PT, R42, 0x1, PT ;  /* 0x000000012a00780c */ /* 0x000fe20003f85270 */
[----:B------:R-:W-:Y:S01]  /*1fc50*/  IMAD.MOV.U32 R43, RZ, RZ, 0x2 ;  /* 0x00000002ff2b7424 */ /* 0x000fe200078e00ff */
[----:B------:R-:W-:Y:S02]  /*1fc60*/  I2FP.F32.U32 R37, R37 ;  /* 0x0000002500257245 */ /* 0x000fe40000201000 */
[C---:B------:R-:W-:Y:S02]  /*1fc70*/  SHF.L.U32 R36, R38.reuse, 0x10, RZ ;  /* 0x0000001026247819 */ /* 0x040fe400000006ff */
[----:B------:R-:W-:Y:S01]  /*1fc80*/  PRMT R38, R38, 0x7632, R38 ;  /* 0x0000763226267816 */ /* 0x000fe20000000026 */
        /* <DEDUP_REMOVED lines=14> */
.L_x_15223:
        /* <DEDUP_REMOVED lines=12> */
.L_x_15224:
        /* <DEDUP_REMOVED lines=50> */
.L_x_15222:
        /* <DEDUP_REMOVED lines=18> */
.L_x_15226:
        /* <DEDUP_REMOVED lines=12> */
.L_x_15227:
        /* <DEDUP_REMOVED lines=50> */
.L_x_15225:
[----:B------:R-:W-:Y:S01]  /*20650*/  ISETP.NE.AND P6, PT, R42, 0x1, PT ;  /* 0x000000012a00780c */ /* 0x000fe20003fc5270 */
[----:B------:R-:W-:Y:S01]  /*20660*/  IMAD.MOV.U32 R211, RZ, RZ, 0x2 ;  /* 0x00000002ffd37424 */ /* 0x000fe200078e00ff */
        /* <DEDUP_REMOVED lines=17> */
.L_x_15229:
        /* <DEDUP_REMOVED lines=14> */
.L_x_15230:
        /* <DEDUP_REMOVED lines=50> */
.L_x_15228:
        /* <DEDUP_REMOVED lines=16> */
.L_x_15206:
[----:B------:R-:W-:Y:S01]  /*20c80*/  SEL R39, RZ, 0x1000000, !P6 ;  /* 0x01000000ff277807 */ /* 0x000fe20007000000 */
[C---:B------:R-:W-:Y:S01]  /*20c90*/  IMAD.WIDE.U32 R150, R217.reuse, 0x20, R206 ;  /* 0x00000020d9967825 */ /* 0x040fe200078e00ce */
[----:B------:R-:W-:Y:S02]  /*20ca0*/  SEL R42, RZ, 0x10000, !P5 ;  /* 0x00010000ff2a7807 */ /* 0x000fe40006800000 */
[----:B------:R-:W-:Y:S01]  /*20cb0*/  SEL R43, RZ, 0x100, !P4 ;  /* 0x00000100ff2b7807 */ /* 0x000fe20006000000 */
[----:B------:R-:W-:Y:S01]  /*20cc0*/  IMAD.WIDE.U32 R148, R217, 0x8, R204 ;  /* 0x00000008d9947825 */ /* 0x000fe200078e00cc */
[----:B------:R-:W-:Y:S01]  /*20cd0*/  SEL R38, RZ, 0x1000000, !P2 ;  /* 0x01000000ff267807 */ /* 0x000fe20005000000 */
[----:B------:R0:W-:Y:S01]  /*20ce0*/  STG.E.128 desc[UR8][R150.64], R48 ;  /* 0x0000003096007986 */ /* 0x0001e2000c101d08 */
[----:B------:R-:W-:Y:S02]  /*20cf0*/  SEL R37, RZ, 0x10000, !P1 ;  /* 0x00010000ff257807 */ /* 0x000fe40004800000 */
[----:B------:R-:W-:Y:S01]  /*20d00*/  SEL R36, RZ, 0x100, !P0 ;  /* 0x00000100ff247807 */ /* 0x000fe20004000000 */
[----:B------:R0:W-:Y:S01]  /*20d10*/  STG.E.128 desc[UR8][R150.64+0x10], R44 ;  /* 0x0000102c96007986 */ /* 0x0001e2000c101d08 */
[----:B------:R-:W-:-:S02]  /*20d20*/  LOP3.LUT P6, RZ, R181, 0x2, RZ, 0xc0, !PT ;  /* 0x00000002b5ff7812 */ /* 0x000fc400078cc0ff */
[----:B------:R-:W-:Y:S02]  /*20d30*/  LOP3.LUT R43, R43, R39, R42, 0xfe, !PT ;  /* 0x000000272b2b7212 */ /* 0x000fe400078efe2a */
[----:B------:R-:W-:Y:S02]  /*20d40*/  SEL R42, RZ, 0x1, !P3 ;  /* 0x00000001ff2a7807 */ /* 0x000fe40005800000 */
[----:B------:R-:W-:Y:S02]  /*20d50*/  LOP3.LUT R36, R36, R38, R37, 0xfe, !PT ;  /* 0x0000002624247212 */ /* 0x000fe400078efe25 */
[----:B------:R-:W-:Y:S02]  /*20d60*/  SEL R37, RZ, 0x1, !P6 ;  /* 0x00000001ff257807 */ /* 0x000fe40007000000 */
[----:B------:R-:W-:Y:S02]  /*20d70*/  IADD3 R219, PT, PT, R182, 0x300, RZ ;  /* 0x00000300b6db7810 */ /* 0x000fe40007ffe0ff */
[----:B------:R-:W-:-:S02]  /*20d80*/  LOP3.LUT R43, R43, R42, RZ, 0xfc, !PT ;  /* 0x0000002a2b2b7212 */ /* 0x000fc400078efcff */
[----:B------:R-:W-:Y:S01]  /*20d90*/  LOP3.LUT R42, R36, R37, RZ, 0xfc, !PT ;  /* 0x00000025242a7212 */ /* 0x000fe200078efcff */
[----:B------:R-:W-:-:S04]  /*20da0*/  IMAD.WIDE.U32 R36, R219, 0x10, R40 ;  /* 0x00000010db247825 */ /* 0x000fc800078e0028 */
[----:B------:R0:W-:Y:S04]  /*20db0*/  STG.E.64 desc[UR8][R148.64], R42 ;  /* 0x0000002a94007986 */ /* 0x0001e8000c101b08 */
[----:B------:R-:W5:Y:S01]  /*20dc0*/  LDG.E.128 R36, desc[UR8][R36.64] ;  /* 0x0000000824247981 */ /* 0x000f62000c1e1d00 */
[----:B------:R-:W-:Y:S05]  /*20dd0*/  BRA.U !UP0, `(.L_x_15231) ;  /* 0x0000002908a07547 */ /* 0x000fea000b800000 */
[----:B------:R-:W1:Y:S02]  /*20de0*/  LDC.64 R208, c[0x0][0x3a0] ;  /* 0x0000e800ffd07b82 */ /* 0x000e640000000a00 */
[----:B-1----:R-:W-:-:S05]  /*20df0*/  IMAD.WIDE.U32 R208, R219, 0x20, R208 ;  /* 0x00000020dbd07825 */ /* 0x002fca00078e00d0 */
[----:B0-----:R0:W5:Y:S04]  /*20e00*/  LDG.E.128 R148, desc[UR8][R208.64] ;  /* 0x00000008d0947981 */ /* 0x001168000c1e1d00 */
[----:B------:R0:W5:Y:S01]  /*20e10*/  LDG.E.128 R40, desc[UR8][R208.64+0x10] ;  /* 0x00001008d0287981 */ /* 0x000162000c1e1d00 */
[----:B------:R-:W-:Y:S01]  /*20e20*/  ISETP.NE.AND P0, PT, R211, 0x1, PT ;  /* 0x00000001d300780c */ /* 0x000fe20003f05270 */
[----:B------:R-:W-:Y:S01]  /*20e30*/  IMAD.MOV.U32 R210, RZ, RZ, 0x2 ;  /* 0x00000002ffd27424 */ /* 0x000fe200078e00ff */
[----:B------:R-:W-:Y:S01]  /*20e40*/  MOV R212, R0 ;  /* 0x0000000000d47202 */ /* 0x000fe20000000f00 */
[----:B------:R-:W-:-:S10]  /*20e50*/  IMAD.MOV.U32 R200, RZ, RZ, R216 ;  /* 0x000000ffffc87224 */ /* 0x000fd400078e00d8 */
[----:B0-----:R-:W-:Y:S05]  /*20e60*/  @!P0 BRA `(.L_x_15232) ;  /* 0x0000000400208947 */ /* 0x001fea0003800000 */
        /* <DEDUP_REMOVED lines=10> */
.L_x_15233:
        /* <DEDUP_REMOVED lines=12> */
.L_x_15234:
        /* <DEDUP_REMOVED lines=37> */
[----:B------:R-:W-:-:S03]  /*21220*/  IADD3 R159, PT, PT, R203, -0x24c28bd8, RZ ;  /* 0xdb3d7428cb9f7810 */ /* 0x000fc60007ffe0ff */
        /* <DEDUP_REMOVED lines=12> */
.L_x_15232:
        /* <DEDUP_REMOVED lines=24> */
.L_x_15236:
        /* <DEDUP_REMOVED lines=12> */
.L_x_15237:
        /* <DEDUP_REMOVED lines=32> */
[----:B------:R-:W-:-:S03]  /*21730*/  IADD3 R159, PT, PT, R203, 0x1fd5c5a3, RZ ;  /* 0x1fd5c5a3cb9f7810 */ /* 0x000fc60007ffe0ff */
[----:B------:R-:W-:Y:S01]  /*21740*/  VIADD R211, R202, 0x5384540f ;  /* 0x5384540fcad37836 */ /* 0x000fe20000000000 */
[----:B------:R-:W-:Y:S01]  /*21750*/  LOP3.LUT R214, R159, R214, R213, 0x96, !PT ;  /* 0x000000d69fd67212 */ /* 0x000fe200078e96d5 */
[----:B------:R-:W-:-:S03]  /*21760*/  VIADD R159, R203, 0xdb3d7428 ;  /* 0xdb3d7428cb9f7836 */ /* 0x000fc60000000000 */
        /* <DEDUP_REMOVED lines=10> */
[----:B------:R-:W-:Y:S02]  /*21810*/  IMAD.MOV.U32 R200, RZ, RZ, R208 ;  /* 0x000000ffffc87224 */ /* 0x000fe400078e00d0 */
[----:B------:R-:W-:Y:S01]  /*21820*/  HFMA2 R208, -RZ, RZ, 0, 0 ;  /* 0x00000000ffd07431 */ /* 0x000fe200000001ff */
[----:B------:R-:W-:Y:S01]  /*21830*/  LOP3.LUT R160, R189, R214, R213, 0x96, !PT ;  /* 0x000000d6bda07212 */ /* 0x000fe200078e96d5 */
[----:B------:R-:W-:-:S07]  /*21840*/  IMAD.MOV.U32 R0, RZ, RZ, R212 ;  /* 0x000000ffff007224 */ /* 0x000fce00078e00d4 */
.L_x_15235:
        /* <DEDUP_REMOVED lines=21> */
.L_x_15239:
        /* <DEDUP_REMOVED lines=12> */
.L_x_15240:
        /* <DEDUP_REMOVED lines=50> */
.L_x_15238:
        /* <DEDUP_REMOVED lines=8> */
[----:B------:R-:W-:-:S05]  /*21e00*/  FMUL.FTZ R36, R36, UR5 ;  /* 0x0000000524247c20 */ /* 0x000fca0008410000 */
        /* <DEDUP_REMOVED lines=13> */
.L_x_15242:
        /* <DEDUP_REMOVED lines=12> */
.L_x_15243:
        /* <DEDUP_REMOVED lines=35> */
[C---:B------:R-:W-:Y:S01]  /*221d0*/  IADD3 R159, PT, PT, R203.reuse, -0x695add53, RZ ;  /* 0x96a522adcb9f7810 */ /* 0x040fe20007ffe0ff */
        /* <DEDUP_REMOVED lines=14> */
.L_x_15241:
        /* <DEDUP_REMOVED lines=21> */
.L_x_15245:
        /* <DEDUP_REMOVED lines=12> */
.L_x_15246:
        /* <DEDUP_REMOVED lines=50> */
.L_x_15244:
        /* <DEDUP_REMOVED lines=22> */
.L_x_15248:
        /* <DEDUP_REMOVED lines=12> */
.L_x_15249:
        /* <DEDUP_REMOVED lines=50> */
.L_x_15247:
        /* <DEDUP_REMOVED lines=21> */
.L_x_15251:
        /* <DEDUP_REMOVED lines=12> */
.L_x_15252:
        /* <DEDUP_REMOVED lines=50> */
.L_x_15250:
        /* <DEDUP_REMOVED lines=12> */
[----:B------:R-:W-:Y:S01]  /*23320*/  FADD.FTZ R42, R42, R37 ;  /* 0x000000252a2a7221 */ /* 0x000fe20000010000 */
        /* <DEDUP_REMOVED lines=9> */
.L_x_15254:
        /* <DEDUP_REMOVED lines=14> */
.L_x_15255:
        /* <DEDUP_REMOVED lines=50> */
.L_x_15253:
        /* <DEDUP_REMOVED lines=10> */
.L_x_15231:
[----:B------:R-:W-:Y:S01]  /*23860*/  ISETP.NE.AND P0, PT, R211, 0x1, PT ;  /* 0x00000001d300780c */ /* 0x000fe20003f05270 */
[----:B------:R-:W-:Y:S01]  /*23870*/  IMAD.MOV.U32 R40, RZ, RZ, R0 ;  /* 0x000000ffff287224 */ /* 0x000fe200078e0000 */
[----:B0-----:R-:W-:Y:S02]  /*23880*/  MOV R42, 0x2 ;  /* 0x00000002002a7802 */ /* 0x001fe40000000f00 */
        /* <DEDUP_REMOVED lines=12> */
.L_x_15258:
        /* <DEDUP_REMOVED lines=12> */
.L_x_15259:
        /* <DEDUP_REMOVED lines=50> */
.L_x_15257:
        /* <DEDUP_REMOVED lines=21> */
.L_x_15261:
        /* <DEDUP_REMOVED lines=12> */
.L_x_15262:
        /* <DEDUP_REMOVED lines=50> */
.L_x_15260:
        /* <DEDUP_REMOVED lines=18> */
.L_x_15264:
        /* <DEDUP_REMOVED lines=12> */
.L_x_15265:
        /* <DEDUP_REMOVED lines=50> */
.L_x_15263:
        /* <DEDUP_REMOVED lines=19> */
.L_x_15267:
        /* <DEDUP_REMOVED lines=12> */
.L_x_15268:
        /* <DEDUP_REMOVED lines=50> */
.L_x_15266:
        /* <DEDUP_REMOVED lines=18> */
.L_x_15270:
        /* <DEDUP_REMOVED lines=12> */
.L_x_15271:
        /* <DEDUP_REMOVED lines=50> */
.L_x_15269:
        /* <DEDUP_REMOVED lines=19> */
.L_x_15273:
        /* <DEDUP_REMOVED lines=12> */
.L_x_15274:
        /* <DEDUP_REMOVED lines=50> */
.L_x_15272:
        /* <DEDUP_REMOVED lines=18> */
.L_x_15276:
        /* <DEDUP_REMOVED lines=12> */
.L_x_15277:
        /* <DEDUP_REMOVED lines=50> */
.L_x_15275:
[----:B------:R-:W-:Y:S01]  /*25b80*/  ISETP.NE.AND P6, PT, R40, 0x1, PT ;  /* 0x000000012800780c */ /* 0x000fe20003fc5270 */
[C---:B------:R-:W-:Y:S01]  /*25b90*/  IMAD.U32 R36, R39.reuse, 0x10000, RZ ;  /* 0x0001000027247824 */ /* 0x040fe200078e00ff */
[----:B------:R-:W-:Y:S02]  /*25ba0*/  I2FP.F32.U32 R37, R37 ;  /* 0x0000002500257245 */ /* 0x000fe40000201000 */
[----:B------:R-:W-:Y:S01]  /*25bb0*/  PRMT R214, R39, 0x7632, R214 ;  /* 0x0000763227d67816 */ /* 0x000fe200000000d6 */
[----:B------:R-:W-:Y:S01]  /*25bc0*/  FMUL.FTZ R213, R36, R193 ;  /* 0x000000c124d57220 */ /* 0x000fe20000410000 */
[----:B------:R-:W-:Y:S01]  /*25bd0*/  MOV R208, 0x2 ;  /* 0x0000000200d07802 */ /* 0x000fe20000000f00 */
[----:B------:R-:W-:Y:S01]  /*25be0*/  FFMA.FTZ R37, R37, R192, 1.1641532182693481445e-10 ;  /* 0x2f00000025257423 */ /* 0x000fe200000100c0 */
[----:B------:R-:W-:Y:S02]  /*25bf0*/  IMAD.MOV.U32 R36, RZ, RZ, R0 ;  /* 0x000000ffff247224 */ /* 0x000fe400078e0000 */
[----:B------:R-:W-:-:S02]  /*25c00*/  FMUL.FTZ R213, R213, UR5 ;  /* 0x00000005d5d57c20 */ /* 0x000fc40008410000 */
        /* <DEDUP_REMOVED lines=10> */
.L_x_15279:
        /* <DEDUP_REMOVED lines=14> */
.L_x_15280:
        /* <DEDUP_REMOVED lines=50> */
.L_x_15278:
        /* <DEDUP_REMOVED lines=16> */
.L_x_15256:
        /* <DEDUP_REMOVED lines=14> */
[----:B------:R-:W-:Y:S01]  /*26290*/  STG.E.128 desc[UR8][R206.64+0x10], R40 ;  /* 0x00001028ce007986 */ /* 0x000fe2000c101d08 */
[----:B------:R-:W-:Y:S01]  /*262a0*/  SEL R39, RZ, 0x1, !P3 ;  /* 0x00000001ff277807 */ /* 0x000fe20005800000 */
[----:B------:R-:W-:Y:S01]  /*262b0*/  FADD.FTZ R36, R37, R84 ;  /* 0x0000005425247221 */ /* 0x000fe20000010000 */
[----:B------:R-:W-:Y:S01]  /*262c0*/  SEL R38, RZ, 0x1, !P6 ;  /* 0x00000001ff267807 */ /* 0x000fe20007000000 */
[----:B------:R-:W-:Y:S01]  /*262d0*/  BSSY.RECONVERGENT B0, `(.L_x_15281) ;  /* 0x00000c7000007945 */ /* 0x000fe20003800200 */
[----:B------:R-:W-:Y:S01]  /*262e0*/  LOP3.LUT R39, R192, R39, RZ, 0xfc, !PT ;  /* 0x00000027c0277212 */ /* 0x000fe200078efcff */
        /* <DEDUP_REMOVED lines=67> */
[----:B------:R-:W-:Y:S02]  /*26720*/  SEL R188, RZ, 0x100, !P0 ;  /* 0x00000100ffbc7807 */ /* 0x000fe40004000000 */
[----:B------:R-:W-:Y:S01]  /*26730*/  LOP3.LUT P0, RZ, R183, 0x1f, RZ, 0xc0, !PT ;  /* 0x0000001fb7ff7812 */ /* 0x000fe2000780c0ff */
        /* <DEDUP_REMOVED lines=128> */
.L_x_15282:
[----:B------:R-:W-:Y:S05]  /*26f40*/  BSYNC.RECONVERGENT B0 ;  /* 0x0000000000007941 */ /* 0x000fea0003800200 */
.L_x_15281:
        /* <DEDUP_REMOVED lines=15> */
.L_x_15284:
[----:B------:R-:W-:Y:S05]  /*27040*/  BSYNC.RECONVERGENT B0 ;  /* 0x0000000000007941 */ /* 0x000fea0003800200 */
.L_x_15283:
[----:B------:R-:W1:Y:S01]  /*27050*/  SHFL.DOWN PT, R39, R38, 0x2, 0x1f ;  /* 0x08401f0026277f89 */ /* 0x000e6200000e0000 */
[----:B------:R-:W-:Y:S01]  /*27060*/  ISETP.NE.AND P1, PT, RZ, UR13, PT ;  /* 0x0000000dff007c0c */ /* 0x000fe2000bf25270 */
[----:B------:R-:W-:Y:S01]  /*27070*/  IMAD.U32 R248, R116, 0x10000, RZ ;  /* 0x0001000074f87824 */ /* 0x000fe200078e00ff */
[----:B------:R-:W-:Y:S01]  /*27080*/  ISETP.NE.AND P0, PT, R183, RZ, PT ;  /* 0x000000ffb700720c */ /* 0x000fe20003f05270 */
[----:B0-----:R-:W0:Y:S01]  /*27090*/  SHFL.DOWN PT, R185, R36, 0x2, 0x1f ;  /* 0x08401f0024b97f89 */ /* 0x001e2200000e0000 */
[----:B------:R-:W-:Y:S01]  /*270a0*/  SHF.L.U32 R183, R123, 0x10, RZ ;  /* 0x000000107bb77819 */ /* 0x000fe200000006ff */
[----:B------:R-:W-:Y:S01]  /*270b0*/  IMAD.U32 R193, R95, 0x10000, RZ ;  /* 0x000100005fc17824 */ /* 0x000fe200078e00ff */
[----:B------:R-:W-:Y:S01]  /*270c0*/  SHF.L.U32 R197, R176, 0x10, RZ ;  /* 0x00000010b0c57819 */ /* 0x000fe200000006ff */
[----:B------:R-:W-:Y:S01]  /*270d0*/  IMAD.U32 R205, R177, 0x10000, RZ ;  /* 0x00010000b1cd7824 */ /* 0x000fe200078e00ff */
[----:B------:R-:W-:Y:S01]  /*270e0*/  UPLOP3.LUT UP1, UPT, UPT, UPT, UP1, 0x40, 0x4 ;  /* 0x000000000004789c */ /* 0x000fe20003f2e810 */
[----:B-1----:R-:W-:-:S02]  /*270f0*/  IADD3 R184, PT, PT, R39, R38, RZ ;  /* 0x0000002627b87210 */ /* 0x002fc40007ffe0ff */
[----:B------:R-:W-:Y:S02]  /*27100*/  I2FP.F32.S32 R188, R39 ;  /* 0x0000002700bc7245 */ /* 0x000fe40000201400 */
[----:B------:R-:W-:Y:S01]  /*27110*/  I2FP.F32.S32 R186, R184 ;  /* 0x000000b800ba7245 */ /* 0x000fe20000201400 */
[----:B------:R-:W1:Y:S01]  /*27120*/  SHFL.DOWN PT, R191, R184, 0x1, 0x1f ;  /* 0x08201f00b8bf7f89 */ /* 0x000e6200000e0000 */
[----:B------:R-:W-:Y:S01]  /*27130*/  I2FP.F32.U32 R39, R38 ;  /* 0x0000002600277245 */ /* 0x000fe20000201000 */
[----:B0-----:R-:W-:Y:S01]  /*27140*/  FMUL.FTZ R190, R185, R188 ;  /* 0x000000bcb9be7220 */ /* 0x001fe20000410000 */
[----:B------:R-:W0:Y:S01]  /*27150*/  MUFU.RCP R187, R186 ;  /* 0x000000ba00bb7308 */ /* 0x000e220000001000 */
[----:B------:R-:W2:Y:S02]  /*27160*/  SHFL.DOWN PT, R38, R37, 0x2, 0x1f ;  /* 0x08401f0025267f89 */ /* 0x000ea400000e0000 */
        /* <DEDUP_REMOVED lines=9> */
[----:B--2---:R-:W-:Y:S01]  /*27200*/  FADD.FTZ R38, R38, R37 ;  /* 0x0000002526267221 */ /* 0x004fe20000010000 */
[----:B------:R-:W-:-:S03]  /*27210*/  I2FP.F32.S32 R192, R192 ;  /* 0x000000c000c07245 */ /* 0x000fc60000201400 */
[----:B------:R-:W-:Y:S01]  /*27220*/  FFMA.FTZ R36, R187, R36, R38 ;  /* 0x00000024bb247223 */ /* 0x000fe20000010026 */
[----:B------:R-:W-:Y:S02]  /*27230*/  SHF.L.U32 R187, R170, 0x10, RZ ;  /* 0x00000010aabb7819 */ /* 0x000fe400000006ff */
[----:B------:R-:W1:Y:S02]  /*27240*/  MUFU.RCP R192, R192 ;  /* 0x000000c000c07308 */ /* 0x000e640000001000 */
[----:B------:R-:W2:Y:S01]  /*27250*/  SHFL.DOWN PT, R37, R36, 0x1, 0x1f ;  /* 0x08201f0024257f89 */ /* 0x000ea200000e0000 */
[----:B0-----:R-:W-:-:S04]  /*27260*/  FMUL.FTZ R39, R190, R191 ;  /* 0x000000bfbe277220 */ /* 0x001fc80000410000 */
[----:B------:R-:W-:Y:S01]  /*27270*/  FFMA.FTZ R39, R186, R189, R39 ;  /* 0x000000bdba277223 */ /* 0x000fe20000010027 */
[----:B------:R-:W-:-:S03]  /*27280*/  FADD.FTZ R189, R189, -R190 ;  /* 0x800000bebdbd7221 */ /* 0x000fc60000010000 */
[----:B-1----:R-:W-:Y:S01]  /*27290*/  FMUL.FTZ R39, R192, R39 ;  /* 0x00000027c0277220 */ /* 0x002fe20000410000 */
[----:B------:R-:W-:Y:S01]  /*272a0*/  FMUL.FTZ R189, R189, R189 ;  /* 0x000000bdbdbd7220 */ /* 0x000fe20000410000 */
[----:B--2---:R-:W-:-:S03]  /*272b0*/  FADD.FTZ R37, R36, R37 ;  /* 0x0000002524257221 */ /* 0x004fc60000010000 */
[----:B------:R-:W-:Y:S01]  /*272c0*/  FMUL.FTZ R189, R186, R189 ;  /* 0x000000bdbabd7220 */ /* 0x000fe20000410000 */
[----:B------:R-:W0:Y:S03]  /*272d0*/  SHFL.IDX PT, R39, R39, RZ, 0x1f ;  /* 0x00001fff27277589 */ /* 0x000e2600000e0000 */
[----:B------:R-:W-:-:S04]  /*272e0*/  FMUL.FTZ R189, R189, R191 ;  /* 0x000000bfbdbd7220 */ /* 0x000fc80000410000 */
[----:B------:R-:W-:-:S05]  /*272f0*/  FFMA.FTZ R37, R192, R189, R37 ;  /* 0x000000bdc0257223 */ /* 0x000fca0000010025 */
[----:B------:R1:W2:Y:S02]  /*27300*/  SHFL.IDX PT, R230, R37, RZ, 0x1f ;  /* 0x00001fff25e67589 */ /* 0x0002a400000e0000 */
[----:B-1----:R-:W1:Y:S01]  /*27310*/  @!P0 LDC.64 R36, c[0x0][0x3c0] ;  /* 0x0000f000ff248b82 */ /* 0x002e620000000a00 */
[----:B0-----:R-:W-:-:S05]  /*27320*/  FSEL R38, R39, RZ, !P1 ;  /* 0x000000ff27267208 */ /* 0x001fca0004800000 */
[C---:B------:R-:W-:Y:S01]  /*27330*/  FADD.FTZ R188, -R38.reuse, R82 ;  /* 0x0000005226bc7221 */ /* 0x040fe20000010100 */
[C---:B------:R-:W-:Y:S01]  /*27340*/  FADD.FTZ R82, -R38.reuse, R77 ;  /* 0x0000004d26527221 */ /* 0x040fe20000010100 */
[C---:B------:R-:W-:Y:S01]  /*27350*/  FADD.FTZ R212, -R38.reuse, R62 ;  /* 0x0000003e26d47221 */ /* 0x040fe20000010100 */
[----:B------:R-:W2:Y:S01]  /*27360*/  LDC R77, c[0x0][0x448] ;  /* 0x00011200ff4d7b82 */ /* 0x000ea20000000800 */
[C---:B------:R-:W-:Y:S01]  /*27370*/  FADD.FTZ R62, -R38.reuse, R57 ;  /* 0x00000039263e7221 */ /* 0x040fe20000010100 */
[----:B------:R-:W-:Y:S01]  /*27380*/  FMUL.FTZ R57, R39, R39 ;  /* 0x0000002727397220 */ /* 0x000fe20000410000 */
        /* <DEDUP_REMOVED lines=21> */
[----:B--2---:R-:W-:Y:S01]  /*274e0*/  FFMA.FTZ R53, R230, UR14, R77 ;  /* 0x0000000ee6357c23 */ /* 0x004fe2000801004d */
[----:B------:R-:W-:Y:S01]  /*274f0*/  FSEL R230, R57, RZ, P1 ;  /* 0x000000ff39e67208 */ /* 0x000fe20000800000 */
[C---:B------:R-:W-:Y:S01]  /*27500*/  FADD.FTZ R196, -R38.reuse, R83 ;  /* 0x0000005326c47221 */ /* 0x040fe20000010100 */
[C---:B------:R-:W-:Y:S01]  /*27510*/  FADD.FTZ R76, -R38.reuse, R76 ;  /* 0x0000004c264c7221 */ /* 0x040fe20000010100 */
[C---:B------:R-:W-:Y:S01]  /*27520*/  FADD.FTZ R216, -R38.reuse, R79 ;  /* 0x0000004f26d87221 */ /* 0x040fe20000010100 */
[C---:B------:R-:W-:Y:S01]  /*27530*/  FADD.FTZ R72, -R38.reuse, R72 ;  /* 0x0000004826487221 */ /* 0x040fe20000010100 */
        /* <DEDUP_REMOVED lines=27> */
[----:B-1----:R-:W-:-:S04]  /*276f0*/  @!P0 IMAD.WIDE R36, R180, 0x4, R36 ;  /* 0x00000004b4248825 */ /* 0x002fc800078e0224 */
[C---:B------:R-:W-:Y:S01]  /*27700*/  FADD.FTZ R40, -R38.reuse, R40 ;  /* 0x0000002826287221 */ /* 0x040fe20000010100 */
[----:B------:R-:W-:Y:S01]  /*27710*/  FADD.FTZ R42, -R38, R42 ;  /* 0x0000002a262a7221 */ /* 0x000fe20000010100 */
[----:B------:R-:W-:Y:S01]  /*27720*/  SHF.L.U32 R43, R3, 0x10, RZ ;  /* 0x00000010032b7819 */ /* 0x000fe200000006ff */
[----:B0-----:R-:W-:Y:S01]  /*27730*/  FMUL.FTZ R41, R55, R88 ;  /* 0x0000005837297220 */ /* 0x001fe20000410000 */
        /* <DEDUP_REMOVED lines=9> */
[----:B------:R0:W-:Y:S01]  /*277d0*/  @!P0 STG.E desc[UR8][R36.64], R39 ;  /* 0x0000002724008986 */ /* 0x0001e2000c101908 */
[----:B------:R-:W-:Y:S01]  /*277e0*/  FFMA.FTZ R88, R88, R43, R45 ;  /* 0x0000002b58587223 */ /* 0x000fe2000001002d */
[----:B------:R-:W-:Y:S01]  /*277f0*/  FFMA.FTZ R41, R41, R38, R248 ;  /* 0x0000002629297223 */ /* 0x000fe200000100f8 */
[----:B------:R-:W-:Y:S01]  /*27800*/  FFMA.FTZ R45, R192, R47, R49 ;  /* 0x0000002fc02d7223 */ /* 0x000fe20000010031 */
[----:B------:R-:W-:Y:S01]  /*27810*/  FMUL.FTZ R43, R55, R84 ;  /* 0x00000054372b7220 */ /* 0x000fe20000410000 */
[----:B------:R-:W-:Y:S01]  /*27820*/  FFMA.FTZ R184, R184, R51, R53 ;  /* 0x00000033b8b87223 */ /* 0x000fe20000010035 */
[----:B------:R-:W-:Y:S01]  /*27830*/  IMAD.U32 R38, R118, 0x10000, RZ ;  /* 0x0001000076267824 */ /* 0x000fe200078e00ff */
[----:B------:R-:W-:Y:S01]  /*27840*/  SHF.L.U32 R49, R9, 0x10, RZ ;  /* 0x0000001009317819 */ /* 0x000fe200000006ff */
[----:B------:R-:W-:Y:S01]  /*27850*/  FMUL.FTZ R84, R55, R90 ;  /* 0x0000005a37547220 */ /* 0x000fe20000410000 */
[----:B------:R-:W-:-:S02]  /*27860*/  IMAD.U32 R51, R10, 0x10000, RZ ;  /* 0x000100000a337824 */ /* 0x000fc400078e00ff */
[----:B------:R-:W-:Y:S01]  /*27870*/  FMUL.FTZ R90, R55, R218 ;  /* 0x000000da375a7220 */ /* 0x000fe20000410000 */
[----:B------:R-:W-:Y:S01]  /*27880*/  SHF.L.U32 R192, R147, 0x10, RZ ;  /* 0x0000001093c07819 */ /* 0x000fe200000006ff */
[----:B0-----:R-:W-:Y:S01]  /*27890*/  IMAD.U32 R39, R8, 0x10000, RZ ;  /* 0x0001000008277824 */ /* 0x001fe200078e00ff */
[----:B------:R-:W-:Y:S01]  /*278a0*/  SHF.L.U32 R36, R146, 0x10, RZ ;  /* 0x0000001092247819 */ /* 0x000fe200000006ff */
[----:B------:R-:W-:Y:S01]  /*278b0*/  IMAD.U32 R220, R119, 0x10000, RZ ;  /* 0x0001000077dc7824 */ /* 0x000fe200078e00ff */
[----:B------:R-:W-:Y:S01]  /*278c0*/  SHF.L.U32 R37, R7, 0x10, RZ ;  /* 0x0000001007257819 */ /* 0x000fe200000006ff */
[----:B------:R-:W-:Y:S01]  /*278d0*/  FMUL.FTZ R47, R55, R194 ;  /* 0x000000c2372f7220 */ /* 0x000fe20000410000 */
[----:B------:R-:W-:Y:S01]  /*278e0*/  FFMA.FTZ R90, R90, R49, R51 ;  /* 0x000000315a5a7223 */ /* 0x000fe20000010033 */
[----:B------:R-:W-:Y:S01]  /*278f0*/  FFMA.FTZ R43, R43, R36, R38 ;  /* 0x000000242b2b7223 */ /* 0x000fe20000010026 */
[----:B------:R-:W-:Y:S01]  /*27900*/  SHF.L.U32 R36, R140, 0x10, RZ ;  /* 0x000000108c247819 */ /* 0x000fe200000006ff */
[----:B------:R-:W-:Y:S01]  /*27910*/  FFMA.FTZ R84, R84, R37, R39 ;  /* 0x0000002554547223 */ /* 0x000fe20000010027 */
[----:B------:R-:W-:Y:S01]  /*27920*/  FMUL.FTZ R53, R55, R80 ;  /* 0x0000005037357220 */ /* 0x000fe20000410000 */
[----:B------:R-:W-:Y:S01]  /*27930*/  IMAD.U32 R38, R112, 0x10000, RZ ;  /* 0x0001000070267824 */ /* 0x000fe200078e00ff */
[----:B------:R-:W-:Y:S01]  /*27940*/  SHF.L.U32 R37, R11, 0x10, RZ ;  /* 0x000000100b257819 */ /* 0x000fe200000006ff */
[----:B------:R-:W-:Y:S01]  /*27950*/  FMUL.FTZ R80, R55, R86 ;  /* 0x0000005637507220 */ /* 0x000fe20000410000 */
[----:B------:R-:W-:Y:S01]  /*27960*/  SHF.L.U32 R51, R13, 0x10, RZ ;  /* 0x000000100d337819 */ /* 0x000fe200000006ff */
[----:B------:R-:W-:Y:S01]  /*27970*/  FFMA.FTZ R47, R47, R192, R220 ;  /* 0x000000c02f2f7223 */ /* 0x000fe200000100dc */
[----:B------:R-:W-:-:S02]  /*27980*/  IMAD.U32 R39, R12, 0x10000, RZ ;  /* 0x000100000c277824 */ /* 0x000fc400078e00ff */
[----:B------:R-:W-:Y:S01]  /*27990*/  FMUL.FTZ R86, R55, R196 ;  /* 0x000000c437567220 */ /* 0x000fe20000410000 */
[----:B------:R-:W-:Y:S01]  /*279a0*/  IMAD.U32 R57, R14, 0x10000, RZ ;  /* 0x000100000e397824 */ /* 0x000fe200078e00ff */
[----:B------:R-:W-:Y:S01]  /*279b0*/  SHF.L.U32 R192, R141, 0x10, RZ ;  /* 0x000000108dc07819 */ /* 0x000fe200000006ff */
[----:B------:R-:W-:Y:S02]  /*279c0*/  IMAD.U32 R194, R113, 0x10000, RZ ;  /* 0x0001000071c27824 */ /* 0x000fe400078e00ff */
[----:B------:R-:W-:Y:S01]  /*279d0*/  FMUL.FTZ R49, R55, R188 ;  /* 0x000000bc37317220 */ /* 0x000fe20000410000 */
[----:B------:R-:W-:Y:S01]  /*279e0*/  FFMA.FTZ R53, R53, R36, R38 ;  /* 0x0000002435357223 */ /* 0x000fe20000010026 */
[----:B------:R-:W-:Y:S01]  /*279f0*/  FFMA.FTZ R80, R80, R37, R39 ;  /* 0x0000002550507223 */ /* 0x000fe20000010027 */
        /* <DEDUP_REMOVED lines=9> */
[----:B------:R-:W-:Y:S01]  /*27a90*/  SHF.L.U32 R59, R17, 0x10, RZ ;  /* 0x00000010113b7819 */ /* 0x000fe200000006ff */
[----:B------:R-:W-:-:S02]  /*27aa0*/  IMAD.U32 R192, R115, 0x10000, RZ ;  /* 0x0001000073c07824 */ /* 0x000fc400078e00ff */
[C---:B------:R-:W-:Y:S01]  /*27ab0*/  FMUL.FTZ R51, R55.reuse, R190 ;  /* 0x000000be37337220 */ /* 0x040fe20000410000 */
[----:B------:R-:W-:Y:S02]  /*27ac0*/  IMAD.U32 R61, R18, 0x10000, RZ ;  /* 0x00010000123d7824 */ /* 0x000fe400078e00ff */
[----:B------:R-:W-:Y:S01]  /*27ad0*/  FMUL.FTZ R82, R55, R216 ;  /* 0x000000d837527220 */ /* 0x000fe20000410000 */
[----:B------:R-:W-:Y:S01]  /*27ae0*/  FFMA.FTZ R57, R57, R36, R38 ;  /* 0x0000002439397223 */ /* 0x000fe20000010026 */
[----:B------:R-:W-:Y:S01]  /*27af0*/  FFMA.FTZ R76, R76, R37, R39 ;  /* 0x000000254c4c7223 */ /* 0x000fe20000010027 */
[----:B------:R-:W-:Y:S01]  /*27b00*/  SHF.L.U32 R36, R136, 0x10, RZ ;  /* 0x0000001088247819 */ /* 0x000fe200000006ff */
[----:B------:R-:W-:Y:S01]  /*27b10*/  FFMA.FTZ R51, R51, R188, R192 ;  /* 0x000000bc33337223 */ /* 0x000fe200000100c0 */
[----:B------:R-:W-:Y:S01]  /*27b20*/  FFMA.FTZ R82, R82, R59, R61 ;  /* 0x0000003b52527223 */ /* 0x000fe2000001003d */
[----:B------:R-:W-:Y:S01]  /*27b30*/  IMAD.U32 R38, R108, 0x10000, RZ ;  /* 0x000100006c267824 */ /* 0x000fe200078e00ff */
[----:B------:R-:W-:Y:S01]  /*27b40*/  SHF.L.U32 R37, R19, 0x10, RZ ;  /* 0x0000001013257819 */ /* 0x000fe200000006ff */
[----:B------:R-:W-:Y:S01]  /*27b50*/  FMUL.FTZ R67, R55, R72 ;  /* 0x0000004837437220 */ /* 0x000fe20000410000 */
        /* <DEDUP_REMOVED lines=13> */
[----:B------:R-:W-:Y:S01]  /*27c30*/  SHF.L.U32 R37, R138, 0x10, RZ ;  /* 0x000000108a257819 */ /* 0x000fe200000006ff */
[----:B------:R-:W-:Y:S01]  /*27c40*/  IMAD.U32 R38, R24, 0x10000, RZ ;  /* 0x0001000018267824 */ /* 0x000fe200078e00ff */
[----:B------:R-:W-:Y:S01]  /*27c50*/  SHF.L.U32 R186, R139, 0x10, RZ ;  /* 0x000000108bba7819 */ /* 0x000fe200000006ff */
[----:B------:R-:W-:Y:S01]  /*27c60*/  FMUL.FTZ R71, R55, R74 ;  /* 0x0000004a37477220 */ /* 0x000fe20000410000 */
[----:B------:R-:W-:Y:S01]  /*27c70*/  IMAD.U32 R39, R110, 0x10000, RZ ;  /* 0x000100006e277824 */ /* 0x000fe200078e00ff */
[----:B------:R-:W-:Y:S01]  /*27c80*/  SHF.L.U32 R59, R25, 0x10, RZ ;  /* 0x00000010193b7819 */ /* 0x000fe200000006ff */
[----:B------:R-:W-:-:S02]  /*27c90*/  IMAD.U32 R188, R111, 0x10000, RZ ;  /* 0x000100006fbc7824 */ /* 0x000fc400078e00ff */
[C---:B------:R-:W-:Y:S01]  /*27ca0*/  FMUL.FTZ R68, R55.reuse, R68 ;  /* 0x0000004437447220 */ /* 0x040fe20000410000 */
        /* <DEDUP_REMOVED lines=80> */
[----:B------:R-:W-:Y:S01]  /*281b0*/  FMUL.FTZ R50, R55, R50 ;  /* 0x0000003237327220 */ /* 0x000fe20000410000 */
        /* <DEDUP_REMOVED lines=25> */
[----:B------:R-:W-:-:S02]  /*28350*/  IMAD.U32 R48, R93, 0x10000, RZ ;  /* 0x000100005d307824 */ /* 0x000fc400078e00ff */
[C---:B------:R-:W-:Y:S01]  /*28360*/  FMUL.FTZ R148, R55.reuse, R148 ;  /* 0x0000009437947220 */ /* 0x040fe20000410000 */
[----:B------:R-:W-:Y:S01]  /*28370*/  FMUL.FTZ R189, R55, R240 ;  /* 0x000000f037bd7220 */ /* 0x000fe20000410000 */
[----:B------:R-:W0:Y:S01]  /*28380*/  @!P0 LDC.64 R38, c[0x0][0x3c8] ;  /* 0x0000f200ff268b82 */ /* 0x000e220000000a00 */
[----:B------:R-:W-:Y:S01]  /*28390*/  SHF.L.U32 R63, R172, 0x10, RZ ;  /* 0x00000010ac3f7819 */ /* 0x000fe200000006ff */
[----:B------:R-:W-:Y:S01]  /*283a0*/  FFMA.FTZ R148, R148, R37, R59 ;  /* 0x0000002594947223 */ /* 0x000fe2000001003b */
[----:B------:R-:W-:Y:S01]  /*283b0*/  FFMA.FTZ R189, R189, R36, R48 ;  /* 0x00000024bdbd7223 */ /* 0x000fe20000010030 */
[----:B------:R-:W-:Y:S02]  /*283c0*/  IMAD.U32 R65, R173, 0x10000, RZ ;  /* 0x00010000ad417824 */ /* 0x000fe400078e00ff */
[----:B------:R-:W-:Y:S01]  /*283d0*/  FMUL.FTZ R212, R55, R242 ;  /* 0x000000f237d47220 */ /* 0x000fe20000410000 */
[----:B------:R-:W-:Y:S02]  /*283e0*/  IMAD.U32 R61, R171, 0x10000, RZ ;  /* 0x00010000ab3d7824 */ /* 0x000fe400078e00ff */
[----:B------:R-:W-:Y:S01]  /*283f0*/  FMUL.FTZ R46, R55, R46 ;  /* 0x0000002e372e7220 */ /* 0x000fe20000410000 */
[----:B------:R-:W1:Y:S01]  /*28400*/  LDC.64 R36, c[0x0][0x428] ;  /* 0x00010a00ff247b82 */ /* 0x000e620000000a00 */
[----:B------:R-:W-:Y:S01]  /*28410*/  FFMA.FTZ R212, R212, R63, R65 ;  /* 0x0000003fd4d47223 */ /* 0x000fe20000010041 */
[----:B------:R-:W-:Y:S01]  /*28420*/  SHF.L.U32 R59, R122, 0x10, RZ ;  /* 0x000000107a3b7819 */ /* 0x000fe200000006ff */
[----:B------:R-:W-:Y:S01]  /*28430*/  FFMA.FTZ R187, R46, R187, R61 ;  /* 0x000000bb2ebb7223 */ /* 0x000fe2000001003d */
[----:B------:R-:W-:Y:S01]  /*28440*/  SHF.L.U32 R63, R174, 0x10, RZ ;  /* 0x00000010ae3f7819 */ /* 0x000fe200000006ff */
[----:B------:R-:W-:-:S02]  /*28450*/  IMAD.U32 R61, R94, 0x10000, RZ ;  /* 0x000100005e3d7824 */ /* 0x000fc400078e00ff */
[----:B------:R-:W-:Y:S01]  /*28460*/  FMUL.FTZ R40, R55, R40 ;  /* 0x0000002837287220 */ /* 0x000fe20000410000 */
[----:B------:R-:W-:Y:S02]  /*28470*/  IMAD.U32 R65, R175, 0x10000, RZ ;  /* 0x00010000af417824 */ /* 0x000fe400078e00ff */
[C---:B------:R-:W-:Y:S01]  /*28480*/  FMUL.FTZ R44, R55.reuse, R44 ;  /* 0x0000002c372c7220 */ /* 0x040fe20000410000 */
[C---:B------:R-:W-:Y:S01]  /*28490*/  FMUL.FTZ R42, R55.reuse, R42 ;  /* 0x0000002a372a7220 */ /* 0x040fe20000410000 */
[----:B------:R-:W-:Y:S01]  /*284a0*/  FMUL.FTZ R46, R55, R150 ;  /* 0x00000096372e7220 */ /* 0x000fe20000410000 */
[----:B------:R-:W-:Y:S01]  /*284b0*/  FFMA.FTZ R150, R40, R59, R61 ;  /* 0x0000003b28967223 */ /* 0x000fe2000001003d */
[----:B------:R-:W-:Y:S01]  /*284c0*/  FFMA.FTZ R191, R44, R63, R65 ;  /* 0x0000003f2cbf7223 */ /* 0x000fe20000010041 */
[----:B------:R-:W-:Y:S01]  /*284d0*/  FFMA.FTZ R193, R42, R183, R193 ;  /* 0x000000b72ac17223 */ /* 0x000fe200000100c1 */
[----:B------:R-:W-:Y:S01]  /*284e0*/  F2FP.BF16.F32.PACK_AB R50, R76, R57 ;  /* 0x000000394c32723e */ /* 0x000fe200000010ff */
[----:B------:R-:W-:Y:S01]  /*284f0*/  FFMA.FTZ R214, R46, R197, R205 ;  /* 0x000000c52ed67223 */ /* 0x000fe200000100cd */
[----:B------:R-:W-:Y:S01]  /*28500*/  F2FP.BF16.F32.PACK_AB R48, R80, R53 ;  /* 0x000000355030723e */ /* 0x000fe200000010ff */
[----:B0-----:R-:W-:Y:S01]  /*28510*/  @!P0 IMAD.WIDE R38, R180, 0x4, R38 ;  /* 0x00000004b4268825 */ /* 0x001fe200078e0226 */
[----:B------:R-:W-:-:S02]  /*28520*/  F2FP.BF16.F32.PACK_AB R42, R79, R66 ;  /* 0x000000424f2a723e */ /* 0x000fc400000010ff */
[----:B------:R-:W-:Y:S02]  /*28530*/  F2FP.BF16.F32.PACK_AB R47, R90, R47 ;  /* 0x0000002f5a2f723e */ /* 0x000fe400000010ff */
[----:B------:R-:W-:Y:S01]  /*28540*/  F2FP.BF16.F32.PACK_AB R46, R84, R43 ;  /* 0x0000002b542e723e */ /* 0x000fe200000010ff */
[----:B------:R0:W-:Y:S01]  /*28550*/  @!P0 STG.E desc[UR8][R38.64], R55 ;  /* 0x0000003726008986 */ /* 0x0001e2000c101908 */
[--C-:B-1----:R-:W-:Y:S01]  /*28560*/  IMAD.WIDE.U32 R182, R182, 0x10, R36.reuse ;  /* 0x00000010b6b67825 */ /* 0x102fe200078e0024 */
[----:B------:R-:W-:Y:S02]  /*28570*/  F2FP.BF16.F32.PACK_AB R45, R184, R45 ;  /* 0x0000002db82d723e */ /* 0x000fe400000010ff */
[----:B------:R-:W-:Y:S01]  /*28580*/  F2FP.BF16.F32.PACK_AB R44, R88, R41 ;  /* 0x00000029582c723e */ /* 0x000fe200000010ff */
[--C-:B------:R-:W-:Y:S01]  /*28590*/  IMAD.WIDE.U32 R52, R195, 0x10, R36.reuse ;  /* 0x00000010c3347825 */ /* 0x100fe200078e0024 */
[----:B------:R-:W-:Y:S02]  /*285a0*/  F2FP.BF16.F32.PACK_AB R51, R82, R51 ;  /* 0x000000335233723e */ /* 0x000fe400000010ff */
[----:B------:R-:W-:Y:S01]  /*285b0*/  F2FP.BF16.F32.PACK_AB R49, R86, R49 ;  /* 0x000000315631723e */ /* 0x000fe200000010ff */
[----:B------:R-:W-:Y:S01]  /*285c0*/  IMAD.WIDE.U32 R56, R198, 0x10, R36 ;  /* 0x00000010c6387825 */ /* 0x000fe200078e0024 */
[----:B------:R1:W-:Y:S01]  /*285d0*/  STG.E.128 desc[UR8][R182.64], R44 ;  /* 0x0000002cb6007986 */ /* 0x0003e2000c101d08 */
[----:B------:R-:W-:-:S02]  /*285e0*/  F2FP.BF16.F32.PACK_AB R43, R188, R81 ;  /* 0x00000051bc2b723e */ /* 0x000fc400000010ff */
[--C-:B------:R-:W-:Y:S01]  /*285f0*/  IMAD.WIDE.U32 R58, R199, 0x10, R36.reuse ;  /* 0x00000010c73a7825 */ /* 0x100fe200078e0024 */
[----:B0-----:R-:W-:Y:S01]  /*28600*/  F2FP.BF16.F32.PACK_AB R39, R74, R73 ;  /* 0x000000494a27723e */ /* 0x001fe200000010ff */
[----:B------:R0:W-:Y:S01]  /*28610*/  STG.E.128 desc[UR8][R52.64], R48 ;  /* 0x0000003034007986 */ /* 0x0001e2000c101d08 */
[----:B------:R-:W-:Y:S01]  /*28620*/  F2FP.BF16.F32.PACK_AB R38, R71, R68 ;  /* 0x000000444726723e */ /* 0x000fe200000010ff */
[--C-:B------:R-:W-:Y:S01]  /*28630*/  IMAD.WIDE.U32 R60, R201, 0x10, R36.reuse ;  /* 0x00000010c93c7825 */ /* 0x100fe200078e0024 */
[----:B------:R-:W-:Y:S02]  /*28640*/  F2FP.BF16.F32.PACK_AB R41, R186, R77 ;  /* 0x0000004dba29723e */ /* 0x000fe400000010ff */
[----:B------:R-:W-:Y:S01]  /*28650*/  F2FP.BF16.F32.PACK_AB R40, R75, R70 ;  /* 0x000000464b28723e */ /* 0x000fe200000010ff */
[----:B------:R-:W-:Y:S01]  /*28660*/  IMAD.WIDE.U32 R62, R217, 0x10, R36 ;  /* 0x00000010d93e7825 */ /* 0x000fe200078e0024 */
[----:B------:R-:W-:-:S03]  /*28670*/  F2FP.BF16.F32.PACK_AB R55, R214, R193 ;  /* 0x000000c1d637723e */ /* 0x000fc600000010ff */
[----:B------:R-:W-:Y:S01]  /*28680*/  IMAD.WIDE.U32 R64, R219, 0x10, R36 ;  /* 0x00000010db407825 */ /* 0x000fe200078e0024 */
[----:B------:R-:W-:Y:S02]  /*28690*/  F2FP.BF16.F32.PACK_AB R36, R72, R67 ;  /* 0x000000434824723e */ /* 0x000fe400000010ff */
[----:B------:R-:W2:Y:S01]  /*286a0*/  LDC.64 R66, c[0x0][0x380] ;  /* 0x0000e000ff427b82 */ /* 0x000ea20000000a00 */
[----:B------:R-:W-:Y:S02]  /*286b0*/  F2FP.BF16.F32.PACK_AB R37, R78, R69 ;  /* 0x000000454e25723e */ /* 0x000fe400000010ff */
[----:B-1----:R-:W-:Y:S02]  /*286c0*/  F2FP.BF16.F32.PACK_AB R47, R196, R89 ;  /* 0x00000059c42f723e */ /* 0x002fe400000010ff */
[----:B------:R-:W-:Y:S01]  /*286d0*/  F2FP.BF16.F32.PACK_AB R46, R194, R87 ;  /* 0x00000057c22e723e */ /* 0x000fe200000010ff */
[----:B------:R1:W-:Y:S01]  /*286e0*/  STG.E.128 desc[UR8][R56.64], R36 ;  /* 0x0000002438007986 */ /* 0x0003e2000c101d08 */
[----:B------:R-:W-:-:S02]  /*286f0*/  F2FP.BF16.F32.PACK_AB R45, R192, R85 ;  /* 0x00000055c02d723e */ /* 0x000fc400000010ff */
[----:B------:R-:W-:Y:S01]  /*28700*/  F2FP.BF16.F32.PACK_AB R44, R190, R83 ;  /* 0x00000053be2c723e */ /* 0x000fe200000010ff */
[----:B------:R1:W-:Y:S01]  /*28710*/  STG.E.128 desc[UR8][R58.64], R40 ;  /* 0x000000283a007986 */ /* 0x0003e2000c101d08 */
        /* <DEDUP_REMOVED lines=9> */
[----:B--2---:R-:W-:-:S03]  /*287b0*/  IADD3 R180, PT, PT, R180, R66, RZ ;  /* 0x00000042b4b47210 */ /* 0x004fc60007ffe0ff */
[----:B------:R1:W-:Y:S01]  /*287c0*/  STG.E.128 desc[UR8][R64.64], R52 ;  /* 0x0000003440007986 */ /* 0x0003e2000c101d08 */
[----:B------:R-:W-:-:S13]  /*287d0*/  ISETP.GE.AND P0, PT, R180, R67, PT ;  /* 0x00000043b400720c */ /* 0x000fda0003f06270 */
[----:B------:R-:W-:Y:S05]  /*287e0*/  @!P0 BRA `(.L_x_15285) ;  /* 0xfffffd8400708947 */ /* 0x000fea000383ffff */
[----:B------:R-:W-:Y:S05]  /*287f0*/  EXIT ;  /* 0x000000000000794d */ /* 0x000fea0003800000 */
.L_x_15286:
        /* <DEDUP_REMOVED lines=16> */
.L_x_42348:


//--------------------- .text._ZN10layer_norm13ln_fwd_kernelINS_13Kernel_traitsI13__nv_bfloat16S2_fS2_fjLj7168ELj1ELj1ELj4ELj16ENS_18Kernel_traits_baseILj7168ES2_S2_fS2_fjLj128EEEEELb1ELb0ELb1ELb0EEEvNS_9FwdParamsE --------------------------
	.section	.text._ZN10layer_norm13ln_fwd_kernelINS_13Kernel_traitsI13__nv_bfloat16S2_fS2_fjLj7168ELj1ELj1ELj4ELj16ENS_18Kernel_traits_baseILj7168ES2_S2_fS2_fjLj128EEEEELb1ELb0ELb1ELb0EEEvNS_9FwdParamsE,"ax",@progbits
	.align	128
        .global         _ZN10layer_norm13ln_fwd_kernelINS_13Kernel_traitsI13__nv_bfloat16S2_fS2_fjLj7168ELj1ELj1ELj4ELj16ENS_18Kernel_traits_baseILj7168ES2_S2_fS2_fjLj128EEEEELb1ELb0ELb1ELb0EEEvNS_9FwdParamsE
        .type           _ZN10layer_norm13ln_fwd_kernelINS_13Kernel_traitsI13__nv_bfloat16S2_fS2_fjLj7168ELj1ELj1ELj4ELj16ENS_18Kernel_traits_baseILj7168ES2_S2_fS2_fjLj128EEEEELb1ELb0ELb1ELb0EEEvNS_9FwdParamsE,@function
        .size           _ZN10layer_norm13ln_fwd_kernelINS_13Kernel_traitsI13__nv_bfloat16S2_fS2_fjLj7168ELj1ELj1ELj4ELj16ENS_18Kernel_traits_baseILj7168ES2_S2_fS2_fjLj128EEEEELb1ELb0ELb1ELb0EEEvNS_9FwdParamsE,(.L_x_42349 - _ZN10layer_norm13ln_fwd_kernelINS_13Kernel_traitsI13__nv_bfloat16S2_fS2_fjLj7168ELj1ELj1ELj4ELj16ENS_18Kernel_traits_baseILj7168ES2_S2_fS2_fjLj128EEEEELb1ELb0ELb1ELb0EEEvNS_9FwdParamsE)
        .other          _ZN10layer_norm13ln_fwd_kernelINS_13Kernel_traitsI13__nv_bfloat16S2_fS2_fjLj7168ELj1ELj1ELj4ELj16ENS_18Kernel_traits_baseILj7168ES2_S2_fS2_fjLj128EEEEELb1ELb0ELb1ELb0EEEvNS_9FwdParamsE,@"STO_CUDA_ENTRY STV_DEFAULT"
_ZN10layer_norm13ln_fwd_kernelINS_13Kernel_traitsI13__nv_bfloat16S2_fS2_fjLj7168ELj1ELj1ELj4ELj16ENS_18Kernel_traits_baseILj7168ES2_S2_fS2_fjLj128EEEEELb1ELb0ELb1ELb0EEEvNS_9FwdParamsE:
.text._ZN10layer_norm13ln_fwd_kernelINS_13Kernel_traitsI13__nv_bfloat16S2_fS2_fjLj7168ELj1ELj1ELj4ELj16ENS_18Kernel_traits_baseILj7168ES2_S2_fS2_fjLj128EEEEELb1ELb0ELb1ELb0EEEvNS_9FwdParamsE:
        /* <DEDUP_REMOVED lines=12> */
[----:B---3--:R-:W2:Y:S01]  /*00c0*/  @P0 LDG.E.64 R2, desc[UR12][R2.64] ;  /* 0x0000000c02020981 */ /* 0x008ea2000c1e1b00 */
[----:B-1----:R-:W-:Y:S01]  /*00d0*/  @P0 MOV R4, R28 ;  /* 0x0000001c00040202 */ /* 0x002fe20000000f00 */
[----:B----4-:R-:W-:Y:S01]  /*00e0*/  @P0 IMAD.MOV.U32 R5, RZ, RZ, R29 ;  /* 0x000000ffff050224 */ /* 0x010fe200078e001d */
[----:B------:R-:W1:Y:S05]  /*00f0*/  @P0 LDC R7, c[0x0][0x460] ;  /* 0x00011800ff070b82 */ /* 0x000e6a0000000800 */
[----:B------:R-:W1:Y:S01]  /*0100*/  @P0 LDG.E.64 R4, desc[UR12][R4.64] ;  /* 0x0000000c04040981 */ /* 0x000e62000c1e1b00 */
[----:B0-----:R-:W-:Y:S01]  /*0110*/  UISETP.NE.U32.AND UP0, UPT, UR4, URZ, UPT ;  /* 0x000000ff0400728c */ /* 0x001fe2000bf05070 */
[----:B------:R-:W-:Y:S01]  /*0120*/  BSSY.RECONVERGENT B0, `(.L_x_15287) ;  /* 0x00000a3000007945 */ /* 0x000fe20003800200 */
[----:B------:R-:W0:Y:S01]  /*0130*/  S2UR UR22, SR_CTAID.X ;  /* 0x00000000001679c3 */ /* 0x000e220000002500 */
[C---:B-----5:R-:W-:Y:S01]  /*0140*/  LOP3.LUT R27, R0.reuse, 0x60, RZ, 0xc0, !PT ;  /* 0x00000060001b7812 */ /* 0x060fe200078ec0ff */
[----:B------:R-:W-:Y:S01]  /*0150*/  UISETP.NE.AND.EX UP0, UPT, UR5, URZ, UPT, UP0 ;  /* 0x000000ff0500728c */ /* 0x000fe2000bf05300 */
[----:B------:R-:W-:-:S02]  /*0160*/  LOP3.LUT R199, R0, 0x1f, RZ, 0xc0, !PT ;  /* 0x0000001f00c77812 */ /* 0x000fc400078ec0ff */
[----:B------:R-:W-:-:S04]  /*0170*/  LOP3.LUT R198, R27, 0x1f, R0, 0xf8, !PT ;  /* 0x0000001f1bc67812 */ /* 0x000fc800078ef800 */
[----:B------:R-:W-:Y:S02]  /*0180*/  LOP3.LUT R197, R198, 0x7f, RZ, 0x3c, !PT ;  /* 0x0000007fc6c57812 */ /* 0x000fe400078e3cff */
[----:B--2---:R-:W-:Y:S02]  /*0190*/  @P0 R2UR UR15, R3 ;  /* 0x00000000030f02ca */ /* 0x004fe400000e0000 */
[----:B------:R-:W0:Y:S01]  /*01a0*/  LDC R3, c[0x0][0x360] ;  /* 0x0000d800ff037b82 */ /* 0x000e220000000800 */
[----:B------:R-:W-:Y:S02]  /*01b0*/  @P0 R2UR UR14, R2 ;  /* 0x00000000020e02ca */ /* 0x000fe400000e0000 */
[----:B------:R-:W-:Y:S02]  /*01c0*/  SHF.R.S32.HI R2, RZ, 0x1f, R9 ;  /* 0x0000001fff027819 */ /* 0x000fe40000011409 */
[----:B-1----:R-:W-:Y:S02]  /*01d0*/  @P0 IADD3 R28, P1, PT, R4, R7, RZ ;  /* 0x00000007041c0210 */ /* 0x002fe40007f3e0ff */
[----:B------:R-:W-:-:S03]  /*01e0*/  LEA.HI R26, R2, R9, RZ, 0x3 ;  /* 0x00000009021a7211 */ /* 0x000fc600078f18ff */
[----:B------:R-:W-:Y:S01]  /*01f0*/  @P0 IMAD.X R29, RZ, RZ, R5, P1 ;  /* 0x000000ffff1d0224 */ /* 0x000fe200008e0605 */
[----:B------:R-:W-:Y:S01]  /*0200*/  LEA.HI.SX32 R197, R26, R197, 0x1d ;  /* 0x000000c51ac57211 */ /* 0x000fe200078feaff */
[----:B------:R-:W-:Y:S02]  /*0210*/  UIADD3 UR26, UPT, UPT, UR15, -0x4498517b, URZ ;  /* 0xbb67ae850f1a7890 */ /* 0x000fe4000fffe0ff */
[----:B------:R-:W-:Y:S01]  /*0220*/  UIADD3 UR25, UPT, UPT, UR14, -0x61c88647, URZ ;  /* 0x9e3779b90e197890 */ /* 0x000fe2000fffe0ff */
[--C-:B------:R-:W-:Y:S01]  /*0230*/  SHF.R.U64 R195, R28, 0x2, R29.reuse ;  /* 0x000000021cc37819 */ /* 0x100fe2000000121d */
[----:B------:R-:W-:Y:S01]  /*0240*/  UIADD3 UR27, UPT, UPT, UR14, 0x3c6ef372, URZ ;  /* 0x3c6ef3720e1b7890 */ /* 0x000fe2000fffe0ff */
[----:B------:R-:W-:Y:S01]  /*0250*/  SHF.R.U32.HI R31, RZ, 0x2, R29 ;  /* 0x00000002ff1f7819 */ /* 0x000fe2000001161d */
[----:B------:R-:W-:Y:S02]  /*0260*/  UIADD3 UR28, UPT, UPT, UR15, 0x76cf5d0a, URZ ;  /* 0x76cf5d0a0f1c7890 */ /* 0x000fe4000fffe0ff */
[----:B------:R-:W-:-:S02]  /*0270*/  UIADD3 UR29, UPT, UPT, UR14, -0x255992d5, URZ ;  /* 0xdaa66d2b0e1d7890 */ /* 0x000fc4000fffe0ff */
[----:B------:R-:W-:Y:S01]  /*0280*/  UIADD3 UR30, UPT, UPT, UR15, 0x32370b8f, URZ ;  /* 0x32370b8f0f1e7890 */ /* 0x000fe2000fffe0ff */
[----:B0-----:R-:W-:Y:S01]  /*0290*/  IMAD R196, R3, UR22, R0 ;  /* 0x0000001603c47c24 */ /* 0x001fe2000f8e0200 */
        /* <DEDUP_REMOVED lines=71> */
.L_x_15288:
        /* <DEDUP_REMOVED lines=16> */
[----:B-1----:R-:W-:-:S04]  /*0810*/  @P2 IMAD.WIDE.U32 R6, R15, 0x10, R6 ;  /* 0x000000100f062825 */ /* 0x002fc800078e0006 */
[----:B------:R-:W-:Y:S01]  /*0820*/  @P2 VIADD R15, R15, 0x80 ;  /* 0x000000800f0f2836 */ /* 0x000fe20000000000 */
[----:B------:R0:W5:Y:S02]  /*0830*/  @P2 LDG.E.128 R52, desc[UR12][R6.64] ;  /* 0x0000000c06342981 */ /* 0x000164000c1e1d00 */
[----:B------:R-:W1:Y:S01]  /*0840*/  @P5 LDC.64 R12, c[0x0][0x3d0] ;  /* 0x0000f400ff0c5b82 */ /* 0x000e620000000a00 */
[C---:B--2---:R-:W-:Y:S01]  /*0850*/  @P3 IMAD.WIDE.U32 R8, R15.reuse, 0x10, R8 ;  /* 0x000000100f083825 */ /* 0x044fe200078e0008 */
[----:B------:R-:W-:-:S04]  /*0860*/  @P3 IADD3 R15, PT, PT, R15, 0x80, RZ ;  /* 0x000000800f0f3810 */ /* 0x000fc80007ffe0ff */
[----:B------:R0:W5:Y:S01]  /*0870*/  @P3 LDG.E.128 R60, desc[UR12][R8.64] ;  /* 0x0000000c083c3981 */ /* 0x000162000c1e1d00 */
        /* <DEDUP_REMOVED lines=28> */
[----:B------:R-:W0:Y:S02]  /*0a40*/  LDC.64 R84, c[0x0][0x3d0] ;  /* 0x0000f400ff547b82 */ /* 0x000e240000000a00 */
[----:B0-----:R-:W-:-:S06]  /*0a50*/  IMAD.WIDE.U32 R84, R15, 0x10, R84 ;  /* 0x000000100f547825 */ /* 0x001fcc00078e0054 */
        /* <DEDUP_REMOVED lines=15> */
.L_x_15289:
[----:B------:R-:W-:Y:S05]  /*0b50*/  BSYNC.RECONVERGENT B0 ;  /* 0x0000000000007941 */ /* 0x000fea0003800200 */
.L_x_15287:
[----:B------:R-:W0:Y:S02]  /*0b60*/  LDCU UR4, c[0x0][0x384] ;  /* 0x00007080ff0477ac */ /* 0x000e240008000800 */
[----:B0-----:R-:W-:-:S06]  /*0b70*/  UISETP.GE.AND UP0, UPT, UR22, UR4, UPT ;  /* 0x000000041600728c */ /* 0x001fcc000bf06270 */
[----:B------:R-:W-:-:S13]  /*0b80*/  PLOP3.LUT P0, PT, PT, PT, UP0, 0x80, 0x8 ;  /* 0x000000000008781c */ /* 0x000fda0003f0f008 */
[----:B------:R-:W-:Y:S05]  /*0b90*/  @P0 EXIT ;  /* 0x000000000000094d */ /* 0x000fea0003800000 */
[----:B------:R-:W-:Y:S01]  /*0ba0*/  IMAD.HI.U32 R3, R195, -0x2daee0ad, RZ ;  /* 0xd2511f53c3037827 */ /* 0x000fe200078e00ff */
[----:B------:R-:W-:Y:S01]  /*0bb0*/  SHF.R.S32.HI R26, RZ, 0x3, R26 ;  /* 0x00000003ff1a7819 */ /* 0x000fe2000001141a */
[----:B------:R-:W0:Y:S01]  /*0bc0*/  LDCU.U8 UR4, c[0x0][0x410] ;  /* 0x00008200ff0477ac */ /* 0x000e220008000000 */
[----:B-----5:R-:W-:Y:S01]  /*0bd0*/  PRMT R194, R91, 0x7632, R194 ;  /* 0x000076325bc27816 */ /* 0x020fe200000000c2 */
[----:B------:R-:W-:Y:S01]  /*0be0*/  IMAD.HI.U32 R2, R196, -0x326172a9, RZ ;  /* 0xcd9e8d57c4027827 */ /* 0x000fe200078e00ff */
[----:B------:R-:W-:Y:S01]  /*0bf0*/  LOP3.LUT R3, R3, UR15, RZ, 0x3c, !PT ;  /* 0x0000000f03037c12 */ /* 0x000fe2000f8e3cff */
[----:B------:R-:W-:Y:S01]  /*0c00*/  UPLOP3.LUT UP1, UPT, UPT, UPT, UPT, 0x40, 0x4 ;  /* 0x000000000004789c */ /* 0x000fe20003f2e870 */
[----:B------:R-:W-:Y:S01]  /*0c10*/  LOP3.LUT R10, R26, 0x7f, RZ, 0xc0, !PT ;  /* 0x0000007f1a0a7812 */ /* 0x000fe200078ec0ff */
[----:B------:R-:W-:Y:S01]  /*0c20*/  IMAD R5, R196, -0x326172a9, RZ ;  /* 0xcd9e8d57c4057824 */ /* 0x000fe200078e02ff */
[----:B------:R-:W-:Y:S01]  /*0c30*/  LOP3.LUT R2, R31, UR14, R2, 0x96, !PT ;  /* 0x0000000e1f027c12 */ /* 0x000fe2000f8e9602 */
[----:B------:R-:W-:Y:S01]  /*0c40*/  IMAD.HI.U32 R4, R3, -0x326172a9, RZ ;  /* 0xcd9e8d5703047827 */ /* 0x000fe200078e00ff */
[----:B------:R-:W-:Y:S01]  /*0c50*/  SHF.L.U32 R26, R26, 0x1, RZ ;  /* 0x000000011a1a7819 */ /* 0x000fe200000006ff */
        /* <DEDUP_REMOVED lines=30> */
[----:B------:R-:W1:Y:S01]  /*0e40*/  LDCU.128 UR8, c[0x0][0x3f0] ;  /* 0x00007e00ff0877ac */ /* 0x000e620008000c00 */
        /* <DEDUP_REMOVED lines=48> */
[----:B------:R-:W-:Y:S01]  /*1150*/  IMAD R7, R199, -0x20, R10 ;  /* 0xffffffe0c7077824 */ /* 0x000fe200078e020a */
[----:B------:R-:W-:Y:S01]  /*1160*/  VIADDMNMX R10, R10, -R27, RZ, !PT ;  /* 0x8000001b0a0a7246 */ /* 0x000fe200078001ff */
[----:B------:R-:W-:Y:S01]  /*1170*/  IMAD R5, R2, -0x326172a9, RZ ;  /* 0xcd9e8d5702057824 */ /* 0x000fe200078e02ff */
[----:B------:R-:W-:Y:S01]  /*1180*/  LOP3.LUT R166, R8, UR40, R3, 0x96, !PT ;  /* 0x0000002808a67c12 */ /* 0x000fe2000f8e9603 */
[----:B------:R-:W-:Y:S01]  /*1190*/  IMAD.HI.U32 R2, R6, -0x326172a9, RZ ;  /* 0xcd9e8d5706027827 */ /* 0x000fe200078e00ff */
[----:B------:R-:W-:-:S02]  /*11a0*/  LOP3.LUT R3, R26, 0xffffff00, RZ, 0xc0, !PT ;  /* 0xffffff001a037812 */ /* 0x000fc400078ec0ff */
[----:B------:R-:W-:Y:S01]  /*11b0*/  VIMNMX R10, PT, PT, R10, 0x20, PT ;  /* 0x000000200a0a7848 */ /* 0x000fe20003fe0100 */
[----:B------:R-:W-:Y:S01]  /*11c0*/  IMAD.MOV.U32 R162, RZ, RZ, RZ ;  /* 0x000000ffffa27224 */ /* 0x000fe200078e00ff */
[----:B------:R-:W-:Y:S02]  /*11d0*/  VIMNMX R7, PT, PT, RZ, R7, !PT ;  /* 0x00000007ff077248 */ /* 0x000fe40007fe0100 */
[----:B------:R-:W-:Y:S01]  /*11e0*/  LOP3.LUT R164, R5, UR39, R2, 0x96, !PT ;  /* 0x0000002705a47c12 */ /* 0x000fe2000f8e9602 */
[----:B------:R-:W-:Y:S01]  /*11f0*/  IMAD R32, R10, 0x8, R3 ;  /* 0x000000080a207824 */ /* 0x000fe200078e0203 */
[----:B------:R-:W-:Y:S01]  /*1200*/  VIMNMX R2, PT, PT, R7, 0x20, PT ;  /* 0x0000002007027848 */ /* 0x000fe20003fe0100 */
[----:B------:R-:W-:Y:S01]  /*1210*/  IMAD R7, R6, -0x326172a9, RZ ;  /* 0xcd9e8d5706077824 */ /* 0x000fe200078e02ff */
[----:B------:R-:W-:Y:S01]  /*1220*/  PRMT R8, R68, 0x7632, R8 ;  /* 0x0000763244087816 */ /* 0x000fe20000000008 */
[----:B------:R-:W-:Y:S01]  /*1230*/  IMAD R5, R4, -0x2daee0ad, RZ ;  /* 0xd2511f5304057824 */ /* 0x000fe200078e02ff */
[----:B------:R-:W-:Y:S01]  /*1240*/  I2FP.F32.U32 R34, R32 ;  /* 0x0000002000227245 */ /* 0x000fe20000201000 */
[----:B------:R-:W-:Y:S01]  /*1250*/  IMAD.HI.U32 R6, R164, -0x2daee0ad, RZ ;  /* 0xd2511f53a4067827 */ /* 0x000fe200078e00ff */
[----:B------:R-:W-:-:S02]  /*1260*/  PRMT R10, R63, 0x7632, R10 ;  /* 0x000076323f0a7816 */ /* 0x000fc4000000000a */
[----:B------:R-:W-:Y:S01]  /*1270*/  PRMT R18, R55, 0x7632, R18 ;  /* 0x0000763237127816 */ /* 0x000fe20000000012 */
[----:B------:R-:W-:Y:S01]  /*1280*/  IMAD.HI.U32 R4, R166, -0x326172a9, RZ ;  /* 0xcd9e8d57a6047827 */ /* 0x000fe200078e00ff */
[----:B------:R-:W0:Y:S01]  /*1290*/  MUFU.RCP R34, R34 ;  /* 0x0000002200227308 */ /* 0x000e220000001000 */
[----:B------:R-:W-:Y:S02]  /*12a0*/  LOP3.LUT R6, R5, UR42, R6, 0x96, !PT ;  /* 0x0000002a05067c12 */ /* 0x000fe4000f8e9606 */
[----:B------:R-:W-:Y:S01]  /*12b0*/  IMAD R2, R2, 0x8, R3 ;  /* 0x0000000802027824 */ /* 0x000fe200078e0203 */
[----:B------:R-:W-:Y:S01]  /*12c0*/  LOP3.LUT R5, R7, UR41, R4, 0x96, !PT ;  /* 0x0000002907057c12 */ /* 0x000fe2000f8e9604 */
[----:B------:R-:W-:Y:S01]  /*12d0*/  IMAD R164, R164, -0x2daee0ad, RZ ;  /* 0xd2511f53a4a47824 */ /* 0x000fe200078e02ff */
[----:B------:R-:W-:Y:S01]  /*12e0*/  LOP3.LUT R4, R28, 0x3, RZ, 0xc0, !PT ;  /* 0x000000031c047812 */ /* 0x000fe200078ec0ff */
[----:B------:R-:W-:Y:S01]  /*12f0*/  IMAD R166, R166, -0x326172a9, RZ ;  /* 0xcd9e8d57a6a67824 */ /* 0x000fe200078e02ff */
[----:B------:R-:W-:-:S02]  /*1300*/  MOV R3, R31 ;  /* 0x0000001f00037202 */ /* 0x000fc40000000f00 */
        /* <DEDUP_REMOVED lines=23> */
.L_x_16003:
[----:B------:R-:W-:-:S06]  /*1480*/  UIMAD.WIDE UR4, UR22, 0x4, UR8 ;  /* 0x00000004160478a5 */ /* 0x000fcc000f8e0208 */
[----:B01234-:R-:W-:Y:S01]  /*1490*/  IMAD.U32 R154, RZ, RZ, UR4 ;  /* 0x00000004ff9a7e24 */ /* 0x01ffe2000f8e00ff */
[----:B------:R-:W-:-:S05]  /*14a0*/  MOV R155, UR5 ;  /* 0x00000005009b7c02 */ /* 0x000fca0008000f00 */
[----:B------:R-:W2:Y:S01]  /*14b0*/  LDG.E R154, desc[UR12][R154.64] ;  /* 0x0000000c9a9a7981 */ /* 0x000ea2000c1e1900 */
[----:B------:R-:W-:-:S06]  /*14c0*/  UIMAD.WIDE UR4, UR22, 0x4, UR10 ;  /* 0x00000004160478a5 */ /* 0x000fcc000f8e020a */
[----:B------:R-:W-:Y:S02]  /*14d0*/  IMAD.U32 R152, RZ, RZ, UR4 ;  /* 0x00000004ff987e24 */ /* 0x000fe4000f8e00ff */
[----:B------:R-:W-:-:S05]  /*14e0*/  IMAD.U32 R153, RZ, RZ, UR5 ;  /* 0x00000005ff997e24 */ /* 0x000fca000f8e00ff */
[----:B------:R-:W3:Y:S01]  /*14f0*/  LDG.E R152, desc[UR12][R152.64] ;  /* 0x0000000c98987981 */ /* 0x000ee2000c1e1900 */
[----:B------:R-:W-:Y:S01]  /*1500*/  UIMAD UR4, UR22, UR44, URZ ;  /* 0x0000002c160472a4 */ /* 0x000fe2000f8e02ff */
[----:B------:R-:W-:Y:S01]  /*1510*/  ISETP.GE.U32.AND P0, PT, R197, 0x80, PT ;  /* 0x00000080c500780c */ /* 0x000fe20003f06070 */
[----:B------:R-:W-:Y:S01]  /*1520*/  BSSY.RECONVERGENT B0, `(.L_x_15290) ;  /* 0x0000593000007945 */ /* 0x000fe20003800200 */
        /* <DEDUP_REMOVED lines=9> */
[----:B---3--:R-:W-:Y:S01]  /*15c0*/  R2UR UR6, R152 ;  /* 0x00000000980672ca */ /* 0x008fe200000e0000 */
[----:B------:R-:W-:-:S02]  /*15d0*/  HFMA2 R152, -RZ, RZ, 0, 0 ;  /* 0x00000000ff987431 */ /* 0x000fc400000001ff */
        /* <DEDUP_REMOVED lines=11> */
.L_x_15292:
[----:B-----5:R-:W-:Y:S02]  /*1690*/  PRMT R205, R95, 0x7632, R205 ;  /* 0x000076325fcd7816 */ /* 0x020fe400000000cd */
[----:B------:R-:W-:Y:S02]  /*16a0*/  PRMT R202, R94, 0x7632, R202 ;  /* 0x000076325eca7816 */ /* 0x000fe400000000ca */
[----:B------:R-:W-:Y:S02]  /*16b0*/  PRMT R200, R93, 0x7632, R200 ;  /* 0x000076325dc87816 */ /* 0x000fe400000000c8 */
[----:B------:R-:W-:Y:S01]  /*16c0*/  PRMT R154, R92, 0x7632, R154 ;  /* 0x000076325c9a7816 */ /* 0x000fe2000000009a */
[----:B------:R-:W-:Y:S06]  /*16d0*/  BRA.U !UP0, `(.L_x_15293) ;  /* 0x0000002d08007547 */ /* 0x000fec000b800000 */
[----:B------:R-:W0:Y:S02]  /*16e0*/  LDC.64 R154, c[0x0][0x3a0] ;  /* 0x0000e800ff9a7b82 */ /* 0x000e240000000a00 */
[----:B0-----:R-:W-:-:S05]  /*16f0*/  IMAD.WIDE.U32 R154, R153, 0x20, R154 ;  /* 0x00000020999a7825 */ /* 0x001fca00078e009a */
[----:B------:R0:W5:Y:S04]  /*1700*/  LDG.E.128 R96, desc[UR12][R154.64] ;  /* 0x0000000c9a607981 */ /* 0x000168000c1e1d00 */
[----:B------:R0:W5:Y:S01]  /*1710*/  LDG.E.128 R100, desc[UR12][R154.64+0x10] ;  /* 0x0000100c9a647981 */ /* 0x000162000c1e1d00 */
[----:B------:R-:W-:-:S13]  /*1720*/  ISETP.LT.AND P1, PT, RZ, UR43, PT ;  /* 0x0000002bff007c0c */ /* 0x000fda000bf21270 */
[----:B------:R-:W-:Y:S01]  /*1730*/  @!P1 MOV R200, R4 ;  /* 0x0000000400c89202 */ /* 0x000fe20000000f00 */
[----:B------:R-:W-:Y:S01]  /*1740*/  @!P1 IMAD.MOV.U32 R202, RZ, RZ, R164 ;  /* 0x000000ffffca9224 */ /* 0x000fe200078e00a4 */
[----:B0-----:R-:W-:Y:S06]  /*1750*/  @!P1 BRA `(.L_x_15294) ;  /* 0x0000000400509947 */ /* 0x001fec0003800000 */
        /* <DEDUP_REMOVED lines=16> */
.L_x_15297:
        /* <DEDUP_REMOVED lines=13> */
.L_x_15299:
[----:B------:R-:W-:Y:S05]  /*1930*/  BSYNC.RECONVERGENT B2 ;  /* 0x0000000000027941 */ /* 0x000fea0003800200 */
.L_x_15298:
        /* <DEDUP_REMOVED lines=41> */
[----:B------:R-:W-:Y:S01]  /*1bd0*/  LOP3.LUT R6, R4, UR42, R155, 0x96, !PT ;  /* 0x0000002a04067c12 */ /* 0x000fe2000f8e969b */
[----:B------:R-:W-:-:S07]  /*1be0*/  IMAD.MOV.U32 R154, RZ, RZ, R164 ;  /* 0x000000ffff9a7224 */ /* 0x000fce00078e00a4 */
.L_x_15296:
[----:B------:R-:W-:Y:S05]  /*1bf0*/  BSYNC.RECONVERGENT B1 ;  /* 0x0000000000017941 */ /* 0x000fea0003800200 */
.L_x_15295:
        /* <DEDUP_REMOVED lines=9> */
[----:B-----5:R-:W-:-:S07]  /*1c90*/  FADD.FTZ R96, R96, R155 ;  /* 0x0000009b60607221 */ /* 0x020fce0000010000 */
.L_x_15294:
        /* <DEDUP_REMOVED lines=19> */
.L_x_15303:
        /* <DEDUP_REMOVED lines=13> */
.L_x_15305:
[----:B------:R-:W-:Y:S05]  /*1ea0*/  BSYNC.RECONVERGENT B2 ;  /* 0x0000000000027941 */ /* 0x000fea0003800200 */
.L_x_15304:
        /* <DEDUP_REMOVED lines=39> */
[----:B------:R-:W-:Y:S01]  /*2120*/  IMAD.MOV.U32 R164, RZ, RZ, R154 ;  /* 0x000000ffffa47224 */ /* 0x000fe200078e009a */
[----:B------:R-:W-:Y:S01]  /*2130*/  LOP3.LUT R6, R4, UR42, R155, 0x96, !PT ;  /* 0x0000002a04067c12 */ /* 0x000fe2000f8e969b */
[----:B------:R-:W-:Y:S02]  /*2140*/  HFMA2 R4, -RZ, RZ, 0, 0 ;  /* 0x00000000ff047431 */ /* 0x000fe400000001ff */
[----:B------:R-:W-:-:S07]  /*2150*/  IMAD.MOV.U32 R154, RZ, RZ, R202 ;  /* 0x000000ffff9a7224 */ /* 0x000fce00078e00ca */
.L_x_15302:
[----:B------:R-:W-:Y:S05]  /*2160*/  BSYNC.RECONVERGENT B1 ;  /* 0x0000000000017941 */ /* 0x000fea0003800200 */
.L_x_15301:
        /* <DEDUP_REMOVED lines=11> */
.L_x_15300:
        /* <DEDUP_REMOVED lines=19> */
.L_x_15309:
        /* <DEDUP_REMOVED lines=13> */
.L_x_15311:
[----:B------:R-:W-:Y:S05]  /*2420*/  BSYNC.RECONVERGENT B2 ;  /* 0x0000000000027941 */ /* 0x000fea0003800200 */
.L_x_15310:
        /* <DEDUP_REMOVED lines=42> */
.L_x_15308:
[----:B------:R-:W-:Y:S05]  /*26d0*/  BSYNC.RECONVERGENT B1 ;  /* 0x0000000000017941 */ /* 0x000fea0003800200 */
.L_x_15307:
        /* <DEDUP_REMOVED lines=8> */
[----:B------:R-:W-:-:S03]  /*2760*/  SEL R167, RZ, 0x1, P2 ;  /* 0x00000001ffa77807 */ /* 0x000fc60001000000 */
[----:B-----5:R-:W-:-:S07]  /*2770*/  FADD.FTZ R98, R98, R155 ;  /* 0x0000009b62627221 */ /* 0x020fce0000010000 */
.L_x_15306:
        /* <DEDUP_REMOVED lines=19> */
.L_x_15315:
        /* <DEDUP_REMOVED lines=13> */
.L_x_15317:
[----:B------:R-:W-:Y:S05]  /*2980*/  BSYNC.RECONVERGENT B2 ;  /* 0x0000000000027941 */ /* 0x000fea0003800200 */
.L_x_15316:
        /* <DEDUP_REMOVED lines=43> */
.L_x_15314:
[----:B------:R-:W-:Y:S05]  /*2c40*/  BSYNC.RECONVERGENT B1 ;  /* 0x0000000000017941 */ /* 0x000fea0003800200 */
.L_x_15313:
[----:B------:R-:W-:Y:S02]  /*2c50*/  PRMT R168, R93, 0x7632, R168 ;  /* 0x000076325da87816 */ /* 0x000fe400000000a8 */
[----:B------:R-:W-:Y:S01]  /*2c60*/  I2FP.F32.U32 R154, R155 ;  /* 0x0000009b009a7245 */ /* 0x000fe20000201000 */
[----:B------:R-:W-:Y:S02]  /*2c70*/  HFMA2 R155, -RZ, RZ, 0.1171875, 0 ;  /* 0x2f800000ff9b7431 */ /* 0x000fe400000001ff */
[----:B------:R-:W-:-:S03]  /*2c80*/  IMAD.U32 R168, R168, 0x10000, RZ ;  /* 0x00010000a8a87824 */ /* 0x000fc600078e00ff */
[----:B------:R-:W-:Y:S01]  /*2c90*/  FFMA.FTZ R154, R154, R155, 1.1641532182693481445e-10 ;  /* 0x2f0000009a9a7423 */ /* 0x000fe2000001009b */
[----:B------:R-:W-:-:S04]  /*2ca0*/  FMUL.FTZ R168, R168, UR17 ;  /* 0x00000011a8a87c20 */ /* 0x000fc80008410000 */
[----:B------:R-:W-:Y:S01]  /*2cb0*/  FSETP.GTU.FTZ.AND P2, PT, R154, UR23, PT ;  /* 0x000000179a007c0b */ /* 0x000fe2000bf5c000 */
[----:B------:R-:W-:-:S03]  /*2cc0*/  FMUL.FTZ R154, R168, UR16 ;  /* 0x00000010a89a7c20 */ /* 0x000fc60008410000 */
[----:B------:R-:W-:Y:S02]  /*2cd0*/  SEL R168, RZ, 0x1, P2 ;  /* 0x00000001ffa87807 */ /* 0x000fe40001000000 */
[----:B------:R-:W-:-:S05]  /*2ce0*/  FSEL R154, R154, RZ, !P2 ;  /* 0x000000ff9a9a7208 */ /* 0x000fca0005000000 */
[----:B-----5:R-:W-:-:S07]  /*2cf0*/  FADD.FTZ R99, R99, R154 ;  /* 0x0000009a63637221 */ /* 0x020fce0000010000 */
.L_x_15312:
        /* <DEDUP_REMOVED lines=19> */
.L_x_15321:
        /* <DEDUP_REMOVED lines=13> */
.L_x_15323:
[----:B------:R-:W-:Y:S05]  /*2f00*/  BSYNC.RECONVERGENT B2 ;  /* 0x0000000000027941 */ /* 0x000fea0003800200 */
.L_x_15322:
        /* <DEDUP_REMOVED lines=43> */
.L_x_15320:
[----:B------:R-:W-:Y:S05]  /*31c0*/  BSYNC.RECONVERGENT B1 ;  /* 0x0000000000017941 */ /* 0x000fea0003800200 */
.L_x_15319:
        /* <DEDUP_REMOVED lines=10> */
.L_x_15318:
        /* <DEDUP_REMOVED lines=19> */
.L_x_15327:
        /* <DEDUP_REMOVED lines=13> */
.L_x_15329:
[----:B------:R-:W-:Y:S05]  /*3470*/  BSYNC.RECONVERGENT B2 ;  /* 0x0000000000027941 */ /* 0x000fea0003800200 */
.L_x_15328:
        /* <DEDUP_REMOVED lines=43> */
.L_x_15326:
[----:B------:R-:W-:Y:S05]  /*3730*/  BSYNC.RECONVERGENT B1 ;  /* 0x0000000000017941 */ /* 0x000fea0003800200 */
.L_x_15325:
        /* <DEDUP_REMOVED lines=11> */
.L_x_15324:
        /* <DEDUP_REMOVED lines=19> */
.L_x_15333:
        /* <DEDUP_REMOVED lines=13> */
.L_x_15335:
[----:B------:R-:W-:Y:S05]  /*39f0*/  BSYNC.RECONVERGENT B2 ;  /* 0x0000000000027941 */ /* 0x000fea0003800200 */
.L_x_15334:
        /* <DEDUP_REMOVED lines=43> */
.L_x_15332:
[----:B------:R-:W-:Y:S05]  /*3cb0*/  BSYNC.RECONVERGENT B1 ;  /* 0x0000000000017941 */ /* 0x000fea0003800200 */
.L_x_15331:
        /* <DEDUP_REMOVED lines=10> */
.L_x_15330:
        /* <DEDUP_REMOVED lines=19> */
.L_x_15339:
        /* <DEDUP_REMOVED lines=13> */
.L_x_15341:
[----:B------:R-:W-:Y:S05]  /*3f60*/  BSYNC.RECONVERGENT B2 ;  /* 0x0000000000027941 */ /* 0x000fea0003800200 */
.L_x_15340:
        /* <DEDUP_REMOVED lines=42> */
.L_x_15338:
[----:B------:R-:W-:Y:S05]  /*4210*/  BSYNC.RECONVERGENT B1 ;  /* 0x0000000000017941 */ /* 0x000fea0003800200 */
.L_x_15337:
[----:B------:R-:W-:Y:S02]  /*4220*/  PRMT R164, R95, 0x7632, R164 ;  /* 0x000076325fa47816 */ /* 0x000fe400000000a4 */
        /* <DEDUP_REMOVED lines=8> */
[----:B------:R-:W-:-:S05]  /*42b0*/  FSEL R164, R164, RZ, !P1 ;  /* 0x000000ffa4a47208 */ /* 0x000fca0004800000 */
[----:B-----5:R-:W-:Y:S01]  /*42c0*/  FADD.FTZ R103, R103, R164 ;  /* 0x000000a467677221 */ /* 0x020fe20000010000 */
[----:B------:R-:W-:Y:S06]  /*42d0*/  BRA `(.L_x_15336) ;  /* 0x00000028006c7947 */ /* 0x000fec0003800000 */
.L_x_15293:
[----:B------:R-:W-:Y:S02]  /*42e0*/  HFMA2 R96, -RZ, RZ, 0, 0 ;  /* 0x00000000ff607431 */ /* 0x000fe400000001ff */
[----:B------:R-:W-:Y:S02]  /*42f0*/  IMAD.MOV.U32 R98, RZ, RZ, R4 ;  /* 0x000000ffff627224 */ /* 0x000fe400078e0004 */
        /* <DEDUP_REMOVED lines=18> */
.L_x_15345:
        /* <DEDUP_REMOVED lines=13> */
.L_x_15347:
[----:B------:R-:W-:Y:S05]  /*44f0*/  BSYNC.RECONVERGENT B2 ;  /* 0x0000000000027941 */ /* 0x000fea0003800200 */
.L_x_15346:
        /* <DEDUP_REMOVED lines=43> */
.L_x_15344:
[----:B------:R-:W-:Y:S05]  /*47b0*/  BSYNC.RECONVERGENT B1 ;  /* 0x0000000000017941 */ /* 0x000fea0003800200 */
.L_x_15343:
        /* <DEDUP_REMOVED lines=9> */
.L_x_15342:
[----:B------:R-:W-:Y:S01]  /*4850*/  IMAD.MOV.U32 R4, RZ, RZ, R98 ;  /* 0x000000ffff047224 */ /* 0x000fe200078e0062 */
[----:B------:R-:W-:Y:S01]  /*4860*/  MOV R97, RZ ;  /* 0x000000ff00617202 */ /* 0x000fe20000000f00 */
        /* <DEDUP_REMOVED lines=14> */
.L_x_15351:
        /* <DEDUP_REMOVED lines=13> */
.L_x_15353:
[----:B------:R-:W-:Y:S05]  /*4a20*/  BSYNC.RECONVERGENT B2 ;  /* 0x0000000000027941 */ /* 0x000fea0003800200 */
.L_x_15352:
        /* <DEDUP_REMOVED lines=43> */
.L_x_15350:
[----:B------:R-:W-:Y:S05]  /*4ce0*/  BSYNC.RECONVERGENT B1 ;  /* 0x0000000000017941 */ /* 0x000fea0003800200 */
.L_x_15349:
        /* <DEDUP_REMOVED lines=9> */
.L_x_15348:
        /* <DEDUP_REMOVED lines=16> */
.L_x_15357:
        /* <DEDUP_REMOVED lines=13> */
.L_x_15359:
[----:B------:R-:W-:Y:S05]  /*4f50*/  BSYNC.RECONVERGENT B2 ;  /* 0x0000000000027941 */ /* 0x000fea0003800200 */
.L_x_15358:
        /* <DEDUP_REMOVED lines=42> */
.L_x_15356:
[----:B------:R-:W-:Y:S05]  /*5200*/  BSYNC.RECONVERGENT B1 ;  /* 0x0000000000017941 */ /* 0x000fea0003800200 */
.L_x_15355:
        /* <DEDUP_REMOVED lines=9> */
.L_x_15354:
[----:B------:R-:W-:Y:S02]  /*52a0*/  IMAD.MOV.U32 R4, RZ, RZ, R100 ;  /* 0x000000ffff047224 */ /* 0x000fe400078e0064 */
[----:B------:R-:W-:Y:S01]  /*52b0*/  IMAD.MOV.U32 R99, RZ, RZ, RZ ;  /* 0x000000ffff637224 */ /* 0x000fe200078e00ff */
        /* <DEDUP_REMOVED lines=14> */
.L_x_15363:
        /* <DEDUP_REMOVED lines=13> */
.L_x_15365:
[----:B------:R-:W-:Y:S05]  /*5470*/  BSYNC.RECONVERGENT B2 ;  /* 0x0000000000027941 */ /* 0x000fea0003800200 */
.L_x_15364:
        /* <DEDUP_REMOVED lines=43> */
.L_x_15362:
[----:B------:R-:W-:Y:S05]  /*5730*/  BSYNC.RECONVERGENT B1 ;  /* 0x0000000000017941 */ /* 0x000fea0003800200 */
.L_x_15361:
        /* <DEDUP_REMOVED lines=9> */
.L_x_15360:
        /* <DEDUP_REMOVED lines=16> */
.L_x_15369:
        /* <DEDUP_REMOVED lines=13> */
.L_x_15371:
[----:B------:R-:W-:Y:S05]  /*59a0*/  BSYNC.RECONVERGENT B2 ;  /* 0x0000000000027941 */ /* 0x000fea0003800200 */
.L_x_15370:
        /* <DEDUP_REMOVED lines=43> */
.L_x_15368:
[----:B------:R-:W-:Y:S05]  /*5c60*/  BSYNC.RECONVERGENT B1 ;  /* 0x0000000000017941 */ /* 0x000fea0003800200 */
.L_x_15367:
        /* <DEDUP_REMOVED lines=9> */
.L_x_15366:
        /* <DEDUP_REMOVED lines=16> */
.L_x_15375:
        /* <DEDUP_REMOVED lines=13> */
.L_x_15377:
[----:B------:R-:W-:Y:S05]  /*5ed0*/  BSYNC.RECONVERGENT B2 ;  /* 0x0000000000027941 */ /* 0x000fea0003800200 */
.L_x_15376:
        /* <DEDUP_REMOVED lines=43> */
.L_x_15374:
[----:B------:R-:W-:Y:S05]  /*6190*/  BSYNC.RECONVERGENT B1 ;  /* 0x0000000000017941 */ /* 0x000fea0003800200 */
.L_x_15373:
        /* <DEDUP_REMOVED lines=9> */
.L_x_15372:
        /* <DEDUP_REMOVED lines=16> */
.L_x_15381:
        /* <DEDUP_REMOVED lines=13> */
.L_x_15383:
[----:B------:R-:W-:Y:S05]  /*6400*/  BSYNC.RECONVERGENT B2 ;  /* 0x0000000000027941 */ /* 0x000fea0003800200 */
.L_x_15382:
        /* <DEDUP_REMOVED lines=43> */
.L_x_15380:
[----:B------:R-:W-:Y:S05]  /*66c0*/  BSYNC.RECONVERGENT B1 ;  /* 0x0000000000017941 */ /* 0x000fea0003800200 */
.L_x_15379:
        /* <DEDUP_REMOVED lines=9> */
.L_x_15378:
        /* <DEDUP_REMOVED lines=16> */
.L_x_15386:
        /* <DEDUP_REMOVED lines=13> */
.L_x_15388:
[----:B------:R-:W-:Y:S05]  /*6930*/  BSYNC.RECONVERGENT B2 ;  /* 0x0000000000027941 */ /* 0x000fea0003800200 */
.L_x_15387:
        /* <DEDUP_REMOVED lines=43> */
.L_x_15385:
[----:B------:R-:W-:Y:S05]  /*6bf0*/  BSYNC.RECONVERGENT B1 ;  /* 0x0000000000017941 */ /* 0x000fea0003800200 */
.L_x_15384:
        /* <DEDUP_REMOVED lines=9> */
.L_x_15336:
[----:B------:R-:W0:Y:S01]  /*6c90*/  LDC.64 R154, c[0x0][0x3a8] ;  /* 0x0000ea00ff9a7b82 */ /* 0x000e220000000a00 */
[----:B------:R-:W-:Y:S02]  /*6ca0*/  IMAD.MOV.U32 R164, RZ, RZ, R204 ;  /* 0x000000ffffa47224 */ /* 0x000fe400078e00cc */
[----:B0-----:R-:W-:-:S05]  /*6cb0*/  IMAD.WIDE.U32 R154, R153, 0x20, R154 ;  /* 0x00000020999a7825 */ /* 0x001fca00078e009a */
[----:B-----5:R0:W-:Y:S04]  /*6cc0*/  STG.E.128 desc[UR12][R154.64], R96 ;  /* 0x000000609a007986 */ /* 0x0201e8000c101d0c */
[----:B------:R0:W-:Y:S01]  /*6cd0*/  STG.E.128 desc[UR12][R154.64+0x10], R100 ;  /* 0x000010649a007986 */ /* 0x0001e2000c101d0c */
[----:B------:R-:W-:Y:S05]  /*6ce0*/  BRA.U !UP3, `(.L_x_15389) ;  /* 0x000000010b507547 */ /* 0x000fea000b800000 */
[----:B------:R-:W-:Y:S01]  /*6cf0*/  IMAD.U32 R201, R171, 0x10000, RZ ;  /* 0x00010000abc97824 */ /* 0x000fe200078e00ff */
[----:B0-----:R-:W0:Y:S01]  /*6d00*/  LDC.64 R154, c[0x0][0x3b0] ;  /* 0x0000ec00ff9a7b82 */ /* 0x001e220000000a00 */
        /* <DEDUP_REMOVED lines=18> */
.L_x_15389:
[----:B------:R-:W-:Y:S01]  /*6e30*/  IADD3 R153, PT, PT, R153, 0x80, RZ ;  /* 0x0000008099997810 */ /* 0x000fe20007ffe0ff */
[----:B------:R-:W-:-:S07]  /*6e40*/  VIADD R152, R152, 0x80 ;  /* 0x0000008098987836 */ /* 0x000fce0000000000 */
.L_x_15291:
[----:B------:R-:W-:Y:S05]  /*6e50*/  BSYNC.RECONVERGENT B0 ;  /* 0x0000000000007941 */ /* 0x000fea0003800200 */
.L_x_15290:
        /* <DEDUP_REMOVED lines=10> */
.L_x_15392:
        /* <DEDUP_REMOVED lines=10> */
[----:B------:R-:W-:Y:S01]  /*6fa0*/  @!P1 IMAD.MOV.U32 R200, RZ, RZ, R4 ;  /* 0x000000ffffc89224 */ /* 0x000fe200078e0004 */
[----:B------:R-:W-:Y:S01]  /*6fb0*/  @!P1 MOV R202, R164 ;  /* 0x000000a400ca9202 */ /* 0x000fe20000000f00 */
        /* <DEDUP_REMOVED lines=17> */
.L_x_15397:
        /* <DEDUP_REMOVED lines=13> */
.L_x_15399:
[----:B------:R-:W-:Y:S05]  /*71a0*/  BSYNC.RECONVERGENT B2 ;  /* 0x0000000000027941 */ /* 0x000fea0003800200 */
.L_x_15398:
        /* <DEDUP_REMOVED lines=43> */
.L_x_15396:
[----:B------:R-:W-:Y:S05]  /*7460*/  BSYNC.RECONVERGENT B1 ;  /* 0x0000000000017941 */ /* 0x000fea0003800200 */
.L_x_15395:
        /* <DEDUP_REMOVED lines=10> */
.L_x_15394:
        /* <DEDUP_REMOVED lines=19> */
.L_x_15403:
        /* <DEDUP_REMOVED lines=13> */
.L_x_15405:
[----:B------:R-:W-:Y:S05]  /*7710*/  BSYNC.RECONVERGENT B2 ;  /* 0x0000000000027941 */ /* 0x000fea0003800200 */
.L_x_15404:
        /* <DEDUP_REMOVED lines=43> */
.L_x_15402:
[----:B------:R-:W-:Y:S05]  /*79d0*/  BSYNC.RECONVERGENT B1 ;  /* 0x0000000000017941 */ /* 0x000fea0003800200 */
.L_x_15401:
        /* <DEDUP_REMOVED lines=11> */
.L_x_15400:
        /* <DEDUP_REMOVED lines=19> */
.L_x_15409:
        /* <DEDUP_REMOVED lines=13> */
.L_x_15411:
[----:B------:R-:W-:Y:S05]  /*7c90*/  BSYNC.RECONVERGENT B2 ;  /* 0x0000000000027941 */ /* 0x000fea0003800200 */
.L_x_15410:
        /* <DEDUP_REMOVED lines=42> */
.L_x_15408:
[----:B------:R-:W-:Y:S05]  /*7f40*/  BSYNC.RECONVERGENT B1 ;  /* 0x0000000000017941 */ /* 0x000fea0003800200 */
.L_x_15407:
        /* <DEDUP_REMOVED lines=9> */
[----:B-----5:R-:W-:-:S07]  /*7fe0*/  FADD.FTZ R106, R106, R155 ;  /* 0x0000009b6a6a7221 */ /* 0x020fce0000010000 */
.L_x_15406:
[----:B------:R-:W-:Y:S02]  /*7ff0*/  @!P1 IMAD.MOV.U32 R4, RZ, RZ, R154 ;  /* 0x000000ffff049224 */ /* 0x000fe400078e009a */
        /* <DEDUP_REMOVED lines=18> */
.L_x_15415:
        /* <DEDUP_REMOVED lines=13> */
.L_x_15417:
[----:B------:R-:W-:Y:S05]  /*81f0*/  BSYNC.RECONVERGENT B2 ;  /* 0x0000000000027941 */ /* 0x000fea0003800200 */
.L_x_15416:
        /* <DEDUP_REMOVED lines=43> */
.L_x_15414:
[----:B------:R-:W-:Y:S05]  /*84b0*/  BSYNC.RECONVERGENT B1 ;  /* 0x0000000000017941 */ /* 0x000fea0003800200 */
.L_x_15413:
        /* <DEDUP_REMOVED lines=11> */
.L_x_15412:
        /* <DEDUP_REMOVED lines=19> */
.L_x_15421:
        /* <DEDUP_REMOVED lines=13> */
.L_x_15423:
[----:B------:R-:W-:Y:S05]  /*8770*/  BSYNC.RECONVERGENT B2 ;  /* 0x0000000000027941 */ /* 0x000fea0003800200 */
.L_x_15422:
        /* <DEDUP_REMOVED lines=43> */
.L_x_15420:
[----:B------:R-:W-:Y:S05]  /*8a30*/  BSYNC.RECONVERGENT B1 ;  /* 0x0000000000017941 */ /* 0x000fea0003800200 */
.L_x_15419:
        /* <DEDUP_REMOVED lines=10> */
.L_x_15418:
        /* <DEDUP_REMOVED lines=19> */
.L_x_15427:
        /* <DEDUP_REMOVED lines=13> */
.L_x_15429:
[----:B------:R-:W-:Y:S05]  /*8ce0*/  BSYNC.RECONVERGENT B2 ;  /* 0x0000000000027941 */ /* 0x000fea0003800200 */
.L_x_15428:
        /* <DEDUP_REMOVED lines=43> */
.L_x_15426:
[----:B------:R-:W-:Y:S05]  /*8fa0*/  BSYNC.RECONVERGENT B1 ;  /* 0x0000000000017941 */ /* 0x000fea0003800200 */
.L_x_15425:
        /* <DEDUP_REMOVED lines=11> */
.L_x_15424:
        /* <DEDUP_REMOVED lines=19> */
.L_x_15433:
        /* <DEDUP_REMOVED lines=13> */
.L_x_15435:
[----:B------:R-:W-:Y:S05]  /*9260*/  BSYNC.RECONVERGENT B2 ;  /* 0x0000000000027941 */ /* 0x000fea0003800200 */
.L_x_15434:
        /* <DEDUP_REMOVED lines=43> */
.L_x_15432:
[----:B------:R-:W-:Y:S05]  /*9520*/  BSYNC.RECONVERGENT B1 ;  /* 0x0000000000017941 */ /* 0x000fea0003800200 */
.L_x_15431:
        /* <DEDUP_REMOVED lines=10> */
.L_x_15430:
        /* <DEDUP_REMOVED lines=19> */
.L_x_15439:
        /* <DEDUP_REMOVED lines=13> */
.L_x_15441:
[----:B------:R-:W-:Y:S05]  /*97d0*/  BSYNC.RECONVERGENT B2 ;  /* 0x0000000000027941 */ /* 0x000fea0003800200 */
.L_x_15440:
        /* <DEDUP_REMOVED lines=42> */
.L_x_15438:
[----:B------:R-:W-:Y:S05]  /*9a80*/  BSYNC.RECONVERGENT B1 ;  /* 0x0000000000017941 */ /* 0x000fea0003800200 */
.L_x_15437:
[----:B------:R-:W-:Y:S02]  /*9a90*/  PRMT R164, R95, 0x7632, R164 ;  /* 0x000076325fa47816 */ /* 0x000fe400000000a4 */
        /* <DEDUP_REMOVED lines=11> */
.L_x_15393:
[----:B------:R-:W-:Y:S01]  /*9b50*/  MOV R106, R4 ;  /* 0x00000004006a7202 */ /* 0x000fe20000000f00 */
[----:B------:R-:W-:Y:S02]  /*9b60*/  IMAD.MOV.U32 R204, RZ, RZ, R164 ;  /* 0x000000ffffcc7224 */ /* 0x000fe400078e00a4 */
[----:B------:R-:W-:Y:S01]  /*9b70*/  IMAD.MOV.U32 R104, RZ, RZ, RZ ;  /* 0x000000ffff687224 */ /* 0x000fe200078e00ff */
        /* <DEDUP_REMOVED lines=17> */
.L_x_15445:
        /* <DEDUP_REMOVED lines=13> */
.L_x_15447:
[----:B------:R-:W-:Y:S05]  /*9d60*/  BSYNC.RECONVERGENT B2 ;  /* 0x0000000000027941 */ /* 0x000fea0003800200 */
.L_x_15446:
        /* <DEDUP_REMOVED lines=43> */
.L_x_15444:
[----:B------:R-:W-:Y:S05]  /*a020*/  BSYNC.RECONVERGENT B1 ;  /* 0x0000000000017941 */ /* 0x000fea0003800200 */
.L_x_15443:
        /* <DEDUP_REMOVED lines=9> */
.L_x_15442:
        /* <DEDUP_REMOVED lines=16> */
.L_x_15451:
        /* <DEDUP_REMOVED lines=13> */
.L_x_15453:
[----:B------:R-:W-:Y:S05]  /*a290*/  BSYNC.RECONVERGENT B2 ;  /* 0x0000000000027941 */ /* 0x000fea0003800200 */
.L_x_15452:
        /* <DEDUP_REMOVED lines=43> */
.L_x_15450:
[----:B------:R-:W-:Y:S05]  /*a550*/  BSYNC.RECONVERGENT B1 ;  /* 0x0000000000017941 */ /* 0x000fea0003800200 */
.L_x_15449:
        /* <DEDUP_REMOVED lines=9> */
.L_x_15448:
        /* <DEDUP_REMOVED lines=16> */
.L_x_15457:
        /* <DEDUP_REMOVED lines=13> */
.L_x_15459:
[----:B------:R-:W-:Y:S05]  /*a7c0*/  BSYNC.RECONVERGENT B2 ;  /* 0x0000000000027941 */ /* 0x000fea0003800200 */
.L_x_15458:
        /* <DEDUP_REMOVED lines=40> */
[----:B------:R-:W-:Y:S02]  /*aa50*/  IMAD.MOV.U32 R107, RZ, RZ, R204 ;  /* 0x000000ffff6b7224 */ /* 0x000fe400078e00cc */
[----:B------:R-:W-:-:S07]  /*aa60*/  IMAD.MOV.U32 R204, RZ, RZ, R106 ;  /* 0x000000ffffcc7224 */ /* 0x000fce00078e006a */
.L_x_15456:
[----:B------:R-:W-:Y:S05]  /*aa70*/  BSYNC.RECONVERGENT B1 ;  /* 0x0000000000017941 */ /* 0x000fea0003800200 */
.L_x_15455:
        /* <DEDUP_REMOVED lines=9> */
.L_x_15454:
[----:B------:R-:W-:Y:S01]  /*ab10*/  MOV R4, R108 ;  /* 0x0000006c00047202 */ /* 0x000fe20000000f00 */
[----:B------:R-:W-:Y:S01]  /*ab20*/  IMAD.MOV.U32 R107, RZ, RZ, RZ ;  /* 0x000000ffff6b7224 */ /* 0x000fe200078e00ff */
        /* <DEDUP_REMOVED lines=14> */
.L_x_15463:
        /* <DEDUP_REMOVED lines=13> */
.L_x_15465:
[----:B------:R-:W-:Y:S05]  /*ace0*/  BSYNC.RECONVERGENT B2 ;  /* 0x0000000000027941 */ /* 0x000fea0003800200 */
.L_x_15464:
        /* <DEDUP_REMOVED lines=43> */
.L_x_15462:
[----:B------:R-:W-:Y:S05]  /*afa0*/  BSYNC.RECONVERGENT B1 ;  /* 0x0000000000017941 */ /* 0x000fea0003800200 */
.L_x_15461:
        /* <DEDUP_REMOVED lines=9> */
.L_x_15460:
        /* <DEDUP_REMOVED lines=16> */
.L_x_15469:
        /* <DEDUP_REMOVED lines=13> */
.L_x_15471:
[----:B------:R-:W-:Y:S05]  /*b210*/  BSYNC.RECONVERGENT B2 ;  /* 0x0000000000027941 */ /* 0x000fea0003800200 */
.L_x_15470:
        /* <DEDUP_REMOVED lines=43> */
.L_x_15468:
[----:B------:R-:W-:Y:S05]  /*b4d0*/  BSYNC.RECONVERGENT B1 ;  /* 0x0000000000017941 */ /* 0x000fea0003800200 */
.L_x_15467:
        /* <DEDUP_REMOVED lines=9> */
.L_x_15466:
        /* <DEDUP_REMOVED lines=16> */
.L_x_15475:
        /* <DEDUP_REMOVED lines=13> */
.L_x_15477:
[----:B------:R-:W-:Y:S05]  /*b740*/  BSYNC.RECONVERGENT B2 ;  /* 0x0000000000027941 */ /* 0x000fea0003800200 */
.L_x_15476:
        /* <DEDUP_REMOVED lines=43> */
.L_x_15474:
[----:B------:R-:W-:Y:S05]  /*ba00*/  BSYNC.RECONVERGENT B1 ;  /* 0x0000000000017941 */ /* 0x000fea0003800200 */
.L_x_15473:
        /* <DEDUP_REMOVED lines=9> */
.L_x_15472:
        /* <DEDUP_REMOVED lines=16> */
.L_x_15481:
        /* <DEDUP_REMOVED lines=13> */
.L_x_15483:
[----:B------:R-:W-:Y:S05]  /*bc70*/  BSYNC.RECONVERGENT B2 ;  /* 0x0000000000027941 */ /* 0x000fea0003800200 */
.L_x_15482:
        /* <DEDUP_REMOVED lines=43> */
.L_x_15480:
[----:B------:R-:W-:Y:S05]  /*bf30*/  BSYNC.RECONVERGENT B1 ;  /* 0x0000000000017941 */ /* 0x000fea0003800200 */
.L_x_15479:
        /* <DEDUP_REMOVED lines=9> */
.L_x_15478:
        /* <DEDUP_REMOVED lines=16> */
.L_x_15486:
        /* <DEDUP_REMOVED lines=13> */
.L_x_15488:
[----:B------:R-:W-:Y:S05]  /*c1a0*/  BSYNC.RECONVERGENT B2 ;  /* 0x0000000000027941 */ /* 0x000fea0003800200 */
.L_x_15487:
        /* <DEDUP_REMOVED lines=43> */
.L_x_15485:
[----:B------:R-:W-:Y:S05]  /*c460*/  BSYNC.RECONVERGENT B1 ;  /* 0x0000000000017941 */ /* 0x000fea0003800200 */
.L_x_15484:
        /* <DEDUP_REMOVED lines=9> */
.L_x_15436:
[----:B------:R-:W0:Y:S01]  /*c500*/  LDC.64 R154, c[0x0][0x3a8] ;  /* 0x0000ea00ff9a7b82 */ /* 0x000e220000000a00 */
[----:B------:R-:W-:Y:S01]  /*c510*/  MOV R164, R204 ;  /* 0x000000cc00a47202 */ /* 0x000fe20000000f00 */
[----:B0-----:R-:W-:-:S05]  /*c520*/  IMAD.WIDE.U32 R154, R153, 0x20, R154 ;  /* 0x00000020999a7825 */ /* 0x001fca00078e009a */
[----:B-----5:R0:W-:Y:S04]  /*c530*/  STG.E.128 desc[UR12][R154.64], R104 ;  /* 0x000000689a007986 */ /* 0x0201e8000c101d0c */
[----:B------:R0:W-:Y:S01]  /*c540*/  STG.E.128 desc[UR12][R154.64+0x10], R108 ;  /* 0x0000106c9a007986 */ /* 0x0001e2000c101d0c */
[----:B------:R-:W-:Y:S05]  /*c550*/  BRA.U !UP3, `(.L_x_15489) ;  /* 0x000000010b507547 */ /* 0x000fea000b800000 */
        /* <DEDUP_REMOVED lines=20> */
.L_x_15489:
[----:B------:R-:W-:Y:S01]  /*c6a0*/  VIADD R153, R153, 0x80 ;  /* 0x0000008099997836 */ /* 0x000fe20000000000 */
[----:B------:R-:W-:-:S07]  /*c6b0*/  IADD3 R152, PT, PT, R152, 0x80, RZ ;  /* 0x0000008098987810 */ /* 0x000fce0007ffe0ff */
.L_x_15391:
[----:B------:R-:W-:Y:S05]  /*c6c0*/  BSYNC.RECONVERGENT B0 ;  /* 0x0000000000007941 */ /* 0x000fea0003800200 */
.L_x_15390:
        /* <DEDUP_REMOVED lines=10> */
.L_x_15492:
        /* <DEDUP_REMOVED lines=10> */
[----:B------:R-:W-:Y:S02]  /*c810*/  @!P1 IMAD.MOV.U32 R200, RZ, RZ, R4 ;  /* 0x000000ffffc89224 */ /* 0x000fe400078e0004 */
[----:B------:R-:W-:Y:S01]  /*c820*/  @!P1 IMAD.MOV.U32 R202, RZ, RZ, R164 ;  /* 0x000000ffffca9224 */ /* 0x000fe200078e00a4 */
[----:B0-----:R-:W-:Y:S06]  /*c830*/  @!P1 BRA `(.L_x_15494) ;  /* 0x0000000400509947 */ /* 0x001fec0003800000 */
        /* <DEDUP_REMOVED lines=16> */
.L_x_15497:
        /* <DEDUP_REMOVED lines=13> */
.L_x_15499:
[----:B------:R-:W-:Y:S05]  /*ca10*/  BSYNC.RECONVERGENT B2 ;  /* 0x0000000000027941 */ /* 0x000fea0003800200 */
.L_x_15498:
        /* <DEDUP_REMOVED lines=43> */
.L_x_15496:
[----:B------:R-:W-:Y:S05]  /*ccd0*/  BSYNC.RECONVERGENT B1 ;  /* 0x0000000000017941 */ /* 0x000fea0003800200 */
.L_x_15495:
        /* <DEDUP_REMOVED lines=10> */
.L_x_15494:
        /* <DEDUP_REMOVED lines=19> */
.L_x_15503:
        /* <DEDUP_REMOVED lines=13> */
.L_x_15505:
[----:B------:R-:W-:Y:S05]  /*cf80*/  BSYNC.RECONVERGENT B2 ;  /* 0x0000000000027941 */ /* 0x000fea0003800200 */
.L_x_15504:
        /* <DEDUP_REMOVED lines=43> */
.L_x_15502:
[----:B------:R-:W-:Y:S05]  /*d240*/  BSYNC.RECONVERGENT B1 ;  /* 0x0000000000017941 */ /* 0x000fea0003800200 */
.L_x_15501:
        /* <DEDUP_REMOVED lines=11> */
.L_x_15500:
        /* <DEDUP_REMOVED lines=19> */
.L_x_15509:
        /* <DEDUP_REMOVED lines=13> */
.L_x_15511:
[----:B------:R-:W-:Y:S05]  /*d500*/  BSYNC.RECONVERGENT B2 ;  /* 0x0000000000027941 */ /* 0x000fea0003800200 */
.L_x_15510:
        /* <DEDUP_REMOVED lines=42> */
.L_x_15508:
[----:B------:R-:W-:Y:S05]  /*d7b0*/  BSYNC.RECONVERGENT B1 ;  /* 0x0000000000017941 */ /* 0x000fea0003800200 */
.L_x_15507:
        /* <DEDUP_REMOVED lines=10> */
.L_x_15506:
        /* <DEDUP_REMOVED lines=19> */
.L_x_15515:
        /* <DEDUP_REMOVED lines=13> */
.L_x_15517:
[----:B------:R-:W-:Y:S05]  /*da60*/  BSYNC.RECONVERGENT B2 ;  /* 0x0000000000027941 */ /* 0x000fea0003800200 */
.L_x_15516:
        /* <DEDUP_REMOVED lines=41> */
[----:B------:R-:W-:Y:S02]  /*dd00*/  HFMA2 R4, -RZ, RZ, 0, 0 ;  /* 0x00000000ff047431 */ /* 0x000fe400000001ff */
[----:B------:R-:W-:-:S07]  /*dd10*/  IMAD.MOV.U32 R155, RZ, RZ, R204 ;  /* 0x000000ffff9b7224 */ /* 0x000fce00078e00cc */
.L_x_15514:
[----:B------:R-:W-:Y:S05]  /*dd20*/  BSYNC.RECONVERGENT B1 ;  /* 0x0000000000017941 */ /* 0x000fea0003800200 */
.L_x_15513:
        /* <DEDUP_REMOVED lines=11> */
.L_x_15512:
        /* <DEDUP_REMOVED lines=19> */
.L_x_15521:
        /* <DEDUP_REMOVED lines=13> */
.L_x_15523:
[----:B------:R-:W-:Y:S05]  /*dfe0*/  BSYNC.RECONVERGENT B2 ;  /* 0x0000000000027941 */ /* 0x000fea0003800200 */
.L_x_15522:
        /* <DEDUP_REMOVED lines=43> */
.L_x_15520:
[----:B------:R-:W-:Y:S05]  /*e2a0*/  BSYNC.RECONVERGENT B1 ;  /* 0x0000000000017941 */ /* 0x000fea0003800200 */
.L_x_15519:
        /* <DEDUP_REMOVED lines=10> */
.L_x_15518:
        /* <DEDUP_REMOVED lines=19> */
.L_x_15527:
        /* <DEDUP_REMOVED lines=13> */
.L_x_15529:
[----:B------:R-:W-:Y:S05]  /*e550*/  BSYNC.RECONVERGENT B2 ;  /* 0x0000000000027941 */ /* 0x000fea0003800200 */
.L_x_15528:
        /* <DEDUP_REMOVED lines=43> */
.L_x_15526:
[----:B------:R-:W-:Y:S05]  /*e810*/  BSYNC.RECONVERGENT B1 ;  /* 0x0000000000017941 */ /* 0x000fea0003800200 */
.L_x_15525:
        /* <DEDUP_REMOVED lines=11> */
.L_x_15524:
        /* <DEDUP_REMOVED lines=19> */
.L_x_15533:
        /* <DEDUP_REMOVED lines=13> */
.L_x_15535:
[----:B------:R-:W-:Y:S05]  /*ead0*/  BSYNC.RECONVERGENT B2 ;  /* 0x0000000000027941 */ /* 0x000fea0003800200 */
.L_x_15534:
        /* <DEDUP_REMOVED lines=43> */
.L_x_15532:
[----:B------:R-:W-:Y:S05]  /*ed90*/  BSYNC.RECONVERGENT B1 ;  /* 0x0000000000017941 */ /* 0x000fea0003800200 */
.L_x_15531:
        /* <DEDUP_REMOVED lines=10> */
.L_x_15530:
        /* <DEDUP_REMOVED lines=19> */
.L_x_15539:
        /* <DEDUP_REMOVED lines=13> */
.L_x_15541:
[----:B------:R-:W-:Y:S05]  /*f040*/  BSYNC.RECONVERGENT B2 ;  /* 0x0000000000027941 */ /* 0x000fea0003800200 */
.L_x_15540:
        /* <DEDUP_REMOVED lines=42> */
.L_x_15538:
[----:B------:R-:W-:Y:S05]  /*f2f0*/  BSYNC.RECONVERGENT B1 ;  /* 0x0000000000017941 */ /* 0x000fea0003800200 */
.L_x_15537:
        /* <DEDUP_REMOVED lines=10> */
[----:B-----5:R-:W-:Y:S01]  /*f3a0*/  FADD.FTZ R119, R119, R164 ;  /* 0x000000a477777221 */ /* 0x020fe20000010000 */
[----:B------:R-:W-:Y:S06]  /*f3b0*/  BRA `(.L_x_15536) ;  /* 0x00000028006c7947 */ /* 0x000fec0003800000 */
.L_x_15493:
[----:B------:R-:W-:Y:S01]  /*f3c0*/  IMAD.MOV.U32 R114, RZ, RZ, R4 ;  /* 0x000000ffff727224 */ /* 0x000fe200078e0004 */
[----:B------:R-:W-:Y:S01]  /*f3d0*/  MOV R204, R164 ;  /* 0x000000a400cc7202 */ /* 0x000fe20000000f00 */
[----:B------:R-:W-:Y:S01]  /*f3e0*/  IMAD.MOV.U32 R112, RZ, RZ, RZ ;  /* 0x000000ffff707224 */ /* 0x000fe200078e00ff */
        /* <DEDUP_REMOVED lines=17> */
.L_x_15545:
        /* <DEDUP_REMOVED lines=13> */
.L_x_15547:
[----:B------:R-:W-:Y:S05]  /*f5d0*/  BSYNC.RECONVERGENT B2 ;  /* 0x0000000000027941 */ /* 0x000fea0003800200 */
.L_x_15546:
        /* <DEDUP_REMOVED lines=43> */
.L_x_15544:
[----:B------:R-:W-:Y:S05]  /*f890*/  BSYNC.RECONVERGENT B1 ;  /* 0x0000000000017941 */ /* 0x000fea0003800200 */
.L_x_15543:
        /* <DEDUP_REMOVED lines=9> */
.L_x_15542:
        /* <DEDUP_REMOVED lines=16> */
.L_x_15551:
        /* <DEDUP_REMOVED lines=13> */
.L_x_15553:
[----:B------:R-:W-:Y:S05]  /*fb00*/  BSYNC.RECONVERGENT B2 ;  /* 0x0000000000027941 */ /* 0x000fea0003800200 */
.L_x_15552:
        /* <DEDUP_REMOVED lines=43> */
.L_x_15550:
[----:B------:R-:W-:Y:S05]  /*fdc0*/  BSYNC.RECONVERGENT B1 ;  /* 0x0000000000017941 */ /* 0x000fea0003800200 */
.L_x_15549:
        /* <DEDUP_REMOVED lines=9> */
.L_x_15548:
        /* <DEDUP_REMOVED lines=16> */
.L_x_15557:
        /* <DEDUP_REMOVED lines=13> */
.L_x_15559:
[----:B------:R-:W-:Y:S05]  /*10030*/  BSYNC.RECONVERGENT B2 ;  /* 0x0000000000027941 */ /* 0x000fea0003800200 */
.L_x_15558:
        /* <DEDUP_REMOVED lines=42> */
.L_x_15556:
[----:B------:R-:W-:Y:S05]  /*102e0*/  BSYNC.RECONVERGENT B1 ;  /* 0x0000000000017941 */ /* 0x000fea0003800200 */
.L_x_15555:
        /* <DEDUP_REMOVED lines=9> */
.L_x_15554:
        /* <DEDUP_REMOVED lines=16> */
.L_x_15563:
        /* <DEDUP_REMOVED lines=13> */
.L_x_15565:
[----:B------:R-:W-:Y:S05]  /*10550*/  BSYNC.RECONVERGENT B2 ;  /* 0x0000000000027941 */ /* 0x000fea0003800200 */
.L_x_15564:
        /* <DEDUP_REMOVED lines=43> */
.L_x_15562:
[----:B------:R-:W-:Y:S05]  /*10810*/  BSYNC.RECONVERGENT B1 ;  /* 0x0000000000017941 */ /* 0x000fea0003800200 */
.L_x_15561:
        /* <DEDUP_REMOVED lines=9> */
.L_x_15560:
        /* <DEDUP_REMOVED lines=16> */
.L_x_15569:
        /* <DEDUP_REMOVED lines=13> */
.L_x_15571:
[----:B------:R-:W-:Y:S05]  /*10a80*/  BSYNC.RECONVERGENT B2 ;  /* 0x0000000000027941 */ /* 0x000fea0003800200 */
.L_x_15570:
        /* <DEDUP_REMOVED lines=43> */
.L_x_15568:
[----:B------:R-:W-:Y:S05]  /*10d40*/  BSYNC.RECONVERGENT B1 ;  /* 0x0000000000017941 */ /* 0x000fea0003800200 */
.L_x_15567:
        /* <DEDUP_REMOVED lines=9> */
.L_x_15566:
        /* <DEDUP_REMOVED lines=16> */
.L_x_15575:
        /* <DEDUP_REMOVED lines=13> */
.L_x_15577:
[----:B------:R-:W-:Y:S05]  /*10fb0*/  BSYNC.RECONVERGENT B2 ;  /* 0x0000000000027941 */ /* 0x000fea0003800200 */
.L_x_15576:
        /* <DEDUP_REMOVED lines=43> */
.L_x_15574:
[----:B------:R-:W-:Y:S05]  /*11270*/  BSYNC.RECONVERGENT B1 ;  /* 0x0000000000017941 */ /* 0x000fea0003800200 */
.L_x_15573:
        /* <DEDUP_REMOVED lines=9> */
.L_x_15572:
        /* <DEDUP_REMOVED lines=16> */
.L_x_15581:
        /* <DEDUP_REMOVED lines=13> */
.L_x_15583:
[----:B------:R-:W-:Y:S05]  /*114e0*/  BSYNC.RECONVERGENT B2 ;  /* 0x0000000000027941 */ /* 0x000fea0003800200 */
.L_x_15582:
        /* <DEDUP_REMOVED lines=43> */
.L_x_15580:
[----:B------:R-:W-:Y:S05]  /*117a0*/  BSYNC.RECONVERGENT B1 ;  /* 0x0000000000017941 */ /* 0x000fea0003800200 */
.L_x_15579:
        /* <DEDUP_REMOVED lines=9> */
.L_x_15578:
        /* <DEDUP_REMOVED lines=16> */
.L_x_15586:
        /* <DEDUP_REMOVED lines=13> */
.L_x_15588:
[----:B------:R-:W-:Y:S05]  /*11a10*/  BSYNC.RECONVERGENT B2 ;  /* 0x0000000000027941 */ /* 0x000fea0003800200 */
.L_x_15587:
        /* <DEDUP_REMOVED lines=43> */
.L_x_15585:
[----:B------:R-:W-:Y:S05]  /*11cd0*/  BSYNC.RECONVERGENT B1 ;  /* 0x0000000000017941 */ /* 0x000fea0003800200 */
.L_x_15584:
        /* <DEDUP_REMOVED lines=9> */
.L_x_15536:
[----:B------:R-:W0:Y:S01]  /*11d70*/  LDC.64 R154, c[0x0][0x3a8] ;  /* 0x0000ea00ff9a7b82 */ /* 0x000e220000000a00 */
[----:B------:R-:W-:Y:S02]  /*11d80*/  IMAD.MOV.U32 R164, RZ, RZ, R204 ;  /* 0x000000ffffa47224 */ /* 0x000fe400078e00cc */
[----:B0-----:R-:W-:-:S05]  /*11d90*/  IMAD.WIDE.U32 R154, R153, 0x20, R154 ;  /* 0x00000020999a7825 */ /* 0x001fca00078e009a */
[----:B-----5:R0:W-:Y:S04]  /*11da0*/  STG.E.128 desc[UR12][R154.64], R112 ;  /* 0x000000709a007986 */ /* 0x0201e8000c101d0c */
[----:B------:R0:W-:Y:S01]  /*11db0*/  STG.E.128 desc[UR12][R154.64+0x10], R116 ;  /* 0x000010749a007986 */ /* 0x0001e2000c101d0c */
[----:B------:R-:W-:Y:S05]  /*11dc0*/  BRA.U !UP3, `(.L_x_15589) ;  /* 0x000000010b507547 */ /* 0x000fea000b800000 */
        /* <DEDUP_REMOVED lines=20> */
.L_x_15589:
[----:B------:R-:W-:Y:S02]  /*11f10*/  VIADD R153, R153, 0x80 ;  /* 0x0000008099997836 */ /* 0x000fe40000000000 */
[----:B------:R-:W-:-:S07]  /*11f20*/  VIADD R152, R152, 0x80 ;  /* 0x0000008098987836 */ /* 0x000fce0000000000 */
.L_x_15491:
[----:B------:R-:W-:Y:S05]  /*11f30*/  BSYNC.RECONVERGENT B0 ;  /* 0x0000000000007941 */ /* 0x000fea0003800200 */
.L_x_15490:
        /* <DEDUP_REMOVED lines=10> */
.L_x_15592:
        /* <DEDUP_REMOVED lines=29> */
.L_x_15597:
        /* <DEDUP_REMOVED lines=13> */
.L_x_15599:
[----:B------:R-:W-:Y:S05]  /*12280*/  BSYNC.RECONVERGENT B2 ;  /* 0x0000000000027941 */ /* 0x000fea0003800200 */
.L_x_15598:
        /* <DEDUP_REMOVED lines=43> */
.L_x_15596:
[----:B------:R-:W-:Y:S05]  /*12540*/  BSYNC.RECONVERGENT B1 ;  /* 0x0000000000017941 */ /* 0x000fea0003800200 */
.L_x_15595:
        /* <DEDUP_REMOVED lines=10> */
.L_x_15594:
        /* <DEDUP_REMOVED lines=19> */
.L_x_15603:
        /* <DEDUP_REMOVED lines=13> */
.L_x_15605:
[----:B------:R-:W-:Y:S05]  /*127f0*/  BSYNC.RECONVERGENT B2 ;  /* 0x0000000000027941 */ /* 0x000fea0003800200 */
.L_x_15604:
        /* <DEDUP_REMOVED lines=43> */
.L_x_15602:
[----:B------:R-:W-:Y:S05]  /*12ab0*/  BSYNC.RECONVERGENT B1 ;  /* 0x0000000000017941 */ /* 0x000fea0003800200 */
.L_x_15601:
        /* <DEDUP_REMOVED lines=11> */
.L_x_15600:
        /* <DEDUP_REMOVED lines=19> */
.L_x_15609:
        /* <DEDUP_REMOVED lines=13> */
.L_x_15611:
[----:B------:R-:W-:Y:S05]  /*12d70*/  BSYNC.RECONVERGENT B2 ;  /* 0x0000000000027941 */ /* 0x000fea0003800200 */
.L_x_15610:
        /* <DEDUP_REMOVED lines=42> */
.L_x_15608:
[----:B------:R-:W-:Y:S05]  /*13020*/  BSYNC.RECONVERGENT B1 ;  /* 0x0000000000017941 */ /* 0x000fea0003800200 */
.L_x_15607:
        /* <DEDUP_REMOVED lines=10> */
.L_x_15606:
        /* <DEDUP_REMOVED lines=19> */
.L_x_15615:
        /* <DEDUP_REMOVED lines=13> */
.L_x_15617:
[----:B------:R-:W-:Y:S05]  /*132d0*/  BSYNC.RECONVERGENT B2 ;  /* 0x0000000000027941 */ /* 0x000fea0003800200 */
.L_x_15616:
        /* <DEDUP_REMOVED lines=43> */
.L_x_15614:
[----:B------:R-:W-:Y:S05]  /*13590*/  BSYNC.RECONVERGENT B1 ;  /* 0x0000000000017941 */ /* 0x000fea0003800200 */
.L_x_15613:
        /* <DEDUP_REMOVED lines=11> */
.L_x_15612:
        /* <DEDUP_REMOVED lines=19> */
.L_x_15621:
        /* <DEDUP_REMOVED lines=13> */
.L_x_15623:
[----:B------:R-:W-:Y:S05]  /*13850*/  BSYNC.RECONVERGENT B2 ;  /* 0x0000000000027941 */ /* 0x000fea0003800200 */
.L_x_15622:
        /* <DEDUP_REMOVED lines=43> */
.L_x_15620:
[----:B------:R-:W-:Y:S05]  /*13b10*/  BSYNC.RECONVERGENT B1 ;  /* 0x0000000000017941 */ /* 0x000fea0003800200 */
.L_x_15619:
        /* <DEDUP_REMOVED lines=10> */
.L_x_15618:
        /* <DEDUP_REMOVED lines=19> */
.L_x_15627:
        /* <DEDUP_REMOVED lines=13> */
.L_x_15629:
[----:B------:R-:W-:Y:S05]  /*13dc0*/  BSYNC.RECONVERGENT B2 ;  /* 0x0000000000027941 */ /* 0x000fea0003800200 */
.L_x_15628:
        /* <DEDUP_REMOVED lines=43> */
.L_x_15626:
[----:B------:R-:W-:Y:S05]  /*14080*/  BSYNC.RECONVERGENT B1 ;  /* 0x0000000000017941 */ /* 0x000fea0003800200 */
.L_x_15625:
        /* <DEDUP_REMOVED lines=11> */
.L_x_15624:
        /* <DEDUP_REMOVED lines=19> */
.L_x_15633:
        /* <DEDUP_REMOVED lines=13> */
.L_x_15635:
[----:B------:R-:W-:Y:S05]  /*14340*/  BSYNC.RECONVERGENT B2 ;  /* 0x0000000000027941 */ /* 0x000fea0003800200 */
.L_x_15634:
        /* <DEDUP_REMOVED lines=43> */
.L_x_15632:
[----:B------:R-:W-:Y:S05]  /*14600*/  BSYNC.RECONVERGENT B1 ;  /* 0x0000000000017941 */ /* 0x000fea0003800200 */
.L_x_15631:
        /* <DEDUP_REMOVED lines=10> */
.L_x_15630:
        /* <DEDUP_REMOVED lines=19> */
.L_x_15639:
        /* <DEDUP_REMOVED lines=13> */
.L_x_15641:
[----:B------:R-:W-:Y:S05]  /*148b0*/  BSYNC.RECONVERGENT B2 ;  /* 0x0000000000027941 */ /* 0x000fea0003800200 */
.L_x_15640:
        /* <DEDUP_REMOVED lines=42> */
.L_x_15638:
[----:B------:R-:W-:Y:S05]  /*14b60*/  BSYNC.RECONVERGENT B1 ;  /* 0x0000000000017941 */ /* 0x000fea0003800200 */
.L_x_15637:
        /* <DEDUP_REMOVED lines=12> */
.L_x_15593:
        /* <DEDUP_REMOVED lines=20> */
.L_x_15645:
        /* <DEDUP_REMOVED lines=13> */
.L_x_15647:
[----:B------:R-:W-:Y:S05]  /*14e40*/  BSYNC.RECONVERGENT B2 ;  /* 0x0000000000027941 */ /* 0x000fea0003800200 */
.L_x_15646:
        /* <DEDUP_REMOVED lines=43> */
.L_x_15644:
[----:B------:R-:W-:Y:S05]  /*15100*/  BSYNC.RECONVERGENT B1 ;  /* 0x0000000000017941 */ /* 0x000fea0003800200 */
.L_x_15643:
        /* <DEDUP_REMOVED lines=9> */
.L_x_15642:
        /* <DEDUP_REMOVED lines=16> */
.L_x_15651:
        /* <DEDUP_REMOVED lines=13> */
.L_x_15653:
[----:B------:R-:W-:Y:S05]  /*15370*/  BSYNC.RECONVERGENT B2 ;  /* 0x0000000000027941 */ /* 0x000fea0003800200 */
.L_x_15652:
        /* <DEDUP_REMOVED lines=43> */
.L_x_15650:
[----:B------:R-:W-:Y:S05]  /*15630*/  BSYNC.RECONVERGENT B1 ;  /* 0x0000000000017941 */ /* 0x000fea0003800200 */
.L_x_15649:
        /* <DEDUP_REMOVED lines=9> */
.L_x_15648:
        /* <DEDUP_REMOVED lines=16> */
.L_x_15657:
        /* <DEDUP_REMOVED lines=13> */
.L_x_15659:
[----:B------:R-:W-:Y:S05]  /*158a0*/  BSYNC.RECONVERGENT B2 ;  /* 0x0000000000027941 */ /* 0x000fea0003800200 */
.L_x_15658:
        /* <DEDUP_REMOVED lines=42> */
.L_x_15656:
[----:B------:R-:W-:Y:S05]  /*15b50*/  BSYNC.RECONVERGENT B1 ;  /* 0x0000000000017941 */ /* 0x000fea0003800200 */
.L_x_15655:
        /* <DEDUP_REMOVED lines=9> */
.L_x_15654:
        /* <DEDUP_REMOVED lines=16> */
.L_x_15663:
        /* <DEDUP_REMOVED lines=13> */
.L_x_15665:
[----:B------:R-:W-:Y:S05]  /*15dc0*/  BSYNC.RECONVERGENT B2 ;  /* 0x0000000000027941 */ /* 0x000fea0003800200 */
.L_x_15664:
        /* <DEDUP_REMOVED lines=43> */
.L_x_15662:
[----:B------:R-:W-:Y:S05]  /*16080*/  BSYNC.RECONVERGENT B1 ;  /* 0x0000000000017941 */ /* 0x000fea0003800200 */
.L_x_15661:
        /* <DEDUP_REMOVED lines=9> */
.L_x_15660:
        /* <DEDUP_REMOVED lines=16> */
.L_x_15669:
        /* <DEDUP_REMOVED lines=13> */
.L_x_15671:
[----:B------:R-:W-:Y:S05]  /*162f0*/  BSYNC.RECONVERGENT B2 ;  /* 0x0000000000027941 */ /* 0x000fea0003800200 */
.L_x_15670:
        /* <DEDUP_REMOVED lines=43> */
.L_x_15668:
[----:B------:R-:W-:Y:S05]  /*165b0*/  BSYNC.RECONVERGENT B1 ;  /* 0x0000000000017941 */ /* 0x000fea0003800200 */
.L_x_15667:
        /* <DEDUP_REMOVED lines=9> */
.L_x_15666:
        /* <DEDUP_REMOVED lines=16> */
.L_x_15675:
        /* <DEDUP_REMOVED lines=13> */
.L_x_15677:
[----:B------:R-:W-:Y:S05]  /*16820*/  BSYNC.RECONVERGENT B2 ;  /* 0x0000000000027941 */ /* 0x000fea0003800200 */
.L_x_15676:
        /* <DEDUP_REMOVED lines=43> */
.L_x_15674:
[----:B------:R-:W-:Y:S05]  /*16ae0*/  BSYNC.RECONVERGENT B1 ;  /* 0x0000000000017941 */ /* 0x000fea0003800200 */
.L_x_15673:
        /* <DEDUP_REMOVED lines=9> */
.L_x_15672:
        /* <DEDUP_REMOVED lines=16> */
.L_x_15681:
        /* <DEDUP_REMOVED lines=13> */
.L_x_15683:
[----:B------:R-:W-:Y:S05]  /*16d50*/  BSYNC.RECONVERGENT B2 ;  /* 0x0000000000027941 */ /* 0x000fea0003800200 */
.L_x_15682:
        /* <DEDUP_REMOVED lines=43> */
.L_x_15680:
[----:B------:R-:W-:Y:S05]  /*17010*/  BSYNC.RECONVERGENT B1 ;  /* 0x0000000000017941 */ /* 0x000fea0003800200 */
.L_x_15679:
        /* <DEDUP_REMOVED lines=9> */
.L_x_15678:
        /* <DEDUP_REMOVED lines=16> */
.L_x_15686:
        /* <DEDUP_REMOVED lines=13> */
.L_x_15688:
[----:B------:R-:W-:Y:S05]  /*17280*/  BSYNC.RECONVERGENT B2 ;  /* 0x0000000000027941 */ /* 0x000fea0003800200 */
.L_x_15687:
        /* <DEDUP_REMOVED lines=43> */
.L_x_15685:
[----:B------:R-:W-:Y:S05]  /*17540*/  BSYNC.RECONVERGENT B1 ;  /* 0x0000000000017941 */ /* 0x000fea0003800200 */
.L_x_15684:
        /* <DEDUP_REMOVED lines=9> */
.L_x_15636:
        /* <DEDUP_REMOVED lines=26> */
.L_x_15689:
[----:B------:R-:W-:Y:S01]  /*17780*/  IADD3 R153, PT, PT, R153, 0x80, RZ ;  /* 0x0000008099997810 */ /* 0x000fe20007ffe0ff */
[----:B------:R-:W-:-:S07]  /*17790*/  VIADD R152, R152, 0x80 ;  /* 0x0000008098987836 */ /* 0x000fce0000000000 */
.L_x_15591:
[----:B------:R-:W-:Y:S05]  /*177a0*/  BSYNC.RECONVERGENT B0 ;  /* 0x0000000000007941 */ /* 0x000fea0003800200 */
.L_x_15590:
        /* <DEDUP_REMOVED lines=9> */
.L_x_15692:
[----:B-----5:R-:W-:Y:S02]  /*17840*/  PRMT R205, R95, 0x7632, R205 ;  /* 0x000076325fcd7816 */ /* 0x020fe400000000cd */
[----:B------:R-:W-:Y:S02]  /*17850*/  PRMT R202, R94, 0x7632, R202 ;  /* 0x000076325eca7816 */ /* 0x000fe400000000ca */
[----:B-1----:R-:W-:Y:S02]  /*17860*/  PRMT R200, R93, 0x7632, R200 ;  /* 0x000076325dc87816 */ /* 0x002fe400000000c8 */
[----:B0-----:R-:W-:Y:S01]  /*17870*/  PRMT R154, R92, 0x7632, R154 ;  /* 0x000076325c9a7816 */ /* 0x001fe2000000009a */
        /* <DEDUP_REMOVED lines=25> */
.L_x_15697:
        /* <DEDUP_REMOVED lines=13> */
.L_x_15699:
[----:B------:R-:W-:Y:S05]  /*17ae0*/  BSYNC.RECONVERGENT B2 ;  /* 0x0000000000027941 */ /* 0x000fea0003800200 */
.L_x_15698:
        /* <DEDUP_REMOVED lines=43> */
.L_x_15696:
[----:B------:R-:W-:Y:S05]  /*17da0*/  BSYNC.RECONVERGENT B1 ;  /* 0x0000000000017941 */ /* 0x000fea0003800200 */
.L_x_15695:
        /* <DEDUP_REMOVED lines=10> */
.L_x_15694:
        /* <DEDUP_REMOVED lines=19> */
.L_x_15703:
        /* <DEDUP_REMOVED lines=13> */
.L_x_15705:
[----:B------:R-:W-:Y:S05]  /*18050*/  BSYNC.RECONVERGENT B2 ;  /* 0x0000000000027941 */ /* 0x000fea0003800200 */
.L_x_15704:
        /* <DEDUP_REMOVED lines=43> */
.L_x_15702:
[----:B------:R-:W-:Y:S05]  /*18310*/  BSYNC.RECONVERGENT B1 ;  /* 0x0000000000017941 */ /* 0x000fea0003800200 */
.L_x_15701:
        /* <DEDUP_REMOVED lines=11> */
.L_x_15700:
        /* <DEDUP_REMOVED lines=19> */
.L_x_15709:
        /* <DEDUP_REMOVED lines=13> */
.L_x_15711:
[----:B------:R-:W-:Y:S05]  /*185d0*/  BSYNC.RECONVERGENT B2 ;  /* 0x0000000000027941 */ /* 0x000fea0003800200 */
.L_x_15710:
        /* <DEDUP_REMOVED lines=42> */
.L_x_15708:
[----:B------:R-:W-:Y:S05]  /*18880*/  BSYNC.RECONVERGENT B1 ;  /* 0x0000000000017941 */ /* 0x000fea0003800200 */
.L_x_15707:
        /* <DEDUP_REMOVED lines=10> */
.L_x_15706:
        /* <DEDUP_REMOVED lines=19> */
.L_x_15715:
        /* <DEDUP_REMOVED lines=13> */
.L_x_15717:
[----:B------:R-:W-:Y:S05]  /*18b30*/  BSYNC.RECONVERGENT B2 ;  /* 0x0000000000027941 */ /* 0x000fea0003800200 */
.L_x_15716:
        /* <DEDUP_REMOVED lines=43> */
.L_x_15714:
[----:B------:R-:W-:Y:S05]  /*18df0*/  BSYNC.RECONVERGENT B1 ;  /* 0x0000000000017941 */ /* 0x000fea0003800200 */
.L_x_15713:
[----:B------:R-:W-:Y:S02]  /*18e00*/  PRMT R168, R93, 0x7632, R168 ;  /* 0x000076325da87816 */ /* 0x000fe400000000a8 */
[----:B------:R-:W-:Y:S01]  /*18e10*/  I2FP.F32.U32 R154, R155 ;  /* 0x0000009b009a7245 */ /* 0x000fe20000201000 */
[----:B------:R-:W-:Y:S01]  /*18e20*/  IMAD.MOV.U32 R155, RZ, RZ, 0x2f800000 ;  /* 0x2f800000ff9b7424 */ /* 0x000fe200078e00ff */
[----:B------:R-:W-:-:S03]  /*18e30*/  SHF.L.U32 R168, R168, 0x10, RZ ;  /* 0x00000010a8a87819 */ /* 0x000fc600000006ff */
[----:B------:R-:W-:Y:S02]  /*18e40*/  FFMA.FTZ R154, R154, R155, 1.1641532182693481445e-10 ;  /* 0x2f0000009a9a7423 */ /* 0x000fe4000001009b */
[----:B------:R-:W-:-:S03]  /*18e50*/  FMUL.FTZ R168, R168, UR17 ;  /* 0x00000011a8a87c20 */ /* 0x000fc60008410000 */
[----:B------:R-:W-:Y:S01]  /*18e60*/  FSETP.GTU.FTZ.AND P3, PT, R154, UR23, PT ;  /* 0x000000179a007c0b */ /* 0x000fe2000bf7c000 */
[----:B------:R-:W-:-:S05]  /*18e70*/  FMUL.FTZ R168, R168, UR16 ;  /* 0x00000010a8a87c20 */ /* 0x000fca0008410000 */
[----:B------:R-:W-:Y:S02]  /*18e80*/  FSEL R154, R168, RZ, !P3 ;  /* 0x000000ffa89a7208 */ /* 0x000fe40005800000 */
[----:B------:R-:W-:-:S03]  /*18e90*/  SEL R168, RZ, 0x1, P3 ;  /* 0x00000001ffa87807 */ /* 0x000fc60001800000 */
[----:B-----5:R-:W-:-:S07]  /*18ea0*/  FADD.FTZ R131, R131, R154 ;  /* 0x0000009a83837221 */ /* 0x020fce0000010000 */
.L_x_15712:
        /* <DEDUP_REMOVED lines=19> */
.L_x_15721:
        /* <DEDUP_REMOVED lines=13> */
.L_x_15723:
[----:B------:R-:W-:Y:S05]  /*190b0*/  BSYNC.RECONVERGENT B2 ;  /* 0x0000000000027941 */ /* 0x000fea0003800200 */
.L_x_15722:
        /* <DEDUP_REMOVED lines=43> */
.L_x_15720:
[----:B------:R-:W-:Y:S05]  /*19370*/  BSYNC.RECONVERGENT B1 ;  /* 0x0000000000017941 */ /* 0x000fea0003800200 */
.L_x_15719:
        /* <DEDUP_REMOVED lines=10> */
.L_x_15718:
        /* <DEDUP_REMOVED lines=19> */
.L_x_15727:
        /* <DEDUP_REMOVED lines=13> */
.L_x_15729:
[----:B------:R-:W-:Y:S05]  /*19620*/  BSYNC.RECONVERGENT B2 ;  /* 0x0000000000027941 */ /* 0x000fea0003800200 */
.L_x_15728:
        /* <DEDUP_REMOVED lines=43> */
.L_x_15726:
[----:B------:R-:W-:Y:S05]  /*198e0*/  BSYNC.RECONVERGENT B1 ;  /* 0x0000000000017941 */ /* 0x000fea0003800200 */
.L_x_15725:
        /* <DEDUP_REMOVED lines=11> */
.L_x_15724:
        /* <DEDUP_REMOVED lines=19> */
.L_x_15733:
        /* <DEDUP_REMOVED lines=13> */
.L_x_15735:
[----:B------:R-:W-:Y:S05]  /*19ba0*/  BSYNC.RECONVERGENT B2 ;  /* 0x0000000000027941 */ /* 0x000fea0003800200 */
.L_x_15734:
        /* <DEDUP_REMOVED lines=43> */
.L_x_15732:
[----:B------:R-:W-:Y:S05]  /*19e60*/  BSYNC.RECONVERGENT B1 ;  /* 0x0000000000017941 */ /* 0x000fea0003800200 */
.L_x_15731:
        /* <DEDUP_REMOVED lines=10> */
.L_x_15730:
        /* <DEDUP_REMOVED lines=19> */
.L_x_15739:
        /* <DEDUP_REMOVED lines=13> */
.L_x_15741:
[----:B------:R-:W-:Y:S05]  /*1a110*/  BSYNC.RECONVERGENT B2 ;  /* 0x0000000000027941 */ /* 0x000fea0003800200 */
.L_x_15740:
        /* <DEDUP_REMOVED lines=42> */
.L_x_15738:
[----:B------:R-:W-:Y:S05]  /*1a3c0*/  BSYNC.RECONVERGENT B1 ;  /* 0x0000000000017941 */ /* 0x000fea0003800200 */
.L_x_15737:
        /* <DEDUP_REMOVED lines=12> */
.L_x_15693:
        /* <DEDUP_REMOVED lines=20> */
.L_x_15745:
        /* <DEDUP_REMOVED lines=13> */
.L_x_15747:
[----:B------:R-:W-:Y:S05]  /*1a6a0*/  BSYNC.RECONVERGENT B2 ;  /* 0x0000000000027941 */ /* 0x000fea0003800200 */
.L_x_15746:
        /* <DEDUP_REMOVED lines=43> */
.L_x_15744:
[----:B------:R-:W-:Y:S05]  /*1a960*/  BSYNC.RECONVERGENT B1 ;  /* 0x0000000000017941 */ /* 0x000fea0003800200 */
.L_x_15743:
        /* <DEDUP_REMOVED lines=9> */
.L_x_15742:
        /* <DEDUP_REMOVED lines=16> */
.L_x_15751:
        /* <DEDUP_REMOVED lines=13> */
.L_x_15753:
[----:B------:R-:W-:Y:S05]  /*1abd0*/  BSYNC.RECONVERGENT B2 ;  /* 0x0000000000027941 */ /* 0x000fea0003800200 */
.L_x_15752:
        /* <DEDUP_REMOVED lines=43> */
.L_x_15750:
[----:B------:R-:W-:Y:S05]  /*1ae90*/  BSYNC.RECONVERGENT B1 ;  /* 0x0000000000017941 */ /* 0x000fea0003800200 */
.L_x_15749:
        /* <DEDUP_REMOVED lines=9> */
.L_x_15748:
        /* <DEDUP_REMOVED lines=16> */
.L_x_15757:
        /* <DEDUP_REMOVED lines=13> */
.L_x_15759:
[----:B------:R-:W-:Y:S05]  /*1b100*/  BSYNC.RECONVERGENT B2 ;  /* 0x0000000000027941 */ /* 0x000fea0003800200 */
.L_x_15758:
        /* <DEDUP_REMOVED lines=42> */
.L_x_15756:
[----:B------:R-:W-:Y:S05]  /*1b3b0*/  BSYNC.RECONVERGENT B1 ;  /* 0x0000000000017941 */ /* 0x000fea0003800200 */
.L_x_15755:
        /* <DEDUP_REMOVED lines=9> */
.L_x_15754:
        /* <DEDUP_REMOVED lines=16> */
.L_x_15763:
        /* <DEDUP_REMOVED lines=13> */
.L_x_15765:
[----:B------:R-:W-:Y:S05]  /*1b620*/  BSYNC.RECONVERGENT B2 ;  /* 0x0000000000027941 */ /* 0x000fea0003800200 */
.L_x_15764:
        /* <DEDUP_REMOVED lines=43> */
.L_x_15762:
[----:B------:R-:W-:Y:S05]  /*1b8e0*/  BSYNC.RECONVERGENT B1 ;  /* 0x0000000000017941 */ /* 0x000fea0003800200 */
.L_x_15761:
        /* <DEDUP_REMOVED lines=9> */
.L_x_15760:
[----:B------:R-:W-:Y:S01]  /*1b980*/  MOV R134, R4 ;  /* 0x0000000400867202 */ /* 0x000fe20000000f00 */
        /* <DEDUP_REMOVED lines=15> */
.L_x_15769:
        /* <DEDUP_REMOVED lines=13> */
.L_x_15771:
[----:B------:R-:W-:Y:S05]  /*1bb50*/  BSYNC.RECONVERGENT B2 ;  /* 0x0000000000027941 */ /* 0x000fea0003800200 */
.L_x_15770:
        /* <DEDUP_REMOVED lines=43> */
.L_x_15768:
[----:B------:R-:W-:Y:S05]  /*1be10*/  BSYNC.RECONVERGENT B1 ;  /* 0x0000000000017941 */ /* 0x000fea0003800200 */
.L_x_15767:
        /* <DEDUP_REMOVED lines=9> */
.L_x_15766:
        /* <DEDUP_REMOVED lines=16> */
.L_x_15775:
        /* <DEDUP_REMOVED lines=13> */
.L_x_15777:
[----:B------:R-:W-:Y:S05]  /*1c080*/  BSYNC.RECONVERGENT B2 ;  /* 0x0000000000027941 */ /* 0x000fea0003800200 */
.L_x_15776:
        /* <DEDUP_REMOVED lines=43> */
.L_x_15774:
[----:B------:R-:W-:Y:S05]  /*1c340*/  BSYNC.RECONVERGENT B1 ;  /* 0x0000000000017941 */ /* 0x000fea0003800200 */
.L_x_15773:
        /* <DEDUP_REMOVED lines=9> */
.L_x_15772:
[----:B------:R-:W-:Y:S01]  /*1c3e0*/  MOV R154, R4 ;  /* 0x00000004009a7202 */ /* 0x000fe20000000f00 */
[----:B------:R-:W-:Y:S01]  /*1c3f0*/  IMAD.MOV.U32 R134, RZ, RZ, RZ ;  /* 0x000000ffff867224 */ /* 0x000fe200078e00ff */
        /* <DEDUP_REMOVED lines=14> */
.L_x_15781:
        /* <DEDUP_REMOVED lines=13> */
.L_x_15783:
[----:B------:R-:W-:Y:S05]  /*1c5b0*/  BSYNC.RECONVERGENT B2 ;  /* 0x0000000000027941 */ /* 0x000fea0003800200 */
.L_x_15782:
        /* <DEDUP_REMOVED lines=43> */
.L_x_15780:
[----:B------:R-:W-:Y:S05]  /*1c870*/  BSYNC.RECONVERGENT B1 ;  /* 0x0000000000017941 */ /* 0x000fea0003800200 */
.L_x_15779:
        /* <DEDUP_REMOVED lines=9> */
.L_x_15778:
        /* <DEDUP_REMOVED lines=16> */
.L_x_15786:
        /* <DEDUP_REMOVED lines=13> */
.L_x_15788:
[----:B------:R-:W-:Y:S05]  /*1cae0*/  BSYNC.RECONVERGENT B2 ;  /* 0x0000000000027941 */ /* 0x000fea0003800200 */
.L_x_15787:
        /* <DEDUP_REMOVED lines=43> */
.L_x_15785:
[----:B------:R-:W-:Y:S05]  /*1cda0*/  BSYNC.RECONVERGENT B1 ;  /* 0x0000000000017941 */ /* 0x000fea0003800200 */
.L_x_15784:
        /* <DEDUP_REMOVED lines=9> */
.L_x_15736:
        /* <DEDUP_REMOVED lines=26> */
.L_x_15789:
[----:B------:R-:W-:Y:S01]  /*1cfe0*/  IADD3 R153, PT, PT, R153, 0x80, RZ ;  /* 0x0000008099997810 */ /* 0x000fe20007ffe0ff */
[----:B------:R-:W-:-:S07]  /*1cff0*/  VIADD R152, R152, 0x80 ;  /* 0x0000008098987836 */ /* 0x000fce0000000000 */
.L_x_15691:
[----:B------:R-:W-:Y:S05]  /*1d000*/  BSYNC.RECONVERGENT B0 ;  /* 0x0000000000007941 */ /* 0x000fea0003800200 */
.L_x_15690:
        /* <DEDUP_REMOVED lines=9> */
.L_x_15792:
        /* <DEDUP_REMOVED lines=29> */
.L_x_15797:
        /* <DEDUP_REMOVED lines=13> */
.L_x_15799:
[----:B------:R-:W-:Y:S05]  /*1d340*/  BSYNC.RECONVERGENT B2 ;  /* 0x0000000000027941 */ /* 0x000fea0003800200 */
.L_x_15798:
        /* <DEDUP_REMOVED lines=43> */
.L_x_15796:
[----:B------:R-:W-:Y:S05]  /*1d600*/  BSYNC.RECONVERGENT B1 ;  /* 0x0000000000017941 */ /* 0x000fea0003800200 */
.L_x_15795:
        /* <DEDUP_REMOVED lines=10> */
.L_x_15794:
        /* <DEDUP_REMOVED lines=19> */
.L_x_15803:
        /* <DEDUP_REMOVED lines=13> */
.L_x_15805:
[----:B------:R-:W-:Y:S05]  /*1d8b0*/  BSYNC.RECONVERGENT B2 ;  /* 0x0000000000027941 */ /* 0x000fea0003800200 */
.L_x_15804:
        /* <DEDUP_REMOVED lines=43> */
.L_x_15802:
[----:B------:R-:W-:Y:S05]  /*1db70*/  BSYNC.RECONVERGENT B1 ;  /* 0x0000000000017941 */ /* 0x000fea0003800200 */
.L_x_15801:
        /* <DEDUP_REMOVED lines=11> */
.L_x_15800:
        /* <DEDUP_REMOVED lines=19> */
.L_x_15809:
        /* <DEDUP_REMOVED lines=13> */
.L_x_15811:
[----:B------:R-:W-:Y:S05]  /*1de30*/  BSYNC.RECONVERGENT B2 ;  /* 0x0000000000027941 */ /* 0x000fea0003800200 */
.L_x_15810:
        /* <DEDUP_REMOVED lines=40> */
[----:B------:R-:W-:Y:S01]  /*1e0c0*/  LOP3.LUT R6, R4, UR42, R155, 0x96, !PT ;  /* 0x0000002a04067c12 */ /* 0x000fe2000f8e969b */
[----:B------:R-:W-:-:S07]  /*1e0d0*/  IMAD.MOV.U32 R155, RZ, RZ, R164 ;  /* 0x000000ffff9b7224 */ /* 0x000fce00078e00a4 */
.L_x_15808:
[----:B------:R-:W-:Y:S05]  /*1e0e0*/  BSYNC.RECONVERGENT B1 ;  /* 0x0000000000017941 */ /* 0x000fea0003800200 */
.L_x_15807:
        /* <DEDUP_REMOVED lines=10> */
.L_x_15806:
        /* <DEDUP_REMOVED lines=19> */
.L_x_15815:
        /* <DEDUP_REMOVED lines=13> */
.L_x_15817:
[----:B------:R-:W-:Y:S05]  /*1e390*/  BSYNC.RECONVERGENT B2 ;  /* 0x0000000000027941 */ /* 0x000fea0003800200 */
.L_x_15816:
        /* <DEDUP_REMOVED lines=43> */
.L_x_15814:
[----:B------:R-:W-:Y:S05]  /*1e650*/  BSYNC.RECONVERGENT B1 ;  /* 0x0000000000017941 */ /* 0x000fea0003800200 */
.L_x_15813:
        /* <DEDUP_REMOVED lines=11> */
.L_x_15812:
        /* <DEDUP_REMOVED lines=19> */
.L_x_15821:
        /* <DEDUP_REMOVED lines=13> */
.L_x_15823:
[----:B------:R-:W-:Y:S05]  /*1e910*/  BSYNC.RECONVERGENT B2 ;  /* 0x0000000000027941 */ /* 0x000fea0003800200 */
.L_x_15822:
        /* <DEDUP_REMOVED lines=43> */
.L_x_15820:
[----:B------:R-:W-:Y:S05]  /*1ebd0*/  BSYNC.RECONVERGENT B1 ;  /* 0x0000000000017941 */ /* 0x000fea0003800200 */
.L_x_15819:
        /* <DEDUP_REMOVED lines=10> */
.L_x_15818:
        /* <DEDUP_REMOVED lines=19> */
.L_x_15827:
        /* <DEDUP_REMOVED lines=13> */
.L_x_15829:
[----:B------:R-:W-:Y:S05]  /*1ee80*/  BSYNC.RECONVERGENT B2 ;  /* 0x0000000000027941 */ /* 0x000fea0003800200 */
.L_x_15828:
        /* <DEDUP_REMOVED lines=43> */
.L_x_15826:
[----:B------:R-:W-:Y:S05]  /*1f140*/  BSYNC.RECONVERGENT B1 ;  /* 0x0000000000017941 */ /* 0x000fea0003800200 */
.L_x_15825:
        /* <DEDUP_REMOVED lines=11> */
.L_x_15824:
        /* <DEDUP_REMOVED lines=19> */
.L_x_15833:
        /* <DEDUP_REMOVED lines=13> */
.L_x_15835:
[----:B------:R-:W-:Y:S05]  /*1f400*/  BSYNC.RECONVERGENT B2 ;  /* 0x0000000000027941 */ /* 0x000fea0003800200 */
.L_x_15834:
        /* <DEDUP_REMOVED lines=43> */
.L_x_15832:
[----:B------:R-:W-:Y:S05]  /*1f6c0*/  BSYNC.RECONVERGENT B1 ;  /* 0x0000000000017941 */ /* 0x000fea0003800200 */
.L_x_15831:
        /* <DEDUP_REMOVED lines=10> */
.L_x_15830:
        /* <DEDUP_REMOVED lines=19> */
.L_x_15839:
        /* <DEDUP_REMOVED lines=13> */
.L_x_15841:
[----:B------:R-:W-:Y:S05]  /*1f970*/  BSYNC.RECONVERGENT B2 ;  /* 0x0000000000027941 */ /* 0x000fea0003800200 */
.L_x_15840:
        /* <DEDUP_REMOVED lines=42> */
.L_x_15838:
[----:B------:R-:W-:Y:S05]  /*1fc20*/  BSYNC.RECONVERGENT B1 ;  /* 0x0000000000017941 */ /* 0x000fea0003800200 */
.L_x_15837:
        /* <DEDUP_REMOVED lines=12> */
.L_x_15793:
[----:B------:R-:W-:Y:S01]  /*1fcf0*/  HFMA2 R136, -RZ, RZ, 0, 0 ;  /* 0x00000000ff887431 */ /* 0x000fe200000001ff */
        /* <DEDUP_REMOVED lines=19> */
.L_x_15845:
        /* <DEDUP_REMOVED lines=13> */
.L_x_15847:
[----:B------:R-:W-:Y:S05]  /*1ff00*/  BSYNC.RECONVERGENT B2 ;  /* 0x0000000000027941 */ /* 0x000fea0003800200 */
.L_x_15846:
        /* <DEDUP_REMOVED lines=43> */
.L_x_15844:
[----:B------:R-:W-:Y:S05]  /*201c0*/  BSYNC.RECONVERGENT B1 ;  /* 0x0000000000017941 */ /* 0x000fea0003800200 */
.L_x_15843:
        /* <DEDUP_REMOVED lines=9> */
.L_x_15842:
        /* <DEDUP_REMOVED lines=16> */
.L_x_15851:
        /* <DEDUP_REMOVED lines=13> */
.L_x_15853:
[----:B------:R-:W-:Y:S05]  /*20430*/  BSYNC.RECONVERGENT B2 ;  /* 0x0000000000027941 */ /* 0x000fea0003800200 */
.L_x_15852:
        /* <DEDUP_REMOVED lines=43> */
.L_x_15850:
[----:B------:R-:W-:Y:S05]  /*206f0*/  BSYNC.RECONVERGENT B1 ;  /* 0x0000000000017941 */ /* 0x000fea0003800200 */
.L_x_15849:
        /* <DEDUP_REMOVED lines=9> */
.L_x_15848:
        /* <DEDUP_REMOVED lines=16> */
.L_x_15857:
        /* <DEDUP_REMOVED lines=13> */
.L_x_15859:
[----:B------:R-:W-:Y:S05]  /*20960*/  BSYNC.RECONVERGENT B2 ;  /* 0x0000000000027941 */ /* 0x000fea0003800200 */
.L_x_15858:
        /* <DEDUP_REMOVED lines=42> */
.L_x_15856:
[----:B------:R-:W-:Y:S05]  /*20c10*/  BSYNC.RECONVERGENT B1 ;  /* 0x0000000000017941 */ /* 0x000fea0003800200 */
.L_x_15855:
        /* <DEDUP_REMOVED lines=9> */
.L_x_15854:
        /* <DEDUP_REMOVED lines=16> */
.L_x_15863:
        /* <DEDUP_REMOVED lines=13> */
.L_x_15865:
[----:B------:R-:W-:Y:S05]  /*20e80*/  BSYNC.RECONVERGENT B2 ;  /* 0x0000000000027941 */ /* 0x000fea0003800200 */
.L_x_15864:
        /* <DEDUP_REMOVED lines=43> */
.L_x_15862:
[----:B------:R-:W-:Y:S05]  /*21140*/  BSYNC.RECONVERGENT B1 ;  /* 0x0000000000017941 */ /* 0x000fea0003800200 */
.L_x_15861:
        /* <DEDUP_REMOVED lines=9> */
.L_x_15860:
        /* <DEDUP_REMOVED lines=16> */
.L_x_15869:
        /* <DEDUP_REMOVED lines=13> */
.L_x_15871:
[----:B------:R-:W-:Y:S05]  /*213b0*/  BSYNC.RECONVERGENT B2 ;  /* 0x0000000000027941 */ /* 0x000fea0003800200 */
.L_x_15870:
        /* <DEDUP_REMOVED lines=43> */
.L_x_15868:
[----:B------:R-:W-:Y:S05]  /*21670*/  BSYNC.RECONVERGENT B1 ;  /* 0x0000000000017941 */ /* 0x000fea0003800200 */
.L_x_15867:
        /* <DEDUP_REMOVED lines=9> */
.L_x_15866:
        /* <DEDUP_REMOVED lines=16> */
.L_x_15875:
        /* <DEDUP_REMOVED lines=13> */
.L_x_15877:
[----:B------:R-:W-:Y:S05]  /*218e0*/  BSYNC.RECONVERGENT B2 ;  /* 0x0000000000027941 */ /* 0x000fea0003800200 */
.L_x_15876:
        /* <DEDUP_REMOVED lines=43> */
.L_x_15874:
[----:B------:R-:W-:Y:S05]  /*21ba0*/  BSYNC.RECONVERGENT B1 ;  /* 0x0000000000017941 */ /* 0x000fea0003800200 */
.L_x_15873:
        /* <DEDUP_REMOVED lines=9> */
.L_x_15872:
        /* <DEDUP_REMOVED lines=16> */
.L_x_15881:
        /* <DEDUP_REMOVED lines=13> */
.L_x_15883:
[----:B------:R-:W-:Y:S05]  /*21e10*/  BSYNC.RECONVERGENT B2 ;  /* 0x0000000000027941 */ /* 0x000fea0003800200 */
.L_x_15882:
        /* <DEDUP_REMOVED lines=43> */
.L_x_15880:
[----:B------:R-:W-:Y:S05]  /*220d0*/  BSYNC.RECONVERGENT B1 ;  /* 0x0000000000017941 */ /* 0x000fea0003800200 */
.L_x_15879:
        /* <DEDUP_REMOVED lines=9> */
.L_x_15878:
        /* <DEDUP_REMOVED lines=16> */
.L_x_15886:
        /* <DEDUP_REMOVED lines=13> */
.L_x_15888:
[----:B------:R-:W-:Y:S05]  /*22340*/  BSYNC.RECONVERGENT B2 ;  /* 0x0000000000027941 */ /* 0x000fea0003800200 */
.L_x_15887:
        /* <DEDUP_REMOVED lines=43> */
.L_x_15885:
[----:B------:R-:W-:Y:S05]  /*22600*/  BSYNC.RECONVERGENT B1 ;  /* 0x0000000000017941 */ /* 0x000fea0003800200 */
.L_x_15884:
        /* <DEDUP_REMOVED lines=9> */
.L_x_15836:
        /* <DEDUP_REMOVED lines=26> */
.L_x_15889:
[----:B------:R-:W-:Y:S01]  /*22840*/  VIADD R153, R153, 0x80 ;  /* 0x0000008099997836 */ /* 0x000fe20000000000 */
[----:B------:R-:W-:-:S07]  /*22850*/  IADD3 R152, PT, PT, R152, 0x80, RZ ;  /* 0x0000008098987810 */ /* 0x000fce0007ffe0ff */
.L_x_15791:
[----:B------:R-:W-:Y:S05]  /*22860*/  BSYNC.RECONVERGENT B0 ;  /* 0x0000000000007941 */ /* 0x000fea0003800200 */
.L_x_15790:
        /* <DEDUP_REMOVED lines=9> */
.L_x_15892:
        /* <DEDUP_REMOVED lines=29> */
.L_x_15897:
        /* <DEDUP_REMOVED lines=13> */
.L_x_15899:
[----:B------:R-:W-:Y:S05]  /*22ba0*/  BSYNC.RECONVERGENT B2 ;  /* 0x0000000000027941 */ /* 0x000fea0003800200 */
.L_x_15898:
        /* <DEDUP_REMOVED lines=43> */
.L_x_15896:
[----:B------:R-:W-:Y:S05]  /*22e60*/  BSYNC.RECONVERGENT B1 ;  /* 0x0000000000017941 */ /* 0x000fea0003800200 */
.L_x_15895:
        /* <DEDUP_REMOVED lines=10> */
.L_x_15894:
        /* <DEDUP_REMOVED lines=19> */
.L_x_15903:
        /* <DEDUP_REMOVED lines=13> */
.L_x_15905:
[----:B------:R-:W-:Y:S05]  /*23110*/  BSYNC.RECONVERGENT B2 ;  /* 0x0000000000027941 */ /* 0x000fea0003800200 */
.L_x_15904:
        /* <DEDUP_REMOVED lines=43> */
.L_x_15902:
[----:B------:R-:W-:Y:S05]  /*233d0*/  BSYNC.RECONVERGENT B1 ;  /* 0x0000000000017941 */ /* 0x000fea0003800200 */
.L_x_15901:
        /* <DEDUP_REMOVED lines=11> */
.L_x_15900:
        /* <DEDUP_REMOVED lines=19> */
.L_x_15909:
        /* <DEDUP_REMOVED lines=13> */
.L_x_15911:
[----:B------:R-:W-:Y:S05]  /*23690*/  BSYNC.RECONVERGENT B2 ;  /* 0x0000000000027941 */ /* 0x000fea0003800200 */
.L_x_15910:
        /* <DEDUP_REMOVED lines=42> */
.L_x_15908:
[----:B------:R-:W-:Y:S05]  /*23940*/  BSYNC.RECONVERGENT B1 ;  /* 0x0000000000017941 */ /* 0x000fea0003800200 */
.L_x_15907:
        /* <DEDUP_REMOVED lines=10> */
.L_x_15906:
        /* <DEDUP_REMOVED lines=19> */
.L_x_15915:
        /* <DEDUP_REMOVED lines=13> */
.L_x_15917:
[----:B------:R-:W-:Y:S05]  /*23bf0*/  BSYNC.RECONVERGENT B2 ;  /* 0x0000000000027941 */ /* 0x000fea0003800200 */
.L_x_15916:
        /* <DEDUP_REMOVED lines=43> */
.L_x_15914:
[----:B------:R-:W-:Y:S05]  /*23eb0*/  BSYNC.RECONVERGENT B1 ;  /* 0x0000000000017941 */ /* 0x000fea0003800200 */
.L_x_15913:
        /* <DEDUP_REMOVED lines=11> */
.L_x_15912:
        /* <DEDUP_REMOVED lines=19> */
.L_x_15921:
        /* <DEDUP_REMOVED lines=13> */
.L_x_15923:
[----:B------:R-:W-:Y:S05]  /*24170*/  BSYNC.RECONVERGENT B2 ;  /* 0x0000000000027941 */ /* 0x000fea0003800200 */
.L_x_15922:
        /* <DEDUP_REMOVED lines=43> */
.L_x_15920:
[----:B------:R-:W-:Y:S05]  /*24430*/  BSYNC.RECONVERGENT B1 ;  /* 0x0000000000017941 */ /* 0x000fea0003800200 */
.L_x_15919:
        /* <DEDUP_REMOVED lines=10> */
.L_x_15918:
        /* <DEDUP_REMOVED lines=19> */
.L_x_15927:
        /* <DEDUP_REMOVED lines=13> */
.L_x_15929:
[----:B------:R-:W-:Y:S05]  /*246e0*/  BSYNC.RECONVERGENT B2 ;  /* 0x0000000000027941 */ /* 0x000fea0003800200 */
.L_x_15928:
        /* <DEDUP_REMOVED lines=43> */
.L_x_15926:
[----:B------:R-:W-:Y:S05]  /*249a0*/  BSYNC.RECONVERGENT B1 ;  /* 0x0000000000017941 */ /* 0x000fea0003800200 */
.L_x_15925:
        /* <DEDUP_REMOVED lines=11> */
.L_x_15924:
        /* <DEDUP_REMOVED lines=19> */
.L_x_15933:
        /* <DEDUP_REMOVED lines=13> */
.L_x_15935:
[----:B------:R-:W-:Y:S05]  /*24c60*/  BSYNC.RECONVERGENT B2 ;  /* 0x0000000000027941 */ /* 0x000fea0003800200 */
.L_x_15934:
        /* <DEDUP_REMOVED lines=43> */
.L_x_15932:
[----:B------:R-:W-:Y:S05]  /*24f20*/  BSYNC.RECONVERGENT B1 ;  /* 0x0000000000017941 */ /* 0x000fea0003800200 */
.L_x_15931:
        /* <DEDUP_REMOVED lines=10> */
.L_x_15930:
        /* <DEDUP_REMOVED lines=19> */
.L_x_15939:
        /* <DEDUP_REMOVED lines=13> */
.L_x_15941:
[----:B------:R-:W-:Y:S05]  /*251d0*/  BSYNC.RECONVERGENT B2 ;  /* 0x0000000000027941 */ /* 0x000fea0003800200 */
.L_x_15940:
        /* <DEDUP_REMOVED lines=43> */
.L_x_15938:
[----:B------:R-:W-:Y:S05]  /*25490*/  BSYNC.RECONVERGENT B1 ;  /* 0x0000000000017941 */ /* 0x000fea0003800200 */
.L_x_15937:
        /* <DEDUP_REMOVED lines=12> */
.L_x_15893:
        /* <DEDUP_REMOVED lines=20> */
.L_x_15945:
        /* <DEDUP_REMOVED lines=13> */
.L_x_15947:
[----:B------:R-:W-:Y:S05]  /*25770*/  BSYNC.RECONVERGENT B2 ;  /* 0x0000000000027941 */ /* 0x000fea0003800200 */
.L_x_15946:
        /* <DEDUP_REMOVED lines=43> */
.L_x_15944:
[----:B------:R-:W-:Y:S05]  /*25a30*/  BSYNC.RECONVERGENT B1 ;  /* 0x0000000000017941 */ /* 0x000fea0003800200 */
.L_x_15943:
        /* <DEDUP_REMOVED lines=9> */
.L_x_15942:
        /* <DEDUP_REMOVED lines=16> */
.L_x_15951:
        /* <DEDUP_REMOVED lines=13> */
.L_x_15953:
[----:B------:R-:W-:Y:S05]  /*25ca0*/  BSYNC.RECONVERGENT B2 ;  /* 0x0000000000027941 */ /* 0x000fea0003800200 */
.L_x_15952:
        /* <DEDUP_REMOVED lines=43> */
.L_x_15950:
[----:B------:R-:W-:Y:S05]  /*25f60*/  BSYNC.RECONVERGENT B1 ;  /* 0x0000000000017941 */ /* 0x000fea0003800200 */
.L_x_15949:
        /* <DEDUP_REMOVED lines=9> */
.L_x_15948:
        /* <DEDUP_REMOVED lines=16> */
.L_x_15957:
        /* <DEDUP_REMOVED lines=13> */
.L_x_15959:
[----:B------:R-:W-:Y:S05]  /*261d0*/  BSYNC.RECONVERGENT B2 ;  /* 0x0000000000027941 */ /* 0x000fea0003800200 */
.L_x_15958:
        /* <DEDUP_REMOVED lines=42> */
.L_x_15956:
[----:B------:R-:W-:Y:S05]  /*26480*/  BSYNC.RECONVERGENT B1 ;  /* 0x0000000000017941 */ /* 0x000fea0003800200 */
.L_x_15955:
        /* <DEDUP_REMOVED lines=9> */
.L_x_15954:
        /* <DEDUP_REMOVED lines=16> */
.L_x_15963:
        /* <DEDUP_REMOVED lines=13> */
.L_x_15965:
[----:B------:R-:W-:Y:S05]  /*266f0*/  BSYNC.RECONVERGENT B2 ;  /* 0x0000000000027941 */ /* 0x000fea0003800200 */
.L_x_15964:
        /* <DEDUP_REMOVED lines=43> */
.L_x_15962:
[----:B------:R-:W-:Y:S05]  /*269b0*/  BSYNC.RECONVERGENT B1 ;  /* 0x0000000000017941 */ /* 0x000fea0003800200 */
.L_x_15961:
        /* <DEDUP_REMOVED lines=9> */
.L_x_15960:
        /* <DEDUP_REMOVED lines=16> */
.L_x_15969:
        /* <DEDUP_REMOVED lines=13> */
.L_x_15971:
[----:B------:R-:W-:Y:S05]  /*26c20*/  BSYNC.RECONVERGENT B2 ;  /* 0x0000000000027941 */ /* 0x000fea0003800200 */
.L_x_15970:
        /* <DEDUP_REMOVED lines=43> */
.L_x_15968:
[----:B------:R-:W-:Y:S05]  /*26ee0*/  BSYNC.RECONVERGENT B1 ;  /* 0x0000000000017941 */ /* 0x000fea0003800200 */
.L_x_15967:
        /* <DEDUP_REMOVED lines=9> */
.L_x_15966:
        /* <DEDUP_REMOVED lines=16> */
.L_x_15975:
        /* <DEDUP_REMOVED lines=13> */
.L_x_15977:
[----:B------:R-:W-:Y:S05]  /*27150*/  BSYNC.RECONVERGENT B2 ;  /* 0x0000000000027941 */ /* 0x000fea0003800200 */
.L_x_15976:
        /* <DEDUP_REMOVED lines=43> */
.L_x_15974:
[----:B------:R-:W-:Y:S05]  /*27410*/  BSYNC.RECONVERGENT B1 ;  /* 0x0000000000017941 */ /* 0x000fea0003800200 */
.L_x_15973:
        /* <DEDUP_REMOVED lines=9> */
.L_x_15972:
        /* <DEDUP_REMOVED lines=16> */
.L_x_15981:
        /* <DEDUP_REMOVED lines=13> */
.L_x_15983:
[----:B------:R-:W-:Y:S05]  /*27680*/  BSYNC.RECONVERGENT B2 ;  /* 0x0000000000027941 */ /* 0x000fea0003800200 */
.L_x_15982:
        /* <DEDUP_REMOVED lines=43> */
.L_x_15980:
[----:B------:R-:W-:Y:S05]  /*27940*/  BSYNC.RECONVERGENT B1 ;  /* 0x0000000000017941 */ /* 0x000fea0003800200 */
.L_x_15979:
        /* <DEDUP_REMOVED lines=9> */
.L_x_15978:
[----:B------:R-:W-:Y:S01]  /*279e0*/  MOV R4, R154 ;  /* 0x0000009a00047202 */ /* 0x000fe20000000f00 */
[----:B------:R-:W-:Y:S01]  /*279f0*/  IMAD.MOV.U32 R164, RZ, RZ, R204 ;  /* 0x000000ffffa47224 */ /* 0x000fe200078e00cc */
[----:B------:R-:W-:Y:S01]  /*27a00*/  MOV R151, RZ ;  /* 0x000000ff00977202 */ /* 0x000fe20000000f00 */
        /* <DEDUP_REMOVED lines=17> */
.L_x_15986:
        /* <DEDUP_REMOVED lines=13> */
.L_x_15988:
[----:B------:R-:W-:Y:S05]  /*27bf0*/  BSYNC.RECONVERGENT B2 ;  /* 0x0000000000027941 */ /* 0x000fea0003800200 */
.L_x_15987:
        /* <DEDUP_REMOVED lines=42> */
[----:B------:R-:W-:-:S07]  /*27ea0*/  MOV R164, R154 ;  /* 0x0000009a00a47202 */ /* 0x000fce0000000f00 */
.L_x_15985:
[----:B------:R-:W-:Y:S05]  /*27eb0*/  BSYNC.RECONVERGENT B1 ;  /* 0x0000000000017941 */ /* 0x000fea0003800200 */
.L_x_15984:
        /* <DEDUP_REMOVED lines=9> */
.L_x_15936:
[----:B------:R-:W0:Y:S02]  /*27f50*/  LDC.64 R154, c[0x0][0x3a8] ;  /* 0x0000ea00ff9a7b82 */ /* 0x000e240000000a00 */
[----:B0-----:R-:W-:-:S05]  /*27f60*/  IMAD.WIDE.U32 R154, R153, 0x20, R154 ;  /* 0x00000020999a7825 */ /* 0x001fca00078e009a */
[----:B-----5:R2:W-:Y:S04]  /*27f70*/  STG.E.128 desc[UR12][R154.64], R144 ;  /* 0x000000909a007986 */ /* 0x0205e8000c101d0c */
[----:B------:R2:W-:Y:S01]  /*27f80*/  STG.E.128 desc[UR12][R154.64+0x10], R148 ;  /* 0x000010949a007986 */ /* 0x0005e2000c101d0c */
[----:B------:R-:W-:Y:S05]  /*27f90*/  BRA.U !UP3, `(.L_x_15891) ;  /* 0x000000010b507547 */ /* 0x000fea000b800000 */
        /* <DEDUP_REMOVED lines=20> */
.L_x_15891:
[----:B------:R-:W-:Y:S05]  /*280e0*/  BSYNC.RECONVERGENT B0 ;  /* 0x0000000000007941 */ /* 0x000fea0003800200 */
.L_x_15890:
[----:B------:R-:W-:Y:S01]  /*280f0*/  FADD.FTZ R152, RZ, R96 ;  /* 0x00000060ff987221 */ /* 0x000fe20000010000 */
[C---:B------:R-:W-:Y:S01]  /*28100*/  ISETP.GT.U32.AND P4, PT, R197.reuse, 0xff, PT ;  /* 0x000000ffc500780c */ /* 0x040fe20003f84070 */
[----:B------:R-:W4:Y:S01]  /*28110*/  S2UR UR5, SR_CgaCtaId ;  /* 0x00000000000579c3 */ /* 0x000f220000008800 */
[----:B------:R-:W-:Y:S01]  /*28120*/  ISETP.GT.U32.AND P5, PT, R197, 0x17f, PT ;  /* 0x0000017fc500780c */ /* 0x000fe20003fa4070 */
[----:B------:R-:W-:Y:S01]  /*28130*/  FADD.FTZ R153, R97, R152 ;  /* 0x0000009861997221 */ /* 0x000fe20000010000 */
[C---:B------:R-:W-:Y:S01]  /*28140*/  ISETP.GT.U32.AND P6, PT, R197.reuse, 0x1ff, PT ;  /* 0x000001ffc500780c */ /* 0x040fe20003fc4070 */
[----:B------:R-:W-:Y:S01]  /*28150*/  UMOV UR4, 0x400 ;  /* 0x0000040000047882 */ /* 0x000fe20000000000 */
[----:B0123--:R-:W-:Y:S01]  /*28160*/  P2R R154, PR, RZ, 0x2 ;  /* 0x00000002ff9a7803 */ /* 0x00ffe20000000000 */
[----:B------:R-:W-:Y:S01]  /*28170*/  FADD.FTZ R152, R98, R153 ;  /* 0x0000009962987221 */ /* 0x000fe20000010000 */
[----:B------:R-:W-:Y:S01]  /*28180*/  ISETP.GT.U32.AND P1, PT, R197, 0x27f, PT ;  /* 0x0000027fc500780c */ /* 0x000fe20003f24070 */
[----:B------:R-:W-:-:S02]  /*28190*/  UISETP.GE.AND UP0, UPT, UR6, 0x1, UPT ;  /* 0x000000010600788c */ /* 0x000fc4000bf06270 */
[----:B------:R-:W-:-:S04]  /*281a0*/  FADD.FTZ R153, R99, R152 ;  /* 0x0000009863997221 */ /* 0x000fc80000010000 */
[----:B------:R-:W-:-:S04]  /*281b0*/  FADD.FTZ R152, R100, R153 ;  /* 0x0000009964987221 */ /* 0x000fc80000010000 */
[----:B------:R-:W-:-:S04]  /*281c0*/  FADD.FTZ R153, R101, R152 ;  /* 0x0000009865997221 */ /* 0x000fc80000010000 */
[----:B------:R-:W-:Y:S01]  /*281d0*/  FADD.FTZ R152, R102, R153 ;  /* 0x0000009966987221 */ /* 0x000fe20000010000 */
[----:B----4-:R-:W-:-:S03]  /*281e0*/  ULEA UR4, UR5, UR4, 0x18 ;  /* 0x0000000405047291 */ /* 0x010fc6000f8ec0ff */
        /* <DEDUP_REMOVED lines=185> */
[----:B------:R-:W0:Y:S03]  /*28d80*/  SHFL.BFLY PT, R155, R154, 0x2, 0x1f ;  /* 0x0c401f009a9b7f89 */ /* 0x000e2600000e0000 */
[----:B------:R-:W-:Y:S01]  /*28d90*/  @!P4 LOP3.LUT R203, R153, 0x18, RZ, 0xc0, !PT ;  /* 0x0000001899cbc812 */ /* 0x000fe200078ec0ff */
[----:B0-----:R-:W-:-:S05]  /*28da0*/  FADD.FTZ R155, R154, R155 ;  /* 0x0000009b9a9b7221 */ /* 0x001fca0000010000 */
[----:B------:R-:W0:Y:S02]  /*28db0*/  SHFL.BFLY PT, R200, R155, 0x4, 0x1f ;  /* 0x0c801f009bc87f89 */ /* 0x000e2400000e0000 */
[----:B0-----:R-:W-:Y:S01]  /*28dc0*/  FADD.FTZ R200, R155, R200 ;  /* 0x000000c89bc87221 */ /* 0x001fe20000010000 */
[----:B------:R-:W-:-:S04]  /*28dd0*/  CS2R R154, SRZ ;  /* 0x00000000009a7805 */ /* 0x000fc8000001ff00 */
[----:B------:R-:W0:Y:S02]  /*28de0*/  SHFL.BFLY PT, R201, R200, 0x8, 0x1f ;  /* 0x0d001f00c8c97f89 */ /* 0x000e2400000e0000 */
[----:B0-----:R-:W-:Y:S01]  /*28df0*/  FADD.FTZ R201, R200, R201 ;  /* 0x000000c9c8c97221 */ /* 0x001fe20000010000 */
[----:B------:R-:W-:-:S04]  /*28e00*/  MOV R200, RZ ;  /* 0x000000ff00c87202 */ /* 0x000fc80000000f00 */
[----:B------:R-:W0:Y:S02]  /*28e10*/  SHFL.BFLY PT, R202, R201, 0x10, 0x1f ;  /* 0x0e001f00c9ca7f89 */ /* 0x000e2400000e0000 */
[----:B0-----:R-:W-:-:S05]  /*28e20*/  FADD.FTZ R153, R201, R202 ;  /* 0x000000cac9997221 */ /* 0x001fca0000010000 */
[----:B------:R0:W-:Y:S01]  /*28e30*/  @!P4 STS.64 [R203+UR4], R152 ;  /* 0x00000098cb00c988 */ /* 0x0001e20008000a04 */
[----:B------:R-:W-:Y:S01]  /*28e40*/  BAR.SYNC.DEFER_BLOCKING 0x0 ;  /* 0x0000000000007b1d */ /* 0x000fe20000010000 */
[----:B------:R-:W-:-:S13]  /*28e50*/  ISETP.GT.U32.AND P4, PT, R199, 0x3, PT ;  /* 0x00000003c700780c */ /* 0x000fda0003f84070 */
[----:B------:R-:W-:Y:S01]  /*28e60*/  @!P4 LEA R201, R199, UR4, 0x3 ;  /* 0x00000004c7c9cc11 */ /* 0x000fe2000f8e18ff */
[----:B------:R-:W-:-:S05]  /*28e70*/  @!P4 IMAD.MOV.U32 R200, RZ, RZ, R2 ;  /* 0x000000ffffc8c224 */ /* 0x000fca00078e0002 */
[----:B------:R-:W1:Y:S01]  /*28e80*/  SHFL.DOWN PT, R205, R200, 0x2, 0x1f ;  /* 0x08401f00c8cd7f89 */ /* 0x000e6200000e0000 */
[----:B0-----:R-:W-:-:S03]  /*28e90*/  I2FP.F32.S32 R203, R200 ;  /* 0x000000c800cb7245 */ /* 0x001fc60000201400 */
[----:B------:R-:W0:Y:S01]  /*28ea0*/  @!P4 LDS.64 R154, [R201] ;  /* 0x00000000c99ac984 */ /* 0x000e220000000a00 */
[----:B------:R-:W-:Y:S02]  /*28eb0*/  PLOP3.LUT P4, PT, PT, PT, UP2, 0x40, 0x4 ;  /* 0x000000000004781c */ /* 0x000fe40003f8e828 */
[----:B-1----:R-:W-:Y:S02]  /*28ec0*/  IADD3 R152, PT, PT, R205, R200, RZ ;  /* 0x000000c8cd987210 */ /* 0x002fe40007ffe0ff */
[----:B------:R-:W-:Y:S02]  /*28ed0*/  I2FP.F32.S32 R205, R205 ;  /* 0x000000cd00cd7245 */ /* 0x000fe40000201400 */
[----:B------:R-:W-:Y:S01]  /*28ee0*/  I2FP.F32.S32 R153, R152 ;  /* 0x0000009800997245 */ /* 0x000fe20000201400 */
[----:B------:R-:W1:Y:S03]  /*28ef0*/  SHFL.DOWN PT, R209, R152, 0x1, 0x1f ;  /* 0x08201f0098d17f89 */ /* 0x000e6600000e0000 */
[----:B------:R-:W2:Y:S01]  /*28f00*/  MUFU.RCP R202, R153 ;  /* 0x0000009900ca7308 */ /* 0x000ea20000001000 */
[----:B0-----:R-:W0:Y:S01]  /*28f10*/  SHFL.DOWN PT, R207, R154, 0x2, 0x1f ;  /* 0x08401f009acf7f89 */ /* 0x001e2200000e0000 */
[----:B-1----:R-:W-:Y:S01]  /*28f20*/  IMAD.IADD R200, R152, 0x1, R209 ;  /* 0x0000000198c87824 */ /* 0x002fe200078e02d1 */
[----:B------:R-:W-:-:S04]  /*28f30*/  I2FP.F32.S32 R209, R209 ;  /* 0x000000d100d17245 */ /* 0x000fc80000201400 */
[----:B------:R-:W-:-:S06]  /*28f40*/  I2FP.F32.S32 R200, R200 ;  /* 0x000000c800c87245 */ /* 0x000fcc0000201400 */
[----:B------:R-:W1:Y:S01]  /*28f50*/  MUFU.RCP R200, R200 ;  /* 0x000000c800c87308 */ /* 0x000e620000001000 */
[----:B0-----:R-:W-:-:S04]  /*28f60*/  FMUL.FTZ R204, R207, R205 ;  /* 0x000000cdcfcc7220 */ /* 0x001fc80000410000 */
[----:B------:R-:W-:Y:S01]  /*28f70*/  FFMA.FTZ R201, R203, R154, R204 ;  /* 0x0000009acbc97223 */ /* 0x000fe200000100cc */
[----:B------:R-:W-:-:S03]  /*28f80*/  FADD.FTZ R154, -R207, R154 ;  /* 0x0000009acf9a7221 */ /* 0x000fc60000010100 */
[----:B--2---:R-:W-:Y:S01]  /*28f90*/  FMUL.FTZ R204, R202, R201 ;  /* 0x000000c9cacc7220 */ /* 0x004fe20000410000 */
[----:B------:R-:W-:-:S04]  /*28fa0*/  FMUL.FTZ R154, R154, R154 ;  /* 0x0000009a9a9a7220 */ /* 0x000fc80000410000 */
[----:B------:R-:W0:Y:S01]  /*28fb0*/  SHFL.DOWN PT, R211, R204, 0x1, 0x1f ;  /* 0x08201f00ccd37f89 */ /* 0x000e2200000e0000 */
[----:B------:R-:W-:-:S04]  /*28fc0*/  FMUL.FTZ R154, R154, R203 ;  /* 0x000000cb9a9a7220 */ /* 0x000fc80000410000 */
[----:B------:R-:W-:Y:S01]  /*28fd0*/  FMUL.FTZ R154, R154, R205 ;  /* 0x000000cd9a9a7220 */ /* 0x000fe20000410000 */
[----:B------:R-:W-:Y:S02]  /*28fe0*/  IMAD.U32 R205, RZ, RZ, UR22 ;  /* 0x00000016ffcd7e24 */ /* 0x000fe4000f8e00ff */
[----:B0-----:R-:W-:-:S04]  /*28ff0*/  FMUL.FTZ R206, R211, R209 ;  /* 0x000000d1d3ce7220 */ /* 0x001fc80000410000 */
[----:B------:R-:W-:Y:S01]  /*29000*/  FFMA.FTZ R201, R153, R204, R206 ;  /* 0x000000cc99c97223 */ /* 0x000fe200000100ce */
[----:B------:R-:W-:-:S03]  /*29010*/  FADD.FTZ R204, R204, -R211 ;  /* 0x800000d3cccc7221 */ /* 0x000fc60000010000 */
[----:B-1----:R-:W-:Y:S01]  /*29020*/  FMUL.FTZ R206, R200, R201 ;  /* 0x000000c9c8ce7220 */ /* 0x002fe20000410000 */
[----:B------:R-:W-:-:S04]  /*29030*/  FMUL.FTZ R204, R204, R204 ;  /* 0x000000cccccc7220 */ /* 0x000fc80000410000 */
[----:B------:R-:W0:Y:S01]  /*29040*/  SHFL.IDX PT, R215, R206, RZ, 0x1f ;  /* 0x00001fffced77589 */ /* 0x000e2200000e0000 */
[----:B------:R-:W-:-:S04]  /*29050*/  FMUL.FTZ R204, R153, R204 ;  /* 0x000000cc99cc7220 */ /* 0x000fc80000410000 */
[----:B------:R-:W-:Y:S01]  /*29060*/  FMUL.FTZ R204, R204, R209 ;  /* 0x000000d1cccc7220 */ /* 0x000fe20000410000 */
[----:B0-----:R-:W-:-:S05]  /*29070*/  FMUL.FTZ R152, R215, R215 ;  /* 0x000000d7d7987220 */ /* 0x001fca0000410000 */
[----:B------:R-:W-:Y:S02]  /*29080*/  FSEL R213, R152, RZ, !P4 ;  /* 0x000000ff98d57208 */ /* 0x000fe40006000000 */
[----:B------:R-:W0:Y:S01]  /*29090*/  SHFL.DOWN PT, R152, R155, 0x2, 0x1f ;  /* 0x08401f009b987f89 */ /* 0x000e2200000e0000 */
[----:B------:R-:W-:Y:S01]  /*290a0*/  ISETP.NE.AND P4, PT, R0, RZ, PT ;  /* 0x000000ff0000720c */ /* 0x000fe20003f85270 */
[----:B0-----:R-:W-:-:S04]  /*290b0*/  FADD.FTZ R201, R152, R155 ;  /* 0x0000009b98c97221 */ /* 0x001fc80000010000 */
[----:B------:R-:W-:-:S08]  /*290c0*/  FFMA.FTZ R201, R202, R154, R201 ;  /* 0x0000009acac97223 */ /* 0x000fd000000100c9 */
[----:B------:R-:W0:Y:S01]  /*290d0*/  @!P4 LDC.64 R154, c[0x0][0x3c0] ;  /* 0x0000f000ff9acb82 */ /* 0x000e220000000a00 */
[----:B------:R-:W1:Y:S02]  /*290e0*/  SHFL.DOWN PT, R152, R201, 0x1, 0x1f ;  /* 0x08201f00c9987f89 */ /* 0x000e6400000e0000 */
[----:B-1----:R-:W-:Y:S01]  /*290f0*/  FADD.FTZ R153, R201, R152 ;  /* 0x00000098c9997221 */ /* 0x002fe20000010000 */
[----:B------:R-:W-:-:S03]  /*29100*/  MOV R201, UR22 ;  /* 0x0000001600c97c02 */ /* 0x000fc60008000f00 */
[----:B------:R-:W-:Y:S02]  /*29110*/  FFMA.FTZ R204, R200, R204, R153 ;  /* 0x000000ccc8cc7223 */ /* 0x000fe40000010099 */
[----:B------:R-:W1:Y:S01]  /*29120*/  LDC R200, c[0x0][0x448] ;  /* 0x00011200ffc87b82 */ /* 0x000e620000000800 */
[----:B0-----:R-:W-:Y:S02]  /*29130*/  @!P4 IMAD.WIDE R154, R201, 0x4, R154 ;  /* 0x00000004c99ac825 */ /* 0x001fe400078e029a */
[----:B------:R-:W1:Y:S04]  /*29140*/  SHFL.IDX PT, R203, R204, RZ, 0x1f ;  /* 0x00001fffcccb7589 */ /* 0x000e6800000e0000 */
[----:B------:R0:W-:Y:S01]  /*29150*/  @!P4 STG.E desc[UR12][R154.64], R215 ;  /* 0x000000d79a00c986 */ /* 0x0001e2000c10190c */
[----:B------:R-:W2:Y:S01]  /*29160*/  @!P4 LDC.64 R152, c[0x0][0x3c8] ;  /* 0x0000f200ff98cb82 */ /* 0x000ea20000000a00 */
[----:B-1----:R-:W-:-:S04]  /*29170*/  FFMA.FTZ R200, R203, UR24, R200 ;  /* 0x00000018cbc87c23 */ /* 0x002fc800080100c8 */
[----:B------:R-:W-:Y:S01]  /*29180*/  FADD.FTZ R200, R200, R213 ;  /* 0x000000d5c8c87221 */ /* 0x000fe20000010000 */
[----:B--2---:R-:W-:-:S03]  /*29190*/  @!P4 IMAD.WIDE R152, R205, 0x4, R152 ;  /* 0x00000004cd98c825 */ /* 0x004fc600078e0298 */
        /* <DEDUP_REMOVED lines=13> */
[--C-:B------:R-:W-:Y:S01]  /*29270*/  FADD.FTZ R200, R100, -R202.reuse ;  /* 0x800000ca64c87221 */ /* 0x100fe20000010000 */
        /* <DEDUP_REMOVED lines=47> */
.L_x_15991:
[----:B------:R-:W-:Y:S05]  /*29570*/  BSYNC.RECONVERGENT B0 ;  /* 0x0000000000007941 */ /* 0x000fea0003800200 */
.L_x_15990:
[----:B------:R-:W-:Y:S01]  /*29580*/  ISETP.GE.U32.AND P0, PT, R197, 0x100, PT ;  /* 0x00000100c500780c */ /* 0x000fe20003f06070 */
[----:B------:R-:W-:-:S12]  /*29590*/  BSSY.RECONVERGENT B0, `(.L_x_15992) ;  /* 0x0000032000007945 */ /* 0x000fd80003800200 */
[----:B------:R-:W-:Y:S05]  /*295a0*/  @!P0 BRA `(.L_x_15993) ;  /* 0x0000000000c08947 */ /* 0x000fea0003800000 */
[--C-:B-1----:R-:W-:Y:S01]  /*295b0*/  FADD.FTZ R200, R108, -R202.reuse ;  /* 0x800000ca6cc87221 */ /* 0x102fe20000010000 */
        /* <DEDUP_REMOVED lines=47> */
.L_x_15993:
[----:B------:R-:W-:Y:S05]  /*298b0*/  BSYNC.RECONVERGENT B0 ;  /* 0x0000000000007941 */ /* 0x000fea0003800200 */
.L_x_15992:
[----:B------:R-:W-:Y:S01]  /*298c0*/  ISETP.GE.U32.AND P0, PT, R197, 0x180, PT ;  /* 0x00000180c500780c */ /* 0x000fe20003f06070 */
[----:B------:R-:W-:-:S12]  /*298d0*/  BSSY.RECONVERGENT B0, `(.L_x_15994) ;  /* 0x0000032000007945 */ /* 0x000fd80003800200 */
[----:B------:R-:W-:Y:S05]  /*298e0*/  @!P0 BRA `(.L_x_15995) ;  /* 0x0000000000c08947 */ /* 0x000fea0003800000 */
[--C-:B-12---:R-:W-:Y:S01]  /*298f0*/  FADD.FTZ R200, R116, -R202.reuse ;  /* 0x800000ca74c87221 */ /* 0x106fe20000010000 */
        /* <DEDUP_REMOVED lines=47> */
.L_x_15995:
[----:B------:R-:W-:Y:S05]  /*29bf0*/  BSYNC.RECONVERGENT B0 ;  /* 0x0000000000007941 */ /* 0x000fea0003800200 */
.L_x_15994:
[----:B------:R-:W-:Y:S01]  /*29c00*/  ISETP.GE.U32.AND P0, PT, R197, 0x200, PT ;  /* 0x00000200c500780c */ /* 0x000fe20003f06070 */
[----:B------:R-:W-:-:S12]  /*29c10*/  BSSY.RECONVERGENT B0, `(.L_x_15996) ;  /* 0x0000032000007945 */ /* 0x000fd80003800200 */
[----:B------:R-:W-:Y:S05]  /*29c20*/  @!P0 BRA `(.L_x_15997) ;  /* 0x0000000000c08947 */ /* 0x000fea0003800000 */
[--C-:B-123--:R-:W-:Y:S01]  /*29c30*/  FADD.FTZ R200, R124, -R202.reuse ;  /* 0x800000ca7cc87221 */ /* 0x10efe20000010000 */
        /* <DEDUP_REMOVED lines=47> */
.L_x_15997:
[----:B------:R-:W-:Y:S05]  /*29f30*/  BSYNC.RECONVERGENT B0 ;  /* 0x0000000000007941 */ /* 0x000fea0003800200 */
.L_x_15996:
[----:B------:R-:W-:Y:S04]  /*29f40*/  BSSY.RECONVERGENT B0, `(.L_x_15998) ;  /* 0x0000032000007945 */ /* 0x000fe80003800200 */
[----:B------:R-:W-:Y:S05]  /*29f50*/  @!P1 BRA `(.L_x_15999) ;  /* 0x0000000000c09947 */ /* 0x000fea0003800000 */
[--C-:B-1234-:R-:W-:Y:S01]  /*29f60*/  FADD.FTZ R200, R132, -R202.reuse ;  /* 0x800000ca84c87221 */ /* 0x11efe20000010000 */
        /* <DEDUP_REMOVED lines=47> */
.L_x_15999:
[----:B------:R-:W-:Y:S05]  /*2a260*/  BSYNC.RECONVERGENT B0 ;  /* 0x0000000000007941 */ /* 0x000fea0003800200 */
.L_x_15998:
[----:B------:R-:W-:Y:S04]  /*2a270*/  BSSY.RECONVERGENT B0, `(.L_x_16000) ;  /* 0x0000032000007945 */ /* 0x000fe80003800200 */
[----:B------:R-:W-:Y:S05]  /*2a280*/  @!P2 BRA `(.L_x_16001) ;  /* 0x0000000000c0a947 */ /* 0x000fea0003800000 */
[--C-:B01234-:R-:W-:Y:S01]  /*2a290*/  FADD.FTZ R200, R140, -R202.reuse ;  /* 0x800000ca8cc87221 */ /* 0x11ffe20000010000 */
[--C-:B------:R-:W-:Y:S01]  /*2a2a0*/  FADD.FTZ R154, R138, -R202.reuse ;  /* 0x800000ca8a9a7221 */ /* 0x100fe20000010000 */
        /* <DEDUP_REMOVED lines=46> */
.L_x_16001:
[----:B------:R-:W-:Y:S05]  /*2a590*/  BSYNC.RECONVERGENT B0 ;  /* 0x0000000000007941 */ /* 0x000fea0003800200 */
.L_x_16000:
        /* <DEDUP_REMOVED lines=43> */
[----:B0-----:R-:W-:Y:S01]  /*2a850*/  IMAD.WIDE.U32 R200, R205, 0x10, R200 ;  /* 0x00000010cdc87825 */ /* 0x001fe200078e00c8 */
[----:B------:R-:W-:Y:S02]  /*2a860*/  F2FP.BF16.F32.PACK_AB R153, R207, R204 ;  /* 0x000000cccf99723e */ /* 0x000fe400000010ff */
[----:B------:R-:W-:Y:S02]  /*2a870*/  F2FP.BF16.F32.PACK_AB R155, R217, R212 ;  /* 0x000000d4d99b723e */ /* 0x000fe400000010ff */
[----:B------:R-:W-:-:S02]  /*2a880*/  F2FP.BF16.F32.PACK_AB R154, R209, R208 ;  /* 0x000000d0d19a723e */ /* 0x000fc400000010ff */
[----:B------:R-:W-:-:S05]  /*2a890*/  F2FP.BF16.F32.PACK_AB R152, R203, R152 ;  /* 0x00000098cb98723e */ /* 0x000fca00000010ff */
[----:B------:R0:W-:Y:S02]  /*2a8a0*/  STG.E.128 desc[UR12][R200.64], R152 ;  /* 0x00000098c8007986 */ /* 0x0001e4000c101d0c */
.L_x_16002:
[----:B------:R-:W-:Y:S05]  /*2a8b0*/  BSYNC.RECONVERGENT B0 ;  /* 0x0000000000007941 */ /* 0x000fea0003800200 */
.L_x_15989:
[----:B------:R-:W-:Y:S02]  /*2a8c0*/  UIADD3 UR22, UPT, UPT, UR22, UR20, URZ ;  /* 0x0000001416167290 */ /* 0x000fe4000fffe0ff */
[----:B------:R-:W-:Y:S02]  /*2a8d0*/  UPLOP3.LUT UP1, UPT, UPT, UPT, UP1, 0x40, 0x4 ;  /* 0x000000000004789c */ /* 0x000fe40003f2e810 */
[----:B------:R-:W-:-:S09]  /*2a8e0*/  UISETP.GE.AND UP0, UPT, UR22, UR21, UPT ;  /* 0x000000151600728c */ /* 0x000fd2000bf06270 */
[----:B------:R-:W-:Y:S05]  /*2a8f0*/  BRA.U !UP0, `(.L_x_16003) ;  /* 0xfffffd6908e07547 */ /* 0x000fea000b83ffff */
[----:B------:R-:W-:Y:S05]  /*2a900*/  EXIT ;  /* 0x000000000000794d */ /* 0x000fea0003800000 */
.L_x_16004:
        /* <DEDUP_REMOVED lines=15> */
.L_x_42349:


//--------------------- .text._ZN10layer_norm13ln_fwd_kernelINS_13Kernel_traitsI13__nv_bfloat16S2_fS2_fjLj7168ELj1ELj1ELj4ELj16ENS_18Kernel_traits_baseILj7168ES2_S2_fS2_fjLj128EEEEELb1ELb0ELb1ELb1EEEvNS_9FwdParamsE --------------------------
	.section	.text._ZN10layer_norm13ln_fwd_kernelINS_13Kernel_traitsI13__nv_bfloat16S2_fS2_fjLj7168ELj1ELj1ELj4ELj16ENS_18Kernel_traits_baseILj7168ES2_S2_fS2_fjLj128EEEEELb1ELb0ELb1ELb1EEEvNS_9FwdParamsE,"ax",@progbits
	.align	128
        .global         _ZN10layer_norm13ln_fwd_kernelINS_13Kernel_traitsI13__nv_bfloat16S2_fS2_fjLj7168ELj1ELj1ELj4ELj16ENS_18Kernel_traits_baseILj7168ES2_S2_fS2_fjLj128EEEEELb1ELb0ELb1ELb1EEEvNS_9FwdParamsE
        .type           _ZN10layer_norm13ln_fwd_kernelINS_13Kernel_traitsI13__nv_bfloat16S2_fS2_fjLj7168ELj1ELj1ELj4ELj16ENS_18Kernel_traits_baseILj7168ES2_S2_fS2_fjLj128EEEEELb1ELb0ELb1ELb1EEEvNS_9FwdParamsE,@function
        .size           _ZN10layer_norm13ln_fwd_kernelINS_13Kernel_traitsI13__nv_bfloat16S2_fS2_fjLj7168ELj1ELj1ELj4ELj16ENS_18Kernel_traits_baseILj7168ES2_S2_fS2_fjLj128EEEEELb1ELb0ELb1ELb1EEEvNS_9FwdParamsE,(.L_x_42350 - _ZN10layer_norm13ln_fwd_kernelINS_13Kernel_traitsI13__nv_bfloat16S2_fS2_fjLj7168ELj1ELj1ELj4ELj16ENS_18Kernel_traits_baseILj7168ES2_S2_fS2_fjLj128EEEEELb1ELb0ELb1ELb1EEEvNS_9FwdParamsE)
        .other          _ZN10layer_norm13ln_fwd_kernelINS_13Kernel_traitsI13__nv_bfloat16S2_fS2_fjLj7168ELj1ELj1ELj4ELj16ENS_18Kernel_traits_baseILj7168ES2_S2_fS2_fjLj128EEEEELb1ELb0ELb1ELb1EEEvNS_9FwdParamsE,@"STO_CUDA_ENTRY STV_DEFAULT"
_ZN10layer_norm13ln_fwd_kernelINS_13Kernel_traitsI13__nv_bfloat16S2_fS2_fjLj7168ELj1ELj1ELj4ELj16ENS_18Kernel_traits_baseILj7168ES2_S2_fS2_fjLj128EEEEELb1ELb0ELb1ELb1EEEvNS_9FwdParamsE:
.text._ZN10layer_norm13ln_fwd_kernelINS_13Kernel_traitsI13__nv_bfloat16S2_fS2_fjLj7168ELj1ELj1ELj4ELj16ENS_18Kernel_traits_baseILj7168ES2_S2_fS2_fjLj128EEEEELb1ELb0ELb1ELb1EEEvNS_9FwdParamsE:
        /* <DEDUP_REMOVED lines=64> */
.L_x_16005:
[----:B------:R-:W-:Y:S05]  /*0400*/  @P2 EXIT ;  /* 0x000000000000294d */ /* 0x000fea0003800000 */
[----:B------:R-:W0:Y:S01]  /*0410*/  LDCU UR4, c[0x0][0x360] ;  /* 0x00006c00ff0477ac */ /* 0x000e220008000800 */
[----:B-----5:R-:W-:Y:S01]  /*0420*/  @P1 IADD3 R204, P0, PT, R2, R11, RZ ;  /* 0x0000000b02cc1210 */ /* 0x020fe20007f1e0ff */
[C---:B------:R-:W-:Y:S01]  /*0430*/  VIADD R2, R194.reuse, 0x9e3779b9 ;  /* 0x9e3779b9c2027836 */ /* 0x040fe20000000000 */
[----:B------:R-:W-:Y:S01]  /*0440*/  PRMT R188, R91, 0x7632, R188 ;  /* 0x000076325bbc7816 */ /* 0x000fe200000000bc */
[----:B------:R-:W-:Y:S01]  /*0450*/  VIADD R8, R195, 0xbb67ae85 ;  /* 0xbb67ae85c3087836 */ /* 0x000fe20000000000 */
[----:B------:R-:W-:Y:S01]  /*0460*/  @P1 IADD3.X R205, PT, PT, RZ, R3, RZ, P0, !PT ;  /* 0x00000003ffcd1210 */ /* 0x000fe200007fe4ff */
[----:B------:R-:W-:Y:S01]  /*0470*/  VIADD R202, R194, 0xf1bbcdc8 ;  /* 0xf1bbcdc8c2ca7836 */ /* 0x000fe20000000000 */
[----:B------:R-:W-:Y:S01]  /*0480*/  PRMT R187, R119, 0x7632, R187 ;  /* 0x0000763277bb7816 */ /* 0x000fe200000000bb */
[----:B------:R-:W-:Y:S01]  /*0490*/  IMAD.MOV.U32 R159, RZ, RZ, RZ ;  /* 0x000000ffff9f7224 */ /* 0x000fe200078e00ff */
[C-C-:B------:R-:W-:Y:S01]  /*04a0*/  SHF.R.U64 R189, R204.reuse, 0x2, R205.reuse ;  /* 0x00000002ccbd7819 */ /* 0x140fe200000012cd */
[----:B------:R-:W-:Y:S01]  /*04b0*/  UPLOP3.LUT UP1, UPT, UPT, UPT, UPT, 0x40, 0x4 ;  /* 0x000000000004789c */ /* 0x000fe20003f2e870 */
[----:B------:R-:W-:Y:S01]  /*04c0*/  SHF.R.U32.HI R205, RZ, 0x2, R205 ;  /* 0x00000002ffcd7819 */ /* 0x000fe200000116cd */
[----:B------:R-:W1:Y:S01]  /*04d0*/  LDCU UR10, c[0x0][0x404] ;  /* 0x00008080ff0a77ac */ /* 0x000e620008000800 */
[----:B------:R-:W-:Y:S01]  /*04e0*/  LOP3.LUT R204, R204, 0x3, RZ, 0xc0, !PT ;  /* 0x00000003cccc7812 */ /* 0x000fe200078ec0ff */
[----:B---3--:R-:W-:Y:S01]  /*04f0*/  IMAD.HI.U32 R5, R189, -0x2daee0ad, RZ ;  /* 0xd2511f53bd057827 */ /* 0x008fe200078e00ff */
        /* <DEDUP_REMOVED lines=32> */
[----:B------:R-:W-:Y:S01]  /*0700*/  PRMT R174, R93, 0x7632, R174 ;  /* 0x000076325dae7816 */ /* 0x000fe200000000ae */
[----:B------:R-:W-:Y:S01]  /*0710*/  IMAD R9, R0, -0x2daee0ad, RZ ;  /* 0xd2511f5300097824 */ /* 0x000fe200078e02ff */
[----:B------:R-:W-:Y:S01]  /*0720*/  PRMT R173, R121, 0x7632, R173 ;  /* 0x0000763279ad7816 */ /* 0x000fe200000000ad */
        /* <DEDUP_REMOVED lines=35> */
[----:B------:R-:W-:Y:S01]  /*0960*/  IADD3 R3, PT, PT, R194, -0x4ab325aa, RZ ;  /* 0xb54cda56c2037810 */ /* 0x000fe20007ffe0ff */
        /* <DEDUP_REMOVED lines=35> */
[----:B------:R-:W-:Y:S01]  /*0ba0*/  LOP3.LUT R160, R8, R6, R3, 0x96, !PT ;  /* 0x0000000608a07212 */ /* 0x000fe200078e9603 */
[----:B------:R-:W-:Y:S01]  /*0bb0*/  IMAD R6, R5, -0x326172a9, RZ ;  /* 0xcd9e8d5705067824 */ /* 0x000fe200078e02ff */
[----:B------:R-:W-:Y:S01]  /*0bc0*/  LOP3.LUT R202, R202, R7, R2, 0x96, !PT ;  /* 0x00000007caca7212 */ /* 0x000fe200078e9602 */
[----:B------:R-:W-:Y:S01]  /*0bd0*/  VIADD R7, R194, 0x8ff34781 ;  /* 0x8ff34781c2077836 */ /* 0x000fe20000000000 */
[----:B------:R-:W-:Y:S01]  /*0be0*/  PRMT R8, R125, 0x7632, R8 ;  /* 0x000076327d087816 */ /* 0x000fe20000000008 */
[----:B------:R-:W-:Y:S01]  /*0bf0*/  IMAD.HI.U32 R3, R160, -0x326172a9, RZ ;  /* 0xcd9e8d57a0037827 */ /* 0x000fe200078e00ff */
[----:B------:R-:W-:-:S02]  /*0c00*/  PRMT R32, R137, 0x7632, R32 ;  /* 0x0000763289207816 */ /* 0x000fc40000000020 */
        /* <DEDUP_REMOVED lines=20> */
[----:B01234-:R-:W-:-:S07]  /*0d50*/  PRMT R158, R140, 0x7632, R158 ;  /* 0x000076328c9e7816 */ /* 0x01ffce000000009e */
.L_x_16472:
        /* <DEDUP_REMOVED lines=22> */
[----:B------:R-:W-:-:S04]  /*0ec0*/  LEA.HI R41, R41, R40, RZ, 0x3 ;  /* 0x0000002829297211 */ /* 0x000fc800078f18ff */
[----:B------:R-:W-:Y:S01]  /*0ed0*/  LEA.HI.SX32 R205, R41, R192, 0x1d ;  /* 0x000000c029cd7211 */ /* 0x000fe200078feaff */
[----:B0-----:R-:W-:Y:S06]  /*0ee0*/  BRA.U !UP0, `(.L_x_16006) ;  /* 0x0000003108c47547 */ /* 0x001fec000b800000 */
[----:B------:R-:W0:Y:S02]  /*0ef0*/  LDC.64 R36, c[0x0][0x3a0] ;  /* 0x0000e800ff247b82 */ /* 0x000e240000000a00 */
[----:B0-----:R-:W-:-:S05]  /*0f00*/  IMAD.WIDE.U32 R36, R205, 0x20, R36 ;  /* 0x00000020cd247825 */ /* 0x001fca00078e0024 */
[----:B------:R0:W5:Y:S04]  /*0f10*/  LDG.E.128 R80, desc[UR6][R36.64] ;  /* 0x0000000624507981 */ /* 0x000168000c1e1d00 */
[----:B------:R0:W5:Y:S01]  /*0f20*/  LDG.E.128 R76, desc[UR6][R36.64+0x10] ;  /* 0x00001006244c7981 */ /* 0x000162000c1e1d00 */
[----:B------:R-:W-:-:S13]  /*0f30*/  ISETP.GT.AND P1, PT, R196, RZ, PT ;  /* 0x000000ffc400720c */ /* 0x000fda0003f24270 */
[----:B------:R-:W-:Y:S01]  /*0f40*/  @!P1 IMAD.MOV.U32 R38, RZ, RZ, R204 ;  /* 0x000000ffff269224 */ /* 0x000fe200078e00cc */
[----:B------:R-:W-:Y:S01]  /*0f50*/  @!P1 MOV R42, R202 ;  /* 0x000000ca002a9202 */ /* 0x000fe20000000f00 */
[----:B0-----:R-:W-:Y:S06]  /*0f60*/  @!P1 BRA `(.L_x_16007) ;  /* 0x0000000400849947 */ /* 0x001fec0003800000 */
        /* <DEDUP_REMOVED lines=15> */
.L_x_16009:
        /* <DEDUP_REMOVED lines=12> */
.L_x_16010:
        /* <DEDUP_REMOVED lines=55> */
[----:B------:R-:W-:Y:S01]  /*1490*/  MOV R36, R202 ;  /* 0x000000ca00247202 */ /* 0x000fe20000000f00 */
[----:B------:R-:W-:-:S04]  /*14a0*/  IMAD.WIDE.U32 R38, R38, -0x2daee0ad, RZ ;  /* 0xd2511f5326267825 */ /* 0x000fc800078e00ff */
[----:B------:R-:W-:Y:S01]  /*14b0*/  IMAD.MOV.U32 R42, RZ, RZ, R38 ;  /* 0x000000ffff2a7224 */ /* 0x000fe200078e0026 */
[----:B------:R-:W-:Y:S01]  /*14c0*/  LOP3.LUT R2, R37, R2, R39, 0x96, !PT ;  /* 0x0000000225027212 */ /* 0x000fe200078e9627 */
[----:B------:R-:W-:-:S07]  /*14d0*/  IMAD.MOV.U32 R38, RZ, RZ, RZ ;  /* 0x000000ffff267224 */ /* 0x000fce00078e00ff */
.L_x_16008:
        /* <DEDUP_REMOVED lines=9> */
[----:B------:R-:W-:-:S07]  /*1570*/  FADD.FTZ R80, R80, R37 ;  /* 0x0000002550507221 */ /* 0x000fce0000010000 */
.L_x_16007:
[----:B------:R-:W-:Y:S02]  /*1580*/  @!P1 IMAD.MOV.U32 R36, RZ, RZ, R38 ;  /* 0x000000ffff249224 */ /* 0x000fe400078e0026 */
        /* <DEDUP_REMOVED lines=17> */
.L_x_16013:
        /* <DEDUP_REMOVED lines=12> */
.L_x_16014:
        /* <DEDUP_REMOVED lines=61> */
.L_x_16012:
        /* <DEDUP_REMOVED lines=10> */
[----:B------:R-:W-:-:S07]  /*1bd0*/  FADD.FTZ R81, R81, R38 ;  /* 0x0000002651517221 */ /* 0x000fce0000010000 */
.L_x_16011:
        /* <DEDUP_REMOVED lines=18> */
.L_x_16017:
        /* <DEDUP_REMOVED lines=12> */
.L_x_16018:
        /* <DEDUP_REMOVED lines=61> */
.L_x_16016:
        /* <DEDUP_REMOVED lines=10> */
.L_x_16015:
        /* <DEDUP_REMOVED lines=18> */
.L_x_16021:
        /* <DEDUP_REMOVED lines=12> */
.L_x_16022:
        /* <DEDUP_REMOVED lines=61> */
.L_x_16020:
[----:B-----5:R-:W-:Y:S02]  /*27e0*/  PRMT R39, R85, 0x7632, R39 ;  /* 0x0000763255277816 */ /* 0x020fe40000000027 */
        /* <DEDUP_REMOVED lines=10> */
.L_x_16019:
        /* <DEDUP_REMOVED lines=18> */
.L_x_16025:
        /* <DEDUP_REMOVED lines=12> */
.L_x_16026:
        /* <DEDUP_REMOVED lines=61> */
.L_x_16024:
        /* <DEDUP_REMOVED lines=10> */
.L_x_16023:
        /* <DEDUP_REMOVED lines=18> */
.L_x_16029:
        /* <DEDUP_REMOVED lines=12> */
.L_x_16030:
        /* <DEDUP_REMOVED lines=61> */
.L_x_16028:
        /* <DEDUP_REMOVED lines=11> */
.L_x_16027:
        /* <DEDUP_REMOVED lines=18> */
.L_x_16033:
        /* <DEDUP_REMOVED lines=12> */
.L_x_16034:
        /* <DEDUP_REMOVED lines=61> */
.L_x_16032:
        /* <DEDUP_REMOVED lines=10> */
.L_x_16031:
        /* <DEDUP_REMOVED lines=18> */
.L_x_16037:
        /* <DEDUP_REMOVED lines=12> */
.L_x_16038:
        /* <DEDUP_REMOVED lines=61> */
.L_x_16036:
        /* <DEDUP_REMOVED lines=10> */
[----:B------:R-:W-:Y:S01]  /*41e0*/  FADD.FTZ R79, R79, R38 ;  /* 0x000000264f4f7221 */ /* 0x000fe20000010000 */
[----:B------:R-:W-:Y:S06]  /*41f0*/  BRA `(.L_x_16035) ;  /* 0x0000002c00b07947 */ /* 0x000fec0003800000 */
.L_x_16006:
[C---:B------:R-:W-:Y:S01]  /*4200*/  VIADD R37, R195.reuse, 0x646e171e ;  /* 0x646e171ec3257836 */ /* 0x040fe20000000000 */
[----:B------:R-:W-:Y:S01]  /*4210*/  IADD3 R38, PT, PT, R194, -0xe443238, RZ ;  /* 0xf1bbcdc8c2267810 */ /* 0x000fe20007ffe0ff */
[C---:B------:R-:W-:Y:S01]  /*4220*/  VIADD R41, R195.reuse, 0xa9066899 ;  /* 0xa9066899c3297836 */ /* 0x040fe20000000000 */
[----:B------:R-:W-:Y:S01]  /*4230*/  MOV R42, R204 ;  /* 0x000000cc002a7202 */ /* 0x000fe20000000f00 */
[C---:B------:R-:W-:Y:S02]  /*4240*/  VIADD R39, R195.reuse, 0x1fd5c5a3 ;  /* 0x1fd5c5a3c3277836 */ /* 0x040fe40000000000 */
[----:B------:R-:W-:Y:S02]  /*4250*/  VIADD R40, R195, 0x96a522ad ;  /* 0x96a522adc3287836 */ /* 0x000fe40000000000 */
[----:B------:R-:W-:Y:S02]  /*4260*/  IMAD.MOV.U32 R36, RZ, RZ, R202 ;  /* 0x000000ffff247224 */ /* 0x000fe400078e00ca */
[----:B------:R-:W-:Y:S01]  /*4270*/  IMAD.MOV.U32 R80, RZ, RZ, RZ ;  /* 0x000000ffff507224 */ /* 0x000fe200078e00ff */
        /* <DEDUP_REMOVED lines=16> */
.L_x_16041:
        /* <DEDUP_REMOVED lines=12> */
.L_x_16042:
        /* <DEDUP_REMOVED lines=55> */
.L_x_16040:
        /* <DEDUP_REMOVED lines=9> */
.L_x_16039:
[----:B------:R-:W-:Y:S02]  /*4840*/  IMAD.MOV.U32 R43, RZ, RZ, R42 ;  /* 0x000000ffff2b7224 */ /* 0x000fe400078e002a */
[----:B------:R-:W-:Y:S01]  /*4850*/  IMAD.MOV.U32 R81, RZ, RZ, RZ ;  /* 0x000000ffff517224 */ /* 0x000fe200078e00ff */
        /* <DEDUP_REMOVED lines=13> */
.L_x_16045:
        /* <DEDUP_REMOVED lines=12> */
.L_x_16046:
        /* <DEDUP_REMOVED lines=56> */
.L_x_16044:
        /* <DEDUP_REMOVED lines=10> */
.L_x_16043:
[----:B------:R-:W-:Y:S02]  /*4e10*/  HFMA2 R82, -RZ, RZ, 0, 0 ;  /* 0x00000000ff527431 */ /* 0x000fe400000001ff */
[----:B------:R-:W-:Y:S01]  /*4e20*/  IMAD.MOV.U32 R42, RZ, RZ, R43 ;  /* 0x000000ffff2a7224 */ /* 0x000fe200078e002b */
        /* <DEDUP_REMOVED lines=13> */
.L_x_16049:
        /* <DEDUP_REMOVED lines=12> */
.L_x_16050:
        /* <DEDUP_REMOVED lines=56> */
.L_x_16048:
        /* <DEDUP_REMOVED lines=9> */
.L_x_16047:
[----:B------:R-:W-:Y:S01]  /*53d0*/  MOV R43, R42 ;  /* 0x0000002a002b7202 */ /* 0x000fe20000000f00 */
[----:B------:R-:W-:Y:S01]  /*53e0*/  IMAD.MOV.U32 R83, RZ, RZ, RZ ;  /* 0x000000ffff537224 */ /* 0x000fe200078e00ff */
        /* <DEDUP_REMOVED lines=13> */
.L_x_16053:
        /* <DEDUP_REMOVED lines=12> */
.L_x_16054:
        /* <DEDUP_REMOVED lines=56> */
.L_x_16052:
        /* <DEDUP_REMOVED lines=10> */
.L_x_16051:
        /* <DEDUP_REMOVED lines=15> */
.L_x_16057:
        /* <DEDUP_REMOVED lines=12> */
.L_x_16058:
        /* <DEDUP_REMOVED lines=56> */
.L_x_16056:
        /* <DEDUP_REMOVED lines=9> */
.L_x_16055:
        /* <DEDUP_REMOVED lines=15> */
.L_x_16061:
        /* <DEDUP_REMOVED lines=12> */
.L_x_16062:
        /* <DEDUP_REMOVED lines=49> */
[----:B------:R-:W-:Y:S02]  /*6420*/  HFMA2 R43, -RZ, RZ, 0, 0 ;  /* 0x00000000ff2b7431 */ /* 0x000fe400000001ff */
[----:B------:R-:W-:Y:S01]  /*6430*/  IMAD.WIDE.U32 R44, R44, -0x2daee0ad, RZ ;  /* 0xd2511f532c2c7825 */ /* 0x000fe200078e00ff */
[----:B------:R-:W-:Y:S02]  /*6440*/  LOP3.LUT R3, R3, R42, R47, 0x96, !PT ;  /* 0x0000002a03037212 */ /* 0x000fe400078e962f */
[----:B------:R-:W-:Y:S02]  /*6450*/  MOV R160, R46 ;  /* 0x0000002e00a07202 */ /* 0x000fe40000000f00 */
[----:B------:R-:W-:Y:S01]  /*6460*/  LOP3.LUT R2, R40, R2, R45, 0x96, !PT ;  /* 0x0000000228027212 */ /* 0x000fe200078e962d */
[----:B------:R-:W-:Y:S02]  /*6470*/  IMAD.MOV.U32 R45, RZ, RZ, R36 ;  /* 0x000000ffff2d7224 */ /* 0x000fe400078e0024 */
[----:B------:R-:W-:-:S07]  /*6480*/  IMAD.MOV.U32 R36, RZ, RZ, R44 ;  /* 0x000000ffff247224 */ /* 0x000fce00078e002c */
.L_x_16060:
        /* <DEDUP_REMOVED lines=10> */
.L_x_16059:
        /* <DEDUP_REMOVED lines=15> */
.L_x_16065:
        /* <DEDUP_REMOVED lines=12> */
.L_x_16066:
        /* <DEDUP_REMOVED lines=56> */
.L_x_16064:
        /* <DEDUP_REMOVED lines=9> */
.L_x_16063:
        /* <DEDUP_REMOVED lines=15> */
.L_x_16068:
        /* <DEDUP_REMOVED lines=12> */
.L_x_16069:
        /* <DEDUP_REMOVED lines=56> */
.L_x_16067:
        /* <DEDUP_REMOVED lines=10> */
.L_x_16035:
[----:B------:R-:W0:Y:S02]  /*70c0*/  LDC.64 R184, c[0x0][0x3a8] ;  /* 0x0000ea00ffb87b82 */ /* 0x000e240000000a00 */
[----:B0-----:R-:W-:-:S05]  /*70d0*/  IMAD.WIDE.U32 R38, R205, 0x20, R184 ;  /* 0x00000020cd267825 */ /* 0x001fca00078e00b8 */
[----:B-----5:R0:W-:Y:S04]  /*70e0*/  STG.E.128 desc[UR6][R38.64], R80 ;  /* 0x0000005026007986 */ /* 0x0201e8000c101d06 */
        /* <DEDUP_REMOVED lines=22> */
.L_x_16070:
[----:B------:R-:W-:Y:S05]  /*7250*/  @!P0 BRA `(.L_x_16071) ;  /* 0x0000000000108947 */ /* 0x000fea0003800000 */
[----:B------:R-:W2:Y:S01]  /*7260*/  LDC.64 R84, c[0x0][0x390] ;  /* 0x0000e400ff547b82 */ /* 0x000ea20000000a00 */
[----:B------:R-:W-:-:S05]  /*7270*/  IADD3 R37, PT, PT, R197, 0x80, RZ ;  /* 0x00000080c5257810 */ /* 0x000fca0007ffe0ff */
[----:B--2---:R-:W-:-:S06]  /*7280*/  IMAD.WIDE.U32 R84, R37, 0x10, R84 ;  /* 0x0000001025547825 */ /* 0x004fcc00078e0054 */
[----:B------:R-:W5:Y:S02]  /*7290*/  LDG.E.128 R84, desc[UR6][R84.64] ;  /* 0x0000000654547981 */ /* 0x000f64000c1e1d00 */
.L_x_16071:
[----:B------:R-:W-:Y:S05]  /*72a0*/  BRA.U !UP0, `(.L_x_16072) ;  /* 0x0000003108ac7547 */ /* 0x000fea000b800000 */
[----:B01----:R-:W0:Y:S01]  /*72b0*/  LDC.64 R38, c[0x0][0x3a0] ;  /* 0x0000e800ff267b82 */ /* 0x003e220000000a00 */
[----:B------:R-:W-:-:S04]  /*72c0*/  VIADD R37, R205, 0x80 ;  /* 0x00000080cd257836 */ /* 0x000fc80000000000 */
        /* <DEDUP_REMOVED lines=22> */
.L_x_16075:
        /* <DEDUP_REMOVED lines=12> */
.L_x_16076:
        /* <DEDUP_REMOVED lines=48> */
[----:B------:R-:W-:Y:S02]  /*77f0*/  VIADD R37, R195, 0xdb3d7428 ;  /* 0xdb3d7428c3257836 */ /* 0x000fe40000000000 */
[----:B------:R-:W-:-:S03]  /*7800*/  IMAD.WIDE.U32 R42, R42, -0x326172a9, RZ ;  /* 0xcd9e8d572a2a7825 */ /* 0x000fc600078e00ff */
[----:B------:R-:W-:Y:S01]  /*7810*/  LOP3.LUT R37, R37, R38, R41, 0x96, !PT ;  /* 0x0000002625257212 */ /* 0x000fe200078e9629 */
[----:B------:R-:W-:Y:S01]  /*7820*/  IMAD.MOV.U32 R38, RZ, RZ, R36 ;  /* 0x000000ffff267224 */ /* 0x000fe200078e0024 */
[----:B------:R-:W-:-:S03]  /*7830*/  LOP3.LUT R3, R3, R2, R43, 0x96, !PT ;  /* 0x0000000203037212 */ /* 0x000fc600078e962b */
[----:B------:R-:W-:Y:S01]  /*7840*/  IMAD.WIDE.U32 R160, R37, -0x326172a9, RZ ;  /* 0xcd9e8d5725a07825 */ /* 0x000fe200078e00ff */
[----:B------:R-:W-:-:S03]  /*7850*/  IADD3 R37, PT, PT, R194, -0x700cb87f, RZ ;  /* 0x8ff34781c2257810 */ /* 0x000fc60007ffe0ff */
[----:B------:R-:W-:Y:S01]  /*7860*/  IMAD.WIDE.U32 R44, R3, -0x2daee0ad, RZ ;  /* 0xd2511f53032c7825 */ /* 0x000fe200078e00ff */
[----:B------:R-:W-:-:S03]  /*7870*/  LOP3.LUT R3, R37, R42, R161, 0x96, !PT ;  /* 0x0000002a25037212 */ /* 0x000fc600078e96a1 */
[----:B------:R-:W-:Y:S01]  /*7880*/  HFMA2 R37, -RZ, RZ, 0, 0 ;  /* 0x00000000ff257431 */ /* 0x000fe200000001ff */
[----:B------:R-:W-:-:S07]  /*7890*/  LOP3.LUT R2, R39, R40, R45, 0x96, !PT ;  /* 0x0000002827027212 */ /* 0x000fce00078e962d */
.L_x_16074:
        /* <DEDUP_REMOVED lines=10> */
.L_x_16073:
        /* <DEDUP_REMOVED lines=18> */
.L_x_16079:
        /* <DEDUP_REMOVED lines=12> */
.L_x_16080:
        /* <DEDUP_REMOVED lines=52> */
[----:B------:R-:W-:Y:S02]  /*7e60*/  IMAD.MOV.U32 R36, RZ, RZ, RZ ;  /* 0x000000ffff247224 */ /* 0x000fe400078e00ff */
[----:B------:R-:W-:-:S04]  /*7e70*/  IMAD.WIDE.U32 R2, R37, -0x326172a9, RZ ;  /* 0xcd9e8d5725027825 */ /* 0x000fc800078e00ff */
[----:B------:R-:W-:Y:S01]  /*7e80*/  IMAD.WIDE.U32 R42, R42, -0x2daee0ad, RZ ;  /* 0xd2511f532a2a7825 */ /* 0x000fe200078e00ff */
[----:B------:R-:W-:-:S03]  /*7e90*/  MOV R160, R2 ;  /* 0x0000000200a07202 */ /* 0x000fc60000000f00 */
[----:B------:R-:W-:Y:S01]  /*7ea0*/  VIADD R37, R194, 0x8ff34781 ;  /* 0x8ff34781c2257836 */ /* 0x000fe20000000000 */
[----:B------:R-:W-:Y:S01]  /*7eb0*/  LOP3.LUT R2, R39, R38, R43, 0x96, !PT ;  /* 0x0000002627027212 */ /* 0x000fe200078e962b */
[----:B------:R-:W-:-:S03]  /*7ec0*/  IMAD.MOV.U32 R38, RZ, RZ, R44 ;  /* 0x000000ffff267224 */ /* 0x000fc600078e002c */
[----:B------:R-:W-:-:S07]  /*7ed0*/  LOP3.LUT R3, R37, R40, R3, 0x96, !PT ;  /* 0x0000002825037212 */ /* 0x000fce00078e9603 */
.L_x_16078:
[----:B-----5:R-:W-:Y:S02]  /*7ee0*/  PRMT R39, R84, 0x7632, R39 ;  /* 0x0000763254277816 */ /* 0x020fe40000000027 */
        /* <DEDUP_REMOVED lines=9> */
[----:B------:R-:W-:-:S07]  /*7f80*/  FADD.FTZ R73, R73, R38 ;  /* 0x0000002649497221 */ /* 0x000fce0000010000 */
.L_x_16077:
[----:B------:R-:W-:Y:S01]  /*7f90*/  @!P1 IMAD.MOV.U32 R37, RZ, RZ, R36 ;  /* 0x000000ffff259224 */ /* 0x000fe200078e0024 */
        /* <DEDUP_REMOVED lines=17> */
.L_x_16083:
        /* <DEDUP_REMOVED lines=12> */
.L_x_16084:
        /* <DEDUP_REMOVED lines=60> */
.L_x_16082:
        /* <DEDUP_REMOVED lines=10> */
.L_x_16081:
        /* <DEDUP_REMOVED lines=18> */
.L_x_16087:
        /* <DEDUP_REMOVED lines=12> */
.L_x_16088:
        /* <DEDUP_REMOVED lines=50> */
[----:B------:R-:W-:Y:S01]  /*8ad0*/  HFMA2 R36, -RZ, RZ, 0, 0 ;  /* 0x00000000ff247431 */ /* 0x000fe200000001ff */
[----:B------:R-:W-:Y:S02]  /*8ae0*/  IADD3 R39, PT, PT, R195, -0x695add53, RZ ;  /* 0x96a522adc3277810 */ /* 0x000fe40007ffe0ff */
[----:B------:R-:W-:Y:S01]  /*8af0*/  LOP3.LUT R42, R3, R2, R41, 0x96, !PT ;  /* 0x00000002032a7212 */ /* 0x000fe200078e9629 */
[----:B------:R-:W-:-:S04]  /*8b00*/  IMAD.WIDE.U32 R2, R37, -0x326172a9, RZ ;  /* 0xcd9e8d5725027825 */ /* 0x000fc800078e00ff */
[----:B------:R-:W-:-:S04]  /*8b10*/  IMAD.WIDE.U32 R42, R42, -0x2daee0ad, RZ ;  /* 0xd2511f532a2a7825 */ /* 0x000fc800078e00ff */
[----:B------:R-:W-:Y:S02]  /*8b20*/  VIADD R37, R194, 0x8ff34781 ;  /* 0x8ff34781c2257836 */ /* 0x000fe40000000000 */
[----:B------:R-:W-:Y:S01]  /*8b30*/  IMAD.MOV.U32 R160, RZ, RZ, R2 ;  /* 0x000000ffffa07224 */ /* 0x000fe200078e0002 */
[----:B------:R-:W-:Y:S01]  /*8b40*/  LOP3.LUT R2, R39, R38, R43, 0x96, !PT ;  /* 0x0000002627027212 */ /* 0x000fe200078e962b */
[----:B------:R-:W-:Y:S01]  /*8b50*/  IMAD.MOV.U32 R38, RZ, RZ, R44 ;  /* 0x000000ffff267224 */ /* 0x000fe200078e002c */
[----:B------:R-:W-:-:S07]  /*8b60*/  LOP3.LUT R3, R37, R40, R3, 0x96, !PT ;  /* 0x0000002825037212 */ /* 0x000fce00078e9603 */
.L_x_16086:
        /* <DEDUP_REMOVED lines=11> */
.L_x_16085:
        /* <DEDUP_REMOVED lines=18> */
.L_x_16091:
        /* <DEDUP_REMOVED lines=12> */
.L_x_16092:
        /* <DEDUP_REMOVED lines=53> */
[----:B------:R-:W-:Y:S01]  /*9150*/  VIADD R37, R194, 0x8ff34781 ;  /* 0x8ff34781c2257836 */ /* 0x000fe20000000000 */
[----:B------:R-:W-:Y:S01]  /*9160*/  MOV R160, R2 ;  /* 0x0000000200a07202 */ /* 0x000fe20000000f00 */
[----:B------:R-:W-:-:S03]  /*9170*/  IMAD.WIDE.U32 R44, R44, -0x2daee0ad, RZ ;  /* 0xd2511f532c2c7825 */ /* 0x000fc600078e00ff */
[----:B------:R-:W-:Y:S01]  /*9180*/  LOP3.LUT R3, R37, R40, R3, 0x96, !PT ;  /* 0x0000002825037212 */ /* 0x000fe200078e9603 */
[----:B------:R-:W-:Y:S01]  /*9190*/  IMAD.MOV.U32 R37, RZ, RZ, RZ ;  /* 0x000000ffff257224 */ /* 0x000fe200078e00ff */
[----:B------:R-:W-:Y:S01]  /*91a0*/  LOP3.LUT R2, R39, R38, R45, 0x96, !PT ;  /* 0x0000002627027212 */ /* 0x000fe200078e962d */
[----:B------:R-:W-:-:S07]  /*91b0*/  IMAD.MOV.U32 R38, RZ, RZ, R42 ;  /* 0x000000ffff267224 */ /* 0x000fce00078e002a */
.L_x_16090:
        /* <DEDUP_REMOVED lines=9> */
[----:B------:R-:W-:-:S07]  /*9250*/  FADD.FTZ R68, R68, R39 ;  /* 0x0000002744447221 */ /* 0x000fce0000010000 */
.L_x_16089:
        /* <DEDUP_REMOVED lines=18> */
.L_x_16095:
        /* <DEDUP_REMOVED lines=12> */
.L_x_16096:
        /* <DEDUP_REMOVED lines=53> */
[----:B------:R-:W-:Y:S01]  /*9790*/  IMAD.WIDE.U32 R2, R37, -0x326172a9, RZ ;  /* 0xcd9e8d5725027825 */ /* 0x000fe200078e00ff */
[----:B------:R-:W-:-:S03]  /*97a0*/  IADD3 R37, PT, PT, R194, -0x700cb87f, RZ ;  /* 0x8ff34781c2257810 */ /* 0x000fc60007ffe0ff */
[----:B------:R-:W-:Y:S01]  /*97b0*/  IMAD.WIDE.U32 R42, R42, -0x2daee0ad, RZ ;  /* 0xd2511f532a2a7825 */ /* 0x000fe200078e00ff */
[----:B------:R-:W-:-:S03]  /*97c0*/  LOP3.LUT R3, R37, R40, R3, 0x96, !PT ;  /* 0x0000002825037212 */ /* 0x000fc600078e9603 */
[----:B------:R-:W-:Y:S01]  /*97d0*/  IMAD.MOV.U32 R160, RZ, RZ, R2 ;  /* 0x000000ffffa07224 */ /* 0x000fe200078e0002 */
[----:B------:R-:W-:Y:S02]  /*97e0*/  LOP3.LUT R2, R39, R38, R43, 0x96, !PT ;  /* 0x0000002627027212 */ /* 0x000fe400078e962b */
[----:B------:R-:W-:-:S07]  /*97f0*/  MOV R38, R44 ;  /* 0x0000002c00267202 */ /* 0x000fce0000000f00 */
.L_x_16094:
        /* <DEDUP_REMOVED lines=11> */
.L_x_16093:
        /* <DEDUP_REMOVED lines=18> */
.L_x_16099:
        /* <DEDUP_REMOVED lines=12> */
.L_x_16100:
        /* <DEDUP_REMOVED lines=59> */
[----:B------:R-:W-:-:S07]  /*9e40*/  IMAD.MOV.U32 R38, RZ, RZ, R42 ;  /* 0x000000ffff267224 */ /* 0x000fce00078e002a */
.L_x_16098:
        /* <DEDUP_REMOVED lines=10> */
.L_x_16097:
        /* <DEDUP_REMOVED lines=18> */
.L_x_16103:
        /* <DEDUP_REMOVED lines=12> */
.L_x_16104:
        /* <DEDUP_REMOVED lines=61> */
.L_x_16102:
        /* <DEDUP_REMOVED lines=12> */
.L_x_16072:
[----:B------:R-:W-:Y:S01]  /*a560*/  MOV R37, R46 ;  /* 0x0000002e00257202 */ /* 0x000fe20000000f00 */
[----:B01----:R-:W-:Y:S02]  /*a570*/  IMAD.MOV.U32 R38, RZ, RZ, R36 ;  /* 0x000000ffff267224 */ /* 0x003fe400078e0024 */
        /* <DEDUP_REMOVED lines=17> */
.L_x_16107:
        /* <DEDUP_REMOVED lines=12> */
.L_x_16108:
        /* <DEDUP_REMOVED lines=52> */
[----:B------:R-:W-:Y:S02]  /*aa90*/  VIADD R3, R194, 0x8ff34781 ;  /* 0x8ff34781c2037836 */ /* 0x000fe40000000000 */
[----:B------:R-:W-:Y:S02]  /*aaa0*/  IMAD.MOV.U32 R39, RZ, RZ, R36 ;  /* 0x000000ffff277224 */ /* 0x000fe400078e0024 */
[----:B------:R-:W-:Y:S01]  /*aab0*/  IMAD.WIDE.U32 R40, R37, -0x2daee0ad, RZ ;  /* 0xd2511f5325287825 */ /* 0x000fe200078e00ff */
[----:B------:R-:W-:Y:S02]  /*aac0*/  IADD3 R37, PT, PT, R195, -0x695add53, RZ ;  /* 0x96a522adc3257810 */ /* 0x000fe40007ffe0ff */
[----:B------:R-:W-:Y:S01]  /*aad0*/  LOP3.LUT R3, R3, R38, R161, 0x96, !PT ;  /* 0x0000002603037212 */ /* 0x000fe200078e96a1 */
[----:B------:R-:W-:Y:S01]  /*aae0*/  IMAD.MOV.U32 R38, RZ, RZ, R40 ;  /* 0x000000ffff267224 */ /* 0x000fe200078e0028 */
[----:B------:R-:W-:Y:S01]  /*aaf0*/  LOP3.LUT R2, R37, R2, R41, 0x96, !PT ;  /* 0x0000000225027212 */ /* 0x000fe200078e9629 */
[----:B------:R-:W-:-:S07]  /*ab00*/  HFMA2 R37, -RZ, RZ, 0, 0 ;  /* 0x00000000ff257431 */ /* 0x000fce00000001ff */
.L_x_16106:
        /* <DEDUP_REMOVED lines=9> */
.L_x_16105:
        /* <DEDUP_REMOVED lines=15> */
.L_x_16111:
        /* <DEDUP_REMOVED lines=12> */
.L_x_16112:
        /* <DEDUP_REMOVED lines=61> */
.L_x_16110:
        /* <DEDUP_REMOVED lines=10> */
.L_x_16109:
        /* <DEDUP_REMOVED lines=15> */
.L_x_16115:
        /* <DEDUP_REMOVED lines=12> */
.L_x_16116:
        /* <DEDUP_REMOVED lines=61> */
.L_x_16114:
        /* <DEDUP_REMOVED lines=9> */
.L_x_16113:
        /* <DEDUP_REMOVED lines=15> */
.L_x_16119:
        /* <DEDUP_REMOVED lines=12> */
.L_x_16120:
        /* <DEDUP_REMOVED lines=61> */
.L_x_16118:
        /* <DEDUP_REMOVED lines=10> */
.L_x_16117:
        /* <DEDUP_REMOVED lines=15> */
.L_x_16123:
        /* <DEDUP_REMOVED lines=12> */
.L_x_16124:
        /* <DEDUP_REMOVED lines=61> */
.L_x_16122:
        /* <DEDUP_REMOVED lines=9> */
.L_x_16121:
        /* <DEDUP_REMOVED lines=15> */
.L_x_16127:
        /* <DEDUP_REMOVED lines=12> */
.L_x_16128:
        /* <DEDUP_REMOVED lines=56> */
[----:B------:R-:W-:-:S05]  /*c930*/  VIADD R39, R195, 0x96a522ad ;  /* 0x96a522adc3277836 */ /* 0x000fca0000000000 */
[----:B------:R-:W-:Y:S01]  /*c940*/  LOP3.LUT R2, R39, R36, R43, 0x96, !PT ;  /* 0x0000002427027212 */ /* 0x000fe200078e962b */
[----:B------:R-:W-:Y:S02]  /*c950*/  HFMA2 R36, -RZ, RZ, 0, 0 ;  /* 0x00000000ff247431 */ /* 0x000fe400000001ff */
[----:B------:R-:W-:Y:S02]  /*c960*/  IMAD.MOV.U32 R39, RZ, RZ, R38 ;  /* 0x000000ffff277224 */ /* 0x000fe400078e0026 */
[----:B------:R-:W-:-:S07]  /*c970*/  IMAD.MOV.U32 R38, RZ, RZ, R42 ;  /* 0x000000ffff267224 */ /* 0x000fce00078e002a */
.L_x_16126:
        /* <DEDUP_REMOVED lines=10> */
.L_x_16125:
        /* <DEDUP_REMOVED lines=15> */
.L_x_16131:
        /* <DEDUP_REMOVED lines=12> */
.L_x_16132:
        /* <DEDUP_REMOVED lines=57> */
[----:B------:R-:W-:-:S05]  /*cf60*/  VIADD R39, R195, 0x96a522ad ;  /* 0x96a522adc3277836 */ /* 0x000fca0000000000 */
[----:B------:R-:W-:Y:S01]  /*cf70*/  LOP3.LUT R2, R39, R36, R43, 0x96, !PT ;  /* 0x0000002427027212 */ /* 0x000fe200078e962b */
[----:B------:R-:W-:Y:S02]  /*cf80*/  IMAD.MOV.U32 R39, RZ, RZ, R38 ;  /* 0x000000ffff277224 */ /* 0x000fe400078e0026 */
[----:B------:R-:W-:-:S07]  /*cf90*/  IMAD.MOV.U32 R38, RZ, RZ, R42 ;  /* 0x000000ffff267224 */ /* 0x000fce00078e002a */
.L_x_16130:
        /* <DEDUP_REMOVED lines=9> */
.L_x_16129:
        /* <DEDUP_REMOVED lines=15> */
.L_x_16134:
        /* <DEDUP_REMOVED lines=12> */
.L_x_16135:
        /* <DEDUP_REMOVED lines=61> */
.L_x_16133:
        /* <DEDUP_REMOVED lines=10> */
.L_x_16101:
[----:B------:R-:W-:-:S05]  /*d650*/  IADD3 R37, PT, PT, R205, 0x80, RZ ;  /* 0x00000080cd257810 */ /* 0x000fca0007ffe0ff */
[----:B------:R-:W-:-:S05]  /*d660*/  IMAD.WIDE.U32 R36, R37, 0x20, R184 ;  /* 0x0000002025247825 */ /* 0x000fca00078e00b8 */
        /* <DEDUP_REMOVED lines=24> */
.L_x_16136:
[----:B------:R-:W-:Y:S05]  /*d7f0*/  @!P0 BRA `(.L_x_16137) ;  /* 0x0000000000108947 */ /* 0x000fea0003800000 */
[----:B------:R-:W2:Y:S01]  /*d800*/  LDC.64 R84, c[0x0][0x390] ;  /* 0x0000e400ff547b82 */ /* 0x000ea20000000a00 */
[----:B01----:R-:W-:-:S05]  /*d810*/  IADD3 R37, PT, PT, R197, 0x100, RZ ;  /* 0x00000100c5257810 */ /* 0x003fca0007ffe0ff */
[----:B--2---:R-:W-:-:S06]  /*d820*/  IMAD.WIDE.U32 R84, R37, 0x10, R84 ;  /* 0x0000001025547825 */ /* 0x004fcc00078e0054 */
[----:B------:R-:W5:Y:S02]  /*d830*/  LDG.E.128 R84, desc[UR6][R84.64] ;  /* 0x0000000654547981 */ /* 0x000f64000c1e1d00 */
.L_x_16137:
        /* <DEDUP_REMOVED lines=25> */
.L_x_16141:
        /* <DEDUP_REMOVED lines=12> */
.L_x_16142:
        /* <DEDUP_REMOVED lines=60> */
.L_x_16140:
        /* <DEDUP_REMOVED lines=10> */
.L_x_16139:
        /* <DEDUP_REMOVED lines=18> */
.L_x_16145:
        /* <DEDUP_REMOVED lines=12> */
.L_x_16146:
        /* <DEDUP_REMOVED lines=61> */
.L_x_16144:
        /* <DEDUP_REMOVED lines=11> */
.L_x_16143:
        /* <DEDUP_REMOVED lines=18> */
.L_x_16149:
        /* <DEDUP_REMOVED lines=12> */
.L_x_16150:
        /* <DEDUP_REMOVED lines=61> */
.L_x_16148:
        /* <DEDUP_REMOVED lines=10> */
.L_x_16147:
        /* <DEDUP_REMOVED lines=18> */
.L_x_16153:
        /* <DEDUP_REMOVED lines=12> */
.L_x_16154:
        /* <DEDUP_REMOVED lines=61> */
.L_x_16152:
        /* <DEDUP_REMOVED lines=11> */
.L_x_16151:
        /* <DEDUP_REMOVED lines=18> */
.L_x_16157:
        /* <DEDUP_REMOVED lines=12> */
.L_x_16158:
        /* <DEDUP_REMOVED lines=61> */
.L_x_16156:
        /* <DEDUP_REMOVED lines=10> */
.L_x_16155:
        /* <DEDUP_REMOVED lines=18> */
.L_x_16161:
        /* <DEDUP_REMOVED lines=12> */
.L_x_16162:
        /* <DEDUP_REMOVED lines=61> */
.L_x_16160:
        /* <DEDUP_REMOVED lines=11> */
.L_x_16159:
        /* <DEDUP_REMOVED lines=18> */
.L_x_16165:
        /* <DEDUP_REMOVED lines=12> */
.L_x_16166:
        /* <DEDUP_REMOVED lines=61> */
.L_x_16164:
        /* <DEDUP_REMOVED lines=10> */
.L_x_16163:
        /* <DEDUP_REMOVED lines=18> */
.L_x_16169:
        /* <DEDUP_REMOVED lines=12> */
.L_x_16170:
        /* <DEDUP_REMOVED lines=42> */
[----:B------:R-:W-:-:S04]  /*10980*/  IMAD.WIDE.U32 R36, R37, -0x326172a9, RZ ;  /* 0xcd9e8d5725247825 */ /* 0x000fc800078e00ff */
[----:B------:R-:W-:Y:S02]  /*10990*/  VIADD R39, R194, 0x5384540f ;  /* 0x5384540fc2277836 */ /* 0x000fe40000000000 */
[----:B------:R-:W-:-:S03]  /*109a0*/  VIADD R3, R195, 0x1fd5c5a3 ;  /* 0x1fd5c5a3c3037836 */ /* 0x000fc60000000000 */
        /* <DEDUP_REMOVED lines=16> */
.L_x_16168:
        /* <DEDUP_REMOVED lines=12> */
.L_x_16138:
[----:B------:R-:W-:Y:S02]  /*10b70*/  HFMA2 R64, -RZ, RZ, 0, 0 ;  /* 0x00000000ff407431 */ /* 0x000fe400000001ff */
[----:B01----:R-:W-:Y:S02]  /*10b80*/  IMAD.MOV.U32 R36, RZ, RZ, R39 ;  /* 0x000000ffff247224 */ /* 0x003fe400078e0027 */
        /* <DEDUP_REMOVED lines=17> */
.L_x_16173:
        /* <DEDUP_REMOVED lines=12> */
.L_x_16174:
        /* <DEDUP_REMOVED lines=52> */
[----:B------:R-:W-:Y:S02]  /*110a0*/  HFMA2 R36, -RZ, RZ, 0, 0 ;  /* 0x00000000ff247431 */ /* 0x000fe400000001ff */
[----:B------:R-:W-:Y:S01]  /*110b0*/  IMAD.WIDE.U32 R160, R37, -0x326172a9, RZ ;  /* 0xcd9e8d5725a07825 */ /* 0x000fe200078e00ff */
[----:B------:R-:W-:-:S03]  /*110c0*/  IADD3 R37, PT, PT, R194, -0x700cb87f, RZ ;  /* 0x8ff34781c2257810 */ /* 0x000fc60007ffe0ff */
[----:B------:R-:W-:Y:S01]  /*110d0*/  IMAD.WIDE.U32 R44, R3, -0x2daee0ad, RZ ;  /* 0xd2511f53032c7825 */ /* 0x000fe200078e00ff */
[----:B------:R-:W-:-:S03]  /*110e0*/  LOP3.LUT R3, R37, R42, R161, 0x96, !PT ;  /* 0x0000002a25037212 */ /* 0x000fc600078e96a1 */
[----:B------:R-:W-:Y:S01]  /*110f0*/  IMAD.MOV.U32 R37, RZ, RZ, R38 ;  /* 0x000000ffff257224 */ /* 0x000fe200078e0026 */
[----:B------:R-:W-:-:S07]  /*11100*/  LOP3.LUT R2, R39, R40, R45, 0x96, !PT ;  /* 0x0000002827027212 */ /* 0x000fce00078e962d */
.L_x_16172:
        /* <DEDUP_REMOVED lines=9> */
.L_x_16171:
        /* <DEDUP_REMOVED lines=15> */
.L_x_16177:
        /* <DEDUP_REMOVED lines=12> */
.L_x_16178:
        /* <DEDUP_REMOVED lines=61> */
.L_x_16176:
        /* <DEDUP_REMOVED lines=10> */
.L_x_16175:
        /* <DEDUP_REMOVED lines=15> */
.L_x_16181:
        /* <DEDUP_REMOVED lines=12> */
.L_x_16182:
        /* <DEDUP_REMOVED lines=54> */
[----:B------:R-:W-:Y:S02]  /*11cd0*/  MOV R160, R2 ;  /* 0x0000000200a07202 */ /* 0x000fe40000000f00 */
[----:B------:R-:W-:Y:S01]  /*11ce0*/  LOP3.LUT R3, R39, R40, R3, 0x96, !PT ;  /* 0x0000002827037212 */ /* 0x000fe200078e9603 */
[----:B------:R-:W-:-:S05]  /*11cf0*/  VIADD R41, R195, 0x96a522ad ;  /* 0x96a522adc3297836 */ /* 0x000fca0000000000 */
[----:B------:R-:W-:Y:S01]  /*11d00*/  LOP3.LUT R2, R41, R38, R37, 0x96, !PT ;  /* 0x0000002629027212 */ /* 0x000fe200078e9625 */
[----:B------:R-:W-:Y:S01]  /*11d10*/  IMAD.MOV.U32 R38, RZ, RZ, R44 ;  /* 0x000000ffff267224 */ /* 0x000fe200078e002c */
[----:B------:R-:W-:Y:S01]  /*11d20*/  MOV R44, R36 ;  /* 0x00000024002c7202 */ /* 0x000fe20000000f00 */
[----:B------:R-:W-:-:S07]  /*11d30*/  IMAD.MOV.U32 R36, RZ, RZ, RZ ;  /* 0x000000ffff247224 */ /* 0x000fce00078e00ff */
.L_x_16180:
        /* <DEDUP_REMOVED lines=9> */
.L_x_16179:
[----:B------:R-:W-:Y:S01]  /*11dd0*/  MOV R37, R36 ;  /* 0x0000002400257202 */ /* 0x000fe20000000f00 */
[----:B------:R-:W-:Y:S01]  /*11de0*/  IMAD.MOV.U32 R67, RZ, RZ, RZ ;  /* 0x000000ffff437224 */ /* 0x000fe200078e00ff */
        /* <DEDUP_REMOVED lines=13> */
.L_x_16185:
        /* <DEDUP_REMOVED lines=12> */
.L_x_16186:
        /* <DEDUP_REMOVED lines=61> */
.L_x_16184:
        /* <DEDUP_REMOVED lines=10> */
.L_x_16183:
        /* <DEDUP_REMOVED lines=15> */
.L_x_16189:
        /* <DEDUP_REMOVED lines=12> */
.L_x_16190:
        /* <DEDUP_REMOVED lines=61> */
.L_x_16188:
        /* <DEDUP_REMOVED lines=9> */
.L_x_16187:
        /* <DEDUP_REMOVED lines=15> */
.L_x_16193:
        /* <DEDUP_REMOVED lines=12> */
.L_x_16194:
        /* <DEDUP_REMOVED lines=57> */
[----:B------:R-:W-:-:S03]  /*12f40*/  IMAD.MOV.U32 R160, RZ, RZ, R40 ;  /* 0x000000ffffa07224 */ /* 0x000fc600078e0028 */
[----:B------:R-:W-:Y:S02]  /*12f50*/  LOP3.LUT R3, R3, R38, R41, 0x96, !PT ;  /* 0x0000002603037212 */ /* 0x000fe400078e9629 */
[----:B------:R-:W-:Y:S01]  /*12f60*/  MOV R38, R44 ;  /* 0x0000002c00267202 */ /* 0x000fe20000000f00 */
[----:B------:R-:W-:-:S07]  /*12f70*/  IMAD.MOV.U32 R44, RZ, RZ, R36 ;  /* 0x000000ffff2c7224 */ /* 0x000fce00078e0024 */
.L_x_16192:
        /* <DEDUP_REMOVED lines=10> */
.L_x_16191:
        /* <DEDUP_REMOVED lines=15> */
.L_x_16197:
        /* <DEDUP_REMOVED lines=12> */
.L_x_16198:
        /* <DEDUP_REMOVED lines=61> */
.L_x_16196:
        /* <DEDUP_REMOVED lines=9> */
.L_x_16195:
        /* <DEDUP_REMOVED lines=15> */
.L_x_16200:
        /* <DEDUP_REMOVED lines=12> */
.L_x_16201:
        /* <DEDUP_REMOVED lines=61> */
.L_x_16199:
        /* <DEDUP_REMOVED lines=10> */
.L_x_16167:
[----:B------:R-:W-:-:S04]  /*13c50*/  VIADD R37, R205, 0x100 ;  /* 0x00000100cd257836 */ /* 0x000fc80000000000 */
[----:B------:R-:W-:-:S05]  /*13c60*/  IMAD.WIDE.U32 R36, R37, 0x20, R184 ;  /* 0x0000002025247825 */ /* 0x000fca00078e00b8 */
[----:B-----5:R0:W-:Y:S04]  /*13c70*/  STG.E.128 desc[UR6][R36.64], R64 ;  /* 0x0000004024007986 */ /* 0x0201e8000c101d06 */
        /* <DEDUP_REMOVED lines=23> */
.L_x_16202:
[----:B------:R-:W-:Y:S05]  /*13df0*/  @!P0 BRA `(.L_x_16203) ;  /* 0x0000000000108947 */ /* 0x000fea0003800000 */
[----:B------:R-:W2:Y:S01]  /*13e00*/  LDC.64 R84, c[0x0][0x390] ;  /* 0x0000e400ff547b82 */ /* 0x000ea20000000a00 */
[----:B01----:R-:W-:-:S05]  /*13e10*/  IADD3 R37, PT, PT, R197, 0x180, RZ ;  /* 0x00000180c5257810 */ /* 0x003fca0007ffe0ff */
[----:B--2---:R-:W-:-:S06]  /*13e20*/  IMAD.WIDE.U32 R84, R37, 0x10, R84 ;  /* 0x0000001025547825 */ /* 0x004fcc00078e0054 */
[----:B------:R-:W5:Y:S02]  /*13e30*/  LDG.E.128 R84, desc[UR6][R84.64] ;  /* 0x0000000654547981 */ /* 0x000f64000c1e1d00 */
.L_x_16203:
[----:B------:R-:W-:Y:S05]  /*13e40*/  BRA.U !UP0, `(.L_x_16204) ;  /* 0x0000003108c47547 */ /* 0x000fea000b800000 */
[----:B01----:R-:W0:Y:S01]  /*13e50*/  LDC.64 R36, c[0x0][0x3a0] ;  /* 0x0000e800ff247b82 */ /* 0x003e220000000a00 */
[----:B------:R-:W-:-:S04]  /*13e60*/  VIADD R39, R205, 0x180 ;  /* 0x00000180cd277836 */ /* 0x000fc80000000000 */
[----:B0-----:R-:W-:-:S05]  /*13e70*/  IMAD.WIDE.U32 R36, R39, 0x20, R36 ;  /* 0x0000002027247825 */ /* 0x001fca00078e0024 */
[----:B------:R0:W5:Y:S04]  /*13e80*/  LDG.E.128 R56, desc[UR6][R36.64] ;  /* 0x0000000624387981 */ /* 0x000168000c1e1d00 */
[----:B------:R0:W5:Y:S01]  /*13e90*/  LDG.E.128 R52, desc[UR6][R36.64+0x10] ;  /* 0x0000100624347981 */ /* 0x000162000c1e1d00 */
[----:B------:R-:W-:-:S13]  /*13ea0*/  ISETP.GT.AND P1, PT, R196, RZ, PT ;  /* 0x000000ffc400720c */ /* 0x000fda0003f24270 */
[----:B------:R-:W-:Y:S01]  /*13eb0*/  @!P1 MOV R38, R45 ;  /* 0x0000002d00269202 */ /* 0x000fe20000000f00 */
[----:B------:R-:W-:Y:S01]  /*13ec0*/  @!P1 IMAD.MOV.U32 R42, RZ, RZ, R44 ;  /* 0x000000ffff2a9224 */ /* 0x000fe200078e002c */
[----:B0-----:R-:W-:Y:S06]  /*13ed0*/  @!P1 BRA `(.L_x_16205) ;  /* 0x0000000400849947 */ /* 0x001fec0003800000 */
        /* <DEDUP_REMOVED lines=15> */
.L_x_16207:
        /* <DEDUP_REMOVED lines=12> */
.L_x_16208:
        /* <DEDUP_REMOVED lines=56> */
[----:B------:R-:W-:Y:S01]  /*14410*/  VIADD R39, R195, 0x96a522ad ;  /* 0x96a522adc3277836 */ /* 0x000fe20000000000 */
[----:B------:R-:W-:Y:S01]  /*14420*/  MOV R42, R36 ;  /* 0x00000024002a7202 */ /* 0x000fe20000000f00 */
[----:B------:R-:W-:-:S03]  /*14430*/  IMAD.MOV.U32 R36, RZ, RZ, R44 ;  /* 0x000000ffff247224 */ /* 0x000fc600078e002c */
[----:B------:R-:W-:-:S07]  /*14440*/  LOP3.LUT R2, R39, R2, R37, 0x96, !PT ;  /* 0x0000000227027212 */ /* 0x000fce00078e9625 */
.L_x_16206:
        /* <DEDUP_REMOVED lines=10> */
.L_x_16205:
        /* <DEDUP_REMOVED lines=18> */
.L_x_16211:
        /* <DEDUP_REMOVED lines=12> */
.L_x_16212:
        /* <DEDUP_REMOVED lines=61> */
.L_x_16210:
        /* <DEDUP_REMOVED lines=11> */
.L_x_16209:
        /* <DEDUP_REMOVED lines=18> */
.L_x_16215:
        /* <DEDUP_REMOVED lines=12> */
.L_x_16216:
        /* <DEDUP_REMOVED lines=61> */
.L_x_16214:
        /* <DEDUP_REMOVED lines=10> */
.L_x_16213:
        /* <DEDUP_REMOVED lines=18> */
.L_x_16219:
        /* <DEDUP_REMOVED lines=12> */
.L_x_16220:
        /* <DEDUP_REMOVED lines=61> */
.L_x_16218:
        /* <DEDUP_REMOVED lines=11> */
.L_x_16217:
        /* <DEDUP_REMOVED lines=18> */
.L_x_16223:
        /* <DEDUP_REMOVED lines=12> */
.L_x_16224:
        /* <DEDUP_REMOVED lines=61> */
.L_x_16222:
        /* <DEDUP_REMOVED lines=10> */
.L_x_16221:
        /* <DEDUP_REMOVED lines=18> */
.L_x_16227:
        /* <DEDUP_REMOVED lines=12> */
.L_x_16228:
        /* <DEDUP_REMOVED lines=61> */
.L_x_16226:
        /* <DEDUP_REMOVED lines=11> */
.L_x_16225:
        /* <DEDUP_REMOVED lines=18> */
.L_x_16231:
        /* <DEDUP_REMOVED lines=12> */
.L_x_16232:
        /* <DEDUP_REMOVED lines=61> */
.L_x_16230:
        /* <DEDUP_REMOVED lines=10> */
.L_x_16229:
        /* <DEDUP_REMOVED lines=18> */
.L_x_16235:
        /* <DEDUP_REMOVED lines=12> */
.L_x_16236:
        /* <DEDUP_REMOVED lines=60> */
.L_x_16234:
        /* <DEDUP_REMOVED lines=12> */
.L_x_16204:
[----:B------:R-:W-:Y:S01]  /*17160*/  HFMA2 R56, -RZ, RZ, 0, 0 ;  /* 0x00000000ff387431 */ /* 0x000fe200000001ff */
        /* <DEDUP_REMOVED lines=18> */
.L_x_16239:
        /* <DEDUP_REMOVED lines=12> */
.L_x_16240:
        /* <DEDUP_REMOVED lines=57> */
[----:B------:R-:W-:Y:S01]  /*176e0*/  LOP3.LUT R2, R37, R2, R145, 0x96, !PT ;  /* 0x0000000225027212 */ /* 0x000fe200078e9691 */
[----:B------:R-:W-:-:S07]  /*176f0*/  IMAD.MOV.U32 R37, RZ, RZ, R44 ;  /* 0x000000ffff257224 */ /* 0x000fce00078e002c */
.L_x_16238:
        /* <DEDUP_REMOVED lines=9> */
.L_x_16237:
        /* <DEDUP_REMOVED lines=15> */
.L_x_16243:
        /* <DEDUP_REMOVED lines=12> */
.L_x_16244:
        /* <DEDUP_REMOVED lines=61> */
.L_x_16242:
        /* <DEDUP_REMOVED lines=10> */
.L_x_16241:
        /* <DEDUP_REMOVED lines=15> */
.L_x_16247:
        /* <DEDUP_REMOVED lines=12> */
.L_x_16248:
        /* <DEDUP_REMOVED lines=61> */
.L_x_16246:
        /* <DEDUP_REMOVED lines=9> */
.L_x_16245:
        /* <DEDUP_REMOVED lines=15> */
.L_x_16251:
        /* <DEDUP_REMOVED lines=12> */
.L_x_16252:
        /* <DEDUP_REMOVED lines=56> */
[----:B------:R-:W-:Y:S02]  /*188f0*/  VIADD R41, R195, 0x96a522ad ;  /* 0x96a522adc3297836 */ /* 0x000fe40000000000 */
[----:B------:R-:W-:Y:S01]  /*18900*/  IMAD.MOV.U32 R38, RZ, RZ, R144 ;  /* 0x000000ffff267224 */ /* 0x000fe200078e0090 */
[----:B------:R-:W-:Y:S02]  /*18910*/  MOV R144, R36 ;  /* 0x0000002400907202 */ /* 0x000fe40000000f00 */
[----:B------:R-:W-:Y:S01]  /*18920*/  LOP3.LUT R2, R41, R2, R37, 0x96, !PT ;  /* 0x0000000229027212 */ /* 0x000fe200078e9625 */
[----:B------:R-:W-:-:S07]  /*18930*/  IMAD.MOV.U32 R37, RZ, RZ, RZ ;  /* 0x000000ffff257224 */ /* 0x000fce00078e00ff */
.L_x_16250:
        /* <DEDUP_REMOVED lines=10> */
.L_x_16249:
        /* <DEDUP_REMOVED lines=15> */
.L_x_16255:
        /* <DEDUP_REMOVED lines=12> */
.L_x_16256:
        /* <DEDUP_REMOVED lines=61> */
.L_x_16254:
        /* <DEDUP_REMOVED lines=9> */
.L_x_16253:
        /* <DEDUP_REMOVED lines=15> */
.L_x_16259:
        /* <DEDUP_REMOVED lines=12> */
.L_x_16260:
        /* <DEDUP_REMOVED lines=61> */
.L_x_16258:
        /* <DEDUP_REMOVED lines=10> */
.L_x_16257:
        /* <DEDUP_REMOVED lines=15> */
.L_x_16263:
        /* <DEDUP_REMOVED lines=12> */
.L_x_16264:
        /* <DEDUP_REMOVED lines=58> */
[----:B------:R-:W-:Y:S02]  /*19b60*/  IMAD.MOV.U32 R144, RZ, RZ, R36 ;  /* 0x000000ffff907224 */ /* 0x000fe400078e0024 */
[----:B------:R-:W-:Y:S01]  /*19b70*/  HFMA2 R36, -RZ, RZ, 0, 0 ;  /* 0x00000000ff247431 */ /* 0x000fe200000001ff */
[----:B------:R-:W-:-:S07]  /*19b80*/  LOP3.LUT R2, R41, R2, R37, 0x96, !PT ;  /* 0x0000000229027212 */ /* 0x000fce00078e9625 */
.L_x_16262:
        /* <DEDUP_REMOVED lines=9> */
.L_x_16261:
        /* <DEDUP_REMOVED lines=15> */
.L_x_16266:
        /* <DEDUP_REMOVED lines=12> */
.L_x_16267:
        /* <DEDUP_REMOVED lines=61> */
.L_x_16265:
        /* <DEDUP_REMOVED lines=10> */
.L_x_16233:
        /* <DEDUP_REMOVED lines=26> */
.L_x_16268:
[----:B------:R-:W-:Y:S05]  /*1a3e0*/  @!P0 BRA `(.L_x_16269) ;  /* 0x0000000000108947 */ /* 0x000fea0003800000 */
[----:B01----:R-:W0:Y:S01]  /*1a3f0*/  LDC.64 R36, c[0x0][0x390] ;  /* 0x0000e400ff247b82 */ /* 0x003e220000000a00 */
[----:B------:R-:W-:-:S04]  /*1a400*/  VIADD R39, R197, 0x200 ;  /* 0x00000200c5277836 */ /* 0x000fc80000000000 */
[----:B0-----:R-:W-:-:S05]  /*1a410*/  IMAD.WIDE.U32 R36, R39, 0x10, R36 ;  /* 0x0000001027247825 */ /* 0x001fca00078e0024 */
[----:B------:R2:W5:Y:S02]  /*1a420*/  LDG.E.128 R84, desc[UR6][R36.64] ;  /* 0x0000000624547981 */ /* 0x000564000c1e1d00 */
.L_x_16269:
[----:B------:R-:W-:Y:S05]  /*1a430*/  BRA.U !UP0, `(.L_x_16270) ;  /* 0x0000003108c47547 */ /* 0x000fea000b800000 */
[----:B012---:R-:W0:Y:S01]  /*1a440*/  LDC.64 R36, c[0x0][0x3a0] ;  /* 0x0000e800ff247b82 */ /* 0x007e220000000a00 */
[----:B------:R-:W-:-:S05]  /*1a450*/  IADD3 R39, PT, PT, R205, 0x200, RZ ;  /* 0x00000200cd277810 */ /* 0x000fca0007ffe0ff */
        /* <DEDUP_REMOVED lines=22> */
.L_x_16273:
        /* <DEDUP_REMOVED lines=12> */
.L_x_16274:
        /* <DEDUP_REMOVED lines=60> */
.L_x_16272:
        /* <DEDUP_REMOVED lines=10> */
.L_x_16271:
        /* <DEDUP_REMOVED lines=18> */
.L_x_16277:
        /* <DEDUP_REMOVED lines=12> */
.L_x_16278:
        /* <DEDUP_REMOVED lines=61> */
.L_x_16276:
        /* <DEDUP_REMOVED lines=11> */
.L_x_16275:
        /* <DEDUP_REMOVED lines=18> */
.L_x_16281:
        /* <DEDUP_REMOVED lines=12> */
.L_x_16282:
        /* <DEDUP_REMOVED lines=56> */
[----:B------:R-:W-:Y:S01]  /*1b6a0*/  VIADD R41, R195, 0x96a522ad ;  /* 0x96a522adc3297836 */ /* 0x000fe20000000000 */
[----:B------:R-:W-:Y:S01]  /*1b6b0*/  MOV R38, R43 ;  /* 0x0000002b00267202 */ /* 0x000fe20000000f00 */
[----:B------:R-:W-:-:S03]  /*1b6c0*/  IMAD.MOV.U32 R42, RZ, RZ, R36 ;  /* 0x000000ffff2a7224 */ /* 0x000fc600078e0024 */
[----:B------:R-:W-:Y:S01]  /*1b6d0*/  LOP3.LUT R2, R41, R2, R37, 0x96, !PT ;  /* 0x0000000229027212 */ /* 0x000fe200078e9625 */
[----:B------:R-:W-:-:S07]  /*1b6e0*/  IMAD.MOV.U32 R37, RZ, RZ, RZ ;  /* 0x000000ffff257224 */ /* 0x000fce00078e00ff */
.L_x_16280:
        /* <DEDUP_REMOVED lines=10> */
.L_x_16279:
        /* <DEDUP_REMOVED lines=18> */
.L_x_16285:
        /* <DEDUP_REMOVED lines=12> */
.L_x_16286:
        /* <DEDUP_REMOVED lines=58> */
[----:B------:R-:W-:Y:S02]  /*1bd10*/  IMAD.MOV.U32 R43, RZ, RZ, R36 ;  /* 0x000000ffff2b7224 */ /* 0x000fe400078e0024 */
[----:B------:R-:W-:Y:S01]  /*1bd20*/  IMAD.MOV.U32 R36, RZ, RZ, RZ ;  /* 0x000000ffff247224 */ /* 0x000fe200078e00ff */
[----:B------:R-:W-:-:S07]  /*1bd30*/  LOP3.LUT R2, R41, R2, R37, 0x96, !PT ;  /* 0x0000000229027212 */ /* 0x000fce00078e9625 */
.L_x_16284:
        /* <DEDUP_REMOVED lines=11> */
.L_x_16283:
        /* <DEDUP_REMOVED lines=18> */
.L_x_16289:
        /* <DEDUP_REMOVED lines=12> */
.L_x_16290:
        /* <DEDUP_REMOVED lines=61> */
.L_x_16288:
        /* <DEDUP_REMOVED lines=10> */
.L_x_16287:
        /* <DEDUP_REMOVED lines=18> */
.L_x_16293:
        /* <DEDUP_REMOVED lines=12> */
.L_x_16294:
        /* <DEDUP_REMOVED lines=61> */
.L_x_16292:
        /* <DEDUP_REMOVED lines=11> */
.L_x_16291:
        /* <DEDUP_REMOVED lines=18> */
.L_x_16297:
        /* <DEDUP_REMOVED lines=12> */
.L_x_16298:
        /* <DEDUP_REMOVED lines=61> */
.L_x_16296:
        /* <DEDUP_REMOVED lines=10> */
.L_x_16295:
        /* <DEDUP_REMOVED lines=18> */
.L_x_16301:
        /* <DEDUP_REMOVED lines=12> */
.L_x_16302:
        /* <DEDUP_REMOVED lines=58> */
[----:B------:R-:W-:-:S03]  /*1d670*/  IMAD.MOV.U32 R36, RZ, RZ, R42 ;  /* 0x000000ffff247224 */ /* 0x000fc600078e002a */
[----:B------:R-:W-:-:S07]  /*1d680*/  LOP3.LUT R2, R39, R2, R151, 0x96, !PT ;  /* 0x0000000227027212 */ /* 0x000fce00078e9697 */
.L_x_16300:
        /* <DEDUP_REMOVED lines=12> */
.L_x_16270:
[----:B012---:R-:W-:Y:S01]  /*1d750*/  IMAD.MOV.U32 R36, RZ, RZ, R145 ;  /* 0x000000ffff247224 */ /* 0x007fe200078e0091 */
[----:B------:R-:W-:Y:S01]  /*1d760*/  MOV R150, R144 ;  /* 0x0000009000967202 */ /* 0x000fe20000000f00 */
[----:B------:R-:W-:Y:S01]  /*1d770*/  IMAD.MOV.U32 R48, RZ, RZ, RZ ;  /* 0x000000ffff307224 */ /* 0x000fe200078e00ff */
        /* <DEDUP_REMOVED lines=16> */
.L_x_16305:
        /* <DEDUP_REMOVED lines=12> */
.L_x_16306:
        /* <DEDUP_REMOVED lines=56> */
[----:B------:R-:W-:-:S03]  /*1dcc0*/  IMAD.MOV.U32 R36, RZ, RZ, RZ ;  /* 0x000000ffff247224 */ /* 0x000fc600078e00ff */
[----:B------:R-:W-:Y:S02]  /*1dcd0*/  LOP3.LUT R2, R37, R2, R151, 0x96, !PT ;  /* 0x0000000225027212 */ /* 0x000fe400078e9697 */
[----:B------:R-:W-:-:S07]  /*1dce0*/  MOV R37, R144 ;  /* 0x0000009000257202 */ /* 0x000fce0000000f00 */
.L_x_16304:
        /* <DEDUP_REMOVED lines=9> */
.L_x_16303:
[----:B------:R-:W-:Y:S01]  /*1dd80*/  MOV R37, R36 ;  /* 0x0000002400257202 */ /* 0x000fe20000000f00 */
        /* <DEDUP_REMOVED lines=14> */
.L_x_16309:
        /* <DEDUP_REMOVED lines=12> */
.L_x_16310:
        /* <DEDUP_REMOVED lines=57> */
[----:B------:R-:W-:Y:S01]  /*1e2c0*/  IMAD.MOV.U32 R160, RZ, RZ, R38 ;  /* 0x000000ffffa07224 */ /* 0x000fe200078e0026 */
[----:B------:R-:W-:Y:S01]  /*1e2d0*/  MOV R38, R150 ;  /* 0x0000009600267202 */ /* 0x000fe20000000f00 */
[----:B------:R-:W-:Y:S01]  /*1e2e0*/  IMAD.MOV.U32 R150, RZ, RZ, R36 ;  /* 0x000000ffff967224 */ /* 0x000fe200078e0024 */
[----:B------:R-:W-:-:S07]  /*1e2f0*/  LOP3.LUT R3, R3, R40, R39, 0x96, !PT ;  /* 0x0000002803037212 */ /* 0x000fce00078e9627 */
.L_x_16308:
        /* <DEDUP_REMOVED lines=10> */
.L_x_16307:
        /* <DEDUP_REMOVED lines=15> */
.L_x_16313:
        /* <DEDUP_REMOVED lines=12> */
.L_x_16314:
        /* <DEDUP_REMOVED lines=61> */
.L_x_16312:
        /* <DEDUP_REMOVED lines=9> */
.L_x_16311:
        /* <DEDUP_REMOVED lines=15> */
.L_x_16317:
        /* <DEDUP_REMOVED lines=12> */
.L_x_16318:
        /* <DEDUP_REMOVED lines=61> */
.L_x_16316:
        /* <DEDUP_REMOVED lines=10> */
.L_x_16315:
        /* <DEDUP_REMOVED lines=15> */
.L_x_16321:
        /* <DEDUP_REMOVED lines=12> */
.L_x_16322:
        /* <DEDUP_REMOVED lines=61> */
.L_x_16320:
        /* <DEDUP_REMOVED lines=9> */
.L_x_16319:
        /* <DEDUP_REMOVED lines=15> */
.L_x_16325:
        /* <DEDUP_REMOVED lines=12> */
.L_x_16326:
        /* <DEDUP_REMOVED lines=61> */
.L_x_16324:
        /* <DEDUP_REMOVED lines=10> */
.L_x_16323:
        /* <DEDUP_REMOVED lines=15> */
.L_x_16329:
        /* <DEDUP_REMOVED lines=12> */
.L_x_16330:
        /* <DEDUP_REMOVED lines=61> */
.L_x_16328:
        /* <DEDUP_REMOVED lines=9> */
.L_x_16327:
        /* <DEDUP_REMOVED lines=15> */
.L_x_16332:
        /* <DEDUP_REMOVED lines=12> */
.L_x_16333:
        /* <DEDUP_REMOVED lines=61> */
.L_x_16331:
        /* <DEDUP_REMOVED lines=10> */
.L_x_16299:
        /* <DEDUP_REMOVED lines=26> */
.L_x_16334:
[----:B------:R-:W-:Y:S05]  /*209d0*/  @!P0 BRA `(.L_x_16335) ;  /* 0x0000000000108947 */ /* 0x000fea0003800000 */
[----:B01----:R-:W0:Y:S01]  /*209e0*/  LDC.64 R36, c[0x0][0x390] ;  /* 0x0000e400ff247b82 */ /* 0x003e220000000a00 */
[----:B------:R-:W-:-:S05]  /*209f0*/  IADD3 R39, PT, PT, R197, 0x280, RZ ;  /* 0x00000280c5277810 */ /* 0x000fca0007ffe0ff */
[----:B0-----:R-:W-:-:S05]  /*20a00*/  IMAD.WIDE.U32 R36, R39, 0x10, R36 ;  /* 0x0000001027247825 */ /* 0x001fca00078e0024 */
[----:B------:R2:W5:Y:S02]  /*20a10*/  LDG.E.128 R84, desc[UR6][R36.64] ;  /* 0x0000000624547981 */ /* 0x000564000c1e1d00 */
.L_x_16335:
[----:B------:R-:W-:Y:S05]  /*20a20*/  BRA.U !UP0, `(.L_x_16336) ;  /* 0x0000003108c47547 */ /* 0x000fea000b800000 */
[----:B------:R-:W3:Y:S01]  /*20a30*/  LDC.64 R144, c[0x0][0x3a0] ;  /* 0x0000e800ff907b82 */ /* 0x000ee20000000a00 */
[----:B012---:R-:W-:-:S04]  /*20a40*/  VIADD R37, R205, 0x280 ;  /* 0x00000280cd257836 */ /* 0x007fc80000000000 */
[----:B---3--:R-:W-:-:S05]  /*20a50*/  IMAD.WIDE.U32 R144, R37, 0x20, R144 ;  /* 0x0000002025907825 */ /* 0x008fca00078e0090 */
        /* <DEDUP_REMOVED lines=21> */
.L_x_16339:
        /* <DEDUP_REMOVED lines=12> */
.L_x_16340:
        /* <DEDUP_REMOVED lines=55> */
[----:B------:R-:W-:-:S04]  /*20fe0*/  LOP3.LUT R3, R3, R146, R161, 0x96, !PT ;  /* 0x0000009203037212 */ /* 0x000fc800078e96a1 */
[----:B------:R-:W-:Y:S01]  /*20ff0*/  LOP3.LUT R2, R147, R2, R145, 0x96, !PT ;  /* 0x0000000293027212 */ /* 0x000fe200078e9691 */
[----:B------:R-:W-:Y:S01]  /*21000*/  HFMA2 R147, -RZ, RZ, 0, 0 ;  /* 0x00000000ff937431 */ /* 0x000fe200000001ff */
[----:B------:R-:W-:Y:S01]  /*21010*/  MOV R151, R144 ;  /* 0x0000009000977202 */ /* 0x000fe20000000f00 */
[----:B------:R-:W-:-:S07]  /*21020*/  IMAD.MOV.U32 R144, RZ, RZ, R150 ;  /* 0x000000ffff907224 */ /* 0x000fce00078e0096 */
.L_x_16338:
        /* <DEDUP_REMOVED lines=10> */
.L_x_16337:
        /* <DEDUP_REMOVED lines=18> */
.L_x_16343:
        /* <DEDUP_REMOVED lines=12> */
.L_x_16344:
        /* <DEDUP_REMOVED lines=61> */
.L_x_16342:
        /* <DEDUP_REMOVED lines=11> */
.L_x_16341:
        /* <DEDUP_REMOVED lines=18> */
.L_x_16347:
        /* <DEDUP_REMOVED lines=12> */
.L_x_16348:
        /* <DEDUP_REMOVED lines=61> */
.L_x_16346:
        /* <DEDUP_REMOVED lines=10> */
.L_x_16345:
        /* <DEDUP_REMOVED lines=18> */
.L_x_16351:
        /* <DEDUP_REMOVED lines=12> */
.L_x_16352:
        /* <DEDUP_REMOVED lines=61> */
.L_x_16350:
        /* <DEDUP_REMOVED lines=11> */
.L_x_16349:
        /* <DEDUP_REMOVED lines=18> */
.L_x_16355:
        /* <DEDUP_REMOVED lines=12> */
.L_x_16356:
        /* <DEDUP_REMOVED lines=61> */
.L_x_16354:
        /* <DEDUP_REMOVED lines=10> */
.L_x_16353:
        /* <DEDUP_REMOVED lines=18> */
.L_x_16359:
        /* <DEDUP_REMOVED lines=12> */
.L_x_16360:
        /* <DEDUP_REMOVED lines=61> */
.L_x_16358:
        /* <DEDUP_REMOVED lines=11> */
.L_x_16357:
        /* <DEDUP_REMOVED lines=18> */
.L_x_16363:
        /* <DEDUP_REMOVED lines=12> */
.L_x_16364:
        /* <DEDUP_REMOVED lines=61> */
.L_x_16362:
        /* <DEDUP_REMOVED lines=10> */
.L_x_16361:
        /* <DEDUP_REMOVED lines=18> */
.L_x_16367:
        /* <DEDUP_REMOVED lines=12> */
.L_x_16368:
        /* <DEDUP_REMOVED lines=60> */
.L_x_16366:
        /* <DEDUP_REMOVED lines=12> */
.L_x_16336:
[----:B------:R-:W-:Y:S01]  /*23d40*/  HFMA2 R40, -RZ, RZ, 0, 0 ;  /* 0x00000000ff287431 */ /* 0x000fe200000001ff */
[----:B012---:R-:W-:Y:S01]  /*23d50*/  MOV R36, R146 ;  /* 0x0000009200247202 */ /* 0x007fe20000000f00 */
        /* <DEDUP_REMOVED lines=17> */
.L_x_16371:
        /* <DEDUP_REMOVED lines=12> */
.L_x_16372:
        /* <DEDUP_REMOVED lines=59> */
.L_x_16370:
        /* <DEDUP_REMOVED lines=9> */
.L_x_16369:
        /* <DEDUP_REMOVED lines=15> */
.L_x_16375:
        /* <DEDUP_REMOVED lines=12> */
.L_x_16376:
        /* <DEDUP_REMOVED lines=61> */
.L_x_16374:
        /* <DEDUP_REMOVED lines=10> */
.L_x_16373:
        /* <DEDUP_REMOVED lines=15> */
.L_x_16379:
        /* <DEDUP_REMOVED lines=12> */
.L_x_16380:
        /* <DEDUP_REMOVED lines=61> */
.L_x_16378:
        /* <DEDUP_REMOVED lines=9> */
.L_x_16377:
        /* <DEDUP_REMOVED lines=15> */
.L_x_16383:
        /* <DEDUP_REMOVED lines=12> */
.L_x_16384:
        /* <DEDUP_REMOVED lines=61> */
.L_x_16382:
        /* <DEDUP_REMOVED lines=10> */
.L_x_16381:
        /* <DEDUP_REMOVED lines=15> */
.L_x_16387:
        /* <DEDUP_REMOVED lines=12> */
.L_x_16388:
        /* <DEDUP_REMOVED lines=61> */
.L_x_16386:
        /* <DEDUP_REMOVED lines=9> */
.L_x_16385:
        /* <DEDUP_REMOVED lines=15> */
.L_x_16391:
        /* <DEDUP_REMOVED lines=12> */
.L_x_16392:
        /* <DEDUP_REMOVED lines=56> */
[----:B------:R-:W-:-:S04]  /*26100*/  MOV R160, R144 ;  /* 0x0000009000a07202 */ /* 0x000fc80000000f00 */
[----:B------:R-:W-:Y:S01]  /*26110*/  LOP3.LUT R2, R37, R2, R39, 0x96, !PT ;  /* 0x0000000225027212 */ /* 0x000fe200078e9627 */
[----:B------:R-:W-:Y:S01]  /*26120*/  IMAD.MOV.U32 R37, RZ, RZ, R200 ;  /* 0x000000ffff257224 */ /* 0x000fe200078e00c8 */
[----:B------:R-:W-:Y:S01]  /*26130*/  MOV R200, R38 ;  /* 0x0000002600c87202 */ /* 0x000fe20000000f00 */
[----:B------:R-:W-:-:S07]  /*26140*/  IMAD.MOV.U32 R39, RZ, RZ, RZ ;  /* 0x000000ffff277224 */ /* 0x000fce00078e00ff */
.L_x_16390:
        /* <DEDUP_REMOVED lines=10> */
.L_x_16389:
        /* <DEDUP_REMOVED lines=15> */
.L_x_16395:
        /* <DEDUP_REMOVED lines=12> */
.L_x_16396:
        /* <DEDUP_REMOVED lines=61> */
.L_x_16394:
        /* <DEDUP_REMOVED lines=9> */
.L_x_16393:
        /* <DEDUP_REMOVED lines=15> */
.L_x_16398:
        /* <DEDUP_REMOVED lines=12> */
.L_x_16399:
        /* <DEDUP_REMOVED lines=60> */
[----:B------:R-:W-:-:S07]  /*26d70*/  MOV R200, R144 ;  /* 0x0000009000c87202 */ /* 0x000fce0000000f00 */
.L_x_16397:
        /* <DEDUP_REMOVED lines=10> */
.L_x_16365:
[----:B------:R-:W-:Y:S01]  /*26e20*/  IADD3 R145, PT, PT, R205, 0x280, RZ ;  /* 0x00000280cd917810 */ /* 0x000fe20007ffe0ff */
[----:B------:R-:W-:-:S04]  /*26e30*/  VIADD R203, R197, 0x300 ;  /* 0x00000300c5cb7836 */ /* 0x000fc80000000000 */
[----:B------:R-:W-:-:S05]  /*26e40*/  IMAD.WIDE.U32 R144, R145, 0x20, R184 ;  /* 0x0000002091907825 */ /* 0x000fca00078e00b8 */
[----:B-----5:R0:W-:Y:S04]  /*26e50*/  STG.E.128 desc[UR6][R144.64], R40 ;  /* 0x0000002890007986 */ /* 0x0201e8000c101d06 */
[----:B------:R0:W-:Y:S01]  /*26e60*/  STG.E.128 desc[UR6][R144.64+0x10], R36 ;  /* 0x0000102490007986 */ /* 0x0001e2000c101d06 */
[----:B------:R-:W-:Y:S05]  /*26e70*/  @!P0 BRA `(.L_x_16400) ;  /* 0x0000000000548947 */ /* 0x000fea0003800000 */
[----:B------:R-:W-:Y:S01]  /*26e80*/  SHF.L.U32 R147, R167, 0x10, RZ ;  /* 0x00000010a7937819 */ /* 0x000fe200000006ff */
[----:B0-----:R-:W0:Y:S01]  /*26e90*/  LDC.64 R144, c[0x0][0x3b0] ;  /* 0x0000ec00ff907b82 */ /* 0x001e220000000a00 */
        /* <DEDUP_REMOVED lines=19> */
.L_x_16400:
[----:B------:R-:W-:Y:S05]  /*26fd0*/  @!P0 BRA `(.L_x_16401) ;  /* 0x00000000000c8947 */ /* 0x000fea0003800000 */
[----:B------:R-:W2:Y:S02]  /*26fe0*/  LDC.64 R84, c[0x0][0x390] ;  /* 0x0000e400ff547b82 */ /* 0x000ea40000000a00 */
[----:B--2---:R-:W-:-:S06]  /*26ff0*/  IMAD.WIDE.U32 R84, R203, 0x10, R84 ;  /* 0x00000010cb547825 */ /* 0x004fcc00078e0054 */
[----:B------:R-:W5:Y:S02]  /*27000*/  LDG.E.128 R84, desc[UR6][R84.64] ;  /* 0x0000000654547981 */ /* 0x000f64000c1e1d00 */
.L_x_16401:
[----:B------:R-:W-:Y:S01]  /*27010*/  IADD3 R205, PT, PT, R205, 0x300, RZ ;  /* 0x00000300cdcd7810 */ /* 0x000fe20007ffe0ff */
[----:B------:R-:W-:Y:S06]  /*27020*/  BRA.U !UP0, `(.L_x_16402) ;  /* 0x0000003108c47547 */ /* 0x000fec000b800000 */
[----:B------:R-:W2:Y:S02]  /*27030*/  LDC.64 R198, c[0x0][0x3a0] ;  /* 0x0000e800ffc67b82 */ /* 0x000ea40000000a00 */
[----:B--2---:R-:W-:-:S05]  /*27040*/  IMAD.WIDE.U32 R198, R205, 0x20, R198 ;  /* 0x00000020cdc67825 */ /* 0x004fca00078e00c6 */
[----:B------:R2:W5:Y:S04]  /*27050*/  LDG.E.128 R148, desc[UR6][R198.64] ;  /* 0x00000006c6947981 */ /* 0x000568000c1e1d00 */
[----:B01----:R2:W5:Y:S01]  /*27060*/  LDG.E.128 R144, desc[UR6][R198.64+0x10] ;  /* 0x00001006c6907981 */ /* 0x003562000c1e1d00 */
[----:B------:R-:W-:-:S13]  /*27070*/  ISETP.GT.AND P1, PT, R196, RZ, PT ;  /* 0x000000ffc400720c */ /* 0x000fda0003f24270 */
[----:B------:R-:W-:Y:S01]  /*27080*/  @!P1 IMAD.MOV.U32 R196, RZ, RZ, R201 ;  /* 0x000000ffffc49224 */ /* 0x000fe200078e00c9 */
[----:B------:R-:W-:Y:S01]  /*27090*/  @!P1 MOV R204, R200 ;  /* 0x000000c800cc9202 */ /* 0x000fe20000000f00 */
[----:B--2---:R-:W-:Y:S06]  /*270a0*/  @!P1 BRA `(.L_x_16403) ;  /* 0x0000000400849947 */ /* 0x004fec0003800000 */
        /* <DEDUP_REMOVED lines=15> */
.L_x_16405:
        /* <DEDUP_REMOVED lines=12> */
.L_x_16406:
        /* <DEDUP_REMOVED lines=59> */
[----:B------:R-:W-:-:S07]  /*27610*/  IMAD.MOV.U32 R196, RZ, RZ, RZ ;  /* 0x000000ffffc47224 */ /* 0x000fce00078e00ff */
.L_x_16404:
        /* <DEDUP_REMOVED lines=10> */
.L_x_16403:
        /* <DEDUP_REMOVED lines=18> */
.L_x_16409:
        /* <DEDUP_REMOVED lines=12> */
.L_x_16410:
        /* <DEDUP_REMOVED lines=61> */
.L_x_16408:
        /* <DEDUP_REMOVED lines=11> */
.L_x_16407:
        /* <DEDUP_REMOVED lines=18> */
.L_x_16413:
        /* <DEDUP_REMOVED lines=12> */
.L_x_16414:
        /* <DEDUP_REMOVED lines=61> */
.L_x_16412:
        /* <DEDUP_REMOVED lines=10> */
.L_x_16411:
        /* <DEDUP_REMOVED lines=18> */
.L_x_16417:
        /* <DEDUP_REMOVED lines=12> */
.L_x_16418:
        /* <DEDUP_REMOVED lines=61> */
.L_x_16416:
        /* <DEDUP_REMOVED lines=11> */
.L_x_16415:
        /* <DEDUP_REMOVED lines=18> */
.L_x_16421:
        /* <DEDUP_REMOVED lines=12> */
.L_x_16422:
        /* <DEDUP_REMOVED lines=61> */
.L_x_16420:
        /* <DEDUP_REMOVED lines=10> */
.L_x_16419:
        /* <DEDUP_REMOVED lines=18> */
.L_x_16425:
        /* <DEDUP_REMOVED lines=12> */
.L_x_16426:
        /* <DEDUP_REMOVED lines=61> */
.L_x_16424:
        /* <DEDUP_REMOVED lines=11> */
.L_x_16423:
        /* <DEDUP_REMOVED lines=18> */
.L_x_16429:
        /* <DEDUP_REMOVED lines=12> */
.L_x_16430:
        /* <DEDUP_REMOVED lines=61> */
.L_x_16428:
        /* <DEDUP_REMOVED lines=10> */
.L_x_16427:
        /* <DEDUP_REMOVED lines=18> */
.L_x_16433:
        /* <DEDUP_REMOVED lines=12> */
.L_x_16434:
        /* <DEDUP_REMOVED lines=61> */
.L_x_16432:
        /* <DEDUP_REMOVED lines=12> */
.L_x_16402:
        /* <DEDUP_REMOVED lines=19> */
.L_x_16437:
        /* <DEDUP_REMOVED lines=12> */
.L_x_16438:
        /* <DEDUP_REMOVED lines=60> */
.L_x_16436:
        /* <DEDUP_REMOVED lines=9> */
.L_x_16435:
        /* <DEDUP_REMOVED lines=15> */
.L_x_16441:
        /* <DEDUP_REMOVED lines=12> */
.L_x_16442:
        /* <DEDUP_REMOVED lines=61> */
.L_x_16440:
        /* <DEDUP_REMOVED lines=10> */
.L_x_16439:
        /* <DEDUP_REMOVED lines=15> */
.L_x_16445:
        /* <DEDUP_REMOVED lines=12> */
.L_x_16446:
        /* <DEDUP_REMOVED lines=61> */
.L_x_16444:
        /* <DEDUP_REMOVED lines=9> */
.L_x_16443:
        /* <DEDUP_REMOVED lines=15> */
.L_x_16449:
        /* <DEDUP_REMOVED lines=12> */
.L_x_16450:
        /* <DEDUP_REMOVED lines=61> */
.L_x_16448:
        /* <DEDUP_REMOVED lines=10> */
.L_x_16447:
        /* <DEDUP_REMOVED lines=15> */
.L_x_16453:
        /* <DEDUP_REMOVED lines=12> */
.L_x_16454:
        /* <DEDUP_REMOVED lines=61> */
.L_x_16452:
        /* <DEDUP_REMOVED lines=9> */
.L_x_16451:
        /* <DEDUP_REMOVED lines=15> */
.L_x_16457:
        /* <DEDUP_REMOVED lines=12> */
.L_x_16458:
        /* <DEDUP_REMOVED lines=61> */
.L_x_16456:
        /* <DEDUP_REMOVED lines=10> */
.L_x_16455:
        /* <DEDUP_REMOVED lines=15> */
.L_x_16461:
        /* <DEDUP_REMOVED lines=12> */
.L_x_16462:
        /* <DEDUP_REMOVED lines=44> */
[----:B------:R-:W-:Y:S02]  /*2cc70*/  VIADD R147, R194, 0xf1bbcdc8 ;  /* 0xf1bbcdc8c2937836 */ /* 0x000fe40000000000 */
[----:B------:R-:W-:Y:S01]  /*2cc80*/  IMAD.WIDE.U32 R2, R3, -0x2daee0ad, RZ ;  /* 0xd2511f5303027825 */ /* 0x000fe200078e00ff */
[----:B------:R-:W-:Y:S02]  /*2cc90*/  LOP3.LUT R198, R167, R198, R197, 0x96, !PT ;  /* 0x000000c6a7c67212 */ /* 0x000fe400078e96c5 */
        /* <DEDUP_REMOVED lines=14> */
.L_x_16460:
[----:B------:R-:W-:Y:S01]  /*2cd80*/  I2FP.F32.U32 R146, R167 ;  /* 0x000000a700927245 */ /* 0x000fe20000201000 */
[----:B------:R-:W-:Y:S02]  /*2cd90*/  HFMA2 R147, -RZ, RZ, 0.1171875, 0 ;  /* 0x2f800000ff937431 */ /* 0x000fe400000001ff */
[----:B-----5:R-:W-:-:S03]  /*2cda0*/  IMAD.U32 R167, R87, 0x10000, RZ ;  /* 0x0001000057a77824 */ /* 0x020fc600078e00ff */
[----:B------:R-:W-:Y:S01]  /*2cdb0*/  FFMA.FTZ R146, R146, R147, 1.1641532182693481445e-10 ;  /* 0x2f00000092927423 */ /* 0x000fe20000010093 */
[----:B------:R-:W-:-:S04]  /*2cdc0*/  FMUL.FTZ R167, R167, UR13 ;  /* 0x0000000da7a77c20 */ /* 0x000fc80008410000 */
[----:B------:R-:W-:Y:S01]  /*2cdd0*/  FSETP.GTU.FTZ.AND P1, PT, R146, UR10, PT ;  /* 0x0000000a92007c0b */ /* 0x000fe2000bf3c000 */
[----:B------:R-:W-:-:S03]  /*2cde0*/  FMUL.FTZ R146, R167, UR12 ;  /* 0x0000000ca7927c20 */ /* 0x000fc60008410000 */
[----:B------:R-:W-:Y:S02]  /*2cdf0*/  SEL R167, RZ, 0x1, P1 ;  /* 0x00000001ffa77807 */ /* 0x000fe40000800000 */
[----:B------:R-:W-:-:S07]  /*2ce00*/  FSEL R146, R146, RZ, !P1 ;  /* 0x000000ff92927208 */ /* 0x000fce0004800000 */
.L_x_16459:
        /* <DEDUP_REMOVED lines=15> */
.L_x_16464:
        /* <DEDUP_REMOVED lines=12> */
.L_x_16465:
        /* <DEDUP_REMOVED lines=61> */
.L_x_16463:
        /* <DEDUP_REMOVED lines=10> */
.L_x_16431:
[----:B------:R-:W-:Y:S01]  /*2d430*/  FADD.FTZ R196, RZ, R80 ;  /* 0x00000050ffc47221 */ /* 0x000fe20000010000 */
[----:B------:R-:W-:-:S04]  /*2d440*/  IMAD.WIDE.U32 R184, R205, 0x20, R184 ;  /* 0x00000020cdb87825 */ /* 0x000fc800078e00b8 */
[----:B------:R-:W-:Y:S01]  /*2d450*/  FADD.FTZ R197, R196, R81 ;  /* 0x00000051c4c57221 */ /* 0x000fe20000010000 */
[----:B-----5:R0:W-:Y:S03]  /*2d460*/  STG.E.128 desc[UR6][R184.64], R148 ;  /* 0x00000094b8007986 */ /* 0x0201e6000c101d06 */
        /* <DEDUP_REMOVED lines=76> */
.L_x_16466:
        /* <DEDUP_REMOVED lines=146> */
.L_x_16468:
[----:B------:R-:W-:Y:S05]  /*2e250*/  BSYNC.RECONVERGENT B0 ;  /* 0x0000000000007941 */ /* 0x000fea0003800200 */
.L_x_16467:
        /* <DEDUP_REMOVED lines=12> */
.L_x_16470:
[----:B------:R-:W-:Y:S05]  /*2e320*/  BSYNC.RECONVERGENT B0 ;  /* 0x0000000000007941 */ /* 0x000fea0003800200 */
.L_x_16469:
        /* <DEDUP_REMOVED lines=49> */
[----:B------:R-:W-:-:S13]  /*2e640*/  ISETP.GE.AND P0, PT, R193, 0x1, PT ;  /* 0x00000001c100780c */ /* 0x000fda0003f06270 */
[----:B0-----:R-:W-:Y:S05]  /*2e650*/  @!P0 BRA `(.L_x_16471) ;  /* 0x00000014003c8947 */ /* 0x001fea0003800000 */
[----:B------:R-:W-:Y:S01]  /*2e660*/  FSEL R185, R203, RZ, !P1 ;  /* 0x000000ffcbb97208 */ /* 0x000fe20004800000 */
[----:B------:R-:W-:Y:S01]  /*2e670*/  VIADD R184, R193, 0xffffffff ;  /* 0xffffffffc1b87836 */ /* 0x000fe20000000000 */
[----:B------:R-:W-:Y:S01]  /*2e680*/  SHF.L.U32 R197, R177, 0x10, RZ ;  /* 0x00000010b1c57819 */ /* 0x000fe200000006ff */
[----:B------:R-:W-:Y:S01]  /*2e690*/  IMAD.U32 R193, R95, 0x10000, RZ ;  /* 0x000100005fc17824 */ /* 0x000fe200078e00ff */
[----:B------:R-:W-:Y:S01]  /*2e6a0*/  SHF.L.U32 R203, R187, 0x10, RZ ;  /* 0x00000010bbcb7819 */ /* 0x000fe200000006ff */
[C---:B------:R-:W-:Y:S01]  /*2e6b0*/  FADD.FTZ R80, -R185.reuse, R80 ;  /* 0x00000050b9507221 */ /* 0x040fe20000010100 */
[----:B------:R-:W-:Y:S02]  /*2e6c0*/  IMAD R191, R184, R191, RZ ;  /* 0x000000bfb8bf7224 */ /* 0x000fe400078e02ff */
[C---:B------:R-:W-:Y:S01]  /*2e6d0*/  FADD.FTZ R82, -R185.reuse, R82 ;  /* 0x00000052b9527221 */ /* 0x040fe20000010100 */
[C---:B------:R-:W-:Y:S01]  /*2e6e0*/  FADD.FTZ R184, -R185.reuse, R81 ;  /* 0x00000051b9b87221 */ /* 0x040fe20000010100 */
[C---:B------:R-:W-:Y:S01]  /*2e6f0*/  FADD.FTZ R236, -R185.reuse, R47 ;  /* 0x0000002fb9ec7221 */ /* 0x040fe20000010100 */
[C---:B------:R-:W-:Y:S01]  /*2e700*/  FADD.FTZ R240, -R185.reuse, R43 ;  /* 0x0000002bb9f07221 */ /* 0x040fe20000010100 */
[C---:B------:R-:W-:Y:S01]  /*2e710*/  FADD.FTZ R242, -R185.reuse, R37 ;  /* 0x00000025b9f27221 */ /* 0x040fe20000010100 */
[----:B------:R-:W-:Y:S01]  /*2e720*/  SHF.L.U32 R47, R140, 0x10, RZ ;  /* 0x000000108c2f7819 */ /* 0x000fe200000006ff */
[C---:B------:R-:W-:Y:S01]  /*2e730*/  FADD.FTZ R234, -R185.reuse, R45 ;  /* 0x0000002db9ea7221 */ /* 0x040fe20000010100 */
[----:B------:R-:W-:Y:S01]  /*2e740*/  FADD.FTZ R244, -R185, R39 ;  /* 0x00000027b9f47221 */ /* 0x000fe20000010100 */
[----:B------:R-:W-:Y:S01]  /*2e750*/  IMAD.U32 R37, R112, 0x10000, RZ ;  /* 0x0001000070257824 */ /* 0x000fe200078e00ff */
[----:B------:R-:W-:Y:S01]  /*2e760*/  SHF.L.U32 R43, R141, 0x10, RZ ;  /* 0x000000108d2b7819 */ /* 0x000fe200000006ff */
[----:B------:R-:W-:Y:S01]  /*2e770*/  FMUL.FTZ R80, R199, R80 ;  /* 0x00000050c7507220 */ /* 0x000fe20000410000 */
[----:B------:R-:W-:Y:S01]  /*2e780*/  FADD.FTZ R238, -R185, R41 ;  /* 0x00000029b9ee7221 */ /* 0x000fe20000010100 */
[----:B------:R-:W-:Y:S01]  /*2e790*/  SHF.L.U32 R45, R158, 0x10, RZ ;  /* 0x000000109e2d7819 */ /* 0x000fe200000006ff */
[----:B------:R-:W-:-:S02]  /*2e7a0*/  IMAD.U32 R39, R113, 0x10000, RZ ;  /* 0x0001000071277824 */ /* 0x000fc400078e00ff */
[----:B------:R-:W-:Y:S01]  /*2e7b0*/  FMUL.FTZ R82, R199, R82 ;  /* 0x00000052c7527220 */ /* 0x000fe20000410000 */
[----:B------:R-:W-:Y:S02]  /*2e7c0*/  IMAD.U32 R41, R157, 0x10000, RZ ;  /* 0x000100009d297824 */ /* 0x000fe400078e00ff */
[----:B------:R-:W-:Y:S01]  /*2e7d0*/  FMUL.FTZ R184, R199, R184 ;  /* 0x000000b8c7b87220 */ /* 0x000fe20000410000 */
[C---:B------:R-:W-:Y:S01]  /*2e7e0*/  FADD.FTZ R196, -R185.reuse, R83 ;  /* 0x00000053b9c47221 */ /* 0x040fe20000010100 */
[C---:B------:R-:W-:Y:S01]  /*2e7f0*/  FADD.FTZ R78, -R185.reuse, R78 ;  /* 0x0000004eb94e7221 */ /* 0x040fe20000010100 */
[----:B------:R-:W-:Y:S01]  /*2e800*/  FFMA.FTZ R80, R80, R47, R37 ;  /* 0x0000002f50507223 */ /* 0x000fe20000010025 */
[C---:B------:R-:W-:Y:S01]  /*2e810*/  FADD.FTZ R76, -R185.reuse, R76 ;  /* 0x0000004cb94c7221 */ /* 0x040fe20000010100 */
[C---:B------:R-:W-:Y:S01]  /*2e820*/  FADD.FTZ R200, -R185.reuse, R79 ;  /* 0x0000004fb9c87221 */ /* 0x040fe20000010100 */
[----:B------:R-:W-:Y:S01]  /*2e830*/  FFMA.FTZ R37, R82, R43, R39 ;  /* 0x0000002b52257223 */ /* 0x000fe20000010027 */
[C---:B------:R-:W-:Y:S01]  /*2e840*/  FADD.FTZ R198, -R185.reuse, R77 ;  /* 0x0000004db9c67221 */ /* 0x040fe20000010100 */
[C---:B------:R-:W-:Y:S01]  /*2e850*/  FADD.FTZ R226, -R185.reuse, R53 ;  /* 0x00000035b9e27221 */ /* 0x040fe20000010100 */
[----:B------:R-:W-:Y:S01]  /*2e860*/  FFMA.FTZ R45, R184, R45, R41 ;  /* 0x0000002db82d7223 */ /* 0x000fe20000010029 */
[----:B------:R-:W-:Y:S01]  /*2e870*/  SHF.L.U32 R39, R156, 0x10, RZ ;  /* 0x000000109c277819 */ /* 0x000fe200000006ff */
[C---:B------:R-:W-:Y:S01]  /*2e880*/  FADD.FTZ R222, -R185.reuse, R57 ;  /* 0x00000039b9de7221 */ /* 0x040fe20000010100 */
[----:B------:R-:W-:Y:S01]  /*2e890*/  FADD.FTZ R228, -R185, R55 ;  /* 0x00000037b9e47221 */ /* 0x000fe20000010100 */
[----:B------:R-:W-:Y:S01]  /*2e8a0*/  FMUL.FTZ R196, R199, R196 ;  /* 0x000000c4c7c47220 */ /* 0x000fe20000410000 */
[----:B------:R-:W-:Y:S01]  /*2e8b0*/  IMAD.U32 R41, R155, 0x10000, RZ ;  /* 0x000100009b297824 */ /* 0x000fe200078e00ff */
[----:B------:R-:W-:Y:S01]  /*2e8c0*/  SHF.L.U32 R53, R143, 0x10, RZ ;  /* 0x000000108f357819 */ /* 0x000fe200000006ff */
[C---:B------:R-:W-:Y:S01]  /*2e8d0*/  FADD.FTZ R224, -R185.reuse, R59 ;  /* 0x0000003bb9e07221 */ /* 0x040fe20000010100 */
[----:B------:R-:W-:Y:S01]  /*2e8e0*/  FADD.FTZ R230, -R185, R49 ;  /* 0x00000031b9e67221 */ /* 0x000fe20000010100 */
[----:B------:R-:W-:Y:S01]  /*2e8f0*/  FMUL.FTZ R78, R199, R78 ;  /* 0x0000004ec74e7220 */ /* 0x000fe20000410000 */
[----:B------:R-:W-:Y:S01]  /*2e900*/  SHF.L.U32 R43, R142, 0x10, RZ ;  /* 0x000000108e2b7819 */ /* 0x000fe200000006ff */
[----:B------:R-:W-:Y:S01]  /*2e910*/  IMAD.U32 R55, R115, 0x10000, RZ ;  /* 0x0001000073377824 */ /* 0x000fe200078e00ff */
[----:B------:R-:W-:Y:S01]  /*2e920*/  SHF.L.U32 R57, R152, 0x10, RZ ;  /* 0x0000001098397819 */ /* 0x000fe200000006ff */
[----:B------:R-:W-:Y:S01]  /*2e930*/  FADD.FTZ R232, -R185, R51 ;  /* 0x00000033b9e87221 */ /* 0x000fe20000010100 */
[C---:B------:R-:W-:Y:S01]  /*2e940*/  FMUL.FTZ R76, R199.reuse, R76 ;  /* 0x0000004cc74c7220 */ /* 0x040fe20000410000 */
[----:B------:R-:W-:Y:S01]  /*2e950*/  FMUL.FTZ R200, R199, R200 ;  /* 0x000000c8c7c87220 */ /* 0x000fe20000410000 */
[----:B------:R-:W-:Y:S01]  /*2e960*/  IMAD.U32 R47, R114, 0x10000, RZ ;  /* 0x00010000722f7824 */ /* 0x000fe200078e00ff */
[----:B------:R-:W-:Y:S01]  /*2e970*/  SHF.L.U32 R49, R154, 0x10, RZ ;  /* 0x000000109a317819 */ /* 0x000fe200000006ff */
[----:B------:R-:W-:-:S02]  /*2e980*/  IMAD.U32 R59, R35, 0x10000, RZ ;  /* 0x00010000233b7824 */ /* 0x000fc400078e00ff */
[C---:B------:R-:W-:Y:S01]  /*2e990*/  FADD.FTZ R72, -R185.reuse, R72 ;  /* 0x00000048b9487221 */ /* 0x040fe20000010100 */
[----:B------:R-:W-:Y:S01]  /*2e9a0*/  FADD.FTZ R208, -R185, R75 ;  /* 0x0000004bb9d07221 */ /* 0x000fe20000010100 */
[----:B------:R-:W-:Y:S01]  /*2e9b0*/  FMUL.FTZ R198, R199, R198 ;  /* 0x000000c6c7c67220 */ /* 0x000fe20000410000 */
[----:B------:R-:W-:Y:S02]  /*2e9c0*/  IMAD.U32 R51, R153, 0x10000, RZ ;  /* 0x0001000099337824 */ /* 0x000fe400078e00ff */
[C---:B------:R-:W-:Y:S01]  /*2e9d0*/  FADD.FTZ R206, -R185.reuse, R73 ;  /* 0x00000049b9ce7221 */ /* 0x040fe20000010100 */
[C---:B------:R-:W-:Y:S01]  /*2e9e0*/  FADD.FTZ R68, -R185.reuse, R68 ;  /* 0x00000044b9447221 */ /* 0x040fe20000010100 */
[----:B------:R-:W-:Y:S01]  /*2e9f0*/  FFMA.FTZ R196, R196, R39, R41 ;  /* 0x00000027c4c47223 */ /* 0x000fe20000010029 */
[C---:B------:R-:W-:Y:S01]  /*2ea00*/  FADD.FTZ R74, -R185.reuse, R74 ;  /* 0x0000004ab94a7221 */ /* 0x040fe20000010100 */
[----:B------:R-:W-:Y:S01]  /*2ea10*/  FFMA.FTZ R39, R78, R53, R55 ;  /* 0x000000354e277223 */ /* 0x000fe20000010037 */
[C---:B------:R-:W-:Y:S01]  /*2ea20*/  FADD.FTZ R220, -R185.reuse, R61 ;  /* 0x0000003db9dc7221 */ /* 0x040fe20000010100 */
[C---:B------:R-:W-:Y:S01]  /*2ea30*/  FADD.FTZ R218, -R185.reuse, R62 ;  /* 0x0000003eb9da7221 */ /* 0x040fe20000010100 */
[----:B------:R-:W-:Y:S01]  /*2ea40*/  FFMA.FTZ R76, R76, R43, R47 ;  /* 0x0000002b4c4c7223 */ /* 0x000fe2000001002f */
[----:B------:R-:W-:Y:S01]  /*2ea50*/  FFMA.FTZ R200, R200, R57, R59 ;  /* 0x00000039c8c87223 */ /* 0x000fe2000001003b */
[----:B------:R-:W-:Y:S01]  /*2ea60*/  SHF.L.U32 R41, R136, 0x10, RZ ;  /* 0x0000001088297819 */ /* 0x000fe200000006ff */
[----:B------:R-:W-:Y:S01]  /*2ea70*/  FADD.FTZ R62, -R185, R63 ;  /* 0x0000003fb93e7221 */ /* 0x000fe20000010100 */
[----:B------:R-:W-:Y:S01]  /*2ea80*/  SHF.L.U32 R55, R32, 0x10, RZ ;  /* 0x0000001020377819 */ /* 0x000fe200000006ff */
[C---:B------:R-:W-:Y:S01]  /*2ea90*/  FMUL.FTZ R72, R199.reuse, R72 ;  /* 0x00000048c7487220 */ /* 0x040fe20000410000 */
[----:B------:R-:W-:Y:S01]  /*2eaa0*/  FMUL.FTZ R208, R199, R208 ;  /* 0x000000d0c7d07220 */ /* 0x000fe20000410000 */
[----:B------:R-:W-:Y:S01]  /*2eab0*/  FFMA.FTZ R43, R198, R49, R51 ;  /* 0x00000031c62b7223 */ /* 0x000fe20000010033 */
[----:B------:R-:W-:Y:S01]  /*2eac0*/  IMAD.U32 R47, R108, 0x10000, RZ ;  /* 0x000100006c2f7824 */ /* 0x000fe200078e00ff */
[----:B------:R-:W-:Y:S01]  /*2ead0*/  SHF.L.U32 R57, R34, 0x10, RZ ;  /* 0x0000001022397819 */ /* 0x000fe200000006ff */
[----:B------:R-:W-:Y:S01]  /*2eae0*/  IMAD.U32 R59, R31, 0x10000, RZ ;  /* 0x000100001f3b7824 */ /* 0x000fe200078e00ff */
[----:B------:R-:W-:Y:S01]  /*2eaf0*/  SHF.L.U32 R61, R138, 0x10, RZ ;  /* 0x000000108a3d7819 */ /* 0x000fe200000006ff */
        /* <DEDUP_REMOVED lines=11> */
[C---:B------:R-:W-:Y:S01]  /*2ebb0*/  FADD.FTZ R212, -R185.reuse, R71 ;  /* 0x00000047b9d47221 */ /* 0x040fe20000010100 */
[----:B------:R-:W-:Y:S01]  /*2ebc0*/  FADD.FTZ R216, -R185, R67 ;  /* 0x00000043b9d87221 */ /* 0x000fe20000010100 */
[----:B------:R-:W-:Y:S01]  /*2ebd0*/  FFMA.FTZ R72, R72, R41, R47 ;  /* 0x0000002948487223 */ /* 0x000fe2000001002f */
[----:B------:R-:W-:Y:S01]  /*2ebe0*/  FFMA.FTZ R208, R208, R55, R59 ;  /* 0x00000037d0d07223 */ /* 0x000fe2000001003b */
[----:B------:R-:W-:Y:S01]  /*2ebf0*/  FFMA.FTZ R57, R206, R57, R49 ;  /* 0x00000039ce397223 */ /* 0x000fe20000010031 */
[----:B------:R-:W-:Y:S01]  /*2ec00*/  FFMA.FTZ R59, R68, R61, R63 ;  /* 0x0000003d443b7223 */ /* 0x000fe2000001003f */
[----:B------:R-:W-:Y:S01]  /*2ec10*/  SHF.L.U32 R41, R30, 0x10, RZ ;  /* 0x000000101e297819 */ /* 0x000fe200000006ff */
[C---:B------:R-:W-:Y:S01]  /*2ec20*/  FMUL.FTZ R210, R199.reuse, R210 ;  /* 0x000000d2c7d27220 */ /* 0x040fe20000410000 */
[----:B------:R-:W-:Y:S01]  /*2ec30*/  SHF.L.U32 R67, R26, 0x10, RZ ;  /* 0x000000101a437819 */ /* 0x000fe200000006ff */
[----:B------:R-:W-:Y:S01]  /*2ec40*/  FMUL.FTZ R214, R199, R214 ;  /* 0x000000d6c7d67220 */ /* 0x000fe20000410000 */
[----:B------:R-:W-:Y:S01]  /*2ec50*/  FFMA.FTZ R49, R74, R51, R53 ;  /* 0x000000334a317223 */ /* 0x000fe20000010035 */
[----:B------:R-:W-:Y:S01]  /*2ec60*/  IMAD.U32 R47, R29, 0x10000, RZ ;  /* 0x000100001d2f7824 */ /* 0x000fe200078e00ff */
[----:B------:R-:W-:Y:S01]  /*2ec70*/  SHF.L.U32 R63, R132, 0x10, RZ ;  /* 0x00000010843f7819 */ /* 0x000fe200000006ff */
[----:B------:R-:W-:-:S02]  /*2ec80*/  IMAD.U32 R69, R25, 0x10000, RZ ;  /* 0x0001000019457824 */ /* 0x000fc400078e00ff */
[----:B------:R-:W-:Y:S01]  /*2ec90*/  FMUL.FTZ R64, R199, R64 ;  /* 0x00000040c7407220 */ /* 0x000fe20000410000 */
[----:B------:R-:W-:Y:S01]  /*2eca0*/  SHF.L.U32 R51, R139, 0x10, RZ ;  /* 0x000000108b337819 */ /* 0x000fe200000006ff */
[----:B------:R-:W-:Y:S01]  /*2ecb0*/  IMAD.U32 R65, R104, 0x10000, RZ ;  /* 0x0001000068417824 */ /* 0x000fe200078e00ff */
[----:B------:R-:W-:Y:S01]  /*2ecc0*/  SHF.L.U32 R55, R28, 0x10, RZ ;  /* 0x000000101c377819 */ /* 0x000fe200000006ff */
[----:B------:R-:W-:Y:S01]  /*2ecd0*/  FADD.FTZ R60, -R185, R60 ;  /* 0x0000003cb93c7221 */ /* 0x000fe20000010100 */
[C---:B------:R-:W-:Y:S01]  /*2ece0*/  FMUL.FTZ R70, R199.reuse, R70 ;  /* 0x00000046c7467220 */ /* 0x040fe20000410000 */
[----:B------:R-:W-:Y:S01]  /*2ecf0*/  FMUL.FTZ R212, R199, R212 ;  /* 0x000000d4c7d47220 */ /* 0x000fe20000410000 */
[----:B------:R-:W-:Y:S02]  /*2ed00*/  IMAD.U32 R53, R111, 0x10000, RZ ;  /* 0x000100006f357824 */ /* 0x000fe400078e00ff */
[----:B------:R-:W-:Y:S01]  /*2ed10*/  FADD.FTZ R66, -R185, R66 ;  /* 0x00000042b9427221 */ /* 0x000fe20000010100 */
[----:B------:R-:W-:-:S02]  /*2ed20*/  IMAD.U32 R61, R27, 0x10000, RZ ;  /* 0x000100001b3d7824 */ /* 0x000fc400078e00ff */
[----:B------:R-:W-:Y:S01]  /*2ed30*/  FFMA.FTZ R210, R210, R41, R47 ;  /* 0x00000029d2d27223 */ /* 0x000fe2000001002f */
[----:B------:R-:W-:Y:S01]  /*2ed40*/  FFMA.FTZ R214, R214, R67, R69 ;  /* 0x00000043d6d67223 */ /* 0x000fe20000010045 */
[----:B------:R-:W-:Y:S01]  /*2ed50*/  FFMA.FTZ R47, R64, R63, R65 ;  /* 0x0000003f402f7223 */ /* 0x000fe20000010041 */
[----:B------:R-:W-:Y:S01]  /*2ed60*/  SHF.L.U32 R67, R134, 0x10, RZ ;  /* 0x0000001086437819 */ /* 0x000fe200000006ff */
[----:B------:R-:W-:Y:S01]  /*2ed70*/  FMUL.FTZ R60, R199, R60 ;  /* 0x0000003cc73c7220 */ /* 0x000fe20000410000 */
[----:B------:R-:W-:Y:S01]  /*2ed80*/  FFMA.FTZ R51, R70, R51, R53 ;  /* 0x0000003346337223 */ /* 0x000fe20000010035 */
[----:B------:R-:W-:Y:S01]  /*2ed90*/  FFMA.FTZ R212, R212, R55, R61 ;  /* 0x00000037d4d47223 */ /* 0x000fe2000001003d */
[----:B------:R-:W-:Y:S01]  /*2eda0*/  SHF.L.U32 R41, R133, 0x10, RZ ;  /* 0x0000001085297819 */ /* 0x000fe200000006ff */
[----:B------:R-:W-:Y:S01]  /*2edb0*/  IMAD.U32 R63, R106, 0x10000, RZ ;  /* 0x000100006a3f7824 */ /* 0x000fe200078e00ff */
[----:B------:R-:W-:Y:S01]  /*2edc0*/  SHF.L.U32 R65, R22, 0x10, RZ ;  /* 0x0000001016417819 */ /* 0x000fe200000006ff */
[----:B------:R-:W-:Y:S01]  /*2edd0*/  FMUL.FTZ R66, R199, R66 ;  /* 0x00000042c7427220 */ /* 0x000fe20000410000 */
[----:B------:R-:W-:Y:S01]  /*2ede0*/  SHF.L.U32 R71, R135, 0x10, RZ ;  /* 0x0000001087477819 */ /* 0x000fe200000006ff */
[C---:B------:R-:W-:Y:S01]  /*2edf0*/  FMUL.FTZ R220, R199.reuse, R220 ;  /* 0x000000dcc7dc7220 */ /* 0x040fe20000410000 */
[----:B------:R-:W-:Y:S01]  /*2ee00*/  FMUL.FTZ R218, R199, R218 ;  /* 0x000000dac7da7220 */ /* 0x000fe20000410000 */
[----:B------:R-:W-:Y:S01]  /*2ee10*/  IMAD.U32 R53, R105, 0x10000, RZ ;  /* 0x0001000069357824 */ /* 0x000fe200078e00ff */
[----:B------:R-:W-:Y:S01]  /*2ee20*/  SHF.L.U32 R55, R24, 0x10, RZ ;  /* 0x0000001018377819 */ /* 0x000fe200000006ff */
[----:B------:R-:W-:-:S02]  /*2ee30*/  IMAD.U32 R69, R21, 0x10000, RZ ;  /* 0x0001000015457824 */ /* 0x000fc400078e00ff */
[----:B------:R-:W-:Y:S01]  /*2ee40*/  FMUL.FTZ R216, R199, R216 ;  /* 0x000000d8c7d87220 */ /* 0x000fe20000410000 */
[----:B------:R-:W-:Y:S02]  /*2ee50*/  IMAD.U32 R73, R107, 0x10000, RZ ;  /* 0x000100006b497824 */ /* 0x000fe400078e00ff */
[----:B------:R-:W-:Y:S01]  /*2ee60*/  FADD.FTZ R58, -R185, R58 ;  /* 0x0000003ab93a7221 */ /* 0x000fe20000010100 */
[----:B------:R-:W-:Y:S02]  /*2ee70*/  IMAD.U32 R61, R23, 0x10000, RZ ;  /* 0x00010000173d7824 */ /* 0x000fe400078e00ff */
[----:B------:R-:W-:Y:S01]  /*2ee80*/  FADD.FTZ R56, -R185, R56 ;  /* 0x00000038b9387221 */ /* 0x000fe20000010100 */
[----:B------:R-:W-:Y:S01]  /*2ee90*/  FFMA.FTZ R67, R60, R67, R63 ;  /* 0x000000433c437223 */ /* 0x000fe2000001003f */
[----:B------:R-:W-:Y:S01]  /*2eea0*/  FFMA.FTZ R66, R66, R41, R53 ;  /* 0x0000002942427223 */ /* 0x000fe20000010035 */
[----:B------:R-:W-:Y:S01]  /*2eeb0*/  FFMA.FTZ R220, R220, R65, R69 ;  /* 0x00000041dcdc7223 */ /* 0x000fe20000010045 */
[----:B------:R-:W-:Y:S01]  /*2eec0*/  FFMA.FTZ R218, R218, R71, R73 ;  /* 0x00000047dada7223 */ /* 0x000fe20000010049 */
[----:B------:R-:W-:Y:S01]  /*2eed0*/  SHF.L.U32 R63, R18, 0x10, RZ ;  /* 0x00000010123f7819 */ /* 0x000fe200000006ff */
[----:B------:R-:W-:Y:S01]  /*2eee0*/  FMUL.FTZ R222, R199, R222 ;  /* 0x000000dec7de7220 */ /* 0x000fe20000410000 */
[----:B------:R-:W-:Y:S01]  /*2eef0*/  FFMA.FTZ R53, R216, R55, R61 ;  /* 0x00000037d8357223 */ /* 0x000fe2000001003d */
[----:B------:R-:W-:Y:S01]  /*2ef00*/  SHF.L.U32 R73, R20, 0x10, RZ ;  /* 0x0000001014497819 */ /* 0x000fe200000006ff */
[----:B------:R-:W-:Y:S01]  /*2ef10*/  IMAD.U32 R65, R17, 0x10000, RZ ;  /* 0x0001000011417824 */ /* 0x000fe200078e00ff */
[----:B------:R-:W-:Y:S01]  /*2ef20*/  SHF.L.U32 R69, R129, 0x10, RZ ;  /* 0x0000001081457819 */ /* 0x000fe200000006ff */
[C---:B------:R-:W-:Y:S01]  /*2ef30*/  FMUL.FTZ R62, R199.reuse, R62 ;  /* 0x0000003ec73e7220 */ /* 0x040fe20000410000 */
[----:B------:R-:W-:Y:S01]  /*2ef40*/  FMUL.FTZ R58, R199, R58 ;  /* 0x0000003ac73a7220 */ /* 0x000fe20000410000 */
[----:B------:R-:W-:Y:S01]  /*2ef50*/  IMAD.U32 R41, R19, 0x10000, RZ ;  /* 0x0001000013297824 */ /* 0x000fe200078e00ff */
[----:B------:R-:W-:Y:S01]  /*2ef60*/  SHF.L.U32 R55, R128, 0x10, RZ ;  /* 0x0000001080377819 */ /* 0x000fe200000006ff */
[----:B------:R-:W-:Y:S01]  /*2ef70*/  IMAD.U32 R71, R101, 0x10000, RZ ;  /* 0x0001000065477824 */ /* 0x000fe200078e00ff */
[----:B------:R-:W-:Y:S01]  /*2ef80*/  SHF.L.U32 R75, R16, 0x10, RZ ;  /* 0x00000010104b7819 */ /* 0x000fe200000006ff */
[----:B------:R-:W-:Y:S01]  /*2ef90*/  FADD.FTZ R54, -R185, R54 ;  /* 0x00000036b9367221 */ /* 0x000fe20000010100 */
[C---:B------:R-:W-:Y:S01]  /*2efa0*/  FMUL.FTZ R56, R199.reuse, R56 ;  /* 0x00000038c7387220 */ /* 0x040fe20000410000 */
[----:B------:R-:W-:Y:S01]  /*2efb0*/  FMUL.FTZ R224, R199, R224 ;  /* 0x000000e0c7e07220 */ /* 0x000fe20000410000 */
[----:B------:R-:W-:-:S02]  /*2efc0*/  IMAD.U32 R61, R100, 0x10000, RZ ;  /* 0x00010000643d7824 */ /* 0x000fc400078e00ff */
[----:B------:R-:W-:Y:S01]  /*2efd0*/  FADD.FTZ R52, -R185, R52 ;  /* 0x00000034b9347221 */ /* 0x000fe20000010100 */
[----:B------:R-:W-:Y:S02]  /*2efe0*/  IMAD.U32 R77, R15, 0x10000, RZ ;  /* 0x000100000f4d7824 */ /* 0x000fe400078e00ff */
        /* <DEDUP_REMOVED lines=8> */
[----:B------:R-:W-:-:S02]  /*2f070*/  IMAD.U32 R71, R103, 0x10000, RZ ;  /* 0x0001000067477824 */ /* 0x000fc400078e00ff */
[C---:B------:R-:W-:Y:S01]  /*2f080*/  FMUL.FTZ R52, R199.reuse, R52 ;  /* 0x00000034c7347220 */ /* 0x040fe20000410000 */
[----:B------:R-:W-:Y:S01]  /*2f090*/  IMAD.U32 R61, R102, 0x10000, RZ ;  /* 0x00010000663d7824 */ /* 0x000fe200078e00ff */
[----:B------:R-:W-:Y:S01]  /*2f0a0*/  SHF.L.U32 R75, R14, 0x10, RZ ;  /* 0x000000100e4b7819 */ /* 0x000fe200000006ff */
[----:B------:R-:W-:Y:S01]  /*2f0b0*/  FMUL.FTZ R226, R199, R226 ;  /* 0x000000e2c7e27220 */ /* 0x000fe20000410000 */
[----:B------:R-:W-:Y:S02]  /*2f0c0*/  IMAD.U32 R63, R13, 0x10000, RZ ;  /* 0x000100000d3f7824 */ /* 0x000fe400078e00ff */
[C---:B------:R-:W-:Y:S01]  /*2f0d0*/  FADD.FTZ R48, -R185.reuse, R48 ;  /* 0x00000030b9307221 */ /* 0x040fe20000010100 */
[----:B------:R-:W-:Y:S01]  /*2f0e0*/  FADD.FTZ R50, -R185, R50 ;  /* 0x00000032b9327221 */ /* 0x000fe20000010100 */
[----:B------:R-:W-:Y:S01]  /*2f0f0*/  FFMA.FTZ R54, R54, R65, R71 ;  /* 0x0000004136367223 */ /* 0x000fe20000010047 */
[----:B------:R-:W-:Y:S01]  /*2f100*/  SHF.L.U32 R77, R12, 0x10, RZ ;  /* 0x000000100c4d7819 */ /* 0x000fe200000006ff */
[----:B------:R-:W-:Y:S01]  /*2f110*/  FFMA.FTZ R70, R52, R41, R61 ;  /* 0x0000002934467223 */ /* 0x000fe2000001003d */
[----:B------:R-:W-:Y:S01]  /*2f120*/  SHF.L.U32 R71, R10, 0x10, RZ ;  /* 0x000000100a477819 */ /* 0x000fe200000006ff */
[C---:B------:R-:W-:Y:S01]  /*2f130*/  FMUL.FTZ R228, R199.reuse, R228 ;  /* 0x000000e4c7e47220 */ /* 0x040fe20000410000 */
[----:B------:R-:W-:Y:S01]  /*2f140*/  FMUL.FTZ R230, R199, R230 ;  /* 0x000000e6c7e67220 */ /* 0x000fe20000410000 */
[----:B------:R-:W-:Y:S01]  /*2f150*/  IMAD.U32 R79, R11, 0x10000, RZ ;  /* 0x000100000b4f7824 */ /* 0x000fe200078e00ff */
[----:B------:R-:W-:Y:S01]  /*2f160*/  SHF.L.U32 R81, R124, 0x10, RZ ;  /* 0x000000107c517819 */ /* 0x000fe200000006ff */
[----:B------:R-:W-:Y:S01]  /*2f170*/  FFMA.FTZ R75, R226, R75, R63 ;  /* 0x0000004be24b7223 */ /* 0x000fe2000001003f */
[----:B------:R-:W-:Y:S01]  /*2f180*/  IMAD.U32 R41, R9, 0x10000, RZ ;  /* 0x0001000009297824 */ /* 0x000fe200078e00ff */
[----:B------:R-:W-:Y:S01]  /*2f190*/  SHF.L.U32 R61, R125, 0x10, RZ ;  /* 0x000000107d3d7819 */ /* 0x000fe200000006ff */
[C---:B------:R-:W-:Y:S01]  /*2f1a0*/  FMUL.FTZ R48, R199.reuse, R48 ;  /* 0x00000030c7307220 */ /* 0x040fe20000410000 */
[----:B------:R-:W-:Y:S01]  /*2f1b0*/  FMUL.FTZ R50, R199, R50 ;  /* 0x00000032c7327220 */ /* 0x000fe20000410000 */
[----:B------:R-:W-:-:S02]  /*2f1c0*/  IMAD.U32 R83, R96, 0x10000, RZ ;  /* 0x0001000060537824 */ /* 0x000fc400078e00ff */
[----:B------:R-:W-:Y:S01]  /*2f1d0*/  FADD.FTZ R46, -R185, R46 ;  /* 0x0000002eb92e7221 */ /* 0x000fe20000010100 */
[----:B------:R-:W-:Y:S02]  /*2f1e0*/  IMAD.U32 R63, R97, 0x10000, RZ ;  /* 0x00010000613f7824 */ /* 0x000fe400078e00ff */
[----:B------:R-:W-:Y:S01]  /*2f1f0*/  FADD.FTZ R44, -R185, R44 ;  /* 0x0000002cb92c7221 */ /* 0x000fe20000010100 */
[----:B------:R-:W-:Y:S01]  /*2f200*/  FFMA.FTZ R77, R228, R77, R79 ;  /* 0x0000004de44d7223 */ /* 0x000fe2000001004f */
[----:B------:R-:W-:Y:S01]  /*2f210*/  FFMA.FTZ R71, R230, R71, R41 ;  /* 0x00000047e6477223 */ /* 0x000fe20000010029 */
[----:B------:R-:W-:Y:S01]  /*2f220*/  FFMA.FTZ R52, R48, R81, R83 ;  /* 0x0000005130347223 */ /* 0x000fe20000010053 */
[----:B------:R-:W-:Y:S01]  /*2f230*/  SHF.L.U32 R79, R8, 0x10, RZ ;  /* 0x00000010084f7819 */ /* 0x000fe200000006ff */
[----:B------:R-:W-:Y:S01]  /*2f240*/  FFMA.FTZ R74, R50, R61, R63 ;  /* 0x0000003d324a7223 */ /* 0x000fe2000001003f */
[----:B------:R-:W-:Y:S01]  /*2f250*/  SHF.L.U32 R41, R127, 0x10, RZ ;  /* 0x000000107f297819 */ /* 0x000fe200000006ff */
[C---:B------:R-:W-:Y:S01]  /*2f260*/  FADD.FTZ R252, -R185.reuse, R144 ;  /* 0x00000090b9fc7221 */ /* 0x040fe20000010100 */
        /* <DEDUP_REMOVED lines=8> */
[C---:B------:R-:W-:Y:S01]  /*2f2f0*/  FMUL.FTZ R44, R199.reuse, R44 ;  /* 0x0000002cc72c7220 */ /* 0x040fe20000410000 */
[----:B------:R-:W-:Y:S01]  /*2f300*/  IMAD.U32 R83, R98, 0x10000, RZ ;  /* 0x0001000062537824 */ /* 0x000fe200078e00ff */
[----:B------:R-:W-:Y:S01]  /*2f310*/  SHF.L.U32 R145, R6, 0x10, RZ ;  /* 0x0000001006917819 */ /* 0x000fe200000006ff */
[----:B------:R-:W-:Y:S01]  /*2f320*/  FMUL.FTZ R234, R199, R234 ;  /* 0x000000eac7ea7220 */ /* 0x000fe20000410000 */
[----:B------:R-:W-:Y:S02]  /*2f330*/  IMAD.U32 R147, R5, 0x10000, RZ ;  /* 0x0001000005937824 */ /* 0x000fe400078e00ff */
[----:B------:R-:W-:Y:S01]  /*2f340*/  FFMA.FTZ R79, R232, R79, R65 ;  /* 0x0000004fe84f7223 */ /* 0x000fe20000010041 */
[----:B------:R-:W-:Y:S01]  /*2f350*/  FFMA.FTZ R46, R46, R41, R61 ;  /* 0x000000292e2e7223 */ /* 0x000fe2000001003d */
[C---:B------:R-:W-:Y:S01]  /*2f360*/  FMUL.FTZ R40, R199.reuse, R40 ;  /* 0x00000028c7287220 */ /* 0x040fe20000410000 */
[----:B------:R-:W-:Y:S01]  /*2f370*/  FFMA.FTZ R78, R44, R81, R83 ;  /* 0x000000512c4e7223 */ /* 0x000fe20000010053 */
[----:B------:R-:W-:Y:S01]  /*2f380*/  SHF.L.U32 R65, R120, 0x10, RZ ;  /* 0x0000001078417819 */ /* 0x000fe200000006ff */
[----:B------:R-:W-:Y:S01]  /*2f390*/  FMUL.FTZ R240, R199, R240 ;  /* 0x000000f0c7f07220 */ /* 0x000fe20000410000 */
[----:B------:R-:W-:Y:S01]  /*2f3a0*/  SHF.L.U32 R41, R173, 0x10, RZ ;  /* 0x00000010ad297819 */ /* 0x000fe200000006ff */
[----:B------:R-:W-:Y:S01]  /*2f3b0*/  FFMA.FTZ R81, R234, R145, R147 ;  /* 0x00000091ea517223 */ /* 0x000fe20000010093 */
[----:B------:R-:W-:-:S02]  /*2f3c0*/  IMAD.U32 R83, R92, 0x10000, RZ ;  /* 0x000100005c537824 */ /* 0x000fc400078e00ff */
[----:B------:R-:W-:Y:S01]  /*2f3d0*/  FADD.FTZ R246, -R185, R149 ;  /* 0x00000095b9f67221 */ /* 0x000fe20000010100 */
[----:B------:R-:W-:Y:S01]  /*2f3e0*/  IMAD.U32 R61, R174, 0x10000, RZ ;  /* 0x00010000ae3d7824 */ /* 0x000fe200078e00ff */
[----:B------:R-:W-:Y:S01]  /*2f3f0*/  SHF.L.U32 R147, R171, 0x10, RZ ;  /* 0x00000010ab937819 */ /* 0x000fe200000006ff */
[----:B------:R-:W-:Y:S01]  /*2f400*/  FADD.FTZ R42, -R185, R42 ;  /* 0x0000002ab92a7221 */ /* 0x000fe20000010100 */
[----:B------:R-:W-:Y:S01]  /*2f410*/  FMUL.FTZ R238, R199, R238 ;  /* 0x000000eec7ee7220 */ /* 0x000fe20000410000 */
[----:B------:R-:W-:Y:S01]  /*2f420*/  SHF.L.U32 R145, R169, 0x10, RZ ;  /* 0x00000010a9917819 */ /* 0x000fe200000006ff */
[----:B------:R-:W-:Y:S02]  /*2f430*/  IMAD.U32 R149, R172, 0x10000, RZ ;  /* 0x00010000ac957824 */ /* 0x000fe400078e00ff */
[----:B------:R-:W-:Y:S01]  /*2f440*/  FMUL.FTZ R236, R199, R236 ;  /* 0x000000ecc7ec7220 */ /* 0x000fe20000410000 */
[----:B------:R-:W-:Y:S02]  /*2f450*/  IMAD.U32 R63, R170, 0x10000, RZ ;  /* 0x00010000aa3f7824 */ /* 0x000fe400078e00ff */
[C---:B------:R-:W-:Y:S01]  /*2f460*/  FADD.FTZ R36, -R185.reuse, R36 ;  /* 0x00000024b9247221 */ /* 0x040fe20000010100 */
[C---:B------:R-:W-:Y:S01]  /*2f470*/  FADD.FTZ R248, -R185.reuse, R151 ;  /* 0x00000097b9f87221 */ /* 0x040fe20000010100 */
[----:B------:R-:W-:Y:S01]  /*2f480*/  FFMA.FTZ R82, R40, R65, R83 ;  /* 0x0000004128527223 */ /* 0x000fe20000010053 */
[----:B------:R-:W-:Y:S01]  /*2f490*/  FFMA.FTZ R240, R240, R41, R61 ;  /* 0x00000029f0f07223 */ /* 0x000fe2000001003d */
[C---:B------:R-:W-:Y:S01]  /*2f4a0*/  FADD.FTZ R38, -R185.reuse, R38 ;  /* 0x00000026b9267221 */ /* 0x040fe20000010100 */
[C---:B------:R-:W-:Y:S01]  /*2f4b0*/  FADD.FTZ R148, -R185.reuse, R148 ;  /* 0x00000094b9947221 */ /* 0x040fe20000010100 */
[C---:B------:R-:W-:Y:S01]  /*2f4c0*/  FADD.FTZ R150, -R185.reuse, R150 ;  /* 0x00000096b9967221 */ /* 0x040fe20000010100 */
[----:B------:R-:W-:Y:S01]  /*2f4d0*/  FADD.FTZ R146, -R185, R146 ;  /* 0x00000092b9927221 */ /* 0x000fe20000010100 */
[----:B------:R-:W-:Y:S01]  /*2f4e0*/  SHF.L.U32 R151, R121, 0x10, RZ ;  /* 0x0000001079977819 */ /* 0x000fe200000006ff */
[----:B------:R-:W0:Y:S01]  /*2f4f0*/  LDC.64 R40, c[0x0][0x428] ;  /* 0x00010a00ff287b82 */ /* 0x000e220000000a00 */
[----:B------:R-:W-:Y:S01]  /*2f500*/  FMUL.FTZ R42, R199, R42 ;  /* 0x0000002ac72a7220 */ /* 0x000fe20000410000 */
[----:B------:R-:W-:-:S02]  /*2f510*/  IMAD.U32 R185, R93, 0x10000, RZ ;  /* 0x000100005db97824 */ /* 0x000fc400078e00ff */
[----:B------:R-:W-:Y:S01]  /*2f520*/  FFMA.FTZ R83, R238, R147, R149 ;  /* 0x00000093ee537223 */ /* 0x000fe20000010095 */
[----:B------:R-:W-:Y:S01]  /*2f530*/  FFMA.FTZ R145, R236, R145, R63 ;  /* 0x00000091ec917223 */ /* 0x000fe2000001003f */
[----:B------:R-:W-:Y:S01]  /*2f540*/  SHF.L.U32 R149, R122, 0x10, RZ ;  /* 0x000000107a957819 */ /* 0x000fe200000006ff */
[----:B------:R-:W-:Y:S01]  /*2f550*/  FMUL.FTZ R36, R199, R36 ;  /* 0x00000024c7247220 */ /* 0x000fe20000410000 */
[----:B------:R-:W-:Y:S02]  /*2f560*/  IMAD.U32 R63, R94, 0x10000, RZ ;  /* 0x000100005e3f7824 */ /* 0x000fe400078e00ff */
[----:B------:R-:W-:Y:S01]  /*2f570*/  FFMA.FTZ R147, R42, R151, R185 ;  /* 0x000000972a937223 */ /* 0x000fe200000100b9 */
[----:B------:R-:W-:Y:S01]  /*2f580*/  SHF.L.U32 R65, R175, 0x10, RZ ;  /* 0x00000010af417819 */ /* 0x000fe200000006ff */
[----:B------:R-:W-:Y:S01]  /*2f590*/  FMUL.FTZ R242, R199, R242 ;  /* 0x000000f2c7f27220 */ /* 0x000fe20000410000 */
[----:B------:R-:W-:Y:S01]  /*2f5a0*/  IMAD.U32 R151, R176, 0x10000, RZ ;  /* 0x00010000b0977824 */ /* 0x000fe200078e00ff */
[----:B------:R-:W-:Y:S01]  /*2f5b0*/  SHF.L.U32 R185, R123, 0x10, RZ ;  /* 0x000000107bb97819 */ /* 0x000fe200000006ff */
[C---:B------:R-:W-:Y:S01]  /*2f5c0*/  FMUL.FTZ R38, R199.reuse, R38 ;  /* 0x00000026c7267220 */ /* 0x040fe20000410000 */
[----:B------:R-:W-:Y:S01]  /*2f5d0*/  FFMA.FTZ R149, R36, R149, R63 ;  /* 0x0000009524957223 */ /* 0x000fe2000001003f */
[----:B------:R-:W-:Y:S01]  /*2f5e0*/  SHF.L.U32 R61, R116, 0x10, RZ ;  /* 0x00000010743d7819 */ /* 0x000fe200000006ff */
        /* <DEDUP_REMOVED lines=9> */
[----:B------:R-:W-:Y:S01]  /*2f680*/  IMAD.U32 R63, R88, 0x10000, RZ ;  /* 0x00010000583f7824 */ /* 0x000fe200078e00ff */
[----:B------:R-:W-:Y:S01]  /*2f690*/  SHF.R.S32.HI R36, RZ, 0x1f, R191 ;  /* 0x0000001fff247819 */ /* 0x000fe200000114bf */
[----:B------:R-:W-:-:S02]  /*2f6a0*/  IMAD.U32 R199, R178, 0x10000, RZ ;  /* 0x00010000b2c77824 */ /* 0x000fc400078e00ff */
        /* <DEDUP_REMOVED lines=8> */
[----:B------:R-:W-:Y:S01]  /*2f730*/  LEA.HI R61, R36, R191, RZ, 0x3 ;  /* 0x000000bf243d7211 */ /* 0x000fe200078f18ff */
[----:B------:R-:W-:Y:S01]  /*2f740*/  IMAD.U32 R63, R90, 0x10000, RZ ;  /* 0x000100005a3f7824 */ /* 0x000fe200078e00ff */
[----:B------:R-:W-:Y:S01]  /*2f750*/  F2FP.BF16.F32.PACK_AB R36, R45, R80 ;  /* 0x000000502d24723e */ /* 0x000fe200000010ff */
[----:B------:R-:W-:Y:S01]  /*2f760*/  FFMA.FTZ R185, R246, R185, R65 ;  /* 0x000000b9f6b97223 */ /* 0x000fe20000010041 */
[----:B------:R-:W-:Y:S01]  /*2f770*/  SHF.L.U32 R45, R118, 0x10, RZ ;  /* 0x00000010762d7819 */ /* 0x000fe200000006ff */
[----:B------:R-:W-:Y:S01]  /*2f780*/  FFMA.FTZ R150, R150, R193, R197 ;  /* 0x000000c196967223 */ /* 0x000fe200000100c5 */
[----:B------:R-:W-:Y:S01]  /*2f790*/  LEA.HI.SX32 R61, R61, R192, 0x1d ;  /* 0x000000c03d3d7211 */ /* 0x000fe200078feaff */
[----:B------:R-:W-:Y:S01]  /*2f7a0*/  IMAD.U32 R201, R182, 0x10000, RZ ;  /* 0x00010000b6c97824 */ /* 0x000fe200078e00ff */
[----:B------:R-:W-:Y:S01]  /*2f7b0*/  SHF.L.U32 R199, R181, 0x10, RZ ;  /* 0x00000010b5c77819 */ /* 0x000fe200000006ff */
[----:B------:R-:W-:Y:S01]  /*2f7c0*/  IMAD.U32 R193, R186, 0x10000, RZ ;  /* 0x00010000bac17824 */ /* 0x000fe200078e00ff */
[----:B------:R-:W-:Y:S01]  /*2f7d0*/  SHF.L.U32 R65, R183, 0x10, RZ ;  /* 0x00000010b7417819 */ /* 0x000fe200000006ff */
[----:B------:R-:W-:Y:S01]  /*2f7e0*/  FFMA.FTZ R252, R252, R45, R63 ;  /* 0x0000002dfcfc7223 */ /* 0x000fe2000001003f */
[----:B------:R-:W-:Y:S01]  /*2f7f0*/  IADD3 R45, PT, PT, R61, 0x80, RZ ;  /* 0x000000803d2d7810 */ /* 0x000fe20007ffe0ff */
[----:B------:R-:W-:Y:S01]  /*2f800*/  FFMA.FTZ R191, R248, R199, R201 ;  /* 0x000000c7f8bf7223 */ /* 0x000fe200000100c9 */
[----:B------:R-:W-:Y:S01]  /*2f810*/  F2FP.BF16.F32.PACK_AB R38, R43, R76 ;  /* 0x0000004c2b26723e */ /* 0x000fe200000010ff */
[----:B------:R-:W-:Y:S01]  /*2f820*/  FFMA.FTZ R197, R250, R65, R193 ;  /* 0x00000041fac57223 */ /* 0x000fe200000100c1 */
[----:B------:R-:W-:Y:S01]  /*2f830*/  F2FP.BF16.F32.PACK_AB R39, R200, R39 ;  /* 0x00000027c827723e */ /* 0x000fe200000010ff */
[----:B0-----:R-:W-:Y:S01]  /*2f840*/  IMAD.WIDE.U32 R42, R61, 0x10, R40 ;  /* 0x000000103d2a7825 */ /* 0x001fe200078e0028 */
[----:B------:R-:W-:-:S02]  /*2f850*/  F2FP.BF16.F32.PACK_AB R37, R196, R37 ;  /* 0x00000025c425723e */ /* 0x000fc400000010ff */
[----:B------:R-:W-:Y:S01]  /*2f860*/  SHF.L.U32 R199, R119, 0x10, RZ ;  /* 0x0000001077c77819 */ /* 0x000fe200000006ff */
[----:B------:R-:W-:Y:S01]  /*2f870*/  VIADD R63, R61, 0x200 ;  /* 0x000002003d3f7836 */ /* 0x000fe20000000000 */
[----:B------:R-:W-:Y:S01]  /*2f880*/  F2FP.BF16.F32.PACK_AB R50, R210, R59 ;  /* 0x0000003bd232723e */ /* 0x000fe200000010ff */
[----:B------:R-:W-:Y:S01]  /*2f890*/  IMAD.U32 R201, R91, 0x10000, RZ ;  /* 0x000100005bc97824 */ /* 0x000fe200078e00ff */
[----:B------:R-:W-:Y:S01]  /*2f8a0*/  IADD3 R65, PT, PT, R61, 0x280, RZ ;  /* 0x000002803d417810 */ /* 0x000fe20007ffe0ff */
[----:B------:R-:W-:Y:S01]  /*2f8b0*/  IMAD.U32 R205, R188, 0x10000, RZ ;  /* 0x00010000bccd7824 */ /* 0x000fe200078e00ff */
[----:B------:R-:W-:Y:S01]  /*2f8c0*/  F2FP.BF16.F32.PACK_AB R48, R57, R72 ;  /* 0x000000483930723e */ /* 0x000fe200000010ff */
[C---:B------:R-:W-:Y:S01]  /*2f8d0*/  VIADD R57, R61.reuse, 0x100 ;  /* 0x000001003d397836 */ /* 0x040fe20000000000 */
[C---:B------:R-:W-:Y:S01]  /*2f8e0*/  IADD3 R59, PT, PT, R61.reuse, 0x180, RZ ;  /* 0x000001803d3b7810 */ /* 0x040fe20007ffe0ff */
[----:B------:R-:W-:Y:S01]  /*2f8f0*/  VIADD R193, R61, 0x300 ;  /* 0x000003003dc17836 */ /* 0x000fe20000000000 */
[----:B------:R-:W-:Y:S01]  /*2f900*/  F2FP.BF16.F32.PACK_AB R51, R212, R51 ;  /* 0x00000033d433723e */ /* 0x000fe200000010ff */
[----:B------:R-:W-:Y:S01]  /*2f910*/  IMAD.WIDE.U32 R44, R45, 0x10, R40 ;  /* 0x000000102d2c7825 */ /* 0x000fe200078e0028 */
[----:B------:R-:W-:-:S03]  /*2f920*/  F2FP.BF16.F32.PACK_AB R49, R208, R49 ;  /* 0x00000031d031723e */ /* 0x000fc600000010ff */
[----:B------:R-:W-:Y:S01]  /*2f930*/  FFMA.FTZ R146, R146, R199, R201 ;  /* 0x000000c792927223 */ /* 0x000fe200000100c9 */
[----:B------:R-:W-:Y:S01]  /*2f940*/  FFMA.FTZ R203, R144, R203, R205 ;  /* 0x000000cb90cb7223 */ /* 0x000fe200000100cd */
[--C-:B------:R-:W-:Y:S01]  /*2f950*/  IMAD.WIDE.U32 R60, R63, 0x10, R40.reuse ;  /* 0x000000103f3c7825 */ /* 0x100fe200078e0028 */
[----:B------:R0:W-:Y:S03]  /*2f960*/  STG.E.128 desc[UR6][R42.64], R36 ;  /* 0x000000242a007986 */ /* 0x0001e6000c101d06 */
[--C-:B------:R-:W-:Y:S01]  /*2f970*/  IMAD.WIDE.U32 R62, R65, 0x10, R40.reuse ;  /* 0x00000010413e7825 */ /* 0x100fe200078e0028 */
[----:B------:R1:W-:Y:S03]  /*2f980*/  STG.E.128 desc[UR6][R44.64], R48 ;  /* 0x000000302c007986 */ /* 0x0003e6000c101d06 */
[----:B------:R-:W-:-:S04]  /*2f990*/  IMAD.WIDE.U32 R56, R57, 0x10, R40 ;  /* 0x0000001039387825 */ /* 0x000fc800078e0028 */
[----:B------:R-:W-:-:S04]  /*2f9a0*/  IMAD.WIDE.U32 R58, R59, 0x10, R40 ;  /* 0x000000103b3a7825 */ /* 0x000fc800078e0028 */
[----:B------:R-:W-:Y:S01]  /*2f9b0*/  IMAD.WIDE.U32 R64, R193, 0x10, R40 ;  /* 0x00000010c1407825 */ /* 0x000fe200078e0028 */
[----:B------:R-:W-:Y:S02]  /*2f9c0*/  F2FP.BF16.F32.PACK_AB R41, R69, R68 ;  /* 0x000000444529723e */ /* 0x000fe400000010ff */
        /* <DEDUP_REMOVED lines=11> */
[----:B-1----:R-:W-:Y:S02]  /*2fa80*/  F2FP.BF16.F32.PACK_AB R45, R79, R74 ;  /* 0x0000004a4f2d723e */ /* 0x002fe400000010ff */
[----:B------:R-:W-:-:S02]  /*2fa90*/  F2FP.BF16.F32.PACK_AB R44, R71, R52 ;  /* 0x00000034472c723e */ /* 0x000fc400000010ff */
[----:B------:R-:W-:Y:S02]  /*2faa0*/  F2FP.BF16.F32.PACK_AB R51, R244, R151 ;  /* 0x00000097f433723e */ /* 0x000fe400000010ff */
        /* <DEDUP_REMOVED lines=10> */
.L_x_16471:
[----:B0-----:R-:W0:Y:S01]  /*2fb50*/  LDC.64 R36, c[0x0][0x380] ;  /* 0x0000e000ff247b82 */ /* 0x001e220000000a00 */
[----:B------:R-:W-:Y:S01]  /*2fb60*/  UPLOP3.LUT UP1, UPT, UPT, UPT, UP1, 0x40, 0x4 ;  /* 0x000000000004789c */ /* 0x000fe20003f2e810 */
[----:B0-----:R-:W-:-:S04]  /*2fb70*/  IADD3 R190, PT, PT, R190, R36, RZ ;  /* 0x00000024bebe7210 */ /* 0x001fc80007ffe0ff */
[----:B------:R-:W-:-:S13]  /*2fb80*/  ISETP.GE.AND P0, PT, R190, R37, PT ;  /* 0x00000025be00720c */ /* 0x000fda0003f06270 */
[----:B------:R-:W-:Y:S05]  /*2fb90*/  @!P0 BRA `(.L_x_16472) ;  /* 0xfffffd1000708947 */ /* 0x000fea000383ffff */
[----:B------:R-:W-:Y:S05]  /*2fba0*/  EXIT ;  /* 0x000000000000794d */ /* 0x000fea0003800000 */
.L_x_16473:
        /* <DEDUP_REMOVED lines=13> */
.L_x_42350:


//--------------------- .text._ZN10layer_norm13ln_fwd_kernelINS_13Kernel_traitsI13__nv_bfloat16S2_fS2_fjLj7168ELj1ELj1ELj4ELj16ENS_18Kernel_traits_baseILj7168ES2_S2_fS2_fjLj128EEEEELb1ELb1ELb0ELb0EEEvNS_9FwdParamsE --------------------------
	.section	.text._ZN10layer_norm13ln_fwd_kernelINS_13Kernel_traitsI13__nv_bfloat16S2_fS2_fjLj7168ELj1ELj1ELj4ELj16ENS_18Kernel_traits_baseILj7168ES2_S2_fS2_fjLj128EEEEELb1ELb1ELb0ELb0EEEvNS_9FwdParamsE,"ax",@progbits
	.align	128
        .global         _ZN10layer_norm13ln_fwd_kernelINS_13Kernel_traitsI13__nv_bfloat16S2_fS2_fjLj7168ELj1ELj1ELj4ELj16ENS_18Kernel_traits_baseILj7168ES2_S2_fS2_fjLj128EEEEELb1ELb1ELb0ELb0EEEvNS_9FwdParamsE
        .type           _ZN10layer_norm13ln_fwd_kernelINS_13Kernel_traitsI13__nv_bfloat16S2_fS2_fjLj7168ELj1ELj1ELj4ELj16ENS_18Kernel_traits_baseILj7168ES2_S2_fS2_fjLj128EEEEELb1ELb1ELb0ELb0EEEvNS_9FwdParamsE,@function
        .size           _ZN10layer_norm13ln_fwd_kernelINS_13Kernel_traitsI13__nv_bfloat16S2_fS2_fjLj7168ELj1ELj1ELj4ELj16ENS_18Kernel_traits_baseILj7168ES2_S2_fS2_fjLj128EEEEELb1ELb1ELb0ELb0EEEvNS_9FwdParamsE,(.L_x_42351 - _ZN10layer_norm13ln_fwd_kernelINS_13Kernel_traitsI13__nv_bfloat16S2_fS2_fjLj7168ELj1ELj1ELj4ELj16ENS_18Kernel_traits_baseILj7168ES2_S2_fS2_fjLj128EEEEELb1ELb1ELb0ELb0EEEvNS_9FwdParamsE)
        .other          _ZN10layer_norm13ln_fwd_kernelINS_13Kernel_traitsI13__nv_bfloat16S2_fS2_fjLj7168ELj1ELj1ELj4ELj16ENS_18Kernel_traits_baseILj7168ES2_S2_fS2_fjLj128EEEEELb1ELb1ELb0ELb0EEEvNS_9FwdParamsE,@"STO_CUDA_ENTRY STV_DEFAULT"
_ZN10layer_norm13ln_fwd_kernelINS_13Kernel_traitsI13__nv_bfloat16S2_fS2_fjLj7168ELj1ELj1ELj4ELj16ENS_18Kernel_traits_baseILj7168ES2_S2_fS2_fjLj128EEEEELb1ELb1ELb0ELb0EEEvNS_9FwdParamsE:
.text._ZN10layer_norm13ln_fwd_kernelINS_13Kernel_traitsI13__nv_bfloat16S2_fS2_fjLj7168ELj1ELj1ELj4ELj16ENS_18Kernel_traits_baseILj7168ES2_S2_fS2_fjLj128EEEEELb1ELb1ELb0ELb0EEEvNS_9FwdParamsE:
        /* <DEDUP_REMOVED lines=19> */
[----:B------:R-:W-:Y:S01]  /*0130*/  UISETP.NE.AND.EX UP0, UPT, UR5, URZ, UPT, UP0 ;  /* 0x000000ff0500728c */ /* 0x000fe2000bf05300 */
[----:B----4-:R-:W-:-:S04]  /*0140*/  LOP3.LUT R0, R7, 0x60, RZ, 0xc0, !PT ;  /* 0x0000006007007812 */ /* 0x010fc800078ec0ff */
[--C-:B------:R-:W-:Y:S02]  /*0150*/  LOP3.LUT R113, R0, 0x1f, R7.reuse, 0xf8, !PT ;  /* 0x0000001f00717812 */ /* 0x100fe400078ef807 */
[----:B------:R-:W1:Y:S02]  /*0160*/  LDC R6, c[0x0][0x360] ;  /* 0x0000d800ff067b82 */ /* 0x000e640000000800 */
[----:B-1----:R-:W-:Y:S01]  /*0170*/  IMAD R199, R6, UR14, R7 ;  /* 0x0000000e06c77c24 */ /* 0x002fe2000f8e0207 */
[----:B---3--:R-:W-:Y:S02]  /*0180*/  @P0 R2UR UR8, R2 ;  /* 0x00000000020802ca */ /* 0x008fe400000e0000 */
[----:B-----5:R-:W-:Y:S02]  /*0190*/  SHF.R.S32.HI R2, RZ, 0x1f, R11 ;  /* 0x0000001fff027819 */ /* 0x020fe4000001140b */
[----:B0-----:R-:W-:Y:S02]  /*01a0*/  @P0 IADD3 R192, P1, PT, R4, R9, RZ ;  /* 0x0000000904c00210 */ /* 0x001fe40007f3e0ff */
[----:B------:R-:W-:-:S02]  /*01b0*/  @P0 R2UR UR9, R3 ;  /* 0x00000000030902ca */ /* 0x000fc400000e0000 */
[----:B------:R-:W-:Y:S01]  /*01c0*/  LEA.HI R2, R2, R11, RZ, 0x3 ;  /* 0x0000000b02027211 */ /* 0x000fe200078f18ff */
[----:B------:R-:W-:Y:S01]  /*01d0*/  @P0 IMAD.X R193, RZ, RZ, R5, P1 ;  /* 0x000000ffffc10224 */ /* 0x000fe200008e0605 */
[----:B------:R-:W-:Y:S02]  /*01e0*/  LOP3.LUT R5, R113, 0x7f, RZ, 0x3c, !PT ;  /* 0x0000007f71057812 */ /* 0x000fe400078e3cff */
[----:B------:R-:W-:Y:S01]  /*01f0*/  SHF.R.S32.HI R2, RZ, 0x3, R2 ;  /* 0x00000003ff027819 */ /* 0x000fe20000011402 */
[----:B------:R-:W-:Y:S01]  /*0200*/  UIADD3 UR18, UPT, UPT, UR8, -0x61c88647, URZ ;  /* 0x9e3779b908127890 */ /* 0x000fe2000fffe0ff */
[----:B------:R-:W-:Y:S01]  /*0210*/  LOP3.LUT R3, R7, 0x1f, RZ, 0xc0, !PT ;  /* 0x0000001f07037812 */ /* 0x000fe200078ec0ff */
[----:B------:R-:W-:Y:S01]  /*0220*/  UIADD3 UR20, UPT, UPT, UR8, 0x3c6ef372, URZ ;  /* 0x3c6ef37208147890 */ /* 0x000fe2000fffe0ff */
[----:B------:R-:W-:Y:S01]  /*0230*/  SHF.R.U64 R197, R192, 0x2, R193 ;  /* 0x00000002c0c57819 */ /* 0x000fe200000012c1 */
[----:B------:R-:W-:Y:S01]  /*0240*/  IMAD.IADD R198, R2, 0x1, R5 ;  /* 0x0000000102c67824 */ /* 0x000fe200078e0205 */
[----:B------:R-:W-:Y:S01]  /*0250*/  SHF.R.U32.HI R196, RZ, 0x2, R193 ;  /* 0x00000002ffc47819 */ /* 0x000fe200000116c1 */
[----:B------:R-:W-:-:S02]  /*0260*/  UIADD3 UR19, UPT, UPT, UR9, -0x4498517b, URZ ;  /* 0xbb67ae8509137890 */ /* 0x000fc4000fffe0ff */
        /* <DEDUP_REMOVED lines=94> */
.L_x_16475:
        /* <DEDUP_REMOVED lines=88> */
.L_x_16476:
[----:B------:R-:W-:Y:S05]  /*0dd0*/  BSYNC.RECONVERGENT B0 ;  /* 0x0000000000007941 */ /* 0x000fea0003800200 */
.L_x_16474:
[----:B------:R-:W0:Y:S02]  /*0de0*/  LDCU UR4, c[0x0][0x384] ;  /* 0x00007080ff0477ac */ /* 0x000e240008000800 */
[----:B0-----:R-:W-:-:S06]  /*0df0*/  UISETP.GE.AND UP0, UPT, UR14, UR4, UPT ;  /* 0x000000040e00728c */ /* 0x001fcc000bf06270 */
[----:B------:R-:W-:-:S13]  /*0e00*/  PLOP3.LUT P0, PT, PT, PT, UP0, 0x80, 0x8 ;  /* 0x000000000008781c */ /* 0x000fda0003f0f008 */
[----:B------:R-:W-:Y:S05]  /*0e10*/  @P0 EXIT ;  /* 0x000000000000094d */ /* 0x000fea0003800000 */
[----:B------:R-:W-:Y:S01]  /*0e20*/  IMAD.HI.U32 R4, R197, -0x2daee0ad, RZ ;  /* 0xd2511f53c5047827 */ /* 0x000fe200078e00ff */
[----:B------:R-:W-:Y:S01]  /*0e30*/  LOP3.LUT R11, R2, 0x7f, RZ, 0xc0, !PT ;  /* 0x0000007f020b7812 */ /* 0x000fe200078ec0ff */
[----:B------:R-:W0:Y:S01]  /*0e40*/  LDCU.64 UR4, c[0x0][0x3e0] ;  /* 0x00007c00ff0477ac */ /* 0x000e220008000a00 */
[----:B-----5:R-:W-:Y:S01]  /*0e50*/  PRMT R13, R107, 0x7632, R13 ;  /* 0x000076326b0d7816 */ /* 0x020fe2000000000d */
[----:B------:R-:W-:Y:S01]  /*0e60*/  IMAD.HI.U32 R5, R199, -0x326172a9, RZ ;  /* 0xcd9e8d57c7057827 */ /* 0x000fe200078e00ff */
[----:B------:R-:W-:Y:S01]  /*0e70*/  LOP3.LUT R4, R4, UR9, RZ, 0x3c, !PT ;  /* 0x0000000904047c12 */ /* 0x000fe2000f8e3cff */
[----:B------:R-:W-:Y:S01]  /*0e80*/  UPLOP3.LUT UP2, UPT, UPT, UPT, UPT, 0x40, 0x4 ;  /* 0x000000000004789c */ /* 0x000fe20003f4e870 */
[----:B------:R-:W-:Y:S01]  /*0e90*/  VIADDMNMX R0, R11, -R0, RZ, !PT ;  /* 0x800000000b007246 */ /* 0x000fe200078001ff */
[----:B------:R-:W-:Y:S01]  /*0ea0*/  IMAD R7, R199, -0x326172a9, RZ ;  /* 0xcd9e8d57c7077824 */ /* 0x000fe200078e02ff */
[----:B------:R-:W-:Y:S01]  /*0eb0*/  LOP3.LUT R5, R196, UR8, R5, 0x96, !PT ;  /* 0x00000008c4057c12 */ /* 0x000fe2000f8e9605 */
[----:B------:R-:W-:Y:S01]  /*0ec0*/  IMAD.HI.U32 R6, R4, -0x326172a9, RZ ;  /* 0xcd9e8d5704067827 */ /* 0x000fe200078e00ff */
[----:B------:R-:W-:Y:S01]  /*0ed0*/  VIMNMX R0, PT, PT, R0, 0x20, PT ;  /* 0x0000002000007848 */ /* 0x000fe20003fe0100 */
[----:B------:R1:W-:Y:S01]  /*0ee0*/  STL.S16 [R1+0x4], R13 ;  /* 0x0000040d01007387 */ /* 0x0003e20000100600 */
[----:B------:R-:W-:Y:S01]  /*0ef0*/  LOP3.LUT R192, R192, 0x3, RZ, 0xc0, !PT ;  /* 0x00000003c0c07812 */ /* 0x000fe200078ec0ff */
        /* <DEDUP_REMOVED lines=8> */
[----:B0-----:R-:W-:Y:S01]  /*0f80*/  UISETP.NE.U32.AND UP0, UPT, UR4, URZ, UPT ;  /* 0x000000ff0400728c */ /* 0x001fe2000bf05070 */
[----:B------:R-:W-:Y:S02]  /*0f90*/  PRMT R246, R105, 0x7632, R246 ;  /* 0x0000763269f67816 */ /* 0x000fe400000000f6 */
        /* <DEDUP_REMOVED lines=13> */
[C---:B------:R-:W-:Y:S01]  /*1070*/  IMAD.HI.U32 R8, R4.reuse, -0x2daee0ad, RZ ;  /* 0xd2511f5304087827 */ /* 0x040fe200078e00ff */
        /* <DEDUP_REMOVED lines=17> */
[----:B------:R-:W2:Y:S01]  /*1190*/  LDCU.64 UR12, c[0x0][0x380] ;  /* 0x00007000ff0c77ac */ /* 0x000ea20008000a00 */
[----:B------:R-:W-:Y:S01]  /*11a0*/  PRMT R234, R81, 0x7632, R234 ;  /* 0x0000763251ea7816 */ /* 0x000fe200000000ea */
[----:B------:R-:W-:Y:S01]  /*11b0*/  IMAD R9, R6, -0x2daee0ad, RZ ;  /* 0xd2511f5306097824 */ /* 0x000fe200078e02ff */
[----:B------:R-:W-:Y:S01]  /*11c0*/  LOP3.LUT R5, R8, UR16, R5, 0x96, !PT ;  /* 0x0000001008057c12 */ /* 0x000fe2000f8e9605 */
[----:B------:R-:W-:Y:S01]  /*11d0*/  IMAD.HI.U32 R6, R4, -0x2daee0ad, RZ ;  /* 0xd2511f5304067827 */ /* 0x000fe200078e00ff */
[----:B------:R-:W-:Y:S01]  /*11e0*/  PRMT R233, R77, 0x7632, R233 ;  /* 0x000076324de97816 */ /* 0x000fe200000000e9 */
[----:B------:R-:W3:Y:S01]  /*11f0*/  LDCU.U8 UR16, c[0x0][0x410] ;  /* 0x00008200ff1077ac */ /* 0x000ee20008000000 */
[----:B------:R-:W-:Y:S01]  /*1200*/  PRMT R232, R80, 0x7632, R232 ;  /* 0x0000763250e87816 */ /* 0x000fe200000000e8 */
[----:B------:R-:W-:Y:S01]  /*1210*/  IMAD.HI.U32 R8, R5, -0x2daee0ad, RZ ;  /* 0xd2511f5305087827 */ /* 0x000fe200078e00ff */
[----:B------:R-:W-:Y:S01]  /*1220*/  LOP3.LUT R6, R9, UR15, R6, 0x96, !PT ;  /* 0x0000000f09067c12 */ /* 0x000fe2000f8e9606 */
[----:B------:R-:W4:Y:S01]  /*1230*/  LDCU UR15, c[0x0][0x388] ;  /* 0x00007100ff0f77ac */ /* 0x000f220008000800 */
        /* <DEDUP_REMOVED lines=10> */
[----:B------:R-:W-:Y:S01]  /*12e0*/  IMAD.HI.U32 R5, R8, -0x326172a9, RZ ;  /* 0xcd9e8d5708057827 */ /* 0x000fe200078e00ff */
[----:B------:R-:W-:Y:S02]  /*12f0*/  PRMT R226, R69, 0x7632, R226 ;  /* 0x0000763245e27816 */ /* 0x000fe400000000e2 */
[----:B------:R-:W-:Y:S01]  /*1300*/  PRMT R225, R65, 0x7632, R225 ;  /* 0x0000763241e17816 */ /* 0x000fe200000000e1 */
[----:B------:R-:W-:Y:S01]  /*1310*/  IMAD R7, R7, -0x326172a9, RZ ;  /* 0xcd9e8d5707077824 */ /* 0x000fe200078e02ff */
[----:B------:R-:W-:Y:S01]  /*1320*/  LOP3.LUT R5, R6, UR23, R5, 0x96, !PT ;  /* 0x0000001706057c12 */ /* 0x000fe2000f8e9605 */
[----:B------:R-:W-:Y:S01]  /*1330*/  IMAD.SHL.U32 R6, R2, 0x2, RZ ;  /* 0x0000000202067824 */ /* 0x000fe200078e00ff */
[----:B------:R-:W-:Y:S01]  /*1340*/  PRMT R224, R68, 0x7632, R224 ;  /* 0x0000763244e07816 */ /* 0x000fe200000000e0 */
[----:B------:R-:W-:Y:S01]  /*1350*/  IMAD R8, R8, -0x326172a9, RZ ;  /* 0xcd9e8d5708087824 */ /* 0x000fe200078e02ff */
[----:B------:R-:W-:Y:S01]  /*1360*/  LOP3.LUT R4, R7, UR17, R4, 0x96, !PT ;  /* 0x0000001107047c12 */ /* 0x000fe2000f8e9604 */
[----:B------:R-:W0:Y:S01]  /*1370*/  LDCU UR17, c[0x0][0x400] ;  /* 0x00008000ff1177ac */ /* 0x000e220008000800 */
[----:B------:R-:W-:-:S02]  /*1380*/  LOP3.LUT R195, R6, 0xffffff00, RZ, 0xc0, !PT ;  /* 0xffffff0006c37812 */ /* 0x000fc400078ec0ff */
[----:B------:R-:W-:Y:S01]  /*1390*/  PRMT R223, R64, 0x7632, R223 ;  /* 0x0000763240df7816 */ /* 0x000fe200000000df */
[C---:B------:R-:W-:Y:S01]  /*13a0*/  IMAD.HI.U32 R7, R4.reuse, -0x2daee0ad, RZ ;  /* 0xd2511f5304077827 */ /* 0x040fe200078e00ff */
[----:B------:R-:W-:Y:S02]  /*13b0*/  PRMT R222, R59, 0x7632, R222 ;  /* 0x000076323bde7816 */ /* 0x000fe400000000de */
[----:B------:R-:W-:Y:S01]  /*13c0*/  PRMT R221, R55, 0x7632, R221 ;  /* 0x0000763237dd7816 */ /* 0x000fe200000000dd */
[----:B------:R-:W-:Y:S01]  /*13d0*/  IMAD R9, R4, -0x2daee0ad, RZ ;  /* 0xd2511f5304097824 */ /* 0x000fe200078e02ff */
[----:B------:R-:W-:Y:S01]  /*13e0*/  LOP3.LUT R7, R10, UR24, R7, 0x96, !PT ;  /* 0x000000180a077c12 */ /* 0x000fe2000f8e9607 */
[----:B------:R-:W-:Y:S01]  /*13f0*/  IMAD.HI.U32 R4, R5, -0x2daee0ad, RZ ;  /* 0xd2511f5305047827 */ /* 0x000fe200078e00ff */
[----:B------:R-:W-:Y:S02]  /*1400*/  PRMT R220, R58, 0x7632, R220 ;  /* 0x000076323adc7816 */ /* 0x000fe400000000dc */
        /* <DEDUP_REMOVED lines=9> */
[----:B-1----:R1:W0:Y:S01]  /*14a0*/  MUFU.RCP R13, R0 ;  /* 0x00000000000d7308 */ /* 0x0022220000001000 */
[----:B------:R-:W-:Y:S01]  /*14b0*/  IMAD.HI.U32 R193, R2, -0x326172a9, RZ ;  /* 0xcd9e8d5702c17827 */ /* 0x000fe200078e00ff */
[----:B------:R-:W-:Y:S02]  /*14c0*/  LOP3.LUT R3, R8, UR25, R3, 0x96, !PT ;  /* 0x0000001908037c12 */ /* 0x000fe4000f8e9603 */
[----:B------:R-:W-:Y:S01]  /*14d0*/  VIMNMX R10, PT, PT, R10, 0x20, PT ;  /* 0x000000200a0a7848 */ /* 0x000fe20003fe0100 */
[----:B------:R-:W-:Y:S01]  /*14e0*/  IMAD R5, R5, -0x2daee0ad, RZ ;  /* 0xd2511f5305057824 */ /* 0x000fe200078e02ff */
[----:B------:R-:W-:Y:S01]  /*14f0*/  LOP3.LUT R193, R4, UR27, R193, 0x96, !PT ;  /* 0x0000001b04c17c12 */ /* 0x000fe2000f8e96c1 */
[----:B------:R-:W-:Y:S01]  /*1500*/  IMAD.HI.U32 R194, R3, -0x2daee0ad, RZ ;  /* 0xd2511f5303c27827 */ /* 0x000fe200078e00ff */
[----:B------:R-:W-:-:S02]  /*1510*/  PRMT R4, R103, 0x7632, R4 ;  /* 0x0000763267047816 */ /* 0x000fc40000000004 */
[----:B------:R-:W-:Y:S01]  /*1520*/  LEA R195, R10, R195, 0x3 ;  /* 0x000000c30ac37211 */ /* 0x000fe200078e18ff */
[----:B------:R-:W-:Y:S01]  /*1530*/  IMAD R3, R3, -0x2daee0ad, RZ ;  /* 0xd2511f5303037824 */ /* 0x000fe200078e02ff */
[----:B------:R-:W-:Y:S01]  /*1540*/  LOP3.LUT R194, R5, UR28, R194, 0x96, !PT ;  /* 0x0000001c05c27c12 */ /* 0x000fe2000f8e96c2 */
[----:B------:R2:W-:Y:S01]  /*1550*/  STL.S16 [R1], R4 ;  /* 0x0000000401007387 */ /* 0x0005e20000100600 */
[----:B------:R-:W-:Y:S01]  /*1560*/  PRMT R217, R53, 0x7632, R217 ;  /* 0x0000763235d97816 */ /* 0x000fe200000000d9 */
[----:B------:R-:W-:Y:S01]  /*1570*/  IMAD R2, R2, -0x326172a9, RZ ;  /* 0xcd9e8d5702027824 */ /* 0x000fe200078e02ff */
[----:B------:R-:W-:Y:S02]  /*1580*/  PRMT R216, R56, 0x7632, R216 ;  /* 0x0000763238d87816 */ /* 0x000fe400000000d8 */
[----:B------:R-:W-:Y:S02]  /*1590*/  PRMT R215, R52, 0x7632, R215 ;  /* 0x0000763234d77816 */ /* 0x000fe400000000d7 */
[----:B------:R-:W-:-:S02]  /*15a0*/  PRMT R214, R47, 0x7632, R214 ;  /* 0x000076322fd67816 */ /* 0x000fc400000000d6 */
[----:B------:R-:W-:Y:S01]  /*15b0*/  PRMT R213, R43, 0x7632, R213 ;  /* 0x000076322bd57816 */ /* 0x000fe200000000d5 */
[----:B--2---:R-:W-:Y:S01]  /*15c0*/  IMAD.MOV.U32 R4, RZ, RZ, RZ ;  /* 0x000000ffff047224 */ /* 0x004fe200078e00ff */
        /* <DEDUP_REMOVED lines=41> */
[----:B01-34-:R-:W-:-:S07]  /*1860*/  PRMT R5, R36, 0x7632, R5 ;  /* 0x0000763224057816 */ /* 0x01bfce0000000005 */
.L_x_17082:
[----:B0-----:R-:W0:Y:S01]  /*1870*/  @UP0 LDCU.64 UR4, c[0x0][0x3e0] ;  /* 0x00007c00ff0407ac */ /* 0x001e220008000a00 */
[----:B------:R-:W-:Y:S01]  /*1880*/  PLOP3.LUT P0, PT, PT, PT, UP0, 0x80, 0x8 ;  /* 0x000000000008781c */ /* 0x000fe20003f0f008 */
[----:B0-----:R-:W-:-:S06]  /*1890*/  @UP0 UIMAD.WIDE UR4, UR14, 0x2, UR4 ;  /* 0x000000020e0408a5 */ /* 0x001fcc000f8e0204 */
[----:B-1234-:R-:W-:Y:S01]  /*18a0*/  IMAD.U32 R176, RZ, RZ, UR4 ;  /* 0x00000004ffb07e24 */ /* 0x01efe2000f8e00ff */
[----:B------:R-:W-:-:S05]  /*18b0*/  MOV R177, UR5 ;  /* 0x0000000500b17c02 */ /* 0x000fca0008000f00 */
        /* <DEDUP_REMOVED lines=12> */
[----:B0-----:R-:W-:Y:S02]  /*1980*/  LEA.HI.SX32 R0, R0, R249, 0x1d ;  /* 0x000000f900007211 */ /* 0x001fe400078feaff */
[----:B--2---:R-:W-:-:S03]  /*1990*/  @P0 R2UR UR18, R176 ;  /* 0x00000000b01202ca */ /* 0x004fc600000e0000 */
[----:B------:R-:W-:-:S10]  /*19a0*/  IMAD.MOV.U32 R176, RZ, RZ, R0 ;  /* 0x000000ffffb07224 */ /* 0x000fd400078e0000 */
        /* <DEDUP_REMOVED lines=10> */
[----:B------:R0:W5:Y:S04]  /*1a50*/  LDG.E.128 R112, desc[UR6][R116.64] ;  /* 0x0000000674707981 */ /* 0x000168000c1e1d00 */
[----:B------:R-:W5:Y:S01]  /*1a60*/  LDG.E.128 R116, desc[UR6][R116.64+0x10] ;  /* 0x0000100674747981 */ /* 0x000f62000c1e1d00 */
[----:B------:R-:W-:Y:S01]  /*1a70*/  ISETP.NE.AND P0, PT, R192, 0x1, PT ;  /* 0x00000001c000780c */ /* 0x000fe20003f05270 */
[----:B------:R-:W-:Y:S01]  /*1a80*/  BSSY.RECONVERGENT B1, `(.L_x_16480) ;  /* 0x000005d000017945 */ /* 0x000fe20003800200 */
[----:B------:R-:W-:Y:S02]  /*1a90*/  HFMA2 R121, -RZ, RZ, 0, 1.1920928955078125e-07 ;  /* 0x00000002ff797431 */ /* 0x000fe400000001ff */
[----:B------:R-:W-:Y:S02]  /*1aa0*/  IMAD.MOV.U32 R120, RZ, RZ, R2 ;  /* 0x000000ffff787224 */ /* 0x000fe400078e0002 */
[----:B------:R-:W-:-:S07]  /*1ab0*/  IMAD.MOV.U32 R176, RZ, RZ, R3 ;  /* 0x000000ffffb07224 */ /* 0x000fce00078e0003 */
[----:B0-----:R-:W-:Y:S05]  /*1ac0*/  @!P0 BRA `(.L_x_16481) ;  /* 0x0000000400608947 */ /* 0x001fea0003800000 */
[----:B------:R-:W-:-:S04]  /*1ad0*/  MOV R121, 0x2 ;  /* 0x0000000200797802 */ /* 0x000fc80000000f00 */
[----:B------:R-:W-:-:S05]  /*1ae0*/  VIADDMNMX.U32 R120, R192, 0xfffffffe, R121, PT ;  /* 0xfffffffec0787846 */ /* 0x000fca0003800079 */
[----:B------:R-:W-:-:S04]  /*1af0*/  IMAD.SHL.U32 R122, R120, 0x4, RZ ;  /* 0x00000004787a7824 */ /* 0x000fc800078e00ff */
[----:B------:R-:W0:Y:S02]  /*1b00*/  LDC R120, c[0x2][R122] ;  /* 0x008000007a787b82 */ /* 0x000e240000000800 */
[----:B0-----:R-:W-:-:S04]  /*1b10*/  SHF.R.S32.HI R121, RZ, 0x1f, R120 ;  /* 0x0000001fff797819 */ /* 0x001fc80000011478 */
.L_x_42187:
[----:B------:R-:W-:Y:S05]  /*1b20*/  BRX R120 -0x1b30                                       (*"BRANCH_TARGETS .L_x_42188,.L_x_42189,.L_x_42190"*) ;  /* 0xffffffe478347949 */ /* 0x000fea000383ffff */
.L_x_42190:
[----:B------:R-:W-:Y:S01]  /*1b30*/  VIADD R121, R192, 0x1 ;  /* 0x00000001c0797836 */ /* 0x000fe20000000000 */
[----:B------:R-:W-:Y:S01]  /*1b40*/  MOV R176, R3 ;  /* 0x0000000300b07202 */ /* 0x000fe20000000f00 */
[----:B------:R-:W-:Y:S01]  /*1b50*/  IMAD.MOV.U32 R120, RZ, RZ, R193 ;  /* 0x000000ffff787224 */ /* 0x000fe200078e00c1 */
[----:B------:R-:W-:Y:S06]  /*1b60*/  BRA `(.L_x_16481) ;  /* 0x0000000400387947 */ /* 0x000fec0003800000 */
.L_x_42188:
[----:B------:R-:W-:Y:S02]  /*1b70*/  HFMA2 R121, -RZ, RZ, 0, 1.78813934326171875e-07 ;  /* 0x00000003ff797431 */ /* 0x000fe400000001ff */
[----:B------:R-:W-:Y:S02]  /*1b80*/  IMAD.MOV.U32 R176, RZ, RZ, R3 ;  /* 0x000000ffffb07224 */ /* 0x000fe400078e0003 */
[----:B------:R-:W-:Y:S01]  /*1b90*/  IMAD.MOV.U32 R120, RZ, RZ, R194 ;  /* 0x000000ffff787224 */ /* 0x000fe200078e00c2 */
[----:B------:R-:W-:Y:S06]  /*1ba0*/  BRA `(.L_x_16481) ;  /* 0x0000000400287947 */ /* 0x000fec0003800000 */
.L_x_42189:
        /* <DEDUP_REMOVED lines=12> */
.L_x_16483:
[----:B------:R-:W-:Y:S05]  /*1c70*/  BSYNC.RECONVERGENT B2 ;  /* 0x0000000000027941 */ /* 0x000fea0003800200 */
.L_x_16482:
        /* <DEDUP_REMOVED lines=49> */
[----:B------:R-:W-:Y:S01]  /*1f90*/  UIADD3 UR5, UPT, UPT, UR8, -0xe443238, URZ ;  /* 0xf1bbcdc808057890 */ /* 0x000fe2000fffe0ff */
[----:B------:R-:W-:-:S04]  /*1fa0*/  IMAD.WIDE.U32 R176, R177, -0x326172a9, RZ ;  /* 0xcd9e8d57b1b07825 */ /* 0x000fc800078e00ff */
[----:B------:R-:W-:Y:S01]  /*1fb0*/  IMAD.MOV.U32 R121, RZ, RZ, RZ ;  /* 0x000000ffff797224 */ /* 0x000fe200078e00ff */
[----:B------:R-:W-:Y:S01]  /*1fc0*/  LOP3.LUT R177, R122, UR5, R177, 0x96, !PT ;  /* 0x000000057ab17c12 */ /* 0x000fe2000f8e96b1 */
[----:B------:R-:W-:Y:S01]  /*1fd0*/  UIADD3 UR5, UPT, UPT, UR8, -0x700cb87f, URZ ;  /* 0x8ff3478108057890 */ /* 0x000fe2000fffe0ff */
[----:B------:R-:W-:-:S05]  /*1fe0*/  IMAD.WIDE.U32 R122, R123, -0x326172a9, RZ ;  /* 0xcd9e8d577b7a7825 */ /* 0x000fca00078e00ff */
[----:B------:R-:W-:Y:S01]  /*1ff0*/  LOP3.LUT R193, R176, UR5, R123, 0x96, !PT ;  /* 0x00000005b0c17c12 */ /* 0x000fe2000f8e967b */
[----:B------:R-:W-:Y:S01]  /*2000*/  UIADD3 UR5, UPT, UPT, UR9, -0x695add53, URZ ;  /* 0x96a522ad09057890 */ /* 0x000fe2000fffe0ff */
[----:B------:R-:W-:Y:S01]  /*2010*/  IMAD.WIDE.U32 R176, R177, -0x2daee0ad, RZ ;  /* 0xd2511f53b1b07825 */ /* 0x000fe200078e00ff */
[----:B------:R-:W-:-:S04]  /*2020*/  MOV R2, R122 ;  /* 0x0000007a00027202 */ /* 0x000fc80000000f00 */
[----:B------:R-:W-:Y:S01]  /*2030*/  LOP3.LUT R194, R120, UR5, R177, 0x96, !PT ;  /* 0x0000000578c27c12 */ /* 0x000fe2000f8e96b1 */
[----:B------:R-:W-:-:S07]  /*2040*/  IMAD.MOV.U32 R120, RZ, RZ, R3 ;  /* 0x000000ffff787224 */ /* 0x000fce00078e0003 */
.L_x_16481:
[----:B------:R-:W-:Y:S05]  /*2050*/  BSYNC.RECONVERGENT B1 ;  /* 0x0000000000017941 */ /* 0x000fea0003800200 */
.L_x_16480:
        /* <DEDUP_REMOVED lines=29> */
.L_x_16486:
        /* <DEDUP_REMOVED lines=12> */
.L_x_16488:
[----:B------:R-:W-:Y:S05]  /*22f0*/  BSYNC.RECONVERGENT B2 ;  /* 0x0000000000027941 */ /* 0x000fea0003800200 */
.L_x_16487:
        /* <DEDUP_REMOVED lines=50> */
[----:B------:R-:W-:-:S05]  /*2620*/  IMAD.WIDE.U32 R192, R193, -0x326172a9, RZ ;  /* 0xcd9e8d57c1c07825 */ /* 0x000fca00078e00ff */
[----:B------:R-:W-:Y:S01]  /*2630*/  LOP3.LUT R121, R122, UR5, R193, 0x96, !PT ;  /* 0x000000057a797c12 */ /* 0x000fe2000f8e96c1 */
[----:B------:R-:W-:Y:S01]  /*2640*/  UIADD3 UR5, UPT, UPT, UR8, -0x700cb87f, URZ ;  /* 0x8ff3478108057890 */ /* 0x000fe2000fffe0ff */
[----:B------:R-:W-:-:S04]  /*2650*/  IMAD.WIDE.U32 R122, R123, -0x326172a9, RZ ;  /* 0xcd9e8d577b7a7825 */ /* 0x000fc800078e00ff */
[----:B------:R-:W-:Y:S01]  /*2660*/  IMAD.MOV.U32 R2, RZ, RZ, R122 ;  /* 0x000000ffff027224 */ /* 0x000fe200078e007a */
[----:B------:R-:W-:Y:S01]  /*2670*/  LOP3.LUT R193, R192, UR5, R123, 0x96, !PT ;  /* 0x00000005c0c17c12 */ /* 0x000fe2000f8e967b */
[----:B------:R-:W-:Y:S01]  /*2680*/  UIADD3 UR5, UPT, UPT, UR9, -0x695add53, URZ ;  /* 0x96a522ad09057890 */ /* 0x000fe2000fffe0ff */
[----:B------:R-:W-:-:S05]  /*2690*/  IMAD.WIDE.U32 R122, R121, -0x2daee0ad, RZ ;  /* 0xd2511f53797a7825 */ /* 0x000fca00078e00ff */
[----:B------:R-:W-:Y:S01]  /*26a0*/  LOP3.LUT R194, R178, UR5, R123, 0x96, !PT ;  /* 0x00000005b2c27c12 */ /* 0x000fe2000f8e967b */
[----:B------:R-:W-:Y:S01]  /*26b0*/  IMAD.MOV.U32 R123, RZ, RZ, R176 ;  /* 0x000000ffff7b7224 */ /* 0x000fe200078e00b0 */
[----:B------:R-:W-:Y:S01]  /*26c0*/  MOV R176, R122 ;  /* 0x0000007a00b07202 */ /* 0x000fe20000000f00 */
[----:B------:R-:W-:-:S07]  /*26d0*/  IMAD.MOV.U32 R178, RZ, RZ, RZ ;  /* 0x000000ffffb27224 */ /* 0x000fce00078e00ff */
.L_x_16485:
[----:B------:R-:W-:Y:S05]  /*26e0*/  BSYNC.RECONVERGENT B1 ;  /* 0x0000000000017941 */ /* 0x000fea0003800200 */
.L_x_16484:
[----:B------:R-:W-:Y:S01]  /*26f0*/  I2FP.F32.U32 R121, R123 ;  /* 0x0000007b00797245 */ /* 0x000fe20000201000 */
[----:B------:R-:W-:Y:S01]  /*2700*/  IMAD.U32 R124, R124, 0x10000, RZ ;  /* 0x000100007c7c7824 */ /* 0x000fe200078e00ff */
[----:B------:R-:W-:Y:S01]  /*2710*/  ISETP.NE.AND P1, PT, R178, 0x1, PT ;  /* 0x00000001b200780c */ /* 0x000fe20003f25270 */
[----:B------:R-:W-:Y:S01]  /*2720*/  BSSY.RECONVERGENT B1, `(.L_x_16489) ;  /* 0x000005f000017945 */ /* 0x000fe20003800200 */
[----:B------:R-:W-:Y:S02]  /*2730*/  IMAD.MOV.U32 R179, RZ, RZ, 0x2 ;  /* 0x00000002ffb37424 */ /* 0x000fe400078e00ff */
[----:B------:R-:W-:Y:S01]  /*2740*/  FFMA.FTZ R122, R121, R202, 1.1641532182693481445e-10 ;  /* 0x2f000000797a7423 */ /* 0x000fe200000100ca */
[----:B------:R-:W-:Y:S01]  /*2750*/  FMUL.FTZ R124, R124, UR4 ;  /* 0x000000047c7c7c20 */ /* 0x000fe20008410000 */
[----:B------:R-:W-:Y:S01]  /*2760*/  SHF.L.U32 R121, R5, 0x10, RZ ;  /* 0x0000001005797819 */ /* 0x000fe200000006ff */
[----:B------:R-:W-:Y:S02]  /*2770*/  IMAD.MOV.U32 R123, RZ, RZ, R2 ;  /* 0x000000ffff7b7224 */ /* 0x000fe400078e0002 */
[----:B------:R-:W-:Y:S01]  /*2780*/  FMUL.FTZ R124, R124, R177 ;  /* 0x000000b17c7c7220 */ /* 0x000fe20000410000 */
[----:B------:R-:W-:-:S04]  /*2790*/  FSETP.GTU.FTZ.AND P0, PT, R122, R3, PT ;  /* 0x000000037a00720b */ /* 0x000fc80003f1c000 */
        /* <DEDUP_REMOVED lines=12> */
.L_x_16491:
        /* <DEDUP_REMOVED lines=12> */
.L_x_16493:
[----:B------:R-:W-:Y:S05]  /*2920*/  BSYNC.RECONVERGENT B2 ;  /* 0x0000000000027941 */ /* 0x000fea0003800200 */
.L_x_16492:
        /* <DEDUP_REMOVED lines=54> */
[----:B------:R-:W-:-:S04]  /*2c90*/  IMAD.WIDE.U32 R122, R123, -0x326172a9, RZ ;  /* 0xcd9e8d577b7a7825 */ /* 0x000fc800078e00ff */
[----:B------:R-:W-:Y:S01]  /*2ca0*/  IMAD.MOV.U32 R2, RZ, RZ, R122 ;  /* 0x000000ffff027224 */ /* 0x000fe200078e007a */
[----:B------:R-:W-:Y:S01]  /*2cb0*/  LOP3.LUT R193, R192, UR5, R123, 0x96, !PT ;  /* 0x00000005c0c17c12 */ /* 0x000fe2000f8e967b */
[----:B------:R-:W-:Y:S01]  /*2cc0*/  UIADD3 UR5, UPT, UPT, UR9, -0x695add53, URZ ;  /* 0x96a522ad09057890 */ /* 0x000fe2000fffe0ff */
[----:B------:R-:W-:-:S05]  /*2cd0*/  IMAD.WIDE.U32 R122, R124, -0x2daee0ad, RZ ;  /* 0xd2511f537c7a7825 */ /* 0x000fca00078e00ff */
[----:B------:R-:W-:Y:S02]  /*2ce0*/  LOP3.LUT R194, R178, UR5, R123, 0x96, !PT ;  /* 0x00000005b2c27c12 */ /* 0x000fe4000f8e967b */
[----:B------:R-:W-:Y:S01]  /*2cf0*/  MOV R123, R176 ;  /* 0x000000b0007b7202 */ /* 0x000fe20000000f00 */
[----:B------:R-:W-:-:S07]  /*2d00*/  IMAD.MOV.U32 R176, RZ, RZ, R122 ;  /* 0x000000ffffb07224 */ /* 0x000fce00078e007a */
.L_x_16490:
[----:B------:R-:W-:Y:S05]  /*2d10*/  BSYNC.RECONVERGENT B1 ;  /* 0x0000000000017941 */ /* 0x000fea0003800200 */
.L_x_16489:
        /* <DEDUP_REMOVED lines=24> */
.L_x_16496:
        /* <DEDUP_REMOVED lines=12> */
.L_x_16498:
[----:B------:R-:W-:Y:S05]  /*2f60*/  BSYNC.RECONVERGENT B2 ;  /* 0x0000000000027941 */ /* 0x000fea0003800200 */
.L_x_16497:
        /* <DEDUP_REMOVED lines=56> */
[----:B------:R-:W-:Y:S01]  /*32f0*/  MOV R2, R124 ;  /* 0x0000007c00027202 */ /* 0x000fe20000000f00 */
[----:B------:R-:W-:-:S04]  /*3300*/  IMAD.WIDE.U32 R124, R179, -0x2daee0ad, RZ ;  /* 0xd2511f53b37c7825 */ /* 0x000fc800078e00ff */
[----:B------:R-:W-:Y:S01]  /*3310*/  HFMA2 R192, -RZ, RZ, 0, 0 ;  /* 0x00000000ffc07431 */ /* 0x000fe200000001ff */
[----:B------:R-:W-:Y:S01]  /*3320*/  LOP3.LUT R194, R178, UR5, R125, 0x96, !PT ;  /* 0x00000005b2c27c12 */ /* 0x000fe2000f8e967d */
[----:B------:R-:W-:Y:S02]  /*3330*/  IMAD.MOV.U32 R125, RZ, RZ, R176 ;  /* 0x000000ffff7d7224 */ /* 0x000fe400078e00b0 */
[----:B------:R-:W-:-:S07]  /*3340*/  IMAD.MOV.U32 R176, RZ, RZ, R124 ;  /* 0x000000ffffb07224 */ /* 0x000fce00078e007c */
.L_x_16495:
[----:B------:R-:W-:Y:S05]  /*3350*/  BSYNC.RECONVERGENT B1 ;  /* 0x0000000000017941 */ /* 0x000fea0003800200 */
.L_x_16494:
[----:B------:R-:W-:Y:S01]  /*3360*/  I2FP.F32.U32 R125, R125 ;  /* 0x0000007d007d7245 */ /* 0x000fe20000201000 */
[----:B------:R-:W-:Y:S01]  /*3370*/  IMAD.U32 R123, R123, 0x10000, RZ ;  /* 0x000100007b7b7824 */ /* 0x000fe200078e00ff */
[----:B------:R-:W-:Y:S01]  /*3380*/  ISETP.NE.AND P3, PT, R192, 0x1, PT ;  /* 0x00000001c000780c */ /* 0x000fe20003f65270 */
[----:B------:R-:W-:Y:S01]  /*3390*/  BSSY.RECONVERGENT B1, `(.L_x_16499) ;  /* 0x000005f000017945 */ /* 0x000fe20003800200 */
[----:B------:R-:W-:Y:S02]  /*33a0*/  HFMA2 R179, -RZ, RZ, 0, 1.1920928955078125e-07 ;  /* 0x00000002ffb37431 */ /* 0x000fe400000001ff */
[----:B------:R-:W-:Y:S01]  /*33b0*/  FFMA.FTZ R124, R125, R202, 1.1641532182693481445e-10 ;  /* 0x2f0000007d7c7423 */ /* 0x000fe200000100ca */
[----:B------:R-:W-:Y:S01]  /*33c0*/  FMUL.FTZ R178, R123, UR4 ;  /* 0x000000047bb27c20 */ /* 0x000fe20008410000 */
[----:B------:R-:W-:Y:S02]  /*33d0*/  IMAD.U32 R123, R6, 0x10000, RZ ;  /* 0x00010000067b7824 */ /* 0x000fe400078e00ff */
[----:B------:R-:W-:-:S02]  /*33e0*/  IMAD.MOV.U32 R125, RZ, RZ, R2 ;  /* 0x000000ffff7d7224 */ /* 0x000fc400078e0002 */
        /* <DEDUP_REMOVED lines=14> */
.L_x_16501:
        /* <DEDUP_REMOVED lines=12> */
.L_x_16503:
[----:B------:R-:W-:Y:S05]  /*3590*/  BSYNC.RECONVERGENT B2 ;  /* 0x0000000000027941 */ /* 0x000fea0003800200 */
.L_x_16502:
        /* <DEDUP_REMOVED lines=57> */
[----:B------:R-:W-:-:S04]  /*3930*/  IMAD.WIDE.U32 R124, R179, -0x2daee0ad, RZ ;  /* 0xd2511f53b37c7825 */ /* 0x000fc800078e00ff */
[----:B------:R-:W-:Y:S01]  /*3940*/  IMAD.MOV.U32 R179, RZ, RZ, RZ ;  /* 0x000000ffffb37224 */ /* 0x000fe200078e00ff */
[----:B------:R-:W-:Y:S01]  /*3950*/  LOP3.LUT R194, R178, UR5, R125, 0x96, !PT ;  /* 0x00000005b2c27c12 */ /* 0x000fe2000f8e967d */
[----:B------:R-:W-:Y:S01]  /*3960*/  IMAD.MOV.U32 R125, RZ, RZ, R176 ;  /* 0x000000ffff7d7224 */ /* 0x000fe200078e00b0 */
[----:B------:R-:W-:-:S07]  /*3970*/  MOV R176, R124 ;  /* 0x0000007c00b07202 */ /* 0x000fce0000000f00 */
.L_x_16500:
[----:B------:R-:W-:Y:S05]  /*3980*/  BSYNC.RECONVERGENT B1 ;  /* 0x0000000000017941 */ /* 0x000fea0003800200 */
.L_x_16499:
[----:B------:R-:W-:Y:S01]  /*3990*/  I2FP.F32.U32 R125, R125 ;  /* 0x0000007d007d7245 */ /* 0x000fe20000201000 */
[C---:B------:R-:W-:Y:S01]  /*39a0*/  IMAD.U32 R178, R126.reuse, 0x10000, RZ ;  /* 0x000100007eb27824 */ /* 0x040fe200078e00ff */
[----:B------:R-:W-:Y:S01]  /*39b0*/  ISETP.NE.AND P4, PT, R179, 0x1, PT ;  /* 0x00000001b300780c */ /* 0x000fe20003f85270 */
[----:B------:R-:W-:Y:S01]  /*39c0*/  BSSY.RECONVERGENT B1, `(.L_x_16504) ;  /* 0x0000060000017945 */ /* 0x000fe20003800200 */
[----:B------:R-:W-:Y:S01]  /*39d0*/  PRMT R126, R126, 0x7632, R126 ;  /* 0x000076327e7e7816 */ /* 0x000fe2000000007e */
        /* <DEDUP_REMOVED lines=19> */
.L_x_16506:
        /* <DEDUP_REMOVED lines=12> */
.L_x_16508:
[----:B------:R-:W-:Y:S05]  /*3bd0*/  BSYNC.RECONVERGENT B2 ;  /* 0x0000000000027941 */ /* 0x000fea0003800200 */
.L_x_16507:
        /* <DEDUP_REMOVED lines=57> */
[----:B------:R-:W-:Y:S01]  /*3f70*/  IMAD.WIDE.U32 R178, R125, -0x2daee0ad, RZ ;  /* 0xd2511f537db27825 */ /* 0x000fe200078e00ff */
[----:B------:R-:W-:-:S03]  /*3f80*/  MOV R125, R176 ;  /* 0x000000b0007d7202 */ /* 0x000fc60000000f00 */
[----:B------:R-:W-:Y:S01]  /*3f90*/  IMAD.MOV.U32 R176, RZ, RZ, R178 ;  /* 0x000000ffffb07224 */ /* 0x000fe200078e00b2 */
[----:B------:R-:W-:Y:S01]  /*3fa0*/  LOP3.LUT R194, R192, UR5, R179, 0x96, !PT ;  /* 0x00000005c0c27c12 */ /* 0x000fe2000f8e96b3 */
[----:B------:R-:W-:-:S07]  /*3fb0*/  IMAD.MOV.U32 R192, RZ, RZ, RZ ;  /* 0x000000ffffc07224 */ /* 0x000fce00078e00ff */
.L_x_16505:
[----:B------:R-:W-:Y:S05]  /*3fc0*/  BSYNC.RECONVERGENT B1 ;  /* 0x0000000000017941 */ /* 0x000fea0003800200 */
.L_x_16504:
[----:B------:R-:W-:Y:S01]  /*3fd0*/  I2FP.F32.U32 R125, R125 ;  /* 0x0000007d007d7245 */ /* 0x000fe20000201000 */
[----:B------:R-:W-:Y:S01]  /*3fe0*/  BSSY.RECONVERGENT B1, `(.L_x_16509) ;  /* 0x0000061000017945 */ /* 0x000fe20003800200 */
[----:B------:R-:W-:Y:S02]  /*3ff0*/  SHF.L.U32 R178, R126, 0x10, RZ ;  /* 0x000000107eb27819 */ /* 0x000fe400000006ff */
[----:B------:R-:W-:Y:S01]  /*4000*/  ISETP.NE.AND P5, PT, R192, 0x1, PT ;  /* 0x00000001c000780c */ /* 0x000fe20003fa5270 */
[----:B------:R-:W-:Y:S01]  /*4010*/  FFMA.FTZ R126, R125, R202, 1.1641532182693481445e-10 ;  /* 0x2f0000007d7e7423 */ /* 0x000fe200000100ca */
[----:B------:R-:W-:Y:S02]  /*4020*/  IMAD.U32 R125, R7, 0x10000, RZ ;  /* 0x00010000077d7824 */ /* 0x000fe400078e00ff */
[----:B------:R-:W-:Y:S02]  /*4030*/  FMUL.FTZ R178, R178, UR4 ;  /* 0x00000004b2b27c20 */ /* 0x000fe40008410000 */
[----:B------:R-:W-:-:S02]  /*4040*/  FSETP.GTU.FTZ.AND P4, PT, R126, R3, PT ;  /* 0x000000037e00720b */ /* 0x000fc40003f9c000 */
[----:B------:R-:W-:Y:S01]  /*4050*/  FMUL.FTZ R178, R178, R177 ;  /* 0x000000b1b2b27220 */ /* 0x000fe20000410000 */
[----:B------:R-:W-:-:S04]  /*4060*/  MOV R126, R2 ;  /* 0x00000002007e7202 */ /* 0x000fc80000000f00 */
        /* <DEDUP_REMOVED lines=13> */
.L_x_16511:
        /* <DEDUP_REMOVED lines=12> */
.L_x_16513:
[----:B------:R-:W-:Y:S05]  /*4200*/  BSYNC.RECONVERGENT B2 ;  /* 0x0000000000027941 */ /* 0x000fea0003800200 */
.L_x_16512:
        /* <DEDUP_REMOVED lines=58> */
[----:B------:R-:W-:Y:S01]  /*45b0*/  IMAD.MOV.U32 R126, RZ, RZ, R176 ;  /* 0x000000ffff7e7224 */ /* 0x000fe200078e00b0 */
[----:B------:R-:W-:Y:S01]  /*45c0*/  LOP3.LUT R194, R192, UR5, R179, 0x96, !PT ;  /* 0x00000005c0c27c12 */ /* 0x000fe2000f8e96b3 */
[----:B------:R-:W-:Y:S02]  /*45d0*/  IMAD.MOV.U32 R176, RZ, RZ, R178 ;  /* 0x000000ffffb07224 */ /* 0x000fe400078e00b2 */
[----:B------:R-:W-:-:S07]  /*45e0*/  HFMA2 R178, -RZ, RZ, 0, 0 ;  /* 0x00000000ffb27431 */ /* 0x000fce00000001ff */
.L_x_16510:
[----:B------:R-:W-:Y:S05]  /*45f0*/  BSYNC.RECONVERGENT B1 ;  /* 0x0000000000017941 */ /* 0x000fea0003800200 */
.L_x_16509:
        /* <DEDUP_REMOVED lines=24> */
.L_x_16516:
[----:B------:R-:W-:Y:S01]  /*4780*/  IADD3 R197, PT, PT, R197, 0x1, RZ ;  /* 0x00000001c5c57810 */ /* 0x000fe20007ffe0ff */
[----:B------:R-:W-:Y:S03]  /*4790*/  BSSY.RECONVERGENT B2, `(.L_x_16517) ;  /* 0x000000d000027945 */ /* 0x000fe60003800200 */
[----:B------:R-:W-:-:S13]  /*47a0*/  ISETP.NE.AND P6, PT, R197, RZ, PT ;  /* 0x000000ffc500720c */ /* 0x000fda0003fc5270 */
[----:B------:R-:W-:Y:S05]  /*47b0*/  @P6 BRA `(.L_x_16518) ;  /* 0x0000000000286947 */ /* 0x000fea0003800000 */
[----:B------:R-:W-:Y:S01]  /*47c0*/  VIADD R196, R196, 0x1 ;  /* 0x00000001c4c47836 */ /* 0x000fe20000000000 */
[----:B------:R-:W-:-:S04]  /*47d0*/  P2R R2, PR, RZ, 0x1 ;  /* 0x00000001ff027803 */ /* 0x000fc80000000000 */
        /* <DEDUP_REMOVED lines=8> */
.L_x_16518:
[----:B------:R-:W-:Y:S05]  /*4860*/  BSYNC.RECONVERGENT B2 ;  /* 0x0000000000027941 */ /* 0x000fea0003800200 */
.L_x_16517:
        /* <DEDUP_REMOVED lines=62> */
.L_x_16515:
[----:B------:R-:W-:Y:S05]  /*4c50*/  BSYNC.RECONVERGENT B1 ;  /* 0x0000000000017941 */ /* 0x000fea0003800200 */
.L_x_16514:
[----:B------:R-:W-:Y:S01]  /*4c60*/  I2FP.F32.U32 R179, R179 ;  /* 0x000000b300b37245 */ /* 0x000fe20000201000 */
[----:B------:R-:W-:-:S04]  /*4c70*/  IMAD.U32 R127, R127, 0x10000, RZ ;  /* 0x000100007f7f7824 */ /* 0x000fc800078e00ff */
[----:B------:R-:W-:Y:S01]  /*4c80*/  FFMA.FTZ R202, R179, R202, 1.1641532182693481445e-10 ;  /* 0x2f000000b3ca7423 */ /* 0x000fe200000100ca */
[----:B------:R-:W-:Y:S01]  /*4c90*/  FMUL.FTZ R178, R127, UR4 ;  /* 0x000000047fb27c20 */ /* 0x000fe20008410000 */
[----:B------:R-:W-:-:S03]  /*4ca0*/  SHF.L.U32 R127, R8, 0x10, RZ ;  /* 0x00000010087f7819 */ /* 0x000fc600000006ff */
[----:B------:R-:W-:Y:S01]  /*4cb0*/  FMUL.FTZ R178, R178, R177 ;  /* 0x000000b1b2b27220 */ /* 0x000fe20000410000 */
[----:B------:R-:W-:-:S04]  /*4cc0*/  FSETP.GTU.FTZ.AND P6, PT, R202, R3, PT ;  /* 0x00000003ca00720b */ /* 0x000fc80003fdc000 */
[----:B------:R-:W-:Y:S02]  /*4cd0*/  FSEL R178, R178, RZ, !P6 ;  /* 0x000000ffb2b27208 */ /* 0x000fe40007000000 */
[----:B------:R-:W-:-:S03]  /*4ce0*/  PLOP3.LUT P6, PT, P6, PT, PT, 0x8, 0x80 ;  /* 0x000000000080781c */ /* 0x000fc600037ce170 */
[----:B------:R-:W-:Y:S01]  /*4cf0*/  FFMA.FTZ R127, R178, R127, R119 ;  /* 0x0000007fb27f7223 */ /* 0x000fe20000010077 */
[----:B------:R-:W-:Y:S09]  /*4d00*/  BRA `(.L_x_16519) ;  /* 0x0000003000947947 */ /* 0x000ff20003800000 */
.L_x_16479:
        /* <DEDUP_REMOVED lines=16> */
.L_x_16522:
        /* <DEDUP_REMOVED lines=12> */
.L_x_16524:
[----:B------:R-:W-:Y:S05]  /*4ed0*/  BSYNC.RECONVERGENT B2 ;  /* 0x0000000000027941 */ /* 0x000fea0003800200 */
.L_x_16523:
        /* <DEDUP_REMOVED lines=61> */
.L_x_16521:
[----:B------:R-:W-:Y:S05]  /*52b0*/  BSYNC.RECONVERGENT B1 ;  /* 0x0000000000017941 */ /* 0x000fea0003800200 */
.L_x_16520:
        /* <DEDUP_REMOVED lines=10> */
[----:B------:R-:W-:-:S02]  /*5360*/  LOP3.LUT R200, R200, 0xfffffffd, RZ, 0xc0, !PT ;  /* 0xfffffffdc8c87812 */ /* 0x000fc400078ec0ff */
[----:B------:R-:W-:Y:S02]  /*5370*/  PRMT R124, R124, 0x7632, R124 ;  /* 0x000076327c7c7816 */ /* 0x000fe4000000007c */
[----:B0-----:R-:W-:Y:S01]  /*5380*/  FSETP.GTU.FTZ.AND P0, PT, R120, R3, PT ;  /* 0x000000037800720b */ /* 0x001fe20003f1c000 */
[----:B-1----:R-:W-:Y:S01]  /*5390*/  FMUL.FTZ R120, R178, R177 ;  /* 0x000000b1b2787220 */ /* 0x002fe20000410000 */
[----:B------:R-:W-:-:S04]  /*53a0*/  IMAD.MOV.U32 R178, RZ, RZ, 0x2 ;  /* 0x00000002ffb27424 */ /* 0x000fc800078e00ff */
        /* <DEDUP_REMOVED lines=14> */
.L_x_16527:
        /* <DEDUP_REMOVED lines=12> */
.L_x_16529:
[----:B------:R-:W-:Y:S05]  /*5550*/  BSYNC.RECONVERGENT B2 ;  /* 0x0000000000027941 */ /* 0x000fea0003800200 */
.L_x_16528:
        /* <DEDUP_REMOVED lines=62> */
.L_x_16526:
[----:B------:R-:W-:Y:S05]  /*5940*/  BSYNC.RECONVERGENT B1 ;  /* 0x0000000000017941 */ /* 0x000fea0003800200 */
.L_x_16525:
[----:B------:R-:W-:Y:S01]  /*5950*/  I2FP.F32.U32 R121, R121 ;  /* 0x0000007900797245 */ /* 0x000fe20000201000 */
[----:B------:R-:W-:Y:S01]  /*5960*/  IMAD.U32 R124, R124, 0x10000, RZ ;  /* 0x000100007c7c7824 */ /* 0x000fe200078e00ff */
[----:B------:R-:W-:Y:S01]  /*5970*/  ISETP.NE.AND P1, PT, R178, 0x1, PT ;  /* 0x00000001b200780c */ /* 0x000fe20003f25270 */
[----:B------:R-:W-:Y:S01]  /*5980*/  BSSY.RECONVERGENT B1, `(.L_x_16530) ;  /* 0x000005f000017945 */ /* 0x000fe20003800200 */
[----:B------:R-:W-:Y:S02]  /*5990*/  IMAD.MOV.U32 R123, RZ, RZ, R2 ;  /* 0x000000ffff7b7224 */ /* 0x000fe400078e0002 */
[----:B------:R-:W-:Y:S01]  /*59a0*/  FFMA.FTZ R122, R121, R202, 1.1641532182693481445e-10 ;  /* 0x2f000000797a7423 */ /* 0x000fe200000100ca */
[----:B------:R-:W-:Y:S01]  /*59b0*/  FMUL.FTZ R124, R124, UR4 ;  /* 0x000000047c7c7c20 */ /* 0x000fe20008410000 */
[----:B------:R-:W-:-:S03]  /*59c0*/  IMAD.U32 R121, R5, 0x10000, RZ ;  /* 0x0001000005797824 */ /* 0x000fc600078e00ff */
[----:B------:R-:W-:Y:S01]  /*59d0*/  FMUL.FTZ R124, R124, R177 ;  /* 0x000000b17c7c7220 */ /* 0x000fe20000410000 */
[----:B------:R-:W-:-:S04]  /*59e0*/  FSETP.GTU.FTZ.AND P0, PT, R122, R3, PT ;  /* 0x000000037a00720b */ /* 0x000fc80003f1c000 */
        /* <DEDUP_REMOVED lines=13> */
.L_x_16532:
        /* <DEDUP_REMOVED lines=12> */
.L_x_16534:
[----:B------:R-:W-:Y:S05]  /*5b80*/  BSYNC.RECONVERGENT B2 ;  /* 0x0000000000027941 */ /* 0x000fea0003800200 */
.L_x_16533:
        /* <DEDUP_REMOVED lines=62> */
.L_x_16531:
[----:B------:R-:W-:Y:S05]  /*5f70*/  BSYNC.RECONVERGENT B1 ;  /* 0x0000000000017941 */ /* 0x000fea0003800200 */
.L_x_16530:
        /* <DEDUP_REMOVED lines=8> */
[----:B------:R-:W-:Y:S01]  /*6000*/  FSETP.GTU.FTZ.AND P1, PT, R122, R3, PT ;  /* 0x000000037a00720b */ /* 0x000fe20003f3c000 */
[----:B------:R-:W-:-:S05]  /*6010*/  FMUL.FTZ R122, R178, R177 ;  /* 0x000000b1b27a7220 */ /* 0x000fca0000410000 */
[----:B------:R-:W-:Y:S02]  /*6020*/  FSEL R122, R122, RZ, !P1 ;  /* 0x000000ff7a7a7208 */ /* 0x000fe40004800000 */
        /* <DEDUP_REMOVED lines=13> */
.L_x_16537:
        /* <DEDUP_REMOVED lines=12> */
.L_x_16539:
[----:B------:R-:W-:Y:S05]  /*61c0*/  BSYNC.RECONVERGENT B2 ;  /* 0x0000000000027941 */ /* 0x000fea0003800200 */
.L_x_16538:
        /* <DEDUP_REMOVED lines=60> */
[----:B------:R-:W-:Y:S01]  /*6590*/  MOV R125, R176 ;  /* 0x000000b0007d7202 */ /* 0x000fe20000000f00 */
[----:B------:R-:W-:-:S07]  /*65a0*/  IMAD.MOV.U32 R176, RZ, RZ, R124 ;  /* 0x000000ffffb07224 */ /* 0x000fce00078e007c */
.L_x_16536:
[----:B------:R-:W-:Y:S05]  /*65b0*/  BSYNC.RECONVERGENT B1 ;  /* 0x0000000000017941 */ /* 0x000fea0003800200 */
.L_x_16535:
[----:B------:R-:W-:Y:S01]  /*65c0*/  I2FP.F32.U32 R125, R125 ;  /* 0x0000007d007d7245 */ /* 0x000fe20000201000 */
[----:B------:R-:W-:Y:S01]  /*65d0*/  BSSY.RECONVERGENT B1, `(.L_x_16540) ;  /* 0x0000061000017945 */ /* 0x000fe20003800200 */
[----:B------:R-:W-:Y:S02]  /*65e0*/  SHF.L.U32 R123, R123, 0x10, RZ ;  /* 0x000000107b7b7819 */ /* 0x000fe400000006ff */
[----:B------:R-:W-:Y:S01]  /*65f0*/  ISETP.NE.AND P3, PT, R179, 0x1, PT ;  /* 0x00000001b300780c */ /* 0x000fe20003f65270 */
[----:B------:R-:W-:Y:S01]  /*6600*/  FFMA.FTZ R124, R125, R202, 1.1641532182693481445e-10 ;  /* 0x2f0000007d7c7423 */ /* 0x000fe200000100ca */
[----:B------:R-:W-:Y:S01]  /*6610*/  MOV R125, R2 ;  /* 0x00000002007d7202 */ /* 0x000fe20000000f00 */
[----:B------:R-:W-:Y:S01]  /*6620*/  FMUL.FTZ R178, R123, UR4 ;  /* 0x000000047bb27c20 */ /* 0x000fe20008410000 */
[----:B------:R-:W-:Y:S02]  /*6630*/  IMAD.U32 R123, R6, 0x10000, RZ ;  /* 0x00010000067b7824 */ /* 0x000fe400078e00ff */
[----:B------:R-:W-:Y:S01]  /*6640*/  FSETP.GTU.FTZ.AND P2, PT, R124, R3, PT ;  /* 0x000000037c00720b */ /* 0x000fe20003f5c000 */
        /* <DEDUP_REMOVED lines=14> */
.L_x_16542:
        /* <DEDUP_REMOVED lines=12> */
.L_x_16544:
[----:B------:R-:W-:Y:S05]  /*67f0*/  BSYNC.RECONVERGENT B2 ;  /* 0x0000000000027941 */ /* 0x000fea0003800200 */
.L_x_16543:
        /* <DEDUP_REMOVED lines=57> */
[----:B------:R-:W-:-:S05]  /*6b90*/  IMAD.WIDE.U32 R124, R179, -0x2daee0ad, RZ ;  /* 0xd2511f53b37c7825 */ /* 0x000fca00078e00ff */
[----:B------:R-:W-:Y:S01]  /*6ba0*/  LOP3.LUT R194, R178, UR5, R125, 0x96, !PT ;  /* 0x00000005b2c27c12 */ /* 0x000fe2000f8e967d */
[----:B------:R-:W-:Y:S02]  /*6bb0*/  HFMA2 R178, -RZ, RZ, 0, 0 ;  /* 0x00000000ffb27431 */ /* 0x000fe400000001ff */
[----:B------:R-:W-:Y:S02]  /*6bc0*/  IMAD.MOV.U32 R125, RZ, RZ, R176 ;  /* 0x000000ffff7d7224 */ /* 0x000fe400078e00b0 */
[----:B------:R-:W-:-:S07]  /*6bd0*/  IMAD.MOV.U32 R176, RZ, RZ, R124 ;  /* 0x000000ffffb07224 */ /* 0x000fce00078e007c */
.L_x_16541:
[----:B------:R-:W-:Y:S05]  /*6be0*/  BSYNC.RECONVERGENT B1 ;  /* 0x0000000000017941 */ /* 0x000fea0003800200 */
.L_x_16540:
        /* <DEDUP_REMOVED lines=8> */
[----:B------:R-:W-:Y:S01]  /*6c70*/  HFMA2 R179, -RZ, RZ, 0, 1.1920928955078125e-07 ;  /* 0x00000002ffb37431 */ /* 0x000fe200000001ff */
[----:B------:R-:W-:Y:S01]  /*6c80*/  FSETP.GTU.FTZ.AND P3, PT, R124, R3, PT ;  /* 0x000000037c00720b */ /* 0x000fe20003f7c000 */
[----:B------:R-:W-:-:S05]  /*6c90*/  FMUL.FTZ R124, R192, R177 ;  /* 0x000000b1c07c7220 */ /* 0x000fca0000410000 */
        /* <DEDUP_REMOVED lines=13> */
.L_x_16547:
        /* <DEDUP_REMOVED lines=12> */
.L_x_16549:
[----:B------:R-:W-:Y:S05]  /*6e30*/  BSYNC.RECONVERGENT B2 ;  /* 0x0000000000027941 */ /* 0x000fea0003800200 */
.L_x_16548:
        /* <DEDUP_REMOVED lines=58> */
[----:B------:R-:W-:Y:S01]  /*71e0*/  IMAD.MOV.U32 R125, RZ, RZ, R176 ;  /* 0x000000ffff7d7224 */ /* 0x000fe200078e00b0 */
[----:B------:R-:W-:Y:S01]  /*71f0*/  LOP3.LUT R194, R192, UR5, R179, 0x96, !PT ;  /* 0x00000005c0c27c12 */ /* 0x000fe2000f8e96b3 */
[----:B------:R-:W-:Y:S01]  /*7200*/  IMAD.MOV.U32 R179, RZ, RZ, RZ ;  /* 0x000000ffffb37224 */ /* 0x000fe200078e00ff */
[----:B------:R-:W-:-:S07]  /*7210*/  MOV R176, R178 ;  /* 0x000000b200b07202 */ /* 0x000fce0000000f00 */
.L_x_16546:
[----:B------:R-:W-:Y:S05]  /*7220*/  BSYNC.RECONVERGENT B1 ;  /* 0x0000000000017941 */ /* 0x000fea0003800200 */
.L_x_16545:
[----:B------:R-:W-:Y:S01]  /*7230*/  I2FP.F32.U32 R125, R125 ;  /* 0x0000007d007d7245 */ /* 0x000fe20000201000 */
[----:B------:R-:W-:Y:S01]  /*7240*/  IMAD.U32 R178, R126, 0x10000, RZ ;  /* 0x000100007eb27824 */ /* 0x000fe200078e00ff */
[----:B------:R-:W-:Y:S01]  /*7250*/  ISETP.NE.AND P5, PT, R179, 0x1, PT ;  /* 0x00000001b300780c */ /* 0x000fe20003fa5270 */
[----:B------:R-:W-:Y:S02]  /*7260*/  BSSY.RECONVERGENT B1, `(.L_x_16550) ;  /* 0x000005f000017945 */ /* 0x000fe40003800200 */
        /* <DEDUP_REMOVED lines=19> */
.L_x_16552:
        /* <DEDUP_REMOVED lines=12> */
.L_x_16554:
[----:B------:R-:W-:Y:S05]  /*7460*/  BSYNC.RECONVERGENT B2 ;  /* 0x0000000000027941 */ /* 0x000fea0003800200 */
.L_x_16553:
        /* <DEDUP_REMOVED lines=62> */
.L_x_16551:
[----:B------:R-:W-:Y:S05]  /*7850*/  BSYNC.RECONVERGENT B1 ;  /* 0x0000000000017941 */ /* 0x000fea0003800200 */
.L_x_16550:
[----:B------:R-:W-:Y:S01]  /*7860*/  I2FP.F32.U32 R179, R126 ;  /* 0x0000007e00b37245 */ /* 0x000fe20000201000 */
[----:B------:R-:W-:Y:S01]  /*7870*/  BSSY.RECONVERGENT B1, `(.L_x_16555) ;  /* 0x0000064000017945 */ /* 0x000fe20003800200 */
[----:B------:R-:W-:Y:S02]  /*7880*/  SHF.L.U32 R192, R127, 0x10, RZ ;  /* 0x000000107fc07819 */ /* 0x000fe400000006ff */
[----:B------:R-:W-:Y:S01]  /*7890*/  ISETP.NE.AND P6, PT, R178, 0x1, PT ;  /* 0x00000001b200780c */ /* 0x000fe20003fc5270 */
[----:B------:R-:W-:Y:S01]  /*78a0*/  FFMA.FTZ R126, R179, R202, 1.1641532182693481445e-10 ;  /* 0x2f000000b37e7423 */ /* 0x000fe200000100ca */
[----:B------:R-:W-:Y:S02]  /*78b0*/  IMAD.U32 R179, R39, 0x10000, RZ ;  /* 0x0001000027b37824 */ /* 0x000fe400078e00ff */
[----:B------:R-:W-:Y:S01]  /*78c0*/  FMUL.FTZ R192, R192, UR4 ;  /* 0x00000004c0c07c20 */ /* 0x000fe20008410000 */
[----:B------:R-:W-:Y:S02]  /*78d0*/  PRMT R127, R127, 0x7632, R127 ;  /* 0x000076327f7f7816 */ /* 0x000fe4000000007f */
[----:B------:R-:W-:Y:S01]  /*78e0*/  FSETP.GTU.FTZ.AND P5, PT, R126, R3, PT ;  /* 0x000000037e00720b */ /* 0x000fe20003fbc000 */
[----:B------:R-:W-:-:S05]  /*78f0*/  FMUL.FTZ R192, R192, R177 ;  /* 0x000000b1c0c07220 */ /* 0x000fca0000410000 */
[----:B------:R-:W-:Y:S01]  /*7900*/  FSEL R126, R192, RZ, !P5 ;  /* 0x000000ffc07e7208 */ /* 0x000fe20006800000 */
[----:B------:R-:W-:Y:S01]  /*7910*/  IMAD.MOV.U32 R192, RZ, RZ, 0x2 ;  /* 0x00000002ffc07424 */ /* 0x000fe200078e00ff */
        /* <DEDUP_REMOVED lines=12> */
.L_x_16557:
[----:B------:R-:W-:Y:S01]  /*79e0*/  VIADD R197, R197, 0x1 ;  /* 0x00000001c5c57836 */ /* 0x000fe20000000000 */
[----:B------:R-:W-:Y:S04]  /*79f0*/  BSSY.RECONVERGENT B2, `(.L_x_16558) ;  /* 0x000000d000027945 */ /* 0x000fe80003800200 */
        /* <DEDUP_REMOVED lines=12> */
.L_x_16559:
[----:B------:R-:W-:Y:S05]  /*7ac0*/  BSYNC.RECONVERGENT B2 ;  /* 0x0000000000027941 */ /* 0x000fea0003800200 */
.L_x_16558:
        /* <DEDUP_REMOVED lines=62> */
.L_x_16556:
[----:B------:R-:W-:Y:S05]  /*7eb0*/  BSYNC.RECONVERGENT B1 ;  /* 0x0000000000017941 */ /* 0x000fea0003800200 */
.L_x_16555:
[----:B------:R-:W-:Y:S01]  /*7ec0*/  I2FP.F32.U32 R179, R179 ;  /* 0x000000b300b37245 */ /* 0x000fe20000201000 */
[----:B------:R-:W-:-:S04]  /*7ed0*/  IMAD.U32 R127, R127, 0x10000, RZ ;  /* 0x000100007f7f7824 */ /* 0x000fc800078e00ff */
[----:B------:R-:W-:Y:S01]  /*7ee0*/  FFMA.FTZ R202, R179, R202, 1.1641532182693481445e-10 ;  /* 0x2f000000b3ca7423 */ /* 0x000fe200000100ca */
[----:B------:R-:W-:Y:S01]  /*7ef0*/  FMUL.FTZ R178, R127, UR4 ;  /* 0x000000047fb27c20 */ /* 0x000fe20008410000 */
[----:B------:R-:W-:-:S03]  /*7f00*/  IMAD.U32 R127, R8, 0x10000, RZ ;  /* 0x00010000087f7824 */ /* 0x000fc600078e00ff */
[----:B------:R-:W-:Y:S01]  /*7f10*/  FMUL.FTZ R178, R178, R177 ;  /* 0x000000b1b2b27220 */ /* 0x000fe20000410000 */
[----:B------:R-:W-:-:S04]  /*7f20*/  FSETP.GTU.FTZ.AND P6, PT, R202, R3, PT ;  /* 0x00000003ca00720b */ /* 0x000fc80003fdc000 */
[----:B------:R-:W-:Y:S02]  /*7f30*/  FSEL R178, R178, RZ, !P6 ;  /* 0x000000ffb2b27208 */ /* 0x000fe40007000000 */
[----:B------:R-:W-:-:S03]  /*7f40*/  PLOP3.LUT P6, PT, P6, PT, PT, 0x8, 0x80 ;  /* 0x000000000080781c */ /* 0x000fc600037ce170 */
[----:B------:R-:W-:-:S10]  /*7f50*/  FMUL.FTZ R127, R178, R127 ;  /* 0x0000007fb27f7220 */ /* 0x000fd40000410000 */
.L_x_16519:
[----:B------:R-:W0:Y:S01]  /*7f60*/  LDC.64 R178, c[0x0][0x3a8] ;  /* 0x0000ea00ffb27b82 */ /* 0x000e220000000a00 */
[----:B------:R-:W-:Y:S02]  /*7f70*/  SEL R177, RZ, 0x1000000, !P6 ;  /* 0x01000000ffb17807 */ /* 0x000fe40007000000 */
[----:B------:R-:W-:Y:S02]  /*7f80*/  SEL R3, RZ, 0x10000, !P5 ;  /* 0x00010000ff037807 */ /* 0x000fe40006800000 */
[----:B------:R-:W-:Y:S02]  /*7f90*/  SEL R250, RZ, 0x100, !P4 ;  /* 0x00000100fffa7807 */ /* 0x000fe40006000000 */
[----:B------:R-:W-:Y:S01]  /*7fa0*/  SEL R204, RZ, 0x10000, !P1 ;  /* 0x00010000ffcc7807 */ /* 0x000fe20004800000 */
[----:B------:R-:W1:Y:S01]  /*7fb0*/  LDC.64 R202, c[0x0][0x3b0] ;  /* 0x0000ec00ffca7b82 */ /* 0x000e620000000a00 */
[----:B------:R-:W-:Y:S02]  /*7fc0*/  LOP3.LUT R250, R250, R177, R3, 0xfe, !PT ;  /* 0x000000b1fafa7212 */ /* 0x000fe400078efe03 */
[----:B------:R-:W-:-:S02]  /*7fd0*/  SEL R177, RZ, 0x1000000, !P2 ;  /* 0x01000000ffb17807 */ /* 0x000fc40005000000 */
[----:B------:R-:W-:Y:S02]  /*7fe0*/  SEL R3, RZ, 0x100, !P0 ;  /* 0x00000100ff037807 */ /* 0x000fe40004000000 */
[----:B------:R-:W-:Y:S02]  /*7ff0*/  LOP3.LUT P6, RZ, R200, 0x2, RZ, 0xc0, !PT ;  /* 0x00000002c8ff7812 */ /* 0x000fe400078cc0ff */
[----:B------:R-:W-:Y:S02]  /*8000*/  LOP3.LUT R3, R3, R177, R204, 0xfe, !PT ;  /* 0x000000b103037212 */ /* 0x000fe400078efecc */
[----:B------:R-:W-:Y:S02]  /*8010*/  SEL R177, RZ, 0x1, !P3 ;  /* 0x00000001ffb17807 */ /* 0x000fe40005800000 */
[----:B------:R-:W-:Y:S01]  /*8020*/  SEL R204, RZ, 0x1, !P6 ;  /* 0x00000001ffcc7807 */ /* 0x000fe20007000000 */
[----:B0-----:R-:W-:-:S05]  /*8030*/  IMAD.WIDE.U32 R178, R0, 0x20, R178 ;  /* 0x0000002000b27825 */ /* 0x001fca00078e00b2 */
[----:B------:R-:W-:Y:S01]  /*8040*/  STG.E.128 desc[UR6][R178.64], R120 ;  /* 0x00000078b2007986 */ /* 0x000fe2000c101d06 */
[----:B-1----:R-:W-:-:S03]  /*8050*/  IMAD.WIDE.U32 R202, R0, 0x8, R202 ;  /* 0x0000000800ca7825 */ /* 0x002fc600078e00ca */
[----:B------:R0:W-:Y:S02]  /*8060*/  STG.E.128 desc[UR6][R178.64+0x10], R124 ;  /* 0x0000107cb2007986 */ /* 0x0001e4000c101d06 */
[----:B0-----:R-:W-:Y:S02]  /*8070*/  LOP3.LUT R179, R250, R177, RZ, 0xfc, !PT ;  /* 0x000000b1fab37212 */ /* 0x001fe400078efcff */
[----:B------:R-:W-:Y:S02]  /*8080*/  LOP3.LUT R178, R3, R204, RZ, 0xfc, !PT ;  /* 0x000000cc03b27212 */ /* 0x000fe400078efcff */
[----:B------:R-:W-:Y:S01]  /*8090*/  MOV R3, R176 ;  /* 0x000000b000037202 */ /* 0x000fe20000000f00 */
[----:B------:R-:W-:Y:S02]  /*80a0*/  VIADD R176, R0, 0x80 ;  /* 0x0000008000b07836 */ /* 0x000fe40000000000 */
[----:B------:R0:W-:Y:S05]  /*80b0*/  STG.E.64 desc[UR6][R202.64], R178 ;  /* 0x000000b2ca007986 */ /* 0x0001ea000c101b06 */
.L_x_16478:
[----:B------:R-:W-:Y:S05]  /*80c0*/  BSYNC.RECONVERGENT B0 ;  /* 0x0000000000007941 */ /* 0x000fea0003800200 */
.L_x_16477:
        /* <DEDUP_REMOVED lines=15> */
[----:B------:R-:W-:Y:S01]  /*81c0*/  ISETP.NE.AND P0, PT, R192, 0x1, PT ;  /* 0x00000001c000780c */ /* 0x000fe20003f05270 */
[----:B------:R-:W-:Y:S01]  /*81d0*/  BSSY.RECONVERGENT B1, `(.L_x_16563) ;  /* 0x000005a000017945 */ /* 0x000fe20003800200 */
[----:B------:R-:W-:Y:S01]  /*81e0*/  IMAD.MOV.U32 R130, RZ, RZ, 0x2 ;  /* 0x00000002ff827424 */ /* 0x000fe200078e00ff */
[----:B-1----:R-:W-:Y:S01]  /*81f0*/  MOV R128, R2 ;  /* 0x0000000200807202 */ /* 0x002fe20000000f00 */
        /* <DEDUP_REMOVED lines=12> */
.L_x_16565:
        /* <DEDUP_REMOVED lines=12> */
.L_x_16567:
[----:B------:R-:W-:Y:S05]  /*8380*/  BSYNC.RECONVERGENT B2 ;  /* 0x0000000000027941 */ /* 0x000fea0003800200 */
.L_x_16566:
        /* <DEDUP_REMOVED lines=62> */
.L_x_16564:
[----:B------:R-:W-:Y:S05]  /*8770*/  BSYNC.RECONVERGENT B1 ;  /* 0x0000000000017941 */ /* 0x000fea0003800200 */
.L_x_16563:
[----:B0-----:R-:W0:Y:S01]  /*8780*/  LDC R178, c[0x0][0x408] ;  /* 0x00010200ffb27b82 */ /* 0x001e220000000800 */
        /* <DEDUP_REMOVED lines=9> */
[----:B------:R-:W-:Y:S01]  /*8820*/  PRMT R132, R132, 0x7632, R132 ;  /* 0x0000763284847816 */ /* 0x000fe20000000084 */
[----:B------:R-:W-:-:S02]  /*8830*/  IMAD.MOV.U32 R131, RZ, RZ, 0x2 ;  /* 0x00000002ff837424 */ /* 0x000fc400078e00ff */
[----:B0-----:R-:W-:Y:S01]  /*8840*/  FMUL.FTZ R129, R129, R178 ;  /* 0x000000b281817220 */ /* 0x001fe20000410000 */
[----:B-1----:R-:W-:Y:S02]  /*8850*/  FSETP.GTU.FTZ.AND P0, PT, R128, R3, PT ;  /* 0x000000038000720b */ /* 0x002fe40003f1c000 */
[----:B------:R-:W-:Y:S02]  /*8860*/  SHF.L.U32 R128, R48, 0x10, RZ ;  /* 0x0000001030807819 */ /* 0x000fe400000006ff */
        /* <DEDUP_REMOVED lines=14> */
.L_x_16570:
        /* <DEDUP_REMOVED lines=12> */
.L_x_16572:
[----:B------:R-:W-:Y:S05]  /*8a10*/  BSYNC.RECONVERGENT B2 ;  /* 0x0000000000027941 */ /* 0x000fea0003800200 */
.L_x_16571:
        /* <DEDUP_REMOVED lines=62> */
.L_x_16569:
[----:B------:R-:W-:Y:S05]  /*8e00*/  BSYNC.RECONVERGENT B1 ;  /* 0x0000000000017941 */ /* 0x000fea0003800200 */
.L_x_16568:
[----:B------:R-:W-:Y:S01]  /*8e10*/  I2FP.F32.U32 R130, R129 ;  /* 0x0000008100827245 */ /* 0x000fe20000201000 */
[----:B------:R-:W-:Y:S01]  /*8e20*/  BSSY.RECONVERGENT B1, `(.L_x_16573) ;  /* 0x0000061000017945 */ /* 0x000fe20003800200 */
[----:B------:R-:W-:Y:S01]  /*8e30*/  SHF.L.U32 R132, R132, 0x10, RZ ;  /* 0x0000001084847819 */ /* 0x000fe200000006ff */
[----:B------:R-:W-:Y:S01]  /*8e40*/  IMAD.MOV.U32 R192, RZ, RZ, 0x2 ;  /* 0x00000002ffc07424 */ /* 0x000fe200078e00ff */
[----:B------:R-:W-:Y:S01]  /*8e50*/  ISETP.NE.AND P1, PT, R131, 0x1, PT ;  /* 0x000000018300780c */ /* 0x000fe20003f25270 */
[----:B------:R-:W-:Y:S02]  /*8e60*/  FFMA.FTZ R130, R130, R179, 1.1641532182693481445e-10 ;  /* 0x2f00000082827423 */ /* 0x000fe400000100b3 */
[----:B------:R-:W-:Y:S01]  /*8e70*/  FMUL.FTZ R129, R132, UR4 ;  /* 0x0000000484817c20 */ /* 0x000fe20008410000 */
[----:B------:R-:W-:Y:S02]  /*8e80*/  MOV R132, R2 ;  /* 0x0000000200847202 */ /* 0x000fe40000000f00 */
[----:B------:R-:W-:Y:S01]  /*8e90*/  FSETP.GTU.FTZ.AND P0, PT, R130, R3, PT ;  /* 0x000000038200720b */ /* 0x000fe20003f1c000 */
[----:B------:R-:W-:-:S05]  /*8ea0*/  FMUL.FTZ R129, R129, R178 ;  /* 0x000000b281817220 */ /* 0x000fca0000410000 */
[----:B------:R-:W-:Y:S01]  /*8eb0*/  FSEL R130, R129, RZ, !P0 ;  /* 0x000000ff81827208 */ /* 0x000fe20004000000 */
[----:B------:R-:W-:Y:S01]  /*8ec0*/  IMAD.U32 R129, R9, 0x10000, RZ ;  /* 0x0001000009817824 */ /* 0x000fe200078e00ff */
        /* <DEDUP_REMOVED lines=11> */
.L_x_16575:
        /* <DEDUP_REMOVED lines=12> */
.L_x_16577:
[----:B------:R-:W-:Y:S05]  /*9040*/  BSYNC.RECONVERGENT B2 ;  /* 0x0000000000027941 */ /* 0x000fea0003800200 */
.L_x_16576:
        /* <DEDUP_REMOVED lines=62> */
.L_x_16574:
[----:B------:R-:W-:Y:S05]  /*9430*/  BSYNC.RECONVERGENT B1 ;  /* 0x0000000000017941 */ /* 0x000fea0003800200 */
.L_x_16573:
        /* <DEDUP_REMOVED lines=24> */
.L_x_16580:
        /* <DEDUP_REMOVED lines=12> */
.L_x_16582:
[----:B------:R-:W-:Y:S05]  /*9680*/  BSYNC.RECONVERGENT B2 ;  /* 0x0000000000027941 */ /* 0x000fea0003800200 */
.L_x_16581:
        /* <DEDUP_REMOVED lines=62> */
.L_x_16579:
[----:B------:R-:W-:Y:S05]  /*9a70*/  BSYNC.RECONVERGENT B1 ;  /* 0x0000000000017941 */ /* 0x000fea0003800200 */
.L_x_16578:
        /* <DEDUP_REMOVED lines=8> */
[----:B------:R-:W-:Y:S01]  /*9b00*/  FMUL.FTZ R131, R131, R178 ;  /* 0x000000b283837220 */ /* 0x000fe20000410000 */
[----:B------:R-:W-:-:S04]  /*9b10*/  FSETP.GTU.FTZ.AND P2, PT, R132, R3, PT ;  /* 0x000000038400720b */ /* 0x000fc80003f5c000 */
[----:B------:R-:W-:Y:S02]  /*9b20*/  FSEL R132, R131, RZ, !P2 ;  /* 0x000000ff83847208 */ /* 0x000fe40005000000 */
[----:B------:R-:W-:Y:S02]  /*9b30*/  SHF.L.U32 R131, R10, 0x10, RZ ;  /* 0x000000100a837819 */ /* 0x000fe400000006ff */
        /* <DEDUP_REMOVED lines=11> */
.L_x_16585:
        /* <DEDUP_REMOVED lines=12> */
.L_x_16587:
[----:B------:R-:W-:Y:S05]  /*9cb0*/  BSYNC.RECONVERGENT B2 ;  /* 0x0000000000027941 */ /* 0x000fea0003800200 */
.L_x_16586:
        /* <DEDUP_REMOVED lines=62> */
.L_x_16584:
[----:B------:R-:W-:Y:S05]  /*a0a0*/  BSYNC.RECONVERGENT B1 ;  /* 0x0000000000017941 */ /* 0x000fea0003800200 */
.L_x_16583:
        /* <DEDUP_REMOVED lines=10> */
[----:B------:R-:W-:-:S04]  /*a150*/  IMAD.U32 R132, R50, 0x10000, RZ ;  /* 0x0001000032847824 */ /* 0x000fc800078e00ff */
        /* <DEDUP_REMOVED lines=13> */
.L_x_16590:
        /* <DEDUP_REMOVED lines=12> */
.L_x_16592:
[----:B------:R-:W-:Y:S05]  /*a2f0*/  BSYNC.RECONVERGENT B2 ;  /* 0x0000000000027941 */ /* 0x000fea0003800200 */
.L_x_16591:
        /* <DEDUP_REMOVED lines=62> */
.L_x_16589:
[----:B------:R-:W-:Y:S05]  /*a6e0*/  BSYNC.RECONVERGENT B1 ;  /* 0x0000000000017941 */ /* 0x000fea0003800200 */
.L_x_16588:
        /* <DEDUP_REMOVED lines=10> */
[----:B------:R-:W-:Y:S01]  /*a790*/  IMAD.U32 R133, R11, 0x10000, RZ ;  /* 0x000100000b857824 */ /* 0x000fe200078e00ff */
        /* <DEDUP_REMOVED lines=12> */
.L_x_16595:
        /* <DEDUP_REMOVED lines=12> */
.L_x_16597:
[----:B------:R-:W-:Y:S05]  /*a920*/  BSYNC.RECONVERGENT B2 ;  /* 0x0000000000027941 */ /* 0x000fea0003800200 */
.L_x_16596:
        /* <DEDUP_REMOVED lines=62> */
.L_x_16594:
[----:B------:R-:W-:Y:S05]  /*ad10*/  BSYNC.RECONVERGENT B1 ;  /* 0x0000000000017941 */ /* 0x000fea0003800200 */
.L_x_16593:
[----:B------:R-:W-:Y:S01]  /*ad20*/  I2FP.F32.U32 R134, R134 ;  /* 0x0000008600867245 */ /* 0x000fe20000201000 */
[----:B------:R-:W-:Y:S01]  /*ad30*/  IMAD.U32 R192, R135, 0x10000, RZ ;  /* 0x0001000087c07824 */ /* 0x000fe200078e00ff */
        /* <DEDUP_REMOVED lines=22> */
.L_x_16600:
[----:B------:R-:W-:Y:S01]  /*aea0*/  VIADD R197, R197, 0x1 ;  /* 0x00000001c5c57836 */ /* 0x000fe20000000000 */
[----:B------:R-:W-:Y:S04]  /*aeb0*/  BSSY.RECONVERGENT B2, `(.L_x_16601) ;  /* 0x000000d000027945 */ /* 0x000fe80003800200 */
        /* <DEDUP_REMOVED lines=12> */
.L_x_16602:
[----:B------:R-:W-:Y:S05]  /*af80*/  BSYNC.RECONVERGENT B2 ;  /* 0x0000000000027941 */ /* 0x000fea0003800200 */
.L_x_16601:
        /* <DEDUP_REMOVED lines=55> */
[----:B------:R-:W-:Y:S01]  /*b300*/  IMAD.WIDE.U32 R202, R203, -0x326172a9, RZ ;  /* 0xcd9e8d57cbca7825 */ /* 0x000fe200078e00ff */
[----:B------:R-:W-:-:S03]  /*b310*/  UIADD3 UR5, UPT, UPT, UR8, -0x700cb87f, URZ ;  /* 0x8ff3478108057890 */ /* 0x000fc6000fffe0ff */
[----:B------:R-:W-:Y:S01]  /*b320*/  IMAD.MOV.U32 R2, RZ, RZ, R202 ;  /* 0x000000ffff027224 */ /* 0x000fe200078e00ca */
[----:B------:R-:W-:Y:S01]  /*b330*/  MOV R202, R177 ;  /* 0x000000b100ca7202 */ /* 0x000fe20000000f00 */
[----:B------:R-:W-:Y:S01]  /*b340*/  IMAD.MOV.U32 R177, RZ, RZ, R192 ;  /* 0x000000ffffb17224 */ /* 0x000fe200078e00c0 */
[----:B------:R-:W-:Y:S01]  /*b350*/  LOP3.LUT R193, R204, UR5, R203, 0x96, !PT ;  /* 0x00000005ccc17c12 */ /* 0x000fe2000f8e96cb */
[----:B------:R-:W-:-:S07]  /*b360*/  IMAD.MOV.U32 R192, RZ, RZ, RZ ;  /* 0x000000ffffc07224 */ /* 0x000fce00078e00ff */
.L_x_16599:
[----:B------:R-:W-:Y:S05]  /*b370*/  BSYNC.RECONVERGENT B1 ;  /* 0x0000000000017941 */ /* 0x000fea0003800200 */
.L_x_16598:
[----:B------:R-:W-:Y:S02]  /*b380*/  I2FP.F32.U32 R202, R202 ;  /* 0x000000ca00ca7245 */ /* 0x000fe40000201000 */
[----:B------:R-:W-:-:S03]  /*b390*/  SHF.L.U32 R135, R135, 0x10, RZ ;  /* 0x0000001087877819 */ /* 0x000fc600000006ff */
[----:B------:R-:W-:Y:S02]  /*b3a0*/  FFMA.FTZ R202, R202, R179, 1.1641532182693481445e-10 ;  /* 0x2f000000caca7423 */ /* 0x000fe400000100b3 */
[----:B------:R-:W-:-:S03]  /*b3b0*/  FMUL.FTZ R135, R135, UR4 ;  /* 0x0000000487877c20 */ /* 0x000fc60008410000 */
[----:B------:R-:W-:Y:S01]  /*b3c0*/  FSETP.GTU.FTZ.AND P6, PT, R202, R3, PT ;  /* 0x00000003ca00720b */ /* 0x000fe20003fdc000 */
[----:B------:R-:W-:-:S05]  /*b3d0*/  FMUL.FTZ R135, R135, R178 ;  /* 0x000000b287877220 */ /* 0x000fca0000410000 */
[----:B------:R-:W-:Y:S01]  /*b3e0*/  FSEL R178, R135, RZ, !P6 ;  /* 0x000000ff87b27208 */ /* 0x000fe20007000000 */
[----:B------:R-:W-:Y:S01]  /*b3f0*/  IMAD.U32 R135, R12, 0x10000, RZ ;  /* 0x000100000c877824 */ /* 0x000fe200078e00ff */
[----:B------:R-:W-:-:S03]  /*b400*/  PLOP3.LUT P6, PT, P6, PT, PT, 0x8, 0x80 ;  /* 0x000000000080781c */ /* 0x000fc600037ce170 */
[----:B------:R-:W-:Y:S01]  /*b410*/  FFMA.FTZ R135, R178, R135, R119 ;  /* 0x00000087b2877223 */ /* 0x000fe20000010077 */
[----:B------:R-:W-:Y:S09]  /*b420*/  BRA `(.L_x_16603) ;  /* 0x0000003000987947 */ /* 0x000ff20003800000 */
.L_x_16562:
        /* <DEDUP_REMOVED lines=16> */
.L_x_16606:
        /* <DEDUP_REMOVED lines=12> */
.L_x_16608:
[----:B------:R-:W-:Y:S05]  /*b5f0*/  BSYNC.RECONVERGENT B2 ;  /* 0x0000000000027941 */ /* 0x000fea0003800200 */
.L_x_16607:
        /* <DEDUP_REMOVED lines=62> */
.L_x_16605:
[----:B------:R-:W-:Y:S05]  /*b9e0*/  BSYNC.RECONVERGENT B1 ;  /* 0x0000000000017941 */ /* 0x000fea0003800200 */
.L_x_16604:
[----:B------:R-:W1:Y:S01]  /*b9f0*/  LDC R3, c[0x0][0x404] ;  /* 0x00010100ff037b82 */ /* 0x000e620000000800 */
[----:B------:R-:W-:Y:S01]  /*ba00*/  I2FP.F32.U32 R128, R128 ;  /* 0x0000008000807245 */ /* 0x000fe20000201000 */
[----:B0-----:R-:W-:Y:S01]  /*ba10*/  IMAD.MOV.U32 R179, RZ, RZ, 0x2f800000 ;  /* 0x2f800000ffb37424 */ /* 0x001fe200078e00ff */
[----:B------:R-:W-:Y:S01]  /*ba20*/  ISETP.NE.AND P1, PT, R130, 0x1, PT ;  /* 0x000000018200780c */ /* 0x000fe20003f25270 */
[----:B-----5:R-:W-:Y:S01]  /*ba30*/  IMAD.U32 R129, R132, 0x10000, RZ ;  /* 0x0001000084817824 */ /* 0x020fe200078e00ff */
[----:B------:R-:W-:Y:S01]  /*ba40*/  LOP3.LUT R200, R200, 0xfffffffd, RZ, 0xc0, !PT ;  /* 0xfffffffdc8c87812 */ /* 0x000fe200078ec0ff */
[----:B------:R-:W-:Y:S01]  /*ba50*/  FFMA.FTZ R128, R128, R179, 1.1641532182693481445e-10 ;  /* 0x2f00000080807423 */ /* 0x000fe200000100b3 */
[----:B------:R-:W-:Y:S01]  /*ba60*/  BSSY.RECONVERGENT B1, `(.L_x_16609) ;  /* 0x0000061000017945 */ /* 0x000fe20003800200 */
[----:B------:R-:W0:Y:S01]  /*ba70*/  LDC R178, c[0x0][0x408] ;  /* 0x00010200ffb27b82 */ /* 0x000e220000000800 */
[----:B------:R-:W-:Y:S01]  /*ba80*/  FMUL.FTZ R129, R129, UR4 ;  /* 0x0000000481817c20 */ /* 0x000fe20008410000 */
[----:B------:R-:W-:Y:S01]  /*ba90*/  PRMT R132, R132, 0x7632, R132 ;  /* 0x0000763284847816 */ /* 0x000fe20000000084 */
[----:B------:R-:W-:Y:S01]  /*baa0*/  IMAD.MOV.U32 R131, RZ, RZ, 0x2 ;  /* 0x00000002ff837424 */ /* 0x000fe200078e00ff */
[----:B-1----:R-:W-:Y:S01]  /*bab0*/  FSETP.GTU.FTZ.AND P0, PT, R128, R3, PT ;  /* 0x000000038000720b */ /* 0x002fe20003f1c000 */
[----:B0-----:R-:W-:Y:S01]  /*bac0*/  FMUL.FTZ R128, R129, R178 ;  /* 0x000000b281807220 */ /* 0x001fe20000410000 */
[----:B------:R-:W-:-:S04]  /*bad0*/  SHF.L.U32 R129, R48, 0x10, RZ ;  /* 0x0000001030817819 */ /* 0x000fc800000006ff */
        /* <DEDUP_REMOVED lines=14> */
.L_x_16611:
        /* <DEDUP_REMOVED lines=12> */
.L_x_16613:
[----:B------:R-:W-:Y:S05]  /*bc80*/  BSYNC.RECONVERGENT B2 ;  /* 0x0000000000027941 */ /* 0x000fea0003800200 */
.L_x_16612:
        /* <DEDUP_REMOVED lines=62> */
.L_x_16610:
[----:B------:R-:W-:Y:S05]  /*c070*/  BSYNC.RECONVERGENT B1 ;  /* 0x0000000000017941 */ /* 0x000fea0003800200 */
.L_x_16609:
        /* <DEDUP_REMOVED lines=9> */
[----:B------:R-:W-:Y:S01]  /*c110*/  FMUL.FTZ R129, R129, R178 ;  /* 0x000000b281817220 */ /* 0x000fe20000410000 */
        /* <DEDUP_REMOVED lines=13> */
.L_x_16616:
        /* <DEDUP_REMOVED lines=12> */
.L_x_16618:
[----:B------:R-:W-:Y:S05]  /*c2b0*/  BSYNC.RECONVERGENT B2 ;  /* 0x0000000000027941 */ /* 0x000fea0003800200 */
.L_x_16617:
        /* <DEDUP_REMOVED lines=62> */
.L_x_16615:
[----:B------:R-:W-:Y:S05]  /*c6a0*/  BSYNC.RECONVERGENT B1 ;  /* 0x0000000000017941 */ /* 0x000fea0003800200 */
.L_x_16614:
        /* <DEDUP_REMOVED lines=9> */
[----:B------:R-:W-:-:S04]  /*c740*/  IMAD.U32 R131, R49, 0x10000, RZ ;  /* 0x0001000031837824 */ /* 0x000fc800078e00ff */
        /* <DEDUP_REMOVED lines=14> */
.L_x_16621:
        /* <DEDUP_REMOVED lines=12> */
.L_x_16623:
[----:B------:R-:W-:Y:S05]  /*c8f0*/  BSYNC.RECONVERGENT B2 ;  /* 0x0000000000027941 */ /* 0x000fea0003800200 */
.L_x_16622:
        /* <DEDUP_REMOVED lines=62> */
.L_x_16620:
[----:B------:R-:W-:Y:S05]  /*cce0*/  BSYNC.RECONVERGENT B1 ;  /* 0x0000000000017941 */ /* 0x000fea0003800200 */
.L_x_16619:
        /* <DEDUP_REMOVED lines=9> */
[----:B------:R-:W-:Y:S02]  /*cd80*/  FSETP.GTU.FTZ.AND P2, PT, R132, R3, PT ;  /* 0x000000038400720b */ /* 0x000fe40003f5c000 */
[----:B------:R-:W-:Y:S02]  /*cd90*/  SHF.L.U32 R132, R10, 0x10, RZ ;  /* 0x000000100a847819 */ /* 0x000fe400000006ff */
        /* <DEDUP_REMOVED lines=12> */
.L_x_16626:
        /* <DEDUP_REMOVED lines=12> */
.L_x_16628:
[----:B------:R-:W-:Y:S05]  /*cf20*/  BSYNC.RECONVERGENT B2 ;  /* 0x0000000000027941 */ /* 0x000fea0003800200 */
.L_x_16627:
        /* <DEDUP_REMOVED lines=62> */
.L_x_16625:
[----:B------:R-:W-:Y:S05]  /*d310*/  BSYNC.RECONVERGENT B1 ;  /* 0x0000000000017941 */ /* 0x000fea0003800200 */
.L_x_16624:
        /* <DEDUP_REMOVED lines=24> */
.L_x_16631:
        /* <DEDUP_REMOVED lines=12> */
.L_x_16633:
[----:B------:R-:W-:Y:S05]  /*d560*/  BSYNC.RECONVERGENT B2 ;  /* 0x0000000000027941 */ /* 0x000fea0003800200 */
.L_x_16632:
        /* <DEDUP_REMOVED lines=62> */
.L_x_16630:
[----:B------:R-:W-:Y:S05]  /*d950*/  BSYNC.RECONVERGENT B1 ;  /* 0x0000000000017941 */ /* 0x000fea0003800200 */
.L_x_16629:
[----:B------:R-:W-:Y:S01]  /*d960*/  I2FP.F32.U32 R192, R133 ;  /* 0x0000008500c07245 */ /* 0x000fe20000201000 */
[----:B------:R-:W-:Y:S01]  /*d970*/  IMAD.U32 R134, R134, 0x10000, RZ ;  /* 0x0001000086867824 */ /* 0x000fe200078e00ff */
[----:B------:R-:W-:Y:S01]  /*d980*/  ISETP.NE.AND P5, PT, R202, 0x1, PT ;  /* 0x00000001ca00780c */ /* 0x000fe20003fa5270 */
[----:B------:R-:W-:Y:S01]  /*d990*/  BSSY.RECONVERGENT B1, `(.L_x_16634) ;  /* 0x000005f000017945 */ /* 0x000fe20003800200 */
[----:B------:R-:W-:Y:S02]  /*d9a0*/  HFMA2 R203, -RZ, RZ, 0, 1.1920928955078125e-07 ;  /* 0x00000002ffcb7431 */ /* 0x000fe400000001ff */
        /* <DEDUP_REMOVED lines=18> */
.L_x_16636:
        /* <DEDUP_REMOVED lines=12> */
.L_x_16638:
[----:B------:R-:W-:Y:S05]  /*db90*/  BSYNC.RECONVERGENT B2 ;  /* 0x0000000000027941 */ /* 0x000fea0003800200 */
.L_x_16637:
        /* <DEDUP_REMOVED lines=62> */
.L_x_16635:
[----:B------:R-:W-:Y:S05]  /*df80*/  BSYNC.RECONVERGENT B1 ;  /* 0x0000000000017941 */ /* 0x000fea0003800200 */
.L_x_16634:
        /* <DEDUP_REMOVED lines=10> */
[----:B------:R-:W-:-:S04]  /*e030*/  FSETP.GTU.FTZ.AND P5, PT, R134, R3, PT ;  /* 0x000000038600720b */ /* 0x000fc80003fbc000 */
[----:B------:R-:W-:Y:S02]  /*e040*/  FSEL R134, R205, RZ, !P5 ;  /* 0x000000ffcd867208 */ /* 0x000fe40006800000 */
[----:B------:R-:W-:Y:S02]  /*e050*/  SHF.L.U32 R205, R51, 0x10, RZ ;  /* 0x0000001033cd7819 */ /* 0x000fe400000006ff */
        /* <DEDUP_REMOVED lines=11> */
.L_x_16641:
        /* <DEDUP_REMOVED lines=14> */
.L_x_16643:
[----:B------:R-:W-:Y:S05]  /*e1f0*/  BSYNC.RECONVERGENT B2 ;  /* 0x0000000000027941 */ /* 0x000fea0003800200 */
.L_x_16642:
        /* <DEDUP_REMOVED lines=62> */
.L_x_16640:
[----:B------:R-:W-:Y:S05]  /*e5e0*/  BSYNC.RECONVERGENT B1 ;  /* 0x0000000000017941 */ /* 0x000fea0003800200 */
.L_x_16639:
[----:B------:R-:W-:Y:S02]  /*e5f0*/  I2FP.F32.U32 R202, R202 ;  /* 0x000000ca00ca7245 */ /* 0x000fe40000201000 */
[----:B------:R-:W-:-:S03]  /*e600*/  SHF.L.U32 R135, R135, 0x10, RZ ;  /* 0x0000001087877819 */ /* 0x000fc600000006ff */
[----:B------:R-:W-:Y:S02]  /*e610*/  FFMA.FTZ R202, R202, R179, 1.1641532182693481445e-10 ;  /* 0x2f000000caca7423 */ /* 0x000fe400000100b3 */
[----:B------:R-:W-:-:S03]  /*e620*/  FMUL.FTZ R135, R135, UR4 ;  /* 0x0000000487877c20 */ /* 0x000fc60008410000 */
[----:B------:R-:W-:Y:S01]  /*e630*/  FSETP.GTU.FTZ.AND P6, PT, R202, R3, PT ;  /* 0x00000003ca00720b */ /* 0x000fe20003fdc000 */
[----:B------:R-:W-:Y:S01]  /*e640*/  FMUL.FTZ R135, R135, R178 ;  /* 0x000000b287877220 */ /* 0x000fe20000410000 */
[----:B------:R-:W-:-:S04]  /*e650*/  IMAD.U32 R178, R12, 0x10000, RZ ;  /* 0x000100000cb27824 */ /* 0x000fc800078e00ff */
[----:B------:R-:W-:Y:S02]  /*e660*/  FSEL R135, R135, RZ, !P6 ;  /* 0x000000ff87877208 */ /* 0x000fe40007000000 */
[----:B------:R-:W-:-:S03]  /*e670*/  PLOP3.LUT P6, PT, P6, PT, PT, 0x8, 0x80 ;  /* 0x000000000080781c */ /* 0x000fc600037ce170 */
[----:B------:R-:W-:-:S10]  /*e680*/  FMUL.FTZ R135, R178, R135 ;  /* 0x00000087b2877220 */ /* 0x000fd40000410000 */
.L_x_16603:
[----:B------:R-:W0:Y:S01]  /*e690*/  LDC.64 R178, c[0x0][0x3a8] ;  /* 0x0000ea00ffb27b82 */ /* 0x000e220000000a00 */
[----:B------:R-:W-:Y:S02]  /*e6a0*/  SEL R202, RZ, 0x10000, !P5 ;  /* 0x00010000ffca7807 */ /* 0x000fe40006800000 */
[----:B------:R-:W-:Y:S02]  /*e6b0*/  SEL R3, RZ, 0x1000000, !P6 ;  /* 0x01000000ff037807 */ /* 0x000fe40007000000 */
[----:B------:R-:W-:Y:S02]  /*e6c0*/  SEL R251, RZ, 0x100, !P4 ;  /* 0x00000100fffb7807 */ /* 0x000fe40006000000 */
[----:B------:R-:W-:Y:S02]  /*e6d0*/  SEL R205, RZ, 0x1000000, !P2 ;  /* 0x01000000ffcd7807 */ /* 0x000fe40005000000 */
[----:B------:R-:W-:Y:S02]  /*e6e0*/  LOP3.LUT R251, R251, R3, R202, 0xfe, !PT ;  /* 0x00000003fbfb7212 */ /* 0x000fe400078efeca */
[----:B------:R-:W1:Y:S01]  /*e6f0*/  LDC.64 R202, c[0x0][0x3b0] ;  /* 0x0000ec00ffca7b82 */ /* 0x000e620000000a00 */
[----:B------:R-:W-:-:S02]  /*e700*/  SEL R204, RZ, 0x10000, !P1 ;  /* 0x00010000ffcc7807 */ /* 0x000fc40004800000 */
[----:B------:R-:W-:Y:S02]  /*e710*/  SEL R3, RZ, 0x100, !P0 ;  /* 0x00000100ff037807 */ /* 0x000fe40004000000 */
[----:B------:R-:W-:Y:S02]  /*e720*/  LOP3.LUT P6, RZ, R200, 0x2, RZ, 0xc0, !PT ;  /* 0x00000002c8ff7812 */ /* 0x000fe400078cc0ff */
[----:B------:R-:W-:Y:S02]  /*e730*/  LOP3.LUT R3, R3, R205, R204, 0xfe, !PT ;  /* 0x000000cd03037212 */ /* 0x000fe400078efecc */
[----:B------:R-:W-:Y:S01]  /*e740*/  SEL R204, RZ, 0x1, !P3 ;  /* 0x00000001ffcc7807 */ /* 0x000fe20005800000 */
[----:B0-----:R-:W-:-:S05]  /*e750*/  IMAD.WIDE.U32 R178, R176, 0x20, R178 ;  /* 0x00000020b0b27825 */ /* 0x001fca00078e00b2 */
[----:B------:R-:W-:Y:S04]  /*e760*/  STG.E.128 desc[UR6][R178.64], R128 ;  /* 0x00000080b2007986 */ /* 0x000fe8000c101d06 */
[----:B------:R0:W-:Y:S01]  /*e770*/  STG.E.128 desc[UR6][R178.64+0x10], R132 ;  /* 0x00001084b2007986 */ /* 0x0001e2000c101d06 */
[C---:B-1----:R-:W-:Y:S01]  /*e780*/  IMAD.WIDE.U32 R202, R176.reuse, 0x8, R202 ;  /* 0x00000008b0ca7825 */ /* 0x042fe200078e00ca */
[----:B------:R-:W-:Y:S02]  /*e790*/  IADD3 R176, PT, PT, R176, 0x80, RZ ;  /* 0x00000080b0b07810 */ /* 0x000fe40007ffe0ff */
[----:B0-----:R-:W-:Y:S02]  /*e7a0*/  LOP3.LUT R179, R251, R204, RZ, 0xfc, !PT ;  /* 0x000000ccfbb37212 */ /* 0x001fe400078efcff */
[----:B------:R-:W-:-:S04]  /*e7b0*/  SEL R204, RZ, 0x1, !P6 ;  /* 0x00000001ffcc7807 */ /* 0x000fc80007000000 */
[----:B------:R-:W-:Y:S01]  /*e7c0*/  LOP3.LUT R178, R3, R204, RZ, 0xfc, !PT ;  /* 0x000000cc03b27212 */ /* 0x000fe200078efcff */
[----:B------:R-:W-:-:S04]  /*e7d0*/  IMAD.MOV.U32 R3, RZ, RZ, R177 ;  /* 0x000000ffff037224 */ /* 0x000fc800078e00b1 */
[----:B------:R1:W-:Y:S03]  /*e7e0*/  STG.E.64 desc[UR6][R202.64], R178 ;  /* 0x000000b2ca007986 */ /* 0x0003e6000c101b06 */
.L_x_16561:
[----:B------:R-:W-:Y:S05]  /*e7f0*/  BSYNC.RECONVERGENT B0 ;  /* 0x0000000000007941 */ /* 0x000fea0003800200 */
.L_x_16560:
        /* <DEDUP_REMOVED lines=15> */
[----:B------:R-:W-:Y:S01]  /*e8f0*/  ISETP.NE.AND P0, PT, R192, 0x1, PT ;  /* 0x00000001c000780c */ /* 0x000fe20003f05270 */
[----:B------:R-:W-:Y:S01]  /*e900*/  BSSY.RECONVERGENT B1, `(.L_x_16647) ;  /* 0x000005a000017945 */ /* 0x000fe20003800200 */
[----:B------:R-:W-:Y:S01]  /*e910*/  IMAD.MOV.U32 R138, RZ, RZ, 0x2 ;  /* 0x00000002ff8a7424 */ /* 0x000fe200078e00ff */
[----:B------:R-:W-:Y:S01]  /*e920*/  MOV R177, R3 ;  /* 0x0000000300b17202 */ /* 0x000fe20000000f00 */
[----:B--2---:R-:W-:-:S09]  /*e930*/  IMAD.MOV.U32 R136, RZ, RZ, R2 ;  /* 0x000000ffff887224 */ /* 0x004fd200078e0002 */
        /* <DEDUP_REMOVED lines=11> */
.L_x_16649:
        /* <DEDUP_REMOVED lines=12> */
.L_x_16651:
[----:B------:R-:W-:Y:S05]  /*eab0*/  BSYNC.RECONVERGENT B2 ;  /* 0x0000000000027941 */ /* 0x000fea0003800200 */
.L_x_16650:
[----:B------:R-:W-:Y:S01]  /*eac0*/  IMAD.WIDE.U32 R138, R197, -0x2daee0ad, RZ ;  /* 0xd2511f53c58a7825 */ /* 0x000fe200078e00ff */
[----:B------:R-:W-:-:S03]  /*ead0*/  UIADD3 UR5, UPT, UPT, UR8, -0x61c88647, URZ ;  /* 0x9e3779b908057890 */ /* 0x000fc6000fffe0ff */
[----:B01----:R-:W-:Y:S01]  /*eae0*/  IMAD.WIDE.U32 R178, R199, -0x326172a9, RZ ;  /* 0xcd9e8d57c7b27825 */ /* 0x003fe200078e00ff */
        /* <DEDUP_REMOVED lines=59> */
.L_x_16648:
[----:B------:R-:W-:Y:S05]  /*eea0*/  BSYNC.RECONVERGENT B1 ;  /* 0x0000000000017941 */ /* 0x000fea0003800200 */
.L_x_16647:
[----:B01----:R-:W0:Y:S01]  /*eeb0*/  LDC R178, c[0x0][0x408] ;  /* 0x00010200ffb27b82 */ /* 0x003e220000000800 */
        /* <DEDUP_REMOVED lines=28> */
.L_x_16654:
        /* <DEDUP_REMOVED lines=12> */
.L_x_16656:
[----:B------:R-:W-:Y:S05]  /*f140*/  BSYNC.RECONVERGENT B2 ;  /* 0x0000000000027941 */ /* 0x000fea0003800200 */
.L_x_16655:
        /* <DEDUP_REMOVED lines=62> */
.L_x_16653:
[----:B------:R-:W-:Y:S05]  /*f530*/  BSYNC.RECONVERGENT B1 ;  /* 0x0000000000017941 */ /* 0x000fea0003800200 */
.L_x_16652:
        /* <DEDUP_REMOVED lines=23> */
.L_x_16659:
        /* <DEDUP_REMOVED lines=12> */
.L_x_16661:
[----:B------:R-:W-:Y:S05]  /*f770*/  BSYNC.RECONVERGENT B2 ;  /* 0x0000000000027941 */ /* 0x000fea0003800200 */
.L_x_16660:
        /* <DEDUP_REMOVED lines=62> */
.L_x_16658:
[----:B------:R-:W-:Y:S05]  /*fb60*/  BSYNC.RECONVERGENT B1 ;  /* 0x0000000000017941 */ /* 0x000fea0003800200 */
.L_x_16657:
        /* <DEDUP_REMOVED lines=24> */
.L_x_16664:
        /* <DEDUP_REMOVED lines=12> */
.L_x_16666:
[----:B------:R-:W-:Y:S05]  /*fdb0*/  BSYNC.RECONVERGENT B2 ;  /* 0x0000000000027941 */ /* 0x000fea0003800200 */
.L_x_16665:
        /* <DEDUP_REMOVED lines=62> */
.L_x_16663:
[----:B------:R-:W-:Y:S05]  /*101a0*/  BSYNC.RECONVERGENT B1 ;  /* 0x0000000000017941 */ /* 0x000fea0003800200 */
.L_x_16662:
        /* <DEDUP_REMOVED lines=9> */
[----:B------:R-:W-:-:S04]  /*10240*/  FSETP.GTU.FTZ.AND P2, PT, R140, R3, PT ;  /* 0x000000038c00720b */ /* 0x000fc80003f5c000 */
        /* <DEDUP_REMOVED lines=13> */
.L_x_16669:
        /* <DEDUP_REMOVED lines=12> */
.L_x_16671:
[----:B------:R-:W-:Y:S05]  /*103e0*/  BSYNC.RECONVERGENT B2 ;  /* 0x0000000000027941 */ /* 0x000fea0003800200 */
.L_x_16670:
        /* <DEDUP_REMOVED lines=62> */
.L_x_16668:
[----:B------:R-:W-:Y:S05]  /*107d0*/  BSYNC.RECONVERGENT B1 ;  /* 0x0000000000017941 */ /* 0x000fea0003800200 */
.L_x_16667:
[----:B------:R-:W-:Y:S01]  /*107e0*/  I2FP.F32.U32 R140, R141 ;  /* 0x0000008d008c7245 */ /* 0x000fe20000201000 */
[----:B------:R-:W-:Y:S01]  /*107f0*/  IMAD.U32 R141, R142, 0x10000, RZ ;  /* 0x000100008e8d7824 */ /* 0x000fe200078e00ff */
        /* <DEDUP_REMOVED lines=22> */
.L_x_16674:
        /* <DEDUP_REMOVED lines=12> */
.L_x_16676:
[----:B------:R-:W-:Y:S05]  /*10a20*/  BSYNC.RECONVERGENT B2 ;  /* 0x0000000000027941 */ /* 0x000fea0003800200 */
.L_x_16675:
        /* <DEDUP_REMOVED lines=62> */
.L_x_16673:
[----:B------:R-:W-:Y:S05]  /*10e10*/  BSYNC.RECONVERGENT B1 ;  /* 0x0000000000017941 */ /* 0x000fea0003800200 */
.L_x_16672:
        /* <DEDUP_REMOVED lines=23> */
.L_x_16679:
        /* <DEDUP_REMOVED lines=12> */
.L_x_16681:
[----:B------:R-:W-:Y:S05]  /*11050*/  BSYNC.RECONVERGENT B2 ;  /* 0x0000000000027941 */ /* 0x000fea0003800200 */
.L_x_16680:
        /* <DEDUP_REMOVED lines=62> */
.L_x_16678:
[----:B------:R-:W-:Y:S05]  /*11440*/  BSYNC.RECONVERGENT B1 ;  /* 0x0000000000017941 */ /* 0x000fea0003800200 */
.L_x_16677:
[----:B------:R-:W-:Y:S01]  /*11450*/  I2FP.F32.U32 R142, R142 ;  /* 0x0000008e008e7245 */ /* 0x000fe20000201000 */
[----:B------:R-:W-:Y:S01]  /*11460*/  IMAD.U32 R192, R143, 0x10000, RZ ;  /* 0x000100008fc07824 */ /* 0x000fe200078e00ff */
[----:B------:R-:W-:Y:S01]  /*11470*/  ISETP.NE.AND P6, PT, R203, 0x1, PT ;  /* 0x00000001cb00780c */ /* 0x000fe20003fc5270 */
[----:B------:R-:W-:Y:S01]  /*11480*/  BSSY.RECONVERGENT B1, `(.L_x_16682) ;  /* 0x0000062000017945 */ /* 0x000fe20003800200 */
[----:B------:R-:W-:Y:S01]  /*11490*/  PRMT R143, R143, 0x7632, R143 ;  /* 0x000076328f8f7816 */ /* 0x000fe2000000008f */
[----:B------:R-:W-:Y:S01]  /*114a0*/  FFMA.FTZ R142, R142, R179, 1.1641532182693481445e-10 ;  /* 0x2f0000008e8e7423 */ /* 0x000fe200000100b3 */
[----:B------:R-:W-:Y:S01]  /*114b0*/  FMUL.FTZ R205, R192, UR4 ;  /* 0x00000004c0cd7c20 */ /* 0x000fe20008410000 */
[----:B------:R-:W-:Y:S02]  /*114c0*/  HFMA2 R192, -RZ, RZ, 0, 1.1920928955078125e-07 ;  /* 0x00000002ffc07431 */ /* 0x000fe400000001ff */
[----:B------:R-:W-:Y:S02]  /*114d0*/  IMAD.MOV.U32 R202, RZ, RZ, R2 ;  /* 0x000000ffffca7224 */ /* 0x000fe400078e0002 */
[----:B------:R-:W-:Y:S01]  /*114e0*/  FMUL.FTZ R205, R205, R178 ;  /* 0x000000b2cdcd7220 */ /* 0x000fe20000410000 */
[----:B------:R-:W-:Y:S01]  /*114f0*/  FSETP.GTU.FTZ.AND P5, PT, R142, R3, PT ;  /* 0x000000038e00720b */ /* 0x000fe20003fbc000 */
        /* <DEDUP_REMOVED lines=13> */
.L_x_16684:
        /* <DEDUP_REMOVED lines=14> */
.L_x_16686:
[----:B------:R-:W-:Y:S05]  /*116b0*/  BSYNC.RECONVERGENT B2 ;  /* 0x0000000000027941 */ /* 0x000fea0003800200 */
.L_x_16685:
        /* <DEDUP_REMOVED lines=57> */
[----:B------:R-:W-:Y:S02]  /*11a50*/  IMAD.MOV.U32 R2, RZ, RZ, R202 ;  /* 0x000000ffff027224 */ /* 0x000fe400078e00ca */
[----:B------:R-:W-:Y:S01]  /*11a60*/  IMAD.MOV.U32 R202, RZ, RZ, R177 ;  /* 0x000000ffffca7224 */ /* 0x000fe200078e00b1 */
[----:B------:R-:W-:Y:S01]  /*11a70*/  MOV R177, R192 ;  /* 0x000000c000b17202 */ /* 0x000fe20000000f00 */
[----:B------:R-:W-:Y:S01]  /*11a80*/  IMAD.MOV.U32 R192, RZ, RZ, RZ ;  /* 0x000000ffffc07224 */ /* 0x000fe200078e00ff */
[----:B------:R-:W-:-:S07]  /*11a90*/  LOP3.LUT R193, R204, UR5, R203, 0x96, !PT ;  /* 0x00000005ccc17c12 */ /* 0x000fce000f8e96cb */
.L_x_16683:
[----:B------:R-:W-:Y:S05]  /*11aa0*/  BSYNC.RECONVERGENT B1 ;  /* 0x0000000000017941 */ /* 0x000fea0003800200 */
.L_x_16682:
[----:B------:R-:W-:Y:S01]  /*11ab0*/  I2FP.F32.U32 R202, R202 ;  /* 0x000000ca00ca7245 */ /* 0x000fe20000201000 */
[----:B------:R-:W-:-:S04]  /*11ac0*/  IMAD.U32 R143, R143, 0x10000, RZ ;  /* 0x000100008f8f7824 */ /* 0x000fc800078e00ff */
[----:B------:R-:W-:Y:S01]  /*11ad0*/  FFMA.FTZ R202, R202, R179, 1.1641532182693481445e-10 ;  /* 0x2f000000caca7423 */ /* 0x000fe200000100b3 */
[----:B------:R-:W-:-:S04]  /*11ae0*/  FMUL.FTZ R143, R143, UR4 ;  /* 0x000000048f8f7c20 */ /* 0x000fc80008410000 */
[----:B------:R-:W-:Y:S01]  /*11af0*/  FMUL.FTZ R143, R143, R178 ;  /* 0x000000b28f8f7220 */ /* 0x000fe20000410000 */
[----:B------:R-:W-:-:S04]  /*11b00*/  FSETP.GTU.FTZ.AND P6, PT, R202, R3, PT ;  /* 0x00000003ca00720b */ /* 0x000fc80003fdc000 */
[----:B------:R-:W-:Y:S02]  /*11b10*/  FSEL R178, R143, RZ, !P6 ;  /* 0x000000ff8fb27208 */ /* 0x000fe40007000000 */
[----:B------:R-:W-:Y:S02]  /*11b20*/  SHF.L.U32 R143, R17, 0x10, RZ ;  /* 0x00000010118f7819 */ /* 0x000fe400000006ff */
[----:B------:R-:W-:-:S03]  /*11b30*/  PLOP3.LUT P6, PT, P6, PT, PT, 0x8, 0x80 ;  /* 0x000000000080781c */ /* 0x000fc600037ce170 */
[----:B------:R-:W-:Y:S01]  /*11b40*/  FFMA.FTZ R143, R178, R143, R119 ;  /* 0x0000008fb28f7223 */ /* 0x000fe20000010077 */
[----:B------:R-:W-:Y:S09]  /*11b50*/  BRA `(.L_x_16687) ;  /* 0x0000003000987947 */ /* 0x000ff20003800000 */
.L_x_16646:
        /* <DEDUP_REMOVED lines=16> */
.L_x_16690:
        /* <DEDUP_REMOVED lines=12> */
.L_x_16692:
[----:B------:R-:W-:Y:S05]  /*11d20*/  BSYNC.RECONVERGENT B2 ;  /* 0x0000000000027941 */ /* 0x000fea0003800200 */
.L_x_16691:
        /* <DEDUP_REMOVED lines=62> */
.L_x_16689:
[----:B------:R-:W-:Y:S05]  /*12110*/  BSYNC.RECONVERGENT B1 ;  /* 0x0000000000017941 */ /* 0x000fea0003800200 */
.L_x_16688:
[----:B------:R-:W2:Y:S01]  /*12120*/  LDC R3, c[0x0][0x404] ;  /* 0x00010100ff037b82 */ /* 0x000ea20000000800 */
[----:B------:R-:W-:Y:S01]  /*12130*/  I2FP.F32.U32 R136, R136 ;  /* 0x0000008800887245 */ /* 0x000fe20000201000 */
[----:B01----:R-:W-:Y:S02]  /*12140*/  HFMA2 R179, -RZ, RZ, 0.1171875, 0 ;  /* 0x2f800000ffb37431 */ /* 0x003fe400000001ff */
[----:B-----5:R-:W-:Y:S01]  /*12150*/  IMAD.U32 R137, R140, 0x10000, RZ ;  /* 0x000100008c897824 */ /* 0x020fe200078e00ff */
[----:B------:R-:W-:Y:S01]  /*12160*/  ISETP.NE.AND P1, PT, R138, 0x1, PT ;  /* 0x000000018a00780c */ /* 0x000fe20003f25270 */
[----:B------:R-:W-:Y:S01]  /*12170*/  BSSY.RECONVERGENT B1, `(.L_x_16693) ;  /* 0x0000063000017945 */ /* 0x000fe20003800200 */
[----:B------:R-:W-:Y:S01]  /*12180*/  LOP3.LUT R200, R200, 0xfffffffd, RZ, 0xc0, !PT ;  /* 0xfffffffdc8c87812 */ /* 0x000fe200078ec0ff */
[----:B------:R-:W-:Y:S01]  /*12190*/  FFMA.FTZ R136, R136, R179, 1.1641532182693481445e-10 ;  /* 0x2f00000088887423 */ /* 0x000fe200000100b3 */
[----:B------:R-:W0:Y:S01]  /*121a0*/  LDC R178, c[0x0][0x408] ;  /* 0x00010200ffb27b82 */ /* 0x000e220000000800 */
[----:B------:R-:W-:Y:S01]  /*121b0*/  FMUL.FTZ R137, R137, UR4 ;  /* 0x0000000489897c20 */ /* 0x000fe20008410000 */
[----:B------:R-:W-:Y:S01]  /*121c0*/  HFMA2 R139, -RZ, RZ, 0, 1.1920928955078125e-07 ;  /* 0x00000002ff8b7431 */ /* 0x000fe200000001ff */
[----:B------:R-:W-:-:S02]  /*121d0*/  PRMT R140, R140, 0x7632, R140 ;  /* 0x000076328c8c7816 */ /* 0x000fc4000000008c */
[----:B--2---:R-:W-:Y:S01]  /*121e0*/  FSETP.GTU.FTZ.AND P0, PT, R136, R3, PT ;  /* 0x000000038800720b */ /* 0x004fe20003f1c000 */
[----:B0-----:R-:W-:Y:S01]  /*121f0*/  FMUL.FTZ R136, R137, R178 ;  /* 0x000000b289887220 */ /* 0x001fe20000410000 */
[----:B------:R-:W-:-:S04]  /*12200*/  IMAD.U32 R137, R60, 0x10000, RZ ;  /* 0x000100003c897824 */ /* 0x000fc800078e00ff */
        /* <DEDUP_REMOVED lines=14> */
.L_x_16695:
        /* <DEDUP_REMOVED lines=12> */
.L_x_16697:
[----:B------:R-:W-:Y:S05]  /*123b0*/  BSYNC.RECONVERGENT B2 ;  /* 0x0000000000027941 */ /* 0x000fea0003800200 */
.L_x_16696:
        /* <DEDUP_REMOVED lines=62> */
.L_x_16694:
[----:B------:R-:W-:Y:S05]  /*127a0*/  BSYNC.RECONVERGENT B1 ;  /* 0x0000000000017941 */ /* 0x000fea0003800200 */
.L_x_16693:
        /* <DEDUP_REMOVED lines=23> */
.L_x_16700:
        /* <DEDUP_REMOVED lines=12> */
.L_x_16702:
[----:B------:R-:W-:Y:S05]  /*129e0*/  BSYNC.RECONVERGENT B2 ;  /* 0x0000000000027941 */ /* 0x000fea0003800200 */
.L_x_16701:
        /* <DEDUP_REMOVED lines=62> */
.L_x_16699:
[----:B------:R-:W-:Y:S05]  /*12dd0*/  BSYNC.RECONVERGENT B1 ;  /* 0x0000000000017941 */ /* 0x000fea0003800200 */
.L_x_16698:
        /* <DEDUP_REMOVED lines=24> */
.L_x_16705:
        /* <DEDUP_REMOVED lines=12> */
.L_x_16707:
[----:B------:R-:W-:Y:S05]  /*13020*/  BSYNC.RECONVERGENT B2 ;  /* 0x0000000000027941 */ /* 0x000fea0003800200 */
.L_x_16706:
        /* <DEDUP_REMOVED lines=62> */
.L_x_16704:
[----:B------:R-:W-:Y:S05]  /*13410*/  BSYNC.RECONVERGENT B1 ;  /* 0x0000000000017941 */ /* 0x000fea0003800200 */
.L_x_16703:
        /* <DEDUP_REMOVED lines=23> */
.L_x_16710:
        /* <DEDUP_REMOVED lines=12> */
.L_x_16712:
[----:B------:R-:W-:Y:S05]  /*13650*/  BSYNC.RECONVERGENT B2 ;  /* 0x0000000000027941 */ /* 0x000fea0003800200 */
.L_x_16711:
        /* <DEDUP_REMOVED lines=62> */
.L_x_16709:
[----:B------:R-:W-:Y:S05]  /*13a40*/  BSYNC.RECONVERGENT B1 ;  /* 0x0000000000017941 */ /* 0x000fea0003800200 */
.L_x_16708:
        /* <DEDUP_REMOVED lines=9> */
[----:B------:R-:W-:-:S04]  /*13ae0*/  FSETP.GTU.FTZ.AND P3, PT, R140, R3, PT ;  /* 0x000000038c00720b */ /* 0x000fc80003f7c000 */
[----:B------:R-:W-:Y:S02]  /*13af0*/  FSEL R140, R141, RZ, !P3 ;  /* 0x000000ff8d8c7208 */ /* 0x000fe40005800000 */
[----:B------:R-:W-:Y:S02]  /*13b00*/  SHF.L.U32 R141, R62, 0x10, RZ ;  /* 0x000000103e8d7819 */ /* 0x000fe400000006ff */
        /* <DEDUP_REMOVED lines=12> */
.L_x_16715:
        /* <DEDUP_REMOVED lines=12> */
.L_x_16717:
[----:B------:R-:W-:Y:S05]  /*13c90*/  BSYNC.RECONVERGENT B2 ;  /* 0x0000000000027941 */ /* 0x000fea0003800200 */
.L_x_16716:
        /* <DEDUP_REMOVED lines=62> */
.L_x_16714:
[----:B------:R-:W-:Y:S05]  /*14080*/  BSYNC.RECONVERGENT B1 ;  /* 0x0000000000017941 */ /* 0x000fea0003800200 */
.L_x_16713:
        /* <DEDUP_REMOVED lines=23> */
.L_x_16720:
        /* <DEDUP_REMOVED lines=12> */
.L_x_16722:
[----:B------:R-:W-:Y:S05]  /*142c0*/  BSYNC.RECONVERGENT B2 ;  /* 0x0000000000027941 */ /* 0x000fea0003800200 */
.L_x_16721:
        /* <DEDUP_REMOVED lines=62> */
.L_x_16719:
[----:B------:R-:W-:Y:S05]  /*146b0*/  BSYNC.RECONVERGENT B1 ;  /* 0x0000000000017941 */ /* 0x000fea0003800200 */
.L_x_16718:
        /* <DEDUP_REMOVED lines=10> */
[----:B------:R-:W-:-:S04]  /*14760*/  FSETP.GTU.FTZ.AND P5, PT, R142, R3, PT ;  /* 0x000000038e00720b */ /* 0x000fc80003fbc000 */
[----:B------:R-:W-:Y:S01]  /*14770*/  FSEL R142, R205, RZ, !P5 ;  /* 0x000000ffcd8e7208 */ /* 0x000fe20006800000 */
[----:B------:R-:W-:Y:S01]  /*14780*/  IMAD.U32 R205, R63, 0x10000, RZ ;  /* 0x000100003fcd7824 */ /* 0x000fe200078e00ff */
        /* <DEDUP_REMOVED lines=11> */
.L_x_16725:
        /* <DEDUP_REMOVED lines=14> */
.L_x_16727:
[----:B------:R-:W-:Y:S05]  /*14920*/  BSYNC.RECONVERGENT B2 ;  /* 0x0000000000027941 */ /* 0x000fea0003800200 */
.L_x_16726:
        /* <DEDUP_REMOVED lines=62> */
.L_x_16724:
[----:B------:R-:W-:Y:S05]  /*14d10*/  BSYNC.RECONVERGENT B1 ;  /* 0x0000000000017941 */ /* 0x000fea0003800200 */
.L_x_16723:
[----:B------:R-:W-:Y:S01]  /*14d20*/  I2FP.F32.U32 R202, R202 ;  /* 0x000000ca00ca7245 */ /* 0x000fe20000201000 */
[----:B------:R-:W-:-:S04]  /*14d30*/  IMAD.U32 R143, R143, 0x10000, RZ ;  /* 0x000100008f8f7824 */ /* 0x000fc800078e00ff */
[----:B------:R-:W-:Y:S01]  /*14d40*/  FFMA.FTZ R202, R202, R179, 1.1641532182693481445e-10 ;  /* 0x2f000000caca7423 */ /* 0x000fe200000100b3 */
[----:B------:R-:W-:-:S04]  /*14d50*/  FMUL.FTZ R143, R143, UR4 ;  /* 0x000000048f8f7c20 */ /* 0x000fc80008410000 */
[----:B------:R-:W-:Y:S01]  /*14d60*/  FMUL.FTZ R143, R143, R178 ;  /* 0x000000b28f8f7220 */ /* 0x000fe20000410000 */
[----:B------:R-:W-:Y:S02]  /*14d70*/  FSETP.GTU.FTZ.AND P6, PT, R202, R3, PT ;  /* 0x00000003ca00720b */ /* 0x000fe40003fdc000 */
[----:B------:R-:W-:Y:S02]  /*14d80*/  SHF.L.U32 R178, R17, 0x10, RZ ;  /* 0x0000001011b27819 */ /* 0x000fe400000006ff */
[----:B------:R-:W-:Y:S02]  /*14d90*/  FSEL R143, R143, RZ, !P6 ;  /* 0x000000ff8f8f7208 */ /* 0x000fe40007000000 */
[----:B------:R-:W-:-:S03]  /*14da0*/  PLOP3.LUT P6, PT, P6, PT, PT, 0x8, 0x80 ;  /* 0x000000000080781c */ /* 0x000fc600037ce170 */
[----:B------:R-:W-:-:S10]  /*14db0*/  FMUL.FTZ R143, R178, R143 ;  /* 0x0000008fb28f7220 */ /* 0x000fd40000410000 */
.L_x_16687:
        /* <DEDUP_REMOVED lines=15> */
[----:B-1----:R-:W-:-:S04]  /*14eb0*/  IMAD.WIDE.U32 R202, R176, 0x8, R202 ;  /* 0x00000008b0ca7825 */ /* 0x002fc800078e00ca */
[----:B------:R-:W-:Y:S01]  /*14ec0*/  VIADD R176, R176, 0x80 ;  /* 0x00000080b0b07836 */ /* 0x000fe20000000000 */
[----:B0-----:R-:W-:Y:S02]  /*14ed0*/  LOP3.LUT R179, R251, R204, RZ, 0xfc, !PT ;  /* 0x000000ccfbb37212 */ /* 0x001fe400078efcff */
[----:B------:R-:W-:-:S04]  /*14ee0*/  SEL R204, RZ, 0x1, !P6 ;  /* 0x00000001ffcc7807 */ /* 0x000fc80007000000 */
[----:B------:R-:W-:Y:S01]  /*14ef0*/  LOP3.LUT R178, R3, R204, RZ, 0xfc, !PT ;  /* 0x000000cc03b27212 */ /* 0x000fe200078efcff */
[----:B------:R-:W-:-:S04]  /*14f00*/  IMAD.MOV.U32 R3, RZ, RZ, R177 ;  /* 0x000000ffff037224 */ /* 0x000fc800078e00b1 */
[----:B------:R2:W-:Y:S03]  /*14f10*/  STG.E.64 desc[UR6][R202.64], R178 ;  /* 0x000000b2ca007986 */ /* 0x0005e6000c101b06 */
.L_x_16645:
[----:B------:R-:W-:Y:S05]  /*14f20*/  BSYNC.RECONVERGENT B0 ;  /* 0x0000000000007941 */ /* 0x000fea0003800200 */
.L_x_16644:
        /* <DEDUP_REMOVED lines=15> */
[----:B------:R-:W-:Y:S01]  /*15020*/  ISETP.NE.AND P0, PT, R192, 0x1, PT ;  /* 0x00000001c000780c */ /* 0x000fe20003f05270 */
[----:B------:R-:W-:Y:S01]  /*15030*/  BSSY.RECONVERGENT B1, `(.L_x_16731) ;  /* 0x000005a000017945 */ /* 0x000fe20003800200 */
[----:B------:R-:W-:Y:S02]  /*15040*/  HFMA2 R146, -RZ, RZ, 0, 1.1920928955078125e-07 ;  /* 0x00000002ff927431 */ /* 0x000fe400000001ff */
[----:B---3--:R-:W-:Y:S02]  /*15050*/  IMAD.MOV.U32 R144, RZ, RZ, R2 ;  /* 0x000000ffff907224 */ /* 0x008fe400078e0002 */
        /* <DEDUP_REMOVED lines=12> */
.L_x_16733:
        /* <DEDUP_REMOVED lines=12> */
.L_x_16735:
[----:B------:R-:W-:Y:S05]  /*151e0*/  BSYNC.RECONVERGENT B2 ;  /* 0x0000000000027941 */ /* 0x000fea0003800200 */
.L_x_16734:
[----:B------:R-:W-:Y:S01]  /*151f0*/  IMAD.WIDE.U32 R146, R197, -0x2daee0ad, RZ ;  /* 0xd2511f53c5927825 */ /* 0x000fe200078e00ff */
[----:B------:R-:W-:-:S03]  /*15200*/  UIADD3 UR5, UPT, UPT, UR8, -0x61c88647, URZ ;  /* 0x9e3779b908057890 */ /* 0x000fc6000fffe0ff */
[----:B012---:R-:W-:Y:S01]  /*15210*/  IMAD.WIDE.U32 R178, R199, -0x326172a9, RZ ;  /* 0xcd9e8d57c7b27825 */ /* 0x007fe200078e00ff */
        /* <DEDUP_REMOVED lines=59> */
.L_x_16732:
[----:B------:R-:W-:Y:S05]  /*155d0*/  BSYNC.RECONVERGENT B1 ;  /* 0x0000000000017941 */ /* 0x000fea0003800200 */
.L_x_16731:
[----:B012---:R-:W0:Y:S01]  /*155e0*/  LDC R178, c[0x0][0x408] ;  /* 0x00010200ffb27b82 */ /* 0x007e220000000800 */
        /* <DEDUP_REMOVED lines=10> */
[----:B------:R-:W-:-:S02]  /*15690*/  IMAD.MOV.U32 R147, RZ, RZ, 0x2 ;  /* 0x00000002ff937424 */ /* 0x000fc400078e00ff */
[----:B0-----:R-:W-:Y:S01]  /*156a0*/  FMUL.FTZ R145, R145, R178 ;  /* 0x000000b291917220 */ /* 0x001fe20000410000 */
[----:B-1----:R-:W-:Y:S01]  /*156b0*/  FSETP.GTU.FTZ.AND P0, PT, R144, R3, PT ;  /* 0x000000039000720b */ /* 0x002fe20003f1c000 */
[----:B------:R-:W-:-:S03]  /*156c0*/  IMAD.U32 R144, R72, 0x10000, RZ ;  /* 0x0001000048907824 */ /* 0x000fc600078e00ff */
        /* <DEDUP_REMOVED lines=14> */
.L_x_16738:
        /* <DEDUP_REMOVED lines=12> */
.L_x_16740:
[----:B------:R-:W-:Y:S05]  /*15870*/  BSYNC.RECONVERGENT B2 ;  /* 0x0000000000027941 */ /* 0x000fea0003800200 */
.L_x_16739:
        /* <DEDUP_REMOVED lines=62> */
.L_x_16737:
[----:B------:R-:W-:Y:S05]  /*15c60*/  BSYNC.RECONVERGENT B1 ;  /* 0x0000000000017941 */ /* 0x000fea0003800200 */
.L_x_16736:
        /* <DEDUP_REMOVED lines=23> */
.L_x_16743:
        /* <DEDUP_REMOVED lines=12> */
.L_x_16745:
[----:B------:R-:W-:Y:S05]  /*15ea0*/  BSYNC.RECONVERGENT B2 ;  /* 0x0000000000027941 */ /* 0x000fea0003800200 */
.L_x_16744:
        /* <DEDUP_REMOVED lines=62> */
.L_x_16742:
[----:B------:R-:W-:Y:S05]  /*16290*/  BSYNC.RECONVERGENT B1 ;  /* 0x0000000000017941 */ /* 0x000fea0003800200 */
.L_x_16741:
        /* <DEDUP_REMOVED lines=24> */
.L_x_16748:
        /* <DEDUP_REMOVED lines=12> */
.L_x_16750:
[----:B------:R-:W-:Y:S05]  /*164e0*/  BSYNC.RECONVERGENT B2 ;  /* 0x0000000000027941 */ /* 0x000fea0003800200 */
.L_x_16749:
        /* <DEDUP_REMOVED lines=62> */
.L_x_16747:
[----:B------:R-:W-:Y:S05]  /*168d0*/  BSYNC.RECONVERGENT B1 ;  /* 0x0000000000017941 */ /* 0x000fea0003800200 */
.L_x_16746:
        /* <DEDUP_REMOVED lines=23> */
.L_x_16753:
        /* <DEDUP_REMOVED lines=12> */
.L_x_16755:
[----:B------:R-:W-:Y:S05]  /*16b10*/  BSYNC.RECONVERGENT B2 ;  /* 0x0000000000027941 */ /* 0x000fea0003800200 */
.L_x_16754:
        /* <DEDUP_REMOVED lines=62> */
.L_x_16752:
[----:B------:R-:W-:Y:S05]  /*16f00*/  BSYNC.RECONVERGENT B1 ;  /* 0x0000000000017941 */ /* 0x000fea0003800200 */
.L_x_16751:
        /* <DEDUP_REMOVED lines=24> */
.L_x_16758:
        /* <DEDUP_REMOVED lines=12> */
.L_x_16760:
[----:B------:R-:W-:Y:S05]  /*17150*/  BSYNC.RECONVERGENT B2 ;  /* 0x0000000000027941 */ /* 0x000fea0003800200 */
.L_x_16759:
        /* <DEDUP_REMOVED lines=59> */
[----:B------:R-:W-:Y:S01]  /*17510*/  MOV R177, R202 ;  /* 0x000000ca00b17202 */ /* 0x000fe20000000f00 */
[----:B------:R-:W-:Y:S01]  /*17520*/  IMAD.MOV.U32 R202, RZ, RZ, RZ ;  /* 0x000000ffffca7224 */ /* 0x000fe200078e00ff */
[----:B------:R-:W-:-:S07]  /*17530*/  LOP3.LUT R194, R192, UR5, R203, 0x96, !PT ;  /* 0x00000005c0c27c12 */ /* 0x000fce000f8e96cb */
.L_x_16757:
[----:B------:R-:W-:Y:S05]  /*17540*/  BSYNC.RECONVERGENT B1 ;  /* 0x0000000000017941 */ /* 0x000fea0003800200 */
.L_x_16756:
        /* <DEDUP_REMOVED lines=23> */
.L_x_16763:
        /* <DEDUP_REMOVED lines=12> */
.L_x_16765:
[----:B------:R-:W-:Y:S05]  /*17780*/  BSYNC.RECONVERGENT B2 ;  /* 0x0000000000027941 */ /* 0x000fea0003800200 */
.L_x_16764:
        /* <DEDUP_REMOVED lines=62> */
.L_x_16762:
[----:B------:R-:W-:Y:S05]  /*17b70*/  BSYNC.RECONVERGENT B1 ;  /* 0x0000000000017941 */ /* 0x000fea0003800200 */
.L_x_16761:
[----:B------:R-:W-:Y:S01]  /*17b80*/  I2FP.F32.U32 R150, R150 ;  /* 0x0000009600967245 */ /* 0x000fe20000201000 */
[----:B------:R-:W-:Y:S01]  /*17b90*/  BSSY.RECONVERGENT B1, `(.L_x_16766) ;  /* 0x0000064000017945 */ /* 0x000fe20003800200 */
[----:B------:R-:W-:Y:S02]  /*17ba0*/  SHF.L.U32 R192, R151, 0x10, RZ ;  /* 0x0000001097c07819 */ /* 0x000fe400000006ff */
[----:B------:R-:W-:Y:S01]  /*17bb0*/  ISETP.NE.AND P6, PT, R203, 0x1, PT ;  /* 0x00000001cb00780c */ /* 0x000fe20003fc5270 */
[----:B------:R-:W-:Y:S01]  /*17bc0*/  FFMA.FTZ R150, R150, R179, 1.1641532182693481445e-10 ;  /* 0x2f00000096967423 */ /* 0x000fe200000100b3 */
[----:B------:R-:W-:Y:S01]  /*17bd0*/  PRMT R151, R151, 0x7632, R151 ;  /* 0x0000763297977816 */ /* 0x000fe20000000097 */
[----:B------:R-:W-:Y:S01]  /*17be0*/  FMUL.FTZ R205, R192, UR4 ;  /* 0x00000004c0cd7c20 */ /* 0x000fe20008410000 */
[----:B------:R-:W-:Y:S01]  /*17bf0*/  IMAD.MOV.U32 R192, RZ, RZ, 0x2 ;  /* 0x00000002ffc07424 */ /* 0x000fe200078e00ff */
[----:B------:R-:W-:Y:S02]  /*17c00*/  MOV R202, R2 ;  /* 0x0000000200ca7202 */ /* 0x000fe40000000f00 */
        /* <DEDUP_REMOVED lines=15> */
.L_x_16768:
        /* <DEDUP_REMOVED lines=14> */
.L_x_16770:
[----:B------:R-:W-:Y:S05]  /*17de0*/  BSYNC.RECONVERGENT B2 ;  /* 0x0000000000027941 */ /* 0x000fea0003800200 */
.L_x_16769:
        /* <DEDUP_REMOVED lines=56> */
[----:B------:R-:W-:Y:S02]  /*18170*/  UIADD3 UR5, UPT, UPT, UR8, -0x700cb87f, URZ ;  /* 0x8ff3478108057890 */ /* 0x000fe4000fffe0ff */
[----:B------:R-:W-:Y:S01]  /*18180*/  MOV R2, R202 ;  /* 0x000000ca00027202 */ /* 0x000fe20000000f00 */
[----:B------:R-:W-:-:S03]  /*18190*/  IMAD.MOV.U32 R202, RZ, RZ, R177 ;  /* 0x000000ffffca7224 */ /* 0x000fc600078e00b1 */
[----:B------:R-:W-:Y:S01]  /*181a0*/  LOP3.LUT R193, R204, UR5, R203, 0x96, !PT ;  /* 0x00000005ccc17c12 */ /* 0x000fe2000f8e96cb */
[----:B------:R-:W-:Y:S02]  /*181b0*/  IMAD.MOV.U32 R177, RZ, RZ, R192 ;  /* 0x000000ffffb17224 */ /* 0x000fe400078e00c0 */
[----:B------:R-:W-:-:S07]  /*181c0*/  HFMA2 R192, -RZ, RZ, 0, 0 ;  /* 0x00000000ffc07431 */ /* 0x000fce00000001ff */
.L_x_16767:
[----:B------:R-:W-:Y:S05]  /*181d0*/  BSYNC.RECONVERGENT B1 ;  /* 0x0000000000017941 */ /* 0x000fea0003800200 */
.L_x_16766:
[----:B------:R-:W-:Y:S01]  /*181e0*/  I2FP.F32.U32 R202, R202 ;  /* 0x000000ca00ca7245 */ /* 0x000fe20000201000 */
[----:B------:R-:W-:-:S04]  /*181f0*/  IMAD.U32 R151, R151, 0x10000, RZ ;  /* 0x0001000097977824 */ /* 0x000fc800078e00ff */
        /* <DEDUP_REMOVED lines=8> */
[----:B------:R-:W-:Y:S09]  /*18280*/  BRA `(.L_x_16771) ;  /* 0x0000003000987947 */ /* 0x000ff20003800000 */
.L_x_16730:
        /* <DEDUP_REMOVED lines=16> */
.L_x_16774:
        /* <DEDUP_REMOVED lines=12> */
.L_x_16776:
[----:B------:R-:W-:Y:S05]  /*18450*/  BSYNC.RECONVERGENT B2 ;  /* 0x0000000000027941 */ /* 0x000fea0003800200 */
.L_x_16775:
        /* <DEDUP_REMOVED lines=62> */
.L_x_16773:
[----:B------:R-:W-:Y:S05]  /*18840*/  BSYNC.RECONVERGENT B1 ;  /* 0x0000000000017941 */ /* 0x000fea0003800200 */
.L_x_16772:
[----:B------:R-:W3:Y:S01]  /*18850*/  LDC R3, c[0x0][0x404] ;  /* 0x00010100ff037b82 */ /* 0x000ee20000000800 */
[----:B------:R-:W-:Y:S01]  /*18860*/  I2FP.F32.U32 R144, R144 ;  /* 0x0000009000907245 */ /* 0x000fe20000201000 */
[----:B012---:R-:W-:Y:S01]  /*18870*/  IMAD.MOV.U32 R179, RZ, RZ, 0x2f800000 ;  /* 0x2f800000ffb37424 */ /* 0x007fe200078e00ff */
[----:B-----5:R-:W-:Y:S01]  /*18880*/  SHF.L.U32 R145, R148, 0x10, RZ ;  /* 0x0000001094917819 */ /* 0x020fe200000006ff */
[----:B------:R-:W-:Y:S01]  /*18890*/  BSSY.RECONVERGENT B1, `(.L_x_16777) ;  /* 0x0000064000017945 */ /* 0x000fe20003800200 */
[----:B------:R-:W-:Y:S01]  /*188a0*/  ISETP.NE.AND P1, PT, R146, 0x1, PT ;  /* 0x000000019200780c */ /* 0x000fe20003f25270 */
[----:B------:R-:W-:Y:S01]  /*188b0*/  FFMA.FTZ R144, R144, R179, 1.1641532182693481445e-10 ;  /* 0x2f00000090907423 */ /* 0x000fe200000100b3 */
[----:B------:R-:W-:Y:S01]  /*188c0*/  LOP3.LUT R200, R200, 0xfffffffd, RZ, 0xc0, !PT ;  /* 0xfffffffdc8c87812 */ /* 0x000fe200078ec0ff */
[----:B------:R-:W0:Y:S01]  /*188d0*/  LDC R178, c[0x0][0x408] ;  /* 0x00010200ffb27b82 */ /* 0x000e220000000800 */
[----:B------:R-:W-:Y:S01]  /*188e0*/  FMUL.FTZ R145, R145, UR4 ;  /* 0x0000000491917c20 */ /* 0x000fe20008410000 */
[----:B------:R-:W-:Y:S01]  /*188f0*/  PRMT R148, R148, 0x7632, R148 ;  /* 0x0000763294947816 */ /* 0x000fe20000000094 */
[----:B------:R-:W-:Y:S01]  /*18900*/  IMAD.MOV.U32 R147, RZ, RZ, 0x2 ;  /* 0x00000002ff937424 */ /* 0x000fe200078e00ff */
[----:B---3--:R-:W-:Y:S01]  /*18910*/  FSETP.GTU.FTZ.AND P0, PT, R144, R3, PT ;  /* 0x000000039000720b */ /* 0x008fe20003f1c000 */
[----:B0-----:R-:W-:Y:S01]  /*18920*/  FMUL.FTZ R144, R145, R178 ;  /* 0x000000b291907220 */ /* 0x001fe20000410000 */
[----:B------:R-:W-:-:S04]  /*18930*/  IMAD.U32 R145, R72, 0x10000, RZ ;  /* 0x0001000048917824 */ /* 0x000fc800078e00ff */
        /* <DEDUP_REMOVED lines=14> */
.L_x_16779:
        /* <DEDUP_REMOVED lines=12> */
.L_x_16781:
[----:B------:R-:W-:Y:S05]  /*18ae0*/  BSYNC.RECONVERGENT B2 ;  /* 0x0000000000027941 */ /* 0x000fea0003800200 */
.L_x_16780:
        /* <DEDUP_REMOVED lines=62> */
.L_x_16778:
[----:B------:R-:W-:Y:S05]  /*18ed0*/  BSYNC.RECONVERGENT B1 ;  /* 0x0000000000017941 */ /* 0x000fea0003800200 */
.L_x_16777:
        /* <DEDUP_REMOVED lines=23> */
.L_x_16784:
        /* <DEDUP_REMOVED lines=12> */
.L_x_16786:
[----:B------:R-:W-:Y:S05]  /*19110*/  BSYNC.RECONVERGENT B2 ;  /* 0x0000000000027941 */ /* 0x000fea0003800200 */
.L_x_16785:
        /* <DEDUP_REMOVED lines=62> */
.L_x_16783:
[----:B------:R-:W-:Y:S05]  /*19500*/  BSYNC.RECONVERGENT B1 ;  /* 0x0000000000017941 */ /* 0x000fea0003800200 */
.L_x_16782:
        /* <DEDUP_REMOVED lines=9> */
[----:B------:R-:W-:-:S04]  /*195a0*/  SHF.L.U32 R147, R73, 0x10, RZ ;  /* 0x0000001049937819 */ /* 0x000fc800000006ff */
        /* <DEDUP_REMOVED lines=14> */
.L_x_16789:
        /* <DEDUP_REMOVED lines=12> */
.L_x_16791:
[----:B------:R-:W-:Y:S05]  /*19750*/  BSYNC.RECONVERGENT B2 ;  /* 0x0000000000027941 */ /* 0x000fea0003800200 */
.L_x_16790:
        /* <DEDUP_REMOVED lines=62> */
.L_x_16788:
[----:B------:R-:W-:Y:S05]  /*19b40*/  BSYNC.RECONVERGENT B1 ;  /* 0x0000000000017941 */ /* 0x000fea0003800200 */
.L_x_16787:
        /* <DEDUP_REMOVED lines=23> */
.L_x_16794:
        /* <DEDUP_REMOVED lines=12> */
.L_x_16796:
[----:B------:R-:W-:Y:S05]  /*19d80*/  BSYNC.RECONVERGENT B2 ;  /* 0x0000000000027941 */ /* 0x000fea0003800200 */
.L_x_16795:
        /* <DEDUP_REMOVED lines=62> */
.L_x_16793:
[----:B------:R-:W-:Y:S05]  /*1a170*/  BSYNC.RECONVERGENT B1 ;  /* 0x0000000000017941 */ /* 0x000fea0003800200 */
.L_x_16792:
        /* <DEDUP_REMOVED lines=9> */
[----:B------:R-:W-:-:S04]  /*1a210*/  FSETP.GTU.FTZ.AND P3, PT, R148, R3, PT ;  /* 0x000000039400720b */ /* 0x000fc80003f7c000 */
[----:B------:R-:W-:Y:S01]  /*1a220*/  FSEL R148, R149, RZ, !P3 ;  /* 0x000000ff95947208 */ /* 0x000fe20005800000 */
[----:B------:R-:W-:Y:S01]  /*1a230*/  IMAD.U32 R149, R74, 0x10000, RZ ;  /* 0x000100004a957824 */ /* 0x000fe200078e00ff */
        /* <DEDUP_REMOVED lines=12> */
.L_x_16799:
        /* <DEDUP_REMOVED lines=12> */
.L_x_16801:
[----:B------:R-:W-:Y:S05]  /*1a3c0*/  BSYNC.RECONVERGENT B2 ;  /* 0x0000000000027941 */ /* 0x000fea0003800200 */
.L_x_16800:
        /* <DEDUP_REMOVED lines=62> */
.L_x_16798:
[----:B------:R-:W-:Y:S05]  /*1a7b0*/  BSYNC.RECONVERGENT B1 ;  /* 0x0000000000017941 */ /* 0x000fea0003800200 */
.L_x_16797:
        /* <DEDUP_REMOVED lines=23> */
.L_x_16804:
        /* <DEDUP_REMOVED lines=12> */
.L_x_16806:
[----:B------:R-:W-:Y:S05]  /*1a9f0*/  BSYNC.RECONVERGENT B2 ;  /* 0x0000000000027941 */ /* 0x000fea0003800200 */
.L_x_16805:
        /* <DEDUP_REMOVED lines=62> */
.L_x_16803:
[----:B------:R-:W-:Y:S05]  /*1ade0*/  BSYNC.RECONVERGENT B1 ;  /* 0x0000000000017941 */ /* 0x000fea0003800200 */
.L_x_16802:
        /* <DEDUP_REMOVED lines=24> */
.L_x_16809:
        /* <DEDUP_REMOVED lines=14> */
.L_x_16811:
[----:B------:R-:W-:Y:S05]  /*1b050*/  BSYNC.RECONVERGENT B2 ;  /* 0x0000000000027941 */ /* 0x000fea0003800200 */
.L_x_16810:
        /* <DEDUP_REMOVED lines=62> */
.L_x_16808:
[----:B------:R-:W-:Y:S05]  /*1b440*/  BSYNC.RECONVERGENT B1 ;  /* 0x0000000000017941 */ /* 0x000fea0003800200 */
.L_x_16807:
[----:B------:R-:W-:Y:S01]  /*1b450*/  I2FP.F32.U32 R202, R202 ;  /* 0x000000ca00ca7245 */ /* 0x000fe20000201000 */
[----:B------:R-:W-:-:S04]  /*1b460*/  IMAD.U32 R151, R151, 0x10000, RZ ;  /* 0x0001000097977824 */ /* 0x000fc800078e00ff */
[----:B------:R-:W-:Y:S01]  /*1b470*/  FFMA.FTZ R202, R202, R179, 1.1641532182693481445e-10 ;  /* 0x2f000000caca7423 */ /* 0x000fe200000100b3 */
[----:B------:R-:W-:-:S04]  /*1b480*/  FMUL.FTZ R151, R151, UR4 ;  /* 0x0000000497977c20 */ /* 0x000fc80008410000 */
[----:B------:R-:W-:Y:S01]  /*1b490*/  FMUL.FTZ R151, R151, R178 ;  /* 0x000000b297977220 */ /* 0x000fe20000410000 */
[----:B------:R-:W-:Y:S01]  /*1b4a0*/  FSETP.GTU.FTZ.AND P6, PT, R202, R3, PT ;  /* 0x00000003ca00720b */ /* 0x000fe20003fdc000 */
[----:B------:R-:W-:-:S03]  /*1b4b0*/  IMAD.U32 R178, R21, 0x10000, RZ ;  /* 0x0001000015b27824 */ /* 0x000fc600078e00ff */
[----:B------:R-:W-:Y:S02]  /*1b4c0*/  FSEL R151, R151, RZ, !P6 ;  /* 0x000000ff97977208 */ /* 0x000fe40007000000 */
[----:B------:R-:W-:-:S03]  /*1b4d0*/  PLOP3.LUT P6, PT, P6, PT, PT, 0x8, 0x80 ;  /* 0x000000000080781c */ /* 0x000fc600037ce170 */
[----:B------:R-:W-:-:S10]  /*1b4e0*/  FMUL.FTZ R151, R178, R151 ;  /* 0x00000097b2977220 */ /* 0x000fd40000410000 */
.L_x_16771:
        /* <DEDUP_REMOVED lines=19> */
[----:B------:R-:W-:Y:S02]  /*1b620*/  LOP3.LUT R178, R3, R204, RZ, 0xfc, !PT ;  /* 0x000000cc03b27212 */ /* 0x000fe400078efcff */
[----:B------:R-:W-:-:S03]  /*1b630*/  MOV R3, R177 ;  /* 0x000000b100037202 */ /* 0x000fc60000000f00 */
[----:B------:R3:W-:Y:S04]  /*1b640*/  STG.E.64 desc[UR6][R202.64], R178 ;  /* 0x000000b2ca007986 */ /* 0x0007e8000c101b06 */
.L_x_16729:
[----:B------:R-:W-:Y:S05]  /*1b650*/  BSYNC.RECONVERGENT B0 ;  /* 0x0000000000007941 */ /* 0x000fea0003800200 */
.L_x_16728:
        /* <DEDUP_REMOVED lines=31> */
.L_x_16817:
        /* <DEDUP_REMOVED lines=12> */
.L_x_16819:
[----:B------:R-:W-:Y:S05]  /*1b910*/  BSYNC.RECONVERGENT B2 ;  /* 0x0000000000027941 */ /* 0x000fea0003800200 */
.L_x_16818:
[----:B------:R-:W-:Y:S01]  /*1b920*/  IMAD.WIDE.U32 R154, R197, -0x2daee0ad, RZ ;  /* 0xd2511f53c59a7825 */ /* 0x000fe200078e00ff */
[----:B------:R-:W-:-:S03]  /*1b930*/  UIADD3 UR5, UPT, UPT, UR8, -0x61c88647, URZ ;  /* 0x9e3779b908057890 */ /* 0x000fc6000fffe0ff */
[----:B-123--:R-:W-:Y:S01]  /*1b940*/  IMAD.WIDE.U32 R178, R199, -0x326172a9, RZ ;  /* 0xcd9e8d57c7b27825 */ /* 0x00efe200078e00ff */
        /* <DEDUP_REMOVED lines=59> */
.L_x_16816:
[----:B------:R-:W-:Y:S05]  /*1bd00*/  BSYNC.RECONVERGENT B1 ;  /* 0x0000000000017941 */ /* 0x000fea0003800200 */
.L_x_16815:
[----:B-123--:R-:W0:Y:S01]  /*1bd10*/  LDC R178, c[0x0][0x408] ;  /* 0x00010200ffb27b82 */ /* 0x00ee220000000800 */
        /* <DEDUP_REMOVED lines=28> */
.L_x_16822:
        /* <DEDUP_REMOVED lines=12> */
.L_x_16824:
[----:B------:R-:W-:Y:S05]  /*1bfa0*/  BSYNC.RECONVERGENT B2 ;  /* 0x0000000000027941 */ /* 0x000fea0003800200 */
.L_x_16823:
        /* <DEDUP_REMOVED lines=62> */
.L_x_16821:
[----:B------:R-:W-:Y:S05]  /*1c390*/  BSYNC.RECONVERGENT B1 ;  /* 0x0000000000017941 */ /* 0x000fea0003800200 */
.L_x_16820:
        /* <DEDUP_REMOVED lines=23> */
.L_x_16827:
        /* <DEDUP_REMOVED lines=12> */
.L_x_16829:
[----:B------:R-:W-:Y:S05]  /*1c5d0*/  BSYNC.RECONVERGENT B2 ;  /* 0x0000000000027941 */ /* 0x000fea0003800200 */
.L_x_16828:
        /* <DEDUP_REMOVED lines=62> */
.L_x_16826:
[----:B------:R-:W-:Y:S05]  /*1c9c0*/  BSYNC.RECONVERGENT B1 ;  /* 0x0000000000017941 */ /* 0x000fea0003800200 */
.L_x_16825:
        /* <DEDUP_REMOVED lines=24> */
.L_x_16832:
        /* <DEDUP_REMOVED lines=12> */
.L_x_16834:
[----:B------:R-:W-:Y:S05]  /*1cc10*/  BSYNC.RECONVERGENT B2 ;  /* 0x0000000000027941 */ /* 0x000fea0003800200 */
.L_x_16833:
        /* <DEDUP_REMOVED lines=62> */
.L_x_16831:
[----:B------:R-:W-:Y:S05]  /*1d000*/  BSYNC.RECONVERGENT B1 ;  /* 0x0000000000017941 */ /* 0x000fea0003800200 */
.L_x_16830:
        /* <DEDUP_REMOVED lines=23> */
.L_x_16837:
        /* <DEDUP_REMOVED lines=12> */
.L_x_16839:
[----:B------:R-:W-:Y:S05]  /*1d240*/  BSYNC.RECONVERGENT B2 ;  /* 0x0000000000027941 */ /* 0x000fea0003800200 */
.L_x_16838:
        /* <DEDUP_REMOVED lines=62> */
.L_x_16836:
[----:B------:R-:W-:Y:S05]  /*1d630*/  BSYNC.RECONVERGENT B1 ;  /* 0x0000000000017941 */ /* 0x000fea0003800200 */
.L_x_16835:
        /* <DEDUP_REMOVED lines=24> */
.L_x_16842:
        /* <DEDUP_REMOVED lines=12> */
.L_x_16844:
[----:B------:R-:W-:Y:S05]  /*1d880*/  BSYNC.RECONVERGENT B2 ;  /* 0x0000000000027941 */ /* 0x000fea0003800200 */
.L_x_16843:
        /* <DEDUP_REMOVED lines=62> */
.L_x_16841:
[----:B------:R-:W-:Y:S05]  /*1dc70*/  BSYNC.RECONVERGENT B1 ;  /* 0x0000000000017941 */ /* 0x000fea0003800200 */
.L_x_16840:
        /* <DEDUP_REMOVED lines=23> */
.L_x_16847:
        /* <DEDUP_REMOVED lines=12> */
.L_x_16849:
[----:B------:R-:W-:Y:S05]  /*1deb0*/  BSYNC.RECONVERGENT B2 ;  /* 0x0000000000027941 */ /* 0x000fea0003800200 */
.L_x_16848:
        /* <DEDUP_REMOVED lines=62> */
.L_x_16846:
[----:B------:R-:W-:Y:S05]  /*1e2a0*/  BSYNC.RECONVERGENT B1 ;  /* 0x0000000000017941 */ /* 0x000fea0003800200 */
.L_x_16845:
        /* <DEDUP_REMOVED lines=24> */
.L_x_16852:
        /* <DEDUP_REMOVED lines=14> */
.L_x_16854:
[----:B------:R-:W-:Y:S05]  /*1e510*/  BSYNC.RECONVERGENT B2 ;  /* 0x0000000000027941 */ /* 0x000fea0003800200 */
.L_x_16853:
        /* <DEDUP_REMOVED lines=62> */
.L_x_16851:
[----:B------:R-:W-:Y:S05]  /*1e900*/  BSYNC.RECONVERGENT B1 ;  /* 0x0000000000017941 */ /* 0x000fea0003800200 */
.L_x_16850:
        /* <DEDUP_REMOVED lines=11> */
.L_x_16814:
        /* <DEDUP_REMOVED lines=16> */
.L_x_16858:
        /* <DEDUP_REMOVED lines=12> */
.L_x_16860:
[----:B------:R-:W-:Y:S05]  /*1eb80*/  BSYNC.RECONVERGENT B2 ;  /* 0x0000000000027941 */ /* 0x000fea0003800200 */
.L_x_16859:
        /* <DEDUP_REMOVED lines=62> */
.L_x_16857:
[----:B------:R-:W-:Y:S05]  /*1ef70*/  BSYNC.RECONVERGENT B1 ;  /* 0x0000000000017941 */ /* 0x000fea0003800200 */
.L_x_16856:
[----:B------:R-:W0:Y:S01]  /*1ef80*/  LDC R3, c[0x0][0x404] ;  /* 0x00010100ff037b82 */ /* 0x000e220000000800 */
[----:B------:R-:W-:Y:S01]  /*1ef90*/  I2FP.F32.U32 R152, R152 ;  /* 0x0000009800987245 */ /* 0x000fe20000201000 */
[----:B-123--:R-:W-:Y:S01]  /*1efa0*/  IMAD.MOV.U32 R179, RZ, RZ, 0x2f800000 ;  /* 0x2f800000ffb37424 */ /* 0x00efe200078e00ff */
        /* <DEDUP_REMOVED lines=8> */
[----:B------:R-:W-:Y:S01]  /*1f030*/  IMAD.MOV.U32 R155, RZ, RZ, 0x2 ;  /* 0x00000002ff9b7424 */ /* 0x000fe200078e00ff */
[----:B0-----:R-:W-:Y:S01]  /*1f040*/  FSETP.GTU.FTZ.AND P1, PT, R152, R3, PT ;  /* 0x000000039800720b */ /* 0x001fe20003f3c000 */
[----:B-1----:R-:W-:Y:S01]  /*1f050*/  FMUL.FTZ R152, R153, R178 ;  /* 0x000000b299987220 */ /* 0x002fe20000410000 */
        /* <DEDUP_REMOVED lines=15> */
.L_x_16863:
        /* <DEDUP_REMOVED lines=12> */
.L_x_16865:
[----:B------:R-:W-:Y:S05]  /*1f210*/  BSYNC.RECONVERGENT B2 ;  /* 0x0000000000027941 */ /* 0x000fea0003800200 */
.L_x_16864:
        /* <DEDUP_REMOVED lines=62> */
.L_x_16862:
[----:B------:R-:W-:Y:S05]  /*1f600*/  BSYNC.RECONVERGENT B1 ;  /* 0x0000000000017941 */ /* 0x000fea0003800200 */
.L_x_16861:
        /* <DEDUP_REMOVED lines=23> */
.L_x_16868:
        /* <DEDUP_REMOVED lines=12> */
.L_x_16870:
[----:B------:R-:W-:Y:S05]  /*1f840*/  BSYNC.RECONVERGENT B2 ;  /* 0x0000000000027941 */ /* 0x000fea0003800200 */
.L_x_16869:
        /* <DEDUP_REMOVED lines=62> */
.L_x_16867:
[----:B------:R-:W-:Y:S05]  /*1fc30*/  BSYNC.RECONVERGENT B1 ;  /* 0x0000000000017941 */ /* 0x000fea0003800200 */
.L_x_16866:
        /* <DEDUP_REMOVED lines=24> */
.L_x_16873:
        /* <DEDUP_REMOVED lines=12> */
.L_x_16875:
[----:B------:R-:W-:Y:S05]  /*1fe80*/  BSYNC.RECONVERGENT B2 ;  /* 0x0000000000027941 */ /* 0x000fea0003800200 */
.L_x_16874:
        /* <DEDUP_REMOVED lines=62> */
.L_x_16872:
[----:B------:R-:W-:Y:S05]  /*20270*/  BSYNC.RECONVERGENT B1 ;  /* 0x0000000000017941 */ /* 0x000fea0003800200 */
.L_x_16871:
        /* <DEDUP_REMOVED lines=23> */
.L_x_16878:
        /* <DEDUP_REMOVED lines=12> */
.L_x_16880:
[----:B------:R-:W-:Y:S05]  /*204b0*/  BSYNC.RECONVERGENT B2 ;  /* 0x0000000000027941 */ /* 0x000fea0003800200 */
.L_x_16879:
        /* <DEDUP_REMOVED lines=62> */
.L_x_16877:
[----:B------:R-:W-:Y:S05]  /*208a0*/  BSYNC.RECONVERGENT B1 ;  /* 0x0000000000017941 */ /* 0x000fea0003800200 */
.L_x_16876:
        /* <DEDUP_REMOVED lines=9> */
[----:B------:R-:W-:-:S05]  /*20940*/  FMUL.FTZ R157, R157, R178 ;  /* 0x000000b29d9d7220 */ /* 0x000fca0000410000 */
[----:B------:R-:W-:Y:S01]  /*20950*/  FSEL R156, R157, RZ, !P3 ;  /* 0x000000ff9d9c7208 */ /* 0x000fe20005800000 */
[----:B------:R-:W-:Y:S01]  /*20960*/  IMAD.U32 R157, R86, 0x10000, RZ ;  /* 0x00010000569d7824 */ /* 0x000fe200078e00ff */
        /* <DEDUP_REMOVED lines=12> */
.L_x_16883:
        /* <DEDUP_REMOVED lines=12> */
.L_x_16885:
[----:B------:R-:W-:Y:S05]  /*20af0*/  BSYNC.RECONVERGENT B2 ;  /* 0x0000000000027941 */ /* 0x000fea0003800200 */
.L_x_16884:
        /* <DEDUP_REMOVED lines=62> */
.L_x_16882:
[----:B------:R-:W-:Y:S05]  /*20ee0*/  BSYNC.RECONVERGENT B1 ;  /* 0x0000000000017941 */ /* 0x000fea0003800200 */
.L_x_16881:
        /* <DEDUP_REMOVED lines=23> */
.L_x_16888:
        /* <DEDUP_REMOVED lines=12> */
.L_x_16890:
[----:B------:R-:W-:Y:S05]  /*21120*/  BSYNC.RECONVERGENT B2 ;  /* 0x0000000000027941 */ /* 0x000fea0003800200 */
.L_x_16889:
        /* <DEDUP_REMOVED lines=62> */
.L_x_16887:
[----:B------:R-:W-:Y:S05]  /*21510*/  BSYNC.RECONVERGENT B1 ;  /* 0x0000000000017941 */ /* 0x000fea0003800200 */
.L_x_16886:
        /* <DEDUP_REMOVED lines=24> */
.L_x_16893:
        /* <DEDUP_REMOVED lines=14> */
.L_x_16895:
[----:B------:R-:W-:Y:S05]  /*21780*/  BSYNC.RECONVERGENT B2 ;  /* 0x0000000000027941 */ /* 0x000fea0003800200 */
.L_x_16894:
        /* <DEDUP_REMOVED lines=62> */
.L_x_16892:
[----:B------:R-:W-:Y:S05]  /*21b70*/  BSYNC.RECONVERGENT B1 ;  /* 0x0000000000017941 */ /* 0x000fea0003800200 */
.L_x_16891:
        /* <DEDUP_REMOVED lines=10> */
.L_x_16855:
[----:B------:R-:W0:Y:S01]  /*21c20*/  LDC.64 R178, c[0x0][0x3a8] ;  /* 0x0000ea00ffb27b82 */ /* 0x000e220000000a00 */
[----:B------:R-:W-:Y:S02]  /*21c30*/  SEL R202, RZ, 0x10000, !P5 ;  /* 0x00010000ffca7807 */ /* 0x000fe40006800000 */
[----:B------:R-:W-:Y:S02]  /*21c40*/  SEL R203, RZ, 0x100, !P4 ;  /* 0x00000100ffcb7807 */ /* 0x000fe40006000000 */
[----:B------:R-:W-:Y:S02]  /*21c50*/  SEL R204, RZ, 0x1000000, !P6 ;  /* 0x01000000ffcc7807 */ /* 0x000fe40007000000 */
[----:B------:R-:W-:Y:S02]  /*21c60*/  LOP3.LUT P6, RZ, R200, 0x2, RZ, 0xc0, !PT ;  /* 0x00000002c8ff7812 */ /* 0x000fe400078cc0ff */
[----:B------:R-:W-:Y:S02]  /*21c70*/  LOP3.LUT R251, R203, R204, R202, 0xfe, !PT ;  /* 0x000000cccbfb7212 */ /* 0x000fe400078efeca */
[----:B------:R-:W1:Y:S01]  /*21c80*/  LDC.64 R202, c[0x0][0x3b0] ;  /* 0x0000ec00ffca7b82 */ /* 0x000e620000000a00 */
[----:B------:R-:W-:-:S02]  /*21c90*/  SEL R204, RZ, 0x1, !P3 ;  /* 0x00000001ffcc7807 */ /* 0x000fc40005800000 */
[----:B------:R-:W-:Y:S02]  /*21ca0*/  SEL R3, RZ, 0x1000000, !P2 ;  /* 0x01000000ff037807 */ /* 0x000fe40005000000 */
[----:B------:R-:W-:Y:S02]  /*21cb0*/  SEL R250, RZ, 0x10000, !P1 ;  /* 0x00010000fffa7807 */ /* 0x000fe40004800000 */
[----:B------:R-:W-:-:S04]  /*21cc0*/  SEL R205, RZ, 0x100, !P0 ;  /* 0x00000100ffcd7807 */ /* 0x000fc80004000000 */
[----:B------:R-:W-:Y:S01]  /*21cd0*/  LOP3.LUT R3, R205, R3, R250, 0xfe, !PT ;  /* 0x00000003cd037212 */ /* 0x000fe200078efefa */
        /* <DEDUP_REMOVED lines=10> */
.L_x_16813:
[----:B------:R-:W-:Y:S05]  /*21d80*/  BSYNC.RECONVERGENT B0 ;  /* 0x0000000000007941 */ /* 0x000fea0003800200 */
.L_x_16812:
        /* <DEDUP_REMOVED lines=31> */
.L_x_16901:
        /* <DEDUP_REMOVED lines=12> */
.L_x_16903:
[----:B------:R-:W-:Y:S05]  /*22040*/  BSYNC.RECONVERGENT B2 ;  /* 0x0000000000027941 */ /* 0x000fea0003800200 */
.L_x_16902:
[----:B------:R-:W-:Y:S01]  /*22050*/  IMAD.WIDE.U32 R162, R197, -0x2daee0ad, RZ ;  /* 0xd2511f53c5a27825 */ /* 0x000fe200078e00ff */
[----:B------:R-:W-:-:S03]  /*22060*/  UIADD3 UR5, UPT, UPT, UR8, -0x61c88647, URZ ;  /* 0x9e3779b908057890 */ /* 0x000fc6000fffe0ff */
[----:B--234-:R-:W-:Y:S01]  /*22070*/  IMAD.WIDE.U32 R178, R199, -0x326172a9, RZ ;  /* 0xcd9e8d57c7b27825 */ /* 0x01cfe200078e00ff */
        /* <DEDUP_REMOVED lines=59> */
.L_x_16900:
[----:B------:R-:W-:Y:S05]  /*22430*/  BSYNC.RECONVERGENT B1 ;  /* 0x0000000000017941 */ /* 0x000fea0003800200 */
.L_x_16899:
[----:B--234-:R-:W0:Y:S01]  /*22440*/  LDC R178, c[0x0][0x408] ;  /* 0x00010200ffb27b82 */ /* 0x01ce220000000800 */
[----:B------:R-:W-:Y:S01]  /*22450*/  I2FP.F32.U32 R160, R160 ;  /* 0x000000a000a07245 */ /* 0x000fe20000201000 */
[----:B------:R-:W-:Y:S02]  /*22460*/  HFMA2 R179, -RZ, RZ, 0.1171875, 0 ;  /* 0x2f800000ffb37431 */ /* 0x000fe400000001ff */
[----:B-----5:R-:W-:Y:S01]  /*22470*/  IMAD.U32 R161, R164, 0x10000, RZ ;  /* 0x00010000a4a17824 */ /* 0x020fe200078e00ff */
[----:B------:R-:W-:Y:S01]  /*22480*/  LOP3.LUT R200, R200, 0xfffffffd, RZ, 0xc0, !PT ;  /* 0xfffffffdc8c87812 */ /* 0x000fe200078ec0ff */
[----:B------:R-:W-:Y:S01]  /*22490*/  BSSY.RECONVERGENT B1, `(.L_x_16904) ;  /* 0x0000063000017945 */ /* 0x000fe20003800200 */
[----:B------:R-:W-:Y:S02]  /*224a0*/  HFMA2 R163, -RZ, RZ, 0, 1.1920928955078125e-07 ;  /* 0x00000002ffa37431 */ /* 0x000fe400000001ff */
[----:B------:R-:W-:Y:S01]  /*224b0*/  FFMA.FTZ R160, R160, R179, 1.1641532182693481445e-10 ;  /* 0x2f000000a0a07423 */ /* 0x000fe200000100b3 */
[----:B------:R-:W1:Y:S01]  /*224c0*/  LDC R3, c[0x0][0x404] ;  /* 0x00010100ff037b82 */ /* 0x000e620000000800 */
[----:B------:R-:W-:Y:S01]  /*224d0*/  FMUL.FTZ R161, R161, UR4 ;  /* 0x00000004a1a17c20 */ /* 0x000fe20008410000 */
[----:B------:R-:W-:-:S03]  /*224e0*/  PRMT R164, R164, 0x7632, R164 ;  /* 0x00007632a4a47816 */ /* 0x000fc600000000a4 */
[----:B0-----:R-:W-:Y:S01]  /*224f0*/  FMUL.FTZ R161, R161, R178 ;  /* 0x000000b2a1a17220 */ /* 0x001fe20000410000 */
[----:B-1----:R-:W-:Y:S01]  /*22500*/  FSETP.GTU.FTZ.AND P0, PT, R160, R3, PT ;  /* 0x00000003a000720b */ /* 0x002fe20003f1c000 */
[----:B------:R-:W-:-:S03]  /*22510*/  IMAD.U32 R160, R96, 0x10000, RZ ;  /* 0x0001000060a07824 */ /* 0x000fc600078e00ff */
[----:B------:R-:W-:Y:S02]  /*22520*/  FSEL R161, R161, RZ, !P0 ;  /* 0x000000ffa1a17208 */ /* 0x000fe40004000000 */
[----:B------:R-:W-:-:S03]  /*22530*/  PLOP3.LUT P0, PT, P0, PT, PT, 0x8, 0x80 ;  /* 0x000000000080781c */ /* 0x000fc6000070e170 */
[----:B------:R-:W-:Y:S01]  /*22540*/  FFMA.FTZ R160, R161, R160, R112 ;  /* 0x000000a0a1a07223 */ /* 0x000fe20000010070 */
[----:B------:R-:W-:-:S09]  /*22550*/  IMAD.MOV.U32 R161, RZ, RZ, R2 ;  /* 0x000000ffffa17224 */ /* 0x000fd200078e0002 */
        /* <DEDUP_REMOVED lines=11> */
.L_x_16906:
        /* <DEDUP_REMOVED lines=12> */
.L_x_16908:
[----:B------:R-:W-:Y:S05]  /*226d0*/  BSYNC.RECONVERGENT B2 ;  /* 0x0000000000027941 */ /* 0x000fea0003800200 */
.L_x_16907:
        /* <DEDUP_REMOVED lines=62> */
.L_x_16905:
[----:B------:R-:W-:Y:S05]  /*22ac0*/  BSYNC.RECONVERGENT B1 ;  /* 0x0000000000017941 */ /* 0x000fea0003800200 */
.L_x_16904:
        /* <DEDUP_REMOVED lines=23> */
.L_x_16911:
        /* <DEDUP_REMOVED lines=12> */
.L_x_16913:
[----:B------:R-:W-:Y:S05]  /*22d00*/  BSYNC.RECONVERGENT B2 ;  /* 0x0000000000027941 */ /* 0x000fea0003800200 */
.L_x_16912:
        /* <DEDUP_REMOVED lines=62> */
.L_x_16910:
[----:B------:R-:W-:Y:S05]  /*230f0*/  BSYNC.RECONVERGENT B1 ;  /* 0x0000000000017941 */ /* 0x000fea0003800200 */
.L_x_16909:
        /* <DEDUP_REMOVED lines=24> */
.L_x_16916:
        /* <DEDUP_REMOVED lines=12> */
.L_x_16918:
[----:B------:R-:W-:Y:S05]  /*23340*/  BSYNC.RECONVERGENT B2 ;  /* 0x0000000000027941 */ /* 0x000fea0003800200 */
.L_x_16917:
        /* <DEDUP_REMOVED lines=62> */
.L_x_16915:
[----:B------:R-:W-:Y:S05]  /*23730*/  BSYNC.RECONVERGENT B1 ;  /* 0x0000000000017941 */ /* 0x000fea0003800200 */
.L_x_16914:
        /* <DEDUP_REMOVED lines=23> */
.L_x_16921:
        /* <DEDUP_REMOVED lines=12> */
.L_x_16923:
[----:B------:R-:W-:Y:S05]  /*23970*/  BSYNC.RECONVERGENT B2 ;  /* 0x0000000000027941 */ /* 0x000fea0003800200 */
.L_x_16922:
        /* <DEDUP_REMOVED lines=62> */
.L_x_16920:
[----:B------:R-:W-:Y:S05]  /*23d60*/  BSYNC.RECONVERGENT B1 ;  /* 0x0000000000017941 */ /* 0x000fea0003800200 */
.L_x_16919:
        /* <DEDUP_REMOVED lines=24> */
.L_x_16926:
        /* <DEDUP_REMOVED lines=12> */
.L_x_16928:
[----:B------:R-:W-:Y:S05]  /*23fb0*/  BSYNC.RECONVERGENT B2 ;  /* 0x0000000000027941 */ /* 0x000fea0003800200 */
.L_x_16927:
        /* <DEDUP_REMOVED lines=62> */
.L_x_16925:
[----:B------:R-:W-:Y:S05]  /*243a0*/  BSYNC.RECONVERGENT B1 ;  /* 0x0000000000017941 */ /* 0x000fea0003800200 */
.L_x_16924:
        /* <DEDUP_REMOVED lines=23> */
.L_x_16931:
        /* <DEDUP_REMOVED lines=12> */
.L_x_16933:
[----:B------:R-:W-:Y:S05]  /*245e0*/  BSYNC.RECONVERGENT B2 ;  /* 0x0000000000027941 */ /* 0x000fea0003800200 */
.L_x_16932:
        /* <DEDUP_REMOVED lines=62> */
.L_x_16930:
[----:B------:R-:W-:Y:S05]  /*249d0*/  BSYNC.RECONVERGENT B1 ;  /* 0x0000000000017941 */ /* 0x000fea0003800200 */
.L_x_16929:
        /* <DEDUP_REMOVED lines=24> */
.L_x_16936:
        /* <DEDUP_REMOVED lines=14> */
.L_x_16938:
[----:B------:R-:W-:Y:S05]  /*24c40*/  BSYNC.RECONVERGENT B2 ;  /* 0x0000000000027941 */ /* 0x000fea0003800200 */
.L_x_16937:
        /* <DEDUP_REMOVED lines=62> */
.L_x_16935:
[----:B------:R-:W-:Y:S05]  /*25030*/  BSYNC.RECONVERGENT B1 ;  /* 0x0000000000017941 */ /* 0x000fea0003800200 */
.L_x_16934:
        /* <DEDUP_REMOVED lines=11> */
.L_x_16898:
        /* <DEDUP_REMOVED lines=16> */
.L_x_16942:
        /* <DEDUP_REMOVED lines=12> */
.L_x_16944:
[----:B------:R-:W-:Y:S05]  /*252b0*/  BSYNC.RECONVERGENT B2 ;  /* 0x0000000000027941 */ /* 0x000fea0003800200 */
.L_x_16943:
        /* <DEDUP_REMOVED lines=62> */
.L_x_16941:
[----:B------:R-:W-:Y:S05]  /*256a0*/  BSYNC.RECONVERGENT B1 ;  /* 0x0000000000017941 */ /* 0x000fea0003800200 */
.L_x_16940:
[----:B------:R-:W0:Y:S01]  /*256b0*/  LDC R3, c[0x0][0x404] ;  /* 0x00010100ff037b82 */ /* 0x000e220000000800 */
[----:B------:R-:W-:Y:S01]  /*256c0*/  I2FP.F32.U32 R160, R160 ;  /* 0x000000a000a07245 */ /* 0x000fe20000201000 */
[----:B--234-:R-:W-:Y:S02]  /*256d0*/  HFMA2 R179, -RZ, RZ, 0.1171875, 0 ;  /* 0x2f800000ffb37431 */ /* 0x01cfe400000001ff */
[----:B-----5:R-:W-:Y:S01]  /*256e0*/  IMAD.U32 R161, R164, 0x10000, RZ ;  /* 0x00010000a4a17824 */ /* 0x020fe200078e00ff */
[----:B------:R-:W-:Y:S01]  /*256f0*/  LOP3.LUT R200, R200, 0xfffffffd, RZ, 0xc0, !PT ;  /* 0xfffffffdc8c87812 */ /* 0x000fe200078ec0ff */
[----:B------:R-:W-:Y:S01]  /*25700*/  BSSY.RECONVERGENT B1, `(.L_x_16945) ;  /* 0x0000063000017945 */ /* 0x000fe20003800200 */
[----:B------:R-:W-:Y:S02]  /*25710*/  HFMA2 R163, -RZ, RZ, 0, 1.1920928955078125e-07 ;  /* 0x00000002ffa37431 */ /* 0x000fe400000001ff */
[----:B------:R-:W-:Y:S01]  /*25720*/  FFMA.FTZ R160, R160, R179, 1.1641532182693481445e-10 ;  /* 0x2f000000a0a07423 */ /* 0x000fe200000100b3 */
[----:B------:R-:W1:Y:S01]  /*25730*/  LDC R178, c[0x0][0x408] ;  /* 0x00010200ffb27b82 */ /* 0x000e620000000800 */
[----:B------:R-:W-:Y:S01]  /*25740*/  FMUL.FTZ R161, R161, UR4 ;  /* 0x00000004a1a17c20 */ /* 0x000fe20008410000 */
[----:B------:R-:W-:-:S02]  /*25750*/  PRMT R164, R164, 0x7632, R164 ;  /* 0x00007632a4a47816 */ /* 0x000fc400000000a4 */
[----:B0-----:R-:W-:Y:S01]  /*25760*/  FSETP.GTU.FTZ.AND P0, PT, R160, R3, PT ;  /* 0x00000003a000720b */ /* 0x001fe20003f1c000 */
[----:B-1----:R-:W-:Y:S01]  /*25770*/  FMUL.FTZ R160, R161, R178 ;  /* 0x000000b2a1a07220 */ /* 0x002fe20000410000 */
[----:B------:R-:W-:-:S04]  /*25780*/  IMAD.U32 R161, R96, 0x10000, RZ ;  /* 0x0001000060a17824 */ /* 0x000fc800078e00ff */
[----:B------:R-:W-:Y:S02]  /*25790*/  FSEL R160, R160, RZ, !P0 ;  /* 0x000000ffa0a07208 */ /* 0x000fe40004000000 */
[----:B------:R-:W-:-:S03]  /*257a0*/  PLOP3.LUT P0, PT, P0, PT, PT, 0x8, 0x80 ;  /* 0x000000000080781c */ /* 0x000fc6000070e170 */
[----:B------:R-:W-:Y:S01]  /*257b0*/  FMUL.FTZ R160, R161, R160 ;  /* 0x000000a0a1a07220 */ /* 0x000fe20000410000 */
        /* <DEDUP_REMOVED lines=12> */
.L_x_16947:
        /* <DEDUP_REMOVED lines=12> */
.L_x_16949:
[----:B------:R-:W-:Y:S05]  /*25940*/  BSYNC.RECONVERGENT B2 ;  /* 0x0000000000027941 */ /* 0x000fea0003800200 */
.L_x_16948:
        /* <DEDUP_REMOVED lines=62> */
.L_x_16946:
[----:B------:R-:W-:Y:S05]  /*25d30*/  BSYNC.RECONVERGENT B1 ;  /* 0x0000000000017941 */ /* 0x000fea0003800200 */
.L_x_16945:
        /* <DEDUP_REMOVED lines=23> */
.L_x_16952:
        /* <DEDUP_REMOVED lines=12> */
.L_x_16954:
[----:B------:R-:W-:Y:S05]  /*25f70*/  BSYNC.RECONVERGENT B2 ;  /* 0x0000000000027941 */ /* 0x000fea0003800200 */
.L_x_16953:
        /* <DEDUP_REMOVED lines=62> */
.L_x_16951:
[----:B------:R-:W-:Y:S05]  /*26360*/  BSYNC.RECONVERGENT B1 ;  /* 0x0000000000017941 */ /* 0x000fea0003800200 */
.L_x_16950:
        /* <DEDUP_REMOVED lines=24> */
.L_x_16957:
        /* <DEDUP_REMOVED lines=12> */
.L_x_16959:
[----:B------:R-:W-:Y:S05]  /*265b0*/  BSYNC.RECONVERGENT B2 ;  /* 0x0000000000027941 */ /* 0x000fea0003800200 */
.L_x_16958:
        /* <DEDUP_REMOVED lines=62> */
.L_x_16956:
[----:B------:R-:W-:Y:S05]  /*269a0*/  BSYNC.RECONVERGENT B1 ;  /* 0x0000000000017941 */ /* 0x000fea0003800200 */
.L_x_16955:
        /* <DEDUP_REMOVED lines=23> */
.L_x_16962:
        /* <DEDUP_REMOVED lines=12> */
.L_x_16964:
[----:B------:R-:W-:Y:S05]  /*26be0*/  BSYNC.RECONVERGENT B2 ;  /* 0x0000000000027941 */ /* 0x000fea0003800200 */
.L_x_16963:
        /* <DEDUP_REMOVED lines=62> */
.L_x_16961:
[----:B------:R-:W-:Y:S05]  /*26fd0*/  BSYNC.RECONVERGENT B1 ;  /* 0x0000000000017941 */ /* 0x000fea0003800200 */
.L_x_16960:
        /* <DEDUP_REMOVED lines=24> */
.L_x_16967:
        /* <DEDUP_REMOVED lines=12> */
.L_x_16969:
[----:B------:R-:W-:Y:S05]  /*27220*/  BSYNC.RECONVERGENT B2 ;  /* 0x0000000000027941 */ /* 0x000fea0003800200 */
.L_x_16968:
        /* <DEDUP_REMOVED lines=62> */
.L_x_16966:
[----:B------:R-:W-:Y:S05]  /*27610*/  BSYNC.RECONVERGENT B1 ;  /* 0x0000000000017941 */ /* 0x000fea0003800200 */
.L_x_16965:
        /* <DEDUP_REMOVED lines=23> */
.L_x_16972:
        /* <DEDUP_REMOVED lines=12> */
.L_x_16974:
[----:B------:R-:W-:Y:S05]  /*27850*/  BSYNC.RECONVERGENT B2 ;  /* 0x0000000000027941 */ /* 0x000fea0003800200 */
.L_x_16973:
        /* <DEDUP_REMOVED lines=62> */
.L_x_16971:
[----:B------:R-:W-:Y:S05]  /*27c40*/  BSYNC.RECONVERGENT B1 ;  /* 0x0000000000017941 */ /* 0x000fea0003800200 */
.L_x_16970:
        /* <DEDUP_REMOVED lines=24> */
.L_x_16977:
        /* <DEDUP_REMOVED lines=14> */
.L_x_16979:
[----:B------:R-:W-:Y:S05]  /*27eb0*/  BSYNC.RECONVERGENT B2 ;  /* 0x0000000000027941 */ /* 0x000fea0003800200 */
.L_x_16978:
        /* <DEDUP_REMOVED lines=62> */
.L_x_16976:
[----:B------:R-:W-:Y:S05]  /*282a0*/  BSYNC.RECONVERGENT B1 ;  /* 0x0000000000017941 */ /* 0x000fea0003800200 */
.L_x_16975:
        /* <DEDUP_REMOVED lines=10> */
.L_x_16939:
        /* <DEDUP_REMOVED lines=22> */
.L_x_16897:
[----:B------:R-:W-:Y:S05]  /*284b0*/  BSYNC.RECONVERGENT B0 ;  /* 0x0000000000007941 */ /* 0x000fea0003800200 */
.L_x_16896:
        /* <DEDUP_REMOVED lines=29> */
.L_x_16985:
        /* <DEDUP_REMOVED lines=12> */
.L_x_16987:
[----:B------:R-:W-:Y:S05]  /*28750*/  BSYNC.RECONVERGENT B2 ;  /* 0x0000000000027941 */ /* 0x000fea0003800200 */
.L_x_16986:
        /* <DEDUP_REMOVED lines=58> */
[----:B------:R-:W-:Y:S01]  /*28b00*/  HFMA2 R171, -RZ, RZ, 0, 0 ;  /* 0x00000000ffab7431 */ /* 0x000fe200000001ff */
[----:B------:R-:W-:Y:S01]  /*28b10*/  MOV R177, R168 ;  /* 0x000000a800b17202 */ /* 0x000fe20000000f00 */
[----:B------:R-:W-:Y:S01]  /*28b20*/  IMAD.MOV.U32 R168, RZ, RZ, R3 ;  /* 0x000000ffffa87224 */ /* 0x000fe200078e0003 */
[----:B------:R-:W-:-:S07]  /*28b30*/  LOP3.LUT R194, R170, UR5, R169, 0x96, !PT ;  /* 0x00000005aac27c12 */ /* 0x000fce000f8e96a9 */
.L_x_16984:
[----:B------:R-:W-:Y:S05]  /*28b40*/  BSYNC.RECONVERGENT B1 ;  /* 0x0000000000017941 */ /* 0x000fea0003800200 */
.L_x_16983:
[----:B------:R-:W0:Y:S01]  /*28b50*/  LDC R3, c[0x0][0x408] ;  /* 0x00010200ff037b82 */ /* 0x000e220000000800 */
[----:B------:R-:W-:Y:S01]  /*28b60*/  I2FP.F32.U32 R168, R168 ;  /* 0x000000a800a87245 */ /* 0x000fe20000201000 */
[----:B--234-:R-:W-:Y:S01]  /*28b70*/  IMAD.MOV.U32 R179, RZ, RZ, 0x2f800000 ;  /* 0x2f800000ffb37424 */ /* 0x01cfe200078e00ff */
[----:B-----5:R-:W-:Y:S01]  /*28b80*/  SHF.L.U32 R170, R172, 0x10, RZ ;  /* 0x00000010acaa7819 */ /* 0x020fe200000006ff */
[----:B------:R-:W-:Y:S01]  /*28b90*/  BSSY.RECONVERGENT B1, `(.L_x_16988) ;  /* 0x0000064000017945 */ /* 0x000fe20003800200 */
[----:B------:R-:W-:Y:S01]  /*28ba0*/  LOP3.LUT R200, R200, 0xfffffffb, RZ, 0xc0, !PT ;  /* 0xfffffffbc8c87812 */ /* 0x000fe200078ec0ff */
[----:B------:R-:W-:Y:S01]  /*28bb0*/  FFMA.FTZ R169, R168, R179, 1.1641532182693481445e-10 ;  /* 0x2f000000a8a97423 */ /* 0x000fe200000100b3 */
[----:B------:R-:W-:Y:S01]  /*28bc0*/  IMAD.U32 R168, R108, 0x10000, RZ ;  /* 0x000100006ca87824 */ /* 0x000fe200078e00ff */
[----:B------:R-:W1:Y:S01]  /*28bd0*/  LDC R178, c[0x0][0x404] ;  /* 0x00010100ffb27b82 */ /* 0x000e620000000800 */
[----:B------:R-:W-:Y:S01]  /*28be0*/  FMUL.FTZ R170, R170, UR4 ;  /* 0x00000004aaaa7c20 */ /* 0x000fe20008410000 */
[----:B------:R-:W-:Y:S01]  /*28bf0*/  HFMA2 R192, -RZ, RZ, 0, 1.1920928955078125e-07 ;  /* 0x00000002ffc07431 */ /* 0x000fe200000001ff */
[----:B------:R-:W-:-:S02]  /*28c00*/  PRMT R172, R172, 0x7632, R172 ;  /* 0x00007632acac7816 */ /* 0x000fc400000000ac */
[----:B0-----:R-:W-:Y:S01]  /*28c10*/  FMUL.FTZ R170, R170, R3 ;  /* 0x00000003aaaa7220 */ /* 0x001fe20000410000 */
[----:B-1----:R-:W-:-:S04]  /*28c20*/  FSETP.GTU.FTZ.AND P1, PT, R169, R178, PT ;  /* 0x000000b2a900720b */ /* 0x002fc80003f3c000 */
        /* <DEDUP_REMOVED lines=15> */
.L_x_16990:
        /* <DEDUP_REMOVED lines=12> */
.L_x_16992:
[----:B------:R-:W-:Y:S05]  /*28de0*/  BSYNC.RECONVERGENT B2 ;  /* 0x0000000000027941 */ /* 0x000fea0003800200 */
.L_x_16991:
        /* <DEDUP_REMOVED lines=61> */
[----:B------:R-:W-:-:S07]  /*291c0*/  HFMA2 R192, -RZ, RZ, 0, 0 ;  /* 0x00000000ffc07431 */ /* 0x000fce00000001ff */
.L_x_16989:
[----:B------:R-:W-:Y:S05]  /*291d0*/  BSYNC.RECONVERGENT B1 ;  /* 0x0000000000017941 */ /* 0x000fea0003800200 */
.L_x_16988:
[----:B------:R-:W-:Y:S01]  /*291e0*/  I2FP.F32.U32 R170, R169 ;  /* 0x000000a900aa7245 */ /* 0x000fe20000201000 */
[----:B------:R-:W-:Y:S01]  /*291f0*/  IMAD.U32 R172, R172, 0x10000, RZ ;  /* 0x00010000acac7824 */ /* 0x000fe200078e00ff */
[----:B------:R-:W-:Y:S01]  /*29200*/  LOP3.LUT R200, R200, 0xfffffffd, RZ, 0xc0, !PT ;  /* 0xfffffffdc8c87812 */ /* 0x000fe200078ec0ff */
[----:B------:R-:W-:Y:S01]  /*29210*/  BSSY.RECONVERGENT B1, `(.L_x_16993) ;  /* 0x0000061000017945 */ /* 0x000fe20003800200 */
[----:B------:R-:W-:Y:S02]  /*29220*/  IMAD.MOV.U32 R202, RZ, RZ, 0x2 ;  /* 0x00000002ffca7424 */ /* 0x000fe400078e00ff */
[----:B------:R-:W-:Y:S01]  /*29230*/  FFMA.FTZ R169, R170, R179, 1.1641532182693481445e-10 ;  /* 0x2f000000aaa97423 */ /* 0x000fe200000100b3 */
[----:B------:R-:W-:Y:S01]  /*29240*/  FMUL.FTZ R172, R172, UR4 ;  /* 0x00000004acac7c20 */ /* 0x000fe20008410000 */
[----:B------:R-:W-:-:S03]  /*29250*/  MOV R171, R2 ;  /* 0x0000000200ab7202 */ /* 0x000fc60000000f00 */
[----:B------:R-:W-:Y:S01]  /*29260*/  FMUL.FTZ R172, R172, R3 ;  /* 0x00000003acac7220 */ /* 0x000fe20000410000 */
[----:B------:R-:W-:Y:S02]  /*29270*/  FSETP.GTU.FTZ.AND P1, PT, R169, R178, PT ;  /* 0x000000b2a900720b */ /* 0x000fe40003f3c000 */
[----:B------:R-:W-:Y:S02]  /*29280*/  SHF.L.U32 R169, R182, 0x10, RZ ;  /* 0x00000010b6a97819 */ /* 0x000fe400000006ff */
        /* <DEDUP_REMOVED lines=14> */
.L_x_16995:
        /* <DEDUP_REMOVED lines=12> */
.L_x_16997:
[----:B------:R-:W-:Y:S05]  /*29430*/  BSYNC.RECONVERGENT B2 ;  /* 0x0000000000027941 */ /* 0x000fea0003800200 */
.L_x_16996:
        /* <DEDUP_REMOVED lines=58> */
[----:B------:R-:W-:Y:S01]  /*297e0*/  IMAD.MOV.U32 R202, RZ, RZ, RZ ;  /* 0x000000ffffca7224 */ /* 0x000fe200078e00ff */
[----:B------:R-:W-:Y:S01]  /*297f0*/  LOP3.LUT R194, R192, UR5, R171, 0x96, !PT ;  /* 0x00000005c0c27c12 */ /* 0x000fe2000f8e96ab */
[----:B------:R-:W-:Y:S01]  /*29800*/  IMAD.MOV.U32 R171, RZ, RZ, R177 ;  /* 0x000000ffffab7224 */ /* 0x000fe200078e00b1 */
[----:B------:R-:W-:-:S07]  /*29810*/  MOV R177, R170 ;  /* 0x000000aa00b17202 */ /* 0x000fce0000000f00 */
.L_x_16994:
[----:B------:R-:W-:Y:S05]  /*29820*/  BSYNC.RECONVERGENT B1 ;  /* 0x0000000000017941 */ /* 0x000fea0003800200 */
.L_x_16993:
[----:B------:R-:W-:Y:S01]  /*29830*/  I2FP.F32.U32 R170, R171 ;  /* 0x000000ab00aa7245 */ /* 0x000fe20000201000 */
[----:B------:R-:W-:Y:S01]  /*29840*/  BSSY.RECONVERGENT B1, `(.L_x_16998) ;  /* 0x0000062000017945 */ /* 0x000fe20003800200 */
[----:B------:R-:W-:Y:S01]  /*29850*/  SHF.L.U32 R172, R173, 0x10, RZ ;  /* 0x00000010adac7819 */ /* 0x000fe200000006ff */
[----:B------:R-:W-:Y:S01]  /*29860*/  HFMA2 R192, -RZ, RZ, 0, 1.1920928955078125e-07 ;  /* 0x00000002ffc07431 */ /* 0x000fe200000001ff */
[----:B------:R-:W-:Y:S01]  /*29870*/  ISETP.NE.AND P2, PT, R202, 0x1, PT ;  /* 0x00000001ca00780c */ /* 0x000fe20003f45270 */
[----:B------:R-:W-:Y:S01]  /*29880*/  FFMA.FTZ R171, R170, R179, 1.1641532182693481445e-10 ;  /* 0x2f000000aaab7423 */ /* 0x000fe200000100b3 */
[----:B------:R-:W-:Y:S02]  /*29890*/  IMAD.U32 R170, R109, 0x10000, RZ ;  /* 0x000100006daa7824 */ /* 0x000fe400078e00ff */
[----:B------:R-:W-:Y:S02]  /*298a0*/  FMUL.FTZ R172, R172, UR4 ;  /* 0x00000004acac7c20 */ /* 0x000fe40008410000 */
[----:B------:R-:W-:-:S02]  /*298b0*/  FSETP.GTU.FTZ.AND P1, PT, R171, R178, PT ;  /* 0x000000b2ab00720b */ /* 0x000fc40003f3c000 */
[----:B------:R-:W-:-:S05]  /*298c0*/  FMUL.FTZ R172, R172, R3 ;  /* 0x00000003acac7220 */ /* 0x000fca0000410000 */
        /* <DEDUP_REMOVED lines=14> */
.L_x_17000:
        /* <DEDUP_REMOVED lines=12> */
.L_x_17002:
[----:B------:R-:W-:Y:S05]  /*29a70*/  BSYNC.RECONVERGENT B2 ;  /* 0x0000000000027941 */ /* 0x000fea0003800200 */
.L_x_17001:
        /* <DEDUP_REMOVED lines=59> */
[----:B------:R-:W-:Y:S01]  /*29e30*/  HFMA2 R192, -RZ, RZ, 0, 0 ;  /* 0x00000000ffc07431 */ /* 0x000fe200000001ff */
[----:B------:R-:W-:Y:S01]  /*29e40*/  MOV R173, R177 ;  /* 0x000000b100ad7202 */ /* 0x000fe20000000f00 */
[----:B------:R-:W-:-:S07]  /*29e50*/  IMAD.MOV.U32 R177, RZ, RZ, R172 ;  /* 0x000000ffffb17224 */ /* 0x000fce00078e00ac */
.L_x_16999:
[----:B------:R-:W-:Y:S05]  /*29e60*/  BSYNC.RECONVERGENT B1 ;  /* 0x0000000000017941 */ /* 0x000fea0003800200 */
.L_x_16998:
        /* <DEDUP_REMOVED lines=23> */
.L_x_17005:
        /* <DEDUP_REMOVED lines=12> */
.L_x_17007:
[----:B------:R-:W-:Y:S05]  /*2a0a0*/  BSYNC.RECONVERGENT B2 ;  /* 0x0000000000027941 */ /* 0x000fea0003800200 */
.L_x_17006:
        /* <DEDUP_REMOVED lines=62> */
.L_x_17004:
[----:B------:R-:W-:Y:S05]  /*2a490*/  BSYNC.RECONVERGENT B1 ;  /* 0x0000000000017941 */ /* 0x000fea0003800200 */
.L_x_17003:
[----:B------:R-:W-:Y:S01]  /*2a4a0*/  I2FP.F32.U32 R172, R173 ;  /* 0x000000ad00ac7245 */ /* 0x000fe20000201000 */
[----:B------:R-:W-:Y:S01]  /*2a4b0*/  BSSY.RECONVERGENT B1, `(.L_x_17008) ;  /* 0x0000062000017945 */ /* 0x000fe20003800200 */
[----:B------:R-:W-:Y:S01]  /*2a4c0*/  SHF.L.U32 R192, R174, 0x10, RZ ;  /* 0x00000010aec07819 */ /* 0x000fe200000006ff */
[----:B------:R-:W-:Y:S01]  /*2a4d0*/  HFMA2 R203, -RZ, RZ, 0, 1.1920928955078125e-07 ;  /* 0x00000002ffcb7431 */ /* 0x000fe200000001ff */
[----:B------:R-:W-:Y:S01]  /*2a4e0*/  ISETP.NE.AND P4, PT, R202, 0x1, PT ;  /* 0x00000001ca00780c */ /* 0x000fe20003f85270 */
[----:B------:R-:W-:Y:S01]  /*2a4f0*/  FFMA.FTZ R173, R172, R179, 1.1641532182693481445e-10 ;  /* 0x2f000000acad7423 */ /* 0x000fe200000100b3 */
[----:B------:R-:W-:Y:S02]  /*2a500*/  IMAD.U32 R172, R110, 0x10000, RZ ;  /* 0x000100006eac7824 */ /* 0x000fe400078e00ff */
[----:B------:R-:W-:Y:S01]  /*2a510*/  FMUL.FTZ R192, R192, UR4 ;  /* 0x00000004c0c07c20 */ /* 0x000fe20008410000 */
[----:B------:R-:W-:Y:S02]  /*2a520*/  PRMT R174, R174, 0x7632, R174 ;  /* 0x00007632aeae7816 */ /* 0x000fe400000000ae */
[----:B------:R-:W-:Y:S01]  /*2a530*/  FSETP.GTU.FTZ.AND P3, PT, R173, R178, PT ;  /* 0x000000b2ad00720b */ /* 0x000fe20003f7c000 */
[----:B------:R-:W-:-:S05]  /*2a540*/  FMUL.FTZ R192, R192, R3 ;  /* 0x00000003c0c07220 */ /* 0x000fca0000410000 */
        /* <DEDUP_REMOVED lines=13> */
.L_x_17010:
        /* <DEDUP_REMOVED lines=12> */
.L_x_17012:
[----:B------:R-:W-:Y:S05]  /*2a6e0*/  BSYNC.RECONVERGENT B2 ;  /* 0x0000000000027941 */ /* 0x000fea0003800200 */
.L_x_17011:
        /* <DEDUP_REMOVED lines=62> */
.L_x_17009:
[----:B------:R-:W-:Y:S05]  /*2aad0*/  BSYNC.RECONVERGENT B1 ;  /* 0x0000000000017941 */ /* 0x000fea0003800200 */
.L_x_17008:
        /* <DEDUP_REMOVED lines=23> */
.L_x_17015:
        /* <DEDUP_REMOVED lines=12> */
.L_x_17017:
[----:B------:R-:W-:Y:S05]  /*2ad10*/  BSYNC.RECONVERGENT B2 ;  /* 0x0000000000027941 */ /* 0x000fea0003800200 */
.L_x_17016:
        /* <DEDUP_REMOVED lines=59> */
[----:B------:R-:W-:Y:S01]  /*2b0d0*/  MOV R177, R202 ;  /* 0x000000ca00b17202 */ /* 0x000fe20000000f00 */
[----:B------:R-:W-:Y:S01]  /*2b0e0*/  IMAD.MOV.U32 R202, RZ, RZ, RZ ;  /* 0x000000ffffca7224 */ /* 0x000fe200078e00ff */
[----:B------:R-:W-:-:S07]  /*2b0f0*/  LOP3.LUT R194, R192, UR5, R203, 0x96, !PT ;  /* 0x00000005c0c27c12 */ /* 0x000fce000f8e96cb */
.L_x_17014:
[----:B------:R-:W-:Y:S05]  /*2b100*/  BSYNC.RECONVERGENT B1 ;  /* 0x0000000000017941 */ /* 0x000fea0003800200 */
.L_x_17013:
        /* <DEDUP_REMOVED lines=24> */
.L_x_17020:
[----:B------:R-:W-:Y:S01]  /*2b290*/  IADD3 R197, PT, PT, R197, 0x1, RZ ;  /* 0x00000001c5c57810 */ /* 0x000fe20007ffe0ff */
[----:B------:R-:W-:Y:S03]  /*2b2a0*/  BSSY.RECONVERGENT B2, `(.L_x_17021) ;  /* 0x000000d000027945 */ /* 0x000fe60003800200 */
        /* <DEDUP_REMOVED lines=12> */
.L_x_17022:
[----:B------:R-:W-:Y:S05]  /*2b370*/  BSYNC.RECONVERGENT B2 ;  /* 0x0000000000027941 */ /* 0x000fea0003800200 */
.L_x_17021:
        /* <DEDUP_REMOVED lines=58> */
[----:B------:R-:W-:Y:S02]  /*2b720*/  LOP3.LUT R193, R204, UR5, R203, 0x96, !PT ;  /* 0x00000005ccc17c12 */ /* 0x000fe4000f8e96cb */
[----:B------:R-:W-:Y:S01]  /*2b730*/  MOV R203, R177 ;  /* 0x000000b100cb7202 */ /* 0x000fe20000000f00 */
[----:B------:R-:W-:Y:S02]  /*2b740*/  IMAD.MOV.U32 R177, RZ, RZ, R192 ;  /* 0x000000ffffb17224 */ /* 0x000fe400078e00c0 */
[----:B------:R-:W-:-:S07]  /*2b750*/  HFMA2 R192, -RZ, RZ, 0, 0 ;  /* 0x00000000ffc07431 */ /* 0x000fce00000001ff */
.L_x_17019:
[----:B------:R-:W-:Y:S05]  /*2b760*/  BSYNC.RECONVERGENT B1 ;  /* 0x0000000000017941 */ /* 0x000fea0003800200 */
.L_x_17018:
        /* <DEDUP_REMOVED lines=11> */
.L_x_16982:
        /* <DEDUP_REMOVED lines=16> */
.L_x_17026:
        /* <DEDUP_REMOVED lines=12> */
.L_x_17028:
[----:B------:R-:W-:Y:S05]  /*2b9e0*/  BSYNC.RECONVERGENT B2 ;  /* 0x0000000000027941 */ /* 0x000fea0003800200 */
.L_x_17027:
        /* <DEDUP_REMOVED lines=62> */
.L_x_17025:
[----:B------:R-:W-:Y:S05]  /*2bdd0*/  BSYNC.RECONVERGENT B1 ;  /* 0x0000000000017941 */ /* 0x000fea0003800200 */
.L_x_17024:
[----:B------:R-:W0:Y:S01]  /*2bde0*/  LDC R3, c[0x0][0x408] ;  /* 0x00010200ff037b82 */ /* 0x000e220000000800 */
[----:B------:R-:W-:Y:S01]  /*2bdf0*/  I2FP.F32.U32 R168, R168 ;  /* 0x000000a800a87245 */ /* 0x000fe20000201000 */
[----:B--234-:R-:W-:Y:S01]  /*2be00*/  IMAD.MOV.U32 R179, RZ, RZ, 0x2f800000 ;  /* 0x2f800000ffb37424 */ /* 0x01cfe200078e00ff */
[----:B-----5:R-:W-:Y:S01]  /*2be10*/  SHF.L.U32 R171, R172, 0x10, RZ ;  /* 0x00000010acab7819 */ /* 0x020fe200000006ff */
[----:B------:R-:W-:Y:S01]  /*2be20*/  BSSY.RECONVERGENT B1, `(.L_x_17029) ;  /* 0x0000064000017945 */ /* 0x000fe20003800200 */
[----:B------:R-:W-:Y:S01]  /*2be30*/  LOP3.LUT R200, R200, 0xfffffffb, RZ, 0xc0, !PT ;  /* 0xfffffffbc8c87812 */ /* 0x000fe200078ec0ff */
[----:B------:R-:W-:Y:S01]  /*2be40*/  FFMA.FTZ R169, R168, R179, 1.1641532182693481445e-10 ;  /* 0x2f000000a8a97423 */ /* 0x000fe200000100b3 */
[----:B------:R-:W-:Y:S01]  /*2be50*/  PRMT R172, R172, 0x7632, R172 ;  /* 0x00007632acac7816 */ /* 0x000fe200000000ac */
[----:B------:R-:W1:Y:S01]  /*2be60*/  LDC R178, c[0x0][0x404] ;  /* 0x00010100ffb27b82 */ /* 0x000e620000000800 */
[----:B------:R-:W-:Y:S01]  /*2be70*/  FMUL.FTZ R168, R171, UR4 ;  /* 0x00000004aba87c20 */ /* 0x000fe20008410000 */
[----:B------:R-:W-:-:S03]  /*2be80*/  HFMA2 R171, -RZ, RZ, 0, 1.1920928955078125e-07 ;  /* 0x00000002ffab7431 */ /* 0x000fc600000001ff */
[----:B0-----:R-:W-:Y:S01]  /*2be90*/  FMUL.FTZ R168, R168, R3 ;  /* 0x00000003a8a87220 */ /* 0x001fe20000410000 */
[----:B-1----:R-:W-:Y:S01]  /*2bea0*/  FSETP.GTU.FTZ.AND P1, PT, R169, R178, PT ;  /* 0x000000b2a900720b */ /* 0x002fe20003f3c000 */
[----:B------:R-:W-:-:S03]  /*2beb0*/  IMAD.U32 R169, R108, 0x10000, RZ ;  /* 0x000100006ca97824 */ /* 0x000fc600078e00ff */
        /* <DEDUP_REMOVED lines=15> */
.L_x_17031:
        /* <DEDUP_REMOVED lines=12> */
.L_x_17033:
[----:B------:R-:W-:Y:S05]  /*2c070*/  BSYNC.RECONVERGENT B2 ;  /* 0x0000000000027941 */ /* 0x000fea0003800200 */
.L_x_17032:
        /* <DEDUP_REMOVED lines=62> */
.L_x_17030:
[----:B------:R-:W-:Y:S05]  /*2c460*/  BSYNC.RECONVERGENT B1 ;  /* 0x0000000000017941 */ /* 0x000fea0003800200 */
.L_x_17029:
[----:B------:R-:W-:Y:S01]  /*2c470*/  I2FP.F32.U32 R170, R169 ;  /* 0x000000a900aa7245 */ /* 0x000fe20000201000 */
[----:B------:R-:W-:Y:S01]  /*2c480*/  IMAD.U32 R172, R172, 0x10000, RZ ;  /* 0x00010000acac7824 */ /* 0x000fe200078e00ff */
[----:B------:R-:W-:Y:S01]  /*2c490*/  LOP3.LUT R200, R200, 0xfffffffd, RZ, 0xc0, !PT ;  /* 0xfffffffdc8c87812 */ /* 0x000fe200078ec0ff */
        /* <DEDUP_REMOVED lines=10> */
[----:B------:R-:W-:-:S09]  /*2c540*/  MOV R172, R2 ;  /* 0x0000000200ac7202 */ /* 0x000fd20000000f00 */
        /* <DEDUP_REMOVED lines=11> */
.L_x_17036:
        /* <DEDUP_REMOVED lines=12> */
.L_x_17038:
[----:B------:R-:W-:Y:S05]  /*2c6c0*/  BSYNC.RECONVERGENT B2 ;  /* 0x0000000000027941 */ /* 0x000fea0003800200 */
.L_x_17037:
        /* <DEDUP_REMOVED lines=60> */
[----:B------:R-:W-:Y:S01]  /*2ca90*/  IMAD.MOV.U32 R192, RZ, RZ, RZ ;  /* 0x000000ffffc07224 */ /* 0x000fe200078e00ff */
[----:B------:R-:W-:-:S07]  /*2caa0*/  MOV R177, R170 ;  /* 0x000000aa00b17202 */ /* 0x000fce0000000f00 */
.L_x_17035:
[----:B------:R-:W-:Y:S05]  /*2cab0*/  BSYNC.RECONVERGENT B1 ;  /* 0x0000000000017941 */ /* 0x000fea0003800200 */
.L_x_17034:
[----:B------:R-:W-:Y:S01]  /*2cac0*/  I2FP.F32.U32 R170, R172 ;  /* 0x000000ac00aa7245 */ /* 0x000fe20000201000 */
[----:B------:R-:W-:Y:S01]  /*2cad0*/  BSSY.RECONVERGENT B1, `(.L_x_17039) ;  /* 0x0000062000017945 */ /* 0x000fe20003800200 */
[----:B------:R-:W-:Y:S01]  /*2cae0*/  SHF.L.U32 R172, R173, 0x10, RZ ;  /* 0x00000010adac7819 */ /* 0x000fe200000006ff */
[----:B------:R-:W-:Y:S01]  /*2caf0*/  HFMA2 R202, -RZ, RZ, 0, 1.1920928955078125e-07 ;  /* 0x00000002ffca7431 */ /* 0x000fe200000001ff */
        /* <DEDUP_REMOVED lines=20> */
.L_x_17041:
        /* <DEDUP_REMOVED lines=12> */
.L_x_17043:
[----:B------:R-:W-:Y:S05]  /*2cd00*/  BSYNC.RECONVERGENT B2 ;  /* 0x0000000000027941 */ /* 0x000fea0003800200 */
.L_x_17042:
        /* <DEDUP_REMOVED lines=59> */
[----:B------:R-:W-:Y:S02]  /*2d0c0*/  LOP3.LUT R194, R192, UR5, R173, 0x96, !PT ;  /* 0x00000005c0c27c12 */ /* 0x000fe4000f8e96ad */
[----:B------:R-:W-:Y:S01]  /*2d0d0*/  MOV R173, R177 ;  /* 0x000000b100ad7202 */ /* 0x000fe20000000f00 */
[----:B------:R-:W-:-:S07]  /*2d0e0*/  IMAD.MOV.U32 R177, RZ, RZ, R172 ;  /* 0x000000ffffb17224 */ /* 0x000fce00078e00ac */
.L_x_17040:
[----:B------:R-:W-:Y:S05]  /*2d0f0*/  BSYNC.RECONVERGENT B1 ;  /* 0x0000000000017941 */ /* 0x000fea0003800200 */
.L_x_17039:
        /* <DEDUP_REMOVED lines=23> */
.L_x_17046:
        /* <DEDUP_REMOVED lines=12> */
.L_x_17048:
[----:B------:R-:W-:Y:S05]  /*2d330*/  BSYNC.RECONVERGENT B2 ;  /* 0x0000000000027941 */ /* 0x000fea0003800200 */
.L_x_17047:
        /* <DEDUP_REMOVED lines=59> */
[----:B------:R-:W-:Y:S01]  /*2d6f0*/  IMAD.MOV.U32 R173, RZ, RZ, R177 ;  /* 0x000000ffffad7224 */ /* 0x000fe200078e00b1 */
[----:B------:R-:W-:Y:S01]  /*2d700*/  MOV R177, R172 ;  /* 0x000000ac00b17202 */ /* 0x000fe20000000f00 */
[----:B------:R-:W-:-:S07]  /*2d710*/  IMAD.MOV.U32 R192, RZ, RZ, RZ ;  /* 0x000000ffffc07224 */ /* 0x000fce00078e00ff */
.L_x_17045:
[----:B------:R-:W-:Y:S05]  /*2d720*/  BSYNC.RECONVERGENT B1 ;  /* 0x0000000000017941 */ /* 0x000fea0003800200 */
.L_x_17044:
        /* <DEDUP_REMOVED lines=10> */
[----:B------:R-:W-:Y:S02]  /*2d7d0*/  HFMA2 R202, -RZ, RZ, 0, 1.1920928955078125e-07 ;  /* 0x00000002ffca7431 */ /* 0x000fe400000001ff */
        /* <DEDUP_REMOVED lines=13> */
.L_x_17051:
        /* <DEDUP_REMOVED lines=12> */
.L_x_17053:
[----:B------:R-:W-:Y:S05]  /*2d970*/  BSYNC.RECONVERGENT B2 ;  /* 0x0000000000027941 */ /* 0x000fea0003800200 */
.L_x_17052:
        /* <DEDUP_REMOVED lines=56> */
[----:B------:R-:W-:Y:S01]  /*2dd00*/  IMAD.WIDE.U32 R202, R173, -0x2daee0ad, RZ ;  /* 0xd2511f53adca7825 */ /* 0x000fe200078e00ff */
[----:B------:R-:W-:Y:S01]  /*2dd10*/  UIADD3 UR5, UPT, UPT, UR9, -0x695add53, URZ ;  /* 0x96a522ad09057890 */ /* 0x000fe2000fffe0ff */
[----:B------:R-:W-:Y:S02]  /*2dd20*/  MOV R173, R177 ;  /* 0x000000b100ad7202 */ /* 0x000fe40000000f00 */
[----:B------:R-:W-:Y:S02]  /*2dd30*/  IMAD.MOV.U32 R177, RZ, RZ, R202 ;  /* 0x000000ffffb17224 */ /* 0x000fe400078e00ca */
[----:B------:R-:W-:Y:S01]  /*2dd40*/  HFMA2 R202, -RZ, RZ, 0, 0 ;  /* 0x00000000ffca7431 */ /* 0x000fe200000001ff */
[----:B------:R-:W-:-:S07]  /*2dd50*/  LOP3.LUT R194, R192, UR5, R203, 0x96, !PT ;  /* 0x00000005c0c27c12 */ /* 0x000fce000f8e96cb */
.L_x_17050:
[----:B------:R-:W-:Y:S05]  /*2dd60*/  BSYNC.RECONVERGENT B1 ;  /* 0x0000000000017941 */ /* 0x000fea0003800200 */
.L_x_17049:
        /* <DEDUP_REMOVED lines=23> */
.L_x_17056:
        /* <DEDUP_REMOVED lines=12> */
.L_x_17058:
[----:B------:R-:W-:Y:S05]  /*2dfa0*/  BSYNC.RECONVERGENT B2 ;  /* 0x0000000000027941 */ /* 0x000fea0003800200 */
.L_x_17057:
        /* <DEDUP_REMOVED lines=62> */
.L_x_17055:
[----:B------:R-:W-:Y:S05]  /*2e390*/  BSYNC.RECONVERGENT B1 ;  /* 0x0000000000017941 */ /* 0x000fea0003800200 */
.L_x_17054:
[----:B------:R-:W-:Y:S01]  /*2e3a0*/  I2FP.F32.U32 R174, R174 ;  /* 0x000000ae00ae7245 */ /* 0x000fe20000201000 */
[----:B------:R-:W-:Y:S01]  /*2e3b0*/  BSSY.RECONVERGENT B1, `(.L_x_17059) ;  /* 0x0000064000017945 */ /* 0x000fe20003800200 */
[----:B------:R-:W-:Y:S01]  /*2e3c0*/  SHF.L.U32 R192, R175, 0x10, RZ ;  /* 0x00000010afc07819 */ /* 0x000fe200000006ff */
[----:B------:R-:W-:Y:S01]  /*2e3d0*/  IMAD.MOV.U32 R202, RZ, RZ, R2 ;  /* 0x000000ffffca7224 */ /* 0x000fe200078e0002 */
        /* <DEDUP_REMOVED lines=20> */
.L_x_17061:
        /* <DEDUP_REMOVED lines=14> */
.L_x_17063:
[----:B------:R-:W-:Y:S05]  /*2e600*/  BSYNC.RECONVERGENT B2 ;  /* 0x0000000000027941 */ /* 0x000fea0003800200 */
.L_x_17062:
        /* <DEDUP_REMOVED lines=59> */
[----:B------:R-:W-:Y:S02]  /*2e9c0*/  IMAD.MOV.U32 R177, RZ, RZ, R192 ;  /* 0x000000ffffb17224 */ /* 0x000fe400078e00c0 */
[----:B------:R-:W-:Y:S01]  /*2e9d0*/  HFMA2 R192, -RZ, RZ, 0, 0 ;  /* 0x00000000ffc07431 */ /* 0x000fe200000001ff */
[----:B------:R-:W-:-:S07]  /*2e9e0*/  LOP3.LUT R193, R204, UR5, R203, 0x96, !PT ;  /* 0x00000005ccc17c12 */ /* 0x000fce000f8e96cb */
.L_x_17060:
[----:B------:R-:W-:Y:S05]  /*2e9f0*/  BSYNC.RECONVERGENT B1 ;  /* 0x0000000000017941 */ /* 0x000fea0003800200 */
.L_x_17059:
        /* <DEDUP_REMOVED lines=9> */
[----:B------:R-:W-:-:S10]  /*2ea90*/  FMUL.FTZ R175, R175, R202 ;  /* 0x000000caafaf7220 */ /* 0x000fd40000410000 */
.L_x_17023:
[----:B------:R-:W-:Y:S02]  /*2eaa0*/  SEL R203, RZ, 0x1000000, !P6 ;  /* 0x01000000ffcb7807 */ /* 0x000fe40007000000 */
[----:B------:R-:W-:Y:S02]  /*2eab0*/  SEL R3, RZ, 0x10000, !P5 ;  /* 0x00010000ff037807 */ /* 0x000fe40006800000 */
[----:B------:R-:W-:Y:S02]  /*2eac0*/  SEL R204, RZ, 0x100, !P4 ;  /* 0x00000100ffcc7807 */ /* 0x000fe40006000000 */
[----:B------:R-:W-:Y:S02]  /*2ead0*/  LOP3.LUT P5, RZ, R200, 0x2, RZ, 0xc0, !PT ;  /* 0x00000002c8ff7812 */ /* 0x000fe400078ac0ff */
[----:B------:R-:W-:Y:S02]  /*2eae0*/  LOP3.LUT R204, R204, R203, R3, 0xfe, !PT ;  /* 0x000000cbcccc7212 */ /* 0x000fe400078efe03 */
[----:B------:R-:W-:-:S02]  /*2eaf0*/  SEL R178, RZ, 0x1000000, !P2 ;  /* 0x01000000ffb27807 */ /* 0x000fc40005000000 */
[----:B------:R-:W-:Y:S02]  /*2eb00*/  SEL R179, RZ, 0x10000, !P1 ;  /* 0x00010000ffb37807 */ /* 0x000fe40004800000 */
[----:B------:R-:W-:Y:S02]  /*2eb10*/  SEL R202, RZ, 0x100, !P5 ;  /* 0x00000100ffca7807 */ /* 0x000fe40006800000 */
[----:B------:R-:W-:Y:S02]  /*2eb20*/  SEL R203, RZ, 0x1, !P3 ;  /* 0x00000001ffcb7807 */ /* 0x000fe40005800000 */
[----:B------:R-:W-:Y:S02]  /*2eb30*/  LOP3.LUT R178, R202, R178, R179, 0xfe, !PT ;  /* 0x000000b2cab27212 */ /* 0x000fe400078efeb3 */
[----:B------:R-:W-:Y:S02]  /*2eb40*/  LOP3.LUT R179, R204, R203, RZ, 0xfc, !PT ;  /* 0x000000cbccb37212 */ /* 0x000fe400078efcff */
[----:B------:R-:W0:Y:S01]  /*2eb50*/  LDC.64 R202, c[0x0][0x3a8] ;  /* 0x0000ea00ffca7b82 */ /* 0x000e220000000a00 */
[----:B------:R-:W-:-:S04]  /*2eb60*/  LOP3.LUT P6, RZ, R200, 0x4, RZ, 0xc0, !PT ;  /* 0x00000004c8ff7812 */ /* 0x000fc800078cc0ff */
[----:B------:R-:W-:-:S03]  /*2eb70*/  SEL R3, RZ, 0x1, !P6 ;  /* 0x00000001ff037807 */ /* 0x000fc60007000000 */
[----:B------:R-:W1:Y:S01]  /*2eb80*/  LDC.64 R204, c[0x0][0x3b0] ;  /* 0x0000ec00ffcc7b82 */ /* 0x000e620000000a00 */
[----:B------:R-:W-:Y:S01]  /*2eb90*/  LOP3.LUT R178, R178, R3, RZ, 0xfc, !PT ;  /* 0x00000003b2b27212 */ /* 0x000fe200078efcff */
[----:B------:R-:W-:Y:S02]  /*2eba0*/  IMAD.MOV.U32 R3, RZ, RZ, R177 ;  /* 0x000000ffff037224 */ /* 0x000fe400078e00b1 */
[----:B0-----:R-:W-:-:S05]  /*2ebb0*/  IMAD.WIDE.U32 R202, R176, 0x20, R202 ;  /* 0x00000020b0ca7825 */ /* 0x001fca00078e00ca */
[----:B------:R0:W-:Y:S01]  /*2ebc0*/  STG.E.128 desc[UR6][R202.64], R168 ;  /* 0x000000a8ca007986 */ /* 0x0001e2000c101d06 */
[----:B-1----:R-:W-:-:S03]  /*2ebd0*/  IMAD.WIDE.U32 R204, R176, 0x8, R204 ;  /* 0x00000008b0cc7825 */ /* 0x002fc600078e00cc */
[----:B------:R0:W-:Y:S04]  /*2ebe0*/  STG.E.128 desc[UR6][R202.64+0x10], R172 ;  /* 0x000010acca007986 */ /* 0x0001e8000c101d06 */
[----:B------:R0:W-:Y:S02]  /*2ebf0*/  STG.E.64 desc[UR6][R204.64], R178 ;  /* 0x000000b2cc007986 */ /* 0x0001e4000c101b06 */
.L_x_16981:
[----:B------:R-:W-:Y:S05]  /*2ec00*/  BSYNC.RECONVERGENT B0 ;  /* 0x0000000000007941 */ /* 0x000fea0003800200 */
.L_x_16980:
[----:B------:R-:W-:Y:S01]  /*2ec10*/  FADD.FTZ R176, RZ, R120 ;  /* 0x00000078ffb07221 */ /* 0x000fe20000010000 */
[----:B01234-:R-:W-:Y:S01]  /*2ec20*/  P2R R179, PR, RZ, 0x1 ;  /* 0x00000001ffb37803 */ /* 0x01ffe20000000000 */
        /* <DEDUP_REMOVED lines=111> */
[----:B------:R-:W-:Y:S02]  /*2f320*/  LOP3.LUT P1, RZ, R249, 0x1f, RZ, 0xc0, !PT ;  /* 0x0000001ff9ff7812 */ /* 0x000fe4000782c0ff */
        /* <DEDUP_REMOVED lines=96> */
.L_x_17065:
[----:B------:R-:W-:Y:S05]  /*2f930*/  BSYNC.RECONVERGENT B0 ;  /* 0x0000000000007941 */ /* 0x000fea0003800200 */
.L_x_17064:
        /* <DEDUP_REMOVED lines=15> */
.L_x_17067:
[----:B------:R-:W-:Y:S05]  /*2fa30*/  BSYNC.RECONVERGENT B0 ;  /* 0x0000000000007941 */ /* 0x000fea0003800200 */
.L_x_17066:
[----:B------:R-:W1:Y:S01]  /*2fa40*/  SHFL.DOWN PT, R179, R204, 0x2, 0x1f ;  /* 0x08401f00ccb37f89 */ /* 0x000e6200000e0000 */
[----:B------:R-:W-:Y:S01]  /*2fa50*/  I2FP.F32.S32 R203, R204 ;  /* 0x000000cc00cb7245 */ /* 0x000fe20000201400 */
[----:B------:R-:W-:Y:S01]  /*2fa60*/  BSSY.RECONVERGENT B0, `(.L_x_17068) ;  /* 0x0000065000007945 */ /* 0x000fe20003800200 */
[----:B------:R-:W-:Y:S01]  /*2fa70*/  ISETP.NE.AND P2, PT, R249, RZ, PT ;  /* 0x000000fff900720c */ /* 0x000fe20003f45270 */
[----:B0-----:R-:W0:Y:S01]  /*2fa80*/  SHFL.DOWN PT, R205, R176, 0x2, 0x1f ;  /* 0x08401f00b0cd7f89 */ /* 0x001e2200000e0000 */
[----:B------:R-:W-:Y:S02]  /*2fa90*/  ISETP.NE.AND P1, PT, RZ, UR16, PT ;  /* 0x00000010ff007c0c */ /* 0x000fe4000bf25270 */
[----:B------:R-:W-:Y:S02]  /*2faa0*/  MOV R249, UR14 ;  /* 0x0000000e00f97c02 */ /* 0x000fe40008000f00 */
[----:B------:R-:W-:Y:S02]  /*2fab0*/  LOP3.LUT P3, RZ, R200, 0x20, RZ, 0xc0, !PT ;  /* 0x00000020c8ff7812 */ /* 0x000fe4000786c0ff */
[----:B-1----:R-:W-:Y:S01]  /*2fac0*/  I2FP.F32.S32 R178, R179 ;  /* 0x000000b300b27245 */ /* 0x002fe20000201400 */
[----:B------:R-:W-:-:S02]  /*2fad0*/  IMAD.IADD R179, R179, 0x1, R204 ;  /* 0x00000001b3b37824 */ /* 0x000fc400078e02cc */
[C---:B0-----:R-:W-:Y:S02]  /*2fae0*/  FADD.FTZ R202, -R205.reuse, R176 ;  /* 0x000000b0cdca7221 */ /* 0x041fe40000010100 */
[----:B------:R-:W-:Y:S01]  /*2faf0*/  FMUL.FTZ R252, R205, R178 ;  /* 0x000000b2cdfc7220 */ /* 0x000fe20000410000 */
[----:B------:R-:W-:Y:S01]  /*2fb00*/  SHFL.DOWN PT, R204, R179, 0x1, 0x1f ;  /* 0x08201f00b3cc7f89 */ /* 0x000fe200000e0000 */
        /* <DEDUP_REMOVED lines=8> */
[----:B------:R-:W0:Y:S02]  /*2fb90*/  LDC R250, c[0x0][0x448] ;  /* 0x00011200fffa7b82 */ /* 0x000e240000000800 */
[C---:B-1----:R-:W-:Y:S01]  /*2fba0*/  FFMA.FTZ R178, R251.reuse, R203, R178 ;  /* 0x000000cbfbb27223 */ /* 0x042fe200000100b2 */
[----:B------:R-:W-:Y:S01]  /*2fbb0*/  FMUL.FTZ R251, R251, R202 ;  /* 0x000000cafbfb7220 */ /* 0x000fe20000410000 */
[-C--:B------:R-:W-:Y:S02]  /*2fbc0*/  I2FP.F32.S32 R202, R204.reuse ;  /* 0x000000cc00ca7245 */ /* 0x080fe40000201400 */
[----:B------:R-:W-:Y:S02]  /*2fbd0*/  IADD3 R204, PT, PT, R179, R204, RZ ;  /* 0x000000ccb3cc7210 */ /* 0x000fe40007ffe0ff */
[----:B------:R-:W1:Y:S02]  /*2fbe0*/  SHFL.DOWN PT, R203, R251, 0x1, 0x1f ;  /* 0x08201f00fbcb7f89 */ /* 0x000e6400000e0000 */
[----:B------:R-:W-:-:S06]  /*2fbf0*/  I2FP.F32.S32 R204, R204 ;  /* 0x000000cc00cc7245 */ /* 0x000fcc0000201400 */
[----:B------:R-:W2:Y:S01]  /*2fc00*/  MUFU.RCP R204, R204 ;  /* 0x000000cc00cc7308 */ /* 0x000ea20000001000 */
[----:B-1----:R-:W-:Y:S01]  /*2fc10*/  FMUL.FTZ R205, R203, R202 ;  /* 0x000000cacbcd7220 */ /* 0x002fe20000410000 */
[----:B------:R-:W-:-:S03]  /*2fc20*/  FADD.FTZ R177, R251, -R203 ;  /* 0x800000cbfbb17221 */ /* 0x000fc60000010000 */
[----:B------:R-:W-:Y:S01]  /*2fc30*/  FFMA.FTZ R203, R176, R251, R205 ;  /* 0x000000fbb0cb7223 */ /* 0x000fe200000100cd */
[----:B------:R-:W-:Y:S01]  /*2fc40*/  FMUL.FTZ R177, R177, R177 ;  /* 0x000000b1b1b17220 */ /* 0x000fe20000410000 */
[----:B------:R-:W1:Y:S02]  /*2fc50*/  SHFL.DOWN PT, R205, R178, 0x1, 0x1f ;  /* 0x08201f00b2cd7f89 */ /* 0x000e6400000e0000 */
[----:B--2---:R-:W-:Y:S01]  /*2fc60*/  FMUL.FTZ R203, R204, R203 ;  /* 0x000000cbcccb7220 */ /* 0x004fe20000410000 */
[----:B------:R-:W-:-:S04]  /*2fc70*/  FMUL.FTZ R177, R176, R177 ;  /* 0x000000b1b0b17220 */ /* 0x000fc80000410000 */
[----:B------:R-:W-:Y:S01]  /*2fc80*/  FMUL.FTZ R177, R177, R202 ;  /* 0x000000cab1b17220 */ /* 0x000fe20000410000 */
[----:B-1----:R-:W-:Y:S02]  /*2fc90*/  FADD.FTZ R205, R178, R205 ;  /* 0x000000cdb2cd7221 */ /* 0x002fe40000010000 */
[----:B------:R-:W1:Y:S02]  /*2fca0*/  @!P2 LDC.64 R178, c[0x0][0x3c0] ;  /* 0x0000f000ffb2ab82 */ /* 0x000e640000000a00 */
[----:B------:R-:W-:Y:S02]  /*2fcb0*/  FFMA.FTZ R202, R204, R177, R205 ;  /* 0x000000b1ccca7223 */ /* 0x000fe400000100cd */
[----:B------:R2:W3:Y:S04]  /*2fcc0*/  SHFL.IDX PT, R205, R203, RZ, 0x1f ;  /* 0x00001fffcbcd7589 */ /* 0x0004e800000e0000 */
[----:B------:R-:W0:Y:S01]  /*2fcd0*/  SHFL.IDX PT, R177, R202, RZ, 0x1f ;  /* 0x00001fffcab17589 */ /* 0x000e2200000e0000 */
[----:B--2---:R-:W-:-:S04]  /*2fce0*/  IMAD.U32 R203, RZ, RZ, UR14 ;  /* 0x0000000effcb7e24 */ /* 0x004fc8000f8e00ff */
[----:B-1----:R-:W-:-:S04]  /*2fcf0*/  @!P2 IMAD.WIDE R178, R203, 0x4, R178 ;  /* 0x00000004cbb2a825 */ /* 0x002fc800078e02b2 */
[----:B---3--:R-:W-:Y:S01]  /*2fd00*/  FMUL.FTZ R176, R205, R205 ;  /* 0x000000cdcdb07220 */ /* 0x008fe20000410000 */
[----:B------:R1:W-:Y:S01]  /*2fd10*/  @!P2 STG.E desc[UR6][R178.64], R205 ;  /* 0x000000cdb200a986 */ /* 0x0003e2000c101906 */
[----:B0-----:R-:W-:-:S03]  /*2fd20*/  FFMA.FTZ R250, R177, UR17, R250 ;  /* 0x00000011b1fa7c23 */ /* 0x001fc600080100fa */
[----:B------:R-:W-:Y:S02]  /*2fd30*/  FSEL R251, R176, RZ, P1 ;  /* 0x000000ffb0fb7208 */ /* 0x000fe40000800000 */
[----:B------:R-:W0:Y:S03]  /*2fd40*/  @!P2 LDC.64 R176, c[0x0][0x3c8] ;  /* 0x0000f200ffb0ab82 */ /* 0x000e260000000a00 */
[----:B------:R-:W-:Y:S01]  /*2fd50*/  FADD.FTZ R204, R250, R251 ;  /* 0x000000fbfacc7221 */ /* 0x000fe20000010000 */
[----:B-1----:R-:W-:-:S05]  /*2fd60*/  FSEL R205, R205, RZ, !P1 ;  /* 0x000000ffcdcd7208 */ /* 0x002fca0004800000 */
[----:B------:R-:W1:Y:S01]  /*2fd70*/  MUFU.RSQ R204, R204 ;  /* 0x000000cc00cc7308 */ /* 0x000e620000001400 */
[----:B0-----:R-:W-:-:S05]  /*2fd80*/  @!P2 IMAD.WIDE R176, R249, 0x4, R176 ;  /* 0x00000004f9b0a825 */ /* 0x001fca00078e02b0 */
[----:B-1----:R0:W-:Y:S01]  /*2fd90*/  @!P2 STG.E desc[UR6][R176.64], R204 ;  /* 0x000000ccb000a986 */ /* 0x0021e2000c101906 */
[----:B------:R-:W-:Y:S05]  /*2fda0*/  @!P3 BRA `(.L_x_17069) ;  /* 0x0000000000c0b947 */ /* 0x000fea0003800000 */
[--C-:B0-----:R-:W-:Y:S01]  /*2fdb0*/  FADD.FTZ R177, R120, -R205.reuse ;  /* 0x800000cd78b17221 */ /* 0x101fe20000010000 */
[----:B------:R-:W-:Y:S01]  /*2fdc0*/  SHF.L.U32 R176, R32, 0x10, RZ ;  /* 0x0000001020b07819 */ /* 0x000fe200000006ff */
[----:B------:R-:W-:Y:S01]  /*2fdd0*/  IMAD.U32 R202, R28, 0x10000, RZ ;  /* 0x000100001cca7824 */ /* 0x000fe200078e00ff */
[----:B------:R-:W-:Y:S01]  /*2fde0*/  SHF.L.U32 R179, R187, 0x10, RZ ;  /* 0x00000010bbb37819 */ /* 0x000fe200000006ff */
[----:B------:R-:W-:Y:S01]  /*2fdf0*/  FMUL.FTZ R177, R204, R177 ;  /* 0x000000b1ccb17220 */ /* 0x000fe20000410000 */
[----:B------:R-:W-:Y:S01]  /*2fe00*/  SHF.L.U32 R250, R33, 0x10, RZ ;  /* 0x0000001021fa7819 */ /* 0x000fe200000006ff */
[----:B------:R-:W-:Y:S01]  /*2fe10*/  IMAD.U32 R178, R29, 0x10000, RZ ;  /* 0x000100001db27824 */ /* 0x000fe200078e00ff */
[----:B------:R-:W-:Y:S01]  /*2fe20*/  SHF.L.U32 R251, R191, 0x10, RZ ;  /* 0x00000010bffb7819 */ /* 0x000fe200000006ff */
[----:B------:R-:W-:Y:S01]  /*2fe30*/  FFMA.FTZ R202, R177, R202, R176 ;  /* 0x000000cab1ca7223 */ /* 0x000fe200000100b0 */
[----:B------:R-:W-:Y:S01]  /*2fe40*/  FADD.FTZ R177, R121, -R205 ;  /* 0x800000cd79b17221 */ /* 0x000fe20000010000 */
[----:B------:R-:W-:-:S03]  /*2fe50*/  SHF.L.U32 R252, R206, 0x10, RZ ;  /* 0x00000010cefc7819 */ /* 0x000fc600000006ff */
[----:B------:R-:W-:Y:S01]  /*2fe60*/  FMUL.FTZ R176, R204, R177 ;  /* 0x000000b1ccb07220 */ /* 0x000fe20000410000 */
[----:B------:R-:W-:-:S04]  /*2fe70*/  IMAD.U32 R177, R186, 0x10000, RZ ;  /* 0x00010000bab17824 */ /* 0x000fc800078e00ff */
[----:B------:R-:W-:Y:S01]  /*2fe80*/  FFMA.FTZ R176, R176, R177, R179 ;  /* 0x000000b1b0b07223 */ /* 0x000fe200000100b3 */
[--C-:B------:R-:W-:Y:S01]  /*2fe90*/  FADD.FTZ R177, R122, -R205.reuse ;  /* 0x800000cd7ab17221 */ /* 0x100fe20000010000 */
[----:B------:R-:W-:-:S03]  /*2fea0*/  FADD.FTZ R179, R124, -R205 ;  /* 0x800000cd7cb37221 */ /* 0x000fc60000010000 */
[C---:B------:R-:W-:Y:S01]  /*2feb0*/  FMUL.FTZ R177, R204.reuse, R177 ;  /* 0x000000b1ccb17220 */ /* 0x040fe20000410000 */
[----:B------:R-:W-:Y:S01]  /*2fec0*/  FMUL.FTZ R179, R204, R179 ;  /* 0x000000b3ccb37220 */ /* 0x000fe20000410000 */
[----:B------:R-:W-:Y:S02]  /*2fed0*/  F2FP.BF16.F32.PACK_AB R176, R176, R202 ;  /* 0x000000cab0b0723e */ /* 0x000fe400000010ff */
[----:B------:R-:W-:Y:S01]  /*2fee0*/  FFMA.FTZ R203, R177, R178, R250 ;  /* 0x000000b2b1cb7223 */ /* 0x000fe200000100fa */
[----:B------:R-:W-:Y:S01]  /*2fef0*/  FADD.FTZ R177, R123, -R205 ;  /* 0x800000cd7bb17221 */ /* 0x000fe20000010000 */
[----:B------:R-:W-:Y:S01]  /*2ff00*/  SHF.L.U32 R250, R189, 0x10, RZ ;  /* 0x00000010bdfa7819 */ /* 0x000fe200000006ff */
[----:B------:R-:W-:Y:S02]  /*2ff10*/  IMAD.U32 R178, R188, 0x10000, RZ ;  /* 0x00010000bcb27824 */ /* 0x000fe400078e00ff */
[----:B------:R-:W-:-:S04]  /*2ff20*/  FMUL.FTZ R177, R204, R177 ;  /* 0x000000b1ccb17220 */ /* 0x000fc80000410000 */
[----:B------:R-:W-:Y:S01]  /*2ff30*/  FFMA.FTZ R177, R177, R178, R250 ;  /* 0x000000b2b1b17223 */ /* 0x000fe200000100fa */
[----:B------:R-:W-:Y:S01]  /*2ff40*/  SHF.L.U32 R250, R34, 0x10, RZ ;  /* 0x0000001022fa7819 */ /* 0x000fe200000006ff */
[----:B------:R-:W-:-:S03]  /*2ff50*/  IMAD.U32 R178, R30, 0x10000, RZ ;  /* 0x000100001eb27824 */ /* 0x000fc600078e00ff */
[----:B------:R-:W-:Y:S01]  /*2ff60*/  F2FP.BF16.F32.PACK_AB R177, R177, R203 ;  /* 0x000000cbb1b1723e */ /* 0x000fe200000010ff */
[----:B------:R-:W-:Y:S01]  /*2ff70*/  FFMA.FTZ R249, R179, R178, R250 ;  /* 0x000000b2b3f97223 */ /* 0x000fe200000100fa */
[----:B------:R-:W-:Y:S01]  /*2ff80*/  FADD.FTZ R179, R125, -R205 ;  /* 0x800000cd7db37221 */ /* 0x000fe20000010000 */
[----:B------:R-:W-:-:S03]  /*2ff90*/  IMAD.U32 R250, R31, 0x10000, RZ ;  /* 0x000100001ffa7824 */ /* 0x000fc600078e00ff */
[----:B------:R-:W-:Y:S01]  /*2ffa0*/  FMUL.FTZ R178, R204, R179 ;  /* 0x000000b3ccb27220 */ /* 0x000fe20000410000 */
[----:B------:R-:W-:-:S04]  /*2ffb0*/  IMAD.U32 R179, R190, 0x10000, RZ ;  /* 0x00010000beb37824 */ /* 0x000fc800078e00ff */
[----:B------:R-:W-:Y:S01]  /*2ffc0*/  FFMA.FTZ R178, R178, R179, R251 ;  /* 0x000000b3b2b27223 */ /* 0x000fe200000100fb */
[----:B------:R-:W-:Y:S01]  /*2ffd0*/  FADD.FTZ R179, R126, -R205 ;  /* 0x800000cd7eb37221 */ /* 0x000fe20000010000 */
[----:B------:R-:W-:-:S03]  /*2ffe0*/  SHF.L.U32 R251, R35, 0x10, RZ ;  /* 0x0000001023fb7819 */ /* 0x000fc600000006ff */
[----:B------:R-:W-:Y:S01]  /*2fff0*/  FMUL.FTZ R179, R204, R179 ;  /* 0x000000b3ccb37220 */ /* 0x000fe20000410000 */
[----:B------:R-:W-:-:S03]  /*30000*/  F2FP.BF16.F32.PACK_AB R178, R178, R249 ;  /* 0x000000f9b2b2723e */ /* 0x000fc600000010ff */
[----:B------:R-:W-:Y:S01]  /*30010*/  FFMA.FTZ R179, R179, R250, R251 ;  /* 0x000000fab3b37223 */ /* 0x000fe200000100fb */
[----:B------:R-:W-:-:S04]  /*30020*/  FADD.FTZ R251, R127, -R205 ;  /* 0x800000cd7ffb7221 */ /* 0x000fc80000010000 */
[----:B------:R-:W-:Y:S01]  /*30030*/  FMUL.FTZ R250, R204, R251 ;  /* 0x000000fbccfa7220 */ /* 0x000fe20000410000 */
[----:B------:R-:W-:-:S04]  /*30040*/  IMAD.U32 R251, R201, 0x10000, RZ ;  /* 0x00010000c9fb7824 */ /* 0x000fc800078e00ff */
[----:B------:R-:W-:-:S05]  /*30050*/  FFMA.FTZ R250, R250, R251, R252 ;  /* 0x000000fbfafa7223 */ /* 0x000fca00000100fc */
[----:B------:R-:W-:Y:S02]  /*30060*/  F2FP.BF16.F32.PACK_AB R179, R250, R179 ;  /* 0x000000b3fab3723e */ /* 0x000fe400000010ff */
[----:B------:R-:W0:Y:S02]  /*30070*/  LDC.64 R250, c[0x0][0x428] ;  /* 0x00010a00fffa7b82 */ /* 0x000e240000000a00 */
[----:B0-----:R-:W-:-:S04]  /*30080*/  IMAD.WIDE.U32 R202, R0, 0x10, R250 ;  /* 0x0000001000ca7825 */ /* 0x001fc800078e00fa */
[----:B------:R-:W-:Y:S01]  /*30090*/  VIADD R0, R0, 0x80 ;  /* 0x0000008000007836 */ /* 0x000fe20000000000 */
[----:B------:R1:W-:Y:S06]  /*300a0*/  STG.E.128 desc[UR6][R202.64], R176 ;  /* 0x000000b0ca007986 */ /* 0x0003ec000c101d06 */
.L_x_17069:
[----:B------:R-:W-:Y:S05]  /*300b0*/  BSYNC.RECONVERGENT B0 ;  /* 0x0000000000007941 */ /* 0x000fea0003800200 */
.L_x_17068:
[----:B------:R-:W-:Y:S01]  /*300c0*/  LOP3.LUT P1, RZ, R200, 0x100, RZ, 0xc0, !PT ;  /* 0x00000100c8ff7812 */ /* 0x000fe2000782c0ff */
[----:B------:R-:W-:-:S12]  /*300d0*/  BSSY.RECONVERGENT B0, `(.L_x_17070) ;  /* 0x0000032000007945 */ /* 0x000fd80003800200 */
[----:B------:R-:W-:Y:S05]  /*300e0*/  @!P1 BRA `(.L_x_17071) ;  /* 0x0000000000c09947 */ /* 0x000fea0003800000 */
[--C-:B01----:R-:W-:Y:S01]  /*300f0*/  FADD.FTZ R177, R128, -R205.reuse ;  /* 0x800000cd80b17221 */ /* 0x103fe20000010000 */
[----:B------:R-:W-:Y:S01]  /*30100*/  SHF.L.U32 R202, R40, 0x10, RZ ;  /* 0x0000001028ca7819 */ /* 0x000fe200000006ff */
[----:B------:R-:W-:Y:S01]  /*30110*/  IMAD.U32 R176, R44, 0x10000, RZ ;  /* 0x000100002cb07824 */ /* 0x000fe200078e00ff */
[----:B------:R-:W-:Y:S01]  /*30120*/  SHF.L.U32 R178, R41, 0x10, RZ ;  /* 0x0000001029b27819 */ /* 0x000fe200000006ff */
[----:B------:R-:W-:Y:S01]  /*30130*/  FMUL.FTZ R177, R204, R177 ;  /* 0x000000b1ccb17220 */ /* 0x000fe20000410000 */
[----:B------:R-:W-:Y:S02]  /*30140*/  IMAD.U32 R179, R208, 0x10000, RZ ;  /* 0x00010000d0b37824 */ /* 0x000fe400078e00ff */
[----:B------:R-:W-:Y:S02]  /*30150*/  IMAD.U32 R250, R45, 0x10000, RZ ;  /* 0x000100002dfa7824 */ /* 0x000fe400078e00ff */
[----:B------:R-:W-:Y:S01]  /*30160*/  FFMA.FTZ R202, R177, R202, R176 ;  /* 0x000000cab1ca7223 */ /* 0x000fe200000100b0 */
[----:B------:R-:W-:Y:S01]  /*30170*/  FADD.FTZ R177, R129, -R205 ;  /* 0x800000cd81b17221 */ /* 0x000fe20000010000 */
[----:B------:R-:W-:-:S02]  /*30180*/  IMAD.U32 R251, R212, 0x10000, RZ ;  /* 0x00010000d4fb7824 */ /* 0x000fc400078e00ff */
[----:B------:R-:W-:Y:S02]  /*30190*/  IMAD.U32 R252, R214, 0x10000, RZ ;  /* 0x00010000d6fc7824 */ /* 0x000fe400078e00ff */
[----:B------:R-:W-:Y:S01]  /*301a0*/  FMUL.FTZ R176, R204, R177 ;  /* 0x000000b1ccb07220 */ /* 0x000fe20000410000 */
[----:B------:R-:W-:-:S05]  /*301b0*/  SHF.L.U32 R177, R207, 0x10, RZ ;  /* 0x00000010cfb17819 */ /* 0x000fca00000006ff */
        /* <DEDUP_REMOVED lines=17> */
[----:B------:R-:W-:-:S03]  /*302d0*/  SHF.L.U32 R250, R43, 0x10, RZ ;  /* 0x000000102bfa7819 */ /* 0x000fc600000006ff */
[----:B------:R-:W-:Y:S01]  /*302e0*/  FMUL.FTZ R178, R204, R179 ;  /* 0x000000b3ccb27220 */ /* 0x000fe20000410000 */
[----:B------:R-:W-:-:S05]  /*302f0*/  SHF.L.U32 R179, R211, 0x10, RZ ;  /* 0x00000010d3b37819 */ /* 0x000fca00000006ff */
[----:B------:R-:W-:Y:S01]  /*30300*/  FFMA.FTZ R178, R178, R179, R251 ;  /* 0x000000b3b2b27223 */ /* 0x000fe200000100fb */
[----:B------:R-:W-:Y:S01]  /*30310*/  FADD.FTZ R179, R134, -R205 ;  /* 0x800000cd86b37221 */ /* 0x000fe20000010000 */
[----:B------:R-:W-:-:S03]  /*30320*/  IMAD.U32 R251, R47, 0x10000, RZ ;  /* 0x000100002ffb7824 */ /* 0x000fc600078e00ff */
[----:B------:R-:W-:Y:S01]  /*30330*/  FMUL.FTZ R179, R204, R179 ;  /* 0x000000b3ccb37220 */ /* 0x000fe20000410000 */
[----:B------:R-:W-:-:S03]  /*30340*/  F2FP.BF16.F32.PACK_AB R178, R178, R249 ;  /* 0x000000f9b2b2723e */ /* 0x000fc600000010ff */
[----:B------:R-:W-:Y:S01]  /*30350*/  FFMA.FTZ R179, R179, R250, R251 ;  /* 0x000000fab3b37223 */ /* 0x000fe200000100fb */
[----:B------:R-:W-:-:S04]  /*30360*/  FADD.FTZ R251, R135, -R205 ;  /* 0x800000cd87fb7221 */ /* 0x000fc80000010000 */
[----:B------:R-:W-:Y:S01]  /*30370*/  FMUL.FTZ R250, R204, R251 ;  /* 0x000000fbccfa7220 */ /* 0x000fe20000410000 */
[----:B------:R-:W-:-:S05]  /*30380*/  SHF.L.U32 R251, R213, 0x10, RZ ;  /* 0x00000010d5fb7819 */ /* 0x000fca00000006ff */
[----:B------:R-:W-:-:S05]  /*30390*/  FFMA.FTZ R250, R250, R251, R252 ;  /* 0x000000fbfafa7223 */ /* 0x000fca00000100fc */
[----:B------:R-:W-:Y:S02]  /*303a0*/  F2FP.BF16.F32.PACK_AB R179, R250, R179 ;  /* 0x000000b3fab3723e */ /* 0x000fe400000010ff */
[----:B------:R-:W0:Y:S02]  /*303b0*/  LDC.64 R250, c[0x0][0x428] ;  /* 0x00010a00fffa7b82 */ /* 0x000e240000000a00 */
[C---:B0-----:R-:W-:Y:S01]  /*303c0*/  IMAD.WIDE.U32 R202, R0.reuse, 0x10, R250 ;  /* 0x0000001000ca7825 */ /* 0x041fe200078e00fa */
[----:B------:R-:W-:-:S04]  /*303d0*/  IADD3 R0, PT, PT, R0, 0x80, RZ ;  /* 0x0000008000007810 */ /* 0x000fc80007ffe0ff */
[----:B------:R2:W-:Y:S03]  /*303e0*/  STG.E.128 desc[UR6][R202.64], R176 ;  /* 0x000000b0ca007986 */ /* 0x0005e6000c101d06 */
.L_x_17071:
[----:B------:R-:W-:Y:S05]  /*303f0*/  BSYNC.RECONVERGENT B0 ;  /* 0x0000000000007941 */ /* 0x000fea0003800200 */
.L_x_17070:
[----:B------:R-:W-:Y:S01]  /*30400*/  LOP3.LUT P1, RZ, R200, 0x80, RZ, 0xc0, !PT ;  /* 0x00000080c8ff7812 */ /* 0x000fe2000782c0ff */
[----:B------:R-:W-:-:S12]  /*30410*/  BSSY.RECONVERGENT B0, `(.L_x_17072) ;  /* 0x0000032000007945 */ /* 0x000fd80003800200 */
[----:B------:R-:W-:Y:S05]  /*30420*/  @!P1 BRA `(.L_x_17073) ;  /* 0x0000000000c09947 */ /* 0x000fea0003800000 */
[--C-:B012---:R-:W-:Y:S01]  /*30430*/  FADD.FTZ R177, R136, -R205.reuse ;  /* 0x800000cd88b17221 */ /* 0x107fe20000010000 */
        /* <DEDUP_REMOVED lines=47> */
.L_x_17073:
[----:B------:R-:W-:Y:S05]  /*30730*/  BSYNC.RECONVERGENT B0 ;  /* 0x0000000000007941 */ /* 0x000fea0003800200 */
.L_x_17072:
[----:B------:R-:W-:Y:S01]  /*30740*/  LOP3.LUT P1, RZ, R200, 0x40, RZ, 0xc0, !PT ;  /* 0x00000040c8ff7812 */ /* 0x000fe2000782c0ff */
[----:B------:R-:W-:-:S12]  /*30750*/  BSSY.RECONVERGENT B0, `(.L_x_17074) ;  /* 0x0000032000007945 */ /* 0x000fd80003800200 */
[----:B------:R-:W-:Y:S05]  /*30760*/  @!P1 BRA `(.L_x_17075) ;  /* 0x0000000000c09947 */ /* 0x000fea0003800000 */
[--C-:B0123--:R-:W-:Y:S01]  /*30770*/  FADD.FTZ R177, R144, -R205.reuse ;  /* 0x800000cd90b17221 */ /* 0x10ffe20000010000 */
        /* <DEDUP_REMOVED lines=47> */
.L_x_17075:
[----:B------:R-:W-:Y:S05]  /*30a70*/  BSYNC.RECONVERGENT B0 ;  /* 0x0000000000007941 */ /* 0x000fea0003800200 */
.L_x_17074:
[----:B------:R-:W-:Y:S01]  /*30a80*/  LOP3.LUT P1, RZ, R200, 0x10, RZ, 0xc0, !PT ;  /* 0x00000010c8ff7812 */ /* 0x000fe2000782c0ff */
[----:B------:R-:W-:-:S12]  /*30a90*/  BSSY.RECONVERGENT B0, `(.L_x_17076) ;  /* 0x0000032000007945 */ /* 0x000fd80003800200 */
[----:B------:R-:W-:Y:S05]  /*30aa0*/  @!P1 BRA `(.L_x_17077) ;  /* 0x0000000000c09947 */ /* 0x000fea0003800000 */
[--C-:B01234-:R-:W-:Y:S01]  /*30ab0*/  FADD.FTZ R177, R152, -R205.reuse ;  /* 0x800000cd98b17221 */ /* 0x11ffe20000010000 */
        /* <DEDUP_REMOVED lines=47> */
.L_x_17077:
[----:B------:R-:W-:Y:S05]  /*30db0*/  BSYNC.RECONVERGENT B0 ;  /* 0x0000000000007941 */ /* 0x000fea0003800200 */
.L_x_17076:
[----:B------:R-:W-:Y:S01]  /*30dc0*/  LOP3.LUT P1, RZ, R200, 0x8, RZ, 0xc0, !PT ;  /* 0x00000008c8ff7812 */ /* 0x000fe2000782c0ff */
[----:B------:R-:W-:-:S12]  /*30dd0*/  BSSY.RECONVERGENT B0, `(.L_x_17078) ;  /* 0x0000034000007945 */ /* 0x000fd80003800200 */
[----:B------:R-:W-:Y:S05]  /*30de0*/  @!P1 BRA `(.L_x_17079) ;  /* 0x0000000000c89947 */ /* 0x000fea0003800000 */
[----:B01234-:R-:W-:Y:S01]  /*30df0*/  FADD.FTZ R177, R161, -R205 ;  /* 0x800000cda1b17221 */ /* 0x01ffe20000010000 */
[----:B------:R-:W-:Y:S01]  /*30e00*/  SHF.L.U32 R202, R88, 0x10, RZ ;  /* 0x0000001058ca7819 */ /* 0x000fe200000006ff */
[----:B------:R-:W-:Y:S01]  /*30e10*/  IMAD.U32 R178, R92, 0x10000, RZ ;  /* 0x000100005cb27824 */ /* 0x000fe200078e00ff */
[----:B------:R-:W-:Y:S01]  /*30e20*/  PRMT R179, R88, 0x7632, R179 ;  /* 0x0000763258b37816 */ /* 0x000fe200000000b3 */
[----:B------:R-:W-:Y:S01]  /*30e30*/  FMUL.FTZ R176, R204, R177 ;  /* 0x000000b1ccb07220 */ /* 0x000fe20000410000 */
[----:B------:R-:W-:Y:S01]  /*30e40*/  FADD.FTZ R177, R160, -R205 ;  /* 0x800000cda0b17221 */ /* 0x000fe20000010000 */
[----:B------:R-:W-:Y:S01]  /*30e50*/  PRMT R203, R92, 0x7632, R203 ;  /* 0x000076325ccb7816 */ /* 0x000fe200000000cb */
[----:B------:R-:W-:Y:S01]  /*30e60*/  IMAD.U32 R250, R93, 0x10000, RZ ;  /* 0x000100005dfa7824 */ /* 0x000fe200078e00ff */
[----:B------:R-:W-:Y:S01]  /*30e70*/  SHF.L.U32 R179, R179, 0x10, RZ ;  /* 0x00000010b3b37819 */ /* 0x000fe200000006ff */
[----:B------:R-:W-:Y:S01]  /*30e80*/  FMUL.FTZ R177, R204, R177 ;  /* 0x000000b1ccb17220 */ /* 0x000fe20000410000 */
[----:B------:R-:W-:-:S02]  /*30e90*/  IMAD.U32 R251, R242, 0x10000, RZ ;  /* 0x00010000f2fb7824 */ /* 0x000fc400078e00ff */
[----:B------:R-:W-:Y:S02]  /*30ea0*/  IMAD.U32 R203, R203, 0x10000, RZ ;  /* 0x00010000cbcb7824 */ /* 0x000fe400078e00ff */
[----:B------:R-:W-:Y:S01]  /*30eb0*/  FFMA.FTZ R202, R177, R202, R178 ;  /* 0x000000cab1ca7223 */ /* 0x000fe200000100b2 */
[----:B------:R-:W-:Y:S01]  /*30ec0*/  FADD.FTZ R177, R162, -R205 ;  /* 0x800000cda2b17221 */ /* 0x000fe20000010000 */
[----:B------:R-:W-:Y:S01]  /*30ed0*/  SHF.L.U32 R178, R89, 0x10, RZ ;  /* 0x0000001059b27819 */ /* 0x000fe200000006ff */
[----:B------:R-:W-:Y:S01]  /*30ee0*/  FFMA.FTZ R176, R176, R179, R203 ;  /* 0x000000b3b0b07223 */ /* 0x000fe200000100cb */
[--C-:B------:R-:W-:Y:S01]  /*30ef0*/  FADD.FTZ R179, R164, -R205.reuse ;  /* 0x800000cda4b37221 */ /* 0x100fe20000010000 */
[----:B------:R-:W-:Y:S01]  /*30f00*/  FMUL.FTZ R177, R204, R177 ;  /* 0x000000b1ccb17220 */ /* 0x000fe20000410000 */
[----:B------:R-:W-:Y:S02]  /*30f10*/  IMAD.U32 R252, R244, 0x10000, RZ ;  /* 0x00010000f4fc7824 */ /* 0x000fe400078e00ff */
[----:B------:R-:W-:Y:S01]  /*30f20*/  FMUL.FTZ R179, R204, R179 ;  /* 0x000000b3ccb37220 */ /* 0x000fe20000410000 */
[----:B------:R-:W-:Y:S01]  /*30f30*/  FFMA.FTZ R203, R177, R178, R250 ;  /* 0x000000b2b1cb7223 */ /* 0x000fe200000100fa */
[----:B------:R-:W-:Y:S01]  /*30f40*/  FADD.FTZ R177, R163, -R205 ;  /* 0x800000cda3b17221 */ /* 0x000fe20000010000 */
[----:B------:R-:W-:Y:S01]  /*30f50*/  SHF.L.U32 R178, R239, 0x10, RZ ;  /* 0x00000010efb27819 */ /* 0x000fe200000006ff */
[----:B------:R-:W-:Y:S01]  /*30f60*/  IMAD.U32 R250, R240, 0x10000, RZ ;  /* 0x00010000f0fa7824 */ /* 0x000fe200078e00ff */
[----:B------:R-:W-:Y:S01]  /*30f70*/  F2FP.BF16.F32.PACK_AB R176, R176, R202 ;  /* 0x000000cab0b0723e */ /* 0x000fe200000010ff */
        /* <DEDUP_REMOVED lines=25> */
.L_x_17079:
[----:B------:R-:W-:Y:S05]  /*31110*/  BSYNC.RECONVERGENT B0 ;  /* 0x0000000000007941 */ /* 0x000fea0003800200 */
.L_x_17078:
[----:B------:R-:W-:Y:S04]  /*31120*/  BSSY.RECONVERGENT B0, `(.L_x_17080) ;  /* 0x0000035000007945 */ /* 0x000fe80003800200 */
[----:B------:R-:W-:Y:S05]  /*31130*/  @!P0 BRA `(.L_x_17081) ;  /* 0x0000000000cc8947 */ /* 0x000fea0003800000 */
[--C-:B01234-:R-:W-:Y:S01]  /*31140*/  FADD.FTZ R177, R169, -R205.reuse ;  /* 0x800000cda9b17221 */ /* 0x11ffe20000010000 */
[----:B------:R-:W2:Y:S01]  /*31150*/  LDL R252, [R1+0x4] ;  /* 0x0000040001fc7983 */ /* 0x000ea20000100800 */
[----:B------:R-:W-:Y:S01]  /*31160*/  SHF.L.U32 R178, R104, 0x10, RZ ;  /* 0x0000001068b27819 */ /* 0x000fe200000006ff */
[----:B------:R-:W-:Y:S02]  /*31170*/  IMAD.U32 R202, R100, 0x10000, RZ ;  /* 0x0001000064ca7824 */ /* 0x000fe400078e00ff */
[----:B------:R-:W-:Y:S01]  /*31180*/  FMUL.FTZ R176, R204, R177 ;  /* 0x000000b1ccb07220 */ /* 0x000fe20000410000 */
[----:B------:R-:W-:Y:S01]  /*31190*/  FADD.FTZ R177, R168, -R205 ;  /* 0x800000cda8b17221 */ /* 0x000fe20000010000 */
[----:B------:R-:W-:Y:S02]  /*311a0*/  PRMT R179, R100, 0x7632, R179 ;  /* 0x0000763264b37816 */ /* 0x000fe400000000b3 */
[----:B------:R-:W-:Y:S01]  /*311b0*/  PRMT R203, R104, 0x7632, R203 ;  /* 0x0000763268cb7816 */ /* 0x000fe200000000cb */
[----:B------:R-:W-:Y:S01]  /*311c0*/  FMUL.FTZ R177, R204, R177 ;  /* 0x000000b1ccb17220 */ /* 0x000fe20000410000 */
[----:B------:R-:W-:Y:S01]  /*311d0*/  SHF.L.U32 R250, R105, 0x10, RZ ;  /* 0x0000001069fa7819 */ /* 0x000fe200000006ff */
[----:B------:R-:W-:Y:S01]  /*311e0*/  IMAD.U32 R179, R179, 0x10000, RZ ;  /* 0x00010000b3b37824 */ /* 0x000fe200078e00ff */
[----:B------:R-:W-:Y:S01]  /*311f0*/  SHF.L.U32 R203, R203, 0x10, RZ ;  /* 0x00000010cbcb7819 */ /* 0x000fe200000006ff */
[----:B------:R-:W-:Y:S01]  /*31200*/  FFMA.FTZ R202, R177, R202, R178 ;  /* 0x000000cab1ca7223 */ /* 0x000fe200000100b2 */
[----:B------:R-:W-:Y:S01]  /*31210*/  FADD.FTZ R177, R170, -R205 ;  /* 0x800000cdaab17221 */ /* 0x000fe20000010000 */
[----:B------:R-:W-:Y:S01]  /*31220*/  IMAD.U32 R178, R101, 0x10000, RZ ;  /* 0x0001000065b27824 */ /* 0x000fe200078e00ff */
[----:B------:R-:W-:Y:S01]  /*31230*/  SHF.L.U32 R251, R248, 0x10, RZ ;  /* 0x00000010f8fb7819 */ /* 0x000fe200000006ff */
[----:B------:R-:W-:Y:S01]  /*31240*/  FFMA.FTZ R176, R176, R179, R203 ;  /* 0x000000b3b0b07223 */ /* 0x000fe200000100cb */
[----:B------:R-:W-:Y:S01]  /*31250*/  FMUL.FTZ R177, R204, R177 ;  /* 0x000000b1ccb17220 */ /* 0x000fe20000410000 */
[----:B------:R-:W-:-:S03]  /*31260*/  FADD.FTZ R179, R172, -R205 ;  /* 0x800000cdacb37221 */ /* 0x000fc60000010000 */
[----:B------:R-:W-:Y:S01]  /*31270*/  FFMA.FTZ R203, R177, R178, R250 ;  /* 0x000000b2b1cb7223 */ /* 0x000fe200000100fa */
[----:B------:R-:W-:Y:S01]  /*31280*/  FADD.FTZ R177, R171, -R205 ;  /* 0x800000cdabb17221 */ /* 0x000fe20000010000 */
[----:B------:R-:W-:Y:S01]  /*31290*/  SHF.L.U32 R250, R246, 0x10, RZ ;  /* 0x00000010f6fa7819 */ /* 0x000fe200000006ff */
[----:B------:R-:W-:Y:S02]  /*312a0*/  IMAD.U32 R178, R245, 0x10000, RZ ;  /* 0x00010000f5b27824 */ /* 0x000fe400078e00ff */
[C---:B------:R-:W-:Y:S01]  /*312b0*/  FMUL.FTZ R179, R204.reuse, R179 ;  /* 0x000000b3ccb37220 */ /* 0x040fe20000410000 */
[----:B------:R-:W-:-:S04]  /*312c0*/  FMUL.FTZ R177, R204, R177 ;  /* 0x000000b1ccb17220 */ /* 0x000fc80000410000 */
[----:B------:R-:W-:Y:S01]  /*312d0*/  FFMA.FTZ R177, R177, R178, R250 ;  /* 0x000000b2b1b17223 */ /* 0x000fe200000100fa */
[----:B------:R-:W-:Y:S01]  /*312e0*/  SHF.L.U32 R250, R106, 0x10, RZ ;  /* 0x000000106afa7819 */ /* 0x000fe200000006ff */
[----:B------:R-:W-:-:S04]  /*312f0*/  IMAD.U32 R178, R102, 0x10000, RZ ;  /* 0x0001000066b27824 */ /* 0x000fc800078e00ff */
        /* <DEDUP_REMOVED lines=8> */
[----:B------:R-:W-:-:S04]  /*31380*/  FMUL.FTZ R179, R204, R179 ;  /* 0x000000b3ccb37220 */ /* 0x000fc80000410000 */
[----:B------:R-:W-:Y:S02]  /*31390*/  FFMA.FTZ R179, R179, R250, R251 ;  /* 0x000000fab3b37223 */ /* 0x000fe400000100fb */
[----:B------:R-:W3:Y:S01]  /*313a0*/  LDL R251, [R1] ;  /* 0x0000000001fb7983 */ /* 0x000ee20000100800 */
[----:B------:R-:W-:Y:S01]  /*313b0*/  FADD.FTZ R205, R175, -R205 ;  /* 0x800000cdafcd7221 */ /* 0x000fe20000010000 */
[----:B------:R-:W-:Y:S02]  /*313c0*/  F2FP.BF16.F32.PACK_AB R177, R177, R203 ;  /* 0x000000cbb1b1723e */ /* 0x000fe400000010ff */
[----:B------:R-:W-:Y:S01]  /*313d0*/  F2FP.BF16.F32.PACK_AB R176, R176, R202 ;  /* 0x000000cab0b0723e */ /* 0x000fe200000010ff */
[----:B------:R-:W-:Y:S01]  /*313e0*/  FMUL.FTZ R205, R204, R205 ;  /* 0x000000cdcccd7220 */ /* 0x000fe20000410000 */
[----:B------:R-:W-:Y:S02]  /*313f0*/  F2FP.BF16.F32.PACK_AB R178, R178, R249 ;  /* 0x000000f9b2b2723e */ /* 0x000fe400000010ff */
[----:B--2---:R-:W-:Y:S01]  /*31400*/  SHF.L.U32 R250, R252, 0x10, RZ ;  /* 0x00000010fcfa7819 */ /* 0x004fe200000006ff */
[----:B---3--:R-:W-:-:S04]  /*31410*/  IMAD.U32 R204, R251, 0x10000, RZ ;  /* 0x00010000fbcc7824 */ /* 0x008fc800078e00ff */
[----:B------:R-:W-:-:S05]  /*31420*/  FFMA.FTZ R204, R205, R204, R250 ;  /* 0x000000cccdcc7223 */ /* 0x000fca00000100fa */
[----:B------:R-:W-:Y:S02]  /*31430*/  F2FP.BF16.F32.PACK_AB R179, R204, R179 ;  /* 0x000000b3ccb3723e */ /* 0x000fe400000010ff */
[----:B------:R-:W0:Y:S02]  /*31440*/  LDC.64 R204, c[0x0][0x428] ;  /* 0x00010a00ffcc7b82 */ /* 0x000e240000000a00 */
[----:B0-----:R-:W-:-:S05]  /*31450*/  IMAD.WIDE.U32 R202, R0, 0x10, R204 ;  /* 0x0000001000ca7825 */ /* 0x001fca00078e00cc */
[----:B------:R0:W-:Y:S02]  /*31460*/  STG.E.128 desc[UR6][R202.64], R176 ;  /* 0x000000b0ca007986 */ /* 0x0001e4000c101d06 */
.L_x_17081:
[----:B------:R-:W-:Y:S05]  /*31470*/  BSYNC.RECONVERGENT B0 ;  /* 0x0000000000007941 */ /* 0x000fea0003800200 */
.L_x_17080:
[----:B------:R-:W-:Y:S02]  /*31480*/  UIADD3 UR14, UPT, UPT, UR14, UR12, URZ ;  /* 0x0000000c0e0e7290 */ /* 0x000fe4000fffe0ff */
[----:B------:R-:W-:Y:S02]  /*31490*/  UPLOP3.LUT UP2, UPT, UPT, UPT, UP2, 0x40, 0x4 ;  /* 0x000000000004789c */ /* 0x000fe40003f4e820 */
[----:B------:R-:W-:-:S09]  /*314a0*/  UISETP.GE.AND UP1, UPT, UR14, UR13, UPT ;  /* 0x0000000d0e00728c */ /* 0x000fd2000bf26270 */
[----:B------:R-:W-:Y:S05]  /*314b0*/  BRA.U !UP1, `(.L_x_17082) ;  /* 0xfffffd0109ec7547 */ /* 0x000fea000b83ffff */
[----:B------:R-:W-:Y:S05]  /*314c0*/  EXIT ;  /* 0x000000000000794d */ /* 0x000fea0003800000 */
.L_x_17083:
        /* <DEDUP_REMOVED lines=11> */
.L_x_42351:


//--------------------- .text._ZN10layer_norm13ln_fwd_kernelINS_13Kernel_traitsI13__nv_bfloat16S2_fS2_fjLj7168ELj1ELj1ELj4ELj16ENS_18Kernel_traits_baseILj7168ES2_S2_fS2_fjLj128EEEEELb1ELb1ELb0ELb1EEEvNS_9FwdParamsE --------------------------
	.section	.text._ZN10layer_norm13ln_fwd_kernelINS_13Kernel_traitsI13__nv_bfloat16S2_fS2_fjLj7168ELj1ELj1ELj4ELj16ENS_18Kernel_traits_baseILj7168ES2_S2_fS2_fjLj128EEEEELb1ELb1ELb0ELb1EEEvNS_9FwdParamsE,"ax",@progbits
	.align	128
        .global         _ZN10layer_norm13ln_fwd_kernelINS_13Kernel_traitsI13__nv_bfloat16S2_fS2_fjLj7168ELj1ELj1ELj4ELj16ENS_18Kernel_traits_baseILj7168ES2_S2_fS2_fjLj128EEEEELb1ELb1ELb0ELb1EEEvNS_9FwdParamsE
        .type           _ZN10layer_norm13ln_fwd_kernelINS_13Kernel_traitsI13__nv_bfloat16S2_fS2_fjLj7168ELj1ELj1ELj4ELj16ENS_18Kernel_traits_baseILj7168ES2_S2_fS2_fjLj128EEEEELb1ELb1ELb0ELb1EEEvNS_9FwdParamsE,@function
        .size           _ZN10layer_norm13ln_fwd_kernelINS_13Kernel_traitsI13__nv_bfloat16S2_fS2_fjLj7168ELj1ELj1ELj4ELj16ENS_18Kernel_traits_baseILj7168ES2_S2_fS2_fjLj128EEEEELb1ELb1ELb0ELb1EEEvNS_9FwdParamsE,(.L_x_42352 - _ZN10layer_norm13ln_fwd_kernelINS_13Kernel_traitsI13__nv_bfloat16S2_fS2_fjLj7168ELj1ELj1ELj4ELj16ENS_18Kernel_traits_baseILj7168ES2_S2_fS2_fjLj128EEEEELb1ELb1ELb0ELb1EEEvNS_9FwdParamsE)
        .other          _ZN10layer_norm13ln_fwd_kernelINS_13Kernel_traitsI13__nv_bfloat16S2_fS2_fjLj7168ELj1ELj1ELj4ELj16ENS_18Kernel_traits_baseILj7168ES2_S2_fS2_fjLj128EEEEELb1ELb1ELb0ELb1EEEvNS_9FwdParamsE,@"STO_CUDA_ENTRY STV_DEFAULT"
_ZN10layer_norm13ln_fwd_kernelINS_13Kernel_traitsI13__nv_bfloat16S2_fS2_fjLj7168ELj1ELj1ELj4ELj16ENS_18Kernel_traits_baseILj7168ES2_S2_fS2_fjLj128EEEEELb1ELb1ELb0ELb1EEEvNS_9FwdParamsE:
.text._ZN10layer_norm13ln_fwd_kernelINS_13Kernel_traitsI13__nv_bfloat16S2_fS2_fjLj7168ELj1ELj1ELj4ELj16ENS_18Kernel_traits_baseILj7168ES2_S2_fS2_fjLj128EEEEELb1ELb1ELb0ELb1EEEvNS_9FwdParamsE:
        /* <DEDUP_REMOVED lines=74> */
.L_x_17084:
        /* <DEDUP_REMOVED lines=32> */
.L_x_17085:
[----:B------:R-:W1:Y:S02]  /*06a0*/  LDCU UR4, c[0x0][0x384] ;  /* 0x00007080ff0477ac */ /* 0x000e640008000800 */
[----:B-1----:R-:W-:-:S06]  /*06b0*/  UISETP.GE.AND UP0, UPT, UR16, UR4, UPT ;  /* 0x000000041000728c */ /* 0x002fcc000bf06270 */
[----:B------:R-:W-:-:S13]  /*06c0*/  PLOP3.LUT P0, PT, PT, PT, UP0, 0x80, 0x8 ;  /* 0x000000000008781c */ /* 0x000fda0003f0f008 */
[----:B------:R-:W-:Y:S05]  /*06d0*/  @P0 EXIT ;  /* 0x000000000000094d */ /* 0x000fea0003800000 */
[----:B------:R-:W-:Y:S01]  /*06e0*/  IMAD.HI.U32 R0, R215, -0x326172a9, RZ ;  /* 0xcd9e8d57d7007827 */ /* 0x000fe200078e00ff */
[----:B------:R-:W1:Y:S03]  /*06f0*/  LDCU.64 UR4, c[0x0][0x3e0] ;  /* 0x00007c00ff0477ac */ /* 0x000e660008000a00 */
[----:B------:R-:W-:Y:S01]  /*0700*/  HFMA2 R195, -RZ, RZ, 0, 0 ;  /* 0x00000000ffc37431 */ /* 0x000fe200000001ff */
[----:B------:R-:W-:Y:S01]  /*0710*/  LOP3.LUT R220, R220, 0x3, RZ, 0xc0, !PT ;  /* 0x00000003dcdc7812 */ /* 0x000fe200078ec0ff */
[----:B0-----:R-:W-:Y:S01]  /*0720*/  IMAD.HI.U32 R2, R214, -0x2daee0ad, RZ ;  /* 0xd2511f53d6027827 */ /* 0x001fe200078e00ff */
[----:B------:R-:W-:Y:S01]  /*0730*/  LOP3.LUT R0, R213, UR10, R0, 0x96, !PT ;  /* 0x0000000ad5007c12 */ /* 0x000fe2000f8e9600 */
[----:B------:R-:W-:Y:S01]  /*0740*/  UPLOP3.LUT UP1, UPT, UPT, UPT, UPT, 0x40, 0x4 ;  /* 0x000000000004789c */ /* 0x000fe20003f2e870 */
[----:B-----5:R-:W-:Y:S01]  /*0750*/  PRMT R212, R130, 0x7632, R212 ;  /* 0x0000763282d47816 */ /* 0x020fe200000000d4 */
        /* <DEDUP_REMOVED lines=8> */
[----:B------:R-:W-:Y:S01]  /*07e0*/  LOP3.LUT R5, R6, UR7, R5, 0x96, !PT ;  /* 0x0000000706057c12 */ /* 0x000fe2000f8e9605 */
[----:B------:R-:W0:Y:S01]  /*07f0*/  LDCU UR7, c[0x0][0x408] ;  /* 0x00008100ff0777ac */ /* 0x000e220008000800 */
[----:B------:R-:W-:Y:S01]  /*0800*/  PRMT R208, R128, 0x7632, R208 ;  /* 0x0000763280d07816 */ /* 0x000fe200000000d0 */
[----:B------:R-:W-:Y:S01]  /*0810*/  IMAD R7, R2, -0x326172a9, RZ ;  /* 0xcd9e8d5702077824 */ /* 0x000fe200078e02ff */
[----:B------:R-:W-:Y:S01]  /*0820*/  LOP3.LUT R3, R4, UR6, R3, 0x96, !PT ;  /* 0x0000000604037c12 */ /* 0x000fe2000f8e9603 */
[----:B------:R-:W-:Y:S01]  /*0830*/  IMAD R9, R0, -0x2daee0ad, RZ ;  /* 0xd2511f5300097824 */ /* 0x000fe200078e02ff */
[----:B-1----:R-:W-:Y:S01]  /*0840*/  UISETP.NE.U32.AND UP0, UPT, UR4, URZ, UPT ;  /* 0x000000ff0400728c */ /* 0x002fe2000bf05070 */
[----:B------:R-:W-:Y:S01]  /*0850*/  IMAD.HI.U32 R0, R5, -0x326172a9, RZ ;  /* 0xcd9e8d5705007827 */ /* 0x000fe200078e00ff */
[----:B------:R-:W-:Y:S01]  /*0860*/  PRMT R207, R156, 0x7632, R207 ;  /* 0x000076329ccf7816 */ /* 0x000fe200000000cf */
[----:B------:R-:W1:Y:S01]  /*0870*/  LDCU UR6, c[0x0][0x404] ;  /* 0x00008080ff0677ac */ /* 0x000e620008000800 */
        /* <DEDUP_REMOVED lines=42> */
[----:B------:R-:W-:Y:S01]  /*0b20*/  PRMT R15, R141, 0x7632, R15 ;  /* 0x000076328d0f7816 */ /* 0x000fe2000000000f */
[----:B------:R-:W-:Y:S01]  /*0b30*/  IMAD.HI.U32 R0, R5, -0x326172a9, RZ ;  /* 0xcd9e8d5705007827 */ /* 0x000fe200078e00ff */
[----:B------:R-:W-:Y:S01]  /*0b40*/  PRMT R16, R169, 0x7632, R16 ;  /* 0x00007632a9107816 */ /* 0x000fe20000000010 */
[----:B------:R-:W0:Y:S01]  /*0b50*/  LDCU.U8 UR19, c[0x0][0x410] ;  /* 0x00008200ff1377ac */ /* 0x000e220008000000 */
        /* <DEDUP_REMOVED lines=59> */
.L_x_17439:
        /* <DEDUP_REMOVED lines=21> */
[----:B------:R-:W-:Y:S02]  /*1060*/  UIADD3 UR24, UPT, UPT, UR10, -0x700cb87f, URZ ;  /* 0x8ff347810a187890 */ /* 0x000fe4000fffe0ff */
[----:B------:R-:W-:-:S02]  /*1070*/  UIADD3 UR25, UPT, UPT, UR11, 0x32370b8f, URZ ;  /* 0x32370b8f0b197890 */ /* 0x000fc4000fffe0ff */
[----:B------:R-:W-:Y:S02]  /*1080*/  UIADD3 UR26, UPT, UPT, UR10, -0xe443238, URZ ;  /* 0xf1bbcdc80a1a7890 */ /* 0x000fe4000fffe0ff */
[----:B------:R-:W-:Y:S02]  /*1090*/  UIADD3 UR27, UPT, UPT, UR10, -0x4ab325aa, URZ ;  /* 0xb54cda560a1b7890 */ /* 0x000fe4000fffe0ff */
[----:B------:R-:W-:Y:S02]  /*10a0*/  UIADD3 UR28, UPT, UPT, UR10, 0x5384540f, URZ ;  /* 0x5384540f0a1c7890 */ /* 0x000fe4000fffe0ff */
[----:B------:R-:W-:Y:S02]  /*10b0*/  UIADD3 UR29, UPT, UPT, UR10, 0x1715609d, URZ ;  /* 0x1715609d0a1d7890 */ /* 0x000fe4000fffe0ff */
[----:B------:R-:W-:Y:S02]  /*10c0*/  UIADD3 UR30, UPT, UPT, UR10, -0x255992d5, URZ ;  /* 0xdaa66d2b0a1e7890 */ /* 0x000fe4000fffe0ff */
[----:B------:R-:W-:-:S02]  /*10d0*/  UIADD3 UR31, UPT, UPT, UR11, -0x24c28bd8, URZ ;  /* 0xdb3d74280b1f7890 */ /* 0x000fc4000fffe0ff */
[----:B------:R-:W-:Y:S02]  /*10e0*/  UIADD3 UR32, UPT, UPT, UR11, 0x76cf5d0a, URZ ;  /* 0x76cf5d0a0b207890 */ /* 0x000fe4000fffe0ff */
[----:B------:R-:W-:Y:S02]  /*10f0*/  UIADD3 UR33, UPT, UPT, UR10, -0x61c88647, URZ ;  /* 0x9e3779b90a217890 */ /* 0x000fe4000fffe0ff */
[----:B------:R-:W-:Y:S02]  /*1100*/  UIADD3 UR34, UPT, UPT, UR11, 0x1fd5c5a3, URZ ;  /* 0x1fd5c5a30b227890 */ /* 0x000fe4000fffe0ff */
[----:B------:R-:W-:Y:S02]  /*1110*/  UIADD3 UR35, UPT, UPT, UR10, 0x78dde6e4, URZ ;  /* 0x78dde6e40a237890 */ /* 0x000fe4000fffe0ff */
[----:B------:R-:W-:Y:S02]  /*1120*/  UIADD3 UR36, UPT, UPT, UR11, -0x695add53, URZ ;  /* 0x96a522ad0b247890 */ /* 0x000fe4000fffe0ff */
[----:B------:R-:W-:-:S02]  /*1130*/  UIADD3 UR37, UPT, UPT, UR10, 0x3c6ef372, URZ ;  /* 0x3c6ef3720a257890 */ /* 0x000fc4000fffe0ff */
[----:B------:R-:W-:Y:S01]  /*1140*/  UIADD3 UR38, UPT, UPT, UR11, -0x56f99767, URZ ;  /* 0xa90668990b267890 */ /* 0x000fe2000fffe0ff */
[----:B---3--:R-:W-:Y:S02]  /*1150*/  @P0 R2UR UR4, R32 ;  /* 0x00000000200402ca */ /* 0x008fe400000e0000 */
[----:B------:R-:W-:-:S04]  /*1160*/  ISETP.NE.U32.AND P0, PT, RZ, UR14, PT ;  /* 0x0000000eff007c0c */ /* 0x000fc8000bf05070 */
[----:B------:R-:W-:-:S07]  /*1170*/  ISETP.NE.AND.EX P0, PT, RZ, UR15, PT, P0 ;  /* 0x0000000fff007c0c */ /* 0x000fce000bf05300 */
[----:B------:R-:W-:-:S06]  /*1180*/  @UP0 USHF.L.U32 UR17, UR4, 0x10, URZ ;  /* 0x0000001004110899 */ /* 0x000fcc00080006ff */
[----:B------:R-:W-:Y:S06]  /*1190*/  @!P0 BRA `(.L_x_17086) ;  /* 0x0000002400f48947 */ /* 0x000fec0003800000 */
        /* <DEDUP_REMOVED lines=10> */
[----:B------:R-:W-:-:S04]  /*1240*/  VIADDMNMX.U32 R32, R220, 0xfffffffe, R33, PT ;  /* 0xfffffffedc207846 */ /* 0x000fc80003800021 */
[----:B------:R-:W-:-:S04]  /*1250*/  SHF.L.U32 R34, R32, 0x2, RZ ;  /* 0x0000000220227819 */ /* 0x000fc800000006ff */
[----:B------:R-:W0:Y:S02]  /*1260*/  LDC R32, c[0x2][R34] ;  /* 0x0080000022207b82 */ /* 0x000e240000000800 */
[----:B0-----:R-:W-:-:S04]  /*1270*/  SHF.R.S32.HI R33, RZ, 0x1f, R32 ;  /* 0x0000001fff217819 */ /* 0x001fc80000011420 */
.L_x_42191:
[----:B------:R-:W-:Y:S05]  /*1280*/  BRX R32 -0x1290                                        (*"BRANCH_TARGETS .L_x_42192,.L_x_42193,.L_x_42194"*) ;  /* 0xffffffec205c7949 */ /* 0x000fea000383ffff */
.L_x_42194:
[----:B------:R-:W-:Y:S01]  /*1290*/  VIADD R34, R220, 0x1 ;  /* 0x00000001dc227836 */ /* 0x000fe20000000000 */
[----:B------:R-:W-:Y:S01]  /*12a0*/  MOV R35, R0 ;  /* 0x0000000000237202 */ /* 0x000fe20000000f00 */
[----:B------:R-:W-:Y:S01]  /*12b0*/  IMAD.MOV.U32 R42, RZ, RZ, R218 ;  /* 0x000000ffff2a7224 */ /* 0x000fe200078e00da */
[----:B------:R-:W-:Y:S06]  /*12c0*/  BRA `(.L_x_17087) ;  /* 0x0000000000e87947 */ /* 0x000fec0003800000 */
.L_x_42192:
[----:B------:R-:W-:Y:S01]  /*12d0*/  IMAD.MOV.U32 R42, RZ, RZ, R218 ;  /* 0x000000ffff2a7224 */ /* 0x000fe200078e00da */
[----:B------:R-:W-:Y:S01]  /*12e0*/  MOV R35, R2 ;  /* 0x0000000200237202 */ /* 0x000fe20000000f00 */
[----:B------:R-:W-:Y:S01]  /*12f0*/  IMAD.MOV.U32 R34, RZ, RZ, 0x3 ;  /* 0x00000003ff227424 */ /* 0x000fe200078e00ff */
[----:B------:R-:W-:Y:S06]  /*1300*/  BRA `(.L_x_17087) ;  /* 0x0000000000d87947 */ /* 0x000fec0003800000 */
.L_x_42193:
        /* <DEDUP_REMOVED lines=12> */
.L_x_17088:
        /* <DEDUP_REMOVED lines=36> */
[----:B------:R-:W-:-:S03]  /*1610*/  MOV R35, R218 ;  /* 0x000000da00237202 */ /* 0x000fc60000000f00 */
[----:B------:R-:W-:Y:S01]  /*1620*/  IMAD.WIDE.U32 R42, R42, -0x2daee0ad, RZ ;  /* 0xd2511f532a2a7825 */ /* 0x000fe200078e00ff */
[----:B------:R-:W-:-:S03]  /*1630*/  LOP3.LUT R0, R34, UR24, R37, 0x96, !PT ;  /* 0x0000001822007c12 */ /* 0x000fc6000f8e9625 */
[----:B------:R-:W-:Y:S01]  /*1640*/  IMAD.MOV.U32 R196, RZ, RZ, R36 ;  /* 0x000000ffffc47224 */ /* 0x000fe200078e0024 */
[----:B------:R-:W-:Y:S01]  /*1650*/  LOP3.LUT R2, R32, UR36, R43, 0x96, !PT ;  /* 0x0000002420027c12 */ /* 0x000fe2000f8e962b */
[----:B------:R-:W-:-:S07]  /*1660*/  IMAD.MOV.U32 R34, RZ, RZ, RZ ;  /* 0x000000ffff227224 */ /* 0x000fce00078e00ff */
.L_x_17087:
[----:B------:R-:W-:Y:S01]  /*1670*/  I2FP.F32.U32 R33, R35 ;  /* 0x0000002300217245 */ /* 0x000fe20000201000 */
[----:B-----5:R-:W-:Y:S01]  /*1680*/  IMAD.U32 R32, R28, 0x10000, RZ ;  /* 0x000100001c207824 */ /* 0x020fe200078e00ff */
[----:B------:R-:W-:Y:S01]  /*1690*/  ISETP.NE.AND P2, PT, R34, 0x1, PT ;  /* 0x000000012200780c */ /* 0x000fe20003f45270 */
[----:B------:R-:W-:Y:S01]  /*16a0*/  UMOV UR5, UR7 ;  /* 0x0000000700057c82 */ /* 0x000fe20008000000 */
[----:B------:R-:W-:Y:S01]  /*16b0*/  UMOV UR4, UR6 ;  /* 0x0000000600047c82 */ /* 0x000fe20008000000 */
[----:B------:R-:W-:Y:S01]  /*16c0*/  FFMA.FTZ R33, R33, R200, 1.1641532182693481445e-10 ;  /* 0x2f00000021217423 */ /* 0x000fe200000100c8 */
[----:B------:R-:W-:Y:S01]  /*16d0*/  FMUL.FTZ R32, R32, UR17 ;  /* 0x0000001120207c20 */ /* 0x000fe20008410000 */
[----:B------:R-:W-:Y:S01]  /*16e0*/  SHF.L.U32 R76, R112, 0x10, RZ ;  /* 0x00000010704c7819 */ /* 0x000fe200000006ff */
[----:B------:R-:W-:Y:S01]  /*16f0*/  IMAD.MOV.U32 R35, RZ, RZ, 0x2 ;  /* 0x00000002ff237424 */ /* 0x000fe200078e00ff */
[----:B------:R-:W-:Y:S01]  /*1700*/  PRMT R28, R28, 0x7632, R28 ;  /* 0x000076321c1c7816 */ /* 0x000fe2000000001c */
[----:B------:R-:W-:Y:S01]  /*1710*/  FMUL.FTZ R32, R32, UR5 ;  /* 0x0000000520207c20 */ /* 0x000fe20008410000 */
[----:B------:R-:W-:-:S04]  /*1720*/  FSETP.GTU.FTZ.AND P1, PT, R33, UR4, PT ;  /* 0x0000000421007c0b */ /* 0x000fc8000bf3c000 */
[----:B------:R-:W-:Y:S01]  /*1730*/  FSEL R33, R32, RZ, !P1 ;  /* 0x000000ff20217208 */ /* 0x000fe20004800000 */
[----:B------:R-:W-:Y:S01]  /*1740*/  IMAD.MOV.U32 R32, RZ, RZ, R196 ;  /* 0x000000ffff207224 */ /* 0x000fe200078e00c4 */
[----:B------:R-:W-:-:S03]  /*1750*/  PLOP3.LUT P1, PT, P1, PT, PT, 0x8, 0x80 ;  /* 0x000000000080781c */ /* 0x000fc60000f2e170 */
[----:B------:R-:W-:Y:S01]  /*1760*/  FFMA.FTZ R76, R33, R76, R84 ;  /* 0x0000004c214c7223 */ /* 0x000fe20000010054 */
        /* <DEDUP_REMOVED lines=10> */
.L_x_17090:
        /* <DEDUP_REMOVED lines=12> */
.L_x_17091:
        /* <DEDUP_REMOVED lines=43> */
.L_x_17089:
        /* <DEDUP_REMOVED lines=23> */
.L_x_17093:
        /* <DEDUP_REMOVED lines=12> */
.L_x_17094:
        /* <DEDUP_REMOVED lines=43> */
.L_x_17092:
[----:B------:R-:W-:Y:S01]  /*2060*/  I2FP.F32.U32 R33, R28 ;  /* 0x0000001c00217245 */ /* 0x000fe20000201000 */
[----:B------:R-:W-:Y:S01]  /*2070*/  IMAD.U32 R28, R29, 0x10000, RZ ;  /* 0x000100001d1c7824 */ /* 0x000fe200078e00ff */
[----:B------:R-:W-:Y:S01]  /*2080*/  ISETP.NE.AND P2, PT, R32, 0x1, PT ;  /* 0x000000012000780c */ /* 0x000fe20003f45270 */
[----:B------:R-:W-:Y:S01]  /*2090*/  IMAD.U32 R78, R113, 0x10000, RZ ;  /* 0x00010000714e7824 */ /* 0x000fe200078e00ff */
[----:B------:R-:W-:Y:S01]  /*20a0*/  PRMT R43, R29, 0x7632, R43 ;  /* 0x000076321d2b7816 */ /* 0x000fe2000000002b */
[----:B------:R-:W-:Y:S01]  /*20b0*/  FFMA.FTZ R33, R33, R200, 1.1641532182693481445e-10 ;  /* 0x2f00000021217423 */ /* 0x000fe200000100c8 */
[----:B------:R-:W-:-:S04]  /*20c0*/  FMUL.FTZ R28, R28, UR17 ;  /* 0x000000111c1c7c20 */ /* 0x000fc80008410000 */
[----:B------:R-:W-:Y:S01]  /*20d0*/  FMUL.FTZ R28, R28, UR5 ;  /* 0x000000051c1c7c20 */ /* 0x000fe20008410000 */
[----:B------:R-:W-:-:S04]  /*20e0*/  FSETP.GTU.FTZ.AND P1, PT, R33, UR4, PT ;  /* 0x0000000421007c0b */ /* 0x000fc8000bf3c000 */
[----:B------:R-:W-:Y:S01]  /*20f0*/  FSEL R33, R28, RZ, !P1 ;  /* 0x000000ff1c217208 */ /* 0x000fe20004800000 */
[----:B------:R-:W-:Y:S01]  /*2100*/  IMAD.MOV.U32 R28, RZ, RZ, R196 ;  /* 0x000000ffff1c7224 */ /* 0x000fe200078e00c4 */
[----:B------:R-:W-:-:S03]  /*2110*/  PLOP3.LUT P1, PT, P1, PT, PT, 0x8, 0x80 ;  /* 0x000000000080781c */ /* 0x000fc60000f2e170 */
[----:B------:R-:W-:Y:S01]  /*2120*/  FFMA.FTZ R78, R33, R78, R86 ;  /* 0x0000004e214e7223 */ /* 0x000fe20000010056 */
        /* <DEDUP_REMOVED lines=10> */
.L_x_17096:
        /* <DEDUP_REMOVED lines=12> */
.L_x_17097:
        /* <DEDUP_REMOVED lines=43> */
.L_x_17095:
        /* <DEDUP_REMOVED lines=22> */
.L_x_17099:
        /* <DEDUP_REMOVED lines=12> */
.L_x_17100:
        /* <DEDUP_REMOVED lines=43> */
.L_x_17098:
        /* <DEDUP_REMOVED lines=23> */
.L_x_17102:
        /* <DEDUP_REMOVED lines=12> */
.L_x_17103:
        /* <DEDUP_REMOVED lines=43> */
.L_x_17101:
[----:B------:R-:W-:Y:S01]  /*2ef0*/  I2FP.F32.U32 R29, R28 ;  /* 0x0000001c001d7245 */ /* 0x000fe20000201000 */
[----:B------:R-:W-:Y:S01]  /*2f00*/  IMAD.U32 R30, R30, 0x10000, RZ ;  /* 0x000100001e1e7824 */ /* 0x000fe200078e00ff */
[----:B------:R-:W-:Y:S01]  /*2f10*/  ISETP.NE.AND P5, PT, R33, 0x1, PT ;  /* 0x000000012100780c */ /* 0x000fe20003fa5270 */
[----:B------:R-:W-:Y:S01]  /*2f20*/  IMAD.U32 R73, R192, 0x10000, RZ ;  /* 0x00010000c0497824 */ /* 0x000fe200078e00ff */
[----:B------:R-:W-:Y:S01]  /*2f30*/  MOV R32, 0x2 ;  /* 0x0000000200207802 */ /* 0x000fe20000000f00 */
[----:B------:R-:W-:Y:S01]  /*2f40*/  FFMA.FTZ R29, R29, R200, 1.1641532182693481445e-10 ;  /* 0x2f0000001d1d7423 */ /* 0x000fe200000100c8 */
[----:B------:R-:W-:Y:S01]  /*2f50*/  FMUL.FTZ R30, R30, UR17 ;  /* 0x000000111e1e7c20 */ /* 0x000fe20008410000 */
[----:B------:R-:W-:-:S03]  /*2f60*/  IMAD.MOV.U32 R28, RZ, RZ, R196 ;  /* 0x000000ffff1c7224 */ /* 0x000fc600078e00c4 */
[----:B------:R-:W-:Y:S01]  /*2f70*/  FMUL.FTZ R30, R30, UR5 ;  /* 0x000000051e1e7c20 */ /* 0x000fe20008410000 */
[----:B------:R-:W-:-:S04]  /*2f80*/  FSETP.GTU.FTZ.AND P4, PT, R29, UR4, PT ;  /* 0x000000041d007c0b */ /* 0x000fc8000bf9c000 */
        /* <DEDUP_REMOVED lines=12> */
.L_x_17105:
        /* <DEDUP_REMOVED lines=12> */
.L_x_17106:
        /* <DEDUP_REMOVED lines=43> */
.L_x_17104:
        /* <DEDUP_REMOVED lines=23> */
.L_x_17108:
        /* <DEDUP_REMOVED lines=14> */
.L_x_17109:
        /* <DEDUP_REMOVED lines=43> */
.L_x_17107:
[----:B------:R-:W-:Y:S01]  /*38c0*/  I2FP.F32.U32 R29, R28 ;  /* 0x0000001c001d7245 */ /* 0x000fe20000201000 */
[----:B------:R-:W-:Y:S01]  /*38d0*/  IMAD.U32 R75, R191, 0x10000, RZ ;  /* 0x00010000bf4b7824 */ /* 0x000fe200078e00ff */
[----:B------:R-:W-:-:S03]  /*38e0*/  SHF.L.U32 R40, R40, 0x10, RZ ;  /* 0x0000001028287819 */ /* 0x000fc600000006ff */
[----:B------:R-:W-:Y:S02]  /*38f0*/  FFMA.FTZ R29, R29, R200, 1.1641532182693481445e-10 ;  /* 0x2f0000001d1d7423 */ /* 0x000fe400000100c8 */
[----:B------:R-:W-:-:S03]  /*3900*/  FMUL.FTZ R40, R40, UR17 ;  /* 0x0000001128287c20 */ /* 0x000fc60008410000 */
[----:B------:R-:W-:Y:S01]  /*3910*/  FSETP.GTU.FTZ.AND P6, PT, R29, UR4, PT ;  /* 0x000000041d007c0b */ /* 0x000fe2000bfdc000 */
[----:B------:R-:W-:-:S05]  /*3920*/  FMUL.FTZ R40, R40, UR5 ;  /* 0x0000000528287c20 */ /* 0x000fca0008410000 */
[----:B------:R-:W-:Y:S02]  /*3930*/  FSEL R40, R40, RZ, !P6 ;  /* 0x000000ff28287208 */ /* 0x000fe40007000000 */
[----:B------:R-:W-:-:S03]  /*3940*/  PLOP3.LUT P6, PT, P6, PT, PT, 0x8, 0x80 ;  /* 0x000000000080781c */ /* 0x000fc600037ce170 */
[----:B------:R-:W-:Y:S01]  /*3950*/  FFMA.FTZ R75, R40, R75, R83 ;  /* 0x0000004b284b7223 */ /* 0x000fe20000010053 */
[----:B------:R-:W-:Y:S09]  /*3960*/  BRA `(.L_x_17110) ;  /* 0x0000002400d07947 */ /* 0x000ff20003800000 */
.L_x_17086:
        /* <DEDUP_REMOVED lines=15> */
.L_x_17112:
        /* <DEDUP_REMOVED lines=12> */
.L_x_17113:
        /* <DEDUP_REMOVED lines=41> */
[----:B------:R-:W-:-:S07]  /*3db0*/  IMAD.MOV.U32 R32, RZ, RZ, R218 ;  /* 0x000000ffff207224 */ /* 0x000fce00078e00da */
.L_x_17111:
[----:B------:R-:W-:Y:S01]  /*3dc0*/  I2FP.F32.U32 R33, R32 ;  /* 0x0000002000217245 */ /* 0x000fe20000201000 */
[----:B------:R-:W-:Y:S01]  /*3dd0*/  UMOV UR5, UR7 ;  /* 0x0000000700057c82 */ /* 0x000fe20008000000 */
[----:B-----5:R-:W-:Y:S01]  /*3de0*/  SHF.L.U32 R32, R28, 0x10, RZ ;  /* 0x000000101c207819 */ /* 0x020fe200000006ff */
[----:B------:R-:W-:Y:S01]  /*3df0*/  UMOV UR4, UR6 ;  /* 0x0000000600047c82 */ /* 0x000fe20008000000 */
[----:B------:R-:W-:Y:S01]  /*3e00*/  ISETP.NE.AND P2, PT, R34, 0x1, PT ;  /* 0x000000012200780c */ /* 0x000fe20003f45270 */
[----:B------:R-:W-:Y:S01]  /*3e10*/  FFMA.FTZ R33, R33, R200, 1.1641532182693481445e-10 ;  /* 0x2f00000021217423 */ /* 0x000fe200000100c8 */
[----:B------:R-:W-:Y:S01]  /*3e20*/  PRMT R28, R28, 0x7632, R28 ;  /* 0x000076321c1c7816 */ /* 0x000fe2000000001c */
[----:B------:R-:W-:Y:S01]  /*3e30*/  FMUL.FTZ R32, R32, UR17 ;  /* 0x0000001120207c20 */ /* 0x000fe20008410000 */
[----:B------:R-:W-:Y:S02]  /*3e40*/  IMAD.MOV.U32 R35, RZ, RZ, 0x2 ;  /* 0x00000002ff237424 */ /* 0x000fe400078e00ff */
        /* <DEDUP_REMOVED lines=17> */
.L_x_17115:
        /* <DEDUP_REMOVED lines=12> */
.L_x_17116:
        /* <DEDUP_REMOVED lines=43> */
.L_x_17114:
        /* <DEDUP_REMOVED lines=23> */
.L_x_17118:
        /* <DEDUP_REMOVED lines=12> */
.L_x_17119:
        /* <DEDUP_REMOVED lines=43> */
.L_x_17117:
[----:B------:R-:W-:Y:S01]  /*47b0*/  I2FP.F32.U32 R33, R28 ;  /* 0x0000001c00217245 */ /* 0x000fe20000201000 */
[C---:B------:R-:W-:Y:S01]  /*47c0*/  IMAD.U32 R28, R29.reuse, 0x10000, RZ ;  /* 0x000100001d1c7824 */ /* 0x040fe200078e00ff */
[----:B------:R-:W-:Y:S02]  /*47d0*/  ISETP.NE.AND P2, PT, R32, 0x1, PT ;  /* 0x000000012000780c */ /* 0x000fe40003f45270 */
        /* <DEDUP_REMOVED lines=20> */
.L_x_17121:
        /* <DEDUP_REMOVED lines=12> */
.L_x_17122:
        /* <DEDUP_REMOVED lines=43> */
.L_x_17120:
        /* <DEDUP_REMOVED lines=22> */
.L_x_17124:
        /* <DEDUP_REMOVED lines=12> */
.L_x_17125:
        /* <DEDUP_REMOVED lines=43> */
.L_x_17123:
        /* <DEDUP_REMOVED lines=23> */
.L_x_17127:
        /* <DEDUP_REMOVED lines=12> */
.L_x_17128:
        /* <DEDUP_REMOVED lines=43> */
.L_x_17126:
[----:B------:R-:W-:Y:S01]  /*5640*/  I2FP.F32.U32 R29, R28 ;  /* 0x0000001c001d7245 */ /* 0x000fe20000201000 */
[----:B------:R-:W-:Y:S01]  /*5650*/  IMAD.U32 R30, R30, 0x10000, RZ ;  /* 0x000100001e1e7824 */ /* 0x000fe200078e00ff */
[----:B------:R-:W-:Y:S01]  /*5660*/  ISETP.NE.AND P5, PT, R33, 0x1, PT ;  /* 0x000000012100780c */ /* 0x000fe20003fa5270 */
[----:B------:R-:W-:Y:S01]  /*5670*/  IMAD.MOV.U32 R32, RZ, RZ, 0x2 ;  /* 0x00000002ff207424 */ /* 0x000fe200078e00ff */
[----:B------:R-:W-:Y:S01]  /*5680*/  SHF.L.U32 R73, R192, 0x10, RZ ;  /* 0x00000010c0497819 */ /* 0x000fe200000006ff */
        /* <DEDUP_REMOVED lines=17> */
.L_x_17130:
        /* <DEDUP_REMOVED lines=12> */
.L_x_17131:
        /* <DEDUP_REMOVED lines=43> */
.L_x_17129:
        /* <DEDUP_REMOVED lines=23> */
.L_x_17133:
        /* <DEDUP_REMOVED lines=14> */
.L_x_17134:
        /* <DEDUP_REMOVED lines=43> */
.L_x_17132:
[----:B------:R-:W-:Y:S01]  /*6010*/  I2FP.F32.U32 R29, R28 ;  /* 0x0000001c001d7245 */ /* 0x000fe20000201000 */
[----:B------:R-:W-:Y:S02]  /*6020*/  IMAD.U32 R40, R40, 0x10000, RZ ;  /* 0x0001000028287824 */ /* 0x000fe400078e00ff */
[----:B------:R-:W-:Y:S02]  /*6030*/  IMAD.U32 R75, R191, 0x10000, RZ ;  /* 0x00010000bf4b7824 */ /* 0x000fe400078e00ff */
[----:B------:R-:W-:Y:S01]  /*6040*/  FFMA.FTZ R29, R29, R200, 1.1641532182693481445e-10 ;  /* 0x2f0000001d1d7423 */ /* 0x000fe200000100c8 */
[----:B------:R-:W-:-:S04]  /*6050*/  FMUL.FTZ R40, R40, UR17 ;  /* 0x0000001128287c20 */ /* 0x000fc80008410000 */
[----:B------:R-:W-:Y:S01]  /*6060*/  FMUL.FTZ R40, R40, UR5 ;  /* 0x0000000528287c20 */ /* 0x000fe20008410000 */
[----:B------:R-:W-:-:S04]  /*6070*/  FSETP.GTU.FTZ.AND P6, PT, R29, UR4, PT ;  /* 0x000000041d007c0b */ /* 0x000fc8000bfdc000 */
[----:B------:R-:W-:Y:S02]  /*6080*/  FSEL R40, R40, RZ, !P6 ;  /* 0x000000ff28287208 */ /* 0x000fe40007000000 */
[----:B------:R-:W-:-:S03]  /*6090*/  PLOP3.LUT P6, PT, P6, PT, PT, 0x8, 0x80 ;  /* 0x000000000080781c */ /* 0x000fc600037ce170 */
[----:B------:R-:W-:-:S10]  /*60a0*/  FMUL.FTZ R75, R40, R75 ;  /* 0x0000004b284b7220 */ /* 0x000fd40000410000 */
.L_x_17110:
[----:B------:R-:W0:Y:S01]  /*60b0*/  LDC.64 R230, c[0x0][0x3a8] ;  /* 0x0000ea00ffe67b82 */ /* 0x000e220000000a00 */
[----:B------:R-:W-:Y:S02]  /*60c0*/  SEL R34, RZ, 0x10000, !P5 ;  /* 0x00010000ff227807 */ /* 0x000fe40006800000 */
[----:B------:R-:W-:Y:S02]  /*60d0*/  ISETP.NE.AND P5, PT, R38, RZ, PT ;  /* 0x000000ff2600720c */ /* 0x000fe40003fa5270 */
[----:B------:R-:W-:Y:S02]  /*60e0*/  SEL R32, RZ, 0x1000000, !P2 ;  /* 0x01000000ff207807 */ /* 0x000fe40005000000 */
[----:B------:R-:W-:Y:S01]  /*60f0*/  SEL R31, RZ, 0x10000, !P1 ;  /* 0x00010000ff1f7807 */ /* 0x000fe20004800000 */
[----:B------:R-:W1:Y:S01]  /*6100*/  @P0 LDC.64 R28, c[0x0][0x3a0] ;  /* 0x0000e800ff1c0b82 */ /* 0x000e620000000a00 */
[----:B------:R-:W-:Y:S02]  /*6110*/  SEL R30, RZ, 0x100, !P5 ;  /* 0x00000100ff1e7807 */ /* 0x000fe40006800000 */
[----:B------:R-:W-:-:S02]  /*6120*/  SEL R35, RZ, 0x1000000, !P6 ;  /* 0x01000000ff237807 */ /* 0x000fc40007000000 */
[----:B------:R-:W-:Y:S02]  /*6130*/  SEL R33, RZ, 0x100, !P4 ;  /* 0x00000100ff217807 */ /* 0x000fe40006000000 */
[----:B------:R-:W-:Y:S01]  /*6140*/  ISETP.NE.AND P6, PT, R39, RZ, PT ;  /* 0x000000ff2700720c */ /* 0x000fe20003fc5270 */
[----:B------:R-:W2:Y:S01]  /*6150*/  LDC.64 R228, c[0x0][0x3b0] ;  /* 0x0000ec00ffe47b82 */ /* 0x000ea20000000a00 */
[----:B------:R-:W-:Y:S02]  /*6160*/  LOP3.LUT R30, R30, R32, R31, 0xfe, !PT ;  /* 0x000000201e1e7212 */ /* 0x000fe400078efe1f */
[----:B------:R-:W-:Y:S02]  /*6170*/  IADD3 R219, PT, PT, R217, 0x80, RZ ;  /* 0x00000080d9db7810 */ /* 0x000fe40007ffe0ff */
[----:B------:R-:W-:Y:S02]  /*6180*/  LOP3.LUT R33, R33, R35, R34, 0xfe, !PT ;  /* 0x0000002321217212 */ /* 0x000fe400078efe22 */
[----:B------:R-:W-:Y:S01]  /*6190*/  SEL R32, RZ, 0x1, !P3 ;  /* 0x00000001ff207807 */ /* 0x000fe20005800000 */
[----:B0-----:R-:W-:Y:S01]  /*61a0*/  IMAD.WIDE.U32 R36, R217, 0x20, R230 ;  /* 0x00000020d9247825 */ /* 0x001fe200078e00e6 */
[----:B------:R-:W-:-:S02]  /*61b0*/  SEL R31, RZ, 0x1, !P6 ;  /* 0x00000001ff1f7807 */ /* 0x000fc40007000000 */
[----:B------:R-:W-:Y:S02]  /*61c0*/  LOP3.LUT R33, R33, R32, RZ, 0xfc, !PT ;  /* 0x0000002021217212 */ /* 0x000fe400078efcff */
[----:B------:R-:W-:Y:S01]  /*61d0*/  LOP3.LUT R32, R30, R31, RZ, 0xfc, !PT ;  /* 0x0000001f1e207212 */ /* 0x000fe200078efcff */
[----:B------:R0:W-:Y:S01]  /*61e0*/  STG.E.128 desc[UR8][R36.64], R76 ;  /* 0x0000004c24007986 */ /* 0x0001e2000c101d08 */
[----:B-1----:R-:W-:-:S03]  /*61f0*/  @P0 IMAD.WIDE.U32 R38, R219, 0x20, R28 ;  /* 0x00000020db260825 */ /* 0x002fc600078e001c */
[----:B------:R0:W-:Y:S01]  /*6200*/  STG.E.128 desc[UR8][R36.64+0x10], R72 ;  /* 0x0000104824007986 */ /* 0x0001e2000c101d08 */
[----:B------:R-:W-:-:S04]  /*6210*/  IMAD.WIDE.U32 R28, R219, 0x10, R172 ;  /* 0x00000010db1c7825 */ /* 0x000fc800078e00ac */
[----:B--2---:R-:W-:-:S05]  /*6220*/  IMAD.WIDE.U32 R34, R217, 0x8, R228 ;  /* 0x00000008d9227825 */ /* 0x004fca00078e00e4 */
[----:B------:R0:W-:Y:S04]  /*6230*/  STG.E.64 desc[UR8][R34.64], R32 ;  /* 0x0000002022007986 */ /* 0x0001e8000c101b08 */
[----:B------:R0:W5:Y:S04]  /*6240*/  @P0 LDG.E.128 R84, desc[UR8][R38.64] ;  /* 0x0000000826540981 */ /* 0x000168000c1e1d00 */
[----:B------:R0:W5:Y:S04]  /*6250*/  @P0 LDG.E.128 R80, desc[UR8][R38.64+0x10] ;  /* 0x0000100826500981 */ /* 0x000168000c1e1d00 */
[----:B------:R-:W5:Y:S01]  /*6260*/  LDG.E.128 R28, desc[UR8][R28.64] ;  /* 0x000000081c1c7981 */ /* 0x000f62000c1e1d00 */
        /* <DEDUP_REMOVED lines=16> */
.L_x_17137:
        /* <DEDUP_REMOVED lines=12> */
.L_x_17138:
        /* <DEDUP_REMOVED lines=42> */
.L_x_17136:
[----:B------:R-:W-:Y:S01]  /*66d0*/  I2FP.F32.U32 R33, R32 ;  /* 0x0000002000217245 */ /* 0x000fe20000201000 */
[----:B-----5:R-:W-:Y:S01]  /*66e0*/  IMAD.U32 R32, R28, 0x10000, RZ ;  /* 0x000100001c207824 */ /* 0x020fe200078e00ff */
[----:B------:R-:W-:Y:S02]  /*66f0*/  ISETP.NE.AND P2, PT, R34, 0x1, PT ;  /* 0x000000012200780c */ /* 0x000fe40003f45270 */
[----:B------:R-:W-:Y:S01]  /*6700*/  SHF.L.U32 R68, R108, 0x10, RZ ;  /* 0x000000106c447819 */ /* 0x000fe200000006ff */
[----:B------:R-:W-:Y:S01]  /*6710*/  FFMA.FTZ R33, R33, R200, 1.1641532182693481445e-10 ;  /* 0x2f00000021217423 */ /* 0x000fe200000100c8 */
[----:B------:R-:W-:Y:S01]  /*6720*/  FMUL.FTZ R32, R32, UR17 ;  /* 0x0000001120207c20 */ /* 0x000fe20008410000 */
[----:B------:R-:W-:-:S03]  /*6730*/  PRMT R28, R28, 0x7632, R28 ;  /* 0x000076321c1c7816 */ /* 0x000fc6000000001c */
[----:B------:R-:W-:Y:S01]  /*6740*/  FMUL.FTZ R32, R32, UR5 ;  /* 0x0000000520207c20 */ /* 0x000fe20008410000 */
[----:B------:R-:W-:-:S04]  /*6750*/  FSETP.GTU.FTZ.AND P1, PT, R33, UR4, PT ;  /* 0x0000000421007c0b */ /* 0x000fc8000bf3c000 */
[----:B------:R-:W-:Y:S01]  /*6760*/  FSEL R33, R32, RZ, !P1 ;  /* 0x000000ff20217208 */ /* 0x000fe20004800000 */
[----:B------:R-:W-:Y:S01]  /*6770*/  IMAD.MOV.U32 R32, RZ, RZ, 0x2 ;  /* 0x00000002ff207424 */ /* 0x000fe200078e00ff */
        /* <DEDUP_REMOVED lines=13> */
.L_x_17140:
        /* <DEDUP_REMOVED lines=12> */
.L_x_17141:
        /* <DEDUP_REMOVED lines=43> */
.L_x_17139:
        /* <DEDUP_REMOVED lines=23> */
.L_x_17143:
        /* <DEDUP_REMOVED lines=12> */
.L_x_17144:
        /* <DEDUP_REMOVED lines=43> */
.L_x_17142:
[----:B------:R-:W-:Y:S01]  /*70a0*/  I2FP.F32.U32 R33, R28 ;  /* 0x0000001c00217245 */ /* 0x000fe20000201000 */
[----:B------:R-:W-:Y:S01]  /*70b0*/  IMAD.U32 R28, R29, 0x10000, RZ ;  /* 0x000100001d1c7824 */ /* 0x000fe200078e00ff */
[----:B------:R-:W-:Y:S01]  /*70c0*/  ISETP.NE.AND P2, PT, R34, 0x1, PT ;  /* 0x000000012200780c */ /* 0x000fe20003f45270 */
[----:B------:R-:W-:Y:S01]  /*70d0*/  IMAD.U32 R70, R109, 0x10000, RZ ;  /* 0x000100006d467824 */ /* 0x000fe200078e00ff */
[----:B------:R-:W-:Y:S01]  /*70e0*/  PRMT R41, R29, 0x7632, R41 ;  /* 0x000076321d297816 */ /* 0x000fe20000000029 */
[----:B------:R-:W-:Y:S01]  /*70f0*/  FFMA.FTZ R33, R33, R200, 1.1641532182693481445e-10 ;  /* 0x2f00000021217423 */ /* 0x000fe200000100c8 */
[----:B------:R-:W-:Y:S01]  /*7100*/  FMUL.FTZ R28, R28, UR17 ;  /* 0x000000111c1c7c20 */ /* 0x000fe20008410000 */
[----:B------:R-:W-:Y:S01]  /*7110*/  MOV R32, 0x2 ;  /* 0x0000000200207802 */ /* 0x000fe20000000f00 */
[----:B------:R-:W-:Y:S02]  /*7120*/  IMAD.MOV.U32 R29, RZ, RZ, R196 ;  /* 0x000000ffff1d7224 */ /* 0x000fe400078e00c4 */
        /* <DEDUP_REMOVED lines=14> */
.L_x_17146:
        /* <DEDUP_REMOVED lines=12> */
.L_x_17147:
        /* <DEDUP_REMOVED lines=43> */
.L_x_17145:
        /* <DEDUP_REMOVED lines=22> */
.L_x_17149:
        /* <DEDUP_REMOVED lines=12> */
.L_x_17150:
        /* <DEDUP_REMOVED lines=43> */
.L_x_17148:
[----:B------:R-:W-:Y:S01]  /*7a50*/  I2FP.F32.U32 R29, R29 ;  /* 0x0000001d001d7245 */ /* 0x000fe20000201000 */
[----:B------:R-:W-:Y:S01]  /*7a60*/  IMAD.U32 R64, R110, 0x10000, RZ ;  /* 0x000100006e407824 */ /* 0x000fe200078e00ff */
[C---:B------:R-:W-:Y:S02]  /*7a70*/  SHF.L.U32 R28, R30.reuse, 0x10, RZ ;  /* 0x000000101e1c7819 */ /* 0x040fe400000006ff */
[----:B------:R-:W-:Y:S01]  /*7a80*/  ISETP.NE.AND P4, PT, R33, 0x1, PT ;  /* 0x000000012100780c */ /* 0x000fe20003f85270 */
[----:B------:R-:W-:Y:S01]  /*7a90*/  FFMA.FTZ R29, R29, R200, 1.1641532182693481445e-10 ;  /* 0x2f0000001d1d7423 */ /* 0x000fe200000100c8 */
[----:B------:R-:W-:Y:S01]  /*7aa0*/  PRMT R30, R30, 0x7632, R30 ;  /* 0x000076321e1e7816 */ /* 0x000fe2000000001e */
[----:B------:R-:W-:-:S03]  /*7ab0*/  FMUL.FTZ R28, R28, UR17 ;  /* 0x000000111c1c7c20 */ /* 0x000fc60008410000 */
[----:B------:R-:W-:Y:S01]  /*7ac0*/  FSETP.GTU.FTZ.AND P3, PT, R29, UR4, PT ;  /* 0x000000041d007c0b */ /* 0x000fe2000bf7c000 */
[----:B------:R-:W-:-:S05]  /*7ad0*/  FMUL.FTZ R28, R28, UR5 ;  /* 0x000000051c1c7c20 */ /* 0x000fca0008410000 */
[----:B------:R-:W-:Y:S01]  /*7ae0*/  FSEL R29, R28, RZ, !P3 ;  /* 0x000000ff1c1d7208 */ /* 0x000fe20005800000 */
[----:B------:R-:W-:Y:S01]  /*7af0*/  IMAD.MOV.U32 R28, RZ, RZ, 0x2 ;  /* 0x00000002ff1c7424 */ /* 0x000fe200078e00ff */
        /* <DEDUP_REMOVED lines=12> */
.L_x_17152:
        /* <DEDUP_REMOVED lines=12> */
.L_x_17153:
        /* <DEDUP_REMOVED lines=43> */
.L_x_17151:
        /* <DEDUP_REMOVED lines=22> */
.L_x_17155:
        /* <DEDUP_REMOVED lines=12> */
.L_x_17156:
        /* <DEDUP_REMOVED lines=43> */
.L_x_17154:
        /* <DEDUP_REMOVED lines=23> */
.L_x_17158:
        /* <DEDUP_REMOVED lines=14> */
.L_x_17159:
        /* <DEDUP_REMOVED lines=43> */
.L_x_17157:
        /* <DEDUP_REMOVED lines=11> */
.L_x_17135:
        /* <DEDUP_REMOVED lines=15> */
.L_x_17162:
        /* <DEDUP_REMOVED lines=12> */
.L_x_17163:
        /* <DEDUP_REMOVED lines=42> */
.L_x_17161:
[----:B------:R-:W-:Y:S02]  /*8e00*/  I2FP.F32.U32 R33, R32 ;  /* 0x0000002000217245 */ /* 0x000fe40000201000 */
        /* <DEDUP_REMOVED lines=8> */
[----:B------:R-:W-:Y:S01]  /*8e90*/  FSEL R68, R32, RZ, !P1 ;  /* 0x000000ff20447208 */ /* 0x000fe20004800000 */
[----:B------:R-:W-:Y:S01]  /*8ea0*/  IMAD.MOV.U32 R32, RZ, RZ, 0x2 ;  /* 0x00000002ff207424 */ /* 0x000fe200078e00ff */
[----:B------:R-:W-:-:S03]  /*8eb0*/  PLOP3.LUT P1, PT, P1, PT, PT, 0x8, 0x80 ;  /* 0x000000000080781c */ /* 0x000fc60000f2e170 */
[----:B------:R-:W-:Y:S01]  /*8ec0*/  FMUL.FTZ R68, R33, R68 ;  /* 0x0000004421447220 */ /* 0x000fe20000410000 */
        /* <DEDUP_REMOVED lines=11> */
.L_x_17165:
        /* <DEDUP_REMOVED lines=12> */
.L_x_17166:
        /* <DEDUP_REMOVED lines=43> */
.L_x_17164:
        /* <DEDUP_REMOVED lines=23> */
.L_x_17168:
        /* <DEDUP_REMOVED lines=12> */
.L_x_17169:
        /* <DEDUP_REMOVED lines=43> */
.L_x_17167:
[----:B------:R-:W-:Y:S01]  /*97d0*/  I2FP.F32.U32 R33, R28 ;  /* 0x0000001c00217245 */ /* 0x000fe20000201000 */
[C---:B------:R-:W-:Y:S01]  /*97e0*/  IMAD.U32 R28, R29.reuse, 0x10000, RZ ;  /* 0x000100001d1c7824 */ /* 0x040fe200078e00ff */
[----:B------:R-:W-:Y:S01]  /*97f0*/  ISETP.NE.AND P2, PT, R34, 0x1, PT ;  /* 0x000000012200780c */ /* 0x000fe20003f45270 */
[----:B------:R-:W-:Y:S01]  /*9800*/  IMAD.MOV.U32 R32, RZ, RZ, 0x2 ;  /* 0x00000002ff207424 */ /* 0x000fe200078e00ff */
[----:B------:R-:W-:Y:S01]  /*9810*/  PRMT R41, R29, 0x7632, R41 ;  /* 0x000076321d297816 */ /* 0x000fe20000000029 */
[----:B------:R-:W-:Y:S01]  /*9820*/  FFMA.FTZ R33, R33, R200, 1.1641532182693481445e-10 ;  /* 0x2f00000021217423 */ /* 0x000fe200000100c8 */
[----:B------:R-:W-:Y:S01]  /*9830*/  FMUL.FTZ R28, R28, UR17 ;  /* 0x000000111c1c7c20 */ /* 0x000fe20008410000 */
[----:B------:R-:W-:-:S03]  /*9840*/  IMAD.MOV.U32 R29, RZ, RZ, R196 ;  /* 0x000000ffff1d7224 */ /* 0x000fc600078e00c4 */
[----:B------:R-:W-:Y:S01]  /*9850*/  FMUL.FTZ R28, R28, UR5 ;  /* 0x000000051c1c7c20 */ /* 0x000fe20008410000 */
[----:B------:R-:W-:Y:S02]  /*9860*/  FSETP.GTU.FTZ.AND P1, PT, R33, UR4, PT ;  /* 0x0000000421007c0b */ /* 0x000fe4000bf3c000 */
        /* <DEDUP_REMOVED lines=13> */
.L_x_17171:
        /* <DEDUP_REMOVED lines=12> */
.L_x_17172:
        /* <DEDUP_REMOVED lines=43> */
.L_x_17170:
        /* <DEDUP_REMOVED lines=8> */
[----:B------:R-:W-:Y:S01]  /*9d30*/  FMUL.FTZ R41, R41, UR5 ;  /* 0x0000000529297c20 */ /* 0x000fe20008410000 */
        /* <DEDUP_REMOVED lines=13> */
.L_x_17174:
        /* <DEDUP_REMOVED lines=12> */
.L_x_17175:
        /* <DEDUP_REMOVED lines=43> */
.L_x_17173:
[----:B------:R-:W-:Y:S01]  /*a180*/  I2FP.F32.U32 R29, R29 ;  /* 0x0000001d001d7245 */ /* 0x000fe20000201000 */
[C---:B------:R-:W-:Y:S01]  /*a190*/  IMAD.U32 R28, R30.reuse, 0x10000, RZ ;  /* 0x000100001e1c7824 */ /* 0x040fe200078e00ff */
[----:B------:R-:W-:Y:S02]  /*a1a0*/  ISETP.NE.AND P4, PT, R33, 0x1, PT ;  /* 0x000000012100780c */ /* 0x000fe40003f85270 */
[----:B------:R-:W-:Y:S01]  /*a1b0*/  PRMT R30, R30, 0x7632, R30 ;  /* 0x000076321e1e7816 */ /* 0x000fe2000000001e */
[----:B------:R-:W-:Y:S01]  /*a1c0*/  FFMA.FTZ R29, R29, R200, 1.1641532182693481445e-10 ;  /* 0x2f0000001d1d7423 */ /* 0x000fe200000100c8 */
[----:B------:R-:W-:-:S04]  /*a1d0*/  FMUL.FTZ R28, R28, UR17 ;  /* 0x000000111c1c7c20 */ /* 0x000fc80008410000 */
[----:B------:R-:W-:Y:S01]  /*a1e0*/  FMUL.FTZ R28, R28, UR5 ;  /* 0x000000051c1c7c20 */ /* 0x000fe20008410000 */
[----:B------:R-:W-:Y:S01]  /*a1f0*/  FSETP.GTU.FTZ.AND P3, PT, R29, UR4, PT ;  /* 0x000000041d007c0b */ /* 0x000fe2000bf7c000 */
[----:B------:R-:W-:-:S03]  /*a200*/  IMAD.U32 R29, R110, 0x10000, RZ ;  /* 0x000100006e1d7824 */ /* 0x000fc600078e00ff */
[----:B------:R-:W-:Y:S02]  /*a210*/  FSEL R64, R28, RZ, !P3 ;  /* 0x000000ff1c407208 */ /* 0x000fe40005800000 */
[----:B------:R-:W-:Y:S02]  /*a220*/  PLOP3.LUT P3, PT, P3, PT, PT, 0x8, 0x80 ;  /* 0x000000000080781c */ /* 0x000fe40001f6e170 */
[----:B------:R-:W-:Y:S01]  /*a230*/  MOV R28, 0x2 ;  /* 0x00000002001c7802 */ /* 0x000fe20000000f00 */
        /* <DEDUP_REMOVED lines=11> */
.L_x_17177:
        /* <DEDUP_REMOVED lines=12> */
.L_x_17178:
        /* <DEDUP_REMOVED lines=43> */
.L_x_17176:
        /* <DEDUP_REMOVED lines=22> */
.L_x_17180:
        /* <DEDUP_REMOVED lines=12> */
.L_x_17181:
        /* <DEDUP_REMOVED lines=43> */
.L_x_17179:
        /* <DEDUP_REMOVED lines=23> */
.L_x_17183:
        /* <DEDUP_REMOVED lines=14> */
.L_x_17184:
        /* <DEDUP_REMOVED lines=43> */
.L_x_17182:
        /* <DEDUP_REMOVED lines=10> */
.L_x_17160:
[----:B------:R-:W0:Y:S01]  /*b0d0*/  @P0 LDC.64 R28, c[0x0][0x3a0] ;  /* 0x0000e800ff1c0b82 */ /* 0x000e220000000a00 */
[----:B------:R-:W-:Y:S01]  /*b0e0*/  SEL R34, RZ, 0x10000, !P5 ;  /* 0x00010000ff227807 */ /* 0x000fe20006800000 */
[----:B------:R-:W-:Y:S01]  /*b0f0*/  IMAD.WIDE.U32 R36, R219, 0x20, R230 ;  /* 0x00000020db247825 */ /* 0x000fe200078e00e6 */
[----:B------:R-:W-:Y:S02]  /*b100*/  ISETP.NE.AND P5, PT, R38, RZ, PT ;  /* 0x000000ff2600720c */ /* 0x000fe40003fa5270 */
[----:B------:R-:W-:Y:S02]  /*b110*/  SEL R32, RZ, 0x1000000, !P2 ;  /* 0x01000000ff207807 */ /* 0x000fe40005000000 */
[----:B------:R-:W-:Y:S01]  /*b120*/  SEL R31, RZ, 0x10000, !P1 ;  /* 0x00010000ff1f7807 */ /* 0x000fe20004800000 */
[----:B------:R1:W-:Y:S01]  /*b130*/  STG.E.128 desc[UR8][R36.64], R68 ;  /* 0x0000004424007986 */ /* 0x0003e2000c101d08 */
[----:B------:R-:W-:Y:S02]  /*b140*/  SEL R30, RZ, 0x100, !P5 ;  /* 0x00000100ff1e7807 */ /* 0x000fe40006800000 */
[----:B------:R-:W-:Y:S01]  /*b150*/  SEL R35, RZ, 0x1000000, !P6 ;  /* 0x01000000ff237807 */ /* 0x000fe20007000000 */
[----:B------:R1:W-:Y:S01]  /*b160*/  STG.E.128 desc[UR8][R36.64+0x10], R64 ;  /* 0x0000104024007986 */ /* 0x0003e2000c101d08 */
[----:B------:R-:W-:-:S02]  /*b170*/  SEL R33, RZ, 0x100, !P4 ;  /* 0x00000100ff217807 */ /* 0x000fc40006000000 */
[----:B------:R-:W-:Y:S02]  /*b180*/  ISETP.NE.AND P6, PT, R39, RZ, PT ;  /* 0x000000ff2700720c */ /* 0x000fe40003fc5270 */
[----:B------:R-:W-:Y:S02]  /*b190*/  LOP3.LUT R30, R30, R32, R31, 0xfe, !PT ;  /* 0x000000201e1e7212 */ /* 0x000fe400078efe1f */
[----:B------:R-:W-:Y:S02]  /*b1a0*/  IADD3 R221, PT, PT, R217, 0x100, RZ ;  /* 0x00000100d9dd7810 */ /* 0x000fe40007ffe0ff */
[----:B------:R-:W-:Y:S01]  /*b1b0*/  LOP3.LUT R33, R33, R35, R34, 0xfe, !PT ;  /* 0x0000002321217212 */ /* 0x000fe200078efe22 */
[----:B------:R-:W-:Y:S01]  /*b1c0*/  IMAD.WIDE.U32 R34, R219, 0x8, R228 ;  /* 0x00000008db227825 */ /* 0x000fe200078e00e4 */
        /* <DEDUP_REMOVED lines=26> */
.L_x_17187:
        /* <DEDUP_REMOVED lines=12> */
.L_x_17188:
        /* <DEDUP_REMOVED lines=42> */
.L_x_17186:
        /* <DEDUP_REMOVED lines=24> */
.L_x_17190:
        /* <DEDUP_REMOVED lines=12> */
.L_x_17191:
        /* <DEDUP_REMOVED lines=43> */
.L_x_17189:
        /* <DEDUP_REMOVED lines=23> */
.L_x_17193:
        /* <DEDUP_REMOVED lines=12> */
.L_x_17194:
        /* <DEDUP_REMOVED lines=43> */
.L_x_17192:
[----:B------:R-:W-:Y:S01]  /*c0a0*/  I2FP.F32.U32 R33, R28 ;  /* 0x0000001c00217245 */ /* 0x000fe20000201000 */
[----:B------:R-:W-:Y:S01]  /*c0b0*/  IMAD.U32 R28, R29, 0x10000, RZ ;  /* 0x000100001d1c7824 */ /* 0x000fe200078e00ff */
[----:B------:R-:W-:Y:S01]  /*c0c0*/  ISETP.NE.AND P2, PT, R34, 0x1, PT ;  /* 0x000000012200780c */ /* 0x000fe20003f45270 */
[----:B------:R-:W-:Y:S01]  /*c0d0*/  IMAD.U32 R62, R105, 0x10000, RZ ;  /* 0x00010000693e7824 */ /* 0x000fe200078e00ff */
[----:B------:R-:W-:Y:S01]  /*c0e0*/  PRMT R40, R29, 0x7632, R40 ;  /* 0x000076321d287816 */ /* 0x000fe20000000028 */
[----:B------:R-:W-:Y:S01]  /*c0f0*/  FFMA.FTZ R33, R33, R200, 1.1641532182693481445e-10 ;  /* 0x2f00000021217423 */ /* 0x000fe200000100c8 */
[----:B------:R-:W-:Y:S01]  /*c100*/  FMUL.FTZ R28, R28, UR17 ;  /* 0x000000111c1c7c20 */ /* 0x000fe20008410000 */
[----:B------:R-:W-:-:S03]  /*c110*/  IMAD.MOV.U32 R29, RZ, RZ, R196 ;  /* 0x000000ffff1d7224 */ /* 0x000fc600078e00c4 */
[----:B------:R-:W-:Y:S01]  /*c120*/  FMUL.FTZ R28, R28, UR5 ;  /* 0x000000051c1c7c20 */ /* 0x000fe20008410000 */
[----:B------:R-:W-:-:S04]  /*c130*/  FSETP.GTU.FTZ.AND P1, PT, R33, UR4, PT ;  /* 0x0000000421007c0b */ /* 0x000fc8000bf3c000 */
[----:B------:R-:W-:Y:S02]  /*c140*/  FSEL R33, R28, RZ, !P1 ;  /* 0x000000ff1c217208 */ /* 0x000fe40004800000 */
[----:B------:R-:W-:Y:S02]  /*c150*/  PLOP3.LUT P1, PT, P1, PT, PT, 0x8, 0x80 ;  /* 0x000000000080781c */ /* 0x000fe40000f2e170 */
[----:B------:R-:W-:Y:S01]  /*c160*/  MOV R28, 0x2 ;  /* 0x00000002001c7802 */ /* 0x000fe20000000f00 */
        /* <DEDUP_REMOVED lines=10> */
.L_x_17196:
        /* <DEDUP_REMOVED lines=12> */
.L_x_17197:
        /* <DEDUP_REMOVED lines=43> */
.L_x_17195:
        /* <DEDUP_REMOVED lines=22> */
.L_x_17199:
        /* <DEDUP_REMOVED lines=12> */
.L_x_17200:
        /* <DEDUP_REMOVED lines=43> */
.L_x_17198:
[----:B------:R-:W-:Y:S01]  /*ca50*/  I2FP.F32.U32 R29, R29 ;  /* 0x0000001d001d7245 */ /* 0x000fe20000201000 */
[----:B------:R-:W-:Y:S01]  /*ca60*/  IMAD.U32 R56, R106, 0x10000, RZ ;  /* 0x000100006a387824 */ /* 0x000fe200078e00ff */
[----:B------:R-:W-:Y:S02]  /*ca70*/  SHF.L.U32 R28, R30, 0x10, RZ ;  /* 0x000000101e1c7819 */ /* 0x000fe400000006ff */
        /* <DEDUP_REMOVED lines=20> */
.L_x_17202:
        /* <DEDUP_REMOVED lines=12> */
.L_x_17203:
        /* <DEDUP_REMOVED lines=43> */
.L_x_17201:
        /* <DEDUP_REMOVED lines=22> */
.L_x_17205:
        /* <DEDUP_REMOVED lines=12> */
.L_x_17206:
        /* <DEDUP_REMOVED lines=43> */
.L_x_17204:
        /* <DEDUP_REMOVED lines=23> */
.L_x_17208:
        /* <DEDUP_REMOVED lines=14> */
.L_x_17209:
        /* <DEDUP_REMOVED lines=43> */
.L_x_17207:
        /* <DEDUP_REMOVED lines=11> */
.L_x_17185:
        /* <DEDUP_REMOVED lines=15> */
.L_x_17212:
        /* <DEDUP_REMOVED lines=12> */
.L_x_17213:
        /* <DEDUP_REMOVED lines=42> */
.L_x_17211:
        /* <DEDUP_REMOVED lines=24> */
.L_x_17215:
        /* <DEDUP_REMOVED lines=12> */
.L_x_17216:
        /* <DEDUP_REMOVED lines=43> */
.L_x_17214:
        /* <DEDUP_REMOVED lines=23> */
.L_x_17218:
        /* <DEDUP_REMOVED lines=12> */
.L_x_17219:
        /* <DEDUP_REMOVED lines=43> */
.L_x_17217:
[----:B------:R-:W-:Y:S01]  /*e7d0*/  I2FP.F32.U32 R33, R28 ;  /* 0x0000001c00217245 */ /* 0x000fe20000201000 */
[C---:B------:R-:W-:Y:S01]  /*e7e0*/  IMAD.U32 R28, R29.reuse, 0x10000, RZ ;  /* 0x000100001d1c7824 */ /* 0x040fe200078e00ff */
[----:B------:R-:W-:Y:S02]  /*e7f0*/  ISETP.NE.AND P2, PT, R34, 0x1, PT ;  /* 0x000000012200780c */ /* 0x000fe40003f45270 */
[----:B------:R-:W-:Y:S01]  /*e800*/  PRMT R40, R29, 0x7632, R40 ;  /* 0x000076321d287816 */ /* 0x000fe20000000028 */
[----:B------:R-:W-:Y:S01]  /*e810*/  FFMA.FTZ R33, R33, R200, 1.1641532182693481445e-10 ;  /* 0x2f00000021217423 */ /* 0x000fe200000100c8 */
[----:B------:R-:W-:Y:S01]  /*e820*/  FMUL.FTZ R28, R28, UR17 ;  /* 0x000000111c1c7c20 */ /* 0x000fe20008410000 */
[----:B------:R-:W-:-:S03]  /*e830*/  IMAD.MOV.U32 R29, RZ, RZ, R196 ;  /* 0x000000ffff1d7224 */ /* 0x000fc600078e00c4 */
        /* <DEDUP_REMOVED lines=16> */
.L_x_17221:
        /* <DEDUP_REMOVED lines=12> */
.L_x_17222:
        /* <DEDUP_REMOVED lines=43> */
.L_x_17220:
        /* <DEDUP_REMOVED lines=22> */
.L_x_17224:
        /* <DEDUP_REMOVED lines=12> */
.L_x_17225:
        /* <DEDUP_REMOVED lines=43> */
.L_x_17223:
[----:B------:R-:W-:Y:S01]  /*f180*/  I2FP.F32.U32 R29, R29 ;  /* 0x0000001d001d7245 */ /* 0x000fe20000201000 */
[----:B------:R-:W-:Y:S01]  /*f190*/  IMAD.U32 R28, R30, 0x10000, RZ ;  /* 0x000100001e1c7824 */ /* 0x000fe200078e00ff */
        /* <DEDUP_REMOVED lines=21> */
.L_x_17227:
        /* <DEDUP_REMOVED lines=12> */
.L_x_17228:
        /* <DEDUP_REMOVED lines=43> */
.L_x_17226:
        /* <DEDUP_REMOVED lines=22> */
.L_x_17230:
        /* <DEDUP_REMOVED lines=12> */
.L_x_17231:
        /* <DEDUP_REMOVED lines=43> */
.L_x_17229:
        /* <DEDUP_REMOVED lines=23> */
.L_x_17233:
        /* <DEDUP_REMOVED lines=14> */
.L_x_17234:
        /* <DEDUP_REMOVED lines=43> */
.L_x_17232:
        /* <DEDUP_REMOVED lines=10> */
.L_x_17210:
        /* <DEDUP_REMOVED lines=42> */
.L_x_17237:
        /* <DEDUP_REMOVED lines=12> */
.L_x_17238:
        /* <DEDUP_REMOVED lines=42> */
.L_x_17236:
[----:B------:R-:W-:Y:S01]  /*106d0*/  I2FP.F32.U32 R33, R32 ;  /* 0x0000002000217245 */ /* 0x000fe20000201000 */
[----:B-----5:R-:W-:Y:S01]  /*106e0*/  IMAD.U32 R32, R28, 0x10000, RZ ;  /* 0x000100001c207824 */ /* 0x020fe200078e00ff */
[----:B------:R-:W-:Y:S02]  /*106f0*/  ISETP.NE.AND P2, PT, R34, 0x1, PT ;  /* 0x000000012200780c */ /* 0x000fe40003f45270 */
[----:B------:R-:W-:Y:S01]  /*10700*/  SHF.L.U32 R52, R100, 0x10, RZ ;  /* 0x0000001064347819 */ /* 0x000fe200000006ff */
[----:B------:R-:W-:Y:S01]  /*10710*/  FFMA.FTZ R33, R33, R200, 1.1641532182693481445e-10 ;  /* 0x2f00000021217423 */ /* 0x000fe200000100c8 */
[----:B------:R-:W-:Y:S01]  /*10720*/  FMUL.FTZ R32, R32, UR17 ;  /* 0x0000001120207c20 */ /* 0x000fe20008410000 */
[----:B------:R-:W-:Y:S02]  /*10730*/  LOP3.LUT R216, R216, 0xfffffffb, RZ, 0xc0, !PT ;  /* 0xfffffffbd8d87812 */ /* 0x000fe400078ec0ff */
[----:B------:R-:W-:Y:S01]  /*10740*/  PRMT R28, R28, 0x7632, R28 ;  /* 0x000076321c1c7816 */ /* 0x000fe2000000001c */
[----:B------:R-:W-:Y:S01]  /*10750*/  FMUL.FTZ R32, R32, UR5 ;  /* 0x0000000520207c20 */ /* 0x000fe20008410000 */
[----:B------:R-:W-:-:S04]  /*10760*/  FSETP.GTU.FTZ.AND P1, PT, R33, UR4, PT ;  /* 0x0000000421007c0b */ /* 0x000fc8000bf3c000 */
[----:B------:R-:W-:Y:S01]  /*10770*/  FSEL R33, R32, RZ, !P1 ;  /* 0x000000ff20217208 */ /* 0x000fe20004800000 */
[----:B------:R-:W-:Y:S01]  /*10780*/  IMAD.MOV.U32 R32, RZ, RZ, 0x2 ;  /* 0x00000002ff207424 */ /* 0x000fe200078e00ff */
        /* <DEDUP_REMOVED lines=13> */
.L_x_17240:
        /* <DEDUP_REMOVED lines=12> */
.L_x_17241:
        /* <DEDUP_REMOVED lines=43> */
.L_x_17239:
        /* <DEDUP_REMOVED lines=24> */
.L_x_17243:
        /* <DEDUP_REMOVED lines=12> */
.L_x_17244:
        /* <DEDUP_REMOVED lines=43> */
.L_x_17242:
        /* <DEDUP_REMOVED lines=23> */
.L_x_17246:
        /* <DEDUP_REMOVED lines=12> */
.L_x_17247:
        /* <DEDUP_REMOVED lines=43> */
.L_x_17245:
        /* <DEDUP_REMOVED lines=22> */
.L_x_17249:
        /* <DEDUP_REMOVED lines=12> */
.L_x_17250:
        /* <DEDUP_REMOVED lines=43> */
.L_x_17248:
        /* <DEDUP_REMOVED lines=23> */
.L_x_17252:
        /* <DEDUP_REMOVED lines=12> */
.L_x_17253:
        /* <DEDUP_REMOVED lines=43> */
.L_x_17251:
        /* <DEDUP_REMOVED lines=22> */
.L_x_17255:
        /* <DEDUP_REMOVED lines=12> */
.L_x_17256:
        /* <DEDUP_REMOVED lines=43> */
.L_x_17254:
        /* <DEDUP_REMOVED lines=23> */
.L_x_17258:
        /* <DEDUP_REMOVED lines=14> */
.L_x_17259:
        /* <DEDUP_REMOVED lines=43> */
.L_x_17257:
        /* <DEDUP_REMOVED lines=11> */
.L_x_17235:
        /* <DEDUP_REMOVED lines=15> */
.L_x_17262:
        /* <DEDUP_REMOVED lines=12> */
.L_x_17263:
        /* <DEDUP_REMOVED lines=42> */
.L_x_17261:
[----:B------:R-:W-:Y:S02]  /*12e20*/  I2FP.F32.U32 R33, R32 ;  /* 0x0000002000217245 */ /* 0x000fe40000201000 */
        /* <DEDUP_REMOVED lines=8> */
[----:B------:R-:W-:-:S04]  /*12eb0*/  IMAD.U32 R33, R100, 0x10000, RZ ;  /* 0x0001000064217824 */ /* 0x000fc800078e00ff */
[----:B------:R-:W-:Y:S01]  /*12ec0*/  FSEL R52, R32, RZ, !P1 ;  /* 0x000000ff20347208 */ /* 0x000fe20004800000 */
[----:B------:R-:W-:Y:S01]  /*12ed0*/  IMAD.MOV.U32 R32, RZ, RZ, 0x2 ;  /* 0x00000002ff207424 */ /* 0x000fe200078e00ff */
        /* <DEDUP_REMOVED lines=13> */
.L_x_17265:
        /* <DEDUP_REMOVED lines=12> */
.L_x_17266:
        /* <DEDUP_REMOVED lines=43> */
.L_x_17264:
        /* <DEDUP_REMOVED lines=24> */
.L_x_17268:
        /* <DEDUP_REMOVED lines=12> */
.L_x_17269:
        /* <DEDUP_REMOVED lines=43> */
.L_x_17267:
        /* <DEDUP_REMOVED lines=23> */
.L_x_17271:
        /* <DEDUP_REMOVED lines=12> */
.L_x_17272:
        /* <DEDUP_REMOVED lines=43> */
.L_x_17270:
        /* <DEDUP_REMOVED lines=22> */
.L_x_17274:
        /* <DEDUP_REMOVED lines=12> */
.L_x_17275:
        /* <DEDUP_REMOVED lines=43> */
.L_x_17273:
        /* <DEDUP_REMOVED lines=23> */
.L_x_17277:
        /* <DEDUP_REMOVED lines=12> */
.L_x_17278:
        /* <DEDUP_REMOVED lines=43> */
.L_x_17276:
        /* <DEDUP_REMOVED lines=22> */
.L_x_17280:
        /* <DEDUP_REMOVED lines=12> */
.L_x_17281:
        /* <DEDUP_REMOVED lines=43> */
.L_x_17279:
        /* <DEDUP_REMOVED lines=23> */
.L_x_17283:
        /* <DEDUP_REMOVED lines=14> */
.L_x_17284:
        /* <DEDUP_REMOVED lines=43> */
.L_x_17282:
        /* <DEDUP_REMOVED lines=10> */
.L_x_17260:
        /* <DEDUP_REMOVED lines=8> */
[----:B------:R-:W-:Y:S01]  /*15190*/  SEL R35, RZ, 0x1000000, !P6 ;  /* 0x01000000ff237807 */ /* 0x000fe20007000000 */
[----:B------:R1:W-:Y:S01]  /*151a0*/  STG.E.128 desc[UR8][R36.64+0x10], R48 ;  /* 0x0000103024007986 */ /* 0x0003e2000c101d08 */
[----:B------:R-:W-:-:S02]  /*151b0*/  SEL R33, RZ, 0x100, !P4 ;  /* 0x00000100ff217807 */ /* 0x000fc40006000000 */
[----:B------:R-:W-:Y:S02]  /*151c0*/  LOP3.LUT P6, RZ, R216, 0x4, RZ, 0xc0, !PT ;  /* 0x00000004d8ff7812 */ /* 0x000fe400078cc0ff */
        /* <DEDUP_REMOVED lines=30> */
.L_x_17287:
        /* <DEDUP_REMOVED lines=12> */
.L_x_17288:
        /* <DEDUP_REMOVED lines=42> */
.L_x_17286:
        /* <DEDUP_REMOVED lines=25> */
.L_x_17290:
        /* <DEDUP_REMOVED lines=12> */
.L_x_17291:
        /* <DEDUP_REMOVED lines=43> */
.L_x_17289:
        /* <DEDUP_REMOVED lines=24> */
.L_x_17293:
        /* <DEDUP_REMOVED lines=12> */
.L_x_17294:
        /* <DEDUP_REMOVED lines=43> */
.L_x_17292:
        /* <DEDUP_REMOVED lines=23> */
.L_x_17296:
        /* <DEDUP_REMOVED lines=12> */
.L_x_17297:
        /* <DEDUP_REMOVED lines=43> */
.L_x_17295:
        /* <DEDUP_REMOVED lines=22> */
.L_x_17299:
        /* <DEDUP_REMOVED lines=12> */
.L_x_17300:
        /* <DEDUP_REMOVED lines=43> */
.L_x_17298:
        /* <DEDUP_REMOVED lines=23> */
.L_x_17302:
        /* <DEDUP_REMOVED lines=12> */
.L_x_17303:
        /* <DEDUP_REMOVED lines=43> */
.L_x_17301:
        /* <DEDUP_REMOVED lines=22> */
.L_x_17305:
        /* <DEDUP_REMOVED lines=12> */
.L_x_17306:
        /* <DEDUP_REMOVED lines=43> */
.L_x_17304:
        /* <DEDUP_REMOVED lines=23> */
.L_x_17308:
        /* <DEDUP_REMOVED lines=14> */
.L_x_17309:
        /* <DEDUP_REMOVED lines=43> */
.L_x_17307:
        /* <DEDUP_REMOVED lines=11> */
.L_x_17285:
        /* <DEDUP_REMOVED lines=15> */
.L_x_17312:
        /* <DEDUP_REMOVED lines=12> */
.L_x_17313:
        /* <DEDUP_REMOVED lines=42> */
.L_x_17311:
        /* <DEDUP_REMOVED lines=25> */
.L_x_17315:
        /* <DEDUP_REMOVED lines=12> */
.L_x_17316:
        /* <DEDUP_REMOVED lines=43> */
.L_x_17314:
        /* <DEDUP_REMOVED lines=24> */
.L_x_17318:
        /* <DEDUP_REMOVED lines=12> */
.L_x_17319:
        /* <DEDUP_REMOVED lines=43> */
.L_x_17317:
        /* <DEDUP_REMOVED lines=23> */
.L_x_17321:
        /* <DEDUP_REMOVED lines=12> */
.L_x_17322:
        /* <DEDUP_REMOVED lines=43> */
.L_x_17320:
        /* <DEDUP_REMOVED lines=22> */
.L_x_17324:
        /* <DEDUP_REMOVED lines=12> */
.L_x_17325:
        /* <DEDUP_REMOVED lines=43> */
.L_x_17323:
        /* <DEDUP_REMOVED lines=23> */
.L_x_17327:
        /* <DEDUP_REMOVED lines=12> */
.L_x_17328:
        /* <DEDUP_REMOVED lines=43> */
.L_x_17326:
        /* <DEDUP_REMOVED lines=22> */
.L_x_17330:
        /* <DEDUP_REMOVED lines=12> */
.L_x_17331:
        /* <DEDUP_REMOVED lines=43> */
.L_x_17329:
        /* <DEDUP_REMOVED lines=23> */
.L_x_17333:
        /* <DEDUP_REMOVED lines=14> */
.L_x_17334:
        /* <DEDUP_REMOVED lines=43> */
.L_x_17332:
        /* <DEDUP_REMOVED lines=10> */
.L_x_17310:
        /* <DEDUP_REMOVED lines=42> */
.L_x_17337:
        /* <DEDUP_REMOVED lines=12> */
.L_x_17338:
        /* <DEDUP_REMOVED lines=43> */
.L_x_17336:
[----:B------:R-:W-:Y:S01]  /*1a760*/  I2FP.F32.U32 R33, R32 ;  /* 0x0000002000217245 */ /* 0x000fe20000201000 */
[----:B------:R-:W-:Y:S01]  /*1a770*/  IMAD.U32 R36, R92, 0x10000, RZ ;  /* 0x000100005c247824 */ /* 0x000fe200078e00ff */
[----:B-----5:R-:W-:Y:S02]  /*1a780*/  SHF.L.U32 R32, R28, 0x10, RZ ;  /* 0x000000101c207819 */ /* 0x020fe400000006ff */
[----:B------:R-:W-:Y:S01]  /*1a790*/  ISETP.NE.AND P2, PT, R34, 0x1, PT ;  /* 0x000000012200780c */ /* 0x000fe20003f45270 */
[----:B------:R-:W-:Y:S01]  /*1a7a0*/  FFMA.FTZ R33, R33, R200, 1.1641532182693481445e-10 ;  /* 0x2f00000021217423 */ /* 0x000fe200000100c8 */
[----:B------:R-:W-:Y:S01]  /*1a7b0*/  LOP3.LUT R216, R216, 0xfffffffb, RZ, 0xc0, !PT ;  /* 0xfffffffbd8d87812 */ /* 0x000fe200078ec0ff */
[----:B------:R-:W-:Y:S01]  /*1a7c0*/  FMUL.FTZ R32, R32, UR17 ;  /* 0x0000001120207c20 */ /* 0x000fe20008410000 */
[----:B------:R-:W-:Y:S02]  /*1a7d0*/  PRMT R28, R28, 0x7632, R28 ;  /* 0x000076321c1c7816 */ /* 0x000fe4000000001c */
[----:B------:R-:W-:Y:S01]  /*1a7e0*/  FSETP.GTU.FTZ.AND P1, PT, R33, UR4, PT ;  /* 0x0000000421007c0b */ /* 0x000fe2000bf3c000 */
[----:B------:R-:W-:-:S05]  /*1a7f0*/  FMUL.FTZ R32, R32, UR5 ;  /* 0x0000000520207c20 */ /* 0x000fca0008410000 */
[----:B------:R-:W-:Y:S01]  /*1a800*/  FSEL R33, R32, RZ, !P1 ;  /* 0x000000ff20217208 */ /* 0x000fe20004800000 */
[----:B------:R-:W-:Y:S01]  /*1a810*/  IMAD.MOV.U32 R32, RZ, RZ, 0x2 ;  /* 0x00000002ff207424 */ /* 0x000fe200078e00ff */
        /* <DEDUP_REMOVED lines=13> */
.L_x_17340:
        /* <DEDUP_REMOVED lines=12> */
.L_x_17341:
        /* <DEDUP_REMOVED lines=43> */
.L_x_17339:
        /* <DEDUP_REMOVED lines=24> */
.L_x_17343:
        /* <DEDUP_REMOVED lines=12> */
.L_x_17344:
        /* <DEDUP_REMOVED lines=43> */
.L_x_17342:
[----:B------:R-:W-:Y:S01]  /*1b150*/  I2FP.F32.U32 R33, R28 ;  /* 0x0000001c00217245 */ /* 0x000fe20000201000 */
[----:B------:R-:W-:Y:S01]  /*1b160*/  IMAD.U32 R28, R29, 0x10000, RZ ;  /* 0x000100001d1c7824 */ /* 0x000fe200078e00ff */
[----:B------:R-:W-:Y:S01]  /*1b170*/  ISETP.NE.AND P2, PT, R34, 0x1, PT ;  /* 0x000000012200780c */ /* 0x000fe20003f45270 */
[----:B------:R-:W-:Y:S01]  /*1b180*/  IMAD.MOV.U32 R32, RZ, RZ, 0x2 ;  /* 0x00000002ff207424 */ /* 0x000fe200078e00ff */
[----:B------:R-:W-:Y:S01]  /*1b190*/  SHF.L.U32 R38, R93, 0x10, RZ ;  /* 0x000000105d267819 */ /* 0x000fe200000006ff */
[----:B------:R-:W-:Y:S01]  /*1b1a0*/  FFMA.FTZ R33, R33, R200, 1.1641532182693481445e-10 ;  /* 0x2f00000021217423 */ /* 0x000fe200000100c8 */
[----:B------:R-:W-:Y:S01]  /*1b1b0*/  FMUL.FTZ R28, R28, UR17 ;  /* 0x000000111c1c7c20 */ /* 0x000fe20008410000 */
[----:B------:R-:W-:Y:S01]  /*1b1c0*/  PRMT R39, R29, 0x7632, R39 ;  /* 0x000076321d277816 */ /* 0x000fe20000000027 */
        /* <DEDUP_REMOVED lines=15> */
.L_x_17346:
        /* <DEDUP_REMOVED lines=12> */
.L_x_17347:
        /* <DEDUP_REMOVED lines=43> */
.L_x_17345:
[----:B------:R-:W-:Y:S01]  /*1b630*/  I2FP.F32.U32 R29, R29 ;  /* 0x0000001d001d7245 */ /* 0x000fe20000201000 */
[----:B------:R-:W-:Y:S01]  /*1b640*/  IMAD.MOV.U32 R33, RZ, RZ, 0x2 ;  /* 0x00000002ff217424 */ /* 0x000fe200078e00ff */
[----:B------:R-:W-:Y:S02]  /*1b650*/  SHF.L.U32 R39, R39, 0x10, RZ ;  /* 0x0000001027277819 */ /* 0x000fe400000006ff */
        /* <DEDUP_REMOVED lines=19> */
.L_x_17349:
        /* <DEDUP_REMOVED lines=12> */
.L_x_17350:
        /* <DEDUP_REMOVED lines=43> */
.L_x_17348:
        /* <DEDUP_REMOVED lines=9> */
[----:B------:R-:W-:Y:S02]  /*1bb90*/  FSEL R29, R28, RZ, !P3 ;  /* 0x000000ff1c1d7208 */ /* 0x000fe40005800000 */
[----:B------:R-:W-:Y:S02]  /*1bba0*/  PLOP3.LUT P3, PT, P3, PT, PT, 0x8, 0x80 ;  /* 0x000000000080781c */ /* 0x000fe40001f6e170 */
[----:B------:R-:W-:Y:S01]  /*1bbb0*/  MOV R28, 0x2 ;  /* 0x00000002001c7802 */ /* 0x000fe20000000f00 */
        /* <DEDUP_REMOVED lines=11> */
.L_x_17352:
        /* <DEDUP_REMOVED lines=12> */
.L_x_17353:
        /* <DEDUP_REMOVED lines=43> */
.L_x_17351:
        /* <DEDUP_REMOVED lines=22> */
.L_x_17355:
        /* <DEDUP_REMOVED lines=12> */
.L_x_17356:
        /* <DEDUP_REMOVED lines=43> */
.L_x_17354:
        /* <DEDUP_REMOVED lines=23> */
.L_x_17358:
        /* <DEDUP_REMOVED lines=14> */
.L_x_17359:
        /* <DEDUP_REMOVED lines=43> */
.L_x_17357:
[----:B------:R-:W-:Y:S01]  /*1c9b0*/  I2FP.F32.U32 R29, R29 ;  /* 0x0000001d001d7245 */ /* 0x000fe20000201000 */
[----:B------:R-:W-:-:S04]  /*1c9c0*/  IMAD.U32 R35, R35, 0x10000, RZ ;  /* 0x0001000023237824 */ /* 0x000fc800078e00ff */
        /* <DEDUP_REMOVED lines=8> */
[----:B------:R-:W-:Y:S09]  /*1ca50*/  BRA `(.L_x_17360) ;  /* 0x0000002400d47947 */ /* 0x000ff20003800000 */
.L_x_17335:
        /* <DEDUP_REMOVED lines=15> */
.L_x_17362:
        /* <DEDUP_REMOVED lines=12> */
.L_x_17363:
        /* <DEDUP_REMOVED lines=43> */
.L_x_17361:
[----:B------:R-:W-:Y:S01]  /*1cec0*/  I2FP.F32.U32 R33, R32 ;  /* 0x0000002000217245 */ /* 0x000fe20000201000 */
[----:B-----5:R-:W-:Y:S01]  /*1ced0*/  IMAD.U32 R32, R28, 0x10000, RZ ;  /* 0x000100001c207824 */ /* 0x020fe200078e00ff */
[----:B------:R-:W-:Y:S02]  /*1cee0*/  ISETP.NE.AND P2, PT, R34, 0x1, PT ;  /* 0x000000012200780c */ /* 0x000fe40003f45270 */
[----:B------:R-:W-:Y:S01]  /*1cef0*/  LOP3.LUT R216, R216, 0xfffffffb, RZ, 0xc0, !PT ;  /* 0xfffffffbd8d87812 */ /* 0x000fe200078ec0ff */
[----:B------:R-:W-:Y:S01]  /*1cf00*/  FFMA.FTZ R33, R33, R200, 1.1641532182693481445e-10 ;  /* 0x2f00000021217423 */ /* 0x000fe200000100c8 */
[----:B------:R-:W-:Y:S01]  /*1cf10*/  FMUL.FTZ R32, R32, UR17 ;  /* 0x0000001120207c20 */ /* 0x000fe20008410000 */
[----:B------:R-:W-:-:S03]  /*1cf20*/  PRMT R28, R28, 0x7632, R28 ;  /* 0x000076321c1c7816 */ /* 0x000fc6000000001c */
[----:B------:R-:W-:Y:S01]  /*1cf30*/  FMUL.FTZ R32, R32, UR5 ;  /* 0x0000000520207c20 */ /* 0x000fe20008410000 */
[----:B------:R-:W-:Y:S02]  /*1cf40*/  FSETP.GTU.FTZ.AND P1, PT, R33, UR4, PT ;  /* 0x0000000421007c0b */ /* 0x000fe4000bf3c000 */
[----:B------:R-:W-:Y:S02]  /*1cf50*/  SHF.L.U32 R33, R92, 0x10, RZ ;  /* 0x000000105c217819 */ /* 0x000fe400000006ff */
[----:B------:R-:W-:Y:S01]  /*1cf60*/  FSEL R36, R32, RZ, !P1 ;  /* 0x000000ff20247208 */ /* 0x000fe20004800000 */
[----:B------:R-:W-:Y:S01]  /*1cf70*/  IMAD.MOV.U32 R32, RZ, RZ, 0x2 ;  /* 0x00000002ff207424 */ /* 0x000fe200078e00ff */
        /* <DEDUP_REMOVED lines=13> */
.L_x_17365:
        /* <DEDUP_REMOVED lines=12> */
.L_x_17366:
        /* <DEDUP_REMOVED lines=43> */
.L_x_17364:
        /* <DEDUP_REMOVED lines=24> */
.L_x_17368:
        /* <DEDUP_REMOVED lines=12> */
.L_x_17369:
        /* <DEDUP_REMOVED lines=43> */
.L_x_17367:
[----:B------:R-:W-:Y:S01]  /*1d8b0*/  I2FP.F32.U32 R33, R28 ;  /* 0x0000001c00217245 */ /* 0x000fe20000201000 */
[C---:B------:R-:W-:Y:S01]  /*1d8c0*/  IMAD.U32 R28, R29.reuse, 0x10000, RZ ;  /* 0x000100001d1c7824 */ /* 0x040fe200078e00ff */
[----:B------:R-:W-:Y:S02]  /*1d8d0*/  ISETP.NE.AND P2, PT, R34, 0x1, PT ;  /* 0x000000012200780c */ /* 0x000fe40003f45270 */
[----:B------:R-:W-:Y:S01]  /*1d8e0*/  PRMT R39, R29, 0x7632, R39 ;  /* 0x000076321d277816 */ /* 0x000fe20000000027 */
[----:B------:R-:W-:Y:S01]  /*1d8f0*/  FFMA.FTZ R33, R33, R200, 1.1641532182693481445e-10 ;  /* 0x2f00000021217423 */ /* 0x000fe200000100c8 */
[----:B------:R-:W-:Y:S01]  /*1d900*/  FMUL.FTZ R28, R28, UR17 ;  /* 0x000000111c1c7c20 */ /* 0x000fe20008410000 */
[----:B------:R-:W-:Y:S01]  /*1d910*/  MOV R32, 0x2 ;  /* 0x0000000200207802 */ /* 0x000fe20000000f00 */
[----:B------:R-:W-:Y:S02]  /*1d920*/  IMAD.MOV.U32 R29, RZ, RZ, R196 ;  /* 0x000000ffff1d7224 */ /* 0x000fe400078e00c4 */
        /* <DEDUP_REMOVED lines=15> */
.L_x_17371:
        /* <DEDUP_REMOVED lines=12> */
.L_x_17372:
        /* <DEDUP_REMOVED lines=43> */
.L_x_17370:
        /* <DEDUP_REMOVED lines=22> */
.L_x_17374:
        /* <DEDUP_REMOVED lines=12> */
.L_x_17375:
        /* <DEDUP_REMOVED lines=43> */
.L_x_17373:
[----:B------:R-:W-:Y:S02]  /*1e260*/  I2FP.F32.U32 R29, R29 ;  /* 0x0000001d001d7245 */ /* 0x000fe40000201000 */
[C---:B------:R-:W-:Y:S02]  /*1e270*/  SHF.L.U32 R28, R30.reuse, 0x10, RZ ;  /* 0x000000101e1c7819 */ /* 0x040fe400000006ff */
        /* <DEDUP_REMOVED lines=21> */
.L_x_17377:
        /* <DEDUP_REMOVED lines=12> */
.L_x_17378:
        /* <DEDUP_REMOVED lines=43> */
.L_x_17376:
        /* <DEDUP_REMOVED lines=22> */
.L_x_17380:
        /* <DEDUP_REMOVED lines=12> */
.L_x_17381:
        /* <DEDUP_REMOVED lines=43> */
.L_x_17379:
        /* <DEDUP_REMOVED lines=23> */
.L_x_17383:
        /* <DEDUP_REMOVED lines=14> */
.L_x_17384:
        /* <DEDUP_REMOVED lines=43> */
.L_x_17382:
[----:B------:R-:W-:Y:S01]  /*1f110*/  I2FP.F32.U32 R29, R29 ;  /* 0x0000001d001d7245 */ /* 0x000fe20000201000 */
[----:B------:R-:W-:Y:S01]  /*1f120*/  IMAD.U32 R35, R35, 0x10000, RZ ;  /* 0x0001000023237824 */ /* 0x000fe200078e00ff */
[----:B------:R-:W-:-:S03]  /*1f130*/  SHF.L.U32 R28, R23, 0x10, RZ ;  /* 0x00000010171c7819 */ /* 0x000fc600000006ff */
[----:B------:R-:W-:Y:S01]  /*1f140*/  FFMA.FTZ R29, R29, R200, 1.1641532182693481445e-10 ;  /* 0x2f0000001d1d7423 */ /* 0x000fe200000100c8 */
[----:B------:R-:W-:-:S04]  /*1f150*/  FMUL.FTZ R35, R35, UR17 ;  /* 0x0000001123237c20 */ /* 0x000fc80008410000 */
[----:B------:R-:W-:Y:S01]  /*1f160*/  FMUL.FTZ R35, R35, UR5 ;  /* 0x0000000523237c20 */ /* 0x000fe20008410000 */
[----:B------:R-:W-:-:S04]  /*1f170*/  FSETP.GTU.FTZ.AND P6, PT, R29, UR4, PT ;  /* 0x000000041d007c0b */ /* 0x000fc8000bfdc000 */
[----:B------:R-:W-:Y:S02]  /*1f180*/  FSEL R35, R35, RZ, !P6 ;  /* 0x000000ff23237208 */ /* 0x000fe40007000000 */
[----:B------:R-:W-:-:S03]  /*1f190*/  PLOP3.LUT P6, PT, P6, PT, PT, 0x8, 0x80 ;  /* 0x000000000080781c */ /* 0x000fc600037ce170 */
[----:B------:R-:W-:-:S10]  /*1f1a0*/  FMUL.FTZ R35, R28, R35 ;  /* 0x000000231c237220 */ /* 0x000fd40000410000 */
.L_x_17360:
[----:B------:R-:W0:Y:S01]  /*1f1b0*/  @P0 LDC.64 R28, c[0x0][0x3a0] ;  /* 0x0000e800ff1c0b82 */ /* 0x000e220000000a00 */
[----:B------:R-:W-:Y:S01]  /*1f1c0*/  SEL R175, RZ, 0x10000, !P5 ;  /* 0x00010000ffaf7807 */ /* 0x000fe20006800000 */
[----:B------:R-:W-:Y:S01]  /*1f1d0*/  VIADD R227, R217, 0x300 ;  /* 0x00000300d9e37836 */ /* 0x000fe20000000000 */
[C---:B------:R-:W-:Y:S01]  /*1f1e0*/  LOP3.LUT P5, RZ, R216.reuse, 0x2, RZ, 0xc0, !PT ;  /* 0x00000002d8ff7812 */ /* 0x040fe200078ac0ff */
[C---:B------:R-:W-:Y:S01]  /*1f1f0*/  IMAD.WIDE.U32 R234, R225.reuse, 0x20, R230 ;  /* 0x00000020e1ea7825 */ /* 0x040fe200078e00e6 */
[----:B------:R-:W-:Y:S02]  /*1f200*/  SEL R226, RZ, 0x1000000, !P6 ;  /* 0x01000000ffe27807 */ /* 0x000fe40007000000 */
[----:B------:R-:W-:Y:S01]  /*1f210*/  SEL R218, RZ, 0x100, !P4 ;  /* 0x00000100ffda7807 */ /* 0x000fe20006000000 */
[----:B------:R-:W-:Y:S01]  /*1f220*/  IMAD.WIDE.U32 R232, R225, 0x8, R228 ;  /* 0x00000008e1e87825 */ /* 0x000fe200078e00e4 */
[----:B------:R-:W-:Y:S01]  /*1f230*/  SEL R174, RZ, 0x1000000, !P2 ;  /* 0x01000000ffae7807 */ /* 0x000fe20005000000 */
[----:B------:R1:W-:Y:S01]  /*1f240*/  STG.E.128 desc[UR8][R234.64], R36 ;  /* 0x00000024ea007986 */ /* 0x0003e2000c101d08 */
[----:B------:R-:W-:Y:S01]  /*1f250*/  SEL R31, RZ, 0x10000, !P1 ;  /* 0x00010000ff1f7807 */ /* 0x000fe20004800000 */
[----:B------:R-:W-:Y:S01]  /*1f260*/  IMAD.WIDE.U32 R172, R227, 0x10, R172 ;  /* 0x00000010e3ac7825 */ /* 0x000fe200078e00ac */
[----:B------:R-:W-:Y:S01]  /*1f270*/  SEL R30, RZ, 0x100, !P5 ;  /* 0x00000100ff1e7807 */ /* 0x000fe20006800000 */
[----:B------:R1:W-:Y:S01]  /*1f280*/  STG.E.128 desc[UR8][R234.64+0x10], R32 ;  /* 0x00001020ea007986 */ /* 0x0003e2000c101d08 */
[----:B------:R-:W-:-:S02]  /*1f290*/  LOP3.LUT P6, RZ, R216, 0x4, RZ, 0xc0, !PT ;  /* 0x00000004d8ff7812 */ /* 0x000fc400078cc0ff */
[----:B------:R-:W-:Y:S02]  /*1f2a0*/  LOP3.LUT R218, R218, R226, R175, 0xfe, !PT ;  /* 0x000000e2dada7212 */ /* 0x000fe400078efeaf */
[----:B------:R-:W-:Y:S02]  /*1f2b0*/  LOP3.LUT R30, R30, R174, R31, 0xfe, !PT ;  /* 0x000000ae1e1e7212 */ /* 0x000fe400078efe1f */
[----:B------:R-:W-:Y:S02]  /*1f2c0*/  SEL R31, RZ, 0x1, !P3 ;  /* 0x00000001ff1f7807 */ /* 0x000fe40005800000 */
[----:B------:R-:W-:Y:S01]  /*1f2d0*/  SEL R175, RZ, 0x1, !P6 ;  /* 0x00000001ffaf7807 */ /* 0x000fe20007000000 */
[----:B0-----:R-:W-:Y:S01]  /*1f2e0*/  @P0 IMAD.WIDE.U32 R28, R227, 0x20, R28 ;  /* 0x00000020e31c0825 */ /* 0x001fe200078e001c */
[----:B------:R-:W-:Y:S02]  /*1f2f0*/  LOP3.LUT R31, R218, R31, RZ, 0xfc, !PT ;  /* 0x0000001fda1f7212 */ /* 0x000fe400078efcff */
[----:B------:R-:W-:-:S05]  /*1f300*/  LOP3.LUT R30, R30, R175, RZ, 0xfc, !PT ;  /* 0x000000af1e1e7212 */ /* 0x000fca00078efcff */
[----:B------:R1:W-:Y:S04]  /*1f310*/  STG.E.64 desc[UR8][R232.64], R30 ;  /* 0x0000001ee8007986 */ /* 0x0003e8000c101b08 */
[----:B------:R1:W5:Y:S04]  /*1f320*/  @P0 LDG.E.128 R84, desc[UR8][R28.64] ;  /* 0x000000081c540981 */ /* 0x000368000c1e1d00 */
        /* <DEDUP_REMOVED lines=18> */
.L_x_17387:
        /* <DEDUP_REMOVED lines=12> */
.L_x_17388:
        /* <DEDUP_REMOVED lines=43> */
.L_x_17386:
        /* <DEDUP_REMOVED lines=25> */
.L_x_17390:
        /* <DEDUP_REMOVED lines=12> */
.L_x_17391:
        /* <DEDUP_REMOVED lines=43> */
.L_x_17389:
[----:B------:R-:W-:Y:S01]  /*1fcc0*/  I2FP.F32.U32 R29, R29 ;  /* 0x0000001d001d7245 */ /* 0x000fe20000201000 */
[----:B------:R-:W-:Y:S01]  /*1fcd0*/  IMAD.U32 R172, R172, 0x10000, RZ ;  /* 0x00010000acac7824 */ /* 0x000fe200078e00ff */
[----:B------:R-:W-:Y:S01]  /*1fce0*/  ISETP.NE.AND P1, PT, R30, 0x1, PT ;  /* 0x000000011e00780c */ /* 0x000fe20003f25270 */
[----:B------:R-:W-:Y:S01]  /*1fcf0*/  IMAD.MOV.U32 R201, RZ, RZ, 0x2 ;  /* 0x00000002ffc97424 */ /* 0x000fe200078e00ff */
[----:B------:R-:W-:Y:S01]  /*1fd00*/  MOV R31, R196 ;  /* 0x000000c4001f7202 */ /* 0x000fe20000000f00 */
        /* <DEDUP_REMOVED lines=17> */
.L_x_17393:
        /* <DEDUP_REMOVED lines=12> */
.L_x_17394:
        /* <DEDUP_REMOVED lines=43> */
.L_x_17392:
        /* <DEDUP_REMOVED lines=23> */
.L_x_17396:
        /* <DEDUP_REMOVED lines=12> */
.L_x_17397:
        /* <DEDUP_REMOVED lines=43> */
.L_x_17395:
        /* <DEDUP_REMOVED lines=22> */
.L_x_17399:
        /* <DEDUP_REMOVED lines=12> */
.L_x_17400:
        /* <DEDUP_REMOVED lines=43> */
.L_x_17398:
        /* <DEDUP_REMOVED lines=23> */
.L_x_17402:
        /* <DEDUP_REMOVED lines=12> */
.L_x_17403:
[----:B------:R-:W-:Y:S01]  /*20d70*/  IMAD.WIDE.U32 R234, R215, -0x326172a9, RZ ;  /* 0xcd9e8d57d7ea7825 */ /* 0x000fe200078e00ff */
[----:B------:R-:W-:-:S03]  /*20d80*/  LOP3.LUT R232, R195, UR11, R239, 0x96, !PT ;  /* 0x0000000bc3e87c12 */ /* 0x000fc6000f8e96ef */
[----:B------:R-:W-:Y:S01]  /*20d90*/  HFMA2 R201, -RZ, RZ, 0, 0 ;  /* 0x00000000ffc97431 */ /* 0x000fe200000001ff */
        /* <DEDUP_REMOVED lines=40> */
.L_x_17401:
        /* <DEDUP_REMOVED lines=22> */
.L_x_17405:
        /* <DEDUP_REMOVED lines=12> */
.L_x_17406:
        /* <DEDUP_REMOVED lines=43> */
.L_x_17404:
        /* <DEDUP_REMOVED lines=23> */
.L_x_17408:
        /* <DEDUP_REMOVED lines=14> */
.L_x_17409:
        /* <DEDUP_REMOVED lines=43> */
.L_x_17407:
[----:B------:R-:W-:Y:S01]  /*219f0*/  I2FP.F32.U32 R201, R201 ;  /* 0x000000c900c97245 */ /* 0x000fe20000201000 */
[----:B------:R-:W-:-:S04]  /*21a00*/  IMAD.U32 R175, R175, 0x10000, RZ ;  /* 0x00010000afaf7824 */ /* 0x000fc800078e00ff */
        /* <DEDUP_REMOVED lines=8> */
[----:B------:R-:W-:Y:S09]  /*21a90*/  BRA `(.L_x_17410) ;  /* 0x0000002400cc7947 */ /* 0x000ff20003800000 */
.L_x_17385:
        /* <DEDUP_REMOVED lines=15> */
.L_x_17412:
        /* <DEDUP_REMOVED lines=12> */
.L_x_17413:
        /* <DEDUP_REMOVED lines=43> */
.L_x_17411:
        /* <DEDUP_REMOVED lines=25> */
.L_x_17415:
        /* <DEDUP_REMOVED lines=12> */
.L_x_17416:
        /* <DEDUP_REMOVED lines=43> */
.L_x_17414:
[----:B------:R-:W-:Y:S01]  /*22400*/  I2FP.F32.U32 R29, R29 ;  /* 0x0000001d001d7245 */ /* 0x000fe20000201000 */
[----:B------:R-:W-:Y:S01]  /*22410*/  IMAD.MOV.U32 R31, RZ, RZ, R196 ;  /* 0x000000ffff1f7224 */ /* 0x000fe200078e00c4 */
        /* <DEDUP_REMOVED lines=20> */
.L_x_17418:
        /* <DEDUP_REMOVED lines=12> */
.L_x_17419:
        /* <DEDUP_REMOVED lines=43> */
.L_x_17417:
        /* <DEDUP_REMOVED lines=23> */
.L_x_17421:
        /* <DEDUP_REMOVED lines=12> */
.L_x_17422:
        /* <DEDUP_REMOVED lines=43> */
.L_x_17420:
        /* <DEDUP_REMOVED lines=22> */
.L_x_17424:
        /* <DEDUP_REMOVED lines=12> */
.L_x_17425:
        /* <DEDUP_REMOVED lines=43> */
.L_x_17423:
[----:B------:R-:W-:Y:S01]  /*23280*/  I2FP.F32.U32 R173, R173 ;  /* 0x000000ad00ad7245 */ /* 0x000fe20000201000 */
[----:B------:R-:W-:Y:S01]  /*23290*/  IMAD.U32 R172, R174, 0x10000, RZ ;  /* 0x00010000aeac7824 */ /* 0x000fe200078e00ff */
        /* <DEDUP_REMOVED lines=21> */
.L_x_17427:
        /* <DEDUP_REMOVED lines=12> */
.L_x_17428:
        /* <DEDUP_REMOVED lines=43> */
.L_x_17426:
[----:B------:R-:W-:Y:S01]  /*23760*/  I2FP.F32.U32 R173, R173 ;  /* 0x000000ad00ad7245 */ /* 0x000fe20000201000 */
[----:B------:R-:W-:Y:S01]  /*23770*/  HFMA2 R226, -RZ, RZ, 0, 1.1920928955078125e-07 ;  /* 0x00000002ffe27431 */ /* 0x000fe200000001ff */
        /* <DEDUP_REMOVED lines=20> */
.L_x_17430:
        /* <DEDUP_REMOVED lines=12> */
.L_x_17431:
        /* <DEDUP_REMOVED lines=43> */
.L_x_17429:
        /* <DEDUP_REMOVED lines=23> */
.L_x_17433:
        /* <DEDUP_REMOVED lines=14> */
.L_x_17434:
        /* <DEDUP_REMOVED lines=43> */
.L_x_17432:
[----:B------:R-:W-:Y:S02]  /*24130*/  I2FP.F32.U32 R201, R201 ;  /* 0x000000c900c97245 */ /* 0x000fe40000201000 */
[----:B------:R-:W-:-:S03]  /*24140*/  SHF.L.U32 R175, R175, 0x10, RZ ;  /* 0x00000010afaf7819 */ /* 0x000fc600000006ff */
[----:B------:R-:W-:Y:S01]  /*24150*/  FFMA.FTZ R201, R201, R200, 1.1641532182693481445e-10 ;  /* 0x2f000000c9c97423 */ /* 0x000fe200000100c8 */
[----:B------:R-:W-:Y:S02]  /*24160*/  IMAD.U32 R200, R19, 0x10000, RZ ;  /* 0x0001000013c87824 */ /* 0x000fe400078e00ff */
[----:B------:R-:W-:Y:S02]  /*24170*/  FMUL.FTZ R175, R175, UR17 ;  /* 0x00000011afaf7c20 */ /* 0x000fe40008410000 */
[----:B------:R-:W-:Y:S02]  /*24180*/  FSETP.GTU.FTZ.AND P6, PT, R201, UR4, PT ;  /* 0x00000004c9007c0b */ /* 0x000fe4000bfdc000 */
[----:B------:R-:W-:-:S05]  /*24190*/  FMUL.FTZ R175, R175, UR5 ;  /* 0x00000005afaf7c20 */ /* 0x000fca0008410000 */
[----:B------:R-:W-:Y:S02]  /*241a0*/  FSEL R175, R175, RZ, !P6 ;  /* 0x000000ffafaf7208 */ /* 0x000fe40007000000 */
[----:B------:R-:W-:-:S03]  /*241b0*/  PLOP3.LUT P6, PT, P6, PT, PT, 0x8, 0x80 ;  /* 0x000000000080781c */ /* 0x000fc600037ce170 */
[----:B------:R-:W-:-:S10]  /*241c0*/  FMUL.FTZ R175, R200, R175 ;  /* 0x000000afc8af7220 */ /* 0x000fd40000410000 */
.L_x_17410:
[----:B------:R-:W-:Y:S01]  /*241d0*/  FADD.FTZ R200, RZ, R76 ;  /* 0x0000004cffc87221 */ /* 0x000fe20000010000 */
[----:B------:R-:W-:Y:S01]  /*241e0*/  SEL R226, RZ, 0x1000000, !P6 ;  /* 0x01000000ffe27807 */ /* 0x000fe20007000000 */
[----:B------:R-:W-:Y:S01]  /*241f0*/  IMAD.WIDE.U32 R230, R227, 0x20, R230 ;  /* 0x00000020e3e67825 */ /* 0x000fe200078e00e6 */
[----:B------:R-:W-:-:S03]  /*24200*/  SEL R237, RZ, 0x100, !P4 ;  /* 0x00000100ffed7807 */ /* 0x000fc60006000000 */
[----:B------:R-:W-:Y:S01]  /*24210*/  FADD.FTZ R201, R200, R77 ;  /* 0x0000004dc8c97221 */ /* 0x000fe20000010000 */
[----:B------:R-:W-:Y:S01]  /*24220*/  LOP3.LUT P6, RZ, R216, 0x2, RZ, 0xc0, !PT ;  /* 0x00000002d8ff7812 */ /* 0x000fe200078cc0ff */
[----:B------:R-:W-:Y:S01]  /*24230*/  IMAD.WIDE.U32 R228, R227, 0x8, R228 ;  /* 0x00000008e3e47825 */ /* 0x000fe200078e00e4 */
[----:B------:R-:W-:Y:S03]  /*24240*/  STG.E.128 desc[UR8][R230.64], R28 ;  /* 0x0000001ce6007986 */ /* 0x000fe6000c101d08 */
[----:B------:R-:W-:Y:S01]  /*24250*/  FADD.FTZ R200, R201, R78 ;  /* 0x0000004ec9c87221 */ /* 0x000fe20000010000 */
[----:B------:R-:W-:Y:S01]  /*24260*/  BSSY.RECONVERGENT B0, `(.L_x_17435) ;  /* 0x00000d0000007945 */ /* 0x000fe20003800200 */
[----:B------:R-:W-:Y:S02]  /*24270*/  STG.E.128 desc[UR8][R230.64+0x10], R172 ;  /* 0x000010ace6007986 */ /* 0x000fe4000c101d08 */
        /* <DEDUP_REMOVED lines=76> */
[----:B------:R-:W-:Y:S01]  /*24740*/  FADD.FTZ R232, -R200, R74 ;  /* 0x0000004ac8e87221 */ /* 0x000fe20000010100 */
[----:B------:R-:W-:Y:S02]  /*24750*/  LOP3.LUT R237, R237, R226, R236, 0xfe, !PT ;  /* 0x000000e2eded7212 */ /* 0x000fe400078efeec */
[----:B------:R-:W-:Y:S01]  /*24760*/  FFMA.FTZ R201, R234, R234, R201 ;  /* 0x000000eaeac97223 */ /* 0x000fe200000100c9 */
[----:B------:R-:W-:Y:S01]  /*24770*/  FADD.FTZ R234, -R200, R75 ;  /* 0x0000004bc8ea7221 */ /* 0x000fe20000010100 */
[----:B------:R-:W-:Y:S02]  /*24780*/  SEL R236, RZ, 0x1000000, !P2 ;  /* 0x01000000ffec7807 */ /* 0x000fe40005000000 */
[----:B------:R-:W-:Y:S01]  /*24790*/  FFMA.FTZ R201, R232, R232, R201 ;  /* 0x000000e8e8c97223 */ /* 0x000fe200000100c9 */
[----:B------:R-:W-:Y:S01]  /*247a0*/  FADD.FTZ R232, -R200, R68 ;  /* 0x00000044c8e87221 */ /* 0x000fe20000010100 */
[----:B------:R-:W-:-:S02]  /*247b0*/  SEL R226, RZ, 0x10000, !P1 ;  /* 0x00010000ffe27807 */ /* 0x000fc40004800000 */
        /* <DEDUP_REMOVED lines=98> */
[----:B------:R-:W-:-:S04]  /*24de0*/  SEL R201, RZ, 0x100, !P0 ;  /* 0x00000100ffc97807 */ /* 0x000fc80004000000 */
[----:B------:R-:W0:Y:S01]  /*24df0*/  SHFL.BFLY PT, R233, R232, 0x2, 0x1f ;  /* 0x0c401f00e8e97f89 */ /* 0x000e2200000e0000 */
[----:B------:R-:W-:Y:S02]  /*24e00*/  LOP3.LUT R201, R201, R236, R226, 0xfe, !PT ;  /* 0x000000ecc9c97212 */ /* 0x000fe400078efee2 */
[----:B------:R-:W-:Y:S01]  /*24e10*/  SEL R226, RZ, 0x1, !P6 ;  /* 0x00000001ffe27807 */ /* 0x000fe20007000000 */
[----:B0-----:R-:W-:Y:S01]  /*24e20*/  FADD.FTZ R233, R232, R233 ;  /* 0x000000e9e8e97221 */ /* 0x001fe20000010000 */
[----:B------:R-:W-:-:S04]  /*24e30*/  SEL R232, RZ, 0x1, !P3 ;  /* 0x00000001ffe87807 */ /* 0x000fc80005800000 */
        /* <DEDUP_REMOVED lines=9> */
[----:B0-----:R-:W-:Y:S02]  /*24ed0*/  FADD.FTZ R201, R235, R234 ;  /* 0x000000eaebc97221 */ /* 0x001fe40000010000 */
        /* <DEDUP_REMOVED lines=8> */
.L_x_17436:
[----:B------:R-:W-:Y:S05]  /*24f60*/  BSYNC.RECONVERGENT B0 ;  /* 0x0000000000007941 */ /* 0x000fea0003800200 */
.L_x_17435:
[----:B------:R-:W-:Y:S01]  /*24f70*/  BAR.SYNC.DEFER_BLOCKING 0x0 ;  /* 0x0000000000007b1d */ /* 0x000fe20000010000 */
[----:B------:R-:W-:Y:S01]  /*24f80*/  ISETP.GT.U32.AND P0, PT, R226, 0x3, PT ;  /* 0x00000003e200780c */ /* 0x000fe20003f04070 */
[----:B0-----:R-:W-:Y:S01]  /*24f90*/  HFMA2 R228, -RZ, RZ, 0, 0 ;  /* 0x00000000ffe47431 */ /* 0x001fe200000001ff */
[----:B------:R-:W-:-:S03]  /*24fa0*/  CS2R R200, SRZ ;  /* 0x0000000000c87805 */ /* 0x000fc6000001ff00 */
        /* <DEDUP_REMOVED lines=10> */
.L_x_17438:
[----:B------:R-:W-:Y:S05]  /*25050*/  BSYNC.RECONVERGENT B0 ;  /* 0x0000000000007941 */ /* 0x000fea0003800200 */
.L_x_17437:
        /* <DEDUP_REMOVED lines=8> */
[----:B------:R-:W-:Y:S01]  /*250e0*/  IMAD.U32 R250, R13, 0x10000, RZ ;  /* 0x000100000dfa7824 */ /* 0x000fe200078e00ff */
[----:B------:R-:W-:Y:S01]  /*250f0*/  SHF.L.U32 R252, R171, 0x10, RZ ;  /* 0x00000010abfc7819 */ /* 0x000fe200000006ff */
[----:B------:R-:W-:Y:S01]  /*25100*/  IMAD.U32 R239, R123, 0x10000, RZ ;  /* 0x000100007bef7824 */ /* 0x000fe200078e00ff */
[----:B------:R-:W-:Y:S01]  /*25110*/  PRMT R241, R116, 0x7632, R241 ;  /* 0x0000763274f17816 */ /* 0x000fe200000000f1 */
[----:B------:R-:W-:-:S04]  /*25120*/  UPLOP3.LUT UP1, UPT, UPT, UPT, UP1, 0x40, 0x4 ;  /* 0x000000000004789c */ /* 0x000fc80003f2e810 */
[----:B------:R-:W-:Y:S02]  /*25130*/  IMAD.U32 R241, R241, 0x10000, RZ ;  /* 0x00010000f1f17824 */ /* 0x000fe400078e00ff */
[----:B-1----:R-:W-:Y:S01]  /*25140*/  IMAD.IADD R230, R229, 0x1, R228 ;  /* 0x00000001e5e67824 */ /* 0x002fe200078e02e4 */
[----:B------:R-:W-:Y:S02]  /*25150*/  I2FP.F32.S32 R233, R229 ;  /* 0x000000e500e97245 */ /* 0x000fe40000201400 */
[----:B------:R-:W-:Y:S02]  /*25160*/  I2FP.F32.U32 R229, R228 ;  /* 0x000000e400e57245 */ /* 0x000fe40000201000 */
[----:B------:R-:W-:Y:S01]  /*25170*/  I2FP.F32.S32 R226, R230 ;  /* 0x000000e600e27245 */ /* 0x000fe20000201400 */
[----:B------:R-:W1:Y:S01]  /*25180*/  SHFL.DOWN PT, R237, R230, 0x1, 0x1f ;  /* 0x08201f00e6ed7f89 */ /* 0x000e6200000e0000 */
[----:B0-----:R-:W-:Y:S02]  /*25190*/  FMUL.FTZ R234, R231, R233 ;  /* 0x000000e9e7ea7220 */ /* 0x001fe40000410000 */
[----:B------:R-:W0:Y:S01]  /*251a0*/  MUFU.RCP R232, R226 ;  /* 0x000000e200e87308 */ /* 0x000e220000001000 */
[----:B------:R-:W2:Y:S01]  /*251b0*/  SHFL.DOWN PT, R228, R201, 0x2, 0x1f ;  /* 0x08401f00c9e47f89 */ /* 0x000ea200000e0000 */
[----:B------:R-:W-:Y:S01]  /*251c0*/  FFMA.FTZ R235, R229, R200, R234 ;  /* 0x000000c8e5eb7223 */ /* 0x000fe200000100ea */
[----:B------:R-:W-:-:S04]  /*251d0*/  FADD.FTZ R200, -R231, R200 ;  /* 0x000000c8e7c87221 */ /* 0x000fc80000010100 */
[----:B------:R-:W-:-:S04]  /*251e0*/  FMUL.FTZ R200, R200, R200 ;  /* 0x000000c8c8c87220 */ /* 0x000fc80000410000 */
[----:B------:R-:W-:-:S04]  /*251f0*/  FMUL.FTZ R200, R200, R229 ;  /* 0x000000e5c8c87220 */ /* 0x000fc80000410000 */
[----:B------:R-:W-:Y:S01]  /*25200*/  FMUL.FTZ R200, R200, R233 ;  /* 0x000000e9c8c87220 */ /* 0x000fe20000410000 */
[----:B------:R-:W-:Y:S01]  /*25210*/  SHF.L.U32 R233, R149, 0x10, RZ ;  /* 0x0000001095e97819 */ /* 0x000fe200000006ff */
[----:B0-----:R-:W-:Y:S01]  /*25220*/  FMUL.FTZ R235, R232, R235 ;  /* 0x000000ebe8eb7220 */ /* 0x001fe20000410000 */
[----:B-1----:R-:W-:-:S04]  /*25230*/  IADD3 R236, PT, PT, R230, R237, RZ ;  /* 0x000000ede6ec7210 */ /* 0x002fc80007ffe0ff */
[----:B------:R-:W0:Y:S01]  /*25240*/  SHFL.DOWN PT, R234, R235, 0x1, 0x1f ;  /* 0x08201f00ebea7f89 */ /* 0x000e2200000e0000 */
[----:B------:R-:W-:Y:S01]  /*25250*/  I2FP.F32.S32 R237, R237 ;  /* 0x000000ed00ed7245 */ /* 0x000fe20000201400 */
[----:B--2---:R-:W-:Y:S01]  /*25260*/  FADD.FTZ R229, R228, R201 ;  /* 0x000000c9e4e57221 */ /* 0x004fe20000010000 */
[----:B------:R-:W-:Y:S01]  /*25270*/  I2FP.F32.S32 R236, R236 ;  /* 0x000000ec00ec7245 */ /* 0x000fe20000201400 */
[----:B------:R-:W1:Y:S02]  /*25280*/  LDC R228, c[0x0][0x448] ;  /* 0x00011200ffe47b82 */ /* 0x000e640000000800 */
[----:B------:R-:W-:-:S03]  /*25290*/  FFMA.FTZ R229, R232, R200, R229 ;  /* 0x000000c8e8e57223 */ /* 0x000fc600000100e5 */
[----:B------:R-:W2:Y:S02]  /*252a0*/  MUFU.RCP R236, R236 ;  /* 0x000000ec00ec7308 */ /* 0x000ea40000001000 */
[----:B------:R-:W3:Y:S01]  /*252b0*/  SHFL.DOWN PT, R200, R229, 0x1, 0x1f ;  /* 0x08201f00e5c87f89 */ /* 0x000ee200000e0000 */
[----:B0-----:R-:W-:Y:S01]  /*252c0*/  FMUL.FTZ R231, R234, R237 ;  /* 0x000000edeae77220 */ /* 0x001fe20000410000 */
[----:B------:R-:W-:-:S03]  /*252d0*/  FADD.FTZ R234, R235, -R234 ;  /* 0x800000eaebea7221 */ /* 0x000fc60000010000 */
[----:B------:R-:W-:Y:S01]  /*252e0*/  FFMA.FTZ R231, R226, R235, R231 ;  /* 0x000000ebe2e77223 */ /* 0x000fe200000100e7 */
[----:B------:R-:W-:-:S03]  /*252f0*/  IMAD.U32 R235, R121, 0x10000, RZ ;  /* 0x0001000079eb7824 */ /* 0x000fc600078e00ff */
[----:B--2---:R-:W-:Y:S01]  /*25300*/  FMUL.FTZ R201, R236, R231 ;  /* 0x000000e7ecc97220 */ /* 0x004fe20000410000 */
[----:B------:R-:W-:-:S04]  /*25310*/  FMUL.FTZ R231, R234, R234 ;  /* 0x000000eaeae77220 */ /* 0x000fc80000410000 */
[----:B------:R-:W-:Y:S01]  /*25320*/  FMUL.FTZ R226, R226, R231 ;  /* 0x000000e7e2e27220 */ /* 0x000fe20000410000 */
[----:B---3--:R-:W-:Y:S01]  /*25330*/  FADD.FTZ R231, R229, R200 ;  /* 0x000000c8e5e77221 */ /* 0x008fe20000010000 */
[----:B------:R-:W0:Y:S02]  /*25340*/  SHFL.IDX PT, R201, R201, RZ, 0x1f ;  /* 0x00001fffc9c97589 */ /* 0x000e2400000e0000 */
[----:B------:R-:W-:Y:S01]  /*25350*/  FMUL.FTZ R226, R226, R237 ;  /* 0x000000ede2e27220 */ /* 0x000fe20000410000 */
[----:B------:R-:W-:-:S03]  /*25360*/  SHF.L.U32 R237, R151, 0x10, RZ ;  /* 0x0000001097ed7819 */ /* 0x000fc600000006ff */
[--C-:B------:R-:W-:Y:S01]  /*25370*/  FFMA.FTZ R226, R236, R226, R231.reuse ;  /* 0x000000e2ece27223 */ /* 0x100fe200000100e7 */
[----:B------:R-:W-:-:S04]  /*25380*/  PRMT R231, R120, 0x7632, R231 ;  /* 0x0000763278e77816 */ /* 0x000fc800000000e7 */
[----:B------:R2:W1:Y:S01]  /*25390*/  SHFL.IDX PT, R229, R226, RZ, 0x1f ;  /* 0x00001fffe2e57589 */ /* 0x00046200000e0000 */
[----:B------:R-:W-:Y:S02]  /*253a0*/  IMAD.U32 R231, R231, 0x10000, RZ ;  /* 0x00010000e7e77824 */ /* 0x000fe400078e00ff */
[C---:B0-----:R-:W-:Y:S01]  /*253b0*/  FMUL.FTZ R230, R201.reuse, R201 ;  /* 0x000000c9c9e67220 */ /* 0x041fe20000410000 */
[----:B------:R-:W-:-:S04]  /*253c0*/  FSEL R200, R201, RZ, !P1 ;  /* 0x000000ffc9c87208 */ /* 0x000fc80004800000 */
[----:B------:R-:W-:Y:S01]  /*253d0*/  FSEL R230, R230, RZ, P1 ;  /* 0x000000ffe6e67208 */ /* 0x000fe20000800000 */
[C---:B------:R-:W-:Y:S01]  /*253e0*/  FADD.FTZ R222, -R200.reuse, R52 ;  /* 0x00000034c8de7221 */ /* 0x040fe20000010100 */
[C---:B--2---:R-:W-:Y:S01]  /*253f0*/  FADD.FTZ R226, -R200.reuse, R53 ;  /* 0x00000035c8e27221 */ /* 0x044fe20000010100 */
[C---:B------:R-:W-:Y:S01]  /*25400*/  FADD.FTZ R234, -R200.reuse, R37 ;  /* 0x00000025c8ea7221 */ /* 0x040fe20000010100 */
[----:B------:R-:W0:Y:S01]  /*25410*/  @!P0 LDC.64 R52, c[0x0][0x3c0] ;  /* 0x0000f000ff348b82 */ /* 0x000e220000000a00 */
[C---:B------:R-:W-:Y:S01]  /*25420*/  FADD.FTZ R76, -R200.reuse, R76 ;  /* 0x0000004cc84c7221 */ /* 0x040fe20000010100 */
[----:B-1----:R-:W-:Y:S01]  /*25430*/  FFMA.FTZ R229, R229, UR20, R228 ;  /* 0x00000014e5e57c23 */ /* 0x002fe200080100e4 */
[----:B------:R-:W-:Y:S02]  /*25440*/  IMAD.U32 R37, RZ, RZ, UR16 ;  /* 0x00000010ff257e24 */ /* 0x000fe4000f8e00ff */
[C---:B------:R-:W-:Y:S01]  /*25450*/  FADD.FTZ R77, -R200.reuse, R77 ;  /* 0x0000004dc84d7221 */ /* 0x040fe20000010100 */
[C---:B------:R-:W-:Y:S01]  /*25460*/  FADD.FTZ R78, -R200.reuse, R78 ;  /* 0x0000004ec84e7221 */ /* 0x040fe20000010100 */
[----:B------:R-:W-:Y:S01]  /*25470*/  FADD.FTZ R229, R229, R230 ;  /* 0x000000e6e5e57221 */ /* 0x000fe20000010000 */
[C---:B------:R-:W-:Y:S01]  /*25480*/  FADD.FTZ R238, -R200.reuse, R33 ;  /* 0x00000021c8ee7221 */ /* 0x040fe20000010100 */
[C---:B------:R-:W-:Y:S01]  /*25490*/  FADD.FTZ R240, -R200.reuse, R34 ;  /* 0x00000022c8f07221 */ /* 0x040fe20000010100 */
[----:B------:R-:W-:Y:S01]  /*254a0*/  FADD.FTZ R34, -R200, R35 ;  /* 0x00000023c8227221 */ /* 0x000fe20000010100 */
[----:B------:R-:W-:Y:S01]  /*254b0*/  SHF.L.U32 R33, R168, 0x10, RZ ;  /* 0x00000010a8217819 */ /* 0x000fe200000006ff */
[----:B------:R-:W-:Y:S01]  /*254c0*/  IMAD.U32 R35, R140, 0x10000, RZ ;  /* 0x000100008c237824 */ /* 0x000fe200078e00ff */
        /* <DEDUP_REMOVED lines=15> */
[----:B------:R-:W-:Y:S01]  /*255c0*/  FADD.FTZ R64, -R200, R64 ;  /* 0x00000040c8407221 */ /* 0x000fe20000010100 */
[----:B------:R-:W-:Y:S01]  /*255d0*/  IMAD.U32 R37, R136, 0x10000, RZ ;  /* 0x0001000088257824 */ /* 0x000fe200078e00ff */
[----:B------:R0:W-:Y:S01]  /*255e0*/  @!P0 STG.E desc[UR8][R52.64], R201 ;  /* 0x000000c934008986 */ /* 0x0001e2000c101908 */
[C---:B-1----:R-:W-:Y:S01]  /*255f0*/  FMUL.FTZ R76, R229.reuse, R76 ;  /* 0x0000004ce54c7220 */ /* 0x042fe20000410000 */
[C---:B------:R-:W-:Y:S01]  /*25600*/  FMUL.FTZ R77, R229.reuse, R77 ;  /* 0x0000004de54d7220 */ /* 0x040fe20000410000 */
[----:B------:R-:W-:Y:S01]  /*25610*/  FMUL.FTZ R41, R229, R78 ;  /* 0x0000004ee5297220 */ /* 0x000fe20000410000 */
[----:B------:R-:W-:Y:S01]  /*25620*/  SHF.L.U32 R78, R16, 0x10, RZ ;  /* 0x00000010104e7819 */ /* 0x000fe200000006ff */
[----:B------:R-:W-:Y:S01]  /*25630*/  FFMA.FTZ R76, R76, R33, R35 ;  /* 0x000000214c4c7223 */ /* 0x000fe20000010023 */
[----:B------:R-:W-:Y:S01]  /*25640*/  FFMA.FTZ R35, R77, R242, R244 ;  /* 0x000000f24d237223 */ /* 0x000fe200000100f4 */
[----:B------:R-:W-:Y:S01]  /*25650*/  FFMA.FTZ R41, R41, R246, R248 ;  /* 0x000000f629297223 */ /* 0x000fe200000100f8 */
[----:B------:R-:W-:Y:S01]  /*25660*/  SHF.L.U32 R244, R170, 0x10, RZ ;  /* 0x00000010aaf47819 */ /* 0x000fe200000006ff */
[----:B------:R-:W-:Y:S01]  /*25670*/  FMUL.FTZ R43, R229, R74 ;  /* 0x0000004ae52b7220 */ /* 0x000fe20000410000 */
[----:B------:R-:W-:-:S02]  /*25680*/  IMAD.U32 R242, R15, 0x10000, RZ ;  /* 0x000100000ff27824 */ /* 0x000fc400078e00ff */
[----:B------:R-:W-:Y:S01]  /*25690*/  FMUL.FTZ R79, R229, R79 ;  /* 0x0000004fe54f7220 */ /* 0x000fe20000410000 */
[----:B0-----:R-:W-:Y:S02]  /*256a0*/  IMAD.U32 R52, R143, 0x10000, RZ ;  /* 0x000100008f347824 */ /* 0x001fe400078e00ff */
[----:B------:R-:W-:Y:S01]  /*256b0*/  FMUL.FTZ R33, R229, R72 ;  /* 0x00000048e5217220 */ /* 0x000fe20000410000 */
[----:B------:R-:W-:Y:S01]  /*256c0*/  IMAD.U32 R246, R142, 0x10000, RZ ;  /* 0x000100008ef67824 */ /* 0x000fe200078e00ff */
[----:B------:R-:W-:Y:S01]  /*256d0*/  SHF.L.U32 R248, R14, 0x10, RZ ;  /* 0x000000100ef87819 */ /* 0x000fe200000006ff */
[----:B------:R-:W-:Y:S01]  /*256e0*/  FFMA.FTZ R43, R43, R252, R52 ;  /* 0x000000fc2b2b7223 */ /* 0x000fe20000010034 */
[----:B------:R-:W-:Y:S01]  /*256f0*/  FMUL.FTZ R47, R229, R73 ;  /* 0x00000049e52f7220 */ /* 0x000fe20000410000 */
[----:B------:R-:W-:Y:S01]  /*25700*/  FFMA.FTZ R72, R79, R78, R242 ;  /* 0x0000004e4f487223 */ /* 0x000fe200000100f2 */
[----:B------:R-:W-:Y:S01]  /*25710*/  FFMA.FTZ R74, R33, R244, R246 ;  /* 0x000000f4214a7223 */ /* 0x000fe200000100f6 */
        /* <DEDUP_REMOVED lines=8> */
[----:B------:R-:W-:Y:S01]  /*257a0*/  FFMA.FTZ R47, R47, R248, R250 ;  /* 0x000000f82f2f7223 */ /* 0x000fe200000100fa */
[----:B------:R-:W-:Y:S01]  /*257b0*/  SHF.L.U32 R246, R165, 0x10, RZ ;  /* 0x00000010a5f67819 */ /* 0x000fe200000006ff */
[----:B------:R-:W-:Y:S01]  /*257c0*/  FMUL.FTZ R39, R229, R70 ;  /* 0x00000046e5277220 */ /* 0x000fe20000410000 */
[----:B------:R-:W-:Y:S02]  /*257d0*/  IMAD.U32 R248, R137, 0x10000, RZ ;  /* 0x0001000089f87824 */ /* 0x000fe400078e00ff */
[----:B------:R-:W-:Y:S01]  /*257e0*/  FFMA.FTZ R70, R75, R52, R78 ;  /* 0x000000344b467223 */ /* 0x000fe2000001004e */
[----:B------:R-:W-:Y:S01]  /*257f0*/  FADD.FTZ R66, -R200, R66 ;  /* 0x00000042c8427221 */ /* 0x000fe20000010100 */
[----:B------:R-:W-:Y:S01]  /*25800*/  FFMA.FTZ R52, R68, R33, R37 ;  /* 0x0000002144347223 */ /* 0x000fe20000010025 */
[----:B------:R-:W-:Y:S01]  /*25810*/  FADD.FTZ R65, -R200, R65 ;  /* 0x00000041c8417221 */ /* 0x000fe20000010100 */
        /* <DEDUP_REMOVED lines=11> */
[----:B------:R-:W-:Y:S01]  /*258d0*/  FMUL.FTZ R53, R229, R66 ;  /* 0x00000042e5357220 */ /* 0x000fe20000410000 */
[C---:B------:R-:W-:Y:S01]  /*258e0*/  FADD.FTZ R60, -R200.reuse, R60 ;  /* 0x0000003cc83c7221 */ /* 0x040fe20000010100 */
[----:B------:R-:W-:Y:S02]  /*258f0*/  IMAD.U32 R248, R5, 0x10000, RZ ;  /* 0x0001000005f87824 */ /* 0x000fe400078e00ff */
[----:B------:R-:W-:Y:S01]  /*25900*/  FMUL.FTZ R65, R229, R65 ;  /* 0x00000041e5417220 */ /* 0x000fe20000410000 */
[C---:B------:R-:W-:Y:S01]  /*25910*/  FADD.FTZ R61, -R200.reuse, R61 ;  /* 0x0000003dc83d7221 */ /* 0x040fe20000010100 */
[C---:B------:R-:W-:Y:S01]  /*25920*/  FADD.FTZ R67, -R200.reuse, R67 ;  /* 0x00000043c8437221 */ /* 0x040fe20000010100 */
[----:B------:R-:W-:Y:S01]  /*25930*/  FADD.FTZ R62, -R200, R62 ;  /* 0x0000003ec83e7221 */ /* 0x000fe20000010100 */
        /* <DEDUP_REMOVED lines=9> */
[----:B------:R-:W-:Y:S01]  /*259d0*/  IMAD.U32 R246, R198, 0x10000, RZ ;  /* 0x00010000c6f67824 */ /* 0x000fe200078e00ff */
[----:B------:R-:W-:Y:S01]  /*259e0*/  SHF.L.U32 R71, R161, 0x10, RZ ;  /* 0x00000010a1477819 */ /* 0x000fe200000006ff */
[----:B------:R-:W-:Y:S01]  /*259f0*/  FMUL.FTZ R61, R229, R61 ;  /* 0x0000003de53d7220 */ /* 0x000fe20000410000 */
[----:B------:R-:W-:-:S02]  /*25a00*/  IMAD.U32 R242, R3, 0x10000, RZ ;  /* 0x0001000003f27824 */ /* 0x000fc400078e00ff */
[----:B------:R-:W-:Y:S01]  /*25a10*/  FMUL.FTZ R67, R229, R67 ;  /* 0x00000043e5437220 */ /* 0x000fe20000410000 */
[----:B------:R-:W-:Y:S02]  /*25a20*/  IMAD.U32 R73, R133, 0x10000, RZ ;  /* 0x0001000085497824 */ /* 0x000fe400078e00ff */
[----:B------:R-:W-:Y:S01]  /*25a30*/  FMUL.FTZ R62, R229, R62 ;  /* 0x0000003ee53e7220 */ /* 0x000fe20000410000 */
[C---:B------:R-:W-:Y:S01]  /*25a40*/  FADD.FTZ R63, -R200.reuse, R63 ;  /* 0x0000003fc83f7221 */ /* 0x040fe20000010100 */
[----:B------:R-:W-:Y:S01]  /*25a50*/  FADD.FTZ R58, -R200, R58 ;  /* 0x0000003ac83a7221 */ /* 0x000fe20000010100 */
[----:B------:R-:W-:Y:S01]  /*25a60*/  FFMA.FTZ R60, R60, R33, R53 ;  /* 0x000000213c3c7223 */ /* 0x000fe20000010035 */
[----:B------:R-:W-:Y:S01]  /*25a70*/  FADD.FTZ R56, -R200, R56 ;  /* 0x00000038c8387221 */ /* 0x000fe20000010100 */
[----:B------:R-:W-:Y:S01]  /*25a80*/  FFMA.FTZ R53, R61, R244, R246 ;  /* 0x000000f43d357223 */ /* 0x000fe200000100f6 */
[----:B------:R-:W-:Y:S01]  /*25a90*/  FFMA.FTZ R69, R67, R78, R242 ;  /* 0x0000004e43457223 */ /* 0x000fe200000100f2 */
[----:B------:R-:W-:Y:S01]  /*25aa0*/  FFMA.FTZ R61, R62, R71, R73 ;  /* 0x000000473e3d7223 */ /* 0x000fe20000010049 */
        /* <DEDUP_REMOVED lines=10> */
[----:B------:R-:W-:Y:S01]  /*25b50*/  FADD.FTZ R59, -R200, R59 ;  /* 0x0000003bc83b7221 */ /* 0x000fe20000010100 */
[----:B------:R-:W-:Y:S01]  /*25b60*/  SHF.L.U32 R246, R203, 0x10, RZ ;  /* 0x00000010cbf67819 */ /* 0x000fe200000006ff */
[----:B------:R-:W-:Y:S02]  /*25b70*/  IMAD.U32 R248, R204, 0x10000, RZ ;  /* 0x00010000ccf87824 */ /* 0x000fe400078e00ff */
[----:B------:R-:W-:Y:S01]  /*25b80*/  FMUL.FTZ R57, R229, R57 ;  /* 0x00000039e5397220 */ /* 0x000fe20000410000 */
[----:B------:R-:W-:Y:S01]  /*25b90*/  FFMA.FTZ R56, R63, R62, R78 ;  /* 0x0000003e3f387223 */ /* 0x000fe2000001004e */
[----:B------:R-:W-:Y:S01]  /*25ba0*/  FFMA.FTZ R67, R58, R67, R71 ;  /* 0x000000433a437223 */ /* 0x000fe20000010047 */
[----:B------:R-:W-:Y:S01]  /*25bb0*/  FFMA.FTZ R63, R33, R242, R244 ;  /* 0x000000f2213f7223 */ /* 0x000fe200000100f4 */
[----:B------:R-:W-:Y:S01]  /*25bc0*/  SHF.L.U32 R58, R205, 0x10, RZ ;  /* 0x00000010cd3a7819 */ /* 0x000fe200000006ff */
[----:B------:R-:W-:Y:S01]  /*25bd0*/  FADD.FTZ R54, -R200, R54 ;  /* 0x00000036c8367221 */ /* 0x000fe20000010100 */
[----:B------:R-:W-:Y:S01]  /*25be0*/  IMAD.U32 R78, R206, 0x10000, RZ ;  /* 0x00010000ce4e7824 */ /* 0x000fe200078e00ff */
[----:B------:R-:W-:Y:S01]  /*25bf0*/  SHF.L.U32 R33, R207, 0x10, RZ ;  /* 0x00000010cf217819 */ /* 0x000fe200000006ff */
[----:B------:R-:W-:Y:S01]  /*25c00*/  FMUL.FTZ R59, R229, R59 ;  /* 0x0000003be53b7220 */ /* 0x000fe20000410000 */
[----:B------:R-:W-:Y:S01]  /*25c10*/  FFMA.FTZ R62, R57, R246, R248 ;  /* 0x000000f6393e7223 */ /* 0x000fe200000100f8 */
[----:B------:R-:W-:Y:S01]  /*25c20*/  SHF.L.U32 R242, R156, 0x10, RZ ;  /* 0x000000109cf27819 */ /* 0x000fe200000006ff */
[----:B------:R-:W-:-:S02]  /*25c30*/  IMAD.U32 R71, R208, 0x10000, RZ ;  /* 0x00010000d0477824 */ /* 0x000fc400078e00ff */
[C---:B------:R-:W-:Y:S01]  /*25c40*/  FMUL.FTZ R226, R229.reuse, R226 ;  /* 0x000000e2e5e27220 */ /* 0x040fe20000410000 */
[----:B------:R-:W-:Y:S01]  /*25c50*/  FADD.FTZ R55, -R200, R55 ;  /* 0x00000037c8377221 */ /* 0x000fe20000010100 */
[----:B------:R-:W-:Y:S02]  /*25c60*/  IMAD.U32 R244, R128, 0x10000, RZ ;  /* 0x0001000080f47824 */ /* 0x000fe400078e00ff */
[----:B------:R-:W-:Y:S01]  /*25c70*/  FMUL.FTZ R57, R229, R222 ;  /* 0x000000dee5397220 */ /* 0x000fe20000410000 */
[C---:B------:R-:W-:Y:S01]  /*25c80*/  FADD.FTZ R48, -R200.reuse, R48 ;  /* 0x00000030c8307221 */ /* 0x040fe20000010100 */
[----:B------:R-:W-:Y:S01]  /*25c90*/  SHF.L.U32 R246, R157, 0x10, RZ ;  /* 0x000000109df67819 */ /* 0x000fe200000006ff */
[C---:B------:R-:W-:Y:S01]  /*25ca0*/  FADD.FTZ R49, -R200.reuse, R49 ;  /* 0x00000031c8317221 */ /* 0x040fe20000010100 */
[----:B------:R-:W-:Y:S02]  /*25cb0*/  IMAD.U32 R248, R129, 0x10000, RZ ;  /* 0x0001000081f87824 */ /* 0x000fe400078e00ff */
[----:B------:R-:W-:Y:S01]  /*25cc0*/  FMUL.FTZ R73, R229, R54 ;  /* 0x00000036e5497220 */ /* 0x000fe20000410000 */
[----:B------:R-:W-:Y:S01]  /*25cd0*/  FFMA.FTZ R222, R59, R58, R78 ;  /* 0x0000003a3bde7223 */ /* 0x000fe2000001004e */
[----:B------:R-:W-:Y:S01]  /*25ce0*/  FADD.FTZ R50, -R200, R50 ;  /* 0x00000032c8327221 */ /* 0x000fe20000010100 */
        /* <DEDUP_REMOVED lines=14> */
[----:B------:R-:W-:Y:S01]  /*25dd0*/  FMUL.FTZ R50, R229, R50 ;  /* 0x00000032e5327220 */ /* 0x000fe20000410000 */
[----:B------:R-:W-:Y:S01]  /*25de0*/  FFMA.FTZ R55, R55, R78, R226 ;  /* 0x0000004e37377223 */ /* 0x000fe200000100e2 */
[----:B------:R-:W-:Y:S01]  /*25df0*/  FFMA.FTZ R78, R48, R33, R59 ;  /* 0x00000021304e7223 */ /* 0x000fe2000001003b */
[----:B------:R-:W-:Y:S01]  /*25e00*/  FFMA.FTZ R59, R49, R242, R244 ;  /* 0x000000f2313b7223 */ /* 0x000fe200000100f4 */
[----:B------:R-:W-:Y:S01]  /*25e10*/  FFMA.FTZ R71, R50, R71, R73 ;  /* 0x0000004732477223 */ /* 0x000fe20000010049 */
[----:B------:R-:W-:Y:S01]  /*25e20*/  PRMT R242, R159, 0x7632, R242 ;  /* 0x000076329ff27816 */ /* 0x000fe200000000f2 */
[C---:B------:R-:W-:Y:S01]  /*25e30*/  FADD.FTZ R51, -R200.reuse, R51 ;  /* 0x00000033c8337221 */ /* 0x040fe20000010100 */
[----:B------:R-:W-:Y:S01]  /*25e40*/  PRMT R48, R131, 0x7632, R48 ;  /* 0x0000763283307816 */ /* 0x000fe20000000030 */
[----:B------:R-:W-:Y:S01]  /*25e50*/  FADD.FTZ R44, -R200, R44 ;  /* 0x0000002cc82c7221 */ /* 0x000fe20000010100 */
[----:B------:R-:W-:Y:S01]  /*25e60*/  PRMT R50, R152, 0x7632, R50 ;  /* 0x0000763298327816 */ /* 0x000fe20000000032 */
[----:B------:R-:W-:Y:S01]  /*25e70*/  FADD.FTZ R45, -R200, R45 ;  /* 0x0000002dc82d7221 */ /* 0x000fe20000010100 */
        /* <DEDUP_REMOVED lines=19> */
[----:B------:R-:W-:-:S02]  /*25fb0*/  IMAD.U32 R45, R126, 0x10000, RZ ;  /* 0x000100007e2d7824 */ /* 0x000fc400078e00ff */
[C---:B------:R-:W-:Y:S01]  /*25fc0*/  FMUL.FTZ R40, R229.reuse, R40 ;  /* 0x00000028e5287220 */ /* 0x040fe20000410000 */
[----:B------:R-:W-:Y:S01]  /*25fd0*/  FFMA.FTZ R50, R46, R73, R75 ;  /* 0x000000492e327223 */ /* 0x000fe2000001004b */
[----:B------:R-:W-:Y:S01]  /*25fe0*/  FADD.FTZ R42, -R200, R42 ;  /* 0x0000002ac82a7221 */ /* 0x000fe20000010100 */
[----:B------:R-:W-:Y:S01]  /*25ff0*/  PRMT R226, R154, 0x7632, R226 ;  /* 0x000076329ae27816 */ /* 0x000fe200000000e2 */
[----:B------:R-:W-:Y:S01]  /*26000*/  FMUL.FTZ R73, R229, R228 ;  /* 0x000000e4e5497220 */ /* 0x000fe20000410000 */
[----:B------:R-:W-:Y:S01]  /*26010*/  PRMT R244, R126, 0x7632, R244 ;  /* 0x000076327ef47816 */ /* 0x000fe200000000f4 */
[----:B------:R-:W-:Y:S01]  /*26020*/  FFMA.FTZ R228, R40, R33, R45 ;  /* 0x0000002128e47223 */ /* 0x000fe2000001002d */
[----:B------:R-:W-:Y:S01]  /*26030*/  PRMT R33, R155, 0x7632, R33 ;  /* 0x000076329b217816 */ /* 0x000fe20000000021 */
[C---:B------:R-:W-:Y:S01]  /*26040*/  IMAD.U32 R51, R127.reuse, 0x10000, RZ ;  /* 0x000100007f337824 */ /* 0x040fe200078e00ff */
[----:B------:R-:W-:Y:S01]  /*26050*/  PRMT R45, R127, 0x7632, R45 ;  /* 0x000076327f2d7816 */ /* 0x000fe2000000002d */
[----:B------:R-:W-:Y:S01]  /*26060*/  FMUL.FTZ R42, R229, R42 ;  /* 0x0000002ae52a7220 */ /* 0x000fe20000410000 */
[----:B------:R-:W-:Y:S01]  /*26070*/  SHF.L.U32 R79, R155, 0x10, RZ ;  /* 0x000000109b4f7819 */ /* 0x000fe200000006ff */
[----:B------:R-:W-:Y:S01]  /*26080*/  IMAD.U32 R244, R244, 0x10000, RZ ;  /* 0x00010000f4f47824 */ /* 0x000fe200078e00ff */
[----:B------:R-:W-:Y:S01]  /*26090*/  SHF.L.U32 R226, R226, 0x10, RZ ;  /* 0x00000010e2e27819 */ /* 0x000fe200000006ff */
[----:B------:R-:W-:Y:S01]  /*260a0*/  FMUL.FTZ R77, R229, R230 ;  /* 0x000000e6e54d7220 */ /* 0x000fe20000410000 */
[----:B------:R-:W-:Y:S01]  /*260b0*/  FADD.FTZ R36, -R200, R36 ;  /* 0x00000024c8247221 */ /* 0x000fe20000010100 */
[----:B------:R-:W-:Y:S01]  /*260c0*/  PRMT R201, R148, 0x7632, R201 ;  /* 0x0000763294c97816 */ /* 0x000fe200000000c9 */
[----:B------:R-:W-:Y:S01]  /*260d0*/  IMAD.U32 R45, R45, 0x10000, RZ ;  /* 0x000100002d2d7824 */ /* 0x000fe200078e00ff */
[----:B------:R-:W-:Y:S01]  /*260e0*/  SHF.L.U32 R33, R33, 0x10, RZ ;  /* 0x0000001021217819 */ /* 0x000fe200000006ff */
[----:B------:R-:W-:Y:S01]  /*260f0*/  FMUL.FTZ R232, R229, R232 ;  /* 0x000000e8e5e87220 */ /* 0x000fe20000410000 */
[----:B------:R-:W-:Y:S01]  /*26100*/  FADD.FTZ R38, -R200, R38 ;  /* 0x00000026c8267221 */ /* 0x000fe20000010100 */
[----:B------:R-:W-:Y:S01]  /*26110*/  FFMA.FTZ R79, R42, R79, R51 ;  /* 0x0000004f2a4f7223 */ /* 0x000fe20000010033 */
[----:B------:R-:W-:Y:S01]  /*26120*/  FFMA.FTZ R77, R77, R226, R244 ;  /* 0x000000e24d4d7223 */ /* 0x000fe200000100f4 */
[----:B------:R-:W-:Y:S01]  /*26130*/  SHF.L.U32 R51, R148, 0x10, RZ ;  /* 0x0000001094337819 */ /* 0x000fe200000006ff */
[----:B------:R-:W-:Y:S01]  /*26140*/  IMAD.U32 R75, R120, 0x10000, RZ ;  /* 0x00010000784b7824 */ /* 0x000fe200078e00ff */
[----:B------:R-:W-:Y:S01]  /*26150*/  SHF.L.U32 R201, R201, 0x10, RZ ;  /* 0x00000010c9c97819 */ /* 0x000fe200000006ff */
[C---:B------:R-:W-:Y:S01]  /*26160*/  FMUL.FTZ R226, R229.reuse, R36 ;  /* 0x00000024e5e27220 */ /* 0x040fe20000410000 */
[C---:B------:R-:W-:Y:S01]  /*26170*/  FMUL.FTZ R234, R229.reuse, R234 ;  /* 0x000000eae5ea7220 */ /* 0x040fe20000410000 */
[----:B------:R-:W-:Y:S01]  /*26180*/  FFMA.FTZ R36, R232, R33, R45 ;  /* 0x00000021e8247223 */ /* 0x000fe2000001002d */
[----:B------:R-:W-:Y:S01]  /*26190*/  FMUL.FTZ R38, R229, R38 ;  /* 0x00000026e5267220 */ /* 0x000fe20000410000 */
[----:B------:R-:W-:Y:S01]  /*261a0*/  PRMT R33, R149, 0x7632, R33 ;  /* 0x0000763295217816 */ /* 0x000fe20000000021 */
[----:B------:R-:W-:Y:S01]  /*261b0*/  FADD.FTZ R32, -R200, R32 ;  /* 0x00000020c8207221 */ /* 0x000fe20000010100 */
[----:B------:R-:W-:Y:S01]  /*261c0*/  PRMT R45, R121, 0x7632, R45 ;  /* 0x00007632792d7816 */ /* 0x000fe2000000002d */
[----:B------:R-:W-:Y:S01]  /*261d0*/  FFMA.FTZ R226, R226, R51, R75 ;  /* 0x00000033e2e27223 */ /* 0x000fe2000001004b */
[----:B------:R-:W-:Y:S01]  /*261e0*/  FFMA.FTZ R51, R234, R201, R231 ;  /* 0x000000c9ea337223 */ /* 0x000fe200000100e7 */
[----:B------:R-:W-:Y:S01]  /*261f0*/  FFMA.FTZ R75, R38, R233, R235 ;  /* 0x000000e9264b7223 */ /* 0x000fe200000100eb */
[----:B------:R-:W-:Y:S01]  /*26200*/  SHF.L.U32 R201, R150, 0x10, RZ ;  /* 0x0000001096c97819 */ /* 0x000fe200000006ff */
[----:B------:R-:W-:Y:S01]  /*26210*/  IMAD.U32 R231, R122, 0x10000, RZ ;  /* 0x000100007ae77824 */ /* 0x000fe200078e00ff */
[----:B------:R-:W-:Y:S01]  /*26220*/  SHF.L.U32 R33, R33, 0x10, RZ ;  /* 0x0000001021217819 */ /* 0x000fe200000006ff */
[----:B------:R-:W-:Y:S01]  /*26230*/  IMAD.U32 R45, R45, 0x10000, RZ ;  /* 0x000100002d2d7824 */ /* 0x000fe200078e00ff */
[----:B------:R-:W-:Y:S01]  /*26240*/  PRMT R233, R150, 0x7632, R233 ;  /* 0x0000763296e97816 */ /* 0x000fe200000000e9 */
[C---:B------:R-:W-:Y:S01]  /*26250*/  FMUL.FTZ R230, R229.reuse, R236 ;  /* 0x000000ece5e67220 */ /* 0x040fe20000410000 */
[----:B------:R-:W-:Y:S01]  /*26260*/  PRMT R235, R122, 0x7632, R235 ;  /* 0x000076327aeb7816 */ /* 0x000fe200000000eb */
[----:B------:R-:W-:Y:S01]  /*26270*/  FMUL.FTZ R32, R229, R32 ;  /* 0x00000020e5207220 */ /* 0x000fe20000410000 */
[----:B------:R-:W-:Y:S01]  /*26280*/  SHF.L.U32 R233, R233, 0x10, RZ ;  /* 0x00000010e9e97819 */ /* 0x000fe200000006ff */
[----:B------:R-:W-:Y:S01]  /*26290*/  FFMA.FTZ R230, R230, R33, R45 ;  /* 0x00000021e6e67223 */ /* 0x000fe2000001002d */
[----:B------:R-:W-:Y:S01]  /*262a0*/  FMUL.FTZ R238, R229, R238 ;  /* 0x000000eee5ee7220 */ /* 0x000fe20000410000 */
[----:B------:R-:W-:Y:S01]  /*262b0*/  FFMA.FTZ R234, R32, R201, R231 ;  /* 0x000000c920ea7223 */ /* 0x000fe200000100e7 */
[----:B------:R-:W-:Y:S01]  /*262c0*/  IMAD.U32 R235, R235, 0x10000, RZ ;  /* 0x00010000ebeb7824 */ /* 0x000fe200078e00ff */
[----:B------:R-:W-:Y:S01]  /*262d0*/  PRMT R45, R151, 0x7632, R45 ;  /* 0x00007632972d7816 */ /* 0x000fe2000000002d */
[----:B------:R-:W-:Y:S01]  /*262e0*/  FMUL.FTZ R240, R229, R240 ;  /* 0x000000f0e5f07220 */ /* 0x000fe20000410000 */
[----:B------:R-:W-:Y:S01]  /*262f0*/  PRMT R201, R123, 0x7632, R201 ;  /* 0x000076327bc97816 */ /* 0x000fe200000000c9 */
[C---:B------:R-:W-:Y:S01]  /*26300*/  FADD.FTZ R28, -R200.reuse, R28 ;  /* 0x0000001cc81c7221 */ /* 0x040fe20000010100 */
[----:B------:R-:W-:Y:S01]  /*26310*/  FADD.FTZ R40, -R200, R30 ;  /* 0x0000001ec8287221 */ /* 0x000fe20000010100 */
[----:B------:R-:W-:Y:S01]  /*26320*/  FFMA.FTZ R231, R238, R233, R235 ;  /* 0x000000e9eee77223 */ /* 0x000fe200000100eb */
[----:B------:R-:W-:Y:S01]  /*26330*/  SHF.L.U32 R45, R45, 0x10, RZ ;  /* 0x000000102d2d7819 */ /* 0x000fe200000006ff */
[C---:B------:R-:W-:Y:S01]  /*26340*/  FADD.FTZ R38, -R200.reuse, R29 ;  /* 0x0000001dc8267221 */ /* 0x040fe20000010100 */
[----:B------:R-:W-:Y:S01]  /*26350*/  FADD.FTZ R42, -R200, R31 ;  /* 0x0000001fc82a7221 */ /* 0x000fe20000010100 */
[----:B------:R-:W-:Y:S01]  /*26360*/  FFMA.FTZ R233, R240, R237, R239 ;  /* 0x000000edf0e97223 */ /* 0x000fe200000100ef */
[----:B------:R-:W-:Y:S01]  /*26370*/  SHF.L.U32 R235, R144, 0x10, RZ ;  /* 0x0000001090eb7819 */ /* 0x000fe200000006ff */
[----:B------:R-:W-:-:S02]  /*26380*/  IMAD.U32 R201, R201, 0x10000, RZ ;  /* 0x00010000c9c97824 */ /* 0x000fc400078e00ff */
[C---:B------:R-:W-:Y:S01]  /*26390*/  FMUL.FTZ R34, R229.reuse, R34 ;  /* 0x00000022e5227220 */ /* 0x040fe20000410000 */
[----:B------:R-:W-:Y:S01]  /*263a0*/  FMUL.FTZ R28, R229, R28 ;  /* 0x0000001ce51c7220 */ /* 0x000fe20000410000 */
[----:B------:R-:W-:Y:S01]  /*263b0*/  IMAD.U32 R29, R145, 0x10000, RZ ;  /* 0x00010000911d7824 */ /* 0x000fe200078e00ff */
[----:B------:R-:W-:Y:S01]  /*263c0*/  SHF.L.U32 R31, R117, 0x10, RZ ;  /* 0x00000010751f7819 */ /* 0x000fe200000006ff */
[----:B------:R-:W-:Y:S02]  /*263d0*/  IMAD.U32 R237, R116, 0x10000, RZ ;  /* 0x0001000074ed7824 */ /* 0x000fe400078e00ff */
[C---:B------:R-:W-:Y:S01]  /*263e0*/  FMUL.FTZ R40, R229.reuse, R40 ;  /* 0x00000028e5287220 */ /* 0x040fe20000410000 */
[----:B------:R-:W0:Y:S01]  /*263f0*/  @!P0 LDC.64 R32, c[0x0][0x3c8] ;  /* 0x0000f200ff208b82 */ /* 0x000e220000000a00 */
[----:B------:R-:W-:Y:S01]  /*26400*/  FFMA.FTZ R236, R34, R45, R201 ;  /* 0x0000002d22ec7223 */ /* 0x000fe200000100c9 */
[----:B------:R-:W-:Y:S01]  /*26410*/  FADD.FTZ R30, -R200, R173 ;  /* 0x000000adc81e7221 */ /* 0x000fe20000010100 */
[----:B------:R-:W-:Y:S01]  /*26420*/  PRMT R239, R144, 0x7632, R239 ;  /* 0x0000763290ef7816 */ /* 0x000fe200000000ef */
[----:B------:R-:W-:Y:S01]  /*26430*/  FFMA.FTZ R201, R28, R235, R237 ;  /* 0x000000eb1cc97223 */ /* 0x000fe200000100ed */
[----:B------:R-:W-:Y:S01]  /*26440*/  FFMA.FTZ R173, R40, R29, R31 ;  /* 0x0000001d28ad7223 */ /* 0x000fe2000001001f */
[----:B------:R-:W-:Y:S01]  /*26450*/  FMUL.FTZ R38, R229, R38 ;  /* 0x00000026e5267220 */ /* 0x000fe20000410000 */
[----:B------:R-:W-:Y:S01]  /*26460*/  SHF.L.U32 R239, R239, 0x10, RZ ;  /* 0x00000010efef7819 */ /* 0x000fe200000006ff */
[----:B------:R-:W1:Y:S01]  /*26470*/  LDC.64 R28, c[0x0][0x428] ;  /* 0x00010a00ff1c7b82 */ /* 0x000e620000000a00 */
[C---:B------:R-:W-:Y:S01]  /*26480*/  FADD.FTZ R172, -R200.reuse, R172 ;  /* 0x000000acc8ac7221 */ /* 0x040fe20000010100 */
[----:B------:R-:W-:Y:S01]  /*26490*/  PRMT R45, R145, 0x7632, R45 ;  /* 0x00007632912d7816 */ /* 0x000fe2000000002d */
[----:B------:R-:W-:Y:S01]  /*264a0*/  FADD.FTZ R34, -R200, R174 ;  /* 0x000000aec8227221 */ /* 0x000fe20000010100 */
[----:B------:R-:W-:Y:S01]  /*264b0*/  FFMA.FTZ R232, R38, R239, R241 ;  /* 0x000000ef26e87223 */ /* 0x000fe200000100f1 */
[----:B------:R-:W-:Y:S01]  /*264c0*/  PRMT R235, R117, 0x7632, R235 ;  /* 0x0000763275eb7816 */ /* 0x000fe200000000eb */
[----:B------:R-:W-:Y:S01]  /*264d0*/  IMAD.U32 R237, R146, 0x10000, RZ ;  /* 0x0001000092ed7824 */ /* 0x000fe200078e00ff */
[----:B------:R-:W-:Y:S01]  /*264e0*/  SHF.L.U32 R239, R118, 0x10, RZ ;  /* 0x0000001076ef7819 */ /* 0x000fe200000006ff */
[----:B------:R-:W-:Y:S01]  /*264f0*/  FMUL.FTZ R174, R229, R172 ;  /* 0x000000ace5ae7220 */ /* 0x000fe20000410000 */
[----:B------:R-:W-:Y:S01]  /*26500*/  SHF.L.U32 R235, R235, 0x10, RZ ;  /* 0x00000010ebeb7819 */ /* 0x000fe200000006ff */
[----:B------:R-:W-:-:S02]  /*26510*/  IMAD.U32 R45, R45, 0x10000, RZ ;  /* 0x000100002d2d7824 */ /* 0x000fc400078e00ff */
[----:B------:R-:W-:Y:S01]  /*26520*/  FMUL.FTZ R42, R229, R42 ;  /* 0x0000002ae52a7220 */ /* 0x000fe20000410000 */
[----:B------:R-:W-:Y:S01]  /*26530*/  FFMA.FTZ R174, R174, R237, R239 ;  /* 0x000000edaeae7223 */ /* 0x000fe200000100ef */
[----:B------:R-:W-:Y:S01]  /*26540*/  PRMT R44, R153, 0x7632, R44 ;  /* 0x00007632992c7816 */ /* 0x000fe2000000002c */
[----:B------:R-:W-:Y:S01]  /*26550*/  FADD.FTZ R200, -R200, R175 ;  /* 0x000000afc8c87221 */ /* 0x000fe20000010100 */
[----:B------:R-:W-:Y:S01]  /*26560*/  PRMT R46, R125, 0x7632, R46 ;  /* 0x000076327d2e7816 */ /* 0x000fe2000000002e */
[----:B------:R-:W-:Y:S01]  /*26570*/  FFMA.FTZ R172, R42, R45, R235 ;  /* 0x0000002d2aac7223 */ /* 0x000fe200000100eb */
[C---:B------:R-:W-:Y:S01]  /*26580*/  PRMT R237, R147.reuse, 0x7632, R237 ;  /* 0x0000763293ed7816 */ /* 0x040fe200000000ed */
[----:B------:R-:W-:Y:S01]  /*26590*/  IMAD.U32 R235, R147, 0x10000, RZ ;  /* 0x0001000093eb7824 */ /* 0x000fe200078e00ff */
[----:B------:R-:W-:Y:S01]  /*265a0*/  PRMT R239, R119, 0x7632, R239 ;  /* 0x0000763277ef7816 */ /* 0x000fe200000000ef */
[----:B------:R-:W-:Y:S01]  /*265b0*/  IMAD.U32 R46, R46, 0x10000, RZ ;  /* 0x000100002e2e7824 */ /* 0x000fe200078e00ff */
[----:B------:R-:W-:Y:S01]  /*265c0*/  MOV R241, UR16 ;  /* 0x0000001000f17c02 */ /* 0x000fe20008000f00 */
[----:B------:R-:W-:Y:S01]  /*265d0*/  IMAD.U32 R237, R237, 0x10000, RZ ;  /* 0x00010000eded7824 */ /* 0x000fe200078e00ff */
[----:B------:R-:W-:Y:S01]  /*265e0*/  PRMT R175, R146, 0x7632, R175 ;  /* 0x0000763292af7816 */ /* 0x000fe200000000af */
[C---:B------:R-:W-:Y:S01]  /*265f0*/  FMUL.FTZ R34, R229.reuse, R34 ;  /* 0x00000022e5227220 */ /* 0x040fe20000410000 */
[----:B------:R-:W-:Y:S01]  /*26600*/  PRMT R31, R118, 0x7632, R31 ;  /* 0x00007632761f7816 */ /* 0x000fe2000000001f */
[----:B------:R-:W-:Y:S01]  /*26610*/  FMUL.FTZ R200, R229, R200 ;  /* 0x000000c8e5c87220 */ /* 0x000fe20000410000 */
[----:B------:R-:W-:Y:S01]  /*26620*/  SHF.L.U32 R44, R44, 0x10, RZ ;  /* 0x000000102c2c7819 */ /* 0x000fe200000006ff */
[----:B0-----:R-:W-:Y:S01]  /*26630*/  @!P0 IMAD.WIDE R32, R241, 0x4, R32 ;  /* 0x00000004f1208825 */ /* 0x001fe200078e0220 */
[----:B------:R-:W-:-:S03]  /*26640*/  SHF.L.U32 R45, R119, 0x10, RZ ;  /* 0x00000010772d7819 */ /* 0x000fc600000006ff */
[----:B------:R-:W-:Y:S01]  /*26650*/  FMUL.FTZ R30, R229, R30 ;  /* 0x0000001ee51e7220 */ /* 0x000fe20000410000 */
[----:B------:R-:W-:Y:S01]  /*26660*/  SHF.L.U32 R239, R239, 0x10, RZ ;  /* 0x00000010efef7819 */ /* 0x000fe200000006ff */
[----:B------:R-:W-:Y:S01]  /*26670*/  IMAD.U32 R175, R175, 0x10000, RZ ;  /* 0x00010000afaf7824 */ /* 0x000fe200078e00ff */
[----:B------:R-:W-:Y:S01]  /*26680*/  SHF.L.U32 R31, R31, 0x10, RZ ;  /* 0x000000101f1f7819 */ /* 0x000fe200000006ff */
[----:B------:R-:W-:Y:S01]  /*26690*/  FFMA.FTZ R73, R73, R44, R46 ;  /* 0x0000002c49497223 */ /* 0x000fe2000001002e */
[----:B------:R-:W-:Y:S01]  /*266a0*/  FFMA.FTZ R235, R34, R235, R45 ;  /* 0x000000eb22eb7223 */ /* 0x000fe2000001002d */
[----:B------:R-:W-:Y:S01]  /*266b0*/  FFMA.FTZ R200, R200, R237, R239 ;  /* 0x000000edc8c87223 */ /* 0x000fe200000100ef */
[----:B------:R-:W-:Y:S01]  /*266c0*/  F2FP.BF16.F32.PACK_AB R43, R70, R43 ;  /* 0x0000002b462b723e */ /* 0x000fe200000010ff */
[----:B-1----:R-:W-:Y:S01]  /*266d0*/  IMAD.WIDE.U32 R244, R217, 0x10, R28 ;  /* 0x00000010d9f47825 */ /* 0x002fe200078e001c */
[----:B------:R-:W-:-:S03]  /*266e0*/  F2FP.BF16.F32.PACK_AB R42, R47, R74 ;  /* 0x0000004a2f2a723e */ /* 0x000fc600000010ff */
[----:B------:R-:W-:Y:S01]  /*266f0*/  FFMA.FTZ R175, R30, R175, R31 ;  /* 0x000000af1eaf7223 */ /* 0x000fe2000001001f */
[----:B------:R-:W-:Y:S01]  /*26700*/  F2FP.BF16.F32.PACK_AB R41, R72, R41 ;  /* 0x000000294829723e */ /* 0x000fe200000010ff */
[--C-:B------:R-:W-:Y:S01]  /*26710*/  IMAD.WIDE.U32 R246, R219, 0x10, R28.reuse ;  /* 0x00000010dbf67825 */ /* 0x100fe200078e001c */
[----:B------:R-:W-:Y:S01]  /*26720*/  F2FP.BF16.F32.PACK_AB R40, R35, R76 ;  /* 0x0000004c2328723e */ /* 0x000fe200000010ff */
[----:B------:R0:W-:Y:S01]  /*26730*/  @!P0 STG.E desc[UR8][R32.64], R229 ;  /* 0x000000e520008986 */ /* 0x0001e2000c101908 */
[----:B------:R-:W-:Y:S01]  /*26740*/  F2FP.BF16.F32.PACK_AB R47, R69, R68 ;  /* 0x00000044452f723e */ /* 0x000fe200000010ff */
[--C-:B------:R-:W-:Y:S01]  /*26750*/  IMAD.WIDE.U32 R238, R224, 0x10, R28.reuse ;  /* 0x00000010e0ee7825 */ /* 0x100fe200078e001c */
[----:B------:R-:W-:Y:S01]  /*26760*/  F2FP.BF16.F32.PACK_AB R46, R65, R66 ;  /* 0x00000042412e723e */ /* 0x000fe200000010ff */
[----:B------:R1:W-:Y:S01]  /*26770*/  STG.E.128 desc[UR8][R244.64], R40 ;  /* 0x00000028f4007986 */ /* 0x0003e2000c101d08 */
[----:B------:R-:W-:Y:S01]  /*26780*/  F2FP.BF16.F32.PACK_AB R45, R64, R39 ;  /* 0x00000027402d723e */ /* 0x000fe200000010ff */
[--C-:B------:R-:W-:Y:S01]  /*26790*/  IMAD.WIDE.U32 R64, R221, 0x10, R28.reuse ;  /* 0x00000010dd407825 */ /* 0x100fe200078e001c */
[----:B------:R-:W-:Y:S01]  /*267a0*/  F2FP.BF16.F32.PACK_AB R44, R37, R52 ;  /* 0x00000034252c723e */ /* 0x000fe200000010ff */
[----:B------:R-:W-:Y:S01]  /*267b0*/  UIADD3 UR16, UPT, UPT, UR16, UR12, URZ ;  /* 0x0000000c10107290 */ /* 0x000fe2000fffe0ff */
[----:B------:R-:W-:Y:S01]  /*267c0*/  F2FP.BF16.F32.PACK_AB R31, R222, R67 ;  /* 0x00000043de1f723e */ /* 0x000fe200000010ff */
[--C-:B------:R-:W-:Y:S01]  /*267d0*/  IMAD.WIDE.U32 R68, R223, 0x10, R28.reuse ;  /* 0x00000010df447825 */ /* 0x100fe200078e001c */
[----:B------:R-:W-:Y:S01]  /*267e0*/  F2FP.BF16.F32.PACK_AB R30, R62, R63 ;  /* 0x0000003f3e1e723e */ /* 0x000fe200000010ff */
[----:B------:R2:W-:Y:S01]  /*267f0*/  STG.E.128 desc[UR8][R246.64], R44 ;  /* 0x0000002cf6007986 */ /* 0x0005e2000c101d08 */
[----:B------:R-:W-:Y:S01]  /*26800*/  F2FP.BF16.F32.PACK_AB R35, R242, R71 ;  /* 0x00000047f223723e */ /* 0x000fe200000010ff */
[--C-:B------:R-:W-:Y:S01]  /*26810*/  IMAD.WIDE.U32 R224, R225, 0x10, R28.reuse ;  /* 0x00000010e1e07825 */ /* 0x100fe200078e001c */
[----:B------:R-:W-:Y:S01]  /*26820*/  F2FP.BF16.F32.PACK_AB R34, R59, R78 ;  /* 0x0000004e3b22723e */ /* 0x000fe200000010ff */
[----:B------:R-:W-:Y:S01]  /*26830*/  UISETP.GE.AND UP2, UPT, UR16, UR13, UPT ;  /* 0x0000000d1000728c */ /* 0x000fe2000bf46270 */
[----:B0-----:R-:W-:Y:S01]  /*26840*/  F2FP.BF16.F32.PACK_AB R33, R55, R58 ;  /* 0x0000003a3721723e */ /* 0x001fe200000010ff */
[----:B------:R-:W-:Y:S01]  /*26850*/  IMAD.WIDE.U32 R240, R227, 0x10, R28 ;  /* 0x00000010e3f07825 */ /* 0x000fe200078e001c */
[----:B------:R-:W-:-:S02]  /*26860*/  F2FP.BF16.F32.PACK_AB R29, R56, R61 ;  /* 0x0000003d381d723e */ /* 0x000fc400000010ff */
        /* <DEDUP_REMOVED lines=8> */
[----:B-1----:R-:W-:Y:S02]  /*268f0*/  F2FP.BF16.F32.PACK_AB R43, R236, R233 ;  /* 0x000000e9ec2b723e */ /* 0x002fe400000010ff */
[----:B------:R-:W-:Y:S01]  /*26900*/  F2FP.BF16.F32.PACK_AB R42, R231, R234 ;  /* 0x000000eae72a723e */ /* 0x000fe200000010ff */
[----:B------:R0:W-:Y:S01]  /*26910*/  STG.E.128 desc[UR8][R238.64], R36 ;  /* 0x00000024ee007986 */ /* 0x0001e2000c101d08 */
[----:B------:R-:W-:Y:S02]  /*26920*/  F2FP.BF16.F32.PACK_AB R41, R230, R75 ;  /* 0x0000004be629723e */ /* 0x000fe400000010ff */
[----:B------:R-:W-:Y:S02]  /*26930*/  F2FP.BF16.F32.PACK_AB R40, R51, R226 ;  /* 0x000000e23328723e */ /* 0x000fe400000010ff */
[----:B--2---:R-:W-:Y:S02]  /*26940*/  F2FP.BF16.F32.PACK_AB R47, R200, R235 ;  /* 0x000000ebc82f723e */ /* 0x004fe400000010ff */
[----:B------:R-:W-:Y:S01]  /*26950*/  F2FP.BF16.F32.PACK_AB R46, R175, R174 ;  /* 0x000000aeaf2e723e */ /* 0x000fe200000010ff */
[----:B------:R0:W-:Y:S01]  /*26960*/  STG.E.128 desc[UR8][R224.64], R40 ;  /* 0x00000028e0007986 */ /* 0x0001e2000c101d08 */
[----:B------:R-:W-:-:S02]  /*26970*/  F2FP.BF16.F32.PACK_AB R45, R172, R173 ;  /* 0x000000adac2d723e */ /* 0x000fc400000010ff */
[----:B------:R-:W-:-:S05]  /*26980*/  F2FP.BF16.F32.PACK_AB R44, R232, R201 ;  /* 0x000000c9e82c723e */ /* 0x000fca00000010ff */
[----:B------:R0:W-:Y:S01]  /*26990*/  STG.E.128 desc[UR8][R240.64], R44 ;  /* 0x0000002cf0007986 */ /* 0x0001e2000c101d08 */
[----:B------:R-:W-:Y:S05]  /*269a0*/  BRA.U !UP2, `(.L_x_17439) ;  /* 0xfffffda50a587547 */ /* 0x000fea000b83ffff */
[----:B------:R-:W-:Y:S05]  /*269b0*/  EXIT ;  /* 0x000000000000794d */ /* 0x000fea0003800000 */
.L_x_17440:
        /* <DEDUP_REMOVED lines=12> */
.L_x_42352:


//--------------------- .text._ZN10layer_norm13ln_fwd_kernelINS_13Kernel_traitsI13__nv_bfloat16S2_fS2_fjLj7168ELj1ELj1ELj4ELj16ENS_18Kernel_traits_baseILj7168ES2_S2_fS2_fjLj128EEEEELb1ELb1ELb1ELb0EEEvNS_9FwdParamsE --------------------------
	.section	.text._ZN10layer_norm13ln_fwd_kernelINS_13Kernel_traitsI13__nv_bfloat16S2_fS2_fjLj7168ELj1ELj1ELj4ELj16ENS_18Kernel_traits_baseILj7168ES2_S2_fS2_fjLj128EEEEELb1ELb1ELb1ELb0EEEvNS_9FwdParamsE,"ax",@progbits
	.align	128
        .global         _ZN10layer_norm13ln_fwd_kernelINS_13Kernel_traitsI13__nv_bfloat16S2_fS2_fjLj7168ELj1ELj1ELj4ELj16ENS_18Kernel_traits_baseILj7168ES2_S2_fS2_fjLj128EEEEELb1ELb1ELb1ELb0EEEvNS_9FwdParamsE
        .type           _ZN10layer_norm13ln_fwd_kernelINS_13Kernel_traitsI13__nv_bfloat16S2_fS2_fjLj7168ELj1ELj1ELj4ELj16ENS_18Kernel_traits_baseILj7168ES2_S2_fS2_fjLj128EEEEELb1ELb1ELb1ELb0EEEvNS_9FwdParamsE,@function
        .size           _ZN10layer_norm13ln_fwd_kernelINS_13Kernel_traitsI13__nv_bfloat16S2_fS2_fjLj7168ELj1ELj1ELj4ELj16ENS_18Kernel_traits_baseILj7168ES2_S2_fS2_fjLj128EEEEELb1ELb1ELb1ELb0EEEvNS_9FwdParamsE,(.L_x_42353 - _ZN10layer_norm13ln_fwd_kernelINS_13Kernel_traitsI13__nv_bfloat16S2_fS2_fjLj7168ELj1ELj1ELj4ELj16ENS_18Kernel_traits_baseILj7168ES2_S2_fS2_fjLj128EEEEELb1ELb1ELb1ELb0EEEvNS_9FwdParamsE)
        .other          _ZN10layer_norm13ln_fwd_kernelINS_13Kernel_traitsI13__nv_bfloat16S2_fS2_fjLj7168ELj1ELj1ELj4ELj16ENS_18Kernel_traits_baseILj7168ES2_S2_fS2_fjLj128EEEEELb1ELb1ELb1ELb0EEEvNS_9FwdParamsE,@"STO_CUDA_ENTRY STV_DEFAULT"
_ZN10layer_norm13ln_fwd_kernelINS_13Kernel_traitsI13__nv_bfloat16S2_fS2_fjLj7168ELj1ELj1ELj4ELj16ENS_18Kernel_traits_baseILj7168ES2_S2_fS2_fjLj128EEEEELb1ELb1ELb1ELb0EEEvNS_9FwdParamsE:
.text._ZN10layer_norm13ln_fwd_kernelINS_13Kernel_traitsI13__nv_bfloat16S2_fS2_fjLj7168ELj1ELj1ELj4ELj16ENS_18Kernel_traits_baseILj7168ES2_S2_fS2_fjLj128EEEEELb1ELb1ELb1ELb0EEEvNS_9FwdParamsE:
[----:B------:R-:W0:Y:S01]  /*0000*/  LDC R1, c[0x0][0x37c] ;  /* 0x0000df00ff017b82 */ /* 0x000e220000000800 */
[----:B------:R-:W1:Y:S07]  /*0010*/  LDCU.U8 UR4, c[0x0][0x464] ;  /* 0x00008c80ff0477ac */ /* 0x000e6e0008000000 */
[----:B------:R-:W2:Y:S01]  /*0020*/  LDC R11, c[0x0][0x45c] ;  /* 0x00011700ff0b7b82 */ /* 0x000ea20000000800 */
[----:B0-----:R-:W-:Y:S01]  /*0030*/  VIADD R1, R1, 0xffffffc0 ;  /* 0xffffffc001017836 */ /* 0x001fe20000000000 */
[----:B------:R-:W0:Y:S01]  /*0040*/  LDCU.64 UR12, c[0x0][0x358] ;  /* 0x00006b00ff0c77ac */ /* 0x000e220008000a00 */
[----:B------:R-:W3:Y:S05]  /*0050*/  LDCU.64 UR14, c[0x0][0x450] ;  /* 0x00008a00ff0e77ac */ /* 0x000eea0008000a00 */
[----:B------:R-:W4:Y:S01]  /*0060*/  LDC R8, c[0x0][0x458] ;  /* 0x00011600ff087b82 */ /* 0x000f220000000800 */
[----:B------:R-:W5:Y:S07]  /*0070*/  S2R R10, SR_TID.X ;  /* 0x00000000000a7919 */ /* 0x000f6e0000002100 */
[----:B------:R-:W5:Y:S01]  /*0080*/  LDC R13, c[0x0][0x388] ;  /* 0x0000e200ff0d7b82 */ /* 0x000f620000000800 */
[----:B-1----:R-:W-:Y:S01]  /*0090*/  ISETP.NE.AND P0, PT, RZ, UR4, PT ;  /* 0x00000004ff007c0c */ /* 0x002fe2000bf05270 */
[----:B------:R-:W1:Y:S01]  /*00a0*/  LDCU.64 UR4, c[0x0][0x438] ;  /* 0x00008700ff0477ac */ /* 0x000e620008000a00 */
[----:B---3--:R-:W-:Y:S01]  /*00b0*/  IMAD.U32 R2, RZ, RZ, UR14 ;  /* 0x0000000eff027e24 */ /* 0x008fe2000f8e00ff */
[----:B------:R-:W-:-:S10]  /*00c0*/  MOV R3, UR15 ;  /* 0x0000000f00037c02 */ /* 0x000fd40008000f00 */
[----:B--2---:R-:W-:Y:S01]  /*00d0*/  @P0 IMAD.MOV.U32 R9, RZ, RZ, R11 ;  /* 0x000000ffff090224 */ /* 0x004fe200078e000b */
[----:B------:R-:W2:Y:S01]  /*00e0*/  @P0 LDC R7, c[0x0][0x460] ;  /* 0x00011800ff070b82 */ /* 0x000ea20000000800 */
[----:B0-----:R-:W3:Y:S04]  /*00f0*/  @P0 LDG.E.64 R2, desc[UR12][R2.64] ;  /* 0x0000000c02020981 */ /* 0x001ee8000c1e1b00 */
[----:B----4-:R-:W2:Y:S01]  /*0100*/  @P0 LDG.E.64 R4, desc[UR12][R8.64] ;  /* 0x0000000c08040981 */ /* 0x010ea2000c1e1b00 */
[----:B-1----:R-:W-:Y:S01]  /*0110*/  UISETP.NE.U32.AND UP0, UPT, UR4, URZ, UPT ;  /* 0x000000ff0400728c */ /* 0x002fe2000bf05070 */
[----:B------:R-:W-:Y:S01]  /*0120*/  BSSY.RECONVERGENT B0, `(.L_x_17441) ;  /* 0x00000cc000007945 */ /* 0x000fe20003800200 */
[----:B------:R-:W0:Y:S01]  /*0130*/  S2UR UR22, SR_CTAID.X ;  /* 0x00000000001679c3 */ /* 0x000e220000002500 */
[----:B-----5:R-:W-:Y:S01]  /*0140*/  SHF.R.S32.HI R0, RZ, 0x1f, R13 ;  /* 0x0000001fff007819 */ /* 0x020fe2000001140d */
[----:B------:R-:W-:-:S03]  /*0150*/  UISETP.NE.AND.EX UP0, UPT, UR5, URZ, UPT, UP0 ;  /* 0x000000ff0500728c */ /* 0x000fc6000bf05300 */
[----:B------:R-:W-:-:S03]  /*0160*/  LEA.HI R0, R0, R13, RZ, 0x3 ;  /* 0x0000000d00007211 */ /* 0x000fc600078f18ff */
[----:B------:R-:W0:Y:S01]  /*0170*/  LDC R15, c[0x0][0x360] ;  /* 0x0000d800ff0f7b82 */ /* 0x000e220000000800 */
[----:B------:R-:W-:Y:S01]  /*0180*/  SHF.R.S32.HI R6, RZ, 0x3, R0 ;  /* 0x00000003ff067819 */ /* 0x000fe20000011400 */
[----:B0-----:R-:W-:Y:S01]  /*0190*/  IMAD R0, R15, UR22, R10 ;  /* 0x000000160f007c24 */ /* 0x001fe2000f8e020a */
[----:B---3--:R-:W-:Y:S02]  /*01a0*/  @P0 R2UR UR14, R2 ;  /* 0x00000000020e02ca */ /* 0x008fe400000e0000 */
[----:B------:R-:W-:Y:S02]  /*01b0*/  @P0 R2UR UR15, R3 ;  /* 0x00000000030f02ca */ /* 0x000fe400000e0000 */
[----:B--2---:R-:W-:Y:S02]  /*01c0*/  @P0 IADD3 R8, P1, PT, R4, R7, RZ ;  /* 0x0000000704080210 */ /* 0x004fe40007f3e0ff */
[----:B------:R-:W-:-:S03]  /*01d0*/  LOP3.LUT R7, R10, 0x1f, RZ, 0xc0, !PT ;  /* 0x0000001f0a077812 */ /* 0x000fc600078ec0ff */
[----:B------:R-:W-:Y:S01]  /*01e0*/  @P0 IMAD.X R11, RZ, RZ, R5, P1 ;  /* 0x000000ffff0b0224 */ /* 0x000fe200008e0605 */
[----:B------:R-:W-:-:S03]  /*01f0*/  LOP3.LUT R5, R10, 0x60, RZ, 0xc0, !PT ;  /* 0x000000600a057812 */ /* 0x000fc600078ec0ff */
[----:B------:R-:W-:Y:S01]  /*0200*/  UIADD3 UR5, UPT, UPT, UR14, -0x61c88647, URZ ;  /* 0x9e3779b90e057890 */ /* 0x000fe2000fffe0ff */
[----:B------:R-:W-:Y:S01]  /*0210*/  LOP3.LUT R9, R5, 0x1f, R10, 0xf8, !PT ;  /* 0x0000001f05097812 */ /* 0x000fe200078ef80a */
[----:B------:R-:W-:Y:S01]  /*0220*/  UIADD3 UR6, UPT, UPT, UR15, -0x4498517b, URZ ;  /* 0xbb67ae850f067890 */ /* 0x000fe2000fffe0ff */
[--C-:B------:R-:W-:Y:S01]  /*0230*/  SHF.R.U32.HI R4, RZ, 0x2, R11.reuse ;  /* 0x00000002ff047819 */ /* 0x100fe2000001160b */
[----:B------:R-:W-:Y:S01]  /*0240*/  UIADD3 UR7, UPT, UPT, UR14, 0x3c6ef372, URZ ;  /* 0x3c6ef3720e077890 */ /* 0x000fe2000fffe0ff */
[----:B------:R-:W-:Y:S01]  /*0250*/  LOP3.LUT R3, R9, 0x7f, RZ, 0x3c, !PT ;  /* 0x0000007f09037812 */ /* 0x000fe200078e3cff */
[----:B------:R-:W-:Y:S02]  /*0260*/  UIADD3 UR27, UPT, UPT, UR15, 0x76cf5d0a, URZ ;  /* 0x76cf5d0a0f1b7890 */ /* 0x000fe4000fffe0ff */
[----:B------:R-:W-:Y:S01]  /*0270*/  UIADD3 UR8, UPT, UPT, UR14, -0x255992d5, URZ ;  /* 0xdaa66d2b0e087890 */ /* 0x000fe2000fffe0ff */
[----:B------:R-:W-:Y:S01]  /*0280*/  IADD3 R2, PT, PT, R6, R3, RZ ;  /* 0x0000000306027210 */ /* 0x000fe20007ffe0ff */
[----:B------:R-:W-:Y:S01]  /*0290*/  UIADD3 UR9, UPT, UPT, UR15, 0x32370b8f, URZ ;  /* 0x32370b8f0f097890 */ /* 0x000fe2000fffe0ff */
[----:B------:R-:W-:Y:S01]  /*02a0*/  SHF.R.U64 R3, R8, 0x2, R11 ;  /* 0x0000000208037819 */ /* 0x000fe2000000120b */
[----:B------:R-:W-:-:S02]  /*02b0*/  UIADD3 UR10, UPT, UPT, UR14, 0x78dde6e4, URZ ;  /* 0x78dde6e40e0a7890 */ /* 0x000fc4000fffe0ff */
[----:B------:R-:W-:Y:S02]  /*02c0*/  UIADD3 UR11, UPT, UPT, UR15, -0x126145ec, URZ ;  /* 0xed9eba140f0b7890 */ /* 0x000fe4000fffe0ff */
[----:B------:R-:W-:Y:S02]  /*02d0*/  UIADD3 UR16, UPT, UPT, UR14, 0x1715609d, URZ ;  /* 0x1715609d0e107890 */ /* 0x000fe4000fffe0ff */
[----:B------:R-:W-:Y:S02]  /*02e0*/  UIADD3 UR17, UPT, UPT, UR15, -0x56f99767, URZ ;  /* 0xa90668990f117890 */ /* 0x000fe4000fffe0ff */
[----:B------:R-:W-:Y:S02]  /*02f0*/  UIADD3 UR18, UPT, UPT, UR14, -0x4ab325aa, URZ ;  /* 0xb54cda560e127890 */ /* 0x000fe4000fffe0ff */
[----:B------:R-:W-:Y:S02]  /*0300*/  UIADD3 UR19, UPT, UPT, UR15, 0x646e171e, URZ ;  /* 0x646e171e0f137890 */ /* 0x000fe4000fffe0ff */
[----:B------:R-:W-:-:S02]  /*0310*/  UIADD3 UR20, UPT, UPT, UR14, 0x5384540f, URZ ;  /* 0x5384540f0e147890 */ /* 0x000fc4000fffe0ff */
        /* <DEDUP_REMOVED lines=84> */
.L_x_17442:
        /* <DEDUP_REMOVED lines=15> */
[----:B------:R-:W5:Y:S02]  /*0950*/  @P0 LDG.E.128 R32, desc[UR12][R12.64] ;  /* 0x0000000c0c200981 */ /* 0x000f64000c1e1d00 */
[----:B------:R-:W1:Y:S01]  /*0960*/  @P2 LDC.64 R20, c[0x0][0x3e8] ;  /* 0x0000fa00ff142b82 */ /* 0x000e620000000a00 */
[----:B--2---:R-:W-:-:S05]  /*0970*/  @P1 IMAD.WIDE.U32 R14, R9, 0x10, R14 ;  /* 0x00000010090e1825 */ /* 0x004fca00078e000e */
[----:B------:R-:W5:Y:S02]  /*0980*/  @P1 LDG.E.128 R36, desc[UR12][R14.64] ;  /* 0x0000000c0e241981 */ /* 0x000f64000c1e1d00 */
[----:B------:R-:W2:Y:S01]  /*0990*/  @P3 LDC.64 R22, c[0x0][0x3d0] ;  /* 0x0000f400ff163b82 */ /* 0x000ea20000000a00 */
[C---:B---3--:R-:W-:Y:S01]  /*09a0*/  @P1 IMAD.WIDE.U32 R16, R9.reuse, 0x10, R16 ;  /* 0x0000001009101825 */ /* 0x048fe200078e0010 */
[----:B------:R-:W-:-:S04]  /*09b0*/  @P1 IADD3 R9, PT, PT, R9, 0x80, RZ ;  /* 0x0000008009091810 */ /* 0x000fc80007ffe0ff */
[----:B------:R-:W5:Y:S02]  /*09c0*/  @P1 LDG.E.128 R44, desc[UR12][R16.64] ;  /* 0x0000000c102c1981 */ /* 0x000f64000c1e1d00 */
[----:B------:R-:W3:Y:S01]  /*09d0*/  @P3 LDC.64 R28, c[0x0][0x3e8] ;  /* 0x0000fa00ff1c3b82 */ /* 0x000ee20000000a00 */
[----:B----4-:R-:W-:-:S05]  /*09e0*/  @P2 IMAD.WIDE.U32 R18, R9, 0x10, R18 ;  /* 0x0000001009122825 */ /* 0x010fca00078e0012 */
[----:B------:R-:W5:Y:S02]  /*09f0*/  @P2 LDG.E.128 R48, desc[UR12][R18.64] ;  /* 0x0000000c12302981 */ /* 0x000f64000c1e1d00 */
[----:B------:R-:W4:Y:S01]  /*0a00*/  @P4 LDC.64 R40, c[0x0][0x3d0] ;  /* 0x0000f400ff284b82 */ /* 0x000f220000000a00 */
[----:B-1----:R-:W-:-:S04]  /*0a10*/  @P2 IMAD.WIDE.U32 R20, R9, 0x10, R20 ;  /* 0x0000001009142825 */ /* 0x002fc800078e0014 */
[----:B------:R-:W-:Y:S01]  /*0a20*/  @P2 VIADD R9, R9, 0x80 ;  /* 0x0000008009092836 */ /* 0x000fe20000000000 */
[----:B------:R-:W5:Y:S02]  /*0a30*/  @P2 LDG.E.128 R56, desc[UR12][R20.64] ;  /* 0x0000000c14382981 */ /* 0x000f64000c1e1d00 */
[----:B------:R-:W1:Y:S01]  /*0a40*/  @P4 LDC.64 R52, c[0x0][0x3e8] ;  /* 0x0000fa00ff344b82 */ /* 0x000e620000000a00 */
[----:B--2---:R-:W-:-:S05]  /*0a50*/  @P3 IMAD.WIDE.U32 R22, R9, 0x10, R22 ;  /* 0x0000001009163825 */ /* 0x004fca00078e0016 */
[----:B------:R-:W5:Y:S02]  /*0a60*/  @P3 LDG.E.128 R60, desc[UR12][R22.64] ;  /* 0x0000000c163c3981 */ /* 0x000f64000c1e1d00 */
[----:B------:R-:W2:Y:S01]  /*0a70*/  @P5 LDC.64 R64, c[0x0][0x3d0] ;  /* 0x0000f400ff405b82 */ /* 0x000ea20000000a00 */
[----:B---3--:R-:W-:-:S04]  /*0a80*/  @P3 IMAD.WIDE.U32 R28, R9, 0x10, R28 ;  /* 0x00000010091c3825 */ /* 0x008fc800078e001c */
[----:B------:R-:W-:Y:S01]  /*0a90*/  @P3 VIADD R9, R9, 0x80 ;  /* 0x0000008009093836 */ /* 0x000fe20000000000 */
[----:B------:R-:W-:Y:S01]  /*0aa0*/  ISETP.GE.U32.AND P6, PT, R2, 0x380, PT ;  /* 0x000003800200780c */ /* 0x000fe20003fc6070 */
[----:B------:R-:W-:Y:S01]  /*0ab0*/  HFMA2 R66, -RZ, RZ, 0, 0 ;  /* 0x00000000ff427431 */ /* 0x000fe200000001ff */
[----:B------:R-:W0:Y:S01]  /*0ac0*/  @P5 LDC.64 R76, c[0x0][0x3e8] ;  /* 0x0000fa00ff4c5b82 */ /* 0x000e220000000a00 */
[C---:B----4-:R-:W-:Y:S01]  /*0ad0*/  @P4 IMAD.WIDE.U32 R40, R9.reuse, 0x10, R40 ;  /* 0x0000001009284825 */ /* 0x050fe200078e0028 */
[----:B------:R-:W5:Y:S01]  /*0ae0*/  @P3 LDG.E.128 R68, desc[UR12][R28.64] ;  /* 0x0000000c1c443981 */ /* 0x000f62000c1e1d00 */
[----:B------:R-:W-:Y:S02]  /*0af0*/  CS2R R88, SRZ ;  /* 0x0000000000587805 */ /* 0x000fe4000001ff00 */
[----:B------:R-:W-:Y:S01]  /*0b00*/  MOV R30, RZ ;  /* 0x000000ff001e7202 */ /* 0x000fe20000000f00 */
[----:B------:R-:W-:Y:S01]  /*0b10*/  IMAD.MOV.U32 R90, RZ, RZ, RZ ;  /* 0x000000ffff5a7224 */ /* 0x000fe200078e00ff */
[----:B------:R-:W5:Y:S01]  /*0b20*/  @P4 LDG.E.128 R72, desc[UR12][R40.64] ;  /* 0x0000000c28484981 */ /* 0x000f62000c1e1d00 */
[C---:B-1----:R-:W-:Y:S01]  /*0b30*/  @P4 IMAD.WIDE.U32 R52, R9.reuse, 0x10, R52 ;  /* 0x0000001009344825 */ /* 0x042fe200078e0034 */
[----:B------:R-:W-:-:S02]  /*0b40*/  @P4 IADD3 R9, PT, PT, R9, 0x80, RZ ;  /* 0x0000008009094810 */ /* 0x000fc40007ffe0ff */
[----:B------:R-:W-:Y:S01]  /*0b50*/  @P2 MOV R55, RZ ;  /* 0x000000ff00372202 */ /* 0x000fe20000000f00 */
[----:B------:R-:W-:Y:S01]  /*0b60*/  IMAD.MOV.U32 R78, RZ, RZ, RZ ;  /* 0x000000ffff4e7224 */ /* 0x000fe200078e00ff */
[----:B------:R1:W5:Y:S01]  /*0b70*/  @P4 LDG.E.128 R80, desc[UR12][R52.64] ;  /* 0x0000000c34504981 */ /* 0x000362000c1e1d00 */
[----:B--2---:R-:W-:-:S05]  /*0b80*/  @P5 IMAD.WIDE.U32 R96, R9, 0x10, R64 ;  /* 0x0000001009605825 */ /* 0x004fca00078e0040 */
[----:B------:R2:W5:Y:S01]  /*0b90*/  @P5 LDG.E.128 R84, desc[UR12][R96.64] ;  /* 0x0000000c60545981 */ /* 0x000562000c1e1d00 */
[----:B0-----:R-:W-:-:S05]  /*0ba0*/  @P5 IMAD.WIDE.U32 R10, R9, 0x10, R76 ;  /* 0x00000010090a5825 */ /* 0x001fca00078e004c */
[----:B------:R2:W5:Y:S01]  /*0bb0*/  @P5 LDG.E.128 R92, desc[UR12][R10.64] ;  /* 0x0000000c0a5c5981 */ /* 0x000562000c1e1d00 */
[----:B------:R-:W-:Y:S02]  /*0bc0*/  CS2R R76, SRZ ;  /* 0x00000000004c7805 */ /* 0x000fe4000001ff00 */
[----:B------:R-:W-:Y:S01]  /*0bd0*/  CS2R R64, SRZ ;  /* 0x0000000000407805 */ /* 0x000fe2000001ff00 */
[----:B------:R-:W-:Y:S01]  /*0be0*/  IMAD.MOV.U32 R54, RZ, RZ, RZ ;  /* 0x000000ffff367224 */ /* 0x000fe200078e00ff */
[----:B-1----:R-:W-:Y:S01]  /*0bf0*/  CS2R R52, SRZ ;  /* 0x0000000000347805 */ /* 0x002fe2000001ff00 */
[----:B------:R-:W-:Y:S01]  /*0c00*/  IMAD.MOV.U32 R42, RZ, RZ, RZ ;  /* 0x000000ffff2a7224 */ /* 0x000fe200078e00ff */
[----:B------:R-:W-:Y:S02]  /*0c10*/  CS2R R40, SRZ ;  /* 0x0000000000287805 */ /* 0x000fe4000001ff00 */
[----:B------:R-:W-:Y:S01]  /*0c20*/  CS2R R28, SRZ ;  /* 0x00000000001c7805 */ /* 0x000fe2000001ff00 */
[----:B------:R-:W-:Y:S01]  /*0c30*/  @P0 IMAD.MOV.U32 R31, RZ, RZ, RZ ;  /* 0x000000ffff1f0224 */ /* 0x000fe200078e00ff */
[----:B------:R-:W-:Y:S01]  /*0c40*/  @P5 MOV R91, RZ ;  /* 0x000000ff005b5202 */ /* 0x000fe20000000f00 */
[----:B------:R-:W-:-:S02]  /*0c50*/  @P1 IMAD.MOV.U32 R43, RZ, RZ, RZ ;  /* 0x000000ffff2b1224 */ /* 0x000fc400078e00ff */
[----:B------:R-:W-:Y:S02]  /*0c60*/  @P3 IMAD.MOV.U32 R67, RZ, RZ, RZ ;  /* 0x000000ffff433224 */ /* 0x000fe400078e00ff */
[----:B------:R-:W-:Y:S02]  /*0c70*/  @P4 IMAD.MOV.U32 R79, RZ, RZ, RZ ;  /* 0x000000ffff4f4224 */ /* 0x000fe400078e00ff */
[----:B------:R-:W-:Y:S01]  /*0c80*/  @P5 VIADD R9, R9, 0x80 ;  /* 0x0000008009095836 */ /* 0x000fe20000000000 */
        /* <DEDUP_REMOVED lines=21> */
.L_x_17443:
[----:B------:R-:W-:Y:S05]  /*0de0*/  BSYNC.RECONVERGENT B0 ;  /* 0x0000000000007941 */ /* 0x000fea0003800200 */
.L_x_17441:
[----:B------:R-:W0:Y:S02]  /*0df0*/  LDCU UR4, c[0x0][0x384] ;  /* 0x00007080ff0477ac */ /* 0x000e240008000800 */
[----:B0-----:R-:W-:-:S06]  /*0e00*/  UISETP.GE.AND UP0, UPT, UR22, UR4, UPT ;  /* 0x000000041600728c */ /* 0x001fcc000bf06270 */
[----:B------:R-:W-:-:S13]  /*0e10*/  PLOP3.LUT P0, PT, PT, PT, UP0, 0x80, 0x8 ;  /* 0x000000000008781c */ /* 0x000fda0003f0f008 */
[----:B------:R-:W-:Y:S05]  /*0e20*/  @P0 EXIT ;  /* 0x000000000000094d */ /* 0x000fea0003800000 */
[----:B------:R-:W-:Y:S01]  /*0e30*/  IMAD.HI.U32 R9, R0, -0x326172a9, RZ ;  /* 0xcd9e8d5700097827 */ /* 0x000fe200078e00ff */
[----:B-----5:R-:W-:Y:S01]  /*0e40*/  PRMT R124, R103, 0x7632, R124 ;  /* 0x00007632677c7816 */ /* 0x020fe2000000007c */
[----:B------:R-:W-:Y:S01]  /*0e50*/  UPLOP3.LUT UP1, UPT, UPT, UPT, UPT, 0x40, 0x4 ;  /* 0x000000000004789c */ /* 0x000fe20003f2e870 */
[----:B------:R-:W-:Y:S01]  /*0e60*/  PRMT R123, R99, 0x7632, R123 ;  /* 0x00007632637b7816 */ /* 0x000fe2000000007b */
[C---:B------:R-:W-:Y:S01]  /*0e70*/  IMAD.HI.U32 R10, R3.reuse, -0x2daee0ad, RZ ;  /* 0xd2511f53030a7827 */ /* 0x040fe200078e00ff */
[----:B------:R-:W-:Y:S01]  /*0e80*/  LOP3.LUT R9, R4, UR14, R9, 0x96, !PT ;  /* 0x0000000e04097c12 */ /* 0x000fe2000f8e9609 */
[----:B------:R0:W-:Y:S01]  /*0e90*/  STL.S16 [R1+0x3c], R124 ;  /* 0x00003c7c01007387 */ /* 0x0001e20000100600 */
[----:B------:R-:W-:Y:S01]  /*0ea0*/  PRMT R122, R102, 0x7632, R122 ;  /* 0x00007632667a7816 */ /* 0x000fe2000000007a */
[----:B------:R-:W-:Y:S01]  /*0eb0*/  IMAD R14, R3, -0x2daee0ad, RZ ;  /* 0xd2511f53030e7824 */ /* 0x000fe200078e02ff */
[----:B------:R-:W-:Y:S01]  /*0ec0*/  LOP3.LUT R10, R10, UR15, RZ, 0x3c, !PT ;  /* 0x0000000f0a0a7c12 */ /* 0x000fe2000f8e3cff */
[----:B------:R-:W-:Y:S01]  /*0ed0*/  IMAD.HI.U32 R13, R9, -0x2daee0ad, RZ ;  /* 0xd2511f53090d7827 */ /* 0x000fe200078e00ff */
[----:B------:R-:W-:Y:S01]  /*0ee0*/  PRMT R121, R98, 0x7632, R121 ;  /* 0x0000763262797816 */ /* 0x000fe20000000079 */
[----:B------:R0:W-:Y:S01]  /*0ef0*/  STL.S16 [R1+0x38], R123 ;  /* 0x0000387b01007387 */ /* 0x0001e20000100600 */
[----:B------:R-:W-:Y:S01]  /*0f00*/  PRMT R120, R101, 0x7632, R120 ;  /* 0x0000763265787816 */ /* 0x000fe20000000078 */
        /* <DEDUP_REMOVED lines=8> */
[----:B------:R-:W-:Y:S01]  /*0f90*/  IMAD R12, R9, -0x2daee0ad, RZ ;  /* 0xd2511f53090c7824 */ /* 0x000fe200078e02ff */
[----:B------:R-:W-:Y:S01]  /*0fa0*/  PRMT R117, R96, 0x7632, R117 ;  /* 0x0000763260757816 */ /* 0x000fe20000000075 */
[----:B------:R-:W-:Y:S01]  /*0fb0*/  IMAD.HI.U32 R10, R13, -0x326172a9, RZ ;  /* 0xcd9e8d570d0a7827 */ /* 0x000fe200078e00ff */
[----:B------:R-:W-:Y:S01]  /*0fc0*/  LOP3.LUT R16, R6, 0x7f, RZ, 0xc0, !PT ;  /* 0x0000007f06107812 */ /* 0x000fe200078ec0ff */
        /* <DEDUP_REMOVED lines=8> */
[----:B------:R-:W-:Y:S01]  /*1050*/  IMAD.HI.U32 R14, R10, -0x2daee0ad, RZ ;  /* 0xd2511f530a0e7827 */ /* 0x000fe200078e00ff */
[----:B------:R0:W-:Y:S01]  /*1060*/  STL.S16 [R1+0x28], R119 ;  /* 0x0000287701007387 */ /* 0x0001e20000100600 */
[----:B------:R-:W-:-:S02]  /*1070*/  PRMT R114, R90, 0x7632, R114 ;  /* 0x000076325a727816 */ /* 0x000fc40000000072 */
[----:B------:R-:W-:Y:S01]  /*1080*/  IMAD R12, R13, -0x326172a9, RZ ;  /* 0xcd9e8d570d0c7824 */ /* 0x000fe200078e02ff */
[----:B------:R-:W-:Y:S01]  /*1090*/  LOP3.LUT R14, R15, UR9, R14, 0x96, !PT ;  /* 0x000000090f0e7c12 */ /* 0x000fe2000f8e960e */
[C---:B------:R-:W-:Y:S01]  /*10a0*/  IMAD.HI.U32 R11, R9.reuse, -0x326172a9, RZ ;  /* 0xcd9e8d57090b7827 */ /* 0x040fe200078e00ff */
[----:B------:R0:W-:Y:S01]  /*10b0*/  STL.S16 [R1+0x24], R118 ;  /* 0x0000247601007387 */ /* 0x0001e20000100600 */
[----:B------:R-:W-:Y:S02]  /*10c0*/  PRMT R113, R86, 0x7632, R113 ;  /* 0x0000763256717816 */ /* 0x000fe40000000071 */
[----:B------:R-:W-:Y:S01]  /*10d0*/  IMAD R13, R10, -0x2daee0ad, RZ ;  /* 0xd2511f530a0d7824 */ /* 0x000fe200078e02ff */
[----:B------:R-:W-:Y:S01]  /*10e0*/  LOP3.LUT R11, R12, UR8, R11, 0x96, !PT ;  /* 0x000000080c0b7c12 */ /* 0x000fe2000f8e960b */
[----:B------:R-:W-:Y:S01]  /*10f0*/  IMAD R12, R9, -0x326172a9, RZ ;  /* 0xcd9e8d57090c7824 */ /* 0x000fe200078e02ff */
[----:B------:R-:W-:Y:S01]  /*1100*/  VIADDMNMX R5, R16, -R5, RZ, !PT ;  /* 0x8000000510057246 */ /* 0x000fe200078001ff */
[----:B------:R-:W-:Y:S01]  /*1110*/  IMAD.HI.U32 R9, R14, -0x326172a9, RZ ;  /* 0xcd9e8d570e097827 */ /* 0x000fe200078e00ff */
[----:B------:R0:W-:Y:S01]  /*1120*/  STL.S16 [R1+0x20], R117 ;  /* 0x0000207501007387 */ /* 0x0001e20000100600 */
[----:B------:R-:W-:-:S02]  /*1130*/  PRMT R112, R89, 0x7632, R112 ;  /* 0x0000763259707816 */ /* 0x000fc40000000070 */
        /* <DEDUP_REMOVED lines=9> */
[----:B------:R-:W-:Y:S01]  /*11d0*/  PRMT R110, R88, 0x7632, R110 ;  /* 0x00007632586e7816 */ /* 0x000fe2000000006e */
[----:B------:R-:W1:Y:S01]  /*11e0*/  LDCU.128 UR8, c[0x0][0x3f0] ;  /* 0x00007e00ff0877ac */ /* 0x000e620008000c00 */
[----:B------:R0:W-:Y:S01]  /*11f0*/  STL.S16 [R1+0x14], R114 ;  /* 0x0000147201007387 */ /* 0x0001e20000100600 */
[----:B------:R-:W-:Y:S01]  /*1200*/  IMAD.HI.U32 R11, R10, -0x326172a9, RZ ;  /* 0xcd9e8d570a0b7827 */ /* 0x000fe200078e00ff */
[----:B------:R-:W-:-:S02]  /*1210*/  LOP3.LUT R12, R13, UR17, R12, 0x96, !PT ;  /* 0x000000110d0c7c12 */ /* 0x000fc4000f8e960c */
[----:B------:R-:W-:Y:S01]  /*1220*/  PRMT R109, R84, 0x7632, R109 ;  /* 0x00007632546d7816 */ /* 0x000fe2000000006d */
[----:B------:R-:W-:Y:S01]  /*1230*/  IMAD R13, R10, -0x326172a9, RZ ;  /* 0xcd9e8d570a0d7824 */ /* 0x000fe200078e02ff */
[----:B------:R-:W-:Y:S01]  /*1240*/  LOP3.LUT R11, R14, UR16, R11, 0x96, !PT ;  /* 0x000000100e0b7c12 */ /* 0x000fe2000f8e960b */
[----:B------:R-:W-:Y:S01]  /*1250*/  IMAD R14, R9, -0x2daee0ad, RZ ;  /* 0xd2511f53090e7824 */ /* 0x000fe200078e02ff */
[----:B------:R-:W-:Y:S01]  /*1260*/  VIMNMX R5, PT, PT, R5, 0x20, PT ;  /* 0x0000002005057848 */ /* 0x000fe20003fe0100 */
[----:B------:R-:W-:Y:S01]  /*1270*/  IMAD.HI.U32 R10, R12, -0x326172a9, RZ ;  /* 0xcd9e8d570c0a7827 */ /* 0x000fe200078e00ff */
[----:B------:R0:W-:Y:S01]  /*1280*/  STL.S16 [R1+0x10], R113 ;  /* 0x0000107101007387 */ /* 0x0001e20000100600 */
[----:B------:R-:W-:Y:S01]  /*1290*/  PRMT R249, R79, 0x7632, R249 ;  /* 0x000076324ff97816 */ /* 0x000fe200000000f9 */
[----:B------:R-:W2:Y:S01]  /*12a0*/  LDCU.64 UR16, c[0x0][0x380] ;  /* 0x00007000ff1077ac */ /* 0x000ea20008000a00 */
[----:B------:R-:W-:Y:S01]  /*12b0*/  IMAD.HI.U32 R9, R11, -0x2daee0ad, RZ ;  /* 0xd2511f530b097827 */ /* 0x000fe200078e00ff */
[----:B------:R-:W-:Y:S01]  /*12c0*/  LOP3.LUT R10, R13, UR18, R10, 0x96, !PT ;  /* 0x000000120d0a7c12 */ /* 0x000fe2000f8e960a */
[----:B------:R0:W-:Y:S01]  /*12d0*/  STL.S16 [R1+0xc], R112 ;  /* 0x00000c7001007387 */ /* 0x0001e20000100600 */
[----:B------:R-:W-:Y:S01]  /*12e0*/  PRMT R248, R75, 0x7632, R248 ;  /* 0x000076324bf87816 */ /* 0x000fe200000000f8 */
[----:B------:R-:W-:Y:S01]  /*12f0*/  IMAD.SHL.U32 R6, R6, 0x2, RZ ;  /* 0x0000000206067824 */ /* 0x000fe200078e00ff */
[----:B------:R-:W-:Y:S01]  /*1300*/  LOP3.LUT R9, R14, UR19, R9, 0x96, !PT ;  /* 0x000000130e097c12 */ /* 0x000fe2000f8e9609 */
[----:B------:R-:W-:Y:S01]  /*1310*/  IMAD R14, R11, -0x2daee0ad, RZ ;  /* 0xd2511f530b0e7824 */ /* 0x000fe200078e02ff */
[----:B------:R0:W-:Y:S01]  /*1320*/  STL.S16 [R1+0x8], R111 ;  /* 0x0000086f01007387 */ /* 0x0001e20000100600 */
[----:B------:R-:W-:Y:S01]  /*1330*/  IMAD.HI.U32 R13, R10, -0x2daee0ad, RZ ;  /* 0xd2511f530a0d7827 */ /* 0x000fe200078e00ff */
[----:B------:R-:W-:Y:S01]  /*1340*/  LOP3.LUT R6, R6, 0xffffff00, RZ, 0xc0, !PT ;  /* 0xffffff0006067812 */ /* 0x000fe200078ec0ff */
[----:B------:R-:W3:Y:S01]  /*1350*/  LDCU.64 UR18, c[0x0][0x3a0] ;  /* 0x00007400ff1277ac */ /* 0x000ee20008000a00 */
[----:B------:R0:W-:Y:S01]  /*1360*/  STL.S16 [R1+0x4], R110 ;  /* 0x0000046e01007387 */ /* 0x0001e20000100600 */
[----:B------:R-:W-:Y:S01]  /*1370*/  IMAD R12, R12, -0x326172a9, RZ ;  /* 0xcd9e8d570c0c7824 */ /* 0x000fe200078e02ff */
[----:B------:R-:W-:Y:S01]  /*1380*/  LOP3.LUT R13, R14, UR21, R13, 0x96, !PT ;  /* 0x000000150e0d7c12 */ /* 0x000fe2000f8e960d */
[----:B------:R-:W-:Y:S01]  /*1390*/  IMAD.HI.U32 R11, R9, -0x326172a9, RZ ;  /* 0xcd9e8d57090b7827 */ /* 0x000fe200078e00ff */
[----:B------:R-:W-:Y:S01]  /*13a0*/  LEA R108, R5, R6, 0x3 ;  /* 0x00000006056c7211 */ /* 0x000fe200078e18ff */
[----:B------:R0:W-:Y:S01]  /*13b0*/  STL.S16 [R1], R109 ;  /* 0x0000006d01007387 */ /* 0x0001e20000100600 */
[----:B------:R-:W-:Y:S01]  /*13c0*/  PRMT R247, R78, 0x7632, R247 ;  /* 0x000076324ef77816 */ /* 0x000fe200000000f7 */
[----:B------:R-:W-:Y:S01]  /*13d0*/  IMAD R14, R7, -0x20, R16 ;  /* 0xffffffe0070e7824 */ /* 0x000fe200078e0210 */
[----:B------:R-:W-:Y:S01]  /*13e0*/  LOP3.LUT R11, R12, UR20, R11, 0x96, !PT ;  /* 0x000000140c0b7c12 */ /* 0x000fe2000f8e960b */
[----:B------:R-:W-:Y:S01]  /*13f0*/  IMAD R12, R9, -0x326172a9, RZ ;  /* 0xcd9e8d57090c7824 */ /* 0x000fe200078e02ff */
[----:B------:R-:W-:Y:S01]  /*1400*/  I2FP.F32.U32 R108, R108 ;  /* 0x0000006c006c7245 */ /* 0x000fe20000201000 */
[----:B------:R-:W-:Y:S01]  /*1410*/  IMAD.HI.U32 R7, R13, -0x326172a9, RZ ;  /* 0xcd9e8d570d077827 */ /* 0x000fe200078e00ff */
[----:B------:R-:W-:Y:S01]  /*1420*/  VIMNMX R14, PT, PT, RZ, R14, !PT ;  /* 0x0000000eff0e7248 */ /* 0x000fe20007fe0100 */
[----:B------:R-:W4:Y:S01]  /*1430*/  LDCU.64 UR20, c[0x0][0x408] ;  /* 0x00008100ff1477ac */ /* 0x000f220008000a00 */
[----:B------:R0:W0:Y:S01]  /*1440*/  MUFU.RCP R209, R108 ;  /* 0x0000006c00d17308 */ /* 0x0000220000001000 */
[----:B------:R-:W-:Y:S01]  /*1450*/  IMAD R10, R10, -0x2daee0ad, RZ ;  /* 0xd2511f530a0a7824 */ /* 0x000fe200078e02ff */
[----:B------:R-:W-:Y:S01]  /*1460*/  LOP3.LUT R191, R12, UR23, R7, 0x96, !PT ;  /* 0x000000170cbf7c12 */ /* 0x000fe2000f8e9607 */
[----:B------:R-:W-:Y:S01]  /*1470*/  IMAD.HI.U32 R9, R11, -0x2daee0ad, RZ ;  /* 0xd2511f530b097827 */ /* 0x000fe200078e00ff */
[----:B------:R-:W-:Y:S01]  /*1480*/  VIMNMX R7, PT, PT, R14, 0x20, PT ;  /* 0x000000200e077848 */ /* 0x000fe20003fe0100 */
        /* <DEDUP_REMOVED lines=13> */
[----:B------:R-:W-:Y:S01]  /*1560*/  PRMT R242, R72, 0x7632, R242 ;  /* 0x0000763248f27816 */ /* 0x000fe200000000f2 */
[----:B------:R-:W-:Y:S01]  /*1570*/  IMAD R208, R7, 0x8, R6 ;  /* 0x0000000807d07824 */ /* 0x000fe200078e0206 */
[----:B------:R-:W-:Y:S01]  /*1580*/  LOP3.LUT R6, R12, UR25, R11, 0x96, !PT ;  /* 0x000000190c067c12 */ /* 0x000fe2000f8e960b */
[----:B------:R-:W-:Y:S01]  /*1590*/  IMAD.MOV.U32 R190, RZ, RZ, RZ ;  /* 0x000000ffffbe7224 */ /* 0x000fe200078e00ff */
[----:B------:R-:W-:Y:S01]  /*15a0*/  LOP3.LUT R7, R8, 0x3, RZ, 0xc0, !PT ;  /* 0x0000000308077812 */ /* 0x000fe200078ec0ff */
[----:B------:R-:W-:Y:S01]  /*15b0*/  IMAD R191, R191, -0x2daee0ad, RZ ;  /* 0xd2511f53bfbf7824 */ /* 0x000fe200078e02ff */
[----:B------:R-:W-:Y:S01]  /*15c0*/  PRMT R241, R67, 0x7632, R241 ;  /* 0x0000763243f17816 */ /* 0x000fe200000000f1 */
[----:B------:R-:W-:Y:S01]  /*15d0*/  IMAD R192, R192, -0x326172a9, RZ ;  /* 0xcd9e8d57c0c07824 */ /* 0x000fe200078e02ff */
[----:B------:R-:W-:Y:S01]  /*15e0*/  PRMT R240, R63, 0x7632, R240 ;  /* 0x000076323ff07816 */ /* 0x000fe200000000f0 */
[----:B------:R-:W0:Y:S01]  /*15f0*/  LDCU.U8 UR25, c[0x0][0x410] ;  /* 0x00008200ff1977ac */ /* 0x000e220008000000 */
        /* <DEDUP_REMOVED lines=58> */
.L_x_18155:
[----:B------:R-:W-:-:S06]  /*19a0*/  UIMAD.WIDE UR4, UR22, 0x4, UR8 ;  /* 0x00000004160478a5 */ /* 0x000fcc000f8e0208 */
[----:B01234-:R-:W-:Y:S01]  /*19b0*/  MOV R176, UR4 ;  /* 0x0000000400b07c02 */ /* 0x01ffe20008000f00 */
[----:B------:R-:W-:-:S05]  /*19c0*/  IMAD.U32 R177, RZ, RZ, UR5 ;  /* 0x00000005ffb17e24 */ /* 0x000fca000f8e00ff */
[----:B------:R0:W2:Y:S01]  /*19d0*/  LDG.E R176, desc[UR12][R176.64] ;  /* 0x0000000cb0b07981 */ /* 0x0000a2000c1e1900 */
[----:B------:R-:W-:-:S06]  /*19e0*/  UIMAD.WIDE UR4, UR22, 0x4, UR10 ;  /* 0x00000004160478a5 */ /* 0x000fcc000f8e020a */
[----:B0-----:R-:W-:Y:S01]  /*19f0*/  MOV R177, UR5 ;  /* 0x0000000500b17c02 */ /* 0x001fe20008000f00 */
[----:B------:R-:W0:Y:S01]  /*1a00*/  S2R R252, SR_TID.X ;  /* 0x0000000000fc7919 */ /* 0x000e220000002100 */
[----:B--2---:R-:W-:Y:S01]  /*1a10*/  R2UR UR27, R176 ;  /* 0x00000000b01b72ca */ /* 0x004fe200000e0000 */
[----:B------:R-:W-:-:S06]  /*1a20*/  IMAD.U32 R176, RZ, RZ, UR4 ;  /* 0x00000004ffb07e24 */ /* 0x000fcc000f8e00ff */
[----:B------:R1:W2:Y:S01]  /*1a30*/  LDG.E R176, desc[UR12][R176.64] ;  /* 0x0000000cb0b07981 */ /* 0x0002a2000c1e1900 */
[----:B------:R-:W-:Y:S01]  /*1a40*/  UIMAD UR5, UR22, UR24, URZ ;  /* 0x00000018160572a4 */ /* 0x000fe2000f8e02ff */
[----:B------:R-:W-:Y:S03]  /*1a50*/  BSSY.RECONVERGENT B0, `(.L_x_17444) ;  /* 0x00006b6000007945 */ /* 0x000fe60003800200 */
[----:B------:R-:W-:Y:S02]  /*1a60*/  USHF.R.S32.HI UR6, URZ, 0x1f, UR5 ;  /* 0x0000001fff067899 */ /* 0x000fe40008011405 */
[----:B------:R-:W-:Y:S02]  /*1a70*/  UISETP.GE.AND UP2, UPT, UR27, 0x1, UPT ;  /* 0x000000011b00788c */ /* 0x000fe4000bf46270 */
[----:B------:R-:W-:-:S04]  /*1a80*/  ULEA.HI UR6, UR6, UR5, URZ, 0x3 ;  /* 0x0000000506067291 */ /* 0x000fc8000f8f18ff */
[----:B------:R-:W-:-:S05]  /*1a90*/  PLOP3.LUT P0, PT, PT, PT, UP2, 0x80, 0x8 ;  /* 0x000000000008781c */ /* 0x000fca0003f0f028 */
[----:B------:R-:W-:-:S04]  /*1aa0*/  @UP2 UIADD3 UR4, UPT, UPT, UR27, -0x1, URZ ;  /* 0xffffffff1b042890 */ /* 0x000fc8000fffe0ff */
[----:B------:R-:W-:-:S04]  /*1ab0*/  @UP2 UIMAD UR4, UR4, UR24, URZ ;  /* 0x00000018040422a4 */ /* 0x000fc8000f8e02ff */
[----:B------:R-:W-:-:S04]  /*1ac0*/  @UP2 USHF.R.S32.HI UR7, URZ, 0x1f, UR4 ;  /* 0x0000001fff072899 */ /* 0x000fc80008011404 */
[----:B------:R-:W-:-:S06]  /*1ad0*/  @UP2 ULEA.HI UR7, UR7, UR4, URZ, 0x3 ;  /* 0x0000000407072291 */ /* 0x000fcc000f8f18ff */
[----:B-1----:R-:W-:Y:S01]  /*1ae0*/  IMAD.U32 R177, RZ, RZ, UR7 ;  /* 0x00000007ffb17e24 */ /* 0x002fe2000f8e00ff */
[----:B--2---:R-:W-:Y:S01]  /*1af0*/  R2UR UR4, R176 ;  /* 0x00000000b00472ca */ /* 0x004fe200000e0000 */
[----:B------:R-:W-:-:S03]  /*1b00*/  IMAD.MOV.U32 R176, RZ, RZ, RZ ;  /* 0x000000ffffb07224 */ /* 0x000fc600078e00ff */
[----:B0-----:R-:W-:Y:S02]  /*1b10*/  @P0 LEA.HI.SX32 R176, R177, R252, 0x1d ;  /* 0x000000fcb1b00211 */ /* 0x001fe400078feaff */
[----:B------:R-:W-:Y:S02]  /*1b20*/  ISETP.GE.U32.AND P0, PT, R2, 0x80, PT ;  /* 0x000000800200780c */ /* 0x000fe40003f06070 */
[----:B------:R-:W-:-:S04]  /*1b30*/  MOV R177, UR6 ;  /* 0x0000000600b17c02 */ /* 0x000fc80008000f00 */
[----:B------:R-:W-:-:S07]  /*1b40*/  LEA.HI.SX32 R177, R177, R252, 0x1d ;  /* 0x000000fcb1b17211 */ /* 0x000fce00078feaff */
[----:B-----5:R-:W-:Y:S05]  /*1b50*/  @!P0 BRA `(.L_x_17445) ;  /* 0x0000006800948947 */ /* 0x020fea0003800000 */
[----:B------:R-:W-:-:S04]  /*1b60*/  UISETP.NE.U32.AND UP0, UPT, UR18, URZ, UPT ;  /* 0x000000ff1200728c */ /* 0x000fc8000bf05070 */
[----:B------:R-:W-:Y:S01]  /*1b70*/  UISETP.NE.AND.EX UP0, UPT, UR19, URZ, UPT, UP0 ;  /* 0x000000ff1300728c */ /* 0x000fe2000bf05300 */
[----:B------:R-:W-:Y:S10]  /*1b80*/  BRA.U !UP2, `(.L_x_17446) ;  /* 0x000000010a0c7547 */ /* 0x000ff4000b800000 */
[----:B------:R-:W0:Y:S02]  /*1b90*/  LDC.64 R108, c[0x0][0x390] ;  /* 0x0000e400ff6c7b82 */ /* 0x000e240000000a00 */
[----:B0-----:R-:W-:-:S06]  /*1ba0*/  IMAD.WIDE.U32 R108, R176, 0x10, R108 ;  /* 0x00000010b06c7825 */ /* 0x001fcc00078e006c */
[----:B------:R-:W5:Y:S02]  /*1bb0*/  LDG.E.128 R108, desc[UR12][R108.64] ;  /* 0x0000000c6c6c7981 */ /* 0x000f64000c1e1d00 */
.L_x_17446:
[----:B------:R-:W-:Y:S05]  /*1bc0*/  BRA.U !UP0, `(.L_x_17447) ;  /* 0x0000003508107547 */ /* 0x000fea000b800000 */
[----:B------:R-:W0:Y:S02]  /*1bd0*/  LDC.64 R116, c[0x0][0x3a0] ;  /* 0x0000e800ff747b82 */ /* 0x000e240000000a00 */
[----:B0-----:R-:W-:-:S05]  /*1be0*/  IMAD.WIDE.U32 R116, R177, 0x20, R116 ;  /* 0x00000020b1747825 */ /* 0x001fca00078e0074 */
[----:B------:R-:W2:Y:S04]  /*1bf0*/  LDG.E.128 R112, desc[UR12][R116.64] ;  /* 0x0000000c74707981 */ /* 0x000ea8000c1e1d00 */
[----:B------:R-:W5:Y:S01]  /*1c00*/  LDG.E.128 R116, desc[UR12][R116.64+0x10] ;  /* 0x0000100c74747981 */ /* 0x000f62000c1e1d00 */
[----:B------:R-:W-:-:S13]  /*1c10*/  ISETP.LT.AND P1, PT, RZ, UR27, PT ;  /* 0x0000001bff007c0c */ /* 0x000fda000bf21270 */
[----:B------:R-:W-:Y:S02]  /*1c20*/  @!P1 IMAD.MOV.U32 R122, RZ, RZ, R7 ;  /* 0x000000ffff7a9224 */ /* 0x000fe400078e0007 */
[----:B------:R-:W-:Y:S01]  /*1c30*/  @!P1 IMAD.MOV.U32 R202, RZ, RZ, R191 ;  /* 0x000000ffffca9224 */ /* 0x000fe200078e00bf */
[----:B--2---:R-:W-:Y:S01]  /*1c40*/  @!P1 MOV R120, R112 ;  /* 0x0000007000789202 */ /* 0x004fe20000000f00 */
        /* <DEDUP_REMOVED lines=17> */
.L_x_17451:
        /* <DEDUP_REMOVED lines=12> */
.L_x_17453:
[----:B------:R-:W-:Y:S05]  /*1e20*/  BSYNC.RECONVERGENT B2 ;  /* 0x0000000000027941 */ /* 0x000fea0003800200 */
.L_x_17452:
        /* <DEDUP_REMOVED lines=51> */
[----:B------:R-:W-:Y:S01]  /*2160*/  IMAD.WIDE.U32 R192, R192, -0x326172a9, RZ ;  /* 0xcd9e8d57c0c07825 */ /* 0x000fe200078e00ff */
[----:B------:R-:W-:Y:S01]  /*2170*/  LOP3.LUT R202, R122, UR5, R7, 0x96, !PT ;  /* 0x000000057aca7c12 */ /* 0x000fe2000f8e9607 */
[----:B------:R-:W-:Y:S02]  /*2180*/  UIADD3 UR5, UPT, UPT, UR15, -0x695add53, URZ ;  /* 0x96a522ad0f057890 */ /* 0x000fe4000fffe0ff */
[----:B------:R-:W-:Y:S02]  /*2190*/  HFMA2 R122, -RZ, RZ, 0, 0 ;  /* 0x00000000ff7a7431 */ /* 0x000fe400000001ff */
[----:B------:R-:W-:-:S05]  /*21a0*/  IMAD.WIDE.U32 R202, R202, -0x2daee0ad, RZ ;  /* 0xd2511f53caca7825 */ /* 0x000fca00078e00ff */
[----:B------:R-:W-:Y:S01]  /*21b0*/  LOP3.LUT R5, R120, UR5, R203, 0x96, !PT ;  /* 0x0000000578057c12 */ /* 0x000fe2000f8e96cb */
[----:B------:R-:W-:Y:S01]  /*21c0*/  UIADD3 UR5, UPT, UPT, UR14, -0x700cb87f, URZ ;  /* 0x8ff347810e057890 */ /* 0x000fe2000fffe0ff */
[----:B------:R-:W-:-:S05]  /*21d0*/  IMAD.MOV.U32 R120, RZ, RZ, R191 ;  /* 0x000000ffff787224 */ /* 0x000fca00078e00bf */
[----:B------:R-:W-:-:S07]  /*21e0*/  LOP3.LUT R6, R6, UR5, R193, 0x96, !PT ;  /* 0x0000000506067c12 */ /* 0x000fce000f8e96c1 */
.L_x_17450:
[----:B------:R-:W-:Y:S05]  /*21f0*/  BSYNC.RECONVERGENT B1 ;  /* 0x0000000000017941 */ /* 0x000fea0003800200 */
.L_x_17449:
        /* <DEDUP_REMOVED lines=10> */
[----:B------:R-:W-:-:S07]  /*22a0*/  FFMA.FTZ R120, R120, R7, R112 ;  /* 0x0000000778787223 */ /* 0x000fce0000010070 */
.L_x_17448:
[----:B------:R-:W-:Y:S02]  /*22b0*/  IMAD.MOV.U32 R123, RZ, RZ, R122 ;  /* 0x000000ffff7b7224 */ /* 0x000fe400078e007a */
        /* <DEDUP_REMOVED lines=15> */
.L_x_17457:
        /* <DEDUP_REMOVED lines=12> */
.L_x_17459:
[----:B------:R-:W-:Y:S05]  /*2470*/  BSYNC.RECONVERGENT B2 ;  /* 0x0000000000027941 */ /* 0x000fea0003800200 */
.L_x_17458:
        /* <DEDUP_REMOVED lines=62> */
.L_x_17456:
[----:B------:R-:W-:Y:S05]  /*2860*/  BSYNC.RECONVERGENT B1 ;  /* 0x0000000000017941 */ /* 0x000fea0003800200 */
.L_x_17455:
        /* <DEDUP_REMOVED lines=11> */
[----:B------:R-:W-:-:S07]  /*2920*/  FFMA.FTZ R121, R121, R7, R113 ;  /* 0x0000000779797223 */ /* 0x000fce0000010071 */
.L_x_17454:
[----:B------:R-:W-:Y:S01]  /*2930*/  IMAD.MOV.U32 R124, RZ, RZ, R123 ;  /* 0x000000ffff7c7224 */ /* 0x000fe200078e007b */
[----:B------:R-:W-:Y:S01]  /*2940*/  MOV R122, R114 ;  /* 0x00000072007a7202 */ /* 0x000fe20000000f00 */
[----:B------:R-:W-:Y:S06]  /*2950*/  @!P1 BRA `(.L_x_17460) ;  /* 0x0000000400909947 */ /* 0x000fec0003800000 */
        /* <DEDUP_REMOVED lines=13> */
.L_x_17463:
        /* <DEDUP_REMOVED lines=12> */
.L_x_17465:
[----:B------:R-:W-:Y:S05]  /*2af0*/  BSYNC.RECONVERGENT B2 ;  /* 0x0000000000027941 */ /* 0x000fea0003800200 */
.L_x_17464:
        /* <DEDUP_REMOVED lines=62> */
.L_x_17462:
[----:B------:R-:W-:Y:S05]  /*2ee0*/  BSYNC.RECONVERGENT B1 ;  /* 0x0000000000017941 */ /* 0x000fea0003800200 */
.L_x_17461:
        /* <DEDUP_REMOVED lines=10> */
[----:B------:R-:W-:-:S07]  /*2f90*/  FFMA.FTZ R122, R122, R7, R114 ;  /* 0x000000077a7a7223 */ /* 0x000fce0000010072 */
.L_x_17460:
[----:B------:R-:W-:Y:S01]  /*2fa0*/  MOV R125, R124 ;  /* 0x0000007c007d7202 */ /* 0x000fe20000000f00 */
[----:B------:R-:W-:Y:S01]  /*2fb0*/  IMAD.MOV.U32 R123, RZ, RZ, R115 ;  /* 0x000000ffff7b7224 */ /* 0x000fe200078e0073 */
        /* <DEDUP_REMOVED lines=14> */
.L_x_17469:
        /* <DEDUP_REMOVED lines=12> */
.L_x_17471:
[----:B------:R-:W-:Y:S05]  /*3160*/  BSYNC.RECONVERGENT B2 ;  /* 0x0000000000027941 */ /* 0x000fea0003800200 */
.L_x_17470:
        /* <DEDUP_REMOVED lines=62> */
.L_x_17468:
[----:B------:R-:W-:Y:S05]  /*3550*/  BSYNC.RECONVERGENT B1 ;  /* 0x0000000000017941 */ /* 0x000fea0003800200 */
.L_x_17467:
        /* <DEDUP_REMOVED lines=11> */
[----:B------:R-:W-:-:S07]  /*3610*/  FFMA.FTZ R123, R123, R7, R115 ;  /* 0x000000077b7b7223 */ /* 0x000fce0000010073 */
.L_x_17466:
[----:B------:R-:W-:Y:S02]  /*3620*/  IMAD.MOV.U32 R126, RZ, RZ, R125 ;  /* 0x000000ffff7e7224 */ /* 0x000fe400078e007d */
[----:B-----5:R-:W-:Y:S01]  /*3630*/  IMAD.MOV.U32 R124, RZ, RZ, R116 ;  /* 0x000000ffff7c7224 */ /* 0x020fe200078e0074 */
        /* <DEDUP_REMOVED lines=14> */
.L_x_17475:
        /* <DEDUP_REMOVED lines=12> */
.L_x_17477:
[----:B------:R-:W-:Y:S05]  /*37e0*/  BSYNC.RECONVERGENT B2 ;  /* 0x0000000000027941 */ /* 0x000fea0003800200 */
.L_x_17476:
        /* <DEDUP_REMOVED lines=62> */
.L_x_17474:
[----:B------:R-:W-:Y:S05]  /*3bd0*/  BSYNC.RECONVERGENT B1 ;  /* 0x0000000000017941 */ /* 0x000fea0003800200 */
.L_x_17473:
        /* <DEDUP_REMOVED lines=11> */
.L_x_17472:
        /* <DEDUP_REMOVED lines=16> */
.L_x_17481:
        /* <DEDUP_REMOVED lines=12> */
.L_x_17483:
[----:B------:R-:W-:Y:S05]  /*3e50*/  BSYNC.RECONVERGENT B2 ;  /* 0x0000000000027941 */ /* 0x000fea0003800200 */
.L_x_17482:
        /* <DEDUP_REMOVED lines=62> */
.L_x_17480:
[----:B------:R-:W-:Y:S05]  /*4240*/  BSYNC.RECONVERGENT B1 ;  /* 0x0000000000017941 */ /* 0x000fea0003800200 */
.L_x_17479:
[----:B------:R-:W-:Y:S01]  /*4250*/  I2FP.F32.U32 R7, R7 ;  /* 0x0000000700077245 */ /* 0x000fe20000201000 */
[----:B------:R-:W-:-:S05]  /*4260*/  HFMA2 R125, -RZ, RZ, 0.1171875, 0 ;  /* 0x2f800000ff7d7431 */ /* 0x000fca00000001ff */
[----:B------:R-:W-:-:S05]  /*4270*/  FFMA.FTZ R7, R7, R125, 1.1641532182693481445e-10 ;  /* 0x2f00000007077423 */ /* 0x000fca000001007d */
[----:B------:R-:W-:Y:S02]  /*4280*/  FSETP.GTU.FTZ.AND P2, PT, R7, UR23, PT ;  /* 0x0000001707007c0b */ /* 0x000fe4000bf5c000 */
[----:B------:R-:W-:Y:S02]  /*4290*/  PRMT R7, R110, 0x7632, R7 ;  /* 0x000076326e077816 */ /* 0x000fe40000000007 */
[----:B------:R-:W-:-:S03]  /*42a0*/  SEL R198, RZ, 0x1, P2 ;  /* 0x00000001ffc67807 */ /* 0x000fc60001000000 */
[----:B------:R-:W-:-:S04]  /*42b0*/  IMAD.U32 R7, R7, 0x10000, RZ ;  /* 0x0001000007077824 */ /* 0x000fc800078e00ff */
[----:B------:R-:W-:-:S04]  /*42c0*/  FMUL.FTZ R7, R7, UR21 ;  /* 0x0000001507077c20 */ /* 0x000fc80008410000 */
[----:B------:R-:W-:-:S05]  /*42d0*/  FMUL.FTZ R7, R7, UR20 ;  /* 0x0000001407077c20 */ /* 0x000fca0008410000 */
[----:B------:R-:W-:Y:S01]  /*42e0*/  FSEL R125, R7, RZ, !P2 ;  /* 0x000000ff077d7208 */ /* 0x000fe20005000000 */
[----:B------:R-:W-:-:S04]  /*42f0*/  IMAD.U32 R7, R187, 0x10000, RZ ;  /* 0x00010000bb077824 */ /* 0x000fc800078e00ff */
[----:B------:R-:W-:-:S07]  /*4300*/  FFMA.FTZ R125, R125, R7, R117 ;  /* 0x000000077d7d7223 */ /* 0x000fce0000010075 */
.L_x_17478:
        /* <DEDUP_REMOVED lines=16> */
.L_x_17487:
        /* <DEDUP_REMOVED lines=12> */
.L_x_17489:
[----:B------:R-:W-:Y:S05]  /*44d0*/  BSYNC.RECONVERGENT B2 ;  /* 0x0000000000027941 */ /* 0x000fea0003800200 */
.L_x_17488:
        /* <DEDUP_REMOVED lines=59> */
[----:B------:R-:W-:Y:S02]  /*4890*/  HFMA2 R178, -RZ, RZ, 0, 0 ;  /* 0x00000000ffb27431 */ /* 0x000fe400000001ff */
[----:B------:R-:W-:Y:S01]  /*48a0*/  IMAD.MOV.U32 R192, RZ, RZ, R126 ;  /* 0x000000ffffc07224 */ /* 0x000fe200078e007e */
[----:B------:R-:W-:-:S07]  /*48b0*/  LOP3.LUT R6, R6, UR5, R127, 0x96, !PT ;  /* 0x0000000506067c12 */ /* 0x000fce000f8e967f */
.L_x_17486:
[----:B------:R-:W-:Y:S05]  /*48c0*/  BSYNC.RECONVERGENT B1 ;  /* 0x0000000000017941 */ /* 0x000fea0003800200 */
.L_x_17485:
        /* <DEDUP_REMOVED lines=11> */
.L_x_17484:
        /* <DEDUP_REMOVED lines=16> */
.L_x_17493:
        /* <DEDUP_REMOVED lines=12> */
.L_x_17495:
[----:B------:R-:W-:Y:S05]  /*4b40*/  BSYNC.RECONVERGENT B2 ;  /* 0x0000000000027941 */ /* 0x000fea0003800200 */
.L_x_17494:
        /* <DEDUP_REMOVED lines=62> */
.L_x_17492:
[----:B------:R-:W-:Y:S05]  /*4f30*/  BSYNC.RECONVERGENT B1 ;  /* 0x0000000000017941 */ /* 0x000fea0003800200 */
.L_x_17491:
[----:B------:R-:W-:Y:S01]  /*4f40*/  I2FP.F32.U32 R127, R127 ;  /* 0x0000007f007f7245 */ /* 0x000fe20000201000 */
[----:B------:R-:W-:-:S04]  /*4f50*/  IMAD.MOV.U32 R178, RZ, RZ, 0x2f800000 ;  /* 0x2f800000ffb27424 */ /* 0x000fc800078e00ff */
[----:B------:R-:W-:Y:S01]  /*4f60*/  FFMA.FTZ R127, R127, R178, 1.1641532182693481445e-10 ;  /* 0x2f0000007f7f7423 */ /* 0x000fe200000100b2 */
[----:B------:R-:W-:-:S04]  /*4f70*/  IMAD.U32 R178, R186, 0x10000, RZ ;  /* 0x00010000bab27824 */ /* 0x000fc800078e00ff */
[----:B------:R-:W-:Y:S02]  /*4f80*/  FSETP.GTU.FTZ.AND P1, PT, R127, UR23, PT ;  /* 0x000000177f007c0b */ /* 0x000fe4000bf3c000 */
[----:B------:R-:W-:Y:S02]  /*4f90*/  PRMT R127, R111, 0x7632, R127 ;  /* 0x000076326f7f7816 */ /* 0x000fe4000000007f */
[----:B------:R-:W-:Y:S02]  /*4fa0*/  SEL R200, RZ, 0x1, P1 ;  /* 0x00000001ffc87807 */ /* 0x000fe40000800000 */
[----:B------:R-:W-:-:S05]  /*4fb0*/  SHF.L.U32 R127, R127, 0x10, RZ ;  /* 0x000000107f7f7819 */ /* 0x000fca00000006ff */
[----:B------:R-:W-:-:S04]  /*4fc0*/  FMUL.FTZ R127, R127, UR21 ;  /* 0x000000157f7f7c20 */ /* 0x000fc80008410000 */
[----:B------:R-:W-:-:S05]  /*4fd0*/  FMUL.FTZ R127, R127, UR20 ;  /* 0x000000147f7f7c20 */ /* 0x000fca0008410000 */
[----:B------:R-:W-:-:S05]  /*4fe0*/  FSEL R127, R127, RZ, !P1 ;  /* 0x000000ff7f7f7208 */ /* 0x000fca0004800000 */
[----:B------:R-:W-:Y:S01]  /*4ff0*/  FFMA.FTZ R127, R127, R178, R119 ;  /* 0x000000b27f7f7223 */ /* 0x000fe20000010077 */
[----:B------:R-:W-:Y:S06]  /*5000*/  BRA `(.L_x_17490) ;  /* 0x0000003000f87947 */ /* 0x000fec0003800000 */
.L_x_17447:
        /* <DEDUP_REMOVED lines=20> */
.L_x_17499:
        /* <DEDUP_REMOVED lines=12> */
.L_x_17501:
[----:B------:R-:W-:Y:S05]  /*5210*/  BSYNC.RECONVERGENT B2 ;  /* 0x0000000000027941 */ /* 0x000fea0003800200 */
.L_x_17500:
        /* <DEDUP_REMOVED lines=54> */
[----:B------:R-:W-:Y:S02]  /*5580*/  IMAD.MOV.U32 R122, RZ, RZ, RZ ;  /* 0x000000ffff7a7224 */ /* 0x000fe400078e00ff */
[----:B------:R-:W-:-:S05]  /*5590*/  IMAD.WIDE.U32 R202, R202, -0x2daee0ad, RZ ;  /* 0xd2511f53caca7825 */ /* 0x000fca00078e00ff */
[----:B------:R-:W-:Y:S01]  /*55a0*/  LOP3.LUT R5, R120, UR5, R203, 0x96, !PT ;  /* 0x0000000578057c12 */ /* 0x000fe2000f8e96cb */
[----:B------:R-:W-:Y:S01]  /*55b0*/  UIADD3 UR5, UPT, UPT, UR14, -0x700cb87f, URZ ;  /* 0x8ff347810e057890 */ /* 0x000fe2000fffe0ff */
[----:B------:R-:W-:-:S05]  /*55c0*/  MOV R120, R191 ;  /* 0x000000bf00787202 */ /* 0x000fca0000000f00 */
[----:B------:R-:W-:-:S07]  /*55d0*/  LOP3.LUT R6, R6, UR5, R193, 0x96, !PT ;  /* 0x0000000506067c12 */ /* 0x000fce000f8e96c1 */
.L_x_17498:
[----:B------:R-:W-:Y:S05]  /*55e0*/  BSYNC.RECONVERGENT B1 ;  /* 0x0000000000017941 */ /* 0x000fea0003800200 */
.L_x_17497:
        /* <DEDUP_REMOVED lines=11> */
.L_x_17496:
[----:B------:R-:W-:Y:S02]  /*56a0*/  HFMA2 R121, -RZ, RZ, 0, 0 ;  /* 0x00000000ff797431 */ /* 0x000fe400000001ff */
[----:B------:R-:W-:Y:S01]  /*56b0*/  IMAD.MOV.U32 R123, RZ, RZ, R122 ;  /* 0x000000ffff7b7224 */ /* 0x000fe200078e007a */
        /* <DEDUP_REMOVED lines=14> */
.L_x_17505:
        /* <DEDUP_REMOVED lines=12> */
.L_x_17507:
[----:B------:R-:W-:Y:S05]  /*5860*/  BSYNC.RECONVERGENT B2 ;  /* 0x0000000000027941 */ /* 0x000fea0003800200 */
.L_x_17506:
        /* <DEDUP_REMOVED lines=62> */
.L_x_17504:
[----:B------:R-:W-:Y:S05]  /*5c50*/  BSYNC.RECONVERGENT B1 ;  /* 0x0000000000017941 */ /* 0x000fea0003800200 */
.L_x_17503:
        /* <DEDUP_REMOVED lines=12> */
.L_x_17502:
        /* <DEDUP_REMOVED lines=16> */
.L_x_17511:
        /* <DEDUP_REMOVED lines=12> */
.L_x_17513:
[----:B------:R-:W-:Y:S05]  /*5ee0*/  BSYNC.RECONVERGENT B2 ;  /* 0x0000000000027941 */ /* 0x000fea0003800200 */
.L_x_17512:
        /* <DEDUP_REMOVED lines=62> */
.L_x_17510:
[----:B------:R-:W-:Y:S05]  /*62d0*/  BSYNC.RECONVERGENT B1 ;  /* 0x0000000000017941 */ /* 0x000fea0003800200 */
.L_x_17509:
        /* <DEDUP_REMOVED lines=11> */
.L_x_17508:
[----:B------:R-:W-:Y:S02]  /*6390*/  IMAD.MOV.U32 R125, RZ, RZ, R124 ;  /* 0x000000ffff7d7224 */ /* 0x000fe400078e007c */
        /* <DEDUP_REMOVED lines=15> */
.L_x_17517:
        /* <DEDUP_REMOVED lines=12> */
.L_x_17519:
[----:B------:R-:W-:Y:S05]  /*6550*/  BSYNC.RECONVERGENT B2 ;  /* 0x0000000000027941 */ /* 0x000fea0003800200 */
.L_x_17518:
        /* <DEDUP_REMOVED lines=62> */
.L_x_17516:
[----:B------:R-:W-:Y:S05]  /*6940*/  BSYNC.RECONVERGENT B1 ;  /* 0x0000000000017941 */ /* 0x000fea0003800200 */
.L_x_17515:
        /* <DEDUP_REMOVED lines=12> */
.L_x_17514:
        /* <DEDUP_REMOVED lines=16> */
.L_x_17523:
        /* <DEDUP_REMOVED lines=12> */
.L_x_17525:
[----:B------:R-:W-:Y:S05]  /*6bd0*/  BSYNC.RECONVERGENT B2 ;  /* 0x0000000000027941 */ /* 0x000fea0003800200 */
.L_x_17524:
        /* <DEDUP_REMOVED lines=62> */
.L_x_17522:
[----:B------:R-:W-:Y:S05]  /*6fc0*/  BSYNC.RECONVERGENT B1 ;  /* 0x0000000000017941 */ /* 0x000fea0003800200 */
.L_x_17521:
        /* <DEDUP_REMOVED lines=11> */
.L_x_17520:
        /* <DEDUP_REMOVED lines=16> */
.L_x_17529:
        /* <DEDUP_REMOVED lines=12> */
.L_x_17531:
[----:B------:R-:W-:Y:S05]  /*7240*/  BSYNC.RECONVERGENT B2 ;  /* 0x0000000000027941 */ /* 0x000fea0003800200 */
.L_x_17530:
        /* <DEDUP_REMOVED lines=62> */
.L_x_17528:
[----:B------:R-:W-:Y:S05]  /*7630*/  BSYNC.RECONVERGENT B1 ;  /* 0x0000000000017941 */ /* 0x000fea0003800200 */
.L_x_17527:
        /* <DEDUP_REMOVED lines=12> */
.L_x_17526:
        /* <DEDUP_REMOVED lines=16> */
.L_x_17535:
        /* <DEDUP_REMOVED lines=12> */
.L_x_17537:
[----:B------:R-:W-:Y:S05]  /*78c0*/  BSYNC.RECONVERGENT B2 ;  /* 0x0000000000027941 */ /* 0x000fea0003800200 */
.L_x_17536:
        /* <DEDUP_REMOVED lines=62> */
.L_x_17534:
[----:B------:R-:W-:Y:S05]  /*7cb0*/  BSYNC.RECONVERGENT B1 ;  /* 0x0000000000017941 */ /* 0x000fea0003800200 */
.L_x_17533:
        /* <DEDUP_REMOVED lines=11> */
.L_x_17532:
        /* <DEDUP_REMOVED lines=16> */
.L_x_17540:
        /* <DEDUP_REMOVED lines=12> */
.L_x_17542:
[----:B------:R-:W-:Y:S05]  /*7f30*/  BSYNC.RECONVERGENT B2 ;  /* 0x0000000000027941 */ /* 0x000fea0003800200 */
.L_x_17541:
        /* <DEDUP_REMOVED lines=55> */
[----:B------:R-:W-:-:S05]  /*82b0*/  IMAD.WIDE.U32 R178, R178, -0x2daee0ad, RZ ;  /* 0xd2511f53b2b27825 */ /* 0x000fca00078e00ff */
[----:B------:R-:W-:Y:S01]  /*82c0*/  LOP3.LUT R5, R204, UR5, R179, 0x96, !PT ;  /* 0x00000005cc057c12 */ /* 0x000fe2000f8e96b3 */
[----:B------:R-:W-:Y:S01]  /*82d0*/  UIADD3 UR5, UPT, UPT, UR14, -0x700cb87f, URZ ;  /* 0x8ff347810e057890 */ /* 0x000fe2000fffe0ff */
[----:B------:R-:W-:Y:S01]  /*82e0*/  MOV R202, R178 ;  /* 0x000000b200ca7202 */ /* 0x000fe20000000f00 */
[----:B------:R-:W-:-:S04]  /*82f0*/  IMAD.WIDE.U32 R178, R191, -0x326172a9, RZ ;  /* 0xcd9e8d57bfb27825 */ /* 0x000fc800078e00ff */
[----:B------:R-:W-:Y:S01]  /*8300*/  IMAD.MOV.U32 R192, RZ, RZ, R178 ;  /* 0x000000ffffc07224 */ /* 0x000fe200078e00b2 */
[----:B------:R-:W-:-:S07]  /*8310*/  LOP3.LUT R6, R6, UR5, R179, 0x96, !PT ;  /* 0x0000000506067c12 */ /* 0x000fce000f8e96b3 */
.L_x_17539:
[----:B------:R-:W-:Y:S05]  /*8320*/  BSYNC.RECONVERGENT B1 ;  /* 0x0000000000017941 */ /* 0x000fea0003800200 */
.L_x_17538:
[----:B------:R-:W-:Y:S01]  /*8330*/  I2FP.F32.U32 R127, R127 ;  /* 0x0000007f007f7245 */ /* 0x000fe20000201000 */
[----:B------:R-:W-:-:S05]  /*8340*/  HFMA2 R178, -RZ, RZ, 0.1171875, 0 ;  /* 0x2f800000ffb27431 */ /* 0x000fca00000001ff */
[----:B------:R-:W-:Y:S01]  /*8350*/  FFMA.FTZ R127, R127, R178, 1.1641532182693481445e-10 ;  /* 0x2f0000007f7f7423 */ /* 0x000fe200000100b2 */
[----:B------:R-:W-:-:S04]  /*8360*/  IMAD.U32 R178, R186, 0x10000, RZ ;  /* 0x00010000bab27824 */ /* 0x000fc800078e00ff */
        /* <DEDUP_REMOVED lines=8> */
.L_x_17490:
[----:B------:R-:W0:Y:S01]  /*83f0*/  LDC.64 R178, c[0x0][0x3a8] ;  /* 0x0000ea00ffb27b82 */ /* 0x000e220000000a00 */
[----:B------:R-:W-:Y:S01]  /*8400*/  MOV R191, R202 ;  /* 0x000000ca00bf7202 */ /* 0x000fe20000000f00 */
[----:B0-----:R-:W-:-:S05]  /*8410*/  IMAD.WIDE.U32 R178, R177, 0x20, R178 ;  /* 0x00000020b1b27825 */ /* 0x001fca00078e00b2 */
[----:B------:R0:W-:Y:S04]  /*8420*/  STG.E.128 desc[UR12][R178.64], R120 ;  /* 0x00000078b2007986 */ /* 0x0001e8000c101d0c */
        /* <DEDUP_REMOVED lines=22> */
.L_x_17543:
[----:B------:R-:W-:Y:S01]  /*8590*/  VIADD R177, R177, 0x80 ;  /* 0x00000080b1b17836 */ /* 0x000fe20000000000 */
[----:B------:R-:W-:-:S07]  /*85a0*/  IADD3 R176, PT, PT, R176, 0x80, RZ ;  /* 0x00000080b0b07810 */ /* 0x000fce0007ffe0ff */
.L_x_17445:
[----:B------:R-:W-:Y:S05]  /*85b0*/  BSYNC.RECONVERGENT B0 ;  /* 0x0000000000007941 */ /* 0x000fea0003800200 */
.L_x_17444:
        /* <DEDUP_REMOVED lines=15> */
[----:B------:R2:W5:Y:S04]  /*86b0*/  @P1 LDG.E.128 R112, desc[UR12][R128.64] ;  /* 0x0000000c80701981 */ /* 0x000568000c1e1d00 */
[----:B------:R2:W5:Y:S01]  /*86c0*/  @P1 LDG.E.128 R116, desc[UR12][R128.64+0x10] ;  /* 0x0000100c80741981 */ /* 0x000562000c1e1d00 */
[----:B------:R-:W-:Y:S05]  /*86d0*/  @!P1 BRA `(.L_x_17546) ;  /* 0x0000003400009947 */ /* 0x000fea0003800000 */
[----:B------:R-:W-:Y:S01]  /*86e0*/  ISETP.LT.AND P1, PT, RZ, UR27, PT ;  /* 0x0000001bff007c0c */ /* 0x000fe2000bf21270 */
[----:B------:R-:W-:Y:S01]  /*86f0*/  IMAD.MOV.U32 R130, RZ, RZ, R7 ;  /* 0x000000ffff827224 */ /* 0x000fe200078e0007 */
[----:B------:R-:W-:Y:S01]  /*8700*/  MOV R202, R191 ;  /* 0x000000bf00ca7202 */ /* 0x000fe20000000f00 */
[----:B--2--5:R-:W-:-:S10]  /*8710*/  IMAD.MOV.U32 R128, RZ, RZ, R112 ;  /* 0x000000ffff807224 */ /* 0x024fd400078e0070 */
[----:B------:R-:W-:Y:S05]  /*8720*/  @!P1 BRA `(.L_x_17547) ;  /* 0x0000000400949947 */ /* 0x000fea0003800000 */
        /* <DEDUP_REMOVED lines=16> */
.L_x_17550:
        /* <DEDUP_REMOVED lines=12> */
.L_x_17552:
[----:B------:R-:W-:Y:S05]  /*88f0*/  BSYNC.RECONVERGENT B2 ;  /* 0x0000000000027941 */ /* 0x000fea0003800200 */
.L_x_17551:
        /* <DEDUP_REMOVED lines=60> */
.L_x_17549:
[----:B------:R-:W-:Y:S05]  /*8cc0*/  BSYNC.RECONVERGENT B1 ;  /* 0x0000000000017941 */ /* 0x000fea0003800200 */
.L_x_17548:
        /* <DEDUP_REMOVED lines=11> */
.L_x_17547:
        /* <DEDUP_REMOVED lines=16> */
.L_x_17556:
        /* <DEDUP_REMOVED lines=12> */
.L_x_17558:
[----:B------:R-:W-:Y:S05]  /*8f40*/  BSYNC.RECONVERGENT B2 ;  /* 0x0000000000027941 */ /* 0x000fea0003800200 */
.L_x_17557:
        /* <DEDUP_REMOVED lines=62> */
.L_x_17555:
[----:B------:R-:W-:Y:S05]  /*9330*/  BSYNC.RECONVERGENT B1 ;  /* 0x0000000000017941 */ /* 0x000fea0003800200 */
.L_x_17554:
        /* <DEDUP_REMOVED lines=12> */
.L_x_17553:
        /* <DEDUP_REMOVED lines=16> */
.L_x_17562:
        /* <DEDUP_REMOVED lines=12> */
.L_x_17564:
[----:B------:R-:W-:Y:S05]  /*95c0*/  BSYNC.RECONVERGENT B2 ;  /* 0x0000000000027941 */ /* 0x000fea0003800200 */
.L_x_17563:
        /* <DEDUP_REMOVED lines=62> */
.L_x_17561:
[----:B------:R-:W-:Y:S05]  /*99b0*/  BSYNC.RECONVERGENT B1 ;  /* 0x0000000000017941 */ /* 0x000fea0003800200 */
.L_x_17560:
        /* <DEDUP_REMOVED lines=11> */
.L_x_17559:
        /* <DEDUP_REMOVED lines=16> */
.L_x_17568:
        /* <DEDUP_REMOVED lines=12> */
.L_x_17570:
[----:B------:R-:W-:Y:S05]  /*9c30*/  BSYNC.RECONVERGENT B2 ;  /* 0x0000000000027941 */ /* 0x000fea0003800200 */
.L_x_17569:
        /* <DEDUP_REMOVED lines=62> */
.L_x_17567:
[----:B------:R-:W-:Y:S05]  /*a020*/  BSYNC.RECONVERGENT B1 ;  /* 0x0000000000017941 */ /* 0x000fea0003800200 */
.L_x_17566:
[----:B------:R-:W-:Y:S01]  /*a030*/  I2FP.F32.U32 R7, R7 ;  /* 0x0000000700077245 */ /* 0x000fe20000201000 */
[----:B------:R-:W-:-:S04]  /*a040*/  IMAD.MOV.U32 R131, RZ, RZ, 0x2f800000 ;  /* 0x2f800000ff837424 */ /* 0x000fc800078e00ff */
[----:B------:R-:W-:-:S05]  /*a050*/  FFMA.FTZ R7, R7, R131, 1.1641532182693481445e-10 ;  /* 0x2f00000007077423 */ /* 0x000fca0000010083 */
[----:B------:R-:W-:Y:S02]  /*a060*/  FSETP.GTU.FTZ.AND P2, PT, R7, UR23, PT ;  /* 0x0000001707007c0b */ /* 0x000fe4000bf5c000 */
[----:B------:R-:W-:Y:S02]  /*a070*/  PRMT R7, R109, 0x7632, R7 ;  /* 0x000076326d077816 */ /* 0x000fe40000000007 */
[----:B------:R-:W-:Y:S02]  /*a080*/  SEL R196, RZ, 0x1, P2 ;  /* 0x00000001ffc47807 */ /* 0x000fe40001000000 */
[----:B------:R-:W-:-:S05]  /*a090*/  SHF.L.U32 R7, R7, 0x10, RZ ;  /* 0x0000001007077819 */ /* 0x000fca00000006ff */
[----:B------:R-:W-:-:S04]  /*a0a0*/  FMUL.FTZ R7, R7, UR21 ;  /* 0x0000001507077c20 */ /* 0x000fc80008410000 */
[----:B------:R-:W-:-:S05]  /*a0b0*/  FMUL.FTZ R7, R7, UR20 ;  /* 0x0000001407077c20 */ /* 0x000fca0008410000 */
[----:B------:R-:W-:Y:S01]  /*a0c0*/  FSEL R131, R7, RZ, !P2 ;  /* 0x000000ff07837208 */ /* 0x000fe20005000000 */
[----:B------:R-:W-:-:S04]  /*a0d0*/  IMAD.U32 R7, R184, 0x10000, RZ ;  /* 0x00010000b8077824 */ /* 0x000fc800078e00ff */
[----:B------:R-:W-:-:S07]  /*a0e0*/  FFMA.FTZ R131, R131, R7, R115 ;  /* 0x0000000783837223 */ /* 0x000fce0000010073 */
.L_x_17565:
        /* <DEDUP_REMOVED lines=16> */
.L_x_17574:
        /* <DEDUP_REMOVED lines=12> */
.L_x_17576:
[----:B------:R-:W-:Y:S05]  /*a2b0*/  BSYNC.RECONVERGENT B2 ;  /* 0x0000000000027941 */ /* 0x000fea0003800200 */
.L_x_17575:
        /* <DEDUP_REMOVED lines=62> */
.L_x_17573:
[----:B------:R-:W-:Y:S05]  /*a6a0*/  BSYNC.RECONVERGENT B1 ;  /* 0x0000000000017941 */ /* 0x000fea0003800200 */
.L_x_17572:
        /* <DEDUP_REMOVED lines=11> */
.L_x_17571:
        /* <DEDUP_REMOVED lines=16> */
.L_x_17580:
        /* <DEDUP_REMOVED lines=12> */
.L_x_17582:
[----:B------:R-:W-:Y:S05]  /*a920*/  BSYNC.RECONVERGENT B2 ;  /* 0x0000000000027941 */ /* 0x000fea0003800200 */
.L_x_17581:
[----:B01----:R-:W-:Y:S01]  /*a930*/  IMAD.WIDE.U32 R178, R3, -0x2daee0ad, RZ ;  /* 0xd2511f5303b27825 */ /* 0x003fe200078e00ff */
        /* <DEDUP_REMOVED lines=61> */
.L_x_17579:
[----:B------:R-:W-:Y:S05]  /*ad10*/  BSYNC.RECONVERGENT B1 ;  /* 0x0000000000017941 */ /* 0x000fea0003800200 */
.L_x_17578:
[----:B------:R-:W-:Y:S01]  /*ad20*/  I2FP.F32.U32 R7, R7 ;  /* 0x0000000700077245 */ /* 0x000fe20000201000 */
[----:B------:R-:W-:-:S04]  /*ad30*/  IMAD.MOV.U32 R133, RZ, RZ, 0x2f800000 ;  /* 0x2f800000ff857424 */ /* 0x000fc800078e00ff */
[----:B------:R-:W-:-:S05]  /*ad40*/  FFMA.FTZ R7, R7, R133, 1.1641532182693481445e-10 ;  /* 0x2f00000007077423 */ /* 0x000fca0000010085 */
[----:B------:R-:W-:Y:S02]  /*ad50*/  FSETP.GTU.FTZ.AND P2, PT, R7, UR23, PT ;  /* 0x0000001707007c0b */ /* 0x000fe4000bf5c000 */
[----:B------:R-:W-:Y:S02]  /*ad60*/  PRMT R7, R110, 0x7632, R7 ;  /* 0x000076326e077816 */ /* 0x000fe40000000007 */
[----:B------:R-:W-:-:S03]  /*ad70*/  SEL R198, RZ, 0x1, P2 ;  /* 0x00000001ffc67807 */ /* 0x000fc60001000000 */
[----:B------:R-:W-:-:S04]  /*ad80*/  IMAD.U32 R7, R7, 0x10000, RZ ;  /* 0x0001000007077824 */ /* 0x000fc800078e00ff */
[----:B------:R-:W-:-:S04]  /*ad90*/  FMUL.FTZ R7, R7, UR21 ;  /* 0x0000001507077c20 */ /* 0x000fc80008410000 */
[----:B------:R-:W-:-:S05]  /*ada0*/  FMUL.FTZ R7, R7, UR20 ;  /* 0x0000001407077c20 */ /* 0x000fca0008410000 */
[----:B------:R-:W-:Y:S02]  /*adb0*/  FSEL R133, R7, RZ, !P2 ;  /* 0x000000ff07857208 */ /* 0x000fe40005000000 */
[----:B------:R-:W-:-:S05]  /*adc0*/  SHF.L.U32 R7, R183, 0x10, RZ ;  /* 0x00000010b7077819 */ /* 0x000fca00000006ff */
[----:B------:R-:W-:-:S07]  /*add0*/  FFMA.FTZ R133, R133, R7, R117 ;  /* 0x0000000785857223 */ /* 0x000fce0000010075 */
.L_x_17577:
[----:B01----:R-:W-:Y:S02]  /*ade0*/  IMAD.MOV.U32 R178, RZ, RZ, R135 ;  /* 0x000000ffffb27224 */ /* 0x003fe400078e0087 */
        /* <DEDUP_REMOVED lines=15> */
.L_x_17586:
        /* <DEDUP_REMOVED lines=12> */
.L_x_17588:
[----:B------:R-:W-:Y:S05]  /*afa0*/  BSYNC.RECONVERGENT B2 ;  /* 0x0000000000027941 */ /* 0x000fea0003800200 */
.L_x_17587:
        /* <DEDUP_REMOVED lines=62> */
.L_x_17585:
[----:B------:R-:W-:Y:S05]  /*b390*/  BSYNC.RECONVERGENT B1 ;  /* 0x0000000000017941 */ /* 0x000fea0003800200 */
.L_x_17584:
        /* <DEDUP_REMOVED lines=11> */
.L_x_17583:
        /* <DEDUP_REMOVED lines=16> */
.L_x_17592:
        /* <DEDUP_REMOVED lines=12> */
.L_x_17594:
[----:B------:R-:W-:Y:S05]  /*b610*/  BSYNC.RECONVERGENT B2 ;  /* 0x0000000000027941 */ /* 0x000fea0003800200 */
.L_x_17593:
        /* <DEDUP_REMOVED lines=62> */
.L_x_17591:
[----:B------:R-:W-:Y:S05]  /*ba00*/  BSYNC.RECONVERGENT B1 ;  /* 0x0000000000017941 */ /* 0x000fea0003800200 */
.L_x_17590:
[----:B------:R-:W-:Y:S01]  /*ba10*/  I2FP.F32.U32 R135, R135 ;  /* 0x0000008700877245 */ /* 0x000fe20000201000 */
[----:B------:R-:W-:-:S05]  /*ba20*/  HFMA2 R178, -RZ, RZ, 0.1171875, 0 ;  /* 0x2f800000ffb27431 */ /* 0x000fca00000001ff */
[----:B------:R-:W-:Y:S01]  /*ba30*/  FFMA.FTZ R135, R135, R178, 1.1641532182693481445e-10 ;  /* 0x2f00000087877423 */ /* 0x000fe200000100b2 */
[----:B------:R-:W-:-:S04]  /*ba40*/  IMAD.U32 R178, R182, 0x10000, RZ ;  /* 0x00010000b6b27824 */ /* 0x000fc800078e00ff */
[----:B------:R-:W-:Y:S02]  /*ba50*/  FSETP.GTU.FTZ.AND P1, PT, R135, UR23, PT ;  /* 0x0000001787007c0b */ /* 0x000fe4000bf3c000 */
[----:B------:R-:W-:Y:S02]  /*ba60*/  PRMT R135, R111, 0x7632, R135 ;  /* 0x000076326f877816 */ /* 0x000fe40000000087 */
[----:B------:R-:W-:-:S03]  /*ba70*/  SEL R200, RZ, 0x1, P1 ;  /* 0x00000001ffc87807 */ /* 0x000fc60000800000 */
[----:B------:R-:W-:-:S04]  /*ba80*/  IMAD.U32 R135, R135, 0x10000, RZ ;  /* 0x0001000087877824 */ /* 0x000fc800078e00ff */
[----:B------:R-:W-:-:S04]  /*ba90*/  FMUL.FTZ R135, R135, UR21 ;  /* 0x0000001587877c20 */ /* 0x000fc80008410000 */
[----:B------:R-:W-:-:S05]  /*baa0*/  FMUL.FTZ R135, R135, UR20 ;  /* 0x0000001487877c20 */ /* 0x000fca0008410000 */
[----:B------:R-:W-:-:S05]  /*bab0*/  FSEL R135, R135, RZ, !P1 ;  /* 0x000000ff87877208 */ /* 0x000fca0004800000 */
[----:B------:R-:W-:Y:S01]  /*bac0*/  FFMA.FTZ R135, R135, R178, R119 ;  /* 0x000000b287877223 */ /* 0x000fe20000010077 */
[----:B------:R-:W-:Y:S06]  /*bad0*/  BRA `(.L_x_17589) ;  /* 0x0000003000f87947 */ /* 0x000fec0003800000 */
.L_x_17546:
[----:B------:R-:W-:Y:S01]  /*bae0*/  MOV R130, R7 ;  /* 0x0000000700827202 */ /* 0x000fe20000000f00 */
[----:B------:R-:W-:Y:S02]  /*baf0*/  IMAD.MOV.U32 R202, RZ, RZ, R191 ;  /* 0x000000ffffca7224 */ /* 0x000fe400078e00bf */
[----:B--2---:R-:W-:Y:S01]  /*bb00*/  IMAD.MOV.U32 R128, RZ, RZ, RZ ;  /* 0x000000ffff807224 */ /* 0x004fe200078e00ff */
        /* <DEDUP_REMOVED lines=17> */
.L_x_17598:
        /* <DEDUP_REMOVED lines=12> */
.L_x_17600:
[----:B------:R-:W-:Y:S05]  /*bce0*/  BSYNC.RECONVERGENT B2 ;  /* 0x0000000000027941 */ /* 0x000fea0003800200 */
.L_x_17599:
        /* <DEDUP_REMOVED lines=58> */
[----:B------:R-:W-:-:S05]  /*c090*/  IMAD.MOV.U32 R128, RZ, RZ, R191 ;  /* 0x000000ffff807224 */ /* 0x000fca00078e00bf */
[----:B------:R-:W-:-:S07]  /*c0a0*/  LOP3.LUT R6, R6, UR5, R193, 0x96, !PT ;  /* 0x0000000506067c12 */ /* 0x000fce000f8e96c1 */
.L_x_17597:
[----:B------:R-:W-:Y:S05]  /*c0b0*/  BSYNC.RECONVERGENT B1 ;  /* 0x0000000000017941 */ /* 0x000fea0003800200 */
.L_x_17596:
        /* <DEDUP_REMOVED lines=11> */
.L_x_17595:
        /* <DEDUP_REMOVED lines=16> */
.L_x_17604:
        /* <DEDUP_REMOVED lines=12> */
.L_x_17606:
[----:B------:R-:W-:Y:S05]  /*c330*/  BSYNC.RECONVERGENT B2 ;  /* 0x0000000000027941 */ /* 0x000fea0003800200 */
.L_x_17605:
        /* <DEDUP_REMOVED lines=62> */
.L_x_17603:
[----:B------:R-:W-:Y:S05]  /*c720*/  BSYNC.RECONVERGENT B1 ;  /* 0x0000000000017941 */ /* 0x000fea0003800200 */
.L_x_17602:
        /* <DEDUP_REMOVED lines=12> */
.L_x_17601:
        /* <DEDUP_REMOVED lines=16> */
.L_x_17610:
        /* <DEDUP_REMOVED lines=12> */
.L_x_17612:
[----:B------:R-:W-:Y:S05]  /*c9b0*/  BSYNC.RECONVERGENT B2 ;  /* 0x0000000000027941 */ /* 0x000fea0003800200 */
.L_x_17611:
        /* <DEDUP_REMOVED lines=62> */
.L_x_17609:
[----:B------:R-:W-:Y:S05]  /*cda0*/  BSYNC.RECONVERGENT B1 ;  /* 0x0000000000017941 */ /* 0x000fea0003800200 */
.L_x_17608:
        /* <DEDUP_REMOVED lines=11> */
.L_x_17607:
        /* <DEDUP_REMOVED lines=16> */
.L_x_17616:
        /* <DEDUP_REMOVED lines=12> */
.L_x_17618:
[----:B------:R-:W-:Y:S05]  /*d020*/  BSYNC.RECONVERGENT B2 ;  /* 0x0000000000027941 */ /* 0x000fea0003800200 */
.L_x_17617:
        /* <DEDUP_REMOVED lines=62> */
.L_x_17615:
[----:B------:R-:W-:Y:S05]  /*d410*/  BSYNC.RECONVERGENT B1 ;  /* 0x0000000000017941 */ /* 0x000fea0003800200 */
.L_x_17614:
        /* <DEDUP_REMOVED lines=12> */
.L_x_17613:
        /* <DEDUP_REMOVED lines=16> */
.L_x_17622:
        /* <DEDUP_REMOVED lines=12> */
.L_x_17624:
[----:B------:R-:W-:Y:S05]  /*d6a0*/  BSYNC.RECONVERGENT B2 ;  /* 0x0000000000027941 */ /* 0x000fea0003800200 */
.L_x_17623:
        /* <DEDUP_REMOVED lines=62> */
.L_x_17621:
[----:B------:R-:W-:Y:S05]  /*da90*/  BSYNC.RECONVERGENT B1 ;  /* 0x0000000000017941 */ /* 0x000fea0003800200 */
.L_x_17620:
        /* <DEDUP_REMOVED lines=11> */
.L_x_17619:
        /* <DEDUP_REMOVED lines=16> */
.L_x_17628:
        /* <DEDUP_REMOVED lines=12> */
.L_x_17630:
[----:B------:R-:W-:Y:S05]  /*dd10*/  BSYNC.RECONVERGENT B2 ;  /* 0x0000000000027941 */ /* 0x000fea0003800200 */
.L_x_17629:
        /* <DEDUP_REMOVED lines=62> */
.L_x_17627:
[----:B------:R-:W-:Y:S05]  /*e100*/  BSYNC.RECONVERGENT B1 ;  /* 0x0000000000017941 */ /* 0x000fea0003800200 */
.L_x_17626:
        /* <DEDUP_REMOVED lines=12> */
.L_x_17625:
[----:B------:R-:W-:Y:S02]  /*e1d0*/  HFMA2 R134, -RZ, RZ, 0, 0 ;  /* 0x00000000ff867431 */ /* 0x000fe400000001ff */
[----:B01----:R-:W-:Y:S01]  /*e1e0*/  IMAD.MOV.U32 R178, RZ, RZ, R135 ;  /* 0x000000ffffb27224 */ /* 0x003fe200078e0087 */
        /* <DEDUP_REMOVED lines=14> */
.L_x_17634:
        /* <DEDUP_REMOVED lines=12> */
.L_x_17636:
[----:B------:R-:W-:Y:S05]  /*e390*/  BSYNC.RECONVERGENT B2 ;  /* 0x0000000000027941 */ /* 0x000fea0003800200 */
.L_x_17635:
        /* <DEDUP_REMOVED lines=62> */
.L_x_17633:
[----:B------:R-:W-:Y:S05]  /*e780*/  BSYNC.RECONVERGENT B1 ;  /* 0x0000000000017941 */ /* 0x000fea0003800200 */
.L_x_17632:
        /* <DEDUP_REMOVED lines=11> */
.L_x_17631:
        /* <DEDUP_REMOVED lines=16> */
.L_x_17639:
        /* <DEDUP_REMOVED lines=12> */
.L_x_17641:
[----:B------:R-:W-:Y:S05]  /*ea00*/  BSYNC.RECONVERGENT B2 ;  /* 0x0000000000027941 */ /* 0x000fea0003800200 */
.L_x_17640:
        /* <DEDUP_REMOVED lines=55> */
[----:B------:R-:W-:-:S04]  /*ed80*/  IMAD.WIDE.U32 R178, R178, -0x2daee0ad, RZ ;  /* 0xd2511f53b2b27825 */ /* 0x000fc800078e00ff */
[----:B------:R-:W-:Y:S01]  /*ed90*/  IMAD.MOV.U32 R202, RZ, RZ, R178 ;  /* 0x000000ffffca7224 */ /* 0x000fe200078e00b2 */
[----:B------:R-:W-:Y:S01]  /*eda0*/  LOP3.LUT R5, R204, UR5, R179, 0x96, !PT ;  /* 0x00000005cc057c12 */ /* 0x000fe2000f8e96b3 */
[----:B------:R-:W-:Y:S01]  /*edb0*/  UIADD3 UR5, UPT, UPT, UR14, -0x700cb87f, URZ ;  /* 0x8ff347810e057890 */ /* 0x000fe2000fffe0ff */
[----:B------:R-:W-:-:S04]  /*edc0*/  IMAD.WIDE.U32 R178, R191, -0x326172a9, RZ ;  /* 0xcd9e8d57bfb27825 */ /* 0x000fc800078e00ff */
[----:B------:R-:W-:Y:S01]  /*edd0*/  IMAD.MOV.U32 R192, RZ, RZ, R178 ;  /* 0x000000ffffc07224 */ /* 0x000fe200078e00b2 */
[----:B------:R-:W-:-:S07]  /*ede0*/  LOP3.LUT R6, R6, UR5, R179, 0x96, !PT ;  /* 0x0000000506067c12 */ /* 0x000fce000f8e96b3 */
.L_x_17638:
[----:B------:R-:W-:Y:S05]  /*edf0*/  BSYNC.RECONVERGENT B1 ;  /* 0x0000000000017941 */ /* 0x000fea0003800200 */
.L_x_17637:
[----:B------:R-:W-:Y:S01]  /*ee00*/  I2FP.F32.U32 R135, R135 ;  /* 0x0000008700877245 */ /* 0x000fe20000201000 */
[----:B------:R-:W-:-:S04]  /*ee10*/  IMAD.MOV.U32 R178, RZ, RZ, 0x2f800000 ;  /* 0x2f800000ffb27424 */ /* 0x000fc800078e00ff */
[----:B------:R-:W-:Y:S01]  /*ee20*/  FFMA.FTZ R135, R135, R178, 1.1641532182693481445e-10 ;  /* 0x2f00000087877423 */ /* 0x000fe200000100b2 */
[----:B------:R-:W-:-:S04]  /*ee30*/  SHF.L.U32 R178, R182, 0x10, RZ ;  /* 0x00000010b6b27819 */ /* 0x000fc800000006ff */
        /* <DEDUP_REMOVED lines=8> */
.L_x_17589:
[----:B------:R-:W0:Y:S01]  /*eec0*/  LDC.64 R178, c[0x0][0x3a8] ;  /* 0x0000ea00ffb27b82 */ /* 0x000e220000000a00 */
[----:B------:R-:W-:Y:S02]  /*eed0*/  IMAD.MOV.U32 R191, RZ, RZ, R202 ;  /* 0x000000ffffbf7224 */ /* 0x000fe400078e00ca */
        /* <DEDUP_REMOVED lines=24> */
.L_x_17642:
[----:B------:R-:W-:Y:S01]  /*f060*/  IADD3 R177, PT, PT, R177, 0x80, RZ ;  /* 0x00000080b1b17810 */ /* 0x000fe20007ffe0ff */
[----:B------:R-:W-:-:S07]  /*f070*/  VIADD R176, R176, 0x80 ;  /* 0x00000080b0b07836 */ /* 0x000fce0000000000 */
.L_x_17545:
[----:B------:R-:W-:Y:S05]  /*f080*/  BSYNC.RECONVERGENT B0 ;  /* 0x0000000000007941 */ /* 0x000fea0003800200 */
.L_x_17544:
        /* <DEDUP_REMOVED lines=39> */
.L_x_17649:
        /* <DEDUP_REMOVED lines=12> */
.L_x_17651:
[----:B------:R-:W-:Y:S05]  /*f3c0*/  BSYNC.RECONVERGENT B2 ;  /* 0x0000000000027941 */ /* 0x000fea0003800200 */
.L_x_17650:
        /* <DEDUP_REMOVED lines=60> */
.L_x_17648:
[----:B------:R-:W-:Y:S05]  /*f790*/  BSYNC.RECONVERGENT B1 ;  /* 0x0000000000017941 */ /* 0x000fea0003800200 */
.L_x_17647:
        /* <DEDUP_REMOVED lines=11> */
.L_x_17646:
        /* <DEDUP_REMOVED lines=16> */
.L_x_17655:
        /* <DEDUP_REMOVED lines=12> */
.L_x_17657:
[----:B------:R-:W-:Y:S05]  /*fa10*/  BSYNC.RECONVERGENT B2 ;  /* 0x0000000000027941 */ /* 0x000fea0003800200 */
.L_x_17656:
        /* <DEDUP_REMOVED lines=62> */
.L_x_17654:
[----:B------:R-:W-:Y:S05]  /*fe00*/  BSYNC.RECONVERGENT B1 ;  /* 0x0000000000017941 */ /* 0x000fea0003800200 */
.L_x_17653:
        /* <DEDUP_REMOVED lines=12> */
.L_x_17652:
        /* <DEDUP_REMOVED lines=16> */
.L_x_17661:
        /* <DEDUP_REMOVED lines=12> */
.L_x_17663:
[----:B------:R-:W-:Y:S05]  /*10090*/  BSYNC.RECONVERGENT B2 ;  /* 0x0000000000027941 */ /* 0x000fea0003800200 */
.L_x_17662:
        /* <DEDUP_REMOVED lines=62> */
.L_x_17660:
[----:B------:R-:W-:Y:S05]  /*10480*/  BSYNC.RECONVERGENT B1 ;  /* 0x0000000000017941 */ /* 0x000fea0003800200 */
.L_x_17659:
        /* <DEDUP_REMOVED lines=11> */
.L_x_17658:
        /* <DEDUP_REMOVED lines=16> */
.L_x_17667:
        /* <DEDUP_REMOVED lines=12> */
.L_x_17669:
[----:B------:R-:W-:Y:S05]  /*10700*/  BSYNC.RECONVERGENT B2 ;  /* 0x0000000000027941 */ /* 0x000fea0003800200 */
.L_x_17668:
        /* <DEDUP_REMOVED lines=62> */
.L_x_17666:
[----:B------:R-:W-:Y:S05]  /*10af0*/  BSYNC.RECONVERGENT B1 ;  /* 0x0000000000017941 */ /* 0x000fea0003800200 */
.L_x_17665:
        /* <DEDUP_REMOVED lines=12> */
.L_x_17664:
        /* <DEDUP_REMOVED lines=16> */
.L_x_17673:
        /* <DEDUP_REMOVED lines=12> */
.L_x_17675:
[----:B------:R-:W-:Y:S05]  /*10d80*/  BSYNC.RECONVERGENT B2 ;  /* 0x0000000000027941 */ /* 0x000fea0003800200 */
.L_x_17674:
        /* <DEDUP_REMOVED lines=62> */
.L_x_17672:
[----:B------:R-:W-:Y:S05]  /*11170*/  BSYNC.RECONVERGENT B1 ;  /* 0x0000000000017941 */ /* 0x000fea0003800200 */
.L_x_17671:
        /* <DEDUP_REMOVED lines=11> */
.L_x_17670:
        /* <DEDUP_REMOVED lines=16> */
.L_x_17679:
        /* <DEDUP_REMOVED lines=12> */
.L_x_17681:
[----:B------:R-:W-:Y:S05]  /*113f0*/  BSYNC.RECONVERGENT B2 ;  /* 0x0000000000027941 */ /* 0x000fea0003800200 */
.L_x_17680:
        /* <DEDUP_REMOVED lines=62> */
.L_x_17678:
[----:B------:R-:W-:Y:S05]  /*117e0*/  BSYNC.RECONVERGENT B1 ;  /* 0x0000000000017941 */ /* 0x000fea0003800200 */
.L_x_17677:
        /* <DEDUP_REMOVED lines=12> */
.L_x_17676:
[----:B01----:R-:W-:Y:S01]  /*118b0*/  IMAD.MOV.U32 R178, RZ, RZ, R143 ;  /* 0x000000ffffb27224 */ /* 0x003fe200078e008f */
        /* <DEDUP_REMOVED lines=15> */
.L_x_17685:
        /* <DEDUP_REMOVED lines=12> */
.L_x_17687:
[----:B------:R-:W-:Y:S05]  /*11a70*/  BSYNC.RECONVERGENT B2 ;  /* 0x0000000000027941 */ /* 0x000fea0003800200 */
.L_x_17686:
        /* <DEDUP_REMOVED lines=62> */
.L_x_17684:
[----:B------:R-:W-:Y:S05]  /*11e60*/  BSYNC.RECONVERGENT B1 ;  /* 0x0000000000017941 */ /* 0x000fea0003800200 */
.L_x_17683:
        /* <DEDUP_REMOVED lines=11> */
.L_x_17682:
        /* <DEDUP_REMOVED lines=16> */
.L_x_17691:
        /* <DEDUP_REMOVED lines=12> */
.L_x_17693:
[----:B------:R-:W-:Y:S05]  /*120e0*/  BSYNC.RECONVERGENT B2 ;  /* 0x0000000000027941 */ /* 0x000fea0003800200 */
.L_x_17692:
        /* <DEDUP_REMOVED lines=62> */
.L_x_17690:
[----:B------:R-:W-:Y:S05]  /*124d0*/  BSYNC.RECONVERGENT B1 ;  /* 0x0000000000017941 */ /* 0x000fea0003800200 */
.L_x_17689:
[----:B------:R-:W-:Y:S01]  /*124e0*/  I2FP.F32.U32 R143, R143 ;  /* 0x0000008f008f7245 */ /* 0x000fe20000201000 */
[----:B------:R-:W-:-:S04]  /*124f0*/  IMAD.MOV.U32 R178, RZ, RZ, 0x2f800000 ;  /* 0x2f800000ffb27424 */ /* 0x000fc800078e00ff */
[----:B------:R-:W-:Y:S01]  /*12500*/  FFMA.FTZ R143, R143, R178, 1.1641532182693481445e-10 ;  /* 0x2f0000008f8f7423 */ /* 0x000fe200000100b2 */
[----:B------:R-:W-:-:S04]  /*12510*/  SHF.L.U32 R178, R22, 0x10, RZ ;  /* 0x0000001016b27819 */ /* 0x000fc800000006ff */
        /* <DEDUP_REMOVED lines=9> */
.L_x_17645:
[----:B------:R-:W-:Y:S01]  /*125b0*/  IMAD.MOV.U32 R138, RZ, RZ, R7 ;  /* 0x000000ffff8a7224 */ /* 0x000fe200078e0007 */
[----:B--2---:R-:W-:Y:S01]  /*125c0*/  MOV R136, RZ ;  /* 0x000000ff00887202 */ /* 0x004fe20000000f00 */
        /* <DEDUP_REMOVED lines=18> */
.L_x_17697:
        /* <DEDUP_REMOVED lines=12> */
.L_x_17699:
[----:B------:R-:W-:Y:S05]  /*127b0*/  BSYNC.RECONVERGENT B2 ;  /* 0x0000000000027941 */ /* 0x000fea0003800200 */
.L_x_17698:
        /* <DEDUP_REMOVED lines=60> */
.L_x_17696:
[----:B------:R-:W-:Y:S05]  /*12b80*/  BSYNC.RECONVERGENT B1 ;  /* 0x0000000000017941 */ /* 0x000fea0003800200 */
.L_x_17695:
        /* <DEDUP_REMOVED lines=11> */
.L_x_17694:
        /* <DEDUP_REMOVED lines=16> */
.L_x_17703:
        /* <DEDUP_REMOVED lines=12> */
.L_x_17705:
[----:B------:R-:W-:Y:S05]  /*12e00*/  BSYNC.RECONVERGENT B2 ;  /* 0x0000000000027941 */ /* 0x000fea0003800200 */
.L_x_17704:
        /* <DEDUP_REMOVED lines=62> */
.L_x_17702:
[----:B------:R-:W-:Y:S05]  /*131f0*/  BSYNC.RECONVERGENT B1 ;  /* 0x0000000000017941 */ /* 0x000fea0003800200 */
.L_x_17701:
        /* <DEDUP_REMOVED lines=12> */
.L_x_17700:
        /* <DEDUP_REMOVED lines=16> */
.L_x_17709:
        /* <DEDUP_REMOVED lines=12> */
.L_x_17711:
[----:B------:R-:W-:Y:S05]  /*13480*/  BSYNC.RECONVERGENT B2 ;  /* 0x0000000000027941 */ /* 0x000fea0003800200 */
.L_x_17710:
        /* <DEDUP_REMOVED lines=62> */
.L_x_17708:
[----:B------:R-:W-:Y:S05]  /*13870*/  BSYNC.RECONVERGENT B1 ;  /* 0x0000000000017941 */ /* 0x000fea0003800200 */
.L_x_17707:
        /* <DEDUP_REMOVED lines=11> */
.L_x_17706:
        /* <DEDUP_REMOVED lines=16> */
.L_x_17715:
        /* <DEDUP_REMOVED lines=12> */
.L_x_17717:
[----:B------:R-:W-:Y:S05]  /*13af0*/  BSYNC.RECONVERGENT B2 ;  /* 0x0000000000027941 */ /* 0x000fea0003800200 */
.L_x_17716:
        /* <DEDUP_REMOVED lines=62> */
.L_x_17714:
[----:B------:R-:W-:Y:S05]  /*13ee0*/  BSYNC.RECONVERGENT B1 ;  /* 0x0000000000017941 */ /* 0x000fea0003800200 */
.L_x_17713:
        /* <DEDUP_REMOVED lines=12> */
.L_x_17712:
        /* <DEDUP_REMOVED lines=16> */
.L_x_17721:
        /* <DEDUP_REMOVED lines=12> */
.L_x_17723:
[----:B------:R-:W-:Y:S05]  /*14170*/  BSYNC.RECONVERGENT B2 ;  /* 0x0000000000027941 */ /* 0x000fea0003800200 */
.L_x_17722:
        /* <DEDUP_REMOVED lines=62> */
.L_x_17720:
[----:B------:R-:W-:Y:S05]  /*14560*/  BSYNC.RECONVERGENT B1 ;  /* 0x0000000000017941 */ /* 0x000fea0003800200 */
.L_x_17719:
        /* <DEDUP_REMOVED lines=11> */
.L_x_17718:
        /* <DEDUP_REMOVED lines=16> */
.L_x_17727:
        /* <DEDUP_REMOVED lines=12> */
.L_x_17729:
[----:B------:R-:W-:Y:S05]  /*147e0*/  BSYNC.RECONVERGENT B2 ;  /* 0x0000000000027941 */ /* 0x000fea0003800200 */
.L_x_17728:
        /* <DEDUP_REMOVED lines=62> */
.L_x_17726:
[----:B------:R-:W-:Y:S05]  /*14bd0*/  BSYNC.RECONVERGENT B1 ;  /* 0x0000000000017941 */ /* 0x000fea0003800200 */
.L_x_17725:
        /* <DEDUP_REMOVED lines=12> */
.L_x_17724:
[----:B01----:R-:W-:Y:S01]  /*14ca0*/  MOV R178, R143 ;  /* 0x0000008f00b27202 */ /* 0x003fe20000000f00 */
        /* <DEDUP_REMOVED lines=15> */
.L_x_17733:
        /* <DEDUP_REMOVED lines=12> */
.L_x_17735:
[----:B------:R-:W-:Y:S05]  /*14e60*/  BSYNC.RECONVERGENT B2 ;  /* 0x0000000000027941 */ /* 0x000fea0003800200 */
.L_x_17734:
        /* <DEDUP_REMOVED lines=62> */
.L_x_17732:
[----:B------:R-:W-:Y:S05]  /*15250*/  BSYNC.RECONVERGENT B1 ;  /* 0x0000000000017941 */ /* 0x000fea0003800200 */
.L_x_17731:
        /* <DEDUP_REMOVED lines=11> */
.L_x_17730:
        /* <DEDUP_REMOVED lines=16> */
.L_x_17738:
        /* <DEDUP_REMOVED lines=12> */
.L_x_17740:
[----:B------:R-:W-:Y:S05]  /*154d0*/  BSYNC.RECONVERGENT B2 ;  /* 0x0000000000027941 */ /* 0x000fea0003800200 */
.L_x_17739:
        /* <DEDUP_REMOVED lines=62> */
.L_x_17737:
[----:B------:R-:W-:Y:S05]  /*158c0*/  BSYNC.RECONVERGENT B1 ;  /* 0x0000000000017941 */ /* 0x000fea0003800200 */
.L_x_17736:
[----:B------:R-:W-:Y:S01]  /*158d0*/  I2FP.F32.U32 R143, R143 ;  /* 0x0000008f008f7245 */ /* 0x000fe20000201000 */
[----:B------:R-:W-:-:S04]  /*158e0*/  IMAD.MOV.U32 R178, RZ, RZ, 0x2f800000 ;  /* 0x2f800000ffb27424 */ /* 0x000fc800078e00ff */
[----:B------:R-:W-:Y:S01]  /*158f0*/  FFMA.FTZ R143, R143, R178, 1.1641532182693481445e-10 ;  /* 0x2f0000008f8f7423 */ /* 0x000fe200000100b2 */
[----:B------:R-:W-:-:S04]  /*15900*/  IMAD.U32 R178, R22, 0x10000, RZ ;  /* 0x0001000016b27824 */ /* 0x000fc800078e00ff */
        /* <DEDUP_REMOVED lines=8> */
.L_x_17688:
[----:B------:R-:W0:Y:S01]  /*15990*/  LDC.64 R178, c[0x0][0x3a8] ;  /* 0x0000ea00ffb27b82 */ /* 0x000e220000000a00 */
[----:B------:R-:W-:Y:S02]  /*159a0*/  IMAD.MOV.U32 R191, RZ, RZ, R202 ;  /* 0x000000ffffbf7224 */ /* 0x000fe400078e00ca */
[----:B0-----:R-:W-:-:S05]  /*159b0*/  IMAD.WIDE.U32 R178, R177, 0x20, R178 ;  /* 0x00000020b1b27825 */ /* 0x001fca00078e00b2 */
[----:B------:R0:W-:Y:S04]  /*159c0*/  STG.E.128 desc[UR12][R178.64], R136 ;  /* 0x00000088b2007986 */ /* 0x0001e8000c101d0c */
        /* <DEDUP_REMOVED lines=22> */
.L_x_17741:
[----:B------:R-:W-:Y:S02]  /*15b30*/  VIADD R177, R177, 0x80 ;  /* 0x00000080b1b17836 */ /* 0x000fe40000000000 */
[----:B------:R-:W-:-:S07]  /*15b40*/  VIADD R176, R176, 0x80 ;  /* 0x00000080b0b07836 */ /* 0x000fce0000000000 */
.L_x_17644:
[----:B------:R-:W-:Y:S05]  /*15b50*/  BSYNC.RECONVERGENT B0 ;  /* 0x0000000000007941 */ /* 0x000fea0003800200 */
.L_x_17643:
        /* <DEDUP_REMOVED lines=20> */
[----:B--2--5:R-:W-:Y:S01]  /*15ca0*/  MOV R144, R112 ;  /* 0x0000007000907202 */ /* 0x024fe20000000f00 */
[----:B------:R-:W-:-:S10]  /*15cb0*/  IMAD.MOV.U32 R202, RZ, RZ, R191 ;  /* 0x000000ffffca7224 */ /* 0x000fd400078e00bf */
        /* <DEDUP_REMOVED lines=17> */
.L_x_17748:
        /* <DEDUP_REMOVED lines=12> */
.L_x_17750:
[----:B------:R-:W-:Y:S05]  /*15e90*/  BSYNC.RECONVERGENT B2 ;  /* 0x0000000000027941 */ /* 0x000fea0003800200 */
.L_x_17749:
        /* <DEDUP_REMOVED lines=60> */
.L_x_17747:
[----:B------:R-:W-:Y:S05]  /*16260*/  BSYNC.RECONVERGENT B1 ;  /* 0x0000000000017941 */ /* 0x000fea0003800200 */
.L_x_17746:
        /* <DEDUP_REMOVED lines=11> */
.L_x_17745:
        /* <DEDUP_REMOVED lines=16> */
.L_x_17754:
        /* <DEDUP_REMOVED lines=12> */
.L_x_17756:
[----:B------:R-:W-:Y:S05]  /*164e0*/  BSYNC.RECONVERGENT B2 ;  /* 0x0000000000027941 */ /* 0x000fea0003800200 */
.L_x_17755:
        /* <DEDUP_REMOVED lines=62> */
.L_x_17753:
[----:B------:R-:W-:Y:S05]  /*168d0*/  BSYNC.RECONVERGENT B1 ;  /* 0x0000000000017941 */ /* 0x000fea0003800200 */
.L_x_17752:
        /* <DEDUP_REMOVED lines=12> */
.L_x_17751:
        /* <DEDUP_REMOVED lines=16> */
.L_x_17760:
        /* <DEDUP_REMOVED lines=12> */
.L_x_17762:
[----:B------:R-:W-:Y:S05]  /*16b60*/  BSYNC.RECONVERGENT B2 ;  /* 0x0000000000027941 */ /* 0x000fea0003800200 */
.L_x_17761:
        /* <DEDUP_REMOVED lines=62> */
.L_x_17759:
[----:B------:R-:W-:Y:S05]  /*16f50*/  BSYNC.RECONVERGENT B1 ;  /* 0x0000000000017941 */ /* 0x000fea0003800200 */
.L_x_17758:
        /* <DEDUP_REMOVED lines=11> */
.L_x_17757:
        /* <DEDUP_REMOVED lines=16> */
.L_x_17766:
        /* <DEDUP_REMOVED lines=12> */
.L_x_17768:
[----:B------:R-:W-:Y:S05]  /*171d0*/  BSYNC.RECONVERGENT B2 ;  /* 0x0000000000027941 */ /* 0x000fea0003800200 */
.L_x_17767:
        /* <DEDUP_REMOVED lines=62> */
.L_x_17765:
[----:B------:R-:W-:Y:S05]  /*175c0*/  BSYNC.RECONVERGENT B1 ;  /* 0x0000000000017941 */ /* 0x000fea0003800200 */
.L_x_17764:
        /* <DEDUP_REMOVED lines=12> */
.L_x_17763:
        /* <DEDUP_REMOVED lines=16> */
.L_x_17772:
        /* <DEDUP_REMOVED lines=12> */
.L_x_17774:
[----:B------:R-:W-:Y:S05]  /*17850*/  BSYNC.RECONVERGENT B2 ;  /* 0x0000000000027941 */ /* 0x000fea0003800200 */
.L_x_17773:
        /* <DEDUP_REMOVED lines=62> */
.L_x_17771:
[----:B------:R-:W-:Y:S05]  /*17c40*/  BSYNC.RECONVERGENT B1 ;  /* 0x0000000000017941 */ /* 0x000fea0003800200 */
.L_x_17770:
        /* <DEDUP_REMOVED lines=11> */
.L_x_17769:
        /* <DEDUP_REMOVED lines=16> */
.L_x_17778:
        /* <DEDUP_REMOVED lines=12> */
.L_x_17780:
[----:B------:R-:W-:Y:S05]  /*17ec0*/  BSYNC.RECONVERGENT B2 ;  /* 0x0000000000027941 */ /* 0x000fea0003800200 */
.L_x_17779:
        /* <DEDUP_REMOVED lines=62> */
.L_x_17777:
[----:B------:R-:W-:Y:S05]  /*182b0*/  BSYNC.RECONVERGENT B1 ;  /* 0x0000000000017941 */ /* 0x000fea0003800200 */
.L_x_17776:
        /* <DEDUP_REMOVED lines=12> */
.L_x_17775:
[----:B01----:R-:W-:Y:S01]  /*18380*/  MOV R178, R151 ;  /* 0x0000009700b27202 */ /* 0x003fe20000000f00 */
        /* <DEDUP_REMOVED lines=15> */
.L_x_17784:
        /* <DEDUP_REMOVED lines=12> */
.L_x_17786:
[----:B------:R-:W-:Y:S05]  /*18540*/  BSYNC.RECONVERGENT B2 ;  /* 0x0000000000027941 */ /* 0x000fea0003800200 */
.L_x_17785:
        /* <DEDUP_REMOVED lines=62> */
.L_x_17783:
[----:B------:R-:W-:Y:S05]  /*18930*/  BSYNC.RECONVERGENT B1 ;  /* 0x0000000000017941 */ /* 0x000fea0003800200 */
.L_x_17782:
        /* <DEDUP_REMOVED lines=11> */
.L_x_17781:
        /* <DEDUP_REMOVED lines=16> */
.L_x_17790:
        /* <DEDUP_REMOVED lines=12> */
.L_x_17792:
[----:B------:R-:W-:Y:S05]  /*18bb0*/  BSYNC.RECONVERGENT B2 ;  /* 0x0000000000027941 */ /* 0x000fea0003800200 */
.L_x_17791:
        /* <DEDUP_REMOVED lines=62> */
.L_x_17789:
[----:B------:R-:W-:Y:S05]  /*18fa0*/  BSYNC.RECONVERGENT B1 ;  /* 0x0000000000017941 */ /* 0x000fea0003800200 */
.L_x_17788:
        /* <DEDUP_REMOVED lines=13> */
.L_x_17744:
[----:B------:R-:W-:Y:S01]  /*19080*/  IMAD.MOV.U32 R146, RZ, RZ, R7 ;  /* 0x000000ffff927224 */ /* 0x000fe200078e0007 */
[----:B------:R-:W-:Y:S01]  /*19090*/  MOV R202, R191 ;  /* 0x000000bf00ca7202 */ /* 0x000fe20000000f00 */
[----:B--2---:R-:W-:Y:S01]  /*190a0*/  IMAD.MOV.U32 R144, RZ, RZ, RZ ;  /* 0x000000ffff907224 */ /* 0x004fe200078e00ff */
        /* <DEDUP_REMOVED lines=17> */
.L_x_17796:
        /* <DEDUP_REMOVED lines=12> */
.L_x_17798:
[----:B------:R-:W-:Y:S05]  /*19280*/  BSYNC.RECONVERGENT B2 ;  /* 0x0000000000027941 */ /* 0x000fea0003800200 */
.L_x_17797:
        /* <DEDUP_REMOVED lines=60> */
.L_x_17795:
[----:B------:R-:W-:Y:S05]  /*19650*/  BSYNC.RECONVERGENT B1 ;  /* 0x0000000000017941 */ /* 0x000fea0003800200 */
.L_x_17794:
        /* <DEDUP_REMOVED lines=11> */
.L_x_17793:
        /* <DEDUP_REMOVED lines=16> */
.L_x_17802:
        /* <DEDUP_REMOVED lines=12> */
.L_x_17804:
[----:B------:R-:W-:Y:S05]  /*198d0*/  BSYNC.RECONVERGENT B2 ;  /* 0x0000000000027941 */ /* 0x000fea0003800200 */
.L_x_17803:
        /* <DEDUP_REMOVED lines=62> */
.L_x_17801:
[----:B------:R-:W-:Y:S05]  /*19cc0*/  BSYNC.RECONVERGENT B1 ;  /* 0x0000000000017941 */ /* 0x000fea0003800200 */
.L_x_17800:
        /* <DEDUP_REMOVED lines=12> */
.L_x_17799:
        /* <DEDUP_REMOVED lines=16> */
.L_x_17808:
        /* <DEDUP_REMOVED lines=12> */
.L_x_17810:
[----:B------:R-:W-:Y:S05]  /*19f50*/  BSYNC.RECONVERGENT B2 ;  /* 0x0000000000027941 */ /* 0x000fea0003800200 */
.L_x_17809:
        /* <DEDUP_REMOVED lines=62> */
.L_x_17807:
[----:B------:R-:W-:Y:S05]  /*1a340*/  BSYNC.RECONVERGENT B1 ;  /* 0x0000000000017941 */ /* 0x000fea0003800200 */
.L_x_17806:
        /* <DEDUP_REMOVED lines=11> */
.L_x_17805:
        /* <DEDUP_REMOVED lines=16> */
.L_x_17814:
        /* <DEDUP_REMOVED lines=12> */
.L_x_17816:
[----:B------:R-:W-:Y:S05]  /*1a5c0*/  BSYNC.RECONVERGENT B2 ;  /* 0x0000000000027941 */ /* 0x000fea0003800200 */
.L_x_17815:
        /* <DEDUP_REMOVED lines=62> */
.L_x_17813:
[----:B------:R-:W-:Y:S05]  /*1a9b0*/  BSYNC.RECONVERGENT B1 ;  /* 0x0000000000017941 */ /* 0x000fea0003800200 */
.L_x_17812:
        /* <DEDUP_REMOVED lines=12> */
.L_x_17811:
        /* <DEDUP_REMOVED lines=16> */
.L_x_17820:
        /* <DEDUP_REMOVED lines=12> */
.L_x_17822:
[----:B------:R-:W-:Y:S05]  /*1ac40*/  BSYNC.RECONVERGENT B2 ;  /* 0x0000000000027941 */ /* 0x000fea0003800200 */
.L_x_17821:
        /* <DEDUP_REMOVED lines=62> */
.L_x_17819:
[----:B------:R-:W-:Y:S05]  /*1b030*/  BSYNC.RECONVERGENT B1 ;  /* 0x0000000000017941 */ /* 0x000fea0003800200 */
.L_x_17818:
        /* <DEDUP_REMOVED lines=11> */
.L_x_17817:
        /* <DEDUP_REMOVED lines=16> */
.L_x_17826:
        /* <DEDUP_REMOVED lines=12> */
.L_x_17828:
[----:B------:R-:W-:Y:S05]  /*1b2b0*/  BSYNC.RECONVERGENT B2 ;  /* 0x0000000000027941 */ /* 0x000fea0003800200 */
.L_x_17827:
        /* <DEDUP_REMOVED lines=62> */
.L_x_17825:
[----:B------:R-:W-:Y:S05]  /*1b6a0*/  BSYNC.RECONVERGENT B1 ;  /* 0x0000000000017941 */ /* 0x000fea0003800200 */
.L_x_17824:
        /* <DEDUP_REMOVED lines=12> */
.L_x_17823:
[----:B01----:R-:W-:Y:S02]  /*1b770*/  IMAD.MOV.U32 R178, RZ, RZ, R151 ;  /* 0x000000ffffb27224 */ /* 0x003fe400078e0097 */
        /* <DEDUP_REMOVED lines=15> */
.L_x_17832:
        /* <DEDUP_REMOVED lines=12> */
.L_x_17834:
[----:B------:R-:W-:Y:S05]  /*1b930*/  BSYNC.RECONVERGENT B2 ;  /* 0x0000000000027941 */ /* 0x000fea0003800200 */
.L_x_17833:
        /* <DEDUP_REMOVED lines=62> */
.L_x_17831:
[----:B------:R-:W-:Y:S05]  /*1bd20*/  BSYNC.RECONVERGENT B1 ;  /* 0x0000000000017941 */ /* 0x000fea0003800200 */
.L_x_17830:
        /* <DEDUP_REMOVED lines=11> */
.L_x_17829:
        /* <DEDUP_REMOVED lines=16> */
.L_x_17837:
        /* <DEDUP_REMOVED lines=12> */
.L_x_17839:
[----:B------:R-:W-:Y:S05]  /*1bfa0*/  BSYNC.RECONVERGENT B2 ;  /* 0x0000000000027941 */ /* 0x000fea0003800200 */
.L_x_17838:
        /* <DEDUP_REMOVED lines=62> */
.L_x_17836:
[----:B------:R-:W-:Y:S05]  /*1c390*/  BSYNC.RECONVERGENT B1 ;  /* 0x0000000000017941 */ /* 0x000fea0003800200 */
.L_x_17835:
        /* <DEDUP_REMOVED lines=12> */
.L_x_17787:
        /* <DEDUP_REMOVED lines=26> */
.L_x_17840:
[----:B------:R-:W-:Y:S01]  /*1c600*/  VIADD R177, R177, 0x80 ;  /* 0x00000080b1b17836 */ /* 0x000fe20000000000 */
[----:B------:R-:W-:-:S07]  /*1c610*/  IADD3 R176, PT, PT, R176, 0x80, RZ ;  /* 0x00000080b0b07810 */ /* 0x000fce0007ffe0ff */
.L_x_17743:
[----:B------:R-:W-:Y:S05]  /*1c620*/  BSYNC.RECONVERGENT B0 ;  /* 0x0000000000007941 */ /* 0x000fea0003800200 */
.L_x_17742:
[----:B------:R-:W-:Y:S01]  /*1c630*/  ISETP.GE.U32.AND P1, PT, R2, 0x280, PT ;  /* 0x000002800200780c */ /* 0x000fe20003f26070 */
[----:B------:R-:W-:-:S12]  /*1c640*/  BSSY.RECONVERGENT B0, `(.L_x_17841) ;  /* 0x00006a9000007945 */ /* 0x000fd80003800200 */
[----:B------:R-:W-:Y:S05]  /*1c650*/  @!P1 BRA `(.L_x_17842) ;  /* 0x00000068009c9947 */ /* 0x000fea0003800000 */
[----:B------:R-:W2:Y:S01]  /*1c660*/  @UP2 LDCU.64 UR6, c[0x0][0x390] ;  /* 0x00007200ff0627ac */ /* 0x000ea20008000a00 */
[----:B------:R-:W-:Y:S01]  /*1c670*/  PLOP3.LUT P3, PT, PT, PT, UP2, 0x80, 0x8 ;  /* 0x000000000008781c */ /* 0x000fe20003f6f028 */
[----:B------:R-:W-:Y:S01]  /*1c680*/  IMAD.MOV.U32 R152, RZ, RZ, 0x10 ;  /* 0x00000010ff987424 */ /* 0x000fe200078e00ff */
[----:B------:R-:W-:-:S04]  /*1c690*/  ISETP.NE.U32.AND P2, PT, RZ, UR18, PT ;  /* 0x00000012ff007c0c */ /* 0x000fc8000bf45070 */
[----:B------:R-:W-:-:S07]  /*1c6a0*/  ISETP.NE.AND.EX P2, PT, RZ, UR19, PT, P2 ;  /* 0x00000013ff007c0c */ /* 0x000fce000bf45320 */
[----:B--2---:R-:W-:Y:S01]  /*1c6b0*/  @P3 IMAD.WIDE.U32 R152, R176, R152, UR6 ;  /* 0x00000006b0983e25 */ /* 0x004fe2000f8e0098 */
[----:B------:R-:W-:-:S13]  /*1c6c0*/  PLOP3.LUT P3, PT, PT, PT, UP2, 0x80, 0x8 ;  /* 0x000000000008781c */ /* 0x000fda0003f6f028 */
        /* <DEDUP_REMOVED lines=27> */
.L_x_17847:
        /* <DEDUP_REMOVED lines=12> */
.L_x_17849:
[----:B------:R-:W-:Y:S05]  /*1c940*/  BSYNC.RECONVERGENT B2 ;  /* 0x0000000000027941 */ /* 0x000fea0003800200 */
.L_x_17848:
        /* <DEDUP_REMOVED lines=60> */
.L_x_17846:
[----:B------:R-:W-:Y:S05]  /*1cd10*/  BSYNC.RECONVERGENT B1 ;  /* 0x0000000000017941 */ /* 0x000fea0003800200 */
.L_x_17845:
        /* <DEDUP_REMOVED lines=11> */
.L_x_17844:
        /* <DEDUP_REMOVED lines=16> */
.L_x_17853:
        /* <DEDUP_REMOVED lines=12> */
.L_x_17855:
[----:B------:R-:W-:Y:S05]  /*1cf90*/  BSYNC.RECONVERGENT B2 ;  /* 0x0000000000027941 */ /* 0x000fea0003800200 */
.L_x_17854:
        /* <DEDUP_REMOVED lines=62> */
.L_x_17852:
[----:B------:R-:W-:Y:S05]  /*1d380*/  BSYNC.RECONVERGENT B1 ;  /* 0x0000000000017941 */ /* 0x000fea0003800200 */
.L_x_17851:
        /* <DEDUP_REMOVED lines=12> */
.L_x_17850:
        /* <DEDUP_REMOVED lines=16> */
.L_x_17859:
        /* <DEDUP_REMOVED lines=12> */
.L_x_17861:
[----:B------:R-:W-:Y:S05]  /*1d610*/  BSYNC.RECONVERGENT B2 ;  /* 0x0000000000027941 */ /* 0x000fea0003800200 */
.L_x_17860:
        /* <DEDUP_REMOVED lines=62> */
.L_x_17858:
[----:B------:R-:W-:Y:S05]  /*1da00*/  BSYNC.RECONVERGENT B1 ;  /* 0x0000000000017941 */ /* 0x000fea0003800200 */
.L_x_17857:
        /* <DEDUP_REMOVED lines=11> */
.L_x_17856:
        /* <DEDUP_REMOVED lines=16> */
.L_x_17865:
        /* <DEDUP_REMOVED lines=12> */
.L_x_17867:
[----:B------:R-:W-:Y:S05]  /*1dc80*/  BSYNC.RECONVERGENT B2 ;  /* 0x0000000000027941 */ /* 0x000fea0003800200 */
.L_x_17866:
        /* <DEDUP_REMOVED lines=62> */
.L_x_17864:
[----:B------:R-:W-:Y:S05]  /*1e070*/  BSYNC.RECONVERGENT B1 ;  /* 0x0000000000017941 */ /* 0x000fea0003800200 */
.L_x_17863:
        /* <DEDUP_REMOVED lines=12> */
.L_x_17862:
        /* <DEDUP_REMOVED lines=16> */
.L_x_17871:
        /* <DEDUP_REMOVED lines=12> */
.L_x_17873:
[----:B------:R-:W-:Y:S05]  /*1e300*/  BSYNC.RECONVERGENT B2 ;  /* 0x0000000000027941 */ /* 0x000fea0003800200 */
.L_x_17872:
        /* <DEDUP_REMOVED lines=62> */
.L_x_17870:
[----:B------:R-:W-:Y:S05]  /*1e6f0*/  BSYNC.RECONVERGENT B1 ;  /* 0x0000000000017941 */ /* 0x000fea0003800200 */
.L_x_17869:
        /* <DEDUP_REMOVED lines=11> */
.L_x_17868:
        /* <DEDUP_REMOVED lines=16> */
.L_x_17877:
        /* <DEDUP_REMOVED lines=12> */
.L_x_17879:
[----:B------:R-:W-:Y:S05]  /*1e970*/  BSYNC.RECONVERGENT B2 ;  /* 0x0000000000027941 */ /* 0x000fea0003800200 */
.L_x_17878:
        /* <DEDUP_REMOVED lines=62> */
.L_x_17876:
[----:B------:R-:W-:Y:S05]  /*1ed60*/  BSYNC.RECONVERGENT B1 ;  /* 0x0000000000017941 */ /* 0x000fea0003800200 */
.L_x_17875:
        /* <DEDUP_REMOVED lines=12> */
.L_x_17874:
        /* <DEDUP_REMOVED lines=16> */
.L_x_17883:
        /* <DEDUP_REMOVED lines=12> */
.L_x_17885:
[----:B------:R-:W-:Y:S05]  /*1eff0*/  BSYNC.RECONVERGENT B2 ;  /* 0x0000000000027941 */ /* 0x000fea0003800200 */
.L_x_17884:
        /* <DEDUP_REMOVED lines=62> */
.L_x_17882:
[----:B------:R-:W-:Y:S05]  /*1f3e0*/  BSYNC.RECONVERGENT B1 ;  /* 0x0000000000017941 */ /* 0x000fea0003800200 */
.L_x_17881:
        /* <DEDUP_REMOVED lines=11> */
.L_x_17880:
        /* <DEDUP_REMOVED lines=16> */
.L_x_17889:
        /* <DEDUP_REMOVED lines=12> */
.L_x_17891:
[----:B------:R-:W-:Y:S05]  /*1f660*/  BSYNC.RECONVERGENT B2 ;  /* 0x0000000000027941 */ /* 0x000fea0003800200 */
.L_x_17890:
        /* <DEDUP_REMOVED lines=62> */
.L_x_17888:
[----:B------:R-:W-:Y:S05]  /*1fa50*/  BSYNC.RECONVERGENT B1 ;  /* 0x0000000000017941 */ /* 0x000fea0003800200 */
.L_x_17887:
        /* <DEDUP_REMOVED lines=13> */
.L_x_17843:
        /* <DEDUP_REMOVED lines=20> */
.L_x_17895:
        /* <DEDUP_REMOVED lines=12> */
.L_x_17897:
[----:B------:R-:W-:Y:S05]  /*1fd30*/  BSYNC.RECONVERGENT B2 ;  /* 0x0000000000027941 */ /* 0x000fea0003800200 */
.L_x_17896:
        /* <DEDUP_REMOVED lines=60> */
.L_x_17894:
[----:B------:R-:W-:Y:S05]  /*20100*/  BSYNC.RECONVERGENT B1 ;  /* 0x0000000000017941 */ /* 0x000fea0003800200 */
.L_x_17893:
        /* <DEDUP_REMOVED lines=11> */
.L_x_17892:
        /* <DEDUP_REMOVED lines=16> */
.L_x_17901:
        /* <DEDUP_REMOVED lines=12> */
.L_x_17903:
[----:B------:R-:W-:Y:S05]  /*20380*/  BSYNC.RECONVERGENT B2 ;  /* 0x0000000000027941 */ /* 0x000fea0003800200 */
.L_x_17902:
        /* <DEDUP_REMOVED lines=62> */
.L_x_17900:
[----:B------:R-:W-:Y:S05]  /*20770*/  BSYNC.RECONVERGENT B1 ;  /* 0x0000000000017941 */ /* 0x000fea0003800200 */
.L_x_17899:
        /* <DEDUP_REMOVED lines=12> */
.L_x_17898:
        /* <DEDUP_REMOVED lines=16> */
.L_x_17907:
        /* <DEDUP_REMOVED lines=12> */
.L_x_17909:
[----:B------:R-:W-:Y:S05]  /*20a00*/  BSYNC.RECONVERGENT B2 ;  /* 0x0000000000027941 */ /* 0x000fea0003800200 */
.L_x_17908:
        /* <DEDUP_REMOVED lines=62> */
.L_x_17906:
[----:B------:R-:W-:Y:S05]  /*20df0*/  BSYNC.RECONVERGENT B1 ;  /* 0x0000000000017941 */ /* 0x000fea0003800200 */
.L_x_17905:
        /* <DEDUP_REMOVED lines=11> */
.L_x_17904:
        /* <DEDUP_REMOVED lines=16> */
.L_x_17913:
[----:B------:R-:W-:Y:S01]  /*20fb0*/  VIADD R3, R3, 0x1 ;  /* 0x0000000103037836 */ /* 0x000fe20000000000 */
[----:B------:R-:W-:Y:S04]  /*20fc0*/  BSSY.RECONVERGENT B2, `(.L_x_17914) ;  /* 0x000000b000027945 */ /* 0x000fe80003800200 */
        /* <DEDUP_REMOVED lines=10> */
.L_x_17915:
[----:B------:R-:W-:Y:S05]  /*21070*/  BSYNC.RECONVERGENT B2 ;  /* 0x0000000000027941 */ /* 0x000fea0003800200 */
.L_x_17914:
        /* <DEDUP_REMOVED lines=62> */
.L_x_17912:
[----:B------:R-:W-:Y:S05]  /*21460*/  BSYNC.RECONVERGENT B1 ;  /* 0x0000000000017941 */ /* 0x000fea0003800200 */
.L_x_17911:
        /* <DEDUP_REMOVED lines=12> */
.L_x_17910:
        /* <DEDUP_REMOVED lines=16> */
.L_x_17919:
        /* <DEDUP_REMOVED lines=12> */
.L_x_17921:
[----:B------:R-:W-:Y:S05]  /*216f0*/  BSYNC.RECONVERGENT B2 ;  /* 0x0000000000027941 */ /* 0x000fea0003800200 */
.L_x_17920:
        /* <DEDUP_REMOVED lines=59> */
[----:B------:R-:W-:Y:S02]  /*21ab0*/  HFMA2 R158, -RZ, RZ, 0, 0 ;  /* 0x00000000ff9e7431 */ /* 0x000fe400000001ff */
[----:B------:R-:W-:Y:S01]  /*21ac0*/  IMAD.MOV.U32 R192, RZ, RZ, R156 ;  /* 0x000000ffffc07224 */ /* 0x000fe200078e009c */
[----:B------:R-:W-:-:S07]  /*21ad0*/  LOP3.LUT R6, R6, UR5, R157, 0x96, !PT ;  /* 0x0000000506067c12 */ /* 0x000fce000f8e969d */
.L_x_17918:
[----:B------:R-:W-:Y:S05]  /*21ae0*/  BSYNC.RECONVERGENT B1 ;  /* 0x0000000000017941 */ /* 0x000fea0003800200 */
.L_x_17917:
        /* <DEDUP_REMOVED lines=11> */
.L_x_17916:
        /* <DEDUP_REMOVED lines=16> */
.L_x_17925:
        /* <DEDUP_REMOVED lines=12> */
.L_x_17927:
[----:B------:R-:W-:Y:S05]  /*21d60*/  BSYNC.RECONVERGENT B2 ;  /* 0x0000000000027941 */ /* 0x000fea0003800200 */
.L_x_17926:
        /* <DEDUP_REMOVED lines=62> */
.L_x_17924:
[----:B------:R-:W-:Y:S05]  /*22150*/  BSYNC.RECONVERGENT B1 ;  /* 0x0000000000017941 */ /* 0x000fea0003800200 */
.L_x_17923:
        /* <DEDUP_REMOVED lines=12> */
.L_x_17922:
[----:B01----:R-:W-:Y:S01]  /*22220*/  MOV R178, R159 ;  /* 0x0000009f00b27202 */ /* 0x003fe20000000f00 */
        /* <DEDUP_REMOVED lines=15> */
.L_x_17931:
        /* <DEDUP_REMOVED lines=12> */
.L_x_17933:
[----:B------:R-:W-:Y:S05]  /*223e0*/  BSYNC.RECONVERGENT B2 ;  /* 0x0000000000027941 */ /* 0x000fea0003800200 */
.L_x_17932:
        /* <DEDUP_REMOVED lines=62> */
.L_x_17930:
[----:B------:R-:W-:Y:S05]  /*227d0*/  BSYNC.RECONVERGENT B1 ;  /* 0x0000000000017941 */ /* 0x000fea0003800200 */
.L_x_17929:
        /* <DEDUP_REMOVED lines=11> */
.L_x_17928:
        /* <DEDUP_REMOVED lines=16> */
.L_x_17936:
        /* <DEDUP_REMOVED lines=12> */
.L_x_17938:
[----:B------:R-:W-:Y:S05]  /*22a50*/  BSYNC.RECONVERGENT B2 ;  /* 0x0000000000027941 */ /* 0x000fea0003800200 */
.L_x_17937:
        /* <DEDUP_REMOVED lines=62> */
.L_x_17935:
[----:B------:R-:W-:Y:S05]  /*22e40*/  BSYNC.RECONVERGENT B1 ;  /* 0x0000000000017941 */ /* 0x000fea0003800200 */
.L_x_17934:
        /* <DEDUP_REMOVED lines=12> */
.L_x_17886:
        /* <DEDUP_REMOVED lines=26> */
.L_x_17939:
[----:B------:R-:W-:Y:S01]  /*230b0*/  IADD3 R177, PT, PT, R177, 0x80, RZ ;  /* 0x00000080b1b17810 */ /* 0x000fe20007ffe0ff */
[----:B------:R-:W-:-:S07]  /*230c0*/  VIADD R176, R176, 0x80 ;  /* 0x00000080b0b07836 */ /* 0x000fce0000000000 */
.L_x_17842:
[----:B------:R-:W-:Y:S05]  /*230d0*/  BSYNC.RECONVERGENT B0 ;  /* 0x0000000000007941 */ /* 0x000fea0003800200 */
.L_x_17841:
[----:B------:R-:W-:Y:S01]  /*230e0*/  ISETP.GE.U32.AND P2, PT, R2, 0x300, PT ;  /* 0x000003000200780c */ /* 0x000fe20003f46070 */
[----:B------:R-:W-:-:S12]  /*230f0*/  BSSY.RECONVERGENT B0, `(.L_x_17940) ;  /* 0x00006a9000007945 */ /* 0x000fd80003800200 */
[----:B------:R-:W-:Y:S05]  /*23100*/  @!P2 BRA `(.L_x_17941) ;  /* 0x00000068009ca947 */ /* 0x000fea0003800000 */
[----:B------:R-:W2:Y:S01]  /*23110*/  @UP2 LDCU.64 UR6, c[0x0][0x390] ;  /* 0x00007200ff0627ac */ /* 0x000ea20008000a00 */
[----:B------:R-:W-:Y:S02]  /*23120*/  PLOP3.LUT P3, PT, PT, PT, UP2, 0x80, 0x8 ;  /* 0x000000000008781c */ /* 0x000fe40003f6f028 */
[----:B------:R-:W-:-:S11]  /*23130*/  MOV R160, 0x10 ;  /* 0x0000001000a07802 */ /* 0x000fd60000000f00 */
[----:B--2---:R-:W-:Y:S01]  /*23140*/  @P3 IMAD.WIDE.U32 R160, R176, R160, UR6 ;  /* 0x00000006b0a03e25 */ /* 0x004fe2000f8e00a0 */
[----:B------:R-:W-:-:S13]  /*23150*/  PLOP3.LUT P3, PT, PT, PT, UP2, 0x80, 0x8 ;  /* 0x000000000008781c */ /* 0x000fda0003f6f028 */
[----:B-----5:R2:W5:Y:S01]  /*23160*/  @P3 LDG.E.128 R108, desc[UR12][R160.64] ;  /* 0x0000000ca06c3981 */ /* 0x020562000c1e1d00 */
[----:B------:R-:W-:-:S04]  /*23170*/  ISETP.NE.U32.AND P3, PT, RZ, UR18, PT ;  /* 0x00000012ff007c0c */ /* 0x000fc8000bf65070 */
[----:B------:R-:W-:-:S13]  /*23180*/  ISETP.NE.AND.EX P3, PT, RZ, UR19, PT, P3 ;  /* 0x00000013ff007c0c */ /* 0x000fda000bf65330 */
        /* <DEDUP_REMOVED lines=26> */
.L_x_17946:
        /* <DEDUP_REMOVED lines=12> */
.L_x_17948:
[----:B------:R-:W-:Y:S05]  /*233f0*/  BSYNC.RECONVERGENT B2 ;  /* 0x0000000000027941 */ /* 0x000fea0003800200 */
.L_x_17947:
        /* <DEDUP_REMOVED lines=60> */
.L_x_17945:
[----:B------:R-:W-:Y:S05]  /*237c0*/  BSYNC.RECONVERGENT B1 ;  /* 0x0000000000017941 */ /* 0x000fea0003800200 */
.L_x_17944:
        /* <DEDUP_REMOVED lines=11> */
.L_x_17943:
[----:B------:R-:W-:Y:S01]  /*23880*/  IMAD.MOV.U32 R163, RZ, RZ, R162 ;  /* 0x000000ffffa37224 */ /* 0x000fe200078e00a2 */
        /* <DEDUP_REMOVED lines=15> */
.L_x_17952:
        /* <DEDUP_REMOVED lines=12> */
.L_x_17954:
[----:B------:R-:W-:Y:S05]  /*23a40*/  BSYNC.RECONVERGENT B2 ;  /* 0x0000000000027941 */ /* 0x000fea0003800200 */
.L_x_17953:
        /* <DEDUP_REMOVED lines=62> */
.L_x_17951:
[----:B------:R-:W-:Y:S05]  /*23e30*/  BSYNC.RECONVERGENT B1 ;  /* 0x0000000000017941 */ /* 0x000fea0003800200 */
.L_x_17950:
        /* <DEDUP_REMOVED lines=12> */
.L_x_17949:
        /* <DEDUP_REMOVED lines=16> */
.L_x_17958:
        /* <DEDUP_REMOVED lines=12> */
.L_x_17960:
[----:B------:R-:W-:Y:S05]  /*240c0*/  BSYNC.RECONVERGENT B2 ;  /* 0x0000000000027941 */ /* 0x000fea0003800200 */
.L_x_17959:
        /* <DEDUP_REMOVED lines=62> */
.L_x_17957:
[----:B------:R-:W-:Y:S05]  /*244b0*/  BSYNC.RECONVERGENT B1 ;  /* 0x0000000000017941 */ /* 0x000fea0003800200 */
.L_x_17956:
        /* <DEDUP_REMOVED lines=11> */
.L_x_17955:
        /* <DEDUP_REMOVED lines=16> */
.L_x_17964:
        /* <DEDUP_REMOVED lines=12> */
.L_x_17966:
[----:B------:R-:W-:Y:S05]  /*24730*/  BSYNC.RECONVERGENT B2 ;  /* 0x0000000000027941 */ /* 0x000fea0003800200 */
.L_x_17965:
        /* <DEDUP_REMOVED lines=62> */
.L_x_17963:
[----:B------:R-:W-:Y:S05]  /*24b20*/  BSYNC.RECONVERGENT B1 ;  /* 0x0000000000017941 */ /* 0x000fea0003800200 */
.L_x_17962:
        /* <DEDUP_REMOVED lines=12> */
.L_x_17961:
        /* <DEDUP_REMOVED lines=16> */
.L_x_17970:
        /* <DEDUP_REMOVED lines=12> */
.L_x_17972:
[----:B------:R-:W-:Y:S05]  /*24db0*/  BSYNC.RECONVERGENT B2 ;  /* 0x0000000000027941 */ /* 0x000fea0003800200 */
.L_x_17971:
        /* <DEDUP_REMOVED lines=62> */
.L_x_17969:
[----:B------:R-:W-:Y:S05]  /*251a0*/  BSYNC.RECONVERGENT B1 ;  /* 0x0000000000017941 */ /* 0x000fea0003800200 */
.L_x_17968:
        /* <DEDUP_REMOVED lines=11> */
.L_x_17967:
        /* <DEDUP_REMOVED lines=16> */
.L_x_17976:
        /* <DEDUP_REMOVED lines=12> */
.L_x_17978:
[----:B------:R-:W-:Y:S05]  /*25420*/  BSYNC.RECONVERGENT B2 ;  /* 0x0000000000027941 */ /* 0x000fea0003800200 */
.L_x_17977:
        /* <DEDUP_REMOVED lines=62> */
.L_x_17975:
[----:B------:R-:W-:Y:S05]  /*25810*/  BSYNC.RECONVERGENT B1 ;  /* 0x0000000000017941 */ /* 0x000fea0003800200 */
.L_x_17974:
        /* <DEDUP_REMOVED lines=12> */
.L_x_17973:
[----:B01----:R-:W-:Y:S01]  /*258e0*/  IMAD.MOV.U32 R178, RZ, RZ, R167 ;  /* 0x000000ffffb27224 */ /* 0x003fe200078e00a7 */
        /* <DEDUP_REMOVED lines=15> */
.L_x_17982:
        /* <DEDUP_REMOVED lines=12> */
.L_x_17984:
[----:B------:R-:W-:Y:S05]  /*25aa0*/  BSYNC.RECONVERGENT B2 ;  /* 0x0000000000027941 */ /* 0x000fea0003800200 */
.L_x_17983:
        /* <DEDUP_REMOVED lines=62> */
.L_x_17981:
[----:B------:R-:W-:Y:S05]  /*25e90*/  BSYNC.RECONVERGENT B1 ;  /* 0x0000000000017941 */ /* 0x000fea0003800200 */
.L_x_17980:
        /* <DEDUP_REMOVED lines=11> */
.L_x_17979:
        /* <DEDUP_REMOVED lines=16> */
.L_x_17988:
        /* <DEDUP_REMOVED lines=12> */
.L_x_17990:
[----:B------:R-:W-:Y:S05]  /*26110*/  BSYNC.RECONVERGENT B2 ;  /* 0x0000000000027941 */ /* 0x000fea0003800200 */
.L_x_17989:
        /* <DEDUP_REMOVED lines=62> */
.L_x_17987:
[----:B------:R-:W-:Y:S05]  /*26500*/  BSYNC.RECONVERGENT B1 ;  /* 0x0000000000017941 */ /* 0x000fea0003800200 */
.L_x_17986:
[----:B------:R-:W-:Y:S01]  /*26510*/  I2FP.F32.U32 R167, R167 ;  /* 0x000000a700a77245 */ /* 0x000fe20000201000 */
[----:B------:R-:W-:-:S05]  /*26520*/  HFMA2 R178, -RZ, RZ, 0.1171875, 0 ;  /* 0x2f800000ffb27431 */ /* 0x000fca00000001ff */
        /* <DEDUP_REMOVED lines=11> */
.L_x_17942:
[----:B------:R-:W-:Y:S01]  /*265e0*/  IMAD.MOV.U32 R162, RZ, RZ, R7 ;  /* 0x000000ffffa27224 */ /* 0x000fe200078e0007 */
[----:B------:R-:W-:Y:S01]  /*265f0*/  MOV R202, R191 ;  /* 0x000000bf00ca7202 */ /* 0x000fe20000000f00 */
[----:B--2---:R-:W-:Y:S01]  /*26600*/  IMAD.MOV.U32 R160, RZ, RZ, RZ ;  /* 0x000000ffffa07224 */ /* 0x004fe200078e00ff */
        /* <DEDUP_REMOVED lines=11> */
[-C--:B------:R-:W-:Y:S01]  /*266c0*/  @!P3 MOV R202, R191.reuse ;  /* 0x000000bf00cab202 */ /* 0x080fe20000000f00 */
[----:B------:R-:W-:Y:S01]  /*266d0*/  @!P3 IMAD.MOV.U32 R160, RZ, RZ, R5 ;  /* 0x000000ffffa0b224 */ /* 0x000fe200078e0005 */
[----:B------:R-:W-:Y:S01]  /*266e0*/  @P3 IADD3 R162, PT, PT, R7, 0x1, RZ ;  /* 0x0000000107a23810 */ /* 0x000fe20007ffe0ff */
[----:B------:R-:W-:Y:S01]  /*266f0*/  @P3 IMAD.MOV.U32 R160, RZ, RZ, R6 ;  /* 0x000000ffffa03224 */ /* 0x000fe200078e0006 */
[----:B------:R-:W-:Y:S01]  /*26700*/  @P3 MOV R202, R191 ;  /* 0x000000bf00ca3202 */ /* 0x000fe20000000f00 */
[----:B------:R-:W-:Y:S06]  /*26710*/  BRA `(.L_x_17993) ;  /* 0x0000000400247947 */ /* 0x000fec0003800000 */
.L_x_17994:
        /* <DEDUP_REMOVED lines=12> */
.L_x_17996:
[----:B------:R-:W-:Y:S05]  /*267e0*/  BSYNC.RECONVERGENT B2 ;  /* 0x0000000000027941 */ /* 0x000fea0003800200 */
.L_x_17995:
        /* <DEDUP_REMOVED lines=60> */
.L_x_17993:
[----:B------:R-:W-:Y:S05]  /*26bb0*/  BSYNC.RECONVERGENT B1 ;  /* 0x0000000000017941 */ /* 0x000fea0003800200 */
.L_x_17992:
        /* <DEDUP_REMOVED lines=11> */
.L_x_17991:
        /* <DEDUP_REMOVED lines=16> */
.L_x_18000:
        /* <DEDUP_REMOVED lines=12> */
.L_x_18002:
[----:B------:R-:W-:Y:S05]  /*26e30*/  BSYNC.RECONVERGENT B2 ;  /* 0x0000000000027941 */ /* 0x000fea0003800200 */
.L_x_18001:
        /* <DEDUP_REMOVED lines=62> */
.L_x_17999:
[----:B------:R-:W-:Y:S05]  /*27220*/  BSYNC.RECONVERGENT B1 ;  /* 0x0000000000017941 */ /* 0x000fea0003800200 */
.L_x_17998:
        /* <DEDUP_REMOVED lines=12> */
.L_x_17997:
        /* <DEDUP_REMOVED lines=16> */
.L_x_18006:
        /* <DEDUP_REMOVED lines=12> */
.L_x_18008:
[----:B------:R-:W-:Y:S05]  /*274b0*/  BSYNC.RECONVERGENT B2 ;  /* 0x0000000000027941 */ /* 0x000fea0003800200 */
.L_x_18007:
        /* <DEDUP_REMOVED lines=62> */
.L_x_18005:
[----:B------:R-:W-:Y:S05]  /*278a0*/  BSYNC.RECONVERGENT B1 ;  /* 0x0000000000017941 */ /* 0x000fea0003800200 */
.L_x_18004:
        /* <DEDUP_REMOVED lines=11> */
.L_x_18003:
        /* <DEDUP_REMOVED lines=16> */
.L_x_18012:
        /* <DEDUP_REMOVED lines=12> */
.L_x_18014:
[----:B------:R-:W-:Y:S05]  /*27b20*/  BSYNC.RECONVERGENT B2 ;  /* 0x0000000000027941 */ /* 0x000fea0003800200 */
.L_x_18013:
        /* <DEDUP_REMOVED lines=62> */
.L_x_18011:
[----:B------:R-:W-:Y:S05]  /*27f10*/  BSYNC.RECONVERGENT B1 ;  /* 0x0000000000017941 */ /* 0x000fea0003800200 */
.L_x_18010:
        /* <DEDUP_REMOVED lines=12> */
.L_x_18009:
        /* <DEDUP_REMOVED lines=16> */
.L_x_18018:
        /* <DEDUP_REMOVED lines=12> */
.L_x_18020:
[----:B------:R-:W-:Y:S05]  /*281a0*/  BSYNC.RECONVERGENT B2 ;  /* 0x0000000000027941 */ /* 0x000fea0003800200 */
.L_x_18019:
        /* <DEDUP_REMOVED lines=62> */
.L_x_18017:
[----:B------:R-:W-:Y:S05]  /*28590*/  BSYNC.RECONVERGENT B1 ;  /* 0x0000000000017941 */ /* 0x000fea0003800200 */
.L_x_18016:
        /* <DEDUP_REMOVED lines=11> */
.L_x_18015:
        /* <DEDUP_REMOVED lines=16> */
.L_x_18024:
        /* <DEDUP_REMOVED lines=12> */
.L_x_18026:
[----:B------:R-:W-:Y:S05]  /*28810*/  BSYNC.RECONVERGENT B2 ;  /* 0x0000000000027941 */ /* 0x000fea0003800200 */
.L_x_18025:
        /* <DEDUP_REMOVED lines=62> */
.L_x_18023:
[----:B------:R-:W-:Y:S05]  /*28c00*/  BSYNC.RECONVERGENT B1 ;  /* 0x0000000000017941 */ /* 0x000fea0003800200 */
.L_x_18022:
        /* <DEDUP_REMOVED lines=12> */
.L_x_18021:
[----:B01----:R-:W-:Y:S01]  /*28cd0*/  IMAD.MOV.U32 R178, RZ, RZ, R167 ;  /* 0x000000ffffb27224 */ /* 0x003fe200078e00a7 */
        /* <DEDUP_REMOVED lines=15> */
.L_x_18030:
        /* <DEDUP_REMOVED lines=12> */
.L_x_18032:
[----:B------:R-:W-:Y:S05]  /*28e90*/  BSYNC.RECONVERGENT B2 ;  /* 0x0000000000027941 */ /* 0x000fea0003800200 */
.L_x_18031:
        /* <DEDUP_REMOVED lines=62> */
.L_x_18029:
[----:B------:R-:W-:Y:S05]  /*29280*/  BSYNC.RECONVERGENT B1 ;  /* 0x0000000000017941 */ /* 0x000fea0003800200 */
.L_x_18028:
        /* <DEDUP_REMOVED lines=11> */
.L_x_18027:
        /* <DEDUP_REMOVED lines=16> */
.L_x_18035:
        /* <DEDUP_REMOVED lines=12> */
.L_x_18037:
[----:B------:R-:W-:Y:S05]  /*29500*/  BSYNC.RECONVERGENT B2 ;  /* 0x0000000000027941 */ /* 0x000fea0003800200 */
.L_x_18036:
        /* <DEDUP_REMOVED lines=62> */
.L_x_18034:
[----:B------:R-:W-:Y:S05]  /*298f0*/  BSYNC.RECONVERGENT B1 ;  /* 0x0000000000017941 */ /* 0x000fea0003800200 */
.L_x_18033:
[----:B------:R-:W-:Y:S01]  /*29900*/  I2FP.F32.U32 R167, R167 ;  /* 0x000000a700a77245 */ /* 0x000fe20000201000 */
[----:B------:R-:W-:-:S05]  /*29910*/  HFMA2 R178, -RZ, RZ, 0.1171875, 0 ;  /* 0x2f800000ffb27431 */ /* 0x000fca00000001ff */
        /* <DEDUP_REMOVED lines=10> */
.L_x_17985:
        /* <DEDUP_REMOVED lines=26> */
.L_x_18038:
[----:B------:R-:W-:Y:S01]  /*29b60*/  VIADD R177, R177, 0x80 ;  /* 0x00000080b1b17836 */ /* 0x000fe20000000000 */
[----:B------:R-:W-:-:S07]  /*29b70*/  IADD3 R176, PT, PT, R176, 0x80, RZ ;  /* 0x00000080b0b07810 */ /* 0x000fce0007ffe0ff */
.L_x_17941:
[----:B------:R-:W-:Y:S05]  /*29b80*/  BSYNC.RECONVERGENT B0 ;  /* 0x0000000000007941 */ /* 0x000fea0003800200 */
.L_x_17940:
[----:B------:R-:W-:Y:S01]  /*29b90*/  ISETP.GE.U32.AND P3, PT, R2, 0x380, PT ;  /* 0x000003800200780c */ /* 0x000fe20003f66070 */
[----:B------:R-:W-:-:S12]  /*29ba0*/  BSSY.RECONVERGENT B0, `(.L_x_18039) ;  /* 0x00006ae000007945 */ /* 0x000fd80003800200 */
[----:B------:R-:W-:Y:S05]  /*29bb0*/  @!P3 BRA `(.L_x_18040) ;  /* 0x0000006800b0b947 */ /* 0x000fea0003800000 */
[----:B------:R-:W2:Y:S01]  /*29bc0*/  @UP2 LDCU.64 UR6, c[0x0][0x390] ;  /* 0x00007200ff0627ac */ /* 0x000ea20008000a00 */
[----:B------:R-:W-:Y:S01]  /*29bd0*/  PLOP3.LUT P4, PT, PT, PT, UP2, 0x80, 0x8 ;  /* 0x000000000008781c */ /* 0x000fe20003f8f028 */
[----:B------:R-:W-:-:S12]  /*29be0*/  IMAD.MOV.U32 R168, RZ, RZ, 0x10 ;  /* 0x00000010ffa87424 */ /* 0x000fd800078e00ff */
        /* <DEDUP_REMOVED lines=11> */
[----:B-1----:R-:W-:Y:S01]  /*29ca0*/  IMAD.MOV.U32 R204, RZ, RZ, R191 ;  /* 0x000000ffffcc7224 */ /* 0x002fe200078e00bf */
[----:B------:R-:W-:Y:S02]  /*29cb0*/  MOV R170, R7 ;  /* 0x0000000700aa7202 */ /* 0x000fe40000000f00 */
[----:B--2--5:R-:W-:-:S09]  /*29cc0*/  MOV R168, R112 ;  /* 0x0000007000a87202 */ /* 0x024fd20000000f00 */
        /* <DEDUP_REMOVED lines=17> */
.L_x_18045:
        /* <DEDUP_REMOVED lines=12> */
.L_x_18047:
[----:B------:R-:W-:Y:S05]  /*29ea0*/  BSYNC.RECONVERGENT B2 ;  /* 0x0000000000027941 */ /* 0x000fea0003800200 */
.L_x_18046:
        /* <DEDUP_REMOVED lines=60> */
.L_x_18044:
[----:B------:R-:W-:Y:S05]  /*2a270*/  BSYNC.RECONVERGENT B1 ;  /* 0x0000000000017941 */ /* 0x000fea0003800200 */
.L_x_18043:
        /* <DEDUP_REMOVED lines=11> */
.L_x_18042:
[----:B------:R-:W-:Y:S01]  /*2a330*/  MOV R171, R170 ;  /* 0x000000aa00ab7202 */ /* 0x000fe20000000f00 */
[----:B------:R-:W-:Y:S01]  /*2a340*/  IMAD.MOV.U32 R169, RZ, RZ, R113 ;  /* 0x000000ffffa97224 */ /* 0x000fe200078e0071 */
        /* <DEDUP_REMOVED lines=14> */
.L_x_18051:
        /* <DEDUP_REMOVED lines=12> */
.L_x_18053:
[----:B------:R-:W-:Y:S05]  /*2a4f0*/  BSYNC.RECONVERGENT B2 ;  /* 0x0000000000027941 */ /* 0x000fea0003800200 */
.L_x_18052:
        /* <DEDUP_REMOVED lines=62> */
.L_x_18050:
[----:B------:R-:W-:Y:S05]  /*2a8e0*/  BSYNC.RECONVERGENT B1 ;  /* 0x0000000000017941 */ /* 0x000fea0003800200 */
.L_x_18049:
        /* <DEDUP_REMOVED lines=12> */
.L_x_18048:
        /* <DEDUP_REMOVED lines=16> */
.L_x_18057:
        /* <DEDUP_REMOVED lines=12> */
.L_x_18059:
[----:B------:R-:W-:Y:S05]  /*2ab70*/  BSYNC.RECONVERGENT B2 ;  /* 0x0000000000027941 */ /* 0x000fea0003800200 */
.L_x_18058:
        /* <DEDUP_REMOVED lines=62> */
.L_x_18056:
[----:B------:R-:W-:Y:S05]  /*2af60*/  BSYNC.RECONVERGENT B1 ;  /* 0x0000000000017941 */ /* 0x000fea0003800200 */
.L_x_18055:
        /* <DEDUP_REMOVED lines=11> */
.L_x_18054:
        /* <DEDUP_REMOVED lines=16> */
.L_x_18063:
        /* <DEDUP_REMOVED lines=12> */
.L_x_18065:
[----:B------:R-:W-:Y:S05]  /*2b1e0*/  BSYNC.RECONVERGENT B2 ;  /* 0x0000000000027941 */ /* 0x000fea0003800200 */
.L_x_18064:
        /* <DEDUP_REMOVED lines=62> */
.L_x_18062:
[----:B------:R-:W-:Y:S05]  /*2b5d0*/  BSYNC.RECONVERGENT B1 ;  /* 0x0000000000017941 */ /* 0x000fea0003800200 */
.L_x_18061:
        /* <DEDUP_REMOVED lines=12> */
.L_x_18060:
        /* <DEDUP_REMOVED lines=16> */
.L_x_18069:
        /* <DEDUP_REMOVED lines=12> */
.L_x_18071:
[----:B------:R-:W-:Y:S05]  /*2b860*/  BSYNC.RECONVERGENT B2 ;  /* 0x0000000000027941 */ /* 0x000fea0003800200 */
.L_x_18070:
        /* <DEDUP_REMOVED lines=62> */
.L_x_18068:
[----:B------:R-:W-:Y:S05]  /*2bc50*/  BSYNC.RECONVERGENT B1 ;  /* 0x0000000000017941 */ /* 0x000fea0003800200 */
.L_x_18067:
        /* <DEDUP_REMOVED lines=11> */
.L_x_18066:
        /* <DEDUP_REMOVED lines=16> */
.L_x_18075:
        /* <DEDUP_REMOVED lines=12> */
.L_x_18077:
[----:B------:R-:W-:Y:S05]  /*2bed0*/  BSYNC.RECONVERGENT B2 ;  /* 0x0000000000027941 */ /* 0x000fea0003800200 */
.L_x_18076:
[----:B0-----:R-:W-:Y:S01]  /*2bee0*/  IMAD.WIDE.U32 R178, R3, -0x2daee0ad, RZ ;  /* 0xd2511f5303b27825 */ /* 0x001fe200078e00ff */
        /* <DEDUP_REMOVED lines=61> */
.L_x_18074:
[----:B------:R-:W-:Y:S05]  /*2c2c0*/  BSYNC.RECONVERGENT B1 ;  /* 0x0000000000017941 */ /* 0x000fea0003800200 */
.L_x_18073:
        /* <DEDUP_REMOVED lines=12> */
.L_x_18072:
[----:B0-----:R-:W-:Y:S01]  /*2c390*/  MOV R178, R175 ;  /* 0x000000af00b27202 */ /* 0x001fe20000000f00 */
        /* <DEDUP_REMOVED lines=15> */
.L_x_18081:
        /* <DEDUP_REMOVED lines=12> */
.L_x_18083:
[----:B------:R-:W-:Y:S05]  /*2c550*/  BSYNC.RECONVERGENT B2 ;  /* 0x0000000000027941 */ /* 0x000fea0003800200 */
.L_x_18082:
        /* <DEDUP_REMOVED lines=62> */
.L_x_18080:
[----:B------:R-:W-:Y:S05]  /*2c940*/  BSYNC.RECONVERGENT B1 ;  /* 0x0000000000017941 */ /* 0x000fea0003800200 */
.L_x_18079:
        /* <DEDUP_REMOVED lines=11> */
.L_x_18078:
[----:B------:R-:W-:Y:S01]  /*2ca00*/  MOV R7, R178 ;  /* 0x000000b200077202 */ /* 0x000fe20000000f00 */
        /* <DEDUP_REMOVED lines=19> */
.L_x_18087:
        /* <DEDUP_REMOVED lines=12> */
.L_x_18089:
[----:B------:R-:W-:Y:S05]  /*2cc00*/  BSYNC.RECONVERGENT B2 ;  /* 0x0000000000027941 */ /* 0x000fea0003800200 */
.L_x_18088:
        /* <DEDUP_REMOVED lines=62> */
.L_x_18086:
[----:B------:R-:W-:Y:S05]  /*2cff0*/  BSYNC.RECONVERGENT B1 ;  /* 0x0000000000017941 */ /* 0x000fea0003800200 */
.L_x_18085:
        /* <DEDUP_REMOVED lines=13> */
.L_x_18041:
[----:B--2---:R-:W-:Y:S01]  /*2d0d0*/  HFMA2 R168, -RZ, RZ, 0, 0 ;  /* 0x00000000ffa87431 */ /* 0x004fe200000001ff */
[----:B------:R-:W-:Y:S01]  /*2d0e0*/  MOV R170, R7 ;  /* 0x0000000700aa7202 */ /* 0x000fe20000000f00 */
[----:B-1----:R-:W-:Y:S01]  /*2d0f0*/  IMAD.MOV.U32 R204, RZ, RZ, R191 ;  /* 0x000000ffffcc7224 */ /* 0x002fe200078e00bf */
        /* <DEDUP_REMOVED lines=17> */
.L_x_18093:
        /* <DEDUP_REMOVED lines=12> */
.L_x_18095:
[----:B------:R-:W-:Y:S05]  /*2d2d0*/  BSYNC.RECONVERGENT B2 ;  /* 0x0000000000027941 */ /* 0x000fea0003800200 */
.L_x_18094:
        /* <DEDUP_REMOVED lines=60> */
.L_x_18092:
[----:B------:R-:W-:Y:S05]  /*2d6a0*/  BSYNC.RECONVERGENT B1 ;  /* 0x0000000000017941 */ /* 0x000fea0003800200 */
.L_x_18091:
        /* <DEDUP_REMOVED lines=11> */
.L_x_18090:
        /* <DEDUP_REMOVED lines=16> */
.L_x_18099:
        /* <DEDUP_REMOVED lines=12> */
.L_x_18101:
[----:B------:R-:W-:Y:S05]  /*2d920*/  BSYNC.RECONVERGENT B2 ;  /* 0x0000000000027941 */ /* 0x000fea0003800200 */
.L_x_18100:
        /* <DEDUP_REMOVED lines=62> */
.L_x_18098:
[----:B------:R-:W-:Y:S05]  /*2dd10*/  BSYNC.RECONVERGENT B1 ;  /* 0x0000000000017941 */ /* 0x000fea0003800200 */
.L_x_18097:
        /* <DEDUP_REMOVED lines=12> */
.L_x_18096:
        /* <DEDUP_REMOVED lines=16> */
.L_x_18105:
        /* <DEDUP_REMOVED lines=12> */
.L_x_18107:
[----:B------:R-:W-:Y:S05]  /*2dfa0*/  BSYNC.RECONVERGENT B2 ;  /* 0x0000000000027941 */ /* 0x000fea0003800200 */
.L_x_18106:
        /* <DEDUP_REMOVED lines=62> */
.L_x_18104:
[----:B------:R-:W-:Y:S05]  /*2e390*/  BSYNC.RECONVERGENT B1 ;  /* 0x0000000000017941 */ /* 0x000fea0003800200 */
.L_x_18103:
        /* <DEDUP_REMOVED lines=11> */
.L_x_18102:
        /* <DEDUP_REMOVED lines=16> */
.L_x_18111:
        /* <DEDUP_REMOVED lines=12> */
.L_x_18113:
[----:B------:R-:W-:Y:S05]  /*2e610*/  BSYNC.RECONVERGENT B2 ;  /* 0x0000000000027941 */ /* 0x000fea0003800200 */
.L_x_18112:
        /* <DEDUP_REMOVED lines=62> */
.L_x_18110:
[----:B------:R-:W-:Y:S05]  /*2ea00*/  BSYNC.RECONVERGENT B1 ;  /* 0x0000000000017941 */ /* 0x000fea0003800200 */
.L_x_18109:
        /* <DEDUP_REMOVED lines=12> */
.L_x_18108:
        /* <DEDUP_REMOVED lines=16> */
.L_x_18117:
        /* <DEDUP_REMOVED lines=12> */
.L_x_18119:
[----:B------:R-:W-:Y:S05]  /*2ec90*/  BSYNC.RECONVERGENT B2 ;  /* 0x0000000000027941 */ /* 0x000fea0003800200 */
.L_x_18118:
        /* <DEDUP_REMOVED lines=62> */
.L_x_18116:
[----:B------:R-:W-:Y:S05]  /*2f080*/  BSYNC.RECONVERGENT B1 ;  /* 0x0000000000017941 */ /* 0x000fea0003800200 */
.L_x_18115:
        /* <DEDUP_REMOVED lines=11> */
.L_x_18114:
        /* <DEDUP_REMOVED lines=16> */
.L_x_18123:
        /* <DEDUP_REMOVED lines=12> */
.L_x_18125:
[----:B------:R-:W-:Y:S05]  /*2f300*/  BSYNC.RECONVERGENT B2 ;  /* 0x0000000000027941 */ /* 0x000fea0003800200 */
.L_x_18124:
        /* <DEDUP_REMOVED lines=62> */
.L_x_18122:
[----:B------:R-:W-:Y:S05]  /*2f6f0*/  BSYNC.RECONVERGENT B1 ;  /* 0x0000000000017941 */ /* 0x000fea0003800200 */
.L_x_18121:
        /* <DEDUP_REMOVED lines=12> */
.L_x_18120:
[----:B0-----:R-:W-:Y:S01]  /*2f7c0*/  MOV R178, R175 ;  /* 0x000000af00b27202 */ /* 0x001fe20000000f00 */
        /* <DEDUP_REMOVED lines=15> */
.L_x_18129:
        /* <DEDUP_REMOVED lines=12> */
.L_x_18131:
[----:B------:R-:W-:Y:S05]  /*2f980*/  BSYNC.RECONVERGENT B2 ;  /* 0x0000000000027941 */ /* 0x000fea0003800200 */
.L_x_18130:
        /* <DEDUP_REMOVED lines=62> */
.L_x_18128:
[----:B------:R-:W-:Y:S05]  /*2fd70*/  BSYNC.RECONVERGENT B1 ;  /* 0x0000000000017941 */ /* 0x000fea0003800200 */
.L_x_18127:
        /* <DEDUP_REMOVED lines=11> */
.L_x_18126:
        /* <DEDUP_REMOVED lines=20> */
.L_x_18134:
        /* <DEDUP_REMOVED lines=12> */
.L_x_18136:
[----:B------:R-:W-:Y:S05]  /*30030*/  BSYNC.RECONVERGENT B2 ;  /* 0x0000000000027941 */ /* 0x000fea0003800200 */
.L_x_18135:
        /* <DEDUP_REMOVED lines=62> */
.L_x_18133:
[----:B------:R-:W-:Y:S05]  /*30420*/  BSYNC.RECONVERGENT B1 ;  /* 0x0000000000017941 */ /* 0x000fea0003800200 */
.L_x_18132:
        /* <DEDUP_REMOVED lines=12> */
.L_x_18084:
[----:B------:R-:W0:Y:S02]  /*304f0*/  LDC.64 R178, c[0x0][0x3a8] ;  /* 0x0000ea00ffb27b82 */ /* 0x000e240000000a00 */
[----:B0-----:R-:W-:-:S05]  /*30500*/  IMAD.WIDE.U32 R178, R177, 0x20, R178 ;  /* 0x00000020b1b27825 */ /* 0x001fca00078e00b2 */
[----:B------:R2:W-:Y:S04]  /*30510*/  STG.E.128 desc[UR12][R178.64], R168 ;  /* 0x000000a8b2007986 */ /* 0x0005e8000c101d0c */
[----:B------:R2:W-:Y:S01]  /*30520*/  STG.E.128 desc[UR12][R178.64+0x10], R172 ;  /* 0x000010acb2007986 */ /* 0x0005e2000c101d0c */
[----:B------:R-:W-:Y:S05]  /*30530*/  BRA.U !UP2, `(.L_x_18040) ;  /* 0x000000010a507547 */ /* 0x000fea000b800000 */
[----:B------:R-:W-:Y:S02]  /*30540*/  SHF.L.U32 R177, R199, 0x10, RZ ;  /* 0x00000010c7b17819 */ /* 0x000fe400000006ff */
[----:B--2---:R-:W-:Y:S02]  /*30550*/  LOP3.LUT R178, R200, 0xffff, RZ, 0xc0, !PT ;  /* 0x0000ffffc8b27812 */ /* 0x004fe400078ec0ff */
        /* <DEDUP_REMOVED lines=18> */
.L_x_18040:
[----:B------:R-:W-:Y:S05]  /*30680*/  BSYNC.RECONVERGENT B0 ;  /* 0x0000000000007941 */ /* 0x000fea0003800200 */
.L_x_18039:
[----:B---3--:R-:W-:Y:S01]  /*30690*/  FADD.FTZ R176, RZ, R120 ;  /* 0x00000078ffb07221 */ /* 0x008fe20000010000 */
[C---:B------:R-:W-:Y:S01]  /*306a0*/  ISETP.GT.U32.AND P4, PT, R2.reuse, 0xff, PT ;  /* 0x000000ff0200780c */ /* 0x040fe20003f84070 */
[----:B------:R-:W-:Y:S01]  /*306b0*/  BSSY.RECONVERGENT B0, `(.L_x_18137) ;  /* 0x00000d3000007945 */ /* 0x000fe20003800200 */
[C---:B------:R-:W-:Y:S01]  /*306c0*/  ISETP.GT.U32.AND P5, PT, R2.reuse, 0x17f, PT ;  /* 0x0000017f0200780c */ /* 0x040fe20003fa4070 */
        /* <DEDUP_REMOVED lines=63> */
[----:B------:R-:W3:Y:S02]  /*30ac0*/  SHFL.BFLY PT, R177, R176, 0x1, 0x1f ;  /* 0x0c201f00b0b17f89 */ /* 0x000ee400000e0000 */
[----:B---3--:R-:W-:-:S05]  /*30ad0*/  FADD.FTZ R177, R176, R177 ;  /* 0x000000b1b0b17221 */ /* 0x008fca0000010000 */
[----:B------:R-:W3:Y:S02]  /*30ae0*/  SHFL.BFLY PT, R176, R177, 0x2, 0x1f ;  /* 0x0c401f00b1b07f89 */ /* 0x000ee400000e0000 */
[----:B---3--:R-:W-:-:S05]  /*30af0*/  FADD.FTZ R176, R177, R176 ;  /* 0x000000b0b1b07221 */ /* 0x008fca0000010000 */
[----:B------:R-:W3:Y:S02]  /*30b00*/  SHFL.BFLY PT, R177, R176, 0x4, 0x1f ;  /* 0x0c801f00b0b17f89 */ /* 0x000ee400000e0000 */
[----:B---3--:R-:W-:-:S05]  /*30b10*/  FADD.FTZ R177, R176, R177 ;  /* 0x000000b1b0b17221 */ /* 0x008fca0000010000 */
[----:B------:R-:W3:Y:S02]  /*30b20*/  SHFL.BFLY PT, R176, R177, 0x8, 0x1f ;  /* 0x0d001f00b1b07f89 */ /* 0x000ee400000e0000 */
[----:B---3--:R-:W-:-:S05]  /*30b30*/  FADD.FTZ R176, R177, R176 ;  /* 0x000000b0b1b07221 */ /* 0x008fca0000010000 */
[----:B------:R-:W3:Y:S02]  /*30b40*/  SHFL.BFLY PT, R177, R176, 0x10, 0x1f ;  /* 0x0e001f00b0b17f89 */ /* 0x000ee400000e0000 */
[----:B---3--:R-:W-:-:S04]  /*30b50*/  FADD.FTZ R176, R176, R177 ;  /* 0x000000b1b0b07221 */ /* 0x008fc80000010000 */
[----:B------:R-:W-:-:S04]  /*30b60*/  FMUL.FTZ R176, R209, R176 ;  /* 0x000000b0d1b07220 */ /* 0x000fc80000410000 */
[--C-:B------:R-:W-:Y:S01]  /*30b70*/  FADD.FTZ R177, R120, -R176.reuse ;  /* 0x800000b078b17221 */ /* 0x100fe20000010000 */
[--C-:B012---:R-:W-:Y:S01]  /*30b80*/  FADD.FTZ R178, R121, -R176.reuse ;  /* 0x800000b079b27221 */ /* 0x107fe20000010000 */
        /* <DEDUP_REMOVED lines=133> */
.L_x_18138:
[----:B------:R-:W-:Y:S05]  /*313e0*/  BSYNC.RECONVERGENT B0 ;  /* 0x0000000000007941 */ /* 0x000fea0003800200 */
.L_x_18137:
        /* <DEDUP_REMOVED lines=15> */
.L_x_18140:
[----:B------:R-:W-:Y:S05]  /*314e0*/  BSYNC.RECONVERGENT B0 ;  /* 0x0000000000007941 */ /* 0x000fea0003800200 */
.L_x_18139:
        /* <DEDUP_REMOVED lines=112> */
.L_x_18143:
[----:B------:R-:W-:Y:S05]  /*31bf0*/  BSYNC.RECONVERGENT B0 ;  /* 0x0000000000007941 */ /* 0x000fea0003800200 */
.L_x_18142:
        /* <DEDUP_REMOVED lines=51> */
.L_x_18145:
[----:B------:R-:W-:Y:S05]  /*31f30*/  BSYNC.RECONVERGENT B0 ;  /* 0x0000000000007941 */ /* 0x000fea0003800200 */
.L_x_18144:
        /* <DEDUP_REMOVED lines=51> */
.L_x_18147:
[----:B------:R-:W-:Y:S05]  /*32270*/  BSYNC.RECONVERGENT B0 ;  /* 0x0000000000007941 */ /* 0x000fea0003800200 */
.L_x_18146:
        /* <DEDUP_REMOVED lines=51> */
.L_x_18149:
[----:B------:R-:W-:Y:S05]  /*325b0*/  BSYNC.RECONVERGENT B0 ;  /* 0x0000000000007941 */ /* 0x000fea0003800200 */
.L_x_18148:
        /* <DEDUP_REMOVED lines=50> */
.L_x_18151:
[----:B------:R-:W-:Y:S05]  /*328e0*/  BSYNC.RECONVERGENT B0 ;  /* 0x0000000000007941 */ /* 0x000fea0003800200 */
.L_x_18150:
        /* <DEDUP_REMOVED lines=15> */
[----:B------:R-:W-:Y:S01]  /*329e0*/  FMUL.FTZ R176, R176, UR6 ;  /* 0x00000006b0b07c20 */ /* 0x000fe20008410000 */
        /* <DEDUP_REMOVED lines=27> */
[----:B------:R-:W-:Y:S02]  /*32ba0*/  FFMA.FTZ R179, R179, R250, R251 ;  /* 0x000000fab3b37223 */ /* 0x000fe400000100fb */
[----:B------:R-:W2:Y:S01]  /*32bb0*/  LDL R251, [R1+0x18] ;  /* 0x0000180001fb7983 */ /* 0x000ea20000100800 */
[----:B------:R-:W-:Y:S01]  /*32bc0*/  FADD.FTZ R250, R167, -UR4 ;  /* 0x80000004a7fa7e21 */ /* 0x000fe20008010000 */
[----:B------:R-:W-:-:S03]  /*32bd0*/  IMAD.U32 R252, R252, 0x10000, RZ ;  /* 0x00010000fcfc7824 */ /* 0x000fc600078e00ff */
[----:B------:R-:W-:Y:S01]  /*32be0*/  FMUL.FTZ R250, R250, UR6 ;  /* 0x00000006fafa7c20 */ /* 0x000fe20008410000 */
[----:B------:R-:W-:Y:S02]  /*32bf0*/  F2FP.BF16.F32.PACK_AB R177, R177, R203 ;  /* 0x000000cbb1b1723e */ /* 0x000fe400000010ff */
[----:B------:R-:W-:Y:S02]  /*32c00*/  F2FP.BF16.F32.PACK_AB R176, R176, R202 ;  /* 0x000000cab0b0723e */ /* 0x000fe400000010ff */
[----:B------:R-:W-:Y:S02]  /*32c10*/  F2FP.BF16.F32.PACK_AB R178, R178, R205 ;  /* 0x000000cdb2b2723e */ /* 0x000fe400000010ff */
[----:B--2---:R-:W-:-:S05]  /*32c20*/  SHF.L.U32 R251, R251, 0x10, RZ ;  /* 0x00000010fbfb7819 */ /* 0x004fca00000006ff */
[----:B------:R-:W-:-:S05]  /*32c30*/  FFMA.FTZ R250, R250, R251, R252 ;  /* 0x000000fbfafa7223 */ /* 0x000fca00000100fc */
[----:B------:R-:W-:Y:S02]  /*32c40*/  F2FP.BF16.F32.PACK_AB R179, R250, R179 ;  /* 0x000000b3fab3723e */ /* 0x000fe400000010ff */
[----:B------:R-:W0:Y:S02]  /*32c50*/  LDC.64 R250, c[0x0][0x428] ;  /* 0x00010a00fffa7b82 */ /* 0x000e240000000a00 */
[----:B0-----:R-:W-:-:S05]  /*32c60*/  IMAD.WIDE.U32 R202, R204, 0x10, R250 ;  /* 0x00000010ccca7825 */ /* 0x001fca00078e00fa */
[----:B------:R0:W-:Y:S01]  /*32c70*/  STG.E.128 desc[UR12][R202.64], R176 ;  /* 0x000000b0ca007986 */ /* 0x0001e2000c101d0c */
[----:B------:R-:W-:-:S07]  /*32c80*/  IADD3 R204, PT, PT, R204, 0x80, RZ ;  /* 0x00000080cccc7810 */ /* 0x000fce0007ffe0ff */
.L_x_18153:
[----:B------:R-:W-:Y:S05]  /*32c90*/  BSYNC.RECONVERGENT B0 ;  /* 0x0000000000007941 */ /* 0x000fea0003800200 */
.L_x_18152:
[----:B------:R-:W-:Y:S04]  /*32ca0*/  BSSY.RECONVERGENT B0, `(.L_x_18141) ;  /* 0x0000039000007945 */ /* 0x000fe80003800200 */
[----:B------:R-:W-:Y:S05]  /*32cb0*/  @!P3 BRA `(.L_x_18154) ;  /* 0x0000000000dcb947 */ /* 0x000fea0003800000 */
[----:B01234-:R-:W2:Y:S04]  /*32cc0*/  LDL R178, [R1+0x24] ;  /* 0x0000240001b27983 */ /* 0x01fea80000100800 */
[----:B------:R-:W3:Y:S04]  /*32cd0*/  LDL R203, [R1+0x20] ;  /* 0x0000200001cb7983 */ /* 0x000ee80000100800 */
[----:B------:R-:W4:Y:S04]  /*32ce0*/  LDL R179, [R1+0x2c] ;  /* 0x00002c0001b37983 */ /* 0x000f280000100800 */
[----:B------:R-:W4:Y:S04]  /*32cf0*/  LDL R205, [R1+0x28] ;  /* 0x0000280001cd7983 */ /* 0x000f280000100800 */
[----:B------:R-:W4:Y:S04]  /*32d00*/  LDL R250, [R1+0x34] ;  /* 0x0000340001fa7983 */ /* 0x000f280000100800 */
[----:B------:R-:W4:Y:S01]  /*32d10*/  LDL R251, [R1+0x30] ;  /* 0x0000300001fb7983 */ /* 0x000f220000100800 */
[----:B------:R-:W-:Y:S01]  /*32d20*/  FADD.FTZ R202, R168, -UR4 ;  /* 0x80000004a8ca7e21 */ /* 0x000fe20008010000 */
[----:B------:R-:W-:Y:S01]  /*32d30*/  SHF.L.U32 R177, R100, 0x10, RZ ;  /* 0x0000001064b17819 */ /* 0x000fe200000006ff */
[----:B------:R-:W-:Y:S01]  /*32d40*/  IMAD.U32 R176, R96, 0x10000, RZ ;  /* 0x0001000060b07824 */ /* 0x000fe200078e00ff */
[----:B------:R-:W4:Y:S01]  /*32d50*/  LDL R252, [R1+0x3c] ;  /* 0x00003c0001fc7983 */ /* 0x000f220000100800 */
        /* <DEDUP_REMOVED lines=34> */
[----:B------:R-:W-:-:S03]  /*32f80*/  SHF.L.U32 R252, R252, 0x10, RZ ;  /* 0x00000010fcfc7819 */ /* 0x000fc600000006ff */
[----:B------:R-:W-:Y:S01]  /*32f90*/  FMUL.FTZ R250, R250, UR6 ;  /* 0x00000006fafa7c20 */ /* 0x000fe20008410000 */
[----:B------:R-:W-:Y:S02]  /*32fa0*/  F2FP.BF16.F32.PACK_AB R177, R177, R203 ;  /* 0x000000cbb1b1723e */ /* 0x000fe400000010ff */
[----:B------:R-:W-:Y:S02]  /*32fb0*/  F2FP.BF16.F32.PACK_AB R176, R176, R202 ;  /* 0x000000cab0b0723e */ /* 0x000fe400000010ff */
[----:B------:R-:W-:Y:S01]  /*32fc0*/  F2FP.BF16.F32.PACK_AB R178, R178, R205 ;  /* 0x000000cdb2b2723e */ /* 0x000fe200000010ff */
[----:B--2---:R-:W-:-:S04]  /*32fd0*/  IMAD.U32 R251, R251, 0x10000, RZ ;  /* 0x00010000fbfb7824 */ /* 0x004fc800078e00ff */
[----:B------:R-:W-:-:S05]  /*32fe0*/  FFMA.FTZ R250, R250, R251, R252 ;  /* 0x000000fbfafa7223 */ /* 0x000fca00000100fc */
[----:B------:R-:W-:Y:S02]  /*32ff0*/  F2FP.BF16.F32.PACK_AB R179, R250, R179 ;  /* 0x000000b3fab3723e */ /* 0x000fe400000010ff */
[----:B------:R-:W0:Y:S02]  /*33000*/  LDC.64 R250, c[0x0][0x428] ;  /* 0x00010a00fffa7b82 */ /* 0x000e240000000a00 */
[----:B0-----:R-:W-:-:S05]  /*33010*/  IMAD.WIDE.U32 R202, R204, 0x10, R250 ;  /* 0x00000010ccca7825 */ /* 0x001fca00078e00fa */
[----:B------:R0:W-:Y:S02]  /*33020*/  STG.E.128 desc[UR12][R202.64], R176 ;  /* 0x000000b0ca007986 */ /* 0x0001e4000c101d0c */
.L_x_18154:
[----:B------:R-:W-:Y:S05]  /*33030*/  BSYNC.RECONVERGENT B0 ;  /* 0x0000000000007941 */ /* 0x000fea0003800200 */
.L_x_18141:
[----:B------:R-:W-:Y:S02]  /*33040*/  UIADD3 UR22, UPT, UPT, UR22, UR16, URZ ;  /* 0x0000001016167290 */ /* 0x000fe4000fffe0ff */
[----:B------:R-:W-:Y:S02]  /*33050*/  UPLOP3.LUT UP1, UPT, UPT, UPT, UP1, 0x40, 0x4 ;  /* 0x000000000004789c */ /* 0x000fe40003f2e810 */
[----:B------:R-:W-:-:S09]  /*33060*/  UISETP.GE.AND UP0, UPT, UR22, UR17, UPT ;  /* 0x000000111600728c */ /* 0x000fd2000bf06270 */
[----:B------:R-:W-:Y:S05]  /*33070*/  BRA.U !UP0, `(.L_x_18155) ;  /* 0xfffffce908487547 */ /* 0x000fea000b83ffff */
[----:B------:R-:W-:Y:S05]  /*33080*/  EXIT ;  /* 0x000000000000794d */ /* 0x000fea0003800000 */
.L_x_18156:
        /* <DEDUP_REMOVED lines=15> */
.L_x_42353:


//--------------------- .text._ZN10layer_norm13ln_fwd_kernelINS_13Kernel_traitsI13__nv_bfloat16S2_fS2_fjLj7168ELj1ELj1ELj4ELj16ENS_18Kernel_traits_baseILj7168ES2_S2_fS2_fjLj128EEEEELb1ELb1ELb1ELb1EEEvNS_9FwdParamsE --------------------------
	.section	.text._ZN10layer_norm13ln_fwd_kernelINS_13Kernel_traitsI13__nv_bfloat16S2_fS2_fjLj7168ELj1ELj1ELj4ELj16ENS_18Kernel_traits_baseILj7168ES2_S2_fS2_fjLj128EEEEELb1ELb1ELb1ELb1EEEvNS_9FwdParamsE,"ax",@progbits
	.align	128
        .global         _ZN10layer_norm13ln_fwd_kernelINS_13Kernel_traitsI13__nv_bfloat16S2_fS2_fjLj7168ELj1ELj1ELj4ELj16ENS_18Kernel_traits_baseILj7168ES2_S2_fS2_fjLj128EEEEELb1ELb1ELb1ELb1EEEvNS_9FwdParamsE
        .type           _ZN10layer_norm13ln_fwd_kernelINS_13Kernel_traitsI13__nv_bfloat16S2_fS2_fjLj7168ELj1ELj1ELj4ELj16ENS_18Kernel_traits_baseILj7168ES2_S2_fS2_fjLj128EEEEELb1ELb1ELb1ELb1EEEvNS_9FwdParamsE,@function
        .size           _ZN10layer_norm13ln_fwd_kernelINS_13Kernel_traitsI13__nv_bfloat16S2_fS2_fjLj7168ELj1ELj1ELj4ELj16ENS_18Kernel_traits_baseILj7168ES2_S2_fS2_fjLj128EEEEELb1ELb1ELb1ELb1EEEvNS_9FwdParamsE,(.L_x_42354 - _ZN10layer_norm13ln_fwd_kernelINS_13Kernel_traitsI13__nv_bfloat16S2_fS2_fjLj7168ELj1ELj1ELj4ELj16ENS_18Kernel_traits_baseILj7168ES2_S2_fS2_fjLj128EEEEELb1ELb1ELb1ELb1EEEvNS_9FwdParamsE)
        .other          _ZN10layer_norm13ln_fwd_kernelINS_13Kernel_traitsI13__nv_bfloat16S2_fS2_fjLj7168ELj1ELj1ELj4ELj16ENS_18Kernel_traits_baseILj7168ES2_S2_fS2_fjLj128EEEEELb1ELb1ELb1ELb1EEEvNS_9FwdParamsE,@"STO_CUDA_ENTRY STV_DEFAULT"
_ZN10layer_norm13ln_fwd_kernelINS_13Kernel_traitsI13__nv_bfloat16S2_fS2_fjLj7168ELj1ELj1ELj4ELj16ENS_18Kernel_traits_baseILj7168ES2_S2_fS2_fjLj128EEEEELb1ELb1ELb1ELb1EEEvNS_9FwdParamsE:
.text._ZN10layer_norm13ln_fwd_kernelINS_13Kernel_traitsI13__nv_bfloat16S2_fS2_fjLj7168ELj1ELj1ELj4ELj16ENS_18Kernel_traits_baseILj7168ES2_S2_fS2_fjLj128EEEEELb1ELb1ELb1ELb1EEEvNS_9FwdParamsE:
        /* <DEDUP_REMOVED lines=74> */
.L_x_18157:
        /* <DEDUP_REMOVED lines=32> */
.L_x_18158:
[----:B------:R-:W1:Y:S02]  /*06a0*/  LDCU UR4, c[0x0][0x384] ;  /* 0x00007080ff0477ac */ /* 0x000e640008000800 */
[----:B-1----:R-:W-:-:S06]  /*06b0*/  UISETP.GE.AND UP0, UPT, UR7, UR4, UPT ;  /* 0x000000040700728c */ /* 0x002fcc000bf06270 */
[----:B------:R-:W-:-:S13]  /*06c0*/  PLOP3.LUT P0, PT, PT, PT, UP0, 0x80, 0x8 ;  /* 0x000000000008781c */ /* 0x000fda0003f0f008 */
[----:B------:R-:W-:Y:S05]  /*06d0*/  @P0 EXIT ;  /* 0x000000000000094d */ /* 0x000fea0003800000 */
[----:B0-----:R-:W-:-:S04]  /*06e0*/  IMAD.HI.U32 R4, R0, -0x326172a9, RZ ;  /* 0xcd9e8d5700047827 */ /* 0x001fc800078e00ff */
[----:B------:R-:W-:Y:S01]  /*06f0*/  HFMA2 R212, -RZ, RZ, 0, 0 ;  /* 0x00000000ffd47431 */ /* 0x000fe200000001ff */
[----:B-----5:R-:W-:Y:S01]  /*0700*/  PRMT R13, R36, 0x7632, R13 ;  /* 0x00007632240d7816 */ /* 0x020fe2000000000d */
[----:B------:R-:W-:Y:S01]  /*0710*/  UPLOP3.LUT UP0, UPT, UPT, UPT, UPT, 0x40, 0x4 ;  /* 0x000000000004789c */ /* 0x000fe20003f0e870 */
[C---:B------:R-:W-:Y:S01]  /*0720*/  IMAD.HI.U32 R5, R2.reuse, -0x2daee0ad, RZ ;  /* 0xd2511f5302057827 */ /* 0x040fe200078e00ff */
[----:B------:R-:W-:Y:S02]  /*0730*/  LOP3.LUT R4, R3, UR14, R4, 0x96, !PT ;  /* 0x0000000e03047c12 */ /* 0x000fe4000f8e9604 */
[----:B------:R-:W-:Y:S01]  /*0740*/  PRMT R14, R63, 0x7632, R14 ;  /* 0x000076323f0e7816 */ /* 0x000fe2000000000e */
[----:B------:R-:W-:Y:S01]  /*0750*/  IMAD R9, R2, -0x2daee0ad, RZ ;  /* 0xd2511f5302097824 */ /* 0x000fe200078e02ff */
[----:B------:R-:W-:Y:S01]  /*0760*/  LOP3.LUT R5, R5, UR15, RZ, 0x3c, !PT ;  /* 0x0000000f05057c12 */ /* 0x000fe2000f8e3cff */
[----:B------:R-:W-:Y:S01]  /*0770*/  IMAD.HI.U32 R8, R4, -0x2daee0ad, RZ ;  /* 0xd2511f5304087827 */ /* 0x000fe200078e00ff */
[----:B------:R-:W-:-:S02]  /*0780*/  PRMT R15, R35, 0x7632, R15 ;  /* 0x00007632230f7816 */ /* 0x000fc4000000000f */
        /* <DEDUP_REMOVED lines=97> */
[----:B------:R-:W-:-:S02]  /*0da0*/  LOP3.LUT R6, R12, 0x3, RZ, 0xc0, !PT ;  /* 0x000000030c067812 */ /* 0x000fc400078ec0ff */
        /* <DEDUP_REMOVED lines=13> */
.L_x_18619:
[----:B------:R-:W-:-:S06]  /*0e80*/  UIMAD.WIDE UR4, UR7, 0x4, UR8 ;  /* 0x00000004070478a5 */ /* 0x000fcc000f8e0208 */
[----:B------:R-:W-:Y:S02]  /*0e90*/  IMAD.U32 R228, RZ, RZ, UR4 ;  /* 0x00000004ffe47e24 */ /* 0x000fe4000f8e00ff */
[----:B------:R-:W-:-:S05]  /*0ea0*/  IMAD.U32 R229, RZ, RZ, UR5 ;  /* 0x00000005ffe57e24 */ /* 0x000fca000f8e00ff */
[----:B------:R-:W2:Y:S01]  /*0eb0*/  LDG.E R228, desc[UR12][R228.64] ;  /* 0x0000000ce4e47981 */ /* 0x000ea2000c1e1900 */
[----:B------:R-:W-:Y:S01]  /*0ec0*/  UIMAD.WIDE UR4, UR7, 0x4, UR10 ;  /* 0x00000004070478a5 */ /* 0x000fe2000f8e020a */
[----:B0-----:R-:W0:Y:S05]  /*0ed0*/  S2R R223, SR_TID.X ;  /* 0x0000000000df7919 */ /* 0x001e2a0000002100 */
[----:B------:R-:W-:Y:S01]  /*0ee0*/  IMAD.U32 R127, RZ, RZ, UR5 ;  /* 0x00000005ff7f7e24 */ /* 0x000fe2000f8e00ff */
[----:B--2---:R-:W-:-:S13]  /*0ef0*/  ISETP.GE.AND P1, PT, R228, 0x1, PT ;  /* 0x00000001e400780c */ /* 0x004fda0003f26270 */
[----:B------:R-:W-:Y:S01]  /*0f00*/  @P1 IADD3 R126, PT, PT, R228, -0x1, RZ ;  /* 0xffffffffe47e1810 */ /* 0x000fe20007ffe0ff */
[----:B-1----:R-:W1:Y:S04]  /*0f10*/  @P1 LDC.64 R124, c[0x0][0x390] ;  /* 0x0000e400ff7c1b82 */ /* 0x002e680000000a00 */
[----:B------:R-:W-:Y:S02]  /*0f20*/  @P1 IMAD R128, R126, UR22, RZ ;  /* 0x000000167e801c24 */ /* 0x000fe4000f8e02ff */
[----:B------:R-:W-:-:S03]  /*0f30*/  IMAD.U32 R126, RZ, RZ, UR4 ;  /* 0x00000004ff7e7e24 */ /* 0x000fc6000f8e00ff */
[----:B------:R-:W-:-:S03]  /*0f40*/  @P1 SHF.R.S32.HI R129, RZ, 0x1f, R128 ;  /* 0x0000001fff811819 */ /* 0x000fc60000011480 */
[----:B------:R-:W2:Y:S01]  /*0f50*/  LDG.E R126, desc[UR12][R126.64] ;  /* 0x0000000c7e7e7981 */ /* 0x000ea2000c1e1900 */
[----:B------:R-:W-:Y:S01]  /*0f60*/  @P1 LEA.HI R128, R129, R128, RZ, 0x3 ;  /* 0x0000008081801211 */ /* 0x000fe200078f18ff */
[----:B------:R-:W-:Y:S01]  /*0f70*/  UIMAD UR4, UR7, UR22, URZ ;  /* 0x00000016070472a4 */ /* 0x000fe2000f8e02ff */
[----:B------:R-:W-:Y:S02]  /*0f80*/  ISETP.NE.U32.AND P0, PT, RZ, UR18, PT ;  /* 0x00000012ff007c0c */ /* 0x000fe4000bf05070 */
[----:B------:R-:W-:Y:S01]  /*0f90*/  MOV R229, RZ ;  /* 0x000000ff00e57202 */ /* 0x000fe20000000f00 */
[----:B------:R-:W-:Y:S01]  /*0fa0*/  USHF.R.S32.HI UR5, URZ, 0x1f, UR4 ;  /* 0x0000001fff057899 */ /* 0x000fe20008011404 */
[----:B0-----:R-:W-:Y:S02]  /*0fb0*/  @P1 LEA.HI.SX32 R229, R128, R223, 0x1d ;  /* 0x000000df80e51211 */ /* 0x001fe400078feaff */
[----:B------:R-:W-:Y:S01]  /*0fc0*/  ISETP.NE.AND.EX P0, PT, RZ, UR19, PT, P0 ;  /* 0x00000013ff007c0c */ /* 0x000fe2000bf05300 */
[----:B------:R-:W-:-:S02]  /*0fd0*/  ULEA.HI UR5, UR5, UR4, URZ, 0x3 ;  /* 0x0000000405057291 */ /* 0x000fc4000f8f18ff */
[----:B-1----:R-:W-:Y:S01]  /*0fe0*/  @P1 IMAD.WIDE.U32 R124, R229, 0x10, R124 ;  /* 0x00000010e57c1825 */ /* 0x002fe200078e007c */
[----:B------:R-:W-:-:S04]  /*0ff0*/  UIADD3 UR26, UPT, UPT, UR14, 0x5384540f, URZ ;  /* 0x5384540f0e1a7890 */ /* 0x000fc8000fffe0ff */
[----:B-----5:R0:W5:Y:S01]  /*1000*/  @P1 LDG.E.128 R112, desc[UR12][R124.64] ;  /* 0x0000000c7c701981 */ /* 0x020162000c1e1d00 */
[----:B------:R-:W-:Y:S02]  /*1010*/  UIADD3 UR27, UPT, UPT, UR15, -0x126145ec, URZ ;  /* 0xed9eba140f1b7890 */ /* 0x000fe4000fffe0ff */
[----:B------:R-:W-:Y:S02]  /*1020*/  UIADD3 UR28, UPT, UPT, UR14, -0x700cb87f, URZ ;  /* 0x8ff347810e1c7890 */ /* 0x000fe4000fffe0ff */
[----:B------:R-:W-:Y:S02]  /*1030*/  UIADD3 UR29, UPT, UPT, UR14, 0x1715609d, URZ ;  /* 0x1715609d0e1d7890 */ /* 0x000fe4000fffe0ff */
[----:B------:R-:W-:Y:S02]  /*1040*/  UIADD3 UR30, UPT, UPT, UR15, -0x24c28bd8, URZ ;  /* 0xdb3d74280f1e7890 */ /* 0x000fe4000fffe0ff */
[----:B------:R-:W-:Y:S01]  /*1050*/  UIADD3 UR31, UPT, UPT, UR15, 0x32370b8f, URZ ;  /* 0x32370b8f0f1f7890 */ /* 0x000fe2000fffe0ff */
[----:B0-----:R-:W-:Y:S01]  /*1060*/  IMAD.U32 R124, RZ, RZ, UR5 ;  /* 0x00000005ff7c7e24 */ /* 0x001fe2000f8e00ff */
[----:B------:R-:W-:-:S02]  /*1070*/  UIADD3 UR32, UPT, UPT, UR14, 0x78dde6e4, URZ ;  /* 0x78dde6e40e207890 */ /* 0x000fc4000fffe0ff */
[----:B------:R-:W-:Y:S02]  /*1080*/  UIADD3 UR33, UPT, UPT, UR14, 0x3c6ef372, URZ ;  /* 0x3c6ef3720e217890 */ /* 0x000fe4000fffe0ff */
[----:B------:R-:W-:Y:S01]  /*1090*/  UIADD3 UR34, UPT, UPT, UR15, 0x1fd5c5a3, URZ ;  /* 0x1fd5c5a30f227890 */ /* 0x000fe2000fffe0ff */
[----:B------:R-:W-:Y:S01]  /*10a0*/  LEA.HI.SX32 R233, R124, R223, 0x1d ;  /* 0x000000df7ce97211 */ /* 0x000fe200078feaff */
[----:B------:R-:W-:Y:S02]  /*10b0*/  UIADD3 UR35, UPT, UPT, UR15, 0x646e171e, URZ ;  /* 0x646e171e0f237890 */ /* 0x000fe4000fffe0ff */
[----:B------:R-:W-:Y:S02]  /*10c0*/  UIADD3 UR36, UPT, UPT, UR14, -0x255992d5, URZ ;  /* 0xdaa66d2b0e247890 */ /* 0x000fe4000fffe0ff */
[----:B------:R-:W-:Y:S02]  /*10d0*/  UIADD3 UR37, UPT, UPT, UR14, -0xe443238, URZ ;  /* 0xf1bbcdc80e257890 */ /* 0x000fe4000fffe0ff */
[----:B------:R-:W-:-:S02]  /*10e0*/  UIADD3 UR38, UPT, UPT, UR15, -0x4498517b, URZ ;  /* 0xbb67ae850f267890 */ /* 0x000fc4000fffe0ff */
[----:B------:R-:W-:Y:S02]  /*10f0*/  UIADD3 UR39, UPT, UPT, UR14, -0x61c88647, URZ ;  /* 0x9e3779b90e277890 */ /* 0x000fe4000fffe0ff */
[----:B------:R-:W-:Y:S02]  /*1100*/  UIADD3 UR40, UPT, UPT, UR15, -0x56f99767, URZ ;  /* 0xa90668990f287890 */ /* 0x000fe4000fffe0ff */
[----:B------:R-:W-:Y:S02]  /*1110*/  UIADD3 UR4, UPT, UPT, UR14, -0x4ab325aa, URZ ;  /* 0xb54cda560e047890 */ /* 0x000fe4000fffe0ff */
[----:B------:R-:W-:Y:S02]  /*1120*/  UIADD3 UR41, UPT, UPT, UR15, 0x76cf5d0a, URZ ;  /* 0x76cf5d0a0f297890 */ /* 0x000fe4000fffe0ff */
[----:B------:R-:W-:Y:S01]  /*1130*/  UIADD3 UR42, UPT, UPT, UR15, -0x695add53, URZ ;  /* 0x96a522ad0f2a7890 */ /* 0x000fe2000fffe0ff */
[----:B--2---:R-:W-:Y:S01]  /*1140*/  R2UR UR6, R126 ;  /* 0x000000007e0672ca */ /* 0x004fe200000e0000 */
[----:B------:R-:W-:-:S14]  /*1150*/  @!P0 BRA `(.L_x_18159) ;  /* 0x0000002800508947 */ /* 0x000fdc0003800000 */
[----:B------:R-:W0:Y:S02]  /*1160*/  LDC.64 R126, c[0x0][0x3a0] ;  /* 0x0000e800ff7e7b82 */ /* 0x000e240000000a00 */
[----:B0-----:R-:W-:-:S05]  /*1170*/  IMAD.WIDE.U32 R126, R233, 0x20, R126 ;  /* 0x00000020e97e7825 */ /* 0x001fca00078e007e */
[----:B------:R-:W2:Y:S04]  /*1180*/  LDG.E.128 R116, desc[UR12][R126.64] ;  /* 0x0000000c7e747981 */ /* 0x000ea8000c1e1d00 */
[----:B------:R0:W5:Y:S01]  /*1190*/  LDG.E.128 R120, desc[UR12][R126.64+0x10] ;  /* 0x0000100c7e787981 */ /* 0x000162000c1e1d00 */
[----:B------:R-:W-:-:S13]  /*11a0*/  ISETP.GT.AND P2, PT, R228, RZ, PT ;  /* 0x000000ffe400720c */ /* 0x000fda0003f44270 */
[----:B------:R-:W-:Y:S01]  /*11b0*/  @!P2 IMAD.MOV.U32 R128, RZ, RZ, R6 ;  /* 0x000000ffff80a224 */ /* 0x000fe200078e0006 */
[----:B------:R-:W-:Y:S01]  /*11c0*/  @!P2 MOV R144, R214 ;  /* 0x000000d60090a202 */ /* 0x000fe20000000f00 */
[----:B--2---:R-:W-:Y:S01]  /*11d0*/  @!P2 IMAD.MOV.U32 R124, RZ, RZ, R116 ;  /* 0x000000ffff7ca224 */ /* 0x004fe200078e0074 */
        /* <DEDUP_REMOVED lines=16> */
.L_x_18162:
        /* <DEDUP_REMOVED lines=12> */
.L_x_18163:
        /* <DEDUP_REMOVED lines=42> */
.L_x_18161:
[----:B------:R-:W-:Y:S01]  /*1640*/  I2FP.F32.U32 R6, R124 ;  /* 0x0000007c00067245 */ /* 0x000fe20000201000 */
[----:B------:R-:W-:Y:S02]  /*1650*/  HFMA2 R125, -RZ, RZ, 0.1171875, 0 ;  /* 0x2f800000ff7d7431 */ /* 0x000fe400000001ff */
[----:B-----5:R-:W-:-:S03]  /*1660*/  IMAD.U32 R124, R112, 0x10000, RZ ;  /* 0x00010000707c7824 */ /* 0x020fc600078e00ff */
[----:B------:R-:W-:Y:S01]  /*1670*/  FFMA.FTZ R6, R6, R125, 1.1641532182693481445e-10 ;  /* 0x2f00000006067423 */ /* 0x000fe2000001007d */
[----:B------:R-:W-:-:S04]  /*1680*/  FMUL.FTZ R124, R124, UR21 ;  /* 0x000000157c7c7c20 */ /* 0x000fc80008410000 */
[----:B------:R-:W-:Y:S01]  /*1690*/  FMUL.FTZ R124, R124, UR20 ;  /* 0x000000147c7c7c20 */ /* 0x000fe20008410000 */
[----:B------:R-:W-:Y:S01]  /*16a0*/  FSETP.GTU.FTZ.AND P3, PT, R6, UR23, PT ;  /* 0x0000001706007c0b */ /* 0x000fe2000bf7c000 */
[----:B------:R-:W-:-:S03]  /*16b0*/  IMAD.U32 R6, R84, 0x10000, RZ ;  /* 0x0001000054067824 */ /* 0x000fc600078e00ff */
[----:B------:R-:W-:Y:S02]  /*16c0*/  FSEL R125, R124, RZ, !P3 ;  /* 0x000000ff7c7d7208 */ /* 0x000fe40005800000 */
[----:B------:R-:W-:-:S03]  /*16d0*/  SEL R213, RZ, 0x1, P3 ;  /* 0x00000001ffd57807 */ /* 0x000fc60001800000 */
[----:B------:R-:W-:-:S07]  /*16e0*/  FFMA.FTZ R124, R125, R6, R116 ;  /* 0x000000067d7c7223 */ /* 0x000fce0000010074 */
.L_x_18160:
[----:B------:R-:W-:Y:S01]  /*16f0*/  MOV R6, R128 ;  /* 0x0000008000067202 */ /* 0x000fe20000000f00 */
        /* <DEDUP_REMOVED lines=14> */
.L_x_18166:
        /* <DEDUP_REMOVED lines=12> */
.L_x_18167:
        /* <DEDUP_REMOVED lines=43> */
.L_x_18165:
[----:B-----5:R-:W-:Y:S01]  /*1b50*/  PRMT R126, R112, 0x7632, R126 ;  /* 0x00007632707e7816 */ /* 0x020fe2000000007e */
[----:B------:R-:W-:Y:S01]  /*1b60*/  IMAD.MOV.U32 R128, RZ, RZ, 0x2f800000 ;  /* 0x2f800000ff807424 */ /* 0x000fe200078e00ff */
[----:B------:R-:W-:-:S03]  /*1b70*/  I2FP.F32.U32 R125, R125 ;  /* 0x0000007d007d7245 */ /* 0x000fc60000201000 */
[----:B------:R-:W-:Y:S02]  /*1b80*/  IMAD.U32 R126, R126, 0x10000, RZ ;  /* 0x000100007e7e7824 */ /* 0x000fe400078e00ff */
[----:B------:R-:W-:Y:S02]  /*1b90*/  FFMA.FTZ R125, R125, R128, 1.1641532182693481445e-10 ;  /* 0x2f0000007d7d7423 */ /* 0x000fe40000010080 */
[----:B------:R-:W-:-:S03]  /*1ba0*/  FMUL.FTZ R126, R126, UR21 ;  /* 0x000000157e7e7c20 */ /* 0x000fc60008410000 */
[----:B------:R-:W-:Y:S01]  /*1bb0*/  FSETP.GTU.FTZ.AND P3, PT, R125, UR23, PT ;  /* 0x000000177d007c0b */ /* 0x000fe2000bf7c000 */
[----:B------:R-:W-:Y:S01]  /*1bc0*/  FMUL.FTZ R126, R126, UR20 ;  /* 0x000000147e7e7c20 */ /* 0x000fe20008410000 */
[----:B------:R-:W-:Y:S02]  /*1bd0*/  SHF.L.U32 R125, R211, 0x10, RZ ;  /* 0x00000010d37d7819 */ /* 0x000fe400000006ff */
[----:B------:R-:W-:Y:S02]  /*1be0*/  SEL R215, RZ, 0x1, P3 ;  /* 0x00000001ffd77807 */ /* 0x000fe40001800000 */
[----:B------:R-:W-:-:S05]  /*1bf0*/  FSEL R126, R126, RZ, !P3 ;  /* 0x000000ff7e7e7208 */ /* 0x000fca0005800000 */
[----:B------:R-:W-:-:S07]  /*1c00*/  FFMA.FTZ R125, R126, R125, R117 ;  /* 0x0000007d7e7d7223 */ /* 0x000fce0000010075 */
.L_x_18164:
[----:B------:R-:W-:Y:S02]  /*1c10*/  IMAD.MOV.U32 R128, RZ, RZ, R6 ;  /* 0x000000ffff807224 */ /* 0x000fe400078e0006 */
        /* <DEDUP_REMOVED lines=14> */
.L_x_18170:
        /* <DEDUP_REMOVED lines=12> */
.L_x_18171:
        /* <DEDUP_REMOVED lines=41> */
[----:B------:R-:W-:-:S07]  /*2050*/  HFMA2 R128, -RZ, RZ, 0, 0 ;  /* 0x00000000ff807431 */ /* 0x000fce00000001ff */
.L_x_18169:
        /* <DEDUP_REMOVED lines=11> */
.L_x_18168:
        /* <DEDUP_REMOVED lines=15> */
.L_x_18174:
        /* <DEDUP_REMOVED lines=12> */
.L_x_18175:
        /* <DEDUP_REMOVED lines=43> */
.L_x_18173:
        /* <DEDUP_REMOVED lines=12> */
.L_x_18172:
[----:B------:R-:W-:Y:S01]  /*2630*/  IMAD.MOV.U32 R130, RZ, RZ, R6 ;  /* 0x000000ffff827224 */ /* 0x000fe200078e0006 */
[----:B-----5:R-:W-:Y:S01]  /*2640*/  MOV R128, R120 ;  /* 0x0000007800807202 */ /* 0x020fe20000000f00 */
        /* <DEDUP_REMOVED lines=13> */
.L_x_18178:
        /* <DEDUP_REMOVED lines=12> */
.L_x_18179:
        /* <DEDUP_REMOVED lines=43> */
.L_x_18177:
        /* <DEDUP_REMOVED lines=11> */
.L_x_18176:
        /* <DEDUP_REMOVED lines=15> */
.L_x_18182:
        /* <DEDUP_REMOVED lines=12> */
.L_x_18183:
        /* <DEDUP_REMOVED lines=43> */
.L_x_18181:
        /* <DEDUP_REMOVED lines=12> */
.L_x_18180:
        /* <DEDUP_REMOVED lines=15> */
.L_x_18186:
        /* <DEDUP_REMOVED lines=12> */
.L_x_18187:
        /* <DEDUP_REMOVED lines=43> */
.L_x_18185:
        /* <DEDUP_REMOVED lines=11> */
.L_x_18184:
[----:B------:R-:W-:Y:S01]  /*3570*/  IMAD.MOV.U32 R145, RZ, RZ, R132 ;  /* 0x000000ffff917224 */ /* 0x000fe200078e0084 */
        /* <DEDUP_REMOVED lines=14> */
.L_x_18190:
        /* <DEDUP_REMOVED lines=12> */
.L_x_18191:
        /* <DEDUP_REMOVED lines=43> */
.L_x_18189:
[----:B------:R-:W-:Y:S01]  /*39d0*/  PRMT R131, R115, 0x7632, R131 ;  /* 0x0000763273837816 */ /* 0x000fe20000000083 */
        /* <DEDUP_REMOVED lines=10> */
[----:B------:R-:W-:Y:S01]  /*3a80*/  FFMA.FTZ R131, R6, R132, R123 ;  /* 0x0000008406837223 */ /* 0x000fe2000001007b */
[----:B------:R-:W-:Y:S06]  /*3a90*/  BRA `(.L_x_18188) ;  /* 0x0000002800387947 */ /* 0x000fec0003800000 */
.L_x_18159:
[----:B------:R-:W-:Y:S01]  /*3aa0*/  MOV R126, R6 ;  /* 0x00000006007e7202 */ /* 0x000fe20000000f00 */
        /* <DEDUP_REMOVED lines=18> */
.L_x_18194:
        /* <DEDUP_REMOVED lines=12> */
.L_x_18195:
        /* <DEDUP_REMOVED lines=42> */
.L_x_18193:
        /* <DEDUP_REMOVED lines=11> */
.L_x_18192:
[----:B------:R-:W-:Y:S02]  /*3fe0*/  IMAD.MOV.U32 R6, RZ, RZ, R126 ;  /* 0x000000ffff067224 */ /* 0x000fe400078e007e */
        /* <DEDUP_REMOVED lines=14> */
.L_x_18198:
        /* <DEDUP_REMOVED lines=12> */
.L_x_18199:
        /* <DEDUP_REMOVED lines=43> */
.L_x_18197:
        /* <DEDUP_REMOVED lines=12> */
.L_x_18196:
        /* <DEDUP_REMOVED lines=15> */
.L_x_18202:
        /* <DEDUP_REMOVED lines=12> */
.L_x_18203:
        /* <DEDUP_REMOVED lines=42> */
.L_x_18201:
        /* <DEDUP_REMOVED lines=11> */
.L_x_18200:
[----:B------:R-:W-:Y:S01]  /*4a00*/  IMAD.MOV.U32 R6, RZ, RZ, R128 ;  /* 0x000000ffff067224 */ /* 0x000fe200078e0080 */
[----:B------:R-:W-:Y:S01]  /*4a10*/  MOV R127, RZ ;  /* 0x000000ff007f7202 */ /* 0x000fe20000000f00 */
        /* <DEDUP_REMOVED lines=13> */
.L_x_18206:
        /* <DEDUP_REMOVED lines=12> */
.L_x_18207:
        /* <DEDUP_REMOVED lines=43> */
.L_x_18205:
[----:B-----5:R-:W-:Y:S01]  /*4e60*/  PRMT R128, R113, 0x7632, R128 ;  /* 0x0000763271807816 */ /* 0x020fe20000000080 */
[----:B------:R-:W-:Y:S01]  /*4e70*/  HFMA2 R130, -RZ, RZ, 0.1171875, 0 ;  /* 0x2f800000ff827431 */ /* 0x000fe200000001ff */
[----:B------:R-:W-:-:S03]  /*4e80*/  I2FP.F32.U32 R127, R127 ;  /* 0x0000007f007f7245 */ /* 0x000fc60000201000 */
        /* <DEDUP_REMOVED lines=9> */
.L_x_18204:
        /* <DEDUP_REMOVED lines=15> */
.L_x_18210:
        /* <DEDUP_REMOVED lines=12> */
.L_x_18211:
        /* <DEDUP_REMOVED lines=43> */
.L_x_18209:
        /* <DEDUP_REMOVED lines=11> */
.L_x_18208:
        /* <DEDUP_REMOVED lines=15> */
.L_x_18214:
        /* <DEDUP_REMOVED lines=12> */
.L_x_18215:
        /* <DEDUP_REMOVED lines=43> */
.L_x_18213:
        /* <DEDUP_REMOVED lines=12> */
.L_x_18212:
        /* <DEDUP_REMOVED lines=15> */
.L_x_18218:
        /* <DEDUP_REMOVED lines=12> */
.L_x_18219:
        /* <DEDUP_REMOVED lines=43> */
.L_x_18217:
        /* <DEDUP_REMOVED lines=11> */
.L_x_18216:
        /* <DEDUP_REMOVED lines=15> */
.L_x_18221:
        /* <DEDUP_REMOVED lines=12> */
.L_x_18222:
        /* <DEDUP_REMOVED lines=43> */
.L_x_18220:
        /* <DEDUP_REMOVED lines=11> */
[----:B------:R-:W-:-:S07]  /*6370*/  FMUL.FTZ R131, R131, R6 ;  /* 0x0000000683837220 */ /* 0x000fce0000410000 */
.L_x_18188:
[----:B------:R-:W0:Y:S01]  /*6380*/  LDC.64 R202, c[0x0][0x3a8] ;  /* 0x0000ea00ffca7b82 */ /* 0x000e220000000a00 */
[----:B------:R-:W-:Y:S02]  /*6390*/  @P1 VIADD R139, R229, 0x80 ;  /* 0x00000080e58b1836 */ /* 0x000fe40000000000 */
[----:B------:R-:W-:-:S05]  /*63a0*/  @P0 VIADD R141, R233, 0x80 ;  /* 0x00000080e98d0836 */ /* 0x000fca0000000000 */
[----:B------:R-:W1:Y:S08]  /*63b0*/  @P1 LDC.64 R136, c[0x0][0x390] ;  /* 0x0000e400ff881b82 */ /* 0x000e700000000a00 */
[----:B------:R-:W2:Y:S01]  /*63c0*/  @P0 LDC.64 R132, c[0x0][0x3a0] ;  /* 0x0000e800ff840b82 */ /* 0x000ea20000000a00 */
[----:B0-----:R-:W-:-:S05]  /*63d0*/  IMAD.WIDE.U32 R134, R233, 0x20, R202 ;  /* 0x00000020e9867825 */ /* 0x001fca00078e00ca */
[----:B------:R0:W-:Y:S01]  /*63e0*/  STG.E.128 desc[UR12][R134.64], R124 ;  /* 0x0000007c86007986 */ /* 0x0001e2000c101d0c */
[----:B-1----:R-:W-:-:S03]  /*63f0*/  @P1 IMAD.WIDE.U32 R136, R139, 0x10, R136 ;  /* 0x000000108b881825 */ /* 0x002fc600078e0088 */
[----:B------:R0:W-:Y:S01]  /*6400*/  STG.E.128 desc[UR12][R134.64+0x10], R128 ;  /* 0x0000108086007986 */ /* 0x0001e2000c101d0c */
[----:B--2---:R-:W-:Y:S01]  /*6410*/  @P0 IMAD.WIDE.U32 R132, R141, 0x20, R132 ;  /* 0x000000208d840825 */ /* 0x004fe200078e0084 */
[----:B------:R-:W-:Y:S06]  /*6420*/  @!P1 BRA `(.L_x_18223) ;  /* 0x0000000000509947 */ /* 0x000fec0003800000 */
        /* <DEDUP_REMOVED lines=20> */
.L_x_18223:
[----:B-----5:R2:W5:Y:S04]  /*6570*/  @P1 LDG.E.128 R112, desc[UR12][R136.64] ;  /* 0x0000000c88701981 */ /* 0x020568000c1e1d00 */
[----:B------:R2:W5:Y:S04]  /*6580*/  @P0 LDG.E.128 R116, desc[UR12][R132.64] ;  /* 0x0000000c84740981 */ /* 0x000568000c1e1d00 */
[----:B------:R2:W5:Y:S01]  /*6590*/  @P0 LDG.E.128 R120, desc[UR12][R132.64+0x10] ;  /* 0x0000100c84780981 */ /* 0x000562000c1e1d00 */
[----:B------:R-:W-:Y:S05]  /*65a0*/  @!P0 BRA `(.L_x_18224) ;  /* 0x0000002800448947 */ /* 0x000fea0003800000 */
[----:B------:R-:W-:Y:S01]  /*65b0*/  ISETP.GT.AND P2, PT, R228, RZ, PT ;  /* 0x000000ffe400720c */ /* 0x000fe20003f44270 */
[----:B01----:R-:W-:Y:S01]  /*65c0*/  IMAD.MOV.U32 R134, RZ, RZ, R145 ;  /* 0x000000ffff867224 */ /* 0x003fe200078e0091 */
[----:B--2--5:R-:W-:Y:S01]  /*65d0*/  MOV R132, R116 ;  /* 0x0000007400847202 */ /* 0x024fe20000000f00 */
[----:B------:R-:W-:-:S10]  /*65e0*/  IMAD.MOV.U32 R6, RZ, RZ, R144 ;  /* 0x000000ffff067224 */ /* 0x000fd400078e0090 */
[----:B------:R-:W-:Y:S05]  /*65f0*/  @!P2 BRA `(.L_x_18225) ;  /* 0x000000040044a947 */ /* 0x000fea0003800000 */
        /* <DEDUP_REMOVED lines=15> */
.L_x_18227:
        /* <DEDUP_REMOVED lines=12> */
.L_x_18228:
        /* <DEDUP_REMOVED lines=43> */
.L_x_18226:
        /* <DEDUP_REMOVED lines=11> */
.L_x_18225:
        /* <DEDUP_REMOVED lines=15> */
.L_x_18231:
        /* <DEDUP_REMOVED lines=12> */
.L_x_18232:
        /* <DEDUP_REMOVED lines=43> */
.L_x_18230:
        /* <DEDUP_REMOVED lines=12> */
.L_x_18229:
        /* <DEDUP_REMOVED lines=15> */
.L_x_18235:
        /* <DEDUP_REMOVED lines=12> */
.L_x_18236:
        /* <DEDUP_REMOVED lines=38> */
[----:B------:R-:W-:Y:S02]  /*7440*/  HFMA2 R136, -RZ, RZ, 0, 0 ;  /* 0x00000000ff887431 */ /* 0x000fe400000001ff */
[----:B------:R-:W-:Y:S01]  /*7450*/  IMAD.MOV.U32 R137, RZ, RZ, R6 ;  /* 0x000000ffff897224 */ /* 0x000fe200078e0006 */
[----:B------:R-:W-:Y:S01]  /*7460*/  LOP3.LUT R4, R4, UR42, R135, 0x96, !PT ;  /* 0x0000002a04047c12 */ /* 0x000fe2000f8e9687 */
[----:B------:R-:W-:-:S07]  /*7470*/  IMAD.MOV.U32 R6, RZ, RZ, R134 ;  /* 0x000000ffff067224 */ /* 0x000fce00078e0086 */
.L_x_18234:
[----:B------:R-:W-:Y:S01]  /*7480*/  I2FP.F32.U32 R134, R137 ;  /* 0x0000008900867245 */ /* 0x000fe20000201000 */
[----:B------:R-:W-:Y:S02]  /*7490*/  IMAD.MOV.U32 R135, RZ, RZ, 0x2f800000 ;  /* 0x2f800000ff877424 */ /* 0x000fe400078e00ff */
        /* <DEDUP_REMOVED lines=9> */
.L_x_18233:
        /* <DEDUP_REMOVED lines=15> */
.L_x_18239:
        /* <DEDUP_REMOVED lines=12> */
.L_x_18240:
        /* <DEDUP_REMOVED lines=43> */
.L_x_18238:
        /* <DEDUP_REMOVED lines=12> */
.L_x_18237:
        /* <DEDUP_REMOVED lines=15> */
.L_x_18243:
        /* <DEDUP_REMOVED lines=12> */
.L_x_18244:
        /* <DEDUP_REMOVED lines=43> */
.L_x_18242:
        /* <DEDUP_REMOVED lines=11> */
.L_x_18241:
        /* <DEDUP_REMOVED lines=15> */
.L_x_18247:
        /* <DEDUP_REMOVED lines=12> */
.L_x_18248:
        /* <DEDUP_REMOVED lines=43> */
.L_x_18246:
        /* <DEDUP_REMOVED lines=12> */
.L_x_18245:
        /* <DEDUP_REMOVED lines=15> */
.L_x_18251:
        /* <DEDUP_REMOVED lines=12> */
.L_x_18252:
        /* <DEDUP_REMOVED lines=43> */
.L_x_18250:
        /* <DEDUP_REMOVED lines=11> */
.L_x_18249:
        /* <DEDUP_REMOVED lines=15> */
.L_x_18255:
        /* <DEDUP_REMOVED lines=12> */
.L_x_18256:
        /* <DEDUP_REMOVED lines=43> */
.L_x_18254:
        /* <DEDUP_REMOVED lines=11> */
[----:B------:R-:W-:Y:S01]  /*8ea0*/  FFMA.FTZ R139, R140, R139, R123 ;  /* 0x0000008b8c8b7223 */ /* 0x000fe2000001007b */
[----:B------:R-:W-:Y:S06]  /*8eb0*/  BRA `(.L_x_18253) ;  /* 0x00000028003c7947 */ /* 0x000fec0003800000 */
.L_x_18224:
[----:B01----:R-:W-:Y:S01]  /*8ec0*/  MOV R134, R145 ;  /* 0x0000009100867202 */ /* 0x003fe20000000f00 */
[----:B------:R-:W-:Y:S02]  /*8ed0*/  IMAD.MOV.U32 R6, RZ, RZ, R144 ;  /* 0x000000ffff067224 */ /* 0x000fe400078e0090 */
[----:B--2---:R-:W-:Y:S01]  /*8ee0*/  IMAD.MOV.U32 R132, RZ, RZ, RZ ;  /* 0x000000ffff847224 */ /* 0x004fe200078e00ff */
        /* <DEDUP_REMOVED lines=16> */
.L_x_18259:
        /* <DEDUP_REMOVED lines=12> */
.L_x_18260:
        /* <DEDUP_REMOVED lines=43> */
.L_x_18258:
        /* <DEDUP_REMOVED lines=11> */
.L_x_18257:
        /* <DEDUP_REMOVED lines=15> */
.L_x_18263:
        /* <DEDUP_REMOVED lines=12> */
.L_x_18264:
        /* <DEDUP_REMOVED lines=43> */
.L_x_18262:
        /* <DEDUP_REMOVED lines=12> */
.L_x_18261:
        /* <DEDUP_REMOVED lines=15> */
.L_x_18267:
        /* <DEDUP_REMOVED lines=12> */
.L_x_18268:
        /* <DEDUP_REMOVED lines=42> */
.L_x_18266:
        /* <DEDUP_REMOVED lines=11> */
.L_x_18265:
        /* <DEDUP_REMOVED lines=15> */
.L_x_18271:
        /* <DEDUP_REMOVED lines=12> */
.L_x_18272:
        /* <DEDUP_REMOVED lines=43> */
.L_x_18270:
        /* <DEDUP_REMOVED lines=12> */
.L_x_18269:
        /* <DEDUP_REMOVED lines=15> */
.L_x_18275:
        /* <DEDUP_REMOVED lines=12> */
.L_x_18276:
        /* <DEDUP_REMOVED lines=43> */
.L_x_18274:
        /* <DEDUP_REMOVED lines=11> */
.L_x_18273:
        /* <DEDUP_REMOVED lines=15> */
.L_x_18279:
        /* <DEDUP_REMOVED lines=12> */
.L_x_18280:
        /* <DEDUP_REMOVED lines=43> */
.L_x_18278:
        /* <DEDUP_REMOVED lines=12> */
.L_x_18277:
        /* <DEDUP_REMOVED lines=15> */
.L_x_18283:
        /* <DEDUP_REMOVED lines=12> */
.L_x_18284:
        /* <DEDUP_REMOVED lines=43> */
.L_x_18282:
        /* <DEDUP_REMOVED lines=11> */
.L_x_18281:
        /* <DEDUP_REMOVED lines=15> */
.L_x_18286:
        /* <DEDUP_REMOVED lines=12> */
.L_x_18287:
        /* <DEDUP_REMOVED lines=43> */
.L_x_18285:
        /* <DEDUP_REMOVED lines=12> */
.L_x_18253:
[----:B------:R-:W-:Y:S01]  /*b7b0*/  VIADD R141, R233, 0x80 ;  /* 0x00000080e98d7836 */ /* 0x000fe20000000000 */
[----:B------:R-:W0:Y:S01]  /*b7c0*/  @P1 LDC.64 R150, c[0x0][0x390] ;  /* 0x0000e400ff961b82 */ /* 0x000e220000000a00 */
[----:B------:R-:W-:Y:S01]  /*b7d0*/  @P1 IADD3 R143, PT, PT, R229, 0x100, RZ ;  /* 0x00000100e58f1810 */ /* 0x000fe20007ffe0ff */
[----:B------:R-:W-:Y:S02]  /*b7e0*/  @P0 VIADD R145, R233, 0x100 ;  /* 0x00000100e9910836 */ /* 0x000fe40000000000 */
[----:B------:R-:W-:-:S04]  /*b7f0*/  IMAD.WIDE.U32 R140, R141, 0x20, R202 ;  /* 0x000000208d8c7825 */ /* 0x000fc800078e00ca */
[----:B------:R-:W1:Y:S01]  /*b800*/  @P0 LDC.64 R148, c[0x0][0x3a0] ;  /* 0x0000e800ff940b82 */ /* 0x000e620000000a00 */
[----:B------:R2:W-:Y:S04]  /*b810*/  STG.E.128 desc[UR12][R140.64], R132 ;  /* 0x000000848c007986 */ /* 0x0005e8000c101d0c */
        /* <DEDUP_REMOVED lines=25> */
.L_x_18288:
[----:B-----5:R1:W5:Y:S04]  /*b9b0*/  @P1 LDG.E.128 R112, desc[UR12][R150.64] ;  /* 0x0000000c96701981 */ /* 0x020368000c1e1d00 */
[----:B------:R1:W5:Y:S04]  /*b9c0*/  @P0 LDG.E.128 R116, desc[UR12][R148.64] ;  /* 0x0000000c94740981 */ /* 0x000368000c1e1d00 */
[----:B------:R1:W5:Y:S01]  /*b9d0*/  @P0 LDG.E.128 R120, desc[UR12][R148.64+0x10] ;  /* 0x0000100c94780981 */ /* 0x000362000c1e1d00 */
[----:B------:R-:W-:Y:S05]  /*b9e0*/  @!P0 BRA `(.L_x_18289) ;  /* 0x0000002800408947 */ /* 0x000fea0003800000 */
[----:B------:R-:W-:Y:S01]  /*b9f0*/  ISETP.GT.AND P2, PT, R228, RZ, PT ;  /* 0x000000ffe400720c */ /* 0x000fe20003f44270 */
[----:B0-----:R-:W-:Y:S01]  /*ba00*/  IMAD.MOV.U32 R142, RZ, RZ, R152 ;  /* 0x000000ffff8e7224 */ /* 0x001fe200078e0098 */
[----:B-----5:R-:W-:Y:S01]  /*ba10*/  MOV R140, R116 ;  /* 0x00000074008c7202 */ /* 0x020fe20000000f00 */
        /* <DEDUP_REMOVED lines=17> */
.L_x_18292:
        /* <DEDUP_REMOVED lines=12> */
.L_x_18293:
        /* <DEDUP_REMOVED lines=42> */
.L_x_18291:
        /* <DEDUP_REMOVED lines=11> */
.L_x_18290:
        /* <DEDUP_REMOVED lines=15> */
.L_x_18296:
        /* <DEDUP_REMOVED lines=12> */
.L_x_18297:
        /* <DEDUP_REMOVED lines=43> */
.L_x_18295:
        /* <DEDUP_REMOVED lines=12> */
.L_x_18294:
        /* <DEDUP_REMOVED lines=15> */
.L_x_18300:
        /* <DEDUP_REMOVED lines=12> */
.L_x_18301:
        /* <DEDUP_REMOVED lines=42> */
.L_x_18299:
        /* <DEDUP_REMOVED lines=11> */
.L_x_18298:
        /* <DEDUP_REMOVED lines=15> */
.L_x_18304:
[----:B------:R-:W-:-:S04]  /*ca50*/  VIADD R2, R2, 0x1 ;  /* 0x0000000102027836 */ /* 0x000fc80000000000 */
[C---:B-1----:R-:W-:Y:S01]  /*ca60*/  IMAD.WIDE.U32 R148, R2.reuse, -0x2daee0ad, RZ ;  /* 0xd2511f5302947825 */ /* 0x042fe200078e00ff */
        /* <DEDUP_REMOVED lines=10> */
.L_x_18305:
        /* <DEDUP_REMOVED lines=43> */
.L_x_18303:
        /* <DEDUP_REMOVED lines=12> */
.L_x_18302:
        /* <DEDUP_REMOVED lines=15> */
.L_x_18308:
[----:B------:R-:W-:-:S04]  /*cf70*/  IADD3 R2, PT, PT, R2, 0x1, RZ ;  /* 0x0000000102027810 */ /* 0x000fc80007ffe0ff */
[C---:B------:R-:W-:Y:S01]  /*cf80*/  ISETP.NE.AND P3, PT, R2.reuse, RZ, PT ;  /* 0x000000ff0200720c */ /* 0x040fe20003f65270 */
[----:B-1----:R-:W-:-:S12]  /*cf90*/  IMAD.WIDE.U32 R148, R2, -0x2daee0ad, RZ ;  /* 0xd2511f5302947825 */ /* 0x002fd800078e00ff */
        /* <DEDUP_REMOVED lines=9> */
.L_x_18309:
        /* <DEDUP_REMOVED lines=43> */
.L_x_18307:
        /* <DEDUP_REMOVED lines=11> */
.L_x_18306:
        /* <DEDUP_REMOVED lines=15> */
.L_x_18312:
        /* <DEDUP_REMOVED lines=12> */
.L_x_18313:
        /* <DEDUP_REMOVED lines=43> */
.L_x_18311:
[----:B------:R-:W-:Y:S01]  /*d7f0*/  PRMT R146, R114, 0x7632, R146 ;  /* 0x0000763272927816 */ /* 0x000fe20000000092 */
[----:B-1----:R-:W-:Y:S01]  /*d800*/  HFMA2 R148, -RZ, RZ, 0.1171875, 0 ;  /* 0x2f800000ff947431 */ /* 0x002fe200000001ff */
        /* <DEDUP_REMOVED lines=10> */
.L_x_18310:
[----:B-1----:R-:W-:Y:S01]  /*d8b0*/  MOV R148, R6 ;  /* 0x0000000600947202 */ /* 0x002fe20000000f00 */
        /* <DEDUP_REMOVED lines=14> */
.L_x_18316:
        /* <DEDUP_REMOVED lines=12> */
.L_x_18317:
        /* <DEDUP_REMOVED lines=43> */
.L_x_18315:
        /* <DEDUP_REMOVED lines=11> */
.L_x_18314:
        /* <DEDUP_REMOVED lines=15> */
.L_x_18320:
        /* <DEDUP_REMOVED lines=12> */
.L_x_18321:
        /* <DEDUP_REMOVED lines=43> */
.L_x_18319:
[----:B------:R-:W-:Y:S01]  /*e220*/  PRMT R147, R115, 0x7632, R147 ;  /* 0x0000763273937816 */ /* 0x000fe20000000093 */
        /* <DEDUP_REMOVED lines=12> */
.L_x_18289:
[----:B0-----:R-:W-:Y:S01]  /*e2f0*/  IMAD.MOV.U32 R142, RZ, RZ, R152 ;  /* 0x000000ffff8e7224 */ /* 0x001fe200078e0098 */
[----:B------:R-:W-:Y:S01]  /*e300*/  MOV R160, R6 ;  /* 0x0000000600a07202 */ /* 0x000fe20000000f00 */
[----:B------:R-:W-:Y:S01]  /*e310*/  IMAD.MOV.U32 R140, RZ, RZ, RZ ;  /* 0x000000ffff8c7224 */ /* 0x000fe200078e00ff */
        /* <DEDUP_REMOVED lines=16> */
.L_x_18324:
        /* <DEDUP_REMOVED lines=12> */
.L_x_18325:
        /* <DEDUP_REMOVED lines=42> */
.L_x_18323:
        /* <DEDUP_REMOVED lines=11> */
.L_x_18322:
        /* <DEDUP_REMOVED lines=15> */
.L_x_18328:
        /* <DEDUP_REMOVED lines=12> */
.L_x_18329:
        /* <DEDUP_REMOVED lines=43> */
.L_x_18327:
        /* <DEDUP_REMOVED lines=12> */
.L_x_18326:
        /* <DEDUP_REMOVED lines=15> */
.L_x_18332:
        /* <DEDUP_REMOVED lines=12> */
.L_x_18333:
        /* <DEDUP_REMOVED lines=42> */
.L_x_18331:
        /* <DEDUP_REMOVED lines=11> */
.L_x_18330:
        /* <DEDUP_REMOVED lines=15> */
.L_x_18336:
        /* <DEDUP_REMOVED lines=12> */
.L_x_18337:
        /* <DEDUP_REMOVED lines=43> */
.L_x_18335:
        /* <DEDUP_REMOVED lines=12> */
.L_x_18334:
        /* <DEDUP_REMOVED lines=15> */
.L_x_18340:
        /* <DEDUP_REMOVED lines=12> */
.L_x_18341:
        /* <DEDUP_REMOVED lines=43> */
.L_x_18339:
        /* <DEDUP_REMOVED lines=11> */
.L_x_18338:
        /* <DEDUP_REMOVED lines=15> */
.L_x_18344:
        /* <DEDUP_REMOVED lines=12> */
.L_x_18345:
        /* <DEDUP_REMOVED lines=43> */
.L_x_18343:
[----:B-----5:R-:W-:Y:S01]  /*100e0*/  PRMT R146, R114, 0x7632, R146 ;  /* 0x0000763272927816 */ /* 0x020fe20000000092 */
[----:B-1----:R-:W-:Y:S01]  /*100f0*/  IMAD.MOV.U32 R148, RZ, RZ, 0x2f800000 ;  /* 0x2f800000ff947424 */ /* 0x002fe200078e00ff */
        /* <DEDUP_REMOVED lines=10> */
.L_x_18342:
[----:B-1----:R-:W-:Y:S02]  /*101a0*/  IMAD.MOV.U32 R148, RZ, RZ, R6 ;  /* 0x000000ffff947224 */ /* 0x002fe400078e0006 */
        /* <DEDUP_REMOVED lines=14> */
.L_x_18348:
        /* <DEDUP_REMOVED lines=12> */
.L_x_18349:
        /* <DEDUP_REMOVED lines=43> */
.L_x_18347:
        /* <DEDUP_REMOVED lines=11> */
.L_x_18346:
        /* <DEDUP_REMOVED lines=15> */
.L_x_18351:
        /* <DEDUP_REMOVED lines=12> */
.L_x_18352:
        /* <DEDUP_REMOVED lines=43> */
.L_x_18350:
        /* <DEDUP_REMOVED lines=12> */
.L_x_18318:
[----:B------:R-:W-:Y:S01]  /*10bd0*/  IADD3 R149, PT, PT, R233, 0x100, RZ ;  /* 0x00000100e9957810 */ /* 0x000fe20007ffe0ff */
[----:B------:R-:W0:Y:S01]  /*10be0*/  @P1 LDC.64 R158, c[0x0][0x390] ;  /* 0x0000e400ff9e1b82 */ /* 0x000e220000000a00 */
[----:B------:R-:W-:Y:S02]  /*10bf0*/  @P1 VIADD R151, R229, 0x180 ;  /* 0x00000180e5971836 */ /* 0x000fe40000000000 */
[----:B------:R-:W-:Y:S02]  /*10c00*/  @P0 VIADD R153, R233, 0x180 ;  /* 0x00000180e9990836 */ /* 0x000fe40000000000 */
[----:B------:R-:W-:-:S03]  /*10c10*/  IMAD.WIDE.U32 R148, R149, 0x20, R202 ;  /* 0x0000002095947825 */ /* 0x000fc600078e00ca */
[----:B------:R-:W1:Y:S02]  /*10c20*/  @P0 LDC.64 R156, c[0x0][0x3a0] ;  /* 0x0000e800ff9c0b82 */ /* 0x000e640000000a00 */
[----:B------:R2:W-:Y:S04]  /*10c30*/  STG.E.128 desc[UR12][R148.64], R140 ;  /* 0x0000008c94007986 */ /* 0x0005e8000c101d0c */
        /* <DEDUP_REMOVED lines=25> */
.L_x_18353:
[----:B-----5:R1:W5:Y:S04]  /*10dd0*/  @P1 LDG.E.128 R112, desc[UR12][R158.64] ;  /* 0x0000000c9e701981 */ /* 0x020368000c1e1d00 */
[----:B------:R1:W5:Y:S04]  /*10de0*/  @P0 LDG.E.128 R116, desc[UR12][R156.64] ;  /* 0x0000000c9c740981 */ /* 0x000368000c1e1d00 */
[----:B------:R1:W5:Y:S01]  /*10df0*/  @P0 LDG.E.128 R120, desc[UR12][R156.64+0x10] ;  /* 0x0000100c9c780981 */ /* 0x000362000c1e1d00 */
[----:B------:R-:W-:Y:S05]  /*10e00*/  @!P0 BRA `(.L_x_18354) ;  /* 0x0000002800448947 */ /* 0x000fea0003800000 */
[----:B------:R-:W-:Y:S01]  /*10e10*/  ISETP.GT.AND P2, PT, R228, RZ, PT ;  /* 0x000000ffe400720c */ /* 0x000fe20003f44270 */
[----:B0-----:R-:W-:Y:S01]  /*10e20*/  IMAD.MOV.U32 R150, RZ, RZ, R161 ;  /* 0x000000ffff967224 */ /* 0x001fe200078e00a1 */
[----:B------:R-:W-:Y:S01]  /*10e30*/  MOV R6, R160 ;  /* 0x000000a000067202 */ /* 0x000fe20000000f00 */
[----:B-----5:R-:W-:-:S10]  /*10e40*/  IMAD.MOV.U32 R148, RZ, RZ, R116 ;  /* 0x000000ffff947224 */ /* 0x020fd400078e0074 */
        /* <DEDUP_REMOVED lines=16> */
.L_x_18357:
        /* <DEDUP_REMOVED lines=12> */
.L_x_18358:
        /* <DEDUP_REMOVED lines=43> */
.L_x_18356:
        /* <DEDUP_REMOVED lines=11> */
.L_x_18355:
        /* <DEDUP_REMOVED lines=15> */
.L_x_18361:
        /* <DEDUP_REMOVED lines=12> */
.L_x_18362:
        /* <DEDUP_REMOVED lines=43> */
.L_x_18360:
        /* <DEDUP_REMOVED lines=12> */
.L_x_18359:
        /* <DEDUP_REMOVED lines=15> */
.L_x_18365:
        /* <DEDUP_REMOVED lines=12> */
.L_x_18366:
        /* <DEDUP_REMOVED lines=42> */
.L_x_18364:
        /* <DEDUP_REMOVED lines=11> */
.L_x_18363:
        /* <DEDUP_REMOVED lines=15> */
.L_x_18369:
        /* <DEDUP_REMOVED lines=12> */
.L_x_18370:
        /* <DEDUP_REMOVED lines=43> */
.L_x_18368:
        /* <DEDUP_REMOVED lines=12> */
.L_x_18367:
        /* <DEDUP_REMOVED lines=15> */
.L_x_18373:
        /* <DEDUP_REMOVED lines=12> */
.L_x_18374:
        /* <DEDUP_REMOVED lines=43> */
.L_x_18372:
        /* <DEDUP_REMOVED lines=11> */
.L_x_18371:
        /* <DEDUP_REMOVED lines=15> */
.L_x_18377:
        /* <DEDUP_REMOVED lines=12> */
.L_x_18378:
        /* <DEDUP_REMOVED lines=43> */
.L_x_18376:
[----:B------:R-:W-:Y:S01]  /*12c20*/  PRMT R154, R114, 0x7632, R154 ;  /* 0x00007632729a7816 */ /* 0x000fe2000000009a */
[----:B-1----:R-:W-:Y:S01]  /*12c30*/  IMAD.MOV.U32 R156, RZ, RZ, 0x2f800000 ;  /* 0x2f800000ff9c7424 */ /* 0x002fe200078e00ff */
        /* <DEDUP_REMOVED lines=10> */
.L_x_18375:
[----:B-1----:R-:W-:Y:S01]  /*12ce0*/  IMAD.MOV.U32 R156, RZ, RZ, R155 ;  /* 0x000000ffff9c7224 */ /* 0x002fe200078e009b */
        /* <DEDUP_REMOVED lines=14> */
.L_x_18381:
        /* <DEDUP_REMOVED lines=12> */
.L_x_18382:
        /* <DEDUP_REMOVED lines=43> */
.L_x_18380:
        /* <DEDUP_REMOVED lines=11> */
.L_x_18379:
        /* <DEDUP_REMOVED lines=15> */
.L_x_18385:
        /* <DEDUP_REMOVED lines=12> */
.L_x_18386:
        /* <DEDUP_REMOVED lines=43> */
.L_x_18384:
        /* <DEDUP_REMOVED lines=11> */
[----:B------:R-:W-:Y:S01]  /*13700*/  FFMA.FTZ R155, R156, R155, R123 ;  /* 0x0000009b9c9b7223 */ /* 0x000fe2000001007b */
[----:B------:R-:W-:Y:S06]  /*13710*/  BRA `(.L_x_18383) ;  /* 0x00000028003c7947 */ /* 0x000fec0003800000 */
.L_x_18354:
[----:B0-----:R-:W-:Y:S01]  /*13720*/  IMAD.MOV.U32 R150, RZ, RZ, R161 ;  /* 0x000000ffff967224 */ /* 0x001fe200078e00a1 */
[----:B------:R-:W-:Y:S01]  /*13730*/  MOV R148, RZ ;  /* 0x000000ff00947202 */ /* 0x000fe20000000f00 */
        /* <DEDUP_REMOVED lines=17> */
.L_x_18389:
        /* <DEDUP_REMOVED lines=12> */
.L_x_18390:
        /* <DEDUP_REMOVED lines=43> */
.L_x_18388:
        /* <DEDUP_REMOVED lines=11> */
.L_x_18387:
        /* <DEDUP_REMOVED lines=15> */
.L_x_18393:
        /* <DEDUP_REMOVED lines=12> */
.L_x_18394:
        /* <DEDUP_REMOVED lines=43> */
.L_x_18392:
        /* <DEDUP_REMOVED lines=12> */
.L_x_18391:
        /* <DEDUP_REMOVED lines=15> */
.L_x_18397:
        /* <DEDUP_REMOVED lines=12> */
.L_x_18398:
        /* <DEDUP_REMOVED lines=42> */
.L_x_18396:
        /* <DEDUP_REMOVED lines=11> */
.L_x_18395:
        /* <DEDUP_REMOVED lines=15> */
.L_x_18401:
        /* <DEDUP_REMOVED lines=12> */
.L_x_18402:
        /* <DEDUP_REMOVED lines=43> */
.L_x_18400:
        /* <DEDUP_REMOVED lines=12> */
.L_x_18399:
        /* <DEDUP_REMOVED lines=15> */
.L_x_18405:
        /* <DEDUP_REMOVED lines=12> */
.L_x_18406:
        /* <DEDUP_REMOVED lines=43> */
.L_x_18404:
        /* <DEDUP_REMOVED lines=11> */
.L_x_18403:
        /* <DEDUP_REMOVED lines=15> */
.L_x_18409:
        /* <DEDUP_REMOVED lines=12> */
.L_x_18410:
        /* <DEDUP_REMOVED lines=43> */
.L_x_18408:
        /* <DEDUP_REMOVED lines=12> */
.L_x_18407:
        /* <DEDUP_REMOVED lines=15> */
.L_x_18413:
        /* <DEDUP_REMOVED lines=12> */
.L_x_18414:
        /* <DEDUP_REMOVED lines=43> */
.L_x_18412:
        /* <DEDUP_REMOVED lines=11> */
.L_x_18411:
        /* <DEDUP_REMOVED lines=15> */
.L_x_18416:
        /* <DEDUP_REMOVED lines=12> */
.L_x_18417:
        /* <DEDUP_REMOVED lines=43> */
.L_x_18415:
        /* <DEDUP_REMOVED lines=12> */
.L_x_18383:
        /* <DEDUP_REMOVED lines=32> */
.L_x_18418:
        /* <DEDUP_REMOVED lines=24> */
.L_x_18422:
        /* <DEDUP_REMOVED lines=12> */
.L_x_18423:
        /* <DEDUP_REMOVED lines=42> */
.L_x_18421:
        /* <DEDUP_REMOVED lines=11> */
.L_x_18420:
        /* <DEDUP_REMOVED lines=15> */
.L_x_18426:
        /* <DEDUP_REMOVED lines=12> */
.L_x_18427:
        /* <DEDUP_REMOVED lines=43> */
.L_x_18425:
        /* <DEDUP_REMOVED lines=12> */
.L_x_18424:
        /* <DEDUP_REMOVED lines=15> */
.L_x_18430:
        /* <DEDUP_REMOVED lines=12> */
.L_x_18431:
        /* <DEDUP_REMOVED lines=42> */
.L_x_18429:
        /* <DEDUP_REMOVED lines=11> */
.L_x_18428:
        /* <DEDUP_REMOVED lines=15> */
.L_x_18434:
        /* <DEDUP_REMOVED lines=12> */
.L_x_18435:
        /* <DEDUP_REMOVED lines=43> */
.L_x_18433:
        /* <DEDUP_REMOVED lines=12> */
.L_x_18432:
        /* <DEDUP_REMOVED lines=15> */
.L_x_18438:
        /* <DEDUP_REMOVED lines=12> */
.L_x_18439:
        /* <DEDUP_REMOVED lines=43> */
.L_x_18437:
        /* <DEDUP_REMOVED lines=11> */
.L_x_18436:
        /* <DEDUP_REMOVED lines=15> */
.L_x_18442:
        /* <DEDUP_REMOVED lines=12> */
.L_x_18443:
        /* <DEDUP_REMOVED lines=43> */
.L_x_18441:
        /* <DEDUP_REMOVED lines=12> */
.L_x_18440:
[----:B-1----:R-:W-:Y:S01]  /*18110*/  MOV R164, R6 ;  /* 0x0000000600a47202 */ /* 0x002fe20000000f00 */
        /* <DEDUP_REMOVED lines=14> */
.L_x_18446:
        /* <DEDUP_REMOVED lines=12> */
.L_x_18447:
        /* <DEDUP_REMOVED lines=43> */
.L_x_18445:
        /* <DEDUP_REMOVED lines=11> */
.L_x_18444:
[----:B------:R-:W-:Y:S01]  /*18620*/  MOV R177, R164 ;  /* 0x000000a400b17202 */ /* 0x000fe20000000f00 */
        /* <DEDUP_REMOVED lines=14> */
.L_x_18450:
        /* <DEDUP_REMOVED lines=12> */
.L_x_18451:
        /* <DEDUP_REMOVED lines=43> */
.L_x_18449:
        /* <DEDUP_REMOVED lines=13> */
.L_x_18419:
[----:B0-----:R-:W-:Y:S01]  /*18b50*/  HFMA2 R156, -RZ, RZ, 0, 0 ;  /* 0x00000000ff9c7431 */ /* 0x001fe200000001ff */
        /* <DEDUP_REMOVED lines=18> */
.L_x_18454:
        /* <DEDUP_REMOVED lines=12> */
.L_x_18455:
        /* <DEDUP_REMOVED lines=42> */
.L_x_18453:
        /* <DEDUP_REMOVED lines=11> */
.L_x_18452:
        /* <DEDUP_REMOVED lines=15> */
.L_x_18458:
        /* <DEDUP_REMOVED lines=12> */
.L_x_18459:
        /* <DEDUP_REMOVED lines=43> */
.L_x_18457:
        /* <DEDUP_REMOVED lines=12> */
.L_x_18456:
        /* <DEDUP_REMOVED lines=15> */
.L_x_18462:
        /* <DEDUP_REMOVED lines=12> */
.L_x_18463:
        /* <DEDUP_REMOVED lines=42> */
.L_x_18461:
        /* <DEDUP_REMOVED lines=11> */
.L_x_18460:
        /* <DEDUP_REMOVED lines=15> */
.L_x_18466:
        /* <DEDUP_REMOVED lines=12> */
.L_x_18467:
        /* <DEDUP_REMOVED lines=43> */
.L_x_18465:
        /* <DEDUP_REMOVED lines=12> */
.L_x_18464:
        /* <DEDUP_REMOVED lines=15> */
.L_x_18470:
        /* <DEDUP_REMOVED lines=12> */
.L_x_18471:
        /* <DEDUP_REMOVED lines=43> */
.L_x_18469:
        /* <DEDUP_REMOVED lines=11> */
.L_x_18468:
        /* <DEDUP_REMOVED lines=15> */
.L_x_18474:
        /* <DEDUP_REMOVED lines=12> */
.L_x_18475:
        /* <DEDUP_REMOVED lines=43> */
.L_x_18473:
[----:B-----5:R-:W-:Y:S01]  /*1a940*/  PRMT R162, R114, 0x7632, R162 ;  /* 0x0000763272a27816 */ /* 0x020fe200000000a2 */
        /* <DEDUP_REMOVED lines=11> */
.L_x_18472:
[----:B-1----:R-:W-:Y:S01]  /*1aa00*/  MOV R164, R6 ;  /* 0x0000000600a47202 */ /* 0x002fe20000000f00 */
        /* <DEDUP_REMOVED lines=14> */
.L_x_18478:
        /* <DEDUP_REMOVED lines=12> */
.L_x_18479:
        /* <DEDUP_REMOVED lines=43> */
.L_x_18477:
        /* <DEDUP_REMOVED lines=11> */
.L_x_18476:
        /* <DEDUP_REMOVED lines=15> */
.L_x_18481:
        /* <DEDUP_REMOVED lines=12> */
.L_x_18482:
        /* <DEDUP_REMOVED lines=43> */
.L_x_18480:
        /* <DEDUP_REMOVED lines=12> */
.L_x_18448:
[C---:B------:R-:W-:Y:S01]  /*1b430*/  IADD3 R165, PT, PT, R233.reuse, 0x200, RZ ;  /* 0x00000200e9a57810 */ /* 0x040fe20007ffe0ff */
        /* <DEDUP_REMOVED lines=31> */
.L_x_18483:
        /* <DEDUP_REMOVED lines=24> */
.L_x_18487:
        /* <DEDUP_REMOVED lines=12> */
.L_x_18488:
        /* <DEDUP_REMOVED lines=43> */
.L_x_18486:
[----:B------:R-:W-:Y:S01]  /*1bb20*/  I2FP.F32.U32 R164, R164 ;  /* 0x000000a400a47245 */ /* 0x000fe20000201000 */
[----:B------:R-:W-:Y:S01]  /*1bb30*/  IMAD.U32 R167, R112, 0x10000, RZ ;  /* 0x0001000070a77824 */ /* 0x000fe200078e00ff */
        /* <DEDUP_REMOVED lines=9> */
.L_x_18485:
[----:B------:R-:W-:Y:S01]  /*1bbd0*/  IMAD.MOV.U32 R167, RZ, RZ, R166 ;  /* 0x000000ffffa77224 */ /* 0x000fe200078e00a6 */
        /* <DEDUP_REMOVED lines=14> */
.L_x_18491:
        /* <DEDUP_REMOVED lines=12> */
.L_x_18492:
        /* <DEDUP_REMOVED lines=43> */
.L_x_18490:
        /* <DEDUP_REMOVED lines=12> */
.L_x_18489:
        /* <DEDUP_REMOVED lines=15> */
.L_x_18495:
        /* <DEDUP_REMOVED lines=12> */
.L_x_18496:
        /* <DEDUP_REMOVED lines=39> */
[----:B------:R-:W-:Y:S02]  /*1c510*/  HFMA2 R168, -RZ, RZ, 0, 0 ;  /* 0x00000000ffa87431 */ /* 0x000fe400000001ff */
[----:B------:R-:W-:Y:S01]  /*1c520*/  IMAD.MOV.U32 R6, RZ, RZ, R166 ;  /* 0x000000ffff067224 */ /* 0x000fe200078e00a6 */
[----:B------:R-:W-:-:S07]  /*1c530*/  LOP3.LUT R4, R4, UR42, R167, 0x96, !PT ;  /* 0x0000002a04047c12 */ /* 0x000fce000f8e96a7 */
.L_x_18494:
        /* <DEDUP_REMOVED lines=11> */
.L_x_18493:
        /* <DEDUP_REMOVED lines=15> */
.L_x_18499:
        /* <DEDUP_REMOVED lines=12> */
.L_x_18500:
        /* <DEDUP_REMOVED lines=43> */
.L_x_18498:
        /* <DEDUP_REMOVED lines=12> */
.L_x_18497:
        /* <DEDUP_REMOVED lines=15> */
.L_x_18503:
        /* <DEDUP_REMOVED lines=12> */
.L_x_18504:
        /* <DEDUP_REMOVED lines=43> */
.L_x_18502:
        /* <DEDUP_REMOVED lines=11> */
.L_x_18501:
        /* <DEDUP_REMOVED lines=15> */
.L_x_18507:
        /* <DEDUP_REMOVED lines=12> */
.L_x_18508:
        /* <DEDUP_REMOVED lines=43> */
.L_x_18506:
        /* <DEDUP_REMOVED lines=12> */
.L_x_18505:
        /* <DEDUP_REMOVED lines=15> */
.L_x_18511:
        /* <DEDUP_REMOVED lines=12> */
.L_x_18512:
        /* <DEDUP_REMOVED lines=43> */
.L_x_18510:
        /* <DEDUP_REMOVED lines=11> */
.L_x_18509:
        /* <DEDUP_REMOVED lines=15> */
.L_x_18515:
        /* <DEDUP_REMOVED lines=12> */
.L_x_18516:
        /* <DEDUP_REMOVED lines=43> */
.L_x_18514:
        /* <DEDUP_REMOVED lines=13> */
.L_x_18484:
        /* <DEDUP_REMOVED lines=19> */
.L_x_18519:
        /* <DEDUP_REMOVED lines=12> */
.L_x_18520:
        /* <DEDUP_REMOVED lines=43> */
.L_x_18518:
        /* <DEDUP_REMOVED lines=11> */
.L_x_18517:
        /* <DEDUP_REMOVED lines=15> */
.L_x_18523:
        /* <DEDUP_REMOVED lines=12> */
.L_x_18524:
        /* <DEDUP_REMOVED lines=43> */
.L_x_18522:
        /* <DEDUP_REMOVED lines=12> */
.L_x_18521:
        /* <DEDUP_REMOVED lines=15> */
.L_x_18527:
        /* <DEDUP_REMOVED lines=12> */
.L_x_18528:
        /* <DEDUP_REMOVED lines=42> */
.L_x_18526:
        /* <DEDUP_REMOVED lines=10> */
[----:B------:R-:W-:-:S07]  /*1eee0*/  FMUL.FTZ R166, R167, R166 ;  /* 0x000000a6a7a67220 */ /* 0x000fce0000410000 */
.L_x_18525:
[----:B------:R-:W-:Y:S02]  /*1eef0*/  HFMA2 R167, -RZ, RZ, 0, 0 ;  /* 0x00000000ffa77431 */ /* 0x000fe400000001ff */
        /* <DEDUP_REMOVED lines=14> */
.L_x_18531:
        /* <DEDUP_REMOVED lines=12> */
.L_x_18532:
        /* <DEDUP_REMOVED lines=43> */
.L_x_18530:
        /* <DEDUP_REMOVED lines=12> */
.L_x_18529:
        /* <DEDUP_REMOVED lines=15> */
.L_x_18535:
        /* <DEDUP_REMOVED lines=12> */
.L_x_18536:
        /* <DEDUP_REMOVED lines=43> */
.L_x_18534:
        /* <DEDUP_REMOVED lines=11> */
.L_x_18533:
        /* <DEDUP_REMOVED lines=15> */
.L_x_18539:
        /* <DEDUP_REMOVED lines=12> */
.L_x_18540:
        /* <DEDUP_REMOVED lines=43> */
.L_x_18538:
[----:B-----5:R-:W-:Y:S01]  /*1fd80*/  PRMT R170, R114, 0x7632, R170 ;  /* 0x0000763272aa7816 */ /* 0x020fe200000000aa */
[----:B-1----:R-:W-:Y:S01]  /*1fd90*/  HFMA2 R172, -RZ, RZ, 0.1171875, 0 ;  /* 0x2f800000ffac7431 */ /* 0x002fe200000001ff */
        /* <DEDUP_REMOVED lines=10> */
.L_x_18537:
[----:B-1----:R-:W-:Y:S01]  /*1fe40*/  IMAD.MOV.U32 R172, RZ, RZ, R171 ;  /* 0x000000ffffac7224 */ /* 0x002fe200078e00ab */
        /* <DEDUP_REMOVED lines=14> */
.L_x_18543:
        /* <DEDUP_REMOVED lines=12> */
.L_x_18544:
        /* <DEDUP_REMOVED lines=43> */
.L_x_18542:
        /* <DEDUP_REMOVED lines=11> */
.L_x_18541:
        /* <DEDUP_REMOVED lines=15> */
.L_x_18546:
        /* <DEDUP_REMOVED lines=12> */
.L_x_18547:
        /* <DEDUP_REMOVED lines=43> */
.L_x_18545:
        /* <DEDUP_REMOVED lines=12> */
.L_x_18513:
[----:B------:R-:W-:Y:S01]  /*20870*/  VIADD R173, R233, 0x280 ;  /* 0x00000280e9ad7836 */ /* 0x000fe20000000000 */
[----:B------:R-:W0:Y:S01]  /*20880*/  @P1 LDC.64 R226, c[0x0][0x390] ;  /* 0x0000e400ffe21b82 */ /* 0x000e220000000a00 */
[----:B------:R-:W-:Y:S01]  /*20890*/  IADD3 R231, PT, PT, R229, 0x300, RZ ;  /* 0x00000300e5e77810 */ /* 0x000fe20007ffe0ff */
[----:B------:R-:W-:Y:S02]  /*208a0*/  VIADD R233, R233, 0x300 ;  /* 0x00000300e9e97836 */ /* 0x000fe40000000000 */
[----:B------:R-:W-:-:S04]  /*208b0*/  IMAD.WIDE.U32 R172, R173, 0x20, R202 ;  /* 0x00000020adac7825 */ /* 0x000fc800078e00ca */
[----:B------:R-:W1:Y:S01]  /*208c0*/  @P0 LDC.64 R224, c[0x0][0x3a0] ;  /* 0x0000e800ffe00b82 */ /* 0x000e620000000a00 */
[----:B------:R2:W-:Y:S04]  /*208d0*/  STG.E.128 desc[UR12][R172.64], R164 ;  /* 0x000000a4ac007986 */ /* 0x0005e8000c101d0c */
[----:B------:R2:W-:Y:S01]  /*208e0*/  STG.E.128 desc[UR12][R172.64+0x10], R168 ;  /* 0x000010a8ac007986 */ /* 0x0005e2000c101d0c */
[----:B0-----:R-:W-:-:S04]  /*208f0*/  @P1 IMAD.WIDE.U32 R226, R231, 0x10, R226 ;  /* 0x00000010e7e21825 */ /* 0x001fc800078e00e2 */
[----:B-1----:R-:W-:Y:S01]  /*20900*/  @P0 IMAD.WIDE.U32 R224, R233, 0x20, R224 ;  /* 0x00000020e9e00825 */ /* 0x002fe200078e00e0 */
[----:B--2---:R-:W-:Y:S06]  /*20910*/  @!P1 BRA `(.L_x_18548) ;  /* 0x0000000000549947 */ /* 0x004fec0003800000 */
[----:B------:R-:W-:Y:S01]  /*20920*/  SHF.L.U32 R175, R221, 0x10, RZ ;  /* 0x00000010ddaf7819 */ /* 0x000fe200000006ff */
        /* <DEDUP_REMOVED lines=20> */
.L_x_18548:
[----:B-----5:R1:W5:Y:S04]  /*20a70*/  @P1 LDG.E.128 R112, desc[UR12][R226.64] ;  /* 0x0000000ce2701981 */ /* 0x020368000c1e1d00 */
[----:B------:R1:W5:Y:S04]  /*20a80*/  @P0 LDG.E.128 R116, desc[UR12][R224.64] ;  /* 0x0000000ce0740981 */ /* 0x000368000c1e1d00 */
[----:B------:R1:W5:Y:S01]  /*20a90*/  @P0 LDG.E.128 R120, desc[UR12][R224.64+0x10] ;  /* 0x0000100ce0780981 */ /* 0x000362000c1e1d00 */
[----:B------:R-:W-:Y:S05]  /*20aa0*/  @!P0 BRA `(.L_x_18549) ;  /* 0x0000002800448947 */ /* 0x000fea0003800000 */
[----:B------:R-:W-:Y:S01]  /*20ab0*/  ISETP.GT.AND P0, PT, R228, RZ, PT ;  /* 0x000000ffe400720c */ /* 0x000fe20003f04270 */
[----:B------:R-:W-:Y:S01]  /*20ac0*/  IMAD.MOV.U32 R214, RZ, RZ, R6 ;  /* 0x000000ffffd67224 */ /* 0x000fe200078e0006 */
[----:B0-----:R-:W-:Y:S02]  /*20ad0*/  MOV R174, R230 ;  /* 0x000000e600ae7202 */ /* 0x001fe40000000f00 */
[----:B-----5:R-:W-:-:S09]  /*20ae0*/  MOV R172, R116 ;  /* 0x0000007400ac7202 */ /* 0x020fd20000000f00 */
        /* <DEDUP_REMOVED lines=16> */
.L_x_18552:
        /* <DEDUP_REMOVED lines=12> */
.L_x_18553:
        /* <DEDUP_REMOVED lines=43> */
.L_x_18551:
        /* <DEDUP_REMOVED lines=11> */
.L_x_18550:
        /* <DEDUP_REMOVED lines=15> */
.L_x_18556:
        /* <DEDUP_REMOVED lines=12> */
.L_x_18557:
        /* <DEDUP_REMOVED lines=43> */
.L_x_18555:
        /* <DEDUP_REMOVED lines=12> */
.L_x_18554:
        /* <DEDUP_REMOVED lines=15> */
.L_x_18560:
        /* <DEDUP_REMOVED lines=12> */
.L_x_18561:
        /* <DEDUP_REMOVED lines=42> */
.L_x_18559:
[----:B------:R-:W-:Y:S01]  /*21980*/  I2FP.F32.U32 R6, R175 ;  /* 0x000000af00067245 */ /* 0x000fe20000201000 */
[----:B------:R-:W-:Y:S01]  /*21990*/  IMAD.U32 R174, R113, 0x10000, RZ ;  /* 0x0001000071ae7824 */ /* 0x000fe200078e00ff */
[----:B------:R-:W-:-:S03]  /*219a0*/  MOV R175, 0x2f800000 ;  /* 0x2f80000000af7802 */ /* 0x000fc60000000f00 */
[----:B------:R-:W-:Y:S02]  /*219b0*/  FMUL.FTZ R174, R174, UR21 ;  /* 0x00000015aeae7c20 */ /* 0x000fe40008410000 */
[----:B------:R-:W-:Y:S02]  /*219c0*/  FFMA.FTZ R6, R6, R175, 1.1641532182693481445e-10 ;  /* 0x2f00000006067423 */ /* 0x000fe400000100af */
[----:B------:R-:W-:Y:S01]  /*219d0*/  FMUL.FTZ R175, R174, UR20 ;  /* 0x00000014aeaf7c20 */ /* 0x000fe20008410000 */
[----:B------:R-:W-:Y:S02]  /*219e0*/  SHF.L.U32 R174, R109, 0x10, RZ ;  /* 0x000000106dae7819 */ /* 0x000fe400000006ff */
[----:B------:R-:W-:-:S04]  /*219f0*/  FSETP.GTU.FTZ.AND P2, PT, R6, UR23, PT ;  /* 0x0000001706007c0b */ /* 0x000fc8000bf5c000 */
[----:B------:R-:W-:Y:S02]  /*21a00*/  FSEL R175, R175, RZ, !P2 ;  /* 0x000000ffafaf7208 */ /* 0x000fe40005000000 */
[----:B------:R-:W-:-:S03]  /*21a10*/  SEL R217, RZ, 0x1, P2 ;  /* 0x00000001ffd97807 */ /* 0x000fc60001000000 */
[----:B------:R-:W-:-:S07]  /*21a20*/  FFMA.FTZ R174, R175, R174, R118 ;  /* 0x000000aeafae7223 */ /* 0x000fce0000010076 */
.L_x_18558:
        /* <DEDUP_REMOVED lines=15> */
.L_x_18564:
        /* <DEDUP_REMOVED lines=12> */
.L_x_18565:
        /* <DEDUP_REMOVED lines=43> */
.L_x_18563:
        /* <DEDUP_REMOVED lines=12> */
.L_x_18562:
        /* <DEDUP_REMOVED lines=15> */
.L_x_18568:
        /* <DEDUP_REMOVED lines=12> */
.L_x_18569:
        /* <DEDUP_REMOVED lines=43> */
.L_x_18567:
        /* <DEDUP_REMOVED lines=11> */
.L_x_18566:
        /* <DEDUP_REMOVED lines=15> */
.L_x_18572:
        /* <DEDUP_REMOVED lines=12> */
.L_x_18573:
        /* <DEDUP_REMOVED lines=43> */
.L_x_18571:
        /* <DEDUP_REMOVED lines=12> */
.L_x_18570:
[----:B-1----:R-:W-:Y:S01]  /*22980*/  IMAD.MOV.U32 R224, RZ, RZ, R6 ;  /* 0x000000ffffe07224 */ /* 0x002fe200078e0006 */
        /* <DEDUP_REMOVED lines=14> */
.L_x_18576:
        /* <DEDUP_REMOVED lines=12> */
.L_x_18577:
        /* <DEDUP_REMOVED lines=43> */
.L_x_18575:
        /* <DEDUP_REMOVED lines=11> */
.L_x_18574:
        /* <DEDUP_REMOVED lines=15> */
.L_x_18580:
        /* <DEDUP_REMOVED lines=12> */
.L_x_18581:
        /* <DEDUP_REMOVED lines=43> */
.L_x_18579:
[----:B------:R-:W-:Y:S01]  /*232f0*/  PRMT R222, R115, 0x7632, R222 ;  /* 0x0000763273de7816 */ /* 0x000fe200000000de */
[----:B------:R-:W-:Y:S01]  /*23300*/  HFMA2 R224, -RZ, RZ, 0.1171875, 0 ;  /* 0x2f800000ffe07431 */ /* 0x000fe200000001ff */
        /* <DEDUP_REMOVED lines=11> */
.L_x_18549:
[----:B0-----:R-:W-:Y:S01]  /*233c0*/  IMAD.MOV.U32 R174, RZ, RZ, R230 ;  /* 0x000000ffffae7224 */ /* 0x001fe200078e00e6 */
        /* <DEDUP_REMOVED lines=18> */
.L_x_18584:
        /* <DEDUP_REMOVED lines=12> */
.L_x_18585:
        /* <DEDUP_REMOVED lines=43> */
.L_x_18583:
        /* <DEDUP_REMOVED lines=11> */
.L_x_18582:
        /* <DEDUP_REMOVED lines=15> */
.L_x_18588:
        /* <DEDUP_REMOVED lines=12> */
.L_x_18589:
        /* <DEDUP_REMOVED lines=43> */
.L_x_18587:
        /* <DEDUP_REMOVED lines=12> */
.L_x_18586:
        /* <DEDUP_REMOVED lines=15> */
.L_x_18592:
        /* <DEDUP_REMOVED lines=12> */
.L_x_18593:
        /* <DEDUP_REMOVED lines=42> */
.L_x_18591:
        /* <DEDUP_REMOVED lines=11> */
.L_x_18590:
        /* <DEDUP_REMOVED lines=15> */
.L_x_18596:
        /* <DEDUP_REMOVED lines=12> */
.L_x_18597:
        /* <DEDUP_REMOVED lines=43> */
.L_x_18595:
        /* <DEDUP_REMOVED lines=12> */
.L_x_18594:
        /* <DEDUP_REMOVED lines=15> */
.L_x_18600:
        /* <DEDUP_REMOVED lines=12> */
.L_x_18601:
        /* <DEDUP_REMOVED lines=43> */
.L_x_18599:
        /* <DEDUP_REMOVED lines=11> */
.L_x_18598:
        /* <DEDUP_REMOVED lines=15> */
.L_x_18604:
        /* <DEDUP_REMOVED lines=12> */
.L_x_18605:
        /* <DEDUP_REMOVED lines=43> */
.L_x_18603:
        /* <DEDUP_REMOVED lines=12> */
.L_x_18602:
        /* <DEDUP_REMOVED lines=15> */
.L_x_18608:
        /* <DEDUP_REMOVED lines=12> */
.L_x_18609:
        /* <DEDUP_REMOVED lines=43> */
.L_x_18607:
        /* <DEDUP_REMOVED lines=11> */
.L_x_18606:
        /* <DEDUP_REMOVED lines=15> */
.L_x_18611:
        /* <DEDUP_REMOVED lines=12> */
.L_x_18612:
        /* <DEDUP_REMOVED lines=43> */
.L_x_18610:
[----:B-----5:R-:W-:Y:S01]  /*25bf0*/  PRMT R222, R115, 0x7632, R222 ;  /* 0x0000763273de7816 */ /* 0x020fe200000000de */
[----:B------:R-:W-:Y:S01]  /*25c00*/  IMAD.MOV.U32 R224, RZ, RZ, 0x2f800000 ;  /* 0x2f800000ffe07424 */ /* 0x000fe200078e00ff */
[----:B------:R-:W-:Y:S02]  /*25c10*/  I2FP.F32.U32 R179, R179 ;  /* 0x000000b300b37245 */ /* 0x000fe40000201000 */
        /* <DEDUP_REMOVED lines=9> */
.L_x_18578:
[----:B------:R-:W-:Y:S01]  /*25cb0*/  FADD.FTZ R224, RZ, R124 ;  /* 0x0000007cffe07221 */ /* 0x000fe20000010000 */
[----:B------:R-:W-:-:S04]  /*25cc0*/  IMAD.WIDE.U32 R202, R233, 0x20, R202 ;  /* 0x00000020e9ca7825 */ /* 0x000fc800078e00ca */
[----:B------:R-:W-:Y:S01]  /*25cd0*/  FADD.FTZ R225, R224, R125 ;  /* 0x0000007de0e17221 */ /* 0x000fe20000010000 */
[----:B------:R0:W-:Y:S03]  /*25ce0*/  STG.E.128 desc[UR12][R202.64], R172 ;  /* 0x000000acca007986 */ /* 0x0001e6000c101d0c */
        /* <DEDUP_REMOVED lines=76> */
.L_x_18613:
[----:B0-----:R-:W0:Y:S01]  /*261b0*/  SHFL.BFLY PT, R203, R230, 0x1, 0x1f ;  /* 0x0c201f00e6cb7f89 */ /* 0x001e2200000e0000 */
[C---:B------:R-:W-:Y:S01]  /*261c0*/  LOP3.LUT P0, RZ, R223.reuse, 0x1f, RZ, 0xc0, !PT ;  /* 0x0000001fdfff7812 */ /* 0x040fe2000780c0ff */
[----:B------:R-:W-:Y:S01]  /*261d0*/  BSSY.RECONVERGENT B0, `(.L_x_18614) ;  /* 0x0000090000007945 */ /* 0x000fe20003800200 */
[----:B------:R-:W-:-:S04]  /*261e0*/  LOP3.LUT R229, R223, 0x1f, RZ, 0xc0, !PT ;  /* 0x0000001fdfe57812 */ /* 0x000fc800078ec0ff */
        /* <DEDUP_REMOVED lines=142> */
.L_x_18615:
[----:B------:R-:W-:Y:S05]  /*26ad0*/  BSYNC.RECONVERGENT B0 ;  /* 0x0000000000007941 */ /* 0x000fea0003800200 */
.L_x_18614:
        /* <DEDUP_REMOVED lines=12> */
.L_x_18617:
[----:B------:R-:W-:Y:S05]  /*26ba0*/  BSYNC.RECONVERGENT B0 ;  /* 0x0000000000007941 */ /* 0x000fea0003800200 */
.L_x_18616:
        /* <DEDUP_REMOVED lines=31> */
[C---:B------:R-:W-:Y:S01]  /*26da0*/  FFMA.FTZ R202, R228.reuse, R231, R229 ;  /* 0x000000e7e4ca7223 */ /* 0x040fe200000100e5 */
[----:B--2---:R-:W-:Y:S02]  /*26db0*/  FADD.FTZ R224, R203, R224 ;  /* 0x000000e0cbe07221 */ /* 0x004fe40000010000 */
[----:B------:R-:W-:Y:S01]  /*26dc0*/  FMUL.FTZ R225, R228, R225 ;  /* 0x000000e1e4e17220 */ /* 0x000fe20000410000 */
[----:B---3--:R-:W-:-:S03]  /*26dd0*/  FMUL.FTZ R202, R227, R202 ;  /* 0x000000cae3ca7220 */ /* 0x008fc60000410000 */
[----:B------:R-:W-:Y:S02]  /*26de0*/  FMUL.FTZ R225, R225, R234 ;  /* 0x000000eae1e17220 */ /* 0x000fe40000410000 */
[----:B------:R-:W0:Y:S02]  /*26df0*/  SHFL.IDX PT, R231, R202, RZ, 0x1f ;  /* 0x00001fffcae77589 */ /* 0x000e2400000e0000 */
[----:B------:R-:W-:Y:S02]  /*26e00*/  FFMA.FTZ R203, R227, R225, R224 ;  /* 0x000000e1e3cb7223 */ /* 0x000fe400000100e0 */
[----:B------:R-:W2:Y:S04]  /*26e10*/  @!P0 LDC.64 R226, c[0x0][0x3c0] ;  /* 0x0000f000ffe28b82 */ /* 0x000ea80000000a00 */
[----:B------:R-:W1:Y:S04]  /*26e20*/  SHFL.IDX PT, R203, R203, RZ, 0x1f ;  /* 0x00001fffcbcb7589 */ /* 0x000e6800000e0000 */
[----:B------:R-:W3:Y:S01]  /*26e30*/  @!P0 LDC.64 R224, c[0x0][0x3c8] ;  /* 0x0000f200ffe08b82 */ /* 0x000ee20000000a00 */
[----:B0-----:R-:W-:-:S05]  /*26e40*/  FMUL.FTZ R228, R231, R231 ;  /* 0x000000e7e7e47220 */ /* 0x001fca0000410000 */
[----:B------:R-:W-:Y:S01]  /*26e50*/  FSEL R229, R228, RZ, P1 ;  /* 0x000000ffe4e57208 */ /* 0x000fe20000800000 */
[----:B-1----:R-:W-:Y:S01]  /*26e60*/  FFMA.FTZ R228, R203, UR25, R230 ;  /* 0x00000019cbe47c23 */ /* 0x002fe200080100e6 */
[----:B------:R-:W-:-:S03]  /*26e70*/  IMAD.U32 R203, RZ, RZ, UR7 ;  /* 0x00000007ffcb7e24 */ /* 0x000fc6000f8e00ff */
[----:B------:R-:W-:Y:S01]  /*26e80*/  FADD.FTZ R202, R228, R229 ;  /* 0x000000e5e4ca7221 */ /* 0x000fe20000010000 */
[----:B------:R-:W-:Y:S01]  /*26e90*/  MOV R229, UR7 ;  /* 0x0000000700e57c02 */ /* 0x000fe20008000f00 */
[----:B---3--:R-:W-:-:S04]  /*26ea0*/  @!P0 IMAD.WIDE R224, R203, 0x4, R224 ;  /* 0x00000004cbe08825 */ /* 0x008fc800078e02e0 */
[----:B------:R-:W0:Y:S01]  /*26eb0*/  MUFU.RSQ R202, R202 ;  /* 0x000000ca00ca7308 */ /* 0x000e220000001400 */
[----:B--2---:R-:W-:-:S05]  /*26ec0*/  @!P0 IMAD.WIDE R226, R229, 0x4, R226 ;  /* 0x00000004e5e28825 */ /* 0x004fca00078e02e2 */
[----:B------:R1:W-:Y:S04]  /*26ed0*/  @!P0 STG.E desc[UR12][R226.64], R231 ;  /* 0x000000e7e2008986 */ /* 0x0003e8000c10190c */
[----:B0-----:R1:W-:Y:S01]  /*26ee0*/  @!P0 STG.E desc[UR12][R224.64], R202 ;  /* 0x000000cae0008986 */ /* 0x0013e2000c10190c */
[----:B------:R-:W-:Y:S05]  /*26ef0*/  BRA.U !UP1, `(.L_x_18618) ;  /* 0x0000001509c47547 */ /* 0x000fea000b800000 */
[----:B------:R-:W-:Y:S01]  /*26f00*/  FSEL R203, R231, RZ, !P1 ;  /* 0x000000ffe7cb7208 */ /* 0x000fe20004800000 */
[----:B-1----:R-:W-:Y:S01]  /*26f10*/  IMAD.U32 R224, R12, 0x10000, RZ ;  /* 0x000100000ce07824 */ /* 0x002fe200078e00ff */
[----:B------:R-:W-:Y:S01]  /*26f20*/  SHF.L.U32 R228, R39, 0x10, RZ ;  /* 0x0000001027e47819 */ /* 0x000fe200000006ff */
[----:B------:R-:W-:Y:S01]  /*26f30*/  IMAD.U32 R226, R8, 0x10000, RZ ;  /* 0x0001000008e27824 */ /* 0x000fe200078e00ff */
[----:B------:R-:W-:Y:S01]  /*26f40*/  PRMT R232, R41, 0x7632, R232 ;  /* 0x0000763229e87816 */ /* 0x000fe200000000e8 */
        /* <DEDUP_REMOVED lines=55> */
[----:B------:R-:W-:Y:S01]  /*272c0*/  SHF.L.U32 R160, R28, 0x10, RZ ;  /* 0x000000101ca07819 */ /* 0x000fe200000006ff */
[----:B------:R-:W-:Y:S01]  /*272d0*/  FADD.FTZ R203, -R203, R179 ;  /* 0x000000b3cbcb7221 */ /* 0x000fe20000010100 */
        /* <DEDUP_REMOVED lines=17> */
[----:B------:R-:W-:-:S02]  /*273f0*/  IMAD.U32 R160, R58, 0x10000, RZ ;  /* 0x000100003aa07824 */ /* 0x000fc400078e00ff */
[----:B------:R-:W-:Y:S01]  /*27400*/  FMUL.FTZ R129, R202, R129 ;  /* 0x00000081ca817220 */ /* 0x000fe20000410000 */
[----:B------:R-:W-:Y:S01]  /*27410*/  IMAD.U32 R164, R24, 0x10000, RZ ;  /* 0x0001000018a47824 */ /* 0x000fe200078e00ff */
[----:B------:R-:W-:Y:S01]  /*27420*/  SHF.L.U32 R166, R31, 0x10, RZ ;  /* 0x000000101fa67819 */ /* 0x000fe200000006ff */
[C---:B------:R-:W-:Y:S01]  /*27430*/  FMUL.FTZ R231, R202.reuse, R231 ;  /* 0x000000e7cae77220 */ /* 0x040fe20000410000 */
[----:B------:R-:W-:Y:S01]  /*27440*/  IMAD.U32 R168, R59, 0x10000, RZ ;  /* 0x000100003ba87824 */ /* 0x000fe200078e00ff */
[----:B------:R-:W-:Y:S01]  /*27450*/  SHF.L.U32 R170, R23, 0x10, RZ ;  /* 0x0000001017aa7819 */ /* 0x000fe200000006ff */
[----:B------:R-:W-:Y:S01]  /*27460*/  FMUL.FTZ R131, R202, R131 ;  /* 0x00000083ca837220 */ /* 0x000fe20000410000 */
[----:B------:R-:W-:Y:S02]  /*27470*/  IMAD.U32 R172, R22, 0x10000, RZ ;  /* 0x0001000016ac7824 */ /* 0x000fe400078e00ff */
[----:B------:R-:W-:Y:S01]  /*27480*/  FFMA.FTZ R154, R127, R154, R156 ;  /* 0x0000009a7f9a7223 */ /* 0x000fe2000001009c */
[----:B------:R-:W-:Y:S01]  /*27490*/  FFMA.FTZ R229, R229, R158, R160 ;  /* 0x0000009ee5e57223 */ /* 0x000fe200000100a0 */
[----:B------:R-:W-:Y:S01]  /*274a0*/  FFMA.FTZ R160, R129, R162, R164 ;  /* 0x000000a281a07223 */ /* 0x000fe200000100a4 */
[----:B------:R-:W-:Y:S01]  /*274b0*/  SHF.L.U32 R156, R32, 0x10, RZ ;  /* 0x00000010209c7819 */ /* 0x000fe200000006ff */
[----:B------:R-:W-:Y:S01]  /*274c0*/  FMUL.FTZ R233, R202, R233 ;  /* 0x000000e9cae97220 */ /* 0x000fe20000410000 */
[----:B------:R-:W-:Y:S01]  /*274d0*/  FFMA.FTZ R127, R231, R166, R168 ;  /* 0x000000a6e77f7223 */ /* 0x000fe200000100a8 */
[----:B------:R-:W-:Y:S01]  /*274e0*/  IMAD.U32 R158, R60, 0x10000, RZ ;  /* 0x000100003c9e7824 */ /* 0x000fe200078e00ff */
[----:B------:R-:W-:Y:S01]  /*274f0*/  SHF.L.U32 R162, R21, 0x10, RZ ;  /* 0x0000001015a27819 */ /* 0x000fe200000006ff */
[----:B------:R-:W-:Y:S01]  /*27500*/  FMUL.FTZ R133, R202, R133 ;  /* 0x00000085ca857220 */ /* 0x000fe20000410000 */
[----:B------:R-:W-:Y:S01]  /*27510*/  FFMA.FTZ R168, R131, R170, R172 ;  /* 0x000000aa83a87223 */ /* 0x000fe200000100ac */
[----:B------:R-:W-:Y:S01]  /*27520*/  IMAD.U32 R164, R20, 0x10000, RZ ;  /* 0x0001000014a47824 */ /* 0x000fe200078e00ff */
[----:B------:R-:W-:Y:S01]  /*27530*/  SHF.L.U32 R166, R33, 0x10, RZ ;  /* 0x0000001021a67819 */ /* 0x000fe200000006ff */
[C---:B------:R-:W-:Y:S01]  /*27540*/  FMUL.FTZ R235, R202.reuse, R235 ;  /* 0x000000ebcaeb7220 */ /* 0x040fe20000410000 */
[----:B------:R-:W-:Y:S01]  /*27550*/  IMAD.U32 R170, R61, 0x10000, RZ ;  /* 0x000100003daa7824 */ /* 0x000fe200078e00ff */
[----:B------:R-:W-:Y:S01]  /*27560*/  SHF.L.U32 R172, R19, 0x10, RZ ;  /* 0x0000001013ac7819 */ /* 0x000fe200000006ff */
[----:B------:R-:W-:Y:S01]  /*27570*/  FMUL.FTZ R135, R202, R135 ;  /* 0x00000087ca877220 */ /* 0x000fe20000410000 */
[----:B------:R-:W-:Y:S01]  /*27580*/  SHF.L.U32 R176, R34, 0x10, RZ ;  /* 0x0000001022b07819 */ /* 0x000fe200000006ff */
[----:B------:R-:W-:Y:S01]  /*27590*/  FMUL.FTZ R237, R202, R237 ;  /* 0x000000edcaed7220 */ /* 0x000fe20000410000 */
[----:B------:R-:W-:-:S02]  /*275a0*/  IMAD.U32 R174, R18, 0x10000, RZ ;  /* 0x0001000012ae7824 */ /* 0x000fc400078e00ff */
[----:B------:R-:W-:Y:S01]  /*275b0*/  FFMA.FTZ R233, R233, R156, R158 ;  /* 0x0000009ce9e97223 */ /* 0x000fe2000001009e */
[----:B------:R-:W-:Y:S02]  /*275c0*/  IMAD.U32 R178, R62, 0x10000, RZ ;  /* 0x000100003eb27824 */ /* 0x000fe400078e00ff */
        /* <DEDUP_REMOVED lines=72> */
[----:B------:R-:W-:Y:S01]  /*27a50*/  FFMA.FTZ R247, R247, R228, R230 ;  /* 0x000000e4f7f77223 */ /* 0x000fe200000100e6 */
[----:B------:R-:W-:Y:S01]  /*27a60*/  PRMT R166, R67, 0x7632, R166 ;  /* 0x0000763243a67816 */ /* 0x000fe200000000a6 */
[----:B------:R-:W-:Y:S01]  /*27a70*/  IMAD.U32 R228, R41, 0x10000, RZ ;  /* 0x0001000029e47824 */ /* 0x000fe200078e00ff */
        /* <DEDUP_REMOVED lines=18> */
[----:B------:R-:W-:Y:S01]  /*27ba0*/  FFMA.FTZ R166, R149, R224, R226 ;  /* 0x000000e095a67223 */ /* 0x000fe200000100e2 */
[----:B------:R-:W-:Y:S01]  /*27bb0*/  PRMT R224, R42, 0x7632, R224 ;  /* 0x000076322ae07816 */ /* 0x000fe200000000e0 */
[C---:B------:R-:W-:Y:S01]  /*27bc0*/  IMAD.U32 R129, R70.reuse, 0x10000, RZ ;  /* 0x0001000046817824 */ /* 0x040fe200078e00ff */
[----:B------:R-:W-:Y:S01]  /*27bd0*/  PRMT R176, R70, 0x7632, R176 ;  /* 0x0000763246b07816 */ /* 0x000fe200000000b0 */
[----:B------:R-:W-:Y:S01]  /*27be0*/  IMAD.U32 R228, R228, 0x10000, RZ ;  /* 0x00010000e4e47824 */ /* 0x000fe200078e00ff */
[----:B------:R-:W-:Y:S01]  /*27bf0*/  PRMT R230, R43, 0x7632, R230 ;  /* 0x000076322be67816 */ /* 0x000fe200000000e6 */
[C---:B------:R-:W-:Y:S01]  /*27c00*/  IMAD.U32 R135, R71.reuse, 0x10000, RZ ;  /* 0x0001000047877824 */ /* 0x040fe200078e00ff */
[----:B------:R-:W-:Y:S01]  /*27c10*/  PRMT R226, R71, 0x7632, R226 ;  /* 0x0000763247e27816 */ /* 0x000fe200000000e2 */
[----:B------:R-:W-:Y:S01]  /*27c20*/  IMAD.U32 R224, R224, 0x10000, RZ ;  /* 0x00010000e0e07824 */ /* 0x000fe200078e00ff */
[----:B------:R-:W-:Y:S01]  /*27c30*/  SHF.L.U32 R128, R128, 0x10, RZ ;  /* 0x0000001080807819 */ /* 0x000fe200000006ff */
[----:B------:R-:W-:Y:S01]  /*27c40*/  IMAD.U32 R230, R230, 0x10000, RZ ;  /* 0x00010000e6e67824 */ /* 0x000fe200078e00ff */
[----:B------:R-:W-:Y:S01]  /*27c50*/  SHF.L.U32 R133, R42, 0x10, RZ ;  /* 0x000000102a857819 */ /* 0x000fe200000006ff */
[----:B------:R-:W-:Y:S01]  /*27c60*/  IMAD.U32 R137, R74, 0x10000, RZ ;  /* 0x000100004a897824 */ /* 0x000fe200078e00ff */
[----:B------:R-:W-:Y:S01]  /*27c70*/  SHF.L.U32 R131, R43, 0x10, RZ ;  /* 0x000000102b837819 */ /* 0x000fe200000006ff */
[--C-:B------:R-:W-:Y:S01]  /*27c80*/  FFMA.FTZ R161, R161, R128, R228.reuse ;  /* 0x00000080a1a17223 */ /* 0x100fe200000100e4 */
        /* <DEDUP_REMOVED lines=20> */
[----:B------:R-:W-:Y:S01]  /*27dd0*/  SHF.L.U32 R128, R128, 0x10, RZ ;  /* 0x0000001080807819 */ /* 0x000fe200000006ff */
[----:B------:R-:W-:Y:S01]  /*27de0*/  UIADD3 UR4, UPT, UPT, UR6, -0x1, URZ ;  /* 0xffffffff06047890 */ /* 0x000fe2000fffe0ff */
        /* <DEDUP_REMOVED lines=22> */
[----:B------:R-:W-:Y:S01]  /*27f50*/  SHF.L.U32 R126, R126, 0x10, RZ ;  /* 0x000000107e7e7819 */ /* 0x000fe200000006ff */
[----:B------:R-:W-:Y:S01]  /*27f60*/  FFMA.FTZ R171, R171, R128, R130 ;  /* 0x00000080abab7223 */ /* 0x000fe20000010082 */
[----:B------:R-:W-:Y:S01]  /*27f70*/  SHF.L.U32 R149, R48, 0x10, RZ ;  /* 0x0000001030957819 */ /* 0x000fe200000006ff */
[----:B------:R-:W0:Y:S01]  /*27f80*/  LDC.64 R128, c[0x0][0x428] ;  /* 0x00010a00ff807b82 */ /* 0x000e220000000a00 */
[----:B------:R-:W-:Y:S01]  /*27f90*/  FFMA.FTZ R174, R151, R232, R234 ;  /* 0x000000e897ae7223 */ /* 0x000fe200000100ea */
[----:B------:R-:W-:Y:S01]  /*27fa0*/  USHF.R.S32.HI UR5, URZ, 0x1f, UR4 ;  /* 0x0000001fff057899 */ /* 0x000fe20008011404 */
[----:B------:R-:W-:Y:S01]  /*27fb0*/  IMAD.U32 R137, R76, 0x10000, RZ ;  /* 0x000100004c897824 */ /* 0x000fe200078e00ff */
[----:B------:R-:W-:Y:S01]  /*27fc0*/  SHF.L.U32 R151, R49, 0x10, RZ ;  /* 0x0000001031977819 */ /* 0x000fe200000006ff */
[----:B------:R-:W-:Y:S01]  /*27fd0*/  FFMA.FTZ R135, R163, R124, R126 ;  /* 0x0000007ca3877223 */ /* 0x000fe2000001007e */
[----:B------:R-:W-:Y:S01]  /*27fe0*/  IMAD.U32 R139, R77, 0x10000, RZ ;  /* 0x000100004d8b7824 */ /* 0x000fe200078e00ff */
[----:B------:R-:W-:Y:S01]  /*27ff0*/  PRMT R232, R49, 0x7632, R232 ;  /* 0x0000763231e87816 */ /* 0x000fe200000000e8 */
[----:B------:R-:W-:Y:S01]  /*28000*/  ULEA.HI UR5, UR5, UR4, URZ, 0x3 ;  /* 0x0000000405057291 */ /* 0x000fe2000f8f18ff */
[----:B------:R-:W-:Y:S01]  /*28010*/  PRMT R124, R77, 0x7632, R124 ;  /* 0x000076324d7c7816 */ /* 0x000fe2000000007c */
[----:B------:R-:W-:Y:S01]  /*28020*/  FFMA.FTZ R149, R136, R149, R137 ;  /* 0x0000009588957223 */ /* 0x000fe20000010089 */
[----:B------:R-:W-:Y:S01]  /*28030*/  PRMT R234, R50, 0x7632, R234 ;  /* 0x0000763232ea7816 */ /* 0x000fe200000000ea */
[----:B------:R-:W-:Y:S01]  /*28040*/  FFMA.FTZ R151, R138, R151, R139 ;  /* 0x000000978a977223 */ /* 0x000fe2000001008b */
[----:B------:R-:W-:Y:S01]  /*28050*/  PRMT R126, R78, 0x7632, R126 ;  /* 0x000076324e7e7816 */ /* 0x000fe2000000007e */
[----:B------:R-:W-:Y:S01]  /*28060*/  IMAD.U32 R145, R81, 0x10000, RZ ;  /* 0x0001000051917824 */ /* 0x000fe200078e00ff */
[----:B------:R-:W-:Y:S01]  /*28070*/  SHF.L.U32 R155, R53, 0x10, RZ ;  /* 0x00000010359b7819 */ /* 0x000fe200000006ff */
[----:B------:R-:W-:Y:S01]  /*28080*/  IMAD.U32 R139, R79, 0x10000, RZ ;  /* 0x000100004f8b7824 */ /* 0x000fe200078e00ff */
        /* <DEDUP_REMOVED lines=12> */
[----:B------:R-:W-:Y:S01]  /*28150*/  MOV R136, UR5 ;  /* 0x0000000500887c02 */ /* 0x000fe20008000f00 */
[----:B------:R-:W-:Y:S01]  /*28160*/  FFMA.FTZ R234, R169, R234, R126 ;  /* 0x000000eaa9ea7223 */ /* 0x000fe2000001007e */
[----:B------:R-:W-:Y:S01]  /*28170*/  PRMT R138, R55, 0x7632, R138 ;  /* 0x00007632378a7816 */ /* 0x000fe2000000008a */
[----:B------:R-:W-:Y:S01]  /*28180*/  IMAD.U32 R139, R80, 0x10000, RZ ;  /* 0x00010000508b7824 */ /* 0x000fe200078e00ff */
[----:B------:R-:W-:Y:S01]  /*28190*/  PRMT R146, R83, 0x7632, R146 ;  /* 0x0000763253927816 */ /* 0x000fe20000000092 */
[----:B------:R-:W-:Y:S01]  /*281a0*/  FFMA.FTZ R236, R175, R236, R130 ;  /* 0x000000ecafec7223 */ /* 0x000fe20000010082 */
[----:B------:R-:W-:Y:S01]  /*281b0*/  SHF.L.U32 R137, R52, 0x10, RZ ;  /* 0x0000001034897819 */ /* 0x000fe200000006ff */
[----:B------:R-:W-:Y:S01]  /*281c0*/  IMAD.U32 R138, R138, 0x10000, RZ ;  /* 0x000100008a8a7824 */ /* 0x000fe200078e00ff */
[----:B------:R-:W-:Y:S01]  /*281d0*/  PRMT R124, R52, 0x7632, R124 ;  /* 0x00007632347c7816 */ /* 0x000fe2000000007c */
[----:B------:R-:W-:Y:S01]  /*281e0*/  IMAD.U32 R147, R55, 0x10000, RZ ;  /* 0x0001000037937824 */ /* 0x000fe200078e00ff */
[----:B------:R-:W-:Y:S01]  /*281f0*/  PRMT R126, R80, 0x7632, R126 ;  /* 0x00007632507e7816 */ /* 0x000fe2000000007e */
[----:B------:R-:W-:Y:S01]  /*28200*/  FFMA.FTZ R140, R144, R137, R139 ;  /* 0x00000089908c7223 */ /* 0x000fe2000001008b */
[----:B------:R-:W-:Y:S01]  /*28210*/  LEA.HI.SX32 R223, R136, R223, 0x1d ;  /* 0x000000df88df7211 */ /* 0x000fe200078feaff */
[C---:B------:R-:W-:Y:S01]  /*28220*/  IMAD.U32 R137, R54.reuse, 0x10000, RZ ;  /* 0x0001000036897824 */ /* 0x040fe200078e00ff */
[----:B------:R-:W-:Y:S01]  /*28230*/  PRMT R130, R54, 0x7632, R130 ;  /* 0x0000763236827816 */ /* 0x000fe20000000082 */
[----:B------:R-:W-:Y:S01]  /*28240*/  IMAD.U32 R126, R126, 0x10000, RZ ;  /* 0x000100007e7e7824 */ /* 0x000fe200078e00ff */
[----:B------:R-:W-:Y:S01]  /*28250*/  PRMT R136, R82, 0x7632, R136 ;  /* 0x0000763252887816 */ /* 0x000fe20000000088 */
[----:B0-----:R-:W-:Y:S01]  /*28260*/  IMAD.WIDE.U32 R144, R223, 0x10, R128 ;  /* 0x00000010df907825 */ /* 0x001fe200078e0080 */
[----:B------:R-:W-:-:S02]  /*28270*/  SHF.L.U32 R146, R146, 0x10, RZ ;  /* 0x0000001092927819 */ /* 0x000fc400000006ff */
[----:B------:R-:W-:Y:S01]  /*28280*/  SHF.L.U32 R124, R124, 0x10, RZ ;  /* 0x000000107c7c7819 */ /* 0x000fe200000006ff */
[----:B------:R-:W-:Y:S01]  /*28290*/  IMAD.U32 R130, R130, 0x10000, RZ ;  /* 0x0001000082827824 */ /* 0x000fe200078e00ff */
[----:B------:R-:W-:Y:S01]  /*282a0*/  SHF.L.U32 R157, R83, 0x10, RZ ;  /* 0x00000010539d7819 */ /* 0x000fe200000006ff */
[----:B------:R-:W-:Y:S01]  /*282b0*/  FFMA.FTZ R159, R203, R138, R146 ;  /* 0x0000008acb9f7223 */ /* 0x000fe20000010092 */
[----:B------:R-:W-:Y:S01]  /*282c0*/  SHF.L.U32 R139, R82, 0x10, RZ ;  /* 0x00000010528b7819 */ /* 0x000fe200000006ff */
[----:B------:R-:W-:Y:S01]  /*282d0*/  FFMA.FTZ R173, R173, R124, R126 ;  /* 0x0000007cadad7223 */ /* 0x000fe2000001007e */
[----:B------:R-:W-:Y:S01]  /*282e0*/  SHF.L.U32 R136, R136, 0x10, RZ ;  /* 0x0000001088887819 */ /* 0x000fe200000006ff */
[----:B------:R-:W-:Y:S01]  /*282f0*/  VIADD R203, R223, 0x80 ;  /* 0x00000080dfcb7836 */ /* 0x000fe20000000000 */
[----:B------:R-:W-:Y:S01]  /*28300*/  F2FP.BF16.F32.PACK_AB R127, R168, R127 ;  /* 0x0000007fa87f723e */ /* 0x000fe200000010ff */
[----:B------:R-:W-:Y:S01]  /*28310*/  FFMA.FTZ R150, R150, R147, R157 ;  /* 0x0000009396967223 */ /* 0x000fe2000001009d */
[----:B------:R-:W-:Y:S01]  /*28320*/  F2FP.BF16.F32.PACK_AB R126, R160, R229 ;  /* 0x000000e5a07e723e */ /* 0x000fe200000010ff */
[----:B------:R-:W-:Y:S01]  /*28330*/  FFMA.FTZ R148, R148, R137, R139 ;  /* 0x0000008994947223 */ /* 0x000fe2000001008b */
[----:B------:R-:W-:Y:S01]  /*28340*/  F2FP.BF16.F32.PACK_AB R125, R154, R125 ;  /* 0x0000007d9a7d723e */ /* 0x000fe200000010ff */
[----:B------:R-:W-:Y:S01]  /*28350*/  FFMA.FTZ R177, R177, R130, R136 ;  /* 0x00000082b1b17223 */ /* 0x000fe20000010088 */
[----:B------:R-:W-:Y:S01]  /*28360*/  F2FP.BF16.F32.PACK_AB R124, R225, R152 ;  /* 0x00000098e17c723e */ /* 0x000fe200000010ff */
[C---:B------:R-:W-:Y:S01]  /*28370*/  VIADD R157, R223.reuse, 0x180 ;  /* 0x00000180df9d7836 */ /* 0x040fe20000000000 */
[C---:B------:R-:W-:Y:S01]  /*28380*/  IADD3 R163, PT, PT, R223.reuse, 0x100, RZ ;  /* 0x00000100dfa37810 */ /* 0x040fe20007ffe0ff */
[C---:B------:R-:W-:Y:S01]  /*28390*/  VIADD R165, R223.reuse, 0x280 ;  /* 0x00000280dfa57836 */ /* 0x040fe20000000000 */
[C---:B------:R-:W-:Y:S01]  /*283a0*/  IADD3 R147, PT, PT, R223.reuse, 0x200, RZ ;  /* 0x00000200df937810 */ /* 0x040fe20007ffe0ff */
[----:B------:R0:W-:Y:S01]  /*283b0*/  STG.E.128 desc[UR12][R144.64], R124 ;  /* 0x0000007c90007986 */ /* 0x0001e2000c101d0c */
        /* <DEDUP_REMOVED lines=12> */
[----:B------:R-:W-:Y:S01]  /*28480*/  IMAD.WIDE.U32 R146, R147, 0x10, R128 ;  /* 0x0000001093927825 */ /* 0x000fe200078e0080 */
[----:B------:R-:W-:-:S02]  /*28490*/  F2FP.BF16.F32.PACK_AB R134, R161, R132 ;  /* 0x00000084a186723e */ /* 0x000fc400000010ff */
[----:B0-----:R-:W-:Y:S01]  /*284a0*/  F2FP.BF16.F32.PACK_AB R127, R178, R247 ;  /* 0x000000f7b27f723e */ /* 0x001fe200000010ff */
[--C-:B------:R-:W-:Y:S01]  /*284b0*/  IMAD.WIDE.U32 R144, R165, 0x10, R128.reuse ;  /* 0x00000010a5907825 */ /* 0x100fe200078e0080 */
[----:B------:R-:W-:Y:S02]  /*284c0*/  F2FP.BF16.F32.PACK_AB R126, R172, R245 ;  /* 0x000000f5ac7e723e */ /* 0x000fe400000010ff */
[----:B------:R-:W-:Y:S01]  /*284d0*/  F2FP.BF16.F32.PACK_AB R125, R164, R243 ;  /* 0x000000f3a47d723e */ /* 0x000fe200000010ff */
[----:B------:R-:W-:Y:S01]  /*284e0*/  IMAD.WIDE.U32 R168, R169, 0x10, R128 ;  /* 0x00000010a9a87825 */ /* 0x000fe200078e0080 */
[----:B------:R-:W-:Y:S02]  /*284f0*/  F2FP.BF16.F32.PACK_AB R124, R158, R241 ;  /* 0x000000f19e7c723e */ /* 0x000fe400000010ff */
[----:B------:R-:W-:Y:S02]  /*28500*/  F2FP.BF16.F32.PACK_AB R129, R174, R251 ;  /* 0x000000fbae81723e */ /* 0x000fe400000010ff */
[----:B------:R-:W-:Y:S01]  /*28510*/  F2FP.BF16.F32.PACK_AB R128, R166, R249 ;  /* 0x000000f9a680723e */ /* 0x000fe200000010ff */
[----:B------:R0:W-:Y:S01]  /*28520*/  STG.E.128 desc[UR12][R162.64], R124 ;  /* 0x0000007ca2007986 */ /* 0x0001e2000c101d0c */
[----:B------:R-:W-:-:S02]  /*28530*/  F2FP.BF16.F32.PACK_AB R133, R226, R143 ;  /* 0x0000008fe285723e */ /* 0x000fc400000010ff */
[----:B------:R-:W-:Y:S01]  /*28540*/  F2FP.BF16.F32.PACK_AB R132, R176, R141 ;  /* 0x0000008db084723e */ /* 0x000fe200000010ff */
[----:B------:R0:W-:Y:S01]  /*28550*/  STG.E.128 desc[UR12][R156.64], R128 ;  /* 0x000000809c007986 */ /* 0x0001e2000c101d0c */
[----:B-1----:R-:W-:Y:S02]  /*28560*/  F2FP.BF16.F32.PACK_AB R139, R171, R142 ;  /* 0x0000008eab8b723e */ /* 0x002fe400000010ff */
        /* <DEDUP_REMOVED lines=8> */
[----:B------:R-:W-:-:S05]  /*285f0*/  F2FP.BF16.F32.PACK_AB R140, R173, R140 ;  /* 0x0000008cad8c723e */ /* 0x000fca00000010ff */
[----:B------:R0:W-:Y:S02]  /*28600*/  STG.E.128 desc[UR12][R168.64], R140 ;  /* 0x0000008ca8007986 */ /* 0x0001e4000c101d0c */
.L_x_18618:
[----:B------:R-:W-:Y:S02]  /*28610*/  UIADD3 UR7, UPT, UPT, UR7, UR16, URZ ;  /* 0x0000001007077290 */ /* 0x000fe4000fffe0ff */
[----:B------:R-:W-:Y:S02]  /*28620*/  UPLOP3.LUT UP0, UPT, UPT, UPT, UP0, 0x40, 0x4 ;  /* 0x000000000004789c */ /* 0x000fe40003f0e800 */
[----:B------:R-:W-:-:S09]  /*28630*/  UISETP.GE.AND UP1, UPT, UR7, UR17, UPT ;  /* 0x000000110700728c */ /* 0x000fd2000bf26270 */
[----:B------:R-:W-:Y:S05]  /*28640*/  BRA.U !UP1, `(.L_x_18619) ;  /* 0xfffffd89090c7547 */ /* 0x000fea000b83ffff */
[----:B------:R-:W-:Y:S05]  /*28650*/  EXIT ;  /* 0x000000000000794d */ /* 0x000fea0003800000 */
.L_x_18620:
        /* <DEDUP_REMOVED lines=10> */
.L_x_42354:


//--------------------- .text._ZN10layer_norm13ln_fwd_kernelINS_13Kernel_traitsIf13__nv_bfloat16fS2_fjLj7168ELj1ELj1ELj4ELj16ENS_18Kernel_traits_baseILj7168EfS2_fS2_fjLj128EEEEELb0ELb0ELb0ELb0EEEvNS_9FwdParamsE --------------------------
	.section	.text._ZN10layer_norm13ln_fwd_kernelINS_13Kernel_traitsIf13__nv_bfloat16fS2_fjLj7168ELj1ELj1ELj4ELj16ENS_18Kernel_traits_baseILj7168EfS2_fS2_fjLj128EEEEELb0ELb0ELb0ELb0EEEvNS_9FwdParamsE,"ax",@progbits
	.align	128
        .global         _ZN10layer_norm13ln_fwd_kernelINS_13Kernel_traitsIf13__nv_bfloat16fS2_fjLj7168ELj1ELj1ELj4ELj16ENS_18Kernel_traits_baseILj7168EfS2_fS2_fjLj128EEEEELb0ELb0ELb0ELb0EEEvNS_9FwdParamsE
        .type           _ZN10layer_norm13ln_fwd_kernelINS_13Kernel_traitsIf13__nv_bfloat16fS2_fjLj7168ELj1ELj1ELj4ELj16ENS_18Kernel_traits_baseILj7168EfS2_fS2_fjLj128EEEEELb0ELb0ELb0ELb0EEEvNS_9FwdParamsE,@function
        .size           _ZN10layer_norm13ln_fwd_kernelINS_13Kernel_traitsIf13__nv_bfloat16fS2_fjLj7168ELj1ELj1ELj4ELj16ENS_18Kernel_traits_baseILj7168EfS2_fS2_fjLj128EEEEELb0ELb0ELb0ELb0EEEvNS_9FwdParamsE,(.L_x_42355 - _ZN10layer_norm13ln_fwd_kernelINS_13Kernel_traitsIf13__nv_bfloat16fS2_fjLj7168ELj1ELj1ELj4ELj16ENS_18Kernel_traits_baseILj7168EfS2_fS2_fjLj128EEEEELb0ELb0ELb0ELb0EEEvNS_9FwdParamsE)
        .other          _ZN10layer_norm13ln_fwd_kernelINS_13Kernel_traitsIf13__nv_bfloat16fS2_fjLj7168ELj1ELj1ELj4ELj16ENS_18Kernel_traits_baseILj7168EfS2_fS2_fjLj128EEEEELb0ELb0ELb0ELb0EEEvNS_9FwdParamsE,@"STO_CUDA_ENTRY STV_DEFAULT"
_ZN10layer_norm13ln_fwd_kernelINS_13Kernel_traitsIf13__nv_bfloat16fS2_fjLj7168ELj1ELj1ELj4ELj16ENS_18Kernel_traits_baseILj7168EfS2_fS2_fjLj128EEEEELb0ELb0ELb0ELb0EEEvNS_9FwdParamsE:
.text._ZN10layer_norm13ln_fwd_kernelINS_13Kernel_traitsIf13__nv_bfloat16fS2_fjLj7168ELj1ELj1ELj4ELj16ENS_18Kernel_traits_baseILj7168EfS2_fS2_fjLj128EEEEELb0ELb0ELb0ELb0EEEvNS_9FwdParamsE:
        /* <DEDUP_REMOVED lines=89> */
.L_x_18622:
        /* <DEDUP_REMOVED lines=12> */
[----:B------:R-:W-:-:S06]  /*0650*/  @P0 LOP3.LUT R125, R125, 0x80, RZ, 0xfc, !PT ;  /* 0x000000807d7d0812 */ /* 0x000fcc00078efcff */
[----:B------:R-:W0:Y:S01]  /*0660*/  @P4 LDC.64 R28, c[0x0][0x3d0] ;  /* 0x0000f400ff1c4b82 */ /* 0x000e220000000a00 */
[C---:B-1----:R-:W-:Y:S01]  /*0670*/  @P1 IMAD.WIDE.U32 R14, R125.reuse, 0x20, R14 ;  /* 0x000000207d0e1825 */ /* 0x042fe200078e000e */
[----:B------:R-:W-:Y:S01]  /*0680*/  @P1 IADD3 R125, PT, PT, R125, 0x80, RZ ;  /* 0x000000807d7d1810 */ /* 0x000fe20007ffe0ff */
[----:B------:R-:W5:Y:S01]  /*0690*/  @P0 LDG.E.128 R4, desc[UR6][R12.64] ;  /* 0x000000060c040981 */ /* 0x000f62000c1e1d00 */
[----:B------:R-:W-:Y:S02]  /*06a0*/  CS2R R98, SRZ ;  /* 0x0000000000627805 */ /* 0x000fe4000001ff00 */
[----:B------:R-:W-:Y:S02]  /*06b0*/  CS2R R96, SRZ ;  /* 0x0000000000607805 */ /* 0x000fe4000001ff00 */
[----:B------:R-:W-:Y:S01]  /*06c0*/  CS2R R94, SRZ ;  /* 0x00000000005e7805 */ /* 0x000fe2000001ff00 */
[----:B------:R-:W5:Y:S01]  /*06d0*/  @P0 LDG.E.128 R8, desc[UR6][R12.64+0x10] ;  /* 0x000010060c080981 */ /* 0x000f62000c1e1d00 */
[----:B------:R-:W1:Y:S01]  /*06e0*/  @P5 LDC.64 R2, c[0x0][0x3d0] ;  /* 0x0000f400ff025b82 */ /* 0x000e620000000a00 */
[C---:B--2---:R-:W-:Y:S01]  /*06f0*/  @P2 IMAD.WIDE.U32 R16, R125.reuse, 0x20, R16 ;  /* 0x000000207d102825 */ /* 0x044fe200078e0010 */
[----:B------:R-:W-:Y:S01]  /*0700*/  @P2 IADD3 R125, PT, PT, R125, 0x80, RZ ;  /* 0x000000807d7d2810 */ /* 0x000fe20007ffe0ff */
[----:B------:R-:W5:Y:S01]  /*0710*/  @P1 LDG.E.128 R20, desc[UR6][R14.64] ;  /* 0x000000060e141981 */ /* 0x000f62000c1e1d00 */
[----:B------:R-:W-:-:S02]  /*0720*/  CS2R R92, SRZ ;  /* 0x00000000005c7805 */ /* 0x000fc4000001ff00 */
[----:B------:R-:W-:Y:S02]  /*0730*/  CS2R R82, SRZ ;  /* 0x0000000000527805 */ /* 0x000fe4000001ff00 */
[----:B------:R-:W-:Y:S01]  /*0740*/  CS2R R80, SRZ ;  /* 0x0000000000507805 */ /* 0x000fe2000001ff00 */
[----:B------:R-:W5:Y:S01]  /*0750*/  @P1 LDG.E.128 R24, desc[UR6][R14.64+0x10] ;  /* 0x000010060e181981 */ /* 0x000f62000c1e1d00 */
[----:B------:R-:W2:Y:S01]  /*0760*/  @P6 LDC.64 R32, c[0x0][0x3d0] ;  /* 0x0000f400ff206b82 */ /* 0x000ea20000000a00 */
[C---:B---3--:R-:W-:Y:S01]  /*0770*/  @P3 IMAD.WIDE.U32 R18, R125.reuse, 0x20, R18 ;  /* 0x000000207d123825 */ /* 0x048fe200078e0012 */
[----:B------:R-:W-:Y:S01]  /*0780*/  @P3 IADD3 R125, PT, PT, R125, 0x80, RZ ;  /* 0x000000807d7d3810 */ /* 0x000fe20007ffe0ff */
[----:B------:R-:W5:Y:S01]  /*0790*/  @P2 LDG.E.128 R36, desc[UR6][R16.64] ;  /* 0x0000000610242981 */ /* 0x000f62000c1e1d00 */
[----:B------:R-:W-:Y:S02]  /*07a0*/  CS2R R78, SRZ ;  /* 0x00000000004e7805 */ /* 0x000fe4000001ff00 */
[----:B------:R-:W-:-:S02]  /*07b0*/  CS2R R76, SRZ ;  /* 0x00000000004c7805 */ /* 0x000fc4000001ff00 */
[----:B------:R-:W-:Y:S01]  /*07c0*/  CS2R R66, SRZ ;  /* 0x0000000000427805 */ /* 0x000fe2000001ff00 */
[----:B------:R-:W5:Y:S01]  /*07d0*/  @P2 LDG.E.128 R40, desc[UR6][R16.64+0x10] ;  /* 0x0000100610282981 */ /* 0x000f62000c1e1d00 */
[C---:B0-----:R-:W-:Y:S01]  /*07e0*/  @P4 IMAD.WIDE.U32 R28, R125.reuse, 0x20, R28 ;  /* 0x000000207d1c4825 */ /* 0x041fe200078e001c */
[----:B------:R-:W-:Y:S02]  /*07f0*/  @P4 IADD3 R125, PT, PT, R125, 0x80, RZ ;  /* 0x000000807d7d4810 */ /* 0x000fe40007ffe0ff */
[----:B------:R-:W-:Y:S01]  /*0800*/  CS2R R64, SRZ ;  /* 0x0000000000407805 */ /* 0x000fe2000001ff00 */
[----:B------:R-:W5:Y:S01]  /*0810*/  @P3 LDG.E.128 R52, desc[UR6][R18.64] ;  /* 0x0000000612343981 */ /* 0x000f62000c1e1d00 */
[----:B------:R-:W-:Y:S02]  /*0820*/  CS2R R62, SRZ ;  /* 0x00000000003e7805 */ /* 0x000fe4000001ff00 */
[----:B------:R-:W-:Y:S02]  /*0830*/  CS2R R60, SRZ ;  /* 0x00000000003c7805 */ /* 0x000fe4000001ff00 */
[----:B------:R-:W-:Y:S01]  /*0840*/  CS2R R50, SRZ ;  /* 0x0000000000327805 */ /* 0x000fe2000001ff00 */
[----:B------:R0:W5:Y:S01]  /*0850*/  @P3 LDG.E.128 R56, desc[UR6][R18.64+0x10] ;  /* 0x0000100612383981 */ /* 0x000162000c1e1d00 */
[C---:B-1----:R-:W-:Y:S01]  /*0860*/  @P5 IMAD.WIDE.U32 R30, R125.reuse, 0x20, R2 ;  /* 0x000000207d1e5825 */ /* 0x042fe200078e0002 */
[----:B------:R-:W-:-:S02]  /*0870*/  @P5 IADD3 R125, PT, PT, R125, 0x80, RZ ;  /* 0x000000807d7d5810 */ /* 0x000fc40007ffe0ff */
[----:B------:R-:W-:Y:S01]  /*0880*/  CS2R R48, SRZ ;  /* 0x0000000000307805 */ /* 0x000fe2000001ff00 */
[----:B------:R-:W5:Y:S01]  /*0890*/  @P4 LDG.E.128 R68, desc[UR6][R28.64] ;  /* 0x000000061c444981 */ /* 0x000f62000c1e1d00 */
[----:B------:R-:W-:Y:S02]  /*08a0*/  CS2R R46, SRZ ;  /* 0x00000000002e7805 */ /* 0x000fe4000001ff00 */
[----:B------:R-:W-:Y:S02]  /*08b0*/  CS2R R44, SRZ ;  /* 0x00000000002c7805 */ /* 0x000fe4000001ff00 */
[----:B------:R-:W-:Y:S01]  /*08c0*/  CS2R R34, SRZ ;  /* 0x0000000000227805 */ /* 0x000fe2000001ff00 */
[----:B------:R1:W5:Y:S01]  /*08d0*/  @P4 LDG.E.128 R72, desc[UR6][R28.64+0x10] ;  /* 0x000010061c484981 */ /* 0x000362000c1e1d00 */
[----:B--2---:R-:W-:Y:S01]  /*08e0*/  @P6 IMAD.WIDE.U32 R2, R125, 0x20, R32 ;  /* 0x000000207d026825 */ /* 0x004fe200078e0020 */
[----:B0-----:R-:W-:Y:S02]  /*08f0*/  CS2R R18, SRZ ;  /* 0x0000000000127805 */ /* 0x001fe4000001ff00 */
[----:B------:R-:W-:Y:S01]  /*0900*/  CS2R R16, SRZ ;  /* 0x0000000000107805 */ /* 0x000fe2000001ff00 */
[----:B------:R-:W5:Y:S04]  /*0910*/  @P5 LDG.E.128 R84, desc[UR6][R30.64] ;  /* 0x000000061e545981 */ /* 0x000f68000c1e1d00 */
[----:B------:R-:W5:Y:S04]  /*0920*/  @P6 LDG.E.128 R100, desc[UR6][R2.64] ;  /* 0x0000000602646981 */ /* 0x000f68000c1e1d00 */
[----:B------:R-:W5:Y:S01]  /*0930*/  @P6 LDG.E.128 R104, desc[UR6][R2.64+0x10] ;  /* 0x0000100602686981 */ /* 0x000f62000c1e1d00 */
[----:B------:R-:W-:-:S02]  /*0940*/  CS2R R32, SRZ ;  /* 0x0000000000207805 */ /* 0x000fc4000001ff00 */
[----:B-1----:R-:W-:Y:S02]  /*0950*/  CS2R R28, SRZ ;  /* 0x00000000001c7805 */ /* 0x002fe4000001ff00 */
[----:B------:R-:W-:Y:S01]  /*0960*/  CS2R R14, SRZ ;  /* 0x00000000000e7805 */ /* 0x000fe2000001ff00 */
[----:B------:R0:W5:Y:S01]  /*0970*/  @P5 LDG.E.128 R88, desc[UR6][R30.64+0x10] ;  /* 0x000010061e585981 */ /* 0x000162000c1e1d00 */
[----:B------:R-:W-:Y:S02]  /*0980*/  CS2R R12, SRZ ;  /* 0x00000000000c7805 */ /* 0x000fe4000001ff00 */
[----:B------:R-:W-:Y:S02]  /*0990*/  @P6 CS2R R114, SRZ ;  /* 0x0000000000726805 */ /* 0x000fe4000001ff00 */
[----:B------:R-:W-:Y:S02]  /*09a0*/  @P6 CS2R R112, SRZ ;  /* 0x0000000000706805 */ /* 0x000fe4000001ff00 */
[----:B------:R-:W-:-:S02]  /*09b0*/  @P6 CS2R R110, SRZ ;  /* 0x00000000006e6805 */ /* 0x000fc4000001ff00 */
[----:B------:R-:W-:Y:S02]  /*09c0*/  @P6 CS2R R108, SRZ ;  /* 0x00000000006c6805 */ /* 0x000fe4000001ff00 */
[----:B0-----:R-:W-:-:S07]  /*09d0*/  CS2R R30, SRZ ;  /* 0x00000000001e7805 */ /* 0x001fce000001ff00 */
.L_x_18623:
[----:B------:R-:W-:Y:S05]  /*09e0*/  BSYNC.RECONVERGENT B0 ;  /* 0x0000000000007941 */ /* 0x000fea0003800200 */
.L_x_18621:
[----:B------:R-:W1:Y:S02]  /*09f0*/  LDCU UR4, c[0x0][0x384] ;  /* 0x00007080ff0477ac */ /* 0x000e640008000800 */
[----:B-1----:R-:W-:-:S13]  /*0a00*/  ISETP.GE.AND P0, PT, R175, UR4, PT ;  /* 0x00000004af007c0c */ /* 0x002fda000bf06270 */
[----:B------:R-:W-:Y:S05]  /*0a10*/  @P0 EXIT ;  /* 0x000000000000094d */ /* 0x000fea0003800000 */
[----:B------:R-:W-:Y:S01]  /*0a20*/  SHF.R.S32.HI R123, RZ, 0x3, R123 ;  /* 0x00000003ff7b7819 */ /* 0x000fe2000001147b */
[----:B0-----:R-:W0:Y:S01]  /*0a30*/  LDC.64 R116, c[0x0][0x3e0] ;  /* 0x0000f800ff747b82 */ /* 0x001e220000000a00 */
[----:B------:R-:W1:Y:S02]  /*0a40*/  LDCU UR12, c[0x0][0x388] ;  /* 0x00007100ff0c77ac */ /* 0x000e640008000800 */
[C---:B------:R-:W-:Y:S02]  /*0a50*/  LOP3.LUT R3, R123.reuse, 0x7f, RZ, 0xc0, !PT ;  /* 0x0000007f7b037812 */ /* 0x040fe400078ec0ff */
[----:B------:R-:W-:Y:S01]  /*0a60*/  SHF.L.U32 R123, R123, 0x1, RZ ;  /* 0x000000017b7b7819 */ /* 0x000fe200000006ff */
[----:B------:R-:W2:Y:S01]  /*0a70*/  LDCU.U8 UR10, c[0x0][0x410] ;  /* 0x00008200ff0a77ac */ /* 0x000ea20008000000 */
[----:B------:R-:W-:Y:S01]  /*0a80*/  VIADDMNMX R122, R3, -R122, RZ, !PT ;  /* 0x8000007a037a7246 */ /* 0x000fe200078001ff */
[----:B------:R-:W-:Y:S01]  /*0a90*/  IMAD R0, R0, -0x20, R3 ;  /* 0xffffffe000007824 */ /* 0x000fe200078e0203 */
[----:B------:R-:W-:Y:S01]  /*0aa0*/  LOP3.LUT R123, R123, 0xffffff00, RZ, 0xc0, !PT ;  /* 0xffffff007b7b7812 */ /* 0x000fe200078ec0ff */
[----:B------:R-:W3:Y:S01]  /*0ab0*/  LDCU UR11, c[0x0][0x400] ;  /* 0x00008000ff0b77ac */ /* 0x000ee20008000800 */
[----:B------:R-:W-:-:S02]  /*0ac0*/  VIMNMX R122, PT, PT, R122, 0x20, PT ;  /* 0x000000207a7a7848 */ /* 0x000fc40003fe0100 */
[----:B------:R-:W-:Y:S01]  /*0ad0*/  VIMNMX R0, PT, PT, RZ, R0, !PT ;  /* 0x00000000ff007248 */ /* 0x000fe20007fe0100 */
[----:B------:R-:W4:Y:S01]  /*0ae0*/  LDCU.64 UR8, c[0x0][0x3a0] ;  /* 0x00007400ff0877ac */ /* 0x000f220008000a00 */
[-C--:B------:R-:W-:Y:S02]  /*0af0*/  LEA R122, R122, R123.reuse, 0x3 ;  /* 0x0000007b7a7a7211 */ /* 0x080fe400078e18ff */
[----:B------:R-:W-:Y:S01]  /*0b00*/  VIMNMX R0, PT, PT, R0, 0x20, PT ;  /* 0x0000002000007848 */ /* 0x000fe20003fe0100 */
[----:B------:R-:W-:Y:S01]  /*0b10*/  UPLOP3.LUT UP1, UPT, UPT, UPT, UPT, 0x40, 0x4 ;  /* 0x000000000004789c */ /* 0x000fe20003f2e870 */
[----:B------:R-:W-:Y:S02]  /*0b20*/  I2FP.F32.U32 R122, R122 ;  /* 0x0000007a007a7245 */ /* 0x000fe40000201000 */
[----:B------:R-:W-:Y:S02]  /*0b30*/  LEA R172, R0, R123, 0x3 ;  /* 0x0000007b00ac7211 */ /* 0x000fe400078e18ff */
[----:B------:R0:W0:Y:S02]  /*0b40*/  MUFU.RCP R173, R122 ;  /* 0x0000007a00ad7308 */ /* 0x0000240000001000 */
[----:B0-----:R-:W-:-:S04]  /*0b50*/  ISETP.NE.U32.AND P0, PT, R116, RZ, PT ;  /* 0x000000ff7400720c */ /* 0x001fc80003f05070 */
[----:B-1234-:R-:W-:-:S13]  /*0b60*/  ISETP.NE.AND.EX P0, PT, R117, RZ, PT, P0 ;  /* 0x000000ff7500720c */ /* 0x01efda0003f05300 */
.L_x_18670:
[----:B------:R-:W0:Y:S02]  /*0b70*/  @P0 LDC.64 R178, c[0x0][0x3e0] ;  /* 0x0000f800ffb20b82 */ /* 0x000e240000000a00 */
[----:B0-----:R-:W-:-:S06]  /*0b80*/  @P0 IMAD.WIDE R178, R175, 0x2, R178 ;  /* 0x00000002afb20825 */ /* 0x001fcc00078e02b2 */
[----:B--2---:R-:W2:Y:S01]  /*0b90*/  @P0 LDG.E.U16 R178, desc[UR6][R178.64] ;  /* 0x00000006b2b20981 */ /* 0x004ea2000c1e1500 */
[----:B------:R-:W-:Y:S01]  /*0ba0*/  IMAD R0, R175, UR12, RZ ;  /* 0x0000000caf007c24 */ /* 0x000fe2000f8e02ff */
[----:B------:R-:W-:Y:S01]  /*0bb0*/  ISETP.GE.U32.AND P1, PT, R174, 0x80, PT ;  /* 0x00000080ae00780c */ /* 0x000fe20003f26070 */
[----:B------:R-:W-:Y:S01]  /*0bc0*/  BSSY.RECONVERGENT B0, `(.L_x_18624) ;  /* 0x0000041000007945 */ /* 0x000fe20003800200 */
[----:B------:R-:W0:Y:S02]  /*0bd0*/  S2R R3, SR_TID.X ;  /* 0x0000000000037919 */ /* 0x000e240000002100 */
[----:B-1-34-:R-:W-:-:S04]  /*0be0*/  SHF.R.S32.HI R177, RZ, 0x1f, R0 ;  /* 0x0000001fffb17819 */ /* 0x01afc80000011400 */
[----:B------:R-:W-:Y:S01]  /*0bf0*/  LEA.HI R2, R177, R0, RZ, 0x3 ;  /* 0x00000000b1027211 */ /* 0x000fe200078f18ff */
[----:B------:R-:W-:-:S03]  /*0c00*/  HFMA2 R0, -RZ, RZ, 1.875, 0 ;  /* 0x3f800000ff007431 */ /* 0x000fc600000001ff */
        /* <DEDUP_REMOVED lines=35> */
.L_x_18626:
        /* <DEDUP_REMOVED lines=10> */
[----:B------:R-:W-:Y:S02]  /*0ee0*/  SHF.L.U32 R141, R138, 0x10, RZ ;  /* 0x000000108a8d7819 */ /* 0x000fe400000006ff */
[----:B------:R-:W-:Y:S02]  /*0ef0*/  SHF.L.U32 R177, R177, 0x10, RZ ;  /* 0x00000010b1b17819 */ /* 0x000fe400000006ff */
        /* <DEDUP_REMOVED lines=8> */
.L_x_18627:
[----:B------:R-:W0:Y:S01]  /*0f80*/  LDC.64 R178, c[0x0][0x3a8] ;  /* 0x0000ea00ffb27b82 */ /* 0x000e220000000a00 */
[C---:B------:R-:W-:Y:S01]  /*0f90*/  IADD3 R176, PT, PT, R2.reuse, 0x80, RZ ;  /* 0x0000008002b07810 */ /* 0x040fe20007ffe0ff */
[----:B0-----:R-:W-:-:S05]  /*0fa0*/  IMAD.WIDE.U32 R178, R2, 0x20, R178 ;  /* 0x0000002002b27825 */ /* 0x001fca00078e00b2 */
[----:B------:R0:W-:Y:S04]  /*0fb0*/  STG.E.128 desc[UR6][R178.64], R136 ;  /* 0x00000088b2007986 */ /* 0x0001e8000c101d06 */
[----:B------:R0:W-:Y:S02]  /*0fc0*/  STG.E.128 desc[UR6][R178.64+0x10], R140 ;  /* 0x0000108cb2007986 */ /* 0x0001e4000c101d06 */
.L_x_18625:
[----:B------:R-:W-:Y:S05]  /*0fd0*/  BSYNC.RECONVERGENT B0 ;  /* 0x0000000000007941 */ /* 0x000fea0003800200 */
.L_x_18624:
[----:B------:R-:W-:Y:S01]  /*0fe0*/  ISETP.GE.U32.AND P2, PT, R174, 0x100, PT ;  /* 0x00000100ae00780c */ /* 0x000fe20003f46070 */
[----:B------:R-:W-:Y:S03]  /*0ff0*/  BSSY.RECONVERGENT B0, `(.L_x_18628) ;  /* 0x000003b000007945 */ /* 0x000fe60003800200 */
[----:B0-----:R-:W-:-:S09]  /*1000*/  P2R R178, PR, RZ, 0x4 ;  /* 0x00000004ffb27803 */ /* 0x001fd20000000000 */
        /* <DEDUP_REMOVED lines=13> */
[----:B------:R-:W-:Y:S02]  /*10e0*/  SHF.L.U32 R180, R177, 0x10, RZ ;  /* 0x00000010b1b47819 */ /* 0x000fe400000006ff */
[----:B------:R-:W-:-:S02]  /*10f0*/  PRMT R186, R181, 0x7632, R186 ;  /* 0x00007632b5ba7816 */ /* 0x000fc400000000ba */
[C---:B------:R-:W-:Y:S02]  /*1100*/  PRMT R187, R182.reuse, 0x7632, R187 ;  /* 0x00007632b6bb7816 */ /* 0x040fe400000000bb */
[----:B------:R-:W-:Y:S02]  /*1110*/  PRMT R177, R183, 0x7632, R177 ;  /* 0x00007632b7b17816 */ /* 0x000fe400000000b1 */
[----:B------:R-:W-:Y:S02]  /*1120*/  SHF.L.U32 R189, R182, 0x10, RZ ;  /* 0x00000010b6bd7819 */ /* 0x000fe400000006ff */
        /* <DEDUP_REMOVED lines=14> */
.L_x_18630:
        /* <DEDUP_REMOVED lines=20> */
.L_x_18631:
[----:B------:R-:W0:Y:S02]  /*1350*/  LDC.64 R180, c[0x0][0x3a8] ;  /* 0x0000ea00ffb47b82 */ /* 0x000e240000000a00 */
[C---:B0-----:R-:W-:Y:S01]  /*1360*/  IMAD.WIDE.U32 R180, R176.reuse, 0x20, R180 ;  /* 0x00000020b0b47825 */ /* 0x041fe200078e00b4 */
[----:B------:R-:W-:-:S04]  /*1370*/  IADD3 R176, PT, PT, R176, 0x80, RZ ;  /* 0x00000080b0b07810 */ /* 0x000fc80007ffe0ff */
[----:B------:R0:W-:Y:S04]  /*1380*/  STG.E.128 desc[UR6][R180.64], R132 ;  /* 0x00000084b4007986 */ /* 0x0001e8000c101d06 */
[----:B------:R0:W-:Y:S02]  /*1390*/  STG.E.128 desc[UR6][R180.64+0x10], R144 ;  /* 0x00001090b4007986 */ /* 0x0001e4000c101d06 */
.L_x_18629:
[----:B------:R-:W-:Y:S05]  /*13a0*/  BSYNC.RECONVERGENT B0 ;  /* 0x0000000000007941 */ /* 0x000fea0003800200 */
.L_x_18628:
[----:B------:R-:W-:Y:S01]  /*13b0*/  ISETP.GE.U32.AND P2, PT, R174, 0x180, PT ;  /* 0x00000180ae00780c */ /* 0x000fe20003f46070 */
[----:B------:R-:W-:Y:S03]  /*13c0*/  BSSY.RECONVERGENT B0, `(.L_x_18632) ;  /* 0x000003b000007945 */ /* 0x000fe60003800200 */
[----:B------:R-:W-:-:S09]  /*13d0*/  P2R R179, PR, RZ, 0x4 ;  /* 0x00000004ffb37803 */ /* 0x000fd20000000000 */
[----:B------:R-:W-:Y:S05]  /*13e0*/  @!P2 BRA `(.L_x_18633) ;  /* 0x0000000000e0a947 */ /* 0x000fea0003800000 */
[----:B------:R-:W1:Y:S02]  /*13f0*/  LDC.64 R148, c[0x0][0x390] ;  /* 0x0000e400ff947b82 */ /* 0x000e640000000a00 */
[----:B-1----:R-:W-:-:S05]  /*1400*/  IMAD.WIDE.U32 R148, R176, 0x10, R148 ;  /* 0x00000010b0947825 */ /* 0x002fca00078e0094 */
[----:B0-----:R0:W5:Y:S01]  /*1410*/  LDG.E.128 R180, desc[UR6][R148.64] ;  /* 0x0000000694b47981 */ /* 0x001162000c1e1d00 */
[----:B------:R-:W-:-:S04]  /*1420*/  UISETP.NE.U32.AND UP0, UPT, UR8, URZ, UPT ;  /* 0x000000ff0800728c */ /* 0x000fc8000bf05070 */
[----:B------:R-:W-:-:S09]  /*1430*/  UISETP.NE.AND.EX UP0, UPT, UR9, URZ, UPT, UP0 ;  /* 0x000000ff0900728c */ /* 0x000fd2000bf05300 */
[----:B0-----:R-:W-:Y:S05]  /*1440*/  BRA.U !UP0, `(.L_x_18634) ;  /* 0x0000000108647547 */ /* 0x001fea000b800000 */
        /* <DEDUP_REMOVED lines=25> */
.L_x_18634:
        /* <DEDUP_REMOVED lines=20> */
.L_x_18635:
[----:B------:R-:W0:Y:S02]  /*1720*/  LDC.64 R180, c[0x0][0x3a8] ;  /* 0x0000ea00ffb47b82 */ /* 0x000e240000000a00 */
[C---:B0-----:R-:W-:Y:S01]  /*1730*/  IMAD.WIDE.U32 R180, R176.reuse, 0x20, R180 ;  /* 0x00000020b0b47825 */ /* 0x041fe200078e00b4 */
[----:B------:R-:W-:-:S04]  /*1740*/  IADD3 R176, PT, PT, R176, 0x80, RZ ;  /* 0x00000080b0b07810 */ /* 0x000fc80007ffe0ff */
[----:B------:R1:W-:Y:S04]  /*1750*/  STG.E.128 desc[UR6][R180.64], R148 ;  /* 0x00000094b4007986 */ /* 0x0003e8000c101d06 */
[----:B------:R1:W-:Y:S02]  /*1760*/  STG.E.128 desc[UR6][R180.64+0x10], R160 ;  /* 0x000010a0b4007986 */ /* 0x0003e4000c101d06 */
.L_x_18633:
[----:B------:R-:W-:Y:S05]  /*1770*/  BSYNC.RECONVERGENT B0 ;  /* 0x0000000000007941 */ /* 0x000fea0003800200 */
.L_x_18632:
[----:B------:R-:W-:Y:S01]  /*1780*/  ISETP.GE.U32.AND P2, PT, R174, 0x200, PT ;  /* 0x00000200ae00780c */ /* 0x000fe20003f46070 */
[----:B------:R-:W-:-:S12]  /*1790*/  BSSY.RECONVERGENT B0, `(.L_x_18636) ;  /* 0x000003a000007945 */ /* 0x000fd80003800200 */
[----:B------:R-:W-:Y:S05]  /*17a0*/  @!P2 BRA `(.L_x_18637) ;  /* 0x0000000000e0a947 */ /* 0x000fea0003800000 */
[----:B------:R-:W2:Y:S02]  /*17b0*/  LDC.64 R152, c[0x0][0x390] ;  /* 0x0000e400ff987b82 */ /* 0x000ea40000000a00 */
[----:B--2---:R-:W-:-:S05]  /*17c0*/  IMAD.WIDE.U32 R152, R176, 0x10, R152 ;  /* 0x00000010b0987825 */ /* 0x004fca00078e0098 */
[----:B01----:R0:W5:Y:S01]  /*17d0*/  LDG.E.128 R180, desc[UR6][R152.64] ;  /* 0x0000000698b47981 */ /* 0x003162000c1e1d00 */
        /* <DEDUP_REMOVED lines=28> */
.L_x_18638:
        /* <DEDUP_REMOVED lines=20> */
.L_x_18639:
[----:B------:R-:W0:Y:S02]  /*1ae0*/  LDC.64 R180, c[0x0][0x3a8] ;  /* 0x0000ea00ffb47b82 */ /* 0x000e240000000a00 */
[C---:B0-----:R-:W-:Y:S01]  /*1af0*/  IMAD.WIDE.U32 R180, R176.reuse, 0x20, R180 ;  /* 0x00000020b0b47825 */ /* 0x041fe200078e00b4 */
[----:B------:R-:W-:-:S04]  /*1b00*/  IADD3 R176, PT, PT, R176, 0x80, RZ ;  /* 0x00000080b0b07810 */ /* 0x000fc80007ffe0ff */
[----:B------:R2:W-:Y:S04]  /*1b10*/  STG.E.128 desc[UR6][R180.64], R152 ;  /* 0x00000098b4007986 */ /* 0x0005e8000c101d06 */
[----:B------:R2:W-:Y:S02]  /*1b20*/  STG.E.128 desc[UR6][R180.64+0x10], R164 ;  /* 0x000010a4b4007986 */ /* 0x0005e4000c101d06 */
.L_x_18637:
[----:B------:R-:W-:Y:S05]  /*1b30*/  BSYNC.RECONVERGENT B0 ;  /* 0x0000000000007941 */ /* 0x000fea0003800200 */
.L_x_18636:
[----:B------:R-:W-:Y:S01]  /*1b40*/  ISETP.GE.U32.AND P3, PT, R174, 0x280, PT ;  /* 0x00000280ae00780c */ /* 0x000fe20003f66070 */
[----:B------:R-:W-:-:S12]  /*1b50*/  BSSY.RECONVERGENT B0, `(.L_x_18640) ;  /* 0x000003a000007945 */ /* 0x000fd80003800200 */
[----:B------:R-:W-:Y:S05]  /*1b60*/  @!P3 BRA `(.L_x_18641) ;  /* 0x0000000000e0b947 */ /* 0x000fea0003800000 */
[----:B------:R-:W3:Y:S02]  /*1b70*/  LDC.64 R156, c[0x0][0x390] ;  /* 0x0000e400ff9c7b82 */ /* 0x000ee40000000a00 */
[----:B---3--:R-:W-:-:S05]  /*1b80*/  IMAD.WIDE.U32 R156, R176, 0x10, R156 ;  /* 0x00000010b09c7825 */ /* 0x008fca00078e009c */
[----:B012---:R0:W5:Y:S01]  /*1b90*/  LDG.E.128 R180, desc[UR6][R156.64] ;  /* 0x000000069cb47981 */ /* 0x007162000c1e1d00 */
        /* <DEDUP_REMOVED lines=28> */
.L_x_18642:
        /* <DEDUP_REMOVED lines=20> */
.L_x_18643:
[----:B------:R-:W0:Y:S02]  /*1ea0*/  LDC.64 R180, c[0x0][0x3a8] ;  /* 0x0000ea00ffb47b82 */ /* 0x000e240000000a00 */
[C---:B0-----:R-:W-:Y:S01]  /*1eb0*/  IMAD.WIDE.U32 R180, R176.reuse, 0x20, R180 ;  /* 0x00000020b0b47825 */ /* 0x041fe200078e00b4 */
[----:B------:R-:W-:-:S04]  /*1ec0*/  IADD3 R176, PT, PT, R176, 0x80, RZ ;  /* 0x00000080b0b07810 */ /* 0x000fc80007ffe0ff */
[----:B------:R3:W-:Y:S04]  /*1ed0*/  STG.E.128 desc[UR6][R180.64], R156 ;  /* 0x0000009cb4007986 */ /* 0x0007e8000c101d06 */
[----:B------:R3:W-:Y:S02]  /*1ee0*/  STG.E.128 desc[UR6][R180.64+0x10], R168 ;  /* 0x000010a8b4007986 */ /* 0x0007e4000c101d06 */
.L_x_18641:
[----:B------:R-:W-:Y:S05]  /*1ef0*/  BSYNC.RECONVERGENT B0 ;  /* 0x0000000000007941 */ /* 0x000fea0003800200 */
.L_x_18640:
[----:B------:R-:W-:Y:S01]  /*1f00*/  ISETP.GE.U32.AND P4, PT, R174, 0x300, PT ;  /* 0x00000300ae00780c */ /* 0x000fe20003f86070 */
[----:B------:R-:W-:-:S12]  /*1f10*/  BSSY.RECONVERGENT B0, `(.L_x_18644) ;  /* 0x000003a000007945 */ /* 0x000fd80003800200 */
[----:B------:R-:W-:Y:S05]  /*1f20*/  @!P4 BRA `(.L_x_18645) ;  /* 0x0000000000e0c947 */ /* 0x000fea0003800000 */
[----:B------:R-:W4:Y:S02]  /*1f30*/  LDC.64 R116, c[0x0][0x390] ;  /* 0x0000e400ff747b82 */ /* 0x000f240000000a00 */
[----:B----4-:R-:W-:-:S05]  /*1f40*/  IMAD.WIDE.U32 R116, R176, 0x10, R116 ;  /* 0x00000010b0747825 */ /* 0x010fca00078e0074 */
[----:B0123--:R0:W5:Y:S01]  /*1f50*/  LDG.E.128 R180, desc[UR6][R116.64] ;  /* 0x0000000674b47981 */ /* 0x00f162000c1e1d00 */
        /* <DEDUP_REMOVED lines=28> */
.L_x_18646:
        /* <DEDUP_REMOVED lines=20> */
.L_x_18647:
[----:B------:R-:W0:Y:S02]  /*2260*/  LDC.64 R180, c[0x0][0x3a8] ;  /* 0x0000ea00ffb47b82 */ /* 0x000e240000000a00 */
[C---:B0-----:R-:W-:Y:S01]  /*2270*/  IMAD.WIDE.U32 R180, R176.reuse, 0x20, R180 ;  /* 0x00000020b0b47825 */ /* 0x041fe200078e00b4 */
[----:B------:R-:W-:-:S04]  /*2280*/  IADD3 R176, PT, PT, R176, 0x80, RZ ;  /* 0x00000080b0b07810 */ /* 0x000fc80007ffe0ff */
[----:B------:R4:W-:Y:S04]  /*2290*/  STG.E.128 desc[UR6][R180.64], R116 ;  /* 0x00000074b4007986 */ /* 0x0009e8000c101d06 */
[----:B------:R4:W-:Y:S02]  /*22a0*/  STG.E.128 desc[UR6][R180.64+0x10], R120 ;  /* 0x00001078b4007986 */ /* 0x0009e4000c101d06 */
.L_x_18645:
[----:B------:R-:W-:Y:S05]  /*22b0*/  BSYNC.RECONVERGENT B0 ;  /* 0x0000000000007941 */ /* 0x000fea0003800200 */
.L_x_18644:
        /* <DEDUP_REMOVED lines=34> */
.L_x_18650:
        /* <DEDUP_REMOVED lines=8> */
[----:B------:R-:W-:Y:S02]  /*2560*/  SHF.L.U32 R131, R182, 0x10, RZ ;  /* 0x00000010b6837819 */ /* 0x000fe400000006ff */
[----:B------:R-:W-:Y:S01]  /*2570*/  SHF.L.U32 R129, R126, 0x10, RZ ;  /* 0x000000107e817819 */ /* 0x000fe200000006ff */
[-C--:B------:R-:W-:Y:S01]  /*2580*/  FMUL.FTZ R125, R127, R0.reuse ;  /* 0x000000007f7d7220 */ /* 0x080fe20000410000 */
        /* <DEDUP_REMOVED lines=9> */
.L_x_18651:
[----:B------:R-:W0:Y:S02]  /*2620*/  LDC.64 R180, c[0x0][0x3a8] ;  /* 0x0000ea00ffb47b82 */ /* 0x000e240000000a00 */
[----:B0-----:R-:W-:-:S05]  /*2630*/  IMAD.WIDE.U32 R176, R176, 0x20, R180 ;  /* 0x00000020b0b07825 */ /* 0x001fca00078e00b4 */
[----:B------:R0:W-:Y:S04]  /*2640*/  STG.E.128 desc[UR6][R176.64], R124 ;  /* 0x0000007cb0007986 */ /* 0x0001e8000c101d06 */
[----:B------:R0:W-:Y:S02]  /*2650*/  STG.E.128 desc[UR6][R176.64+0x10], R128 ;  /* 0x00001080b0007986 */ /* 0x0001e4000c101d06 */
.L_x_18649:
[----:B------:R-:W-:Y:S05]  /*2660*/  BSYNC.RECONVERGENT B0 ;  /* 0x0000000000007941 */ /* 0x000fea0003800200 */
.L_x_18648:
[----:B------:R-:W-:Y:S01]  /*2670*/  FADD.FTZ R0, RZ, R136 ;  /* 0x00000088ff007221 */ /* 0x000fe20000010000 */
[C---:B------:R-:W-:Y:S01]  /*2680*/  ISETP.GT.U32.AND P6, PT, R174.reuse, 0xff, PT ;  /* 0x000000ffae00780c */ /* 0x040fe20003fc4070 */
[----:B------:R-:W-:Y:S01]  /*2690*/  BSSY.RECONVERGENT B0, `(.L_x_18652) ;  /* 0x00000d6000007945 */ /* 0x000fe20003800200 */
[----:B0-----:R-:W-:Y:S01]  /*26a0*/  P2R R176, PR, RZ, 0x1 ;  /* 0x00000001ffb07803 */ /* 0x001fe20000000000 */
[----:B------:R-:W-:Y:S01]  /*26b0*/  FADD.FTZ R177, R137, R0 ;  /* 0x0000000089b17221 */ /* 0x000fe20000010000 */
[----:B------:R-:W-:Y:S02]  /*26c0*/  ISETP.GT.U32.AND P0, PT, R174, 0x17f, PT ;  /* 0x0000017fae00780c */ /* 0x000fe40003f04070 */
[----:B------:R-:W-:Y:S01]  /*26d0*/  LOP3.LUT R186, R3, 0x1f, RZ, 0xc0, !PT ;  /* 0x0000001f03ba7812 */ /* 0x000fe200078ec0ff */
        /* <DEDUP_REMOVED lines=8> */
[----:B-1234-:R-:W-:-:S04]  /*2760*/  FADD.FTZ R181, R133, R0 ;  /* 0x0000000085b57221 */ /* 0x01efc80000010000 */
        /* <DEDUP_REMOVED lines=72> */
[----:B------:R-:W-:-:S03]  /*2bf0*/  HFMA2 R185, -RZ, RZ, 0, 0 ;  /* 0x00000000ffb97431 */ /* 0x000fc600000001ff */
        /* <DEDUP_REMOVED lines=127> */
.L_x_18653:
[----:B------:R-:W-:Y:S05]  /*33f0*/  BSYNC.RECONVERGENT B0 ;  /* 0x0000000000007941 */ /* 0x000fea0003800200 */
.L_x_18652:
        /* <DEDUP_REMOVED lines=13> */
.L_x_18655:
[----:B------:R-:W-:Y:S05]  /*34d0*/  BSYNC.RECONVERGENT B0 ;  /* 0x0000000000007941 */ /* 0x000fea0003800200 */
.L_x_18654:
[----:B0-----:R-:W0:Y:S01]  /*34e0*/  SHFL.DOWN PT, R0, R185, 0x2, 0x1f ;  /* 0x08401f00b9007f89 */ /* 0x001e2200000e0000 */
[-C--:B------:R-:W-:Y:S01]  /*34f0*/  I2FP.F32.S32 R187, R185.reuse ;  /* 0x000000b900bb7245 */ /* 0x080fe20000201400 */
[----:B------:R-:W-:Y:S01]  /*3500*/  BSSY.RECONVERGENT B0, `(.L_x_18656) ;  /* 0x0000052000007945 */ /* 0x000fe20003800200 */
[----:B------:R-:W-:Y:S01]  /*3510*/  ISETP.NE.AND P6, PT, RZ, UR10, PT ;  /* 0x0000000aff007c0c */ /* 0x000fe2000bfc5270 */
[----:B-1----:R-:W1:Y:S01]  /*3520*/  SHFL.DOWN PT, R181, R176, 0x2, 0x1f ;  /* 0x08401f00b0b57f89 */ /* 0x002e6200000e0000 */
[----:B0-----:R-:W-:Y:S02]  /*3530*/  IADD3 R180, PT, PT, R0, R185, RZ ;  /* 0x000000b900b47210 */ /* 0x001fe40007ffe0ff */
[----:B------:R-:W-:Y:S02]  /*3540*/  I2FP.F32.S32 R184, R0 ;  /* 0x0000000000b87245 */ /* 0x000fe40000201400 */
[----:B------:R-:W-:Y:S01]  /*3550*/  I2FP.F32.S32 R182, R180 ;  /* 0x000000b400b67245 */ /* 0x000fe20000201400 */
[----:B------:R-:W0:Y:S02]  /*3560*/  SHFL.DOWN PT, R191, R180, 0x1, 0x1f ;  /* 0x08201f00b4bf7f89 */ /* 0x000e2400000e0000 */
        /* <DEDUP_REMOVED lines=8> */
[----:B0-----:R-:W-:-:S04]  /*35f0*/  IADD3 R0, PT, PT, R180, R191, RZ ;  /* 0x000000bfb4007210 */ /* 0x001fc80007ffe0ff */
[----:B------:R-:W0:Y:S01]  /*3600*/  SHFL.DOWN PT, R186, R189, 0x1, 0x1f ;  /* 0x08201f00bdba7f89 */ /* 0x000e2200000e0000 */
[----:B------:R-:W-:Y:S02]  /*3610*/  I2FP.F32.S32 R191, R191 ;  /* 0x000000bf00bf7245 */ /* 0x000fe40000201400 */
[----:B------:R-:W-:-:S06]  /*3620*/  I2FP.F32.S32 R185, R0 ;  /* 0x0000000000b97245 */ /* 0x000fcc0000201400 */
[----:B------:R-:W1:Y:S01]  /*3630*/  MUFU.RCP R185, R185 ;  /* 0x000000b900b97308 */ /* 0x000e620000001000 */
[----:B0-----:R-:W-:Y:S01]  /*3640*/  FMUL.FTZ R193, R186, R191 ;  /* 0x000000bfbac17220 */ /* 0x001fe20000410000 */
[----:B------:R-:W-:-:S03]  /*3650*/  FADD.FTZ R186, R189, -R186 ;  /* 0x800000babdba7221 */ /* 0x000fc60000010000 */
[----:B------:R-:W-:-:S04]  /*3660*/  FFMA.FTZ R0, R182, R189, R193 ;  /* 0x000000bdb6007223 */ /* 0x000fc800000100c1 */
[----:B-1----:R-:W-:-:S05]  /*3670*/  FMUL.FTZ R188, R185, R0 ;  /* 0x00000000b9bc7220 */ /* 0x002fca0000410000 */
        /* <DEDUP_REMOVED lines=8> */
[----:B------:R-:W-:-:S04]  /*3700*/  FMUL.FTZ R183, R186, R186 ;  /* 0x000000babab77220 */ /* 0x000fc80000410000 */
[----:B------:R-:W0:Y:S01]  /*3710*/  SHFL.DOWN PT, R181, R180, 0x1, 0x1f ;  /* 0x08201f00b4b57f89 */ /* 0x000e2200000e0000 */
[----:B------:R-:W-:Y:S02]  /*3720*/  FMUL.FTZ R183, R182, R183 ;  /* 0x000000b7b6b77220 */ /* 0x000fe40000410000 */
[----:B------:R-:W1:Y:S02]  /*3730*/  LDC R182, c[0x0][0x448] ;  /* 0x00011200ffb67b82 */ /* 0x000e640000000800 */
[----:B------:R-:W-:Y:S01]  /*3740*/  FMUL.FTZ R183, R183, R191 ;  /* 0x000000bfb7b77220 */ /* 0x000fe20000410000 */
[----:B0-----:R-:W-:-:S05]  /*3750*/  FADD.FTZ R176, R180, R181 ;  /* 0x000000b5b4b07221 */ /* 0x001fca0000010000 */
[----:B------:R-:W0:Y:S01]  /*3760*/  @!P6 LDC.64 R180, c[0x0][0x3c8] ;  /* 0x0000f200ffb4eb82 */ /* 0x000e220000000a00 */
[----:B------:R-:W-:-:S06]  /*3770*/  FFMA.FTZ R183, R185, R183, R176 ;  /* 0x000000b7b9b77223 */ /* 0x000fcc00000100b0 */
[----:B------:R-:W1:Y:S01]  /*3780*/  SHFL.IDX PT, R183, R183, RZ, 0x1f ;  /* 0x00001fffb7b77589 */ /* 0x000e6200000e0000 */
[----:B------:R-:W2:Y:S01]  /*3790*/  @!P6 LDC.64 R176, c[0x0][0x3c0] ;  /* 0x0000f000ffb0eb82 */ /* 0x000ea20000000a00 */
[----:B0-----:R-:W-:-:S04]  /*37a0*/  @!P6 IMAD.WIDE R180, R175, 0x4, R180 ;  /* 0x00000004afb4e825 */ /* 0x001fc800078e02b4 */
[----:B-1----:R-:W-:Y:S01]  /*37b0*/  FFMA.FTZ R3, R183, UR11, R182 ;  /* 0x0000000bb7037c23 */ /* 0x002fe200080100b6 */
[----:B--2---:R-:W-:-:S04]  /*37c0*/  @!P6 IMAD.WIDE R176, R175, 0x4, R176 ;  /* 0x00000004afb0e825 */ /* 0x004fc800078e02b0 */
[----:B------:R-:W-:Y:S01]  /*37d0*/  FADD.FTZ R3, R3, R190 ;  /* 0x000000be03037221 */ /* 0x000fe20000010000 */
[----:B------:R0:W-:Y:S05]  /*37e0*/  @!P6 STG.E desc[UR6][R176.64], R193 ;  /* 0x000000c1b000e986 */ /* 0x0001ea000c101906 */
[----:B------:R-:W1:Y:S02]  /*37f0*/  MUFU.RSQ R3, R3 ;  /* 0x0000000300037308 */ /* 0x000e640000001400 */
[----:B-1----:R0:W-:Y:S01]  /*3800*/  @!P6 STG.E desc[UR6][R180.64], R3 ;  /* 0x00000003b400e986 */ /* 0x0021e2000c101906 */
        /* <DEDUP_REMOVED lines=33> */
.L_x_18657:
[----:B------:R-:W-:Y:S05]  /*3a20*/  BSYNC.RECONVERGENT B0 ;  /* 0x0000000000007941 */ /* 0x000fea0003800200 */
.L_x_18656:
        /* <DEDUP_REMOVED lines=35> */
.L_x_18659:
[----:B------:R-:W-:Y:S05]  /*3c60*/  BSYNC.RECONVERGENT B0 ;  /* 0x0000000000007941 */ /* 0x000fea0003800200 */
.L_x_18658:
[----:B------:R-:W-:Y:S01]  /*3c70*/  ISETP.NE.AND P1, PT, R179, RZ, PT ;  /* 0x000000ffb300720c */ /* 0x000fe20003f25270 */
[----:B------:R-:W-:-:S12]  /*3c80*/  BSSY.RECONVERGENT B0, `(.L_x_18660) ;  /* 0x0000022000007945 */ /* 0x000fd80003800200 */
        /* <DEDUP_REMOVED lines=33> */
.L_x_18661:
[----:B------:R-:W-:Y:S05]  /*3ea0*/  BSYNC.RECONVERGENT B0 ;  /* 0x0000000000007941 */ /* 0x000fea0003800200 */
.L_x_18660:
        /* <DEDUP_REMOVED lines=34> */
.L_x_18663:
[----:B------:R-:W-:Y:S05]  /*40d0*/  BSYNC.RECONVERGENT B0 ;  /* 0x0000000000007941 */ /* 0x000fea0003800200 */
.L_x_18662:
        /* <DEDUP_REMOVED lines=34> */
.L_x_18665:
[----:B------:R-:W-:Y:S05]  /*4300*/  BSYNC.RECONVERGENT B0 ;  /* 0x0000000000007941 */ /* 0x000fea0003800200 */
.L_x_18664:
        /* <DEDUP_REMOVED lines=34> */
.L_x_18667:
[----:B------:R-:W-:Y:S05]  /*4530*/  BSYNC.RECONVERGENT B0 ;  /* 0x0000000000007941 */ /* 0x000fea0003800200 */
.L_x_18666:
        /* <DEDUP_REMOVED lines=31> */
[----:B------:R-:W-:-:S05]  /*4730*/  F2FP.BF16.F32.PACK_AB R184, R180, R179 ;  /* 0x000000b3b4b8723e */ /* 0x000fca00000010ff */
[----:B------:R0:W-:Y:S02]  /*4740*/  STG.E.128 desc[UR6][R2.64], R184 ;  /* 0x000000b802007986 */ /* 0x0001e4000c101d06 */
.L_x_18669:
[----:B------:R-:W-:Y:S05]  /*4750*/  BSYNC.RECONVERGENT B0 ;  /* 0x0000000000007941 */ /* 0x000fea0003800200 */
.L_x_18668:
[----:B0-----:R-:W0:Y:S01]  /*4760*/  LDC.64 R2, c[0x0][0x380] ;  /* 0x0000e000ff027b82 */ /* 0x001e220000000a00 */
[----:B------:R-:W-:Y:S01]  /*4770*/  UPLOP3.LUT UP1, UPT, UPT, UPT, UP1, 0x40, 0x4 ;  /* 0x000000000004789c */ /* 0x000fe20003f2e810 */
[----:B0-----:R-:W-:-:S04]  /*4780*/  IADD3 R175, PT, PT, R175, R2, RZ ;  /* 0x00000002afaf7210 */ /* 0x001fc80007ffe0ff */
[----:B------:R-:W-:-:S13]  /*4790*/  ISETP.GE.AND P1, PT, R175, R3, PT ;  /* 0x00000003af00720c */ /* 0x000fda0003f26270 */
[----:B------:R-:W-:Y:S05]  /*47a0*/  @!P1 BRA `(.L_x_18670) ;  /* 0xffffffc000f09947 */ /* 0x000fea000383ffff */
[----:B------:R-:W-:Y:S05]  /*47b0*/  EXIT ;  /* 0x000000000000794d */ /* 0x000fea0003800000 */
.L_x_18671:
        /* <DEDUP_REMOVED lines=12> */
.L_x_42355:


//--------------------- .text._ZN10layer_norm13ln_fwd_kernelINS_13Kernel_traitsIf13__nv_bfloat16fS2_fjLj7168ELj1ELj1ELj4ELj16ENS_18Kernel_traits_baseILj7168EfS2_fS2_fjLj128EEEEELb0ELb0ELb0ELb1EEEvNS_9FwdParamsE --------------------------
	.section	.text._ZN10layer_norm13ln_fwd_kernelINS_13Kernel_traitsIf13__nv_bfloat16fS2_fjLj7168ELj1ELj1ELj4ELj16ENS_18Kernel_traits_baseILj7168EfS2_fS2_fjLj128EEEEELb0ELb0ELb0ELb1EEEvNS_9FwdParamsE,"ax",@progbits
	.align	128
        .global         _ZN10layer_norm13ln_fwd_kernelINS_13Kernel_traitsIf13__nv_bfloat16fS2_fjLj7168ELj1ELj1ELj4ELj16ENS_18Kernel_traits_baseILj7168EfS2_fS2_fjLj128EEEEELb0ELb0ELb0ELb1EEEvNS_9FwdParamsE
        .type           _ZN10layer_norm13ln_fwd_kernelINS_13Kernel_traitsIf13__nv_bfloat16fS2_fjLj7168ELj1ELj1ELj4ELj16ENS_18Kernel_traits_baseILj7168EfS2_fS2_fjLj128EEEEELb0ELb0ELb0ELb1EEEvNS_9FwdParamsE,@function
        .size           _ZN10layer_norm13ln_fwd_kernelINS_13Kernel_traitsIf13__nv_bfloat16fS2_fjLj7168ELj1ELj1ELj4ELj16ENS_18Kernel_traits_baseILj7168EfS2_fS2_fjLj128EEEEELb0ELb0ELb0ELb1EEEvNS_9FwdParamsE,(.L_x_42356 - _ZN10layer_norm13ln_fwd_kernelINS_13Kernel_traitsIf13__nv_bfloat16fS2_fjLj7168ELj1ELj1ELj4ELj16ENS_18Kernel_traits_baseILj7168EfS2_fS2_fjLj128EEEEELb0ELb0ELb0ELb1EEEvNS_9FwdParamsE)
        .other          _ZN10layer_norm13ln_fwd_kernelINS_13Kernel_traitsIf13__nv_bfloat16fS2_fjLj7168ELj1ELj1ELj4ELj16ENS_18Kernel_traits_baseILj7168EfS2_fS2_fjLj128EEEEELb0ELb0ELb0ELb1EEEvNS_9FwdParamsE,@"STO_CUDA_ENTRY STV_DEFAULT"
_ZN10layer_norm13ln_fwd_kernelINS_13Kernel_traitsIf13__nv_bfloat16fS2_fjLj7168ELj1ELj1ELj4ELj16ENS_18Kernel_traits_baseILj7168EfS2_fS2_fjLj128EEEEELb0ELb0ELb0ELb1EEEvNS_9FwdParamsE:
.text._ZN10layer_norm13ln_fwd_kernelINS_13Kernel_traitsIf13__nv_bfloat16fS2_fjLj7168ELj1ELj1ELj4ELj16ENS_18Kernel_traits_baseILj7168EfS2_fS2_fjLj128EEEEELb0ELb0ELb0ELb1EEEvNS_9FwdParamsE:
        /* <DEDUP_REMOVED lines=42> */
.L_x_18672:
[----:B------:R-:W2:Y:S01]  /*02a0*/  LDC.64 R4, c[0x0][0x3d0] ;  /* 0x0000f400ff047b82 */ /* 0x000ea20000000a00 */
        /* <DEDUP_REMOVED lines=17> */
[----:B------:R-:W-:Y:S01]  /*03c0*/  CS2R R40, SRZ ;  /* 0x0000000000287805 */ /* 0x000fe2000001ff00 */
[----:B--2---:R-:W-:Y:S01]  /*03d0*/  IMAD.WIDE.U32 R12, R0, 0x20, R4 ;  /* 0x00000020000c7825 */ /* 0x004fe200078e0004 */
[----:B------:R-:W-:-:S02]  /*03e0*/  CS2R R4, SRZ ;  /* 0x0000000000047805 */ /* 0x000fc4000001ff00 */
[----:B------:R-:W-:Y:S02]  /*03f0*/  CS2R R46, SRZ ;  /* 0x00000000002e7805 */ /* 0x000fe4000001ff00 */
[----:B------:R-:W-:Y:S02]  /*0400*/  CS2R R44, SRZ ;  /* 0x00000000002c7805 */ /* 0x000fe4000001ff00 */
[----:B------:R-:W-:Y:S01]  /*0410*/  CS2R R50, SRZ ;  /* 0x0000000000327805 */ /* 0x000fe2000001ff00 */
[----:B------:R-:W5:Y:S01]  /*0420*/  LDG.E.128 R112, desc[UR6][R12.64] ;  /* 0x000000060c707981 */ /* 0x000f62000c1e1d00 */
[----:B------:R-:W-:Y:S02]  /*0430*/  CS2R R48, SRZ ;  /* 0x0000000000307805 */ /* 0x000fe4000001ff00 */
[----:B------:R-:W-:Y:S02]  /*0440*/  CS2R R54, SRZ ;  /* 0x0000000000367805 */ /* 0x000fe4000001ff00 */
[----:B------:R-:W-:Y:S01]  /*0450*/  CS2R R52, SRZ ;  /* 0x0000000000347805 */ /* 0x000fe2000001ff00 */
[----:B------:R-:W5:Y:S01]  /*0460*/  LDG.E.128 R108, desc[UR6][R12.64+0x10] ;  /* 0x000010060c6c7981 */ /* 0x000f62000c1e1d00 */
[----:B------:R-:W-:-:S02]  /*0470*/  CS2R R58, SRZ ;  /* 0x00000000003a7805 */ /* 0x000fc4000001ff00 */
[----:B------:R-:W-:Y:S01]  /*0480*/  CS2R R56, SRZ ;  /* 0x0000000000387805 */ /* 0x000fe2000001ff00 */
[----:B------:R-:W5:Y:S04]  /*0490*/  LDG.E.128 R104, desc[UR6][R12.64+0x1000] ;  /* 0x001000060c687981 */ /* 0x000f68000c1e1d00 */
        /* <DEDUP_REMOVED lines=10> */
[----:B------:R0:W5:Y:S02]  /*0540*/  LDG.E.128 R60, desc[UR6][R12.64+0x6010] ;  /* 0x006010060c3c7981 */ /* 0x000164000c1e1d00 */
[----:B0-----:R-:W-:-:S07]  /*0550*/  CS2R R12, SRZ ;  /* 0x00000000000c7805 */ /* 0x001fce000001ff00 */
.L_x_18673:
[----:B------:R-:W0:Y:S02]  /*0560*/  LDCU UR4, c[0x0][0x384] ;  /* 0x00007080ff0477ac */ /* 0x000e240008000800 */
[----:B0-----:R-:W-:-:S13]  /*0570*/  ISETP.GE.AND P0, PT, R2, UR4, PT ;  /* 0x0000000402007c0c */ /* 0x001fda000bf06270 */
[----:B------:R-:W-:Y:S05]  /*0580*/  @P0 EXIT ;  /* 0x000000000000094d */ /* 0x000fea0003800000 */
[----:B-1----:R-:W0:Y:S01]  /*0590*/  LDC.64 R116, c[0x0][0x3e0] ;  /* 0x0000f800ff747b82 */ /* 0x002e220000000a00 */
[----:B------:R-:W1:Y:S01]  /*05a0*/  LDCU UR10, c[0x0][0x388] ;  /* 0x00007100ff0a77ac */ /* 0x000e620008000800 */
[----:B------:R-:W2:Y:S01]  /*05b0*/  LDCU.U8 UR12, c[0x0][0x410] ;  /* 0x00008200ff0c77ac */ /* 0x000ea20008000000 */
[----:B------:R-:W3:Y:S01]  /*05c0*/  LDCU UR11, c[0x0][0x400] ;  /* 0x00008000ff0b77ac */ /* 0x000ee20008000800 */
[----:B------:R-:W4:Y:S01]  /*05d0*/  LDCU.64 UR8, c[0x0][0x3a0] ;  /* 0x00007400ff0877ac */ /* 0x000f220008000a00 */
[----:B------:R-:W-:Y:S01]  /*05e0*/  UPLOP3.LUT UP1, UPT, UPT, UPT, UPT, 0x40, 0x4 ;  /* 0x000000000004789c */ /* 0x000fe20003f2e870 */
[----:B0-----:R-:W-:-:S04]  /*05f0*/  ISETP.NE.U32.AND P0, PT, R116, RZ, PT ;  /* 0x000000ff7400720c */ /* 0x001fc80003f05070 */
[----:B-1234-:R-:W-:-:S13]  /*0600*/  ISETP.NE.AND.EX P0, PT, R117, RZ, PT, P0 ;  /* 0x000000ff7500720c */ /* 0x01efda0003f05300 */
.L_x_18692:
        /* <DEDUP_REMOVED lines=8> */
[----:B-1----:R-:W-:-:S05]  /*0690*/  IMAD.WIDE.U32 R118, R127, 0x10, R172 ;  /* 0x000000107f767825 */ /* 0x002fca00078e00ac */
[----:B-----5:R0:W5:Y:S01]  /*06a0*/  LDG.E.128 R128, desc[UR6][R118.64] ;  /* 0x0000000676807981 */ /* 0x020162000c1e1d00 */
[----:B------:R-:W-:Y:S01]  /*06b0*/  UISETP.NE.U32.AND UP0, UPT, UR8, URZ, UPT ;  /* 0x000000ff0800728c */ /* 0x000fe2000bf05070 */
[----:B------:R-:W-:-:S03]  /*06c0*/  HFMA2 R0, -RZ, RZ, 1.875, 0 ;  /* 0x3f800000ff007431 */ /* 0x000fc600000001ff */
[----:B------:R-:W-:Y:S01]  /*06d0*/  UISETP.NE.AND.EX UP0, UPT, UR9, URZ, UPT, UP0 ;  /* 0x000000ff0900728c */ /* 0x000fe2000bf05300 */
[----:B--2---:R-:W-:-:S08]  /*06e0*/  @P0 SHF.L.U32 R0, R116, 0x10, RZ ;  /* 0x0000001074000819 */ /* 0x004fd000000006ff */
[----:B0-----:R-:W-:Y:S05]  /*06f0*/  BRA.U !UP0, `(.L_x_18674) ;  /* 0x0000000108647547 */ /* 0x001fea000b800000 */
[----:B------:R-:W0:Y:S02]  /*0700*/  LDC.64 R116, c[0x0][0x3a0] ;  /* 0x0000e800ff747b82 */ /* 0x000e240000000a00 */
[----:B0-----:R-:W-:-:S05]  /*0710*/  IMAD.WIDE.U32 R116, R127, 0x20, R116 ;  /* 0x000000207f747825 */ /* 0x001fca00078e0074 */
[----:B------:R-:W2:Y:S04]  /*0720*/  LDG.E.128 R168, desc[UR6][R116.64] ;  /* 0x0000000674a87981 */ /* 0x000ea8000c1e1d00 */
[----:B------:R0:W3:Y:S01]  /*0730*/  LDG.E.128 R164, desc[UR6][R116.64+0x10] ;  /* 0x0000100674a47981 */ /* 0x0000e2000c1e1d00 */
[----:B-----5:R-:W-:Y:S02]  /*0740*/  PRMT R3, R128, 0x7632, R3 ;  /* 0x0000763280037816 */ /* 0x020fe40000000003 */
[----:B------:R-:W-:Y:S02]  /*0750*/  PRMT R120, R129, 0x7632, R120 ;  /* 0x0000763281787816 */ /* 0x000fe40000000078 */
[----:B------:R-:W-:Y:S02]  /*0760*/  SHF.L.U32 R118, R3, 0x10, RZ ;  /* 0x0000001003767819 */ /* 0x000fe400000006ff */
[----:B------:R-:W-:-:S02]  /*0770*/  PRMT R122, R130, 0x7632, R122 ;  /* 0x00007632827a7816 */ /* 0x000fc4000000007a */
[----:B------:R-:W-:Y:S02]  /*0780*/  PRMT R3, R131, 0x7632, R3 ;  /* 0x0000763283037816 */ /* 0x000fe40000000003 */
[----:B------:R-:W-:Y:S02]  /*0790*/  SHF.L.U32 R119, R128, 0x10, RZ ;  /* 0x0000001080777819 */ /* 0x000fe400000006ff */
[----:B------:R-:W-:Y:S02]  /*07a0*/  SHF.L.U32 R121, R129, 0x10, RZ ;  /* 0x0000001081797819 */ /* 0x000fe400000006ff */
[----:B------:R-:W-:Y:S02]  /*07b0*/  SHF.L.U32 R123, R130, 0x10, RZ ;  /* 0x00000010827b7819 */ /* 0x000fe400000006ff */
[----:B------:R-:W-:Y:S02]  /*07c0*/  SHF.L.U32 R125, R131, 0x10, RZ ;  /* 0x00000010837d7819 */ /* 0x000fe400000006ff */
[----:B------:R-:W-:-:S02]  /*07d0*/  SHF.L.U32 R120, R120, 0x10, RZ ;  /* 0x0000001078787819 */ /* 0x000fc400000006ff */
[----:B------:R-:W-:Y:S02]  /*07e0*/  SHF.L.U32 R122, R122, 0x10, RZ ;  /* 0x000000107a7a7819 */ /* 0x000fe400000006ff */
[----:B0-----:R-:W-:Y:S01]  /*07f0*/  SHF.L.U32 R116, R3, 0x10, RZ ;  /* 0x0000001003747819 */ /* 0x001fe200000006ff */
        /* <DEDUP_REMOVED lines=9> */
.L_x_18674:
        /* <DEDUP_REMOVED lines=20> */
.L_x_18675:
[----:B------:R-:W0:Y:S01]  /*09d0*/  LDC.64 R138, c[0x0][0x3a8] ;  /* 0x0000ea00ff8a7b82 */ /* 0x000e220000000a00 */
[----:B------:R-:W-:-:S05]  /*09e0*/  IADD3 R126, PT, PT, R127, 0x80, RZ ;  /* 0x000000807f7e7810 */ /* 0x000fca0007ffe0ff */
[----:B------:R-:W-:-:S04]  /*09f0*/  IMAD.WIDE.U32 R118, R126, 0x10, R172 ;  /* 0x000000107e767825 */ /* 0x000fc800078e00ac */
[----:B0-----:R-:W-:-:S05]  /*0a00*/  IMAD.WIDE.U32 R116, R127, 0x20, R138 ;  /* 0x000000207f747825 */ /* 0x001fca00078e008a */
[----:B------:R0:W-:Y:S04]  /*0a10*/  STG.E.128 desc[UR6][R116.64], R168 ;  /* 0x000000a874007986 */ /* 0x0001e8000c101d06 */
[----:B------:R0:W-:Y:S04]  /*0a20*/  STG.E.128 desc[UR6][R116.64+0x10], R164 ;  /* 0x000010a474007986 */ /* 0x0001e8000c101d06 */
[----:B------:R0:W5:Y:S01]  /*0a30*/  LDG.E.128 R128, desc[UR6][R118.64] ;  /* 0x0000000676807981 */ /* 0x000162000c1e1d00 */
[----:B------:R-:W-:Y:S05]  /*0a40*/  BRA.U !UP0, `(.L_x_18676) ;  /* 0x0000000108647547 */ /* 0x000fea000b800000 */
[----:B0-----:R-:W0:Y:S02]  /*0a50*/  LDC.64 R116, c[0x0][0x3a0] ;  /* 0x0000e800ff747b82 */ /* 0x001e240000000a00 */
        /* <DEDUP_REMOVED lines=24> */
.L_x_18676:
        /* <DEDUP_REMOVED lines=20> */
.L_x_18677:
[----:B------:R-:W-:Y:S01]  /*0d20*/  IADD3 R136, PT, PT, R127, 0x100, RZ ;  /* 0x000001007f887810 */ /* 0x000fe20007ffe0ff */
[----:B------:R-:W-:-:S04]  /*0d30*/  IMAD.WIDE.U32 R116, R126, 0x20, R138 ;  /* 0x000000207e747825 */ /* 0x000fc800078e008a */
[----:B------:R-:W-:Y:S01]  /*0d40*/  IMAD.WIDE.U32 R118, R136, 0x10, R172 ;  /* 0x0000001088767825 */ /* 0x000fe200078e00ac */
        /* <DEDUP_REMOVED lines=29> */
.L_x_18678:
        /* <DEDUP_REMOVED lines=20> */
.L_x_18679:
        /* <DEDUP_REMOVED lines=32> */
.L_x_18680:
        /* <DEDUP_REMOVED lines=20> */
.L_x_18681:
[----:B------:R-:W-:Y:S01]  /*13a0*/  IADD3 R124, PT, PT, R127, 0x200, RZ ;  /* 0x000002007f7c7810 */ /* 0x000fe20007ffe0ff */
[----:B------:R-:W-:-:S04]  /*13b0*/  IMAD.WIDE.U32 R120, R125, 0x20, R138 ;  /* 0x000000207d787825 */ /* 0x000fc800078e008a */
[----:B------:R-:W-:Y:S01]  /*13c0*/  IMAD.WIDE.U32 R116, R124, 0x10, R172 ;  /* 0x000000107c747825 */ /* 0x000fe200078e00ac */
[----:B------:R0:W-:Y:S04]  /*13d0*/  STG.E.128 desc[UR6][R120.64], R144 ;  /* 0x0000009078007986 */ /* 0x0001e8000c101d06 */
[----:B------:R0:W-:Y:S04]  /*13e0*/  STG.E.128 desc[UR6][R120.64+0x10], R140 ;  /* 0x0000108c78007986 */ /* 0x0001e8000c101d06 */
[----:B------:R-:W5:Y:S01]  /*13f0*/  LDG.E.128 R116, desc[UR6][R116.64] ;  /* 0x0000000674747981 */ /* 0x000f62000c1e1d00 */
[----:B------:R-:W-:Y:S05]  /*1400*/  BRA.U !UP0, `(.L_x_18682) ;  /* 0x0000000108647547 */ /* 0x000fea000b800000 */
[----:B0-----:R-:W0:Y:S02]  /*1410*/  LDC.64 R120, c[0x0][0x3a0] ;  /* 0x0000e800ff787b82 */ /* 0x001e240000000a00 */
[----:B0-----:R-:W-:-:S05]  /*1420*/  IMAD.WIDE.U32 R120, R124, 0x20, R120 ;  /* 0x000000207c787825 */ /* 0x001fca00078e0078 */
[----:B------:R-:W2:Y:S04]  /*1430*/  LDG.E.128 R132, desc[UR6][R120.64] ;  /* 0x0000000678847981 */ /* 0x000ea8000c1e1d00 */
[----:B------:R0:W3:Y:S01]  /*1440*/  LDG.E.128 R128, desc[UR6][R120.64+0x10] ;  /* 0x0000100678807981 */ /* 0x0000e2000c1e1d00 */
[C---:B-----5:R-:W-:Y:S02]  /*1450*/  PRMT R3, R116.reuse, 0x7632, R3 ;  /* 0x0000763274037816 */ /* 0x060fe40000000003 */
[----:B------:R-:W-:Y:S02]  /*1460*/  SHF.L.U32 R123, R116, 0x10, RZ ;  /* 0x00000010747b7819 */ /* 0x000fe400000006ff */
[----:B------:R-:W-:Y:S02]  /*1470*/  PRMT R137, R118, 0x7632, R137 ;  /* 0x0000763276897816 */ /* 0x000fe40000000089 */
        /* <DEDUP_REMOVED lines=18> */
.L_x_18682:
[C---:B-----5:R-:W-:Y:S02]  /*15a0*/  PRMT R3, R116.reuse, 0x7632, R3 ;  /* 0x0000763274037816 */ /* 0x060fe40000000003 */
[----:B0-----:R-:W-:Y:S02]  /*15b0*/  SHF.L.U32 R121, R116, 0x10, RZ ;  /* 0x0000001074797819 */ /* 0x001fe400000006ff */
[C---:B------:R-:W-:Y:S02]  /*15c0*/  PRMT R120, R118.reuse, 0x7632, R120 ;  /* 0x0000763276787816 */ /* 0x040fe40000000078 */
[----:B------:R-:W-:Y:S01]  /*15d0*/  SHF.L.U32 R123, R118, 0x10, RZ ;  /* 0x00000010767b7819 */ /* 0x000fe200000006ff */
[----:B------:R-:W-:Y:S01]  /*15e0*/  FMUL.FTZ R132, R121, R0 ;  /* 0x0000000079847220 */ /* 0x000fe20000410000 */
[----:B------:R-:W-:Y:S02]  /*15f0*/  PRMT R116, R117, 0x7632, R116 ;  /* 0x0000763275747816 */ /* 0x000fe40000000074 */
[----:B------:R-:W-:-:S02]  /*1600*/  PRMT R118, R119, 0x7632, R118 ;  /* 0x0000763277767816 */ /* 0x000fc40000000076 */
[----:B------:R-:W-:Y:S02]  /*1610*/  SHF.L.U32 R117, R117, 0x10, RZ ;  /* 0x0000001075757819 */ /* 0x000fe400000006ff */
        /* <DEDUP_REMOVED lines=12> */
.L_x_18683:
        /* <DEDUP_REMOVED lines=32> */
.L_x_18684:
[----:B0----5:R-:W-:Y:S02]  /*18e0*/  PRMT R120, R176, 0x7632, R120 ;  /* 0x00007632b0787816 */ /* 0x021fe40000000078 */
        /* <DEDUP_REMOVED lines=19> */
.L_x_18685:
        /* <DEDUP_REMOVED lines=32> */
.L_x_18686:
        /* <DEDUP_REMOVED lines=11> */
[----:B------:R-:W-:Y:S01]  /*1cd0*/  SHF.L.U32 R177, R174, 0x10, RZ ;  /* 0x00000010aeb17819 */ /* 0x000fe200000006ff */
[-C--:B------:R-:W-:Y:S01]  /*1ce0*/  FMUL.FTZ R178, R185, R0.reuse ;  /* 0x00000000b9b27220 */ /* 0x080fe20000410000 */
[----:B------:R-:W-:Y:S02]  /*1cf0*/  SHF.L.U32 R181, R181, 0x10, RZ ;  /* 0x00000010b5b57819 */ /* 0x000fe400000006ff */
[----:B------:R-:W-:Y:S01]  /*1d00*/  SHF.L.U32 R183, R176, 0x10, RZ ;  /* 0x00000010b0b77819 */ /* 0x000fe200000006ff */
[-C--:B------:R-:W-:Y:S01]  /*1d10*/  FMUL.FTZ R176, R179, R0.reuse ;  /* 0x00000000b3b07220 */ /* 0x080fe20000410000 */
[-C--:B------:R-:W-:Y:S01]  /*1d20*/  FMUL.FTZ R175, R177, R0.reuse ;  /* 0x00000000b1af7220 */ /* 0x080fe20000410000 */
[-C--:B------:R-:W-:Y:S01]  /*1d30*/  FMUL.FTZ R174, R181, R0.reuse ;  /* 0x00000000b5ae7220 */ /* 0x080fe20000410000 */
[-C--:B------:R-:W-:Y:S01]  /*1d40*/  FMUL.FTZ R179, R187, R0.reuse ;  /* 0x00000000bbb37220 */ /* 0x080fe20000410000 */
[----:B------:R-:W-:-:S07]  /*1d50*/  FMUL.FTZ R177, R183, R0 ;  /* 0x00000000b7b17220 */ /* 0x000fce0000410000 */
.L_x_18687:
        /* <DEDUP_REMOVED lines=203> */
.L_x_18689:
[----:B------:R-:W-:Y:S05]  /*2a10*/  BSYNC.RECONVERGENT B0 ;  /* 0x0000000000007941 */ /* 0x000fea0003800200 */
.L_x_18688:
        /* <DEDUP_REMOVED lines=15> */
.L_x_18691:
[----:B------:R-:W-:Y:S05]  /*2b10*/  BSYNC.RECONVERGENT B0 ;  /* 0x0000000000007941 */ /* 0x000fea0003800200 */
.L_x_18690:
[----:B------:R-:W1:Y:S01]  /*2b20*/  SHFL.DOWN PT, R139, R138, 0x2, 0x1f ;  /* 0x08401f008a8b7f89 */ /* 0x000e6200000e0000 */
[----:B------:R-:W-:Y:S01]  /*2b30*/  ISETP.NE.AND P2, PT, RZ, UR12, PT ;  /* 0x0000000cff007c0c */ /* 0x000fe2000bf45270 */
[----:B------:R-:W-:Y:S01]  /*2b40*/  UPLOP3.LUT UP1, UPT, UPT, UPT, UP1, 0x40, 0x4 ;  /* 0x000000000004789c */ /* 0x000fe20003f2e810 */
[----:B------:R-:W-:Y:S01]  /*2b50*/  ISETP.NE.AND P1, PT, R0, RZ, PT ;  /* 0x000000ff0000720c */ /* 0x000fe20003f25270 */
[----:B0-----:R-:W0:Y:S01]  /*2b60*/  SHFL.DOWN PT, R183, R180, 0x2, 0x1f ;  /* 0x08401f00b4b77f89 */ /* 0x001e2200000e0000 */
[----:B-1----:R-:W-:Y:S02]  /*2b70*/  IADD3 R182, PT, PT, R139, R138, RZ ;  /* 0x0000008a8bb67210 */ /* 0x002fe40007ffe0ff */
        /* <DEDUP_REMOVED lines=16> */
[----:B--2---:R-:W-:Y:S01]  /*2c80*/  FADD.FTZ R138, R138, R181 ;  /* 0x000000b58a8a7221 */ /* 0x004fe20000010000 */
[----:B------:R-:W-:-:S03]  /*2c90*/  I2FP.F32.S32 R190, R190 ;  /* 0x000000be00be7245 */ /* 0x000fc60000201400 */
[----:B------:R-:W-:-:S03]  /*2ca0*/  FFMA.FTZ R138, R185, R180, R138 ;  /* 0x000000b4b98a7223 */ /* 0x000fc6000001008a */
        /* <DEDUP_REMOVED lines=10> */
[----:B0-----:R-:W-:Y:S01]  /*2d50*/  FADD.FTZ R139, R138, R139 ;  /* 0x0000008b8a8b7221 */ /* 0x001fe20000010000 */
[----:B-1----:R-:W-:-:S03]  /*2d60*/  FSEL R181, R180, RZ, !P2 ;  /* 0x000000ffb4b57208 */ /* 0x002fc60005000000 */
[----:B------:R-:W-:Y:S02]  /*2d70*/  FFMA.FTZ R139, R190, R187, R139 ;  /* 0x000000bbbe8b7223 */ /* 0x000fe4000001008b */
[----:B------:R-:W-:-:S03]  /*2d80*/  FADD.FTZ R194, -R181, R157 ;  /* 0x0000009db5c27221 */ /* 0x000fc60000010100 */
[----:B------:R0:W1:Y:S01]  /*2d90*/  SHFL.IDX PT, R224, R139, RZ, 0x1f ;  /* 0x00001fff8be07589 */ /* 0x00006200000e0000 */
[----:B------:R-:W1:Y:S01]  /*2da0*/  LDC R157, c[0x0][0x448] ;  /* 0x00011200ff9d7b82 */ /* 0x000e620000000800 */
[C---:B------:R-:W-:Y:S01]  /*2db0*/  FADD.FTZ R210, -R181.reuse, R140 ;  /* 0x0000008cb5d27221 */ /* 0x040fe20000010100 */
[----:B------:R-:W-:Y:S01]  /*2dc0*/  FMUL.FTZ R140, R180, R180 ;  /* 0x000000b4b48c7220 */ /* 0x000fe20000410000 */
[C---:B------:R-:W-:Y:S01]  /*2dd0*/  FADD.FTZ R222, -R181.reuse, R135 ;  /* 0x00000087b5de7221 */ /* 0x040fe20000010100 */
[C---:B------:R-:W-:Y:S01]  /*2de0*/  FADD.FTZ R216, -R181.reuse, R132 ;  /* 0x00000084b5d87221 */ /* 0x040fe20000010100 */
[C---:B------:R-:W-:Y:S01]  /*2df0*/  FADD.FTZ R218, -R181.reuse, R133 ;  /* 0x00000085b5da7221 */ /* 0x040fe20000010100 */
[C---:B------:R-:W-:Y:S01]  /*2e00*/  FADD.FTZ R220, -R181.reuse, R134 ;  /* 0x00000086b5dc7221 */ /* 0x040fe20000010100 */
[----:B------:R-:W-:Y:S01]  /*2e10*/  FSEL R135, R140, RZ, P2 ;  /* 0x000000ff8c877208 */ /* 0x000fe20001000000 */
[----:B0-----:R-:W0:Y:S01]  /*2e20*/  @!P1 LDC.64 R138, c[0x0][0x3c0] ;  /* 0x0000f000ff8a9b82 */ /* 0x001e220000000a00 */
[C---:B------:R-:W-:Y:S01]  /*2e30*/  FADD.FTZ R192, -R181.reuse, R163 ;  /* 0x000000a3b5c07221 */ /* 0x040fe20000010100 */
[C---:B------:R-:W-:Y:S01]  /*2e40*/  FADD.FTZ R232, -R181.reuse, R128 ;  /* 0x00000080b5e87221 */ /* 0x040fe20000010100 */
[C---:B------:R-:W-:Y:S01]  /*2e50*/  FADD.FTZ R234, -R181.reuse, R129 ;  /* 0x00000081b5ea7221 */ /* 0x040fe20000010100 */
[C---:B------:R-:W-:Y:S01]  /*2e60*/  FADD.FTZ R164, -R181.reuse, R164 ;  /* 0x000000a4b5a47221 */ /* 0x040fe20000010100 */
[C---:B------:R-:W-:Y:S01]  /*2e70*/  FADD.FTZ R156, -R181.reuse, R156 ;  /* 0x0000009cb59c7221 */ /* 0x040fe20000010100 */
        /* <DEDUP_REMOVED lines=10> */
[----:B-1----:R-:W-:Y:S01]  /*2f20*/  FFMA.FTZ R134, R224, UR11, R157 ;  /* 0x0000000be0867c23 */ /* 0x002fe2000801009d */
[----:B------:R-:W1:Y:S01]  /*2f30*/  LDC.64 R128, c[0x0][0x428] ;  /* 0x00010a00ff807b82 */ /* 0x000e620000000a00 */
[C---:B------:R-:W-:Y:S01]  /*2f40*/  FADD.FTZ R188, -R181.reuse, R167 ;  /* 0x000000a7b5bc7221 */ /* 0x040fe20000010100 */
[C---:B------:R-:W-:Y:S01]  /*2f50*/  FADD.FTZ R160, -R181.reuse, R160 ;  /* 0x000000a0b5a07221 */ /* 0x040fe20000010100 */
[----:B------:R-:W-:Y:S01]  /*2f60*/  FADD.FTZ R134, R134, R135 ;  /* 0x0000008786867221 */ /* 0x000fe20000010000 */
[C---:B------:R-:W-:Y:S01]  /*2f70*/  FADD.FTZ R190, -R181.reuse, R161 ;  /* 0x000000a1b5be7221 */ /* 0x040fe20000010100 */
[C---:B------:R-:W-:Y:S01]  /*2f80*/  FADD.FTZ R158, -R181.reuse, R158 ;  /* 0x0000009eb59e7221 */ /* 0x040fe20000010100 */
[----:B------:R-:W-:Y:S01]  /*2f90*/  FADD.FTZ R196, -R181, R159 ;  /* 0x0000009fb5c47221 */ /* 0x000fe20000010100 */
[----:B------:R-:W3:Y:S01]  /*2fa0*/  MUFU.RSQ R163, R134 ;  /* 0x0000008600a37308 */ /* 0x000ee20000001400 */
[----:B0-----:R-:W-:-:S04]  /*2fb0*/  @!P1 IMAD.WIDE R138, R2, 0x4, R138 ;  /* 0x00000004028a9825 */ /* 0x001fc800078e028a */
[C---:B------:R-:W-:Y:S01]  /*2fc0*/  FADD.FTZ R152, -R181.reuse, R152 ;  /* 0x00000098b5987221 */ /* 0x040fe20000010100 */
[C---:B------:R-:W-:Y:S01]  /*2fd0*/  FADD.FTZ R198, -R181.reuse, R153 ;  /* 0x00000099b5c67221 */ /* 0x040fe20000010100 */
[C---:B------:R-:W-:Y:S01]  /*2fe0*/  FADD.FTZ R154, -R181.reuse, R154 ;  /* 0x0000009ab59a7221 */ /* 0x040fe20000010100 */
[C---:B------:R-:W-:Y:S01]  /*2ff0*/  FADD.FTZ R200, -R181.reuse, R155 ;  /* 0x0000009bb5c87221 */ /* 0x040fe20000010100 */
[C---:B------:R-:W-:Y:S01]  /*3000*/  FADD.FTZ R148, -R181.reuse, R148 ;  /* 0x00000094b5947221 */ /* 0x040fe20000010100 */
[----:B------:R-:W-:Y:S01]  /*3010*/  FADD.FTZ R202, -R181, R149 ;  /* 0x00000095b5ca7221 */ /* 0x000fe20000010100 */
[----:B--2---:R-:W-:-:S04]  /*3020*/  @!P1 IMAD.WIDE R120, R2, 0x4, R132 ;  /* 0x0000000402789825 */ /* 0x004fc800078e0284 */
        /* <DEDUP_REMOVED lines=25> */
[C---:B---3--:R-:W-:Y:S01]  /*31c0*/  FMUL.FTZ R119, R163.reuse, R164 ;  /* 0x000000a4a3777220 */ /* 0x048fe20000410000 */
[C---:B------:R-:W-:Y:S01]  /*31d0*/  FMUL.FTZ R181, R163.reuse, R156 ;  /* 0x0000009ca3b57220 */ /* 0x040fe20000410000 */
[C---:B------:R-:W-:Y:S01]  /*31e0*/  FMUL.FTZ R194, R163.reuse, R194 ;  /* 0x000000c2a3c27220 */ /* 0x040fe20000410000 */
[C---:B------:R-:W-:Y:S01]  /*31f0*/  FMUL.FTZ R123, R163.reuse, R168 ;  /* 0x000000a8a37b7220 */ /* 0x040fe20000410000 */
[C---:B------:R-:W-:Y:S01]  /*3200*/  FMUL.FTZ R131, R163.reuse, R166 ;  /* 0x000000a6a3837220 */ /* 0x040fe20000410000 */
[C---:B------:R-:W-:Y:S01]  /*3210*/  FMUL.FTZ R179, R163.reuse, R162 ;  /* 0x000000a2a3b37220 */ /* 0x040fe20000410000 */
[C---:B------:R-:W-:Y:S01]  /*3220*/  FMUL.FTZ R192, R163.reuse, R192 ;  /* 0x000000c0a3c07220 */ /* 0x040fe20000410000 */
[----:B------:R-:W-:Y:S01]  /*3230*/  @!P1 STG.E desc[UR6][R138.64], R180 ;  /* 0x000000b48a009986 */ /* 0x000fe2000c101906 */
        /* <DEDUP_REMOVED lines=11> */
[----:B------:R0:W-:Y:S01]  /*32f0*/  @!P1 STG.E desc[UR6][R120.64], R163 ;  /* 0x000000a378009986 */ /* 0x0001e2000c101906 */
        /* <DEDUP_REMOVED lines=18> */
[----:B------:R-:W-:Y:S01]  /*3420*/  FMUL.FTZ R145, R163, R178 ;  /* 0x000000b2a3917220 */ /* 0x000fe20000410000 */
[----:B------:R-:W-:Y:S01]  /*3430*/  F2FP.BF16.F32.PACK_AB R121, R192, R179 ;  /* 0x000000b3c079723e */ /* 0x000fe200000010ff */
[----:B-1----:R-:W-:Y:S01]  /*3440*/  IMAD.WIDE.U32 R178, R127, 0x10, R128 ;  /* 0x000000107fb27825 */ /* 0x002fe200078e0080 */
[----:B------:R-:W-:-:S03]  /*3450*/  F2FP.BF16.F32.PACK_AB R119, R188, R119 ;  /* 0x00000077bc77723e */ /* 0x000fc600000010ff */
[----:B------:R-:W-:Y:S01]  /*3460*/  FMUL.FTZ R161, R163, R210 ;  /* 0x000000d2a3a17220 */ /* 0x000fe20000410000 */
[----:B------:R-:W-:Y:S01]  /*3470*/  F2FP.BF16.F32.PACK_AB R118, R131, R118 ;  /* 0x000000768376723e */ /* 0x000fe200000010ff */
[----:B------:R-:W-:Y:S01]  /*3480*/  IMAD.WIDE.U32 R180, R126, 0x10, R128 ;  /* 0x000000107eb47825 */ /* 0x000fe200078e0080 */
[----:B------:R-:W-:-:S03]  /*3490*/  F2FP.BF16.F32.PACK_AB R117, R184, R117 ;  /* 0x00000075b875723e */ /* 0x000fc600000010ff */
[----:B------:R-:W-:Y:S01]  /*34a0*/  FMUL.FTZ R160, R163, R212 ;  /* 0x000000d4a3a07220 */ /* 0x000fe20000410000 */
[----:B------:R-:W-:Y:S01]  /*34b0*/  F2FP.BF16.F32.PACK_AB R116, R123, R116 ;  /* 0x000000747b74723e */ /* 0x000fe200000010ff */
[----:B------:R-:W-:Y:S01]  /*34c0*/  FMUL.FTZ R157, R163, R130 ;  /* 0x00000082a39d7220 */ /* 0x000fe20000410000 */
[----:B------:R-:W-:Y:S01]  /*34d0*/  F2FP.BF16.F32.PACK_AB R123, R196, R183 ;  /* 0x000000b7c47b723e */ /* 0x000fe200000010ff */
[--C-:B------:R-:W-:Y:S01]  /*34e0*/  IMAD.WIDE.U32 R130, R125, 0x10, R128.reuse ;  /* 0x000000107d827825 */ /* 0x100fe200078e0080 */
[----:B------:R-:W-:Y:S01]  /*34f0*/  F2FP.BF16.F32.PACK_AB R120, R120, R133 ;  /* 0x000000857878723e */ /* 0x000fe200000010ff */
[----:B------:R-:W-:Y:S02]  /*3500*/  STG.E.128 desc[UR6][R178.64], R116 ;  /* 0x00000074b2007986 */ /* 0x000fe4000c101d06 */
[----:B------:R-:W-:Y:S01]  /*3510*/  FMUL.FTZ R169, R163, R154 ;  /* 0x0000009aa3a97220 */ /* 0x000fe20000410000 */
[----:B------:R-:W-:-:S04]  /*3520*/  IMAD.WIDE.U32 R126, R136, 0x10, R128 ;  /* 0x00000010887e7825 */ /* 0x000fc800078e0080 */
[C---:B------:R-:W-:Y:S01]  /*3530*/  FMUL.FTZ R155, R163.reuse, R232 ;  /* 0x000000e8a39b7220 */ /* 0x040fe20000410000 */
[----:B------:R0:W-:Y:S01]  /*3540*/  STG.E.128 desc[UR6][R180.64], R120 ;  /* 0x00000078b4007986 */ /* 0x0001e2000c101d06 */
[----:B------:R-:W-:Y:S01]  /*3550*/  FMUL.FTZ R167, R163, R152 ;  /* 0x00000098a3a77220 */ /* 0x000fe20000410000 */
[----:B------:R-:W-:-:S04]  /*3560*/  IMAD.WIDE.U32 R124, R124, 0x10, R128 ;  /* 0x000000107c7c7825 */ /* 0x000fc800078e0080 */
[C---:B------:R-:W-:Y:S01]  /*3570*/  FMUL.FTZ R173, R163.reuse, R148 ;  /* 0x00000094a3ad7220 */ /* 0x040fe20000410000 */
[C---:B------:R-:W-:Y:S01]  /*3580*/  FMUL.FTZ R154, R163.reuse, R236 ;  /* 0x000000eca39a7220 */ /* 0x040fe20000410000 */
[----:B------:R-:W-:Y:S01]  /*3590*/  FMUL.FTZ R148, R163, R230 ;  /* 0x000000e6a3947220 */ /* 0x000fe20000410000 */
[----:B------:R-:W-:-:S04]  /*35a0*/  IMAD.WIDE.U32 R132, R3, 0x10, R128 ;  /* 0x0000001003847825 */ /* 0x000fc800078e0080 */
[----:B------:R-:W-:Y:S01]  /*35b0*/  FMUL.FTZ R152, R163, R234 ;  /* 0x000000eaa3987220 */ /* 0x000fe20000410000 */
[----:B------:R-:W-:Y:S01]  /*35c0*/  FFMA.FTZ R154, R154, R71, R15 ;  /* 0x000000479a9a7223 */ /* 0x000fe2000001000f */
[----:B------:R-:W-:Y:S01]  /*35d0*/  FFMA.FTZ R153, R153, R74, R18 ;  /* 0x0000004a99997223 */ /* 0x000fe20000010012 */
[----:B------:R-:W-:-:S04]  /*35e0*/  IMAD.WIDE.U32 R128, R137, 0x10, R128 ;  /* 0x0000001089807825 */ /* 0x000fc800078e0080 */
[----:B------:R-:W-:Y:S01]  /*35f0*/  FFMA.FTZ R137, R160, R85, R29 ;  /* 0x00000055a0897223 */ /* 0x000fe2000001001d */
[----:B------:R-:W-:Y:S01]  /*3600*/  FFMA.FTZ R152, R152, R69, R13 ;  /* 0x0000004598987223 */ /* 0x000fe2000001000d */
[----:B------:R-:W-:Y:S01]  /*3610*/  FFMA.FTZ R136, R148, R75, R19 ;  /* 0x0000004b94887223 */ /* 0x000fe20000010013 */
[C---:B------:R-:W-:Y:S01]  /*3620*/  FMUL.FTZ R175, R163.reuse, R150 ;  /* 0x00000096a3af7220 */ /* 0x040fe20000410000 */
[C---:B------:R-:W-:Y:S01]  /*3630*/  FMUL.FTZ R151, R163.reuse, R144 ;  /* 0x00000090a3977220 */ /* 0x040fe20000410000 */
[C---:B------:R-:W-:Y:S01]  /*3640*/  FMUL.FTZ R150, R163.reuse, R206 ;  /* 0x000000cea3967220 */ /* 0x040fe20000410000 */
[----:B------:R-:W-:Y:S01]  /*3650*/  FMUL.FTZ R168, R163, R198 ;  /* 0x000000c6a3a87220 */ /* 0x000fe20000410000 */
[----:B0-----:R-:W-:Y:S01]  /*3660*/  FFMA.FTZ R122, R161, R84, R28 ;  /* 0x00000054a17a7223 */ /* 0x001fe2000001001c */
[----:B------:R-:W-:Y:S01]  /*3670*/  F2FP.BF16.F32.PACK_AB R153, R136, R153 ;  /* 0x000000998899723e */ /* 0x000fe200000010ff */
        /* <DEDUP_REMOVED lines=8> */
[C---:B------:R-:W-:Y:S01]  /*3700*/  FMUL.FTZ R159, R163.reuse, R146 ;  /* 0x00000092a39f7220 */ /* 0x040fe20000410000 */
[C---:B------:R-:W-:Y:S01]  /*3710*/  FMUL.FTZ R158, R163.reuse, R208 ;  /* 0x000000d0a39e7220 */ /* 0x040fe20000410000 */
[----:B------:R-:W-:Y:S01]  /*3720*/  F2FP.BF16.F32.PACK_AB R155, R154, R155 ;  /* 0x0000009b9a9b723e */ /* 0x000fe200000010ff */
[C---:B------:R-:W-:Y:S01]  /*3730*/  FMUL.FTZ R177, R163.reuse, R142 ;  /* 0x0000008ea3b17220 */ /* 0x040fe20000410000 */
        /* <DEDUP_REMOVED lines=68> */
[----:B0-----:R-:W-:-:S03]  /*3b80*/  IADD3 R2, PT, PT, R2, R136, RZ ;  /* 0x0000008802027210 */ /* 0x001fc60007ffe0ff */
[----:B------:R1:W-:Y:S01]  /*3b90*/  STG.E.128 desc[UR6][R128.64], R144 ;  /* 0x0000009080007986 */ /* 0x0003e2000c101d06 */
[----:B------:R-:W-:-:S13]  /*3ba0*/  ISETP.GE.AND P1, PT, R2, R137, PT ;  /* 0x000000890200720c */ /* 0x000fda0003f26270 */
[----:B------:R-:W-:Y:S05]  /*3bb0*/  @!P1 BRA `(.L_x_18692) ;  /* 0xffffffc800949947 */ /* 0x000fea000383ffff */
[----:B------:R-:W-:Y:S05]  /*3bc0*/  EXIT ;  /* 0x000000000000794d */ /* 0x000fea0003800000 */
.L_x_18693:
        /* <DEDUP_REMOVED lines=11> */
.L_x_42356:


//--------------------- .text._ZN10layer_norm13ln_fwd_kernelINS_13Kernel_traitsIf13__nv_bfloat16fS2_fjLj7168ELj1ELj1ELj4ELj16ENS_18Kernel_traits_baseILj7168EfS2_fS2_fjLj128EEEEELb0ELb0ELb1ELb0EEEvNS_9FwdParamsE --------------------------
	.section	.text._ZN10layer_norm13ln_fwd_kernelINS_13Kernel_traitsIf13__nv_bfloat16fS2_fjLj7168ELj1ELj1ELj4ELj16ENS_18Kernel_traits_baseILj7168EfS2_fS2_fjLj128EEEEELb0ELb0ELb1ELb0EEEvNS_9FwdParamsE,"ax",@progbits
	.align	128
        .global         _ZN10layer_norm13ln_fwd_kernelINS_13Kernel_traitsIf13__nv_bfloat16fS2_fjLj7168ELj1ELj1ELj4ELj16ENS_18Kernel_traits_baseILj7168EfS2_fS2_fjLj128EEEEELb0ELb0ELb1ELb0EEEvNS_9FwdParamsE
        .type           _ZN10layer_norm13ln_fwd_kernelINS_13Kernel_traitsIf13__nv_bfloat16fS2_fjLj7168ELj1ELj1ELj4ELj16ENS_18Kernel_traits_baseILj7168EfS2_fS2_fjLj128EEEEELb0ELb0ELb1ELb0EEEvNS_9FwdParamsE,@function
        .size           _ZN10layer_norm13ln_fwd_kernelINS_13Kernel_traitsIf13__nv_bfloat16fS2_fjLj7168ELj1ELj1ELj4ELj16ENS_18Kernel_traits_baseILj7168EfS2_fS2_fjLj128EEEEELb0ELb0ELb1ELb0EEEvNS_9FwdParamsE,(.L_x_42357 - _ZN10layer_norm13ln_fwd_kernelINS_13Kernel_traitsIf13__nv_bfloat16fS2_fjLj7168ELj1ELj1ELj4ELj16ENS_18Kernel_traits_baseILj7168EfS2_fS2_fjLj128EEEEELb0ELb0ELb1ELb0EEEvNS_9FwdParamsE)
        .other          _ZN10layer_norm13ln_fwd_kernelINS_13Kernel_traitsIf13__nv_bfloat16fS2_fjLj7168ELj1ELj1ELj4ELj16ENS_18Kernel_traits_baseILj7168EfS2_fS2_fjLj128EEEEELb0ELb0ELb1ELb0EEEvNS_9FwdParamsE,@"STO_CUDA_ENTRY STV_DEFAULT"
_ZN10layer_norm13ln_fwd_kernelINS_13Kernel_traitsIf13__nv_bfloat16fS2_fjLj7168ELj1ELj1ELj4ELj16ENS_18Kernel_traits_baseILj7168EfS2_fS2_fjLj128EEEEELb0ELb0ELb1ELb0EEEvNS_9FwdParamsE:
.text._ZN10layer_norm13ln_fwd_kernelINS_13Kernel_traitsIf13__nv_bfloat16fS2_fjLj7168ELj1ELj1ELj4ELj16ENS_18Kernel_traits_baseILj7168EfS2_fS2_fjLj128EEEEELb0ELb0ELb1ELb0EEEvNS_9FwdParamsE:
        /* <DEDUP_REMOVED lines=89> */
.L_x_18695:
        /* <DEDUP_REMOVED lines=13> */
[----:B------:R-:W5:Y:S02]  /*0660*/  @P0 LDG.E.128 R8, desc[UR6][R6.64] ;  /* 0x0000000606080981 */ /* 0x000f64000c1e1d00 */
        /* <DEDUP_REMOVED lines=27> */
[----:B------:R0:W5:Y:S01]  /*0820*/  @P3 LDG.E.128 R60, desc[UR6][R20.64+0x10] ;  /* 0x00001006143c3981 */ /* 0x000162000c1e1d00 */
[----:B------:R-:W-:Y:S02]  /*0830*/  CS2R R66, SRZ ;  /* 0x0000000000427805 */ /* 0x000fe4000001ff00 */
[----:B------:R-:W-:Y:S02]  /*0840*/  CS2R R64, SRZ ;  /* 0x0000000000407805 */ /* 0x000fe4000001ff00 */
[----:B------:R-:W-:Y:S01]  /*0850*/  CS2R R54, SRZ ;  /* 0x0000000000367805 */ /* 0x000fe2000001ff00 */
[----:B------:R-:W5:Y:S01]  /*0860*/  @P4 LDG.E.128 R72, desc[UR6][R22.64] ;  /* 0x0000000616484981 */ /* 0x000f62000c1e1d00 */
[C---:B-1----:R-:W-:Y:S01]  /*0870*/  @P5 IMAD.WIDE.U32 R32, R127.reuse, 0x20, R4 ;  /* 0x000000207f205825 */ /* 0x042fe200078e0004 */
[----:B------:R-:W-:-:S02]  /*0880*/  @P5 IADD3 R127, PT, PT, R127, 0x80, RZ ;  /* 0x000000807f7f5810 */ /* 0x000fc40007ffe0ff */
[----:B------:R-:W-:Y:S01]  /*0890*/  CS2R R52, SRZ ;  /* 0x0000000000347805 */ /* 0x000fe2000001ff00 */
[----:B------:R-:W5:Y:S01]  /*08a0*/  @P4 LDG.E.128 R76, desc[UR6][R22.64+0x10] ;  /* 0x00001006164c4981 */ /* 0x000f62000c1e1d00 */
[----:B------:R-:W-:Y:S02]  /*08b0*/  CS2R R50, SRZ ;  /* 0x0000000000327805 */ /* 0x000fe4000001ff00 */
[----:B------:R-:W-:Y:S02]  /*08c0*/  CS2R R48, SRZ ;  /* 0x0000000000307805 */ /* 0x000fe4000001ff00 */
[----:B------:R-:W-:Y:S01]  /*08d0*/  CS2R R38, SRZ ;  /* 0x0000000000267805 */ /* 0x000fe2000001ff00 */
[----:B------:R-:W5:Y:S01]  /*08e0*/  @P5 LDG.E.128 R88, desc[UR6][R32.64] ;  /* 0x0000000620585981 */ /* 0x000f62000c1e1d00 */
[----:B--2---:R-:W-:Y:S01]  /*08f0*/  @P6 IMAD.WIDE.U32 R4, R127, 0x20, R34 ;  /* 0x000000207f046825 */ /* 0x004fe200078e0022 */
[----:B------:R-:W-:Y:S02]  /*0900*/  CS2R R36, SRZ ;  /* 0x0000000000247805 */ /* 0x000fe4000001ff00 */
[----:B0-----:R-:W-:Y:S01]  /*0910*/  CS2R R20, SRZ ;  /* 0x0000000000147805 */ /* 0x001fe2000001ff00 */
[----:B------:R0:W5:Y:S04]  /*0920*/  @P5 LDG.E.128 R92, desc[UR6][R32.64+0x10] ;  /* 0x00001006205c5981 */ /* 0x000168000c1e1d00 */
[----:B------:R1:W5:Y:S04]  /*0930*/  @P6 LDG.E.128 R104, desc[UR6][R4.64] ;  /* 0x0000000604686981 */ /* 0x000368000c1e1d00 */
[----:B------:R1:W5:Y:S01]  /*0940*/  @P6 LDG.E.128 R108, desc[UR6][R4.64+0x10] ;  /* 0x00001006046c6981 */ /* 0x000362000c1e1d00 */
[----:B------:R-:W-:-:S02]  /*0950*/  CS2R R34, SRZ ;  /* 0x0000000000227805 */ /* 0x000fc4000001ff00 */
[----:B0-----:R-:W-:Y:S02]  /*0960*/  CS2R R32, SRZ ;  /* 0x0000000000207805 */ /* 0x001fe4000001ff00 */
[----:B------:R-:W-:Y:S02]  /*0970*/  CS2R R22, SRZ ;  /* 0x0000000000167805 */ /* 0x000fe4000001ff00 */
[----:B------:R-:W-:Y:S02]  /*0980*/  CS2R R18, SRZ ;  /* 0x0000000000127805 */ /* 0x000fe4000001ff00 */
[----:B------:R-:W-:Y:S02]  /*0990*/  CS2R R16, SRZ ;  /* 0x0000000000107805 */ /* 0x000fe4000001ff00 */
[----:B------:R-:W-:Y:S02]  /*09a0*/  @P6 CS2R R118, SRZ ;  /* 0x0000000000766805 */ /* 0x000fe4000001ff00 */
[----:B------:R-:W-:-:S02]  /*09b0*/  @P6 CS2R R116, SRZ ;  /* 0x0000000000746805 */ /* 0x000fc4000001ff00 */
[----:B------:R-:W-:Y:S02]  /*09c0*/  @P6 CS2R R114, SRZ ;  /* 0x0000000000726805 */ /* 0x000fe4000001ff00 */
[----:B-1----:R-:W-:-:S07]  /*09d0*/  @P6 CS2R R112, SRZ ;  /* 0x0000000000706805 */ /* 0x002fce000001ff00 */
.L_x_18696:
[----:B------:R-:W-:Y:S05]  /*09e0*/  BSYNC.RECONVERGENT B0 ;  /* 0x0000000000007941 */ /* 0x000fea0003800200 */
.L_x_18694:
        /* <DEDUP_REMOVED lines=20> */
.L_x_18750:
[----:B------:R-:W0:Y:S08]  /*0b30*/  LDC.64 R182, c[0x0][0x3f0] ;  /* 0x0000fc00ffb67b82 */ /* 0x000e300000000a00 */
[----:B------:R-:W1:Y:S08]  /*0b40*/  LDC.64 R184, c[0x0][0x3f8] ;  /* 0x0000fe00ffb87b82 */ /* 0x000e700000000a00 */
[----:B------:R-:W2:Y:S01]  /*0b50*/  LDC R179, c[0x0][0x388] ;  /* 0x0000e200ffb37b82 */ /* 0x000ea20000000800 */
[----:B0-----:R-:W-:-:S05]  /*0b60*/  IMAD.WIDE R182, R2, 0x4, R182 ;  /* 0x0000000402b67825 */ /* 0x001fca00078e02b6 */
[----:B------:R0:W3:Y:S01]  /*0b70*/  LDG.E R0, desc[UR6][R182.64] ;  /* 0x00000006b6007981 */ /* 0x0000e2000c1e1900 */
[----:B-1----:R-:W-:-:S05]  /*0b80*/  IMAD.WIDE R184, R2, 0x4, R184 ;  /* 0x0000000402b87825 */ /* 0x002fca00078e02b8 */
[----:B-----5:R1:W5:Y:S01]  /*0b90*/  LDG.E R178, desc[UR6][R184.64] ;  /* 0x00000006b8b27981 */ /* 0x020362000c1e1900 */
[----:B------:R-:W-:Y:S01]  /*0ba0*/  ISETP.GE.U32.AND P0, PT, R3, 0x80, PT ;  /* 0x000000800300780c */ /* 0x000fe20003f06070 */
[----:B------:R-:W-:Y:S01]  /*0bb0*/  BSSY.RECONVERGENT B0, `(.L_x_18697) ;  /* 0x0000060000007945 */ /* 0x000fe20003800200 */
[----:B--2---:R-:W-:Y:S01]  /*0bc0*/  IMAD R181, R2, R179, RZ ;  /* 0x000000b302b57224 */ /* 0x004fe200078e02ff */
[----:B------:R-:W2:Y:S01]  /*0bd0*/  S2R R180, SR_TID.X ;  /* 0x0000000000b47919 */ /* 0x000ea20000002100 */
[----:B0-----:R-:W-:Y:S01]  /*0be0*/  HFMA2 R182, -RZ, RZ, 0, 0 ;  /* 0x00000000ffb67431 */ /* 0x001fe200000001ff */
[----:B---3--:R-:W-:-:S13]  /*0bf0*/  ISETP.GE.AND P5, PT, R0, 0x1, PT ;  /* 0x000000010000780c */ /* 0x008fda0003fa6270 */
[----:B------:R-:W-:-:S05]  /*0c00*/  @P5 IADD3 R186, PT, PT, R0, -0x1, RZ ;  /* 0xffffffff00ba5810 */ /* 0x000fca0007ffe0ff */
[----:B------:R-:W-:Y:S01]  /*0c10*/  @P5 IMAD R187, R186, R179, RZ ;  /* 0x000000b3babb5224 */ /* 0x000fe200078e02ff */
[----:B------:R-:W-:-:S04]  /*0c20*/  SHF.R.S32.HI R186, RZ, 0x1f, R181 ;  /* 0x0000001fffba7819 */ /* 0x000fc800000114b5 */
[----:B------:R-:W-:Y:S02]  /*0c30*/  @P5 SHF.R.S32.HI R188, RZ, 0x1f, R187 ;  /* 0x0000001fffbc5819 */ /* 0x000fe400000114bb */
[----:B------:R-:W-:Y:S02]  /*0c40*/  LEA.HI R181, R186, R181, RZ, 0x3 ;  /* 0x000000b5bab57211 */ /* 0x000fe400078f18ff */
[----:B------:R-:W-:Y:S02]  /*0c50*/  @P5 LEA.HI R187, R188, R187, RZ, 0x3 ;  /* 0x000000bbbcbb5211 */ /* 0x000fe400078f18ff */
[-C--:B--2---:R-:W-:Y:S02]  /*0c60*/  LEA.HI.SX32 R181, R181, R180.reuse, 0x1d ;  /* 0x000000b4b5b57211 */ /* 0x084fe400078feaff */
[----:B------:R-:W-:Y:S01]  /*0c70*/  @P5 LEA.HI.SX32 R182, R187, R180, 0x1d ;  /* 0x000000b4bbb65211 */ /* 0x000fe200078feaff */
[----:B-1----:R-:W-:Y:S06]  /*0c80*/  @!P0 BRA `(.L_x_18698) ;  /* 0x0000000400488947 */ /* 0x002fec0003800000 */
[----:B------:R-:W-:-:S04]  /*0c90*/  UISETP.NE.U32.AND UP0, UPT, UR8, URZ, UPT ;  /* 0x000000ff0800728c */ /* 0x000fc8000bf05070 */
[----:B------:R-:W-:Y:S01]  /*0ca0*/  UISETP.NE.AND.EX UP0, UPT, UR9, URZ, UPT, UP0 ;  /* 0x000000ff0900728c */ /* 0x000fe2000bf05300 */
[----:B------:R-:W-:Y:S10]  /*0cb0*/  @!P5 BRA `(.L_x_18699) ;  /* 0x00000000000cd947 */ /* 0x000ff40003800000 */
[----:B------:R-:W0:Y:S02]  /*0cc0*/  LDC.64 R120, c[0x0][0x390] ;  /* 0x0000e400ff787b82 */ /* 0x000e240000000a00 */
[----:B0-----:R-:W-:-:S06]  /*0cd0*/  IMAD.WIDE.U32 R120, R182, 0x10, R120 ;  /* 0x00000010b6787825 */ /* 0x001fcc00078e0078 */
[----:B------:R-:W5:Y:S02]  /*0ce0*/  LDG.E.128 R120, desc[UR6][R120.64] ;  /* 0x0000000678787981 */ /* 0x000f64000c1e1d00 */
.L_x_18699:
        /* <DEDUP_REMOVED lines=12> */
[----:B0-----:R-:W-:-:S07]  /*0db0*/  @P1 SHF.L.U32 R185, R122, 0x10, RZ ;  /* 0x000000107ab91819 */ /* 0x001fce00000006ff */
[----:B------:R-:W0:Y:S08]  /*0dc0*/  @P1 LDC R190, c[0x0][0x40c] ;  /* 0x00010300ffbe1b82 */ /* 0x000e300000000800 */
[----:B------:R-:W4:Y:S08]  /*0dd0*/  @P1 LDC R191, c[0x0][0x40c] ;  /* 0x00010300ffbf1b82 */ /* 0x000f300000000800 */
[----:B------:R-:W3:Y:S08]  /*0de0*/  @P1 LDC R192, c[0x0][0x40c] ;  /* 0x00010300ffc01b82 */ /* 0x000ef00000000800 */
[----:B------:R-:W4:Y:S08]  /*0df0*/  @P1 LDC R193, c[0x0][0x40c] ;  /* 0x00010300ffc11b82 */ /* 0x000f300000000800 */
[----:B------:R-:W4:Y:S08]  /*0e00*/  @P1 LDC R194, c[0x0][0x40c] ;  /* 0x00010300ffc21b82 */ /* 0x000f300000000800 */
[----:B------:R-:W4:Y:S01]  /*0e10*/  @P1 LDC R195, c[0x0][0x40c] ;  /* 0x00010300ffc31b82 */ /* 0x000f220000000800 */
[----:B--2---:R-:W-:Y:S01]  /*0e20*/  @P1 FFMA.FTZ R144, R183, R188, R144 ;  /* 0x000000bcb7901223 */ /* 0x004fe20000010090 */
[----:B-1----:R-:W-:Y:S01]  /*0e30*/  @P1 FFMA.FTZ R145, R186, R189, R145 ;  /* 0x000000bdba911223 */ /* 0x002fe20000010091 */
[----:B------:R-:W-:Y:S01]  /*0e40*/  @P1 PRMT R183, R121, 0x7632, R183 ;  /* 0x0000763279b71816 */ /* 0x000fe200000000b7 */
[----:B0-----:R-:W-:Y:S01]  /*0e50*/  @P1 FFMA.FTZ R146, R187, R190, R146 ;  /* 0x000000bebb921223 */ /* 0x001fe20000010092 */
[----:B------:R-:W-:Y:S01]  /*0e60*/  @P1 PRMT R186, R122, 0x7632, R186 ;  /* 0x000076327aba1816 */ /* 0x000fe200000000ba */
[----:B---3--:R-:W-:Y:S01]  /*0e70*/  @P1 FFMA.FTZ R148, R185, R192, R148 ;  /* 0x000000c0b9941223 */ /* 0x008fe20000010094 */
[----:B------:R-:W-:-:S02]  /*0e80*/  @P1 PRMT R188, R123, 0x7632, R188 ;  /* 0x000076327bbc1816 */ /* 0x000fc400000000bc */
[----:B------:R-:W-:Y:S02]  /*0e90*/  @P1 SHF.L.U32 R187, R123, 0x10, RZ ;  /* 0x000000107bbb1819 */ /* 0x000fe400000006ff */
[----:B------:R-:W-:Y:S02]  /*0ea0*/  @P1 SHF.L.U32 R184, R183, 0x10, RZ ;  /* 0x00000010b7b81819 */ /* 0x000fe400000006ff */
[----:B------:R-:W-:Y:S01]  /*0eb0*/  @P1 SHF.L.U32 R186, R186, 0x10, RZ ;  /* 0x00000010baba1819 */ /* 0x000fe200000006ff */
[----:B----4-:R-:W-:Y:S01]  /*0ec0*/  @P1 FFMA.FTZ R150, R187, R194, R150 ;  /* 0x000000c2bb961223 */ /* 0x010fe20000010096 */
[----:B------:R-:W-:Y:S01]  /*0ed0*/  @P1 SHF.L.U32 R188, R188, 0x10, RZ ;  /* 0x00000010bcbc1819 */ /* 0x000fe200000006ff */
[----:B------:R-:W-:Y:S02]  /*0ee0*/  @P1 FFMA.FTZ R147, R184, R191, R147 ;  /* 0x000000bfb8931223 */ /* 0x000fe40000010093 */
[----:B------:R-:W-:Y:S02]  /*0ef0*/  @P1 FFMA.FTZ R149, R186, R193, R149 ;  /* 0x000000c1ba951223 */ /* 0x000fe40000010095 */
[----:B------:R-:W-:Y:S01]  /*0f00*/  @P1 FFMA.FTZ R151, R188, R195, R151 ;  /* 0x000000c3bc971223 */ /* 0x000fe20000010097 */
[----:B------:R-:W-:Y:S06]  /*0f10*/  BRA `(.L_x_18701) ;  /* 0x00000000008c7947 */ /* 0x000fec0003800000 */
.L_x_18700:
[----:B------:R-:W0:Y:S01]  /*0f20*/  @P5 LDC R151, c[0x0][0x40c] ;  /* 0x00010300ff975b82 */ /* 0x000e220000000800 */
[----:B-----5:R-:W-:Y:S01]  /*0f30*/  @P5 PRMT R144, R120, 0x7632, R144 ;  /* 0x0000763278905816 */ /* 0x020fe20000000090 */
[----:B------:R-:W-:Y:S01]  /*0f40*/  HFMA2 R147, -RZ, RZ, 0, 0 ;  /* 0x00000000ff937431 */ /* 0x000fe200000001ff */
[----:B------:R-:W-:Y:S02]  /*0f50*/  @P5 PRMT R146, R121, 0x7632, R146 ;  /* 0x0000763279925816 */ /* 0x000fe40000000092 */
[----:B------:R-:W-:Y:S02]  /*0f60*/  @P5 SHF.L.U32 R144, R144, 0x10, RZ ;  /* 0x0000001090905819 */ /* 0x000fe400000006ff */
[----:B------:R-:W-:Y:S01]  /*0f70*/  @P5 PRMT R148, R122, 0x7632, R148 ;  /* 0x000076327a945816 */ /* 0x000fe20000000094 */
[----:B------:R-:W1:Y:S01]  /*0f80*/  @P5 LDC R183, c[0x0][0x40c] ;  /* 0x00010300ffb75b82 */ /* 0x000e620000000800 */
[----:B------:R-:W-:Y:S02]  /*0f90*/  MOV R145, RZ ;  /* 0x000000ff00917202 */ /* 0x000fe40000000f00 */
[----:B------:R-:W-:-:S02]  /*0fa0*/  @P5 SHF.L.U32 R146, R146, 0x10, RZ ;  /* 0x0000001092925819 */ /* 0x000fc400000006ff */
[----:B------:R-:W-:Y:S02]  /*0fb0*/  @P5 SHF.L.U32 R148, R148, 0x10, RZ ;  /* 0x0000001094945819 */ /* 0x000fe400000006ff */
[----:B------:R-:W-:Y:S01]  /*0fc0*/  @P5 SHF.L.U32 R184, R120, 0x10, RZ ;  /* 0x0000001078b85819 */ /* 0x000fe200000006ff */
[----:B------:R-:W2:Y:S01]  /*0fd0*/  @P5 LDC R191, c[0x0][0x40c] ;  /* 0x00010300ffbf5b82 */ /* 0x000ea20000000800 */
[----:B------:R-:W-:Y:S02]  /*0fe0*/  @P5 SHF.L.U32 R186, R121, 0x10, RZ ;  /* 0x0000001079ba5819 */ /* 0x000fe400000006ff */
[----:B------:R-:W-:Y:S02]  /*0ff0*/  @P5 SHF.L.U32 R188, R122, 0x10, RZ ;  /* 0x000000107abc5819 */ /* 0x000fe400000006ff */
[C---:B------:R-:W-:Y:S02]  /*1000*/  @P5 SHF.L.U32 R190, R123.reuse, 0x10, RZ ;  /* 0x000000107bbe5819 */ /* 0x040fe400000006ff */
[----:B------:R-:W-:Y:S01]  /*1010*/  MOV R149, RZ ;  /* 0x000000ff00957202 */ /* 0x000fe20000000f00 */
[----:B------:R-:W3:Y:S01]  /*1020*/  @P5 LDC R192, c[0x0][0x40c] ;  /* 0x00010300ffc05b82 */ /* 0x000ee20000000800 */
[----:B0-----:R-:W-:Y:S01]  /*1030*/  @P5 FMUL.FTZ R145, R144, R151 ;  /* 0x0000009790915220 */ /* 0x001fe20000410000 */
[----:B------:R-:W-:-:S02]  /*1040*/  @P5 PRMT R144, R123, 0x7632, R144 ;  /* 0x000076327b905816 */ /* 0x000fc40000000090 */
[----:B------:R-:W-:-:S04]  /*1050*/  CS2R R150, SRZ ;  /* 0x0000000000967805 */ /* 0x000fc8000001ff00 */
[----:B------:R-:W0:Y:S01]  /*1060*/  @P5 LDC R185, c[0x0][0x40c] ;  /* 0x00010300ffb95b82 */ /* 0x000e220000000800 */
[----:B-1----:R-:W-:Y:S01]  /*1070*/  @P5 FMUL.FTZ R147, R146, R183 ;  /* 0x000000b792935220 */ /* 0x002fe20000410000 */
[----:B------:R-:W-:Y:S01]  /*1080*/  @P5 SHF.L.U32 R183, R144, 0x10, RZ ;  /* 0x0000001090b75819 */ /* 0x000fe200000006ff */
[----:B------:R-:W-:Y:S01]  /*1090*/  HFMA2 R144, -RZ, RZ, 0, 0 ;  /* 0x00000000ff907431 */ /* 0x000fe200000001ff */
[----:B------:R-:W-:-:S04]  /*10a0*/  MOV R146, RZ ;  /* 0x000000ff00927202 */ /* 0x000fc80000000f00 */
[----:B------:R-:W1:Y:S01]  /*10b0*/  @P5 LDC R187, c[0x0][0x40c] ;  /* 0x00010300ffbb5b82 */ /* 0x000e620000000800 */
[----:B--2---:R-:W-:Y:S01]  /*10c0*/  @P5 FMUL.FTZ R149, R148, R191 ;  /* 0x000000bf94955220 */ /* 0x004fe20000410000 */
[----:B------:R-:W-:-:S06]  /*10d0*/  HFMA2 R148, -RZ, RZ, 0, 0 ;  /* 0x00000000ff947431 */ /* 0x000fcc00000001ff */
[----:B------:R-:W2:Y:S01]  /*10e0*/  @P5 LDC R189, c[0x0][0x40c] ;  /* 0x00010300ffbd5b82 */ /* 0x000ea20000000800 */
[----:B---3--:R-:W-:-:S07]  /*10f0*/  @P5 FMUL.FTZ R151, R183, R192 ;  /* 0x000000c0b7975220 */ /* 0x008fce0000410000 */
[----:B------:R-:W3:Y:S01]  /*1100*/  @P5 LDC R193, c[0x0][0x40c] ;  /* 0x00010300ffc15b82 */ /* 0x000ee20000000800 */
[----:B0-----:R-:W-:Y:S01]  /*1110*/  @P5 FMUL.FTZ R144, R184, R185 ;  /* 0x000000b9b8905220 */ /* 0x001fe20000410000 */
[----:B-1----:R-:W-:Y:S01]  /*1120*/  @P5 FMUL.FTZ R146, R186, R187 ;  /* 0x000000bbba925220 */ /* 0x002fe20000410000 */
[----:B--2---:R-:W-:Y:S01]  /*1130*/  @P5 FMUL.FTZ R148, R188, R189 ;  /* 0x000000bdbc945220 */ /* 0x004fe20000410000 */
[----:B---3--:R-:W-:-:S07]  /*1140*/  @P5 FMUL.FTZ R150, R190, R193 ;  /* 0x000000c1be965220 */ /* 0x008fce0000410000 */
.L_x_18701:
[----:B------:R-:W0:Y:S01]  /*1150*/  LDC.64 R184, c[0x0][0x3a8] ;  /* 0x0000ea00ffb87b82 */ /* 0x000e220000000a00 */
[----:B------:R-:W-:Y:S01]  /*1160*/  IADD3 R182, PT, PT, R182, 0x80, RZ ;  /* 0x00000080b6b67810 */ /* 0x000fe20007ffe0ff */
[C---:B0-----:R-:W-:Y:S01]  /*1170*/  IMAD.WIDE.U32 R184, R181.reuse, 0x20, R184 ;  /* 0x00000020b5b87825 */ /* 0x041fe200078e00b8 */
[----:B------:R-:W-:-:S04]  /*1180*/  IADD3 R181, PT, PT, R181, 0x80, RZ ;  /* 0x00000080b5b57810 */ /* 0x000fc80007ffe0ff */
[----:B------:R0:W-:Y:S04]  /*1190*/  STG.E.128 desc[UR6][R184.64], R144 ;  /* 0x00000090b8007986 */ /* 0x0001e8000c101d06 */
[----:B------:R0:W-:Y:S02]  /*11a0*/  STG.E.128 desc[UR6][R184.64+0x10], R148 ;  /* 0x00001094b8007986 */ /* 0x0001e4000c101d06 */
.L_x_18698:
[----:B------:R-:W-:Y:S05]  /*11b0*/  BSYNC.RECONVERGENT B0 ;  /* 0x0000000000007941 */ /* 0x000fea0003800200 */
.L_x_18697:
        /* <DEDUP_REMOVED lines=10> */
.L_x_18704:
[----:B------:R-:W-:Y:S05]  /*1260*/  BRA.U !UP0, `(.L_x_18705) ;  /* 0x0000000108887547 */ /* 0x000fea000b800000 */
[----:B------:R-:W0:Y:S02]  /*1270*/  LDC.64 R152, c[0x0][0x3a0] ;  /* 0x0000e800ff987b82 */ /* 0x000e240000000a00 */
[----:B0-----:R-:W-:-:S05]  /*1280*/  IMAD.WIDE.U32 R184, R181, 0x20, R152 ;  /* 0x00000020b5b87825 */ /* 0x001fca00078e0098 */
[----:B------:R-:W2:Y:S04]  /*1290*/  LDG.E.128 R152, desc[UR6][R184.64] ;  /* 0x00000006b8987981 */ /* 0x000ea8000c1e1d00 */
[----:B------:R0:W3:Y:S01]  /*12a0*/  LDG.E.128 R156, desc[UR6][R184.64+0x10] ;  /* 0x00001006b89c7981 */ /* 0x0000e2000c1e1d00 */
[----:B------:R-:W-:-:S13]  /*12b0*/  ISETP.GT.AND P1, PT, R0, RZ, PT ;  /* 0x000000ff0000720c */ /* 0x000fda0003f24270 */
[----:B------:R-:W2:Y:S01]  /*12c0*/  @P1 LDC R188, c[0x0][0x40c] ;  /* 0x00010300ffbc1b82 */ /* 0x000ea20000000800 */
[C---:B-----5:R-:W-:Y:S02]  /*12d0*/  @P1 SHF.L.U32 R187, R120.reuse, 0x10, RZ ;  /* 0x0000001078bb1819 */ /* 0x060fe400000006ff */
[----:B------:R-:W-:Y:S02]  /*12e0*/  @P1 PRMT R183, R120, 0x7632, R183 ;  /* 0x0000763278b71816 */ /* 0x000fe400000000b7 */
[----:B------:R-:W-:Y:S02]  /*12f0*/  @P1 SHF.L.U32 R191, R121, 0x10, RZ ;  /* 0x0000001079bf1819 */ /* 0x000fe400000006ff */
[----:B0-----:R-:W-:Y:S01]  /*1300*/  @P1 SHF.L.U32 R184, R183, 0x10, RZ ;  /* 0x00000010b7b81819 */ /* 0x001fe200000006ff */
        /* <DEDUP_REMOVED lines=24> */
.L_x_18705:
[----:B------:R-:W1:Y:S01]  /*1490*/  @P5 LDC R159, c[0x0][0x40c] ;  /* 0x00010300ff9f5b82 */ /* 0x000e620000000800 */
[----:B-----5:R-:W-:Y:S01]  /*14a0*/  @P5 PRMT R152, R120, 0x7632, R152 ;  /* 0x0000763278985816 */ /* 0x020fe20000000098 */
[----:B------:R-:W-:Y:S01]  /*14b0*/  HFMA2 R155, -RZ, RZ, 0, 0 ;  /* 0x00000000ff9b7431 */ /* 0x000fe200000001ff */
[----:B------:R-:W-:Y:S02]  /*14c0*/  @P5 PRMT R154, R121, 0x7632, R154 ;  /* 0x00007632799a5816 */ /* 0x000fe4000000009a */
[----:B------:R-:W-:Y:S02]  /*14d0*/  @P5 PRMT R156, R122, 0x7632, R156 ;  /* 0x000076327a9c5816 */ /* 0x000fe4000000009c */
[----:B------:R-:W-:Y:S01]  /*14e0*/  @P5 SHF.L.U32 R152, R152, 0x10, RZ ;  /* 0x0000001098985819 */ /* 0x000fe200000006ff */
[----:B------:R-:W2:Y:S01]  /*14f0*/  @P5 LDC R183, c[0x0][0x40c] ;  /* 0x00010300ffb75b82 */ /* 0x000ea20000000800 */
[----:B------:R-:W-:Y:S02]  /*1500*/  MOV R153, RZ ;  /* 0x000000ff00997202 */ /* 0x000fe40000000f00 */
[----:B------:R-:W-:-:S02]  /*1510*/  @P5 SHF.L.U32 R154, R154, 0x10, RZ ;  /* 0x000000109a9a5819 */ /* 0x000fc400000006ff */
[----:B------:R-:W-:Y:S02]  /*1520*/  @P5 SHF.L.U32 R156, R156, 0x10, RZ ;  /* 0x000000109c9c5819 */ /* 0x000fe400000006ff */
[----:B------:R-:W-:Y:S01]  /*1530*/  MOV R157, RZ ;  /* 0x000000ff009d7202 */ /* 0x000fe20000000f00 */
[----:B------:R-:W3:Y:S01]  /*1540*/  @P5 LDC R187, c[0x0][0x40c] ;  /* 0x00010300ffbb5b82 */ /* 0x000ee20000000800 */
[----:B0-----:R-:W-:Y:S02]  /*1550*/  @P5 SHF.L.U32 R184, R120, 0x10, RZ ;  /* 0x0000001078b85819 */ /* 0x001fe400000006ff */
[----:B------:R-:W-:Y:S02]  /*1560*/  @P5 SHF.L.U32 R189, R122, 0x10, RZ ;  /* 0x000000107abd5819 */ /* 0x000fe400000006ff */
[----:B------:R-:W-:-:S03]  /*1570*/  @P5 SHF.L.U32 R191, R123, 0x10, RZ ;  /* 0x000000107bbf5819 */ /* 0x000fc600000006ff */
[----:B------:R-:W0:Y:S01]  /*1580*/  @P5 LDC R194, c[0x0][0x40c] ;  /* 0x00010300ffc25b82 */ /* 0x000e220000000800 */
[----:B-1----:R-:W-:Y:S01]  /*1590*/  @P5 FMUL.FTZ R153, R152, R159 ;  /* 0x0000009f98995220 */ /* 0x002fe20000410000 */
[----:B------:R-:W-:Y:S02]  /*15a0*/  @P5 PRMT R152, R123, 0x7632, R152 ;  /* 0x000076327b985816 */ /* 0x000fe40000000098 */
[----:B------:R-:W-:-:S04]  /*15b0*/  CS2R R158, SRZ ;  /* 0x00000000009e7805 */ /* 0x000fc8000001ff00 */
[----:B------:R-:W1:Y:S01]  /*15c0*/  @P5 LDC R185, c[0x0][0x40c] ;  /* 0x00010300ffb95b82 */ /* 0x000e620000000800 */
[----:B--2---:R-:W-:Y:S01]  /*15d0*/  @P5 FMUL.FTZ R155, R154, R183 ;  /* 0x000000b79a9b5220 */ /* 0x004fe20000410000 */
[----:B------:R-:W-:Y:S01]  /*15e0*/  @P5 SHF.L.U32 R183, R152, 0x10, RZ ;  /* 0x0000001098b75819 */ /* 0x000fe200000006ff */
[----:B------:R-:W-:Y:S01]  /*15f0*/  HFMA2 R152, -RZ, RZ, 0, 0 ;  /* 0x00000000ff987431 */ /* 0x000fe200000001ff */
[----:B------:R-:W-:-:S04]  /*1600*/  MOV R154, RZ ;  /* 0x000000ff009a7202 */ /* 0x000fc80000000f00 */
[----:B------:R-:W2:Y:S01]  /*1610*/  @P5 LDC R188, c[0x0][0x40c] ;  /* 0x00010300ffbc5b82 */ /* 0x000ea20000000800 */
[----:B---3--:R-:W-:Y:S01]  /*1620*/  @P5 FMUL.FTZ R157, R156, R187 ;  /* 0x000000bb9c9d5220 */ /* 0x008fe20000410000 */
[----:B------:R-:W-:Y:S01]  /*1630*/  @P5 SHF.L.U32 R187, R121, 0x10, RZ ;  /* 0x0000001079bb5819 */ /* 0x000fe200000006ff */
[----:B------:R-:W-:-:S05]  /*1640*/  HFMA2 R156, -RZ, RZ, 0, 0 ;  /* 0x00000000ff9c7431 */ /* 0x000fca00000001ff */
[----:B------:R-:W3:Y:S01]  /*1650*/  @P5 LDC R190, c[0x0][0x40c] ;  /* 0x00010300ffbe5b82 */ /* 0x000ee20000000800 */
[----:B0-----:R-:W-:-:S07]  /*1660*/  @P5 FMUL.FTZ R159, R183, R194 ;  /* 0x000000c2b79f5220 */ /* 0x001fce0000410000 */
[----:B------:R-:W0:Y:S01]  /*1670*/  @P5 LDC R192, c[0x0][0x40c] ;  /* 0x00010300ffc05b82 */ /* 0x000e220000000800 */
[----:B-1----:R-:W-:Y:S01]  /*1680*/  @P5 FMUL.FTZ R152, R184, R185 ;  /* 0x000000b9b8985220 */ /* 0x002fe20000410000 */
[----:B--2---:R-:W-:Y:S01]  /*1690*/  @P5 FMUL.FTZ R154, R187, R188 ;  /* 0x000000bcbb9a5220 */ /* 0x004fe20000410000 */
[----:B---3--:R-:W-:Y:S01]  /*16a0*/  @P5 FMUL.FTZ R156, R189, R190 ;  /* 0x000000bebd9c5220 */ /* 0x008fe20000410000 */
[----:B0-----:R-:W-:-:S07]  /*16b0*/  @P5 FMUL.FTZ R158, R191, R192 ;  /* 0x000000c0bf9e5220 */ /* 0x001fce0000410000 */
.L_x_18706:
[----:B------:R-:W0:Y:S01]  /*16c0*/  LDC.64 R184, c[0x0][0x3a8] ;  /* 0x0000ea00ffb87b82 */ /* 0x000e220000000a00 */
[----:B------:R-:W-:Y:S01]  /*16d0*/  IADD3 R182, PT, PT, R182, 0x80, RZ ;  /* 0x00000080b6b67810 */ /* 0x000fe20007ffe0ff */
[C---:B0-----:R-:W-:Y:S01]  /*16e0*/  IMAD.WIDE.U32 R184, R181.reuse, 0x20, R184 ;  /* 0x00000020b5b87825 */ /* 0x041fe200078e00b8 */
[----:B------:R-:W-:-:S04]  /*16f0*/  IADD3 R181, PT, PT, R181, 0x80, RZ ;  /* 0x00000080b5b57810 */ /* 0x000fc80007ffe0ff */
[----:B------:R1:W-:Y:S04]  /*1700*/  STG.E.128 desc[UR6][R184.64], R152 ;  /* 0x00000098b8007986 */ /* 0x0003e8000c101d06 */
[----:B------:R1:W-:Y:S02]  /*1710*/  STG.E.128 desc[UR6][R184.64+0x10], R156 ;  /* 0x0000109cb8007986 */ /* 0x0003e4000c101d06 */
.L_x_18703:
[----:B------:R-:W-:Y:S05]  /*1720*/  BSYNC.RECONVERGENT B0 ;  /* 0x0000000000007941 */ /* 0x000fea0003800200 */
.L_x_18702:
        /* <DEDUP_REMOVED lines=10> */
.L_x_18709:
[----:B------:R-:W-:Y:S05]  /*17d0*/  BRA.U !UP0, `(.L_x_18710) ;  /* 0x0000000108887547 */ /* 0x000fea000b800000 */
[----:B------:R-:W0:Y:S02]  /*17e0*/  LDC.64 R160, c[0x0][0x3a0] ;  /* 0x0000e800ffa07b82 */ /* 0x000e240000000a00 */
[----:B01----:R-:W-:-:S05]  /*17f0*/  IMAD.WIDE.U32 R184, R181, 0x20, R160 ;  /* 0x00000020b5b87825 */ /* 0x003fca00078e00a0 */
        /* <DEDUP_REMOVED lines=10> */
[----:B------:R-:W-:-:S02]  /*18a0*/  @P1 PRMT R185, R122, 0x7632, R185 ;  /* 0x000076327ab91816 */ /* 0x000fc400000000b9 */
[----:B------:R-:W-:-:S03]  /*18b0*/  @P1 SHF.L.U32 R197, R123, 0x10, RZ ;  /* 0x000000107bc51819 */ /* 0x000fc600000006ff */
[----:B------:R-:W1:Y:S08]  /*18c0*/  @P1 LDC R192, c[0x0][0x40c] ;  /* 0x00010300ffc01b82 */ /* 0x000e700000000800 */
[----:B------:R-:W4:Y:S08]  /*18d0*/  @P1 LDC R193, c[0x0][0x40c] ;  /* 0x00010300ffc11b82 */ /* 0x000f300000000800 */
[----:B------:R-:W4:Y:S08]  /*18e0*/  @P1 LDC R194, c[0x0][0x40c] ;  /* 0x00010300ffc21b82 */ /* 0x000f300000000800 */
[----:B------:R-:W4:Y:S08]  /*18f0*/  @P1 LDC R195, c[0x0][0x40c] ;  /* 0x00010300ffc31b82 */ /* 0x000f300000000800 */
[----:B------:R-:W3:Y:S08]  /*1900*/  @P1 LDC R196, c[0x0][0x40c] ;  /* 0x00010300ffc41b82 */ /* 0x000ef00000000800 */
[----:B------:R-:W4:Y:S01]  /*1910*/  @P1 LDC R198, c[0x0][0x40c] ;  /* 0x00010300ffc61b82 */ /* 0x000f220000000800 */
[----:B--2---:R-:W-:Y:S01]  /*1920*/  @P1 FFMA.FTZ R160, R189, R188, R160 ;  /* 0x000000bcbda01223 */ /* 0x004fe200000100a0 */
[----:B------:R-:W-:Y:S01]  /*1930*/  @P1 PRMT R189, R123, 0x7632, R189 ;  /* 0x000076327bbd1816 */ /* 0x000fe200000000bd */
[----:B0-----:R-:W-:Y:S01]  /*1940*/  @P1 FFMA.FTZ R161, R184, R190, R161 ;  /* 0x000000beb8a11223 */ /* 0x001fe200000100a1 */
[----:B-1----:R-:W-:Y:S01]  /*1950*/  @P1 FFMA.FTZ R162, R191, R192, R162 ;  /* 0x000000c0bfa21223 */ /* 0x002fe200000100a2 */
[----:B------:R-:W-:Y:S01]  /*1960*/  @P1 SHF.L.U32 R191, R122, 0x10, RZ ;  /* 0x000000107abf1819 */ /* 0x000fe200000006ff */
[----:B---3--:R-:W-:Y:S01]  /*1970*/  @P1 FFMA.FTZ R166, R197, R196, R166 ;  /* 0x000000c4c5a61223 */ /* 0x008fe200000100a6 */
[----:B------:R-:W-:-:S02]  /*1980*/  @P1 SHF.L.U32 R184, R183, 0x10, RZ ;  /* 0x00000010b7b81819 */ /* 0x000fc400000006ff */
[----:B------:R-:W-:Y:S01]  /*1990*/  @P1 SHF.L.U32 R188, R185, 0x10, RZ ;  /* 0x00000010b9bc1819 */ /* 0x000fe200000006ff */
[----:B----4-:R-:W-:Y:S01]  /*19a0*/  @P1 FFMA.FTZ R164, R191, R194, R164 ;  /* 0x000000c2bfa41223 */ /* 0x010fe200000100a4 */
[----:B------:R-:W-:Y:S01]  /*19b0*/  @P1 SHF.L.U32 R190, R189, 0x10, RZ ;  /* 0x00000010bdbe1819 */ /* 0x000fe200000006ff */
[----:B------:R-:W-:Y:S02]  /*19c0*/  @P1 FFMA.FTZ R163, R184, R193, R163 ;  /* 0x000000c1b8a31223 */ /* 0x000fe400000100a3 */
[----:B------:R-:W-:Y:S02]  /*19d0*/  @P1 FFMA.FTZ R165, R188, R195, R165 ;  /* 0x000000c3bca51223 */ /* 0x000fe400000100a5 */
[----:B------:R-:W-:Y:S01]  /*19e0*/  @P1 FFMA.FTZ R167, R190, R198, R167 ;  /* 0x000000c6bea71223 */ /* 0x000fe200000100a7 */
[----:B------:R-:W-:Y:S06]  /*19f0*/  BRA `(.L_x_18711) ;  /* 0x00000000008c7947 */ /* 0x000fec0003800000 */
.L_x_18710:
[----:B------:R-:W2:Y:S01]  /*1a00*/  @P5 LDC R167, c[0x0][0x40c] ;  /* 0x00010300ffa75b82 */ /* 0x000ea20000000800 */
[----:B-----5:R-:W-:Y:S01]  /*1a10*/  @P5 PRMT R160, R120, 0x7632, R160 ;  /* 0x0000763278a05816 */ /* 0x020fe200000000a0 */
[----:B------:R-:W-:Y:S01]  /*1a20*/  HFMA2 R163, -RZ, RZ, 0, 0 ;  /* 0x00000000ffa37431 */ /* 0x000fe200000001ff */
[----:B------:R-:W-:Y:S02]  /*1a30*/  @P5 PRMT R162, R121, 0x7632, R162 ;  /* 0x0000763279a25816 */ /* 0x000fe400000000a2 */
[----:B------:R-:W-:Y:S02]  /*1a40*/  @P5 SHF.L.U32 R160, R160, 0x10, RZ ;  /* 0x00000010a0a05819 */ /* 0x000fe400000006ff */
[----:B------:R-:W-:Y:S01]  /*1a50*/  @P5 PRMT R164, R122, 0x7632, R164 ;  /* 0x000076327aa45816 */ /* 0x000fe200000000a4 */
[----:B------:R-:W3:Y:S01]  /*1a60*/  @P5 LDC R183, c[0x0][0x40c] ;  /* 0x00010300ffb75b82 */ /* 0x000ee20000000800 */
[----:B------:R-:W-:Y:S02]  /*1a70*/  MOV R161, RZ ;  /* 0x000000ff00a17202 */ /* 0x000fe40000000f00 */
[----:B------:R-:W-:-:S02]  /*1a80*/  @P5 SHF.L.U32 R162, R162, 0x10, RZ ;  /* 0x00000010a2a25819 */ /* 0x000fc400000006ff */
[----:B------:R-:W-:Y:S02]  /*1a90*/  @P5 SHF.L.U32 R164, R164, 0x10, RZ ;  /* 0x00000010a4a45819 */ /* 0x000fe400000006ff */
[----:B01----:R-:W-:Y:S01]  /*1aa0*/  @P5 SHF.L.U32 R184, R120, 0x10, RZ ;  /* 0x0000001078b85819 */ /* 0x003fe200000006ff */
[----:B------:R-:W0:Y:S01]  /*1ab0*/  @P5 LDC R193, c[0x0][0x40c] ;  /* 0x00010300ffc15b82 */ /* 0x000e220000000800 */
[----:B------:R-:W-:Y:S02]  /*1ac0*/  @P5 SHF.L.U32 R188, R121, 0x10, RZ ;  /* 0x0000001079bc5819 */ /* 0x000fe400000006ff */
[----:B------:R-:W-:Y:S02]  /*1ad0*/  @P5 SHF.L.U32 R190, R122, 0x10, RZ ;  /* 0x000000107abe5819 */ /* 0x000fe400000006ff */
[C---:B------:R-:W-:Y:S02]  /*1ae0*/  @P5 SHF.L.U32 R192, R123.reuse, 0x10, RZ ;  /* 0x000000107bc05819 */ /* 0x040fe400000006ff */
[----:B------:R-:W-:Y:S01]  /*1af0*/  MOV R165, RZ ;  /* 0x000000ff00a57202 */ /* 0x000fe20000000f00 */
[----:B------:R-:W1:Y:S01]  /*1b00*/  @P5 LDC R194, c[0x0][0x40c] ;  /* 0x00010300ffc25b82 */ /* 0x000e620000000800 */
[----:B--2---:R-:W-:Y:S01]  /*1b10*/  @P5 FMUL.FTZ R161, R160, R167 ;  /* 0x000000a7a0a15220 */ /* 0x004fe20000410000 */
[----:B------:R-:W-:-:S02]  /*1b20*/  @P5 PRMT R160, R123, 0x7632, R160 ;  /* 0x000076327ba05816 */ /* 0x000fc400000000a0 */
[----:B------:R-:W-:-:S04]  /*1b30*/  CS2R R166, SRZ ;  /* 0x0000000000a67805 */ /* 0x000fc8000001ff00 */
[----:B------:R-:W2:Y:S01]  /*1b40*/  @P5 LDC R185, c[0x0][0x40c] ;  /* 0x00010300ffb95b82 */ /* 0x000ea20000000800 */
[----:B---3--:R-:W-:Y:S01]  /*1b50*/  @P5 FMUL.FTZ R163, R162, R183 ;  /* 0x000000b7a2a35220 */ /* 0x008fe20000410000 */
[----:B------:R-:W-:Y:S01]  /*1b60*/  @P5 SHF.L.U32 R183, R160, 0x10, RZ ;  /* 0x00000010a0b75819 */ /* 0x000fe200000006ff */
[----:B------:R-:W-:Y:S01]  /*1b70*/  HFMA2 R160, -RZ, RZ, 0, 0 ;  /* 0x00000000ffa07431 */ /* 0x000fe200000001ff */
[----:B------:R-:W-:-:S04]  /*1b80*/  MOV R162, RZ ;  /* 0x000000ff00a27202 */ /* 0x000fc80000000f00 */
[----:B------:R-:W3:Y:S01]  /*1b90*/  @P5 LDC R189, c[0x0][0x40c] ;  /* 0x00010300ffbd5b82 */ /* 0x000ee20000000800 */
[----:B0-----:R-:W-:Y:S01]  /*1ba0*/  @P5 FMUL.FTZ R165, R164, R193 ;  /* 0x000000c1a4a55220 */ /* 0x001fe20000410000 */
[----:B------:R-:W-:-:S06]  /*1bb0*/  HFMA2 R164, -RZ, RZ, 0, 0 ;  /* 0x00000000ffa47431 */ /* 0x000fcc00000001ff */
[----:B------:R-:W0:Y:S01]  /*1bc0*/  @P5 LDC R191, c[0x0][0x40c] ;  /* 0x00010300ffbf5b82 */ /* 0x000e220000000800 */
[----:B-1----:R-:W-:-:S07]  /*1bd0*/  @P5 FMUL.FTZ R167, R183, R194 ;  /* 0x000000c2b7a75220 */ /* 0x002fce0000410000 */
[----:B------:R-:W1:Y:S01]  /*1be0*/  @P5 LDC R195, c[0x0][0x40c] ;  /* 0x00010300ffc35b82 */ /* 0x000e620000000800 */
[----:B--2---:R-:W-:Y:S01]  /*1bf0*/  @P5 FMUL.FTZ R160, R184, R185 ;  /* 0x000000b9b8a05220 */ /* 0x004fe20000410000 */
[----:B---3--:R-:W-:Y:S01]  /*1c00*/  @P5 FMUL.FTZ R162, R188, R189 ;  /* 0x000000bdbca25220 */ /* 0x008fe20000410000 */
[----:B0-----:R-:W-:Y:S01]  /*1c10*/  @P5 FMUL.FTZ R164, R190, R191 ;  /* 0x000000bfbea45220 */ /* 0x001fe20000410000 */
[----:B-1----:R-:W-:-:S07]  /*1c20*/  @P5 FMUL.FTZ R166, R192, R195 ;  /* 0x000000c3c0a65220 */ /* 0x002fce0000410000 */
.L_x_18711:
[----:B------:R-:W0:Y:S01]  /*1c30*/  LDC.64 R184, c[0x0][0x3a8] ;  /* 0x0000ea00ffb87b82 */ /* 0x000e220000000a00 */
[----:B------:R-:W-:Y:S01]  /*1c40*/  IADD3 R182, PT, PT, R182, 0x80, RZ ;  /* 0x00000080b6b67810 */ /* 0x000fe20007ffe0ff */
[C---:B0-----:R-:W-:Y:S01]  /*1c50*/  IMAD.WIDE.U32 R184, R181.reuse, 0x20, R184 ;  /* 0x00000020b5b87825 */ /* 0x041fe200078e00b8 */
[----:B------:R-:W-:-:S04]  /*1c60*/  IADD3 R181, PT, PT, R181, 0x80, RZ ;  /* 0x00000080b5b57810 */ /* 0x000fc80007ffe0ff */
[----:B------:R2:W-:Y:S04]  /*1c70*/  STG.E.128 desc[UR6][R184.64], R160 ;  /* 0x000000a0b8007986 */ /* 0x0005e8000c101d06 */
[----:B------:R2:W-:Y:S02]  /*1c80*/  STG.E.128 desc[UR6][R184.64+0x10], R164 ;  /* 0x000010a4b8007986 */ /* 0x0005e4000c101d06 */
.L_x_18708:
[----:B------:R-:W-:Y:S05]  /*1c90*/  BSYNC.RECONVERGENT B0 ;  /* 0x0000000000007941 */ /* 0x000fea0003800200 */
.L_x_18707:
        /* <DEDUP_REMOVED lines=9> */
.L_x_18714:
[----:B------:R-:W-:Y:S05]  /*1d30*/  BRA.U !UP0, `(.L_x_18715) ;  /* 0x0000000108887547 */ /* 0x000fea000b800000 */
[----:B------:R-:W0:Y:S02]  /*1d40*/  LDC.64 R168, c[0x0][0x3a0] ;  /* 0x0000e800ffa87b82 */ /* 0x000e240000000a00 */
[----:B012---:R-:W-:-:S05]  /*1d50*/  IMAD.WIDE.U32 R184, R181, 0x20, R168 ;  /* 0x00000020b5b87825 */ /* 0x007fca00078e00a8 */
        /* <DEDUP_REMOVED lines=32> */
.L_x_18715:
[----:B------:R-:W3:Y:S01]  /*1f60*/  @P5 LDC R175, c[0x0][0x40c] ;  /* 0x00010300ffaf5b82 */ /* 0x000ee20000000800 */
[----:B-----5:R-:W-:Y:S01]  /*1f70*/  @P5 PRMT R168, R120, 0x7632, R168 ;  /* 0x0000763278a85816 */ /* 0x020fe200000000a8 */
[----:B------:R-:W-:Y:S01]  /*1f80*/  HFMA2 R171, -RZ, RZ, 0, 0 ;  /* 0x00000000ffab7431 */ /* 0x000fe200000001ff */
[----:B------:R-:W-:Y:S02]  /*1f90*/  @P5 PRMT R170, R121, 0x7632, R170 ;  /* 0x0000763279aa5816 */ /* 0x000fe400000000aa */
[----:B------:R-:W-:Y:S02]  /*1fa0*/  @P5 SHF.L.U32 R168, R168, 0x10, RZ ;  /* 0x00000010a8a85819 */ /* 0x000fe400000006ff */
[----:B------:R-:W-:Y:S01]  /*1fb0*/  @P5 PRMT R172, R122, 0x7632, R172 ;  /* 0x000076327aac5816 */ /* 0x000fe200000000ac */
[----:B------:R-:W4:Y:S01]  /*1fc0*/  @P5 LDC R183, c[0x0][0x40c] ;  /* 0x00010300ffb75b82 */ /* 0x000f220000000800 */
[----:B------:R-:W-:Y:S02]  /*1fd0*/  MOV R169, RZ ;  /* 0x000000ff00a97202 */ /* 0x000fe40000000f00 */
[----:B------:R-:W-:-:S02]  /*1fe0*/  @P5 SHF.L.U32 R170, R170, 0x10, RZ ;  /* 0x00000010aaaa5819 */ /* 0x000fc400000006ff */
[----:B------:R-:W-:Y:S02]  /*1ff0*/  @P5 SHF.L.U32 R172, R172, 0x10, RZ ;  /* 0x00000010acac5819 */ /* 0x000fe400000006ff */
[----:B012---:R-:W-:Y:S01]  /*2000*/  @P5 SHF.L.U32 R184, R120, 0x10, RZ ;  /* 0x0000001078b85819 */ /* 0x007fe200000006ff */
[----:B------:R-:W0:Y:S01]  /*2010*/  @P5 LDC R193, c[0x0][0x40c] ;  /* 0x00010300ffc15b82 */ /* 0x000e220000000800 */
[----:B------:R-:W-:Y:S02]  /*2020*/  @P5 SHF.L.U32 R188, R121, 0x10, RZ ;  /* 0x0000001079bc5819 */ /* 0x000fe400000006ff */
[----:B------:R-:W-:Y:S02]  /*2030*/  @P5 SHF.L.U32 R190, R122, 0x10, RZ ;  /* 0x000000107abe5819 */ /* 0x000fe400000006ff */
[C---:B------:R-:W-:Y:S02]  /*2040*/  @P5 SHF.L.U32 R192, R123.reuse, 0x10, RZ ;  /* 0x000000107bc05819 */ /* 0x040fe400000006ff */
[----:B------:R-:W-:Y:S01]  /*2050*/  MOV R173, RZ ;  /* 0x000000ff00ad7202 */ /* 0x000fe20000000f00 */
[----:B------:R-:W1:Y:S01]  /*2060*/  @P5 LDC R194, c[0x0][0x40c] ;  /* 0x00010300ffc25b82 */ /* 0x000e620000000800 */
[----:B---3--:R-:W-:Y:S01]  /*2070*/  @P5 FMUL.FTZ R169, R168, R175 ;  /* 0x000000afa8a95220 */ /* 0x008fe20000410000 */
[----:B------:R-:W-:-:S02]  /*2080*/  @P5 PRMT R168, R123, 0x7632, R168 ;  /* 0x000076327ba85816 */ /* 0x000fc400000000a8 */
[----:B------:R-:W-:-:S04]  /*2090*/  CS2R R174, SRZ ;  /* 0x0000000000ae7805 */ /* 0x000fc8000001ff00 */
[----:B------:R-:W2:Y:S01]  /*20a0*/  @P5 LDC R185, c[0x0][0x40c] ;  /* 0x00010300ffb95b82 */ /* 0x000ea20000000800 */
[----:B----4-:R-:W-:Y:S01]  /*20b0*/  @P5 FMUL.FTZ R171, R170, R183 ;  /* 0x000000b7aaab5220 */ /* 0x010fe20000410000 */
        /* <DEDUP_REMOVED lines=13> */
.L_x_18716:
[----:B------:R-:W0:Y:S01]  /*2190*/  LDC.64 R184, c[0x0][0x3a8] ;  /* 0x0000ea00ffb87b82 */ /* 0x000e220000000a00 */
[----:B------:R-:W-:Y:S01]  /*21a0*/  IADD3 R182, PT, PT, R182, 0x80, RZ ;  /* 0x00000080b6b67810 */ /* 0x000fe20007ffe0ff */
[C---:B0-----:R-:W-:Y:S01]  /*21b0*/  IMAD.WIDE.U32 R184, R181.reuse, 0x20, R184 ;  /* 0x00000020b5b87825 */ /* 0x041fe200078e00b8 */
[----:B------:R-:W-:-:S04]  /*21c0*/  IADD3 R181, PT, PT, R181, 0x80, RZ ;  /* 0x00000080b5b57810 */ /* 0x000fc80007ffe0ff */
[----:B------:R3:W-:Y:S04]  /*21d0*/  STG.E.128 desc[UR6][R184.64], R168 ;  /* 0x000000a8b8007986 */ /* 0x0007e8000c101d06 */
[----:B------:R3:W-:Y:S02]  /*21e0*/  STG.E.128 desc[UR6][R184.64+0x10], R172 ;  /* 0x000010acb8007986 */ /* 0x0007e4000c101d06 */
.L_x_18713:
[----:B------:R-:W-:Y:S05]  /*21f0*/  BSYNC.RECONVERGENT B0 ;  /* 0x0000000000007941 */ /* 0x000fea0003800200 */
.L_x_18712:
        /* <DEDUP_REMOVED lines=9> */
.L_x_18719:
[----:B------:R-:W-:Y:S05]  /*2290*/  BRA.U !UP0, `(.L_x_18720) ;  /* 0x0000000108887547 */ /* 0x000fea000b800000 */
[----:B0-----:R-:W1:Y:S02]  /*22a0*/  LDC.64 R4, c[0x0][0x3a0] ;  /* 0x0000e800ff047b82 */ /* 0x001e640000000a00 */
[----:B-123--:R-:W-:-:S05]  /*22b0*/  IMAD.WIDE.U32 R184, R181, 0x20, R4 ;  /* 0x00000020b5b87825 */ /* 0x00efca00078e0004 */
        /* <DEDUP_REMOVED lines=32> */
.L_x_18720:
[----:B------:R-:W4:Y:S01]  /*24c0*/  @P5 LDC R183, c[0x0][0x40c] ;  /* 0x00010300ffb75b82 */ /* 0x000f220000000800 */
[----:B0----5:R-:W-:Y:S02]  /*24d0*/  @P5 PRMT R4, R120, 0x7632, R4 ;  /* 0x0000763278045816 */ /* 0x021fe40000000004 */
[----:B------:R-:W-:Y:S02]  /*24e0*/  CS2R R142, SRZ ;  /* 0x00000000008e7805 */ /* 0x000fe4000001ff00 */
[----:B------:R-:W-:Y:S01]  /*24f0*/  @P5 PRMT R6, R121, 0x7632, R6 ;  /* 0x0000763279065816 */ /* 0x000fe20000000006 */
[----:B------:R-:W-:Y:S01]  /*2500*/  HFMA2 R5, -RZ, RZ, 0, 0 ;  /* 0x00000000ff057431 */ /* 0x000fe200000001ff */
[----:B------:R-:W-:Y:S02]  /*2510*/  @P5 SHF.L.U32 R4, R4, 0x10, RZ ;  /* 0x0000001004045819 */ /* 0x000fe400000006ff */
[----:B------:R-:W-:Y:S01]  /*2520*/  @P5 PRMT R7, R122, 0x7632, R7 ;  /* 0x000076327a075816 */ /* 0x000fe20000000007 */
[----:B------:R-:W0:Y:S01]  /*2530*/  @P5 LDC R191, c[0x0][0x40c] ;  /* 0x00010300ffbf5b82 */ /* 0x000e220000000800 */
[----:B------:R-:W-:-:S02]  /*2540*/  MOV R141, RZ ;  /* 0x000000ff008d7202 */ /* 0x000fc40000000f00 */
[----:B------:R-:W-:Y:S02]  /*2550*/  @P5 SHF.L.U32 R6, R6, 0x10, RZ ;  /* 0x0000001006065819 */ /* 0x000fe400000006ff */
[----:B------:R-:W-:Y:S02]  /*2560*/  @P5 SHF.L.U32 R7, R7, 0x10, RZ ;  /* 0x0000001007075819 */ /* 0x000fe400000006ff */
[----:B-123--:R-:W-:Y:S01]  /*2570*/  @P5 SHF.L.U32 R184, R120, 0x10, RZ ;  /* 0x0000001078b85819 */ /* 0x00efe200000006ff */
[----:B------:R-:W1:Y:S01]  /*2580*/  @P5 LDC R140, c[0x0][0x40c] ;  /* 0x00010300ff8c5b82 */ /* 0x000e620000000800 */
[----:B------:R-:W-:Y:S02]  /*2590*/  @P5 SHF.L.U32 R188, R121, 0x10, RZ ;  /* 0x0000001079bc5819 */ /* 0x000fe400000006ff */
[----:B------:R-:W-:-:S05]  /*25a0*/  @P5 SHF.L.U32 R190, R122, 0x10, RZ ;  /* 0x000000107abe5819 */ /* 0x000fca00000006ff */
[----:B------:R-:W2:Y:S01]  /*25b0*/  @P5 LDC R194, c[0x0][0x40c] ;  /* 0x00010300ffc25b82 */ /* 0x000ea20000000800 */
[----:B----4-:R-:W-:Y:S01]  /*25c0*/  @P5 FMUL.FTZ R141, R4, R183 ;  /* 0x000000b7048d5220 */ /* 0x010fe20000410000 */
[----:B------:R-:W-:-:S04]  /*25d0*/  @P5 PRMT R4, R123, 0x7632, R4 ;  /* 0x000076327b045816 */ /* 0x000fc80000000004 */
[----:B------:R-:W-:Y:S01]  /*25e0*/  @P5 SHF.L.U32 R183, R4, 0x10, RZ ;  /* 0x0000001004b75819 */ /* 0x000fe200000006ff */
[----:B------:R-:W-:Y:S01]  /*25f0*/  HFMA2 R4, -RZ, RZ, 0, 0 ;  /* 0x00000000ff047431 */ /* 0x000fe200000001ff */
[----:B------:R-:W3:Y:S01]  /*2600*/  @P5 LDC R185, c[0x0][0x40c] ;  /* 0x00010300ffb95b82 */ /* 0x000ee20000000800 */
[----:B0-----:R-:W-:Y:S01]  /*2610*/  @P5 FMUL.FTZ R143, R6, R191 ;  /* 0x000000bf068f5220 */ /* 0x001fe20000410000 */
[----:B------:R-:W-:-:S06]  /*2620*/  @P5 SHF.L.U32 R191, R123, 0x10, RZ ;  /* 0x000000107bbf5819 */ /* 0x000fcc00000006ff */
[----:B------:R-:W0:Y:S01]  /*2630*/  @P5 LDC R189, c[0x0][0x40c] ;  /* 0x00010300ffbd5b82 */ /* 0x000e220000000800 */
[----:B-1----:R-:W-:Y:S01]  /*2640*/  @P5 FMUL.FTZ R5, R7, R140 ;  /* 0x0000008c07055220 */ /* 0x002fe20000410000 */
[----:B------:R-:W-:Y:S02]  /*2650*/  CS2R R6, SRZ ;  /* 0x0000000000067805 */ /* 0x000fe4000001ff00 */
[----:B------:R-:W-:-:S04]  /*2660*/  MOV R140, RZ ;  /* 0x000000ff008c7202 */ /* 0x000fc80000000f00 */
[----:B------:R-:W1:Y:S01]  /*2670*/  @P5 LDC R193, c[0x0][0x40c] ;  /* 0x00010300ffc15b82 */ /* 0x000e620000000800 */
[----:B--2---:R-:W-:-:S07]  /*2680*/  @P5 FMUL.FTZ R7, R183, R194 ;  /* 0x000000c2b7075220 */ /* 0x004fce0000410000 */
[----:B------:R-:W2:Y:S01]  /*2690*/  @P5 LDC R192, c[0x0][0x40c] ;  /* 0x00010300ffc05b82 */ /* 0x000ea20000000800 */
[----:B---3--:R-:W-:Y:S01]  /*26a0*/  @P5 FMUL.FTZ R140, R184, R185 ;  /* 0x000000b9b88c5220 */ /* 0x008fe20000410000 */
[----:B0-----:R-:W-:Y:S01]  /*26b0*/  @P5 FMUL.FTZ R142, R188, R189 ;  /* 0x000000bdbc8e5220 */ /* 0x001fe20000410000 */
[----:B-1----:R-:W-:Y:S01]  /*26c0*/  @P5 FMUL.FTZ R4, R190, R193 ;  /* 0x000000c1be045220 */ /* 0x002fe20000410000 */
[----:B--2---:R-:W-:-:S07]  /*26d0*/  @P5 FMUL.FTZ R6, R191, R192 ;  /* 0x000000c0bf065220 */ /* 0x004fce0000410000 */
.L_x_18721:
[----:B------:R-:W0:Y:S01]  /*26e0*/  LDC.64 R184, c[0x0][0x3a8] ;  /* 0x0000ea00ffb87b82 */ /* 0x000e220000000a00 */
[----:B------:R-:W-:Y:S01]  /*26f0*/  IADD3 R182, PT, PT, R182, 0x80, RZ ;  /* 0x00000080b6b67810 */ /* 0x000fe20007ffe0ff */
[C---:B0-----:R-:W-:Y:S01]  /*2700*/  IMAD.WIDE.U32 R184, R181.reuse, 0x20, R184 ;  /* 0x00000020b5b87825 */ /* 0x041fe200078e00b8 */
[----:B------:R-:W-:-:S04]  /*2710*/  IADD3 R181, PT, PT, R181, 0x80, RZ ;  /* 0x00000080b5b57810 */ /* 0x000fc80007ffe0ff */
[----:B------:R0:W-:Y:S04]  /*2720*/  STG.E.128 desc[UR6][R184.64], R140 ;  /* 0x0000008cb8007986 */ /* 0x0001e8000c101d06 */
[----:B------:R0:W-:Y:S02]  /*2730*/  STG.E.128 desc[UR6][R184.64+0x10], R4 ;  /* 0x00001004b8007986 */ /* 0x0001e4000c101d06 */
.L_x_18718:
[----:B------:R-:W-:Y:S05]  /*2740*/  BSYNC.RECONVERGENT B0 ;  /* 0x0000000000007941 */ /* 0x000fea0003800200 */
.L_x_18717:
        /* <DEDUP_REMOVED lines=9> */
.L_x_18724:
[----:B------:R-:W-:Y:S05]  /*27e0*/  BRA.U !UP0, `(.L_x_18725) ;  /* 0x0000000108887547 */ /* 0x000fea000b800000 */
[----:B------:R-:W0:Y:S02]  /*27f0*/  LDC.64 R124, c[0x0][0x3a0] ;  /* 0x0000e800ff7c7b82 */ /* 0x000e240000000a00 */
[----:B0123--:R-:W-:-:S05]  /*2800*/  IMAD.WIDE.U32 R184, R181, 0x20, R124 ;  /* 0x00000020b5b87825 */ /* 0x00ffca00078e007c */
        /* <DEDUP_REMOVED lines=32> */
.L_x_18725:
[----:B------:R-:W4:Y:S01]  /*2a10*/  @P5 LDC R131, c[0x0][0x40c] ;  /* 0x00010300ff835b82 */ /* 0x000f220000000800 */
        /* <DEDUP_REMOVED lines=9> */
[----:B0123--:R-:W-:Y:S01]  /*2ab0*/  @P5 SHF.L.U32 R184, R120, 0x10, RZ ;  /* 0x0000001078b85819 */ /* 0x00ffe200000006ff */
[----:B------:R-:W0:Y:S01]  /*2ac0*/  @P5 LDC R193, c[0x0][0x40c] ;  /* 0x00010300ffc15b82 */ /* 0x000e220000000800 */
[----:B------:R-:W-:Y:S02]  /*2ad0*/  @P5 SHF.L.U32 R188, R121, 0x10, RZ ;  /* 0x0000001079bc5819 */ /* 0x000fe400000006ff */
[----:B------:R-:W-:Y:S02]  /*2ae0*/  @P5 SHF.L.U32 R190, R122, 0x10, RZ ;  /* 0x000000107abe5819 */ /* 0x000fe400000006ff */
[C---:B------:R-:W-:Y:S02]  /*2af0*/  @P5 SHF.L.U32 R192, R123.reuse, 0x10, RZ ;  /* 0x000000107bc05819 */ /* 0x040fe400000006ff */
[----:B------:R-:W-:Y:S01]  /*2b00*/  MOV R129, RZ ;  /* 0x000000ff00817202 */ /* 0x000fe20000000f00 */
[----:B------:R-:W1:Y:S01]  /*2b10*/  @P5 LDC R194, c[0x0][0x40c] ;  /* 0x00010300ffc25b82 */ /* 0x000e620000000800 */
[----:B----4-:R-:W-:Y:S01]  /*2b20*/  @P5 FMUL.FTZ R125, R124, R131 ;  /* 0x000000837c7d5220 */ /* 0x010fe20000410000 */
[----:B------:R-:W-:-:S02]  /*2b30*/  @P5 PRMT R124, R123, 0x7632, R124 ;  /* 0x000076327b7c5816 */ /* 0x000fc4000000007c */
[----:B------:R-:W-:-:S04]  /*2b40*/  CS2R R130, SRZ ;  /* 0x0000000000827805 */ /* 0x000fc8000001ff00 */
[----:B------:R-:W2:Y:S01]  /*2b50*/  @P5 LDC R185, c[0x0][0x40c] ;  /* 0x00010300ffb95b82 */ /* 0x000ea20000000800 */
[----:B------:R-:W-:Y:S01]  /*2b60*/  @P5 FMUL.FTZ R127, R126, R183 ;  /* 0x000000b77e7f5220 */ /* 0x000fe20000410000 */
        /* <DEDUP_REMOVED lines=13> */
.L_x_18726:
[----:B------:R-:W0:Y:S01]  /*2c40*/  LDC.64 R184, c[0x0][0x3a8] ;  /* 0x0000ea00ffb87b82 */ /* 0x000e220000000a00 */
[----:B------:R-:W-:Y:S01]  /*2c50*/  IADD3 R182, PT, PT, R182, 0x80, RZ ;  /* 0x00000080b6b67810 */ /* 0x000fe20007ffe0ff */
[C---:B0-----:R-:W-:Y:S01]  /*2c60*/  IMAD.WIDE.U32 R184, R181.reuse, 0x20, R184 ;  /* 0x00000020b5b87825 */ /* 0x041fe200078e00b8 */
[----:B------:R-:W-:-:S04]  /*2c70*/  IADD3 R181, PT, PT, R181, 0x80, RZ ;  /* 0x00000080b5b57810 */ /* 0x000fc80007ffe0ff */
[----:B------:R0:W-:Y:S04]  /*2c80*/  STG.E.128 desc[UR6][R184.64], R124 ;  /* 0x0000007cb8007986 */ /* 0x0001e8000c101d06 */
[----:B------:R0:W-:Y:S02]  /*2c90*/  STG.E.128 desc[UR6][R184.64+0x10], R128 ;  /* 0x00001080b8007986 */ /* 0x0001e4000c101d06 */
.L_x_18723:
[----:B------:R-:W-:Y:S05]  /*2ca0*/  BSYNC.RECONVERGENT B0 ;  /* 0x0000000000007941 */ /* 0x000fea0003800200 */
.L_x_18722:
        /* <DEDUP_REMOVED lines=9> */
.L_x_18729:
[----:B------:R-:W-:Y:S05]  /*2d40*/  BRA.U !UP0, `(.L_x_18730) ;  /* 0x0000000108887547 */ /* 0x000fea000b800000 */
[----:B------:R-:W0:Y:S02]  /*2d50*/  LDC.64 R182, c[0x0][0x3a0] ;  /* 0x0000e800ffb67b82 */ /* 0x000e240000000a00 */
[----:B0-----:R-:W-:-:S05]  /*2d60*/  IMAD.WIDE.U32 R182, R181, 0x20, R182 ;  /* 0x00000020b5b67825 */ /* 0x001fca00078e00b6 */
[----:B------:R-:W4:Y:S04]  /*2d70*/  LDG.E.128 R132, desc[UR6][R182.64] ;  /* 0x00000006b6847981 */ /* 0x000f28000c1e1d00 */
[----:B------:R0:W4:Y:S01]  /*2d80*/  LDG.E.128 R136, desc[UR6][R182.64+0x10] ;  /* 0x00001006b6887981 */ /* 0x000122000c1e1d00 */
[----:B------:R-:W-:-:S13]  /*2d90*/  ISETP.GT.AND P5, PT, R0, RZ, PT ;  /* 0x000000ff0000720c */ /* 0x000fda0003fa4270 */
[----:B------:R-:W4:Y:S01]  /*2da0*/  @P5 LDC R188, c[0x0][0x40c] ;  /* 0x00010300ffbc5b82 */ /* 0x000f220000000800 */
[C---:B-----5:R-:W-:Y:S02]  /*2db0*/  @P5 PRMT R0, R120.reuse, 0x7632, R0 ;  /* 0x0000763278005816 */ /* 0x060fe40000000000 */
[----:B-123--:R-:W-:Y:S02]  /*2dc0*/  @P5 SHF.L.U32 R185, R120, 0x10, RZ ;  /* 0x0000001078b95819 */ /* 0x00efe400000006ff */
[----:B------:R-:W-:Y:S02]  /*2dd0*/  @P5 SHF.L.U32 R0, R0, 0x10, RZ ;  /* 0x0000001000005819 */ /* 0x000fe400000006ff */
[----:B------:R-:W-:Y:S01]  /*2de0*/  @P5 SHF.L.U32 R189, R121, 0x10, RZ ;  /* 0x0000001079bd5819 */ /* 0x000fe200000006ff */
[----:B------:R-:W1:Y:S01]  /*2df0*/  @P5 LDC R184, c[0x0][0x40c] ;  /* 0x00010300ffb85b82 */ /* 0x000e620000000800 */
[----:B0-----:R-:W-:Y:S02]  /*2e00*/  @P5 PRMT R182, R122, 0x7632, R182 ;  /* 0x000076327ab65816 */ /* 0x001fe400000000b6 */
[----:B------:R-:W-:-:S02]  /*2e10*/  @P5 PRMT R183, R123, 0x7632, R183 ;  /* 0x000076327bb75816 */ /* 0x000fc400000000b7 */
[----:B------:R-:W-:-:S03]  /*2e20*/  @P5 SHF.L.U32 R182, R182, 0x10, RZ ;  /* 0x00000010b6b65819 */ /* 0x000fc600000006ff */
[----:B------:R-:W0:Y:S08]  /*2e30*/  @P5 LDC R190, c[0x0][0x40c] ;  /* 0x00010300ffbe5b82 */ /* 0x000e300000000800 */
[----:B------:R-:W2:Y:S08]  /*2e40*/  @P5 LDC R191, c[0x0][0x40c] ;  /* 0x00010300ffbf5b82 */ /* 0x000eb00000000800 */
[----:B------:R-:W3:Y:S08]  /*2e50*/  @P5 LDC R192, c[0x0][0x40c] ;  /* 0x00010300ffc05b82 */ /* 0x000ef00000000800 */
[----:B------:R-:W2:Y:S08]  /*2e60*/  @P5 LDC R193, c[0x0][0x40c] ;  /* 0x00010300ffc15b82 */ /* 0x000eb00000000800 */
[----:B------:R-:W3:Y:S08]  /*2e70*/  @P5 LDC R194, c[0x0][0x40c] ;  /* 0x00010300ffc25b82 */ /* 0x000ef00000000800 */
[----:B------:R-:W3:Y:S01]  /*2e80*/  @P5 LDC R195, c[0x0][0x40c] ;  /* 0x00010300ffc35b82 */ /* 0x000ee20000000800 */
[----:B----4-:R-:W-:Y:S01]  /*2e90*/  @P5 FFMA.FTZ R133, R0, R188, R133 ;  /* 0x000000bc00855223 */ /* 0x010fe20000010085 */
[----:B------:R-:W-:Y:S01]  /*2ea0*/  @P5 PRMT R0, R121, 0x7632, R0 ;  /* 0x0000763279005816 */ /* 0x000fe20000000000 */
[----:B-1----:R-:W-:Y:S01]  /*2eb0*/  @P5 FFMA.FTZ R132, R185, R184, R132 ;  /* 0x000000b8b9845223 */ /* 0x002fe20000010084 */
[----:B0-----:R-:W-:Y:S01]  /*2ec0*/  @P5 FFMA.FTZ R134, R189, R190, R134 ;  /* 0x000000bebd865223 */ /* 0x001fe20000010086 */
[----:B------:R-:W-:Y:S01]  /*2ed0*/  @P5 SHF.L.U32 R185, R122, 0x10, RZ ;  /* 0x000000107ab95819 */ /* 0x000fe200000006ff */
[----:B--2---:R-:W-:Y:S01]  /*2ee0*/  @P5 FFMA.FTZ R137, R182, R193, R137 ;  /* 0x000000c1b6895223 */ /* 0x004fe20000010089 */
        /* <DEDUP_REMOVED lines=8> */
.L_x_18730:
[----:B------:R-:W4:Y:S01]  /*2f70*/  @P5 LDC R139, c[0x0][0x40c] ;  /* 0x00010300ff8b5b82 */ /* 0x000f220000000800 */
[----:B-----5:R-:W-:Y:S01]  /*2f80*/  @P5 PRMT R0, R120, 0x7632, R0 ;  /* 0x0000763278005816 */ /* 0x020fe20000000000 */
[----:B------:R-:W-:Y:S01]  /*2f90*/  HFMA2 R135, -RZ, RZ, 0, 0 ;  /* 0x00000000ff877431 */ /* 0x000fe200000001ff */
[----:B------:R-:W-:Y:S02]  /*2fa0*/  @P5 PRMT R132, R121, 0x7632, R132 ;  /* 0x0000763279845816 */ /* 0x000fe40000000084 */
[----:B------:R-:W-:Y:S02]  /*2fb0*/  CS2R R136, SRZ ;  /* 0x0000000000887805 */ /* 0x000fe4000001ff00 */
[----:B------:R-:W-:Y:S02]  /*2fc0*/  @P5 SHF.L.U32 R0, R0, 0x10, RZ ;  /* 0x0000001000005819 */ /* 0x000fe400000006ff */
[----:B------:R-:W-:Y:S01]  /*2fd0*/  @P5 PRMT R134, R122, 0x7632, R134 ;  /* 0x000076327a865816 */ /* 0x000fe20000000086 */
[----:B------:R-:W4:Y:S01]  /*2fe0*/  @P5 LDC R189, c[0x0][0x40c] ;  /* 0x00010300ffbd5b82 */ /* 0x000f220000000800 */
[----:B------:R-:W-:-:S02]  /*2ff0*/  MOV R133, RZ ;  /* 0x000000ff00857202 */ /* 0x000fc40000000f00 */
[----:B------:R-:W-:Y:S02]  /*3000*/  @P5 SHF.L.U32 R132, R132, 0x10, RZ ;  /* 0x0000001084845819 */ /* 0x000fe400000006ff */
[----:B------:R-:W-:Y:S02]  /*3010*/  @P5 SHF.L.U32 R134, R134, 0x10, RZ ;  /* 0x0000001086865819 */ /* 0x000fe400000006ff */
[----:B------:R-:W-:Y:S01]  /*3020*/  @P5 SHF.L.U32 R182, R120, 0x10, RZ ;  /* 0x0000001078b65819 */ /* 0x000fe200000006ff */
[----:B------:R-:W4:Y:S01]  /*3030*/  @P5 LDC R193, c[0x0][0x40c] ;  /* 0x00010300ffc15b82 */ /* 0x000f220000000800 */
[----:B0123--:R-:W-:Y:S02]  /*3040*/  @P5 SHF.L.U32 R184, R121, 0x10, RZ ;  /* 0x0000001079b85819 */ /* 0x00ffe400000006ff */
[----:B------:R-:W-:-:S05]  /*3050*/  @P5 SHF.L.U32 R188, R122, 0x10, RZ ;  /* 0x000000107abc5819 */ /* 0x000fca00000006ff */
[----:B------:R-:W0:Y:S01]  /*3060*/  @P5 LDC R195, c[0x0][0x40c] ;  /* 0x00010300ffc35b82 */ /* 0x000e220000000800 */
[----:B----4-:R-:W-:Y:S01]  /*3070*/  @P5 FMUL.FTZ R133, R0, R139 ;  /* 0x0000008b00855220 */ /* 0x010fe20000410000 */
[C---:B------:R-:W-:Y:S02]  /*3080*/  @P5 PRMT R0, R123.reuse, 0x7632, R0 ;  /* 0x000076327b005816 */ /* 0x040fe40000000000 */
[----:B------:R-:W-:Y:S02]  /*3090*/  CS2R R138, SRZ ;  /* 0x00000000008a7805 */ /* 0x000fe4000001ff00 */
[----:B------:R-:W-:Y:S02]  /*30a0*/  @P5 SHF.L.U32 R0, R0, 0x10, RZ ;  /* 0x0000001000005819 */ /* 0x000fe400000006ff */
[----:B------:R-:W1:Y:S01]  /*30b0*/  @P5 LDC R183, c[0x0][0x40c] ;  /* 0x00010300ffb75b82 */ /* 0x000e620000000800 */
[----:B------:R-:W-:Y:S01]  /*30c0*/  @P5 FMUL.FTZ R135, R132, R189 ;  /* 0x000000bd84875220 */ /* 0x000fe20000410000 */
[----:B------:R-:W-:-:S02]  /*30d0*/  @P5 SHF.L.U32 R189, R123, 0x10, RZ ;  /* 0x000000107bbd5819 */ /* 0x000fc400000006ff */
[----:B------:R-:W-:-:S04]  /*30e0*/  MOV R132, RZ ;  /* 0x000000ff00847202 */ /* 0x000fc80000000f00 */
[----:B------:R-:W2:Y:S01]  /*30f0*/  @P5 LDC R185, c[0x0][0x40c] ;  /* 0x00010300ffb95b82 */ /* 0x000ea20000000800 */
[----:B------:R-:W-:Y:S01]  /*3100*/  @P5 FMUL.FTZ R137, R134, R193 ;  /* 0x000000c186895220 */ /* 0x000fe20000410000 */
[----:B------:R-:W-:-:S06]  /*3110*/  HFMA2 R134, -RZ, RZ, 0, 0 ;  /* 0x00000000ff867431 */ /* 0x000fcc00000001ff */
[----:B------:R-:W3:Y:S01]  /*3120*/  @P5 LDC R191, c[0x0][0x40c] ;  /* 0x00010300ffbf5b82 */ /* 0x000ee20000000800 */
[----:B0-----:R-:W-:-:S07]  /*3130*/  @P5 FMUL.FTZ R139, R0, R195 ;  /* 0x000000c3008b5220 */ /* 0x001fce0000410000 */
[----:B------:R-:W0:Y:S01]  /*3140*/  @P5 LDC R190, c[0x0][0x40c] ;  /* 0x00010300ffbe5b82 */ /* 0x000e220000000800 */
[----:B-1----:R-:W-:Y:S01]  /*3150*/  @P5 FMUL.FTZ R132, R182, R183 ;  /* 0x000000b7b6845220 */ /* 0x002fe20000410000 */
[----:B--2---:R-:W-:Y:S01]  /*3160*/  @P5 FMUL.FTZ R134, R184, R185 ;  /* 0x000000b9b8865220 */ /* 0x004fe20000410000 */
[----:B---3--:R-:W-:Y:S01]  /*3170*/  @P5 FMUL.FTZ R136, R188, R191 ;  /* 0x000000bfbc885220 */ /* 0x008fe20000410000 */
[----:B0-----:R-:W-:-:S07]  /*3180*/  @P5 FMUL.FTZ R138, R189, R190 ;  /* 0x000000bebd8a5220 */ /* 0x001fce0000410000 */
.L_x_18731:
[----:B------:R-:W0:Y:S02]  /*3190*/  LDC.64 R182, c[0x0][0x3a8] ;  /* 0x0000ea00ffb67b82 */ /* 0x000e240000000a00 */
[----:B0-----:R-:W-:-:S05]  /*31a0*/  IMAD.WIDE.U32 R182, R181, 0x20, R182 ;  /* 0x00000020b5b67825 */ /* 0x001fca00078e00b6 */
[----:B------:R0:W-:Y:S04]  /*31b0*/  STG.E.128 desc[UR6][R182.64], R132 ;  /* 0x00000084b6007986 */ /* 0x0001e8000c101d06 */
[----:B------:R0:W-:Y:S02]  /*31c0*/  STG.E.128 desc[UR6][R182.64+0x10], R136 ;  /* 0x00001088b6007986 */ /* 0x0001e4000c101d06 */
.L_x_18728:
[----:B------:R-:W-:Y:S05]  /*31d0*/  BSYNC.RECONVERGENT B0 ;  /* 0x0000000000007941 */ /* 0x000fea0003800200 */
.L_x_18727:
[----:B------:R-:W-:Y:S01]  /*31e0*/  FADD.FTZ R0, RZ, R144 ;  /* 0x00000090ff007221 */ /* 0x000fe20000010000 */
[C---:B------:R-:W-:Y:S01]  /*31f0*/  ISETP.GT.U32.AND P5, PT, R3.reuse, 0xff, PT ;  /* 0x000000ff0300780c */ /* 0x040fe20003fa4070 */
[----:B------:R-:W-:Y:S01]  /*3200*/  BSSY.RECONVERGENT B0, `(.L_x_18732) ;  /* 0x00000d5000007945 */ /* 0x000fe20003800200 */
[----:B------:R-:W-:Y:S01]  /*3210*/  ISETP.GT.U32.AND P6, PT, R3, 0x17f, PT ;  /* 0x0000017f0300780c */ /* 0x000fe20003fc4070 */
[----:B------:R-:W-:Y:S01]  /*3220*/  FADD.FTZ R181, R145, R0 ;  /* 0x0000000091b57221 */ /* 0x000fe20000010000 */
[----:B0-----:R-:W-:Y:S02]  /*3230*/  P2R R182, PR, RZ, 0x2 ;  /* 0x00000002ffb67803 */ /* 0x001fe40000000000 */
        /* <DEDUP_REMOVED lines=63> */
[----:B------:R-:W1:Y:S02]  /*3630*/  SHFL.BFLY PT, R0, R183, 0x2, 0x1f ;  /* 0x0c401f00b7007f89 */ /* 0x000e6400000e0000 */
[----:B-123--:R-:W-:-:S05]  /*3640*/  FADD.FTZ R184, R183, R0 ;  /* 0x00000000b7b87221 */ /* 0x00efca0000010000 */
[----:B------:R-:W0:Y:S02]  /*3650*/  SHFL.BFLY PT, R185, R184, 0x4, 0x1f ;  /* 0x0c801f00b8b97f89 */ /* 0x000e2400000e0000 */
[----:B0-----:R-:W-:-:S05]  /*3660*/  FADD.FTZ R185, R184, R185 ;  /* 0x000000b9b8b97221 */ /* 0x001fca0000010000 */
[----:B------:R-:W0:Y:S02]  /*3670*/  SHFL.BFLY PT, R0, R185, 0x8, 0x1f ;  /* 0x0d001f00b9007f89 */ /* 0x000e2400000e0000 */
[----:B0-----:R-:W-:-:S05]  /*3680*/  FADD.FTZ R188, R185, R0 ;  /* 0x00000000b9bc7221 */ /* 0x001fca0000010000 */
[----:B------:R-:W0:Y:S02]  /*3690*/  SHFL.BFLY PT, R189, R188, 0x10, 0x1f ;  /* 0x0e001f00bcbd7f89 */ /* 0x000e2400000e0000 */
[----:B0-----:R-:W-:-:S04]  /*36a0*/  FADD.FTZ R189, R188, R189 ;  /* 0x000000bdbcbd7221 */ /* 0x001fc80000010000 */
[----:B----4-:R-:W-:Y:S01]  /*36b0*/  FMUL.FTZ R182, R176, R189 ;  /* 0x000000bdb0b67220 */ /* 0x010fe20000410000 */
[----:B------:R-:W-:-:S03]  /*36c0*/  MOV R189, RZ ;  /* 0x000000ff00bd7202 */ /* 0x000fc60000000f00 */
        /* <DEDUP_REMOVED lines=136> */
.L_x_18733:
[----:B------:R-:W-:Y:S05]  /*3f50*/  BSYNC.RECONVERGENT B0 ;  /* 0x0000000000007941 */ /* 0x000fea0003800200 */
.L_x_18732:
        /* <DEDUP_REMOVED lines=13> */
.L_x_18735:
[----:B------:R-:W-:Y:S05]  /*4030*/  BSYNC.RECONVERGENT B0 ;  /* 0x0000000000007941 */ /* 0x000fea0003800200 */
.L_x_18734:
        /* <DEDUP_REMOVED lines=30> */
[C---:B------:R-:W-:Y:S01]  /*4220*/  FFMA.FTZ R0, R188.reuse, R191, R189 ;  /* 0x000000bfbc007223 */ /* 0x040fe200000100bd */
[----:B--2---:R-:W-:Y:S02]  /*4230*/  FADD.FTZ R182, R181, R182 ;  /* 0x000000b6b5b67221 */ /* 0x004fe40000010000 */
[----:B------:R-:W-:Y:S01]  /*4240*/  FMUL.FTZ R183, R188, R183 ;  /* 0x000000b7bcb77220 */ /* 0x000fe20000410000 */
[----:B---3--:R-:W-:-:S03]  /*4250*/  FMUL.FTZ R0, R185, R0 ;  /* 0x00000000b9007220 */ /* 0x008fc60000410000 */
        /* <DEDUP_REMOVED lines=57> */
.L_x_18738:
[----:B------:R-:W-:Y:S05]  /*45f0*/  BSYNC.RECONVERGENT B0 ;  /* 0x0000000000007941 */ /* 0x000fea0003800200 */
.L_x_18737:
        /* <DEDUP_REMOVED lines=35> */
.L_x_18740:
[----:B------:R-:W-:Y:S05]  /*4830*/  BSYNC.RECONVERGENT B0 ;  /* 0x0000000000007941 */ /* 0x000fea0003800200 */
.L_x_18739:
        /* <DEDUP_REMOVED lines=35> */
.L_x_18742:
[----:B------:R-:W-:Y:S05]  /*4a70*/  BSYNC.RECONVERGENT B0 ;  /* 0x0000000000007941 */ /* 0x000fea0003800200 */
.L_x_18741:
        /* <DEDUP_REMOVED lines=34> */
.L_x_18744:
[----:B------:R-:W-:Y:S05]  /*4ca0*/  BSYNC.RECONVERGENT B0 ;  /* 0x0000000000007941 */ /* 0x000fea0003800200 */
.L_x_18743:
        /* <DEDUP_REMOVED lines=34> */
.L_x_18746:
[----:B------:R-:W-:Y:S05]  /*4ed0*/  BSYNC.RECONVERGENT B0 ;  /* 0x0000000000007941 */ /* 0x000fea0003800200 */
.L_x_18745:
        /* <DEDUP_REMOVED lines=34> */
.L_x_18748:
[----:B------:R-:W-:Y:S05]  /*5100*/  BSYNC.RECONVERGENT B0 ;  /* 0x0000000000007941 */ /* 0x000fea0003800200 */
.L_x_18747:
        /* <DEDUP_REMOVED lines=33> */
.L_x_18749:
[----:B------:R-:W-:Y:S05]  /*5320*/  BSYNC.RECONVERGENT B0 ;  /* 0x0000000000007941 */ /* 0x000fea0003800200 */
.L_x_18736:
[----:B01234-:R-:W0:Y:S01]  /*5330*/  LDC.64 R178, c[0x0][0x380] ;  /* 0x0000e000ffb27b82 */ /* 0x01fe220000000a00 */
[----:B------:R-:W-:Y:S01]  /*5340*/  UPLOP3.LUT UP1, UPT, UPT, UPT, UP1, 0x40, 0x4 ;  /* 0x000000000004789c */ /* 0x000fe20003f2e810 */
[----:B0-----:R-:W-:-:S04]  /*5350*/  IADD3 R2, PT, PT, R2, R178, RZ ;  /* 0x000000b202027210 */ /* 0x001fc80007ffe0ff */
[----:B------:R-:W-:-:S13]  /*5360*/  ISETP.GE.AND P0, PT, R2, R179, PT ;  /* 0x000000b30200720c */ /* 0x000fda0003f06270 */
[----:B------:R-:W-:Y:S05]  /*5370*/  @!P0 BRA `(.L_x_18750) ;  /* 0xffffffb400ec8947 */ /* 0x000fea000383ffff */
[----:B------:R-:W-:Y:S05]  /*5380*/  EXIT ;  /* 0x000000000000794d */ /* 0x000fea0003800000 */
.L_x_18751:
        /* <DEDUP_REMOVED lines=15> */
.L_x_42357:


//--------------------- .text._ZN10layer_norm13ln_fwd_kernelINS_13Kernel_traitsIf13__nv_bfloat16fS2_fjLj7168ELj1ELj1ELj4ELj16ENS_18Kernel_traits_baseILj7168EfS2_fS2_fjLj128EEEEELb0ELb0ELb1ELb1EEEvNS_9FwdParamsE --------------------------
	.section	.text._ZN10layer_norm13ln_fwd_kernelINS_13Kernel_traitsIf13__nv_bfloat16fS2_fjLj7168ELj1ELj1ELj4ELj16ENS_18Kernel_traits_baseILj7168EfS2_fS2_fjLj128EEEEELb0ELb0ELb1ELb1EEEvNS_9FwdParamsE,"ax",@progbits
	.align	128
        .global         _ZN10layer_norm13ln_fwd_kernelINS_13Kernel_traitsIf13__nv_bfloat16fS2_fjLj7168ELj1ELj1ELj4ELj16ENS_18Kernel_traits_baseILj7168EfS2_fS2_fjLj128EEEEELb0ELb0ELb1ELb1EEEvNS_9FwdParamsE
        .type           _ZN10layer_norm13ln_fwd_kernelINS_13Kernel_traitsIf13__nv_bfloat16fS2_fjLj7168ELj1ELj1ELj4ELj16ENS_18Kernel_traits_baseILj7168EfS2_fS2_fjLj128EEEEELb0ELb0ELb1ELb1EEEvNS_9FwdParamsE,@function
        .size           _ZN10layer_norm13ln_fwd_kernelINS_13Kernel_traitsIf13__nv_bfloat16fS2_fjLj7168ELj1ELj1ELj4ELj16ENS_18Kernel_traits_baseILj7168EfS2_fS2_fjLj128EEEEELb0ELb0ELb1ELb1EEEvNS_9FwdParamsE,(.L_x_42358 - _ZN10layer_norm13ln_fwd_kernelINS_13Kernel_traitsIf13__nv_bfloat16fS2_fjLj7168ELj1ELj1ELj4ELj16ENS_18Kernel_traits_baseILj7168EfS2_fS2_fjLj128EEEEELb0ELb0ELb1ELb1EEEvNS_9FwdParamsE)
        .other          _ZN10layer_norm13ln_fwd_kernelINS_13Kernel_traitsIf13__nv_bfloat16fS2_fjLj7168ELj1ELj1ELj4ELj16ENS_18Kernel_traits_baseILj7168EfS2_fS2_fjLj128EEEEELb0ELb0ELb1ELb1EEEvNS_9FwdParamsE,@"STO_CUDA_ENTRY STV_DEFAULT"
_ZN10layer_norm13ln_fwd_kernelINS_13Kernel_traitsIf13__nv_bfloat16fS2_fjLj7168ELj1ELj1ELj4ELj16ENS_18Kernel_traits_baseILj7168EfS2_fS2_fjLj128EEEEELb0ELb0ELb1ELb1EEEvNS_9FwdParamsE:
.text._ZN10layer_norm13ln_fwd_kernelINS_13Kernel_traitsIf13__nv_bfloat16fS2_fjLj7168ELj1ELj1ELj4ELj16ENS_18Kernel_traits_baseILj7168EfS2_fS2_fjLj128EEEEELb0ELb0ELb1ELb1EEEvNS_9FwdParamsE:
        /* <DEDUP_REMOVED lines=42> */
.L_x_18752:
        /* <DEDUP_REMOVED lines=44> */
.L_x_18753:
[----:B------:R-:W0:Y:S02]  /*0560*/  LDCU UR4, c[0x0][0x384] ;  /* 0x00007080ff0477ac */ /* 0x000e240008000800 */
[----:B0-----:R-:W-:-:S13]  /*0570*/  ISETP.GE.AND P0, PT, R2, UR4, PT ;  /* 0x0000000402007c0c */ /* 0x001fda000bf06270 */
[----:B------:R-:W-:Y:S05]  /*0580*/  @P0 EXIT ;  /* 0x000000000000094d */ /* 0x000fea0003800000 */
[----:B------:R-:W0:Y:S01]  /*0590*/  LDCU.U8 UR10, c[0x0][0x410] ;  /* 0x00008200ff0a77ac */ /* 0x000e220008000000 */
[----:B------:R-:W2:Y:S01]  /*05a0*/  LDCU UR11, c[0x0][0x400] ;  /* 0x00008000ff0b77ac */ /* 0x000ea20008000800 */
[----:B------:R-:W3:Y:S01]  /*05b0*/  LDCU.64 UR8, c[0x0][0x3a0] ;  /* 0x00007400ff0877ac */ /* 0x000ee20008000a00 */
[----:B------:R-:W-:-:S11]  /*05c0*/  UPLOP3.LUT UP1, UPT, UPT, UPT, UPT, 0x40, 0x4 ;  /* 0x000000000004789c */ /* 0x000fd60003f2e870 */
.L_x_18778:
[----:B------:R-:W4:Y:S08]  /*05d0*/  LDC.64 R120, c[0x0][0x3f0] ;  /* 0x0000fc00ff787b82 */ /* 0x000f300000000a00 */
[----:B------:R-:W1:Y:S01]  /*05e0*/  LDC R3, c[0x0][0x388] ;  /* 0x0000e200ff037b82 */ /* 0x000e620000000800 */
[----:B----4-:R-:W-:-:S05]  /*05f0*/  IMAD.WIDE R120, R2, 0x4, R120 ;  /* 0x0000000402787825 */ /* 0x010fca00078e0278 */
[----:B------:R-:W4:Y:S01]  /*0600*/  LDG.E R155, desc[UR6][R120.64] ;  /* 0x00000006789b7981 */ /* 0x000f22000c1e1900 */
[----:B------:R-:W-:Y:S01]  /*0610*/  HFMA2 R172, -RZ, RZ, 0, 0 ;  /* 0x00000000ffac7431 */ /* 0x000fe200000001ff */
[----:B----4-:R-:W-:-:S13]  /*0620*/  ISETP.GE.AND P0, PT, R155, 0x1, PT ;  /* 0x000000019b00780c */ /* 0x010fda0003f06270 */
[----:B------:R-:W-:Y:S01]  /*0630*/  @P0 IADD3 R124, PT, PT, R155, -0x1, RZ ;  /* 0xffffffff9b7c0810 */ /* 0x000fe20007ffe0ff */
[----:B------:R-:W4:Y:S04]  /*0640*/  @P0 LDC.64 R122, c[0x0][0x390] ;  /* 0x0000e400ff7a0b82 */ /* 0x000f280000000a00 */
[----:B-1----:R-:W-:-:S04]  /*0650*/  @P0 IMAD R126, R124, R3, RZ ;  /* 0x000000037c7e0224 */ /* 0x002fc800078e02ff */
[----:B------:R-:W1:Y:S01]  /*0660*/  LDC.64 R124, c[0x0][0x3f8] ;  /* 0x0000fe00ff7c7b82 */ /* 0x000e620000000a00 */
[----:B------:R-:W-:-:S04]  /*0670*/  @P0 SHF.R.S32.HI R127, RZ, 0x1f, R126 ;  /* 0x0000001fff7f0819 */ /* 0x000fc8000001147e */
[----:B------:R-:W-:-:S04]  /*0680*/  @P0 LEA.HI R127, R127, R126, RZ, 0x3 ;  /* 0x0000007e7f7f0211 */ /* 0x000fc800078f18ff */
[----:B------:R-:W-:-:S05]  /*0690*/  @P0 LEA.HI.SX32 R172, R127, R0, 0x1d ;  /* 0x000000007fac0211 */ /* 0x000fca00078feaff */
[----:B----4-:R-:W-:-:S05]  /*06a0*/  @P0 IMAD.WIDE.U32 R122, R172, 0x10, R122 ;  /* 0x00000010ac7a0825 */ /* 0x010fca00078e007a */
[----:B------:R-:W4:Y:S01]  /*06b0*/  @P0 LDG.E.128 R116, desc[UR6][R122.64] ;  /* 0x000000067a740981 */ /* 0x000f22000c1e1d00 */
[----:B-1----:R-:W-:-:S05]  /*06c0*/  IMAD.WIDE R120, R2, 0x4, R124 ;  /* 0x0000000402787825 */ /* 0x002fca00078e027c */
[----:B-----5:R1:W5:Y:S01]  /*06d0*/  LDG.E R154, desc[UR6][R120.64] ;  /* 0x00000006789a7981 */ /* 0x020362000c1e1900 */
        /* <DEDUP_REMOVED lines=11> */
[----:B------:R-:W1:Y:S02]  /*0790*/  LDC.64 R120, c[0x0][0x3a0] ;  /* 0x0000e800ff787b82 */ /* 0x000e640000000a00 */
[----:B-1----:R-:W-:-:S05]  /*07a0*/  IMAD.WIDE.U32 R120, R173, 0x20, R120 ;  /* 0x00000020ad787825 */ /* 0x002fca00078e0078 */
[----:B------:R-:W3:Y:S04]  /*07b0*/  LDG.E.128 R132, desc[UR6][R120.64] ;  /* 0x0000000678847981 */ /* 0x000ee8000c1e1d00 */
[----:B------:R3:W4:Y:S01]  /*07c0*/  LDG.E.128 R136, desc[UR6][R120.64+0x10] ;  /* 0x0000100678887981 */ /* 0x000722000c1e1d00 */
[----:B------:R-:W-:-:S13]  /*07d0*/  ISETP.GT.AND P1, PT, R155, RZ, PT ;  /* 0x000000ff9b00720c */ /* 0x000fda0003f24270 */
[----:B------:R-:W1:Y:S01]  /*07e0*/  @P1 LDC R128, c[0x0][0x40c] ;  /* 0x00010300ff801b82 */ /* 0x000e620000000800 */
[----:B------:R-:W-:Y:S02]  /*07f0*/  @P1 SHF.L.U32 R126, R122, 0x10, RZ ;  /* 0x000000107a7e1819 */ /* 0x000fe400000006ff */
[----:B------:R-:W-:Y:S02]  /*0800*/  @P1 SHF.L.U32 R125, R116, 0x10, RZ ;  /* 0x00000010747d1819 */ /* 0x000fe400000006ff */
[----:B------:R-:W-:Y:S02]  /*0810*/  @P1 SHF.L.U32 R127, R117, 0x10, RZ ;  /* 0x00000010757f1819 */ /* 0x000fe400000006ff */
[----:B------:R-:W-:Y:S01]  /*0820*/  @P1 SHF.L.U32 R0, R0, 0x10, RZ ;  /* 0x0000001000001819 */ /* 0x000fe200000006ff */
[----:B------:R-:W0:Y:S01]  /*0830*/  @P1 LDC R130, c[0x0][0x40c] ;  /* 0x00010300ff821b82 */ /* 0x000e220000000800 */
[----:B------:R-:W-:-:S07]  /*0840*/  @P1 SHF.L.U32 R131, R119, 0x10, RZ ;  /* 0x0000001077831819 */ /* 0x000fce00000006ff */
[----:B------:R-:W2:Y:S08]  /*0850*/  @P1 LDC R129, c[0x0][0x40c] ;  /* 0x00010300ff811b82 */ /* 0x000eb00000000800 */
[----:B------:R-:W2:Y:S08]  /*0860*/  @P1 LDC R140, c[0x0][0x40c] ;  /* 0x00010300ff8c1b82 */ /* 0x000eb00000000800 */
[----:B------:R-:W4:Y:S08]  /*0870*/  @P1 LDC R141, c[0x0][0x40c] ;  /* 0x00010300ff8d1b82 */ /* 0x000f300000000800 */
[----:B------:R-:W4:Y:S08]  /*0880*/  @P1 LDC R142, c[0x0][0x40c] ;  /* 0x00010300ff8e1b82 */ /* 0x000f300000000800 */
[----:B------:R-:W4:Y:S08]  /*0890*/  @P1 LDC R143, c[0x0][0x40c] ;  /* 0x00010300ff8f1b82 */ /* 0x000f300000000800 */
[----:B------:R-:W4:Y:S01]  /*08a0*/  @P1 LDC R144, c[0x0][0x40c] ;  /* 0x00010300ff901b82 */ /* 0x000f220000000800 */
[----:B---3--:R-:W-:Y:S01]  /*08b0*/  @!P1 MOV R120, R132 ;  /* 0x0000008400789202 */ /* 0x008fe20000000f00 */
[----:B-1----:R-:W-:Y:S01]  /*08c0*/  @P1 FFMA.FTZ R120, R125, R128, R132 ;  /* 0x000000807d781223 */ /* 0x002fe20000010084 */
[----:B------:R-:W-:Y:S01]  /*08d0*/  @!P1 MOV R122, R134 ;  /* 0x00000086007a9202 */ /* 0x000fe20000000f00 */
[----:B0-----:R-:W-:Y:S01]  /*08e0*/  @P1 FFMA.FTZ R122, R127, R130, R134 ;  /* 0x000000827f7a1223 */ /* 0x001fe20000010086 */
[----:B------:R-:W-:Y:S01]  /*08f0*/  @!P1 MOV R121, R133 ;  /* 0x0000008500799202 */ /* 0x000fe20000000f00 */
[----:B--2---:R-:W-:Y:S01]  /*0900*/  @P1 FFMA.FTZ R121, R126, R129, R133 ;  /* 0x000000817e791223 */ /* 0x004fe20000010085 */
[----:B------:R-:W-:-:S02]  /*0910*/  @P1 SHF.L.U32 R128, R123, 0x10, RZ ;  /* 0x000000107b801819 */ /* 0x000fc400000006ff */
[----:B------:R-:W-:Y:S02]  /*0920*/  @P1 SHF.L.U32 R130, R124, 0x10, RZ ;  /* 0x000000107c821819 */ /* 0x000fe400000006ff */
[----:B------:R-:W-:Y:S02]  /*0930*/  @P1 SHF.L.U32 R129, R118, 0x10, RZ ;  /* 0x0000001076811819 */ /* 0x000fe400000006ff */
[----:B------:R-:W-:Y:S01]  /*0940*/  @!P1 MOV R123, R135 ;  /* 0x00000087007b9202 */ /* 0x000fe20000000f00 */
[----:B------:R-:W-:Y:S01]  /*0950*/  @P1 FFMA.FTZ R123, R128, R140, R135 ;  /* 0x0000008c807b1223 */ /* 0x000fe20000010087 */
[----:B----4-:R-:W-:Y:S01]  /*0960*/  @!P1 MOV R124, R136 ;  /* 0x00000088007c9202 */ /* 0x010fe20000000f00 */
[----:B------:R-:W-:Y:S01]  /*0970*/  @P1 FFMA.FTZ R124, R129, R141, R136 ;  /* 0x0000008d817c1223 */ /* 0x000fe20000010088 */
[----:B------:R-:W-:Y:S01]  /*0980*/  @!P1 MOV R125, R137 ;  /* 0x00000089007d9202 */ /* 0x000fe20000000f00 */
[----:B------:R-:W-:Y:S01]  /*0990*/  @P1 FFMA.FTZ R125, R130, R142, R137 ;  /* 0x0000008e827d1223 */ /* 0x000fe20000010089 */
[----:B------:R-:W-:Y:S01]  /*09a0*/  @!P1 MOV R126, R138 ;  /* 0x0000008a007e9202 */ /* 0x000fe20000000f00 */
[----:B------:R-:W-:Y:S01]  /*09b0*/  @P1 FFMA.FTZ R126, R131, R143, R138 ;  /* 0x0000008f837e1223 */ /* 0x000fe2000001008a */
[----:B------:R-:W-:Y:S01]  /*09c0*/  @!P1 MOV R127, R139 ;  /* 0x0000008b007f9202 */ /* 0x000fe20000000f00 */
[----:B------:R-:W-:Y:S01]  /*09d0*/  @P1 FFMA.FTZ R127, R0, R144, R139 ;  /* 0x00000090007f1223 */ /* 0x000fe2000001008b */
[----:B------:R-:W-:Y:S06]  /*09e0*/  BRA `(.L_x_18755) ;  /* 0x00000000007c7947 */ /* 0x000fec0003800000 */
.L_x_18754:
[----:B------:R-:W1:Y:S01]  /*09f0*/  @P0 LDC R133, c[0x0][0x40c] ;  /* 0x00010300ff850b82 */ /* 0x000e620000000800 */
[----:B------:R-:W-:Y:S02]  /*0a00*/  @P0 SHF.L.U32 R120, R123, 0x10, RZ ;  /* 0x000000107b780819 */ /* 0x000fe400000006ff */
[----:B------:R-:W-:Y:S02]  /*0a10*/  @P0 SHF.L.U32 R122, R122, 0x10, RZ ;  /* 0x000000107a7a0819 */ /* 0x000fe400000006ff */
[----:B------:R-:W-:Y:S02]  /*0a20*/  MOV R123, RZ ;  /* 0x000000ff007b7202 */ /* 0x000fe40000000f00 */
[----:B------:R-:W-:Y:S01]  /*0a30*/  @P0 SHF.L.U32 R124, R124, 0x10, RZ ;  /* 0x000000107c7c0819 */ /* 0x000fe200000006ff */
[----:B------:R-:W3:Y:S01]  /*0a40*/  @P0 LDC R127, c[0x0][0x40c] ;  /* 0x00010300ff7f0b82 */ /* 0x000ee20000000800 */
[----:B------:R-:W-:Y:S02]  /*0a50*/  @P0 SHF.L.U32 R128, R117, 0x10, RZ ;  /* 0x0000001075800819 */ /* 0x000fe400000006ff */
[----:B------:R-:W-:-:S02]  /*0a60*/  @P0 SHF.L.U32 R130, R118, 0x10, RZ ;  /* 0x0000001076820819 */ /* 0x000fc400000006ff */
[----:B------:R-:W-:Y:S02]  /*0a70*/  @P0 SHF.L.U32 R132, R119, 0x10, RZ ;  /* 0x0000001077840819 */ /* 0x000fe400000006ff */
[----:B------:R-:W-:Y:S01]  /*0a80*/  MOV R121, RZ ;  /* 0x000000ff00797202 */ /* 0x000fe20000000f00 */
[----:B------:R-:W4:Y:S01]  /*0a90*/  @P0 LDC R137, c[0x0][0x40c] ;  /* 0x00010300ff890b82 */ /* 0x000f220000000800 */
[----:B------:R-:W-:-:S07]  /*0aa0*/  MOV R125, RZ ;  /* 0x000000ff007d7202 */ /* 0x000fce0000000f00 */
[----:B------:R-:W0:Y:S01]  /*0ab0*/  @P0 LDC R134, c[0x0][0x40c] ;  /* 0x00010300ff860b82 */ /* 0x000e220000000800 */
[----:B-1----:R-:W-:Y:S01]  /*0ac0*/  @P0 FMUL.FTZ R123, R120, R133 ;  /* 0x00000085787b0220 */ /* 0x002fe20000410000 */
[----:B------:R-:W-:Y:S02]  /*0ad0*/  @P0 SHF.L.U32 R133, R0, 0x10, RZ ;  /* 0x0000001000850819 */ /* 0x000fe400000006ff */
[----:B------:R-:W-:Y:S02]  /*0ae0*/  @P0 SHF.L.U32 R0, R116, 0x10, RZ ;  /* 0x0000001074000819 */ /* 0x000fe400000006ff */
[----:B------:R-:W-:Y:S02]  /*0af0*/  MOV R120, RZ ;  /* 0x000000ff00787202 */ /* 0x000fe40000000f00 */
[----:B------:R-:W1:Y:S01]  /*0b00*/  @P0 LDC R129, c[0x0][0x40c] ;  /* 0x00010300ff810b82 */ /* 0x000e620000000800 */
[----:B---3--:R-:W-:Y:S01]  /*0b10*/  @P0 FMUL.FTZ R121, R122, R127 ;  /* 0x0000007f7a790220 */ /* 0x008fe20000410000 */
[----:B------:R-:W-:-:S02]  /*0b20*/  CS2R R126, SRZ ;  /* 0x00000000007e7805 */ /* 0x000fc4000001ff00 */
[----:B------:R-:W-:-:S04]  /*0b30*/  MOV R122, RZ ;  /* 0x000000ff007a7202 */ /* 0x000fc80000000f00 */
[----:B------:R-:W3:Y:S01]  /*0b40*/  @P0 LDC R131, c[0x0][0x40c] ;  /* 0x00010300ff830b82 */ /* 0x000ee20000000800 */
[----:B----4-:R-:W-:Y:S01]  /*0b50*/  @P0 FMUL.FTZ R125, R124, R137 ;  /* 0x000000897c7d0220 */ /* 0x010fe20000410000 */
[----:B------:R-:W-:-:S06]  /*0b60*/  MOV R124, RZ ;  /* 0x000000ff007c7202 */ /* 0x000fcc0000000f00 */
[----:B------:R-:W4:Y:S01]  /*0b70*/  @P0 LDC R135, c[0x0][0x40c] ;  /* 0x00010300ff870b82 */ /* 0x000f220000000800 */
[----:B0-----:R-:W-:-:S07]  /*0b80*/  @P0 FMUL.FTZ R127, R133, R134 ;  /* 0x00000086857f0220 */ /* 0x001fce0000410000 */
[----:B------:R-:W0:Y:S01]  /*0b90*/  @P0 LDC R139, c[0x0][0x40c] ;  /* 0x00010300ff8b0b82 */ /* 0x000e220000000800 */
[----:B-1----:R-:W-:Y:S01]  /*0ba0*/  @P0 FMUL.FTZ R120, R0, R129 ;  /* 0x0000008100780220 */ /* 0x002fe20000410000 */
[----:B---3--:R-:W-:Y:S01]  /*0bb0*/  @P0 FMUL.FTZ R122, R128, R131 ;  /* 0x00000083807a0220 */ /* 0x008fe20000410000 */
[----:B----4-:R-:W-:Y:S01]  /*0bc0*/  @P0 FMUL.FTZ R124, R130, R135 ;  /* 0x00000087827c0220 */ /* 0x010fe20000410000 */
[----:B0-----:R-:W-:-:S07]  /*0bd0*/  @P0 FMUL.FTZ R126, R132, R139 ;  /* 0x0000008b847e0220 */ /* 0x001fce0000410000 */
.L_x_18755:
[----:B------:R-:W0:Y:S01]  /*0be0*/  LDC.64 R152, c[0x0][0x3a8] ;  /* 0x0000ea00ff987b82 */ /* 0x000e220000000a00 */
[----:B------:R-:W-:-:S07]  /*0bf0*/  @P0 IADD3 R133, PT, PT, R172, 0x80, RZ ;  /* 0x00000080ac850810 */ /* 0x000fce0007ffe0ff */
[----:B------:R-:W1:Y:S01]  /*0c00*/  @P0 LDC.64 R130, c[0x0][0x390] ;  /* 0x0000e400ff820b82 */ /* 0x000e620000000a00 */
[----:B0-----:R-:W-:-:S05]  /*0c10*/  IMAD.WIDE.U32 R128, R173, 0x20, R152 ;  /* 0x00000020ad807825 */ /* 0x001fca00078e0098 */
[----:B------:R0:W-:Y:S01]  /*0c20*/  STG.E.128 desc[UR6][R128.64], R120 ;  /* 0x0000007880007986 */ /* 0x0001e2000c101d06 */
[----:B-1----:R-:W-:-:S03]  /*0c30*/  @P0 IMAD.WIDE.U32 R130, R133, 0x10, R130 ;  /* 0x0000001085820825 */ /* 0x002fc600078e0082 */
[----:B------:R0:W-:Y:S04]  /*0c40*/  STG.E.128 desc[UR6][R128.64+0x10], R124 ;  /* 0x0000107c80007986 */ /* 0x0001e8000c101d06 */
[----:B------:R-:W3:Y:S02]  /*0c50*/  @P0 LDG.E.128 R116, desc[UR6][R130.64] ;  /* 0x0000000682740981 */ /* 0x000ee4000c1e1d00 */
[----:B---3--:R-:W-:Y:S02]  /*0c60*/  PRMT R0, R119, 0x7632, R0 ;  /* 0x0000763277007816 */ /* 0x008fe40000000000 */
[----:B------:R-:W-:Y:S02]  /*0c70*/  PRMT R132, R118, 0x7632, R132 ;  /* 0x0000763276847816 */ /* 0x000fe40000000084 */
[----:B------:R-:W-:-:S02]  /*0c80*/  PRMT R133, R117, 0x7632, R133 ;  /* 0x0000763275857816 */ /* 0x000fc40000000085 */
[----:B------:R-:W-:Y:S01]  /*0c90*/  PRMT R134, R116, 0x7632, R134 ;  /* 0x0000763274867816 */ /* 0x000fe20000000086 */
[----:B0-----:R-:W-:Y:S06]  /*0ca0*/  BRA.U !UP0, `(.L_x_18756) ;  /* 0x0000000108ac7547 */ /* 0x001fec000b800000 */
[----:B------:R-:W0:Y:S01]  /*0cb0*/  LDC.64 R128, c[0x0][0x3a0] ;  /* 0x0000e800ff807b82 */ /* 0x000e220000000a00 */
[----:B------:R-:W-:-:S05]  /*0cc0*/  IADD3 R131, PT, PT, R173, 0x80, RZ ;  /* 0x00000080ad837810 */ /* 0x000fca0007ffe0ff */
[----:B0-----:R-:W-:-:S05]  /*0cd0*/  IMAD.WIDE.U32 R128, R131, 0x20, R128 ;  /* 0x0000002083807825 */ /* 0x001fca00078e0080 */
[----:B------:R-:W3:Y:S04]  /*0ce0*/  LDG.E.128 R136, desc[UR6][R128.64] ;  /* 0x0000000680887981 */ /* 0x000ee8000c1e1d00 */
[----:B------:R3:W4:Y:S01]  /*0cf0*/  LDG.E.128 R140, desc[UR6][R128.64+0x10] ;  /* 0x00001006808c7981 */ /* 0x000722000c1e1d00 */
[----:B------:R-:W-:-:S13]  /*0d00*/  ISETP.GT.AND P1, PT, R155, RZ, PT ;  /* 0x000000ff9b00720c */ /* 0x000fda0003f24270 */
[----:B------:R-:W0:Y:S01]  /*0d10*/  @P1 LDC R132, c[0x0][0x40c] ;  /* 0x00010300ff841b82 */ /* 0x000e220000000800 */
[C---:B------:R-:W-:Y:S02]  /*0d20*/  @P1 PRMT R0, R116.reuse, 0x7632, R0 ;  /* 0x0000763274001816 */ /* 0x040fe40000000000 */
[----:B------:R-:W-:Y:S02]  /*0d30*/  @P1 SHF.L.U32 R131, R116, 0x10, RZ ;  /* 0x0000001074831819 */ /* 0x000fe400000006ff */
[----:B------:R-:W-:Y:S02]  /*0d40*/  @P1 SHF.L.U32 R0, R0, 0x10, RZ ;  /* 0x0000001000001819 */ /* 0x000fe400000006ff */
[----:B------:R-:W-:Y:S01]  /*0d50*/  @P1 SHF.L.U32 R135, R117, 0x10, RZ ;  /* 0x0000001075871819 */ /* 0x000fe200000006ff */
[----:B------:R-:W1:Y:S01]  /*0d60*/  @P1 LDC R133, c[0x0][0x40c] ;  /* 0x00010300ff851b82 */ /* 0x000e620000000800 */
        /* <DEDUP_REMOVED lines=8> */
[----:B0-----:R-:W-:Y:S01]  /*0df0*/  @P1 FFMA.FTZ R128, R131, R132, R136 ;  /* 0x0000008483801223 */ /* 0x001fe20000010088 */
[----:B------:R-:W-:Y:S01]  /*0e00*/  @!P1 MOV R129, R137 ;  /* 0x0000008900819202 */ /* 0x000fe20000000f00 */
[----:B-1----:R-:W-:Y:S01]  /*0e10*/  @P1 FFMA.FTZ R129, R0, R133, R137 ;  /* 0x0000008500811223 */ /* 0x002fe20000010089 */
[----:B------:R-:W-:-:S02]  /*0e20*/  @P1 PRMT R0, R117, 0x7632, R0 ;  /* 0x0000763275001816 */ /* 0x000fc40000000000 */
[C---:B------:R-:W-:Y:S02]  /*0e30*/  @P1 PRMT R131, R118.reuse, 0x7632, R131 ;  /* 0x0000763276831816 */ /* 0x040fe40000000083 */
[----:B------:R-:W-:Y:S02]  /*0e40*/  @P1 PRMT R132, R119, 0x7632, R132 ;  /* 0x0000763277841816 */ /* 0x000fe40000000084 */
[----:B------:R-:W-:Y:S01]  /*0e50*/  @!P1 MOV R130, R138 ;  /* 0x0000008a00829202 */ /* 0x000fe20000000f00 */
[----:B--2---:R-:W-:Y:S01]  /*0e60*/  @P1 FFMA.FTZ R130, R135, R134, R138 ;  /* 0x0000008687821223 */ /* 0x004fe2000001008a */
[----:B------:R-:W-:Y:S02]  /*0e70*/  @P1 SHF.L.U32 R137, R118, 0x10, RZ ;  /* 0x0000001076891819 */ /* 0x000fe400000006ff */
[----:B------:R-:W-:Y:S02]  /*0e80*/  @P1 SHF.L.U32 R0, R0, 0x10, RZ ;  /* 0x0000001000001819 */ /* 0x000fe400000006ff */
[----:B------:R-:W-:-:S02]  /*0e90*/  @P1 SHF.L.U32 R136, R131, 0x10, RZ ;  /* 0x0000001083881819 */ /* 0x000fc400000006ff */
        /* <DEDUP_REMOVED lines=12> */
.L_x_18756:
[----:B------:R-:W0:Y:S01]  /*0f60*/  @P0 LDC R141, c[0x0][0x40c] ;  /* 0x00010300ff8d0b82 */ /* 0x000e220000000800 */
[----:B------:R-:W-:Y:S02]  /*0f70*/  @P0 SHF.L.U32 R128, R133, 0x10, RZ ;  /* 0x0000001085800819 */ /* 0x000fe400000006ff */
[----:B------:R-:W-:Y:S02]  /*0f80*/  CS2R R130, SRZ ;  /* 0x0000000000827805 */ /* 0x000fe4000001ff00 */
[----:B------:R-:W-:Y:S01]  /*0f90*/  @P0 SHF.L.U32 R134, R134, 0x10, RZ ;  /* 0x0000001086860819 */ /* 0x000fe200000006ff */
[----:B------:R-:W-:Y:S01]  /*0fa0*/  HFMA2 R129, -RZ, RZ, 0, 0 ;  /* 0x00000000ff817431 */ /* 0x000fe200000001ff */
[----:B------:R-:W-:Y:S02]  /*0fb0*/  @P0 SHF.L.U32 R132, R132, 0x10, RZ ;  /* 0x0000001084840819 */ /* 0x000fe400000006ff */
[----:B------:R-:W-:Y:S01]  /*0fc0*/  @P0 SHF.L.U32 R0, R0, 0x10, RZ ;  /* 0x0000001000000819 */ /* 0x000fe200000006ff */
[----:B------:R-:W1:Y:S01]  /*0fd0*/  @P0 LDC R135, c[0x0][0x40c] ;  /* 0x00010300ff870b82 */ /* 0x000e620000000800 */
[----:B------:R-:W-:-:S02]  /*0fe0*/  @P0 SHF.L.U32 R136, R116, 0x10, RZ ;  /* 0x0000001074880819 */ /* 0x000fc400000006ff */
[----:B------:R-:W-:Y:S02]  /*0ff0*/  @P0 SHF.L.U32 R138, R117, 0x10, RZ ;  /* 0x00000010758a0819 */ /* 0x000fe400000006ff */
[----:B------:R-:W-:Y:S02]  /*1000*/  @P0 SHF.L.U32 R140, R118, 0x10, RZ ;  /* 0x00000010768c0819 */ /* 0x000fe400000006ff */
[----:B------:R-:W-:Y:S01]  /*1010*/  MOV R133, RZ ;  /* 0x000000ff00857202 */ /* 0x000fe20000000f00 */
[----:B------:R-:W3:Y:S08]  /*1020*/  @P0 LDC R145, c[0x0][0x40c] ;  /* 0x00010300ff910b82 */ /* 0x000ef00000000800 */
[----:B------:R-:W4:Y:S01]  /*1030*/  @P0 LDC R147, c[0x0][0x40c] ;  /* 0x00010300ff930b82 */ /* 0x000f220000000800 */
[----:B0-----:R-:W-:Y:S01]  /*1040*/  @P0 FMUL.FTZ R131, R128, R141 ;  /* 0x0000008d80830220 */ /* 0x001fe20000410000 */
[----:B------:R-:W-:Y:S01]  /*1050*/  @P0 SHF.L.U32 R141, R119, 0x10, RZ ;  /* 0x00000010778d0819 */ /* 0x000fe200000006ff */
[----:B------:R-:W-:-:S05]  /*1060*/  HFMA2 R128, -RZ, RZ, 0, 0 ;  /* 0x00000000ff807431 */ /* 0x000fca00000001ff */
[----:B------:R-:W0:Y:S01]  /*1070*/  @P0 LDC R137, c[0x0][0x40c] ;  /* 0x00010300ff890b82 */ /* 0x000e220000000800 */
[----:B-1----:R-:W-:Y:S01]  /*1080*/  @P0 FMUL.FTZ R129, R134, R135 ;  /* 0x0000008786810220 */ /* 0x002fe20000410000 */
[----:B------:R-:W-:-:S06]  /*1090*/  CS2R R134, SRZ ;  /* 0x0000000000867805 */ /* 0x000fcc000001ff00 */
[----:B------:R-:W1:Y:S01]  /*10a0*/  @P0 LDC R139, c[0x0][0x40c] ;  /* 0x00010300ff8b0b82 */ /* 0x000e620000000800 */
[----:B---3--:R-:W-:Y:S01]  /*10b0*/  @P0 FMUL.FTZ R133, R132, R145 ;  /* 0x0000009184850220 */ /* 0x008fe20000410000 */
[----:B------:R-:W-:-:S06]  /*10c0*/  MOV R132, RZ ;  /* 0x000000ff00847202 */ /* 0x000fcc0000000f00 */
[----:B------:R-:W3:Y:S01]  /*10d0*/  @P0 LDC R143, c[0x0][0x40c] ;  /* 0x00010300ff8f0b82 */ /* 0x000ee20000000800 */
[----:B----4-:R-:W-:-:S07]  /*10e0*/  @P0 FMUL.FTZ R135, R0, R147 ;  /* 0x0000009300870220 */ /* 0x010fce0000410000 */
[----:B------:R-:W4:Y:S01]  /*10f0*/  @P0 LDC R142, c[0x0][0x40c] ;  /* 0x00010300ff8e0b82 */ /* 0x000f220000000800 */
[----:B0-----:R-:W-:Y:S01]  /*1100*/  @P0 FMUL.FTZ R128, R136, R137 ;  /* 0x0000008988800220 */ /* 0x001fe20000410000 */
[----:B-1----:R-:W-:Y:S01]  /*1110*/  @P0 FMUL.FTZ R130, R138, R139 ;  /* 0x0000008b8a820220 */ /* 0x002fe20000410000 */
[----:B---3--:R-:W-:Y:S01]  /*1120*/  @P0 FMUL.FTZ R132, R140, R143 ;  /* 0x0000008f8c840220 */ /* 0x008fe20000410000 */
[----:B----4-:R-:W-:-:S07]  /*1130*/  @P0 FMUL.FTZ R134, R141, R142 ;  /* 0x0000008e8d860220 */ /* 0x010fce0000410000 */
.L_x_18757:
[----:B------:R-:W-:-:S05]  /*1140*/  IADD3 R137, PT, PT, R173, 0x80, RZ ;  /* 0x00000080ad897810 */ /* 0x000fca0007ffe0ff */
[----:B------:R-:W-:-:S05]  /*1150*/  IMAD.WIDE.U32 R136, R137, 0x20, R152 ;  /* 0x0000002089887825 */ /* 0x000fca00078e0098 */
[----:B------:R0:W-:Y:S04]  /*1160*/  STG.E.128 desc[UR6][R136.64], R128 ;  /* 0x0000008088007986 */ /* 0x0001e8000c101d06 */
[----:B------:R0:W-:Y:S01]  /*1170*/  STG.E.128 desc[UR6][R136.64+0x10], R132 ;  /* 0x0000108488007986 */ /* 0x0001e2000c101d06 */
[----:B------:R-:W-:Y:S05]  /*1180*/  @!P0 BRA `(.L_x_18758) ;  /* 0x0000000000108947 */ /* 0x000fea0003800000 */
[----:B------:R-:W1:Y:S01]  /*1190*/  LDC.64 R116, c[0x0][0x390] ;  /* 0x0000e400ff747b82 */ /* 0x000e620000000a00 */
[----:B------:R-:W-:-:S05]  /*11a0*/  IADD3 R119, PT, PT, R172, 0x100, RZ ;  /* 0x00000100ac777810 */ /* 0x000fca0007ffe0ff */
[----:B-1----:R-:W-:-:S06]  /*11b0*/  IMAD.WIDE.U32 R116, R119, 0x10, R116 ;  /* 0x0000001077747825 */ /* 0x002fcc00078e0074 */
[----:B------:R-:W5:Y:S02]  /*11c0*/  LDG.E.128 R116, desc[UR6][R116.64] ;  /* 0x0000000674747981 */ /* 0x000f64000c1e1d00 */
.L_x_18758:
[----:B------:R-:W-:Y:S05]  /*11d0*/  BRA.U !UP0, `(.L_x_18759) ;  /* 0x00000001088c7547 */ /* 0x000fea000b800000 */
[----:B------:R-:W1:Y:S01]  /*11e0*/  LDC.64 R144, c[0x0][0x3a0] ;  /* 0x0000e800ff907b82 */ /* 0x000e620000000a00 */
[----:B0-----:R-:W-:-:S05]  /*11f0*/  IADD3 R137, PT, PT, R173, 0x100, RZ ;  /* 0x00000100ad897810 */ /* 0x001fca0007ffe0ff */
[----:B-1----:R-:W-:-:S05]  /*1200*/  IMAD.WIDE.U32 R144, R137, 0x20, R144 ;  /* 0x0000002089907825 */ /* 0x002fca00078e0090 */
[----:B------:R-:W3:Y:S04]  /*1210*/  LDG.E.128 R136, desc[UR6][R144.64] ;  /* 0x0000000690887981 */ /* 0x000ee8000c1e1d00 */
[----:B------:R0:W4:Y:S01]  /*1220*/  LDG.E.128 R140, desc[UR6][R144.64+0x10] ;  /* 0x00001006908c7981 */ /* 0x000122000c1e1d00 */
[----:B------:R-:W-:-:S13]  /*1230*/  ISETP.GT.AND P1, PT, R155, RZ, PT ;  /* 0x000000ff9b00720c */ /* 0x000fda0003f24270 */
[----:B------:R-:W3:Y:S01]  /*1240*/  @P1 LDC R148, c[0x0][0x40c] ;  /* 0x00010300ff941b82 */ /* 0x000ee20000000800 */
        /* <DEDUP_REMOVED lines=10> */
[----:B------:R-:W2:Y:S08]  /*12f0*/  @P1 LDC R156, c[0x0][0x40c] ;  /* 0x00010300ff9c1b82 */ /* 0x000eb00000000800 */
[----:B------:R-:W4:Y:S08]  /*1300*/  @P1 LDC R157, c[0x0][0x40c] ;  /* 0x00010300ff9d1b82 */ /* 0x000f300000000800 */
[----:B------:R-:W2:Y:S08]  /*1310*/  @P1 LDC R158, c[0x0][0x40c] ;  /* 0x00010300ff9e1b82 */ /* 0x000eb00000000800 */
[----:B------:R-:W2:Y:S01]  /*1320*/  @P1 LDC R159, c[0x0][0x40c] ;  /* 0x00010300ff9f1b82 */ /* 0x000ea20000000800 */
[----:B---3--:R-:W-:Y:S01]  /*1330*/  @P1 FFMA.FTZ R137, R0, R148, R137 ;  /* 0x0000009400891223 */ /* 0x008fe20000010089 */
[----:B------:R-:W-:Y:S01]  /*1340*/  @P1 PRMT R0, R117, 0x7632, R0 ;  /* 0x0000763275001816 */ /* 0x000fe20000000000 */
[----:B-1----:R-:W-:Y:S01]  /*1350*/  @P1 FFMA.FTZ R136, R147, R146, R136 ;  /* 0x0000009293881223 */ /* 0x002fe20000010088 */
[----:B0-----:R-:W-:Y:S01]  /*1360*/  @P1 FFMA.FTZ R138, R149, R150, R138 ;  /* 0x00000096958a1223 */ /* 0x001fe2000001008a */
[----:B------:R-:W-:Y:S01]  /*1370*/  @P1 SHF.L.U32 R147, R118, 0x10, RZ ;  /* 0x0000001076931819 */ /* 0x000fe200000006ff */
[----:B----4-:R-:W-:Y:S01]  /*1380*/  @P1 FFMA.FTZ R141, R144, R157, R141 ;  /* 0x0000009d908d1223 */ /* 0x010fe2000001008d */
[----:B------:R-:W-:-:S02]  /*1390*/  @P1 SHF.L.U32 R149, R119, 0x10, RZ ;  /* 0x0000001077951819 */ /* 0x000fc400000006ff */
[----:B------:R-:W-:Y:S01]  /*13a0*/  @P1 SHF.L.U32 R0, R0, 0x10, RZ ;  /* 0x0000001000001819 */ /* 0x000fe200000006ff */
[----:B--2---:R-:W-:Y:S01]  /*13b0*/  @P1 FFMA.FTZ R140, R147, R156, R140 ;  /* 0x0000009c938c1223 */ /* 0x004fe2000001008c */
[----:B------:R-:W-:Y:S01]  /*13c0*/  @P1 SHF.L.U32 R146, R145, 0x10, RZ ;  /* 0x0000001091921819 */ /* 0x000fe200000006ff */
[----:B------:R-:W-:Y:S02]  /*13d0*/  @P1 FFMA.FTZ R142, R149, R158, R142 ;  /* 0x0000009e958e1223 */ /* 0x000fe4000001008e */
[----:B------:R-:W-:Y:S02]  /*13e0*/  @P1 FFMA.FTZ R139, R0, R151, R139 ;  /* 0x00000097008b1223 */ /* 0x000fe4000001008b */
[----:B------:R-:W-:Y:S01]  /*13f0*/  @P1 FFMA.FTZ R143, R146, R159, R143 ;  /* 0x0000009f928f1223 */ /* 0x000fe2000001008f */
[----:B------:R-:W-:Y:S06]  /*1400*/  BRA `(.L_x_18760) ;  /* 0x0000000000887947 */ /* 0x000fec0003800000 */
.L_x_18759:
[----:B------:R-:W1:Y:S01]  /*1410*/  @P0 LDC R143, c[0x0][0x40c] ;  /* 0x00010300ff8f0b82 */ /* 0x000e620000000800 */
[----:B-----5:R-:W-:Y:S01]  /*1420*/  @P0 PRMT R0, R116, 0x7632, R0 ;  /* 0x0000763274000816 */ /* 0x020fe20000000000 */
[----:B0-----:R-:W-:Y:S01]  /*1430*/  HFMA2 R137, -RZ, RZ, 0, 0 ;  /* 0x00000000ff897431 */ /* 0x001fe200000001ff */
[----:B------:R-:W-:Y:S02]  /*1440*/  @P0 PRMT R136, R117, 0x7632, R136 ;  /* 0x0000763275880816 */ /* 0x000fe40000000088 */
[----:B------:R-:W-:Y:S02]  /*1450*/  CS2R R140, SRZ ;  /* 0x00000000008c7805 */ /* 0x000fe4000001ff00 */
[----:B------:R-:W-:Y:S02]  /*1460*/  @P0 SHF.L.U32 R0, R0, 0x10, RZ ;  /* 0x0000001000000819 */ /* 0x000fe400000006ff */
[----:B------:R-:W-:Y:S01]  /*1470*/  @P0 PRMT R138, R118, 0x7632, R138 ;  /* 0x00007632768a0816 */ /* 0x000fe2000000008a */
[----:B------:R-:W0:Y:S01]  /*1480*/  @P0 LDC R149, c[0x0][0x40c] ;  /* 0x00010300ff950b82 */ /* 0x000e220000000800 */
[----:B------:R-:W-:-:S02]  /*1490*/  @P0 SHF.L.U32 R136, R136, 0x10, RZ ;  /* 0x0000001088880819 */ /* 0x000fc400000006ff */
[----:B------:R-:W-:Y:S02]  /*14a0*/  MOV R139, RZ ;  /* 0x000000ff008b7202 */ /* 0x000fe40000000f00 */
[----:B------:R-:W-:Y:S02]  /*14b0*/  @P0 SHF.L.U32 R138, R138, 0x10, RZ ;  /* 0x000000108a8a0819 */ /* 0x000fe400000006ff */
[----:B------:R-:W-:Y:S01]  /*14c0*/  @P0 SHF.L.U32 R144, R116, 0x10, RZ ;  /* 0x0000001074900819 */ /* 0x000fe200000006ff */
[----:B------:R-:W3:Y:S01]  /*14d0*/  @P0 LDC R157, c[0x0][0x40c] ;  /* 0x00010300ff9d0b82 */ /* 0x000ee20000000800 */
[----:B------:R-:W-:Y:S02]  /*14e0*/  @P0 SHF.L.U32 R146, R117, 0x10, RZ ;  /* 0x0000001075920819 */ /* 0x000fe400000006ff */
[----:B------:R-:W-:-:S05]  /*14f0*/  @P0 SHF.L.U32 R148, R118, 0x10, RZ ;  /* 0x0000001076940819 */ /* 0x000fca00000006ff */
[----:B------:R-:W4:Y:S01]  /*1500*/  @P0 LDC R159, c[0x0][0x40c] ;  /* 0x00010300ff9f0b82 */ /* 0x000f220000000800 */
[----:B-1----:R-:W-:Y:S01]  /*1510*/  @P0 FMUL.FTZ R137, R0, R143 ;  /* 0x0000008f00890220 */ /* 0x002fe20000410000 */
[C---:B------:R-:W-:Y:S02]  /*1520*/  @P0 PRMT R0, R119.reuse, 0x7632, R0 ;  /* 0x0000763277000816 */ /* 0x040fe40000000000 */
[----:B------:R-:W-:Y:S02]  /*1530*/  CS2R R142, SRZ ;  /* 0x00000000008e7805 */ /* 0x000fe4000001ff00 */
[----:B------:R-:W-:Y:S02]  /*1540*/  @P0 SHF.L.U32 R0, R0, 0x10, RZ ;  /* 0x0000001000000819 */ /* 0x000fe400000006ff */
[----:B------:R-:W1:Y:S01]  /*1550*/  @P0 LDC R145, c[0x0][0x40c] ;  /* 0x00010300ff910b82 */ /* 0x000e620000000800 */
[----:B0-----:R-:W-:Y:S01]  /*1560*/  @P0 FMUL.FTZ R139, R136, R149 ;  /* 0x00000095888b0220 */ /* 0x001fe20000410000 */
[----:B------:R-:W-:Y:S01]  /*1570*/  @P0 SHF.L.U32 R149, R119, 0x10, RZ ;  /* 0x0000001077950819 */ /* 0x000fe200000006ff */
[----:B------:R-:W-:-:S05]  /*1580*/  HFMA2 R136, -RZ, RZ, 0, 0 ;  /* 0x00000000ff887431 */ /* 0x000fca00000001ff */
[----:B------:R-:W0:Y:S01]  /*1590*/  @P0 LDC R147, c[0x0][0x40c] ;  /* 0x00010300ff930b82 */ /* 0x000e220000000800 */
[----:B---3--:R-:W-:Y:S01]  /*15a0*/  @P0 FMUL.FTZ R141, R138, R157 ;  /* 0x0000009d8a8d0220 */ /* 0x008fe20000410000 */
[----:B------:R-:W-:-:S06]  /*15b0*/  MOV R138, RZ ;  /* 0x000000ff008a7202 */ /* 0x000fcc0000000f00 */
[----:B------:R-:W3:Y:S01]  /*15c0*/  @P0 LDC R151, c[0x0][0x40c] ;  /* 0x00010300ff970b82 */ /* 0x000ee20000000800 */
[----:B----4-:R-:W-:-:S07]  /*15d0*/  @P0 FMUL.FTZ R143, R0, R159 ;  /* 0x0000009f008f0220 */ /* 0x010fce0000410000 */
[----:B------:R-:W4:Y:S01]  /*15e0*/  @P0 LDC R150, c[0x0][0x40c] ;  /* 0x00010300ff960b82 */ /* 0x000f220000000800 */
[----:B-1----:R-:W-:Y:S01]  /*15f0*/  @P0 FMUL.FTZ R136, R144, R145 ;  /* 0x0000009190880220 */ /* 0x002fe20000410000 */
[----:B0-----:R-:W-:Y:S01]  /*1600*/  @P0 FMUL.FTZ R138, R146, R147 ;  /* 0x00000093928a0220 */ /* 0x001fe20000410000 */
[----:B---3--:R-:W-:Y:S01]  /*1610*/  @P0 FMUL.FTZ R140, R148, R151 ;  /* 0x00000097948c0220 */ /* 0x008fe20000410000 */
[----:B----4-:R-:W-:-:S07]  /*1620*/  @P0 FMUL.FTZ R142, R149, R150 ;  /* 0x00000096958e0220 */ /* 0x010fce0000410000 */
.L_x_18760:
        /* <DEDUP_REMOVED lines=9> */
.L_x_18761:
        /* <DEDUP_REMOVED lines=36> */
.L_x_18762:
        /* <DEDUP_REMOVED lines=34> */
.L_x_18763:
        /* <DEDUP_REMOVED lines=9> */
.L_x_18764:
        /* <DEDUP_REMOVED lines=36> */
.L_x_18765:
[----:B------:R-:W1:Y:S01]  /*1df0*/  @P0 LDC R159, c[0x0][0x40c] ;  /* 0x00010300ff9f0b82 */ /* 0x000e620000000800 */
[----:B-----5:R-:W-:Y:S02]  /*1e00*/  @P0 PRMT R0, R116, 0x7632, R0 ;  /* 0x0000763274000816 */ /* 0x020fe40000000000 */
[----:B------:R-:W-:Y:S02]  /*1e10*/  CS2R R160, SRZ ;  /* 0x0000000000a07805 */ /* 0x000fe4000001ff00 */
[----:B0-----:R-:W-:Y:S02]  /*1e20*/  @P0 PRMT R156, R117, 0x7632, R156 ;  /* 0x00007632759c0816 */ /* 0x001fe4000000009c */
[----:B------:R-:W-:Y:S02]  /*1e30*/  CS2R R162, SRZ ;  /* 0x0000000000a27805 */ /* 0x000fe4000001ff00 */
[----:B------:R-:W-:Y:S01]  /*1e40*/  @P0 SHF.L.U32 R0, R0, 0x10, RZ ;  /* 0x0000001000000819 */ /* 0x000fe200000006ff */
[----:B------:R-:W-:Y:S01]  /*1e50*/  HFMA2 R157, -RZ, RZ, 0, 0 ;  /* 0x00000000ff9d7431 */ /* 0x000fe200000001ff */
[----:B------:R-:W-:Y:S01]  /*1e60*/  @P0 PRMT R158, R118, 0x7632, R158 ;  /* 0x00007632769e0816 */ /* 0x000fe2000000009e */
[----:B------:R-:W0:Y:S01]  /*1e70*/  @P0 LDC R169, c[0x0][0x40c] ;  /* 0x00010300ffa90b82 */ /* 0x000e220000000800 */
[----:B------:R-:W-:-:S02]  /*1e80*/  @P0 SHF.L.U32 R156, R156, 0x10, RZ ;  /* 0x000000109c9c0819 */ /* 0x000fc400000006ff */
[----:B------:R-:W-:Y:S02]  /*1e90*/  @P0 SHF.L.U32 R158, R158, 0x10, RZ ;  /* 0x000000109e9e0819 */ /* 0x000fe400000006ff */
[----:B------:R-:W-:Y:S02]  /*1ea0*/  @P0 SHF.L.U32 R164, R116, 0x10, RZ ;  /* 0x0000001074a40819 */ /* 0x000fe400000006ff */
[----:B------:R-:W-:Y:S01]  /*1eb0*/  @P0 SHF.L.U32 R166, R117, 0x10, RZ ;  /* 0x0000001075a60819 */ /* 0x000fe200000006ff */
[----:B------:R-:W3:Y:S01]  /*1ec0*/  @P0 LDC R175, c[0x0][0x40c] ;  /* 0x00010300ffaf0b82 */ /* 0x000ee20000000800 */
[----:B------:R-:W-:-:S07]  /*1ed0*/  @P0 SHF.L.U32 R168, R118, 0x10, RZ ;  /* 0x0000001076a80819 */ /* 0x000fce00000006ff */
[----:B------:R-:W4:Y:S01]  /*1ee0*/  @P0 LDC R177, c[0x0][0x40c] ;  /* 0x00010300ffb10b82 */ /* 0x000f220000000800 */
[----:B-1----:R-:W-:Y:S01]  /*1ef0*/  @P0 FMUL.FTZ R161, R0, R159 ;  /* 0x0000009f00a10220 */ /* 0x002fe20000410000 */
[----:B------:R-:W-:-:S04]  /*1f00*/  @P0 PRMT R0, R119, 0x7632, R0 ;  /* 0x0000763277000816 */ /* 0x000fc80000000000 */
[----:B------:R-:W-:Y:S02]  /*1f10*/  @P0 SHF.L.U32 R0, R0, 0x10, RZ ;  /* 0x0000001000000819 */ /* 0x000fe400000006ff */
[----:B------:R-:W1:Y:S01]  /*1f20*/  @P0 LDC R165, c[0x0][0x40c] ;  /* 0x00010300ffa50b82 */ /* 0x000e620000000800 */
[----:B0-----:R-:W-:Y:S01]  /*1f30*/  @P0 FMUL.FTZ R163, R156, R169 ;  /* 0x000000a99ca30220 */ /* 0x001fe20000410000 */
[----:B------:R-:W-:Y:S02]  /*1f40*/  @P0 SHF.L.U32 R169, R119, 0x10, RZ ;  /* 0x0000001077a90819 */ /* 0x000fe400000006ff */
[----:B------:R-:W-:-:S04]  /*1f50*/  MOV R156, RZ ;  /* 0x000000ff009c7202 */ /* 0x000fc80000000f00 */
[----:B------:R-:W0:Y:S01]  /*1f60*/  @P0 LDC R167, c[0x0][0x40c] ;  /* 0x00010300ffa70b82 */ /* 0x000e220000000800 */
[----:B---3--:R-:W-:Y:S01]  /*1f70*/  @P0 FMUL.FTZ R157, R158, R175 ;  /* 0x000000af9e9d0220 */ /* 0x008fe20000410000 */
[----:B------:R-:W-:-:S06]  /*1f80*/  CS2R R158, SRZ ;  /* 0x00000000009e7805 */ /* 0x000fcc000001ff00 */
[----:B------:R-:W3:Y:S01]  /*1f90*/  @P0 LDC R171, c[0x0][0x40c] ;  /* 0x00010300ffab0b82 */ /* 0x000ee20000000800 */
[----:B----4-:R-:W-:-:S07]  /*1fa0*/  @P0 FMUL.FTZ R159, R0, R177 ;  /* 0x000000b1009f0220 */ /* 0x010fce0000410000 */
[----:B------:R-:W4:Y:S01]  /*1fb0*/  @P0 LDC R170, c[0x0][0x40c] ;  /* 0x00010300ffaa0b82 */ /* 0x000f220000000800 */
[----:B-1----:R-:W-:Y:S01]  /*1fc0*/  @P0 FMUL.FTZ R160, R164, R165 ;  /* 0x000000a5a4a00220 */ /* 0x002fe20000410000 */
[----:B0-----:R-:W-:Y:S01]  /*1fd0*/  @P0 FMUL.FTZ R162, R166, R167 ;  /* 0x000000a7a6a20220 */ /* 0x001fe20000410000 */
[----:B---3--:R-:W-:Y:S01]  /*1fe0*/  @P0 FMUL.FTZ R156, R168, R171 ;  /* 0x000000aba89c0220 */ /* 0x008fe20000410000 */
[----:B----4-:R-:W-:-:S07]  /*1ff0*/  @P0 FMUL.FTZ R158, R169, R170 ;  /* 0x000000aaa99e0220 */ /* 0x010fce0000410000 */
.L_x_18766:
        /* <DEDUP_REMOVED lines=9> */
.L_x_18767:
        /* <DEDUP_REMOVED lines=36> */
.L_x_18768:
        /* <DEDUP_REMOVED lines=34> */
.L_x_18769:
        /* <DEDUP_REMOVED lines=9> */
.L_x_18770:
[----:B------:R-:W-:Y:S01]  /*2580*/  IADD3 R181, PT, PT, R173, 0x300, RZ ;  /* 0x00000300adb57810 */ /* 0x000fe20007ffe0ff */
[----:B------:R-:W-:Y:S06]  /*2590*/  BRA.U !UP0, `(.L_x_18771) ;  /* 0x0000000108887547 */ /* 0x000fec000b800000 */
[----:B------:R-:W1:Y:S02]  /*25a0*/  LDC.64 R182, c[0x0][0x3a0] ;  /* 0x0000e800ffb67b82 */ /* 0x000e640000000a00 */
[----:B-1----:R-:W-:-:S05]  /*25b0*/  IMAD.WIDE.U32 R182, R181, 0x20, R182 ;  /* 0x00000020b5b67825 */ /* 0x002fca00078e00b6 */
[----:B0-----:R-:W3:Y:S04]  /*25c0*/  LDG.E.128 R172, desc[UR6][R182.64] ;  /* 0x00000006b6ac7981 */ /* 0x001ee8000c1e1d00 */
        /* <DEDUP_REMOVED lines=9> */
[----:B------:R-:W-:-:S02]  /*2660*/  @P0 SHF.L.U32 R183, R118, 0x10, RZ ;  /* 0x0000001076b70819 */ /* 0x000fc400000006ff */
[----:B------:R-:W-:-:S03]  /*2670*/  @P0 SHF.L.U32 R182, R182, 0x10, RZ ;  /* 0x00000010b6b60819 */ /* 0x000fc600000006ff */
[----:B------:R-:W0:Y:S08]  /*2680*/  @P0 LDC R186, c[0x0][0x40c] ;  /* 0x00010300ffba0b82 */ /* 0x000e300000000800 */
[----:B------:R-:W2:Y:S08]  /*2690*/  @P0 LDC R187, c[0x0][0x40c] ;  /* 0x00010300ffbb0b82 */ /* 0x000eb00000000800 */
[----:B------:R-:W4:Y:S08]  /*26a0*/  @P0 LDC R188, c[0x0][0x40c] ;  /* 0x00010300ffbc0b82 */ /* 0x000f300000000800 */
[----:B------:R-:W2:Y:S08]  /*26b0*/  @P0 LDC R189, c[0x0][0x40c] ;  /* 0x00010300ffbd0b82 */ /* 0x000eb00000000800 */
[----:B------:R-:W2:Y:S08]  /*26c0*/  @P0 LDC R190, c[0x0][0x40c] ;  /* 0x00010300ffbe0b82 */ /* 0x000eb00000000800 */
[----:B------:R-:W2:Y:S01]  /*26d0*/  @P0 LDC R191, c[0x0][0x40c] ;  /* 0x00010300ffbf0b82 */ /* 0x000ea20000000800 */
[----:B---3--:R-:W-:Y:S01]  /*26e0*/  @P0 FFMA.FTZ R172, R155, R180, R172 ;  /* 0x000000b49bac0223 */ /* 0x008fe200000100ac */
[----:B-1----:R-:W-:Y:S01]  /*26f0*/  @P0 FFMA.FTZ R173, R0, R184, R173 ;  /* 0x000000b800ad0223 */ /* 0x002fe200000100ad */
[----:B------:R-:W-:Y:S01]  /*2700*/  @P0 PRMT R0, R117, 0x7632, R0 ;  /* 0x0000763275000816 */ /* 0x000fe20000000000 */
[----:B0-----:R-:W-:Y:S01]  /*2710*/  @P0 FFMA.FTZ R174, R185, R186, R174 ;  /* 0x000000bab9ae0223 */ /* 0x001fe200000100ae */
[----:B------:R-:W-:Y:S01]  /*2720*/  @P0 PRMT R155, R118, 0x7632, R155 ;  /* 0x00007632769b0816 */ /* 0x000fe2000000009b */
[----:B----4-:R-:W-:Y:S01]  /*2730*/  @P0 FFMA.FTZ R176, R183, R188, R176 ;  /* 0x000000bcb7b00223 */ /* 0x010fe200000100b0 */
[----:B------:R-:W-:Y:S01]  /*2740*/  @P0 SHF.L.U32 R185, R119, 0x10, RZ ;  /* 0x0000001077b90819 */ /* 0x000fe200000006ff */
[----:B--2---:R-:W-:Y:S01]  /*2750*/  @P0 FFMA.FTZ R179, R182, R191, R179 ;  /* 0x000000bfb6b30223 */ /* 0x004fe200000100b3 */
[----:B------:R-:W-:-:S02]  /*2760*/  @P0 SHF.L.U32 R0, R0, 0x10, RZ ;  /* 0x0000001000000819 */ /* 0x000fc400000006ff */
[----:B------:R-:W-:Y:S01]  /*2770*/  @P0 SHF.L.U32 R180, R155, 0x10, RZ ;  /* 0x000000109bb40819 */ /* 0x000fe200000006ff */
[----:B------:R-:W-:Y:S02]  /*2780*/  @P0 FFMA.FTZ R178, R185, R190, R178 ;  /* 0x000000beb9b20223 */ /* 0x000fe400000100b2 */
[----:B------:R-:W-:Y:S02]  /*2790*/  @P0 FFMA.FTZ R175, R0, R187, R175 ;  /* 0x000000bb00af0223 */ /* 0x000fe400000100af */
[----:B------:R-:W-:Y:S01]  /*27a0*/  @P0 FFMA.FTZ R177, R180, R189, R177 ;  /* 0x000000bdb4b10223 */ /* 0x000fe200000100b1 */
[----:B------:R-:W-:Y:S06]  /*27b0*/  BRA `(.L_x_18772) ;  /* 0x0000000000887947 */ /* 0x000fec0003800000 */
.L_x_18771:
[----:B------:R-:W1:Y:S01]  /*27c0*/  @P0 LDC R179, c[0x0][0x40c] ;  /* 0x00010300ffb30b82 */ /* 0x000e620000000800 */
[----:B-----5:R-:W-:Y:S01]  /*27d0*/  @P0 PRMT R0, R116, 0x7632, R0 ;  /* 0x0000763274000816 */ /* 0x020fe20000000000 */
[----:B------:R-:W-:Y:S01]  /*27e0*/  HFMA2 R173, -RZ, RZ, 0, 0 ;  /* 0x00000000ffad7431 */ /* 0x000fe200000001ff */
[----:B------:R-:W-:Y:S02]  /*27f0*/  @P0 PRMT R155, R117, 0x7632, R155 ;  /* 0x00007632759b0816 */ /* 0x000fe4000000009b */
[----:B------:R-:W-:Y:S02]  /*2800*/  CS2R R176, SRZ ;  /* 0x0000000000b07805 */ /* 0x000fe4000001ff00 */
[----:B------:R-:W-:Y:S02]  /*2810*/  @P0 SHF.L.U32 R0, R0, 0x10, RZ ;  /* 0x0000001000000819 */ /* 0x000fe400000006ff */
[----:B------:R-:W-:Y:S01]  /*2820*/  @P0 PRMT R172, R118, 0x7632, R172 ;  /* 0x0000763276ac0816 */ /* 0x000fe200000000ac */
[----:B0-----:R-:W0:Y:S01]  /*2830*/  @P0 LDC R174, c[0x0][0x40c] ;  /* 0x00010300ffae0b82 */ /* 0x001e220000000800 */
        /* <DEDUP_REMOVED lines=9> */
[----:B------:R-:W-:Y:S02]  /*28d0*/  @P0 PRMT R0, R119, 0x7632, R0 ;  /* 0x0000763277000816 */ /* 0x000fe40000000000 */
[----:B------:R-:W-:Y:S02]  /*28e0*/  CS2R R178, SRZ ;  /* 0x0000000000b27805 */ /* 0x000fe4000001ff00 */
[----:B------:R-:W-:Y:S02]  /*28f0*/  @P0 SHF.L.U32 R0, R0, 0x10, RZ ;  /* 0x0000001000000819 */ /* 0x000fe400000006ff */
[----:B------:R-:W1:Y:S01]  /*2900*/  @P0 LDC R180, c[0x0][0x40c] ;  /* 0x00010300ffb40b82 */ /* 0x000e620000000800 */
[----:B0-----:R-:W-:Y:S01]  /*2910*/  @P0 FMUL.FTZ R175, R155, R174 ;  /* 0x000000ae9baf0220 */ /* 0x001fe20000410000 */
[----:B------:R-:W-:-:S02]  /*2920*/  @P0 SHF.L.U32 R155, R116, 0x10, RZ ;  /* 0x00000010749b0819 */ /* 0x000fc400000006ff */
[----:B------:R-:W-:-:S04]  /*2930*/  MOV R174, RZ ;  /* 0x000000ff00ae7202 */ /* 0x000fc80000000f00 */
[----:B------:R-:W0:Y:S01]  /*2940*/  @P0 LDC R183, c[0x0][0x40c] ;  /* 0x00010300ffb70b82 */ /* 0x000e220000000800 */
[----:B---3--:R-:W-:Y:S01]  /*2950*/  @P0 FMUL.FTZ R177, R172, R187 ;  /* 0x000000bbacb10220 */ /* 0x008fe20000410000 */
[----:B------:R-:W-:-:S06]  /*2960*/  HFMA2 R172, -RZ, RZ, 0, 0 ;  /* 0x00000000ffac7431 */ /* 0x000fcc00000001ff */
[----:B------:R-:W3:Y:S01]  /*2970*/  @P0 LDC R185, c[0x0][0x40c] ;  /* 0x00010300ffb90b82 */ /* 0x000ee20000000800 */
[----:B----4-:R-:W-:-:S07]  /*2980*/  @P0 FMUL.FTZ R179, R0, R191 ;  /* 0x000000bf00b30220 */ /* 0x010fce0000410000 */
[----:B------:R-:W4:Y:S01]  /*2990*/  @P0 LDC R189, c[0x0][0x40c] ;  /* 0x00010300ffbd0b82 */ /* 0x000f220000000800 */
[----:B-1----:R-:W-:Y:S01]  /*29a0*/  @P0 FMUL.FTZ R172, R155, R180 ;  /* 0x000000b49bac0220 */ /* 0x002fe20000410000 */
[----:B0-----:R-:W-:Y:S01]  /*29b0*/  @P0 FMUL.FTZ R174, R182, R183 ;  /* 0x000000b7b6ae0220 */ /* 0x001fe20000410000 */
[----:B---3--:R-:W-:Y:S01]  /*29c0*/  @P0 FMUL.FTZ R176, R184, R185 ;  /* 0x000000b9b8b00220 */ /* 0x008fe20000410000 */
[----:B----4-:R-:W-:-:S07]  /*29d0*/  @P0 FMUL.FTZ R178, R186, R189 ;  /* 0x000000bdbab20220 */ /* 0x010fce0000410000 */
.L_x_18772:
        /* <DEDUP_REMOVED lines=205> */
.L_x_18774:
[----:B--2---:R-:W-:Y:S05]  /*36b0*/  BSYNC.RECONVERGENT B0 ;  /* 0x0000000000007941 */ /* 0x004fea0003800200 */
.L_x_18773:
[----:B------:R-:W-:Y:S01]  /*36c0*/  BAR.SYNC.DEFER_BLOCKING 0x0 ;  /* 0x0000000000007b1d */ /* 0x000fe20000010000 */
[----:B0-----:R-:W-:Y:S01]  /*36d0*/  HFMA2 R152, -RZ, RZ, 0, 0 ;  /* 0x00000000ff987431 */ /* 0x001fe200000001ff */
[----:B------:R-:W-:-:S04]  /*36e0*/  CS2R R180, SRZ ;  /* 0x0000000000b47805 */ /* 0x000fc8000001ff00 */
[----:B------:R-:W-:Y:S04]  /*36f0*/  BSSY.RECONVERGENT B0, `(.L_x_18775) ;  /* 0x000000a000007945 */ /* 0x000fe80003800200 */
[----:B------:R-:W-:Y:S05]  /*3700*/  @P1 BRA `(.L_x_18776) ;  /* 0x0000000000201947 */ /* 0x000fea0003800000 */
[----:B------:R-:W0:Y:S01]  /*3710*/  S2UR UR5, SR_CgaCtaId ;  /* 0x00000000000579c3 */ /* 0x000e220000008800 */
[----:B------:R-:W-:Y:S01]  /*3720*/  UMOV UR4, 0x400 ;  /* 0x0000040000047882 */ /* 0x000fe20000000000 */
[----:B------:R-:W-:-:S04]  /*3730*/  SHF.L.U32 R152, R0, 0x3, RZ ;  /* 0x0000000300987819 */ /* 0x000fc800000006ff */
[----:B------:R-:W-:Y:S02]  /*3740*/  LOP3.LUT R180, R152, 0xf8, RZ, 0xc0, !PT ;  /* 0x000000f898b47812 */ /* 0x000fe400078ec0ff */
[----:B------:R-:W-:Y:S01]  /*3750*/  MOV R152, 0x700 ;  /* 0x0000070000987802 */ /* 0x000fe20000000f00 */
[----:B0-----:R-:W-:-:S04]  /*3760*/  ULEA UR4, UR5, UR4, 0x18 ;  /* 0x0000000405047291 */ /* 0x001fc8000f8ec0ff */
[----:B------:R-:W-:-:S09]  /*3770*/  @UP1 UIADD3 UR4, UPT, UPT, UR4, 0x20, URZ ;  /* 0x0000002004041890 */ /* 0x000fd2000fffe0ff */
[----:B------:R-:W0:Y:S03]  /*3780*/  LDS.64 R180, [R180+UR4] ;  /* 0x00000004b4b47984 */ /* 0x000e260008000a00 */
.L_x_18776:
[----:B------:R-:W-:Y:S05]  /*3790*/  BSYNC.RECONVERGENT B0 ;  /* 0x0000000000007941 */ /* 0x000fea0003800200 */
.L_x_18775:
        /* <DEDUP_REMOVED lines=56> */
[----:B------:R-:W0:Y:S01]  /*3b20*/  LDC.64 R128, c[0x0][0x428] ;  /* 0x00010a00ff807b82 */ /* 0x000e220000000a00 */
[C---:B------:R-:W-:Y:S01]  /*3b30*/  FADD.FTZ R143, -R153.reuse, R143 ;  /* 0x0000008f998f7221 */ /* 0x040fe20000010100 */
[----:B------:R-:W-:Y:S02]  /*3b40*/  IMAD R3, R154, R3, RZ ;  /* 0x000000039a037224 */ /* 0x000fe400078e02ff */
[C---:B------:R-:W-:Y:S01]  /*3b50*/  FADD.FTZ R120, -R153.reuse, R174 ;  /* 0x000000ae99787221 */ /* 0x040fe20000010100 */
[C---:B------:R-:W-:Y:S01]  /*3b60*/  FADD.FTZ R183, -R153.reuse, R122 ;  /* 0x0000007a99b77221 */ /* 0x040fe20000010100 */
[C---:B------:R-:W-:Y:S01]  /*3b70*/  FADD.FTZ R123, -R153.reuse, R123 ;  /* 0x0000007b997b7221 */ /* 0x040fe20000010100 */
[C---:B------:R-:W-:Y:S01]  /*3b80*/  FADD.FTZ R181, -R153.reuse, R121 ;  /* 0x0000007999b57221 */ /* 0x040fe20000010100 */
[C---:B------:R-:W-:Y:S01]  /*3b90*/  FMUL.FTZ R174, R152.reuse, R143 ;  /* 0x0000008f98ae7220 */ /* 0x040fe20000410000 */
[C---:B------:R-:W-:Y:S01]  /*3ba0*/  FADD.FTZ R185, -R153.reuse, R124 ;  /* 0x0000007c99b97221 */ /* 0x040fe20000010100 */
[C---:B------:R-:W-:Y:S01]  /*3bb0*/  FADD.FTZ R125, -R153.reuse, R125 ;  /* 0x0000007d997d7221 */ /* 0x040fe20000010100 */
[C---:B------:R-:W-:Y:S01]  /*3bc0*/  FMUL.FTZ R143, R152.reuse, R120 ;  /* 0x00000078988f7220 */ /* 0x040fe20000410000 */
[C---:B------:R-:W-:Y:S01]  /*3bd0*/  FADD.FTZ R187, -R153.reuse, R126 ;  /* 0x0000007e99bb7221 */ /* 0x040fe20000010100 */
[C---:B------:R-:W-:Y:S01]  /*3be0*/  FADD.FTZ R127, -R153.reuse, R127 ;  /* 0x0000007f997f7221 */ /* 0x040fe20000010100 */
[C---:B------:R-:W-:Y:S01]  /*3bf0*/  FMUL.FTZ R183, R152.reuse, R183 ;  /* 0x000000b798b77220 */ /* 0x040fe20000410000 */
[C---:B------:R-:W-:Y:S01]  /*3c00*/  FMUL.FTZ R124, R152.reuse, R123 ;  /* 0x0000007b987c7220 */ /* 0x040fe20000410000 */
[----:B------:R-:W-:Y:S01]  /*3c10*/  SHF.R.S32.HI R120, RZ, 0x1f, R3 ;  /* 0x0000001fff787819 */ /* 0x000fe20000011403 */
[C---:B------:R-:W-:Y:S01]  /*3c20*/  FMUL.FTZ R121, R152.reuse, R155 ;  /* 0x0000009b98797220 */ /* 0x040fe20000410000 */
[C---:B------:R-:W-:Y:S01]  /*3c30*/  FMUL.FTZ R122, R152.reuse, R181 ;  /* 0x000000b5987a7220 */ /* 0x040fe20000410000 */
[C---:B------:R-:W-:Y:S01]  /*3c40*/  FADD.FTZ R193, -R153.reuse, R130 ;  /* 0x0000008299c17221 */ /* 0x040fe20000010100 */
[C---:B------:R-:W-:Y:S01]  /*3c50*/  FADD.FTZ R145, -R153.reuse, R145 ;  /* 0x0000009199917221 */ /* 0x040fe20000010100 */
[C---:B------:R-:W-:Y:S01]  /*3c60*/  FADD.FTZ R195, -R153.reuse, R132 ;  /* 0x0000008499c37221 */ /* 0x040fe20000010100 */
[C---:B------:R-:W-:Y:S01]  /*3c70*/  FADD.FTZ R133, -R153.reuse, R133 ;  /* 0x0000008599857221 */ /* 0x040fe20000010100 */
[C---:B------:R-:W-:Y:S01]  /*3c80*/  FADD.FTZ R197, -R153.reuse, R134 ;  /* 0x0000008699c57221 */ /* 0x040fe20000010100 */
[----:B------:R-:W-:Y:S01]  /*3c90*/  FADD.FTZ R126, -R153, R176 ;  /* 0x000000b0997e7221 */ /* 0x000fe20000010100 */
        /* <DEDUP_REMOVED lines=8> */
[----:B------:R-:W-:Y:S01]  /*3d20*/  LEA.HI R3, R120, R3, RZ, 0x3 ;  /* 0x0000000378037211 */ /* 0x000fe200078f18ff */
[----:B------:R-:W-:Y:S01]  /*3d30*/  FADD.FTZ R213, -R153, R150 ;  /* 0x0000009699d57221 */ /* 0x000fe20000010100 */
[----:B------:R-:W-:Y:S01]  /*3d40*/  FFMA.FTZ R121, R121, R4, R60 ;  /* 0x0000000479797223 */ /* 0x000fe2000001003c */
[----:B------:R-:W-:Y:S01]  /*3d50*/  FFMA.FTZ R122, R122, R5, R61 ;  /* 0x000000057a7a7223 */ /* 0x000fe2000001003d */
[C---:B------:R-:W-:Y:S01]  /*3d60*/  FADD.FTZ R131, -R153.reuse, R131 ;  /* 0x0000008399837221 */ /* 0x040fe20000010100 */
[C---:B------:R-:W-:Y:S01]  /*3d70*/  FADD.FTZ R135, -R153.reuse, R135 ;  /* 0x0000008799877221 */ /* 0x040fe20000010100 */
[----:B------:R-:W-:Y:S01]  /*3d80*/  FADD.FTZ R182, -R153, R178 ;  /* 0x000000b299b67221 */ /* 0x000fe20000010100 */
        /* <DEDUP_REMOVED lines=8> */
[----:B------:R-:W-:Y:S01]  /*3e10*/  LEA.HI.SX32 R3, R3, R0, 0x1d ;  /* 0x0000000003037211 */ /* 0x000fe200078feaff */
[----:B------:R-:W-:Y:S01]  /*3e20*/  FFMA.FTZ R120, R189, R12, R68 ;  /* 0x0000000cbd787223 */ /* 0x000fe20000010044 */
[----:B------:R-:W-:Y:S01]  /*3e30*/  FFMA.FTZ R133, R134, R13, R69 ;  /* 0x0000000d86857223 */ /* 0x000fe20000010045 */
[C---:B------:R-:W-:Y:S01]  /*3e40*/  FADD.FTZ R199, -R153.reuse, R136 ;  /* 0x0000008899c77221 */ /* 0x040fe20000010100 */
[----:B------:R-:W-:Y:S01]  /*3e50*/  F2FP.BF16.F32.PACK_AB R125, R124, R125 ;  /* 0x0000007d7c7d723e */ /* 0x000fe200000010ff */
[C---:B------:R-:W-:Y:S01]  /*3e60*/  FMUL.FTZ R193, R152.reuse, R193 ;  /* 0x000000c198c17220 */ /* 0x040fe20000410000 */
[C---:B------:R-:W-:Y:S01]  /*3e70*/  FMUL.FTZ R136, R152.reuse, R131 ;  /* 0x0000008398887220 */ /* 0x040fe20000410000 */
[C---:B------:R-:W-:Y:S01]  /*3e80*/  FMUL.FTZ R197, R152.reuse, R197 ;  /* 0x000000c598c57220 */ /* 0x040fe20000410000 */
[----:B------:R-:W-:Y:S01]  /*3e90*/  FMUL.FTZ R180, R152, R135 ;  /* 0x0000008798b47220 */ /* 0x000fe20000410000 */
[----:B------:R-:W-:Y:S01]  /*3ea0*/  F2FP.BF16.F32.PACK_AB R124, R122, R121 ;  /* 0x000000797a7c723e */ /* 0x000fe200000010ff */
        /* <DEDUP_REMOVED lines=38> */
[----:B------:R-:W-:Y:S01]  /*4110*/  FFMA.FTZ R121, R193, R14, R70 ;  /* 0x0000000ec1797223 */ /* 0x000fe20000010046 */
[----:B------:R-:W-:Y:S01]  /*4120*/  F2FP.BF16.F32.PACK_AB R120, R133, R120 ;  /* 0x000000788578723e */ /* 0x000fe200000010ff */
[----:B------:R-:W-:Y:S01]  /*4130*/  FFMA.FTZ R123, R197, R18, R74 ;  /* 0x00000012c57b7223 */ /* 0x000fe2000001004a */
[----:B------:R-:W-:Y:S01]  /*4140*/  FFMA.FTZ R180, R180, R19, R75 ;  /* 0x00000013b4b47223 */ /* 0x000fe2000001004b */
[----:B------:R-:W-:Y:S01]  /*4150*/  FFMA.FTZ R136, R136, R15, R71 ;  /* 0x0000000f88887223 */ /* 0x000fe20000010047 */
[----:B------:R-:W-:Y:S01]  /*4160*/  IADD3 R133, PT, PT, R3, 0x80, RZ ;  /* 0x0000008003857810 */ /* 0x000fe20007ffe0ff */
        /* <DEDUP_REMOVED lines=35> */
[----:B------:R-:W-:Y:S01]  /*43a0*/  F2FP.BF16.F32.PACK_AB R122, R135, R122 ;  /* 0x0000007a877a723e */ /* 0x000fe200000010ff */
[----:B------:R-:W-:Y:S01]  /*43b0*/  FMUL.FTZ R152, R152, R179 ;  /* 0x000000b398987220 */ /* 0x000fe20000410000 */
[C---:B------:R-:W-:Y:S01]  /*43c0*/  IADD3 R135, PT, PT, R3.reuse, 0x100, RZ ;  /* 0x0000010003877810 */ /* 0x040fe20007ffe0ff */
[----:B------:R0:W-:Y:S01]  /*43d0*/  STG.E.128 desc[UR6][R130.64], R124 ;  /* 0x0000007c82007986 */ /* 0x0001e2000c101d06 */
[C---:B------:R-:W-:Y:S01]  /*43e0*/  IADD3 R137, PT, PT, R3.reuse, 0x180, RZ ;  /* 0x0000018003897810 */ /* 0x040fe20007ffe0ff */
        /* <DEDUP_REMOVED lines=52> */
[----:B------:R-:W-:Y:S01]  /*4730*/  F2FP.BF16.F32.PACK_AB R155, R154, R155 ;  /* 0x0000009b9a9b723e */ /* 0x000fe200000010ff */
[----:B------:R-:W-:Y:S01]  /*4740*/  FFMA.FTZ R138, R138, R53, R109 ;  /* 0x000000358a8a7223 */ /* 0x000fe2000001006d */
[----:B------:R-:W-:-:S02]  /*4750*/  F2FP.BF16.F32.PACK_AB R154, R153, R160 ;  /* 0x000000a0999a723e */ /* 0x000fc400000010ff */
[----:B------:R-:W-:Y:S01]  /*4760*/  F2FP.BF16.F32.PACK_AB R153, R146, R3 ;  /* 0x000000039299723e */ /* 0x000fe200000010ff */
[----:B------:R-:W-:Y:S01]  /*4770*/  FFMA.FTZ R146, R152, R59, R115 ;  /* 0x0000003b98927223 */ /* 0x000fe20000010073 */
[----:B------:R-:W-:Y:S02]  /*4780*/  F2FP.BF16.F32.PACK_AB R123, R174, R175 ;  /* 0x000000afae7b723e */ /* 0x000fe400000010ff */
[----:B------:R-:W-:Y:S02]  /*4790*/  F2FP.BF16.F32.PACK_AB R122, R168, R173 ;  /* 0x000000ada87a723e */ /* 0x000fe400000010ff */
[----:B------:R-:W-:Y:S02]  /*47a0*/  F2FP.BF16.F32.PACK_AB R121, R164, R169 ;  /* 0x000000a9a479723e */ /* 0x000fe400000010ff */
[----:B------:R-:W-:Y:S02]  /*47b0*/  F2FP.BF16.F32.PACK_AB R120, R170, R167 ;  /* 0x000000a7aa78723e */ /* 0x000fe400000010ff */
[----:B------:R-:W-:-:S02]  /*47c0*/  F2FP.BF16.F32.PACK_AB R127, R176, R127 ;  /* 0x0000007fb07f723e */ /* 0x000fc400000010ff */
[----:B------:R-:W-:Y:S01]  /*47d0*/  F2FP.BF16.F32.PACK_AB R126, R151, R126 ;  /* 0x0000007e977e723e */ /* 0x000fe200000010ff */
[----:B------:R0:W-:Y:S01]  /*47e0*/  STG.E.128 desc[UR6][R130.64], R120 ;  /* 0x0000007882007986 */ /* 0x0001e2000c101d06 */
[----:B------:R-:W-:Y:S02]  /*47f0*/  F2FP.BF16.F32.PACK_AB R151, R172, R171 ;  /* 0x000000abac97723e */ /* 0x000fe400000010ff */
        /* <DEDUP_REMOVED lines=10> */
[----:B------:R-:W-:-:S05]  /*48a0*/  F2FP.BF16.F32.PACK_AB R144, R138, R139 ;  /* 0x0000008b8a90723e */ /* 0x000fca00000010ff */
[----:B------:R0:W-:Y:S02]  /*48b0*/  STG.E.128 desc[UR6][R128.64], R144 ;  /* 0x0000009080007986 */ /* 0x0001e4000c101d06 */
.L_x_18777:
[----:B0-----:R-:W0:Y:S01]  /*48c0*/  LDC.64 R120, c[0x0][0x380] ;  /* 0x0000e000ff787b82 */ /* 0x001e220000000a00 */
[----:B------:R-:W-:Y:S01]  /*48d0*/  UPLOP3.LUT UP1, UPT, UPT, UPT, UP1, 0x40, 0x4 ;  /* 0x000000000004789c */ /* 0x000fe20003f2e810 */
[----:B0-----:R-:W-:-:S04]  /*48e0*/  IADD3 R2, PT, PT, R2, R120, RZ ;  /* 0x0000007802027210 */ /* 0x001fc80007ffe0ff */
[----:B------:R-:W-:-:S13]  /*48f0*/  ISETP.GE.AND P0, PT, R2, R121, PT ;  /* 0x000000790200720c */ /* 0x000fda0003f06270 */
[----:B------:R-:W-:Y:S05]  /*4900*/  @!P0 BRA `(.L_x_18778) ;  /* 0xffffffbc00308947 */ /* 0x000fea000383ffff */
[----:B------:R-:W-:Y:S05]  /*4910*/  EXIT ;  /* 0x000000000000794d */ /* 0x000fea0003800000 */
.L_x_18779:
        /* <DEDUP_REMOVED lines=14> */
.L_x_42358:


//--------------------- .text._ZN10layer_norm13ln_fwd_kernelINS_13Kernel_traitsIf13__nv_bfloat16fS2_fjLj7168ELj1ELj1ELj4ELj16ENS_18Kernel_traits_baseILj7168EfS2_fS2_fjLj128EEEEELb0ELb1ELb0ELb0EEEvNS_9FwdParamsE --------------------------
	.section	.text._ZN10layer_norm13ln_fwd_kernelINS_13Kernel_traitsIf13__nv_bfloat16fS2_fjLj7168ELj1ELj1ELj4ELj16ENS_18Kernel_traits_baseILj7168EfS2_fS2_fjLj128EEEEELb0ELb1ELb0ELb0EEEvNS_9FwdParamsE,"ax",@progbits
	.align	128
        .global         _ZN10layer_norm13ln_fwd_kernelINS_13Kernel_traitsIf13__nv_bfloat16fS2_fjLj7168ELj1ELj1ELj4ELj16ENS_18Kernel_traits_baseILj7168EfS2_fS2_fjLj128EEEEELb0ELb1ELb0ELb0EEEvNS_9FwdParamsE
        .type           _ZN10layer_norm13ln_fwd_kernelINS_13Kernel_traitsIf13__nv_bfloat16fS2_fjLj7168ELj1ELj1ELj4ELj16ENS_18Kernel_traits_baseILj7168EfS2_fS2_fjLj128EEEEELb0ELb1ELb0ELb0EEEvNS_9FwdParamsE,@function
        .size           _ZN10layer_norm13ln_fwd_kernelINS_13Kernel_traitsIf13__nv_bfloat16fS2_fjLj7168ELj1ELj1ELj4ELj16ENS_18Kernel_traits_baseILj7168EfS2_fS2_fjLj128EEEEELb0ELb1ELb0ELb0EEEvNS_9FwdParamsE,(.L_x_42359 - _ZN10layer_norm13ln_fwd_kernelINS_13Kernel_traitsIf13__nv_bfloat16fS2_fjLj7168ELj1ELj1ELj4ELj16ENS_18Kernel_traits_baseILj7168EfS2_fS2_fjLj128EEEEELb0ELb1ELb0ELb0EEEvNS_9FwdParamsE)
        .other          _ZN10layer_norm13ln_fwd_kernelINS_13Kernel_traitsIf13__nv_bfloat16fS2_fjLj7168ELj1ELj1ELj4ELj16ENS_18Kernel_traits_baseILj7168EfS2_fS2_fjLj128EEEEELb0ELb1ELb0ELb0EEEvNS_9FwdParamsE,@"STO_CUDA_ENTRY STV_DEFAULT"
_ZN10layer_norm13ln_fwd_kernelINS_13Kernel_traitsIf13__nv_bfloat16fS2_fjLj7168ELj1ELj1ELj4ELj16ENS_18Kernel_traits_baseILj7168EfS2_fS2_fjLj128EEEEELb0ELb1ELb0ELb0EEEvNS_9FwdParamsE:
.text._ZN10layer_norm13ln_fwd_kernelINS_13Kernel_traitsIf13__nv_bfloat16fS2_fjLj7168ELj1ELj1ELj4ELj16ENS_18Kernel_traits_baseILj7168EfS2_fS2_fjLj128EEEEELb0ELb1ELb0ELb0EEEvNS_9FwdParamsE:
        /* <DEDUP_REMOVED lines=117> */
.L_x_18781:
        /* <DEDUP_REMOVED lines=11> */
[----:B0-----:R-:W-:-:S07]  /*0800*/  @P0 IMAD.WIDE.U32 R16, R3, 0x20, R12 ;  /* 0x0000002003100825 */ /* 0x001fce00078e000c */
[----:B------:R-:W0:Y:S01]  /*0810*/  @P2 LDC.64 R40, c[0x0][0x3d0] ;  /* 0x0000f400ff282b82 */ /* 0x000e220000000a00 */
[C---:B-1----:R-:W-:Y:S01]  /*0820*/  @P0 IMAD.WIDE.U32 R18, R3.reuse, 0x20, R14 ;  /* 0x0000002003120825 */ /* 0x042fe200078e000e */
[----:B------:R-:W-:Y:S01]  /*0830*/  @P0 LOP3.LUT R3, R3, 0x80, RZ, 0xfc, !PT ;  /* 0x0000008003030812 */ /* 0x000fe200078efcff */
[----:B------:R-:W5:Y:S05]  /*0840*/  @P0 LDG.E.128 R4, desc[UR8][R16.64] ;  /* 0x0000000810040981 */ /* 0x000f6a000c1e1d00 */
[----:B------:R-:W1:Y:S01]  /*0850*/  @P2 LDC.64 R42, c[0x0][0x3e8] ;  /* 0x0000fa00ff2a2b82 */ /* 0x000e620000000a00 */
[C---:B--2---:R-:W-:Y:S01]  /*0860*/  @P1 IMAD.WIDE.U32 R36, R3.reuse, 0x20, R36 ;  /* 0x0000002003241825 */ /* 0x044fe200078e0024 */
[----:B------:R-:W5:Y:S06]  /*0870*/  @P0 LDG.E.128 R8, desc[UR8][R16.64+0x10] ;  /* 0x0000100810080981 */ /* 0x000f6c000c1e1d00 */
[----:B------:R-:W2:Y:S01]  /*0880*/  @P3 LDC.64 R60, c[0x0][0x3d0] ;  /* 0x0000f400ff3c3b82 */ /* 0x000ea20000000a00 */
[C---:B---3--:R-:W-:Y:S01]  /*0890*/  @P1 IMAD.WIDE.U32 R38, R3.reuse, 0x20, R38 ;  /* 0x0000002003261825 */ /* 0x048fe200078e0026 */
[----:B------:R-:W-:Y:S01]  /*08a0*/  @P1 IADD3 R3, PT, PT, R3, 0x80, RZ ;  /* 0x0000008003031810 */ /* 0x000fe20007ffe0ff */
[----:B------:R-:W5:Y:S05]  /*08b0*/  @P0 LDG.E.128 R20, desc[UR8][R18.64] ;  /* 0x0000000812140981 */ /* 0x000f6a000c1e1d00 */
[----:B------:R-:W3:Y:S01]  /*08c0*/  @P3 LDC.64 R62, c[0x0][0x3e8] ;  /* 0x0000fa00ff3e3b82 */ /* 0x000ee20000000a00 */
[C---:B0-----:R-:W-:Y:S01]  /*08d0*/  @P2 IMAD.WIDE.U32 R40, R3.reuse, 0x20, R40 ;  /* 0x0000002003282825 */ /* 0x041fe200078e0028 */
[----:B------:R-:W5:Y:S06]  /*08e0*/  @P0 LDG.E.128 R24, desc[UR8][R18.64+0x10] ;  /* 0x0000100812180981 */ /* 0x000f6c000c1e1d00 */
[----:B------:R-:W0:Y:S01]  /*08f0*/  @P4 LDC.64 R12, c[0x0][0x3d0] ;  /* 0x0000f400ff0c4b82 */ /* 0x000e220000000a00 */
[C---:B-1----:R-:W-:Y:S01]  /*0900*/  @P2 IMAD.WIDE.U32 R42, R3.reuse, 0x20, R42 ;  /* 0x00000020032a2825 */ /* 0x042fe200078e002a */
[----:B------:R-:W-:Y:S01]  /*0910*/  @P2 IADD3 R3, PT, PT, R3, 0x80, RZ ;  /* 0x0000008003032810 */ /* 0x000fe20007ffe0ff */
        /* <DEDUP_REMOVED lines=16> */
[----:B--2---:R-:W-:Y:S01]  /*0a20*/  @P5 IMAD.WIDE.U32 R84, R3, 0x20, R84 ;  /* 0x0000002003545825 */ /* 0x004fe200078e0054 */
[----:B------:R2:W5:Y:S01]  /*0a30*/  @P2 LDG.E.128 R56, desc[UR8][R40.64+0x10] ;  /* 0x0000100828382981 */ /* 0x000562000c1e1d00 */
[----:B------:R-:W-:-:S02]  /*0a40*/  CS2R R138, SRZ ;  /* 0x00000000008a7805 */ /* 0x000fc4000001ff00 */
[----:B------:R-:W-:Y:S02]  /*0a50*/  CS2R R136, SRZ ;  /* 0x0000000000887805 */ /* 0x000fe4000001ff00 */
[----:B------:R-:W-:Y:S01]  /*0a60*/  CS2R R134, SRZ ;  /* 0x0000000000867805 */ /* 0x000fe2000001ff00 */
[----:B------:R-:W5:Y:S01]  /*0a70*/  @P2 LDG.E.128 R68, desc[UR8][R42.64] ;  /* 0x000000082a442981 */ /* 0x000f62000c1e1d00 */
[C---:B---3--:R-:W-:Y:S01]  /*0a80*/  @P5 IMAD.WIDE.U32 R86, R3.reuse, 0x20, R86 ;  /* 0x0000002003565825 */ /* 0x048fe200078e0056 */
[----:B------:R-:W-:Y:S02]  /*0a90*/  @P5 IADD3 R3, PT, PT, R3, 0x80, RZ ;  /* 0x0000008003035810 */ /* 0x000fe40007ffe0ff */
[----:B------:R-:W5:Y:S01]  /*0aa0*/  @P2 LDG.E.128 R72, desc[UR8][R42.64+0x10] ;  /* 0x000010082a482981 */ /* 0x000f62000c1e1d00 */
[----:B------:R-:W-:Y:S02]  /*0ab0*/  CS2R R132, SRZ ;  /* 0x0000000000847805 */ /* 0x000fe4000001ff00 */
[----:B------:R-:W-:-:S02]  /*0ac0*/  CS2R R114, SRZ ;  /* 0x0000000000727805 */ /* 0x000fc4000001ff00 */
[----:B------:R-:W-:Y:S01]  /*0ad0*/  CS2R R112, SRZ ;  /* 0x0000000000707805 */ /* 0x000fe2000001ff00 */
[----:B------:R-:W5:Y:S01]  /*0ae0*/  @P3 LDG.E.128 R76, desc[UR8][R60.64] ;  /* 0x000000083c4c3981 */ /* 0x000f62000c1e1d00 */
[C---:B0-----:R-:W-:Y:S01]  /*0af0*/  @P6 IMAD.WIDE.U32 R12, R3.reuse, 0x20, R88 ;  /* 0x00000020030c6825 */ /* 0x041fe200078e0058 */
[----:B------:R-:W-:Y:S02]  /*0b00*/  CS2R R110, SRZ ;  /* 0x00000000006e7805 */ /* 0x000fe4000001ff00 */
[----:B------:R0:W5:Y:S01]  /*0b10*/  @P3 LDG.E.128 R80, desc[UR8][R60.64+0x10] ;  /* 0x000010083c503981 */ /* 0x000162000c1e1d00 */
[----:B------:R-:W-:Y:S02]  /*0b20*/  CS2R R108, SRZ ;  /* 0x00000000006c7805 */ /* 0x000fe4000001ff00 */
[----:B--2---:R-:W-:Y:S02]  /*0b30*/  CS2R R40, SRZ ;  /* 0x0000000000287805 */ /* 0x004fe4000001ff00 */
[----:B------:R-:W-:Y:S01]  /*0b40*/  CS2R R38, SRZ ;  /* 0x0000000000267805 */ /* 0x000fe2000001ff00 */
[----:B------:R-:W5:Y:S01]  /*0b50*/  @P3 LDG.E.128 R92, desc[UR8][R62.64] ;  /* 0x000000083e5c3981 */ /* 0x000f62000c1e1d00 */
[----:B-1----:R-:W-:Y:S01]  /*0b60*/  @P6 IMAD.WIDE.U32 R14, R3, 0x20, R90 ;  /* 0x00000020030e6825 */ /* 0x002fe200078e005a */
[----:B------:R-:W-:-:S02]  /*0b70*/  CS2R R90, SRZ ;  /* 0x00000000005a7805 */ /* 0x000fc4000001ff00 */
[----:B------:R1:W5:Y:S01]  /*0b80*/  @P3 LDG.E.128 R96, desc[UR8][R62.64+0x10] ;  /* 0x000010083e603981 */ /* 0x000362000c1e1d00 */
[----:B------:R-:W-:Y:S02]  /*0b90*/  CS2R R88, SRZ ;  /* 0x0000000000587805 */ /* 0x000fe4000001ff00 */
[----:B0-----:R-:W-:Y:S02]  /*0ba0*/  CS2R R60, SRZ ;  /* 0x00000000003c7805 */ /* 0x001fe4000001ff00 */
[----:B------:R-:W-:Y:S01]  /*0bb0*/  CS2R R42, SRZ ;  /* 0x00000000002a7805 */ /* 0x000fe2000001ff00 */
[----:B------:R-:W5:Y:S01]  /*0bc0*/  @P4 LDG.E.128 R100, desc[UR8][R64.64] ;  /* 0x0000000840644981 */ /* 0x000f62000c1e1d00 */
[----:B------:R-:W-:Y:S02]  /*0bd0*/  CS2R R36, SRZ ;  /* 0x0000000000247805 */ /* 0x000fe4000001ff00 */
[----:B------:R-:W-:Y:S02]  /*0be0*/  CS2R R18, SRZ ;  /* 0x0000000000127805 */ /* 0x000fe4000001ff00 */
[----:B------:R-:W-:Y:S01]  /*0bf0*/  CS2R R16, SRZ ;  /* 0x0000000000107805 */ /* 0x000fe2000001ff00 */
[----:B------:R0:W5:Y:S01]  /*0c00*/  @P4 LDG.E.128 R104, desc[UR8][R64.64+0x10] ;  /* 0x0000100840684981 */ /* 0x000162000c1e1d00 */
[----:B------:R-:W-:-:S02]  /*0c10*/  @P6 CS2R R162, SRZ ;  /* 0x0000000000a26805 */ /* 0x000fc4000001ff00 */
[----:B-1----:R-:W-:Y:S02]  /*0c20*/  CS2R R62, SRZ ;  /* 0x00000000003e7805 */ /* 0x002fe4000001ff00 */
[----:B------:R-:W-:Y:S01]  /*0c30*/  @P6 CS2R R160, SRZ ;  /* 0x0000000000a06805 */ /* 0x000fe2000001ff00 */
[----:B------:R-:W5:Y:S01]  /*0c40*/  @P4 LDG.E.128 R116, desc[UR8][R66.64] ;  /* 0x0000000842744981 */ /* 0x000f62000c1e1d00 */
[----:B------:R-:W-:Y:S02]  /*0c50*/  @P6 CS2R R158, SRZ ;  /* 0x00000000009e6805 */ /* 0x000fe4000001ff00 */
[----:B------:R-:W-:Y:S01]  /*0c60*/  @P6 CS2R R156, SRZ ;  /* 0x00000000009c6805 */ /* 0x000fe2000001ff00 */
[----:B------:R1:W5:Y:S01]  /*0c70*/  @P4 LDG.E.128 R120, desc[UR8][R66.64+0x10] ;  /* 0x0000100842784981 */ /* 0x000362000c1e1d00 */
[----:B0-----:R-:W-:-:S03]  /*0c80*/  CS2R R64, SRZ ;  /* 0x0000000000407805 */ /* 0x001fc6000001ff00 */
[----:B------:R-:W5:Y:S04]  /*0c90*/  @P5 LDG.E.128 R124, desc[UR8][R84.64] ;  /* 0x00000008547c5981 */ /* 0x000f68000c1e1d00 */
[----:B------:R0:W5:Y:S01]  /*0ca0*/  @P5 LDG.E.128 R128, desc[UR8][R84.64+0x10] ;  /* 0x0000100854805981 */ /* 0x000162000c1e1d00 */
[----:B-1----:R-:W-:-:S03]  /*0cb0*/  CS2R R66, SRZ ;  /* 0x0000000000427805 */ /* 0x002fc6000001ff00 */
[----:B------:R-:W5:Y:S04]  /*0cc0*/  @P5 LDG.E.128 R140, desc[UR8][R86.64] ;  /* 0x00000008568c5981 */ /* 0x000f68000c1e1d00 */
[----:B------:R1:W5:Y:S01]  /*0cd0*/  @P5 LDG.E.128 R144, desc[UR8][R86.64+0x10] ;  /* 0x0000100856905981 */ /* 0x000362000c1e1d00 */
[----:B0-----:R-:W-:-:S03]  /*0ce0*/  CS2R R84, SRZ ;  /* 0x0000000000547805 */ /* 0x001fc6000001ff00 */
[----:B------:R-:W5:Y:S04]  /*0cf0*/  @P6 LDG.E.128 R148, desc[UR8][R12.64] ;  /* 0x000000080c946981 */ /* 0x000f68000c1e1d00 */
[----:B------:R0:W5:Y:S01]  /*0d00*/  @P6 LDG.E.128 R152, desc[UR8][R12.64+0x10] ;  /* 0x000010080c986981 */ /* 0x000162000c1e1d00 */
[----:B-1----:R-:W-:-:S03]  /*0d10*/  CS2R R86, SRZ ;  /* 0x0000000000567805 */ /* 0x002fc6000001ff00 */
[----:B------:R-:W5:Y:S04]  /*0d20*/  @P6 LDG.E.128 R164, desc[UR8][R14.64] ;  /* 0x000000080ea46981 */ /* 0x000f68000c1e1d00 */
[----:B------:R1:W5:Y:S01]  /*0d30*/  @P6 LDG.E.128 R168, desc[UR8][R14.64+0x10] ;  /* 0x000010080ea86981 */ /* 0x000362000c1e1d00 */
[----:B0-----:R-:W-:Y:S02]  /*0d40*/  CS2R R12, SRZ ;  /* 0x00000000000c7805 */ /* 0x001fe4000001ff00 */
[----:B-1----:R-:W-:-:S07]  /*0d50*/  CS2R R14, SRZ ;  /* 0x00000000000e7805 */ /* 0x002fce000001ff00 */
.L_x_18782:
[----:B------:R-:W-:Y:S05]  /*0d60*/  BSYNC.RECONVERGENT B0 ;  /* 0x0000000000007941 */ /* 0x000fea0003800200 */
.L_x_18780:
[----:B------:R-:W1:Y:S02]  /*0d70*/  LDCU UR5, c[0x0][0x384] ;  /* 0x00007080ff0577ac */ /* 0x000e640008000800 */
[----:B-1----:R-:W-:-:S06]  /*0d80*/  UISETP.GE.AND UP0, UPT, UR6, UR5, UPT ;  /* 0x000000050600728c */ /* 0x002fcc000bf06270 */
[----:B------:R-:W-:-:S13]  /*0d90*/  PLOP3.LUT P0, PT, PT, PT, UP0, 0x80, 0x8 ;  /* 0x000000000008781c */ /* 0x000fda0003f0f008 */
[----:B------:R-:W-:Y:S05]  /*0da0*/  @P0 EXIT ;  /* 0x000000000000094d */ /* 0x000fea0003800000 */
[----:B------:R-:W-:Y:S01]  /*0db0*/  USHF.R.S32.HI UR5, URZ, 0x3, UR4 ;  /* 0x00000003ff057899 */ /* 0x000fe20008011404 */
[----:B------:R-:W-:Y:S01]  /*0dc0*/  IADD3 R0, PT, PT, RZ, -R0, RZ ;  /* 0x80000000ff007210 */ /* 0x000fe20007ffe0ff */
[----:B------:R-:W1:Y:S02]  /*0dd0*/  LDCU.64 UR10, c[0x0][0x3e0] ;  /* 0x00007c00ff0a77ac */ /* 0x000e640008000a00 */
[----:B------:R-:W-:Y:S02]  /*0de0*/  ULOP3.LUT UR7, UR5, 0x7f, URZ, 0xc0, !UPT ;  /* 0x0000007f05077892 */ /* 0x000fe4000f8ec0ff */
[----:B------:R-:W-:Y:S01]  /*0df0*/  USHF.L.U32 UR5, UR5, 0x1, URZ ;  /* 0x0000000105057899 */ /* 0x000fe200080006ff */
[----:B------:R-:W2:Y:S03]  /*0e00*/  LDCU UR18, c[0x0][0x388] ;  /* 0x00007100ff1277ac */ /* 0x000ea60008000800 */
[----:B------:R-:W-:Y:S01]  /*0e10*/  VIADDMNMX R0, R0, UR7, RZ, !PT ;  /* 0x0000000700007c46 */ /* 0x000fe2000f8001ff */
[----:B------:R-:W-:Y:S01]  /*0e20*/  ULOP3.LUT UR5, UR5, 0xffffff00, URZ, 0xc0, !UPT ;  /* 0xffffff0005057892 */ /* 0x000fe2000f8ec0ff */
[----:B------:R-:W-:Y:S01]  /*0e30*/  MOV R3, UR7 ;  /* 0x0000000700037c02 */ /* 0x000fe20008000f00 */
[----:B------:R-:W3:Y:S01]  /*0e40*/  LDCU.U8 UR14, c[0x0][0x410] ;  /* 0x00008200ff0e77ac */ /* 0x000ee20008000000 */
[----:B------:R-:W-:-:S03]  /*0e50*/  VIMNMX R0, PT, PT, R0, 0x20, PT ;  /* 0x0000002000007848 */ /* 0x000fc60003fe0100 */
[----:B------:R-:W-:Y:S01]  /*0e60*/  IMAD R2, R2, -0x20, R3 ;  /* 0xffffffe002027824 */ /* 0x000fe200078e0203 */
[----:B------:R-:W-:Y:S01]  /*0e70*/  LEA R0, R0, UR5, 0x3 ;  /* 0x0000000500007c11 */ /* 0x000fe2000f8e18ff */
[----:B-1----:R-:W-:Y:S01]  /*0e80*/  UISETP.NE.U32.AND UP0, UPT, UR10, URZ, UPT ;  /* 0x000000ff0a00728c */ /* 0x002fe2000bf05070 */
[----:B------:R-:W1:Y:S02]  /*0e90*/  LDCU UR15, c[0x0][0x400] ;  /* 0x00008000ff0f77ac */ /* 0x000e640008000800 */
[----:B------:R-:W-:Y:S02]  /*0ea0*/  I2FP.F32.U32 R0, R0 ;  /* 0x0000000000007245 */ /* 0x000fe40000201000 */
[----:B------:R-:W-:Y:S01]  /*0eb0*/  VIMNMX R2, PT, PT, RZ, R2, !PT ;  /* 0x00000002ff027248 */ /* 0x000fe20007fe0100 */
[----:B------:R-:W4:Y:S03]  /*0ec0*/  LDCU.64 UR12, c[0x0][0x3a0] ;  /* 0x00007400ff0c77ac */ /* 0x000f260008000a00 */
[----:B------:R-:W0:Y:S01]  /*0ed0*/  MUFU.RCP R0, R0 ;  /* 0x0000000000007308 */ /* 0x000e220000001000 */
[----:B------:R-:W-:Y:S01]  /*0ee0*/  VIMNMX R2, PT, PT, R2, 0x20, PT ;  /* 0x0000002002027848 */ /* 0x000fe20003fe0100 */
[----:B------:R-:W0:Y:S03]  /*0ef0*/  LDCU.64 UR16, c[0x0][0x380] ;  /* 0x00007000ff1077ac */ /* 0x000e260008000a00 */
[----:B------:R-:W-:Y:S01]  /*0f00*/  LEA R2, R2, UR5, 0x3 ;  /* 0x0000000502027c11 */ /* 0x000fe2000f8e18ff */
[----:B------:R-:W-:-:S02]  /*0f10*/  UISETP.NE.AND.EX UP0, UPT, UR11, URZ, UPT, UP0 ;  /* 0x000000ff0b00728c */ /* 0x000fc4000bf05300 */
[----:B--23--:R-:W-:-:S11]  /*0f20*/  UPLOP3.LUT UP2, UPT, UPT, UPT, UPT, 0x40, 0x4 ;  /* 0x000000000004789c */ /* 0x00cfd60003f4e870 */
.L_x_18829:
[----:B--2---:R-:W2:Y:S01]  /*0f30*/  @UP0 LDCU.64 UR4, c[0x0][0x3e0] ;  /* 0x00007c00ff0407ac */ /* 0x004ea20008000a00 */
[----:B------:R-:W-:Y:S01]  /*0f40*/  PLOP3.LUT P0, PT, PT, PT, UP0, 0x80, 0x8 ;  /* 0x000000000008781c */ /* 0x000fe20003f0f008 */
[----:B--2---:R-:W-:-:S06]  /*0f50*/  @UP0 UIMAD.WIDE UR4, UR6, 0x2, UR4 ;  /* 0x00000002060408a5 */ /* 0x004fcc000f8e0204 */
[----:B01-34-:R-:W-:Y:S02]  /*0f60*/  MOV R238, UR4 ;  /* 0x0000000400ee7c02 */ /* 0x01bfe40008000f00 */
[----:B------:R-:W-:-:S05]  /*0f70*/  MOV R239, UR5 ;  /* 0x0000000500ef7c02 */ /* 0x000fca0008000f00 */
[----:B------:R-:W2:Y:S01]  /*0f80*/  @P0 LDG.E.U16 R238, desc[UR8][R238.64] ;  /* 0x00000008eeee0981 */ /* 0x000ea2000c1e1500 */
[----:B------:R-:W-:Y:S01]  /*0f90*/  PLOP3.LUT P0, PT, PT, PT, UP0, 0x80, 0x8 ;  /* 0x000000000008781c */ /* 0x000fe20003f0f008 */
[----:B------:R-:W-:Y:S01]  /*0fa0*/  UIMAD UR4, UR6, UR18, URZ ;  /* 0x00000012060472a4 */ /* 0x000fe2000f8e02ff */
[----:B------:R-:W-:Y:S01]  /*0fb0*/  BSSY.RECONVERGENT B0, `(.L_x_18783) ;  /* 0x0000054000007945 */ /* 0x000fe20003800200 */
[----:B------:R-:W3:Y:S02]  /*0fc0*/  S2R R236, SR_TID.X ;  /* 0x0000000000ec7919 */ /* 0x000ee40000002100 */
[----:B------:R-:W-:-:S04]  /*0fd0*/  USHF.R.S32.HI UR5, URZ, 0x1f, UR4 ;  /* 0x0000001fff057899 */ /* 0x000fc80008011404 */
[----:B------:R-:W-:-:S03]  /*0fe0*/  ULEA.HI UR5, UR5, UR4, URZ, 0x3 ;  /* 0x0000000405057291 */ /* 0x000fc6000f8f18ff */
[----:B------:R-:W-:-:S03]  /*0ff0*/  UMOV UR4, 0x3f800000 ;  /* 0x3f80000000047882 */ /* 0x000fc60000000000 */
[----:B------:R-:W-:-:S04]  /*1000*/  MOV R3, UR5 ;  /* 0x0000000500037c02 */ /* 0x000fc80008000f00 */
[----:B---3--:R-:W-:-:S04]  /*1010*/  LEA.HI.SX32 R3, R3, R236, 0x1d ;  /* 0x000000ec03037211 */ /* 0x008fc800078feaff */
[----:B------:R-:W-:Y:S02]  /*1020*/  MOV R237, R3 ;  /* 0x0000000300ed7202 */ /* 0x000fe40000000f00 */
[----:B--2---:R-:W-:Y:S02]  /*1030*/  @P0 R2UR UR7, R238 ;  /* 0x00000000ee0702ca */ /* 0x004fe400000e0000 */
[----:B------:R-:W-:-:S11]  /*1040*/  ISETP.GE.U32.AND P0, PT, R240, 0x80, PT ;  /* 0x00000080f000780c */ /* 0x000fd60003f06070 */
[----:B------:R-:W-:Y:S02]  /*1050*/  @UP0 USHF.L.U32 UR4, UR7, 0x10, URZ ;  /* 0x0000001007040899 */ /* 0x000fe400080006ff */
[----:B------:R-:W-:Y:S10]  /*1060*/  @!P0 BRA `(.L_x_18784) ;  /* 0x0000000400208947 */ /* 0x000ff40003800000 */
[----:B------:R-:W2:Y:S02]  /*1070*/  LDC.64 R180, c[0x0][0x390] ;  /* 0x0000e400ffb47b82 */ /* 0x000ea40000000a00 */
[----:B--2---:R-:W-:-:S06]  /*1080*/  IMAD.WIDE.U32 R180, R3, 0x10, R180 ;  /* 0x0000001003b47825 */ /* 0x004fcc00078e00b4 */
[----:B------:R-:W5:Y:S01]  /*1090*/  LDG.E.128 R180, desc[UR8][R180.64] ;  /* 0x00000008b4b47981 */ /* 0x000f62000c1e1d00 */
[----:B----4-:R-:W-:-:S04]  /*10a0*/  UISETP.NE.U32.AND UP1, UPT, UR12, URZ, UPT ;  /* 0x000000ff0c00728c */ /* 0x010fc8000bf25070 */
[----:B------:R-:W-:-:S09]  /*10b0*/  UISETP.NE.AND.EX UP1, UPT, UR13, URZ, UPT, UP1 ;  /* 0x000000ff0d00728c */ /* 0x000fd2000bf25310 */
[----:B------:R-:W-:Y:S05]  /*10c0*/  BRA.U !UP1, `(.L_x_18785) ;  /* 0x0000000109847547 */ /* 0x000fea000b800000 */
[----:B------:R-:W2:Y:S02]  /*10d0*/  LDC.64 R184, c[0x0][0x3a0] ;  /* 0x0000e800ffb87b82 */ /* 0x000ea40000000a00 */
[----:B--2---:R-:W-:-:S05]  /*10e0*/  IMAD.WIDE.U32 R184, R3, 0x20, R184 ;  /* 0x0000002003b87825 */ /* 0x004fca00078e00b8 */
[----:B0-----:R-:W2:Y:S04]  /*10f0*/  LDG.E.128 R172, desc[UR8][R184.64] ;  /* 0x00000008b8ac7981 */ /* 0x001ea8000c1e1d00 */
[----:B------:R0:W3:Y:S01]  /*1100*/  LDG.E.128 R176, desc[UR8][R184.64+0x10] ;  /* 0x00001008b8b07981 */ /* 0x0000e2000c1e1d00 */
[C---:B-----5:R-:W-:Y:S02]  /*1110*/  PRMT R186, R180.reuse, 0x7632, R186 ;  /* 0x00007632b4ba7816 */ /* 0x060fe400000000ba */
[----:B------:R-:W-:Y:S02]  /*1120*/  SHF.L.U32 R180, R180, 0x10, RZ ;  /* 0x00000010b4b47819 */ /* 0x000fe400000006ff */
[----:B------:R-:W-:Y:S02]  /*1130*/  PRMT R187, R181, 0x7632, R187 ;  /* 0x00007632b5bb7816 */ /* 0x000fe400000000bb */
[----:B------:R-:W-:-:S02]  /*1140*/  PRMT R238, R182, 0x7632, R238 ;  /* 0x00007632b6ee7816 */ /* 0x000fc400000000ee */
[----:B------:R-:W-:Y:S02]  /*1150*/  PRMT R239, R183, 0x7632, R239 ;  /* 0x00007632b7ef7816 */ /* 0x000fe400000000ef */
[----:B------:R-:W-:Y:S01]  /*1160*/  SHF.L.U32 R237, R181, 0x10, RZ ;  /* 0x00000010b5ed7819 */ /* 0x000fe200000006ff */
[----:B------:R-:W-:Y:S01]  /*1170*/  FMUL.FTZ R181, R180, UR4 ;  /* 0x00000004b4b57c20 */ /* 0x000fe20008410000 */
[----:B------:R-:W-:Y:S02]  /*1180*/  SHF.L.U32 R187, R187, 0x10, RZ ;  /* 0x00000010bbbb7819 */ /* 0x000fe400000006ff */
[----:B------:R-:W-:Y:S01]  /*1190*/  SHF.L.U32 R182, R182, 0x10, RZ ;  /* 0x00000010b6b67819 */ /* 0x000fe200000006ff */
[----:B------:R-:W-:Y:S01]  /*11a0*/  FMUL.FTZ R237, R237, UR4 ;  /* 0x00000004eded7c20 */ /* 0x000fe20008410000 */
[----:B------:R-:W-:Y:S01]  /*11b0*/  SHF.L.U32 R186, R186, 0x10, RZ ;  /* 0x00000010baba7819 */ /* 0x000fe200000006ff */
[----:B0-----:R-:W-:Y:S01]  /*11c0*/  FMUL.FTZ R184, R187, UR4 ;  /* 0x00000004bbb87c20 */ /* 0x001fe20008410000 */
[----:B------:R-:W-:Y:S01]  /*11d0*/  SHF.L.U32 R183, R183, 0x10, RZ ;  /* 0x00000010b7b77819 */ /* 0x000fe200000006ff */
[----:B------:R-:W-:Y:S01]  /*11e0*/  FMUL.FTZ R185, R182, UR4 ;  /* 0x00000004b6b97c20 */ /* 0x000fe20008410000 */
[----:B------:R-:W-:Y:S01]  /*11f0*/  SHF.L.U32 R238, R238, 0x10, RZ ;  /* 0x00000010eeee7819 */ /* 0x000fe200000006ff */
[----:B------:R-:W-:Y:S01]  /*1200*/  FMUL.FTZ R186, R186, UR4 ;  /* 0x00000004baba7c20 */ /* 0x000fe20008410000 */
[----:B------:R-:W-:Y:S01]  /*1210*/  SHF.L.U32 R180, R239, 0x10, RZ ;  /* 0x00000010efb47819 */ /* 0x000fe200000006ff */
[----:B------:R-:W-:-:S02]  /*1220*/  FMUL.FTZ R239, R183, UR4 ;  /* 0x00000004b7ef7c20 */ /* 0x000fc40008410000 */
[----:B------:R-:W-:Y:S02]  /*1230*/  FMUL.FTZ R238, R238, UR4 ;  /* 0x00000004eeee7c20 */ /* 0x000fe40008410000 */
[----:B------:R-:W-:Y:S01]  /*1240*/  FMUL.FTZ R242, R180, UR4 ;  /* 0x00000004b4f27c20 */ /* 0x000fe20008410000 */
[----:B--2---:R-:W-:Y:S01]  /*1250*/  FFMA.FTZ R180, R181, R20, R172 ;  /* 0x00000014b5b47223 */ /* 0x004fe200000100ac */
[----:B------:R-:W-:Y:S01]  /*1260*/  FFMA.FTZ R183, R184, R23, R175 ;  /* 0x00000017b8b77223 */ /* 0x000fe200000100af */
[----:B------:R-:W-:Y:S01]  /*1270*/  FFMA.FTZ R181, R186, R21, R173 ;  /* 0x00000015bab57223 */ /* 0x000fe200000100ad */
[----:B------:R-:W-:Y:S01]  /*1280*/  FFMA.FTZ R182, R237, R22, R174 ;  /* 0x00000016edb67223 */ /* 0x000fe200000100ae */
[----:B---3--:R-:W-:Y:S01]  /*1290*/  FFMA.FTZ R184, R185, R24, R176 ;  /* 0x00000018b9b87223 */ /* 0x008fe200000100b0 */
[----:B------:R-:W-:Y:S01]  /*12a0*/  FFMA.FTZ R185, R238, R25, R177 ;  /* 0x00000019eeb97223 */ /* 0x000fe200000100b1 */
[----:B------:R-:W-:Y:S01]  /*12b0*/  FFMA.FTZ R186, R239, R26, R178 ;  /* 0x0000001aefba7223 */ /* 0x000fe200000100b2 */
[----:B------:R-:W-:Y:S01]  /*12c0*/  FFMA.FTZ R187, R242, R27, R179 ;  /* 0x0000001bf2bb7223 */ /* 0x000fe200000100b3 */
[----:B------:R-:W-:Y:S06]  /*12d0*/  BRA `(.L_x_18786) ;  /* 0x0000000000707947 */ /* 0x000fec0003800000 */
.L_x_18785:
[C---:B-----5:R-:W-:Y:S02]  /*12e0*/  PRMT R184, R180.reuse, 0x7632, R184 ;  /* 0x00007632b4b87816 */ /* 0x060fe400000000b8 */
[----:B------:R-:W-:Y:S02]  /*12f0*/  SHF.L.U32 R180, R180, 0x10, RZ ;  /* 0x00000010b4b47819 */ /* 0x000fe400000006ff */
[----:B------:R-:W-:Y:S02]  /*1300*/  PRMT R185, R181, 0x7632, R185 ;  /* 0x00007632b5b97816 */ /* 0x000fe400000000b9 */
[----:B------:R-:W-:Y:S02]  /*1310*/  PRMT R187, R182, 0x7632, R187 ;  /* 0x00007632b6bb7816 */ /* 0x000fe400000000bb */
[----:B------:R-:W-:Y:S02]  /*1320*/  PRMT R238, R183, 0x7632, R238 ;  /* 0x00007632b7ee7816 */ /* 0x000fe400000000ee */
[----:B------:R-:W-:Y:S01]  /*1330*/  SHF.L.U32 R186, R181, 0x10, RZ ;  /* 0x00000010b5ba7819 */ /* 0x000fe200000006ff */
[----:B------:R-:W-:Y:S01]  /*1340*/  FMUL.FTZ R181, R180, UR4 ;  /* 0x00000004b4b57c20 */ /* 0x000fe20008410000 */
        /* <DEDUP_REMOVED lines=11> */
[----:B------:R-:W-:Y:S01]  /*1400*/  FMUL.FTZ R242, R185, UR4 ;  /* 0x00000004b9f27c20 */ /* 0x000fe20008410000 */
        /* <DEDUP_REMOVED lines=8> */
[----:B------:R-:W-:-:S07]  /*1490*/  FMUL.FTZ R187, R246, R27 ;  /* 0x0000001bf6bb7220 */ /* 0x000fce0000410000 */
.L_x_18786:
[----:B------:R-:W2:Y:S01]  /*14a0*/  LDC.64 R238, c[0x0][0x3a8] ;  /* 0x0000ea00ffee7b82 */ /* 0x000ea20000000a00 */
[C---:B------:R-:W-:Y:S01]  /*14b0*/  IADD3 R237, PT, PT, R3.reuse, 0x80, RZ ;  /* 0x0000008003ed7810 */ /* 0x040fe20007ffe0ff */
[----:B--2---:R-:W-:-:S05]  /*14c0*/  IMAD.WIDE.U32 R238, R3, 0x20, R238 ;  /* 0x0000002003ee7825 */ /* 0x004fca00078e00ee */
[----:B------:R2:W-:Y:S04]  /*14d0*/  STG.E.128 desc[UR8][R238.64], R180 ;  /* 0x000000b4ee007986 */ /* 0x0005e8000c101d08 */
[----:B------:R2:W-:Y:S02]  /*14e0*/  STG.E.128 desc[UR8][R238.64+0x10], R184 ;  /* 0x000010b8ee007986 */ /* 0x0005e4000c101d08 */
.L_x_18784:
[----:B01--4-:R-:W-:Y:S05]  /*14f0*/  BSYNC.RECONVERGENT B0 ;  /* 0x0000000000007941 */ /* 0x013fea0003800200 */
.L_x_18783:
        /* <DEDUP_REMOVED lines=15> */
[C---:B0----5:R-:W-:Y:S02]  /*15f0*/  PRMT R192, R188.reuse, 0x7632, R192 ;  /* 0x00007632bcc07816 */ /* 0x061fe400000000c0 */
[----:B------:R-:W-:Y:S02]  /*1600*/  SHF.L.U32 R188, R188, 0x10, RZ ;  /* 0x00000010bcbc7819 */ /* 0x000fe400000006ff */
[----:B------:R-:W-:Y:S02]  /*1610*/  PRMT R193, R189, 0x7632, R193 ;  /* 0x00007632bdc17816 */ /* 0x000fe400000000c1 */
[----:B------:R-:W-:Y:S02]  /*1620*/  PRMT R195, R190, 0x7632, R195 ;  /* 0x00007632bec37816 */ /* 0x000fe400000000c3 */
[----:B--2---:R-:W-:Y:S02]  /*1630*/  PRMT R238, R191, 0x7632, R238 ;  /* 0x00007632bfee7816 */ /* 0x004fe400000000ee */
        /* <DEDUP_REMOVED lines=13> */
[----:B------:R-:W-:Y:S01]  /*1710*/  FMUL.FTZ R242, R193, UR4 ;  /* 0x00000004c1f27c20 */ /* 0x000fe20008410000 */
[----:B------:R-:W-:Y:S01]  /*1720*/  FMUL.FTZ R244, R195, UR4 ;  /* 0x00000004c3f47c20 */ /* 0x000fe20008410000 */
[----:B------:R-:W-:Y:S01]  /*1730*/  FFMA.FTZ R192, R239, R48, R176 ;  /* 0x00000030efc07223 */ /* 0x000fe200000100b0 */
[----:B------:R-:W-:Y:S01]  /*1740*/  FMUL.FTZ R246, R188, UR4 ;  /* 0x00000004bcf67c20 */ /* 0x000fe20008410000 */
[----:B------:R-:W-:Y:S01]  /*1750*/  FFMA.FTZ R188, R189, R44, R172 ;  /* 0x0000002cbdbc7223 */ /* 0x000fe200000100ac */
[----:B------:R-:W-:Y:S01]  /*1760*/  FFMA.FTZ R194, R243, R50, R178 ;  /* 0x00000032f3c27223 */ /* 0x000fe200000100b2 */
[----:B------:R-:W-:Y:S01]  /*1770*/  FFMA.FTZ R189, R238, R45, R173 ;  /* 0x0000002deebd7223 */ /* 0x000fe200000100ad */
[----:B------:R-:W-:Y:S01]  /*1780*/  FFMA.FTZ R191, R242, R47, R175 ;  /* 0x0000002ff2bf7223 */ /* 0x000fe200000100af */
[----:B------:R-:W-:Y:S01]  /*1790*/  FFMA.FTZ R193, R244, R49, R177 ;  /* 0x00000031f4c17223 */ /* 0x000fe200000100b1 */
[----:B------:R-:W-:Y:S01]  /*17a0*/  FFMA.FTZ R195, R246, R51, R179 ;  /* 0x00000033f6c37223 */ /* 0x000fe200000100b3 */
[----:B------:R-:W-:Y:S06]  /*17b0*/  BRA `(.L_x_18790) ;  /* 0x0000000000707947 */ /* 0x000fec0003800000 */
.L_x_18789:
        /* <DEDUP_REMOVED lines=28> */
.L_x_18790:
[----:B------:R-:W0:Y:S02]  /*1980*/  LDC.64 R238, c[0x0][0x3a8] ;  /* 0x0000ea00ffee7b82 */ /* 0x000e240000000a00 */
[C---:B0-----:R-:W-:Y:S01]  /*1990*/  IMAD.WIDE.U32 R238, R237.reuse, 0x20, R238 ;  /* 0x00000020edee7825 */ /* 0x041fe200078e00ee */
[----:B------:R-:W-:-:S04]  /*19a0*/  IADD3 R237, PT, PT, R237, 0x80, RZ ;  /* 0x00000080eded7810 */ /* 0x000fc80007ffe0ff */
[----:B------:R0:W-:Y:S04]  /*19b0*/  STG.E.128 desc[UR8][R238.64], R188 ;  /* 0x000000bcee007986 */ /* 0x0001e8000c101d08 */
[----:B------:R0:W-:Y:S02]  /*19c0*/  STG.E.128 desc[UR8][R238.64+0x10], R192 ;  /* 0x000010c0ee007986 */ /* 0x0001e4000c101d08 */
.L_x_18788:
[----:B------:R-:W-:Y:S05]  /*19d0*/  BSYNC.RECONVERGENT B0 ;  /* 0x0000000000007941 */ /* 0x000fea0003800200 */
.L_x_18787:
[----:B------:R-:W-:Y:S01]  /*19e0*/  ISETP.GE.U32.AND P1, PT, R240, 0x180, PT ;  /* 0x00000180f000780c */ /* 0x000fe20003f26070 */
[----:B------:R-:W-:-:S12]  /*19f0*/  BSSY.RECONVERGENT B0, `(.L_x_18791) ;  /* 0x000004a000007945 */ /* 0x000fd80003800200 */
[----:B------:R-:W-:Y:S05]  /*1a00*/  @!P1 BRA `(.L_x_18792) ;  /* 0x0000000400209947 */ /* 0x000fea0003800000 */
[----:B------:R-:W-:Y:S01]  /*1a10*/  ISETP.NE.U32.AND P2, PT, RZ, UR12, PT ;  /* 0x0000000cff007c0c */ /* 0x000fe2000bf45070 */
[----:B------:R-:W1:Y:S03]  /*1a20*/  LDC.64 R196, c[0x0][0x390] ;  /* 0x0000e400ffc47b82 */ /* 0x000e660000000a00 */
[----:B------:R-:W-:-:S13]  /*1a30*/  ISETP.NE.AND.EX P2, PT, RZ, UR13, PT, P2 ;  /* 0x0000000dff007c0c */ /* 0x000fda000bf45320 */
[----:B------:R-:W3:Y:S01]  /*1a40*/  @P2 LDC.64 R198, c[0x0][0x3a0] ;  /* 0x0000e800ffc62b82 */ /* 0x000ee20000000a00 */
[----:B-1----:R-:W-:-:S04]  /*1a50*/  IMAD.WIDE.U32 R196, R237, 0x10, R196 ;  /* 0x00000010edc47825 */ /* 0x002fc800078e00c4 */
[----:B---3--:R-:W-:Y:S02]  /*1a60*/  @P2 IMAD.WIDE.U32 R200, R237, 0x20, R198 ;  /* 0x00000020edc82825 */ /* 0x008fe400078e00c6 */
[----:B------:R-:W5:Y:S04]  /*1a70*/  LDG.E.128 R196, desc[UR8][R196.64] ;  /* 0x00000008c4c47981 */ /* 0x000f68000c1e1d00 */
[----:B------:R1:W5:Y:S04]  /*1a80*/  @P2 LDG.E.128 R172, desc[UR8][R200.64] ;  /* 0x00000008c8ac2981 */ /* 0x000368000c1e1d00 */
[----:B------:R1:W5:Y:S01]  /*1a90*/  @P2 LDG.E.128 R176, desc[UR8][R200.64+0x10] ;  /* 0x00001008c8b02981 */ /* 0x000362000c1e1d00 */
[----:B------:R-:W-:Y:S05]  /*1aa0*/  @!P2 BRA `(.L_x_18793) ;  /* 0x000000000074a947 */ /* 0x000fea0003800000 */
[C---:B-1---5:R-:W-:Y:S02]  /*1ab0*/  PRMT R200, R196.reuse, 0x7632, R200 ;  /* 0x00007632c4c87816 */ /* 0x062fe400000000c8 */
[----:B------:R-:W-:Y:S02]  /*1ac0*/  SHF.L.U32 R196, R196, 0x10, RZ ;  /* 0x00000010c4c47819 */ /* 0x000fe400000006ff */
[----:B------:R-:W-:Y:S02]  /*1ad0*/  PRMT R201, R197, 0x7632, R201 ;  /* 0x00007632c5c97816 */ /* 0x000fe400000000c9 */
[----:B------:R-:W-:Y:S02]  /*1ae0*/  PRMT R203, R198, 0x7632, R203 ;  /* 0x00007632c6cb7816 */ /* 0x000fe400000000cb */
[----:B0-2---:R-:W-:Y:S02]  /*1af0*/  PRMT R238, R199, 0x7632, R238 ;  /* 0x00007632c7ee7816 */ /* 0x005fe400000000ee */
        /* <DEDUP_REMOVED lines=24> */
.L_x_18793:
        /* <DEDUP_REMOVED lines=28> */
.L_x_18794:
[----:B------:R-:W0:Y:S02]  /*1e40*/  LDC.64 R238, c[0x0][0x3a8] ;  /* 0x0000ea00ffee7b82 */ /* 0x000e240000000a00 */
[C---:B0-----:R-:W-:Y:S01]  /*1e50*/  IMAD.WIDE.U32 R238, R237.reuse, 0x20, R238 ;  /* 0x00000020edee7825 */ /* 0x041fe200078e00ee */
[----:B------:R-:W-:-:S04]  /*1e60*/  IADD3 R237, PT, PT, R237, 0x80, RZ ;  /* 0x00000080eded7810 */ /* 0x000fc80007ffe0ff */
[----:B------:R1:W-:Y:S04]  /*1e70*/  STG.E.128 desc[UR8][R238.64], R196 ;  /* 0x000000c4ee007986 */ /* 0x0003e8000c101d08 */
[----:B------:R1:W-:Y:S02]  /*1e80*/  STG.E.128 desc[UR8][R238.64+0x10], R200 ;  /* 0x000010c8ee007986 */ /* 0x0003e4000c101d08 */
.L_x_18792:
[----:B------:R-:W-:Y:S05]  /*1e90*/  BSYNC.RECONVERGENT B0 ;  /* 0x0000000000007941 */ /* 0x000fea0003800200 */
.L_x_18791:
[----:B------:R-:W-:Y:S01]  /*1ea0*/  ISETP.GE.U32.AND P2, PT, R240, 0x200, PT ;  /* 0x00000200f000780c */ /* 0x000fe20003f46070 */
[----:B------:R-:W-:-:S12]  /*1eb0*/  BSSY.RECONVERGENT B0, `(.L_x_18795) ;  /* 0x000004a000007945 */ /* 0x000fd80003800200 */
[----:B------:R-:W-:Y:S05]  /*1ec0*/  @!P2 BRA `(.L_x_18796) ;  /* 0x000000040020a947 */ /* 0x000fea0003800000 */
[----:B------:R-:W-:Y:S01]  /*1ed0*/  ISETP.NE.U32.AND P3, PT, RZ, UR12, PT ;  /* 0x0000000cff007c0c */ /* 0x000fe2000bf65070 */
[----:B------:R-:W3:Y:S03]  /*1ee0*/  LDC.64 R204, c[0x0][0x390] ;  /* 0x0000e400ffcc7b82 */ /* 0x000ee60000000a00 */
[----:B------:R-:W-:-:S13]  /*1ef0*/  ISETP.NE.AND.EX P3, PT, RZ, UR13, PT, P3 ;  /* 0x0000000dff007c0c */ /* 0x000fda000bf65330 */
[----:B------:R-:W4:Y:S01]  /*1f00*/  @P3 LDC.64 R206, c[0x0][0x3a0] ;  /* 0x0000e800ffce3b82 */ /* 0x000f220000000a00 */
[----:B---3--:R-:W-:-:S04]  /*1f10*/  IMAD.WIDE.U32 R204, R237, 0x10, R204 ;  /* 0x00000010edcc7825 */ /* 0x008fc800078e00cc */
[----:B----4-:R-:W-:Y:S02]  /*1f20*/  @P3 IMAD.WIDE.U32 R208, R237, 0x20, R206 ;  /* 0x00000020edd03825 */ /* 0x010fe400078e00ce */
[----:B------:R-:W5:Y:S04]  /*1f30*/  LDG.E.128 R204, desc[UR8][R204.64] ;  /* 0x00000008cccc7981 */ /* 0x000f68000c1e1d00 */
[----:B------:R3:W5:Y:S04]  /*1f40*/  @P3 LDG.E.128 R172, desc[UR8][R208.64] ;  /* 0x00000008d0ac3981 */ /* 0x000768000c1e1d00 */
[----:B------:R3:W5:Y:S01]  /*1f50*/  @P3 LDG.E.128 R176, desc[UR8][R208.64+0x10] ;  /* 0x00001008d0b03981 */ /* 0x000762000c1e1d00 */
[----:B------:R-:W-:Y:S05]  /*1f60*/  @!P3 BRA `(.L_x_18797) ;  /* 0x000000000074b947 */ /* 0x000fea0003800000 */
[C---:B---3-5:R-:W-:Y:S02]  /*1f70*/  PRMT R208, R204.reuse, 0x7632, R208 ;  /* 0x00007632ccd07816 */ /* 0x068fe400000000d0 */
[----:B------:R-:W-:Y:S02]  /*1f80*/  SHF.L.U32 R204, R204, 0x10, RZ ;  /* 0x00000010cccc7819 */ /* 0x000fe400000006ff */
[----:B------:R-:W-:Y:S02]  /*1f90*/  PRMT R209, R205, 0x7632, R209 ;  /* 0x00007632cdd17816 */ /* 0x000fe400000000d1 */
[----:B------:R-:W-:Y:S02]  /*1fa0*/  PRMT R211, R206, 0x7632, R211 ;  /* 0x00007632ced37816 */ /* 0x000fe400000000d3 */
[----:B012---:R-:W-:Y:S02]  /*1fb0*/  PRMT R238, R207, 0x7632, R238 ;  /* 0x00007632cfee7816 */ /* 0x007fe400000000ee */
        /* <DEDUP_REMOVED lines=24> */
.L_x_18797:
        /* <DEDUP_REMOVED lines=28> */
.L_x_18798:
[----:B------:R-:W0:Y:S02]  /*2300*/  LDC.64 R238, c[0x0][0x3a8] ;  /* 0x0000ea00ffee7b82 */ /* 0x000e240000000a00 */
[C---:B0-----:R-:W-:Y:S01]  /*2310*/  IMAD.WIDE.U32 R238, R237.reuse, 0x20, R238 ;  /* 0x00000020edee7825 */ /* 0x041fe200078e00ee */
[----:B------:R-:W-:-:S04]  /*2320*/  IADD3 R237, PT, PT, R237, 0x80, RZ ;  /* 0x00000080eded7810 */ /* 0x000fc80007ffe0ff */
[----:B------:R3:W-:Y:S04]  /*2330*/  STG.E.128 desc[UR8][R238.64], R204 ;  /* 0x000000ccee007986 */ /* 0x0007e8000c101d08 */
[----:B------:R3:W-:Y:S02]  /*2340*/  STG.E.128 desc[UR8][R238.64+0x10], R208 ;  /* 0x000010d0ee007986 */ /* 0x0007e4000c101d08 */
.L_x_18796:
[----:B------:R-:W-:Y:S05]  /*2350*/  BSYNC.RECONVERGENT B0 ;  /* 0x0000000000007941 */ /* 0x000fea0003800200 */
.L_x_18795:
[----:B------:R-:W-:Y:S01]  /*2360*/  ISETP.GE.U32.AND P3, PT, R240, 0x280, PT ;  /* 0x00000280f000780c */ /* 0x000fe20003f66070 */
[----:B------:R-:W-:-:S12]  /*2370*/  BSSY.RECONVERGENT B0, `(.L_x_18799) ;  /* 0x000004a000007945 */ /* 0x000fd80003800200 */
[----:B------:R-:W-:Y:S05]  /*2380*/  @!P3 BRA `(.L_x_18800) ;  /* 0x000000040020b947 */ /* 0x000fea0003800000 */
[----:B------:R-:W-:Y:S01]  /*2390*/  ISETP.NE.U32.AND P4, PT, RZ, UR12, PT ;  /* 0x0000000cff007c0c */ /* 0x000fe2000bf85070 */
[----:B------:R-:W4:Y:S03]  /*23a0*/  LDC.64 R212, c[0x0][0x390] ;  /* 0x0000e400ffd47b82 */ /* 0x000f260000000a00 */
[----:B------:R-:W-:-:S13]  /*23b0*/  ISETP.NE.AND.EX P4, PT, RZ, UR13, PT, P4 ;  /* 0x0000000dff007c0c */ /* 0x000fda000bf85340 */
[----:B------:R-:W0:Y:S01]  /*23c0*/  @P4 LDC.64 R214, c[0x0][0x3a0] ;  /* 0x0000e800ffd64b82 */ /* 0x000e220000000a00 */
[----:B----4-:R-:W-:-:S04]  /*23d0*/  IMAD.WIDE.U32 R212, R237, 0x10, R212 ;  /* 0x00000010edd47825 */ /* 0x010fc800078e00d4 */
[----:B0-----:R-:W-:Y:S02]  /*23e0*/  @P4 IMAD.WIDE.U32 R216, R237, 0x20, R214 ;  /* 0x00000020edd84825 */ /* 0x001fe400078e00d6 */
[----:B------:R-:W5:Y:S04]  /*23f0*/  LDG.E.128 R212, desc[UR8][R212.64] ;  /* 0x00000008d4d47981 */ /* 0x000f68000c1e1d00 */
[----:B------:R0:W5:Y:S04]  /*2400*/  @P4 LDG.E.128 R172, desc[UR8][R216.64] ;  /* 0x00000008d8ac4981 */ /* 0x000168000c1e1d00 */
[----:B------:R0:W5:Y:S01]  /*2410*/  @P4 LDG.E.128 R176, desc[UR8][R216.64+0x10] ;  /* 0x00001008d8b04981 */ /* 0x000162000c1e1d00 */
[----:B------:R-:W-:Y:S05]  /*2420*/  @!P4 BRA `(.L_x_18801) ;  /* 0x000000000074c947 */ /* 0x000fea0003800000 */
[C---:B0----5:R-:W-:Y:S02]  /*2430*/  PRMT R216, R212.reuse, 0x7632, R216 ;  /* 0x00007632d4d87816 */ /* 0x061fe400000000d8 */
[----:B------:R-:W-:Y:S02]  /*2440*/  SHF.L.U32 R212, R212, 0x10, RZ ;  /* 0x00000010d4d47819 */ /* 0x000fe400000006ff */
[----:B------:R-:W-:Y:S02]  /*2450*/  PRMT R217, R213, 0x7632, R217 ;  /* 0x00007632d5d97816 */ /* 0x000fe400000000d9 */
[----:B------:R-:W-:Y:S02]  /*2460*/  PRMT R219, R214, 0x7632, R219 ;  /* 0x00007632d6db7816 */ /* 0x000fe400000000db */
[----:B-123--:R-:W-:Y:S02]  /*2470*/  PRMT R238, R215, 0x7632, R238 ;  /* 0x00007632d7ee7816 */ /* 0x00efe400000000ee */
        /* <DEDUP_REMOVED lines=24> */
.L_x_18801:
        /* <DEDUP_REMOVED lines=28> */
.L_x_18802:
[----:B------:R-:W0:Y:S02]  /*27c0*/  LDC.64 R238, c[0x0][0x3a8] ;  /* 0x0000ea00ffee7b82 */ /* 0x000e240000000a00 */
[C---:B0-----:R-:W-:Y:S01]  /*27d0*/  IMAD.WIDE.U32 R238, R237.reuse, 0x20, R238 ;  /* 0x00000020edee7825 */ /* 0x041fe200078e00ee */
[----:B------:R-:W-:-:S04]  /*27e0*/  IADD3 R237, PT, PT, R237, 0x80, RZ ;  /* 0x00000080eded7810 */ /* 0x000fc80007ffe0ff */
[----:B------:R4:W-:Y:S04]  /*27f0*/  STG.E.128 desc[UR8][R238.64], R212 ;  /* 0x000000d4ee007986 */ /* 0x0009e8000c101d08 */
[----:B------:R4:W-:Y:S02]  /*2800*/  STG.E.128 desc[UR8][R238.64+0x10], R216 ;  /* 0x000010d8ee007986 */ /* 0x0009e4000c101d08 */
.L_x_18800:
[----:B------:R-:W-:Y:S05]  /*2810*/  BSYNC.RECONVERGENT B0 ;  /* 0x0000000000007941 */ /* 0x000fea0003800200 */
.L_x_18799:
[----:B------:R-:W-:Y:S01]  /*2820*/  ISETP.GE.U32.AND P4, PT, R240, 0x300, PT ;  /* 0x00000300f000780c */ /* 0x000fe20003f86070 */
[----:B------:R-:W-:-:S12]  /*2830*/  BSSY.RECONVERGENT B0, `(.L_x_18803) ;  /* 0x000004a000007945 */ /* 0x000fd80003800200 */
[----:B------:R-:W-:Y:S05]  /*2840*/  @!P4 BRA `(.L_x_18804) ;  /* 0x000000040020c947 */ /* 0x000fea0003800000 */
[----:B------:R-:W-:Y:S01]  /*2850*/  ISETP.NE.U32.AND P5, PT, RZ, UR12, PT ;  /* 0x0000000cff007c0c */ /* 0x000fe2000bfa5070 */
[----:B------:R-:W0:Y:S03]  /*2860*/  LDC.64 R220, c[0x0][0x390] ;  /* 0x0000e400ffdc7b82 */ /* 0x000e260000000a00 */
[----:B------:R-:W-:-:S13]  /*2870*/  ISETP.NE.AND.EX P5, PT, RZ, UR13, PT, P5 ;  /* 0x0000000dff007c0c */ /* 0x000fda000bfa5350 */
[----:B------:R-:W1:Y:S01]  /*2880*/  @P5 LDC.64 R222, c[0x0][0x3a0] ;  /* 0x0000e800ffde5b82 */ /* 0x000e620000000a00 */
[----:B0-----:R-:W-:-:S04]  /*2890*/  IMAD.WIDE.U32 R220, R237, 0x10, R220 ;  /* 0x00000010eddc7825 */ /* 0x001fc800078e00dc */
[----:B-1----:R-:W-:Y:S02]  /*28a0*/  @P5 IMAD.WIDE.U32 R224, R237, 0x20, R222 ;  /* 0x00000020ede05825 */ /* 0x002fe400078e00de */
        /* <DEDUP_REMOVED lines=8> */
[----:B--234-:R-:W-:Y:S02]  /*2930*/  PRMT R238, R223, 0x7632, R238 ;  /* 0x00007632dfee7816 */ /* 0x01cfe400000000ee */
        /* <DEDUP_REMOVED lines=24> */
.L_x_18805:
        /* <DEDUP_REMOVED lines=28> */
.L_x_18806:
[----:B------:R-:W0:Y:S02]  /*2c80*/  LDC.64 R238, c[0x0][0x3a8] ;  /* 0x0000ea00ffee7b82 */ /* 0x000e240000000a00 */
[C---:B0-----:R-:W-:Y:S01]  /*2c90*/  IMAD.WIDE.U32 R238, R237.reuse, 0x20, R238 ;  /* 0x00000020edee7825 */ /* 0x041fe200078e00ee */
[----:B------:R-:W-:-:S04]  /*2ca0*/  IADD3 R237, PT, PT, R237, 0x80, RZ ;  /* 0x00000080eded7810 */ /* 0x000fc80007ffe0ff */
[----:B------:R0:W-:Y:S04]  /*2cb0*/  STG.E.128 desc[UR8][R238.64], R220 ;  /* 0x000000dcee007986 */ /* 0x0001e8000c101d08 */
[----:B------:R0:W-:Y:S02]  /*2cc0*/  STG.E.128 desc[UR8][R238.64+0x10], R224 ;  /* 0x000010e0ee007986 */ /* 0x0001e4000c101d08 */
.L_x_18804:
[----:B------:R-:W-:Y:S05]  /*2cd0*/  BSYNC.RECONVERGENT B0 ;  /* 0x0000000000007941 */ /* 0x000fea0003800200 */
.L_x_18803:
        /* <DEDUP_REMOVED lines=42> */
.L_x_18809:
        /* <DEDUP_REMOVED lines=28> */
.L_x_18810:
[----:B------:R-:W0:Y:S02]  /*3140*/  LDC.64 R238, c[0x0][0x3a8] ;  /* 0x0000ea00ffee7b82 */ /* 0x000e240000000a00 */
[----:B0-----:R-:W-:-:S05]  /*3150*/  IMAD.WIDE.U32 R238, R237, 0x20, R238 ;  /* 0x00000020edee7825 */ /* 0x001fca00078e00ee */
[----:B------:R0:W-:Y:S04]  /*3160*/  STG.E.128 desc[UR8][R238.64], R228 ;  /* 0x000000e4ee007986 */ /* 0x0001e8000c101d08 */
[----:B------:R0:W-:Y:S02]  /*3170*/  STG.E.128 desc[UR8][R238.64+0x10], R232 ;  /* 0x000010e8ee007986 */ /* 0x0001e4000c101d08 */
.L_x_18808:
[----:B------:R-:W-:Y:S05]  /*3180*/  BSYNC.RECONVERGENT B0 ;  /* 0x0000000000007941 */ /* 0x000fea0003800200 */
.L_x_18807:
        /* <DEDUP_REMOVED lines=80> */
[----:B------:R-:W-:Y:S01]  /*3690*/  FADD.FTZ R239, R189, -R238 ;  /* 0x800000eebdef7221 */ /* 0x000fe20000010000 */
        /* <DEDUP_REMOVED lines=133> */
.L_x_18812:
[----:B------:R-:W-:Y:S05]  /*3ef0*/  BSYNC.RECONVERGENT B0 ;  /* 0x0000000000007941 */ /* 0x000fea0003800200 */
.L_x_18811:
        /* <DEDUP_REMOVED lines=15> */
.L_x_18814:
[----:B------:R-:W-:Y:S05]  /*3ff0*/  BSYNC.RECONVERGENT B0 ;  /* 0x0000000000007941 */ /* 0x000fea0003800200 */
.L_x_18813:
[----:B------:R-:W2:Y:S01]  /*4000*/  SHFL.DOWN PT, R245, R246, 0x2, 0x1f ;  /* 0x08401f00f6f57f89 */ /* 0x000ea200000e0000 */
[-C--:B------:R-:W-:Y:S01]  /*4010*/  I2FP.F32.S32 R249, R246.reuse ;  /* 0x000000f600f97245 */ /* 0x080fe20000201400 */
[----:B------:R-:W-:Y:S01]  /*4020*/  BSSY.RECONVERGENT B0, `(.L_x_18815) ;  /* 0x0000057000007945 */ /* 0x000fe20003800200 */
[----:B------:R-:W-:Y:S01]  /*4030*/  ISETP.NE.AND P6, PT, RZ, UR14, PT ;  /* 0x0000000eff007c0c */ /* 0x000fe2000bfc5270 */
[----:B-1----:R-:W1:Y:S04]  /*4040*/  SHFL.DOWN PT, R247, R238, 0x2, 0x1f ;  /* 0x08401f00eef77f89 */ /* 0x002e6800000e0000 */
[----:B------:R-:W3:Y:S01]  /*4050*/  SHFL.DOWN PT, R244, R239, 0x2, 0x1f ;  /* 0x08401f00eff47f89 */ /* 0x000ee200000e0000 */
[----:B--2---:R-:W-:Y:S02]  /*4060*/  IADD3 R242, PT, PT, R245, R246, RZ ;  /* 0x000000f6f5f27210 */ /* 0x004fe40007ffe0ff */
[----:B------:R-:W-:-:S02]  /*4070*/  I2FP.F32.S32 R245, R245 ;  /* 0x000000f500f57245 */ /* 0x000fc40000201400 */
[----:B0-----:R-:W-:Y:S01]  /*4080*/  I2FP.F32.S32 R237, R242 ;  /* 0x000000f200ed7245 */ /* 0x001fe20000201400 */
[C---:B-1----:R-:W-:Y:S02]  /*4090*/  FADD.FTZ R248, -R247.reuse, R238 ;  /* 0x000000eef7f87221 */ /* 0x042fe40000010100 */
[----:B------:R-:W-:Y:S01]  /*40a0*/  FMUL.FTZ R250, R247, R245 ;  /* 0x000000f5f7fa7220 */ /* 0x000fe20000410000 */
[----:B------:R-:W0:Y:S01]  /*40b0*/  MUFU.RCP R243, R237 ;  /* 0x000000ed00f37308 */ /* 0x000e220000001000 */
[----:B------:R-:W1:Y:S01]  /*40c0*/  SHFL.DOWN PT, R247, R242, 0x1, 0x1f ;  /* 0x08201f00f2f77f89 */ /* 0x000e6200000e0000 */
[----:B------:R-:W-:Y:S01]  /*40d0*/  FMUL.FTZ R248, R248, R248 ;  /* 0x000000f8f8f87220 */ /* 0x000fe20000410000 */
[----:B------:R-:W-:Y:S01]  /*40e0*/  FFMA.FTZ R250, R249, R238, R250 ;  /* 0x000000eef9fa7223 */ /* 0x000fe200000100fa */
[----:B---3--:R-:W-:Y:S02]  /*40f0*/  FADD.FTZ R244, R244, R239 ;  /* 0x000000eff4f47221 */ /* 0x008fe40000010000 */
        /* <DEDUP_REMOVED lines=13> */
[----:B------:R-:W-:Y:S01]  /*41d0*/  FFMA.FTZ R242, R237, R238, R242 ;  /* 0x000000eeedf27223 */ /* 0x000fe200000100f2 */
[----:B-1----:R-:W-:Y:S01]  /*41e0*/  FADD.FTZ R244, R243, R244 ;  /* 0x000000f4f3f47221 */ /* 0x002fe20000010000 */
[----:B------:R-:W0:Y:S01]  /*41f0*/  LDC R238, c[0x0][0x448] ;  /* 0x00011200ffee7b82 */ /* 0x000e220000000800 */
[----:B------:R-:W-:Y:S01]  /*4200*/  FMUL.FTZ R246, R237, R246 ;  /* 0x000000f6edf67220 */ /* 0x000fe20000410000 */
[----:B--2---:R-:W-:-:S03]  /*4210*/  FMUL.FTZ R237, R239, R242 ;  /* 0x000000f2efed7220 */ /* 0x004fc60000410000 */
[----:B------:R-:W-:Y:S01]  /*4220*/  FMUL.FTZ R246, R246, R247 ;  /* 0x000000f7f6f67220 */ /* 0x000fe20000410000 */
[----:B------:R-:W-:Y:S02]  /*4230*/  MOV R247, UR6 ;  /* 0x0000000600f77c02 */ /* 0x000fe40008000f00 */
        /* <DEDUP_REMOVED lines=21> */
[----:B------:R-:W-:Y:S01]  /*4390*/  FADD.FTZ R236, R180, -UR5 ;  /* 0x80000005b4ec7e21 */ /* 0x000fe20008010000 */
[----:B0-----:R-:W-:Y:S01]  /*43a0*/  FADD.FTZ R238, R181, -UR5 ;  /* 0x80000005b5ee7e21 */ /* 0x001fe20008010000 */
        /* <DEDUP_REMOVED lines=30> */
.L_x_18816:
[----:B------:R-:W-:Y:S05]  /*4590*/  BSYNC.RECONVERGENT B0 ;  /* 0x0000000000007941 */ /* 0x000fea0003800200 */
.L_x_18815:
[----:B------:R-:W-:Y:S01]  /*45a0*/  LOP3.LUT P0, RZ, R241, 0x20, RZ, 0xc0, !PT ;  /* 0x00000020f1ff7812 */ /* 0x000fe2000780c0ff */
[----:B------:R-:W-:-:S12]  /*45b0*/  BSSY.RECONVERGENT B0, `(.L_x_18817) ;  /* 0x0000022000007945 */ /* 0x000fd80003800200 */
[----:B------:R-:W-:Y:S05]  /*45c0*/  @!P0 BRA `(.L_x_18818) ;  /* 0x0000000000808947 */ /* 0x000fea0003800000 */
[----:B-1----:R-:W-:Y:S01]  /*45d0*/  FADD.FTZ R236, R188, -UR5 ;  /* 0x80000005bcec7e21 */ /* 0x002fe20008010000 */
        /* <DEDUP_REMOVED lines=31> */
.L_x_18818:
[----:B------:R-:W-:Y:S05]  /*47d0*/  BSYNC.RECONVERGENT B0 ;  /* 0x0000000000007941 */ /* 0x000fea0003800200 */
.L_x_18817:
[----:B------:R-:W-:Y:S04]  /*47e0*/  BSSY.RECONVERGENT B0, `(.L_x_18819) ;  /* 0x0000022000007945 */ /* 0x000fe80003800200 */
[----:B------:R-:W-:Y:S05]  /*47f0*/  @!P1 BRA `(.L_x_18820) ;  /* 0x0000000000809947 */ /* 0x000fea0003800000 */
[----:B-12---:R-:W-:Y:S01]  /*4800*/  FADD.FTZ R236, R196, -UR5 ;  /* 0x80000005c4ec7e21 */ /* 0x006fe20008010000 */
        /* <DEDUP_REMOVED lines=31> */
.L_x_18820:
[----:B------:R-:W-:Y:S05]  /*4a00*/  BSYNC.RECONVERGENT B0 ;  /* 0x0000000000007941 */ /* 0x000fea0003800200 */
.L_x_18819:
[----:B------:R-:W-:Y:S04]  /*4a10*/  BSSY.RECONVERGENT B0, `(.L_x_18821) ;  /* 0x0000022000007945 */ /* 0x000fe80003800200 */
[----:B------:R-:W-:Y:S05]  /*4a20*/  @!P2 BRA `(.L_x_18822) ;  /* 0x000000000080a947 */ /* 0x000fea0003800000 */
[----:B-123--:R-:W-:Y:S01]  /*4a30*/  FADD.FTZ R236, R204, -UR5 ;  /* 0x80000005ccec7e21 */ /* 0x00efe20008010000 */
        /* <DEDUP_REMOVED lines=31> */
.L_x_18822:
[----:B------:R-:W-:Y:S05]  /*4c30*/  BSYNC.RECONVERGENT B0 ;  /* 0x0000000000007941 */ /* 0x000fea0003800200 */
.L_x_18821:
[----:B------:R-:W-:Y:S04]  /*4c40*/  BSSY.RECONVERGENT B0, `(.L_x_18823) ;  /* 0x0000022000007945 */ /* 0x000fe80003800200 */
[----:B------:R-:W-:Y:S05]  /*4c50*/  @!P3 BRA `(.L_x_18824) ;  /* 0x000000000080b947 */ /* 0x000fea0003800000 */
[----:B-1234-:R-:W-:Y:S01]  /*4c60*/  FADD.FTZ R236, R212, -UR5 ;  /* 0x80000005d4ec7e21 */ /* 0x01efe20008010000 */
        /* <DEDUP_REMOVED lines=31> */
.L_x_18824:
[----:B------:R-:W-:Y:S05]  /*4e60*/  BSYNC.RECONVERGENT B0 ;  /* 0x0000000000007941 */ /* 0x000fea0003800200 */
.L_x_18823:
[----:B------:R-:W-:Y:S04]  /*4e70*/  BSSY.RECONVERGENT B0, `(.L_x_18825) ;  /* 0x0000022000007945 */ /* 0x000fe80003800200 */
[----:B------:R-:W-:Y:S05]  /*4e80*/  @!P4 BRA `(.L_x_18826) ;  /* 0x000000000080c947 */ /* 0x000fea0003800000 */
[----:B01234-:R-:W-:Y:S01]  /*4e90*/  FADD.FTZ R236, R220, -UR5 ;  /* 0x80000005dcec7e21 */ /* 0x01ffe20008010000 */
        /* <DEDUP_REMOVED lines=31> */
.L_x_18826:
[----:B------:R-:W-:Y:S05]  /*5090*/  BSYNC.RECONVERGENT B0 ;  /* 0x0000000000007941 */ /* 0x000fea0003800200 */
.L_x_18825:
        /* <DEDUP_REMOVED lines=33> */
.L_x_18828:
[----:B------:R-:W-:Y:S05]  /*52b0*/  BSYNC.RECONVERGENT B0 ;  /* 0x0000000000007941 */ /* 0x000fea0003800200 */
.L_x_18827:
[----:B------:R-:W-:Y:S02]  /*52c0*/  UIADD3 UR6, UPT, UPT, UR6, UR16, URZ ;  /* 0x0000001006067290 */ /* 0x000fe4000fffe0ff */
[----:B------:R-:W-:Y:S02]  /*52d0*/  UPLOP3.LUT UP2, UPT, UPT, UPT, UP2, 0x40, 0x4 ;  /* 0x000000000004789c */ /* 0x000fe40003f4e820 */
[----:B------:R-:W-:-:S09]  /*52e0*/  UISETP.GE.AND UP1, UPT, UR6, UR17, UPT ;  /* 0x000000110600728c */ /* 0x000fd2000bf26270 */
[----:B------:R-:W-:Y:S05]  /*52f0*/  BRA.U !UP1, `(.L_x_18829) ;  /* 0xffffffbd090c7547 */ /* 0x000fea000b83ffff */
[----:B------:R-:W-:Y:S05]  /*5300*/  EXIT ;  /* 0x000000000000794d */ /* 0x000fea0003800000 */
.L_x_18830:
        /* <DEDUP_REMOVED lines=15> */
.L_x_42359:


//--------------------- .text._ZN10layer_norm13ln_fwd_kernelINS_13Kernel_traitsIf13__nv_bfloat16fS2_fjLj7168ELj1ELj1ELj4ELj16ENS_18Kernel_traits_baseILj7168EfS2_fS2_fjLj128EEEEELb0ELb1ELb0ELb1EEEvNS_9FwdParamsE --------------------------
	.section	.text._ZN10layer_norm13ln_fwd_kernelINS_13Kernel_traitsIf13__nv_bfloat16fS2_fjLj7168ELj1ELj1ELj4ELj16ENS_18Kernel_traits_baseILj7168EfS2_fS2_fjLj128EEEEELb0ELb1ELb0ELb1EEEvNS_9FwdParamsE,"ax",@progbits
	.align	128
        .global         _ZN10layer_norm13ln_fwd_kernelINS_13Kernel_traitsIf13__nv_bfloat16fS2_fjLj7168ELj1ELj1ELj4ELj16ENS_18Kernel_traits_baseILj7168EfS2_fS2_fjLj128EEEEELb0ELb1ELb0ELb1EEEvNS_9FwdParamsE
        .type           _ZN10layer_norm13ln_fwd_kernelINS_13Kernel_traitsIf13__nv_bfloat16fS2_fjLj7168ELj1ELj1ELj4ELj16ENS_18Kernel_traits_baseILj7168EfS2_fS2_fjLj128EEEEELb0ELb1ELb0ELb1EEEvNS_9FwdParamsE,@function
        .size           _ZN10layer_norm13ln_fwd_kernelINS_13Kernel_traitsIf13__nv_bfloat16fS2_fjLj7168ELj1ELj1ELj4ELj16ENS_18Kernel_traits_baseILj7168EfS2_fS2_fjLj128EEEEELb0ELb1ELb0ELb1EEEvNS_9FwdParamsE,(.L_x_42360 - _ZN10layer_norm13ln_fwd_kernelINS_13Kernel_traitsIf13__nv_bfloat16fS2_fjLj7168ELj1ELj1ELj4ELj16ENS_18Kernel_traits_baseILj7168EfS2_fS2_fjLj128EEEEELb0ELb1ELb0ELb1EEEvNS_9FwdParamsE)
        .other          _ZN10layer_norm13ln_fwd_kernelINS_13Kernel_traitsIf13__nv_bfloat16fS2_fjLj7168ELj1ELj1ELj4ELj16ENS_18Kernel_traits_baseILj7168EfS2_fS2_fjLj128EEEEELb0ELb1ELb0ELb1EEEvNS_9FwdParamsE,@"STO_CUDA_ENTRY STV_DEFAULT"
_ZN10layer_norm13ln_fwd_kernelINS_13Kernel_traitsIf13__nv_bfloat16fS2_fjLj7168ELj1ELj1ELj4ELj16ENS_18Kernel_traits_baseILj7168EfS2_fS2_fjLj128EEEEELb0ELb1ELb0ELb1EEEvNS_9FwdParamsE:
.text._ZN10layer_norm13ln_fwd_kernelINS_13Kernel_traitsIf13__nv_bfloat16fS2_fjLj7168ELj1ELj1ELj4ELj16ENS_18Kernel_traits_baseILj7168EfS2_fS2_fjLj128EEEEELb0ELb1ELb0ELb1EEEvNS_9FwdParamsE:
        /* <DEDUP_REMOVED lines=58> */
.L_x_18831:
        /* <DEDUP_REMOVED lines=60> */
.L_x_18832:
[----:B------:R-:W0:Y:S02]  /*0760*/  LDCU UR4, c[0x0][0x384] ;  /* 0x00007080ff0477ac */ /* 0x000e240008000800 */
[----:B0-----:R-:W-:-:S13]  /*0770*/  ISETP.GE.AND P0, PT, R7, UR4, PT ;  /* 0x0000000407007c0c */ /* 0x001fda000bf06270 */
[----:B------:R-:W-:Y:S05]  /*0780*/  @P0 EXIT ;  /* 0x000000000000094d */ /* 0x000fea0003800000 */
[----:B--2---:R-:W0:Y:S01]  /*0790*/  LDC.64 R2, c[0x0][0x3e0] ;  /* 0x0000f800ff027b82 */ /* 0x004e220000000a00 */
[----:B------:R-:W1:Y:S01]  /*07a0*/  LDCU UR10, c[0x0][0x388] ;  /* 0x00007100ff0a77ac */ /* 0x000e620008000800 */
[----:B------:R-:W2:Y:S01]  /*07b0*/  LDCU.U8 UR12, c[0x0][0x410] ;  /* 0x00008200ff0c77ac */ /* 0x000ea20008000000 */
[----:B------:R-:W3:Y:S01]  /*07c0*/  LDCU UR11, c[0x0][0x400] ;  /* 0x00008000ff0b77ac */ /* 0x000ee20008000800 */
[----:B------:R-:W4:Y:S01]  /*07d0*/  LDCU.64 UR8, c[0x0][0x3a0] ;  /* 0x00007400ff0877ac */ /* 0x000f220008000a00 */
[----:B------:R-:W-:Y:S01]  /*07e0*/  UPLOP3.LUT UP0, UPT, UPT, UPT, UPT, 0x40, 0x4 ;  /* 0x000000000004789c */ /* 0x000fe20003f0e870 */
[----:B0-----:R-:W-:-:S04]  /*07f0*/  ISETP.NE.U32.AND P0, PT, R2, RZ, PT ;  /* 0x000000ff0200720c */ /* 0x001fc80003f05070 */
[----:B-1234-:R-:W-:-:S13]  /*0800*/  ISETP.NE.AND.EX P0, PT, R3, RZ, PT, P0 ;  /* 0x000000ff0300720c */ /* 0x01efda0003f05300 */
.L_x_18849:
[----:B-1----:R-:W0:Y:S01]  /*0810*/  @P0 LDC.64 R2, c[0x0][0x3e0] ;  /* 0x0000f800ff020b82 */ /* 0x002e220000000a00 */
[----:B------:R-:W-:Y:S01]  /*0820*/  IMAD R0, R7, UR10, RZ ;  /* 0x0000000a07007c24 */ /* 0x000fe2000f8e02ff */
[----:B------:R-:W-:-:S04]  /*0830*/  LOP3.LUT R9, R240, 0x60, RZ, 0xc0, !PT ;  /* 0x00000060f0097812 */ /* 0x000fc800078ec0ff */
[----:B------:R-:W-:Y:S02]  /*0840*/  SHF.R.S32.HI R5, RZ, 0x1f, R0 ;  /* 0x0000001fff057819 */ /* 0x000fe40000011400 */
[----:B------:R-:W1:Y:S01]  /*0850*/  LDC.64 R212, c[0x0][0x390] ;  /* 0x0000e400ffd47b82 */ /* 0x000e620000000a00 */
[----:B------:R-:W-:Y:S02]  /*0860*/  LOP3.LUT R6, R9, 0x1f, R240, 0xf8, !PT ;  /* 0x0000001f09067812 */ /* 0x000fe400078ef8f0 */
[----:B------:R-:W-:-:S04]  /*0870*/  LEA.HI R5, R5, R0, RZ, 0x3 ;  /* 0x0000000005057211 */ /* 0x000fc800078f18ff */
        /* <DEDUP_REMOVED lines=14> */
[C---:B-----5:R-:W-:Y:S02]  /*0960*/  PRMT R0, R8.reuse, 0x7632, R0 ;  /* 0x0000763208007816 */ /* 0x060fe40000000000 */
[----:B------:R-:W-:Y:S02]  /*0970*/  SHF.L.U32 R5, R8, 0x10, RZ ;  /* 0x0000001008057819 */ /* 0x000fe400000006ff */
[C---:B------:R-:W-:Y:S02]  /*0980*/  PRMT R8, R10.reuse, 0x7632, R8 ;  /* 0x000076320a087816 */ /* 0x040fe40000000008 */
[----:B------:R-:W-:Y:S01]  /*0990*/  SHF.L.U32 R191, R10, 0x10, RZ ;  /* 0x000000100abf7819 */ /* 0x000fe200000006ff */
[----:B------:R-:W-:Y:S01]  /*09a0*/  FMUL.FTZ R5, R5, R216 ;  /* 0x000000d805057220 */ /* 0x000fe20000410000 */
[----:B------:R-:W-:-:S02]  /*09b0*/  PRMT R4, R9, 0x7632, R4 ;  /* 0x0000763209047816 */ /* 0x000fc40000000004 */
[----:B------:R-:W-:Y:S01]  /*09c0*/  PRMT R10, R11, 0x7632, R10 ;  /* 0x000076320b0a7816 */ /* 0x000fe2000000000a */
[-C--:B------:R-:W-:Y:S01]  /*09d0*/  FMUL.FTZ R191, R191, R216.reuse ;  /* 0x000000d8bfbf7220 */ /* 0x080fe20000410000 */
[----:B------:R-:W-:Y:S02]  /*09e0*/  SHF.L.U32 R189, R9, 0x10, RZ ;  /* 0x0000001009bd7819 */ /* 0x000fe400000006ff */
[----:B------:R-:W-:Y:S02]  /*09f0*/  SHF.L.U32 R193, R11, 0x10, RZ ;  /* 0x000000100bc17819 */ /* 0x000fe400000006ff */
[----:B------:R-:W-:Y:S01]  /*0a00*/  SHF.L.U32 R9, R0, 0x10, RZ ;  /* 0x0000001000097819 */ /* 0x000fe200000006ff */
[-C--:B------:R-:W-:Y:S01]  /*0a10*/  FMUL.FTZ R189, R189, R216.reuse ;  /* 0x000000d8bdbd7220 */ /* 0x080fe20000410000 */
[----:B0-----:R-:W-:Y:S01]  /*0a20*/  SHF.L.U32 R3, R4, 0x10, RZ ;  /* 0x0000001004037819 */ /* 0x001fe200000006ff */
[-C--:B------:R-:W-:Y:S01]  /*0a30*/  FMUL.FTZ R193, R193, R216.reuse ;  /* 0x000000d8c1c17220 */ /* 0x080fe20000410000 */
[----:B------:R-:W-:Y:S01]  /*0a40*/  SHF.L.U32 R11, R8, 0x10, RZ ;  /* 0x00000010080b7819 */ /* 0x000fe200000006ff */
[-C--:B------:R-:W-:Y:S01]  /*0a50*/  FMUL.FTZ R0, R9, R216.reuse ;  /* 0x000000d809007220 */ /* 0x080fe20000410000 */
[----:B------:R-:W-:Y:S01]  /*0a60*/  SHF.L.U32 R195, R10, 0x10, RZ ;  /* 0x000000100ac37819 */ /* 0x000fe200000006ff */
[----:B------:R-:W-:-:S02]  /*0a70*/  FMUL.FTZ R2, R3, R216 ;  /* 0x000000d803027220 */ /* 0x000fc40000410000 */
[-C--:B------:R-:W-:Y:S02]  /*0a80*/  FMUL.FTZ R4, R11, R216.reuse ;  /* 0x000000d80b047220 */ /* 0x080fe40000410000 */
[----:B------:R-:W-:Y:S01]  /*0a90*/  FMUL.FTZ R188, R195, R216 ;  /* 0x000000d8c3bc7220 */ /* 0x000fe20000410000 */
        /* <DEDUP_REMOVED lines=9> */
.L_x_18833:
        /* <DEDUP_REMOVED lines=27> */
[----:B------:R-:W-:-:S07]  /*0ce0*/  FMUL.FTZ R239, R188, R131 ;  /* 0x00000083bcef7220 */ /* 0x000fce0000410000 */
.L_x_18834:
        /* <DEDUP_REMOVED lines=13> */
[----:B0-----:R-:W-:Y:S02]  /*0dc0*/  SHF.L.U32 R3, R188, 0x10, RZ ;  /* 0x00000010bc037819 */ /* 0x001fe400000006ff */
[----:B------:R-:W-:Y:S02]  /*0dd0*/  PRMT R2, R189, 0x7632, R2 ;  /* 0x00007632bd027816 */ /* 0x000fe40000000002 */
[----:B------:R-:W-:Y:S01]  /*0de0*/  PRMT R4, R190, 0x7632, R4 ;  /* 0x00007632be047816 */ /* 0x000fe20000000004 */
[----:B------:R-:W-:Y:S01]  /*0df0*/  FMUL.FTZ R3, R3, R216 ;  /* 0x000000d803037220 */ /* 0x000fe20000410000 */
[----:B------:R-:W-:Y:S02]  /*0e00*/  PRMT R188, R191, 0x7632, R188 ;  /* 0x00007632bfbc7816 */ /* 0x000fe400000000bc */
        /* <DEDUP_REMOVED lines=13> */
[----:B------:R-:W-:Y:S01]  /*0ee0*/  FFMA.FTZ R234, R193, R134, R182 ;  /* 0x00000086c1ea7223 */ /* 0x000fe200000100b6 */
[----:B------:R-:W-:Y:S01]  /*0ef0*/  FMUL.FTZ R4, R197, R216 ;  /* 0x000000d8c5047220 */ /* 0x000fe20000410000 */
[----:B------:R-:W-:Y:S01]  /*0f00*/  FFMA.FTZ R228, R195, R136, R184 ;  /* 0x00000088c3e47223 */ /* 0x000fe200000100b8 */
[----:B------:R-:W-:Y:S01]  /*0f10*/  FMUL.FTZ R188, R201, R216 ;  /* 0x000000d8c9bc7220 */ /* 0x000fe20000410000 */
[----:B------:R-:W-:Y:S01]  /*0f20*/  FFMA.FTZ R230, R199, R138, R186 ;  /* 0x0000008ac7e67223 */ /* 0x000fe200000100ba */
[----:B------:R-:W-:Y:S01]  /*0f30*/  FFMA.FTZ R233, R0, R133, R181 ;  /* 0x0000008500e97223 */ /* 0x000fe200000100b5 */
[----:B------:R-:W-:Y:S01]  /*0f40*/  FFMA.FTZ R235, R2, R135, R183 ;  /* 0x0000008702eb7223 */ /* 0x000fe200000100b7 */
[----:B------:R-:W-:Y:S01]  /*0f50*/  FFMA.FTZ R229, R4, R137, R185 ;  /* 0x0000008904e57223 */ /* 0x000fe200000100b9 */
[----:B------:R-:W-:Y:S01]  /*0f60*/  FFMA.FTZ R231, R188, R139, R187 ;  /* 0x0000008bbce77223 */ /* 0x000fe200000100bb */
[----:B------:R-:W-:Y:S06]  /*0f70*/  BRA `(.L_x_18836) ;  /* 0x0000000000707947 */ /* 0x000fec0003800000 */
.L_x_18835:
[C---:B-----5:R-:W-:Y:S02]  /*0f80*/  PRMT R0, R188.reuse, 0x7632, R0 ;  /* 0x00007632bc007816 */ /* 0x060fe40000000000 */
[----:B0-----:R-:W-:Y:S02]  /*0f90*/  SHF.L.U32 R3, R188, 0x10, RZ ;  /* 0x00000010bc037819 */ /* 0x001fe400000006ff */
[----:B------:R-:W-:Y:S02]  /*0fa0*/  PRMT R2, R189, 0x7632, R2 ;  /* 0x00007632bd027816 */ /* 0x000fe40000000002 */
[----:B------:R-:W-:Y:S01]  /*0fb0*/  PRMT R4, R190, 0x7632, R4 ;  /* 0x00007632be047816 */ /* 0x000fe20000000004 */
[----:B------:R-:W-:Y:S01]  /*0fc0*/  FMUL.FTZ R3, R3, R216 ;  /* 0x000000d803037220 */ /* 0x000fe20000410000 */
[----:B------:R-:W-:Y:S02]  /*0fd0*/  PRMT R188, R191, 0x7632, R188 ;  /* 0x00007632bfbc7816 */ /* 0x000fe400000000bc */
[----:B------:R-:W-:Y:S01]  /*0fe0*/  SHF.L.U32 R193, R189, 0x10, RZ ;  /* 0x00000010bdc17819 */ /* 0x000fe200000006ff */
[----:B------:R-:W-:Y:S01]  /*0ff0*/  FMUL.FTZ R232, R3, R132 ;  /* 0x0000008403e87220 */ /* 0x000fe20000410000 */
        /* <DEDUP_REMOVED lines=20> */
.L_x_18836:
        /* <DEDUP_REMOVED lines=12> */
[----:B-1----:R-:W-:Y:S02]  /*1200*/  SHF.L.U32 R3, R188, 0x10, RZ ;  /* 0x00000010bc037819 */ /* 0x002fe400000006ff */
[C---:B------:R-:W-:Y:S02]  /*1210*/  PRMT R188, R190.reuse, 0x7632, R188 ;  /* 0x00007632bebc7816 */ /* 0x040fe400000000bc */
[----:B------:R-:W-:Y:S01]  /*1220*/  SHF.L.U32 R195, R190, 0x10, RZ ;  /* 0x00000010bec37819 */ /* 0x000fe200000006ff */
[-C--:B------:R-:W-:Y:S01]  /*1230*/  FMUL.FTZ R3, R3, R216.reuse ;  /* 0x000000d803037220 */ /* 0x080fe20000410000 */
[----:B------:R-:W-:Y:S02]  /*1240*/  PRMT R2, R189, 0x7632, R2 ;  /* 0x00007632bd027816 */ /* 0x000fe40000000002 */
[----:B------:R-:W-:Y:S01]  /*1250*/  PRMT R190, R191, 0x7632, R190 ;  /* 0x00007632bfbe7816 */ /* 0x000fe200000000be */
        /* <DEDUP_REMOVED lines=21> */
[----:B------:R-:W-:Y:S06]  /*13b0*/  BRA `(.L_x_18838) ;  /* 0x0000000000707947 */ /* 0x000fec0003800000 */
.L_x_18837:
        /* <DEDUP_REMOVED lines=28> */
.L_x_18838:
        /* <DEDUP_REMOVED lines=40> */
.L_x_18839:
        /* <DEDUP_REMOVED lines=28> */
.L_x_18840:
        /* <DEDUP_REMOVED lines=40> */
.L_x_18841:
        /* <DEDUP_REMOVED lines=28> */
.L_x_18842:
        /* <DEDUP_REMOVED lines=40> */
.L_x_18843:
        /* <DEDUP_REMOVED lines=28> */
.L_x_18844:
[----:B------:R-:W0:Y:S01]  /*2240*/  @P1 LDC.64 R214, c[0x0][0x3a0] ;  /* 0x0000e800ffd61b82 */ /* 0x000e220000000a00 */
[----:B------:R-:W-:Y:S01]  /*2250*/  IADD3 R241, PT, PT, R6, 0x300, RZ ;  /* 0x0000030006f17810 */ /* 0x000fe20007ffe0ff */
[----:B------:R-:W-:-:S04]  /*2260*/  IMAD.WIDE.U32 R218, R0, 0x20, R244 ;  /* 0x0000002000da7825 */ /* 0x000fc800078e00f4 */
[C---:B------:R-:W-:Y:S01]  /*2270*/  IMAD.WIDE.U32 R212, R241.reuse, 0x10, R212 ;  /* 0x00000010f1d47825 */ /* 0x040fe200078e00d4 */
[----:B------:R1:W-:Y:S04]  /*2280*/  STG.E.128 desc[UR6][R218.64], R220 ;  /* 0x000000dcda007986 */ /* 0x0003e8000c101d06 */
[----:B------:R1:W-:Y:S01]  /*2290*/  STG.E.128 desc[UR6][R218.64+0x10], R188 ;  /* 0x000010bcda007986 */ /* 0x0003e2000c101d06 */
[----:B0-----:R-:W-:-:S03]  /*22a0*/  @P1 IMAD.WIDE.U32 R242, R241, 0x20, R214 ;  /* 0x00000020f1f21825 */ /* 0x001fc600078e00d6 */
[----:B------:R-:W5:Y:S04]  /*22b0*/  LDG.E.128 R212, desc[UR6][R212.64] ;  /* 0x00000006d4d47981 */ /* 0x000f68000c1e1d00 */
[----:B------:R1:W5:Y:S04]  /*22c0*/  @P1 LDG.E.128 R180, desc[UR6][R242.64] ;  /* 0x00000006f2b41981 */ /* 0x000368000c1e1d00 */
[----:B------:R1:W5:Y:S01]  /*22d0*/  @P1 LDG.E.128 R184, desc[UR6][R242.64+0x10] ;  /* 0x00001006f2b81981 */ /* 0x000362000c1e1d00 */
[----:B------:R-:W-:Y:S05]  /*22e0*/  @!P1 BRA `(.L_x_18845) ;  /* 0x0000000000749947 */ /* 0x000fea0003800000 */
[C---:B-1---5:R-:W-:Y:S02]  /*22f0*/  PRMT R219, R215.reuse, 0x7632, R219 ;  /* 0x00007632d7db7816 */ /* 0x062fe400000000db */
[----:B------:R-:W-:Y:S02]  /*2300*/  SHF.L.U32 R249, R215, 0x10, RZ ;  /* 0x00000010d7f97819 */ /* 0x000fe400000006ff */
[C---:B------:R-:W-:Y:S02]  /*2310*/  PRMT R217, R212.reuse, 0x7632, R217 ;  /* 0x00007632d4d97816 */ /* 0x040fe400000000d9 */
[C---:B------:R-:W-:Y:S02]  /*2320*/  SHF.L.U32 R243, R213.reuse, 0x10, RZ ;  /* 0x00000010d5f37819 */ /* 0x040fe400000006ff */
[----:B------:R-:W-:Y:S02]  /*2330*/  SHF.L.U32 R215, R212, 0x10, RZ ;  /* 0x00000010d4d77819 */ /* 0x000fe400000006ff */
[----:B------:R-:W-:Y:S01]  /*2340*/  PRMT R212, R213, 0x7632, R212 ;  /* 0x00007632d5d47816 */ /* 0x000fe200000000d4 */
[-C--:B------:R-:W-:Y:S01]  /*2350*/  FMUL.FTZ R213, R249, R216.reuse ;  /* 0x000000d8f9d57220 */ /* 0x080fe20000410000 */
[----:B------:R-:W-:Y:S01]  /*2360*/  PRMT R218, R214, 0x7632, R218 ;  /* 0x00007632d6da7816 */ /* 0x000fe200000000da */
        /* <DEDUP_REMOVED lines=19> */
[----:B------:R-:W-:Y:S01]  /*24a0*/  FFMA.FTZ R213, R248, R177, R185 ;  /* 0x000000b1f8d57223 */ /* 0x000fe200000100b9 */
[----:B------:R-:W-:Y:S06]  /*24b0*/  BRA `(.L_x_18846) ;  /* 0x0000000000707947 */ /* 0x000fec0003800000 */
.L_x_18845:
        /* <DEDUP_REMOVED lines=28> */
.L_x_18846:
[----:B------:R-:W-:Y:S01]  /*2680*/  FADD.FTZ R242, RZ, R8 ;  /* 0x00000008fff27221 */ /* 0x000fe20000010000 */
[----:B------:R-:W-:Y:S01]  /*2690*/  IMAD.WIDE.U32 R244, R241, 0x20, R244 ;  /* 0x00000020f1f47825 */ /* 0x000fe200078e00f4 */
[----:B------:R-:W-:Y:S01]  /*26a0*/  LOP3.LUT R251, R240, 0x1f, RZ, 0xc0, !PT ;  /* 0x0000001ff0fb7812 */ /* 0x000fe200078ec0ff */
[----:B------:R-:W-:Y:S02]  /*26b0*/  BSSY.RECONVERGENT B0, `(.L_x_18847) ;  /* 0x00000c8000007945 */ /* 0x000fe40003800200 */
[----:B------:R-:W-:Y:S01]  /*26c0*/  FADD.FTZ R243, R242, R9 ;  /* 0x00000009f2f37221 */ /* 0x000fe20000010000 */
[----:B------:R-:W-:Y:S01]  /*26d0*/  STG.E.128 desc[UR6][R244.64], R216 ;  /* 0x000000d8f4007986 */ /* 0x000fe2000c101d06 */
[----:B------:R-:W-:Y:S02]  /*26e0*/  ISETP.NE.AND P1, PT, R251, RZ, PT ;  /* 0x000000fffb00720c */ /* 0x000fe40003f25270 */
        /* <DEDUP_REMOVED lines=196> */
.L_x_18848:
[----:B------:R-:W-:Y:S05]  /*3330*/  BSYNC.RECONVERGENT B0 ;  /* 0x0000000000007941 */ /* 0x000fea0003800200 */
.L_x_18847:
[----:B------:R-:W-:Y:S01]  /*3340*/  BAR.SYNC.DEFER_BLOCKING 0x0 ;  /* 0x0000000000007b1d */ /* 0x000fe20000010000 */
[----:B------:R-:W-:Y:S01]  /*3350*/  ISETP.GT.U32.AND P1, PT, R251, 0x3, PT ;  /* 0x00000003fb00780c */ /* 0x000fe20003f24070 */
[----:B------:R-:W-:Y:S01]  /*3360*/  HFMA2 R247, -RZ, RZ, 0, 0 ;  /* 0x00000000fff77431 */ /* 0x000fe200000001ff */
[----:B------:R-:W-:Y:S01]  /*3370*/  PLOP3.LUT P3, PT, PT, PT, UP0, 0x80, 0x8 ;  /* 0x000000000008781c */ /* 0x000fe20003f6f008 */
[----:B------:R-:W-:Y:S01]  /*3380*/  UPLOP3.LUT UP0, UPT, UPT, UPT, UP0, 0x40, 0x4 ;  /* 0x000000000004789c */ /* 0x000fe20003f0e800 */
[----:B------:R-:W-:-:S09]  /*3390*/  PLOP3.LUT P2, PT, PT, PT, PT, 0x8, 0x80 ;  /* 0x000000000080781c */ /* 0x000fd20003f4e170 */
[----:B0-----:R-:W0:Y:S01]  /*33a0*/  @!P1 S2R R243, SR_CgaCtaId ;  /* 0x0000000000f39919 */ /* 0x001e220000008800 */
[----:B------:R-:W-:Y:S02]  /*33b0*/  @!P1 PLOP3.LUT P2, PT, P3, PT, PT, 0x80, 0x8 ;  /* 0x000000000008981c */ /* 0x000fe40001f4f070 */
[----:B------:R-:W-:Y:S02]  /*33c0*/  @!P1 MOV R242, 0x400 ;  /* 0x0000040000f29802 */ /* 0x000fe40000000f00 */
[----:B------:R-:W-:-:S05]  /*33d0*/  @!P1 MOV R247, 0x700 ;  /* 0x0000070000f79802 */ /* 0x000fca0000000f00 */
[----:B------:R-:W1:Y:S01]  /*33e0*/  SHFL.DOWN PT, R244, R247, 0x2, 0x1f ;  /* 0x08401f00f7f47f89 */ /* 0x000e6200000e0000 */
[----:B0-----:R-:W-:Y:S02]  /*33f0*/  @!P1 LEA R242, R243, R242, 0x18 ;  /* 0x000000f2f3f29211 */ /* 0x001fe400078ec0ff */
[----:B-1----:R-:W-:Y:S02]  /*3400*/  I2FP.F32.S32 R246, R244 ;  /* 0x000000f400f67245 */ /* 0x002fe40000201400 */
[----:B------:R-:W-:Y:S02]  /*3410*/  @P2 IADD3 R242, PT, PT, R242, 0x20, RZ ;  /* 0x00000020f2f22810 */ /* 0x000fe40007ffe0ff */
[----:B------:R-:W-:Y:S02]  /*3420*/  IADD3 R244, PT, PT, R244, R247, RZ ;  /* 0x000000f7f4f47210 */ /* 0x000fe40007ffe0ff */
[----:B------:R-:W-:Y:S02]  /*3430*/  @!P1 LEA R245, R251, R242, 0x3 ;  /* 0x000000f2fbf59211 */ /* 0x000fe400078e18ff */
[----:B------:R-:W-:-:S02]  /*3440*/  CS2R R242, SRZ ;  /* 0x0000000000f27805 */ /* 0x000fc4000001ff00 */
[----:B------:R-:W-:Y:S02]  /*3450*/  I2FP.F32.U32 R251, R247 ;  /* 0x000000f700fb7245 */ /* 0x000fe40000201000 */
[----:B------:R-:W-:Y:S01]  /*3460*/  SHFL.DOWN PT, R247, R244, 0x1, 0x1f ;  /* 0x08201f00f4f77f89 */ /* 0x000fe200000e0000 */
[----:B------:R-:W-:-:S03]  /*3470*/  ISETP.NE.AND P2, PT, RZ, UR12, PT ;  /* 0x0000000cff007c0c */ /* 0x000fc6000bf45270 */
[----:B------:R0:W1:Y:S01]  /*3480*/  @!P1 LDS.64 R242, [R245] ;  /* 0x00000000f5f29984 */ /* 0x0000620000000a00 */
[----:B------:R-:W-:Y:S02]  /*3490*/  ISETP.NE.AND P1, PT, R240, RZ, PT ;  /* 0x000000fff000720c */ /* 0x000fe40003f25270 */
[----:B0-----:R-:W-:Y:S01]  /*34a0*/  I2FP.F32.S32 R245, R244 ;  /* 0x000000f400f57245 */ /* 0x001fe20000201400 */
[----:B-1----:R-:W0:Y:S02]  /*34b0*/  SHFL.DOWN PT, R249, R242, 0x2, 0x1f ;  /* 0x08401f00f2f97f89 */ /* 0x002e2400000e0000 */
[C---:B0-----:R-:W-:Y:S01]  /*34c0*/  FADD.FTZ R248, -R249.reuse, R242 ;  /* 0x000000f2f9f87221 */ /* 0x041fe20000010100 */
[----:B------:R-:W-:-:S03]  /*34d0*/  FMUL.FTZ R250, R249, R246 ;  /* 0x000000f6f9fa7220 */ /* 0x000fc60000410000 */
[----:B------:R-:W-:Y:S01]  /*34e0*/  FMUL.FTZ R248, R248, R248 ;  /* 0x000000f8f8f87220 */ /* 0x000fe20000410000 */
[----:B------:R-:W-:Y:S02]  /*34f0*/  FFMA.FTZ R249, R251, R242, R250 ;  /* 0x000000f2fbf97223 */ /* 0x000fe400000100fa */
[----:B------:R-:W0:Y:S01]  /*3500*/  SHFL.DOWN PT, R250, R243, 0x2, 0x1f ;  /* 0x08401f00f3fa7f89 */ /* 0x000e2200000e0000 */
[----:B------:R-:W-:Y:S02]  /*3510*/  FMUL.FTZ R251, R248, R251 ;  /* 0x000000fbf8fb7220 */ /* 0x000fe40000410000 */
[----:B------:R-:W1:Y:S02]  /*3520*/  MUFU.RCP R248, R245 ;  /* 0x000000f500f87308 */ /* 0x000e640000001000 */
[----:B------:R-:W-:Y:S01]  /*3530*/  FMUL.FTZ R246, R251, R246 ;  /* 0x000000f6fbf67220 */ /* 0x000fe20000410000 */
[----:B-1----:R-:W-:Y:S01]  /*3540*/  FMUL.FTZ R242, R248, R249 ;  /* 0x000000f9f8f27220 */ /* 0x002fe20000410000 */
[----:B0-----:R-:W-:-:S04]  /*3550*/  FADD.FTZ R251, R250, R243 ;  /* 0x000000f3fafb7221 */ /* 0x001fc80000010000 */
[----:B------:R-:W0:Y:S01]  /*3560*/  SHFL.DOWN PT, R249, R242, 0x1, 0x1f ;  /* 0x08201f00f2f97f89 */ /* 0x000e2200000e0000 */
[----:B------:R-:W-:Y:S01]  /*3570*/  FFMA.FTZ R251, R248, R246, R251 ;  /* 0x000000f6f8fb7223 */ /* 0x000fe200000100fb */
[-C--:B------:R-:W-:Y:S02]  /*3580*/  IADD3 R248, PT, PT, R244, R247.reuse, RZ ;  /* 0x000000f7f4f87210 */ /* 0x080fe40007ffe0ff */
[----:B------:R-:W-:Y:S02]  /*3590*/  I2FP.F32.S32 R247, R247 ;  /* 0x000000f700f77245 */ /* 0x000fe40000201400 */
[----:B------:R-:W1:Y:S01]  /*35a0*/  SHFL.DOWN PT, R246, R251, 0x1, 0x1f ;  /* 0x08201f00fbf67f89 */ /* 0x000e6200000e0000 */
[----:B------:R-:W-:-:S04]  /*35b0*/  I2FP.F32.S32 R248, R248 ;  /* 0x000000f800f87245 */ /* 0x000fc80000201400 */
[----:B------:R-:W2:Y:S01]  /*35c0*/  MUFU.RCP R243, R248 ;  /* 0x000000f800f37308 */ /* 0x000ea20000001000 */
[----:B0-----:R-:W-:Y:S01]  /*35d0*/  FADD.FTZ R250, R242, -R249 ;  /* 0x800000f9f2fa7221 */ /* 0x001fe20000010000 */
[----:B------:R-:W-:-:S03]  /*35e0*/  FMUL.FTZ R244, R249, R247 ;  /* 0x000000f7f9f47220 */ /* 0x000fc60000410000 */
        /* <DEDUP_REMOVED lines=8> */
[----:B------:R-:W-:Y:S02]  /*3670*/  FFMA.FTZ R250, R243, R250, R246 ;  /* 0x000000faf3fa7223 */ /* 0x000fe400000100f6 */
[----:B------:R-:W1:Y:S03]  /*3680*/  @!P1 LDC.64 R246, c[0x0][0x3c0] ;  /* 0x0000f000fff69b82 */ /* 0x000e660000000a00 */
[----:B------:R-:W0:Y:S05]  /*3690*/  SHFL.IDX PT, R243, R250, RZ, 0x1f ;  /* 0x00001ffffaf37589 */ /* 0x000e2a00000e0000 */
[----:B------:R-:W2:Y:S01]  /*36a0*/  @!P1 LDC.64 R244, c[0x0][0x3c8] ;  /* 0x0000f200fff49b82 */ /* 0x000ea20000000a00 */
[----:B-1----:R-:W-:-:S04]  /*36b0*/  @!P1 IMAD.WIDE R246, R7, 0x4, R246 ;  /* 0x0000000407f69825 */ /* 0x002fc800078e02f6 */
[----:B0-----:R-:W-:Y:S01]  /*36c0*/  FFMA.FTZ R242, R243, UR11, R242 ;  /* 0x0000000bf3f27c23 */ /* 0x001fe200080100f2 */
[----:B------:R-:W-:Y:S01]  /*36d0*/  FMUL.FTZ R243, R249, R249 ;  /* 0x000000f9f9f37220 */ /* 0x000fe20000410000 */
[----:B------:R0:W-:Y:S01]  /*36e0*/  @!P1 STG.E desc[UR6][R246.64], R249 ;  /* 0x000000f9f6009986 */ /* 0x0001e2000c101906 */
[----:B--2---:R-:W-:-:S03]  /*36f0*/  @!P1 IMAD.WIDE R244, R7, 0x4, R244 ;  /* 0x0000000407f49825 */ /* 0x004fc600078e02f4 */
[----:B------:R-:W-:-:S05]  /*3700*/  FSEL R243, R243, RZ, P2 ;  /* 0x000000fff3f37208 */ /* 0x000fca0001000000 */
[----:B------:R-:W-:Y:S01]  /*3710*/  FADD.FTZ R242, R242, R243 ;  /* 0x000000f3f2f27221 */ /* 0x000fe20000010000 */
[----:B------:R-:W-:-:S05]  /*3720*/  FSEL R243, R249, RZ, !P2 ;  /* 0x000000fff9f37208 */ /* 0x000fca0005000000 */
[----:B------:R-:W1:Y:S01]  /*3730*/  MUFU.RSQ R242, R242 ;  /* 0x000000f200f27308 */ /* 0x000e620000001400 */
[C---:B0-----:R-:W-:Y:S01]  /*3740*/  FADD.FTZ R247, -R243.reuse, R8 ;  /* 0x00000008f3f77221 */ /* 0x041fe20000010100 */
[C---:B------:R-:W-:Y:S01]  /*3750*/  FADD.FTZ R249, -R243.reuse, R9 ;  /* 0x00000009f3f97221 */ /* 0x040fe20000010100 */
        /* <DEDUP_REMOVED lines=17> */
[----:B------:R1:W-:Y:S01]  /*3870*/  @!P1 STG.E desc[UR6][R244.64], R242 ;  /* 0x000000f2f4009986 */ /* 0x0003e2000c101906 */
[----:B------:R-:W-:Y:S01]  /*3880*/  FMUL.FTZ R247, R242, R247 ;  /* 0x000000f7f2f77220 */ /* 0x000fe20000410000 */
[----:B------:R-:W-:Y:S01]  /*3890*/  FFMA.FTZ R239, R251, R18, R74 ;  /* 0x00000012fbef7223 */ /* 0x000fe2000001004a */
[----:B------:R-:W-:Y:S01]  /*38a0*/  FFMA.FTZ R238, R238, R19, R75 ;  /* 0x00000013eeee7223 */ /* 0x000fe2000001004b */
[----:B------:R-:W-:Y:S01]  /*38b0*/  FADD.FTZ R251, -R243, R236 ;  /* 0x000000ecf3fb7221 */ /* 0x000fe20000010100 */
[----:B------:R-:W-:Y:S01]  /*38c0*/  FFMA.FTZ R236, R247, R12, R68 ;  /* 0x0000000cf7ec7223 */ /* 0x000fe20000010044 */
[C---:B------:R-:W-:Y:S01]  /*38d0*/  FADD.FTZ R247, -R243.reuse, R228 ;  /* 0x000000e4f3f77221 */ /* 0x040fe20000010100 */
[C---:B------:R-:W-:Y:S01]  /*38e0*/  FADD.FTZ R198, -R243.reuse, R198 ;  /* 0x000000c6f3c67221 */ /* 0x040fe20000010100 */
[----:B------:R-:W-:Y:S01]  /*38f0*/  F2FP.BF16.F32.PACK_AB R239, R238, R239 ;  /* 0x000000efeeef723e */ /* 0x000fe200000010ff */
[C---:B------:R-:W-:Y:S01]  /*3900*/  FMUL.FTZ R238, R242.reuse, R11 ;  /* 0x0000000bf2ee7220 */ /* 0x040fe20000410000 */
[C---:B------:R-:W-:Y:S01]  /*3910*/  FMUL.FTZ R251, R242.reuse, R251 ;  /* 0x000000fbf2fb7220 */ /* 0x040fe20000410000 */
[C---:B------:R-:W-:Y:S01]  /*3920*/  FMUL.FTZ R247, R242.reuse, R247 ;  /* 0x000000f7f2f77220 */ /* 0x040fe20000410000 */
[----:B-1----:R-:W-:Y:S01]  /*3930*/  FADD.FTZ R245, -R243, R10 ;  /* 0x0000000af3f57221 */ /* 0x002fe20000010100 */
[C---:B------:R-:W-:Y:S01]  /*3940*/  FMUL.FTZ R10, R242.reuse, R249 ;  /* 0x000000f9f20a7220 */ /* 0x040fe20000410000 */
[C---:B------:R-:W-:Y:S01]  /*3950*/  FMUL.FTZ R244, R242.reuse, R237 ;  /* 0x000000edf2f47220 */ /* 0x040fe20000410000 */
[----:B------:R-:W-:Y:S01]  /*3960*/  FFMA.FTZ R251, R251, R16, R72 ;  /* 0x00000010fbfb7223 */ /* 0x000fe20000010048 */
[----:B------:R-:W-:Y:S01]  /*3970*/  FMUL.FTZ R245, R242, R245 ;  /* 0x000000f5f2f57220 */ /* 0x000fe20000410000 */
[----:B------:R-:W-:Y:S01]  /*3980*/  FFMA.FTZ R11, R10, R13, R69 ;  /* 0x0000000d0a0b7223 */ /* 0x000fe20000010045 */
[----:B------:R-:W-:Y:S01]  /*3990*/  FFMA.FTZ R246, R244, R17, R73 ;  /* 0x00000011f4f67223 */ /* 0x000fe20000010049 */
[----:B------:R-:W-:Y:S01]  /*39a0*/  FFMA.FTZ R244, R238, R15, R71 ;  /* 0x0000000feef47223 */ /* 0x000fe20000010047 */
[----:B------:R-:W-:Y:S01]  /*39b0*/  FFMA.FTZ R237, R245, R14, R70 ;  /* 0x0000000ef5ed7223 */ /* 0x000fe20000010046 */
[----:B------:R-:W-:Y:S01]  /*39c0*/  FADD.FTZ R249, -R243, R230 ;  /* 0x000000e6f3f97221 */ /* 0x000fe20000010100 */
[----:B------:R-:W-:Y:S01]  /*39d0*/  F2FP.BF16.F32.PACK_AB R236, R11, R236 ;  /* 0x000000ec0bec723e */ /* 0x000fe200000010ff */
[----:B0-----:R-:W-:Y:S01]  /*39e0*/  IMAD.WIDE.U32 R10, R6, 0x10, R8 ;  /* 0x00000010060a7825 */ /* 0x001fe200078e0008 */
[----:B------:R-:W-:-:S03]  /*39f0*/  F2FP.BF16.F32.PACK_AB R238, R246, R251 ;  /* 0x000000fbf6ee723e */ /* 0x000fc600000010ff */
[C---:B------:R-:W-:Y:S01]  /*3a00*/  FADD.FTZ R251, -R243.reuse, R231 ;  /* 0x000000e7f3fb7221 */ /* 0x040fe20000010100 */
[----:B------:R-:W-:Y:S01]  /*3a10*/  F2FP.BF16.F32.PACK_AB R237, R244, R237 ;  /* 0x000000edf4ed723e */ /* 0x000fe200000010ff */
[C---:B------:R-:W-:Y:S01]  /*3a20*/  FADD.FTZ R245, -R243.reuse, R234 ;  /* 0x000000eaf3f57221 */ /* 0x040fe20000010100 */
[C---:B------:R-:W-:Y:S01]  /*3a30*/  FADD.FTZ R6, -R243.reuse, R188 ;  /* 0x000000bcf3067221 */ /* 0x040fe20000010100 */
[C---:B------:R-:W-:Y:S01]  /*3a40*/  FMUL.FTZ R188, R242.reuse, R235 ;  /* 0x000000ebf2bc7220 */ /* 0x040fe20000410000 */
[C---:B------:R-:W-:Y:S01]  /*3a50*/  FADD.FTZ R231, -R243.reuse, R208 ;  /* 0x000000d0f3e77221 */ /* 0x040fe20000010100 */
[----:B------:R0:W-:Y:S01]  /*3a60*/  STG.E.128 desc[UR6][R10.64], R236 ;  /* 0x000000ec0a007986 */ /* 0x0001e2000c101d06 */
[----:B------:R-:W-:Y:S01]  /*3a70*/  FMUL.FTZ R245, R242, R245 ;  /* 0x000000f5f2f57220 */ /* 0x000fe20000410000 */
[----:B------:R-:W-:Y:S01]  /*3a80*/  FFMA.FTZ R188, R188, R23, R79 ;  /* 0x00000017bcbc7223 */ /* 0x000fe2000001004f */
[----:B------:R-:W-:Y:S01]  /*3a90*/  FADD.FTZ R208, -R243, R190 ;  /* 0x000000bef3d07221 */ /* 0x000fe20000010100 */
[----:B------:R-:W-:Y:S01]  /*3aa0*/  FFMA.FTZ R190, R247, R24, R80 ;  /* 0x00000018f7be7223 */ /* 0x000fe20000010050 */
[C---:B------:R-:W-:Y:S01]  /*3ab0*/  FADD.FTZ R225, -R243.reuse, R225 ;  /* 0x000000e1f3e17221 */ /* 0x040fe20000010100 */
[C---:B------:R-:W-:Y:S01]  /*3ac0*/  FADD.FTZ R199, -R243.reuse, R199 ;  /* 0x000000c7f3c77221 */ /* 0x040fe20000010100 */
[C---:B------:R-:W-:Y:S01]  /*3ad0*/  FMUL.FTZ R228, R242.reuse, R201 ;  /* 0x000000c9f2e47220 */ /* 0x040fe20000410000 */
[C---:B------:R-:W-:Y:S01]  /*3ae0*/  FADD.FTZ R211, -R243.reuse, R211 ;  /* 0x000000d3f3d37221 */ /* 0x040fe20000010100 */
[C---:B------:R-:W-:Y:S01]  /*3af0*/  FMUL.FTZ R201, R242.reuse, R224 ;  /* 0x000000e0f2c97220 */ /* 0x040fe20000410000 */
[C---:B------:R-:W-:Y:S01]  /*3b00*/  FADD.FTZ R194, -R243.reuse, R194 ;  /* 0x000000c2f3c27221 */ /* 0x040fe20000010100 */
[C---:B------:R-:W-:Y:S01]  /*3b10*/  FMUL.FTZ R224, R242.reuse, R225 ;  /* 0x000000e1f2e07220 */ /* 0x040fe20000410000 */
[C---:B------:R-:W-:Y:S01]  /*3b20*/  FADD.FTZ R204, -R243.reuse, R204 ;  /* 0x000000ccf3cc7221 */ /* 0x040fe20000010100 */
[C---:B------:R-:W-:Y:S01]  /*3b30*/  FADD.FTZ R221, -R243.reuse, R221 ;  /* 0x000000ddf3dd7221 */ /* 0x040fe20000010100 */
[C---:B------:R-:W-:Y:S01]  /*3b40*/  FADD.FTZ R205, -R243.reuse, R205 ;  /* 0x000000cdf3cd7221 */ /* 0x040fe20000010100 */
[C---:B------:R-:W-:Y:S01]  /*3b50*/  FADD.FTZ R206, -R243.reuse, R206 ;  /* 0x000000cef3ce7221 */ /* 0x040fe20000010100 */
[C---:B------:R-:W-:Y:S01]  /*3b60*/  FADD.FTZ R207, -R243.reuse, R207 ;  /* 0x000000cff3cf7221 */ /* 0x040fe20000010100 */
[C---:B------:R-:W-:Y:S01]  /*3b70*/  FADD.FTZ R192, -R243.reuse, R192 ;  /* 0x000000c0f3c07221 */ /* 0x040fe20000010100 */
[C---:B0-----:R-:W-:Y:S01]  /*3b80*/  FADD.FTZ R239, -R243.reuse, R200 ;  /* 0x000000c8f3ef7221 */ /* 0x041fe20000010100 */
[C---:B------:R-:W-:Y:S01]  /*3b90*/  FADD.FTZ R200, -R243.reuse, R189 ;  /* 0x000000bdf3c87221 */ /* 0x040fe20000010100 */
[C---:B------:R-:W-:Y:S01]  /*3ba0*/  FMUL.FTZ R189, R242.reuse, R249 ;  /* 0x000000f9f2bd7220 */ /* 0x040fe20000410000 */
[----:B------:R-:W-:Y:S01]  /*3bb0*/  FMUL.FTZ R10, R242, R251 ;  /* 0x000000fbf20a7220 */ /* 0x000fe20000410000 */
[C---:B------:R-:W-:Y:S01]  /*3bc0*/  FADD.FTZ R11, -R243.reuse, R232 ;  /* 0x000000e8f30b7221 */ /* 0x040fe20000010100 */
[----:B------:R-:W-:Y:S01]  /*3bd0*/  FADD.FTZ R237, -R243, R210 ;  /* 0x000000d2f3ed7221 */ /* 0x000fe20000010100 */
[----:B------:R-:W-:Y:S01]  /*3be0*/  FFMA.FTZ R189, R189, R26, R82 ;  /* 0x0000001abdbd7223 */ /* 0x000fe20000010052 */
[----:B------:R-:W-:Y:S01]  /*3bf0*/  FFMA.FTZ R10, R10, R27, R83 ;  /* 0x0000001b0a0a7223 */ /* 0x000fe20000010053 */
[C---:B------:R-:W-:Y:S01]  /*3c00*/  FADD.FTZ R210, -R243.reuse, R191 ;  /* 0x000000bff3d27221 */ /* 0x040fe20000010100 */
[C---:B------:R-:W-:Y:S01]  /*3c10*/  FMUL.FTZ R11, R242.reuse, R11 ;  /* 0x0000000bf20b7220 */ /* 0x040fe20000410000 */
[----:B------:R-:W-:Y:S01]  /*3c20*/  FADD.FTZ R251, -R243, R212 ;  /* 0x000000d4f3fb7221 */ /* 0x000fe20000010100 */
[----:B------:R-:W-:Y:S01]  /*3c30*/  FMUL.FTZ R212, R242, R229 ;  /* 0x000000e5f2d47220 */ /* 0x000fe20000410000 */
[----:B------:R-:W-:Y:S01]  /*3c40*/  F2FP.BF16.F32.PACK_AB R191, R10, R189 ;  /* 0x000000bd0abf723e */ /* 0x000fe200000010ff */
[----:B------:R-:W-:Y:S01]  /*3c50*/  FMUL.FTZ R10, R242, R233 ;  /* 0x000000e9f20a7220 */ /* 0x000fe20000410000 */
[----:B------:R-:W-:Y:S01]  /*3c60*/  FFMA.FTZ R189, R245, R22, R78 ;  /* 0x00000016f5bd7223 */ /* 0x000fe2000001004e */
[----:B------:R-:W-:Y:S01]  /*3c70*/  FFMA.FTZ R11, R11, R20, R76 ;  /* 0x000000140b0b7223 */ /* 0x000fe2000001004c */
[----:B------:R-:W-:Y:S01]  /*3c80*/  FFMA.FTZ R229, R212, R25, R81 ;  /* 0x00000019d4e57223 */ /* 0x000fe20000010051 */
[----:B------:R-:W-:Y:S01]  /*3c90*/  FFMA.FTZ R10, R10, R21, R77 ;  /* 0x000000150a0a7223 */ /* 0x000fe2000001004d */
[----:B------:R-:W-:Y:S01]  /*3ca0*/  FMUL.FTZ R212, R242, R209 ;  /* 0x000000d1f2d47220 */ /* 0x000fe20000410000 */
[----:B------:R-:W-:Y:S01]  /*3cb0*/  F2FP.BF16.F32.PACK_AB R189, R188, R189 ;  /* 0x000000bdbcbd723e */ /* 0x000fe200000010ff */
[C---:B------:R-:W-:Y:S01]  /*3cc0*/  FMUL.FTZ R209, R242.reuse, R196 ;  /* 0x000000c4f2d17220 */ /* 0x040fe20000410000 */
[----:B------:R-:W-:Y:S01]  /*3cd0*/  F2FP.BF16.F32.PACK_AB R190, R229, R190 ;  /* 0x000000bee5be723e */ /* 0x000fe200000010ff */
[----:B------:R-:W-:Y:S01]  /*3ce0*/  FMUL.FTZ R196, R242, R197 ;  /* 0x000000c5f2c47220 */ /* 0x000fe20000410000 */
[----:B------:R-:W-:Y:S01]  /*3cf0*/  F2FP.BF16.F32.PACK_AB R188, R10, R11 ;  /* 0x0000000b0abc723e */ /* 0x000fe200000010ff */
[----:B------:R-:W-:-:S04]  /*3d00*/  IMAD.WIDE.U32 R10, R5, 0x10, R8 ;  /* 0x00000010050a7825 */ /* 0x000fc800078e0008 */
[C---:B------:R-:W-:Y:S01]  /*3d10*/  FMUL.FTZ R5, R242.reuse, R202 ;  /* 0x000000caf2057220 */ /* 0x040fe20000410000 */
[C---:B------:R-:W-:Y:S01]  /*3d20*/  FMUL.FTZ R202, R242.reuse, R203 ;  /* 0x000000cbf2ca7220 */ /* 0x040fe20000410000 */
[C---:B------:R-:W-:Y:S01]  /*3d30*/  FMUL.FTZ R197, R242.reuse, R198 ;  /* 0x000000c6f2c57220 */ /* 0x040fe20000410000 */
[----:B------:R-:W-:Y:S01]  /*3d40*/  FMUL.FTZ R198, R242, R199 ;  /* 0x000000c7f2c67220 */ /* 0x000fe20000410000 */
[----:B------:R-:W-:Y:S01]  /*3d50*/  FFMA.FTZ R5, R5, R34, R90 ;  /* 0x0000002205057223 */ /* 0x000fe2000001005a */
[----:B------:R-:W-:Y:S01]  /*3d60*/  FFMA.FTZ R202, R202, R35, R91 ;  /* 0x00000023caca7223 */ /* 0x000fe2000001005b */
[C---:B------:R-:W-:Y:S01]  /*3d70*/  FADD.FTZ R249, -R243.reuse, R218 ;  /* 0x000000daf3f97221 */ /* 0x040fe20000010100 */
[----:B------:R0:W-:Y:S01]  /*3d80*/  STG.E.128 desc[UR6][R10.64], R188 ;  /* 0x000000bc0a007986 */ /* 0x0001e2000c101d06 */
[C---:B------:R-:W-:Y:S01]  /*3d90*/  FMUL.FTZ R218, R242.reuse, R211 ;  /* 0x000000d3f2da7220 */ /* 0x040fe20000410000 */
[----:B------:R-:W-:Y:S01]  /*3da0*/  FMUL.FTZ R211, R242, R194 ;  /* 0x000000c2f2d37220 */ /* 0x000fe20000410000 */
[----:B------:R-:W-:Y:S01]  /*3db0*/  FFMA.FTZ R198, R198, R43, R99 ;  /* 0x0000002bc6c67223 */ /* 0x000fe20000010063 */
[C---:B------:R-:W-:Y:S01]  /*3dc0*/  FMUL.FTZ R199, R242.reuse, R204 ;  /* 0x000000ccf2c77220 */ /* 0x040fe20000410000 */
[C---:B------:R-:W-:Y:S01]  /*3dd0*/  FMUL.FTZ R194, R242.reuse, R221 ;  /* 0x000000ddf2c27220 */ /* 0x040fe20000410000 */
[C---:B------:R-:W-:Y:S01]  /*3de0*/  FADD.FTZ R193, -R243.reuse, R193 ;  /* 0x000000c1f3c17221 */ /* 0x040fe20000010100 */
[C---:B------:R-:W-:Y:S01]  /*3df0*/  FADD.FTZ R195, -R243.reuse, R195 ;  /* 0x000000c3f3c37221 */ /* 0x040fe20000010100 */
[C---:B------:R-:W-:Y:S01]  /*3e00*/  FMUL.FTZ R204, R242.reuse, R205 ;  /* 0x000000cdf2cc7220 */ /* 0x040fe20000410000 */
[C---:B------:R-:W-:Y:S01]  /*3e10*/  FMUL.FTZ R221, R242.reuse, R6 ;  /* 0x00000006f2dd7220 */ /* 0x040fe20000410000 */
[C---:B------:R-:W-:Y:S01]  /*3e20*/  FMUL.FTZ R200, R242.reuse, R200 ;  /* 0x000000c8f2c87220 */ /* 0x040fe20000410000 */
[C---:B------:R-:W-:Y:S01]  /*3e30*/  FADD.FTZ R220, -R243.reuse, R220 ;  /* 0x000000dcf3dc7221 */ /* 0x040fe20000010100 */
[C---:B------:R-:W-:Y:S01]  /*3e40*/  FADD.FTZ R222, -R243.reuse, R222 ;  /* 0x000000def3de7221 */ /* 0x040fe20000010100 */
[C---:B------:R-:W-:Y:S01]  /*3e50*/  FMUL.FTZ R205, R242.reuse, R206 ;  /* 0x000000cef2cd7220 */ /* 0x040fe20000410000 */
[C---:B------:R-:W-:Y:S01]  /*3e60*/  FADD.FTZ R226, -R243.reuse, R226 ;  /* 0x000000e2f3e27221 */ /* 0x040fe20000010100 */
[C---:B------:R-:W-:Y:S01]  /*3e70*/  FADD.FTZ R223, -R243.reuse, R223 ;  /* 0x000000dff3df7221 */ /* 0x040fe20000010100 */
[----:B------:R-:W-:Y:S01]  /*3e80*/  FADD.FTZ R213, -R243, R213 ;  /* 0x000000d5f3d57221 */ /* 0x000fe20000010100 */
[----:B------:R-:W-:Y:S01]  /*3e90*/  FMUL.FTZ R206, R242, R207 ;  /* 0x000000cff2ce7220 */ /* 0x000fe20000410000 */
[----:B0-----:R-:W-:Y:S01]  /*3ea0*/  F2FP.BF16.F32.PACK_AB R11, R202, R5 ;  /* 0x00000005ca0b723e */ /* 0x001fe200000010ff */
[----:B------:R-:W-:Y:S01]  /*3eb0*/  FFMA.FTZ R191, R197, R42, R98 ;  /* 0x0000002ac5bf7223 */ /* 0x000fe20000010062 */
[----:B------:R-:W-:Y:S01]  /*3ec0*/  FFMA.FTZ R188, R201, R36, R92 ;  /* 0x00000024c9bc7223 */ /* 0x000fe2000001005c */
[----:B------:R-:W-:Y:S01]  /*3ed0*/  FFMA.FTZ R5, R224, R37, R93 ;  /* 0x00000025e0057223 */ /* 0x000fe2000001005d */
[C---:B------:R-:W-:Y:S01]  /*3ee0*/  FADD.FTZ R227, -R243.reuse, R227 ;  /* 0x000000e3f3e37221 */ /* 0x040fe20000010100 */
[C---:B------:R-:W-:Y:S01]  /*3ef0*/  FADD.FTZ R216, -R243.reuse, R216 ;  /* 0x000000d8f3d87221 */ /* 0x040fe20000010100 */
[C---:B------:R-:W-:Y:S01]  /*3f00*/  FADD.FTZ R217, -R243.reuse, R217 ;  /* 0x000000d9f3d97221 */ /* 0x040fe20000010100 */
[C---:B------:R-:W-:Y:S01]  /*3f10*/  FADD.FTZ R219, -R243.reuse, R219 ;  /* 0x000000dbf3db7221 */ /* 0x040fe20000010100 */
[C---:B------:R-:W-:Y:S01]  /*3f20*/  FADD.FTZ R214, -R243.reuse, R214 ;  /* 0x000000d6f3d67221 */ /* 0x040fe20000010100 */
[----:B------:R-:W-:Y:S01]  /*3f30*/  FMUL.FTZ R207, R242, R192 ;  /* 0x000000c0f2cf7220 */ /* 0x000fe20000410000 */
[----:B------:R-:W-:Y:S01]  /*3f40*/  F2FP.BF16.F32.PACK_AB R191, R198, R191 ;  /* 0x000000bfc6bf723e */ /* 0x000fe200000010ff */
[----:B------:R-:W-:Y:S01]  /*3f50*/  FADD.FTZ R215, -R243, R215 ;  /* 0x000000d7f3d77221 */ /* 0x000fe20000010100 */
[----:B------:R-:W-:Y:S01]  /*3f60*/  F2FP.BF16.F32.PACK_AB R188, R5, R188 ;  /* 0x000000bc05bc723e */ /* 0x000fe200000010ff */
        /* <DEDUP_REMOVED lines=25> */
[----:B------:R-:W0:Y:S01]  /*4100*/  LDC.64 R4, c[0x0][0x380] ;  /* 0x0000e000ff047b82 */ /* 0x000e220000000a00 */
        /* <DEDUP_REMOVED lines=14> */
[----:B------:R-:W-:Y:S01]  /*41f0*/  F2FP.BF16.F32.PACK_AB R202, R201, R202 ;  /* 0x000000cac9ca723e */ /* 0x000fe200000010ff */
[----:B------:R-:W-:-:S04]  /*4200*/  IMAD.WIDE.U32 R234, R241, 0x10, R8 ;  /* 0x00000010f1ea7825 */ /* 0x000fc800078e0008 */
        /* <DEDUP_REMOVED lines=39> */
[----:B0-----:R-:W-:-:S03]  /*4480*/  IADD3 R7, PT, PT, R7, R4, RZ ;  /* 0x0000000407077210 */ /* 0x001fc60007ffe0ff */
[----:B------:R1:W-:Y:S01]  /*4490*/  STG.E.128 desc[UR6][R234.64], R192 ;  /* 0x000000c0ea007986 */ /* 0x0003e2000c101d06 */
[----:B------:R-:W-:-:S13]  /*44a0*/  ISETP.GE.AND P1, PT, R7, R5, PT ;  /* 0x000000050700720c */ /* 0x000fda0003f26270 */
[----:B------:R-:W-:Y:S05]  /*44b0*/  @!P1 BRA `(.L_x_18849) ;  /* 0xffffffc000d49947 */ /* 0x000fea000383ffff */
[----:B------:R-:W-:Y:S05]  /*44c0*/  EXIT ;  /* 0x000000000000794d */ /* 0x000fea0003800000 */
.L_x_18850:
        /* <DEDUP_REMOVED lines=11> */
.L_x_42360:


//--------------------- .text._ZN10layer_norm13ln_fwd_kernelINS_13Kernel_traitsIf13__nv_bfloat16fS2_fjLj7168ELj1ELj1ELj4ELj16ENS_18Kernel_traits_baseILj7168EfS2_fS2_fjLj128EEEEELb0ELb1ELb1ELb0EEEvNS_9FwdParamsE --------------------------
	.section	.text._ZN10layer_norm13ln_fwd_kernelINS_13Kernel_traitsIf13__nv_bfloat16fS2_fjLj7168ELj1ELj1ELj4ELj16ENS_18Kernel_traits_baseILj7168EfS2_fS2_fjLj128EEEEELb0ELb1ELb1ELb0EEEvNS_9FwdParamsE,"ax",@progbits
	.align	128
        .global         _ZN10layer_norm13ln_fwd_kernelINS_13Kernel_traitsIf13__nv_bfloat16fS2_fjLj7168ELj1ELj1ELj4ELj16ENS_18Kernel_traits_baseILj7168EfS2_fS2_fjLj128EEEEELb0ELb1ELb1ELb0EEEvNS_9FwdParamsE
        .type           _ZN10layer_norm13ln_fwd_kernelINS_13Kernel_traitsIf13__nv_bfloat16fS2_fjLj7168ELj1ELj1ELj4ELj16ENS_18Kernel_traits_baseILj7168EfS2_fS2_fjLj128EEEEELb0ELb1ELb1ELb0EEEvNS_9FwdParamsE,@function
        .size           _ZN10layer_norm13ln_fwd_kernelINS_13Kernel_traitsIf13__nv_bfloat16fS2_fjLj7168ELj1ELj1ELj4ELj16ENS_18Kernel_traits_baseILj7168EfS2_fS2_fjLj128EEEEELb0ELb1ELb1ELb0EEEvNS_9FwdParamsE,(.L_x_42361 - _ZN10layer_norm13ln_fwd_kernelINS_13Kernel_traitsIf13__nv_bfloat16fS2_fjLj7168ELj1ELj1ELj4ELj16ENS_18Kernel_traits_baseILj7168EfS2_fS2_fjLj128EEEEELb0ELb1ELb1ELb0EEEvNS_9FwdParamsE)
        .other          _ZN10layer_norm13ln_fwd_kernelINS_13Kernel_traitsIf13__nv_bfloat16fS2_fjLj7168ELj1ELj1ELj4ELj16ENS_18Kernel_traits_baseILj7168EfS2_fS2_fjLj128EEEEELb0ELb1ELb1ELb0EEEvNS_9FwdParamsE,@"STO_CUDA_ENTRY STV_DEFAULT"
_ZN10layer_norm13ln_fwd_kernelINS_13Kernel_traitsIf13__nv_bfloat16fS2_fjLj7168ELj1ELj1ELj4ELj16ENS_18Kernel_traits_baseILj7168EfS2_fS2_fjLj128EEEEELb0ELb1ELb1ELb0EEEvNS_9FwdParamsE:
.text._ZN10layer_norm13ln_fwd_kernelINS_13Kernel_traitsIf13__nv_bfloat16fS2_fjLj7168ELj1ELj1ELj4ELj16ENS_18Kernel_traits_baseILj7168EfS2_fS2_fjLj128EEEEELb0ELb1ELb1ELb0EEEvNS_9FwdParamsE:
        /* <DEDUP_REMOVED lines=109> */
[----:B-1----:R-:W-:-:S05]  /*06d0*/  IMAD.WIDE.U32 R176, R172, 0x20, R176 ;  /* 0x00000020acb07825 */ /* 0x002fca00078e00b0 */
[----:B------:R0:W5:Y:S01]  /*06e0*/  LD.E.128 R156, desc[UR6][R176.64] ;  /* 0x00000006b09c7980 */ /* 0x000162000c101d00 */
[----:B--2---:R-:W-:-:S03]  /*06f0*/  IMAD.WIDE.U32 R172, R172, 0x20, R148 ;  /* 0x00000020acac7825 */ /* 0x004fc600078e0094 */
[----:B------:R0:W5:Y:S04]  /*0700*/  LD.E.128 R160, desc[UR6][R176.64+0x10] ;  /* 0x00001006b0a07980 */ /* 0x000168000c101d00 */
[----:B------:R0:W5:Y:S04]  /*0710*/  LDG.E.128 R148, desc[UR6][R174.64] ;  /* 0x00000006ae947981 */ /* 0x000168000c1e1d00 */
[----:B------:R0:W5:Y:S04]  /*0720*/  LDG.E.128 R164, desc[UR6][R172.64] ;  /* 0x00000006aca47981 */ /* 0x000168000c1e1d00 */
[----:B------:R0:W5:Y:S01]  /*0730*/  LDG.E.128 R168, desc[UR6][R172.64+0x10] ;  /* 0x00001006aca87981 */ /* 0x000162000c1e1d00 */
[----:B------:R-:W-:Y:S05]  /*0740*/  BRA `(.L_x_18853) ;  /* 0x0000000400847947 */ /* 0x000fea0003800000 */
.L_x_18852:
        /* <DEDUP_REMOVED lines=60> */
[----:B------:R-:W5:Y:S01]  /*0b10*/  @P3 LDG.E.128 R80, desc[UR6][R42.64+0x10] ;  /* 0x000010062a503981 */ /* 0x000f62000c1e1d00 */
[----:B------:R-:W-:Y:S02]  /*0b20*/  CS2R R108, SRZ ;  /* 0x00000000006c7805 */ /* 0x000fe4000001ff00 */
[----:B------:R-:W-:Y:S02]  /*0b30*/  CS2R R90, SRZ ;  /* 0x00000000005a7805 */ /* 0x000fe4000001ff00 */
[----:B--2---:R-:W-:Y:S01]  /*0b40*/  CS2R R38, SRZ ;  /* 0x0000000000267805 */ /* 0x004fe2000001ff00 */
[----:B------:R-:W5:Y:S01]  /*0b50*/  @P3 LDG.E.128 R92, desc[UR6][R60.64] ;  /* 0x000000063c5c3981 */ /* 0x000f62000c1e1d00 */
[----:B-1----:R-:W-:Y:S01]  /*0b60*/  @P6 IMAD.WIDE.U32 R172, R172, 0x20, R88 ;  /* 0x00000020acac6825 */ /* 0x002fe200078e0058 */
[----:B------:R-:W-:-:S02]  /*0b70*/  CS2R R86, SRZ ;  /* 0x0000000000567805 */ /* 0x000fc4000001ff00 */
[----:B------:R0:W5:Y:S04]  /*0b80*/  @P3 LDG.E.128 R96, desc[UR6][R60.64+0x10] ;  /* 0x000010063c603981 */ /* 0x000168000c1e1d00 */
[----:B------:R-:W5:Y:S04]  /*0b90*/  @P6 LDG.E.128 R164, desc[UR6][R172.64] ;  /* 0x00000006aca46981 */ /* 0x000f68000c1e1d00 */
[----:B------:R-:W5:Y:S01]  /*0ba0*/  @P6 LDG.E.128 R168, desc[UR6][R172.64+0x10] ;  /* 0x00001006aca86981 */ /* 0x000f62000c1e1d00 */
[----:B------:R-:W-:Y:S02]  /*0bb0*/  CS2R R88, SRZ ;  /* 0x0000000000587805 */ /* 0x000fe4000001ff00 */
[----:B0-----:R-:W-:-:S02]  /*0bc0*/  CS2R R60, SRZ ;  /* 0x00000000003c7805 */ /* 0x001fc4000001ff00 */
[----:B------:R-:W-:Y:S01]  /*0bd0*/  CS2R R42, SRZ ;  /* 0x00000000002a7805 */ /* 0x000fe2000001ff00 */
[----:B------:R-:W5:Y:S01]  /*0be0*/  @P4 LDG.E.128 R100, desc[UR6][R62.64] ;  /* 0x000000063e644981 */ /* 0x000f62000c1e1d00 */
[----:B------:R-:W-:Y:S02]  /*0bf0*/  CS2R R40, SRZ ;  /* 0x0000000000287805 */ /* 0x000fe4000001ff00 */
[----:B------:R-:W-:Y:S02]  /*0c00*/  CS2R R36, SRZ ;  /* 0x0000000000247805 */ /* 0x000fe4000001ff00 */
[----:B------:R-:W-:Y:S01]  /*0c10*/  CS2R R18, SRZ ;  /* 0x0000000000127805 */ /* 0x000fe2000001ff00 */
[----:B------:R0:W5:Y:S01]  /*0c20*/  @P4 LDG.E.128 R104, desc[UR6][R62.64+0x10] ;  /* 0x000010063e684981 */ /* 0x000162000c1e1d00 */
[----:B------:R-:W-:Y:S02]  /*0c30*/  CS2R R16, SRZ ;  /* 0x0000000000107805 */ /* 0x000fe4000001ff00 */
[----:B------:R-:W-:-:S02]  /*0c40*/  CS2R R14, SRZ ;  /* 0x00000000000e7805 */ /* 0x000fc4000001ff00 */
[----:B------:R-:W-:Y:S01]  /*0c50*/  @P6 CS2R R162, SRZ ;  /* 0x0000000000a26805 */ /* 0x000fe2000001ff00 */
[----:B------:R-:W5:Y:S01]  /*0c60*/  @P4 LDG.E.128 R116, desc[UR6][R64.64] ;  /* 0x0000000640744981 */ /* 0x000f62000c1e1d00 */
[----:B------:R-:W-:Y:S02]  /*0c70*/  @P6 CS2R R160, SRZ ;  /* 0x0000000000a06805 */ /* 0x000fe4000001ff00 */
        /* <DEDUP_REMOVED lines=12> */
[----:B-1----:R-:W-:Y:S02]  /*0d40*/  CS2R R84, SRZ ;  /* 0x0000000000547805 */ /* 0x002fe4000001ff00 */
[----:B0-----:R-:W-:-:S07]  /*0d50*/  CS2R R12, SRZ ;  /* 0x00000000000c7805 */ /* 0x001fce000001ff00 */
.L_x_18853:
[----:B------:R-:W-:Y:S05]  /*0d60*/  BSYNC.RECONVERGENT B0 ;  /* 0x0000000000007941 */ /* 0x000fea0003800200 */
.L_x_18851:
[----:B------:R-:W1:Y:S02]  /*0d70*/  LDCU UR4, c[0x0][0x384] ;  /* 0x00007080ff0477ac */ /* 0x000e640008000800 */
[----:B-1----:R-:W-:-:S13]  /*0d80*/  ISETP.GE.AND P0, PT, R244, UR4, PT ;  /* 0x00000004f4007c0c */ /* 0x002fda000bf06270 */
        /* <DEDUP_REMOVED lines=13> */
[----:B------:R-:W-:Y:S01]  /*0e60*/  LEA R0, R0, R173, 0x3 ;  /* 0x000000ad00007211 */ /* 0x000fe200078e18ff */
[----:B------:R-:W-:-:S03]  /*0e70*/  UPLOP3.LUT UP1, UPT, UPT, UPT, UPT, 0x40, 0x4 ;  /* 0x000000000004789c */ /* 0x000fc60003f2e870 */
[----:B------:R-:W-:Y:S02]  /*0e80*/  I2FP.F32.U32 R2, R0 ;  /* 0x0000000000027245 */ /* 0x000fe40000201000 */
[----:B------:R-:W-:Y:S02]  /*0e90*/  VIMNMX R0, PT, PT, R172, 0x20, PT ;  /* 0x00000020ac007848 */ /* 0x000fe40003fe0100 */
[----:B------:R4:W0:Y:S02]  /*0ea0*/  MUFU.RCP R3, R2 ;  /* 0x0000000200037308 */ /* 0x0008240000001000 */
[----:B-1----:R-:W-:-:S07]  /*0eb0*/  LEA R0, R0, R173, 0x3 ;  /* 0x000000ad00007211 */ /* 0x002fce00078e18ff */
.L_x_18901:
[----:B------:R-:W1:Y:S08]  /*0ec0*/  LDC.64 R240, c[0x0][0x3f0] ;  /* 0x0000fc00fff07b82 */ /* 0x000e700000000a00 */
[----:B------:R-:W2:Y:S08]  /*0ed0*/  LDC R243, c[0x0][0x388] ;  /* 0x0000e200fff37b82 */ /* 0x000eb00000000800 */
[----:B------:R-:W3:Y:S01]  /*0ee0*/  LDC.64 R248, c[0x0][0x3f8] ;  /* 0x0000fe00fff87b82 */ /* 0x000ee20000000a00 */
[----:B-1----:R-:W-:-:S05]  /*0ef0*/  IMAD.WIDE R240, R244, 0x4, R240 ;  /* 0x00000004f4f07825 */ /* 0x002fca00078e02f0 */
[----:B------:R-:W4:Y:S01]  /*0f00*/  LDG.E R247, desc[UR6][R240.64] ;  /* 0x00000006f0f77981 */ /* 0x000f22000c1e1900 */
[----:B------:R-:W1:Y:S01]  /*0f10*/  S2R R242, SR_TID.X ;  /* 0x0000000000f27919 */ /* 0x000e620000002100 */
[----:B------:R-:W-:Y:S01]  /*0f20*/  ISETP.GE.U32.AND P0, PT, R245, 0x80, PT ;  /* 0x00000080f500780c */ /* 0x000fe20003f06070 */
[----:B--2---:R-:W-:-:S05]  /*0f30*/  IMAD R250, R244, R243, RZ ;  /* 0x000000f3f4fa7224 */ /* 0x004fca00078e02ff */
[----:B------:R-:W-:Y:S01]  /*0f40*/  SHF.R.S32.HI R251, RZ, 0x1f, R250 ;  /* 0x0000001ffffb7819 */ /* 0x000fe200000114fa */
[----:B---3--:R-:W-:Y:S01]  /*0f50*/  IMAD.WIDE R248, R244, 0x4, R248 ;  /* 0x00000004f4f87825 */ /* 0x008fe200078e02f8 */
[----:B------:R-:W-:Y:S02]  /*0f60*/  BSSY.RECONVERGENT B0, `(.L_x_18854) ;  /* 0x0000077000007945 */ /* 0x000fe40003800200 */
[----:B------:R-:W-:Y:S02]  /*0f70*/  LEA.HI R251, R251, R250, RZ, 0x3 ;  /* 0x000000fafbfb7211 */ /* 0x000fe400078f18ff */
[----:B----45:R2:W5:Y:S02]  /*0f80*/  LDG.E R2, desc[UR6][R248.64] ;  /* 0x00000006f8027981 */ /* 0x030564000c1e1900 */
[----:B--2---:R-:W-:Y:S01]  /*0f90*/  HFMA2 R248, -RZ, RZ, 0, 0 ;  /* 0x00000000fff87431 */ /* 0x004fe200000001ff */
[----:B-1----:R-:W-:Y:S02]  /*0fa0*/  LEA.HI.SX32 R249, R251, R242, 0x1d ;  /* 0x000000f2fbf97211 */ /* 0x002fe400078feaff */
[----:B------:R-:W-:-:S13]  /*0fb0*/  ISETP.GE.AND P5, PT, R247, 0x1, PT ;  /* 0x00000001f700780c */ /* 0x000fda0003fa6270 */
[----:B------:R-:W-:-:S05]  /*0fc0*/  @P5 IADD3 R252, PT, PT, R247, -0x1, RZ ;  /* 0xfffffffff7fc5810 */ /* 0x000fca0007ffe0ff */
[----:B------:R-:W-:-:S05]  /*0fd0*/  @P5 IMAD R252, R252, R243, RZ ;  /* 0x000000f3fcfc5224 */ /* 0x000fca00078e02ff */
        /* <DEDUP_REMOVED lines=8> */
[----:B-1----:R-:W-:-:S06]  /*1060*/  IMAD.WIDE.U32 R172, R248, 0x10, R172 ;  /* 0x00000010f8ac7825 */ /* 0x002fcc00078e00ac */
[----:B------:R-:W5:Y:S02]  /*1070*/  LDG.E.128 R172, desc[UR6][R172.64] ;  /* 0x00000006acac7981 */ /* 0x000f64000c1e1d00 */
.L_x_18856:
[----:B------:R-:W-:Y:S05]  /*1080*/  BRA.U !UP0, `(.L_x_18857) ;  /* 0x0000000108c87547 */ /* 0x000fea000b800000 */
[----:B------:R-:W1:Y:S02]  /*1090*/  LDC.64 R186, c[0x0][0x3a0] ;  /* 0x0000e800ffba7b82 */ /* 0x000e640000000a00 */
[----:B-1----:R-:W-:-:S05]  /*10a0*/  IMAD.WIDE.U32 R186, R249, 0x20, R186 ;  /* 0x00000020f9ba7825 */ /* 0x002fca00078e00ba */
[----:B------:R-:W2:Y:S04]  /*10b0*/  LDG.E.128 R176, desc[UR6][R186.64] ;  /* 0x00000006bab07981 */ /* 0x000ea8000c1e1d00 */
[----:B------:R1:W3:Y:S01]  /*10c0*/  LDG.E.128 R180, desc[UR6][R186.64+0x10] ;  /* 0x00001006bab47981 */ /* 0x0002e2000c1e1d00 */
[----:B------:R-:W-:-:S13]  /*10d0*/  ISETP.GT.AND P1, PT, R247, RZ, PT ;  /* 0x000000fff700720c */ /* 0x000fda0003f24270 */
[----:B------:R-:W4:Y:S01]  /*10e0*/  @P1 LDC R185, c[0x0][0x40c] ;  /* 0x00010300ffb91b82 */ /* 0x000f220000000800 */
[----:B-----5:R-:W-:Y:S02]  /*10f0*/  @P1 SHF.L.U32 R184, R172, 0x10, RZ ;  /* 0x00000010acb81819 */ /* 0x020fe400000006ff */
[----:B-1----:R-:W-:-:S05]  /*1100*/  @P1 SHF.L.U32 R186, R173, 0x10, RZ ;  /* 0x00000010adba1819 */ /* 0x002fca00000006ff */
[----:B------:R-:W1:Y:S08]  /*1110*/  @P1 LDC R189, c[0x0][0x40c] ;  /* 0x00010300ffbd1b82 */ /* 0x000e700000000800 */
[----:B------:R-:W0:Y:S01]  /*1120*/  @P1 LDC R191, c[0x0][0x40c] ;  /* 0x00010300ffbf1b82 */ /* 0x000e220000000800 */
[----:B----4-:R-:W-:Y:S01]  /*1130*/  @P1 FMUL.FTZ R185, R184, R185 ;  /* 0x000000b9b8b91220 */ /* 0x010fe20000410000 */
[----:B------:R-:W-:-:S06]  /*1140*/  @P1 PRMT R184, R172, 0x7632, R184 ;  /* 0x00007632acb81816 */ /* 0x000fcc00000000b8 */
[----:B------:R-:W4:Y:S01]  /*1150*/  @P1 LDC R241, c[0x0][0x40c] ;  /* 0x00010300fff11b82 */ /* 0x000f220000000800 */
[----:B------:R-:W-:-:S05]  /*1160*/  @P1 SHF.L.U32 R188, R184, 0x10, RZ ;  /* 0x00000010b8bc1819 */ /* 0x000fca00000006ff */
[----:B-1----:R-:W-:Y:S02]  /*1170*/  @P1 FMUL.FTZ R188, R188, R189 ;  /* 0x000000bdbcbc1220 */ /* 0x002fe40000410000 */
[----:B------:R-:W1:Y:S01]  /*1180*/  @P1 LDC R189, c[0x0][0x40c] ;  /* 0x00010300ffbd1b82 */ /* 0x000e620000000800 */
[----:B0-----:R-:W-:Y:S01]  /*1190*/  @P1 FMUL.FTZ R187, R186, R191 ;  /* 0x000000bfbabb1220 */ /* 0x001fe20000410000 */
[----:B------:R-:W-:-:S06]  /*11a0*/  @P1 PRMT R186, R173, 0x7632, R186 ;  /* 0x00007632adba1816 */ /* 0x000fcc00000000ba */
[----:B------:R-:W0:Y:S01]  /*11b0*/  @P1 LDC R191, c[0x0][0x40c] ;  /* 0x00010300ffbf1b82 */ /* 0x000e220000000800 */
[----:B--2---:R-:W-:Y:S01]  /*11c0*/  @!P1 MOV R184, R176 ;  /* 0x000000b000b89202 */ /* 0x004fe20000000f00 */
[----:B------:R-:W-:Y:S01]  /*11d0*/  @P1 FFMA.FTZ R184, R185, R20, R176 ;  /* 0x00000014b9b81223 */ /* 0x000fe200000100b0 */
[----:B------:R-:W-:Y:S01]  /*11e0*/  MOV R185, R177 ;  /* 0x000000b100b97202 */ /* 0x000fe20000000f00 */
[----:B------:R-:W-:Y:S01]  /*11f0*/  @P1 FFMA.FTZ R185, R188, R21, R177 ;  /* 0x00000015bcb91223 */ /* 0x000fe200000100b1 */
[----:B------:R-:W-:Y:S02]  /*1200*/  @P1 SHF.L.U32 R188, R186, 0x10, RZ ;  /* 0x00000010babc1819 */ /* 0x000fe400000006ff */
[----:B------:R-:W-:Y:S01]  /*1210*/  MOV R186, R178 ;  /* 0x000000b200ba7202 */ /* 0x000fe20000000f00 */
[----:B------:R-:W-:Y:S01]  /*1220*/  @P1 FFMA.FTZ R186, R187, R22, R178 ;  /* 0x00000016bbba1223 */ /* 0x000fe200000100b2 */
[----:B------:R-:W-:Y:S01]  /*1230*/  MOV R187, R179 ;  /* 0x000000b300bb7202 */ /* 0x000fe20000000f00 */
[----:B-1----:R-:W-:-:S04]  /*1240*/  @P1 FMUL.FTZ R188, R188, R189 ;  /* 0x000000bdbcbc1220 */ /* 0x002fc80000410000 */
[----:B------:R-:W-:Y:S01]  /*1250*/  @P1 FFMA.FTZ R187, R188, R23, R179 ;  /* 0x00000017bcbb1223 */ /* 0x000fe200000100b3 */
[----:B------:R-:W-:-:S05]  /*1260*/  @P1 SHF.L.U32 R188, R174, 0x10, RZ ;  /* 0x00000010aebc1819 */ /* 0x000fca00000006ff */
[----:B0-----:R-:W-:Y:S01]  /*1270*/  @P1 FMUL.FTZ R189, R188, R191 ;  /* 0x000000bfbcbd1220 */ /* 0x001fe20000410000 */
[----:B------:R-:W-:Y:S01]  /*1280*/  @P1 PRMT R188, R174, 0x7632, R188 ;  /* 0x00007632aebc1816 */ /* 0x000fe200000000bc */
[----:B------:R-:W0:Y:S03]  /*1290*/  @P1 LDC R191, c[0x0][0x40c] ;  /* 0x00010300ffbf1b82 */ /* 0x000e260000000800 */
[----:B------:R-:W-:Y:S02]  /*12a0*/  @P1 SHF.L.U32 R190, R188, 0x10, RZ ;  /* 0x00000010bcbe1819 */ /* 0x000fe400000006ff */
[----:B---3--:R-:W-:Y:S01]  /*12b0*/  MOV R188, R180 ;  /* 0x000000b400bc7202 */ /* 0x008fe20000000f00 */
[----:B------:R-:W-:Y:S01]  /*12c0*/  @P1 FFMA.FTZ R188, R189, R24, R180 ;  /* 0x00000018bdbc1223 */ /* 0x000fe200000100b4 */
[----:B------:R-:W-:Y:S01]  /*12d0*/  MOV R189, R181 ;  /* 0x000000b500bd7202 */ /* 0x000fe20000000f00 */
[----:B----4-:R-:W-:-:S04]  /*12e0*/  @P1 FMUL.FTZ R190, R190, R241 ;  /* 0x000000f1bebe1220 */ /* 0x010fc80000410000 */
[----:B------:R-:W-:Y:S01]  /*12f0*/  @P1 FFMA.FTZ R189, R190, R25, R181 ;  /* 0x00000019bebd1223 */ /* 0x000fe200000100b5 */
[----:B------:R-:W-:-:S05]  /*1300*/  @P1 SHF.L.U32 R190, R175, 0x10, RZ ;  /* 0x00000010afbe1819 */ /* 0x000fca00000006ff */
[----:B0-----:R-:W-:Y:S01]  /*1310*/  @P1 FMUL.FTZ R191, R190, R191 ;  /* 0x000000bfbebf1220 */ /* 0x001fe20000410000 */
[----:B------:R-:W-:-:S03]  /*1320*/  MOV R190, R182 ;  /* 0x000000b600be7202 */ /* 0x000fc60000000f00 */
[----:B------:R-:W-:Y:S01]  /*1330*/  @P1 FFMA.FTZ R190, R191, R26, R182 ;  /* 0x0000001abfbe1223 */ /* 0x000fe200000100b6 */
[----:B------:R-:W-:Y:S01]  /*1340*/  MOV R191, R183 ;  /* 0x000000b700bf7202 */ /* 0x000fe20000000f00 */
[----:B------:R-:W-:Y:S06]  /*1350*/  @!P1 BRA `(.L_x_18858) ;  /* 0x0000000000c49947 */ /* 0x000fec0003800000 */
[----:B------:R-:W-:-:S04]  /*1360*/  PRMT R191, R175, 0x7632, R191 ;  /* 0x00007632afbf7816 */ /* 0x000fc800000000bf */
[----:B------:R-:W-:-:S05]  /*1370*/  SHF.L.U32 R191, R191, 0x10, RZ ;  /* 0x00000010bfbf7819 */ /* 0x000fca00000006ff */
[----:B------:R-:W-:-:S04]  /*1380*/  FMUL.FTZ R240, R191, UR12 ;  /* 0x0000000cbff07c20 */ /* 0x000fc80008410000 */
[----:B------:R-:W-:Y:S01]  /*1390*/  FFMA.FTZ R191, R240, R27, R183 ;  /* 0x0000001bf0bf7223 */ /* 0x000fe200000100b7 */
[----:B------:R-:W-:Y:S06]  /*13a0*/  BRA `(.L_x_18858) ;  /* 0x0000000000b07947 */ /* 0x000fec0003800000 */
.L_x_18857:
[----:B------:R-:W1:Y:S01]  /*13b0*/  @P5 LDC R185, c[0x0][0x40c] ;  /* 0x00010300ffb95b82 */ /* 0x000e620000000800 */
[----:B-----5:R-:W-:Y:S02]  /*13c0*/  @P5 SHF.L.U32 R184, R172, 0x10, RZ ;  /* 0x00000010acb85819 */ /* 0x020fe400000006ff */
[----:B------:R-:W-:-:S05]  /*13d0*/  @P5 SHF.L.U32 R241, R175, 0x10, RZ ;  /* 0x00000010aff15819 */ /* 0x000fca00000006ff */
[----:B------:R-:W2:Y:S08]  /*13e0*/  @P5 LDC R186, c[0x0][0x40c] ;  /* 0x00010300ffba5b82 */ /* 0x000eb00000000800 */
[----:B------:R-:W3:Y:S01]  /*13f0*/  @P5 LDC R189, c[0x0][0x40c] ;  /* 0x00010300ffbd5b82 */ /* 0x000ee20000000800 */
[----:B-1----:R-:W-:Y:S01]  /*1400*/  @P5 FMUL.FTZ R187, R184, R185 ;  /* 0x000000b9b8bb5220 */ /* 0x002fe20000410000 */
[----:B------:R-:W-:-:S06]  /*1410*/  @P5 PRMT R184, R172, 0x7632, R184 ;  /* 0x00007632acb85816 */ /* 0x000fcc00000000b8 */
[----:B------:R-:W1:Y:S01]  /*1420*/  @P5 LDC R188, c[0x0][0x40c] ;  /* 0x00010300ffbc5b82 */ /* 0x000e620000000800 */
[----:B------:R-:W-:Y:S01]  /*1430*/  @P5 SHF.L.U32 R185, R184, 0x10, RZ ;  /* 0x00000010b8b95819 */ /* 0x000fe200000006ff */
[----:B------:R-:W-:Y:S02]  /*1440*/  HFMA2 R184, -RZ, RZ, 0, 0 ;  /* 0x00000000ffb87431 */ /* 0x000fe400000001ff */
[----:B------:R-:W-:Y:S02]  /*1450*/  @P5 FMUL.FTZ R184, R187, R20 ;  /* 0x00000014bbb85220 */ /* 0x000fe40000410000 */
[----:B--2---:R-:W-:Y:S01]  /*1460*/  @P5 FMUL.FTZ R186, R185, R186 ;  /* 0x000000bab9ba5220 */ /* 0x004fe20000410000 */
[----:B------:R-:W-:Y:S01]  /*1470*/  MOV R185, RZ ;  /* 0x000000ff00b97202 */ /* 0x000fe20000000f00 */
[----:B------:R-:W2:Y:S02]  /*1480*/  @P5 LDC R191, c[0x0][0x40c] ;  /* 0x00010300ffbf5b82 */ /* 0x000ea40000000800 */
[----:B------:R-:W-:Y:S01]  /*1490*/  @P5 FMUL.FTZ R185, R186, R21 ;  /* 0x00000015bab95220 */ /* 0x000fe20000410000 */
[----:B------:R-:W-:-:S05]  /*14a0*/  @P5 SHF.L.U32 R186, R173, 0x10, RZ ;  /* 0x00000010adba5819 */ /* 0x000fca00000006ff */
[----:B---3--:R-:W-:Y:S01]  /*14b0*/  @P5 FMUL.FTZ R189, R186, R189 ;  /* 0x000000bdbabd5220 */ /* 0x008fe20000410000 */
[----:B------:R-:W-:Y:S01]  /*14c0*/  @P5 PRMT R186, R173, 0x7632, R186 ;  /* 0x00007632adba5816 */ /* 0x000fe200000000ba */
[----:B------:R-:W3:Y:S03]  /*14d0*/  @P5 LDC R240, c[0x0][0x40c] ;  /* 0x00010300fff05b82 */ /* 0x000ee60000000800 */
[----:B------:R-:W-:Y:S01]  /*14e0*/  @P5 SHF.L.U32 R187, R186, 0x10, RZ ;  /* 0x00000010babb5819 */ /* 0x000fe200000006ff */
[----:B------:R-:W-:Y:S02]  /*14f0*/  HFMA2 R186, -RZ, RZ, 0, 0 ;  /* 0x00000000ffba7431 */ /* 0x000fe400000001ff */
[----:B------:R-:W-:Y:S02]  /*1500*/  @P5 FMUL.FTZ R186, R189, R22 ;  /* 0x00000016bdba5220 */ /* 0x000fe40000410000 */
[----:B-1----:R-:W-:Y:S01]  /*1510*/  @P5 FMUL.FTZ R188, R187, R188 ;  /* 0x000000bcbbbc5220 */ /* 0x002fe20000410000 */
[----:B------:R-:W-:Y:S01]  /*1520*/  MOV R187, RZ ;  /* 0x000000ff00bb7202 */ /* 0x000fe20000000f00 */
[----:B------:R-:W1:Y:S02]  /*1530*/  @P5 LDC R190, c[0x0][0x40c] ;  /* 0x00010300ffbe5b82 */ /* 0x000e640000000800 */
[----:B------:R-:W-:Y:S01]  /*1540*/  @P5 FMUL.FTZ R187, R188, R23 ;  /* 0x00000017bcbb5220 */ /* 0x000fe20000410000 */
[----:B------:R-:W-:-:S05]  /*1550*/  @P5 SHF.L.U32 R188, R174, 0x10, RZ ;  /* 0x00000010aebc5819 */ /* 0x000fca00000006ff */
[----:B--2---:R-:W-:Y:S01]  /*1560*/  @P5 FMUL.FTZ R191, R188, R191 ;  /* 0x000000bfbcbf5220 */ /* 0x004fe20000410000 */
[----:B------:R-:W-:-:S04]  /*1570*/  @P5 PRMT R188, R174, 0x7632, R188 ;  /* 0x00007632aebc5816 */ /* 0x000fc800000000bc */
[----:B------:R-:W-:Y:S01]  /*1580*/  @P5 SHF.L.U32 R189, R188, 0x10, RZ ;  /* 0x00000010bcbd5819 */ /* 0x000fe200000006ff */
[----:B------:R-:W-:Y:S02]  /*1590*/  HFMA2 R188, -RZ, RZ, 0, 0 ;  /* 0x00000000ffbc7431 */ /* 0x000fe400000001ff */
[----:B------:R-:W-:Y:S02]  /*15a0*/  @P5 FMUL.FTZ R188, R191, R24 ;  /* 0x00000018bfbc5220 */ /* 0x000fe40000410000 */
[----:B------:R-:W2:Y:S01]  /*15b0*/  @P5 LDC R191, c[0x0][0x40c] ;  /* 0x00010300ffbf5b82 */ /* 0x000ea20000000800 */
[----:B---3--:R-:W-:Y:S01]  /*15c0*/  @P5 FMUL.FTZ R240, R189, R240 ;  /* 0x000000f0bdf05220 */ /* 0x008fe20000410000 */
[----:B------:R-:W-:-:S03]  /*15d0*/  MOV R189, RZ ;  /* 0x000000ff00bd7202 */ /* 0x000fc60000000f00 */
[----:B------:R-:W-:Y:S01]  /*15e0*/  @P5 FMUL.FTZ R189, R240, R25 ;  /* 0x00000019f0bd5220 */ /* 0x000fe20000410000 */
[----:B-1----:R-:W-:Y:S01]  /*15f0*/  @P5 FMUL.FTZ R241, R241, R190 ;  /* 0x000000bef1f15220 */ /* 0x002fe20000410000 */
[----:B------:R-:W-:-:S04]  /*1600*/  @P5 PRMT R190, R175, 0x7632, R190 ;  /* 0x00007632afbe5816 */ /* 0x000fc800000000be */
[----:B------:R-:W-:Y:S01]  /*1610*/  @P5 SHF.L.U32 R240, R190, 0x10, RZ ;  /* 0x00000010bef05819 */ /* 0x000fe200000006ff */
[----:B------:R-:W-:Y:S02]  /*1620*/  HFMA2 R190, -RZ, RZ, 0, 0 ;  /* 0x00000000ffbe7431 */ /* 0x000fe400000001ff */
[----:B------:R-:W-:Y:S02]  /*1630*/  @P5 FMUL.FTZ R190, R241, R26 ;  /* 0x0000001af1be5220 */ /* 0x000fe40000410000 */
[----:B--2---:R-:W-:Y:S01]  /*1640*/  @P5 FMUL.FTZ R240, R240, R191 ;  /* 0x000000bff0f05220 */ /* 0x004fe20000410000 */
[----:B------:R-:W-:-:S03]  /*1650*/  MOV R191, RZ ;  /* 0x000000ff00bf7202 */ /* 0x000fc60000000f00 */
[----:B------:R-:W-:-:S07]  /*1660*/  @P5 FMUL.FTZ R191, R240, R27 ;  /* 0x0000001bf0bf5220 */ /* 0x000fce0000410000 */
.L_x_18858:
[----:B------:R-:W1:Y:S01]  /*1670*/  LDC.64 R240, c[0x0][0x3a8] ;  /* 0x0000ea00fff07b82 */ /* 0x000e620000000a00 */
[----:B------:R-:W-:Y:S01]  /*1680*/  IADD3 R248, PT, PT, R248, 0x80, RZ ;  /* 0x00000080f8f87810 */ /* 0x000fe20007ffe0ff */
[C---:B-1----:R-:W-:Y:S01]  /*1690*/  IMAD.WIDE.U32 R240, R249.reuse, 0x20, R240 ;  /* 0x00000020f9f07825 */ /* 0x042fe200078e00f0 */
[----:B------:R-:W-:-:S04]  /*16a0*/  IADD3 R249, PT, PT, R249, 0x80, RZ ;  /* 0x00000080f9f97810 */ /* 0x000fc80007ffe0ff */
[----:B------:R1:W-:Y:S04]  /*16b0*/  STG.E.128 desc[UR6][R240.64], R184 ;  /* 0x000000b8f0007986 */ /* 0x0003e8000c101d06 */
[----:B------:R1:W-:Y:S02]  /*16c0*/  STG.E.128 desc[UR6][R240.64+0x10], R188 ;  /* 0x000010bcf0007986 */ /* 0x0003e4000c101d06 */
.L_x_18855:
[----:B0-----:R-:W-:Y:S05]  /*16d0*/  BSYNC.RECONVERGENT B0 ;  /* 0x0000000000007941 */ /* 0x001fea0003800200 */
.L_x_18854:
[----:B------:R-:W-:Y:S01]  /*16e0*/  ISETP.GE.U32.AND P1, PT, R245, 0x100, PT ;  /* 0x00000100f500780c */ /* 0x000fe20003f26070 */
[----:B------:R-:W-:Y:S01]  /*16f0*/  BSSY.RECONVERGENT B0, `(.L_x_18859) ;  /* 0x000006e000007945 */ /* 0x000fe20003800200 */
[----:B------:R-:W-:-:S11]  /*1700*/  LOP3.LUT R246, R246, 0xffffffdf, RZ, 0xc0, !PT ;  /* 0xffffffdff6f67812 */ /* 0x000fd600078ec0ff */
[----:B------:R-:W-:Y:S01]  /*1710*/  @P1 LOP3.LUT R246, R246, 0x20, RZ, 0xfc, !PT ;  /* 0x00000020f6f61812 */ /* 0x000fe200078efcff */
[----:B------:R-:W-:Y:S06]  /*1720*/  @!P1 BRA `(.L_x_18860) ;  /* 0x0000000400a89947 */ /* 0x000fec0003800000 */
[----:B------:R-:W-:Y:S01]  /*1730*/  ISETP.NE.U32.AND P1, PT, RZ, UR8, PT ;  /* 0x00000008ff007c0c */ /* 0x000fe2000bf25070 */
[----:B------:R-:W0:Y:S03]  /*1740*/  @P5 LDC.64 R194, c[0x0][0x390] ;  /* 0x0000e400ffc25b82 */ /* 0x000e260000000a00 */
[----:B------:R-:W-:-:S13]  /*1750*/  ISETP.NE.AND.EX P1, PT, RZ, UR9, PT, P1 ;  /* 0x00000009ff007c0c */ /* 0x000fda000bf25310 */
[----:B------:R-:W2:Y:S01]  /*1760*/  @P1 LDC.64 R192, c[0x0][0x3a0] ;  /* 0x0000e800ffc01b82 */ /* 0x000ea20000000a00 */
[----:B0-----:R-:W-:-:S05]  /*1770*/  @P5 IMAD.WIDE.U32 R194, R248, 0x10, R194 ;  /* 0x00000010f8c25825 */ /* 0x001fca00078e00c2 */
[----:B------:R0:W5:Y:S01]  /*1780*/  @P5 LDG.E.128 R172, desc[UR6][R194.64] ;  /* 0x00000006c2ac5981 */ /* 0x000162000c1e1d00 */
[----:B--2---:R-:W-:-:S05]  /*1790*/  @P1 IMAD.WIDE.U32 R192, R249, 0x20, R192 ;  /* 0x00000020f9c01825 */ /* 0x004fca00078e00c0 */
[----:B------:R0:W5:Y:S04]  /*17a0*/  @P1 LDG.E.128 R176, desc[UR6][R192.64] ;  /* 0x00000006c0b01981 */ /* 0x000168000c1e1d00 */
[----:B------:R0:W5:Y:S01]  /*17b0*/  @P1 LDG.E.128 R180, desc[UR6][R192.64+0x10] ;  /* 0x00001006c0b41981 */ /* 0x000162000c1e1d00 */
[----:B------:R-:W-:Y:S05]  /*17c0*/  @!P1 BRA `(.L_x_18861) ;  /* 0x0000000000b89947 */ /* 0x000fea0003800000 */
[----:B------:R-:W-:-:S13]  /*17d0*/  ISETP.GT.AND P1, PT, R247, RZ, PT ;  /* 0x000000fff700720c */ /* 0x000fda0003f24270 */
[----:B0-----:R-:W0:Y:S01]  /*17e0*/  @P1 LDC R193, c[0x0][0x40c] ;  /* 0x00010300ffc11b82 */ /* 0x001e220000000800 */
[----:B-----5:R-:W-:-:S07]  /*17f0*/  @P1 SHF.L.U32 R192, R172, 0x10, RZ ;  /* 0x00000010acc01819 */ /* 0x020fce00000006ff */
[----:B------:R-:W2:Y:S08]  /*1800*/  @P1 LDC R194, c[0x0][0x40c] ;  /* 0x00010300ffc21b82 */ /* 0x000eb00000000800 */
[----:B------:R-:W3:Y:S01]  /*1810*/  @P1 LDC R197, c[0x0][0x40c] ;  /* 0x00010300ffc51b82 */ /* 0x000ee20000000800 */
[----:B0-----:R-:W-:Y:S01]  /*1820*/  @P1 FMUL.FTZ R195, R192, R193 ;  /* 0x000000c1c0c31220 */ /* 0x001fe20000410000 */
[----:B------:R-:W-:-:S06]  /*1830*/  @P1 PRMT R192, R172, 0x7632, R192 ;  /* 0x00007632acc01816 */ /* 0x000fcc00000000c0 */
[----:B------:R-:W0:Y:S01]  /*1840*/  @P1 LDC R196, c[0x0][0x40c] ;  /* 0x00010300ffc41b82 */ /* 0x000e220000000800 */
[----:B------:R-:W-:Y:S02]  /*1850*/  @P1 SHF.L.U32 R193, R192, 0x10, RZ ;  /* 0x00000010c0c11819 */ /* 0x000fe400000006ff */
[----:B------:R-:W-:Y:S01]  /*1860*/  MOV R192, R176 ;  /* 0x000000b000c07202 */ /* 0x000fe20000000f00 */
[----:B------:R-:W-:Y:S02]  /*1870*/  @P1 FFMA.FTZ R192, R195, R44, R176 ;  /* 0x0000002cc3c01223 */ /* 0x000fe400000100b0 */
[----:B--2---:R-:W-:Y:S01]  /*1880*/  @P1 FMUL.FTZ R194, R193, R194 ;  /* 0x000000c2c1c21220 */ /* 0x004fe20000410000 */
[----:B------:R-:W-:Y:S01]  /*1890*/  MOV R193, R177 ;  /* 0x000000b100c17202 */ /* 0x000fe20000000f00 */
[----:B------:R-:W2:Y:S02]  /*18a0*/  @P1 LDC R199, c[0x0][0x40c] ;  /* 0x00010300ffc71b82 */ /* 0x000ea40000000800 */
[----:B------:R-:W-:Y:S01]  /*18b0*/  @P1 FFMA.FTZ R193, R194, R45, R177 ;  /* 0x0000002dc2c11223 */ /* 0x000fe200000100b1 */
[----:B------:R-:W-:-:S05]  /*18c0*/  @P1 SHF.L.U32 R194, R173, 0x10, RZ ;  /* 0x00000010adc21819 */ /* 0x000fca00000006ff */
[----:B---3--:R-:W-:Y:S01]  /*18d0*/  @P1 FMUL.FTZ R197, R194, R197 ;  /* 0x000000c5c2c51220 */ /* 0x008fe20000410000 */
[----:B------:R-:W-:Y:S01]  /*18e0*/  @P1 PRMT R194, R173, 0x7632, R194 ;  /* 0x00007632adc21816 */ /* 0x000fe200000000c2 */
[----:B------:R-:W3:Y:S03]  /*18f0*/  @P1 LDC R198, c[0x0][0x40c] ;  /* 0x00010300ffc61b82 */ /* 0x000ee60000000800 */
[----:B------:R-:W-:Y:S02]  /*1900*/  @P1 SHF.L.U32 R195, R194, 0x10, RZ ;  /* 0x00000010c2c31819 */ /* 0x000fe400000006ff */
[----:B------:R-:W-:Y:S01]  /*1910*/  MOV R194, R178 ;  /* 0x000000b200c27202 */ /* 0x000fe20000000f00 */
[----:B------:R-:W-:Y:S02]  /*1920*/  @P1 FFMA.FTZ R194, R197, R46, R178 ;  /* 0x0000002ec5c21223 */ /* 0x000fe400000100b2 */
[----:B0-----:R-:W-:Y:S01]  /*1930*/  @P1 FMUL.FTZ R196, R195, R196 ;  /* 0x000000c4c3c41220 */ /* 0x001fe20000410000 */
[----:B------:R-:W-:Y:S01]  /*1940*/  MOV R195, R179 ;  /* 0x000000b300c37202 */ /* 0x000fe20000000f00 */
[----:B-1----:R-:W0:Y:S02]  /*1950*/  @P1 LDC R241, c[0x0][0x40c] ;  /* 0x00010300fff11b82 */ /* 0x002e240000000800 */
[----:B------:R-:W-:Y:S01]  /*1960*/  @P1 FFMA.FTZ R195, R196, R47, R179 ;  /* 0x0000002fc4c31223 */ /* 0x000fe200000100b3 */
[----:B------:R-:W-:-:S05]  /*1970*/  @P1 SHF.L.U32 R196, R174, 0x10, RZ ;  /* 0x00000010aec41819 */ /* 0x000fca00000006ff */
[----:B--2---:R-:W-:Y:S01]  /*1980*/  @P1 FMUL.FTZ R199, R196, R199 ;  /* 0x000000c7c4c71220 */ /* 0x004fe20000410000 */
[----:B------:R-:W-:-:S04]  /*1990*/  @P1 PRMT R196, R174, 0x7632, R196 ;  /* 0x00007632aec41816 */ /* 0x000fc800000000c4 */
[----:B------:R-:W-:Y:S02]  /*19a0*/  @P1 SHF.L.U32 R197, R196, 0x10, RZ ;  /* 0x00000010c4c51819 */ /* 0x000fe400000006ff */
[----:B------:R-:W-:Y:S01]  /*19b0*/  MOV R196, R180 ;  /* 0x000000b400c47202 */ /* 0x000fe20000000f00 */
[----:B------:R-:W-:Y:S01]  /*19c0*/  @P1 FFMA.FTZ R196, R199, R48, R180 ;  /* 0x00000030c7c41223 */ /* 0x000fe200000100b4 */
[----:B------:R-:W-:Y:S01]  /*19d0*/  MOV R199, R183 ;  /* 0x000000b700c77202 */ /* 0x000fe20000000f00 */
[----:B---3--:R-:W-:Y:S01]  /*19e0*/  @P1 FMUL.FTZ R198, R197, R198 ;  /* 0x000000c6c5c61220 */ /* 0x008fe20000410000 */
[----:B------:R-:W-:-:S03]  /*19f0*/  MOV R197, R181 ;  /* 0x000000b500c57202 */ /* 0x000fc60000000f00 */
[----:B------:R-:W-:Y:S01]  /*1a00*/  @P1 FFMA.FTZ R197, R198, R49, R181 ;  /* 0x00000031c6c51223 */ /* 0x000fe200000100b5 */
[----:B------:R-:W-:-:S05]  /*1a10*/  @P1 SHF.L.U32 R198, R175, 0x10, RZ ;  /* 0x00000010afc61819 */ /* 0x000fca00000006ff */
[----:B0-----:R-:W-:Y:S01]  /*1a20*/  @P1 FMUL.FTZ R241, R198, R241 ;  /* 0x000000f1c6f11220 */ /* 0x001fe20000410000 */
[----:B------:R-:W-:-:S03]  /*1a30*/  MOV R198, R182 ;  /* 0x000000b600c67202 */ /* 0x000fc60000000f00 */
[----:B------:R-:W-:Y:S01]  /*1a40*/  @P1 FFMA.FTZ R198, R241, R50, R182 ;  /* 0x00000032f1c61223 */ /* 0x000fe200000100b6 */
[----:B------:R-:W-:Y:S06]  /*1a50*/  @!P1 BRA `(.L_x_18862) ;  /* 0x0000000000c49947 */ /* 0x000fec0003800000 */
[----:B------:R-:W-:-:S04]  /*1a60*/  PRMT R199, R175, 0x7632, R199 ;  /* 0x00007632afc77816 */ /* 0x000fc800000000c7 */
[----:B------:R-:W-:-:S05]  /*1a70*/  SHF.L.U32 R199, R199, 0x10, RZ ;  /* 0x00000010c7c77819 */ /* 0x000fca00000006ff */
[----:B------:R-:W-:-:S04]  /*1a80*/  FMUL.FTZ R240, R199, UR12 ;  /* 0x0000000cc7f07c20 */ /* 0x000fc80008410000 */
[----:B------:R-:W-:Y:S01]  /*1a90*/  FFMA.FTZ R199, R240, R51, R183 ;  /* 0x00000033f0c77223 */ /* 0x000fe200000100b7 */
[----:B------:R-:W-:Y:S06]  /*1aa0*/  BRA `(.L_x_18862) ;  /* 0x0000000000b07947 */ /* 0x000fec0003800000 */
.L_x_18861:
[----:B0-----:R-:W0:Y:S01]  /*1ab0*/  @P5 LDC R193, c[0x0][0x40c] ;  /* 0x00010300ffc15b82 */ /* 0x001e220000000800 */
[----:B-----5:R-:W-:Y:S02]  /*1ac0*/  @P5 SHF.L.U32 R192, R172, 0x10, RZ ;  /* 0x00000010acc05819 */ /* 0x020fe400000006ff */
[----:B-1----:R-:W-:-:S05]  /*1ad0*/  @P5 SHF.L.U32 R241, R175, 0x10, RZ ;  /* 0x00000010aff15819 */ /* 0x002fca00000006ff */
[----:B------:R-:W1:Y:S08]  /*1ae0*/  @P5 LDC R194, c[0x0][0x40c] ;  /* 0x00010300ffc25b82 */ /* 0x000e700000000800 */
[----:B------:R-:W2:Y:S01]  /*1af0*/  @P5 LDC R197, c[0x0][0x40c] ;  /* 0x00010300ffc55b82 */ /* 0x000ea20000000800 */
[----:B0-----:R-:W-:Y:S01]  /*1b00*/  @P5 FMUL.FTZ R195, R192, R193 ;  /* 0x000000c1c0c35220 */ /* 0x001fe20000410000 */
[----:B------:R-:W-:-:S06]  /*1b10*/  @P5 PRMT R192, R172, 0x7632, R192 ;  /* 0x00007632acc05816 */ /* 0x000fcc00000000c0 */
[----:B------:R-:W0:Y:S01]  /*1b20*/  @P5 LDC R196, c[0x0][0x40c] ;  /* 0x00010300ffc45b82 */ /* 0x000e220000000800 */
        /* <DEDUP_REMOVED lines=9> */
[----:B------:R-:W-:Y:S01]  /*1bc0*/  @P5 PRMT R194, R173, 0x7632, R194 ;  /* 0x00007632adc25816 */ /* 0x000fe200000000c2 */
[----:B------:R-:W2:Y:S03]  /*1bd0*/  @P5 LDC R240, c[0x0][0x40c] ;  /* 0x00010300fff05b82 */ /* 0x000ea60000000800 */
[----:B------:R-:W-:Y:S01]  /*1be0*/  @P5 SHF.L.U32 R195, R194, 0x10, RZ ;  /* 0x00000010c2c35819 */ /* 0x000fe200000006ff */
[----:B------:R-:W-:Y:S02]  /*1bf0*/  HFMA2 R194, -RZ, RZ, 0, 0 ;  /* 0x00000000ffc27431 */ /* 0x000fe400000001ff */
[----:B------:R-:W-:Y:S02]  /*1c00*/  @P5 FMUL.FTZ R194, R197, R46 ;  /* 0x0000002ec5c25220 */ /* 0x000fe40000410000 */
[----:B0-----:R-:W-:Y:S01]  /*1c10*/  @P5 FMUL.FTZ R196, R195, R196 ;  /* 0x000000c4c3c45220 */ /* 0x001fe20000410000 */
[----:B------:R-:W-:Y:S01]  /*1c20*/  MOV R195, RZ ;  /* 0x000000ff00c37202 */ /* 0x000fe20000000f00 */
[----:B------:R-:W0:Y:S02]  /*1c30*/  @P5 LDC R198, c[0x0][0x40c] ;  /* 0x00010300ffc65b82 */ /* 0x000e240000000800 */
[----:B------:R-:W-:Y:S01]  /*1c40*/  @P5 FMUL.FTZ R195, R196, R47 ;  /* 0x0000002fc4c35220 */ /* 0x000fe20000410000 */
[----:B------:R-:W-:-:S05]  /*1c50*/  @P5 SHF.L.U32 R196, R174, 0x10, RZ ;  /* 0x00000010aec45819 */ /* 0x000fca00000006ff */
[----:B-1----:R-:W-:Y:S01]  /*1c60*/  @P5 FMUL.FTZ R199, R196, R199 ;  /* 0x000000c7c4c75220 */ /* 0x002fe20000410000 */
[----:B------:R-:W-:-:S04]  /*1c70*/  @P5 PRMT R196, R174, 0x7632, R196 ;  /* 0x00007632aec45816 */ /* 0x000fc800000000c4 */
[----:B------:R-:W-:Y:S01]  /*1c80*/  @P5 SHF.L.U32 R197, R196, 0x10, RZ ;  /* 0x00000010c4c55819 */ /* 0x000fe200000006ff */
[----:B------:R-:W-:Y:S02]  /*1c90*/  HFMA2 R196, -RZ, RZ, 0, 0 ;  /* 0x00000000ffc47431 */ /* 0x000fe400000001ff */
[----:B------:R-:W-:Y:S02]  /*1ca0*/  @P5 FMUL.FTZ R196, R199, R48 ;  /* 0x00000030c7c45220 */ /* 0x000fe40000410000 */
[----:B------:R-:W1:Y:S01]  /*1cb0*/  @P5 LDC R199, c[0x0][0x40c] ;  /* 0x00010300ffc75b82 */ /* 0x000e620000000800 */
[----:B--2---:R-:W-:Y:S01]  /*1cc0*/  @P5 FMUL.FTZ R240, R197, R240 ;  /* 0x000000f0c5f05220 */ /* 0x004fe20000410000 */
[----:B------:R-:W-:-:S03]  /*1cd0*/  MOV R197, RZ ;  /* 0x000000ff00c57202 */ /* 0x000fc60000000f00 */
[----:B------:R-:W-:Y:S01]  /*1ce0*/  @P5 FMUL.FTZ R197, R240, R49 ;  /* 0x00000031f0c55220 */ /* 0x000fe20000410000 */
[----:B0-----:R-:W-:Y:S01]  /*1cf0*/  @P5 FMUL.FTZ R241, R241, R198 ;  /* 0x000000c6f1f15220 */ /* 0x001fe20000410000 */
[----:B------:R-:W-:-:S04]  /*1d00*/  @P5 PRMT R198, R175, 0x7632, R198 ;  /* 0x00007632afc65816 */ /* 0x000fc800000000c6 */
[----:B------:R-:W-:Y:S01]  /*1d10*/  @P5 SHF.L.U32 R240, R198, 0x10, RZ ;  /* 0x00000010c6f05819 */ /* 0x000fe200000006ff */
[----:B------:R-:W-:Y:S02]  /*1d20*/  HFMA2 R198, -RZ, RZ, 0, 0 ;  /* 0x00000000ffc67431 */ /* 0x000fe400000001ff */
[----:B------:R-:W-:Y:S02]  /*1d30*/  @P5 FMUL.FTZ R198, R241, R50 ;  /* 0x00000032f1c65220 */ /* 0x000fe40000410000 */
[----:B-1----:R-:W-:Y:S01]  /*1d40*/  @P5 FMUL.FTZ R240, R240, R199 ;  /* 0x000000c7f0f05220 */ /* 0x002fe20000410000 */
[----:B------:R-:W-:-:S03]  /*1d50*/  MOV R199, RZ ;  /* 0x000000ff00c77202 */ /* 0x000fc60000000f00 */
[----:B------:R-:W-:-:S07]  /*1d60*/  @P5 FMUL.FTZ R199, R240, R51 ;  /* 0x00000033f0c75220 */ /* 0x000fce0000410000 */
.L_x_18862:
[----:B------:R-:W0:Y:S01]  /*1d70*/  LDC.64 R240, c[0x0][0x3a8] ;  /* 0x0000ea00fff07b82 */ /* 0x000e220000000a00 */
[----:B------:R-:W-:Y:S01]  /*1d80*/  IADD3 R248, PT, PT, R248, 0x80, RZ ;  /* 0x00000080f8f87810 */ /* 0x000fe20007ffe0ff */
[C---:B0-----:R-:W-:Y:S01]  /*1d90*/  IMAD.WIDE.U32 R240, R249.reuse, 0x20, R240 ;  /* 0x00000020f9f07825 */ /* 0x041fe200078e00f0 */
[----:B------:R-:W-:-:S04]  /*1da0*/  IADD3 R249, PT, PT, R249, 0x80, RZ ;  /* 0x00000080f9f97810 */ /* 0x000fc80007ffe0ff */
[----:B------:R0:W-:Y:S04]  /*1db0*/  STG.E.128 desc[UR6][R240.64], R192 ;  /* 0x000000c0f0007986 */ /* 0x0001e8000c101d06 */
[----:B------:R0:W-:Y:S02]  /*1dc0*/  STG.E.128 desc[UR6][R240.64+0x10], R196 ;  /* 0x000010c4f0007986 */ /* 0x0001e4000c101d06 */
.L_x_18860:
[----:B------:R-:W-:Y:S05]  /*1dd0*/  BSYNC.RECONVERGENT B0 ;  /* 0x0000000000007941 */ /* 0x000fea0003800200 */
.L_x_18859:
        /* <DEDUP_REMOVED lines=17> */
[----:B-----5:R-:W-:-:S07]  /*1ef0*/  @P1 SHF.L.U32 R200, R172, 0x10, RZ ;  /* 0x00000010acc81819 */ /* 0x020fce00000006ff */
[----:B------:R-:W3:Y:S08]  /*1f00*/  @P1 LDC R202, c[0x0][0x40c] ;  /* 0x00010300ffca1b82 */ /* 0x000ef00000000800 */
[----:B------:R-:W4:Y:S01]  /*1f10*/  @P1 LDC R205, c[0x0][0x40c] ;  /* 0x00010300ffcd1b82 */ /* 0x000f220000000800 */
[----:B--2---:R-:W-:Y:S01]  /*1f20*/  @P1 FMUL.FTZ R203, R200, R201 ;  /* 0x000000c9c8cb1220 */ /* 0x004fe20000410000 */
[----:B------:R-:W-:-:S06]  /*1f30*/  @P1 PRMT R200, R172, 0x7632, R200 ;  /* 0x00007632acc81816 */ /* 0x000fcc00000000c8 */
[----:B------:R-:W2:Y:S01]  /*1f40*/  @P1 LDC R204, c[0x0][0x40c] ;  /* 0x00010300ffcc1b82 */ /* 0x000ea20000000800 */
[----:B------:R-:W-:Y:S02]  /*1f50*/  @P1 SHF.L.U32 R201, R200, 0x10, RZ ;  /* 0x00000010c8c91819 */ /* 0x000fe400000006ff */
[----:B------:R-:W-:Y:S01]  /*1f60*/  MOV R200, R176 ;  /* 0x000000b000c87202 */ /* 0x000fe20000000f00 */
[----:B------:R-:W-:Y:S02]  /*1f70*/  @P1 FFMA.FTZ R200, R203, R68, R176 ;  /* 0x00000044cbc81223 */ /* 0x000fe400000100b0 */
[----:B---3--:R-:W-:Y:S01]  /*1f80*/  @P1 FMUL.FTZ R202, R201, R202 ;  /* 0x000000cac9ca1220 */ /* 0x008fe20000410000 */
[----:B------:R-:W-:Y:S01]  /*1f90*/  MOV R201, R177 ;  /* 0x000000b100c97202 */ /* 0x000fe20000000f00 */
[----:B------:R-:W3:Y:S02]  /*1fa0*/  @P1 LDC R207, c[0x0][0x40c] ;  /* 0x00010300ffcf1b82 */ /* 0x000ee40000000800 */
[----:B------:R-:W-:Y:S01]  /*1fb0*/  @P1 FFMA.FTZ R201, R202, R69, R177 ;  /* 0x00000045cac91223 */ /* 0x000fe200000100b1 */
[----:B------:R-:W-:-:S05]  /*1fc0*/  @P1 SHF.L.U32 R202, R173, 0x10, RZ ;  /* 0x00000010adca1819 */ /* 0x000fca00000006ff */
[----:B----4-:R-:W-:Y:S01]  /*1fd0*/  @P1 FMUL.FTZ R205, R202, R205 ;  /* 0x000000cdcacd1220 */ /* 0x010fe20000410000 */
[----:B------:R-:W-:Y:S01]  /*1fe0*/  @P1 PRMT R202, R173, 0x7632, R202 ;  /* 0x00007632adca1816 */ /* 0x000fe200000000ca */
[----:B------:R-:W4:Y:S03]  /*1ff0*/  @P1 LDC R206, c[0x0][0x40c] ;  /* 0x00010300ffce1b82 */ /* 0x000f260000000800 */
[----:B------:R-:W-:Y:S02]  /*2000*/  @P1 SHF.L.U32 R203, R202, 0x10, RZ ;  /* 0x00000010cacb1819 */ /* 0x000fe400000006ff */
[----:B------:R-:W-:Y:S01]  /*2010*/  MOV R202, R178 ;  /* 0x000000b200ca7202 */ /* 0x000fe20000000f00 */
[----:B------:R-:W-:Y:S02]  /*2020*/  @P1 FFMA.FTZ R202, R205, R70, R178 ;  /* 0x00000046cdca1223 */ /* 0x000fe400000100b2 */
[----:B--2---:R-:W-:Y:S01]  /*2030*/  @P1 FMUL.FTZ R204, R203, R204 ;  /* 0x000000cccbcc1220 */ /* 0x004fe20000410000 */
[----:B------:R-:W-:Y:S01]  /*2040*/  MOV R203, R179 ;  /* 0x000000b300cb7202 */ /* 0x000fe20000000f00 */
[----:B01----:R-:W0:Y:S02]  /*2050*/  @P1 LDC R241, c[0x0][0x40c] ;  /* 0x00010300fff11b82 */ /* 0x003e240000000800 */
[----:B------:R-:W-:Y:S01]  /*2060*/  @P1 FFMA.FTZ R203, R204, R71, R179 ;  /* 0x00000047cccb1223 */ /* 0x000fe200000100b3 */
[----:B------:R-:W-:-:S05]  /*2070*/  @P1 SHF.L.U32 R204, R174, 0x10, RZ ;  /* 0x00000010aecc1819 */ /* 0x000fca00000006ff */
[----:B---3--:R-:W-:Y:S01]  /*2080*/  @P1 FMUL.FTZ R207, R204, R207 ;  /* 0x000000cfcccf1220 */ /* 0x008fe20000410000 */
[----:B------:R-:W-:-:S04]  /*2090*/  @P1 PRMT R204, R174, 0x7632, R204 ;  /* 0x00007632aecc1816 */ /* 0x000fc800000000cc */
[----:B------:R-:W-:Y:S02]  /*20a0*/  @P1 SHF.L.U32 R205, R204, 0x10, RZ ;  /* 0x00000010cccd1819 */ /* 0x000fe400000006ff */
[----:B------:R-:W-:Y:S01]  /*20b0*/  MOV R204, R180 ;  /* 0x000000b400cc7202 */ /* 0x000fe20000000f00 */
[----:B------:R-:W-:Y:S01]  /*20c0*/  @P1 FFMA.FTZ R204, R207, R72, R180 ;  /* 0x00000048cfcc1223 */ /* 0x000fe200000100b4 */
[----:B------:R-:W-:Y:S01]  /*20d0*/  MOV R207, R183 ;  /* 0x000000b700cf7202 */ /* 0x000fe20000000f00 */
[----:B----4-:R-:W-:Y:S01]  /*20e0*/  @P1 FMUL.FTZ R206, R205, R206 ;  /* 0x000000cecdce1220 */ /* 0x010fe20000410000 */
        /* <DEDUP_REMOVED lines=12> */
.L_x_18865:
[----:B--2---:R-:W2:Y:S01]  /*21b0*/  @P5 LDC R201, c[0x0][0x40c] ;  /* 0x00010300ffc95b82 */ /* 0x004ea20000000800 */
[----:B-----5:R-:W-:Y:S02]  /*21c0*/  @P5 SHF.L.U32 R200, R172, 0x10, RZ ;  /* 0x00000010acc85819 */ /* 0x020fe400000006ff */
[----:B01----:R-:W-:-:S05]  /*21d0*/  @P5 SHF.L.U32 R241, R175, 0x10, RZ ;  /* 0x00000010aff15819 */ /* 0x003fca00000006ff */
[----:B------:R-:W0:Y:S08]  /*21e0*/  @P5 LDC R202, c[0x0][0x40c] ;  /* 0x00010300ffca5b82 */ /* 0x000e300000000800 */
[----:B------:R-:W1:Y:S01]  /*21f0*/  @P5 LDC R205, c[0x0][0x40c] ;  /* 0x00010300ffcd5b82 */ /* 0x000e620000000800 */
[----:B--2---:R-:W-:Y:S01]  /*2200*/  @P5 FMUL.FTZ R203, R200, R201 ;  /* 0x000000c9c8cb5220 */ /* 0x004fe20000410000 */
[----:B------:R-:W-:-:S06]  /*2210*/  @P5 PRMT R200, R172, 0x7632, R200 ;  /* 0x00007632acc85816 */ /* 0x000fcc00000000c8 */
[----:B------:R-:W2:Y:S01]  /*2220*/  @P5 LDC R204, c[0x0][0x40c] ;  /* 0x00010300ffcc5b82 */ /* 0x000ea20000000800 */
        /* <DEDUP_REMOVED lines=9> */
[----:B------:R-:W-:Y:S01]  /*22c0*/  @P5 PRMT R202, R173, 0x7632, R202 ;  /* 0x00007632adca5816 */ /* 0x000fe200000000ca */
[----:B------:R-:W1:Y:S03]  /*22d0*/  @P5 LDC R240, c[0x0][0x40c] ;  /* 0x00010300fff05b82 */ /* 0x000e660000000800 */
        /* <DEDUP_REMOVED lines=8> */
[----:B0-----:R-:W-:Y:S01]  /*2360*/  @P5 FMUL.FTZ R207, R204, R207 ;  /* 0x000000cfcccf5220 */ /* 0x001fe20000410000 */
[----:B------:R-:W-:-:S04]  /*2370*/  @P5 PRMT R204, R174, 0x7632, R204 ;  /* 0x00007632aecc5816 */ /* 0x000fc800000000cc */
[----:B------:R-:W-:Y:S01]  /*2380*/  @P5 SHF.L.U32 R205, R204, 0x10, RZ ;  /* 0x00000010cccd5819 */ /* 0x000fe200000006ff */
[----:B------:R-:W-:Y:S02]  /*2390*/  HFMA2 R204, -RZ, RZ, 0, 0 ;  /* 0x00000000ffcc7431 */ /* 0x000fe400000001ff */
[----:B------:R-:W-:Y:S02]  /*23a0*/  @P5 FMUL.FTZ R204, R207, R72 ;  /* 0x00000048cfcc5220 */ /* 0x000fe40000410000 */
[----:B------:R-:W0:Y:S01]  /*23b0*/  @P5 LDC R207, c[0x0][0x40c] ;  /* 0x00010300ffcf5b82 */ /* 0x000e220000000800 */
[----:B-1----:R-:W-:Y:S01]  /*23c0*/  @P5 FMUL.FTZ R240, R205, R240 ;  /* 0x000000f0cdf05220 */ /* 0x002fe20000410000 */
[----:B------:R-:W-:-:S03]  /*23d0*/  MOV R205, RZ ;  /* 0x000000ff00cd7202 */ /* 0x000fc60000000f00 */
[----:B------:R-:W-:Y:S01]  /*23e0*/  @P5 FMUL.FTZ R205, R240, R73 ;  /* 0x00000049f0cd5220 */ /* 0x000fe20000410000 */
[----:B--2---:R-:W-:Y:S01]  /*23f0*/  @P5 FMUL.FTZ R241, R241, R206 ;  /* 0x000000cef1f15220 */ /* 0x004fe20000410000 */
[----:B------:R-:W-:-:S04]  /*2400*/  @P5 PRMT R206, R175, 0x7632, R206 ;  /* 0x00007632afce5816 */ /* 0x000fc800000000ce */
[----:B------:R-:W-:Y:S01]  /*2410*/  @P5 SHF.L.U32 R240, R206, 0x10, RZ ;  /* 0x00000010cef05819 */ /* 0x000fe200000006ff */
[----:B------:R-:W-:Y:S02]  /*2420*/  HFMA2 R206, -RZ, RZ, 0, 0 ;  /* 0x00000000ffce7431 */ /* 0x000fe400000001ff */
[----:B------:R-:W-:Y:S02]  /*2430*/  @P5 FMUL.FTZ R206, R241, R74 ;  /* 0x0000004af1ce5220 */ /* 0x000fe40000410000 */
[----:B0-----:R-:W-:Y:S01]  /*2440*/  @P5 FMUL.FTZ R240, R240, R207 ;  /* 0x000000cff0f05220 */ /* 0x001fe20000410000 */
[----:B------:R-:W-:-:S03]  /*2450*/  MOV R207, RZ ;  /* 0x000000ff00cf7202 */ /* 0x000fc60000000f00 */
[----:B------:R-:W-:-:S07]  /*2460*/  @P5 FMUL.FTZ R207, R240, R75 ;  /* 0x0000004bf0cf5220 */ /* 0x000fce0000410000 */
.L_x_18866:
[----:B------:R-:W0:Y:S01]  /*2470*/  LDC.64 R240, c[0x0][0x3a8] ;  /* 0x0000ea00fff07b82 */ /* 0x000e220000000a00 */
[----:B------:R-:W-:Y:S01]  /*2480*/  IADD3 R248, PT, PT, R248, 0x80, RZ ;  /* 0x00000080f8f87810 */ /* 0x000fe20007ffe0ff */
[C---:B0-----:R-:W-:Y:S01]  /*2490*/  IMAD.WIDE.U32 R240, R249.reuse, 0x20, R240 ;  /* 0x00000020f9f07825 */ /* 0x041fe200078e00f0 */
[----:B------:R-:W-:-:S04]  /*24a0*/  IADD3 R249, PT, PT, R249, 0x80, RZ ;  /* 0x00000080f9f97810 */ /* 0x000fc80007ffe0ff */
[----:B------:R2:W-:Y:S04]  /*24b0*/  STG.E.128 desc[UR6][R240.64], R200 ;  /* 0x000000c8f0007986 */ /* 0x0005e8000c101d06 */
[----:B------:R2:W-:Y:S02]  /*24c0*/  STG.E.128 desc[UR6][R240.64+0x10], R204 ;  /* 0x000010ccf0007986 */ /* 0x0005e4000c101d06 */
.L_x_18864:
[----:B------:R-:W-:Y:S05]  /*24d0*/  BSYNC.RECONVERGENT B0 ;  /* 0x0000000000007941 */ /* 0x000fea0003800200 */
.L_x_18863:
        /* <DEDUP_REMOVED lines=15> */
[----:B-----5:R-:W-:-:S07]  /*25d0*/  @P2 SHF.L.U32 R208, R172, 0x10, RZ ;  /* 0x00000010acd02819 */ /* 0x020fce00000006ff */
[----:B------:R-:W4:Y:S08]  /*25e0*/  @P2 LDC R210, c[0x0][0x40c] ;  /* 0x00010300ffd22b82 */ /* 0x000f300000000800 */
[----:B------:R-:W0:Y:S01]  /*25f0*/  @P2 LDC R213, c[0x0][0x40c] ;  /* 0x00010300ffd52b82 */ /* 0x000e220000000800 */
[----:B---3--:R-:W-:Y:S01]  /*2600*/  @P2 FMUL.FTZ R211, R208, R209 ;  /* 0x000000d1d0d32220 */ /* 0x008fe20000410000 */
[----:B------:R-:W-:-:S06]  /*2610*/  @P2 PRMT R208, R172, 0x7632, R208 ;  /* 0x00007632acd02816 */ /* 0x000fcc00000000d0 */
[----:B------:R-:W3:Y:S01]  /*2620*/  @P2 LDC R212, c[0x0][0x40c] ;  /* 0x00010300ffd42b82 */ /* 0x000ee20000000800 */
[----:B------:R-:W-:Y:S02]  /*2630*/  @P2 SHF.L.U32 R209, R208, 0x10, RZ ;  /* 0x00000010d0d12819 */ /* 0x000fe400000006ff */
[----:B------:R-:W-:Y:S01]  /*2640*/  MOV R208, R176 ;  /* 0x000000b000d07202 */ /* 0x000fe20000000f00 */
[----:B------:R-:W-:Y:S02]  /*2650*/  @P2 FFMA.FTZ R208, R211, R92, R176 ;  /* 0x0000005cd3d02223 */ /* 0x000fe400000100b0 */
[----:B----4-:R-:W-:Y:S01]  /*2660*/  @P2 FMUL.FTZ R210, R209, R210 ;  /* 0x000000d2d1d22220 */ /* 0x010fe20000410000 */
[----:B------:R-:W-:Y:S01]  /*2670*/  MOV R209, R177 ;  /* 0x000000b100d17202 */ /* 0x000fe20000000f00 */
[----:B------:R-:W4:Y:S02]  /*2680*/  @P2 LDC R215, c[0x0][0x40c] ;  /* 0x00010300ffd72b82 */ /* 0x000f240000000800 */
[----:B------:R-:W-:Y:S01]  /*2690*/  @P2 FFMA.FTZ R209, R210, R93, R177 ;  /* 0x0000005dd2d12223 */ /* 0x000fe200000100b1 */
[----:B------:R-:W-:-:S05]  /*26a0*/  @P2 SHF.L.U32 R210, R173, 0x10, RZ ;  /* 0x00000010add22819 */ /* 0x000fca00000006ff */
[----:B0-----:R-:W-:Y:S01]  /*26b0*/  @P2 FMUL.FTZ R213, R210, R213 ;  /* 0x000000d5d2d52220 */ /* 0x001fe20000410000 */
[----:B------:R-:W-:Y:S01]  /*26c0*/  @P2 PRMT R210, R173, 0x7632, R210 ;  /* 0x00007632add22816 */ /* 0x000fe200000000d2 */
[----:B------:R-:W0:Y:S03]  /*26d0*/  @P2 LDC R214, c[0x0][0x40c] ;  /* 0x00010300ffd62b82 */ /* 0x000e260000000800 */
[----:B------:R-:W-:Y:S02]  /*26e0*/  @P2 SHF.L.U32 R211, R210, 0x10, RZ ;  /* 0x00000010d2d32819 */ /* 0x000fe400000006ff */
[----:B------:R-:W-:Y:S01]  /*26f0*/  MOV R210, R178 ;  /* 0x000000b200d27202 */ /* 0x000fe20000000f00 */
[----:B------:R-:W-:Y:S02]  /*2700*/  @P2 FFMA.FTZ R210, R213, R94, R178 ;  /* 0x0000005ed5d22223 */ /* 0x000fe400000100b2 */
[----:B---3--:R-:W-:Y:S01]  /*2710*/  @P2 FMUL.FTZ R212, R211, R212 ;  /* 0x000000d4d3d42220 */ /* 0x008fe20000410000 */
[----:B------:R-:W-:Y:S01]  /*2720*/  MOV R211, R179 ;  /* 0x000000b300d37202 */ /* 0x000fe20000000f00 */
[----:B-12---:R-:W1:Y:S02]  /*2730*/  @P2 LDC R241, c[0x0][0x40c] ;  /* 0x00010300fff12b82 */ /* 0x006e640000000800 */
[----:B------:R-:W-:Y:S01]  /*2740*/  @P2 FFMA.FTZ R211, R212, R95, R179 ;  /* 0x0000005fd4d32223 */ /* 0x000fe200000100b3 */
[----:B------:R-:W-:-:S05]  /*2750*/  @P2 SHF.L.U32 R212, R174, 0x10, RZ ;  /* 0x00000010aed42819 */ /* 0x000fca00000006ff */
[----:B----4-:R-:W-:Y:S01]  /*2760*/  @P2 FMUL.FTZ R215, R212, R215 ;  /* 0x000000d7d4d72220 */ /* 0x010fe20000410000 */
[----:B------:R-:W-:-:S04]  /*2770*/  @P2 PRMT R212, R174, 0x7632, R212 ;  /* 0x00007632aed42816 */ /* 0x000fc800000000d4 */
[----:B------:R-:W-:Y:S02]  /*2780*/  @P2 SHF.L.U32 R213, R212, 0x10, RZ ;  /* 0x00000010d4d52819 */ /* 0x000fe400000006ff */
[----:B------:R-:W-:Y:S01]  /*2790*/  MOV R212, R180 ;  /* 0x000000b400d47202 */ /* 0x000fe20000000f00 */
[----:B------:R-:W-:Y:S01]  /*27a0*/  @P2 FFMA.FTZ R212, R215, R96, R180 ;  /* 0x00000060d7d42223 */ /* 0x000fe200000100b4 */
[----:B------:R-:W-:Y:S01]  /*27b0*/  MOV R215, R183 ;  /* 0x000000b700d77202 */ /* 0x000fe20000000f00 */
[----:B0-----:R-:W-:Y:S01]  /*27c0*/  @P2 FMUL.FTZ R214, R213, R214 ;  /* 0x000000d6d5d62220 */ /* 0x001fe20000410000 */
[----:B------:R-:W-:-:S03]  /*27d0*/  MOV R213, R181 ;  /* 0x000000b500d57202 */ /* 0x000fc60000000f00 */
[----:B------:R-:W-:Y:S01]  /*27e0*/  @P2 FFMA.FTZ R213, R214, R97, R181 ;  /* 0x00000061d6d52223 */ /* 0x000fe200000100b5 */
[----:B------:R-:W-:-:S05]  /*27f0*/  @P2 SHF.L.U32 R214, R175, 0x10, RZ ;  /* 0x00000010afd62819 */ /* 0x000fca00000006ff */
[----:B-1----:R-:W-:Y:S01]  /*2800*/  @P2 FMUL.FTZ R241, R214, R241 ;  /* 0x000000f1d6f12220 */ /* 0x002fe20000410000 */
        /* <DEDUP_REMOVED lines=8> */
.L_x_18869:
[----:B---3--:R-:W3:Y:S01]  /*2890*/  @P5 LDC R209, c[0x0][0x40c] ;  /* 0x00010300ffd15b82 */ /* 0x008ee20000000800 */
[----:B-----5:R-:W-:Y:S02]  /*28a0*/  @P5 SHF.L.U32 R208, R172, 0x10, RZ ;  /* 0x00000010acd05819 */ /* 0x020fe400000006ff */
[----:B012---:R-:W-:-:S05]  /*28b0*/  @P5 SHF.L.U32 R241, R175, 0x10, RZ ;  /* 0x00000010aff15819 */ /* 0x007fca00000006ff */
[----:B------:R-:W0:Y:S08]  /*28c0*/  @P5 LDC R210, c[0x0][0x40c] ;  /* 0x00010300ffd25b82 */ /* 0x000e300000000800 */
[----:B------:R-:W1:Y:S01]  /*28d0*/  @P5 LDC R213, c[0x0][0x40c] ;  /* 0x00010300ffd55b82 */ /* 0x000e620000000800 */
[----:B---3--:R-:W-:Y:S01]  /*28e0*/  @P5 FMUL.FTZ R211, R208, R209 ;  /* 0x000000d1d0d35220 */ /* 0x008fe20000410000 */
        /* <DEDUP_REMOVED lines=38> */
.L_x_18870:
[----:B------:R-:W0:Y:S01]  /*2b50*/  LDC.64 R240, c[0x0][0x3a8] ;  /* 0x0000ea00fff07b82 */ /* 0x000e220000000a00 */
[----:B------:R-:W-:Y:S01]  /*2b60*/  IADD3 R248, PT, PT, R248, 0x80, RZ ;  /* 0x00000080f8f87810 */ /* 0x000fe20007ffe0ff */
[C---:B0-----:R-:W-:Y:S01]  /*2b70*/  IMAD.WIDE.U32 R240, R249.reuse, 0x20, R240 ;  /* 0x00000020f9f07825 */ /* 0x041fe200078e00f0 */
[----:B------:R-:W-:-:S04]  /*2b80*/  IADD3 R249, PT, PT, R249, 0x80, RZ ;  /* 0x00000080f9f97810 */ /* 0x000fc80007ffe0ff */
[----:B------:R3:W-:Y:S04]  /*2b90*/  STG.E.128 desc[UR6][R240.64], R208 ;  /* 0x000000d0f0007986 */ /* 0x0007e8000c101d06 */
[----:B------:R3:W-:Y:S02]  /*2ba0*/  STG.E.128 desc[UR6][R240.64+0x10], R212 ;  /* 0x000010d4f0007986 */ /* 0x0007e4000c101d06 */
.L_x_18868:
[----:B------:R-:W-:Y:S05]  /*2bb0*/  BSYNC.RECONVERGENT B0 ;  /* 0x0000000000007941 */ /* 0x000fea0003800200 */
.L_x_18867:
        /* <DEDUP_REMOVED lines=15> */
[----:B-----5:R-:W-:-:S07]  /*2cb0*/  @P3 SHF.L.U32 R216, R172, 0x10, RZ ;  /* 0x00000010acd83819 */ /* 0x020fce00000006ff */
[----:B------:R-:W4:Y:S08]  /*2cc0*/  @P3 LDC R218, c[0x0][0x40c] ;  /* 0x00010300ffda3b82 */ /* 0x000f300000000800 */
[----:B------:R-:W1:Y:S01]  /*2cd0*/  @P3 LDC R221, c[0x0][0x40c] ;  /* 0x00010300ffdd3b82 */ /* 0x000e620000000800 */
[----:B0-----:R-:W-:Y:S01]  /*2ce0*/  @P3 FMUL.FTZ R219, R216, R217 ;  /* 0x000000d9d8db3220 */ /* 0x001fe20000410000 */
[----:B------:R-:W-:-:S06]  /*2cf0*/  @P3 PRMT R216, R172, 0x7632, R216 ;  /* 0x00007632acd83816 */ /* 0x000fcc00000000d8 */
[----:B------:R-:W0:Y:S01]  /*2d00*/  @P3 LDC R220, c[0x0][0x40c] ;  /* 0x00010300ffdc3b82 */ /* 0x000e220000000800 */
        /* <DEDUP_REMOVED lines=8> */
[----:B-1----:R-:W-:Y:S01]  /*2d90*/  @P3 FMUL.FTZ R221, R218, R221 ;  /* 0x000000dddadd3220 */ /* 0x002fe20000410000 */
[----:B------:R-:W-:Y:S01]  /*2da0*/  @P3 PRMT R218, R173, 0x7632, R218 ;  /* 0x00007632adda3816 */ /* 0x000fe200000000da */
[----:B------:R-:W1:Y:S03]  /*2db0*/  @P3 LDC R222, c[0x0][0x40c] ;  /* 0x00010300ffde3b82 */ /* 0x000e660000000800 */
[----:B------:R-:W-:Y:S02]  /*2dc0*/  @P3 SHF.L.U32 R219, R218, 0x10, RZ ;  /* 0x00000010dadb3819 */ /* 0x000fe400000006ff */
[----:B------:R-:W-:Y:S01]  /*2dd0*/  MOV R218, R178 ;  /* 0x000000b200da7202 */ /* 0x000fe20000000f00 */
[----:B------:R-:W-:Y:S02]  /*2de0*/  @P3 FFMA.FTZ R218, R221, R118, R178 ;  /* 0x00000076ddda3223 */ /* 0x000fe400000100b2 */
[----:B0-----:R-:W-:Y:S01]  /*2df0*/  @P3 FMUL.FTZ R220, R219, R220 ;  /* 0x000000dcdbdc3220 */ /* 0x001fe20000410000 */
[----:B------:R-:W-:Y:S01]  /*2e00*/  MOV R219, R179 ;  /* 0x000000b300db7202 */ /* 0x000fe20000000f00 */
[----:B--23--:R-:W0:Y:S02]  /*2e10*/  @P3 LDC R241, c[0x0][0x40c] ;  /* 0x00010300fff13b82 */ /* 0x00ce240000000800 */
        /* <DEDUP_REMOVED lines=8> */
[----:B-1----:R-:W-:Y:S01]  /*2ea0*/  @P3 FMUL.FTZ R222, R221, R222 ;  /* 0x000000deddde3220 */ /* 0x002fe20000410000 */
        /* <DEDUP_REMOVED lines=12> */
.L_x_18873:
[----:B----4-:R-:W0:Y:S01]  /*2f70*/  @P5 LDC R217, c[0x0][0x40c] ;  /* 0x00010300ffd95b82 */ /* 0x010e220000000800 */
[----:B-----5:R-:W-:Y:S02]  /*2f80*/  @P5 SHF.L.U32 R216, R172, 0x10, RZ ;  /* 0x00000010acd85819 */ /* 0x020fe400000006ff */
[----:B-123--:R-:W-:-:S05]  /*2f90*/  @P5 SHF.L.U32 R241, R175, 0x10, RZ ;  /* 0x00000010aff15819 */ /* 0x00efca00000006ff */
        /* <DEDUP_REMOVED lines=41> */
.L_x_18874:
[----:B------:R-:W0:Y:S01]  /*3230*/  LDC.64 R240, c[0x0][0x3a8] ;  /* 0x0000ea00fff07b82 */ /* 0x000e220000000a00 */
[----:B------:R-:W-:Y:S01]  /*3240*/  IADD3 R248, PT, PT, R248, 0x80, RZ ;  /* 0x00000080f8f87810 */ /* 0x000fe20007ffe0ff */
[C---:B0-----:R-:W-:Y:S01]  /*3250*/  IMAD.WIDE.U32 R240, R249.reuse, 0x20, R240 ;  /* 0x00000020f9f07825 */ /* 0x041fe200078e00f0 */
[----:B------:R-:W-:-:S04]  /*3260*/  IADD3 R249, PT, PT, R249, 0x80, RZ ;  /* 0x00000080f9f97810 */ /* 0x000fc80007ffe0ff */
[----:B------:R4:W-:Y:S04]  /*3270*/  STG.E.128 desc[UR6][R240.64], R216 ;  /* 0x000000d8f0007986 */ /* 0x0009e8000c101d06 */
[----:B------:R4:W-:Y:S02]  /*3280*/  STG.E.128 desc[UR6][R240.64+0x10], R220 ;  /* 0x000010dcf0007986 */ /* 0x0009e4000c101d06 */
.L_x_18872:
[----:B------:R-:W-:Y:S05]  /*3290*/  BSYNC.RECONVERGENT B0 ;  /* 0x0000000000007941 */ /* 0x000fea0003800200 */
.L_x_18871:
        /* <DEDUP_REMOVED lines=15> */
[----:B-----5:R-:W-:-:S07]  /*3390*/  @P4 SHF.L.U32 R224, R172, 0x10, RZ ;  /* 0x00000010ace04819 */ /* 0x020fce00000006ff */
[----:B------:R-:W1:Y:S08]  /*33a0*/  @P4 LDC R226, c[0x0][0x40c] ;  /* 0x00010300ffe24b82 */ /* 0x000e700000000800 */
[----:B------:R-:W2:Y:S01]  /*33b0*/  @P4 LDC R229, c[0x0][0x40c] ;  /* 0x00010300ffe54b82 */ /* 0x000ea20000000800 */
[----:B0-----:R-:W-:Y:S01]  /*33c0*/  @P4 FMUL.FTZ R227, R224, R225 ;  /* 0x000000e1e0e34220 */ /* 0x001fe20000410000 */
[----:B------:R-:W-:-:S06]  /*33d0*/  @P4 PRMT R224, R172, 0x7632, R224 ;  /* 0x00007632ace04816 */ /* 0x000fcc00000000e0 */
[----:B------:R-:W0:Y:S01]  /*33e0*/  @P4 LDC R228, c[0x0][0x40c] ;  /* 0x00010300ffe44b82 */ /* 0x000e220000000800 */
[----:B------:R-:W-:Y:S02]  /*33f0*/  @P4 SHF.L.U32 R225, R224, 0x10, RZ ;  /* 0x00000010e0e14819 */ /* 0x000fe400000006ff */
[----:B------:R-:W-:Y:S01]  /*3400*/  MOV R224, R176 ;  /* 0x000000b000e07202 */ /* 0x000fe20000000f00 */
[----:B------:R-:W-:Y:S02]  /*3410*/  @P4 FFMA.FTZ R224, R227, R140, R176 ;  /* 0x0000008ce3e04223 */ /* 0x000fe400000100b0 */
[----:B-1----:R-:W-:Y:S01]  /*3420*/  @P4 FMUL.FTZ R226, R225, R226 ;  /* 0x000000e2e1e24220 */ /* 0x002fe20000410000 */
[----:B------:R-:W-:Y:S01]  /*3430*/  MOV R225, R177 ;  /* 0x000000b100e17202 */ /* 0x000fe20000000f00 */
[----:B------:R-:W1:Y:S02]  /*3440*/  @P4 LDC R231, c[0x0][0x40c] ;  /* 0x00010300ffe74b82 */ /* 0x000e640000000800 */
[----:B------:R-:W-:Y:S01]  /*3450*/  @P4 FFMA.FTZ R225, R226, R141, R177 ;  /* 0x0000008de2e14223 */ /* 0x000fe200000100b1 */
[----:B------:R-:W-:-:S05]  /*3460*/  @P4 SHF.L.U32 R226, R173, 0x10, RZ ;  /* 0x00000010ade24819 */ /* 0x000fca00000006ff */
[----:B--2---:R-:W-:Y:S01]  /*3470*/  @P4 FMUL.FTZ R229, R226, R229 ;  /* 0x000000e5e2e54220 */ /* 0x004fe20000410000 */
[----:B------:R-:W-:Y:S01]  /*3480*/  @P4 PRMT R226, R173, 0x7632, R226 ;  /* 0x00007632ade24816 */ /* 0x000fe200000000e2 */
[----:B------:R-:W2:Y:S03]  /*3490*/  @P4 LDC R230, c[0x0][0x40c] ;  /* 0x00010300ffe64b82 */ /* 0x000ea60000000800 */
[----:B------:R-:W-:Y:S02]  /*34a0*/  @P4 SHF.L.U32 R227, R226, 0x10, RZ ;  /* 0x00000010e2e34819 */ /* 0x000fe400000006ff */
[----:B------:R-:W-:Y:S01]  /*34b0*/  MOV R226, R178 ;  /* 0x000000b200e27202 */ /* 0x000fe20000000f00 */
[----:B------:R-:W-:Y:S02]  /*34c0*/  @P4 FFMA.FTZ R226, R229, R142, R178 ;  /* 0x0000008ee5e24223 */ /* 0x000fe400000100b2 */
[----:B0-----:R-:W-:Y:S01]  /*34d0*/  @P4 FMUL.FTZ R228, R227, R228 ;  /* 0x000000e4e3e44220 */ /* 0x001fe20000410000 */
[----:B------:R-:W-:Y:S01]  /*34e0*/  MOV R227, R179 ;  /* 0x000000b300e37202 */ /* 0x000fe20000000f00 */
[----:B---34-:R-:W0:Y:S02]  /*34f0*/  @P4 LDC R241, c[0x0][0x40c] ;  /* 0x00010300fff14b82 */ /* 0x018e240000000800 */
[----:B------:R-:W-:Y:S01]  /*3500*/  @P4 FFMA.FTZ R227, R228, R143, R179 ;  /* 0x0000008fe4e34223 */ /* 0x000fe200000100b3 */
[----:B------:R-:W-:-:S05]  /*3510*/  @P4 SHF.L.U32 R228, R174, 0x10, RZ ;  /* 0x00000010aee44819 */ /* 0x000fca00000006ff */
[----:B-1----:R-:W-:Y:S01]  /*3520*/  @P4 FMUL.FTZ R231, R228, R231 ;  /* 0x000000e7e4e74220 */ /* 0x002fe20000410000 */
[----:B------:R-:W-:-:S04]  /*3530*/  @P4 PRMT R228, R174, 0x7632, R228 ;  /* 0x00007632aee44816 */ /* 0x000fc800000000e4 */
[----:B------:R-:W-:Y:S02]  /*3540*/  @P4 SHF.L.U32 R229, R228, 0x10, RZ ;  /* 0x00000010e4e54819 */ /* 0x000fe400000006ff */
[----:B------:R-:W-:Y:S01]  /*3550*/  MOV R228, R180 ;  /* 0x000000b400e47202 */ /* 0x000fe20000000f00 */
[----:B------:R-:W-:Y:S01]  /*3560*/  @P4 FFMA.FTZ R228, R231, R144, R180 ;  /* 0x00000090e7e44223 */ /* 0x000fe200000100b4 */
[----:B------:R-:W-:Y:S01]  /*3570*/  MOV R231, R183 ;  /* 0x000000b700e77202 */ /* 0x000fe20000000f00 */
[----:B--2---:R-:W-:Y:S01]  /*3580*/  @P4 FMUL.FTZ R230, R229, R230 ;  /* 0x000000e6e5e64220 */ /* 0x004fe20000410000 */
        /* <DEDUP_REMOVED lines=12> */
.L_x_18877:
[----:B0-----:R-:W0:Y:S01]  /*3650*/  @P5 LDC R225, c[0x0][0x40c] ;  /* 0x00010300ffe15b82 */ /* 0x001e220000000800 */
[----:B-----5:R-:W-:Y:S02]  /*3660*/  @P5 SHF.L.U32 R224, R172, 0x10, RZ ;  /* 0x00000010ace05819 */ /* 0x020fe400000006ff */
[----:B--234-:R-:W-:-:S05]  /*3670*/  @P5 SHF.L.U32 R241, R175, 0x10, RZ ;  /* 0x00000010aff15819 */ /* 0x01cfca00000006ff */
        /* <DEDUP_REMOVED lines=41> */
.L_x_18878:
[----:B------:R-:W0:Y:S01]  /*3910*/  LDC.64 R240, c[0x0][0x3a8] ;  /* 0x0000ea00fff07b82 */ /* 0x000e220000000a00 */
[----:B------:R-:W-:Y:S01]  /*3920*/  IADD3 R248, PT, PT, R248, 0x80, RZ ;  /* 0x00000080f8f87810 */ /* 0x000fe20007ffe0ff */
[C---:B0-----:R-:W-:Y:S01]  /*3930*/  IMAD.WIDE.U32 R240, R249.reuse, 0x20, R240 ;  /* 0x00000020f9f07825 */ /* 0x041fe200078e00f0 */
[----:B------:R-:W-:-:S04]  /*3940*/  IADD3 R249, PT, PT, R249, 0x80, RZ ;  /* 0x00000080f9f97810 */ /* 0x000fc80007ffe0ff */
[----:B------:R0:W-:Y:S04]  /*3950*/  STG.E.128 desc[UR6][R240.64], R224 ;  /* 0x000000e0f0007986 */ /* 0x0001e8000c101d06 */
[----:B------:R0:W-:Y:S02]  /*3960*/  STG.E.128 desc[UR6][R240.64+0x10], R228 ;  /* 0x000010e4f0007986 */ /* 0x0001e4000c101d06 */
.L_x_18876:
[----:B------:R-:W-:Y:S05]  /*3970*/  BSYNC.RECONVERGENT B0 ;  /* 0x0000000000007941 */ /* 0x000fea0003800200 */
.L_x_18875:
        /* <DEDUP_REMOVED lines=59> */
.L_x_18881:
[----:B0-----:R-:W0:Y:S01]  /*3d30*/  @P5 LDC R233, c[0x0][0x40c] ;  /* 0x00010300ffe95b82 */ /* 0x001e220000000800 */
[----:B-----5:R-:W-:-:S07]  /*3d40*/  @P5 SHF.L.U32 R232, R172, 0x10, RZ ;  /* 0x00000010ace85819 */ /* 0x020fce00000006ff */
        /* <DEDUP_REMOVED lines=21> */
[----:B---34-:R-:W0:Y:S02]  /*3ea0*/  @P5 LDC R241, c[0x0][0x40c] ;  /* 0x00010300fff15b82 */ /* 0x018e240000000800 */
        /* <DEDUP_REMOVED lines=9> */
[----:B------:R-:W-:-:S03]  /*3f40*/  MOV R237, RZ ;  /* 0x000000ff00ed7202 */ /* 0x000fc60000000f00 */
[----:B------:R-:W-:Y:S01]  /*3f50*/  @P5 FMUL.FTZ R237, R238, R169 ;  /* 0x000000a9eeed5220 */ /* 0x000fe20000410000 */
[----:B------:R-:W-:-:S05]  /*3f60*/  @P5 SHF.L.U32 R238, R175, 0x10, RZ ;  /* 0x00000010afee5819 */ /* 0x000fca00000006ff */
        /* <DEDUP_REMOVED lines=8> */
.L_x_18882:
[----:B------:R-:W0:Y:S02]  /*3ff0*/  LDC.64 R240, c[0x0][0x3a8] ;  /* 0x0000ea00fff07b82 */ /* 0x000e240000000a00 */
[----:B0-----:R-:W-:-:S05]  /*4000*/  IMAD.WIDE.U32 R240, R249, 0x20, R240 ;  /* 0x00000020f9f07825 */ /* 0x001fca00078e00f0 */
[----:B------:R0:W-:Y:S04]  /*4010*/  STG.E.128 desc[UR6][R240.64], R232 ;  /* 0x000000e8f0007986 */ /* 0x0001e8000c101d06 */
[----:B------:R0:W-:Y:S02]  /*4020*/  STG.E.128 desc[UR6][R240.64+0x10], R236 ;  /* 0x000010ecf0007986 */ /* 0x0001e4000c101d06 */
.L_x_18880:
[----:B------:R-:W-:Y:S05]  /*4030*/  BSYNC.RECONVERGENT B0 ;  /* 0x0000000000007941 */ /* 0x000fea0003800200 */
.L_x_18879:
        /* <DEDUP_REMOVED lines=213> */
.L_x_18884:
[----:B------:R-:W-:Y:S05]  /*4d90*/  BSYNC.RECONVERGENT B0 ;  /* 0x0000000000007941 */ /* 0x000fea0003800200 */
.L_x_18883:
        /* <DEDUP_REMOVED lines=15> */
.L_x_18886:
[----:B------:R-:W-:Y:S05]  /*4e90*/  BSYNC.RECONVERGENT B0 ;  /* 0x0000000000007941 */ /* 0x000fea0003800200 */
.L_x_18885:
[----:B0-----:R-:W0:Y:S01]  /*4ea0*/  SHFL.DOWN PT, R251, R240, 0x2, 0x1f ;  /* 0x08401f00f0fb7f89 */ /* 0x001e2200000e0000 */
[----:B------:R-:W-:Y:S02]  /*4eb0*/  I2FP.F32.S32 R249, R252 ;  /* 0x000000fc00f97245 */ /* 0x000fe40000201400 */
[----:B------:R-:W-:Y:S01]  /*4ec0*/  ISETP.NE.AND P6, PT, R242, RZ, PT ;  /* 0x000000fff200720c */ /* 0x000fe20003fc5270 */
[----:B------:R-:W1:Y:S01]  /*4ed0*/  SHFL.DOWN PT, R250, R252, 0x2, 0x1f ;  /* 0x08401f00fcfa7f89 */ /* 0x000e6200000e0000 */
[----:B------:R-:W-:Y:S01]  /*4ee0*/  ISETP.NE.AND P5, PT, RZ, UR10, PT ;  /* 0x0000000aff007c0c */ /* 0x000fe2000bfa5270 */
[----:B0-----:R-:W-:-:S04]  /*4ef0*/  FADD.FTZ R248, -R251, R240 ;  /* 0x000000f0fbf87221 */ /* 0x001fc80000010100 */
[----:B------:R-:W-:Y:S01]  /*4f00*/  FMUL.FTZ R248, R248, R248 ;  /* 0x000000f8f8f87220 */ /* 0x000fe20000410000 */
[----:B-1----:R-:W-:Y:S02]  /*4f10*/  IADD3 R247, PT, PT, R250, R252, RZ ;  /* 0x000000fcfaf77210 */ /* 0x002fe40007ffe0ff */
[----:B------:R-:W-:Y:S01]  /*4f20*/  I2FP.F32.S32 R250, R250 ;  /* 0x000000fa00fa7245 */ /* 0x000fe20000201400 */
[----:B------:R-:W-:-:S04]  /*4f30*/  FMUL.FTZ R248, R248, R249 ;  /* 0x000000f9f8f87220 */ /* 0x000fc80000410000 */
[-C--:B------:R-:W-:Y:S01]  /*4f40*/  FMUL.FTZ R248, R248, R250.reuse ;  /* 0x000000faf8f87220 */ /* 0x080fe20000410000 */
[----:B------:R-:W-:-:S04]  /*4f50*/  FMUL.FTZ R250, R251, R250 ;  /* 0x000000fafbfa7220 */ /* 0x000fc80000410000 */
        /* <DEDUP_REMOVED lines=10> */
[----:B------:R-:W-:Y:S02]  /*5000*/  I2FP.F32.S32 R247, R241 ;  /* 0x000000f100f77245 */ /* 0x000fe40000201400 */
[----:B------:R-:W-:-:S06]  /*5010*/  I2FP.F32.S32 R251, R251 ;  /* 0x000000fb00fb7245 */ /* 0x000fcc0000201400 */
[----:B------:R-:W1:Y:S01]  /*5020*/  MUFU.RCP R251, R251 ;  /* 0x000000fb00fb7308 */ /* 0x000e620000001000 */
[----:B0-----:R-:W-:Y:S01]  /*5030*/  FADD.FTZ R252, R249, -R250 ;  /* 0x800000faf9fc7221 */ /* 0x001fe20000010000 */
[----:B------:R-:W-:-:S03]  /*5040*/  FMUL.FTZ R250, R250, R247 ;  /* 0x000000f7fafa7220 */ /* 0x000fc60000410000 */
[----:B------:R-:W-:-:S04]  /*5050*/  FMUL.FTZ R252, R252, R252 ;  /* 0x000000fcfcfc7220 */ /* 0x000fc80000410000 */
[C---:B------:R-:W-:Y:S01]  /*5060*/  FMUL.FTZ R252, R240.reuse, R252 ;  /* 0x000000fcf0fc7220 */ /* 0x040fe20000410000 */
[----:B------:R-:W-:Y:S02]  /*5070*/  FFMA.FTZ R240, R240, R249, R250 ;  /* 0x000000f9f0f07223 */ /* 0x000fe400000100fa */
[----:B------:R-:W0:Y:S01]  /*5080*/  SHFL.DOWN PT, R250, R248, 0x1, 0x1f ;  /* 0x08201f00f8fa7f89 */ /* 0x000e2200000e0000 */
[----:B------:R-:W-:Y:S01]  /*5090*/  FMUL.FTZ R241, R252, R247 ;  /* 0x000000f7fcf17220 */ /* 0x000fe20000410000 */
[----:B-1----:R-:W-:Y:S02]  /*50a0*/  FMUL.FTZ R247, R251, R240 ;  /* 0x000000f0fbf77220 */ /* 0x002fe40000410000 */
[----:B------:R-:W1:Y:S04]  /*50b0*/  LDC R240, c[0x0][0x448] ;  /* 0x00011200fff07b82 */ /* 0x000e680000000800 */
[----:B------:R-:W2:Y:S01]  /*50c0*/  SHFL.IDX PT, R247, R247, RZ, 0x1f ;  /* 0x00001ffff7f77589 */ /* 0x000ea200000e0000 */
[----:B0-----:R-:W-:-:S04]  /*50d0*/  FADD.FTZ R250, R248, R250 ;  /* 0x000000faf8fa7221 */ /* 0x001fc80000010000 */
[----:B------:R-:W-:Y:S02]  /*50e0*/  FFMA.FTZ R249, R251, R241, R250 ;  /* 0x000000f1fbf97223 */ /* 0x000fe400000100fa */
[----:B------:R-:W0:Y:S01]  /*50f0*/  @!P6 LDC.64 R250, c[0x0][0x3c0] ;  /* 0x0000f000fffaeb82 */ /* 0x000e220000000a00 */
[----:B--2---:R-:W-:-:S03]  /*5100*/  FMUL.FTZ R241, R247, R247 ;  /* 0x000000f7f7f17220 */ /* 0x004fc60000410000 */
[----:B------:R-:W1:Y:S02]  /*5110*/  SHFL.IDX PT, R249, R249, RZ, 0x1f ;  /* 0x00001ffff9f97589 */ /* 0x000e6400000e0000 */
[----:B------:R-:W-:Y:S01]  /*5120*/  FSEL R241, R241, RZ, P5 ;  /* 0x000000fff1f17208 */ /* 0x000fe20002800000 */
[----:B0-----:R-:W-:-:S04]  /*5130*/  @!P6 IMAD.WIDE R250, R244, 0x4, R250 ;  /* 0x00000004f4fae825 */ /* 0x001fc800078e02fa */
[----:B-1----:R-:W-:Y:S01]  /*5140*/  FFMA.FTZ R240, R249, UR11, R240 ;  /* 0x0000000bf9f07c23 */ /* 0x002fe200080100f0 */
[----:B------:R0:W-:Y:S03]  /*5150*/  @!P6 STG.E desc[UR6][R250.64], R247 ;  /* 0x000000f7fa00e986 */ /* 0x0001e6000c101906 */
[----:B------:R-:W-:Y:S02]  /*5160*/  FADD.FTZ R248, R240, R241 ;  /* 0x000000f1f0f87221 */ /* 0x000fe40000010000 */
[----:B------:R-:W1:Y:S04]  /*5170*/  @!P6 LDC.64 R240, c[0x0][0x3c8] ;  /* 0x0000f200fff0eb82 */ /* 0x000e680000000a00 */
[----:B------:R-:W2:Y:S01]  /*5180*/  MUFU.RSQ R248, R248 ;  /* 0x000000f800f87308 */ /* 0x000ea20000001400 */
[----:B-1----:R-:W-:-:S05]  /*5190*/  @!P6 IMAD.WIDE R240, R244, 0x4, R240 ;  /* 0x00000004f4f0e825 */ /* 0x002fca00078e02f0 */
[----:B--2---:R0:W-:Y:S01]  /*51a0*/  @!P6 STG.E desc[UR6][R240.64], R248 ;  /* 0x000000f8f000e986 */ /* 0x0041e2000c101906 */
        /* <DEDUP_REMOVED lines=12> */
[--C-:B------:R-:W-:Y:S01]  /*5270*/  FADD.FTZ R249, R186, -R247.reuse ;  /* 0x800000f7baf97221 */ /* 0x100fe20000010000 */
[----:B------:R-:W-:Y:S01]  /*5280*/  FADD.FTZ R251, R187, -R247 ;  /* 0x800000f7bbfb7221 */ /* 0x000fe20000010000 */
        /* <DEDUP_REMOVED lines=8> */
[--C-:B------:R-:W-:Y:S01]  /*5310*/  FADD.FTZ R243, R188, -R247.reuse ;  /* 0x800000f7bcf37221 */ /* 0x100fe20000010000 */
[--C-:B------:R-:W-:Y:S01]  /*5320*/  FADD.FTZ R242, R191, -R247.reuse ;  /* 0x800000f7bff27221 */ /* 0x100fe20000010000 */
[----:B------:R-:W-:Y:S01]  /*5330*/  F2FP.BF16.F32.PACK_AB R240, R241, R240 ;  /* 0x000000f0f1f0723e */ /* 0x000fe200000010ff */
[--C-:B------:R-:W-:Y:S01]  /*5340*/  FADD.FTZ R251, R190, -R247.reuse ;  /* 0x800000f7befb7221 */ /* 0x100fe20000010000 */
[----:B------:R-:W-:Y:S01]  /*5350*/  F2FP.BF16.F32.PACK_AB R241, R250, R249 ;  /* 0x000000f9faf1723e */ /* 0x000fe200000010ff */
[----:B------:R-:W-:Y:S01]  /*5360*/  FADD.FTZ R249, R189, -R247 ;  /* 0x800000f7bdf97221 */ /* 0x000fe20000010000 */
[C---:B------:R-:W-:Y:S01]  /*5370*/  FMUL.FTZ R243, R248.reuse, R243 ;  /* 0x000000f3f8f37220 */ /* 0x040fe20000410000 */
[----:B------:R-:W-:-:S02]  /*5380*/  FMUL.FTZ R242, R248, R242 ;  /* 0x000000f2f8f27220 */ /* 0x000fc40000410000 */
[----:B------:R-:W-:Y:S01]  /*5390*/  FMUL.FTZ R250, R248, R249 ;  /* 0x000000f9f8fa7220 */ /* 0x000fe20000410000 */
[----:B------:R-:W-:Y:S01]  /*53a0*/  FFMA.FTZ R243, R243, R8, R16 ;  /* 0x00000008f3f37223 */ /* 0x000fe20000010010 */
[----:B------:R-:W-:Y:S01]  /*53b0*/  FFMA.FTZ R252, R242, R11, R19 ;  /* 0x0000000bf2fc7223 */ /* 0x000fe20000010013 */
[----:B------:R-:W-:Y:S01]  /*53c0*/  FMUL.FTZ R249, R248, R251 ;  /* 0x000000fbf8f97220 */ /* 0x000fe20000410000 */
[----:B------:R-:W-:-:S03]  /*53d0*/  FFMA.FTZ R250, R250, R9, R17 ;  /* 0x00000009fafa7223 */ /* 0x000fc60000010011 */
[----:B------:R-:W-:Y:S02]  /*53e0*/  FFMA.FTZ R249, R249, R10, R18 ;  /* 0x0000000af9f97223 */ /* 0x000fe40000010012 */
[----:B------:R-:W-:Y:S02]  /*53f0*/  F2FP.BF16.F32.PACK_AB R242, R250, R243 ;  /* 0x000000f3faf2723e */ /* 0x000fe400000010ff */
[----:B------:R-:W0:Y:S01]  /*5400*/  LDC.64 R250, c[0x0][0x428] ;  /* 0x00010a00fffa7b82 */ /* 0x000e220000000a00 */
[----:B------:R-:W-:Y:S01]  /*5410*/  F2FP.BF16.F32.PACK_AB R243, R252, R249 ;  /* 0x000000f9fcf3723e */ /* 0x000fe200000010ff */
[C---:B0-----:R-:W-:Y:S01]  /*5420*/  IMAD.WIDE.U32 R250, R2.reuse, 0x10, R250 ;  /* 0x0000001002fa7825 */ /* 0x041fe200078e00fa */
[----:B------:R-:W-:-:S04]  /*5430*/  IADD3 R2, PT, PT, R2, 0x80, RZ ;  /* 0x0000008002027810 */ /* 0x000fc80007ffe0ff */
[----:B------:R0:W-:Y:S03]  /*5440*/  STG.E.128 desc[UR6][R250.64], R240 ;  /* 0x000000f0fa007986 */ /* 0x0001e6000c101d06 */
.L_x_18889:
[----:B------:R-:W-:Y:S05]  /*5450*/  BSYNC.RECONVERGENT B0 ;  /* 0x0000000000007941 */ /* 0x000fea0003800200 */
.L_x_18888:
[----:B------:R-:W-:Y:S01]  /*5460*/  LOP3.LUT P0, RZ, R246, 0x20, RZ, 0xc0, !PT ;  /* 0x00000020f6ff7812 */ /* 0x000fe2000780c0ff */
[----:B------:R-:W-:-:S12]  /*5470*/  BSSY.RECONVERGENT B0, `(.L_x_18890) ;  /* 0x0000022000007945 */ /* 0x000fd80003800200 */
[----:B------:R-:W-:Y:S05]  /*5480*/  @!P0 BRA `(.L_x_18891) ;  /* 0x0000000000808947 */ /* 0x000fea0003800000 */
[--C-:B0-----:R-:W-:Y:S01]  /*5490*/  FADD.FTZ R241, R192, -R247.reuse ;  /* 0x800000f7c0f17221 */ /* 0x101fe20000010000 */
        /* <DEDUP_REMOVED lines=31> */
.L_x_18891:
[----:B------:R-:W-:Y:S05]  /*5690*/  BSYNC.RECONVERGENT B0 ;  /* 0x0000000000007941 */ /* 0x000fea0003800200 */
.L_x_18890:
[----:B------:R-:W-:Y:S01]  /*56a0*/  LOP3.LUT P0, RZ, R246, 0x10, RZ, 0xc0, !PT ;  /* 0x00000010f6ff7812 */ /* 0x000fe2000780c0ff */
[----:B------:R-:W-:-:S12]  /*56b0*/  BSSY.RECONVERGENT B0, `(.L_x_18892) ;  /* 0x0000022000007945 */ /* 0x000fd80003800200 */
[----:B------:R-:W-:Y:S05]  /*56c0*/  @!P0 BRA `(.L_x_18893) ;  /* 0x0000000000808947 */ /* 0x000fea0003800000 */
[--C-:B01----:R-:W-:Y:S01]  /*56d0*/  FADD.FTZ R241, R200, -R247.reuse ;  /* 0x800000f7c8f17221 */ /* 0x103fe20000010000 */
        /* <DEDUP_REMOVED lines=31> */
.L_x_18893:
[----:B------:R-:W-:Y:S05]  /*58d0*/  BSYNC.RECONVERGENT B0 ;  /* 0x0000000000007941 */ /* 0x000fea0003800200 */
.L_x_18892:
[----:B------:R-:W-:Y:S04]  /*58e0*/  BSSY.RECONVERGENT B0, `(.L_x_18894) ;  /* 0x0000022000007945 */ /* 0x000fe80003800200 */
[----:B------:R-:W-:Y:S05]  /*58f0*/  @!P1 BRA `(.L_x_18895) ;  /* 0x0000000000809947 */ /* 0x000fea0003800000 */
[--C-:B012---:R-:W-:Y:S01]  /*5900*/  FADD.FTZ R241, R208, -R247.reuse ;  /* 0x800000f7d0f17221 */ /* 0x107fe20000010000 */
        /* <DEDUP_REMOVED lines=31> */
.L_x_18895:
[----:B------:R-:W-:Y:S05]  /*5b00*/  BSYNC.RECONVERGENT B0 ;  /* 0x0000000000007941 */ /* 0x000fea0003800200 */
.L_x_18894:
[----:B------:R-:W-:Y:S04]  /*5b10*/  BSSY.RECONVERGENT B0, `(.L_x_18896) ;  /* 0x0000022000007945 */ /* 0x000fe80003800200 */
[----:B------:R-:W-:Y:S05]  /*5b20*/  @!P2 BRA `(.L_x_18897) ;  /* 0x000000000080a947 */ /* 0x000fea0003800000 */
[--C-:B0123--:R-:W-:Y:S01]  /*5b30*/  FADD.FTZ R241, R216, -R247.reuse ;  /* 0x800000f7d8f17221 */ /* 0x10ffe20000010000 */
        /* <DEDUP_REMOVED lines=31> */
.L_x_18897:
[----:B------:R-:W-:Y:S05]  /*5d30*/  BSYNC.RECONVERGENT B0 ;  /* 0x0000000000007941 */ /* 0x000fea0003800200 */
.L_x_18896:
[----:B------:R-:W-:Y:S04]  /*5d40*/  BSSY.RECONVERGENT B0, `(.L_x_18898) ;  /* 0x0000022000007945 */ /* 0x000fe80003800200 */
[----:B------:R-:W-:Y:S05]  /*5d50*/  @!P3 BRA `(.L_x_18899) ;  /* 0x000000000080b947 */ /* 0x000fea0003800000 */
[--C-:B01234-:R-:W-:Y:S01]  /*5d60*/  FADD.FTZ R241, R224, -R247.reuse ;  /* 0x800000f7e0f17221 */ /* 0x11ffe20000010000 */
        /* <DEDUP_REMOVED lines=31> */
.L_x_18899:
[----:B------:R-:W-:Y:S05]  /*5f60*/  BSYNC.RECONVERGENT B0 ;  /* 0x0000000000007941 */ /* 0x000fea0003800200 */
.L_x_18898:
[----:B------:R-:W-:Y:S04]  /*5f70*/  BSSY.RECONVERGENT B0, `(.L_x_18887) ;  /* 0x0000021000007945 */ /* 0x000fe80003800200 */
[----:B------:R-:W-:Y:S05]  /*5f80*/  @!P4 BRA `(.L_x_18900) ;  /* 0x00000000007cc947 */ /* 0x000fea0003800000 */
[--C-:B------:R-:W-:Y:S01]  /*5f90*/  FADD.FTZ R252, R234, -R247.reuse ;  /* 0x800000f7eafc7221 */ /* 0x100fe20000010000 */
[--C-:B01234-:R-:W-:Y:S01]  /*5fa0*/  FADD.FTZ R243, R236, -R247.reuse ;  /* 0x800000f7ecf37221 */ /* 0x11ffe20000010000 */
        /* <DEDUP_REMOVED lines=24> */
[----:B------:R-:W0:Y:S01]  /*6130*/  LDC.64 R248, c[0x0][0x428] ;  /* 0x00010a00fff87b82 */ /* 0x000e220000000a00 */
[----:B------:R-:W-:Y:S02]  /*6140*/  F2FP.BF16.F32.PACK_AB R241, R250, R241 ;  /* 0x000000f1faf1723e */ /* 0x000fe400000010ff */
[----:B------:R-:W-:Y:S01]  /*6150*/  F2FP.BF16.F32.PACK_AB R240, R240, R251 ;  /* 0x000000fbf0f0723e */ /* 0x000fe200000010ff */
[----:B0-----:R-:W-:-:S05]  /*6160*/  IMAD.WIDE.U32 R248, R2, 0x10, R248 ;  /* 0x0000001002f87825 */ /* 0x001fca00078e00f8 */
[----:B------:R0:W-:Y:S02]  /*6170*/  STG.E.128 desc[UR6][R248.64], R240 ;  /* 0x000000f0f8007986 */ /* 0x0001e4000c101d06 */
.L_x_18900:
[----:B------:R-:W-:Y:S05]  /*6180*/  BSYNC.RECONVERGENT B0 ;  /* 0x0000000000007941 */ /* 0x000fea0003800200 */
.L_x_18887:
[----:B01234-:R-:W0:Y:S01]  /*6190*/  LDC.64 R240, c[0x0][0x380] ;  /* 0x0000e000fff07b82 */ /* 0x01fe220000000a00 */
[----:B------:R-:W-:Y:S01]  /*61a0*/  UPLOP3.LUT UP1, UPT, UPT, UPT, UP1, 0x40, 0x4 ;  /* 0x000000000004789c */ /* 0x000fe20003f2e810 */
[----:B0-----:R-:W-:-:S04]  /*61b0*/  IADD3 R244, PT, PT, R244, R240, RZ ;  /* 0x000000f0f4f47210 */ /* 0x001fc80007ffe0ff */
[----:B------:R-:W-:-:S13]  /*61c0*/  ISETP.GE.AND P0, PT, R244, R241, PT ;  /* 0x000000f1f400720c */ /* 0x000fda0003f06270 */
[----:B------:R-:W-:Y:S05]  /*61d0*/  @!P0 BRA `(.L_x_18901) ;  /* 0xffffffac00388947 */ /* 0x000fea000383ffff */
[----:B------:R-:W-:Y:S05]  /*61e0*/  EXIT ;  /* 0x000000000000794d */ /* 0x000fea0003800000 */
.L_x_18902:
        /* <DEDUP_REMOVED lines=9> */
.L_x_42361:


//--------------------- .text._ZN10layer_norm13ln_fwd_kernelINS_13Kernel_traitsIf13__nv_bfloat16fS2_fjLj7168ELj1ELj1ELj4ELj16ENS_18Kernel_traits_baseILj7168EfS2_fS2_fjLj128EEEEELb0ELb1ELb1ELb1EEEvNS_9FwdParamsE --------------------------
	.section	.text._ZN10layer_norm13ln_fwd_kernelINS_13Kernel_traitsIf13__nv_bfloat16fS2_fjLj7168ELj1ELj1ELj4ELj16ENS_18Kernel_traits_baseILj7168EfS2_fS2_fjLj128EEEEELb0ELb1ELb1ELb1EEEvNS_9FwdParamsE,"ax",@progbits
	.align	128
        .global         _ZN10layer_norm13ln_fwd_kernelINS_13Kernel_traitsIf13__nv_bfloat16fS2_fjLj7168ELj1ELj1ELj4ELj16ENS_18Kernel_traits_baseILj7168EfS2_fS2_fjLj128EEEEELb0ELb1ELb1ELb1EEEvNS_9FwdParamsE
        .type           _ZN10layer_norm13ln_fwd_kernelINS_13Kernel_traitsIf13__nv_bfloat16fS2_fjLj7168ELj1ELj1ELj4ELj16ENS_18Kernel_traits_baseILj7168EfS2_fS2_fjLj128EEEEELb0ELb1ELb1ELb1EEEvNS_9FwdParamsE,@function
        .size           _ZN10layer_norm13ln_fwd_kernelINS_13Kernel_traitsIf13__nv_bfloat16fS2_fjLj7168ELj1ELj1ELj4ELj16ENS_18Kernel_traits_baseILj7168EfS2_fS2_fjLj128EEEEELb0ELb1ELb1ELb1EEEvNS_9FwdParamsE,(.L_x_42362 - _ZN10layer_norm13ln_fwd_kernelINS_13Kernel_traitsIf13__nv_bfloat16fS2_fjLj7168ELj1ELj1ELj4ELj16ENS_18Kernel_traits_baseILj7168EfS2_fS2_fjLj128EEEEELb0ELb1ELb1ELb1EEEvNS_9FwdParamsE)
        .other          _ZN10layer_norm13ln_fwd_kernelINS_13Kernel_traitsIf13__nv_bfloat16fS2_fjLj7168ELj1ELj1ELj4ELj16ENS_18Kernel_traits_baseILj7168EfS2_fS2_fjLj128EEEEELb0ELb1ELb1ELb1EEEvNS_9FwdParamsE,@"STO_CUDA_ENTRY STV_DEFAULT"
_ZN10layer_norm13ln_fwd_kernelINS_13Kernel_traitsIf13__nv_bfloat16fS2_fjLj7168ELj1ELj1ELj4ELj16ENS_18Kernel_traits_baseILj7168EfS2_fS2_fjLj128EEEEELb0ELb1ELb1ELb1EEEvNS_9FwdParamsE:
.text._ZN10layer_norm13ln_fwd_kernelINS_13Kernel_traitsIf13__nv_bfloat16fS2_fjLj7168ELj1ELj1ELj4ELj16ENS_18Kernel_traits_baseILj7168EfS2_fS2_fjLj128EEEEELb0ELb1ELb1ELb1EEEvNS_9FwdParamsE:
        /* <DEDUP_REMOVED lines=57> */
.L_x_18903:
        /* <DEDUP_REMOVED lines=60> */
.L_x_18904:
[----:B------:R-:W0:Y:S02]  /*0750*/  LDCU UR4, c[0x0][0x384] ;  /* 0x00007080ff0477ac */ /* 0x000e240008000800 */
[----:B0-----:R-:W-:-:S06]  /*0760*/  UISETP.GE.AND UP0, UPT, UR7, UR4, UPT ;  /* 0x000000040700728c */ /* 0x001fcc000bf06270 */
[----:B------:R-:W-:-:S13]  /*0770*/  PLOP3.LUT P0, PT, PT, PT, UP0, 0x80, 0x8 ;  /* 0x000000000008781c */ /* 0x000fda0003f0f008 */
[----:B------:R-:W-:Y:S05]  /*0780*/  @P0 EXIT ;  /* 0x000000000000094d */ /* 0x000fea0003800000 */
[----:B------:R-:W0:Y:S01]  /*0790*/  LDCU UR23, c[0x0][0x40c] ;  /* 0x00008180ff1777ac */ /* 0x000e220008000800 */
[----:B------:R-:W2:Y:S01]  /*07a0*/  LDCU UR15, c[0x0][0x388] ;  /* 0x00007100ff0f77ac */ /* 0x000ea20008000800 */
[----:B------:R-:W3:Y:S01]  /*07b0*/  LDCU.U8 UR18, c[0x0][0x410] ;  /* 0x00008200ff1277ac */ /* 0x000ee20008000000 */
[----:B------:R-:W4:Y:S01]  /*07c0*/  LDCU UR19, c[0x0][0x400] ;  /* 0x00008000ff1377ac */ /* 0x000f220008000800 */
[----:B------:R-:W0:Y:S01]  /*07d0*/  LDCU.128 UR8, c[0x0][0x3f0] ;  /* 0x00007e00ff0877ac */ /* 0x000e220008000c00 */
[----:B------:R-:W0:Y:S01]  /*07e0*/  LDCU.64 UR16, c[0x0][0x3a0] ;  /* 0x00007400ff1077ac */ /* 0x000e220008000a00 */
[----:B------:R-:W0:Y:S01]  /*07f0*/  LDCU.64 UR20, c[0x0][0x380] ;  /* 0x00007000ff1477ac */ /* 0x000e220008000a00 */
[----:B------:R-:W-:-:S11]  /*0800*/  UPLOP3.LUT UP0, UPT, UPT, UPT, UPT, 0x40, 0x4 ;  /* 0x000000000004789c */ /* 0x000fd60003f0e870 */
.L_x_18924:
[----:B0-----:R-:W-:-:S06]  /*0810*/  UIMAD.WIDE UR4, UR7, 0x4, UR8 ;  /* 0x00000004070478a5 */ /* 0x001fcc000f8e0208 */
        /* <DEDUP_REMOVED lines=10> */
[----:B------:R-:W0:Y:S03]  /*08c0*/  @P1 LDC.64 R2, c[0x0][0x390] ;  /* 0x0000e400ff021b82 */ /* 0x000e260000000a00 */
        /* <DEDUP_REMOVED lines=28> */
[----:B0-----:R-:W-:Y:S02]  /*0a90*/  @P2 SHF.L.U32 R2, R177, 0x10, RZ ;  /* 0x00000010b1022819 */ /* 0x001fe400000006ff */
[----:B------:R-:W-:Y:S02]  /*0aa0*/  @P2 SHF.L.U32 R7, R176, 0x10, RZ ;  /* 0x00000010b0072819 */ /* 0x000fe400000006ff */
[----:B------:R-:W-:Y:S02]  /*0ab0*/  @P2 SHF.L.U32 R5, R5, 0x10, RZ ;  /* 0x0000001005052819 */ /* 0x000fe400000006ff */
[----:B------:R-:W-:Y:S01]  /*0ac0*/  @P2 SHF.L.U32 R6, R6, 0x10, RZ ;  /* 0x0000001006062819 */ /* 0x000fe200000006ff */
[----:B------:R-:W0:Y:S01]  /*0ad0*/  @P2 LDC R190, c[0x0][0x40c] ;  /* 0x00010300ffbe2b82 */ /* 0x000e220000000800 */
[----:B------:R-:W-:-:S07]  /*0ae0*/  @P2 SHF.L.U32 R4, R4, 0x10, RZ ;  /* 0x0000001004042819 */ /* 0x000fce00000006ff */
[----:B------:R-:W4:Y:S08]  /*0af0*/  @P2 LDC R192, c[0x0][0x40c] ;  /* 0x00010300ffc02b82 */ /* 0x000f300000000800 */
[----:B------:R-:W4:Y:S01]  /*0b00*/  @P2 LDC R191, c[0x0][0x40c] ;  /* 0x00010300ffbf2b82 */ /* 0x000f220000000800 */
[----:B-1----:R-:W-:-:S07]  /*0b10*/  @P2 FMUL.FTZ R3, R2, R193 ;  /* 0x000000c102032220 */ /* 0x002fce0000410000 */
[----:B------:R-:W1:Y:S01]  /*0b20*/  @P2 LDC R194, c[0x0][0x40c] ;  /* 0x00010300ffc22b82 */ /* 0x000e620000000800 */
[----:B0-----:R-:W-:Y:S01]  /*0b30*/  @P2 FMUL.FTZ R7, R7, R190 ;  /* 0x000000be07072220 */ /* 0x001fe20000410000 */
[----:B------:R-:W-:-:S06]  /*0b40*/  @P2 SHF.L.U32 R190, R179, 0x10, RZ ;  /* 0x00000010b3be2819 */ /* 0x000fcc00000006ff */
[----:B------:R-:W0:Y:S01]  /*0b50*/  @P2 LDC R195, c[0x0][0x40c] ;  /* 0x00010300ffc32b82 */ /* 0x000e220000000800 */
[----:B----4-:R-:W-:Y:S01]  /*0b60*/  @P2 FMUL.FTZ R2, R5, R192 ;  /* 0x000000c005022220 */ /* 0x010fe20000410000 */
[----:B------:R-:W-:-:S06]  /*0b70*/  @P2 SHF.L.U32 R5, R178, 0x10, RZ ;  /* 0x00000010b2052819 */ /* 0x000fcc00000006ff */
[----:B------:R-:W4:Y:S01]  /*0b80*/  @P2 LDC R197, c[0x0][0x40c] ;  /* 0x00010300ffc52b82 */ /* 0x000f220000000800 */
[----:B------:R-:W-:Y:S01]  /*0b90*/  @P2 FMUL.FTZ R6, R6, R191 ;  /* 0x000000bf06062220 */ /* 0x000fe20000410000 */
[----:B-1----:R-:W-:Y:S01]  /*0ba0*/  @P2 FMUL.FTZ R5, R5, R194 ;  /* 0x000000c205052220 */ /* 0x002fe20000410000 */
[----:B0-----:R-:W-:Y:S01]  /*0bb0*/  @P2 FMUL.FTZ R4, R4, R195 ;  /* 0x000000c304042220 */ /* 0x001fe20000410000 */
[----:B----4-:R-:W-:Y:S01]  /*0bc0*/  @P2 FMUL.FTZ R191, R190, R197 ;  /* 0x000000c5bebf2220 */ /* 0x010fe20000410000 */
[----:B--2---:R-:W-:Y:S01]  /*0bd0*/  @!P2 MOV R236, R180 ;  /* 0x000000b400eca202 */ /* 0x004fe20000000f00 */
[----:B-----5:R-:W-:Y:S01]  /*0be0*/  @P2 FFMA.FTZ R236, R7, R120, R180 ;  /* 0x0000007807ec2223 */ /* 0x020fe200000100b4 */
[----:B------:R-:W-:Y:S01]  /*0bf0*/  MOV R237, R181 ;  /* 0x000000b500ed7202 */ /* 0x000fe20000000f00 */
[----:B------:R-:W-:Y:S01]  /*0c00*/  @P2 FFMA.FTZ R237, R6, R121, R181 ;  /* 0x0000007906ed2223 */ /* 0x000fe200000100b5 */
[----:B------:R-:W-:Y:S01]  /*0c10*/  MOV R238, R182 ;  /* 0x000000b600ee7202 */ /* 0x000fe20000000f00 */
[----:B------:R-:W-:Y:S01]  /*0c20*/  @P2 FFMA.FTZ R238, R3, R122, R182 ;  /* 0x0000007a03ee2223 */ /* 0x000fe200000100b6 */
        /* <DEDUP_REMOVED lines=8> */
[----:B------:R-:W-:Y:S01]  /*0cb0*/  MOV R235, R187 ;  /* 0x000000bb00eb7202 */ /* 0x000fe20000000f00 */
[----:B------:R-:W-:Y:S06]  /*0cc0*/  @!P2 BRA `(.L_x_18906) ;  /* 0x0000000000a0a947 */ /* 0x000fec0003800000 */
[----:B------:R-:W-:-:S05]  /*0cd0*/  SHF.L.U32 R0, R0, 0x10, RZ ;  /* 0x0000001000007819 */ /* 0x000fca00000006ff */
[----:B------:R-:W-:-:S04]  /*0ce0*/  FMUL.FTZ R0, R0, UR23 ;  /* 0x0000001700007c20 */ /* 0x000fc80008410000 */
[----:B------:R-:W-:Y:S01]  /*0cf0*/  FFMA.FTZ R235, R0, R127, R187 ;  /* 0x0000007f00eb7223 */ /* 0x000fe200000100bb */
[----:B------:R-:W-:Y:S06]  /*0d00*/  BRA `(.L_x_18906) ;  /* 0x0000000000907947 */ /* 0x000fec0003800000 */
.L_x_18905:
        /* <DEDUP_REMOVED lines=10> */
[----:B------:R-:W-:Y:S02]  /*0db0*/  CS2R R234, SRZ ;  /* 0x0000000000ea7805 */ /* 0x000fe4000001ff00 */
[----:B------:R-:W-:-:S03]  /*0dc0*/  @P1 SHF.L.U32 R0, R0, 0x10, RZ ;  /* 0x0000001000001819 */ /* 0x000fc600000006ff */
[----:B------:R-:W2:Y:S08]  /*0dd0*/  @P1 LDC R7, c[0x0][0x40c] ;  /* 0x00010300ff071b82 */ /* 0x000eb00000000800 */
[----:B------:R-:W3:Y:S01]  /*0de0*/  @P1 LDC R190, c[0x0][0x40c] ;  /* 0x00010300ffbe1b82 */ /* 0x000ee20000000800 */
[----:B0-----:R-:W-:Y:S01]  /*0df0*/  @P1 FMUL.FTZ R3, R2, R3 ;  /* 0x0000000302031220 */ /* 0x001fe20000410000 */
[----:B------:R-:W-:-:S03]  /*0e00*/  @P1 SHF.L.U32 R2, R177, 0x10, RZ ;  /* 0x00000010b1021819 */ /* 0x000fc600000006ff */
[----:B-----5:R-:W-:-:S03]  /*0e10*/  @P1 FMUL.FTZ R236, R3, R120 ;  /* 0x0000007803ec1220 */ /* 0x020fc60000410000 */
[----:B------:R-:W0:Y:S01]  /*0e20*/  @P1 LDC R193, c[0x0][0x40c] ;  /* 0x00010300ffc11b82 */ /* 0x000e220000000800 */
[----:B-1----:R-:W-:Y:S01]  /*0e30*/  @P1 FMUL.FTZ R191, R2, R191 ;  /* 0x000000bf02bf1220 */ /* 0x002fe20000410000 */
[----:B------:R-:W-:-:S03]  /*0e40*/  @P1 SHF.L.U32 R2, R179, 0x10, RZ ;  /* 0x00000010b3021819 */ /* 0x000fc600000006ff */
[----:B------:R-:W-:-:S03]  /*0e50*/  @P1 FMUL.FTZ R238, R191, R122 ;  /* 0x0000007abfee1220 */ /* 0x000fc60000410000 */
[----:B------:R-:W1:Y:S01]  /*0e60*/  @P1 LDC R195, c[0x0][0x40c] ;  /* 0x00010300ffc31b82 */ /* 0x000e620000000800 */
[----:B--2---:R-:W-:-:S04]  /*0e70*/  @P1 FMUL.FTZ R6, R6, R7 ;  /* 0x0000000706061220 */ /* 0x004fc80000410000 */
[----:B------:R-:W-:-:S03]  /*0e80*/  @P1 FMUL.FTZ R237, R6, R121 ;  /* 0x0000007906ed1220 */ /* 0x000fc60000410000 */
[----:B------:R-:W2:Y:S01]  /*0e90*/  @P1 LDC R197, c[0x0][0x40c] ;  /* 0x00010300ffc51b82 */ /* 0x000ea20000000800 */
[----:B---3--:R-:W-:-:S04]  /*0ea0*/  @P1 FMUL.FTZ R190, R5, R190 ;  /* 0x000000be05be1220 */ /* 0x008fc80000410000 */
[----:B------:R-:W-:-:S03]  /*0eb0*/  @P1 FMUL.FTZ R239, R190, R123 ;  /* 0x0000007bbeef1220 */ /* 0x000fc60000410000 */
[----:B------:R-:W3:Y:S01]  /*0ec0*/  @P1 LDC R199, c[0x0][0x40c] ;  /* 0x00010300ffc71b82 */ /* 0x000ee20000000800 */
[----:B0-----:R-:W-:-:S04]  /*0ed0*/  @P1 FMUL.FTZ R193, R192, R193 ;  /* 0x000000c1c0c11220 */ /* 0x001fc80000410000 */
[----:B------:R-:W-:Y:S01]  /*0ee0*/  @P1 FMUL.FTZ R232, R193, R124 ;  /* 0x0000007cc1e81220 */ /* 0x000fe20000410000 */
[----:B-1----:R-:W-:-:S04]  /*0ef0*/  @P1 FMUL.FTZ R4, R4, R195 ;  /* 0x000000c304041220 */ /* 0x002fc80000410000 */
[----:B------:R-:W-:Y:S01]  /*0f00*/  @P1 FMUL.FTZ R233, R4, R125 ;  /* 0x0000007d04e91220 */ /* 0x000fe20000410000 */
[----:B--2---:R-:W-:-:S04]  /*0f10*/  @P1 FMUL.FTZ R197, R2, R197 ;  /* 0x000000c502c51220 */ /* 0x004fc80000410000 */
[----:B------:R-:W-:Y:S01]  /*0f20*/  @P1 FMUL.FTZ R234, R197, R126 ;  /* 0x0000007ec5ea1220 */ /* 0x000fe20000410000 */
[----:B---3--:R-:W-:-:S04]  /*0f30*/  @P1 FMUL.FTZ R0, R0, R199 ;  /* 0x000000c700001220 */ /* 0x008fc80000410000 */
[----:B------:R-:W-:-:S07]  /*0f40*/  @P1 FMUL.FTZ R235, R0, R127 ;  /* 0x0000007f00eb1220 */ /* 0x000fce0000410000 */
.L_x_18906:
        /* <DEDUP_REMOVED lines=9> */
[----:B------:R0:W-:Y:S04]  /*0fe0*/  STG.E.128 desc[UR12][R4.64+0x10], R232 ;  /* 0x000010e804007986 */ /* 0x0001e8000c101d0c */
[----:B------:R-:W2:Y:S04]  /*0ff0*/  @P1 LDG.E.128 R176, desc[UR12][R6.64] ;  /* 0x0000000c06b01981 */ /* 0x000ea8000c1e1d00 */
[----:B------:R0:W5:Y:S04]  /*1000*/  @P0 LDG.E.128 R180, desc[UR12][R192.64] ;  /* 0x0000000cc0b40981 */ /* 0x000168000c1e1d00 */
[----:B------:R0:W5:Y:S01]  /*1010*/  @P0 LDG.E.128 R184, desc[UR12][R192.64+0x10] ;  /* 0x0000100cc0b80981 */ /* 0x000162000c1e1d00 */
[----:B--2---:R-:W-:-:S02]  /*1020*/  PRMT R0, R179, 0x7632, R0 ;  /* 0x00007632b3007816 */ /* 0x004fc40000000000 */
[----:B------:R-:W-:Y:S02]  /*1030*/  PRMT R190, R178, 0x7632, R190 ;  /* 0x00007632b2be7816 */ /* 0x000fe400000000be */
[----:B------:R-:W-:Y:S02]  /*1040*/  PRMT R194, R177, 0x7632, R194 ;  /* 0x00007632b1c27816 */ /* 0x000fe400000000c2 */
[----:B------:R-:W-:Y:S01]  /*1050*/  PRMT R195, R176, 0x7632, R195 ;  /* 0x00007632b0c37816 */ /* 0x000fe200000000c3 */
[----:B0-----:R-:W-:Y:S06]  /*1060*/  @!P0 BRA `(.L_x_18907) ;  /* 0x0000000000a88947 */ /* 0x001fec0003800000 */
[----:B------:R-:W-:Y:S02]  /*1070*/  ISETP.LT.AND P2, PT, RZ, UR14, PT ;  /* 0x0000000eff007c0c */ /* 0x000fe4000bf41270 */
[----:B-----5:R-:W-:Y:S02]  /*1080*/  MOV R228, R184 ;  /* 0x000000b800e47202 */ /* 0x020fe40000000f00 */
[----:B------:R-:W-:Y:S02]  /*1090*/  MOV R229, R185 ;  /* 0x000000b900e57202 */ /* 0x000fe40000000f00 */
[----:B------:R-:W-:Y:S02]  /*10a0*/  MOV R230, R186 ;  /* 0x000000ba00e67202 */ /* 0x000fe40000000f00 */
[----:B------:R-:W-:-:S05]  /*10b0*/  MOV R231, R187 ;  /* 0x000000bb00e77202 */ /* 0x000fca0000000f00 */
        /* <DEDUP_REMOVED lines=16> */
[----:B------:R-:W-:Y:S02]  /*11c0*/  MOV R4, R180 ;  /* 0x000000b400047202 */ /* 0x000fe40000000f00 */
[----:B------:R-:W-:Y:S01]  /*11d0*/  MOV R5, R181 ;  /* 0x000000b500057202 */ /* 0x000fe20000000f00 */
[----:B------:R-:W-:Y:S01]  /*11e0*/  @P2 FFMA.FTZ R4, R7, R128, R180 ;  /* 0x0000008007042223 */ /* 0x000fe200000100b4 */
[----:B------:R-:W-:Y:S01]  /*11f0*/  @P2 FFMA.FTZ R5, R6, R129, R181 ;  /* 0x0000008106052223 */ /* 0x000fe200000100b5 */
[----:B------:R-:W-:Y:S01]  /*1200*/  MOV R6, R182 ;  /* 0x000000b600067202 */ /* 0x000fe20000000f00 */
[----:B------:R-:W2:Y:S01]  /*1210*/  @P2 LDC R196, c[0x0][0x40c] ;  /* 0x00010300ffc42b82 */ /* 0x000ea20000000800 */
[----:B---3--:R-:W-:Y:S01]  /*1220*/  @P2 FMUL.FTZ R194, R194, R197 ;  /* 0x000000c5c2c22220 */ /* 0x008fe20000410000 */
[----:B------:R-:W-:Y:S01]  /*1230*/  MOV R7, R183 ;  /* 0x000000b700077202 */ /* 0x000fe20000000f00 */
[----:B------:R-:W-:-:S02]  /*1240*/  @P2 FFMA.FTZ R6, R193, R130, R182 ;  /* 0x00000082c1062223 */ /* 0x000fc400000100b6 */
[----:B------:R-:W-:Y:S01]  /*1250*/  @P2 FFMA.FTZ R7, R194, R131, R183 ;  /* 0x00000083c2072223 */ /* 0x000fe200000100b7 */
[----:B0-----:R-:W-:-:S04]  /*1260*/  @P2 FMUL.FTZ R199, R192, R199 ;  /* 0x000000c7c0c72220 */ /* 0x001fc80000410000 */
[----:B------:R-:W-:Y:S01]  /*1270*/  @P2 FFMA.FTZ R228, R199, R132, R184 ;  /* 0x00000084c7e42223 */ /* 0x000fe200000100b8 */
[----:B-1----:R-:W-:-:S04]  /*1280*/  @P2 FMUL.FTZ R190, R190, R201 ;  /* 0x000000c9bebe2220 */ /* 0x002fc80000410000 */
[----:B------:R-:W-:Y:S01]  /*1290*/  @P2 FFMA.FTZ R229, R190, R133, R185 ;  /* 0x00000085bee52223 */ /* 0x000fe200000100b9 */
[----:B--2---:R-:W-:-:S04]  /*12a0*/  @P2 FMUL.FTZ R195, R195, R196 ;  /* 0x000000c4c3c32220 */ /* 0x004fc80000410000 */
[----:B------:R-:W-:Y:S01]  /*12b0*/  @P2 FFMA.FTZ R230, R195, R134, R186 ;  /* 0x00000086c3e62223 */ /* 0x000fe200000100ba */
[----:B------:R-:W-:Y:S06]  /*12c0*/  @!P2 BRA `(.L_x_18908) ;  /* 0x0000000000a4a947 */ /* 0x000fec0003800000 */
[----:B------:R-:W-:-:S05]  /*12d0*/  SHF.L.U32 R0, R0, 0x10, RZ ;  /* 0x0000001000007819 */ /* 0x000fca00000006ff */
[----:B------:R-:W-:-:S04]  /*12e0*/  FMUL.FTZ R0, R0, UR23 ;  /* 0x0000001700007c20 */ /* 0x000fc80008410000 */
[----:B------:R-:W-:Y:S01]  /*12f0*/  FFMA.FTZ R231, R0, R135, R187 ;  /* 0x0000008700e77223 */ /* 0x000fe200000100bb */
[----:B------:R-:W-:Y:S06]  /*1300*/  BRA `(.L_x_18908) ;  /* 0x0000000000947947 */ /* 0x000fec0003800000 */
.L_x_18907:
[----:B------:R-:W0:Y:S01]  /*1310*/  @P1 LDC R5, c[0x0][0x40c] ;  /* 0x00010300ff051b82 */ /* 0x000e220000000800 */
[----:B------:R-:W-:Y:S02]  /*1320*/  @P1 SHF.L.U32 R4, R176, 0x10, RZ ;  /* 0x00000010b0041819 */ /* 0x000fe400000006ff */
[----:B------:R-:W-:Y:S02]  /*1330*/  CS2R R228, SRZ ;  /* 0x0000000000e47805 */ /* 0x000fe4000001ff00 */
[----:B------:R-:W-:Y:S02]  /*1340*/  @P1 SHF.L.U32 R195, R195, 0x10, RZ ;  /* 0x00000010c3c31819 */ /* 0x000fe400000006ff */
[----:B------:R-:W-:Y:S02]  /*1350*/  CS2R R230, SRZ ;  /* 0x0000000000e67805 */ /* 0x000fe4000001ff00 */
[----:B------:R-:W-:Y:S02]  /*1360*/  @P1 SHF.L.U32 R196, R190, 0x10, RZ ;  /* 0x00000010bec41819 */ /* 0x000fe400000006ff */
[----:B------:R-:W-:Y:S01]  /*1370*/  @P1 SHF.L.U32 R194, R194, 0x10, RZ ;  /* 0x00000010c2c21819 */ /* 0x000fe200000006ff */
[----:B------:R-:W1:Y:S01]  /*1380*/  @P1 LDC R6, c[0x0][0x40c] ;  /* 0x00010300ff061b82 */ /* 0x000e620000000800 */
[----:B------:R-:W-:-:S07]  /*1390*/  @P1 SHF.L.U32 R0, R0, 0x10, RZ ;  /* 0x0000001000001819 */ /* 0x000fce00000006ff */
[----:B------:R-:W2:Y:S08]  /*13a0*/  @P1 LDC R192, c[0x0][0x40c] ;  /* 0x00010300ffc01b82 */ /* 0x000eb00000000800 */
[----:B------:R-:W3:Y:S01]  /*13b0*/  @P1 LDC R193, c[0x0][0x40c] ;  /* 0x00010300ffc11b82 */ /* 0x000ee20000000800 */
[----:B0-----:R-:W-:Y:S01]  /*13c0*/  @P1 FMUL.FTZ R7, R4, R5 ;  /* 0x0000000504071220 */ /* 0x001fe20000410000 */
[----:B------:R-:W-:-:S02]  /*13d0*/  @P1 SHF.L.U32 R5, R178, 0x10, RZ ;  /* 0x00000010b2051819 */ /* 0x000fc400000006ff */
[----:B------:R-:W-:-:S04]  /*13e0*/  @P1 SHF.L.U32 R4, R177, 0x10, RZ ;  /* 0x00000010b1041819 */ /* 0x000fc800000006ff */
[----:B------:R-:W0:Y:S01]  /*13f0*/  @P1 LDC R197, c[0x0][0x40c] ;  /* 0x00010300ffc51b82 */ /* 0x000e220000000800 */
[----:B-1----:R-:W-:Y:S01]  /*1400*/  @P1 FMUL.FTZ R190, R195, R6 ;  /* 0x00000006c3be1220 */ /* 0x002fe20000410000 */
[----:B------:R-:W-:-:S06]  /*1410*/  HFMA2 R6, -RZ, RZ, 0, 0 ;  /* 0x00000000ff067431 */ /* 0x000fcc00000001ff */
[----:B------:R-:W1:Y:S01]  /*1420*/  @P1 LDC R199, c[0x0][0x40c] ;  /* 0x00010300ffc71b82 */ /* 0x000e620000000800 */
[----:B--2---:R-:W-:Y:S01]  /*1430*/  @P1 FMUL.FTZ R195, R5, R192 ;  /* 0x000000c005c31220 */ /* 0x004fe20000410000 */
[----:B------:R-:W-:-:S03]  /*1440*/  @P1 SHF.L.U32 R192, R179, 0x10, RZ ;  /* 0x00000010b3c01819 */ /* 0x000fc600000006ff */
[----:B------:R-:W-:-:S03]  /*1450*/  @P1 FMUL.FTZ R228, R195, R132 ;  /* 0x00000084c3e41220 */ /* 0x000fc60000410000 */
[----:B------:R-:W2:Y:S01]  /*1460*/  @P1 LDC R201, c[0x0][0x40c] ;  /* 0x00010300ffc91b82 */ /* 0x000ea20000000800 */
[----:B---3--:R-:W-:Y:S01]  /*1470*/  @P1 FMUL.FTZ R193, R4, R193 ;  /* 0x000000c104c11220 */ /* 0x008fe20000410000 */
[----:B------:R-:W-:Y:S02]  /*1480*/  CS2R R4, SRZ ;  /* 0x0000000000047805 */ /* 0x000fe4000001ff00 */
[----:B------:R-:W-:Y:S01]  /*1490*/  @P1 FMUL.FTZ R4, R7, R128 ;  /* 0x0000008007041220 */ /* 0x000fe20000410000 */
[----:B------:R-:W-:Y:S01]  /*14a0*/  MOV R7, RZ ;  /* 0x000000ff00077202 */ /* 0x000fe20000000f00 */
[----:B------:R-:W-:Y:S01]  /*14b0*/  @P1 FMUL.FTZ R5, R190, R129 ;  /* 0x00000081be051220 */ /* 0x000fe20000410000 */
[----:B------:R-:W-:Y:S01]  /*14c0*/  @P1 FMUL.FTZ R6, R193, R130 ;  /* 0x00000082c1061220 */ /* 0x000fe20000410000 */
        /* <DEDUP_REMOVED lines=9> */
.L_x_18908:
        /* <DEDUP_REMOVED lines=17> */
[----:B------:R-:W-:Y:S02]  /*1670*/  ISETP.LT.AND P2, PT, RZ, UR14, PT ;  /* 0x0000000eff007c0c */ /* 0x000fe4000bf41270 */
[----:B-----5:R-:W-:Y:S02]  /*1680*/  MOV R224, R180 ;  /* 0x000000b400e07202 */ /* 0x020fe40000000f00 */
[----:B------:R-:W-:Y:S02]  /*1690*/  MOV R225, R181 ;  /* 0x000000b500e17202 */ /* 0x000fe40000000f00 */
[----:B------:R-:W-:Y:S02]  /*16a0*/  MOV R226, R182 ;  /* 0x000000b600e27202 */ /* 0x000fe40000000f00 */
[----:B------:R-:W-:Y:S02]  /*16b0*/  MOV R227, R183 ;  /* 0x000000b700e37202 */ /* 0x000fe40000000f00 */
[----:B------:R-:W-:-:S02]  /*16c0*/  MOV R220, R184 ;  /* 0x000000b800dc7202 */ /* 0x000fc40000000f00 */
[----:B------:R-:W-:Y:S01]  /*16d0*/  MOV R221, R185 ;  /* 0x000000b900dd7202 */ /* 0x000fe20000000f00 */
[----:B------:R-:W0:Y:S01]  /*16e0*/  @P2 LDC R193, c[0x0][0x40c] ;  /* 0x00010300ffc12b82 */ /* 0x000e220000000800 */
[----:B------:R-:W-:Y:S02]  /*16f0*/  @P2 SHF.L.U32 R192, R176, 0x10, RZ ;  /* 0x00000010b0c02819 */ /* 0x000fe400000006ff */
[----:B------:R-:W-:Y:S02]  /*1700*/  @P2 SHF.L.U32 R199, R199, 0x10, RZ ;  /* 0x00000010c7c72819 */ /* 0x000fe400000006ff */
[----:B------:R-:W-:Y:S02]  /*1710*/  @P2 SHF.L.U32 R195, R177, 0x10, RZ ;  /* 0x00000010b1c32819 */ /* 0x000fe400000006ff */
[----:B------:R-:W-:Y:S01]  /*1720*/  @P2 SHF.L.U32 R198, R198, 0x10, RZ ;  /* 0x00000010c6c62819 */ /* 0x000fe200000006ff */
[----:B------:R-:W1:Y:S01]  /*1730*/  @P2 LDC R194, c[0x0][0x40c] ;  /* 0x00010300ffc22b82 */ /* 0x000e620000000800 */
[----:B------:R-:W-:-:S02]  /*1740*/  @P2 SHF.L.U32 R190, R190, 0x10, RZ ;  /* 0x00000010bebe2819 */ /* 0x000fc400000006ff */
[----:B------:R-:W-:Y:S02]  /*1750*/  MOV R222, R186 ;  /* 0x000000ba00de7202 */ /* 0x000fe40000000f00 */
[----:B------:R-:W-:-:S03]  /*1760*/  MOV R223, R187 ;  /* 0x000000bb00df7202 */ /* 0x000fc60000000f00 */
[----:B------:R-:W2:Y:S08]  /*1770*/  @P2 LDC R196, c[0x0][0x40c] ;  /* 0x00010300ffc42b82 */ /* 0x000eb00000000800 */
[----:B------:R-:W3:Y:S01]  /*1780*/  @P2 LDC R197, c[0x0][0x40c] ;  /* 0x00010300ffc52b82 */ /* 0x000ee20000000800 */
[----:B0-----:R-:W-:-:S04]  /*1790*/  @P2 FMUL.FTZ R193, R192, R193 ;  /* 0x000000c1c0c12220 */ /* 0x001fc80000410000 */
[----:B------:R-:W-:-:S03]  /*17a0*/  @P2 FFMA.FTZ R224, R193, R136, R180 ;  /* 0x00000088c1e02223 */ /* 0x000fc600000100b4 */
[----:B------:R-:W0:Y:S01]  /*17b0*/  @P2 LDC R201, c[0x0][0x40c] ;  /* 0x00010300ffc92b82 */ /* 0x000e220000000800 */
[----:B-1----:R-:W-:Y:S01]  /*17c0*/  @P2 FMUL.FTZ R192, R199, R194 ;  /* 0x000000c2c7c02220 */ /* 0x002fe20000410000 */
[----:B------:R-:W-:-:S03]  /*17d0*/  @P2 SHF.L.U32 R194, R178, 0x10, RZ ;  /* 0x00000010b2c22819 */ /* 0x000fc600000006ff */
[----:B------:R-:W-:-:S03]  /*17e0*/  @P2 FFMA.FTZ R225, R192, R137, R181 ;  /* 0x00000089c0e12223 */ /* 0x000fc600000100b5 */
[----:B------:R-:W1:Y:S01]  /*17f0*/  @P2 LDC R203, c[0x0][0x40c] ;  /* 0x00010300ffcb2b82 */ /* 0x000e620000000800 */
[----:B--2---:R-:W-:Y:S01]  /*1800*/  @P2 FMUL.FTZ R195, R195, R196 ;  /* 0x000000c4c3c32220 */ /* 0x004fe20000410000 */
[----:B------:R-:W-:-:S03]  /*1810*/  @P2 SHF.L.U32 R196, R179, 0x10, RZ ;  /* 0x00000010b3c42819 */ /* 0x000fc600000006ff */
[----:B------:R-:W-:-:S03]  /*1820*/  @P2 FFMA.FTZ R226, R195, R138, R182 ;  /* 0x0000008ac3e22223 */ /* 0x000fc600000100b6 */
[----:B------:R-:W2:Y:S01]  /*1830*/  @P2 LDC R205, c[0x0][0x40c] ;  /* 0x00010300ffcd2b82 */ /* 0x000ea20000000800 */
[----:B---3--:R-:W-:-:S04]  /*1840*/  @P2 FMUL.FTZ R198, R198, R197 ;  /* 0x000000c5c6c62220 */ /* 0x008fc80000410000 */
        /* <DEDUP_REMOVED lines=12> */
.L_x_18909:
        /* <DEDUP_REMOVED lines=16> */
[----:B------:R-:W-:-:S03]  /*1a10*/  @P1 FMUL.FTZ R224, R193, R136 ;  /* 0x00000088c1e01220 */ /* 0x000fc60000410000 */
        /* <DEDUP_REMOVED lines=19> */
.L_x_18910:
        /* <DEDUP_REMOVED lines=59> */
.L_x_18911:
        /* <DEDUP_REMOVED lines=36> */
.L_x_18912:
        /* <DEDUP_REMOVED lines=13> */
[----:B------:R-:W-:Y:S02]  /*2210*/  ISETP.LT.AND P2, PT, RZ, UR14, PT ;  /* 0x0000000eff007c0c */ /* 0x000fe4000bf41270 */
[----:B-----5:R-:W-:Y:S02]  /*2220*/  MOV R200, R180 ;  /* 0x000000b400c87202 */ /* 0x020fe40000000f00 */
[----:B------:R-:W-:Y:S02]  /*2230*/  MOV R201, R181 ;  /* 0x000000b500c97202 */ /* 0x000fe40000000f00 */
[----:B------:R-:W-:Y:S02]  /*2240*/  MOV R202, R182 ;  /* 0x000000b600ca7202 */ /* 0x000fe40000000f00 */
[----:B------:R-:W-:Y:S02]  /*2250*/  MOV R216, R184 ;  /* 0x000000b800d87202 */ /* 0x000fe40000000f00 */
[----:B------:R-:W-:-:S02]  /*2260*/  MOV R217, R185 ;  /* 0x000000b900d97202 */ /* 0x000fc40000000f00 */
[----:B------:R-:W-:Y:S01]  /*2270*/  MOV R218, R186 ;  /* 0x000000ba00da7202 */ /* 0x000fe20000000f00 */
[----:B-1----:R-:W0:Y:S01]  /*2280*/  @P2 LDC R192, c[0x0][0x40c] ;  /* 0x00010300ffc02b82 */ /* 0x002e220000000800 */
[C---:B------:R-:W-:Y:S02]  /*2290*/  @P2 SHF.L.U32 R191, R176.reuse, 0x10, RZ ;  /* 0x00000010b0bf2819 */ /* 0x040fe400000006ff */
[----:B------:R-:W-:Y:S02]  /*22a0*/  @P2 PRMT R0, R176, 0x7632, R0 ;  /* 0x00007632b0002816 */ /* 0x000fe40000000000 */
[C---:B------:R-:W-:Y:S02]  /*22b0*/  @P2 SHF.L.U32 R194, R177.reuse, 0x10, RZ ;  /* 0x00000010b1c22819 */ /* 0x040fe400000006ff */
[----:B------:R-:W-:Y:S01]  /*22c0*/  @P2 PRMT R190, R177, 0x7632, R190 ;  /* 0x00007632b1be2816 */ /* 0x000fe200000000be */
[----:B------:R-:W1:Y:S01]  /*22d0*/  @P2 LDC R197, c[0x0][0x40c] ;  /* 0x00010300ffc52b82 */ /* 0x000e620000000800 */
[----:B------:R-:W-:-:S02]  /*22e0*/  @P2 SHF.L.U32 R0, R0, 0x10, RZ ;  /* 0x0000001000002819 */ /* 0x000fc400000006ff */
[----:B------:R-:W-:Y:S02]  /*22f0*/  @P2 SHF.L.U32 R190, R190, 0x10, RZ ;  /* 0x00000010bebe2819 */ /* 0x000fe400000006ff */
[----:B------:R-:W-:-:S03]  /*2300*/  MOV R219, R187 ;  /* 0x000000bb00db7202 */ /* 0x000fc60000000f00 */
[----:B------:R-:W2:Y:S08]  /*2310*/  @P2 LDC R195, c[0x0][0x40c] ;  /* 0x00010300ffc32b82 */ /* 0x000eb00000000800 */
[----:B------:R-:W3:Y:S01]  /*2320*/  @P2 LDC R203, c[0x0][0x40c] ;  /* 0x00010300ffcb2b82 */ /* 0x000ee20000000800 */
[----:B0-----:R-:W-:Y:S01]  /*2330*/  @P2 FMUL.FTZ R193, R191, R192 ;  /* 0x000000c0bfc12220 */ /* 0x001fe20000410000 */
[----:B------:R-:W-:-:S02]  /*2340*/  @P2 PRMT R191, R178, 0x7632, R191 ;  /* 0x00007632b2bf2816 */ /* 0x000fc400000000bf */
[----:B------:R-:W-:Y:S01]  /*2350*/  @P2 SHF.L.U32 R192, R178, 0x10, RZ ;  /* 0x00000010b2c02819 */ /* 0x000fe200000006ff */
[----:B------:R-:W-:Y:S01]  /*2360*/  @P2 FFMA.FTZ R200, R193, R152, R180 ;  /* 0x00000098c1c82223 */ /* 0x000fe200000100b4 */
[----:B------:R-:W-:Y:S02]  /*2370*/  @P2 SHF.L.U32 R191, R191, 0x10, RZ ;  /* 0x00000010bfbf2819 */ /* 0x000fe400000006ff */
[----:B------:R-:W0:Y:S01]  /*2380*/  @P2 LDC R199, c[0x0][0x40c] ;  /* 0x00010300ffc72b82 */ /* 0x000e220000000800 */
[----:B-1----:R-:W-:Y:S01]  /*2390*/  @P2 FMUL.FTZ R197, R194, R197 ;  /* 0x000000c5c2c52220 */ /* 0x002fe20000410000 */
[----:B------:R-:W-:-:S03]  /*23a0*/  @P2 SHF.L.U32 R194, R179, 0x10, RZ ;  /* 0x00000010b3c22819 */ /* 0x000fc600000006ff */
[----:B------:R-:W-:-:S03]  /*23b0*/  @P2 FFMA.FTZ R202, R197, R154, R182 ;  /* 0x0000009ac5ca2223 */ /* 0x000fc600000100b6 */
[----:B------:R-:W1:Y:S01]  /*23c0*/  @P2 LDC R196, c[0x0][0x40c] ;  /* 0x00010300ffc42b82 */ /* 0x000e620000000800 */
[----:B--2---:R-:W-:-:S04]  /*23d0*/  @P2 FMUL.FTZ R0, R0, R195 ;  /* 0x000000c300002220 */ /* 0x004fc80000410000 */
[----:B------:R-:W-:-:S03]  /*23e0*/  @P2 FFMA.FTZ R201, R0, R153, R181 ;  /* 0x0000009900c92223 */ /* 0x000fc600000100b5 */
[----:B------:R-:W2:Y:S01]  /*23f0*/  @P2 LDC R205, c[0x0][0x40c] ;  /* 0x00010300ffcd2b82 */ /* 0x000ea20000000800 */
[----:B---3--:R-:W-:Y:S01]  /*2400*/  @P2 FMUL.FTZ R195, R192, R203 ;  /* 0x000000cbc0c32220 */ /* 0x008fe20000410000 */
[----:B------:R-:W-:-:S03]  /*2410*/  MOV R203, R183 ;  /* 0x000000b700cb7202 */ /* 0x000fc60000000f00 */
        /* <DEDUP_REMOVED lines=8> */
[----:B------:R-:W-:-:S04]  /*24a0*/  PRMT R0, R179, 0x7632, R0 ;  /* 0x00007632b3007816 */ /* 0x000fc80000000000 */
[----:B------:R-:W-:-:S05]  /*24b0*/  SHF.L.U32 R0, R0, 0x10, RZ ;  /* 0x0000001000007819 */ /* 0x000fca00000006ff */
[----:B------:R-:W-:-:S04]  /*24c0*/  FMUL.FTZ R0, R0, UR23 ;  /* 0x0000001700007c20 */ /* 0x000fc80008410000 */
[----:B------:R-:W-:Y:S01]  /*24d0*/  FFMA.FTZ R219, R0, R159, R187 ;  /* 0x0000009f00db7223 */ /* 0x000fe200000100bb */
[----:B------:R-:W-:Y:S06]  /*24e0*/  BRA `(.L_x_18914) ;  /* 0x0000000000a07947 */ /* 0x000fec0003800000 */
.L_x_18913:
[----:B-1----:R-:W0:Y:S01]  /*24f0*/  @P1 LDC R192, c[0x0][0x40c] ;  /* 0x00010300ffc01b82 */ /* 0x002e220000000800 */
[C---:B------:R-:W-:Y:S02]  /*2500*/  @P1 SHF.L.U32 R191, R176.reuse, 0x10, RZ ;  /* 0x00000010b0bf1819 */ /* 0x040fe400000006ff */
[----:B------:R-:W-:Y:S02]  /*2510*/  CS2R R202, SRZ ;  /* 0x0000000000ca7805 */ /* 0x000fe4000001ff00 */
[----:B------:R-:W-:Y:S02]  /*2520*/  @P1 PRMT R0, R176, 0x7632, R0 ;  /* 0x00007632b0001816 */ /* 0x000fe40000000000 */
[----:B------:R-:W-:Y:S02]  /*2530*/  CS2R R216, SRZ ;  /* 0x0000000000d87805 */ /* 0x000fe4000001ff00 */
[----:B------:R-:W-:Y:S02]  /*2540*/  @P1 PRMT R190, R177, 0x7632, R190 ;  /* 0x00007632b1be1816 */ /* 0x000fe400000000be */
[----:B------:R-:W-:-:S02]  /*2550*/  CS2R R218, SRZ ;  /* 0x0000000000da7805 */ /* 0x000fc4000001ff00 */
[----:B------:R-:W-:Y:S01]  /*2560*/  @P1 SHF.L.U32 R0, R0, 0x10, RZ ;  /* 0x0000001000001819 */ /* 0x000fe200000006ff */
[----:B------:R-:W1:Y:S01]  /*2570*/  @P1 LDC R193, c[0x0][0x40c] ;  /* 0x00010300ffc11b82 */ /* 0x000e620000000800 */
[----:B------:R-:W-:Y:S02]  /*2580*/  @P1 SHF.L.U32 R190, R190, 0x10, RZ ;  /* 0x00000010bebe1819 */ /* 0x000fe400000006ff */
[----:B------:R-:W-:-:S05]  /*2590*/  @P1 SHF.L.U32 R194, R178, 0x10, RZ ;  /* 0x00000010b2c21819 */ /* 0x000fca00000006ff */
        /* <DEDUP_REMOVED lines=8> */
[----:B------:R-:W-:-:S04]  /*2620*/  @P1 PRMT R193, R179, 0x7632, R193 ;  /* 0x00007632b3c11816 */ /* 0x000fc800000000c1 */
[----:B------:R-:W-:Y:S02]  /*2630*/  @P1 SHF.L.U32 R193, R193, 0x10, RZ ;  /* 0x00000010c1c11819 */ /* 0x000fe400000006ff */
[----:B------:R-:W1:Y:S01]  /*2640*/  @P1 LDC R201, c[0x0][0x40c] ;  /* 0x00010300ffc91b82 */ /* 0x000e620000000800 */
[----:B--2---:R-:W-:-:S04]  /*2650*/  @P1 FMUL.FTZ R197, R192, R197 ;  /* 0x000000c5c0c51220 */ /* 0x004fc80000410000 */
[----:B------:R-:W-:-:S03]  /*2660*/  @P1 FMUL.FTZ R202, R197, R154 ;  /* 0x0000009ac5ca1220 */ /* 0x000fc60000410000 */
[----:B------:R-:W2:Y:S01]  /*2670*/  @P1 LDC R198, c[0x0][0x40c] ;  /* 0x00010300ffc61b82 */ /* 0x000ea20000000800 */
[----:B---3--:R-:W-:Y:S01]  /*2680*/  @P1 FMUL.FTZ R192, R191, R196 ;  /* 0x000000c4bfc01220 */ /* 0x008fe20000410000 */
[----:B------:R-:W-:-:S03]  /*2690*/  @P1 SHF.L.U32 R191, R179, 0x10, RZ ;  /* 0x00000010b3bf1819 */ /* 0x000fc600000006ff */
[----:B------:R-:W-:-:S03]  /*26a0*/  @P1 FMUL.FTZ R217, R192, R157 ;  /* 0x0000009dc0d91220 */ /* 0x000fc60000410000 */
[----:B------:R-:W3:Y:S01]  /*26b0*/  @P1 LDC R204, c[0x0][0x40c] ;  /* 0x00010300ffcc1b82 */ /* 0x000ee20000000800 */
[----:B0-----:R-:W-:-:S04]  /*26c0*/  @P1 FMUL.FTZ R190, R190, R199 ;  /* 0x000000c7bebe1220 */ /* 0x001fc80000410000 */
[----:B------:R-:W-:Y:S01]  /*26d0*/  @P1 FMUL.FTZ R203, R190, R155 ;  /* 0x0000009bbecb1220 */ /* 0x000fe20000410000 */
[----:B-1----:R-:W-:Y:S01]  /*26e0*/  @P1 FMUL.FTZ R199, R194, R201 ;  /* 0x000000c9c2c71220 */ /* 0x002fe20000410000 */
[----:B------:R-:W-:Y:S02]  /*26f0*/  CS2R R200, SRZ ;  /* 0x0000000000c87805 */ /* 0x000fe4000001ff00 */
[----:B------:R-:W-:Y:S01]  /*2700*/  @P1 FMUL.FTZ R200, R195, R152 ;  /* 0x00000098c3c81220 */ /* 0x000fe20000410000 */
[----:B------:R-:W-:Y:S01]  /*2710*/  @P1 FMUL.FTZ R201, R0, R153 ;  /* 0x0000009900c91220 */ /* 0x000fe20000410000 */
[----:B------:R-:W-:Y:S01]  /*2720*/  @P1 FMUL.FTZ R216, R199, R156 ;  /* 0x0000009cc7d81220 */ /* 0x000fe20000410000 */
[----:B--2---:R-:W-:-:S04]  /*2730*/  @P1 FMUL.FTZ R191, R191, R198 ;  /* 0x000000c6bfbf1220 */ /* 0x004fc80000410000 */
[----:B------:R-:W-:Y:S01]  /*2740*/  @P1 FMUL.FTZ R218, R191, R158 ;  /* 0x0000009ebfda1220 */ /* 0x000fe20000410000 */
[----:B---3--:R-:W-:-:S04]  /*2750*/  @P1 FMUL.FTZ R194, R193, R204 ;  /* 0x000000ccc1c21220 */ /* 0x008fc80000410000 */
[----:B------:R-:W-:-:S07]  /*2760*/  @P1 FMUL.FTZ R219, R194, R159 ;  /* 0x0000009fc2db1220 */ /* 0x000fce0000410000 */
.L_x_18914:
        /* <DEDUP_REMOVED lines=14> */
[----:B------:R-:W-:Y:S02]  /*2850*/  ISETP.LT.AND P2, PT, RZ, UR14, PT ;  /* 0x0000000eff007c0c */ /* 0x000fe4000bf41270 */
[----:B-----5:R-:W-:Y:S02]  /*2860*/  MOV R205, R181 ;  /* 0x000000b500cd7202 */ /* 0x020fe40000000f00 */
[----:B------:R-:W-:Y:S02]  /*2870*/  MOV R204, R180 ;  /* 0x000000b400cc7202 */ /* 0x000fe40000000f00 */
[----:B------:R-:W-:Y:S02]  /*2880*/  MOV R206, R182 ;  /* 0x000000b600ce7202 */ /* 0x000fe40000000f00 */
[----:B------:R-:W-:-:S05]  /*2890*/  MOV R207, R183 ;  /* 0x000000b700cf7202 */ /* 0x000fca0000000f00 */
[----:B--2---:R-:W0:Y:S01]  /*28a0*/  @P2 LDC R191, c[0x0][0x40c] ;  /* 0x00010300ffbf2b82 */ /* 0x004e220000000800 */
[C---:B------:R-:W-:Y:S02]  /*28b0*/  @P2 SHF.L.U32 R190, R176.reuse, 0x10, RZ ;  /* 0x00000010b0be2819 */ /* 0x040fe400000006ff */
[----:B------:R-:W-:Y:S02]  /*28c0*/  @P2 PRMT R0, R176, 0x7632, R0 ;  /* 0x00007632b0002816 */ /* 0x000fe40000000000 */
[----:B------:R-:W-:Y:S02]  /*28d0*/  @P2 SHF.L.U32 R194, R178, 0x10, RZ ;  /* 0x00000010b2c22819 */ /* 0x000fe400000006ff */
[----:B------:R-:W-:Y:S01]  /*28e0*/  @P2 SHF.L.U32 R0, R0, 0x10, RZ ;  /* 0x0000001000002819 */ /* 0x000fe200000006ff */
[----:B------:R-:W1:Y:S08]  /*28f0*/  @P2 LDC R195, c[0x0][0x40c] ;  /* 0x00010300ffc32b82 */ /* 0x000e700000000800 */
[----:B------:R-:W2:Y:S08]  /*2900*/  @P2 LDC R192, c[0x0][0x40c] ;  /* 0x00010300ffc02b82 */ /* 0x000eb00000000800 */
[----:B------:R-:W3:Y:S01]  /*2910*/  @P2 LDC R197, c[0x0][0x40c] ;  /* 0x00010300ffc52b82 */ /* 0x000ee20000000800 */
[----:B0-----:R-:W-:Y:S01]  /*2920*/  @P2 FMUL.FTZ R193, R190, R191 ;  /* 0x000000bfbec12220 */ /* 0x001fe20000410000 */
[----:B------:R-:W-:-:S02]  /*2930*/  @P2 SHF.L.U32 R191, R177, 0x10, RZ ;  /* 0x00000010b1bf2819 */ /* 0x000fc400000006ff */
[----:B------:R-:W-:Y:S01]  /*2940*/  @P2 PRMT R190, R177, 0x7632, R190 ;  /* 0x00007632b1be2816 */ /* 0x000fe200000000be */
[----:B------:R-:W-:Y:S01]  /*2950*/  @P2 FFMA.FTZ R204, R193, R160, R180 ;  /* 0x000000a0c1cc2223 */ /* 0x000fe200000100b4 */
[----:B------:R-:W-:Y:S02]  /*2960*/  MOV R193, R185 ;  /* 0x000000b900c17202 */ /* 0x000fe40000000f00 */
[----:B------:R-:W0:Y:S01]  /*2970*/  @P2 LDC R199, c[0x0][0x40c] ;  /* 0x00010300ffc72b82 */ /* 0x000e220000000800 */
[----:B-1----:R-:W-:Y:S01]  /*2980*/  @P2 FMUL.FTZ R0, R0, R195 ;  /* 0x000000c300002220 */ /* 0x002fe20000410000 */
[----:B------:R-:W-:-:S03]  /*2990*/  @P2 SHF.L.U32 R190, R190, 0x10, RZ ;  /* 0x00000010bebe2819 */ /* 0x000fc600000006ff */
[----:B------:R-:W-:Y:S01]  /*29a0*/  @P2 FFMA.FTZ R205, R0, R161, R181 ;  /* 0x000000a100cd2223 */ /* 0x000fe200000100b5 */
[----:B------:R-:W-:Y:S02]  /*29b0*/  @P2 SHF.L.U32 R0, R179, 0x10, RZ ;  /* 0x00000010b3002819 */ /* 0x000fe400000006ff */
[----:B------:R-:W1:Y:S01]  /*29c0*/  @P2 LDC R196, c[0x0][0x40c] ;  /* 0x00010300ffc42b82 */ /* 0x000e620000000800 */
[----:B--2---:R-:W-:Y:S01]  /*29d0*/  @P2 FMUL.FTZ R195, R191, R192 ;  /* 0x000000c0bfc32220 */ /* 0x004fe20000410000 */
[----:B------:R-:W-:Y:S02]  /*29e0*/  @P2 PRMT R191, R178, 0x7632, R191 ;  /* 0x00007632b2bf2816 */ /* 0x000fe400000000bf */
[----:B------:R-:W-:Y:S01]  /*29f0*/  MOV R192, R184 ;  /* 0x000000b800c07202 */ /* 0x000fe20000000f00 */
[----:B------:R-:W-:Y:S01]  /*2a00*/  @P2 FFMA.FTZ R206, R195, R162, R182 ;  /* 0x000000a2c3ce2223 */ /* 0x000fe200000100b6 */
[----:B------:R-:W-:Y:S02]  /*2a10*/  @P2 SHF.L.U32 R191, R191, 0x10, RZ ;  /* 0x00000010bfbf2819 */ /* 0x000fe400000006ff */
[----:B------:R-:W2:Y:S01]  /*2a20*/  @P2 LDC R241, c[0x0][0x40c] ;  /* 0x00010300fff12b82 */ /* 0x000ea20000000800 */
[----:B---3--:R-:W-:Y:S01]  /*2a30*/  @P2 FMUL.FTZ R190, R190, R197 ;  /* 0x000000c5bebe2220 */ /* 0x008fe20000410000 */
[----:B------:R-:W-:-:S03]  /*2a40*/  MOV R195, R187 ;  /* 0x000000bb00c37202 */ /* 0x000fc60000000f00 */
[----:B------:R-:W-:Y:S01]  /*2a50*/  @P2 FFMA.FTZ R207, R190, R163, R183 ;  /* 0x000000a3becf2223 */ /* 0x000fe200000100b7 */
[----:B0-----:R-:W-:Y:S01]  /*2a60*/  @P2 FMUL.FTZ R199, R194, R199 ;  /* 0x000000c7c2c72220 */ /* 0x001fe20000410000 */
[----:B------:R-:W-:-:S03]  /*2a70*/  MOV R194, R186 ;  /* 0x000000ba00c27202 */ /* 0x000fc60000000f00 */
        /* <DEDUP_REMOVED lines=11> */
.L_x_18915:
[----:B--2---:R-:W0:Y:S01]  /*2b30*/  @P1 LDC R195, c[0x0][0x40c] ;  /* 0x00010300ffc31b82 */ /* 0x004e220000000800 */
[----:B------:R-:W-:Y:S02]  /*2b40*/  @P1 SHF.L.U32 R192, R177, 0x10, RZ ;  /* 0x00000010b1c01819 */ /* 0x000fe400000006ff */
[----:B------:R-:W-:Y:S02]  /*2b50*/  CS2R R206, SRZ ;  /* 0x0000000000ce7805 */ /* 0x000fe4000001ff00 */
[C---:B------:R-:W-:Y:S02]  /*2b60*/  @P1 PRMT R0, R176.reuse, 0x7632, R0 ;  /* 0x00007632b0001816 */ /* 0x040fe40000000000 */
[----:B------:R-:W-:Y:S02]  /*2b70*/  CS2R R204, SRZ ;  /* 0x0000000000cc7805 */ /* 0x000fe4000001ff00 */
[----:B------:R-:W-:Y:S02]  /*2b80*/  @P1 SHF.L.U32 R190, R176, 0x10, RZ ;  /* 0x00000010b0be1819 */ /* 0x000fe400000006ff */
[----:B------:R-:W-:Y:S01]  /*2b90*/  @P1 SHF.L.U32 R0, R0, 0x10, RZ ;  /* 0x0000001000001819 */ /* 0x000fe200000006ff */
[----:B------:R-:W1:Y:S08]  /*2ba0*/  @P1 LDC R193, c[0x0][0x40c] ;  /* 0x00010300ffc11b82 */ /* 0x000e700000000800 */
[----:B------:R-:W2:Y:S08]  /*2bb0*/  @P1 LDC R191, c[0x0][0x40c] ;  /* 0x00010300ffbf1b82 */ /* 0x000eb00000000800 */
[----:B------:R-:W3:Y:S01]  /*2bc0*/  @P1 LDC R197, c[0x0][0x40c] ;  /* 0x00010300ffc51b82 */ /* 0x000ee20000000800 */
[----:B0-----:R-:W-:Y:S01]  /*2bd0*/  @P1 FMUL.FTZ R195, R192, R195 ;  /* 0x000000c3c0c31220 */ /* 0x001fe20000410000 */
[----:B------:R-:W-:-:S03]  /*2be0*/  HFMA2 R192, -RZ, RZ, 0, 0 ;  /* 0x00000000ffc07431 */ /* 0x000fc600000001ff */
[----:B------:R-:W-:-:S03]  /*2bf0*/  @P1 FMUL.FTZ R206, R195, R162 ;  /* 0x000000a2c3ce1220 */ /* 0x000fc60000410000 */
[----:B------:R-:W0:Y:S01]  /*2c00*/  @P1 LDC R199, c[0x0][0x40c] ;  /* 0x00010300ffc71b82 */ /* 0x000e220000000800 */
[----:B-1----:R-:W-:-:S04]  /*2c10*/  @P1 FMUL.FTZ R0, R0, R193 ;  /* 0x000000c100001220 */ /* 0x002fc80000410000 */
[----:B------:R-:W-:Y:S01]  /*2c20*/  @P1 FMUL.FTZ R205, R0, R161 ;  /* 0x000000a100cd1220 */ /* 0x000fe20000410000 */
[----:B------:R-:W-:Y:S01]  /*2c30*/  @P1 SHF.L.U32 R0, R178, 0x10, RZ ;  /* 0x00000010b2001819 */ /* 0x000fe200000006ff */
[----:B--2---:R-:W-:Y:S01]  /*2c40*/  @P1 FMUL.FTZ R191, R190, R191 ;  /* 0x000000bfbebf1220 */ /* 0x004fe20000410000 */
[----:B------:R-:W1:Y:S01]  /*2c50*/  @P1 LDC R193, c[0x0][0x40c] ;  /* 0x00010300ffc11b82 */ /* 0x000e620000000800 */
[----:B------:R-:W-:Y:S02]  /*2c60*/  @P1 PRMT R190, R177, 0x7632, R190 ;  /* 0x00007632b1be1816 */ /* 0x000fe400000000be */
[----:B------:R-:W-:Y:S01]  /*2c70*/  @P1 FMUL.FTZ R204, R191, R160 ;  /* 0x000000a0bfcc1220 */ /* 0x000fe20000410000 */
[----:B------:R-:W-:Y:S02]  /*2c80*/  @P1 SHF.L.U32 R191, R179, 0x10, RZ ;  /* 0x00000010b3bf1819 */ /* 0x000fe400000006ff */
[----:B------:R-:W-:Y:S02]  /*2c90*/  @P1 SHF.L.U32 R190, R190, 0x10, RZ ;  /* 0x00000010bebe1819 */ /* 0x000fe400000006ff */
[----:B------:R-:W2:Y:S03]  /*2ca0*/  @P1 LDC R194, c[0x0][0x40c] ;  /* 0x00010300ffc21b82 */ /* 0x000ea60000000800 */
[----:B---3--:R-:W-:Y:S01]  /*2cb0*/  @P1 FMUL.FTZ R190, R190, R197 ;  /* 0x000000c5bebe1220 */ /* 0x008fe20000410000 */
[----:B0-----:R-:W-:-:S04]  /*2cc0*/  @P1 FMUL.FTZ R199, R0, R199 ;  /* 0x000000c700c71220 */ /* 0x001fc80000410000 */
[----:B------:R-:W0:Y:S01]  /*2cd0*/  @P1 LDC R195, c[0x0][0x40c] ;  /* 0x00010300ffc31b82 */ /* 0x000e220000000800 */
[----:B------:R-:W-:Y:S01]  /*2ce0*/  @P1 FMUL.FTZ R207, R190, R163 ;  /* 0x000000a3becf1220 */ /* 0x000fe20000410000 */
[----:B------:R-:W-:Y:S01]  /*2cf0*/  @P1 PRMT R0, R178, 0x7632, R0 ;  /* 0x00007632b2001816 */ /* 0x000fe20000000000 */
[----:B------:R-:W-:Y:S01]  /*2d00*/  @P1 FMUL.FTZ R192, R199, R164 ;  /* 0x000000a4c7c01220 */ /* 0x000fe20000410000 */
[----:B------:R-:W-:Y:S02]  /*2d10*/  @P1 PRMT R190, R179, 0x7632, R190 ;  /* 0x00007632b3be1816 */ /* 0x000fe400000000be */
[----:B------:R-:W-:Y:S02]  /*2d20*/  @P1 SHF.L.U32 R0, R0, 0x10, RZ ;  /* 0x0000001000001819 */ /* 0x000fe400000006ff */
[----:B------:R-:W-:-:S03]  /*2d30*/  @P1 SHF.L.U32 R190, R190, 0x10, RZ ;  /* 0x00000010bebe1819 */ /* 0x000fc600000006ff */
[----:B-1----:R-:W-:Y:S01]  /*2d40*/  @P1 FMUL.FTZ R0, R0, R193 ;  /* 0x000000c100001220 */ /* 0x002fe20000410000 */
[----:B------:R-:W-:-:S03]  /*2d50*/  MOV R193, RZ ;  /* 0x000000ff00c17202 */ /* 0x000fc60000000f00 */
[----:B------:R-:W-:Y:S01]  /*2d60*/  @P1 FMUL.FTZ R193, R0, R165 ;  /* 0x000000a500c11220 */ /* 0x000fe20000410000 */
[----:B--2---:R-:W-:Y:S01]  /*2d70*/  @P1 FMUL.FTZ R191, R191, R194 ;  /* 0x000000c2bfbf1220 */ /* 0x004fe20000410000 */
[----:B0-----:R-:W-:Y:S01]  /*2d80*/  @P1 FMUL.FTZ R190, R190, R195 ;  /* 0x000000c3bebe1220 */ /* 0x001fe20000410000 */
[----:B------:R-:W-:Y:S02]  /*2d90*/  CS2R R194, SRZ ;  /* 0x0000000000c27805 */ /* 0x000fe4000001ff00 */
[----:B------:R-:W-:Y:S01]  /*2da0*/  @P1 FMUL.FTZ R194, R191, R166 ;  /* 0x000000a6bfc21220 */ /* 0x000fe20000410000 */
[----:B------:R-:W-:-:S07]  /*2db0*/  @P1 FMUL.FTZ R195, R190, R167 ;  /* 0x000000a7bec31220 */ /* 0x000fce0000410000 */
.L_x_18916:
        /* <DEDUP_REMOVED lines=21> */
[----:B------:R-:W-:Y:S01]  /*2f10*/  MOV R198, R182 ;  /* 0x000000b600c67202 */ /* 0x000fe20000000f00 */
[----:B------:R-:W1:Y:S01]  /*2f20*/  @UP1 LDCU UR4, c[0x0][0x40c] ;  /* 0x00008180ff0417ac */ /* 0x000e620008000800 */
[----:B------:R-:W2:Y:S06]  /*2f30*/  @UP1 LDCU UR14, c[0x0][0x40c] ;  /* 0x00008180ff0e17ac */ /* 0x000eac0008000800 */
[----:B------:R-:W-:-:S02]  /*2f40*/  @P0 SHF.L.U32 R188, R177, 0x10, RZ ;  /* 0x00000010b1bc0819 */ /* 0x000fc400000006ff */
[----:B------:R-:W-:-:S03]  /*2f50*/  @P0 SHF.L.U32 R0, R176, 0x10, RZ ;  /* 0x00000010b0000819 */ /* 0x000fc600000006ff */
[----:B0-----:R-:W-:Y:S01]  /*2f60*/  @P0 FMUL.FTZ R191, R188, UR5 ;  /* 0x00000005bcbf0c20 */ /* 0x001fe20008410000 */
[----:B------:R-:W0:Y:S01]  /*2f70*/  @UP1 LDCU UR5, c[0x0][0x40c] ;  /* 0x00008180ff0517ac */ /* 0x000e220008000800 */
[----:B------:R-:W-:Y:S01]  /*2f80*/  MOV R188, R184 ;  /* 0x000000b800bc7202 */ /* 0x000fe20000000f00 */
[----:B-1----:R-:W-:Y:S01]  /*2f90*/  @P0 FMUL.FTZ R189, R0, UR4 ;  /* 0x0000000400bd0c20 */ /* 0x002fe20008410000 */
[----:B------:R-:W-:Y:S01]  /*2fa0*/  @P0 SHF.L.U32 R0, R178, 0x10, RZ ;  /* 0x00000010b2000819 */ /* 0x000fe200000006ff */
[----:B------:R-:W1:Y:S01]  /*2fb0*/  @UP1 LDCU UR4, c[0x0][0x40c] ;  /* 0x00008180ff0417ac */ /* 0x000e620008000800 */
[----:B------:R-:W-:Y:S01]  /*2fc0*/  @P0 FFMA.FTZ R198, R191, R170, R182 ;  /* 0x000000aabfc60223 */ /* 0x000fe200000100b6 */
[----:B------:R-:W-:Y:S01]  /*2fd0*/  @P0 FFMA.FTZ R196, R189, R168, R180 ;  /* 0x000000a8bdc40223 */ /* 0x000fe200000100b4 */
[----:B------:R-:W-:Y:S01]  /*2fe0*/  MOV R191, R187 ;  /* 0x000000bb00bf7202 */ /* 0x000fe20000000f00 */
[----:B--2---:R-:W-:Y:S01]  /*2ff0*/  @P0 FMUL.FTZ R189, R0, UR14 ;  /* 0x0000000e00bd0c20 */ /* 0x004fe20008410000 */
[----:B------:R-:W-:-:S03]  /*3000*/  @P0 SHF.L.U32 R0, R179, 0x10, RZ ;  /* 0x00000010b3000819 */ /* 0x000fc600000006ff */
[----:B------:R-:W-:Y:S02]  /*3010*/  @P0 FFMA.FTZ R188, R189, R172, R184 ;  /* 0x000000acbdbc0223 */ /* 0x000fe400000100b8 */
[----:B0-----:R-:W-:Y:S01]  /*3020*/  @P0 FMUL.FTZ R189, R0, UR5 ;  /* 0x0000000500bd0c20 */ /* 0x001fe20008410000 */
[----:B------:R-:W-:Y:S01]  /*3030*/  @P0 PRMT R0, R176, 0x7632, R0 ;  /* 0x00007632b0000816 */ /* 0x000fe20000000000 */
[----:B------:R-:W0:Y:S02]  /*3040*/  @UP1 LDCU UR5, c[0x0][0x40c] ;  /* 0x00008180ff0517ac */ /* 0x000e240008000800 */
[----:B------:R-:W-:Y:S01]  /*3050*/  @P0 FFMA.FTZ R190, R189, R174, R186 ;  /* 0x000000aebdbe0223 */ /* 0x000fe200000100ba */
[----:B------:R-:W-:Y:S02]  /*3060*/  @P0 SHF.L.U32 R0, R0, 0x10, RZ ;  /* 0x0000001000000819 */ /* 0x000fe400000006ff */
[----:B------:R-:W-:-:S03]  /*3070*/  @P0 PRMT R189, R178, 0x7632, R189 ;  /* 0x00007632b2bd0816 */ /* 0x000fc600000000bd */
[----:B-1----:R-:W-:Y:S01]  /*3080*/  @P0 FMUL.FTZ R0, R0, UR4 ;  /* 0x0000000400000c20 */ /* 0x002fe20008410000 */
[----:B------:R-:W1:Y:S01]  /*3090*/  @UP1 LDCU UR4, c[0x0][0x40c] ;  /* 0x00008180ff0417ac */ /* 0x000e620008000800 */
[----:B------:R-:W-:Y:S02]  /*30a0*/  @P0 SHF.L.U32 R189, R189, 0x10, RZ ;  /* 0x00000010bdbd0819 */ /* 0x000fe400000006ff */
[----:B------:R-:W-:Y:S01]  /*30b0*/  @P0 FFMA.FTZ R197, R0, R169, R181 ;  /* 0x000000a900c50223 */ /* 0x000fe200000100b5 */
[----:B------:R-:W-:-:S04]  /*30c0*/  @P0 PRMT R0, R177, 0x7632, R0 ;  /* 0x00007632b1000816 */ /* 0x000fc80000000000 */
[----:B------:R-:W-:-:S05]  /*30d0*/  @P0 SHF.L.U32 R0, R0, 0x10, RZ ;  /* 0x0000001000000819 */ /* 0x000fca00000006ff */
[----:B0-----:R-:W-:-:S04]  /*30e0*/  @P0 FMUL.FTZ R0, R0, UR5 ;  /* 0x0000000500000c20 */ /* 0x001fc80008410000 */
[----:B------:R-:W-:Y:S01]  /*30f0*/  @P0 FFMA.FTZ R199, R0, R171, R183 ;  /* 0x000000ab00c70223 */ /* 0x000fe200000100b7 */
[----:B-1----:R-:W-:Y:S01]  /*3100*/  @P0 FMUL.FTZ R0, R189, UR4 ;  /* 0x00000004bd000c20 */ /* 0x002fe20008410000 */
[----:B------:R-:W-:-:S03]  /*3110*/  MOV R189, R185 ;  /* 0x000000b900bd7202 */ /* 0x000fc60000000f00 */
[----:B------:R-:W-:Y:S01]  /*3120*/  @P0 FFMA.FTZ R189, R0, R173, R185 ;  /* 0x000000ad00bd0223 */ /* 0x000fe200000100b9 */
[----:B------:R-:W-:Y:S06]  /*3130*/  BRA.U !UP1, `(.L_x_18918) ;  /* 0x0000000109c07547 */ /* 0x000fec000b800000 */
[----:B------:R-:W-:-:S04]  /*3140*/  PRMT R0, R179, 0x7632, R0 ;  /* 0x00007632b3007816 */ /* 0x000fc80000000000 */
[----:B------:R-:W-:-:S05]  /*3150*/  SHF.L.U32 R0, R0, 0x10, RZ ;  /* 0x0000001000007819 */ /* 0x000fca00000006ff */
[----:B------:R-:W-:-:S04]  /*3160*/  FMUL.FTZ R0, R0, UR23 ;  /* 0x0000001700007c20 */ /* 0x000fc80008410000 */
[----:B------:R-:W-:Y:S01]  /*3170*/  FFMA.FTZ R191, R0, R175, R187 ;  /* 0x000000af00bf7223 */ /* 0x000fe200000100bb */
[----:B------:R-:W-:Y:S06]  /*3180*/  BRA `(.L_x_18918) ;  /* 0x0000000000ac7947 */ /* 0x000fec0003800000 */
.L_x_18917:
[----:B--2---:R-:W0:Y:S01]  /*3190*/  @P1 LDC R189, c[0x0][0x40c] ;  /* 0x00010300ffbd1b82 */ /* 0x004e220000000800 */
[----:B------:R-:W-:Y:S02]  /*31a0*/  @P1 SHF.L.U32 R0, R176, 0x10, RZ ;  /* 0x00000010b0001819 */ /* 0x000fe400000006ff */
[----:B------:R-:W-:Y:S01]  /*31b0*/  CS2R R196, SRZ ;  /* 0x0000000000c47805 */ /* 0x000fe2000001ff00 */
[----:B------:R-:W-:Y:S02]  /*31c0*/  HFMA2 R198, -RZ, RZ, 0, 0 ;  /* 0x00000000ffc67431 */ /* 0x000fe400000001ff */
[----:B------:R-:W-:Y:S02]  /*31d0*/  HFMA2 R188, -RZ, RZ, 0, 0 ;  /* 0x00000000ffbc7431 */ /* 0x000fe400000001ff */
[----:B------:R-:W-:Y:S01]  /*31e0*/  HFMA2 R190, -RZ, RZ, 0, 0 ;  /* 0x00000000ffbe7431 */ /* 0x000fe200000001ff */
[----:B------:R-:W1:Y:S08]  /*31f0*/  @P1 LDC R191, c[0x0][0x40c] ;  /* 0x00010300ffbf1b82 */ /* 0x000e700000000800 */
[----:B------:R-:W2:Y:S01]  /*3200*/  @P1 LDC R199, c[0x0][0x40c] ;  /* 0x00010300ffc71b82 */ /* 0x000ea20000000800 */
[----:B0-----:R-:W-:Y:S01]  /*3210*/  @P1 FMUL.FTZ R189, R0, R189 ;  /* 0x000000bd00bd1220 */ /* 0x001fe20000410000 */
[----:B------:R-:W-:-:S06]  /*3220*/  @P1 PRMT R0, R176, 0x7632, R0 ;  /* 0x00007632b0001816 */ /* 0x000fcc0000000000 */
[----:B------:R-:W0:Y:S01]  /*3230*/  @P1 LDC R243, c[0x0][0x40c] ;  /* 0x00010300fff31b82 */ /* 0x000e220000000800 */
[----:B------:R-:W-:Y:S01]  /*3240*/  @P1 FMUL.FTZ R196, R189, R168 ;  /* 0x000000a8bdc41220 */ /* 0x000fe20000410000 */
[----:B------:R-:W-:-:S06]  /*3250*/  @P1 SHF.L.U32 R0, R0, 0x10, RZ ;  /* 0x0000001000001819 */ /* 0x000fcc00000006ff */
[----:B------:R-:W3:Y:S01]  /*3260*/  @P1 LDC R189, c[0x0][0x40c] ;  /* 0x00010300ffbd1b82 */ /* 0x000ee20000000800 */
[----:B-1----:R-:W-:-:S04]  /*3270*/  @P1 FMUL.FTZ R0, R0, R191 ;  /* 0x000000bf00001220 */ /* 0x002fc80000410000 */
[----:B------:R-:W-:Y:S01]  /*3280*/  @P1 FMUL.FTZ R197, R0, R169 ;  /* 0x000000a900c51220 */ /* 0x000fe20000410000 */
[C---:B------:R-:W-:Y:S02]  /*3290*/  @P1 SHF.L.U32 R0, R177.reuse, 0x10, RZ ;  /* 0x00000010b1001819 */ /* 0x040fe400000006ff */
[----:B------:R-:W1:Y:S03]  /*32a0*/  @P1 LDC R191, c[0x0][0x40c] ;  /* 0x00010300ffbf1b82 */ /* 0x000e660000000800 */
[----:B--2---:R-:W-:Y:S01]  /*32b0*/  @P1 FMUL.FTZ R199, R0, R199 ;  /* 0x000000c700c71220 */ /* 0x004fe20000410000 */
[----:B------:R-:W-:-:S03]  /*32c0*/  @P1 PRMT R0, R177, 0x7632, R0 ;  /* 0x00007632b1001816 */ /* 0x000fc60000000000 */
[----:B------:R-:W-:Y:S01]  /*32d0*/  @P1 FMUL.FTZ R198, R199, R170 ;  /* 0x000000aac7c61220 */ /* 0x000fe20000410000 */
[----:B------:R-:W-:Y:S02]  /*32e0*/  @P1 SHF.L.U32 R0, R0, 0x10, RZ ;  /* 0x0000001000001819 */ /* 0x000fe400000006ff */
[----:B------:R-:W-:-:S03]  /*32f0*/  MOV R199, RZ ;  /* 0x000000ff00c77202 */ /* 0x000fc60000000f00 */
[----:B---3--:R-:W-:Y:S02]  /*3300*/  @P1 FMUL.FTZ R0, R0, R189 ;  /* 0x000000bd00001220 */ /* 0x008fe40000410000 */
[----:B------:R-:W2:Y:S02]  /*3310*/  @P1 LDC R189, c[0x0][0x40c] ;  /* 0x00010300ffbd1b82 */ /* 0x000ea40000000800 */
[----:B------:R-:W-:Y:S01]  /*3320*/  @P1 FMUL.FTZ R199, R0, R171 ;  /* 0x000000ab00c71220 */ /* 0x000fe20000410000 */
[----:B------:R-:W-:-:S05]  /*3330*/  @P1 SHF.L.U32 R0, R178, 0x10, RZ ;  /* 0x00000010b2001819 */ /* 0x000fca00000006ff */
[----:B-1----:R-:W-:Y:S01]  /*3340*/  @P1 FMUL.FTZ R191, R0, R191 ;  /* 0x000000bf00bf1220 */ /* 0x002fe20000410000 */
[----:B------:R-:W-:-:S03]  /*3350*/  @P1 PRMT R0, R178, 0x7632, R0 ;  /* 0x00007632b2001816 */ /* 0x000fc60000000000 */
[----:B------:R-:W-:Y:S01]  /*3360*/  @P1 FMUL.FTZ R188, R191, R172 ;  /* 0x000000acbfbc1220 */ /* 0x000fe20000410000 */
[----:B------:R-:W-:Y:S01]  /*3370*/  @P1 SHF.L.U32 R0, R0, 0x10, RZ ;  /* 0x0000001000001819 */ /* 0x000fe200000006ff */
[----:B------:R-:W1:Y:S04]  /*3380*/  @P1 LDC R191, c[0x0][0x40c] ;  /* 0x00010300ffbf1b82 */ /* 0x000e680000000800 */
[----:B--2---:R-:W-:Y:S01]  /*3390*/  @P1 FMUL.FTZ R0, R0, R189 ;  /* 0x000000bd00001220 */ /* 0x004fe20000410000 */
[----:B------:R-:W-:-:S03]  /*33a0*/  MOV R189, RZ ;  /* 0x000000ff00bd7202 */ /* 0x000fc60000000f00 */
[----:B------:R-:W-:Y:S01]  /*33b0*/  @P1 FMUL.FTZ R189, R0, R173 ;  /* 0x000000ad00bd1220 */ /* 0x000fe20000410000 */
[----:B------:R-:W-:-:S05]  /*33c0*/  @P1 SHF.L.U32 R0, R179, 0x10, RZ ;  /* 0x00000010b3001819 */ /* 0x000fca00000006ff */
[----:B0-----:R-:W-:Y:S01]  /*33d0*/  @P1 FMUL.FTZ R243, R0, R243 ;  /* 0x000000f300f31220 */ /* 0x001fe20000410000 */
[----:B------:R-:W-:-:S03]  /*33e0*/  @P1 PRMT R0, R179, 0x7632, R0 ;  /* 0x00007632b3001816 */ /* 0x000fc60000000000 */
[----:B------:R-:W-:Y:S01]  /*33f0*/  @P1 FMUL.FTZ R190, R243, R174 ;  /* 0x000000aef3be1220 */ /* 0x000fe20000410000 */
[----:B------:R-:W-:-:S05]  /*3400*/  @P1 SHF.L.U32 R0, R0, 0x10, RZ ;  /* 0x0000001000001819 */ /* 0x000fca00000006ff */
[----:B-1----:R-:W-:Y:S01]  /*3410*/  @P1 FMUL.FTZ R0, R0, R191 ;  /* 0x000000bf00001220 */ /* 0x002fe20000410000 */
[----:B------:R-:W-:-:S03]  /*3420*/  MOV R191, RZ ;  /* 0x000000ff00bf7202 */ /* 0x000fc60000000f00 */
[----:B------:R-:W-:-:S07]  /*3430*/  @P1 FMUL.FTZ R191, R0, R175 ;  /* 0x000000af00bf1220 */ /* 0x000fce0000410000 */
.L_x_18918:
        /* <DEDUP_REMOVED lines=204> */
.L_x_18920:
[----:B----4-:R-:W-:Y:S05]  /*4100*/  BSYNC.RECONVERGENT B0 ;  /* 0x0000000000007941 */ /* 0x010fea0003800200 */
.L_x_18919:
        /* <DEDUP_REMOVED lines=13> */
.L_x_18922:
[----:B------:R-:W-:Y:S05]  /*41e0*/  BSYNC.RECONVERGENT B0 ;  /* 0x0000000000007941 */ /* 0x000fea0003800200 */
.L_x_18921:
        /* <DEDUP_REMOVED lines=30> */
[----:B-1----:R-:W-:Y:S02]  /*43d0*/  FADD.FTZ R2, R242, R3 ;  /* 0x00000003f2027221 */ /* 0x002fe40000010000 */
[----:B------:R-:W0:Y:S01]  /*43e0*/  LDC R3, c[0x0][0x448] ;  /* 0x00011200ff037b82 */ /* 0x000e220000000800 */
[C---:B------:R-:W-:Y:S01]  /*43f0*/  FMUL.FTZ R247, R240.reuse, R247 ;  /* 0x000000f7f0f77220 */ /* 0x040fe20000410000 */
[----:B------:R-:W-:Y:S01]  /*4400*/  FFMA.FTZ R240, R240, R245, R249 ;  /* 0x000000f5f0f07223 */ /* 0x000fe200000100f9 */
[----:B------:R-:W-:Y:S02]  /*4410*/  MOV R245, UR7 ;  /* 0x0000000700f57c02 */ /* 0x000fe40008000f00 */
[----:B------:R-:W-:Y:S01]  /*4420*/  FMUL.FTZ R247, R247, R246 ;  /* 0x000000f6f7f77220 */ /* 0x000fe20000410000 */
[----:B--2---:R-:W-:-:S03]  /*4430*/  FMUL.FTZ R240, R241, R240 ;  /* 0x000000f0f1f07220 */ /* 0x004fc60000410000 */
[----:B------:R-:W-:Y:S02]  /*4440*/  FFMA.FTZ R247, R241, R247, R2 ;  /* 0x000000f7f1f77223 */ /* 0x000fe40000010002 */
[----:B------:R-:W1:Y:S04]  /*4450*/  SHFL.IDX PT, R2, R240, RZ, 0x1f ;  /* 0x00001ffff0027589 */ /* 0x000e6800000e0000 */
[----:B------:R-:W0:Y:S01]  /*4460*/  SHFL.IDX PT, R242, R247, RZ, 0x1f ;  /* 0x00001ffff7f27589 */ /* 0x000e2200000e0000 */
[----:B-1----:R-:W-:Y:S01]  /*4470*/  FMUL.FTZ R241, R2, R2 ;  /* 0x0000000202f17220 */ /* 0x002fe20000410000 */
[----:B0-----:R-:W-:-:S04]  /*4480*/  FFMA.FTZ R3, R242, UR19, R3 ;  /* 0x00000013f2037c23 */ /* 0x001fc80008010003 */
[----:B------:R-:W-:Y:S02]  /*4490*/  FSEL R242, R241, RZ, P1 ;  /* 0x000000fff1f27208 */ /* 0x000fe40000800000 */
[----:B------:R-:W0:Y:S03]  /*44a0*/  @!P0 LDC.64 R240, c[0x0][0x3c8] ;  /* 0x0000f200fff08b82 */ /* 0x000e260000000a00 */
[----:B------:R-:W-:-:S05]  /*44b0*/  FADD.FTZ R3, R3, R242 ;  /* 0x000000f203037221 */ /* 0x000fca0000010000 */
[----:B------:R-:W1:Y:S01]  /*44c0*/  @!P0 LDC.64 R242, c[0x0][0x3c0] ;  /* 0x0000f000fff28b82 */ /* 0x000e620000000a00 */
[----:B------:R-:W2:Y:S01]  /*44d0*/  MUFU.RSQ R3, R3 ;  /* 0x0000000300037308 */ /* 0x000ea20000001400 */
[----:B0-----:R-:W-:Y:S01]  /*44e0*/  @!P0 IMAD.WIDE R240, R245, 0x4, R240 ;  /* 0x00000004f5f08825 */ /* 0x001fe200078e02f0 */
[----:B--2---:R-:W-:-:S03]  /*44f0*/  R2UR UR22, R3 ;  /* 0x00000000031672ca */ /* 0x004fc600000e0000 */
[----:B-1----:R-:W-:-:S05]  /*4500*/  @!P0 IMAD.WIDE R242, R245, 0x4, R242 ;  /* 0x00000004f5f28825 */ /* 0x002fca00078e02f2 */
[----:B------:R0:W-:Y:S05]  /*4510*/  @!P0 STG.E desc[UR12][R242.64], R2 ;  /* 0x00000002f2008986 */ /* 0x0001ea000c10190c */
[----:B------:R-:W-:-:S05]  /*4520*/  MOV R245, UR22 ;  /* 0x0000001600f57c02 */ /* 0x000fca0008000f00 */
[----:B------:R0:W-:Y:S01]  /*4530*/  @!P0 STG.E desc[UR12][R240.64], R245 ;  /* 0x000000f5f0008986 */ /* 0x0001e2000c10190c */
[----:B------:R-:W-:Y:S05]  /*4540*/  BRA.U !UP1, `(.L_x_18923) ;  /* 0x0000000d09847547 */ /* 0x000fea000b800000 */
[----:B0-----:R-:W-:Y:S01]  /*4550*/  FSEL R2, R2, RZ, !P1 ;  /* 0x000000ff02027208 */ /* 0x001fe20004800000 */
[----:B------:R-:W-:-:S03]  /*4560*/  UIADD3 UR4, UPT, UPT, UR6, -0x1, URZ ;  /* 0xffffffff06047890 */ /* 0x000fc6000fffe0ff */
[----:B------:R-:W-:Y:S01]  /*4570*/  R2UR UR14, R2 ;  /* 0x00000000020e72ca */ /* 0x000fe200000e0000 */
[----:B------:R-:W-:-:S04]  /*4580*/  UIMAD UR4, UR4, UR15, URZ ;  /* 0x0000000f040472a4 */ /* 0x000fc8000f8e02ff */
        /* <DEDUP_REMOVED lines=10> */
[----:B------:R-:W-:Y:S01]  /*4630*/  FFMA.FTZ R3, R3, R14, R70 ;  /* 0x0000000e03037223 */ /* 0x000fe20000010046 */
[----:B------:R-:W-:Y:S01]  /*4640*/  FFMA.FTZ R234, R234, R15, R71 ;  /* 0x0000000feaea7223 */ /* 0x000fe20000010047 */
[----:B------:R-:W-:Y:S01]  /*4650*/  FMUL.FTZ R235, R235, UR22 ;  /* 0x00000016ebeb7c20 */ /* 0x000fe20008410000 */
[----:B------:R-:W-:Y:S01]  /*4660*/  FMUL.FTZ R232, R232, UR22 ;  /* 0x00000016e8e87c20 */ /* 0x000fe20008410000 */
[----:B------:R-:W-:Y:S01]  /*4670*/  FADD.FTZ R220, R220, -UR14 ;  /* 0x8000000edcdc7e21 */ /* 0x000fe20008010000 */
[----:B------:R-:W-:Y:S01]  /*4680*/  FADD.FTZ R224, R224, -UR14 ;  /* 0x8000000ee0e07e21 */ /* 0x000fe20008010000 */
[----:B------:R-:W-:Y:S01]  /*4690*/  F2FP.BF16.F32.PACK_AB R243, R234, R3 ;  /* 0x00000003eaf3723e */ /* 0x000fe200000010ff */
[----:B------:R-:W-:Y:S01]  /*46a0*/  FMUL.FTZ R3, R2, UR22 ;  /* 0x0000001602037c20 */ /* 0x000fe20008410000 */
[----:B------:R-:W-:Y:S01]  /*46b0*/  FFMA.FTZ R232, R232, R13, R69 ;  /* 0x0000000de8e87223 */ /* 0x000fe20000010045 */
[----:B------:R-:W-:Y:S01]  /*46c0*/  FADD.FTZ R2, R236, -UR14 ;  /* 0x8000000eec027e21 */ /* 0x000fe20008010000 */
[----:B------:R-:W-:Y:S01]  /*46d0*/  FADD.FTZ R234, R237, -UR14 ;  /* 0x8000000eedea7e21 */ /* 0x000fe20008010000 */
[----:B------:R-:W-:Y:S01]  /*46e0*/  FFMA.FTZ R3, R3, R12, R68 ;  /* 0x0000000c03037223 */ /* 0x000fe20000010044 */
[----:B------:R-:W-:Y:S01]  /*46f0*/  FADD.FTZ R236, R239, -UR14 ;  /* 0x8000000eefec7e21 */ /* 0x000fe20008010000 */
[----:B------:R-:W-:Y:S01]  /*4700*/  MOV R237, UR5 ;  /* 0x0000000500ed7c02 */ /* 0x000fe20008000f00 */
[----:B------:R-:W-:Y:S01]  /*4710*/  FMUL.FTZ R234, R234, UR22 ;  /* 0x00000016eaea7c20 */ /* 0x000fe20008410000 */
[----:B------:R-:W-:Y:S01]  /*4720*/  FFMA.FTZ R235, R235, R10, R66 ;  /* 0x0000000aebeb7223 */ /* 0x000fe20000010042 */
[----:B------:R-:W-:Y:S01]  /*4730*/  F2FP.BF16.F32.PACK_AB R242, R232, R3 ;  /* 0x00000003e8f2723e */ /* 0x000fe200000010ff */
[----:B------:R-:W-:Y:S01]  /*4740*/  FMUL.FTZ R3, R2, UR22 ;  /* 0x0000001602037c20 */ /* 0x000fe20008410000 */
[----:B------:R-:W0:Y:S01]  /*4750*/  LDC.64 R232, c[0x0][0x428] ;  /* 0x00010a00ffe87b82 */ /* 0x000e220000000a00 */
[----:B------:R-:W-:Y:S01]  /*4760*/  FFMA.FTZ R234, R234, R9, R65 ;  /* 0x00000009eaea7223 */ /* 0x000fe20000010041 */
[----:B------:R-:W-:Y:S01]  /*4770*/  FMUL.FTZ R236, R236, UR22 ;  /* 0x00000016ecec7c20 */ /* 0x000fe20008410000 */
[----:B------:R-:W-:Y:S01]  /*4780*/  FFMA.FTZ R3, R3, R8, R64 ;  /* 0x0000000803037223 */ /* 0x000fe20000010040 */
[----:B------:R-:W-:Y:S01]  /*4790*/  LEA.HI.SX32 R2, R237, R0, 0x1d ;  /* 0x00000000ed027211 */ /* 0x000fe200078feaff */
[----:B------:R-:W-:Y:S01]  /*47a0*/  FADD.FTZ R239, R189, -UR14 ;  /* 0x8000000ebdef7e21 */ /* 0x000fe20008010000 */
[----:B------:R-:W-:Y:S01]  /*47b0*/  FFMA.FTZ R236, R236, R11, R67 ;  /* 0x0000000becec7223 */ /* 0x000fe20000010043 */
[----:B------:R-:W-:Y:S01]  /*47c0*/  FADD.FTZ R221, R221, -UR14 ;  /* 0x8000000edddd7e21 */ /* 0x000fe20008010000 */
[----:B------:R-:W-:Y:S01]  /*47d0*/  F2FP.BF16.F32.PACK_AB R240, R234, R3 ;  /* 0x00000003eaf0723e */ /* 0x000fe200000010ff */
[----:B------:R-:W-:Y:S01]  /*47e0*/  FADD.FTZ R3, R4, -UR14 ;  /* 0x8000000e04037e21 */ /* 0x000fe20008010000 */
[----:B------:R-:W-:Y:S01]  /*47f0*/  FADD.FTZ R4, R5, -UR14 ;  /* 0x8000000e05047e21 */ /* 0x000fe20008010000 */
[----:B------:R-:W-:Y:S01]  /*4800*/  FADD.FTZ R5, R6, -UR14 ;  /* 0x8000000e06057e21 */ /* 0x000fe20008010000 */
[----:B------:R-:W-:Y:S01]  /*4810*/  FADD.FTZ R6, R7, -UR14 ;  /* 0x8000000e07067e21 */ /* 0x000fe20008010000 */
[----:B------:R-:W-:Y:S01]  /*4820*/  FADD.FTZ R7, R228, -UR14 ;  /* 0x8000000ee4077e21 */ /* 0x000fe20008010000 */
[----:B------:R-:W-:Y:S01]  /*4830*/  FADD.FTZ R228, R229, -UR14 ;  /* 0x8000000ee5e47e21 */ /* 0x000fe20008010000 */
[----:B------:R-:W-:Y:S01]  /*4840*/  F2FP.BF16.F32.PACK_AB R241, R236, R235 ;  /* 0x000000ebecf1723e */ /* 0x000fe200000010ff */
[----:B------:R-:W-:Y:S01]  /*4850*/  FADD.FTZ R229, R230, -UR14 ;  /* 0x8000000ee6e57e21 */ /* 0x000fe20008010000 */
[----:B------:R-:W-:Y:S01]  /*4860*/  FADD.FTZ R230, R231, -UR14 ;  /* 0x8000000ee7e67e21 */ /* 0x000fe20008010000 */
[----:B------:R-:W-:Y:S01]  /*4870*/  FMUL.FTZ R7, R7, UR22 ;  /* 0x0000001607077c20 */ /* 0x000fe20008410000 */
[----:B------:R-:W-:Y:S01]  /*4880*/  FMUL.FTZ R3, R3, UR22 ;  /* 0x0000001603037c20 */ /* 0x000fe20008410000 */
[----:B------:R-:W-:Y:S01]  /*4890*/  FMUL.FTZ R4, R4, UR22 ;  /* 0x0000001604047c20 */ /* 0x000fe20008410000 */
[----:B------:R-:W-:Y:S01]  /*48a0*/  FMUL.FTZ R5, R5, UR22 ;  /* 0x0000001605057c20 */ /* 0x000fe20008410000 */
[----:B------:R-:W-:Y:S01]  /*48b0*/  FMUL.FTZ R6, R6, UR22 ;  /* 0x0000001606067c20 */ /* 0x000fe20008410000 */
[----:B------:R-:W-:Y:S01]  /*48c0*/  FMUL.FTZ R228, R228, UR22 ;  /* 0x00000016e4e47c20 */ /* 0x000fe20008410000 */
[----:B0-----:R-:W-:-:S04]  /*48d0*/  IMAD.WIDE.U32 R234, R2, 0x10, R232 ;  /* 0x0000001002ea7825 */ /* 0x001fc800078e00e8 */
[----:B------:R-:W-:Y:S01]  /*48e0*/  FMUL.FTZ R229, R229, UR22 ;  /* 0x00000016e5e57c20 */ /* 0x000fe20008410000 */
[----:B------:R-:W-:Y:S01]  /*48f0*/  FMUL.FTZ R230, R230, UR22 ;  /* 0x00000016e6e67c20 */ /* 0x000fe20008410000 */
[----:B------:R-:W-:Y:S01]  /*4900*/  FADD.FTZ R231, R192, -UR14 ;  /* 0x8000000ec0e77e21 */ /* 0x000fe20008010000 */
[----:B------:R-:W-:Y:S01]  /*4910*/  FFMA.FTZ R3, R3, R16, R72 ;  /* 0x0000001003037223 */ /* 0x000fe20000010048 */
[----:B------:R0:W-:Y:S01]  /*4920*/  STG.E.128 desc[UR12][R234.64], R240 ;  /* 0x000000f0ea007986 */ /* 0x0001e2000c101d0c */
[----:B------:R-:W-:Y:S01]  /*4930*/  FFMA.FTZ R5, R5, R18, R74 ;  /* 0x0000001205057223 */ /* 0x000fe2000001004a */
[----:B------:R-:W-:Y:S01]  /*4940*/  FFMA.FTZ R230, R230, R23, R79 ;  /* 0x00000017e6e67223 */ /* 0x000fe2000001004f */
[----:B------:R-:W-:Y:S01]  /*4950*/  FFMA.FTZ R228, R228, R21, R77 ;  /* 0x00000015e4e47223 */ /* 0x000fe2000001004d */
[----:B------:R-:W-:Y:S01]  /*4960*/  FFMA.FTZ R192, R6, R19, R75 ;  /* 0x0000001306c07223 */ /* 0x000fe2000001004b */
[----:B------:R-:W-:Y:S01]  /*4970*/  FFMA.FTZ R4, R4, R17, R73 ;  /* 0x0000001104047223 */ /* 0x000fe20000010049 */
[----:B------:R-:W-:Y:S01]  /*4980*/  FADD.FTZ R236, R195, -UR14 ;  /* 0x8000000ec3ec7e21 */ /* 0x000fe20008010000 */
[----:B------:R-:W-:Y:S01]  /*4990*/  FADD.FTZ R195, R196, -UR14 ;  /* 0x8000000ec4c37e21 */ /* 0x000fe20008010000 */
[----:B------:R-:W-:Y:S01]  /*49a0*/  IADD3 R189, PT, PT, R2, 0x300, RZ ;  /* 0x0000030002bd7810 */ /* 0x000fe20007ffe0ff */
[----:B------:R-:W-:Y:S01]  /*49b0*/  FADD.FTZ R226, R226, -UR14 ;  /* 0x8000000ee2e27e21 */ /* 0x000fe20008010000 */
[----:B------:R-:W-:Y:S01]  /*49c0*/  F2FP.BF16.F32.PACK_AB R5, R192, R5 ;  /* 0x00000005c005723e */ /* 0x000fe200000010ff */
[----:B------:R-:W-:Y:S01]  /*49d0*/  FADD.FTZ R214, R214, -UR14 ;  /* 0x8000000ed6d67e21 */ /* 0x000fe20008010000 */
[----:B------:R-:W-:Y:S01]  /*49e0*/  F2FP.BF16.F32.PACK_AB R4, R4, R3 ;  /* 0x000000030404723e */ /* 0x000fe200000010ff */
[----:B------:R-:W-:Y:S01]  /*49f0*/  FADD.FTZ R215, R215, -UR14 ;  /* 0x8000000ed7d77e21 */ /* 0x000fe20008010000 */
[----:B------:R-:W-:Y:S01]  /*4a00*/  IADD3 R3, PT, PT, R2, 0x200, RZ ;  /* 0x0000020002037810 */ /* 0x000fe20007ffe0ff */
[----:B------:R-:W-:Y:S01]  /*4a10*/  FADD.FTZ R222, R222, -UR14 ;  /* 0x8000000edede7e21 */ /* 0x000fe20008010000 */
[----:B------:R-:W-:Y:S01]  /*4a20*/  FADD.FTZ R223, R223, -UR14 ;  /* 0x8000000edfdf7e21 */ /* 0x000fe20008010000 */
[----:B------:R-:W-:Y:S01]  /*4a30*/  FADD.FTZ R227, R227, -UR14 ;  /* 0x8000000ee3e37e21 */ /* 0x000fe20008010000 */
[----:B0-----:R-:W-:Y:S01]  /*4a40*/  FADD.FTZ R234, R193, -UR14 ;  /* 0x8000000ec1ea7e21 */ /* 0x001fe20008010000 */
[----:B------:R-:W-:Y:S01]  /*4a50*/  FADD.FTZ R235, R197, -UR14 ;  /* 0x8000000ec5eb7e21 */ /* 0x000fe20008010000 */
[----:B------:R-:W-:Y:S01]  /*4a60*/  FFMA.FTZ R193, R7, R20, R76 ;  /* 0x0000001407c17223 */ /* 0x000fe2000001004c */
[----:B------:R-:W-:Y:S01]  /*4a70*/  FFMA.FTZ R7, R229, R22, R78 ;  /* 0x00000016e5077223 */ /* 0x000fe2000001004e */
[C---:B------:R-:W-:Y:S01]  /*4a80*/  IADD3 R197, PT, PT, R2.reuse, 0x80, RZ ;  /* 0x0000008002c57810 */ /* 0x040fe20007ffe0ff */
[----:B------:R-:W-:Y:S01]  /*4a90*/  FADD.FTZ R243, R191, -UR14 ;  /* 0x8000000ebff37e21 */ /* 0x000fe20008010000 */
[----:B------:R-:W-:Y:S01]  /*4aa0*/  IADD3 R241, PT, PT, R2, 0x100, RZ ;  /* 0x0000010002f17810 */ /* 0x000fe20007ffe0ff */
[----:B------:R-:W-:Y:S01]  /*4ab0*/  FADD.FTZ R242, R190, -UR14 ;  /* 0x8000000ebef27e21 */ /* 0x000fe20008010000 */
[----:B------:R-:W-:Y:S01]  /*4ac0*/  F2FP.BF16.F32.PACK_AB R7, R230, R7 ;  /* 0x00000007e607723e */ /* 0x000fe200000010ff */
[----:B------:R-:W-:Y:S01]  /*4ad0*/  IMAD.WIDE.U32 R196, R197, 0x10, R232 ;  /* 0x00000010c5c47825 */ /* 0x000fe200078e00e8 */
[----:B------:R-:W-:-:S03]  /*4ae0*/  F2FP.BF16.F32.PACK_AB R6, R228, R193 ;  /* 0x000000c1e406723e */ /* 0x000fc600000010ff */
[----:B------:R-:W-:Y:S01]  /*4af0*/  FMUL.FTZ R191, R220, UR22 ;  /* 0x00000016dcbf7c20 */ /* 0x000fe20008410000 */
[----:B------:R-:W-:Y:S01]  /*4b00*/  IADD3 R229, PT, PT, R2, 0x180, RZ ;  /* 0x0000018002e57810 */ /* 0x000fe20007ffe0ff */
[----:B------:R-:W-:Y:S01]  /*4b10*/  FADD.FTZ R237, R198, -UR14 ;  /* 0x8000000ec6ed7e21 */ /* 0x000fe20008010000 */
[----:B------:R-:W-:Y:S01]  /*4b20*/  IADD3 R193, PT, PT, R2, 0x280, RZ ;  /* 0x0000028002c17810 */ /* 0x000fe20007ffe0ff */
[----:B------:R0:W-:Y:S01]  /*4b30*/  STG.E.128 desc[UR12][R196.64], R4 ;  /* 0x00000004c4007986 */ /* 0x0001e2000c101d0c */
[----:B------:R-:W-:Y:S01]  /*4b40*/  FADD.FTZ R238, R199, -UR14 ;  /* 0x8000000ec7ee7e21 */ /* 0x000fe20008010000 */
[----:B------:R-:W-:-:S04]  /*4b50*/  IMAD.WIDE.U32 R240, R241, 0x10, R232 ;  /* 0x00000010f1f07825 */ /* 0x000fc800078e00e8 */
[----:B------:R-:W-:Y:S01]  /*4b60*/  FMUL.FTZ R190, R221, UR22 ;  /* 0x00000016ddbe7c20 */ /* 0x000fe20008410000 */
[----:B------:R-:W-:Y:S01]  /*4b70*/  FMUL.FTZ R199, R214, UR22 ;  /* 0x00000016d6c77c20 */ /* 0x000fe20008410000 */
[----:B------:R-:W-:Y:S01]  /*4b80*/  FMUL.FTZ R198, R215, UR22 ;  /* 0x00000016d7c67c20 */ /* 0x000fe20008410000 */
[----:B------:R-:W-:-:S04]  /*4b90*/  IMAD.WIDE.U32 R228, R229, 0x10, R232 ;  /* 0x00000010e5e47825 */ /* 0x000fc800078e00e8 */
[----:B------:R-:W-:Y:S01]  /*4ba0*/  FADD.FTZ R230, R188, -UR14 ;  /* 0x8000000ebce67e21 */ /* 0x000fe20008010000 */
[----:B------:R-:W-:Y:S01]  /*4bb0*/  FMUL.FTZ R188, R227, UR22 ;  /* 0x00000016e3bc7c20 */ /* 0x000fe20008410000 */
[----:B------:R-:W-:Y:S01]  /*4bc0*/  FFMA.FTZ R199, R199, R38, R94 ;  /* 0x00000026c7c77223 */ /* 0x000fe2000001005e */
[----:B------:R-:W-:-:S04]  /*4bd0*/  IMAD.WIDE.U32 R2, R3, 0x10, R232 ;  /* 0x0000001003027825 */ /* 0x000fc800078e00e8 */
[----:B------:R-:W-:Y:S01]  /*4be0*/  FFMA.FTZ R198, R198, R39, R95 ;  /* 0x00000027c6c67223 */ /* 0x000fe2000001005f */
[----:B------:R-:W-:Y:S01]  /*4bf0*/  FADD.FTZ R208, R208, -UR14 ;  /* 0x8000000ed0d07e21 */ /* 0x000fe20008010000 */
[----:B------:R-:W-:Y:S01]  /*4c00*/  FADD.FTZ R209, R209, -UR14 ;  /* 0x8000000ed1d17e21 */ /* 0x000fe20008010000 */
[----:B------:R-:W-:-:S04]  /*4c10*/  IMAD.WIDE.U32 R192, R193, 0x10, R232 ;  /* 0x00000010c1c07825 */ /* 0x000fc800078e00e8 */
[----:B------:R-:W-:Y:S01]  /*4c20*/  FADD.FTZ R210, R210, -UR14 ;  /* 0x8000000ed2d27e21 */ /* 0x000fe20008010000 */
[----:B------:R-:W-:Y:S01]  /*4c30*/  FADD.FTZ R211, R211, -UR14 ;  /* 0x8000000ed3d37e21 */ /* 0x000fe20008010000 */
[----:B------:R-:W-:Y:S01]  /*4c40*/  FADD.FTZ R212, R212, -UR14 ;  /* 0x8000000ed4d47e21 */ /* 0x000fe20008010000 */
[----:B0-----:R-:W-:Y:S01]  /*4c50*/  FMUL.FTZ R6, R225, UR22 ;  /* 0x00000016e1067c20 */ /* 0x001fe20008410000 */
[----:B------:R-:W-:Y:S01]  /*4c60*/  FMUL.FTZ R5, R224, UR22 ;  /* 0x00000016e0057c20 */ /* 0x000fe20008410000 */
[----:B------:R-:W-:-:S04]  /*4c70*/  IMAD.WIDE.U32 R232, R189, 0x10, R232 ;  /* 0x00000010bde87825 */ /* 0x000fc800078e00e8 */
        /* <DEDUP_REMOVED lines=10> */
[----:B------:R-:W-:Y:S01]  /*4d20*/  FADD.FTZ R213, R213, -UR14 ;  /* 0x8000000ed5d57e21 */ /* 0x000fe20008010000 */
[----:B------:R-:W-:Y:S01]  /*4d30*/  FFMA.FTZ R188, R188, R27, R83 ;  /* 0x0000001bbcbc7223 */ /* 0x000fe20000010053 */
[----:B------:R-:W-:Y:S01]  /*4d40*/  FADD.FTZ R216, R216, -UR14 ;  /* 0x8000000ed8d87e21 */ /* 0x000fe20008010000 */
[----:B------:R-:W-:Y:S01]  /*4d50*/  FADD.FTZ R217, R217, -UR14 ;  /* 0x8000000ed9d97e21 */ /* 0x000fe20008010000 */
[----:B------:R-:W-:Y:S01]  /*4d60*/  F2FP.BF16.F32.PACK_AB R6, R191, R6 ;  /* 0x00000006bf06723e */ /* 0x000fe200000010ff */
[----:B------:R-:W-:Y:S01]  /*4d70*/  FMUL.FTZ R190, R209, UR22 ;  /* 0x00000016d1be7c20 */ /* 0x000fe20008410000 */
        /* <DEDUP_REMOVED lines=8> */
[----:B------:R-:W-:Y:S01]  /*4e00*/  F2FP.BF16.F32.PACK_AB R5, R188, R5 ;  /* 0x00000005bc05723e */ /* 0x000fe200000010ff */
        /* <DEDUP_REMOVED lines=19> */
[----:B------:R-:W-:Y:S01]  /*4f40*/  FFMA.FTZ R196, R196, R35, R91 ;  /* 0x00000023c4c47223 */ /* 0x000fe2000001005b */
        /* <DEDUP_REMOVED lines=16> */
[----:B------:R-:W-:Y:S01]  /*5050*/  F2FP.BF16.F32.PACK_AB R196, R201, R196 ;  /* 0x000000c4c9c4723e */ /* 0x000fe200000010ff */
        /* <DEDUP_REMOVED lines=46> */
[----:B------:R-:W-:-:S05]  /*5340*/  F2FP.BF16.F32.PACK_AB R208, R204, R205 ;  /* 0x000000cdccd0723e */ /* 0x000fca00000010ff */
[----:B------:R1:W-:Y:S02]  /*5350*/  STG.E.128 desc[UR12][R232.64], R208 ;  /* 0x000000d0e8007986 */ /* 0x0003e4000c101d0c */
.L_x_18923:
[----:B------:R-:W-:Y:S02]  /*5360*/  UIADD3 UR7, UPT, UPT, UR7, UR20, URZ ;  /* 0x0000001407077290 */ /* 0x000fe4000fffe0ff */
[----:B------:R-:W-:Y:S02]  /*5370*/  UPLOP3.LUT UP0, UPT, UPT, UPT, UP0, 0x40, 0x4 ;  /* 0x000000000004789c */ /* 0x000fe40003f0e800 */
[----:B------:R-:W-:-:S09]  /*5380*/  UISETP.GE.AND UP1, UPT, UR7, UR21, UPT ;  /* 0x000000150700728c */ /* 0x000fd2000bf26270 */
[----:B------:R-:W-:Y:S05]  /*5390*/  BRA.U !UP1, `(.L_x_18924) ;  /* 0xffffffb5091c7547 */ /* 0x000fea000b83ffff */
[----:B------:R-:W-:Y:S05]  /*53a0*/  EXIT ;  /* 0x000000000000794d */ /* 0x000fea0003800000 */
.L_x_18925:
        /* <DEDUP_REMOVED lines=13> */
.L_x_42362:


//--------------------- .text._ZN10layer_norm13ln_fwd_kernelINS_13Kernel_traitsIf13__nv_bfloat16fS2_fjLj7168ELj1ELj1ELj4ELj16ENS_18Kernel_traits_baseILj7168EfS2_fS2_fjLj128EEEEELb1ELb0ELb0ELb0EEEvNS_9FwdParamsE --------------------------
	.section	.text._ZN10layer_norm13ln_fwd_kernelINS_13Kernel_traitsIf13__nv_bfloat16fS2_fjLj7168ELj1ELj1ELj4ELj16ENS_18Kernel_traits_baseILj7168EfS2_fS2_fjLj128EEEEELb1ELb0ELb0ELb0EEEvNS_9FwdParamsE,"ax",@progbits
	.align	128
        .global         _ZN10layer_norm13ln_fwd_kernelINS_13Kernel_traitsIf13__nv_bfloat16fS2_fjLj7168ELj1ELj1ELj4ELj16ENS_18Kernel_traits_baseILj7168EfS2_fS2_fjLj128EEEEELb1ELb0ELb0ELb0EEEvNS_9FwdParamsE
        .type           _ZN10layer_norm13ln_fwd_kernelINS_13Kernel_traitsIf13__nv_bfloat16fS2_fjLj7168ELj1ELj1ELj4ELj16ENS_18Kernel_traits_baseILj7168EfS2_fS2_fjLj128EEEEELb1ELb0ELb0ELb0EEEvNS_9FwdParamsE,@function
        .size           _ZN10layer_norm13ln_fwd_kernelINS_13Kernel_traitsIf13__nv_bfloat16fS2_fjLj7168ELj1ELj1ELj4ELj16ENS_18Kernel_traits_baseILj7168EfS2_fS2_fjLj128EEEEELb1ELb0ELb0ELb0EEEvNS_9FwdParamsE,(.L_x_42363 - _ZN10layer_norm13ln_fwd_kernelINS_13Kernel_traitsIf13__nv_bfloat16fS2_fjLj7168ELj1ELj1ELj4ELj16ENS_18Kernel_traits_baseILj7168EfS2_fS2_fjLj128EEEEELb1ELb0ELb0ELb0EEEvNS_9FwdParamsE)
        .other          _ZN10layer_norm13ln_fwd_kernelINS_13Kernel_traitsIf13__nv_bfloat16fS2_fjLj7168ELj1ELj1ELj4ELj16ENS_18Kernel_traits_baseILj7168EfS2_fS2_fjLj128EEEEELb1ELb0ELb0ELb0EEEvNS_9FwdParamsE,@"STO_CUDA_ENTRY STV_DEFAULT"
_ZN10layer_norm13ln_fwd_kernelINS_13Kernel_traitsIf13__nv_bfloat16fS2_fjLj7168ELj1ELj1ELj4ELj16ENS_18Kernel_traits_baseILj7168EfS2_fS2_fjLj128EEEEELb1ELb0ELb0ELb0EEEvNS_9FwdParamsE:
.text._ZN10layer_norm13ln_fwd_kernelINS_13Kernel_traitsIf13__nv_bfloat16fS2_fjLj7168ELj1ELj1ELj4ELj16ENS_18Kernel_traits_baseILj7168EfS2_fS2_fjLj128EEEEELb1ELb0ELb0ELb0EEEvNS_9FwdParamsE:
        /* <DEDUP_REMOVED lines=26> */
[----:B-1----:R-:W-:-:S05]  /*01a0*/  @P0 IADD3 R178, P1, PT, R6, R9, RZ ;  /* 0x0000000906b20210 */ /* 0x002fca0007f3e0ff */
[----:B------:R-:W-:Y:S01]  /*01b0*/  @P0 IMAD.X R183, RZ, RZ, R7, P1 ;  /* 0x000000ffffb70224 */ /* 0x000fe200008e0607 */
[----:B------:R-:W-:Y:S01]  /*01c0*/  MOV R7, R5 ;  /* 0x0000000500077202 */ /* 0x000fe20000000f00 */
[C---:B--2---:R-:W-:Y:S01]  /*01d0*/  VIADD R132, R3.reuse, 0xed9eba14 ;  /* 0xed9eba1403847836 */ /* 0x044fe20000000000 */
[----:B------:R-:W-:Y:S01]  /*01e0*/  IADD3 R6, PT, PT, R3, -0x56f99767, RZ ;  /* 0xa906689903067810 */ /* 0x000fe20007ffe0ff */
[----:B------:R-:W-:Y:S01]  /*01f0*/  VIADD R4, R2, 0xb54cda56 ;  /* 0xb54cda5602047836 */ /* 0x000fe20000000000 */
[----:B------:R-:W-:Y:S01]  /*0200*/  LOP3.LUT R182, R7, 0x7f, RZ, 0x3c, !PT ;  /* 0x0000007f07b67812 */ /* 0x000fe200078e3cff */
[----:B------:R-:W-:Y:S01]  /*0210*/  VIADD R179, R3, 0x96a522ad ;  /* 0x96a522ad03b37836 */ /* 0x000fe20000000000 */
[--C-:B------:R-:W-:Y:S02]  /*0220*/  SHF.R.U64 R192, R178, 0x2, R183.reuse ;  /* 0x00000002b2c07819 */ /* 0x100fe400000012b7 */
[----:B------:R-:W-:Y:S02]  /*0230*/  IADD3 R182, PT, PT, R182, UR4, RZ ;  /* 0x00000004b6b67c10 */ /* 0x000fe4000fffe0ff */
        /* <DEDUP_REMOVED lines=73> */
.L_x_18927:
        /* <DEDUP_REMOVED lines=22> */
[----:B------:R-:W-:Y:S02]  /*0830*/  @P2 VIADD R7, R7, 0x80 ;  /* 0x0000008007072836 */ /* 0x000fe40000000000 */
[----:B------:R-:W5:Y:S01]  /*0840*/  @P2 LDG.E.128 R96, desc[UR8][R14.64] ;  /* 0x000000080e602981 */ /* 0x000f62000c1e1d00 */
[----:B------:R-:W2:Y:S01]  /*0850*/  @P6 LDC.64 R36, c[0x0][0x3d0] ;  /* 0x0000f400ff246b82 */ /* 0x000ea20000000a00 */
[C---:B---3--:R-:W-:Y:S02]  /*0860*/  @P3 IMAD.WIDE.U32 R16, R7.reuse, 0x20, R16 ;  /* 0x0000002007103825 */ /* 0x048fe400078e0010 */
[----:B------:R-:W5:Y:S02]  /*0870*/  @P2 LDG.E.128 R92, desc[UR8][R14.64+0x10] ;  /* 0x000010080e5c2981 */ /* 0x000f64000c1e1d00 */
[----:B------:R-:W-:-:S02]  /*0880*/  @P3 VIADD R7, R7, 0x80 ;  /* 0x0000008007073836 */ /* 0x000fc40000000000 */
[----:B------:R-:W5:Y:S02]  /*0890*/  @P3 LDG.E.128 R80, desc[UR8][R16.64] ;  /* 0x0000000810503981 */ /* 0x000f64000c1e1d00 */
[C---:B0-----:R-:W-:Y:S01]  /*08a0*/  @P4 IMAD.WIDE.U32 R18, R7.reuse, 0x20, R18 ;  /* 0x0000002007124825 */ /* 0x041fe200078e0012 */
[----:B------:R-:W-:Y:S01]  /*08b0*/  @P4 IADD3 R7, PT, PT, R7, 0x80, RZ ;  /* 0x0000008007074810 */ /* 0x000fe20007ffe0ff */
[----:B------:R-:W5:Y:S04]  /*08c0*/  @P3 LDG.E.128 R76, desc[UR8][R16.64+0x10] ;  /* 0x00001008104c3981 */ /* 0x000f68000c1e1d00 */
[----:B------:R-:W5:Y:S01]  /*08d0*/  @P4 LDG.E.128 R64, desc[UR8][R18.64] ;  /* 0x0000000812404981 */ /* 0x000f62000c1e1d00 */
[----:B-1----:R-:W-:-:S03]  /*08e0*/  @P5 IMAD.WIDE.U32 R52, R7, 0x20, R8 ;  /* 0x0000002007345825 */ /* 0x002fc600078e0008 */
[----:B------:R-:W5:Y:S01]  /*08f0*/  @P4 LDG.E.128 R60, desc[UR8][R18.64+0x10] ;  /* 0x00001008123c4981 */ /* 0x000f62000c1e1d00 */
[----:B------:R-:W-:Y:S01]  /*0900*/  @P5 VIADD R7, R7, 0x80 ;  /* 0x0000008007075836 */ /* 0x000fe20000000000 */
[----:B------:R-:W-:Y:S02]  /*0910*/  CS2R R38, SRZ ;  /* 0x0000000000267805 */ /* 0x000fe4000001ff00 */
[----:B------:R-:W-:Y:S01]  /*0920*/  CS2R R42, SRZ ;  /* 0x00000000002a7805 */ /* 0x000fe2000001ff00 */
[----:B------:R-:W5:Y:S01]  /*0930*/  @P5 LDG.E.128 R48, desc[UR8][R52.64] ;  /* 0x0000000834305981 */ /* 0x000f62000c1e1d00 */
[----:B--2---:R-:W-:Y:S01]  /*0940*/  @P6 IMAD.WIDE.U32 R8, R7, 0x20, R36 ;  /* 0x0000002007086825 */ /* 0x004fe200078e0024 */
[----:B------:R-:W-:Y:S02]  /*0950*/  CS2R R40, SRZ ;  /* 0x0000000000287805 */ /* 0x000fe4000001ff00 */
[----:B------:R-:W-:Y:S01]  /*0960*/  CS2R R54, SRZ ;  /* 0x0000000000367805 */ /* 0x000fe2000001ff00 */
        /* <DEDUP_REMOVED lines=23> */
[----:B------:R-:W-:Y:S02]  /*0ae0*/  @P6 CS2R R22, SRZ ;  /* 0x0000000000166805 */ /* 0x000fe4000001ff00 */
[----:B------:R-:W-:Y:S02]  /*0af0*/  @P6 CS2R R20, SRZ ;  /* 0x0000000000146805 */ /* 0x000fe4000001ff00 */
[----:B------:R-:W-:Y:S02]  /*0b00*/  @P6 CS2R R26, SRZ ;  /* 0x00000000001a6805 */ /* 0x000fe4000001ff00 */
[----:B-1----:R-:W-:-:S07]  /*0b10*/  @P6 CS2R R24, SRZ ;  /* 0x0000000000186805 */ /* 0x002fce000001ff00 */
.L_x_18928:
[----:B------:R-:W-:Y:S05]  /*0b20*/  BSYNC.RECONVERGENT B0 ;  /* 0x0000000000007941 */ /* 0x000fea0003800200 */
.L_x_18926:
[----:B------:R-:W1:Y:S02]  /*0b30*/  LDCU UR5, c[0x0][0x384] ;  /* 0x00007080ff0577ac */ /* 0x000e640008000800 */
[----:B-1----:R-:W-:-:S13]  /*0b40*/  ISETP.GE.AND P0, PT, R184, UR5, PT ;  /* 0x00000005b8007c0c */ /* 0x002fda000bf06270 */
[----:B------:R-:W-:Y:S05]  /*0b50*/  @P0 EXIT ;  /* 0x000000000000094d */ /* 0x000fea0003800000 */
[----:B------:R-:W1:Y:S01]  /*0b60*/  LDCU UR5, c[0x0][0x360] ;  /* 0x00006c00ff0577ac */ /* 0x000e620008000800 */
[----:B------:R-:W-:Y:S01]  /*0b70*/  IMAD.HI.U32 R7, R192, -0x2daee0ad, RZ ;  /* 0xd2511f53c0077827 */ /* 0x000fe200078e00ff */
[----:B------:R-:W-:Y:S01]  /*0b80*/  IADD3 R12, PT, PT, R3, -0x4498517b, RZ ;  /* 0xbb67ae85030c7810 */ /* 0x000fe20007ffe0ff */
[----:B------:R-:W-:Y:S02]  /*0b90*/  ULOP3.LUT UR6, UR4, 0x7f, URZ, 0xc0, !UPT ;  /* 0x0000007f04067892 */ /* 0x000fe4000f8ec0ff */
[----:B0-----:R-:W-:Y:S01]  /*0ba0*/  VIADD R11, R2, 0x9e3779b9 ;  /* 0x9e3779b9020b7836 */ /* 0x001fe20000000000 */
[----:B------:R-:W-:Y:S01]  /*0bb0*/  LOP3.LUT R8, R7, R3, RZ, 0x3c, !PT ;  /* 0x0000000307087212 */ /* 0x000fe200078e3cff */
[----:B------:R-:W-:Y:S01]  /*0bc0*/  VIADD R13, R3, 0x76cf5d0a ;  /* 0x76cf5d0a030d7836 */ /* 0x000fe20000000000 */
[----:B------:R-:W-:Y:S01]  /*0bd0*/  LOP3.LUT R186, R186, 0xffffff7f, RZ, 0xc0, !PT ;  /* 0xffffff7fbaba7812 */ /* 0x000fe200078ec0ff */
[----:B------:R-:W-:Y:S01]  /*0be0*/  IMAD.MOV.U32 R177, RZ, RZ, RZ ;  /* 0x000000ffffb17224 */ /* 0x000fe200078e00ff */
[----:B------:R-:W-:Y:S01]  /*0bf0*/  LOP3.LUT R178, R178, 0x3, RZ, 0xc0, !PT ;  /* 0x00000003b2b27812 */ /* 0x000fe200078ec0ff */
[C---:B------:R-:W-:Y:S01]  /*0c00*/  IMAD.HI.U32 R9, R8.reuse, -0x326172a9, RZ ;  /* 0xcd9e8d5708097827 */ /* 0x040fe200078e00ff */
[----:B------:R-:W0:Y:S03]  /*0c10*/  LDCU UR13, c[0x0][0x388] ;  /* 0x00007100ff0d77ac */ /* 0x000e260008000800 */
[----:B------:R-:W-:Y:S01]  /*0c20*/  IMAD R8, R8, -0x326172a9, RZ ;  /* 0xcd9e8d5708087824 */ /* 0x000fe200078e02ff */
[----:B------:R-:W2:Y:S01]  /*0c30*/  LDCU.U8 UR7, c[0x0][0x410] ;  /* 0x00008200ff0777ac */ /* 0x000ea20008000000 */
[----:B-1----:R-:W-:Y:S01]  /*0c40*/  IMAD R187, R184, UR5, R5 ;  /* 0x00000005b8bb7c24 */ /* 0x002fe2000f8e0205 */
[----:B------:R-:W-:-:S03]  /*0c50*/  USHF.L.U32 UR5, UR4, 0x1, URZ ;  /* 0x0000000104057899 */ /* 0x000fc600080006ff */
[C---:B------:R-:W-:Y:S01]  /*0c60*/  IMAD.HI.U32 R7, R187.reuse, -0x326172a9, RZ ;  /* 0xcd9e8d57bb077827 */ /* 0x040fe200078e00ff */
[----:B------:R-:W1:Y:S03]  /*0c70*/  LDCU UR12, c[0x0][0x400] ;  /* 0x00008000ff0c77ac */ /* 0x000e660008000800 */
[----:B------:R-:W-:Y:S01]  /*0c80*/  IMAD R10, R187, -0x326172a9, RZ ;  /* 0xcd9e8d57bb0a7824 */ /* 0x000fe200078e02ff */
[----:B------:R-:W-:Y:S01]  /*0c90*/  LOP3.LUT R7, R183, R7, R2, 0x96, !PT ;  /* 0x00000007b7077212 */ /* 0x000fe200078e9602 */
[----:B------:R-:W-:Y:S01]  /*0ca0*/  ULOP3.LUT UR5, UR5, 0xffffff00, URZ, 0xc0, !UPT ;  /* 0xffffff0005057892 */ /* 0x000fe2000f8ec0ff */
[----:B------:R-:W3:Y:S02]  /*0cb0*/  LDCU.64 UR10, c[0x0][0x3a0] ;  /* 0x00007400ff0a77ac */ /* 0x000ee40008000a00 */
[----:B------:R-:W-:Y:S01]  /*0cc0*/  LOP3.LUT R9, R11, R10, R9, 0x96, !PT ;  /* 0x0000000a0b097212 */ /* 0x000fe200078e9609 */
[----:B------:R-:W-:-:S02]  /*0cd0*/  IMAD R11, R192, -0x2daee0ad, RZ ;  /* 0xd2511f53c00b7824 */ /* 0x000fc400078e02ff */
[----:B------:R-:W-:Y:S01]  /*0ce0*/  IMAD.HI.U32 R10, R7, -0x2daee0ad, RZ ;  /* 0xd2511f53070a7827 */ /* 0x000fe200078e00ff */
[----:B------:R-:W-:-:S03]  /*0cf0*/  UPLOP3.LUT UP1, UPT, UPT, UPT, UPT, 0x40, 0x4 ;  /* 0x000000000004789c */ /* 0x000fc60003f2e870 */
[----:B------:R-:W-:Y:S01]  /*0d00*/  IMAD R14, R7, -0x2daee0ad, RZ ;  /* 0xd2511f53070e7824 */ /* 0x000fe200078e02ff */
[----:B------:R-:W-:Y:S01]  /*0d10*/  LOP3.LUT R10, R12, R11, R10, 0x96, !PT ;  /* 0x0000000b0c0a7212 */ /* 0x000fe200078e960a */
[----:B------:R-:W-:Y:S01]  /*0d20*/  IMAD.HI.U32 R7, R9, -0x2daee0ad, RZ ;  /* 0xd2511f5309077827 */ /* 0x000fe200078e00ff */
[----:B------:R-:W-:-:S03]  /*0d30*/  IADD3 R12, PT, PT, R2, -0x255992d5, RZ ;  /* 0xdaa66d2b020c7810 */ /* 0x000fc60007ffe0ff */
[----:B------:R-:W-:Y:S01]  /*0d40*/  VIADD R11, R2, 0x3c6ef372 ;  /* 0x3c6ef372020b7836 */ /* 0x000fe20000000000 */
[----:B------:R-:W-:Y:S01]  /*0d50*/  LOP3.LUT R13, R13, R14, R7, 0x96, !PT ;  /* 0x0000000e0d0d7212 */ /* 0x000fe200078e9607 */
[----:B------:R-:W-:Y:S01]  /*0d60*/  IMAD.HI.U32 R7, R10, -0x326172a9, RZ ;  /* 0xcd9e8d570a077827 */ /* 0x000fe200078e00ff */
[----:B------:R-:W-:-:S03]  /*0d70*/  IADD3 R14, PT, PT, R2, 0x1715609d, RZ ;  /* 0x1715609d020e7810 */ /* 0x000fc60007ffe0ff */
        /* <DEDUP_REMOVED lines=30> */
[----:B------:R-:W-:Y:S02]  /*0f60*/  LOP3.LUT R4, R4, R11, R7, 0x96, !PT ;  /* 0x0000000b04047212 */ /* 0x000fe400078e9607 */
[----:B------:R-:W-:Y:S01]  /*0f70*/  IADD3 R11, PT, PT, RZ, -R0, RZ ;  /* 0x80000000ff0b7210 */ /* 0x000fe20007ffe0ff */
[----:B------:R-:W-:Y:S01]  /*0f80*/  VIADD R10, R2, 0x5384540f ;  /* 0x5384540f020a7836 */ /* 0x000fe20000000000 */
[----:B----4-:R-:W-:Y:S01]  /*0f90*/  ISETP.NE.U32.AND P0, PT, R14, RZ, PT ;  /* 0x000000ff0e00720c */ /* 0x010fe20003f05070 */
[----:B------:R-:W-:Y:S02]  /*0fa0*/  IMAD R7, R8, -0x2daee0ad, RZ ;  /* 0xd2511f5308077824 */ /* 0x000fe400078e02ff */
[----:B------:R-:W-:Y:S01]  /*0fb0*/  IMAD.HI.U32 R0, R4, -0x2daee0ad, RZ ;  /* 0xd2511f5304007827 */ /* 0x000fe200078e00ff */
[----:B------:R-:W-:Y:S02]  /*0fc0*/  LOP3.LUT R6, R10, R9, R6, 0x96, !PT ;  /* 0x000000090a067212 */ /* 0x000fe400078e9606 */
[----:B------:R-:W-:Y:S01]  /*0fd0*/  ISETP.NE.AND.EX P0, PT, R15, RZ, PT, P0 ;  /* 0x000000ff0f00720c */ /* 0x000fe20003f05300 */
[----:B------:R-:W-:-:S02]  /*0fe0*/  VIADD R8, R3, 0x1fd5c5a3 ;  /* 0x1fd5c5a303087836 */ /* 0x000fc40000000000 */
[----:B------:R-:W-:Y:S02]  /*0ff0*/  IMAD R9, R4, -0x2daee0ad, RZ ;  /* 0xd2511f5304097824 */ /* 0x000fe400078e02ff */
[----:B------:R-:W-:Y:S01]  /*1000*/  IMAD.HI.U32 R4, R6, -0x2daee0ad, RZ ;  /* 0xd2511f5306047827 */ /* 0x000fe200078e00ff */
[----:B------:R-:W-:Y:S02]  /*1010*/  LOP3.LUT R0, R8, R7, R0, 0x96, !PT ;  /* 0x0000000708007212 */ /* 0x000fe400078e9600 */
[----:B------:R-:W-:Y:S01]  /*1020*/  SHF.L.U32 R8, R5, 0x5, RZ ;  /* 0x0000000505087819 */ /* 0x000fe200000006ff */
[----:B------:R-:W-:Y:S02]  /*1030*/  VIADD R10, R3, 0xdb3d7428 ;  /* 0xdb3d7428030a7836 */ /* 0x000fe40000000000 */
[----:B------:R-:W-:Y:S02]  /*1040*/  IMAD R5, R12, -0x326172a9, RZ ;  /* 0xcd9e8d570c057824 */ /* 0x000fe400078e02ff */
[----:B------:R-:W-:Y:S01]  /*1050*/  VIADD R7, R2, 0xf1bbcdc8 ;  /* 0xf1bbcdc802077836 */ /* 0x000fe20000000000 */
[----:B------:R-:W-:Y:S01]  /*1060*/  LOP3.LUT R9, R10, R9, R4, 0x96, !PT ;  /* 0x000000090a097212 */ /* 0x000fe200078e9604 */
[----:B------:R-:W-:Y:S01]  /*1070*/  IMAD.HI.U32 R4, R0, -0x326172a9, RZ ;  /* 0xcd9e8d5700047827 */ /* 0x000fe200078e00ff */
[----:B------:R-:W-:-:S02]  /*1080*/  LOP3.LUT R10, R8, 0x3e0, RZ, 0xc0, !PT ;  /* 0x000003e0080a7812 */ /* 0x000fc400078ec0ff */
[----:B------:R-:W-:Y:S01]  /*1090*/  VIADDMNMX R8, R11, UR6, RZ, !PT ;  /* 0x000000060b087c46 */ /* 0x000fe2000f8001ff */
[----:B------:R-:W-:Y:S01]  /*10a0*/  IMAD.HI.U32 R180, R9, -0x326172a9, RZ ;  /* 0xcd9e8d5709b47827 */ /* 0x000fe200078e00ff */
[----:B------:R-:W-:Y:S02]  /*10b0*/  LOP3.LUT R4, R7, R5, R4, 0x96, !PT ;  /* 0x0000000507047212 */ /* 0x000fe400078e9604 */
[----:B------:R-:W-:Y:S01]  /*10c0*/  VIMNMX R8, PT, PT, R8, 0x20, PT ;  /* 0x0000002008087848 */ /* 0x000fe20003fe0100 */
[----:B------:R-:W-:Y:S01]  /*10d0*/  IMAD.MOV R11, RZ, RZ, -R10 ;  /* 0x000000ffff0b7224 */ /* 0x000fe200078e0a0a */
[----:B------:R-:W-:Y:S01]  /*10e0*/  IADD3 R10, PT, PT, R2, -0x700cb87f, RZ ;  /* 0x8ff34781020a7810 */ /* 0x000fe20007ffe0ff */
[----:B------:R-:W-:Y:S01]  /*10f0*/  IMAD R7, R0, -0x326172a9, RZ ;  /* 0xcd9e8d5700077824 */ /* 0x000fe200078e02ff */
[----:B------:R-:W-:Y:S01]  /*1100*/  LEA R8, R8, UR5, 0x3 ;  /* 0x0000000508087c11 */ /* 0x000fe2000f8e18ff */
[----:B------:R-:W-:Y:S01]  /*1110*/  IMAD R5, R6, -0x2daee0ad, RZ ;  /* 0xd2511f5306057824 */ /* 0x000fe200078e02ff */
[----:B------:R-:W-:Y:S01]  /*1120*/  VIADDMNMX R0, R11, UR6, RZ, !PT ;  /* 0x000000060b007c46 */ /* 0x000fe2000f8001ff */
[----:B------:R-:W-:Y:S01]  /*1130*/  IMAD.HI.U32 R6, R4, -0x2daee0ad, RZ ;  /* 0xd2511f5304067827 */ /* 0x000fe200078e00ff */
[----:B------:R-:W-:-:S02]  /*1140*/  I2FP.F32.U32 R8, R8 ;  /* 0x0000000800087245 */ /* 0x000fc40000201000 */
[----:B------:R-:W-:Y:S01]  /*1150*/  VIMNMX R0, PT, PT, R0, 0x20, PT ;  /* 0x0000002000007848 */ /* 0x000fe20003fe0100 */
[----:B------:R-:W-:Y:S01]  /*1160*/  IMAD R176, R9, -0x326172a9, RZ ;  /* 0xcd9e8d5709b07824 */ /* 0x000fe200078e02ff */
[----:B------:R4:W0:Y:S01]  /*1170*/  MUFU.RCP R181, R8 ;  /* 0x0000000800b57308 */ /* 0x0008220000001000 */
[----:B------:R-:W-:Y:S01]  /*1180*/  LOP3.LUT R180, R10, R7, R180, 0x96, !PT ;  /* 0x000000070ab47212 */ /* 0x000fe200078e96b4 */
[----:B------:R-:W-:Y:S01]  /*1190*/  IMAD R174, R4, -0x2daee0ad, RZ ;  /* 0xd2511f5304ae7824 */ /* 0x000fe200078e02ff */
[----:B------:R-:W-:Y:S02]  /*11a0*/  LOP3.LUT R179, R179, R5, R6, 0x96, !PT ;  /* 0x00000005b3b37212 */ /* 0x000fe400078e9606 */
[----:B------:R-:W-:Y:S02]  /*11b0*/  @P0 LOP3.LUT R186, R186, 0x80, RZ, 0xfc, !PT ;  /* 0x00000080baba0812 */ /* 0x000fe400078efcff */
[----:B-123--:R-:W-:-:S07]  /*11c0*/  LEA R175, R0, UR5, 0x3 ;  /* 0x0000000500af7c11 */ /* 0x00efce000f8e18ff */
.L_x_19534:
[----:B------:R-:W-:-:S13]  /*11d0*/  LOP3.LUT P1, RZ, R186, 0x80, RZ, 0xc0, !PT ;  /* 0x00000080baff7812 */ /* 0x000fda000782c0ff */
[----:B-123--:R-:W1:Y:S02]  /*11e0*/  @P1 LDC.64 R188, c[0x0][0x3e0] ;  /* 0x0000f800ffbc1b82 */ /* 0x00ee640000000a00 */
[----:B-1----:R-:W-:-:S06]  /*11f0*/  @P1 IMAD.WIDE R188, R184, 0x2, R188 ;  /* 0x00000002b8bc1825 */ /* 0x002fcc00078e02bc */
[----:B------:R-:W2:Y:S01]  /*1200*/  @P1 LDG.E.U16 R188, desc[UR8][R188.64] ;  /* 0x00000008bcbc1981 */ /* 0x000ea2000c1e1500 */
[----:B0-----:R-:W-:Y:S01]  /*1210*/  IMAD R0, R184, UR13, RZ ;  /* 0x0000000db8007c24 */ /* 0x001fe2000f8e02ff */
[----:B------:R-:W-:Y:S01]  /*1220*/  ISETP.GE.U32.AND P0, PT, R182, 0x80, PT ;  /* 0x00000080b600780c */ /* 0x000fe20003f06070 */
[----:B------:R-:W-:Y:S01]  /*1230*/  BSSY.RECONVERGENT B0, `(.L_x_18929) ;  /* 0x000065d000007945 */ /* 0x000fe20003800200 */
[----:B------:R-:W0:Y:S01]  /*1240*/  S2R R173, SR_TID.X ;  /* 0x0000000000ad7919 */ /* 0x000e220000002100 */
[----:B------:R-:W-:Y:S02]  /*1250*/  LOP3.LUT R186, R186, 0xffffffdf, RZ, 0xc0, !PT ;  /* 0xffffffdfbaba7812 */ /* 0x000fe400078ec0ff */
[----:B------:R-:W-:-:S04]  /*1260*/  SHF.R.S32.HI R185, RZ, 0x1f, R0 ;  /* 0x0000001fffb97819 */ /* 0x000fc80000011400 */
[----:B------:R-:W-:Y:S01]  /*1270*/  LEA.HI R172, R185, R0, RZ, 0x3 ;  /* 0x00000000b9ac7211 */ /* 0x000fe200078f18ff */
[----:B------:R-:W-:-:S03]  /*1280*/  IMAD.MOV.U32 R0, RZ, RZ, 0x3f800000 ;  /* 0x3f800000ff007424 */ /* 0x000fc600078e00ff */
[----:B------:R-:W-:Y:S02]  /*1290*/  @P0 LOP3.LUT R186, R186, 0x20, RZ, 0xfc, !PT ;  /* 0x00000020baba0812 */ /* 0x000fe400078efcff */
[----:B0-----:R-:W-:-:S05]  /*12a0*/  LEA.HI.SX32 R172, R172, R173, 0x1d ;  /* 0x000000adacac7211 */ /* 0x001fca00078feaff */
[----:B------:R-:W-:Y:S01]  /*12b0*/  IMAD.MOV.U32 R185, RZ, RZ, R172 ;  /* 0x000000ffffb97224 */ /* 0x000fe200078e00ac */
        /* <DEDUP_REMOVED lines=23> */
.L_x_42195:
[----:B------:R-:W-:Y:S05]  /*1430*/  BRX R194 -0x1440                                       (*"BRANCH_TARGETS .L_x_42196,.L_x_42197,.L_x_42198"*) ;  /* 0xffffffe8c2f07949 */ /* 0x000fea000383ffff */
.L_x_42198:
[----:B------:R-:W-:Y:S01]  /*1440*/  VIADD R195, R178, 0x1 ;  /* 0x00000001b2c37836 */ /* 0x000fe20000000000 */
[----:B------:R-:W-:Y:S01]  /*1450*/  MOV R193, R180 ;  /* 0x000000b400c17202 */ /* 0x000fe20000000f00 */
[----:B------:R-:W-:Y:S01]  /*1460*/  IMAD.MOV.U32 R194, RZ, RZ, R174 ;  /* 0x000000ffffc27224 */ /* 0x000fe200078e00ae */
[----:B------:R-:W-:Y:S06]  /*1470*/  BRA `(.L_x_18933) ;  /* 0x00000004003c7947 */ /* 0x000fec0003800000 */
.L_x_42196:
[----:B------:R-:W-:Y:S01]  /*1480*/  IMAD.MOV.U32 R194, RZ, RZ, R174 ;  /* 0x000000ffffc27224 */ /* 0x000fe200078e00ae */
[----:B------:R-:W-:Y:S01]  /*1490*/  MOV R193, R179 ;  /* 0x000000b300c17202 */ /* 0x000fe20000000f00 */
[----:B------:R-:W-:Y:S01]  /*14a0*/  IMAD.MOV.U32 R195, RZ, RZ, 0x3 ;  /* 0x00000003ffc37424 */ /* 0x000fe200078e00ff */
[----:B------:R-:W-:Y:S06]  /*14b0*/  BRA `(.L_x_18933) ;  /* 0x00000004002c7947 */ /* 0x000fec0003800000 */
.L_x_42197:
        /* <DEDUP_REMOVED lines=13> */
.L_x_18935:
[----:B------:R-:W-:Y:S05]  /*1590*/  BSYNC.RECONVERGENT B2 ;  /* 0x0000000000027941 */ /* 0x000fea0003800200 */
.L_x_18934:
        /* <DEDUP_REMOVED lines=58> */
[----:B------:R-:W-:Y:S02]  /*1940*/  IMAD.MOV.U32 R176, RZ, RZ, R198 ;  /* 0x000000ffffb07224 */ /* 0x000fe400078e00c6 */
[----:B------:R-:W-:Y:S01]  /*1950*/  IMAD.MOV.U32 R195, RZ, RZ, RZ ;  /* 0x000000ffffc37224 */ /* 0x000fe200078e00ff */
[----:B------:R-:W-:-:S07]  /*1960*/  LOP3.LUT R179, R185, R178, R197, 0x96, !PT ;  /* 0x000000b2b9b37212 */ /* 0x000fce00078e96c5 */
.L_x_18933:
[----:B------:R-:W-:Y:S05]  /*1970*/  BSYNC.RECONVERGENT B1 ;  /* 0x0000000000017941 */ /* 0x000fea0003800200 */
.L_x_18932:
        /* <DEDUP_REMOVED lines=9> */
[----:B------:R-:W-:Y:S01]  /*1a10*/  FMUL.FTZ R197, R197, R0 ;  /* 0x00000000c5c57220 */ /* 0x000fe20000410000 */
[----:B------:R-:W-:Y:S01]  /*1a20*/  PRMT R188, R188, 0x7632, R188 ;  /* 0x00007632bcbc7816 */ /* 0x000fe200000000bc */
[----:B------:R-:W-:-:S02]  /*1a30*/  IMAD.MOV.U32 R196, RZ, RZ, 0x2 ;  /* 0x00000002ffc47424 */ /* 0x000fc400078e00ff */
[----:B0-----:R-:W-:Y:S01]  /*1a40*/  FMUL.FTZ R197, R197, R174 ;  /* 0x000000aec5c57220 */ /* 0x001fe20000410000 */
[----:B-1----:R-:W-:Y:S02]  /*1a50*/  FSETP.GTU.FTZ.AND P0, PT, R178, R185, PT ;  /* 0x000000b9b200720b */ /* 0x002fe40003f1c000 */
[----:B------:R-:W-:Y:S02]  /*1a60*/  MOV R178, R176 ;  /* 0x000000b000b27202 */ /* 0x000fe40000000f00 */
        /* <DEDUP_REMOVED lines=13> */
.L_x_18938:
        /* <DEDUP_REMOVED lines=13> */
.L_x_18940:
[----:B------:R-:W-:Y:S05]  /*1c10*/  BSYNC.RECONVERGENT B2 ;  /* 0x0000000000027941 */ /* 0x000fea0003800200 */
.L_x_18939:
        /* <DEDUP_REMOVED lines=61> */
.L_x_18937:
[----:B------:R-:W-:Y:S05]  /*1ff0*/  BSYNC.RECONVERGENT B1 ;  /* 0x0000000000017941 */ /* 0x000fea0003800200 */
.L_x_18936:
        /* <DEDUP_REMOVED lines=22> */
.L_x_18943:
        /* <DEDUP_REMOVED lines=13> */
.L_x_18945:
[----:B------:R-:W-:Y:S05]  /*2230*/  BSYNC.RECONVERGENT B2 ;  /* 0x0000000000027941 */ /* 0x000fea0003800200 */
.L_x_18944:
        /* <DEDUP_REMOVED lines=57> */
[----:B------:R-:W-:-:S05]  /*25d0*/  VIADD R195, R3, 0x96a522ad ;  /* 0x96a522ad03c37836 */ /* 0x000fca0000000000 */
[----:B------:R-:W-:Y:S01]  /*25e0*/  LOP3.LUT R179, R195, R178, R199, 0x96, !PT ;  /* 0x000000b2c3b37212 */ /* 0x000fe200078e96c7 */
[----:B------:R-:W-:Y:S02]  /*25f0*/  IMAD.MOV.U32 R178, RZ, RZ, R194 ;  /* 0x000000ffffb27224 */ /* 0x000fe400078e00c2 */
[----:B------:R-:W-:-:S07]  /*2600*/  IMAD.MOV.U32 R194, RZ, RZ, R198 ;  /* 0x000000ffffc27224 */ /* 0x000fce00078e00c6 */
.L_x_18942:
[----:B------:R-:W-:Y:S05]  /*2610*/  BSYNC.RECONVERGENT B1 ;  /* 0x0000000000017941 */ /* 0x000fea0003800200 */
.L_x_18941:
[----:B------:R-:W-:Y:S01]  /*2620*/  I2FP.F32.U32 R178, R178 ;  /* 0x000000b200b27245 */ /* 0x000fe20000201000 */
[C---:B------:R-:W-:Y:S01]  /*2630*/  IMAD.U32 R195, R189.reuse, 0x10000, RZ ;  /* 0x00010000bdc37824 */ /* 0x040fe200078e00ff */
[----:B------:R-:W-:Y:S01]  /*2640*/  ISETP.NE.AND P2, PT, R188, 0x1, PT ;  /* 0x00000001bc00780c */ /* 0x000fe20003f45270 */
[----:B------:R-:W-:Y:S01]  /*2650*/  BSSY.RECONVERGENT B1, `(.L_x_18946) ;  /* 0x000005f000017945 */ /* 0x000fe20003800200 */
[----:B------:R-:W-:Y:S01]  /*2660*/  PRMT R189, R189, 0x7632, R189 ;  /* 0x00007632bdbd7816 */ /* 0x000fe200000000bd */
        /* <DEDUP_REMOVED lines=18> */
.L_x_18948:
        /* <DEDUP_REMOVED lines=13> */
.L_x_18950:
[----:B------:R-:W-:Y:S05]  /*2860*/  BSYNC.RECONVERGENT B2 ;  /* 0x0000000000027941 */ /* 0x000fea0003800200 */
.L_x_18949:
        /* <DEDUP_REMOVED lines=58> */
[----:B------:R-:W-:Y:S02]  /*2c10*/  HFMA2 R195, -RZ, RZ, 0, 0 ;  /* 0x00000000ffc37431 */ /* 0x000fe400000001ff */
[----:B------:R-:W-:Y:S02]  /*2c20*/  IMAD.MOV.U32 R178, RZ, RZ, R194 ;  /* 0x000000ffffb27224 */ /* 0x000fe400078e00c2 */
[----:B------:R-:W-:-:S07]  /*2c30*/  IMAD.MOV.U32 R194, RZ, RZ, R198 ;  /* 0x000000ffffc27224 */ /* 0x000fce00078e00c6 */
.L_x_18947:
[----:B------:R-:W-:Y:S05]  /*2c40*/  BSYNC.RECONVERGENT B1 ;  /* 0x0000000000017941 */ /* 0x000fea0003800200 */
.L_x_18946:
        /* <DEDUP_REMOVED lines=22> */
.L_x_18953:
        /* <DEDUP_REMOVED lines=13> */
.L_x_18955:
[----:B------:R-:W-:Y:S05]  /*2e80*/  BSYNC.RECONVERGENT B2 ;  /* 0x0000000000027941 */ /* 0x000fea0003800200 */
.L_x_18954:
        /* <DEDUP_REMOVED lines=61> */
.L_x_18952:
[----:B------:R-:W-:Y:S05]  /*3260*/  BSYNC.RECONVERGENT B1 ;  /* 0x0000000000017941 */ /* 0x000fea0003800200 */
.L_x_18951:
        /* <DEDUP_REMOVED lines=23> */
.L_x_18958:
        /* <DEDUP_REMOVED lines=13> */
.L_x_18960:
[----:B------:R-:W-:Y:S05]  /*34b0*/  BSYNC.RECONVERGENT B2 ;  /* 0x0000000000027941 */ /* 0x000fea0003800200 */
.L_x_18959:
        /* <DEDUP_REMOVED lines=61> */
.L_x_18957:
[----:B------:R-:W-:Y:S05]  /*3890*/  BSYNC.RECONVERGENT B1 ;  /* 0x0000000000017941 */ /* 0x000fea0003800200 */
.L_x_18956:
        /* <DEDUP_REMOVED lines=22> */
.L_x_18963:
        /* <DEDUP_REMOVED lines=13> */
.L_x_18965:
[----:B------:R-:W-:Y:S05]  /*3ad0*/  BSYNC.RECONVERGENT B2 ;  /* 0x0000000000027941 */ /* 0x000fea0003800200 */
.L_x_18964:
[----:B------:R-:W-:Y:S01]  /*3ae0*/  IMAD.WIDE.U32 R188, R187, -0x326172a9, RZ ;  /* 0xcd9e8d57bbbc7825 */ /* 0x000fe200078e00ff */
[----:B------:R-:W-:-:S03]  /*3af0*/  LOP3.LUT R198, R177, R179, R3, 0x96, !PT ;  /* 0x000000b3b1c67212 */ /* 0x000fc600078e9603 */
[----:B------:R-:W-:Y:S01]  /*3b00*/  HFMA2 R190, -RZ, RZ, 0, 0 ;  /* 0x00000000ffbe7431 */ /* 0x000fe200000001ff */
        /* <DEDUP_REMOVED lines=58> */
.L_x_18962:
[----:B------:R-:W-:Y:S05]  /*3eb0*/  BSYNC.RECONVERGENT B1 ;  /* 0x0000000000017941 */ /* 0x000fea0003800200 */
.L_x_18961:
[----:B------:R-:W-:Y:S01]  /*3ec0*/  I2FP.F32.U32 R178, R188 ;  /* 0x000000bc00b27245 */ /* 0x000fe20000201000 */
[C---:B------:R-:W-:Y:S01]  /*3ed0*/  IMAD.U32 R189, R191.reuse, 0x10000, RZ ;  /* 0x00010000bfbd7824 */ /* 0x040fe200078e00ff */
[----:B------:R-:W-:Y:S01]  /*3ee0*/  ISETP.NE.AND P6, PT, R190, 0x1, PT ;  /* 0x00000001be00780c */ /* 0x000fe20003fc5270 */
[----:B------:R-:W-:Y:S01]  /*3ef0*/  BSSY.RECONVERGENT B1, `(.L_x_18966) ;  /* 0x0000061000017945 */ /* 0x000fe20003800200 */
[----:B------:R-:W-:Y:S01]  /*3f00*/  PRMT R191, R191, 0x7632, R191 ;  /* 0x00007632bfbf7816 */ /* 0x000fe200000000bf */
[----:B------:R-:W-:Y:S01]  /*3f10*/  FFMA.FTZ R178, R178, R193, 1.1641532182693481445e-10 ;  /* 0x2f000000b2b27423 */ /* 0x000fe200000100c1 */
[----:B------:R-:W-:Y:S01]  /*3f20*/  FMUL.FTZ R189, R189, R0 ;  /* 0x00000000bdbd7220 */ /* 0x000fe20000410000 */
[----:B------:R-:W-:-:S03]  /*3f30*/  MOV R188, R176 ;  /* 0x000000b000bc7202 */ /* 0x000fc60000000f00 */
[----:B------:R-:W-:Y:S01]  /*3f40*/  FMUL.FTZ R189, R189, R174 ;  /* 0x000000aebdbd7220 */ /* 0x000fe20000410000 */
[----:B------:R-:W-:Y:S01]  /*3f50*/  FSETP.GTU.FTZ.AND P5, PT, R178, R185, PT ;  /* 0x000000b9b200720b */ /* 0x000fe20003fbc000 */
[----:B------:R-:W-:-:S03]  /*3f60*/  IMAD.MOV.U32 R178, RZ, RZ, 0x2 ;  /* 0x00000002ffb27424 */ /* 0x000fc600078e00ff */
        /* <DEDUP_REMOVED lines=12> */
.L_x_18968:
        /* <DEDUP_REMOVED lines=15> */
.L_x_18970:
[----:B------:R-:W-:Y:S05]  /*4120*/  BSYNC.RECONVERGENT B2 ;  /* 0x0000000000027941 */ /* 0x000fea0003800200 */
.L_x_18969:
        /* <DEDUP_REMOVED lines=61> */
.L_x_18967:
[----:B------:R-:W-:Y:S05]  /*4500*/  BSYNC.RECONVERGENT B1 ;  /* 0x0000000000017941 */ /* 0x000fea0003800200 */
.L_x_18966:
        /* <DEDUP_REMOVED lines=10> */
.L_x_18931:
        /* <DEDUP_REMOVED lines=16> */
.L_x_18974:
        /* <DEDUP_REMOVED lines=13> */
.L_x_18976:
[----:B------:R-:W-:Y:S05]  /*4780*/  BSYNC.RECONVERGENT B2 ;  /* 0x0000000000027941 */ /* 0x000fea0003800200 */
.L_x_18975:
        /* <DEDUP_REMOVED lines=60> */
.L_x_18973:
[----:B------:R-:W-:Y:S05]  /*4b50*/  BSYNC.RECONVERGENT B1 ;  /* 0x0000000000017941 */ /* 0x000fea0003800200 */
.L_x_18972:
[----:B------:R-:W0:Y:S01]  /*4b60*/  LDC R12, c[0x0][0x404] ;  /* 0x00010100ff0c7b82 */ /* 0x000e220000000800 */
[----:B------:R-:W-:Y:S01]  /*4b70*/  I2FP.F32.U32 R15, R14 ;  /* 0x0000000e000f7245 */ /* 0x000fe20000201000 */
[----:B------:R-:W-:Y:S01]  /*4b80*/  HFMA2 R14, -RZ, RZ, 0.1171875, 0 ;  /* 0x2f800000ff0e7431 */ /* 0x000fe200000001ff */
[----:B------:R-:W-:Y:S01]  /*4b90*/  ISETP.NE.AND P0, PT, R18, 0x1, PT ;  /* 0x000000011200780c */ /* 0x000fe20003f05270 */
[----:B-----5:R-:W-:Y:S01]  /*4ba0*/  IMAD.U32 R17, R188, 0x10000, RZ ;  /* 0x00010000bc117824 */ /* 0x020fe200078e00ff */
[----:B------:R-:W-:Y:S01]  /*4bb0*/  LOP3.LUT R186, R186, 0xfffffffd, RZ, 0xc0, !PT ;  /* 0xfffffffdbaba7812 */ /* 0x000fe200078ec0ff */
[----:B------:R-:W-:Y:S01]  /*4bc0*/  BSSY.RECONVERGENT B1, `(.L_x_18977) ;  /* 0x000005e000017945 */ /* 0x000fe20003800200 */
[----:B------:R-:W-:Y:S01]  /*4bd0*/  FFMA.FTZ R15, R15, R14, 1.1641532182693481445e-10 ;  /* 0x2f0000000f0f7423 */ /* 0x000fe2000001000e */
[----:B------:R-:W1:Y:S01]  /*4be0*/  LDC R13, c[0x0][0x408] ;  /* 0x00010200ff0d7b82 */ /* 0x000e620000000800 */
[----:B------:R-:W-:Y:S01]  /*4bf0*/  FMUL.FTZ R16, R17, R0 ;  /* 0x0000000011107220 */ /* 0x000fe20000410000 */
[----:B------:R-:W-:Y:S01]  /*4c00*/  PRMT R188, R188, 0x7632, R188 ;  /* 0x00007632bcbc7816 */ /* 0x000fe200000000bc */
[----:B------:R-:W-:Y:S01]  /*4c10*/  IMAD.MOV.U32 R19, RZ, RZ, 0x2 ;  /* 0x00000002ff137424 */ /* 0x000fe200078e00ff */
[----:B0-----:R-:W-:-:S02]  /*4c20*/  FSETP.LE.FTZ.AND P1, PT, R15, R12, PT ;  /* 0x0000000c0f00720b */ /* 0x001fc40003f33000 */
[----:B------:R-:W-:Y:S01]  /*4c30*/  MOV R15, R176 ;  /* 0x000000b0000f7202 */ /* 0x000fe20000000f00 */
[----:B-1----:R-:W-:-:S10]  /*4c40*/  FMUL.FTZ R16, R16, R13 ;  /* 0x0000000d10107220 */ /* 0x002fd40000410000 */
        /* <DEDUP_REMOVED lines=10> */
.L_x_18979:
        /* <DEDUP_REMOVED lines=13> */
.L_x_18981:
[----:B------:R-:W-:Y:S05]  /*4dc0*/  BSYNC.RECONVERGENT B2 ;  /* 0x0000000000027941 */ /* 0x000fea0003800200 */
.L_x_18980:
        /* <DEDUP_REMOVED lines=50> */
[----:B------:R-:W-:Y:S01]  /*50f0*/  HFMA2 R19, -RZ, RZ, 0, 0 ;  /* 0x00000000ff137431 */ /* 0x000fe200000001ff */
[----:B------:R-:W-:Y:S01]  /*5100*/  LOP3.LUT R15, R15, R198, R179, 0x96, !PT ;  /* 0x000000c60f0f7212 */ /* 0x000fe200078e96b3 */
[----:B------:R-:W-:Y:S02]  /*5110*/  VIADD R179, R3, 0x96a522ad ;  /* 0x96a522ad03b37836 */ /* 0x000fe40000000000 */
        /* <DEDUP_REMOVED lines=8> */
.L_x_18978:
[----:B------:R-:W-:Y:S05]  /*51a0*/  BSYNC.RECONVERGENT B1 ;  /* 0x0000000000017941 */ /* 0x000fea0003800200 */
.L_x_18977:
[----:B------:R-:W-:Y:S01]  /*51b0*/  ISETP.NE.AND P1, PT, R19, 0x1, PT ;  /* 0x000000011300780c */ /* 0x000fe20003f25270 */
[----:B------:R-:W-:Y:S01]  /*51c0*/  IMAD.U32 R17, R188, 0x10000, RZ ;  /* 0x00010000bc117824 */ /* 0x000fe200078e00ff */
[----:B------:R-:W-:Y:S01]  /*51d0*/  I2FP.F32.U32 R15, R15 ;  /* 0x0000000f000f7245 */ /* 0x000fe20000201000 */
[----:B------:R-:W-:Y:S01]  /*51e0*/  BSSY.RECONVERGENT B1, `(.L_x_18982) ;  /* 0x000005b000017945 */ /* 0x000fe20003800200 */
[----:B------:R-:W-:Y:S02]  /*51f0*/  IMAD.MOV.U32 R174, RZ, RZ, 0x2 ;  /* 0x00000002ffae7424 */ /* 0x000fe400078e00ff */
[----:B------:R-:W-:Y:S01]  /*5200*/  FMUL.FTZ R18, R17, R0 ;  /* 0x0000000011127220 */ /* 0x000fe20000410000 */
[----:B------:R-:W-:-:S03]  /*5210*/  FFMA.FTZ R15, R15, R14, 1.1641532182693481445e-10 ;  /* 0x2f0000000f0f7423 */ /* 0x000fc6000001000e */
[----:B------:R-:W-:Y:S02]  /*5220*/  FMUL.FTZ R17, R18, R13 ;  /* 0x0000000d12117220 */ /* 0x000fe40000410000 */
[----:B------:R-:W-:Y:S02]  /*5230*/  FSETP.LE.FTZ.AND P0, PT, R15, R12, PT ;  /* 0x0000000c0f00720b */ /* 0x000fe40003f13000 */
        /* <DEDUP_REMOVED lines=10> */
.L_x_18984:
        /* <DEDUP_REMOVED lines=13> */
.L_x_18986:
[----:B------:R-:W-:Y:S05]  /*53b0*/  BSYNC.RECONVERGENT B2 ;  /* 0x0000000000027941 */ /* 0x000fea0003800200 */
.L_x_18985:
        /* <DEDUP_REMOVED lines=61> */
.L_x_18983:
[----:B------:R-:W-:Y:S05]  /*5790*/  BSYNC.RECONVERGENT B1 ;  /* 0x0000000000017941 */ /* 0x000fea0003800200 */
.L_x_18982:
        /* <DEDUP_REMOVED lines=8> */
[----:B------:R-:W-:-:S04]  /*5820*/  FMUL.FTZ R18, R18, R13 ;  /* 0x0000000d12127220 */ /* 0x000fc80000410000 */
        /* <DEDUP_REMOVED lines=11> */
.L_x_18989:
        /* <DEDUP_REMOVED lines=13> */
.L_x_18991:
[----:B------:R-:W-:Y:S05]  /*59b0*/  BSYNC.RECONVERGENT B2 ;  /* 0x0000000000027941 */ /* 0x000fea0003800200 */
.L_x_18990:
        /* <DEDUP_REMOVED lines=55> */
[----:B------:R-:W-:Y:S02]  /*5d30*/  VIADD R19, R2, 0x8ff34781 ;  /* 0x8ff3478102137836 */ /* 0x000fe40000000000 */
[----:B------:R-:W-:Y:S02]  /*5d40*/  HFMA2 R178, -RZ, RZ, 0, 0 ;  /* 0x00000000ffb27431 */ /* 0x000fe400000001ff */
[----:B------:R-:W-:Y:S01]  /*5d50*/  IMAD.MOV.U32 R15, RZ, RZ, R194 ;  /* 0x000000ffff0f7224 */ /* 0x000fe200078e00c2 */
[----:B------:R-:W-:Y:S01]  /*5d60*/  MOV R176, R200 ;  /* 0x000000c800b07202 */ /* 0x000fe20000000f00 */
[----:B------:R-:W-:Y:S01]  /*5d70*/  IMAD.MOV.U32 R194, RZ, RZ, R198 ;  /* 0x000000ffffc27224 */ /* 0x000fe200078e00c6 */
[----:B------:R-:W-:-:S07]  /*5d80*/  LOP3.LUT R180, R19, R196, R201, 0x96, !PT ;  /* 0x000000c413b47212 */ /* 0x000fce00078e96c9 */
.L_x_18988:
[----:B------:R-:W-:Y:S05]  /*5d90*/  BSYNC.RECONVERGENT B1 ;  /* 0x0000000000017941 */ /* 0x000fea0003800200 */
.L_x_18987:
        /* <DEDUP_REMOVED lines=19> */
.L_x_18994:
        /* <DEDUP_REMOVED lines=13> */
.L_x_18996:
[----:B------:R-:W-:Y:S05]  /*5fa0*/  BSYNC.RECONVERGENT B2 ;  /* 0x0000000000027941 */ /* 0x000fea0003800200 */
.L_x_18995:
        /* <DEDUP_REMOVED lines=61> */
.L_x_18993:
[----:B------:R-:W-:Y:S05]  /*6380*/  BSYNC.RECONVERGENT B1 ;  /* 0x0000000000017941 */ /* 0x000fea0003800200 */
.L_x_18992:
        /* <DEDUP_REMOVED lines=20> */
.L_x_18999:
        /* <DEDUP_REMOVED lines=13> */
.L_x_19001:
[----:B------:R-:W-:Y:S05]  /*65a0*/  BSYNC.RECONVERGENT B2 ;  /* 0x0000000000027941 */ /* 0x000fea0003800200 */
.L_x_19000:
        /* <DEDUP_REMOVED lines=52> */
[----:B------:R-:W-:Y:S02]  /*68f0*/  HFMA2 R189, -RZ, RZ, 0, 0 ;  /* 0x00000000ffbd7431 */ /* 0x000fe400000001ff */
        /* <DEDUP_REMOVED lines=8> */
.L_x_18998:
[----:B------:R-:W-:Y:S05]  /*6980*/  BSYNC.RECONVERGENT B1 ;  /* 0x0000000000017941 */ /* 0x000fea0003800200 */
.L_x_18997:
        /* <DEDUP_REMOVED lines=19> */
.L_x_19004:
        /* <DEDUP_REMOVED lines=13> */
.L_x_19006:
[----:B------:R-:W-:Y:S05]  /*6b90*/  BSYNC.RECONVERGENT B2 ;  /* 0x0000000000027941 */ /* 0x000fea0003800200 */
.L_x_19005:
        /* <DEDUP_REMOVED lines=61> */
.L_x_19003:
[----:B------:R-:W-:Y:S05]  /*6f70*/  BSYNC.RECONVERGENT B1 ;  /* 0x0000000000017941 */ /* 0x000fea0003800200 */
.L_x_19002:
        /* <DEDUP_REMOVED lines=20> */
.L_x_19009:
        /* <DEDUP_REMOVED lines=15> */
.L_x_19011:
[----:B------:R-:W-:Y:S05]  /*71b0*/  BSYNC.RECONVERGENT B2 ;  /* 0x0000000000027941 */ /* 0x000fea0003800200 */
.L_x_19010:
        /* <DEDUP_REMOVED lines=60> */
[----:B------:R-:W-:-:S07]  /*7580*/  HFMA2 R178, -RZ, RZ, 0, 0 ;  /* 0x00000000ffb27431 */ /* 0x000fce00000001ff */
.L_x_19008:
[----:B------:R-:W-:Y:S05]  /*7590*/  BSYNC.RECONVERGENT B1 ;  /* 0x0000000000017941 */ /* 0x000fea0003800200 */
.L_x_19007:
        /* <DEDUP_REMOVED lines=16> */
.L_x_18971:
        /* <DEDUP_REMOVED lines=16> */
[C---:B------:R-:W-:Y:S01]  /*77a0*/  IADD3 R185, PT, PT, R172.reuse, 0x80, RZ ;  /* 0x00000080acb97810 */ /* 0x040fe20007ffe0ff */
[----:B------:R-:W-:Y:S01]  /*77b0*/  IMAD.MOV.U32 R174, RZ, RZ, R194 ;  /* 0x000000ffffae7224 */ /* 0x000fe200078e00c2 */
[----:B------:R0:W-:Y:S01]  /*77c0*/  STG.E.128 desc[UR8][R188.64], R16 ;  /* 0x00000010bc007986 */ /* 0x0001e2000c101d08 */
[----:B-1----:R-:W-:-:S03]  /*77d0*/  IMAD.WIDE.U32 R190, R172, 0x8, R190 ;  /* 0x00000008acbe7825 */ /* 0x002fc600078e00be */
[----:B------:R0:W-:Y:S04]  /*77e0*/  STG.E.128 desc[UR8][R188.64+0x10], R12 ;  /* 0x0000100cbc007986 */ /* 0x0001e8000c101d08 */
[----:B------:R0:W-:Y:S02]  /*77f0*/  STG.E.64 desc[UR8][R190.64], R196 ;  /* 0x000000c4be007986 */ /* 0x0001e4000c101b08 */
.L_x_18930:
[----:B------:R-:W-:Y:S05]  /*7800*/  BSYNC.RECONVERGENT B0 ;  /* 0x0000000000007941 */ /* 0x000fea0003800200 */
.L_x_18929:
        /* <DEDUP_REMOVED lines=11> */
[----:B0-----:R-:W0:Y:S02]  /*78c0*/  LDC.64 R196, c[0x0][0x3a0] ;  /* 0x0000e800ffc47b82 */ /* 0x001e240000000a00 */
[----:B0-----:R-:W-:-:S05]  /*78d0*/  IMAD.WIDE.U32 R196, R185, 0x20, R196 ;  /* 0x00000020b9c47825 */ /* 0x001fca00078e00c4 */
[----:B----4-:R0:W5:Y:S04]  /*78e0*/  LDG.E.128 R8, desc[UR8][R196.64] ;  /* 0x00000008c4087981 */ /* 0x010168000c1e1d00 */
        /* <DEDUP_REMOVED lines=17> */
.L_x_19017:
        /* <DEDUP_REMOVED lines=13> */
.L_x_19019:
[----:B------:R-:W-:Y:S05]  /*7ad0*/  BSYNC.RECONVERGENT B2 ;  /* 0x0000000000027941 */ /* 0x000fea0003800200 */
.L_x_19018:
        /* <DEDUP_REMOVED lines=59> */
[----:B------:R-:W-:Y:S01]  /*7e90*/  LOP3.LUT R179, R193, R178, R197, 0x96, !PT ;  /* 0x000000b2c1b37212 */ /* 0x000fe200078e96c5 */
[----:B------:R-:W-:-:S07]  /*7ea0*/  IMAD.MOV.U32 R198, RZ, RZ, RZ ;  /* 0x000000ffffc67224 */ /* 0x000fce00078e00ff */
.L_x_19016:
[----:B------:R-:W-:Y:S05]  /*7eb0*/  BSYNC.RECONVERGENT B1 ;  /* 0x0000000000017941 */ /* 0x000fea0003800200 */
.L_x_19015:
        /* <DEDUP_REMOVED lines=28> */
.L_x_19022:
        /* <DEDUP_REMOVED lines=13> */
.L_x_19024:
[----:B------:R-:W-:Y:S05]  /*8150*/  BSYNC.RECONVERGENT B2 ;  /* 0x0000000000027941 */ /* 0x000fea0003800200 */
.L_x_19023:
        /* <DEDUP_REMOVED lines=61> */
.L_x_19021:
[----:B------:R-:W-:Y:S05]  /*8530*/  BSYNC.RECONVERGENT B1 ;  /* 0x0000000000017941 */ /* 0x000fea0003800200 */
.L_x_19020:
[----:B------:R-:W-:Y:S01]  /*8540*/  I2FP.F32.U32 R178, R178 ;  /* 0x000000b200b27245 */ /* 0x000fe20000201000 */
[----:B------:R-:W-:Y:S01]  /*8550*/  IMAD.U32 R197, R168, 0x10000, RZ ;  /* 0x00010000a8c57824 */ /* 0x000fe200078e00ff */
[----:B------:R-:W-:Y:S01]  /*8560*/  ISETP.NE.AND P1, PT, R196, 0x1, PT ;  /* 0x00000001c400780c */ /* 0x000fe20003f25270 */
[----:B------:R-:W-:Y:S02]  /*8570*/  BSSY.RECONVERGENT B1, `(.L_x_19025) ;  /* 0x000005e000017945 */ /* 0x000fe40003800200 */
[----:B------:R-:W-:Y:S01]  /*8580*/  FFMA.FTZ R178, R178, R195, 1.1641532182693481445e-10 ;  /* 0x2f000000b2b27423 */ /* 0x000fe200000100c3 */
[----:B------:R-:W-:-:S04]  /*8590*/  FMUL.FTZ R197, R197, R0 ;  /* 0x00000000c5c57220 */ /* 0x000fc80000410000 */
        /* <DEDUP_REMOVED lines=16> */
.L_x_19027:
        /* <DEDUP_REMOVED lines=13> */
.L_x_19029:
[----:B------:R-:W-:Y:S05]  /*8770*/  BSYNC.RECONVERGENT B2 ;  /* 0x0000000000027941 */ /* 0x000fea0003800200 */
.L_x_19028:
        /* <DEDUP_REMOVED lines=60> */
[----:B------:R-:W-:-:S07]  /*8b40*/  HFMA2 R178, -RZ, RZ, 0, 0 ;  /* 0x00000000ffb27431 */ /* 0x000fce00000001ff */
.L_x_19026:
[----:B------:R-:W-:Y:S05]  /*8b50*/  BSYNC.RECONVERGENT B1 ;  /* 0x0000000000017941 */ /* 0x000fea0003800200 */
.L_x_19025:
[----:B------:R-:W-:Y:S01]  /*8b60*/  I2FP.F32.U32 R168, R168 ;  /* 0x000000a800a87245 */ /* 0x000fe20000201000 */
[C---:B------:R-:W-:Y:S01]  /*8b70*/  IMAD.U32 R197, R169.reuse, 0x10000, RZ ;  /* 0x00010000a9c57824 */ /* 0x040fe200078e00ff */
        /* <DEDUP_REMOVED lines=21> */
.L_x_19032:
        /* <DEDUP_REMOVED lines=13> */
.L_x_19034:
[----:B------:R-:W-:Y:S05]  /*8da0*/  BSYNC.RECONVERGENT B2 ;  /* 0x0000000000027941 */ /* 0x000fea0003800200 */
.L_x_19033:
        /* <DEDUP_REMOVED lines=61> */
.L_x_19031:
[----:B------:R-:W-:Y:S05]  /*9180*/  BSYNC.RECONVERGENT B1 ;  /* 0x0000000000017941 */ /* 0x000fea0003800200 */
.L_x_19030:
        /* <DEDUP_REMOVED lines=22> */
.L_x_19037:
        /* <DEDUP_REMOVED lines=13> */
.L_x_19039:
[----:B------:R-:W-:Y:S05]  /*93c0*/  BSYNC.RECONVERGENT B2 ;  /* 0x0000000000027941 */ /* 0x000fea0003800200 */
.L_x_19038:
        /* <DEDUP_REMOVED lines=61> */
.L_x_19036:
[----:B------:R-:W-:Y:S05]  /*97a0*/  BSYNC.RECONVERGENT B1 ;  /* 0x0000000000017941 */ /* 0x000fea0003800200 */
.L_x_19035:
        /* <DEDUP_REMOVED lines=23> */
.L_x_19042:
        /* <DEDUP_REMOVED lines=13> */
.L_x_19044:
[----:B------:R-:W-:Y:S05]  /*99f0*/  BSYNC.RECONVERGENT B2 ;  /* 0x0000000000027941 */ /* 0x000fea0003800200 */
.L_x_19043:
        /* <DEDUP_REMOVED lines=61> */
.L_x_19041:
[----:B------:R-:W-:Y:S05]  /*9dd0*/  BSYNC.RECONVERGENT B1 ;  /* 0x0000000000017941 */ /* 0x000fea0003800200 */
.L_x_19040:
        /* <DEDUP_REMOVED lines=22> */
.L_x_19047:
        /* <DEDUP_REMOVED lines=13> */
.L_x_19049:
[----:B------:R-:W-:Y:S05]  /*a010*/  BSYNC.RECONVERGENT B2 ;  /* 0x0000000000027941 */ /* 0x000fea0003800200 */
.L_x_19048:
        /* <DEDUP_REMOVED lines=61> */
.L_x_19046:
[----:B------:R-:W-:Y:S05]  /*a3f0*/  BSYNC.RECONVERGENT B1 ;  /* 0x0000000000017941 */ /* 0x000fea0003800200 */
.L_x_19045:
[----:B------:R-:W-:Y:S01]  /*a400*/  I2FP.F32.U32 R170, R178 ;  /* 0x000000b200aa7245 */ /* 0x000fe20000201000 */
[----:B------:R-:W-:Y:S01]  /*a410*/  IMAD.U32 R189, R171, 0x10000, RZ ;  /* 0x00010000abbd7824 */ /* 0x000fe200078e00ff */
[----:B------:R-:W-:Y:S01]  /*a420*/  ISETP.NE.AND P6, PT, R197, 0x1, PT ;  /* 0x00000001c500780c */ /* 0x000fe20003fc5270 */
[----:B------:R-:W-:Y:S01]  /*a430*/  BSSY.RECONVERGENT B1, `(.L_x_19050) ;  /* 0x0000061000017945 */ /* 0x000fe20003800200 */
[----:B------:R-:W-:Y:S01]  /*a440*/  PRMT R171, R171, 0x7632, R171 ;  /* 0x00007632abab7816 */ /* 0x000fe200000000ab */
[----:B------:R-:W-:Y:S01]  /*a450*/  FFMA.FTZ R170, R170, R195, 1.1641532182693481445e-10 ;  /* 0x2f000000aaaa7423 */ /* 0x000fe200000100c3 */
[----:B------:R-:W-:Y:S01]  /*a460*/  FMUL.FTZ R189, R189, R0 ;  /* 0x00000000bdbd7220 */ /* 0x000fe20000410000 */
[----:B------:R-:W-:Y:S01]  /*a470*/  IMAD.MOV.U32 R178, RZ, RZ, 0x2 ;  /* 0x00000002ffb27424 */ /* 0x000fe200078e00ff */
[----:B------:R-:W-:Y:S02]  /*a480*/  MOV R188, R176 ;  /* 0x000000b000bc7202 */ /* 0x000fe40000000f00 */
        /* <DEDUP_REMOVED lines=14> */
.L_x_19052:
        /* <DEDUP_REMOVED lines=15> */
.L_x_19054:
[----:B------:R-:W-:Y:S05]  /*a660*/  BSYNC.RECONVERGENT B2 ;  /* 0x0000000000027941 */ /* 0x000fea0003800200 */
.L_x_19053:
        /* <DEDUP_REMOVED lines=61> */
.L_x_19051:
[----:B------:R-:W-:Y:S05]  /*aa40*/  BSYNC.RECONVERGENT B1 ;  /* 0x0000000000017941 */ /* 0x000fea0003800200 */
.L_x_19050:
        /* <DEDUP_REMOVED lines=10> */
.L_x_19014:
[----:B------:R-:W-:Y:S01]  /*aaf0*/  ISETP.NE.AND P0, PT, R178, 0x1, PT ;  /* 0x00000001b200780c */ /* 0x000fe20003f05270 */
[----:B------:R-:W-:Y:S01]  /*ab00*/  BSSY.RECONVERGENT B1, `(.L_x_19056) ;  /* 0x0000059000017945 */ /* 0x000fe20003800200 */
[----:B0-----:R-:W-:Y:S01]  /*ab10*/  IMAD.MOV.U32 R188, RZ, RZ, 0x2 ;  /* 0x00000002ffbc7424 */ /* 0x001fe200078e00ff */
[----:B----4-:R-:W-:Y:S01]  /*ab20*/  MOV R8, R176 ;  /* 0x000000b000087202 */ /* 0x010fe20000000f00 */
        /* <DEDUP_REMOVED lines=12> */
.L_x_19058:
        /* <DEDUP_REMOVED lines=13> */
.L_x_19060:
[----:B------:R-:W-:Y:S05]  /*acc0*/  BSYNC.RECONVERGENT B2 ;  /* 0x0000000000027941 */ /* 0x000fea0003800200 */
.L_x_19059:
        /* <DEDUP_REMOVED lines=59> */
[----:B------:R-:W-:-:S07]  /*b080*/  IMAD.MOV.U32 R8, RZ, RZ, R174 ;  /* 0x000000ffff087224 */ /* 0x000fce00078e00ae */
.L_x_19057:
[----:B------:R-:W-:Y:S05]  /*b090*/  BSYNC.RECONVERGENT B1 ;  /* 0x0000000000017941 */ /* 0x000fea0003800200 */
.L_x_19056:
[----:B------:R-:W0:Y:S01]  /*b0a0*/  LDC R9, c[0x0][0x404] ;  /* 0x00010100ff097b82 */ /* 0x000e220000000800 */
[----:B------:R-:W-:Y:S01]  /*b0b0*/  I2FP.F32.U32 R11, R8 ;  /* 0x00000008000b7245 */ /* 0x000fe20000201000 */
[----:B------:R-:W-:Y:S01]  /*b0c0*/  HFMA2 R8, -RZ, RZ, 0.1171875, 0 ;  /* 0x2f800000ff087431 */ /* 0x000fe200000001ff */
[----:B------:R-:W-:Y:S01]  /*b0d0*/  ISETP.NE.AND P0, PT, R188, 0x1, PT ;  /* 0x00000001bc00780c */ /* 0x000fe20003f05270 */
[----:B------:R-:W-:Y:S01]  /*b0e0*/  BSSY.RECONVERGENT B1, `(.L_x_19061) ;  /* 0x0000060000017945 */ /* 0x000fe20003800200 */
[----:B------:R-:W-:Y:S01]  /*b0f0*/  LOP3.LUT R186, R186, 0xfffffffd, RZ, 0xc0, !PT ;  /* 0xfffffffdbaba7812 */ /* 0x000fe200078ec0ff */
[----:B------:R-:W-:Y:S02]  /*b100*/  IMAD.MOV.U32 R178, RZ, RZ, 0x2 ;  /* 0x00000002ffb27424 */ /* 0x000fe400078e00ff */
[----:B------:R-:W-:Y:S01]  /*b110*/  FFMA.FTZ R174, R11, R8, 1.1641532182693481445e-10 ;  /* 0x2f0000000bae7423 */ /* 0x000fe20000010008 */
[----:B------:R-:W1:Y:S01]  /*b120*/  LDC R10, c[0x0][0x408] ;  /* 0x00010200ff0a7b82 */ /* 0x000e620000000800 */
[C---:B-----5:R-:W-:Y:S01]  /*b130*/  IMAD.U32 R11, R168.reuse, 0x10000, RZ ;  /* 0x00010000a80b7824 */ /* 0x060fe200078e00ff */
[----:B------:R-:W-:-:S03]  /*b140*/  PRMT R168, R168, 0x7632, R168 ;  /* 0x00007632a8a87816 */ /* 0x000fc600000000a8 */
[----:B------:R-:W-:Y:S01]  /*b150*/  FMUL.FTZ R11, R11, R0 ;  /* 0x000000000b0b7220 */ /* 0x000fe20000410000 */
[----:B0-----:R-:W-:Y:S02]  /*b160*/  FSETP.LE.FTZ.AND P1, PT, R174, R9, PT ;  /* 0x00000009ae00720b */ /* 0x001fe40003f33000 */
        /* <DEDUP_REMOVED lines=12> */
.L_x_19063:
        /* <DEDUP_REMOVED lines=13> */
.L_x_19065:
[----:B------:R-:W-:Y:S05]  /*b300*/  BSYNC.RECONVERGENT B2 ;  /* 0x0000000000027941 */ /* 0x000fea0003800200 */
.L_x_19064:
        /* <DEDUP_REMOVED lines=61> */
.L_x_19062:
[----:B------:R-:W-:Y:S05]  /*b6e0*/  BSYNC.RECONVERGENT B1 ;  /* 0x0000000000017941 */ /* 0x000fea0003800200 */
.L_x_19061:
[----:B------:R-:W-:Y:S01]  /*b6f0*/  ISETP.NE.AND P1, PT, R178, 0x1, PT ;  /* 0x00000001b200780c */ /* 0x000fe20003f25270 */
[----:B------:R-:W-:Y:S01]  /*b700*/  BSSY.RECONVERGENT B1, `(.L_x_19066) ;  /* 0x000005d000017945 */ /* 0x000fe20003800200 */
[----:B------:R-:W-:Y:S01]  /*b710*/  I2FP.F32.U32 R189, R174 ;  /* 0x000000ae00bd7245 */ /* 0x000fe20000201000 */
[----:B------:R-:W-:-:S04]  /*b720*/  IMAD.MOV.U32 R188, RZ, RZ, 0x2 ;  /* 0x00000002ffbc7424 */ /* 0x000fc800078e00ff */
[----:B------:R-:W-:Y:S01]  /*b730*/  FFMA.FTZ R174, R189, R8, 1.1641532182693481445e-10 ;  /* 0x2f000000bdae7423 */ /* 0x000fe20000010008 */
[----:B------:R-:W-:-:S04]  /*b740*/  IMAD.U32 R189, R168, 0x10000, RZ ;  /* 0x00010000a8bd7824 */ /* 0x000fc800078e00ff */
[----:B------:R-:W-:Y:S01]  /*b750*/  FMUL.FTZ R189, R189, R0 ;  /* 0x00000000bdbd7220 */ /* 0x000fe20000410000 */
[----:B------:R-:W-:Y:S02]  /*b760*/  FSETP.LE.FTZ.AND P0, PT, R174, R9, PT ;  /* 0x00000009ae00720b */ /* 0x000fe40003f13000 */
        /* <DEDUP_REMOVED lines=11> */
.L_x_19068:
        /* <DEDUP_REMOVED lines=13> */
.L_x_19070:
[----:B------:R-:W-:Y:S05]  /*b8f0*/  BSYNC.RECONVERGENT B2 ;  /* 0x0000000000027941 */ /* 0x000fea0003800200 */
.L_x_19069:
        /* <DEDUP_REMOVED lines=61> */
.L_x_19067:
[----:B------:R-:W-:Y:S05]  /*bcd0*/  BSYNC.RECONVERGENT B1 ;  /* 0x0000000000017941 */ /* 0x000fea0003800200 */
.L_x_19066:
[----:B------:R-:W-:Y:S01]  /*bce0*/  ISETP.NE.AND P2, PT, R188, 0x1, PT ;  /* 0x00000001bc00780c */ /* 0x000fe20003f45270 */
[----:B------:R-:W-:Y:S01]  /*bcf0*/  BSSY.RECONVERGENT B1, `(.L_x_19071) ;  /* 0x000005e000017945 */ /* 0x000fe20003800200 */
[----:B------:R-:W-:Y:S01]  /*bd00*/  I2FP.F32.U32 R189, R174 ;  /* 0x000000ae00bd7245 */ /* 0x000fe20000201000 */
[----:B------:R-:W-:Y:S01]  /*bd10*/  IMAD.MOV.U32 R190, RZ, RZ, 0x2 ;  /* 0x00000002ffbe7424 */ /* 0x000fe200078e00ff */
[----:B------:R-:W-:-:S03]  /*bd20*/  MOV R178, R176 ;  /* 0x000000b000b27202 */ /* 0x000fc60000000f00 */
[----:B------:R-:W-:Y:S01]  /*bd30*/  FFMA.FTZ R174, R189, R8, 1.1641532182693481445e-10 ;  /* 0x2f000000bdae7423 */ /* 0x000fe20000010008 */
[----:B------:R-:W-:-:S04]  /*bd40*/  IMAD.U32 R189, R169, 0x10000, RZ ;  /* 0x00010000a9bd7824 */ /* 0x000fc800078e00ff */
[----:B------:R-:W-:Y:S01]  /*bd50*/  FMUL.FTZ R189, R189, R0 ;  /* 0x00000000bdbd7220 */ /* 0x000fe20000410000 */
[----:B------:R-:W-:Y:S02]  /*bd60*/  FSETP.LE.FTZ.AND P1, PT, R174, R9, PT ;  /* 0x00000009ae00720b */ /* 0x000fe40003f33000 */
[----:B------:R-:W-:Y:S01]  /*bd70*/  PRMT R174, R169, 0x7632, R174 ;  /* 0x00007632a9ae7816 */ /* 0x000fe200000000ae */
        /* <DEDUP_REMOVED lines=10> */
.L_x_19073:
        /* <DEDUP_REMOVED lines=13> */
.L_x_19075:
[----:B------:R-:W-:Y:S05]  /*bef0*/  BSYNC.RECONVERGENT B2 ;  /* 0x0000000000027941 */ /* 0x000fea0003800200 */
.L_x_19074:
        /* <DEDUP_REMOVED lines=59> */
[----:B------:R-:W-:Y:S02]  /*c2b0*/  IMAD.MOV.U32 R194, RZ, RZ, R190 ;  /* 0x000000ffffc27224 */ /* 0x000fe400078e00be */
[----:B------:R-:W-:-:S07]  /*c2c0*/  HFMA2 R190, -RZ, RZ, 0, 0 ;  /* 0x00000000ffbe7431 */ /* 0x000fce00000001ff */
.L_x_19072:
[----:B------:R-:W-:Y:S05]  /*c2d0*/  BSYNC.RECONVERGENT B1 ;  /* 0x0000000000017941 */ /* 0x000fea0003800200 */
.L_x_19071:
[----:B------:R-:W-:Y:S01]  /*c2e0*/  ISETP.NE.AND P3, PT, R190, 0x1, PT ;  /* 0x00000001be00780c */ /* 0x000fe20003f65270 */
[----:B------:R-:W-:Y:S01]  /*c2f0*/  IMAD.U32 R191, R174, 0x10000, RZ ;  /* 0x00010000aebf7824 */ /* 0x000fe200078e00ff */
[----:B------:R-:W-:Y:S01]  /*c300*/  I2FP.F32.U32 R189, R178 ;  /* 0x000000b200bd7245 */ /* 0x000fe20000201000 */
[----:B------:R-:W-:Y:S01]  /*c310*/  BSSY.RECONVERGENT B1, `(.L_x_19076) ;  /* 0x000005b000017945 */ /* 0x000fe20003800200 */
[----:B------:R-:W-:Y:S02]  /*c320*/  IMAD.MOV.U32 R193, RZ, RZ, 0x2 ;  /* 0x00000002ffc17424 */ /* 0x000fe400078e00ff */
[----:B------:R-:W-:Y:S01]  /*c330*/  FMUL.FTZ R191, R191, R0 ;  /* 0x00000000bfbf7220 */ /* 0x000fe20000410000 */
[----:B------:R-:W-:Y:S01]  /*c340*/  MOV R178, R176 ;  /* 0x000000b000b27202 */ /* 0x000fe20000000f00 */
[----:B------:R-:W-:-:S05]  /*c350*/  FFMA.FTZ R174, R189, R8, 1.1641532182693481445e-10 ;  /* 0x2f000000bdae7423 */ /* 0x000fca0000010008 */
[----:B------:R-:W-:Y:S01]  /*c360*/  FSETP.LE.FTZ.AND P2, PT, R174, R9, PT ;  /* 0x00000009ae00720b */ /* 0x000fe20003f53000 */
        /* <DEDUP_REMOVED lines=10> */
.L_x_19078:
        /* <DEDUP_REMOVED lines=13> */
.L_x_19080:
[----:B------:R-:W-:Y:S05]  /*c4e0*/  BSYNC.RECONVERGENT B2 ;  /* 0x0000000000027941 */ /* 0x000fea0003800200 */
.L_x_19079:
        /* <DEDUP_REMOVED lines=56> */
[----:B------:R-:W-:Y:S01]  /*c870*/  MOV R176, R196 ;  /* 0x000000c400b07202 */ /* 0x000fe20000000f00 */
[----:B------:R-:W-:-:S05]  /*c880*/  VIADD R189, R3, 0x96a522ad ;  /* 0x96a522ad03bd7836 */ /* 0x000fca0000000000 */
[----:B------:R-:W-:Y:S01]  /*c890*/  LOP3.LUT R179, R189, R178, R191, 0x96, !PT ;  /* 0x000000b2bdb37212 */ /* 0x000fe200078e96bf */
[----:B------:R-:W-:Y:S02]  /*c8a0*/  IMAD.MOV.U32 R178, RZ, RZ, R194 ;  /* 0x000000ffffb27224 */ /* 0x000fe400078e00c2 */
[----:B------:R-:W-:-:S07]  /*c8b0*/  IMAD.MOV.U32 R194, RZ, RZ, R190 ;  /* 0x000000ffffc27224 */ /* 0x000fce00078e00be */
.L_x_19077:
[----:B------:R-:W-:Y:S05]  /*c8c0*/  BSYNC.RECONVERGENT B1 ;  /* 0x0000000000017941 */ /* 0x000fea0003800200 */
.L_x_19076:
        /* <DEDUP_REMOVED lines=20> */
.L_x_19083:
        /* <DEDUP_REMOVED lines=13> */
.L_x_19085:
[----:B------:R-:W-:Y:S05]  /*cae0*/  BSYNC.RECONVERGENT B2 ;  /* 0x0000000000027941 */ /* 0x000fea0003800200 */
.L_x_19084:
        /* <DEDUP_REMOVED lines=61> */
.L_x_19082:
[----:B------:R-:W-:Y:S05]  /*cec0*/  BSYNC.RECONVERGENT B1 ;  /* 0x0000000000017941 */ /* 0x000fea0003800200 */
.L_x_19081:
        /* <DEDUP_REMOVED lines=19> */
.L_x_19088:
        /* <DEDUP_REMOVED lines=13> */
.L_x_19090:
[----:B------:R-:W-:Y:S05]  /*d0d0*/  BSYNC.RECONVERGENT B2 ;  /* 0x0000000000027941 */ /* 0x000fea0003800200 */
.L_x_19089:
        /* <DEDUP_REMOVED lines=61> */
.L_x_19087:
[----:B------:R-:W-:Y:S05]  /*d4b0*/  BSYNC.RECONVERGENT B1 ;  /* 0x0000000000017941 */ /* 0x000fea0003800200 */
.L_x_19086:
[----:B------:R-:W-:Y:S01]  /*d4c0*/  ISETP.NE.AND P6, PT, R193, 0x1, PT ;  /* 0x00000001c100780c */ /* 0x000fe20003fc5270 */
[C---:B------:R-:W-:Y:S01]  /*d4d0*/  IMAD.U32 R191, R171.reuse, 0x10000, RZ ;  /* 0x00010000abbf7824 */ /* 0x040fe200078e00ff */
[----:B------:R-:W-:Y:S01]  /*d4e0*/  I2FP.F32.U32 R189, R189 ;  /* 0x000000bd00bd7245 */ /* 0x000fe20000201000 */
[----:B------:R-:W-:Y:S01]  /*d4f0*/  BSSY.RECONVERGENT B1, `(.L_x_19091) ;  /* 0x000005e000017945 */ /* 0x000fe20003800200 */
[----:B------:R-:W-:Y:S01]  /*d500*/  PRMT R171, R171, 0x7632, R171 ;  /* 0x00007632abab7816 */ /* 0x000fe200000000ab */
[----:B------:R-:W-:Y:S02]  /*d510*/  IMAD.MOV.U32 R178, RZ, RZ, 0x2 ;  /* 0x00000002ffb27424 */ /* 0x000fe400078e00ff */
[----:B------:R-:W-:Y:S01]  /*d520*/  FFMA.FTZ R190, R189, R8, 1.1641532182693481445e-10 ;  /* 0x2f000000bdbe7423 */ /* 0x000fe20000010008 */
[----:B------:R-:W-:Y:S01]  /*d530*/  FMUL.FTZ R189, R191, R0 ;  /* 0x00000000bfbd7220 */ /* 0x000fe20000410000 */
[----:B------:R-:W-:-:S03]  /*d540*/  MOV R191, R176 ;  /* 0x000000b000bf7202 */ /* 0x000fc60000000f00 */
[----:B------:R-:W-:Y:S01]  /*d550*/  FMUL.FTZ R189, R189, R10 ;  /* 0x0000000abdbd7220 */ /* 0x000fe20000410000 */
        /* <DEDUP_REMOVED lines=10> */
.L_x_19093:
        /* <DEDUP_REMOVED lines=15> */
.L_x_19095:
[----:B------:R-:W-:Y:S05]  /*d6f0*/  BSYNC.RECONVERGENT B2 ;  /* 0x0000000000027941 */ /* 0x000fea0003800200 */
.L_x_19094:
        /* <DEDUP_REMOVED lines=61> */
.L_x_19092:
[----:B------:R-:W-:Y:S05]  /*dad0*/  BSYNC.RECONVERGENT B1 ;  /* 0x0000000000017941 */ /* 0x000fea0003800200 */
.L_x_19091:
[----:B------:R-:W-:Y:S01]  /*dae0*/  I2FP.F32.U32 R191, R191 ;  /* 0x000000bf00bf7245 */ /* 0x000fe20000201000 */
[----:B------:R-:W-:Y:S01]  /*daf0*/  IMAD.U32 R171, R171, 0x10000, RZ ;  /* 0x00010000abab7824 */ /* 0x000fe200078e00ff */
[----:B------:R-:W-:-:S03]  /*db00*/  LOP3.LUT P6, RZ, R186, 0x2, RZ, 0xc0, !PT ;  /* 0x00000002baff7812 */ /* 0x000fc600078cc0ff */
[----:B------:R-:W-:Y:S01]  /*db10*/  FFMA.FTZ R190, R191, R8, 1.1641532182693481445e-10 ;  /* 0x2f000000bfbe7423 */ /* 0x000fe20000010008 */
[----:B------:R-:W-:Y:S01]  /*db20*/  FMUL.FTZ R171, R171, R0 ;  /* 0x00000000abab7220 */ /* 0x000fe20000410000 */
[----:B------:R-:W-:Y:S02]  /*db30*/  FSEL R8, R11, RZ, P6 ;  /* 0x000000ff0b087208 */ /* 0x000fe40003000000 */
[----:B------:R-:W-:Y:S01]  /*db40*/  FSEL R11, R174, RZ, P2 ;  /* 0x000000ffae0b7208 */ /* 0x000fe20001000000 */
[----:B------:R-:W-:Y:S01]  /*db50*/  FMUL.FTZ R171, R171, R10 ;  /* 0x0000000aabab7220 */ /* 0x000fe20000410000 */
[----:B------:R-:W-:Y:S02]  /*db60*/  FSETP.GTU.FTZ.AND P6, PT, R190, R9, PT ;  /* 0x00000009be00720b */ /* 0x000fe40003fdc000 */
[----:B------:R-:W-:Y:S02]  /*db70*/  FSEL R9, R168, RZ, P0 ;  /* 0x000000ffa8097208 */ /* 0x000fe40000000000 */
[----:B------:R-:W-:-:S02]  /*db80*/  FSEL R171, R171, RZ, !P6 ;  /* 0x000000ffabab7208 */ /* 0x000fc40007000000 */
[----:B------:R-:W-:Y:S02]  /*db90*/  FSEL R10, R169, RZ, P1 ;  /* 0x000000ffa90a7208 */ /* 0x000fe40000800000 */
[----:B------:R-:W-:Y:S02]  /*dba0*/  FSEL R168, R170, RZ, P3 ;  /* 0x000000ffaaa87208 */ /* 0x000fe40001800000 */
[----:B------:R-:W-:Y:S02]  /*dbb0*/  PLOP3.LUT P6, PT, P6, PT, PT, 0x8, 0x80 ;  /* 0x000000000080781c */ /* 0x000fe400037ce170 */
[----:B------:R-:W-:Y:S02]  /*dbc0*/  FSEL R169, R188, RZ, P4 ;  /* 0x000000ffbca97208 */ /* 0x000fe40002000000 */
[----:B------:R-:W-:-:S09]  /*dbd0*/  FSEL R170, R189, RZ, P5 ;  /* 0x000000ffbdaa7208 */ /* 0x000fd20002800000 */
.L_x_19055:
        /* <DEDUP_REMOVED lines=22> */
.L_x_19013:
[----:B------:R-:W-:Y:S05]  /*dd40*/  BSYNC.RECONVERGENT B0 ;  /* 0x0000000000007941 */ /* 0x000fea0003800200 */
.L_x_19012:
        /* <DEDUP_REMOVED lines=11> */
[----:B------:R-:W0:Y:S02]  /*de00*/  LDC.64 R4, c[0x0][0x3a0] ;  /* 0x0000e800ff047b82 */ /* 0x000e240000000a00 */
[----:B0-2---:R-:W-:-:S05]  /*de10*/  IMAD.WIDE.U32 R196, R185, 0x20, R4 ;  /* 0x00000020b9c47825 */ /* 0x005fca00078e0004 */
        /* <DEDUP_REMOVED lines=18> */
.L_x_19101:
        /* <DEDUP_REMOVED lines=13> */
.L_x_19103:
[----:B------:R-:W-:Y:S05]  /*e010*/  BSYNC.RECONVERGENT B2 ;  /* 0x0000000000027941 */ /* 0x000fea0003800200 */
.L_x_19102:
        /* <DEDUP_REMOVED lines=61> */
.L_x_19100:
[----:B------:R-:W-:Y:S05]  /*e3f0*/  BSYNC.RECONVERGENT B1 ;  /* 0x0000000000017941 */ /* 0x000fea0003800200 */
.L_x_19099:
        /* <DEDUP_REMOVED lines=28> */
.L_x_19106:
        /* <DEDUP_REMOVED lines=13> */
.L_x_19108:
[----:B------:R-:W-:Y:S05]  /*e690*/  BSYNC.RECONVERGENT B2 ;  /* 0x0000000000027941 */ /* 0x000fea0003800200 */
.L_x_19107:
        /* <DEDUP_REMOVED lines=61> */
.L_x_19105:
[----:B------:R-:W-:Y:S05]  /*ea70*/  BSYNC.RECONVERGENT B1 ;  /* 0x0000000000017941 */ /* 0x000fea0003800200 */
.L_x_19104:
        /* <DEDUP_REMOVED lines=22> */
.L_x_19111:
        /* <DEDUP_REMOVED lines=13> */
.L_x_19113:
[----:B------:R-:W-:Y:S05]  /*ecb0*/  BSYNC.RECONVERGENT B2 ;  /* 0x0000000000027941 */ /* 0x000fea0003800200 */
.L_x_19112:
        /* <DEDUP_REMOVED lines=61> */
.L_x_19110:
[----:B------:R-:W-:Y:S05]  /*f090*/  BSYNC.RECONVERGENT B1 ;  /* 0x0000000000017941 */ /* 0x000fea0003800200 */
.L_x_19109:
        /* <DEDUP_REMOVED lines=23> */
.L_x_19116:
        /* <DEDUP_REMOVED lines=13> */
.L_x_19118:
[----:B------:R-:W-:Y:S05]  /*f2e0*/  BSYNC.RECONVERGENT B2 ;  /* 0x0000000000027941 */ /* 0x000fea0003800200 */
.L_x_19117:
        /* <DEDUP_REMOVED lines=61> */
.L_x_19115:
[----:B------:R-:W-:Y:S05]  /*f6c0*/  BSYNC.RECONVERGENT B1 ;  /* 0x0000000000017941 */ /* 0x000fea0003800200 */
.L_x_19114:
        /* <DEDUP_REMOVED lines=22> */
.L_x_19121:
        /* <DEDUP_REMOVED lines=13> */
.L_x_19123:
[----:B------:R-:W-:Y:S05]  /*f900*/  BSYNC.RECONVERGENT B2 ;  /* 0x0000000000027941 */ /* 0x000fea0003800200 */
.L_x_19122:
        /* <DEDUP_REMOVED lines=61> */
.L_x_19120:
[----:B------:R-:W-:Y:S05]  /*fce0*/  BSYNC.RECONVERGENT B1 ;  /* 0x0000000000017941 */ /* 0x000fea0003800200 */
.L_x_19119:
        /* <DEDUP_REMOVED lines=23> */
.L_x_19126:
        /* <DEDUP_REMOVED lines=13> */
.L_x_19128:
[----:B------:R-:W-:Y:S05]  /*ff30*/  BSYNC.RECONVERGENT B2 ;  /* 0x0000000000027941 */ /* 0x000fea0003800200 */
.L_x_19127:
        /* <DEDUP_REMOVED lines=61> */
.L_x_19125:
[----:B------:R-:W-:Y:S05]  /*10310*/  BSYNC.RECONVERGENT B1 ;  /* 0x0000000000017941 */ /* 0x000fea0003800200 */
.L_x_19124:
        /* <DEDUP_REMOVED lines=22> */
.L_x_19131:
        /* <DEDUP_REMOVED lines=13> */
.L_x_19133:
[----:B------:R-:W-:Y:S05]  /*10550*/  BSYNC.RECONVERGENT B2 ;  /* 0x0000000000027941 */ /* 0x000fea0003800200 */
.L_x_19132:
        /* <DEDUP_REMOVED lines=61> */
.L_x_19130:
[----:B------:R-:W-:Y:S05]  /*10930*/  BSYNC.RECONVERGENT B1 ;  /* 0x0000000000017941 */ /* 0x000fea0003800200 */
.L_x_19129:
        /* <DEDUP_REMOVED lines=23> */
.L_x_19136:
        /* <DEDUP_REMOVED lines=15> */
.L_x_19138:
[----:B------:R-:W-:Y:S05]  /*10ba0*/  BSYNC.RECONVERGENT B2 ;  /* 0x0000000000027941 */ /* 0x000fea0003800200 */
.L_x_19137:
        /* <DEDUP_REMOVED lines=61> */
.L_x_19135:
[----:B------:R-:W-:Y:S05]  /*10f80*/  BSYNC.RECONVERGENT B1 ;  /* 0x0000000000017941 */ /* 0x000fea0003800200 */
.L_x_19134:
        /* <DEDUP_REMOVED lines=10> */
.L_x_19098:
[----:B------:R-:W-:Y:S01]  /*11030*/  ISETP.NE.AND P0, PT, R178, 0x1, PT ;  /* 0x00000001b200780c */ /* 0x000fe20003f05270 */
[----:B------:R-:W-:Y:S01]  /*11040*/  BSSY.RECONVERGENT B1, `(.L_x_19140) ;  /* 0x0000059000017945 */ /* 0x000fe20003800200 */
[----:B0-2---:R-:W-:Y:S01]  /*11050*/  IMAD.MOV.U32 R188, RZ, RZ, 0x2 ;  /* 0x00000002ffbc7424 */ /* 0x005fe200078e00ff */
        /* <DEDUP_REMOVED lines=13> */
.L_x_19142:
        /* <DEDUP_REMOVED lines=13> */
.L_x_19144:
[----:B------:R-:W-:Y:S05]  /*11200*/  BSYNC.RECONVERGENT B2 ;  /* 0x0000000000027941 */ /* 0x000fea0003800200 */
.L_x_19143:
        /* <DEDUP_REMOVED lines=60> */
.L_x_19141:
[----:B------:R-:W-:Y:S05]  /*115d0*/  BSYNC.RECONVERGENT B1 ;  /* 0x0000000000017941 */ /* 0x000fea0003800200 */
.L_x_19140:
        /* <DEDUP_REMOVED lines=25> */
.L_x_19147:
        /* <DEDUP_REMOVED lines=13> */
.L_x_19149:
[----:B------:R-:W-:Y:S05]  /*11840*/  BSYNC.RECONVERGENT B2 ;  /* 0x0000000000027941 */ /* 0x000fea0003800200 */
.L_x_19148:
        /* <DEDUP_REMOVED lines=61> */
.L_x_19146:
[----:B------:R-:W-:Y:S05]  /*11c20*/  BSYNC.RECONVERGENT B1 ;  /* 0x0000000000017941 */ /* 0x000fea0003800200 */
.L_x_19145:
        /* <DEDUP_REMOVED lines=19> */
.L_x_19152:
        /* <DEDUP_REMOVED lines=13> */
.L_x_19154:
[----:B------:R-:W-:Y:S05]  /*11e30*/  BSYNC.RECONVERGENT B2 ;  /* 0x0000000000027941 */ /* 0x000fea0003800200 */
.L_x_19153:
        /* <DEDUP_REMOVED lines=61> */
.L_x_19151:
[----:B------:R-:W-:Y:S05]  /*12210*/  BSYNC.RECONVERGENT B1 ;  /* 0x0000000000017941 */ /* 0x000fea0003800200 */
.L_x_19150:
        /* <DEDUP_REMOVED lines=20> */
.L_x_19157:
        /* <DEDUP_REMOVED lines=13> */
.L_x_19159:
[----:B------:R-:W-:Y:S05]  /*12430*/  BSYNC.RECONVERGENT B2 ;  /* 0x0000000000027941 */ /* 0x000fea0003800200 */
.L_x_19158:
        /* <DEDUP_REMOVED lines=61> */
.L_x_19156:
[----:B------:R-:W-:Y:S05]  /*12810*/  BSYNC.RECONVERGENT B1 ;  /* 0x0000000000017941 */ /* 0x000fea0003800200 */
.L_x_19155:
        /* <DEDUP_REMOVED lines=19> */
.L_x_19162:
        /* <DEDUP_REMOVED lines=13> */
.L_x_19164:
[----:B------:R-:W-:Y:S05]  /*12a20*/  BSYNC.RECONVERGENT B2 ;  /* 0x0000000000027941 */ /* 0x000fea0003800200 */
.L_x_19163:
        /* <DEDUP_REMOVED lines=57> */
[----:B------:R-:W-:Y:S02]  /*12dc0*/  VIADD R189, R3, 0x96a522ad ;  /* 0x96a522ad03bd7836 */ /* 0x000fe40000000000 */
[----:B------:R-:W-:Y:S02]  /*12dd0*/  IMAD.MOV.U32 R188, RZ, RZ, R194 ;  /* 0x000000ffffbc7224 */ /* 0x000fe400078e00c2 */
[----:B------:R-:W-:Y:S01]  /*12de0*/  IMAD.MOV.U32 R194, RZ, RZ, R190 ;  /* 0x000000ffffc27224 */ /* 0x000fe200078e00be */
[----:B------:R-:W-:-:S07]  /*12df0*/  LOP3.LUT R179, R189, R178, R191, 0x96, !PT ;  /* 0x000000b2bdb37212 */ /* 0x000fce00078e96bf */
.L_x_19161:
[----:B------:R-:W-:Y:S05]  /*12e00*/  BSYNC.RECONVERGENT B1 ;  /* 0x0000000000017941 */ /* 0x000fea0003800200 */
.L_x_19160:
        /* <DEDUP_REMOVED lines=20> */
.L_x_19167:
        /* <DEDUP_REMOVED lines=13> */
.L_x_19169:
[----:B------:R-:W-:Y:S05]  /*13020*/  BSYNC.RECONVERGENT B2 ;  /* 0x0000000000027941 */ /* 0x000fea0003800200 */
.L_x_19168:
        /* <DEDUP_REMOVED lines=61> */
.L_x_19166:
[----:B------:R-:W-:Y:S05]  /*13400*/  BSYNC.RECONVERGENT B1 ;  /* 0x0000000000017941 */ /* 0x000fea0003800200 */
.L_x_19165:
        /* <DEDUP_REMOVED lines=19> */
.L_x_19172:
        /* <DEDUP_REMOVED lines=13> */
.L_x_19174:
[----:B------:R-:W-:Y:S05]  /*13610*/  BSYNC.RECONVERGENT B2 ;  /* 0x0000000000027941 */ /* 0x000fea0003800200 */
.L_x_19173:
        /* <DEDUP_REMOVED lines=61> */
.L_x_19171:
[----:B------:R-:W-:Y:S05]  /*139f0*/  BSYNC.RECONVERGENT B1 ;  /* 0x0000000000017941 */ /* 0x000fea0003800200 */
.L_x_19170:
[----:B------:R-:W-:Y:S01]  /*13a00*/  ISETP.NE.AND P6, PT, R193, 0x1, PT ;  /* 0x00000001c100780c */ /* 0x000fe20003fc5270 */
[C---:B------:R-:W-:Y:S01]  /*13a10*/  IMAD.U32 R191, R167.reuse, 0x10000, RZ ;  /* 0x00010000a7bf7824 */ /* 0x040fe200078e00ff */
[----:B------:R-:W-:Y:S01]  /*13a20*/  I2FP.F32.U32 R189, R189 ;  /* 0x000000bd00bd7245 */ /* 0x000fe20000201000 */
[----:B------:R-:W-:Y:S01]  /*13a30*/  BSSY.RECONVERGENT B1, `(.L_x_19175) ;  /* 0x000005e000017945 */ /* 0x000fe20003800200 */
[----:B------:R-:W-:Y:S02]  /*13a40*/  PRMT R167, R167, 0x7632, R167 ;  /* 0x00007632a7a77816 */ /* 0x000fe400000000a7 */
[----:B------:R-:W-:Y:S01]  /*13a50*/  MOV R178, 0x2 ;  /* 0x0000000200b27802 */ /* 0x000fe20000000f00 */
[----:B------:R-:W-:Y:S01]  /*13a60*/  FFMA.FTZ R190, R189, R4, 1.1641532182693481445e-10 ;  /* 0x2f000000bdbe7423 */ /* 0x000fe20000010004 */
[----:B------:R-:W-:Y:S01]  /*13a70*/  FMUL.FTZ R189, R191, R0 ;  /* 0x00000000bfbd7220 */ /* 0x000fe20000410000 */
[----:B------:R-:W-:-:S03]  /*13a80*/  IMAD.MOV.U32 R191, RZ, RZ, R176 ;  /* 0x000000ffffbf7224 */ /* 0x000fc600078e00b0 */
[----:B------:R-:W-:Y:S01]  /*13a90*/  FMUL.FTZ R189, R189, R6 ;  /* 0x00000006bdbd7220 */ /* 0x000fe20000410000 */
        /* <DEDUP_REMOVED lines=10> */
.L_x_19177:
        /* <DEDUP_REMOVED lines=15> */
.L_x_19179:
[----:B------:R-:W-:Y:S05]  /*13c30*/  BSYNC.RECONVERGENT B2 ;  /* 0x0000000000027941 */ /* 0x000fea0003800200 */
.L_x_19178:
        /* <DEDUP_REMOVED lines=61> */
.L_x_19176:
[----:B------:R-:W-:Y:S05]  /*14010*/  BSYNC.RECONVERGENT B1 ;  /* 0x0000000000017941 */ /* 0x000fea0003800200 */
.L_x_19175:
        /* <DEDUP_REMOVED lines=16> */
.L_x_19139:
        /* <DEDUP_REMOVED lines=10> */
[----:B------:R-:W-:Y:S02]  /*141c0*/  LOP3.LUT R174, R174, R190, R191, 0xfe, !PT ;  /* 0x000000beaeae7212 */ /* 0x000fe400078efebf */
[----:B------:R-:W-:Y:S02]  /*141d0*/  SEL R195, RZ, 0x1, !P3 ;  /* 0x00000001ffc37807 */ /* 0x000fe40005800000 */
[----:B------:R-:W-:Y:S01]  /*141e0*/  SEL R193, RZ, 0x1, !P6 ;  /* 0x00000001ffc17807 */ /* 0x000fe20007000000 */
[----:B0-----:R-:W-:Y:S01]  /*141f0*/  IMAD.WIDE.U32 R190, R185, 0x20, R188 ;  /* 0x00000020b9be7825 */ /* 0x001fe200078e00bc */
[----:B------:R-:W-:-:S02]  /*14200*/  LOP3.LUT R189, R198, R195, RZ, 0xfc, !PT ;  /* 0x000000c3c6bd7212 */ /* 0x000fc400078efcff */
[----:B------:R-:W-:Y:S02]  /*14210*/  LOP3.LUT R188, R174, R193, RZ, 0xfc, !PT ;  /* 0x000000c1aebc7212 */ /* 0x000fe400078efcff */
[----:B------:R3:W-:Y:S01]  /*14220*/  STG.E.128 desc[UR8][R190.64], R4 ;  /* 0x00000004be007986 */ /* 0x0007e2000c101d08 */
[----:B------:R-:W-:Y:S01]  /*14230*/  MOV R174, R194 ;  /* 0x000000c200ae7202 */ /* 0x000fe20000000f00 */
[C---:B-1----:R-:W-:Y:S02]  /*14240*/  IMAD.WIDE.U32 R196, R185.reuse, 0x8, R196 ;  /* 0x00000008b9c47825 */ /* 0x042fe400078e00c4 */
[----:B------:R3:W-:Y:S02]  /*14250*/  STG.E.128 desc[UR8][R190.64+0x10], R164 ;  /* 0x000010a4be007986 */ /* 0x0007e4000c101d08 */
[----:B------:R-:W-:Y:S02]  /*14260*/  VIADD R185, R185, 0x80 ;  /* 0x00000080b9b97836 */ /* 0x000fe40000000000 */
[----:B------:R3:W-:Y:S05]  /*14270*/  STG.E.64 desc[UR8][R196.64], R188 ;  /* 0x000000bcc4007986 */ /* 0x0007ea000c101b08 */
.L_x_19097:
[----:B------:R-:W-:Y:S05]  /*14280*/  BSYNC.RECONVERGENT B0 ;  /* 0x0000000000007941 */ /* 0x000fea0003800200 */
.L_x_19096:
        /* <DEDUP_REMOVED lines=12> */
[----:B0-23--:R-:W-:-:S05]  /*14350*/  IMAD.WIDE.U32 R196, R185, 0x20, R132 ;  /* 0x00000020b9c47825 */ /* 0x00dfca00078e0084 */
        /* <DEDUP_REMOVED lines=18> */
.L_x_19185:
        /* <DEDUP_REMOVED lines=13> */
.L_x_19187:
[----:B------:R-:W-:Y:S05]  /*14550*/  BSYNC.RECONVERGENT B2 ;  /* 0x0000000000027941 */ /* 0x000fea0003800200 */
.L_x_19186:
        /* <DEDUP_REMOVED lines=52> */
[----:B------:R-:W-:Y:S01]  /*148a0*/  IMAD.WIDE.U32 R198, R197, -0x326172a9, RZ ;  /* 0xcd9e8d57c5c67825 */ /* 0x000fe200078e00ff */
[----:B------:R-:W-:-:S03]  /*148b0*/  MOV R195, R174 ;  /* 0x000000ae00c37202 */ /* 0x000fc60000000f00 */
[----:B------:R-:W-:Y:S01]  /*148c0*/  IMAD.WIDE.U32 R196, R193, -0x2daee0ad, RZ ;  /* 0xd2511f53c1c47825 */ /* 0x000fe200078e00ff */
[----:B------:R-:W-:Y:S02]  /*148d0*/  LOP3.LUT R180, R179, R194, R199, 0x96, !PT ;  /* 0x000000c2b3b47212 */ /* 0x000fe400078e96c7 */
[----:B------:R-:W-:Y:S01]  /*148e0*/  MOV R176, R198 ;  /* 0x000000c600b07202 */ /* 0x000fe20000000f00 */
[----:B------:R-:W-:Y:S02]  /*148f0*/  VIADD R193, R3, 0x96a522ad ;  /* 0x96a522ad03c17836 */ /* 0x000fe40000000000 */
[----:B------:R-:W-:Y:S02]  /*14900*/  IMAD.MOV.U32 R194, RZ, RZ, R196 ;  /* 0x000000ffffc27224 */ /* 0x000fe400078e00c4 */
[----:B------:R-:W-:Y:S01]  /*14910*/  IMAD.MOV.U32 R198, RZ, RZ, RZ ;  /* 0x000000ffffc67224 */ /* 0x000fe200078e00ff */
[----:B------:R-:W-:-:S07]  /*14920*/  LOP3.LUT R179, R193, R178, R197, 0x96, !PT ;  /* 0x000000b2c1b37212 */ /* 0x000fce00078e96c5 */
.L_x_19184:
[----:B------:R-:W-:Y:S05]  /*14930*/  BSYNC.RECONVERGENT B1 ;  /* 0x0000000000017941 */ /* 0x000fea0003800200 */
.L_x_19183:
        /* <DEDUP_REMOVED lines=28> */
.L_x_19190:
        /* <DEDUP_REMOVED lines=13> */
.L_x_19192:
[----:B------:R-:W-:Y:S05]  /*14bd0*/  BSYNC.RECONVERGENT B2 ;  /* 0x0000000000027941 */ /* 0x000fea0003800200 */
.L_x_19191:
        /* <DEDUP_REMOVED lines=56> */
[----:B------:R-:W-:Y:S02]  /*14f60*/  HFMA2 R196, -RZ, RZ, 0, 0 ;  /* 0x00000000ffc47431 */ /* 0x000fe400000001ff */
[----:B------:R-:W-:Y:S01]  /*14f70*/  IMAD.MOV.U32 R176, RZ, RZ, R200 ;  /* 0x000000ffffb07224 */ /* 0x000fe200078e00c8 */
[----:B------:R-:W-:Y:S02]  /*14f80*/  LOP3.LUT R179, R197, R178, R199, 0x96, !PT ;  /* 0x000000b2c5b37212 */ /* 0x000fe400078e96c7 */
[----:B------:R-:W-:Y:S01]  /*14f90*/  MOV R178, R194 ;  /* 0x000000c200b27202 */ /* 0x000fe20000000f00 */
[----:B------:R-:W-:-:S07]  /*14fa0*/  IMAD.MOV.U32 R194, RZ, RZ, R198 ;  /* 0x000000ffffc27224 */ /* 0x000fce00078e00c6 */
.L_x_19189:
[----:B------:R-:W-:Y:S05]  /*14fb0*/  BSYNC.RECONVERGENT B1 ;  /* 0x0000000000017941 */ /* 0x000fea0003800200 */
.L_x_19188:
        /* <DEDUP_REMOVED lines=22> */
.L_x_19195:
        /* <DEDUP_REMOVED lines=13> */
.L_x_19197:
[----:B------:R-:W-:Y:S05]  /*151f0*/  BSYNC.RECONVERGENT B2 ;  /* 0x0000000000027941 */ /* 0x000fea0003800200 */
.L_x_19196:
        /* <DEDUP_REMOVED lines=61> */
.L_x_19194:
[----:B------:R-:W-:Y:S05]  /*155d0*/  BSYNC.RECONVERGENT B1 ;  /* 0x0000000000017941 */ /* 0x000fea0003800200 */
.L_x_19193:
        /* <DEDUP_REMOVED lines=23> */
.L_x_19200:
        /* <DEDUP_REMOVED lines=13> */
.L_x_19202:
[----:B------:R-:W-:Y:S05]  /*15820*/  BSYNC.RECONVERGENT B2 ;  /* 0x0000000000027941 */ /* 0x000fea0003800200 */
.L_x_19201:
        /* <DEDUP_REMOVED lines=61> */
.L_x_19199:
[----:B------:R-:W-:Y:S05]  /*15c00*/  BSYNC.RECONVERGENT B1 ;  /* 0x0000000000017941 */ /* 0x000fea0003800200 */
.L_x_19198:
        /* <DEDUP_REMOVED lines=8> */
[----:B------:R-:W-:-:S04]  /*15c90*/  FSETP.GTU.FTZ.AND P2, PT, R160, R193, PT ;  /* 0x000000c1a000720b */ /* 0x000fc80003f5c000 */
        /* <DEDUP_REMOVED lines=13> */
.L_x_19205:
        /* <DEDUP_REMOVED lines=13> */
.L_x_19207:
[----:B------:R-:W-:Y:S05]  /*15e40*/  BSYNC.RECONVERGENT B2 ;  /* 0x0000000000027941 */ /* 0x000fea0003800200 */
.L_x_19206:
        /* <DEDUP_REMOVED lines=58> */
[----:B------:R-:W-:Y:S02]  /*161f0*/  HFMA2 R196, -RZ, RZ, 0, 0 ;  /* 0x00000000ffc47431 */ /* 0x000fe400000001ff */
[----:B------:R-:W-:Y:S01]  /*16200*/  IMAD.MOV.U32 R176, RZ, RZ, R198 ;  /* 0x000000ffffb07224 */ /* 0x000fe200078e00c6 */
[----:B------:R-:W-:-:S07]  /*16210*/  LOP3.LUT R179, R179, R160, R197, 0x96, !PT ;  /* 0x000000a0b3b37212 */ /* 0x000fce00078e96c5 */
.L_x_19204:
[----:B------:R-:W-:Y:S05]  /*16220*/  BSYNC.RECONVERGENT B1 ;  /* 0x0000000000017941 */ /* 0x000fea0003800200 */
.L_x_19203:
        /* <DEDUP_REMOVED lines=23> */
.L_x_19210:
        /* <DEDUP_REMOVED lines=13> */
.L_x_19212:
[----:B------:R-:W-:Y:S05]  /*16470*/  BSYNC.RECONVERGENT B2 ;  /* 0x0000000000027941 */ /* 0x000fea0003800200 */
.L_x_19211:
        /* <DEDUP_REMOVED lines=55> */
[----:B------:R-:W-:Y:S02]  /*167f0*/  IADD3 R161, PT, PT, R3, -0x695add53, RZ ;  /* 0x96a522ad03a17810 */ /* 0x000fe40007ffe0ff */
[----:B------:R-:W-:Y:S01]  /*16800*/  LOP3.LUT R180, R179, R196, R201, 0x96, !PT ;  /* 0x000000c4b3b47212 */ /* 0x000fe200078e96c9 */
[----:B------:R-:W-:Y:S01]  /*16810*/  IMAD.MOV.U32 R176, RZ, RZ, R200 ;  /* 0x000000ffffb07224 */ /* 0x000fe200078e00c8 */
[----:B------:R-:W-:Y:S02]  /*16820*/  LOP3.LUT R179, R161, R178, R199, 0x96, !PT ;  /* 0x000000b2a1b37212 */ /* 0x000fe400078e96c7 */
[----:B------:R-:W-:Y:S01]  /*16830*/  MOV R161, R194 ;  /* 0x000000c200a17202 */ /* 0x000fe20000000f00 */
[----:B------:R-:W-:-:S07]  /*16840*/  IMAD.MOV.U32 R194, RZ, RZ, R198 ;  /* 0x000000ffffc27224 */ /* 0x000fce00078e00c6 */
.L_x_19209:
[----:B------:R-:W-:Y:S05]  /*16850*/  BSYNC.RECONVERGENT B1 ;  /* 0x0000000000017941 */ /* 0x000fea0003800200 */
.L_x_19208:
        /* <DEDUP_REMOVED lines=22> */
.L_x_19215:
        /* <DEDUP_REMOVED lines=13> */
.L_x_19217:
[----:B------:R-:W-:Y:S05]  /*16a90*/  BSYNC.RECONVERGENT B2 ;  /* 0x0000000000027941 */ /* 0x000fea0003800200 */
.L_x_19216:
        /* <DEDUP_REMOVED lines=61> */
.L_x_19214:
[----:B------:R-:W-:Y:S05]  /*16e70*/  BSYNC.RECONVERGENT B1 ;  /* 0x0000000000017941 */ /* 0x000fea0003800200 */
.L_x_19213:
        /* <DEDUP_REMOVED lines=23> */
.L_x_19220:
        /* <DEDUP_REMOVED lines=15> */
.L_x_19222:
[----:B------:R-:W-:Y:S05]  /*170e0*/  BSYNC.RECONVERGENT B2 ;  /* 0x0000000000027941 */ /* 0x000fea0003800200 */
.L_x_19221:
        /* <DEDUP_REMOVED lines=59> */
[----:B------:R-:W-:Y:S02]  /*174a0*/  HFMA2 R178, -RZ, RZ, 0, 0 ;  /* 0x00000000ffb27431 */ /* 0x000fe400000001ff */
[----:B------:R-:W-:-:S07]  /*174b0*/  IMAD.MOV.U32 R194, RZ, RZ, R196 ;  /* 0x000000ffffc27224 */ /* 0x000fce00078e00c4 */
.L_x_19219:
[----:B------:R-:W-:Y:S05]  /*174c0*/  BSYNC.RECONVERGENT B1 ;  /* 0x0000000000017941 */ /* 0x000fea0003800200 */
.L_x_19218:
        /* <DEDUP_REMOVED lines=10> */
.L_x_19182:
[----:B------:R-:W-:Y:S01]  /*17570*/  ISETP.NE.AND P0, PT, R178, 0x1, PT ;  /* 0x00000001b200780c */ /* 0x000fe20003f05270 */
[----:B------:R-:W-:Y:S01]  /*17580*/  BSSY.RECONVERGENT B1, `(.L_x_19224) ;  /* 0x0000059000017945 */ /* 0x000fe20003800200 */
[----:B0-23--:R-:W-:Y:S02]  /*17590*/  HFMA2 R188, -RZ, RZ, 0, 1.1920928955078125e-07 ;  /* 0x00000002ffbc7431 */ /* 0x00dfe400000001ff */
        /* <DEDUP_REMOVED lines=13> */
.L_x_19226:
        /* <DEDUP_REMOVED lines=13> */
.L_x_19228:
[----:B------:R-:W-:Y:S05]  /*17740*/  BSYNC.RECONVERGENT B2 ;  /* 0x0000000000027941 */ /* 0x000fea0003800200 */
.L_x_19227:
        /* <DEDUP_REMOVED lines=59> */
[----:B------:R-:W-:-:S07]  /*17b00*/  IMAD.MOV.U32 R132, RZ, RZ, R174 ;  /* 0x000000ffff847224 */ /* 0x000fce00078e00ae */
.L_x_19225:
[----:B------:R-:W-:Y:S05]  /*17b10*/  BSYNC.RECONVERGENT B1 ;  /* 0x0000000000017941 */ /* 0x000fea0003800200 */
.L_x_19224:
[----:B------:R-:W0:Y:S01]  /*17b20*/  LDC R133, c[0x0][0x404] ;  /* 0x00010100ff857b82 */ /* 0x000e220000000800 */
[----:B------:R-:W-:Y:S01]  /*17b30*/  I2FP.F32.U32 R135, R132 ;  /* 0x0000008400877245 */ /* 0x000fe20000201000 */
[----:B------:R-:W-:Y:S01]  /*17b40*/  IMAD.MOV.U32 R132, RZ, RZ, 0x2f800000 ;  /* 0x2f800000ff847424 */ /* 0x000fe200078e00ff */
[----:B------:R-:W-:Y:S01]  /*17b50*/  ISETP.NE.AND P0, PT, R188, 0x1, PT ;  /* 0x00000001bc00780c */ /* 0x000fe20003f05270 */
[----:B------:R-:W-:Y:S01]  /*17b60*/  BSSY.RECONVERGENT B1, `(.L_x_19229) ;  /* 0x0000060000017945 */ /* 0x000fe20003800200 */
[----:B------:R-:W-:Y:S01]  /*17b70*/  LOP3.LUT R186, R186, 0xfffffffd, RZ, 0xc0, !PT ;  /* 0xfffffffdbaba7812 */ /* 0x000fe200078ec0ff */
[----:B------:R-:W-:Y:S01]  /*17b80*/  FFMA.FTZ R174, R135, R132, 1.1641532182693481445e-10 ;  /* 0x2f00000087ae7423 */ /* 0x000fe20000010084 */
[C---:B-----5:R-:W-:Y:S01]  /*17b90*/  SHF.L.U32 R135, R160.reuse, 0x10, RZ ;  /* 0x00000010a0877819 */ /* 0x060fe200000006ff */
[----:B------:R-:W1:Y:S01]  /*17ba0*/  LDC R134, c[0x0][0x408] ;  /* 0x00010200ff867b82 */ /* 0x000e620000000800 */
[----:B------:R-:W-:Y:S01]  /*17bb0*/  PRMT R160, R160, 0x7632, R160 ;  /* 0x00007632a0a07816 */ /* 0x000fe200000000a0 */
[----:B------:R-:W-:-:S02]  /*17bc0*/  IMAD.MOV.U32 R178, RZ, RZ, 0x2 ;  /* 0x00000002ffb27424 */ /* 0x000fc400078e00ff */
        /* <DEDUP_REMOVED lines=14> */
.L_x_19231:
        /* <DEDUP_REMOVED lines=13> */
.L_x_19233:
[----:B------:R-:W-:Y:S05]  /*17d80*/  BSYNC.RECONVERGENT B2 ;  /* 0x0000000000027941 */ /* 0x000fea0003800200 */
.L_x_19232:
[----:B------:R-:W-:Y:S01]  /*17d90*/  IMAD.WIDE.U32 R188, R187, -0x326172a9, RZ ;  /* 0xcd9e8d57bbbc7825 */ /* 0x000fe200078e00ff */
[----:B------:R-:W-:Y:S02]  /*17da0*/  LOP3.LUT R196, R177, R179, R3, 0x96, !PT ;  /* 0x000000b3b1c47212 */ /* 0x000fe400078e9603 */
[----:B------:R-:W-:Y:S01]  /*17db0*/  IADD3 R179, PT, PT, R2, -0x61c88647, RZ ;  /* 0x9e3779b902b37810 */ /* 0x000fe20007ffe0ff */
[----:B------:R-:W-:Y:S01]  /*17dc0*/  IMAD.MOV.U32 R174, RZ, RZ, R194 ;  /* 0x000000ffffae7224 */ /* 0x000fe200078e00c2 */
        /* <DEDUP_REMOVED lines=54> */
[----:B------:R-:W-:-:S04]  /*18130*/  MOV R194, R190 ;  /* 0x000000be00c27202 */ /* 0x000fc80000000f00 */
[----:B------:R-:W-:Y:S01]  /*18140*/  LOP3.LUT R179, R189, R178, R191, 0x96, !PT ;  /* 0x000000b2bdb37212 */ /* 0x000fe200078e96bf */
[----:B------:R-:W-:-:S07]  /*18150*/  IMAD.MOV.U32 R178, RZ, RZ, RZ ;  /* 0x000000ffffb27224 */ /* 0x000fce00078e00ff */
.L_x_19230:
[----:B------:R-:W-:Y:S05]  /*18160*/  BSYNC.RECONVERGENT B1 ;  /* 0x0000000000017941 */ /* 0x000fea0003800200 */
.L_x_19229:
[----:B------:R-:W-:Y:S01]  /*18170*/  ISETP.NE.AND P1, PT, R178, 0x1, PT ;  /* 0x00000001b200780c */ /* 0x000fe20003f25270 */
[----:B------:R-:W-:Y:S01]  /*18180*/  BSSY.RECONVERGENT B1, `(.L_x_19234) ;  /* 0x000005d000017945 */ /* 0x000fe20003800200 */
[----:B------:R-:W-:Y:S01]  /*18190*/  I2FP.F32.U32 R189, R174 ;  /* 0x000000ae00bd7245 */ /* 0x000fe20000201000 */
[----:B------:R-:W-:Y:S01]  /*181a0*/  IMAD.MOV.U32 R190, RZ, RZ, 0x2 ;  /* 0x00000002ffbe7424 */ /* 0x000fe200078e00ff */
[----:B------:R-:W-:Y:S02]  /*181b0*/  SHF.L.U32 R191, R160, 0x10, RZ ;  /* 0x00000010a0bf7819 */ /* 0x000fe400000006ff */
[----:B------:R-:W-:Y:S01]  /*181c0*/  MOV R174, R176 ;  /* 0x000000b000ae7202 */ /* 0x000fe20000000f00 */
        /* <DEDUP_REMOVED lines=13> */
.L_x_19236:
        /* <DEDUP_REMOVED lines=13> */
.L_x_19238:
[----:B------:R-:W-:Y:S05]  /*18370*/  BSYNC.RECONVERGENT B2 ;  /* 0x0000000000027941 */ /* 0x000fea0003800200 */
.L_x_19237:
        /* <DEDUP_REMOVED lines=61> */
.L_x_19235:
[----:B------:R-:W-:Y:S05]  /*18750*/  BSYNC.RECONVERGENT B1 ;  /* 0x0000000000017941 */ /* 0x000fea0003800200 */
.L_x_19234:
        /* <DEDUP_REMOVED lines=20> */
.L_x_19241:
        /* <DEDUP_REMOVED lines=13> */
.L_x_19243:
[----:B------:R-:W-:Y:S05]  /*18970*/  BSYNC.RECONVERGENT B2 ;  /* 0x0000000000027941 */ /* 0x000fea0003800200 */
.L_x_19242:
        /* <DEDUP_REMOVED lines=61> */
.L_x_19240:
[----:B------:R-:W-:Y:S05]  /*18d50*/  BSYNC.RECONVERGENT B1 ;  /* 0x0000000000017941 */ /* 0x000fea0003800200 */
.L_x_19239:
        /* <DEDUP_REMOVED lines=19> */
.L_x_19246:
        /* <DEDUP_REMOVED lines=13> */
.L_x_19248:
[----:B------:R-:W-:Y:S05]  /*18f60*/  BSYNC.RECONVERGENT B2 ;  /* 0x0000000000027941 */ /* 0x000fea0003800200 */
.L_x_19247:
        /* <DEDUP_REMOVED lines=61> */
.L_x_19245:
[----:B------:R-:W-:Y:S05]  /*19340*/  BSYNC.RECONVERGENT B1 ;  /* 0x0000000000017941 */ /* 0x000fea0003800200 */
.L_x_19244:
        /* <DEDUP_REMOVED lines=20> */
.L_x_19251:
        /* <DEDUP_REMOVED lines=13> */
.L_x_19253:
[----:B------:R-:W-:Y:S05]  /*19560*/  BSYNC.RECONVERGENT B2 ;  /* 0x0000000000027941 */ /* 0x000fea0003800200 */
.L_x_19252:
        /* <DEDUP_REMOVED lines=61> */
.L_x_19250:
[----:B------:R-:W-:Y:S05]  /*19940*/  BSYNC.RECONVERGENT B1 ;  /* 0x0000000000017941 */ /* 0x000fea0003800200 */
.L_x_19249:
[----:B------:R-:W-:Y:S01]  /*19950*/  ISETP.NE.AND P5, PT, R193, 0x1, PT ;  /* 0x00000001c100780c */ /* 0x000fe20003fa5270 */
[----:B------:R-:W-:Y:S01]  /*19960*/  BSSY.RECONVERGENT B1, `(.L_x_19254) ;  /* 0x000005d000017945 */ /* 0x000fe20003800200 */
[----:B------:R-:W-:Y:S01]  /*19970*/  I2FP.F32.U32 R189, R189 ;  /* 0x000000bd00bd7245 */ /* 0x000fe20000201000 */
[----:B------:R-:W-:Y:S01]  /*19980*/  IMAD.MOV.U32 R195, RZ, RZ, 0x2 ;  /* 0x00000002ffc37424 */ /* 0x000fe200078e00ff */
[----:B------:R-:W-:-:S03]  /*19990*/  SHF.L.U32 R191, R178, 0x10, RZ ;  /* 0x00000010b2bf7819 */ /* 0x000fc600000006ff */
        /* <DEDUP_REMOVED lines=14> */
.L_x_19256:
        /* <DEDUP_REMOVED lines=13> */
.L_x_19258:
[----:B------:R-:W-:Y:S05]  /*19b50*/  BSYNC.RECONVERGENT B2 ;  /* 0x0000000000027941 */ /* 0x000fea0003800200 */
.L_x_19257:
        /* <DEDUP_REMOVED lines=60> */
[----:B------:R-:W-:-:S07]  /*19f20*/  MOV R194, R196 ;  /* 0x000000c400c27202 */ /* 0x000fce0000000f00 */
.L_x_19255:
[----:B------:R-:W-:Y:S05]  /*19f30*/  BSYNC.RECONVERGENT B1 ;  /* 0x0000000000017941 */ /* 0x000fea0003800200 */
.L_x_19254:
[----:B------:R-:W-:Y:S01]  /*19f40*/  ISETP.NE.AND P6, PT, R195, 0x1, PT ;  /* 0x00000001c300780c */ /* 0x000fe20003fc5270 */
[----:B------:R-:W-:Y:S01]  /*19f50*/  BSSY.RECONVERGENT B1, `(.L_x_19259) ;  /* 0x0000060000017945 */ /* 0x000fe20003800200 */
[----:B------:R-:W-:Y:S01]  /*19f60*/  I2FP.F32.U32 R189, R189 ;  /* 0x000000bd00bd7245 */ /* 0x000fe20000201000 */
[----:B------:R-:W-:Y:S01]  /*19f70*/  IMAD.MOV.U32 R178, RZ, RZ, 0x2 ;  /* 0x00000002ffb27424 */ /* 0x000fe200078e00ff */
[C---:B------:R-:W-:Y:S02]  /*19f80*/  SHF.L.U32 R191, R163.reuse, 0x10, RZ ;  /* 0x00000010a3bf7819 */ /* 0x040fe400000006ff */
[----:B------:R-:W-:Y:S01]  /*19f90*/  PRMT R163, R163, 0x7632, R163 ;  /* 0x00007632a3a37816 */ /* 0x000fe200000000a3 */
[----:B------:R-:W-:Y:S02]  /*19fa0*/  FFMA.FTZ R190, R189, R132, 1.1641532182693481445e-10 ;  /* 0x2f000000bdbe7423 */ /* 0x000fe40000010084 */
[----:B------:R-:W-:Y:S01]  /*19fb0*/  FMUL.FTZ R189, R191, R0 ;  /* 0x00000000bfbd7220 */ /* 0x000fe20000410000 */
[----:B------:R-:W-:-:S02]  /*19fc0*/  MOV R191, R176 ;  /* 0x000000b000bf7202 */ /* 0x000fc40000000f00 */
        /* <DEDUP_REMOVED lines=11> */
.L_x_19261:
        /* <DEDUP_REMOVED lines=15> */
.L_x_19263:
[----:B------:R-:W-:Y:S05]  /*1a170*/  BSYNC.RECONVERGENT B2 ;  /* 0x0000000000027941 */ /* 0x000fea0003800200 */
.L_x_19262:
[----:B------:R-:W-:Y:S01]  /*1a180*/  IMAD.WIDE.U32 R190, R187, -0x326172a9, RZ ;  /* 0xcd9e8d57bbbe7825 */ /* 0x000fe200078e00ff */
[----:B------:R-:W-:Y:S02]  /*1a190*/  LOP3.LUT R198, R177, R179, R3, 0x96, !PT ;  /* 0x000000b3b1c67212 */ /* 0x000fe400078e9603 */
[C---:B------:R-:W-:Y:S01]  /*1a1a0*/  IADD3 R179, PT, PT, R2.reuse, -0x61c88647, RZ ;  /* 0x9e3779b902b37810 */ /* 0x040fe20007ffe0ff */
        /* <DEDUP_REMOVED lines=58> */
.L_x_19260:
[----:B------:R-:W-:Y:S05]  /*1a550*/  BSYNC.RECONVERGENT B1 ;  /* 0x0000000000017941 */ /* 0x000fea0003800200 */
.L_x_19259:
[----:B------:R-:W-:Y:S02]  /*1a560*/  I2FP.F32.U32 R191, R191 ;  /* 0x000000bf00bf7245 */ /* 0x000fe40000201000 */
[----:B------:R-:W-:Y:S02]  /*1a570*/  SHF.L.U32 R163, R163, 0x10, RZ ;  /* 0x00000010a3a37819 */ /* 0x000fe400000006ff */
[----:B------:R-:W-:Y:S01]  /*1a580*/  LOP3.LUT P6, RZ, R186, 0x2, RZ, 0xc0, !PT ;  /* 0x00000002baff7812 */ /* 0x000fe200078cc0ff */
[----:B------:R-:W-:Y:S02]  /*1a590*/  FFMA.FTZ R190, R191, R132, 1.1641532182693481445e-10 ;  /* 0x2f000000bfbe7423 */ /* 0x000fe40000010084 */
[----:B------:R-:W-:Y:S01]  /*1a5a0*/  FMUL.FTZ R163, R163, R0 ;  /* 0x00000000a3a37220 */ /* 0x000fe20000410000 */
[----:B------:R-:W-:Y:S02]  /*1a5b0*/  FSEL R132, R135, RZ, P6 ;  /* 0x000000ff87847208 */ /* 0x000fe40003000000 */
[----:B------:R-:W-:Y:S01]  /*1a5c0*/  FSETP.GTU.FTZ.AND P6, PT, R190, R133, PT ;  /* 0x00000085be00720b */ /* 0x000fe20003fdc000 */
[----:B------:R-:W-:Y:S01]  /*1a5d0*/  FMUL.FTZ R163, R163, R134 ;  /* 0x00000086a3a37220 */ /* 0x000fe20000410000 */
[----:B------:R-:W-:-:S02]  /*1a5e0*/  FSEL R133, R160, RZ, P0 ;  /* 0x000000ffa0857208 */ /* 0x000fc40000000000 */
[----:B------:R-:W-:Y:S02]  /*1a5f0*/  FSEL R134, R161, RZ, P1 ;  /* 0x000000ffa1867208 */ /* 0x000fe40000800000 */
[----:B------:R-:W-:Y:S02]  /*1a600*/  FSEL R163, R163, RZ, !P6 ;  /* 0x000000ffa3a37208 */ /* 0x000fe40007000000 */
[----:B------:R-:W-:Y:S02]  /*1a610*/  FSEL R160, R162, RZ, P3 ;  /* 0x000000ffa2a07208 */ /* 0x000fe40001800000 */
[----:B------:R-:W-:Y:S02]  /*1a620*/  PLOP3.LUT P6, PT, P6, PT, PT, 0x8, 0x80 ;  /* 0x000000000080781c */ /* 0x000fe400037ce170 */
[----:B------:R-:W-:Y:S02]  /*1a630*/  FSEL R135, R174, RZ, P2 ;  /* 0x000000ffae877208 */ /* 0x000fe40001000000 */
[----:B------:R-:W-:-:S02]  /*1a640*/  FSEL R161, R188, RZ, P4 ;  /* 0x000000ffbca17208 */ /* 0x000fc40002000000 */
[----:B------:R-:W-:-:S07]  /*1a650*/  FSEL R162, R189, RZ, P5 ;  /* 0x000000ffbda27208 */ /* 0x000fce0002800000 */
.L_x_19223:
        /* <DEDUP_REMOVED lines=15> */
[----:B------:R-:W-:Y:S01]  /*1a750*/  LOP3.LUT R188, R174, R193, RZ, 0xfc, !PT ;  /* 0x000000c1aebc7212 */ /* 0x000fe200078efcff */
[----:B------:R-:W-:Y:S01]  /*1a760*/  IMAD.MOV.U32 R174, RZ, RZ, R194 ;  /* 0x000000ffffae7224 */ /* 0x000fe200078e00c2 */
[----:B------:R0:W-:Y:S01]  /*1a770*/  STG.E.128 desc[UR8][R190.64], R132 ;  /* 0x00000084be007986 */ /* 0x0001e2000c101d08 */
[----:B-1----:R-:W-:-:S03]  /*1a780*/  IMAD.WIDE.U32 R196, R185, 0x8, R196 ;  /* 0x00000008b9c47825 */ /* 0x002fc600078e00c4 */
[----:B------:R0:W-:Y:S01]  /*1a790*/  STG.E.128 desc[UR8][R190.64+0x10], R160 ;  /* 0x000010a0be007986 */ /* 0x0001e2000c101d08 */
[----:B------:R-:W-:-:S03]  /*1a7a0*/  IADD3 R185, PT, PT, R185, 0x80, RZ ;  /* 0x00000080b9b97810 */ /* 0x000fc60007ffe0ff */
[----:B------:R0:W-:Y:S04]  /*1a7b0*/  STG.E.64 desc[UR8][R196.64], R188 ;  /* 0x000000bcc4007986 */ /* 0x0001e8000c101b08 */
.L_x_19181:
[----:B------:R-:W-:Y:S05]  /*1a7c0*/  BSYNC.RECONVERGENT B0 ;  /* 0x0000000000007941 */ /* 0x000fea0003800200 */
.L_x_19180:
        /* <DEDUP_REMOVED lines=31> */
.L_x_19269:
        /* <DEDUP_REMOVED lines=13> */
.L_x_19271:
[----:B------:R-:W-:Y:S05]  /*1aa90*/  BSYNC.RECONVERGENT B2 ;  /* 0x0000000000027941 */ /* 0x000fea0003800200 */
.L_x_19270:
        /* <DEDUP_REMOVED lines=52> */
[----:B------:R-:W-:Y:S02]  /*1ade0*/  IMAD.MOV.U32 R195, RZ, RZ, R174 ;  /* 0x000000ffffc37224 */ /* 0x000fe400078e00ae */
[----:B------:R-:W-:-:S04]  /*1adf0*/  IMAD.WIDE.U32 R198, R197, -0x326172a9, RZ ;  /* 0xcd9e8d57c5c67825 */ /* 0x000fc800078e00ff */
[----:B------:R-:W-:Y:S01]  /*1ae00*/  IMAD.WIDE.U32 R196, R193, -0x2daee0ad, RZ ;  /* 0xd2511f53c1c47825 */ /* 0x000fe200078e00ff */
[----:B------:R-:W-:Y:S02]  /*1ae10*/  IADD3 R193, PT, PT, R3, -0x695add53, RZ ;  /* 0x96a522ad03c17810 */ /* 0x000fe40007ffe0ff */
[----:B------:R-:W-:Y:S01]  /*1ae20*/  LOP3.LUT R180, R179, R194, R199, 0x96, !PT ;  /* 0x000000c2b3b47212 */ /* 0x000fe200078e96c7 */
[----:B------:R-:W-:Y:S02]  /*1ae30*/  IMAD.MOV.U32 R176, RZ, RZ, R198 ;  /* 0x000000ffffb07224 */ /* 0x000fe400078e00c6 */
[----:B------:R-:W-:Y:S01]  /*1ae40*/  HFMA2 R198, -RZ, RZ, 0, 0 ;  /* 0x00000000ffc67431 */ /* 0x000fe200000001ff */
[----:B------:R-:W-:Y:S02]  /*1ae50*/  LOP3.LUT R179, R193, R178, R197, 0x96, !PT ;  /* 0x000000b2c1b37212 */ /* 0x000fe400078e96c5 */
[----:B------:R-:W-:-:S07]  /*1ae60*/  MOV R194, R196 ;  /* 0x000000c400c27202 */ /* 0x000fce0000000f00 */
.L_x_19268:
[----:B------:R-:W-:Y:S05]  /*1ae70*/  BSYNC.RECONVERGENT B1 ;  /* 0x0000000000017941 */ /* 0x000fea0003800200 */
.L_x_19267:
        /* <DEDUP_REMOVED lines=12> */
[----:B-1----:R-:W-:Y:S02]  /*1af40*/  FSETP.GTU.FTZ.AND P0, PT, R178, R193, PT ;  /* 0x000000c1b200720b */ /* 0x002fe40003f1c000 */
[----:B------:R-:W-:Y:S02]  /*1af50*/  MOV R178, R176 ;  /* 0x000000b000b27202 */ /* 0x000fe40000000f00 */
[----:B------:R-:W-:Y:S02]  /*1af60*/  FSEL R197, R197, RZ, !P0 ;  /* 0x000000ffc5c57208 */ /* 0x000fe40004000000 */
[----:B------:R-:W-:Y:S02]  /*1af70*/  PLOP3.LUT P1, PT, P0, PT, PT, 0x8, 0x80 ;  /* 0x000000000080781c */ /* 0x000fe4000072e170 */
[----:B------:R-:W-:Y:S01]  /*1af80*/  ISETP.NE.AND P0, PT, R198, 0x1, PT ;  /* 0x00000001c600780c */ /* 0x000fe20003f05270 */
[----:B------:R-:W-:-:S10]  /*1af90*/  FADD.FTZ R136, R136, R197 ;  /* 0x000000c588887221 */ /* 0x000fd40000010000 */
        /* <DEDUP_REMOVED lines=10> */
.L_x_19274:
        /* <DEDUP_REMOVED lines=13> */
.L_x_19276:
[----:B------:R-:W-:Y:S05]  /*1b110*/  BSYNC.RECONVERGENT B2 ;  /* 0x0000000000027941 */ /* 0x000fea0003800200 */
.L_x_19275:
        /* <DEDUP_REMOVED lines=61> */
.L_x_19273:
[----:B------:R-:W-:Y:S05]  /*1b4f0*/  BSYNC.RECONVERGENT B1 ;  /* 0x0000000000017941 */ /* 0x000fea0003800200 */
.L_x_19272:
        /* <DEDUP_REMOVED lines=22> */
.L_x_19279:
        /* <DEDUP_REMOVED lines=13> */
.L_x_19281:
[----:B------:R-:W-:Y:S05]  /*1b730*/  BSYNC.RECONVERGENT B2 ;  /* 0x0000000000027941 */ /* 0x000fea0003800200 */
.L_x_19280:
        /* <DEDUP_REMOVED lines=61> */
.L_x_19278:
[----:B------:R-:W-:Y:S05]  /*1bb10*/  BSYNC.RECONVERGENT B1 ;  /* 0x0000000000017941 */ /* 0x000fea0003800200 */
.L_x_19277:
        /* <DEDUP_REMOVED lines=23> */
.L_x_19284:
        /* <DEDUP_REMOVED lines=13> */
.L_x_19286:
[----:B------:R-:W-:Y:S05]  /*1bd60*/  BSYNC.RECONVERGENT B2 ;  /* 0x0000000000027941 */ /* 0x000fea0003800200 */
.L_x_19285:
        /* <DEDUP_REMOVED lines=61> */
.L_x_19283:
[----:B------:R-:W-:Y:S05]  /*1c140*/  BSYNC.RECONVERGENT B1 ;  /* 0x0000000000017941 */ /* 0x000fea0003800200 */
.L_x_19282:
        /* <DEDUP_REMOVED lines=8> */
[----:B------:R-:W-:-:S05]  /*1c1d0*/  FMUL.FTZ R141, R141, R174 ;  /* 0x000000ae8d8d7220 */ /* 0x000fca0000410000 */
        /* <DEDUP_REMOVED lines=13> */
.L_x_19289:
        /* <DEDUP_REMOVED lines=13> */
.L_x_19291:
[----:B------:R-:W-:Y:S05]  /*1c380*/  BSYNC.RECONVERGENT B2 ;  /* 0x0000000000027941 */ /* 0x000fea0003800200 */
.L_x_19290:
        /* <DEDUP_REMOVED lines=61> */
.L_x_19288:
[----:B------:R-:W-:Y:S05]  /*1c760*/  BSYNC.RECONVERGENT B1 ;  /* 0x0000000000017941 */ /* 0x000fea0003800200 */
.L_x_19287:
        /* <DEDUP_REMOVED lines=23> */
.L_x_19294:
        /* <DEDUP_REMOVED lines=13> */
.L_x_19296:
[----:B------:R-:W-:Y:S05]  /*1c9b0*/  BSYNC.RECONVERGENT B2 ;  /* 0x0000000000027941 */ /* 0x000fea0003800200 */
.L_x_19295:
        /* <DEDUP_REMOVED lines=61> */
.L_x_19293:
[----:B------:R-:W-:Y:S05]  /*1cd90*/  BSYNC.RECONVERGENT B1 ;  /* 0x0000000000017941 */ /* 0x000fea0003800200 */
.L_x_19292:
        /* <DEDUP_REMOVED lines=22> */
.L_x_19299:
        /* <DEDUP_REMOVED lines=13> */
.L_x_19301:
[----:B------:R-:W-:Y:S05]  /*1cfd0*/  BSYNC.RECONVERGENT B2 ;  /* 0x0000000000027941 */ /* 0x000fea0003800200 */
.L_x_19300:
        /* <DEDUP_REMOVED lines=61> */
.L_x_19298:
[----:B------:R-:W-:Y:S05]  /*1d3b0*/  BSYNC.RECONVERGENT B1 ;  /* 0x0000000000017941 */ /* 0x000fea0003800200 */
.L_x_19297:
[----:B------:R-:W-:Y:S01]  /*1d3c0*/  I2FP.F32.U32 R142, R178 ;  /* 0x000000b2008e7245 */ /* 0x000fe20000201000 */
[----:B------:R-:W-:Y:S01]  /*1d3d0*/  BSSY.RECONVERGENT B1, `(.L_x_19302) ;  /* 0x0000063000017945 */ /* 0x000fe20003800200 */
[C---:B------:R-:W-:Y:S01]  /*1d3e0*/  SHF.L.U32 R189, R143.reuse, 0x10, RZ ;  /* 0x000000108fbd7819 */ /* 0x040fe200000006ff */
[----:B------:R-:W-:Y:S01]  /*1d3f0*/  IMAD.MOV.U32 R178, RZ, RZ, 0x2 ;  /* 0x00000002ffb27424 */ /* 0x000fe200078e00ff */
[----:B------:R-:W-:Y:S01]  /*1d400*/  ISETP.NE.AND P6, PT, R196, 0x1, PT ;  /* 0x00000001c400780c */ /* 0x000fe20003fc5270 */
[----:B------:R-:W-:Y:S01]  /*1d410*/  FFMA.FTZ R142, R142, R195, 1.1641532182693481445e-10 ;  /* 0x2f0000008e8e7423 */ /* 0x000fe200000100c3 */
[----:B------:R-:W-:Y:S01]  /*1d420*/  PRMT R143, R143, 0x7632, R143 ;  /* 0x000076328f8f7816 */ /* 0x000fe2000000008f */
[----:B------:R-:W-:Y:S01]  /*1d430*/  FMUL.FTZ R189, R189, R0 ;  /* 0x00000000bdbd7220 */ /* 0x000fe20000410000 */
[----:B------:R-:W-:Y:S02]  /*1d440*/  MOV R188, R176 ;  /* 0x000000b000bc7202 */ /* 0x000fe40000000f00 */
[----:B------:R-:W-:Y:S01]  /*1d450*/  FSETP.GTU.FTZ.AND P5, PT, R142, R193, PT ;  /* 0x000000c18e00720b */ /* 0x000fe20003fbc000 */
        /* <DEDUP_REMOVED lines=13> */
.L_x_19304:
        /* <DEDUP_REMOVED lines=15> */
.L_x_19306:
[----:B------:R-:W-:Y:S05]  /*1d620*/  BSYNC.RECONVERGENT B2 ;  /* 0x0000000000027941 */ /* 0x000fea0003800200 */
.L_x_19305:
        /* <DEDUP_REMOVED lines=61> */
.L_x_19303:
[----:B------:R-:W-:Y:S05]  /*1da00*/  BSYNC.RECONVERGENT B1 ;  /* 0x0000000000017941 */ /* 0x000fea0003800200 */
.L_x_19302:
[----:B------:R-:W-:Y:S02]  /*1da10*/  I2FP.F32.U32 R188, R188 ;  /* 0x000000bc00bc7245 */ /* 0x000fe40000201000 */
[----:B------:R-:W-:-:S03]  /*1da20*/  SHF.L.U32 R143, R143, 0x10, RZ ;  /* 0x000000108f8f7819 */ /* 0x000fc600000006ff */
[----:B------:R-:W-:Y:S02]  /*1da30*/  FFMA.FTZ R188, R188, R195, 1.1641532182693481445e-10 ;  /* 0x2f000000bcbc7423 */ /* 0x000fe400000100c3 */
[----:B------:R-:W-:-:S03]  /*1da40*/  FMUL.FTZ R143, R143, R0 ;  /* 0x000000008f8f7220 */ /* 0x000fc60000410000 */
[----:B------:R-:W-:Y:S01]  /*1da50*/  FSETP.GTU.FTZ.AND P6, PT, R188, R193, PT ;  /* 0x000000c1bc00720b */ /* 0x000fe20003fdc000 */
[----:B------:R-:W-:-:S05]  /*1da60*/  FMUL.FTZ R143, R143, R174 ;  /* 0x000000ae8f8f7220 */ /* 0x000fca0000410000 */
[----:B------:R-:W-:Y:S02]  /*1da70*/  FSEL R174, R143, RZ, !P6 ;  /* 0x000000ff8fae7208 */ /* 0x000fe40007000000 */
[----:B------:R-:W-:-:S03]  /*1da80*/  PLOP3.LUT P6, PT, P6, PT, PT, 0x8, 0x80 ;  /* 0x000000000080781c */ /* 0x000fc600037ce170 */
[----:B------:R-:W-:Y:S01]  /*1da90*/  FADD.FTZ R143, R191, R174 ;  /* 0x000000aebf8f7221 */ /* 0x000fe20000010000 */
[----:B------:R-:W-:Y:S09]  /*1daa0*/  BRA `(.L_x_19307) ;  /* 0x00000030003c7947 */ /* 0x000ff20003800000 */
.L_x_19266:
[----:B------:R-:W-:Y:S01]  /*1dab0*/  ISETP.NE.AND P0, PT, R178, 0x1, PT ;  /* 0x00000001b200780c */ /* 0x000fe20003f05270 */
[----:B------:R-:W-:Y:S01]  /*1dac0*/  BSSY.RECONVERGENT B1, `(.L_x_19308) ;  /* 0x0000059000017945 */ /* 0x000fe20003800200 */
[----:B0-23--:R-:W-:Y:S01]  /*1dad0*/  IMAD.MOV.U32 R188, RZ, RZ, 0x2 ;  /* 0x00000002ffbc7424 */ /* 0x00dfe200078e00ff */
        /* <DEDUP_REMOVED lines=13> */
.L_x_19310:
        /* <DEDUP_REMOVED lines=13> */
.L_x_19312:
[----:B------:R-:W-:Y:S05]  /*1dc80*/  BSYNC.RECONVERGENT B2 ;  /* 0x0000000000027941 */ /* 0x000fea0003800200 */
.L_x_19311:
        /* <DEDUP_REMOVED lines=60> */
.L_x_19309:
[----:B------:R-:W-:Y:S05]  /*1e050*/  BSYNC.RECONVERGENT B1 ;  /* 0x0000000000017941 */ /* 0x000fea0003800200 */
.L_x_19308:
[----:B------:R-:W0:Y:S01]  /*1e060*/  LDC R137, c[0x0][0x404] ;  /* 0x00010100ff897b82 */ /* 0x000e220000000800 */
[----:B------:R-:W-:Y:S01]  /*1e070*/  I2FP.F32.U32 R139, R136 ;  /* 0x00000088008b7245 */ /* 0x000fe20000201000 */
[----:B------:R-:W-:Y:S01]  /*1e080*/  HFMA2 R136, -RZ, RZ, 0.1171875, 0 ;  /* 0x2f800000ff887431 */ /* 0x000fe200000001ff */
[----:B------:R-:W-:Y:S01]  /*1e090*/  LOP3.LUT R186, R186, 0xfffffffd, RZ, 0xc0, !PT ;  /* 0xfffffffdbaba7812 */ /* 0x000fe200078ec0ff */
[C---:B-----5:R-:W-:Y:S01]  /*1e0a0*/  IMAD.U32 R189, R140.reuse, 0x10000, RZ ;  /* 0x000100008cbd7824 */ /* 0x060fe200078e00ff */
[----:B------:R-:W-:Y:S01]  /*1e0b0*/  BSSY.RECONVERGENT B1, `(.L_x_19313) ;  /* 0x000005f000017945 */ /* 0x000fe20003800200 */
[----:B------:R-:W-:Y:S01]  /*1e0c0*/  PRMT R140, R140, 0x7632, R140 ;  /* 0x000076328c8c7816 */ /* 0x000fe2000000008c */
[----:B------:R-:W-:Y:S01]  /*1e0d0*/  FFMA.FTZ R174, R139, R136, 1.1641532182693481445e-10 ;  /* 0x2f0000008bae7423 */ /* 0x000fe20000010088 */
[----:B------:R-:W1:Y:S01]  /*1e0e0*/  LDC R138, c[0x0][0x408] ;  /* 0x00010200ff8a7b82 */ /* 0x000e620000000800 */
[----:B------:R-:W-:Y:S01]  /*1e0f0*/  FMUL.FTZ R139, R189, R0 ;  /* 0x00000000bd8b7220 */ /* 0x000fe20000410000 */
[----:B------:R-:W-:-:S02]  /*1e100*/  MOV R190, 0x2 ;  /* 0x0000000200be7802 */ /* 0x000fc40000000f00 */
[----:B0-----:R-:W-:Y:S01]  /*1e110*/  FSETP.LE.FTZ.AND P0, PT, R174, R137, PT ;  /* 0x00000089ae00720b */ /* 0x001fe20003f13000 */
[----:B------:R-:W-:Y:S02]  /*1e120*/  IMAD.MOV.U32 R174, RZ, RZ, R176 ;  /* 0x000000ffffae7224 */ /* 0x000fe400078e00b0 */
[----:B-1----:R-:W-:-:S10]  /*1e130*/  FMUL.FTZ R139, R139, R138 ;  /* 0x0000008a8b8b7220 */ /* 0x002fd40000410000 */
        /* <DEDUP_REMOVED lines=11> */
.L_x_19315:
        /* <DEDUP_REMOVED lines=13> */
.L_x_19317:
[----:B------:R-:W-:Y:S05]  /*1e2c0*/  BSYNC.RECONVERGENT B2 ;  /* 0x0000000000027941 */ /* 0x000fea0003800200 */
.L_x_19316:
        /* <DEDUP_REMOVED lines=57> */
[----:B------:R-:W-:Y:S02]  /*1e660*/  IMAD.MOV.U32 R194, RZ, RZ, R190 ;  /* 0x000000ffffc27224 */ /* 0x000fe400078e00be */
[----:B------:R-:W-:Y:S02]  /*1e670*/  HFMA2 R190, -RZ, RZ, 0, 0 ;  /* 0x00000000ffbe7431 */ /* 0x000fe400000001ff */
[----:B------:R-:W-:Y:S01]  /*1e680*/  IMAD.MOV.U32 R176, RZ, RZ, R196 ;  /* 0x000000ffffb07224 */ /* 0x000fe200078e00c4 */
[----:B------:R-:W-:-:S07]  /*1e690*/  LOP3.LUT R179, R189, R178, R191, 0x96, !PT ;  /* 0x000000b2bdb37212 */ /* 0x000fce00078e96bf */
.L_x_19314:
[----:B------:R-:W-:Y:S05]  /*1e6a0*/  BSYNC.RECONVERGENT B1 ;  /* 0x0000000000017941 */ /* 0x000fea0003800200 */
.L_x_19313:
        /* <DEDUP_REMOVED lines=19> */
.L_x_19320:
        /* <DEDUP_REMOVED lines=13> */
.L_x_19322:
[----:B------:R-:W-:Y:S05]  /*1e8b0*/  BSYNC.RECONVERGENT B2 ;  /* 0x0000000000027941 */ /* 0x000fea0003800200 */
.L_x_19321:
        /* <DEDUP_REMOVED lines=59> */
[----:B------:R-:W-:Y:S01]  /*1ec70*/  MOV R178, R194 ;  /* 0x000000c200b27202 */ /* 0x000fe20000000f00 */
[----:B------:R-:W-:-:S07]  /*1ec80*/  IMAD.MOV.U32 R194, RZ, RZ, R190 ;  /* 0x000000ffffc27224 */ /* 0x000fce00078e00be */
.L_x_19319:
[----:B------:R-:W-:Y:S05]  /*1ec90*/  BSYNC.RECONVERGENT B1 ;  /* 0x0000000000017941 */ /* 0x000fea0003800200 */
.L_x_19318:
[----:B------:R-:W-:Y:S01]  /*1eca0*/  ISETP.NE.AND P2, PT, R193, 0x1, PT ;  /* 0x00000001c100780c */ /* 0x000fe20003f45270 */
[C---:B------:R-:W-:Y:S01]  /*1ecb0*/  IMAD.U32 R191, R141.reuse, 0x10000, RZ ;  /* 0x000100008dbf7824 */ /* 0x040fe200078e00ff */
[----:B------:R-:W-:Y:S01]  /*1ecc0*/  I2FP.F32.U32 R189, R178 ;  /* 0x000000b200bd7245 */ /* 0x000fe20000201000 */
[----:B------:R-:W-:Y:S01]  /*1ecd0*/  BSSY.RECONVERGENT B1, `(.L_x_19323) ;  /* 0x000005c000017945 */ /* 0x000fe20003800200 */
[----:B------:R-:W-:Y:S01]  /*1ece0*/  PRMT R174, R141, 0x7632, R174 ;  /* 0x000076328dae7816 */ /* 0x000fe200000000ae */
[----:B------:R-:W-:Y:S01]  /*1ecf0*/  FMUL.FTZ R191, R191, R0 ;  /* 0x00000000bfbf7220 */ /* 0x000fe20000410000 */
[----:B------:R-:W-:Y:S01]  /*1ed00*/  MOV R190, 0x2 ;  /* 0x0000000200be7802 */ /* 0x000fe20000000f00 */
        /* <DEDUP_REMOVED lines=13> */
.L_x_19325:
        /* <DEDUP_REMOVED lines=13> */
.L_x_19327:
[----:B------:R-:W-:Y:S05]  /*1eeb0*/  BSYNC.RECONVERGENT B2 ;  /* 0x0000000000027941 */ /* 0x000fea0003800200 */
.L_x_19326:
        /* <DEDUP_REMOVED lines=61> */
.L_x_19324:
[----:B------:R-:W-:Y:S05]  /*1f290*/  BSYNC.RECONVERGENT B1 ;  /* 0x0000000000017941 */ /* 0x000fea0003800200 */
.L_x_19323:
        /* <DEDUP_REMOVED lines=19> */
.L_x_19330:
        /* <DEDUP_REMOVED lines=13> */
.L_x_19332:
[----:B------:R-:W-:Y:S05]  /*1f4a0*/  BSYNC.RECONVERGENT B2 ;  /* 0x0000000000027941 */ /* 0x000fea0003800200 */
.L_x_19331:
        /* <DEDUP_REMOVED lines=56> */
[----:B------:R-:W-:Y:S02]  /*1f830*/  LOP3.LUT R180, R179, R188, R197, 0x96, !PT ;  /* 0x000000bcb3b47212 */ /* 0x000fe400078e96c5 */
[----:B------:R-:W-:Y:S01]  /*1f840*/  MOV R188, R194 ;  /* 0x000000c200bc7202 */ /* 0x000fe20000000f00 */
[----:B------:R-:W-:Y:S01]  /*1f850*/  IMAD.MOV.U32 R176, RZ, RZ, R196 ;  /* 0x000000ffffb07224 */ /* 0x000fe200078e00c4 */
[----:B------:R-:W-:Y:S01]  /*1f860*/  LOP3.LUT R179, R189, R178, R191, 0x96, !PT ;  /* 0x000000b2bdb37212 */ /* 0x000fe200078e96bf */
[----:B------:R-:W-:-:S07]  /*1f870*/  IMAD.MOV.U32 R194, RZ, RZ, R190 ;  /* 0x000000ffffc27224 */ /* 0x000fce00078e00be */
.L_x_19329:
[----:B------:R-:W-:Y:S05]  /*1f880*/  BSYNC.RECONVERGENT B1 ;  /* 0x0000000000017941 */ /* 0x000fea0003800200 */
.L_x_19328:
        /* <DEDUP_REMOVED lines=20> */
.L_x_19335:
        /* <DEDUP_REMOVED lines=13> */
.L_x_19337:
[----:B------:R-:W-:Y:S05]  /*1faa0*/  BSYNC.RECONVERGENT B2 ;  /* 0x0000000000027941 */ /* 0x000fea0003800200 */
.L_x_19336:
        /* <DEDUP_REMOVED lines=56> */
[----:B------:R-:W-:Y:S01]  /*1fe30*/  HFMA2 R190, -RZ, RZ, 0, 0 ;  /* 0x00000000ffbe7431 */ /* 0x000fe200000001ff */
[----:B------:R-:W-:Y:S01]  /*1fe40*/  MOV R189, R194 ;  /* 0x000000c200bd7202 */ /* 0x000fe20000000f00 */
[----:B------:R-:W-:Y:S01]  /*1fe50*/  IMAD.MOV.U32 R176, RZ, RZ, R198 ;  /* 0x000000ffffb07224 */ /* 0x000fe200078e00c6 */
[----:B------:R-:W-:Y:S01]  /*1fe60*/  LOP3.LUT R179, R179, R188, R197, 0x96, !PT ;  /* 0x000000bcb3b37212 */ /* 0x000fe200078e96c5 */
[----:B------:R-:W-:-:S07]  /*1fe70*/  IMAD.MOV.U32 R194, RZ, RZ, R196 ;  /* 0x000000ffffc27224 */ /* 0x000fce00078e00c4 */
.L_x_19334:
[----:B------:R-:W-:Y:S05]  /*1fe80*/  BSYNC.RECONVERGENT B1 ;  /* 0x0000000000017941 */ /* 0x000fea0003800200 */
.L_x_19333:
[----:B------:R-:W-:Y:S01]  /*1fe90*/  ISETP.NE.AND P5, PT, R190, 0x1, PT ;  /* 0x00000001be00780c */ /* 0x000fe20003fa5270 */
[----:B------:R-:W-:Y:S01]  /*1fea0*/  IMAD.U32 R191, R178, 0x10000, RZ ;  /* 0x00010000b2bf7824 */ /* 0x000fe200078e00ff */
[----:B------:R-:W-:Y:S01]  /*1feb0*/  I2FP.F32.U32 R189, R189 ;  /* 0x000000bd00bd7245 */ /* 0x000fe20000201000 */
[----:B------:R-:W-:Y:S01]  /*1fec0*/  BSSY.RECONVERGENT B1, `(.L_x_19338) ;  /* 0x000005b000017945 */ /* 0x000fe20003800200 */
[----:B------:R-:W-:Y:S01]  /*1fed0*/  MOV R193, 0x2 ;  /* 0x0000000200c17802 */ /* 0x000fe20000000f00 */
[----:B------:R-:W-:Y:S02]  /*1fee0*/  FMUL.FTZ R191, R191, R0 ;  /* 0x00000000bfbf7220 */ /* 0x000fe40000410000 */
        /* <DEDUP_REMOVED lines=13> */
.L_x_19340:
        /* <DEDUP_REMOVED lines=13> */
.L_x_19342:
[----:B------:R-:W-:Y:S05]  /*20090*/  BSYNC.RECONVERGENT B2 ;  /* 0x0000000000027941 */ /* 0x000fea0003800200 */
.L_x_19341:
        /* <DEDUP_REMOVED lines=55> */
[----:B------:R-:W-:Y:S02]  /*20410*/  IADD3 R189, PT, PT, R3, -0x695add53, RZ ;  /* 0x96a522ad03bd7810 */ /* 0x000fe40007ffe0ff */
[----:B------:R-:W-:Y:S01]  /*20420*/  LOP3.LUT R180, R179, R190, R199, 0x96, !PT ;  /* 0x000000beb3b47212 */ /* 0x000fe200078e96c7 */
[----:B------:R-:W-:Y:S01]  /*20430*/  IMAD.MOV.U32 R176, RZ, RZ, R198 ;  /* 0x000000ffffb07224 */ /* 0x000fe200078e00c6 */
[----:B------:R-:W-:Y:S02]  /*20440*/  LOP3.LUT R179, R189, R178, R197, 0x96, !PT ;  /* 0x000000b2bdb37212 */ /* 0x000fe400078e96c5 */
[----:B------:R-:W-:Y:S01]  /*20450*/  MOV R189, R194 ;  /* 0x000000c200bd7202 */ /* 0x000fe20000000f00 */
[----:B------:R-:W-:-:S07]  /*20460*/  IMAD.MOV.U32 R194, RZ, RZ, R196 ;  /* 0x000000ffffc27224 */ /* 0x000fce00078e00c4 */
.L_x_19339:
[----:B------:R-:W-:Y:S05]  /*20470*/  BSYNC.RECONVERGENT B1 ;  /* 0x0000000000017941 */ /* 0x000fea0003800200 */
.L_x_19338:
        /* <DEDUP_REMOVED lines=20> */
.L_x_19345:
        /* <DEDUP_REMOVED lines=15> */
.L_x_19347:
[----:B------:R-:W-:Y:S05]  /*206b0*/  BSYNC.RECONVERGENT B2 ;  /* 0x0000000000027941 */ /* 0x000fea0003800200 */
.L_x_19346:
        /* <DEDUP_REMOVED lines=61> */
.L_x_19344:
[----:B------:R-:W-:Y:S05]  /*20a90*/  BSYNC.RECONVERGENT B1 ;  /* 0x0000000000017941 */ /* 0x000fea0003800200 */
.L_x_19343:
        /* <DEDUP_REMOVED lines=16> */
.L_x_19307:
        /* <DEDUP_REMOVED lines=22> */
.L_x_19265:
[----:B------:R-:W-:Y:S05]  /*20d00*/  BSYNC.RECONVERGENT B0 ;  /* 0x0000000000007941 */ /* 0x000fea0003800200 */
.L_x_19264:
        /* <DEDUP_REMOVED lines=31> */
.L_x_19353:
        /* <DEDUP_REMOVED lines=13> */
.L_x_19355:
[----:B------:R-:W-:Y:S05]  /*20fd0*/  BSYNC.RECONVERGENT B2 ;  /* 0x0000000000027941 */ /* 0x000fea0003800200 */
.L_x_19354:
        /* <DEDUP_REMOVED lines=61> */
.L_x_19352:
[----:B------:R-:W-:Y:S05]  /*213b0*/  BSYNC.RECONVERGENT B1 ;  /* 0x0000000000017941 */ /* 0x000fea0003800200 */
.L_x_19351:
        /* <DEDUP_REMOVED lines=28> */
.L_x_19358:
        /* <DEDUP_REMOVED lines=13> */
.L_x_19360:
[----:B------:R-:W-:Y:S05]  /*21650*/  BSYNC.RECONVERGENT B2 ;  /* 0x0000000000027941 */ /* 0x000fea0003800200 */
.L_x_19359:
        /* <DEDUP_REMOVED lines=61> */
.L_x_19357:
[----:B------:R-:W-:Y:S05]  /*21a30*/  BSYNC.RECONVERGENT B1 ;  /* 0x0000000000017941 */ /* 0x000fea0003800200 */
.L_x_19356:
        /* <DEDUP_REMOVED lines=22> */
.L_x_19363:
        /* <DEDUP_REMOVED lines=13> */
.L_x_19365:
[----:B------:R-:W-:Y:S05]  /*21c70*/  BSYNC.RECONVERGENT B2 ;  /* 0x0000000000027941 */ /* 0x000fea0003800200 */
.L_x_19364:
        /* <DEDUP_REMOVED lines=61> */
.L_x_19362:
[----:B------:R-:W-:Y:S05]  /*22050*/  BSYNC.RECONVERGENT B1 ;  /* 0x0000000000017941 */ /* 0x000fea0003800200 */
.L_x_19361:
        /* <DEDUP_REMOVED lines=23> */
.L_x_19368:
        /* <DEDUP_REMOVED lines=13> */
.L_x_19370:
[----:B------:R-:W-:Y:S05]  /*222a0*/  BSYNC.RECONVERGENT B2 ;  /* 0x0000000000027941 */ /* 0x000fea0003800200 */
.L_x_19369:
        /* <DEDUP_REMOVED lines=61> */
.L_x_19367:
[----:B------:R-:W-:Y:S05]  /*22680*/  BSYNC.RECONVERGENT B1 ;  /* 0x0000000000017941 */ /* 0x000fea0003800200 */
.L_x_19366:
        /* <DEDUP_REMOVED lines=22> */
.L_x_19373:
        /* <DEDUP_REMOVED lines=13> */
.L_x_19375:
[----:B------:R-:W-:Y:S05]  /*228c0*/  BSYNC.RECONVERGENT B2 ;  /* 0x0000000000027941 */ /* 0x000fea0003800200 */
.L_x_19374:
        /* <DEDUP_REMOVED lines=61> */
.L_x_19372:
[----:B------:R-:W-:Y:S05]  /*22ca0*/  BSYNC.RECONVERGENT B1 ;  /* 0x0000000000017941 */ /* 0x000fea0003800200 */
.L_x_19371:
        /* <DEDUP_REMOVED lines=23> */
.L_x_19378:
        /* <DEDUP_REMOVED lines=13> */
.L_x_19380:
[----:B------:R-:W-:Y:S05]  /*22ef0*/  BSYNC.RECONVERGENT B2 ;  /* 0x0000000000027941 */ /* 0x000fea0003800200 */
.L_x_19379:
        /* <DEDUP_REMOVED lines=61> */
.L_x_19377:
[----:B------:R-:W-:Y:S05]  /*232d0*/  BSYNC.RECONVERGENT B1 ;  /* 0x0000000000017941 */ /* 0x000fea0003800200 */
.L_x_19376:
        /* <DEDUP_REMOVED lines=22> */
.L_x_19383:
        /* <DEDUP_REMOVED lines=13> */
.L_x_19385:
[----:B------:R-:W-:Y:S05]  /*23510*/  BSYNC.RECONVERGENT B2 ;  /* 0x0000000000027941 */ /* 0x000fea0003800200 */
.L_x_19384:
        /* <DEDUP_REMOVED lines=61> */
.L_x_19382:
[----:B------:R-:W-:Y:S05]  /*238f0*/  BSYNC.RECONVERGENT B1 ;  /* 0x0000000000017941 */ /* 0x000fea0003800200 */
.L_x_19381:
        /* <DEDUP_REMOVED lines=23> */
.L_x_19388:
        /* <DEDUP_REMOVED lines=15> */
.L_x_19390:
[----:B------:R-:W-:Y:S05]  /*23b60*/  BSYNC.RECONVERGENT B2 ;  /* 0x0000000000027941 */ /* 0x000fea0003800200 */
.L_x_19389:
        /* <DEDUP_REMOVED lines=61> */
.L_x_19387:
[----:B------:R-:W-:Y:S05]  /*23f40*/  BSYNC.RECONVERGENT B1 ;  /* 0x0000000000017941 */ /* 0x000fea0003800200 */
.L_x_19386:
        /* <DEDUP_REMOVED lines=10> */
.L_x_19350:
        /* <DEDUP_REMOVED lines=16> */
.L_x_19394:
        /* <DEDUP_REMOVED lines=13> */
.L_x_19396:
[----:B------:R-:W-:Y:S05]  /*241c0*/  BSYNC.RECONVERGENT B2 ;  /* 0x0000000000027941 */ /* 0x000fea0003800200 */
.L_x_19395:
        /* <DEDUP_REMOVED lines=60> */
.L_x_19393:
[----:B------:R-:W-:Y:S05]  /*24590*/  BSYNC.RECONVERGENT B1 ;  /* 0x0000000000017941 */ /* 0x000fea0003800200 */
.L_x_19392:
        /* <DEDUP_REMOVED lines=25> */
.L_x_19399:
        /* <DEDUP_REMOVED lines=13> */
.L_x_19401:
[----:B------:R-:W-:Y:S05]  /*24800*/  BSYNC.RECONVERGENT B2 ;  /* 0x0000000000027941 */ /* 0x000fea0003800200 */
.L_x_19400:
        /* <DEDUP_REMOVED lines=61> */
.L_x_19398:
[----:B------:R-:W-:Y:S05]  /*24be0*/  BSYNC.RECONVERGENT B1 ;  /* 0x0000000000017941 */ /* 0x000fea0003800200 */
.L_x_19397:
        /* <DEDUP_REMOVED lines=19> */
.L_x_19404:
        /* <DEDUP_REMOVED lines=13> */
.L_x_19406:
[----:B------:R-:W-:Y:S05]  /*24df0*/  BSYNC.RECONVERGENT B2 ;  /* 0x0000000000027941 */ /* 0x000fea0003800200 */
.L_x_19405:
        /* <DEDUP_REMOVED lines=61> */
.L_x_19403:
[----:B------:R-:W-:Y:S05]  /*251d0*/  BSYNC.RECONVERGENT B1 ;  /* 0x0000000000017941 */ /* 0x000fea0003800200 */
.L_x_19402:
        /* <DEDUP_REMOVED lines=20> */
.L_x_19409:
        /* <DEDUP_REMOVED lines=13> */
.L_x_19411:
[----:B------:R-:W-:Y:S05]  /*253f0*/  BSYNC.RECONVERGENT B2 ;  /* 0x0000000000027941 */ /* 0x000fea0003800200 */
.L_x_19410:
        /* <DEDUP_REMOVED lines=61> */
.L_x_19408:
[----:B------:R-:W-:Y:S05]  /*257d0*/  BSYNC.RECONVERGENT B1 ;  /* 0x0000000000017941 */ /* 0x000fea0003800200 */
.L_x_19407:
        /* <DEDUP_REMOVED lines=19> */
.L_x_19414:
        /* <DEDUP_REMOVED lines=13> */
.L_x_19416:
[----:B------:R-:W-:Y:S05]  /*259e0*/  BSYNC.RECONVERGENT B2 ;  /* 0x0000000000027941 */ /* 0x000fea0003800200 */
.L_x_19415:
        /* <DEDUP_REMOVED lines=61> */
.L_x_19413:
[----:B------:R-:W-:Y:S05]  /*25dc0*/  BSYNC.RECONVERGENT B1 ;  /* 0x0000000000017941 */ /* 0x000fea0003800200 */
.L_x_19412:
        /* <DEDUP_REMOVED lines=20> */
.L_x_19419:
        /* <DEDUP_REMOVED lines=13> */
.L_x_19421:
[----:B------:R-:W-:Y:S05]  /*25fe0*/  BSYNC.RECONVERGENT B2 ;  /* 0x0000000000027941 */ /* 0x000fea0003800200 */
.L_x_19420:
        /* <DEDUP_REMOVED lines=61> */
.L_x_19418:
[----:B------:R-:W-:Y:S05]  /*263c0*/  BSYNC.RECONVERGENT B1 ;  /* 0x0000000000017941 */ /* 0x000fea0003800200 */
.L_x_19417:
        /* <DEDUP_REMOVED lines=19> */
.L_x_19424:
        /* <DEDUP_REMOVED lines=13> */
.L_x_19426:
[----:B------:R-:W-:Y:S05]  /*265d0*/  BSYNC.RECONVERGENT B2 ;  /* 0x0000000000027941 */ /* 0x000fea0003800200 */
.L_x_19425:
        /* <DEDUP_REMOVED lines=61> */
.L_x_19423:
[----:B------:R-:W-:Y:S05]  /*269b0*/  BSYNC.RECONVERGENT B1 ;  /* 0x0000000000017941 */ /* 0x000fea0003800200 */
.L_x_19422:
        /* <DEDUP_REMOVED lines=20> */
.L_x_19429:
        /* <DEDUP_REMOVED lines=15> */
.L_x_19431:
[----:B------:R-:W-:Y:S05]  /*26bf0*/  BSYNC.RECONVERGENT B2 ;  /* 0x0000000000027941 */ /* 0x000fea0003800200 */
.L_x_19430:
        /* <DEDUP_REMOVED lines=61> */
.L_x_19428:
[----:B------:R-:W-:Y:S05]  /*26fd0*/  BSYNC.RECONVERGENT B1 ;  /* 0x0000000000017941 */ /* 0x000fea0003800200 */
.L_x_19427:
        /* <DEDUP_REMOVED lines=16> */
.L_x_19391:
        /* <DEDUP_REMOVED lines=22> */
.L_x_19349:
[----:B------:R-:W-:Y:S05]  /*27240*/  BSYNC.RECONVERGENT B0 ;  /* 0x0000000000007941 */ /* 0x000fea0003800200 */
.L_x_19348:
        /* <DEDUP_REMOVED lines=11> */
[----:B0-23--:R-:W0:Y:S02]  /*27300*/  LDC.64 R196, c[0x0][0x3a0] ;  /* 0x0000e800ffc47b82 */ /* 0x00de240000000a00 */
        /* <DEDUP_REMOVED lines=19> */
.L_x_19437:
        /* <DEDUP_REMOVED lines=13> */
.L_x_19439:
[----:B------:R-:W-:Y:S05]  /*27510*/  BSYNC.RECONVERGENT B2 ;  /* 0x0000000000027941 */ /* 0x000fea0003800200 */
.L_x_19438:
        /* <DEDUP_REMOVED lines=61> */
.L_x_19436:
[----:B------:R-:W-:Y:S05]  /*278f0*/  BSYNC.RECONVERGENT B1 ;  /* 0x0000000000017941 */ /* 0x000fea0003800200 */
.L_x_19435:
        /* <DEDUP_REMOVED lines=28> */
.L_x_19442:
        /* <DEDUP_REMOVED lines=13> */
.L_x_19444:
[----:B------:R-:W-:Y:S05]  /*27b90*/  BSYNC.RECONVERGENT B2 ;  /* 0x0000000000027941 */ /* 0x000fea0003800200 */
.L_x_19443:
        /* <DEDUP_REMOVED lines=61> */
.L_x_19441:
[----:B------:R-:W-:Y:S05]  /*27f70*/  BSYNC.RECONVERGENT B1 ;  /* 0x0000000000017941 */ /* 0x000fea0003800200 */
.L_x_19440:
        /* <DEDUP_REMOVED lines=22> */
.L_x_19447:
        /* <DEDUP_REMOVED lines=13> */
.L_x_19449:
[----:B------:R-:W-:Y:S05]  /*281b0*/  BSYNC.RECONVERGENT B2 ;  /* 0x0000000000027941 */ /* 0x000fea0003800200 */
.L_x_19448:
        /* <DEDUP_REMOVED lines=61> */
.L_x_19446:
[----:B------:R-:W-:Y:S05]  /*28590*/  BSYNC.RECONVERGENT B1 ;  /* 0x0000000000017941 */ /* 0x000fea0003800200 */
.L_x_19445:
        /* <DEDUP_REMOVED lines=23> */
.L_x_19452:
        /* <DEDUP_REMOVED lines=13> */
.L_x_19454:
[----:B------:R-:W-:Y:S05]  /*287e0*/  BSYNC.RECONVERGENT B2 ;  /* 0x0000000000027941 */ /* 0x000fea0003800200 */
.L_x_19453:
        /* <DEDUP_REMOVED lines=61> */
.L_x_19451:
[----:B------:R-:W-:Y:S05]  /*28bc0*/  BSYNC.RECONVERGENT B1 ;  /* 0x0000000000017941 */ /* 0x000fea0003800200 */
.L_x_19450:
        /* <DEDUP_REMOVED lines=22> */
.L_x_19457:
        /* <DEDUP_REMOVED lines=13> */
.L_x_19459:
[----:B------:R-:W-:Y:S05]  /*28e00*/  BSYNC.RECONVERGENT B2 ;  /* 0x0000000000027941 */ /* 0x000fea0003800200 */
.L_x_19458:
        /* <DEDUP_REMOVED lines=61> */
.L_x_19456:
[----:B------:R-:W-:Y:S05]  /*291e0*/  BSYNC.RECONVERGENT B1 ;  /* 0x0000000000017941 */ /* 0x000fea0003800200 */
.L_x_19455:
        /* <DEDUP_REMOVED lines=23> */
.L_x_19462:
        /* <DEDUP_REMOVED lines=13> */
.L_x_19464:
[----:B------:R-:W-:Y:S05]  /*29430*/  BSYNC.RECONVERGENT B2 ;  /* 0x0000000000027941 */ /* 0x000fea0003800200 */
.L_x_19463:
        /* <DEDUP_REMOVED lines=61> */
.L_x_19461:
[----:B------:R-:W-:Y:S05]  /*29810*/  BSYNC.RECONVERGENT B1 ;  /* 0x0000000000017941 */ /* 0x000fea0003800200 */
.L_x_19460:
        /* <DEDUP_REMOVED lines=22> */
.L_x_19467:
        /* <DEDUP_REMOVED lines=13> */
.L_x_19469:
[----:B------:R-:W-:Y:S05]  /*29a50*/  BSYNC.RECONVERGENT B2 ;  /* 0x0000000000027941 */ /* 0x000fea0003800200 */
.L_x_19468:
        /* <DEDUP_REMOVED lines=61> */
.L_x_19466:
[----:B------:R-:W-:Y:S05]  /*29e30*/  BSYNC.RECONVERGENT B1 ;  /* 0x0000000000017941 */ /* 0x000fea0003800200 */
.L_x_19465:
        /* <DEDUP_REMOVED lines=23> */
.L_x_19472:
        /* <DEDUP_REMOVED lines=15> */
.L_x_19474:
[----:B------:R-:W-:Y:S05]  /*2a0a0*/  BSYNC.RECONVERGENT B2 ;  /* 0x0000000000027941 */ /* 0x000fea0003800200 */
.L_x_19473:
        /* <DEDUP_REMOVED lines=61> */
.L_x_19471:
[----:B------:R-:W-:Y:S05]  /*2a480*/  BSYNC.RECONVERGENT B1 ;  /* 0x0000000000017941 */ /* 0x000fea0003800200 */
.L_x_19470:
        /* <DEDUP_REMOVED lines=10> */
.L_x_19434:
        /* <DEDUP_REMOVED lines=16> */
.L_x_19478:
        /* <DEDUP_REMOVED lines=13> */
.L_x_19480:
[----:B------:R-:W-:Y:S05]  /*2a700*/  BSYNC.RECONVERGENT B2 ;  /* 0x0000000000027941 */ /* 0x000fea0003800200 */
.L_x_19479:
        /* <DEDUP_REMOVED lines=60> */
.L_x_19477:
[----:B------:R-:W-:Y:S05]  /*2aad0*/  BSYNC.RECONVERGENT B1 ;  /* 0x0000000000017941 */ /* 0x000fea0003800200 */
.L_x_19476:
        /* <DEDUP_REMOVED lines=25> */
.L_x_19483:
        /* <DEDUP_REMOVED lines=13> */
.L_x_19485:
[----:B------:R-:W-:Y:S05]  /*2ad40*/  BSYNC.RECONVERGENT B2 ;  /* 0x0000000000027941 */ /* 0x000fea0003800200 */
.L_x_19484:
        /* <DEDUP_REMOVED lines=61> */
.L_x_19482:
[----:B------:R-:W-:Y:S05]  /*2b120*/  BSYNC.RECONVERGENT B1 ;  /* 0x0000000000017941 */ /* 0x000fea0003800200 */
.L_x_19481:
        /* <DEDUP_REMOVED lines=19> */
.L_x_19488:
        /* <DEDUP_REMOVED lines=13> */
.L_x_19490:
[----:B------:R-:W-:Y:S05]  /*2b330*/  BSYNC.RECONVERGENT B2 ;  /* 0x0000000000027941 */ /* 0x000fea0003800200 */
.L_x_19489:
        /* <DEDUP_REMOVED lines=59> */
[----:B------:R-:W-:Y:S01]  /*2b6f0*/  LOP3.LUT R179, R189, R178, R191, 0x96, !PT ;  /* 0x000000b2bdb37212 */ /* 0x000fe200078e96bf */
[----:B------:R-:W-:-:S07]  /*2b700*/  IMAD.MOV.U32 R194, RZ, RZ, R190 ;  /* 0x000000ffffc27224 */ /* 0x000fce00078e00be */
.L_x_19487:
[----:B------:R-:W-:Y:S05]  /*2b710*/  BSYNC.RECONVERGENT B1 ;  /* 0x0000000000017941 */ /* 0x000fea0003800200 */
.L_x_19486:
        /* <DEDUP_REMOVED lines=20> */
.L_x_19493:
        /* <DEDUP_REMOVED lines=13> */
.L_x_19495:
[----:B------:R-:W-:Y:S05]  /*2b930*/  BSYNC.RECONVERGENT B2 ;  /* 0x0000000000027941 */ /* 0x000fea0003800200 */
.L_x_19494:
        /* <DEDUP_REMOVED lines=61> */
.L_x_19492:
[----:B------:R-:W-:Y:S05]  /*2bd10*/  BSYNC.RECONVERGENT B1 ;  /* 0x0000000000017941 */ /* 0x000fea0003800200 */
.L_x_19491:
        /* <DEDUP_REMOVED lines=19> */
.L_x_19498:
        /* <DEDUP_REMOVED lines=13> */
.L_x_19500:
[----:B------:R-:W-:Y:S05]  /*2bf20*/  BSYNC.RECONVERGENT B2 ;  /* 0x0000000000027941 */ /* 0x000fea0003800200 */
.L_x_19499:
        /* <DEDUP_REMOVED lines=61> */
.L_x_19497:
[----:B------:R-:W-:Y:S05]  /*2c300*/  BSYNC.RECONVERGENT B1 ;  /* 0x0000000000017941 */ /* 0x000fea0003800200 */
.L_x_19496:
        /* <DEDUP_REMOVED lines=20> */
.L_x_19503:
        /* <DEDUP_REMOVED lines=13> */
.L_x_19505:
[----:B------:R-:W-:Y:S05]  /*2c520*/  BSYNC.RECONVERGENT B2 ;  /* 0x0000000000027941 */ /* 0x000fea0003800200 */
.L_x_19504:
        /* <DEDUP_REMOVED lines=61> */
.L_x_19502:
[----:B------:R-:W-:Y:S05]  /*2c900*/  BSYNC.RECONVERGENT B1 ;  /* 0x0000000000017941 */ /* 0x000fea0003800200 */
.L_x_19501:
        /* <DEDUP_REMOVED lines=19> */
.L_x_19508:
        /* <DEDUP_REMOVED lines=13> */
.L_x_19510:
[----:B------:R-:W-:Y:S05]  /*2cb10*/  BSYNC.RECONVERGENT B2 ;  /* 0x0000000000027941 */ /* 0x000fea0003800200 */
.L_x_19509:
        /* <DEDUP_REMOVED lines=58> */
[----:B------:R-:W-:Y:S01]  /*2cec0*/  HFMA2 R197, -RZ, RZ, 0, 0 ;  /* 0x00000000ffc57431 */ /* 0x000fe200000001ff */
[----:B------:R-:W-:Y:S01]  /*2ced0*/  MOV R178, R194 ;  /* 0x000000c200b27202 */ /* 0x000fe20000000f00 */
[----:B------:R-:W-:-:S07]  /*2cee0*/  IMAD.MOV.U32 R194, RZ, RZ, R196 ;  /* 0x000000ffffc27224 */ /* 0x000fce00078e00c4 */
.L_x_19507:
[----:B------:R-:W-:Y:S05]  /*2cef0*/  BSYNC.RECONVERGENT B1 ;  /* 0x0000000000017941 */ /* 0x000fea0003800200 */
.L_x_19506:
        /* <DEDUP_REMOVED lines=20> */
.L_x_19513:
        /* <DEDUP_REMOVED lines=15> */
.L_x_19515:
[----:B------:R-:W-:Y:S05]  /*2d130*/  BSYNC.RECONVERGENT B2 ;  /* 0x0000000000027941 */ /* 0x000fea0003800200 */
.L_x_19514:
        /* <DEDUP_REMOVED lines=61> */
.L_x_19512:
[----:B------:R-:W-:Y:S05]  /*2d510*/  BSYNC.RECONVERGENT B1 ;  /* 0x0000000000017941 */ /* 0x000fea0003800200 */
.L_x_19511:
        /* <DEDUP_REMOVED lines=16> */
.L_x_19475:
        /* <DEDUP_REMOVED lines=21> */
.L_x_19433:
[----:B------:R-:W-:Y:S05]  /*2d770*/  BSYNC.RECONVERGENT B0 ;  /* 0x0000000000007941 */ /* 0x000fea0003800200 */
.L_x_19432:
[----:B------:R-:W-:Y:S01]  /*2d780*/  FADD.FTZ R0, RZ, R16 ;  /* 0x00000010ff007221 */ /* 0x000fe20000010000 */
        /* <DEDUP_REMOVED lines=18> */
[----:B0-23--:R-:W-:-:S04]  /*2d8b0*/  FADD.FTZ R189, R9, R0 ;  /* 0x0000000009bd7221 */ /* 0x00dfc80000010000 */
        /* <DEDUP_REMOVED lines=190> */
.L_x_19517:
[----:B------:R-:W-:Y:S05]  /*2e4a0*/  BSYNC.RECONVERGENT B0 ;  /* 0x0000000000007941 */ /* 0x000fea0003800200 */
.L_x_19516:
        /* <DEDUP_REMOVED lines=13> */
.L_x_19519:
[----:B------:R-:W-:Y:S05]  /*2e580*/  BSYNC.RECONVERGENT B0 ;  /* 0x0000000000007941 */ /* 0x000fea0003800200 */
.L_x_19518:
        /* <DEDUP_REMOVED lines=9> */
[C---:B-1----:R-:W-:Y:S01]  /*2e620*/  FMUL.FTZ R197, R185.reuse, R196 ;  /* 0x000000c4b9c57220 */ /* 0x042fe20000410000 */
[----:B------:R-:W1:Y:S01]  /*2e630*/  MUFU.RCP R193, R191 ;  /* 0x000000bf00c17308 */ /* 0x000e620000001000 */
[----:B------:R-:W-:-:S02]  /*2e640*/  FADD.FTZ R185, -R185, R188 ;  /* 0x000000bcb9b97221 */ /* 0x000fc40000010100 */
[----:B------:R-:W-:Y:S02]  /*2e650*/  FFMA.FTZ R0, R194, R188, R197 ;  /* 0x000000bcc2007223 */ /* 0x000fe400000100c5 */
        /* <DEDUP_REMOVED lines=26> */
[----:B-1----:R-:W-:-:S04]  /*2e800*/  FADD.FTZ R188, R185, R188 ;  /* 0x000000bcb9bc7221 */ /* 0x002fc80000010000 */
[----:B------:R-:W-:Y:S02]  /*2e810*/  FFMA.FTZ R197, R197, R190, R188 ;  /* 0x000000bec5c57223 */ /* 0x000fe400000100bc */
[----:B------:R-:W1:Y:S03]  /*2e820*/  @!P0 LDC.64 R188, c[0x0][0x3c0] ;  /* 0x0000f000ffbc8b82 */ /* 0x000e660000000a00 */
[----:B------:R-:W0:Y:S05]  /*2e830*/  SHFL.IDX PT, R194, R197, RZ, 0x1f ;  /* 0x00001fffc5c27589 */ /* 0x000e2a00000e0000 */
[----:B------:R-:W2:Y:S01]  /*2e840*/  @!P0 LDC.64 R190, c[0x0][0x3c8] ;  /* 0x0000f200ffbe8b82 */ /* 0x000ea20000000a00 */
[----:B-1----:R-:W-:-:S04]  /*2e850*/  @!P0 IMAD.WIDE R188, R184, 0x4, R188 ;  /* 0x00000004b8bc8825 */ /* 0x002fc800078e02bc */
[----:B0-----:R-:W-:Y:S01]  /*2e860*/  FFMA.FTZ R173, R194, UR12, R193 ;  /* 0x0000000cc2ad7c23 */ /* 0x001fe200080100c1 */
[----:B------:R0:W-:Y:S03]  /*2e870*/  @!P0 STG.E desc[UR8][R188.64], R201 ;  /* 0x000000c9bc008986 */ /* 0x0001e6000c101908 */
[----:B------:R-:W-:Y:S01]  /*2e880*/  FADD.FTZ R173, R173, R202 ;  /* 0x000000caadad7221 */ /* 0x000fe20000010000 */
[----:B--2---:R-:W-:-:S05]  /*2e890*/  @!P0 IMAD.WIDE R190, R184, 0x4, R190 ;  /* 0x00000004b8be8825 */ /* 0x004fca00078e02be */
        /* <DEDUP_REMOVED lines=35> */
.L_x_19521:
[----:B------:R-:W-:Y:S05]  /*2ead0*/  BSYNC.RECONVERGENT B0 ;  /* 0x0000000000007941 */ /* 0x000fea0003800200 */
.L_x_19520:
[----:B------:R-:W-:Y:S01]  /*2eae0*/  LOP3.LUT P0, RZ, R186, 0x200, RZ, 0xc0, !PT ;  /* 0x00000200baff7812 */ /* 0x000fe2000780c0ff */
        /* <DEDUP_REMOVED lines=34> */
.L_x_19523:
[----:B------:R-:W-:Y:S05]  /*2ed10*/  BSYNC.RECONVERGENT B0 ;  /* 0x0000000000007941 */ /* 0x000fea0003800200 */
.L_x_19522:
[----:B------:R-:W-:Y:S01]  /*2ed20*/  LOP3.LUT P0, RZ, R186, 0x100, RZ, 0xc0, !PT ;  /* 0x00000100baff7812 */ /* 0x000fe2000780c0ff */
        /* <DEDUP_REMOVED lines=34> */
.L_x_19525:
[----:B------:R-:W-:Y:S05]  /*2ef50*/  BSYNC.RECONVERGENT B0 ;  /* 0x0000000000007941 */ /* 0x000fea0003800200 */
.L_x_19524:
[----:B------:R-:W-:Y:S01]  /*2ef60*/  LOP3.LUT P0, RZ, R186, 0x40, RZ, 0xc0, !PT ;  /* 0x00000040baff7812 */ /* 0x000fe2000780c0ff */
        /* <DEDUP_REMOVED lines=34> */
.L_x_19527:
[----:B------:R-:W-:Y:S05]  /*2f190*/  BSYNC.RECONVERGENT B0 ;  /* 0x0000000000007941 */ /* 0x000fea0003800200 */
.L_x_19526:
[----:B------:R-:W-:Y:S01]  /*2f1a0*/  LOP3.LUT P0, RZ, R186, 0x10, RZ, 0xc0, !PT ;  /* 0x00000010baff7812 */ /* 0x000fe2000780c0ff */
[----:B------:R-:W-:-:S12]  /*2f1b0*/  BSSY.RECONVERGENT B0, `(.L_x_19528) ;  /* 0x0000022000007945 */ /* 0x000fd80003800200 */
        /* <DEDUP_REMOVED lines=33> */
.L_x_19529:
[----:B------:R-:W-:Y:S05]  /*2f3d0*/  BSYNC.RECONVERGENT B0 ;  /* 0x0000000000007941 */ /* 0x000fea0003800200 */
.L_x_19528:
        /* <DEDUP_REMOVED lines=35> */
.L_x_19531:
[----:B------:R-:W-:Y:S05]  /*2f610*/  BSYNC.RECONVERGENT B0 ;  /* 0x0000000000007941 */ /* 0x000fea0003800200 */
.L_x_19530:
        /* <DEDUP_REMOVED lines=34> */
.L_x_19533:
[----:B------:R-:W-:Y:S05]  /*2f840*/  BSYNC.RECONVERGENT B0 ;  /* 0x0000000000007941 */ /* 0x000fea0003800200 */
.L_x_19532:
[----:B0-----:R-:W0:Y:S01]  /*2f850*/  LDC.64 R172, c[0x0][0x380] ;  /* 0x0000e000ffac7b82 */ /* 0x001e220000000a00 */
[----:B------:R-:W-:Y:S01]  /*2f860*/  UPLOP3.LUT UP1, UPT, UPT, UPT, UP1, 0x40, 0x4 ;  /* 0x000000000004789c */ /* 0x000fe20003f2e810 */
[----:B0-----:R-:W-:-:S04]  /*2f870*/  IADD3 R184, PT, PT, R184, R172, RZ ;  /* 0x000000acb8b87210 */ /* 0x001fc80007ffe0ff */
[----:B------:R-:W-:-:S13]  /*2f880*/  ISETP.GE.AND P0, PT, R184, R173, PT ;  /* 0x000000adb800720c */ /* 0x000fda0003f06270 */
[----:B------:R-:W-:Y:S05]  /*2f890*/  @!P0 BRA `(.L_x_19534) ;  /* 0xfffffd18004c8947 */ /* 0x000fea000383ffff */
[----:B------:R-:W-:Y:S05]  /*2f8a0*/  EXIT ;  /* 0x000000000000794d */ /* 0x000fea0003800000 */
.L_x_19535:
        /* <DEDUP_REMOVED lines=13> */
.L_x_42363:


//--------------------- .text._ZN10layer_norm13ln_fwd_kernelINS_13Kernel_traitsIf13__nv_bfloat16fS2_fjLj7168ELj1ELj1ELj4ELj16ENS_18Kernel_traits_baseILj7168EfS2_fS2_fjLj128EEEEELb1ELb0ELb0ELb1EEEvNS_9FwdParamsE --------------------------
	.section	.text._ZN10layer_norm13ln_fwd_kernelINS_13Kernel_traitsIf13__nv_bfloat16fS2_fjLj7168ELj1ELj1ELj4ELj16ENS_18Kernel_traits_baseILj7168EfS2_fS2_fjLj128EEEEELb1ELb0ELb0ELb1EEEvNS_9FwdParamsE,"ax",@progbits
	.align	128
        .global         _ZN10layer_norm13ln_fwd_kernelINS_13Kernel_traitsIf13__nv_bfloat16fS2_fjLj7168ELj1ELj1ELj4ELj16ENS_18Kernel_traits_baseILj7168EfS2_fS2_fjLj128EEEEELb1ELb0ELb0ELb1EEEvNS_9FwdParamsE
        .type           _ZN10layer_norm13ln_fwd_kernelINS_13Kernel_traitsIf13__nv_bfloat16fS2_fjLj7168ELj1ELj1ELj4ELj16ENS_18Kernel_traits_baseILj7168EfS2_fS2_fjLj128EEEEELb1ELb0ELb0ELb1EEEvNS_9FwdParamsE,@function
        .size           _ZN10layer_norm13ln_fwd_kernelINS_13Kernel_traitsIf13__nv_bfloat16fS2_fjLj7168ELj1ELj1ELj4ELj16ENS_18Kernel_traits_baseILj7168EfS2_fS2_fjLj128EEEEELb1ELb0ELb0ELb1EEEvNS_9FwdParamsE,(.L_x_42364 - _ZN10layer_norm13ln_fwd_kernelINS_13Kernel_traitsIf13__nv_bfloat16fS2_fjLj7168ELj1ELj1ELj4ELj16ENS_18Kernel_traits_baseILj7168EfS2_fS2_fjLj128EEEEELb1ELb0ELb0ELb1EEEvNS_9FwdParamsE)
        .other          _ZN10layer_norm13ln_fwd_kernelINS_13Kernel_traitsIf13__nv_bfloat16fS2_fjLj7168ELj1ELj1ELj4ELj16ENS_18Kernel_traits_baseILj7168EfS2_fS2_fjLj128EEEEELb1ELb0ELb0ELb1EEEvNS_9FwdParamsE,@"STO_CUDA_ENTRY STV_DEFAULT"
_ZN10layer_norm13ln_fwd_kernelINS_13Kernel_traitsIf13__nv_bfloat16fS2_fjLj7168ELj1ELj1ELj4ELj16ENS_18Kernel_traits_baseILj7168EfS2_fS2_fjLj128EEEEELb1ELb0ELb0ELb1EEEvNS_9FwdParamsE:
.text._ZN10layer_norm13ln_fwd_kernelINS_13Kernel_traitsIf13__nv_bfloat16fS2_fjLj7168ELj1ELj1ELj4ELj16ENS_18Kernel_traits_baseILj7168EfS2_fS2_fjLj128EEEEELb1ELb0ELb0ELb1EEEvNS_9FwdParamsE:
        /* <DEDUP_REMOVED lines=22> */
[----:B------:R-:W-:-:S03]  /*0160*/  IADD3 R16, PT, PT, R205, 0x32370b8f, RZ ;  /* 0x32370b8fcd107810 */ /* 0x000fc60007ffe0ff */
[----:B------:R-:W-:Y:S01]  /*0170*/  @P0 IMAD.X R21, RZ, RZ, R3, P1 ;  /* 0x000000ffff150224 */ /* 0x000fe200008e0603 */
[C---:B------:R-:W-:Y:S01]  /*0180*/  IADD3 R19, PT, PT, R204.reuse, -0x700cb87f, RZ ;  /* 0x8ff34781cc137810 */ /* 0x040fe20007ffe0ff */
[C---:B------:R-:W-:Y:S02]  /*0190*/  VIADD R15, R204.reuse, 0xdaa66d2b ;  /* 0xdaa66d2bcc0f7836 */ /* 0x040fe40000000000 */
[----:B------:R-:W-:Y:S01]  /*01a0*/  VIADD R17, R204, 0x1715609d ;  /* 0x1715609dcc117836 */ /* 0x000fe20000000000 */
[--C-:B------:R-:W-:Y:S01]  /*01b0*/  SHF.R.U64 R12, R20, 0x2, R21.reuse ;  /* 0x00000002140c7819 */ /* 0x100fe20000001215 */
[C---:B------:R-:W-:Y:S01]  /*01c0*/  VIADD R18, R205.reuse, 0xa9066899 ;  /* 0xa9066899cd127836 */ /* 0x040fe20000000000 */
        /* <DEDUP_REMOVED lines=36> */
.L_x_19536:
        /* <DEDUP_REMOVED lines=44> */
.L_x_19537:
[----:B------:R-:W1:Y:S02]  /*06d0*/  LDCU UR4, c[0x0][0x384] ;  /* 0x00007080ff0477ac */ /* 0x000e640008000800 */
[----:B-1----:R-:W-:-:S13]  /*06e0*/  ISETP.GE.AND P0, PT, R13, UR4, PT ;  /* 0x000000040d007c0c */ /* 0x002fda000bf06270 */
[----:B------:R-:W-:Y:S05]  /*06f0*/  @P0 EXIT ;  /* 0x000000000000094d */ /* 0x000fea0003800000 */
[----:B------:R-:W1:Y:S01]  /*0700*/  LDCU UR4, c[0x0][0x360] ;  /* 0x00006c00ff0477ac */ /* 0x000e620008000800 */
[----:B0-----:R-:W-:Y:S01]  /*0710*/  IMAD.HI.U32 R3, R12, -0x2daee0ad, RZ ;  /* 0xd2511f530c037827 */ /* 0x001fe200078e00ff */
[----:B------:R-:W-:Y:S02]  /*0720*/  IADD3 R8, PT, PT, R205, -0x4498517b, RZ ;  /* 0xbb67ae85cd087810 */ /* 0x000fe40007ffe0ff */
[----:B------:R-:W-:Y:S01]  /*0730*/  LOP3.LUT R20, R20, 0x3, RZ, 0xc0, !PT ;  /* 0x0000000314147812 */ /* 0x000fe200078ec0ff */
[----:B------:R-:W-:Y:S01]  /*0740*/  VIADD R4, R204, 0x9e3779b9 ;  /* 0x9e3779b9cc047836 */ /* 0x000fe20000000000 */
[----:B------:R-:W-:Y:S01]  /*0750*/  LOP3.LUT R3, R3, R205, RZ, 0x3c, !PT ;  /* 0x000000cd03037212 */ /* 0x000fe200078e3cff */
[----:B------:R-:W-:Y:S01]  /*0760*/  IMAD R9, R12, -0x2daee0ad, RZ ;  /* 0xd2511f530c097824 */ /* 0x000fe200078e02ff */
[----:B------:R-:W0:Y:S03]  /*0770*/  LDCU UR6, c[0x0][0x404] ;  /* 0x00008080ff0677ac */ /* 0x000e260008000800 */
[C---:B------:R-:W-:Y:S01]  /*0780*/  IMAD.HI.U32 R2, R3.reuse, -0x326172a9, RZ ;  /* 0xcd9e8d5703027827 */ /* 0x040fe200078e00ff */
[----:B------:R-:W2:Y:S03]  /*0790*/  LDCU UR7, c[0x0][0x408] ;  /* 0x00008100ff0777ac */ /* 0x000ea60008000800 */
[----:B------:R-:W-:Y:S01]  /*07a0*/  IMAD R3, R3, -0x326172a9, RZ ;  /* 0xcd9e8d5703037824 */ /* 0x000fe200078e02ff */
[----:B------:R-:W3:Y:S01]  /*07b0*/  LDCU UR12, c[0x0][0x388] ;  /* 0x00007100ff0c77ac */ /* 0x000ee20008000800 */
[----:B-1----:R-:W-:Y:S01]  /*07c0*/  IMAD R10, R13, UR4, R7 ;  /* 0x000000040d0a7c24 */ /* 0x002fe2000f8e0207 */
[----:B------:R-:W-:Y:S01]  /*07d0*/  LOP3.LUT R7, R7, 0xfffffffb, RZ, 0xc0, !PT ;  /* 0xfffffffb07077812 */ /* 0x000fe200078ec0ff */
[----:B------:R-:W1:Y:S02]  /*07e0*/  LDCU.U8 UR14, c[0x0][0x410] ;  /* 0x00008200ff0e77ac */ /* 0x000e640008000000 */
        /* <DEDUP_REMOVED lines=8> */
[----:B------:R-:W-:Y:S01]  /*0870*/  IMAD R5, R0, -0x2daee0ad, RZ ;  /* 0xd2511f5300057824 */ /* 0x000fe200078e02ff */
[----:B------:R-:W-:Y:S01]  /*0880*/  LOP3.LUT R6, R8, R9, R6, 0x96, !PT ;  /* 0x0000000908067212 */ /* 0x000fe200078e9606 */
[----:B------:R-:W-:Y:S02]  /*0890*/  VIADD R8, R205, 0x76cf5d0a ;  /* 0x76cf5d0acd087836 */ /* 0x000fe40000000000 */
        /* <DEDUP_REMOVED lines=14> */
[----:B------:R-:W-:Y:S01]  /*0980*/  IADD3 R4, PT, PT, R204, 0x78dde6e4, RZ ;  /* 0x78dde6e4cc047810 */ /* 0x000fe20007ffe0ff */
[----:B------:R-:W-:Y:S01]  /*0990*/  IMAD.HI.U32 R0, R2, -0x326172a9, RZ ;  /* 0xcd9e8d5702007827 */ /* 0x000fe200078e00ff */
[----:B------:R-:W-:-:S03]  /*09a0*/  LOP3.LUT R6, R8, R9, R6, 0x96, !PT ;  /* 0x0000000908067212 */ /* 0x000fc600078e9606 */
[----:B------:R-:W-:Y:S01]  /*09b0*/  VIADD R14, R205, 0x646e171e ;  /* 0x646e171ecd0e7836 */ /* 0x000fe20000000000 */
[----:B------:R-:W-:Y:S01]  /*09c0*/  LOP3.LUT R0, R4, R5, R0, 0x96, !PT ;  /* 0x0000000504007212 */ /* 0x000fe200078e9600 */
[----:B------:R-:W-:Y:S02]  /*09d0*/  IMAD R5, R2, -0x326172a9, RZ ;  /* 0xcd9e8d5702057824 */ /* 0x000fe400078e02ff */
[----:B------:R-:W-:-:S04]  /*09e0*/  IMAD.HI.U32 R2, R6, -0x326172a9, RZ ;  /* 0xcd9e8d5706027827 */ /* 0x000fc800078e00ff */
[----:B------:R-:W-:Y:S01]  /*09f0*/  IMAD R4, R3, -0x2daee0ad, RZ ;  /* 0xd2511f5303047824 */ /* 0x000fe200078e02ff */
[----:B------:R-:W-:Y:S01]  /*0a00*/  LOP3.LUT R2, R17, R5, R2, 0x96, !PT ;  /* 0x0000000511027212 */ /* 0x000fe200078e9602 */
[C---:B------:R-:W-:Y:S01]  /*0a10*/  IMAD.HI.U32 R3, R0.reuse, -0x2daee0ad, RZ ;  /* 0xd2511f5300037827 */ /* 0x040fe200078e00ff */
[----:B------:R-:W2:Y:S03]  /*0a20*/  LDC.64 R16, c[0x0][0x3e0] ;  /* 0x0000f800ff107b82 */ /* 0x000ea60000000a00 */
[----:B------:R-:W-:Y:S01]  /*0a30*/  IMAD R9, R0, -0x2daee0ad, RZ ;  /* 0xd2511f5300097824 */ /* 0x000fe200078e02ff */
[----:B------:R-:W-:Y:S01]  /*0a40*/  LOP3.LUT R3, R18, R4, R3, 0x96, !PT ;  /* 0x0000000412037212 */ /* 0x000fe200078e9603 */
[----:B------:R-:W-:-:S04]  /*0a50*/  IMAD.HI.U32 R8, R2, -0x2daee0ad, RZ ;  /* 0xd2511f5302087827 */ /* 0x000fc800078e00ff */
[----:B------:R-:W-:Y:S01]  /*0a60*/  IMAD R5, R6, -0x326172a9, RZ ;  /* 0xcd9e8d5706057824 */ /* 0x000fe200078e02ff */
[----:B------:R-:W-:Y:S01]  /*0a70*/  LOP3.LUT R8, R14, R9, R8, 0x96, !PT ;  /* 0x000000090e087212 */ /* 0x000fe200078e9608 */
[----:B------:R-:W-:-:S04]  /*0a80*/  IMAD.HI.U32 R0, R3, -0x326172a9, RZ ;  /* 0xcd9e8d5703007827 */ /* 0x000fc800078e00ff */
[----:B------:R-:W-:Y:S02]  /*0a90*/  VIADD R4, R204, 0xb54cda56 ;  /* 0xb54cda56cc047836 */ /* 0x000fe40000000000 */
[----:B------:R-:W-:Y:S02]  /*0aa0*/  IMAD R6, R2, -0x2daee0ad, RZ ;  /* 0xd2511f5302067824 */ /* 0x000fe400078e02ff */
[----:B------:R-:W-:Y:S01]  /*0ab0*/  IMAD R3, R3, -0x326172a9, RZ ;  /* 0xcd9e8d5703037824 */ /* 0x000fe200078e02ff */
[----:B------:R-:W-:Y:S01]  /*0ac0*/  LOP3.LUT R0, R4, R5, R0, 0x96, !PT ;  /* 0x0000000504007212 */ /* 0x000fe200078e9600 */
[----:B------:R-:W-:Y:S01]  /*0ad0*/  IMAD.HI.U32 R2, R8, -0x326172a9, RZ ;  /* 0xcd9e8d5708027827 */ /* 0x000fe200078e00ff */
[----:B------:R-:W-:Y:S02]  /*0ae0*/  IADD3 R4, PT, PT, R204, 0x5384540f, RZ ;  /* 0x5384540fcc047810 */ /* 0x000fe40007ffe0ff */
[----:B--2---:R-:W-:Y:S01]  /*0af0*/  ISETP.NE.U32.AND P0, PT, R16, RZ, PT ;  /* 0x000000ff1000720c */ /* 0x004fe20003f05070 */
[----:B------:R-:W-:Y:S01]  /*0b00*/  IMAD.HI.U32 R5, R0, -0x2daee0ad, RZ ;  /* 0xd2511f5300057827 */ /* 0x000fe200078e00ff */
[----:B------:R-:W-:-:S02]  /*0b10*/  LOP3.LUT R2, R4, R3, R2, 0x96, !PT ;  /* 0x0000000304027212 */ /* 0x000fc400078e9602 */
[----:B------:R-:W-:Y:S01]  /*0b20*/  IADD3 R4, PT, PT, R204, -0xe443238, RZ ;  /* 0xf1bbcdc8cc047810 */ /* 0x000fe20007ffe0ff */
[----:B------:R-:W-:Y:S01]  /*0b30*/  VIADD R9, R205, 0x1fd5c5a3 ;  /* 0x1fd5c5a3cd097836 */ /* 0x000fe20000000000 */
[----:B------:R-:W-:Y:S01]  /*0b40*/  ISETP.NE.AND.EX P0, PT, R17, RZ, PT, P0 ;  /* 0x000000ff1100720c */ /* 0x000fe20003f05300 */
[----:B------:R-:W-:Y:S02]  /*0b50*/  VIADD R14, R205, 0xdb3d7428 ;  /* 0xdb3d7428cd0e7836 */ /* 0x000fe40000000000 */
[----:B------:R-:W-:Y:S01]  /*0b60*/  IMAD R3, R8, -0x326172a9, RZ ;  /* 0xcd9e8d5708037824 */ /* 0x000fe200078e02ff */
[----:B------:R-:W-:Y:S01]  /*0b70*/  LOP3.LUT R5, R9, R6, R5, 0x96, !PT ;  /* 0x0000000609057212 */ /* 0x000fe200078e9605 */
[----:B------:R-:W-:Y:S02]  /*0b80*/  IMAD R9, R0, -0x2daee0ad, RZ ;  /* 0xd2511f5300097824 */ /* 0x000fe400078e02ff */
[----:B------:R-:W-:-:S04]  /*0b90*/  IMAD.HI.U32 R6, R2, -0x2daee0ad, RZ ;  /* 0xd2511f5302067827 */ /* 0x000fc800078e00ff */
[----:B------:R-:W-:Y:S01]  /*0ba0*/  IMAD.HI.U32 R0, R5, -0x326172a9, RZ ;  /* 0xcd9e8d5705007827 */ /* 0x000fe200078e00ff */
[----:B------:R-:W-:Y:S02]  /*0bb0*/  LOP3.LUT R6, R14, R9, R6, 0x96, !PT ;  /* 0x000000090e067212 */ /* 0x000fe400078e9606 */
[----:B------:R-:W-:Y:S02]  /*0bc0*/  @P0 LOP3.LUT R7, R7, 0x4, RZ, 0xfc, !PT ;  /* 0x0000000407070812 */ /* 0x000fe400078efcff */
[----:B------:R-:W-:Y:S01]  /*0bd0*/  LOP3.LUT R0, R4, R3, R0, 0x96, !PT ;  /* 0x0000000304007212 */ /* 0x000fe200078e9600 */
[----:B------:R-:W-:Y:S02]  /*0be0*/  IMAD R4, R5, -0x326172a9, RZ ;  /* 0xcd9e8d5705047824 */ /* 0x000fe400078e02ff */
        /* <DEDUP_REMOVED lines=8> */
.L_x_19891:
[----:B------:R-:W-:Y:S01]  /*0c70*/  LOP3.LUT P0, RZ, R7, 0x4, RZ, 0xc0, !PT ;  /* 0x0000000407ff7812 */ /* 0x000fe2000780c0ff */
[----:B0-----:R-:W0:Y:S01]  /*0c80*/  S2R R4, SR_TID.X ;  /* 0x0000000000047919 */ /* 0x001e220000002100 */
[----:B------:R-:W1:Y:S01]  /*0c90*/  LDC.64 R24, c[0x0][0x390] ;  /* 0x0000e400ff187b82 */ /* 0x000e620000000a00 */
        /* <DEDUP_REMOVED lines=8> */
[----:B-----5:R-:W5:Y:S01]  /*0d20*/  LDG.E.128 R28, desc[UR8][R28.64] ;  /* 0x000000081c1c7981 */ /* 0x020f62000c1e1d00 */
[----:B------:R-:W-:Y:S01]  /*0d30*/  UISETP.NE.U32.AND UP0, UPT, UR10, URZ, UPT ;  /* 0x000000ff0a00728c */ /* 0x000fe2000bf05070 */
[----:B------:R-:W-:Y:S02]  /*0d40*/  HFMA2 R17, -RZ, RZ, 0.1171875, 0 ;  /* 0x2f800000ff117431 */ /* 0x000fe400000001ff */
[----:B------:R-:W-:Y:S01]  /*0d50*/  IMAD.MOV.U32 R200, RZ, RZ, 0x3f800000 ;  /* 0x3f800000ffc87424 */ /* 0x000fe200078e00ff */
[C---:B------:R-:W-:Y:S01]  /*0d60*/  IADD3 R195, PT, PT, R205.reuse, -0x695add53, RZ ;  /* 0x96a522adcdc37810 */ /* 0x040fe20007ffe0ff */
[----:B------:R-:W-:Y:S01]  /*0d70*/  UISETP.NE.AND.EX UP0, UPT, UR11, URZ, UPT, UP0 ;  /* 0x000000ff0b00728c */ /* 0x000fe2000bf05300 */
[C---:B------:R-:W-:Y:S01]  /*0d80*/  VIADD R199, R204.reuse, 0x1715609d ;  /* 0x1715609dccc77836 */ /* 0x040fe20000000000 */
[----:B------:R-:W-:Y:S01]  /*0d90*/  IADD3 R192, PT, PT, R204, -0x255992d5, RZ ;  /* 0xdaa66d2bccc07810 */ /* 0x000fe20007ffe0ff */
        /* <DEDUP_REMOVED lines=21> */
.L_x_42199:
[----:B------:R-:W-:Y:S05]  /*0ef0*/  BRX R14 -0xf00                                         (*"BRANCH_TARGETS .L_x_42200,.L_x_42201,.L_x_42202"*) ;  /* 0xfffffff00e407949 */ /* 0x000fea000383ffff */
.L_x_42202:
[----:B------:R-:W-:Y:S01]  /*0f00*/  IADD3 R2, PT, PT, R20, 0x1, RZ ;  /* 0x0000000114027810 */ /* 0x000fe20007ffe0ff */
[----:B------:R-:W-:Y:S02]  /*0f10*/  IMAD.MOV.U32 R0, RZ, RZ, R206 ;  /* 0x000000ffff007224 */ /* 0x000fe400078e00ce */
[----:B------:R-:W-:Y:S01]  /*0f20*/  IMAD.MOV.U32 R16, RZ, RZ, R9 ;  /* 0x000000ffff107224 */ /* 0x000fe200078e0009 */
[----:B------:R-:W-:Y:S06]  /*0f30*/  BRA `(.L_x_19539) ;  /* 0x0000000400147947 */ /* 0x000fec0003800000 */
.L_x_42200:
[----:B------:R-:W-:Y:S01]  /*0f40*/  MOV R0, R206 ;  /* 0x000000ce00007202 */ /* 0x000fe20000000f00 */
[----:B------:R-:W-:Y:S02]  /*0f50*/  IMAD.MOV.U32 R2, RZ, RZ, 0x3 ;  /* 0x00000003ff027424 */ /* 0x000fe400078e00ff */
[----:B------:R-:W-:Y:S01]  /*0f60*/  IMAD.MOV.U32 R16, RZ, RZ, R8 ;  /* 0x000000ffff107224 */ /* 0x000fe200078e0008 */
[----:B------:R-:W-:Y:S06]  /*0f70*/  BRA `(.L_x_19539) ;  /* 0x0000000400047947 */ /* 0x000fec0003800000 */
.L_x_42201:
        /* <DEDUP_REMOVED lines=12> */
.L_x_19540:
        /* <DEDUP_REMOVED lines=51> */
[----:B------:R-:W-:Y:S02]  /*1370*/  LOP3.LUT R8, R195, R8, R21, 0x96, !PT ;  /* 0x00000008c3087212 */ /* 0x000fe400078e9615 */
[----:B------:R-:W-:-:S07]  /*1380*/  MOV R0, R20 ;  /* 0x0000001400007202 */ /* 0x000fce0000000f00 */
.L_x_19539:
        /* <DEDUP_REMOVED lines=10> */
[----:B------:R-:W-:Y:S01]  /*1430*/  FMUL.FTZ R15, R15, UR5 ;  /* 0x000000050f0f7c20 */ /* 0x000fe20008410000 */
[----:B------:R-:W-:-:S04]  /*1440*/  IMAD.MOV.U32 R14, RZ, RZ, R6 ;  /* 0x000000ffff0e7224 */ /* 0x000fc800078e0006 */
[----:B------:R-:W-:Y:S02]  /*1450*/  FSEL R15, R15, RZ, !P0 ;  /* 0x000000ff0f0f7208 */ /* 0x000fe40004000000 */
[----:B------:R-:W-:-:S03]  /*1460*/  PLOP3.LUT P0, PT, P0, PT, PT, 0x8, 0x80 ;  /* 0x000000000080781c */ /* 0x000fc6000070e170 */
[----:B------:R-:W-:Y:S01]  /*1470*/  FADD.FTZ R72, R72, R15 ;  /* 0x0000000f48487221 */ /* 0x000fe20000010000 */
        /* <DEDUP_REMOVED lines=10> */
.L_x_19542:
        /* <DEDUP_REMOVED lines=12> */
.L_x_19543:
        /* <DEDUP_REMOVED lines=52> */
[----:B------:R-:W-:-:S07]  /*1920*/  HFMA2 R20, -RZ, RZ, 0, 0 ;  /* 0x00000000ff147431 */ /* 0x000fce00000001ff */
.L_x_19541:
        /* <DEDUP_REMOVED lines=22> */
.L_x_19545:
        /* <DEDUP_REMOVED lines=12> */
.L_x_19546:
        /* <DEDUP_REMOVED lines=52> */
.L_x_19544:
        /* <DEDUP_REMOVED lines=22> */
.L_x_19548:
        /* <DEDUP_REMOVED lines=12> */
.L_x_19549:
        /* <DEDUP_REMOVED lines=52> */
.L_x_19547:
[----:B------:R-:W-:Y:S01]  /*23f0*/  I2FP.F32.U32 R2, R2 ;  /* 0x0000000200027245 */ /* 0x000fe20000201000 */
[----:B------:R-:W-:Y:S01]  /*2400*/  IMAD.U32 R29, R29, 0x10000, RZ ;  /* 0x000100001d1d7824 */ /* 0x000fe200078e00ff */
[----:B------:R-:W-:Y:S01]  /*2410*/  ISETP.NE.AND P3, PT, R20, 0x1, PT ;  /* 0x000000011400780c */ /* 0x000fe20003f65270 */
[----:B------:R-:W-:Y:S01]  /*2420*/  IMAD.MOV.U32 R14, RZ, RZ, 0x2 ;  /* 0x00000002ff0e7424 */ /* 0x000fe200078e00ff */
[----:B------:R-:W-:Y:S01]  /*2430*/  IADD3 R15, PT, PT, R205, 0x646e171e, RZ ;  /* 0x646e171ecd0f7810 */ /* 0x000fe20007ffe0ff */
        /* <DEDUP_REMOVED lines=17> */
.L_x_19551:
        /* <DEDUP_REMOVED lines=12> */
.L_x_19552:
        /* <DEDUP_REMOVED lines=51> */
.L_x_19550:
        /* <DEDUP_REMOVED lines=22> */
.L_x_19554:
        /* <DEDUP_REMOVED lines=12> */
.L_x_19555:
        /* <DEDUP_REMOVED lines=51> */
.L_x_19553:
        /* <DEDUP_REMOVED lines=22> */
.L_x_19557:
        /* <DEDUP_REMOVED lines=12> */
.L_x_19558:
        /* <DEDUP_REMOVED lines=50> */
.L_x_19556:
        /* <DEDUP_REMOVED lines=22> */
.L_x_19560:
        /* <DEDUP_REMOVED lines=14> */
.L_x_19561:
        /* <DEDUP_REMOVED lines=49> */
[----:B------:R-:W-:-:S07]  /*3920*/  LOP3.LUT R8, R195, R8, R23, 0x96, !PT ;  /* 0x00000008c3087212 */ /* 0x000fce00078e9617 */
.L_x_19559:
        /* <DEDUP_REMOVED lines=10> */
.L_x_19538:
[----:B------:R-:W-:Y:S01]  /*39d0*/  ISETP.NE.AND P0, PT, R20, 0x1, PT ;  /* 0x000000011400780c */ /* 0x000fe20003f05270 */
[C---:B------:R-:W-:Y:S01]  /*39e0*/  VIADD R16, R205.reuse, 0x76cf5d0a ;  /* 0x76cf5d0acd107836 */ /* 0x040fe20000000000 */
[C---:B------:R-:W-:Y:S01]  /*39f0*/  IADD3 R15, PT, PT, R205.reuse, 0x646e171e, RZ ;  /* 0x646e171ecd0f7810 */ /* 0x040fe20007ffe0ff */
[C---:B------:R-:W-:Y:S01]  /*3a00*/  VIADD R14, R205.reuse, 0xbb67ae85 ;  /* 0xbb67ae85cd0e7836 */ /* 0x040fe20000000000 */
[C---:B------:R-:W-:Y:S01]  /*3a10*/  IADD3 R23, PT, PT, R205.reuse, -0x126145ec, RZ ;  /* 0xed9eba14cd177810 */ /* 0x040fe20007ffe0ff */
[----:B------:R-:W-:Y:S01]  /*3a20*/  VIADD R21, R205, 0x1fd5c5a3 ;  /* 0x1fd5c5a3cd157836 */ /* 0x000fe20000000000 */
[----:B------:R-:W-:Y:S01]  /*3a30*/  MOV R33, 0x2 ;  /* 0x0000000200217802 */ /* 0x000fe20000000f00 */
[C---:B------:R-:W-:Y:S02]  /*3a40*/  VIADD R2, R204.reuse, 0xf1bbcdc8 ;  /* 0xf1bbcdc8cc027836 */ /* 0x040fe40000000000 */
[----:B------:R-:W-:Y:S02]  /*3a50*/  VIADD R22, R204, 0xb54cda56 ;  /* 0xb54cda56cc167836 */ /* 0x000fe40000000000 */
[----:B------:R-:W-:-:S02]  /*3a60*/  IMAD.MOV.U32 R26, RZ, RZ, R6 ;  /* 0x000000ffff1a7224 */ /* 0x000fc400078e0006 */
        /* <DEDUP_REMOVED lines=12> */
.L_x_19564:
        /* <DEDUP_REMOVED lines=12> */
.L_x_19565:
        /* <DEDUP_REMOVED lines=46> */
.L_x_19563:
[----:B------:R-:W-:Y:S01]  /*3ed0*/  ISETP.NE.AND P0, PT, R33, 0x1, PT ;  /* 0x000000012100780c */ /* 0x000fe20003f05270 */
[----:B-----5:R-:W-:Y:S01]  /*3ee0*/  IMAD.U32 R27, R28, 0x10000, RZ ;  /* 0x000100001c1b7824 */ /* 0x020fe200078e00ff */
[----:B------:R-:W-:Y:S01]  /*3ef0*/  I2FP.F32.U32 R20, R26 ;  /* 0x0000001a00147245 */ /* 0x000fe20000201000 */
[----:B------:R-:W-:Y:S01]  /*3f00*/  UMOV UR4, UR6 ;  /* 0x0000000600047c82 */ /* 0x000fe20008000000 */
[----:B------:R-:W-:Y:S01]  /*3f10*/  UMOV UR5, UR7 ;  /* 0x0000000700057c82 */ /* 0x000fe20008000000 */
[----:B------:R-:W-:Y:S01]  /*3f20*/  FMUL.FTZ R27, R27, R200 ;  /* 0x000000c81b1b7220 */ /* 0x000fe20000410000 */
[----:B------:R-:W-:Y:S02]  /*3f30*/  HFMA2 R26, -RZ, RZ, 0, 1.1920928955078125e-07 ;  /* 0x00000002ff1a7431 */ /* 0x000fe400000001ff */
[----:B------:R-:W-:Y:S01]  /*3f40*/  FFMA.FTZ R20, R20, R17, 1.1641532182693481445e-10 ;  /* 0x2f00000014147423 */ /* 0x000fe20000010011 */
[----:B------:R-:W-:Y:S01]  /*3f50*/  PRMT R28, R28, 0x7632, R28 ;  /* 0x000076321c1c7816 */ /* 0x000fe2000000001c */
[----:B------:R-:W-:-:S03]  /*3f60*/  FMUL.FTZ R72, R27, UR5 ;  /* 0x000000051b487c20 */ /* 0x000fc60008410000 */
[----:B------:R-:W-:Y:S01]  /*3f70*/  FSETP.LE.FTZ.AND P1, PT, R20, UR4, PT ;  /* 0x0000000414007c0b */ /* 0x000fe2000bf33000 */
[----:B------:R-:W-:-:S03]  /*3f80*/  IMAD.MOV.U32 R20, RZ, RZ, R6 ;  /* 0x000000ffff147224 */ /* 0x000fc600078e0006 */
        /* <DEDUP_REMOVED lines=10> */
.L_x_19567:
        /* <DEDUP_REMOVED lines=12> */
.L_x_19568:
        /* <DEDUP_REMOVED lines=46> */
.L_x_19566:
        /* <DEDUP_REMOVED lines=18> */
.L_x_19570:
        /* <DEDUP_REMOVED lines=12> */
.L_x_19571:
        /* <DEDUP_REMOVED lines=46> */
.L_x_19569:
[----:B------:R-:W-:Y:S01]  /*4890*/  ISETP.NE.AND P2, PT, R28, 0x1, PT ;  /* 0x000000011c00780c */ /* 0x000fe20003f45270 */
[----:B------:R-:W-:Y:S01]  /*48a0*/  IMAD.U32 R27, R29, 0x10000, RZ ;  /* 0x000100001d1b7824 */ /* 0x000fe200078e00ff */
[----:B------:R-:W-:Y:S01]  /*48b0*/  I2FP.F32.U32 R20, R20 ;  /* 0x0000001400147245 */ /* 0x000fe20000201000 */
[----:B------:R-:W-:Y:S02]  /*48c0*/  IMAD.MOV.U32 R26, RZ, RZ, R6 ;  /* 0x000000ffff1a7224 */ /* 0x000fe400078e0006 */
[----:B------:R-:W-:Y:S02]  /*48d0*/  FMUL.FTZ R27, R27, R200 ;  /* 0x000000c81b1b7220 */ /* 0x000fe40000410000 */
[----:B------:R-:W-:Y:S02]  /*48e0*/  FFMA.FTZ R20, R20, R17, 1.1641532182693481445e-10 ;  /* 0x2f00000014147423 */ /* 0x000fe40000010011 */
[----:B------:R-:W-:-:S03]  /*48f0*/  FMUL.FTZ R74, R27, UR5 ;  /* 0x000000051b4a7c20 */ /* 0x000fc60008410000 */
[----:B------:R-:W-:Y:S02]  /*4900*/  FSETP.LE.FTZ.AND P1, PT, R20, UR4, PT ;  /* 0x0000000414007c0b */ /* 0x000fe4000bf33000 */
[----:B------:R-:W-:Y:S01]  /*4910*/  PRMT R20, R29, 0x7632, R20 ;  /* 0x000076321d147816 */ /* 0x000fe20000000014 */
[----:B------:R-:W-:Y:S01]  /*4920*/  HFMA2 R29, -RZ, RZ, 0, 1.1920928955078125e-07 ;  /* 0x00000002ff1d7431 */ /* 0x000fe200000001ff */
        /* <DEDUP_REMOVED lines=9> */
.L_x_19573:
        /* <DEDUP_REMOVED lines=12> */
.L_x_19574:
        /* <DEDUP_REMOVED lines=46> */
.L_x_19572:
        /* <DEDUP_REMOVED lines=18> */
.L_x_19576:
        /* <DEDUP_REMOVED lines=12> */
.L_x_19577:
        /* <DEDUP_REMOVED lines=46> */
.L_x_19575:
[----:B------:R-:W-:Y:S01]  /*5220*/  ISETP.NE.AND P4, PT, R26, 0x1, PT ;  /* 0x000000011a00780c */ /* 0x000fe20003f85270 */
[C---:B------:R-:W-:Y:S01]  /*5230*/  IMAD.U32 R27, R30.reuse, 0x10000, RZ ;  /* 0x000100001e1b7824 */ /* 0x040fe200078e00ff */
[----:B------:R-:W-:Y:S01]  /*5240*/  I2FP.F32.U32 R20, R20 ;  /* 0x0000001400147245 */ /* 0x000fe20000201000 */
[----:B------:R-:W-:Y:S01]  /*5250*/  HFMA2 R28, -RZ, RZ, 0, 1.1920928955078125e-07 ;  /* 0x00000002ff1c7431 */ /* 0x000fe200000001ff */
[----:B------:R-:W-:Y:S01]  /*5260*/  PRMT R30, R30, 0x7632, R30 ;  /* 0x000076321e1e7816 */ /* 0x000fe2000000001e */
        /* <DEDUP_REMOVED lines=14> */
.L_x_19579:
        /* <DEDUP_REMOVED lines=12> */
.L_x_19580:
        /* <DEDUP_REMOVED lines=46> */
.L_x_19578:
        /* <DEDUP_REMOVED lines=18> */
.L_x_19582:
        /* <DEDUP_REMOVED lines=12> */
.L_x_19583:
        /* <DEDUP_REMOVED lines=46> */
.L_x_19581:
        /* <DEDUP_REMOVED lines=19> */
.L_x_19585:
        /* <DEDUP_REMOVED lines=14> */
.L_x_19586:
        /* <DEDUP_REMOVED lines=46> */
.L_x_19584:
        /* <DEDUP_REMOVED lines=16> */
.L_x_19562:
        /* <DEDUP_REMOVED lines=13> */
[C---:B------:R-:W-:Y:S01]  /*6270*/  IADD3 R2, PT, PT, R3.reuse, 0x80, RZ ;  /* 0x0000008003027810 */ /* 0x040fe20007ffe0ff */
[----:B0-----:R-:W-:Y:S01]  /*6280*/  IMAD.WIDE.U32 R26, R3, 0x20, R202 ;  /* 0x00000020031a7825 */ /* 0x001fe200078e00ca */
[----:B------:R-:W-:-:S02]  /*6290*/  LOP3.LUT R31, R31, R30, RZ, 0xfc, !PT ;  /* 0x0000001e1f1f7212 */ /* 0x000fc400078efcff */
[----:B------:R-:W-:Y:S01]  /*62a0*/  LOP3.LUT R30, R20, R21, RZ, 0xfc, !PT ;  /* 0x00000015141e7212 */ /* 0x000fe200078efcff */
        /* <DEDUP_REMOVED lines=26> */
.L_x_19589:
        /* <DEDUP_REMOVED lines=12> */
.L_x_19590:
        /* <DEDUP_REMOVED lines=41> */
[----:B------:R-:W-:-:S05]  /*67a0*/  VIADD R9, R204, 0xf1bbcdc8 ;  /* 0xf1bbcdc8cc097836 */ /* 0x000fca0000000000 */
[----:B------:R-:W-:Y:S01]  /*67b0*/  LOP3.LUT R30, R9, R30, R29, 0x96, !PT ;  /* 0x0000001e091e7212 */ /* 0x000fe200078e961d */
[----:B------:R-:W-:-:S04]  /*67c0*/  IMAD.WIDE.U32 R8, R8, -0x326172a9, RZ ;  /* 0xcd9e8d5708087825 */ /* 0x000fc800078e00ff */
[----:B------:R-:W-:Y:S01]  /*67d0*/  IMAD.WIDE.U32 R30, R30, -0x2daee0ad, RZ ;  /* 0xd2511f531e1e7825 */ /* 0x000fe200078e00ff */
[----:B------:R-:W-:Y:S02]  /*67e0*/  MOV R6, R8 ;  /* 0x0000000800067202 */ /* 0x000fe40000000f00 */
[----:B------:R-:W-:Y:S02]  /*67f0*/  LOP3.LUT R9, R19, R28, R9, 0x96, !PT ;  /* 0x0000001c13097212 */ /* 0x000fe400078e9609 */
[----:B------:R-:W-:Y:S01]  /*6800*/  LOP3.LUT R8, R195, R26, R31, 0x96, !PT ;  /* 0x0000001ac3087212 */ /* 0x000fe200078e961f */
[----:B------:R-:W-:Y:S02]  /*6810*/  IMAD.MOV.U32 R26, RZ, RZ, R30 ;  /* 0x000000ffff1a7224 */ /* 0x000fe400078e001e */
[----:B------:R-:W-:-:S07]  /*6820*/  IMAD.MOV.U32 R30, RZ, RZ, R0 ;  /* 0x000000ffff1e7224 */ /* 0x000fce00078e0000 */
.L_x_19588:
        /* <DEDUP_REMOVED lines=24> */
.L_x_19592:
        /* <DEDUP_REMOVED lines=12> */
.L_x_19593:
        /* <DEDUP_REMOVED lines=41> */
[----:B------:R-:W-:Y:S02]  /*6d00*/  LOP3.LUT R33, R18, R30, R9, 0x96, !PT ;  /* 0x0000001e12217212 */ /* 0x000fe400078e9609 */
[----:B------:R-:W-:-:S03]  /*6d10*/  LOP3.LUT R27, R27, R32, R29, 0x96, !PT ;  /* 0x000000201b1b7212 */ /* 0x000fc600078e961d */
[----:B------:R-:W-:-:S04]  /*6d20*/  IMAD.WIDE.U32 R32, R33, -0x326172a9, RZ ;  /* 0xcd9e8d5721207825 */ /* 0x000fc800078e00ff */
[----:B------:R-:W-:Y:S01]  /*6d30*/  IMAD.WIDE.U32 R30, R27, -0x2daee0ad, RZ ;  /* 0xd2511f531b1e7825 */ /* 0x000fe200078e00ff */
[----:B------:R-:W-:-:S03]  /*6d40*/  LOP3.LUT R9, R19, R28, R33, 0x96, !PT ;  /* 0x0000001c13097212 */ /* 0x000fc600078e9621 */
[----:B------:R-:W-:Y:S01]  /*6d50*/  IMAD.MOV.U32 R6, RZ, RZ, R32 ;  /* 0x000000ffff067224 */ /* 0x000fe200078e0020 */
[----:B------:R-:W-:Y:S01]  /*6d60*/  LOP3.LUT R8, R195, R8, R31, 0x96, !PT ;  /* 0x00000008c3087212 */ /* 0x000fe200078e961f */
[----:B------:R-:W-:Y:S01]  /*6d70*/  IMAD.MOV.U32 R28, RZ, RZ, RZ ;  /* 0x000000ffff1c7224 */ /* 0x000fe200078e00ff */
[----:B------:R-:W-:-:S07]  /*6d80*/  MOV R26, R30 ;  /* 0x0000001e001a7202 */ /* 0x000fce0000000f00 */
.L_x_19591:
        /* <DEDUP_REMOVED lines=21> */
.L_x_19595:
        /* <DEDUP_REMOVED lines=12> */
.L_x_19596:
[----:B------:R-:W-:Y:S01]  /*6fa0*/  IMAD.WIDE.U32 R28, R10, -0x326172a9, RZ ;  /* 0xcd9e8d570a1c7825 */ /* 0x000fe200078e00ff */
[----:B------:R-:W-:Y:S02]  /*6fb0*/  LOP3.LUT R32, R5, R9, R205, 0x96, !PT ;  /* 0x0000000905207212 */ /* 0x000fe400078e96cd */
[C---:B------:R-:W-:Y:S01]  /*6fc0*/  IADD3 R27, PT, PT, R204.reuse, 0x78dde6e4, RZ ;  /* 0x78dde6e4cc1b7810 */ /* 0x040fe20007ffe0ff */
[----:B------:R-:W-:Y:S01]  /*6fd0*/  VIADD R9, R204, 0x9e3779b9 ;  /* 0x9e3779b9cc097836 */ /* 0x000fe20000000000 */
        /* <DEDUP_REMOVED lines=46> */
.L_x_19594:
[----:B------:R-:W-:Y:S01]  /*72c0*/  I2FP.F32.U32 R0, R0 ;  /* 0x0000000000007245 */ /* 0x000fe20000201000 */
[----:B------:R-:W-:Y:S01]  /*72d0*/  IMAD.MOV.U32 R20, RZ, RZ, R6 ;  /* 0x000000ffff147224 */ /* 0x000fe200078e0006 */
[----:B------:R-:W-:Y:S02]  /*72e0*/  SHF.L.U32 R27, R21, 0x10, RZ ;  /* 0x00000010151b7819 */ /* 0x000fe400000006ff */
[----:B------:R-:W-:Y:S01]  /*72f0*/  ISETP.NE.AND P2, PT, R29, 0x1, PT ;  /* 0x000000011d00780c */ /* 0x000fe20003f45270 */
[----:B------:R-:W-:Y:S02]  /*7300*/  FFMA.FTZ R0, R0, R17, 1.1641532182693481445e-10 ;  /* 0x2f00000000007423 */ /* 0x000fe40000010011 */
[----:B------:R-:W-:-:S03]  /*7310*/  FMUL.FTZ R27, R27, R200 ;  /* 0x000000c81b1b7220 */ /* 0x000fc60000410000 */
[----:B------:R-:W-:Y:S01]  /*7320*/  FSETP.GTU.FTZ.AND P1, PT, R0, UR4, PT ;  /* 0x0000000400007c0b */ /* 0x000fe2000bf3c000 */
[----:B------:R-:W-:Y:S01]  /*7330*/  FMUL.FTZ R27, R27, UR5 ;  /* 0x000000051b1b7c20 */ /* 0x000fe20008410000 */
[----:B------:R-:W-:-:S04]  /*7340*/  PRMT R0, R21, 0x7632, R0 ;  /* 0x0000763215007816 */ /* 0x000fc80000000000 */
        /* <DEDUP_REMOVED lines=13> */
.L_x_19598:
        /* <DEDUP_REMOVED lines=12> */
.L_x_19599:
        /* <DEDUP_REMOVED lines=50> */
.L_x_19597:
[----:B------:R-:W-:Y:S01]  /*7800*/  I2FP.F32.U32 R20, R20 ;  /* 0x0000001400147245 */ /* 0x000fe20000201000 */
[----:B------:R-:W-:Y:S01]  /*7810*/  IMAD.U32 R21, R0, 0x10000, RZ ;  /* 0x0001000000157824 */ /* 0x000fe200078e00ff */
[----:B------:R-:W-:-:S03]  /*7820*/  ISETP.NE.AND P3, PT, R27, 0x1, PT ;  /* 0x000000011b00780c */ /* 0x000fc60003f65270 */
[----:B------:R-:W-:Y:S01]  /*7830*/  FFMA.FTZ R20, R20, R17, 1.1641532182693481445e-10 ;  /* 0x2f00000014147423 */ /* 0x000fe20000010011 */
[----:B------:R-:W-:-:S04]  /*7840*/  FMUL.FTZ R21, R21, R200 ;  /* 0x000000c815157220 */ /* 0x000fc80000410000 */
[----:B------:R-:W-:Y:S01]  /*7850*/  FMUL.FTZ R21, R21, UR5 ;  /* 0x0000000515157c20 */ /* 0x000fe20008410000 */
[----:B------:R-:W-:Y:S01]  /*7860*/  FSETP.GTU.FTZ.AND P2, PT, R20, UR4, PT ;  /* 0x0000000414007c0b */ /* 0x000fe2000bf5c000 */
        /* <DEDUP_REMOVED lines=14> */
.L_x_19601:
        /* <DEDUP_REMOVED lines=12> */
.L_x_19602:
        /* <DEDUP_REMOVED lines=50> */
.L_x_19600:
        /* <DEDUP_REMOVED lines=22> */
.L_x_19604:
        /* <DEDUP_REMOVED lines=12> */
.L_x_19605:
        /* <DEDUP_REMOVED lines=50> */
.L_x_19603:
[----:B------:R-:W-:Y:S01]  /*8270*/  I2FP.F32.U32 R0, R0 ;  /* 0x0000000000007245 */ /* 0x000fe20000201000 */
[----:B------:R-:W-:Y:S01]  /*8280*/  IMAD.MOV.U32 R20, RZ, RZ, R6 ;  /* 0x000000ffff147224 */ /* 0x000fe200078e0006 */
        /* <DEDUP_REMOVED lines=19> */
.L_x_19607:
        /* <DEDUP_REMOVED lines=12> */
.L_x_19608:
        /* <DEDUP_REMOVED lines=50> */
.L_x_19606:
        /* <DEDUP_REMOVED lines=8> */
[----:B------:R-:W-:Y:S02]  /*8820*/  FSETP.GTU.FTZ.AND P5, PT, R0, UR4, PT ;  /* 0x0000000400007c0b */ /* 0x000fe4000bfbc000 */
[----:B------:R-:W-:Y:S02]  /*8830*/  PRMT R0, R23, 0x7632, R0 ;  /* 0x0000763217007816 */ /* 0x000fe40000000000 */
        /* <DEDUP_REMOVED lines=12> */
.L_x_19610:
        /* <DEDUP_REMOVED lines=14> */
.L_x_19611:
        /* <DEDUP_REMOVED lines=50> */
.L_x_19609:
        /* <DEDUP_REMOVED lines=10> */
.L_x_19587:
        /* <DEDUP_REMOVED lines=15> */
.L_x_19614:
        /* <DEDUP_REMOVED lines=12> */
.L_x_19615:
        /* <DEDUP_REMOVED lines=49> */
.L_x_19613:
        /* <DEDUP_REMOVED lines=21> */
.L_x_19617:
        /* <DEDUP_REMOVED lines=12> */
.L_x_19618:
        /* <DEDUP_REMOVED lines=50> */
.L_x_19616:
        /* <DEDUP_REMOVED lines=18> */
.L_x_19620:
        /* <DEDUP_REMOVED lines=12> */
.L_x_19621:
        /* <DEDUP_REMOVED lines=50> */
.L_x_19619:
        /* <DEDUP_REMOVED lines=8> */
[----:B------:R-:W-:Y:S02]  /*9d10*/  FSETP.LE.FTZ.AND P1, PT, R0, UR4, PT ;  /* 0x0000000400007c0b */ /* 0x000fe4000bf33000 */
        /* <DEDUP_REMOVED lines=10> */
.L_x_19623:
        /* <DEDUP_REMOVED lines=12> */
.L_x_19624:
        /* <DEDUP_REMOVED lines=50> */
.L_x_19622:
[----:B------:R-:W-:Y:S01]  /*a1a0*/  ISETP.NE.AND P3, PT, R29, 0x1, PT ;  /* 0x000000011d00780c */ /* 0x000fe20003f65270 */
[----:B------:R-:W-:Y:S01]  /*a1b0*/  IMAD.U32 R21, R0, 0x10000, RZ ;  /* 0x0001000000157824 */ /* 0x000fe200078e00ff */
[----:B------:R-:W-:Y:S01]  /*a1c0*/  I2FP.F32.U32 R20, R20 ;  /* 0x0000001400147245 */ /* 0x000fe20000201000 */
[----:B------:R-:W-:Y:S02]  /*a1d0*/  IMAD.MOV.U32 R0, RZ, RZ, R6 ;  /* 0x000000ffff007224 */ /* 0x000fe400078e0006 */
[----:B------:R-:W-:Y:S02]  /*a1e0*/  FMUL.FTZ R21, R21, R200 ;  /* 0x000000c815157220 */ /* 0x000fe40000410000 */
[----:B------:R-:W-:Y:S02]  /*a1f0*/  FFMA.FTZ R20, R20, R17, 1.1641532182693481445e-10 ;  /* 0x2f00000014147423 */ /* 0x000fe40000010011 */
[----:B------:R-:W-:-:S03]  /*a200*/  FMUL.FTZ R67, R21, UR5 ;  /* 0x0000000515437c20 */ /* 0x000fc60008410000 */
        /* <DEDUP_REMOVED lines=11> */
.L_x_19626:
        /* <DEDUP_REMOVED lines=12> */
.L_x_19627:
        /* <DEDUP_REMOVED lines=50> */
.L_x_19625:
        /* <DEDUP_REMOVED lines=19> */
.L_x_19629:
        /* <DEDUP_REMOVED lines=12> */
.L_x_19630:
        /* <DEDUP_REMOVED lines=44> */
[----:B------:R-:W-:-:S04]  /*ab50*/  IMAD.WIDE.U32 R28, R27, -0x2daee0ad, RZ ;  /* 0xd2511f531b1c7825 */ /* 0x000fc800078e00ff */
[----:B------:R-:W-:Y:S01]  /*ab60*/  HFMA2 R27, -RZ, RZ, 0, 0 ;  /* 0x00000000ff1b7431 */ /* 0x000fe200000001ff */
[----:B------:R-:W-:Y:S02]  /*ab70*/  LOP3.LUT R9, R19, R20, R31, 0x96, !PT ;  /* 0x0000001413097212 */ /* 0x000fe400078e961f */
[----:B------:R-:W-:Y:S01]  /*ab80*/  MOV R6, R30 ;  /* 0x0000001e00067202 */ /* 0x000fe20000000f00 */
[----:B------:R-:W-:Y:S01]  /*ab90*/  IMAD.MOV.U32 R26, RZ, RZ, R28 ;  /* 0x000000ffff1a7224 */ /* 0x000fe200078e001c */
[----:B------:R-:W-:-:S07]  /*aba0*/  LOP3.LUT R8, R195, R8, R29, 0x96, !PT ;  /* 0x00000008c3087212 */ /* 0x000fce00078e961d */
.L_x_19628:
        /* <DEDUP_REMOVED lines=18> */
.L_x_19632:
        /* <DEDUP_REMOVED lines=12> */
.L_x_19633:
        /* <DEDUP_REMOVED lines=50> */
.L_x_19631:
        /* <DEDUP_REMOVED lines=19> */
.L_x_19635:
        /* <DEDUP_REMOVED lines=14> */
.L_x_19636:
        /* <DEDUP_REMOVED lines=50> */
.L_x_19634:
        /* <DEDUP_REMOVED lines=16> */
.L_x_19612:
        /* <DEDUP_REMOVED lines=13> */
[----:B------:R-:W-:Y:S01]  /*b7b0*/  LOP3.LUT R20, R20, R0, R21, 0xfe, !PT ;  /* 0x0000000014147212 */ /* 0x000fe200078efe15 */
[----:B------:R-:W-:Y:S01]  /*b7c0*/  VIADD R0, R3, 0x100 ;  /* 0x0000010003007836 */ /* 0x000fe20000000000 */
[----:B------:R-:W-:Y:S02]  /*b7d0*/  SEL R21, RZ, 0x1, !P6 ;  /* 0x00000001ff157807 */ /* 0x000fe40007000000 */
[----:B------:R-:W-:Y:S02]  /*b7e0*/  LOP3.LUT R33, R33, R32, RZ, 0xfc, !PT ;  /* 0x0000002021217212 */ /* 0x000fe400078efcff */
        /* <DEDUP_REMOVED lines=24> */
.L_x_19639:
        /* <DEDUP_REMOVED lines=12> */
.L_x_19640:
        /* <DEDUP_REMOVED lines=41> */
[----:B------:R-:W-:Y:S02]  /*bcc0*/  LOP3.LUT R27, R27, R32, R29, 0x96, !PT ;  /* 0x000000201b1b7212 */ /* 0x000fe400078e961d */
[----:B------:R-:W-:Y:S01]  /*bcd0*/  MOV R29, R26 ;  /* 0x0000001a001d7202 */ /* 0x000fe20000000f00 */
[----:B------:R-:W-:-:S04]  /*bce0*/  IMAD.WIDE.U32 R32, R33, -0x326172a9, RZ ;  /* 0xcd9e8d5721207825 */ /* 0x000fc800078e00ff */
[----:B------:R-:W-:Y:S01]  /*bcf0*/  IMAD.WIDE.U32 R30, R27, -0x2daee0ad, RZ ;  /* 0xd2511f531b1e7825 */ /* 0x000fe200078e00ff */
[----:B------:R-:W-:-:S03]  /*bd00*/  LOP3.LUT R9, R19, R28, R33, 0x96, !PT ;  /* 0x0000001c13097212 */ /* 0x000fc600078e9621 */
[----:B------:R-:W-:Y:S01]  /*bd10*/  IMAD.MOV.U32 R6, RZ, RZ, R32 ;  /* 0x000000ffff067224 */ /* 0x000fe200078e0020 */
[----:B------:R-:W-:Y:S01]  /*bd20*/  LOP3.LUT R8, R195, R8, R31, 0x96, !PT ;  /* 0x00000008c3087212 */ /* 0x000fe200078e961f */
[----:B------:R-:W-:Y:S02]  /*bd30*/  IMAD.MOV.U32 R28, RZ, RZ, R30 ;  /* 0x000000ffff1c7224 */ /* 0x000fe400078e001e */
[----:B------:R-:W-:-:S07]  /*bd40*/  IMAD.MOV.U32 R27, RZ, RZ, RZ ;  /* 0x000000ffff1b7224 */ /* 0x000fce00078e00ff */
.L_x_19638:
        /* <DEDUP_REMOVED lines=24> */
.L_x_19642:
        /* <DEDUP_REMOVED lines=12> */
.L_x_19643:
        /* <DEDUP_REMOVED lines=50> */
.L_x_19641:
[----:B------:R-:W-:Y:S02]  /*c2b0*/  I2FP.F32.U32 R26, R26 ;  /* 0x0000001a001a7245 */ /* 0x000fe40000201000 */
[----:B------:R-:W-:Y:S02]  /*c2c0*/  SHF.L.U32 R27, R20, 0x10, RZ ;  /* 0x00000010141b7819 */ /* 0x000fe400000006ff */
[----:B------:R-:W-:Y:S01]  /*c2d0*/  ISETP.NE.AND P1, PT, R29, 0x1, PT ;  /* 0x000000011d00780c */ /* 0x000fe20003f25270 */
[----:B------:R-:W-:Y:S02]  /*c2e0*/  FFMA.FTZ R26, R26, R17, 1.1641532182693481445e-10 ;  /* 0x2f0000001a1a7423 */ /* 0x000fe40000010011 */
[----:B------:R-:W-:-:S03]  /*c2f0*/  FMUL.FTZ R27, R27, R200 ;  /* 0x000000c81b1b7220 */ /* 0x000fc60000410000 */
[----:B------:R-:W-:Y:S01]  /*c300*/  FSETP.GTU.FTZ.AND P0, PT, R26, UR4, PT ;  /* 0x000000041a007c0b */ /* 0x000fe2000bf1c000 */
[----:B------:R-:W-:Y:S01]  /*c310*/  FMUL.FTZ R27, R27, UR5 ;  /* 0x000000051b1b7c20 */ /* 0x000fe20008410000 */
        /* <DEDUP_REMOVED lines=14> */
.L_x_19645:
        /* <DEDUP_REMOVED lines=12> */
.L_x_19646:
        /* <DEDUP_REMOVED lines=50> */
.L_x_19644:
[----:B------:R-:W-:Y:S01]  /*c7e0*/  I2FP.F32.U32 R20, R20 ;  /* 0x0000001400147245 */ /* 0x000fe20000201000 */
[C---:B------:R-:W-:Y:S01]  /*c7f0*/  IMAD.U32 R27, R21.reuse, 0x10000, RZ ;  /* 0x00010000151b7824 */ /* 0x040fe200078e00ff */
[----:B------:R-:W-:Y:S02]  /*c800*/  ISETP.NE.AND P2, PT, R26, 0x1, PT ;  /* 0x000000011a00780c */ /* 0x000fe40003f45270 */
[----:B------:R-:W-:Y:S01]  /*c810*/  PRMT R29, R21, 0x7632, R29 ;  /* 0x00007632151d7816 */ /* 0x000fe2000000001d */
        /* <DEDUP_REMOVED lines=18> */
.L_x_19648:
        /* <DEDUP_REMOVED lines=12> */
.L_x_19649:
        /* <DEDUP_REMOVED lines=50> */
.L_x_19647:
        /* <DEDUP_REMOVED lines=21> */
.L_x_19651:
        /* <DEDUP_REMOVED lines=12> */
.L_x_19652:
        /* <DEDUP_REMOVED lines=50> */
.L_x_19650:
        /* <DEDUP_REMOVED lines=22> */
.L_x_19654:
        /* <DEDUP_REMOVED lines=12> */
.L_x_19655:
        /* <DEDUP_REMOVED lines=50> */
.L_x_19653:
        /* <DEDUP_REMOVED lines=21> */
.L_x_19657:
        /* <DEDUP_REMOVED lines=12> */
.L_x_19658:
        /* <DEDUP_REMOVED lines=50> */
.L_x_19656:
        /* <DEDUP_REMOVED lines=22> */
.L_x_19660:
        /* <DEDUP_REMOVED lines=14> */
.L_x_19661:
        /* <DEDUP_REMOVED lines=50> */
.L_x_19659:
        /* <DEDUP_REMOVED lines=10> */
.L_x_19637:
        /* <DEDUP_REMOVED lines=15> */
.L_x_19664:
        /* <DEDUP_REMOVED lines=12> */
.L_x_19665:
        /* <DEDUP_REMOVED lines=50> */
.L_x_19663:
        /* <DEDUP_REMOVED lines=8> */
[----:B------:R-:W-:Y:S01]  /*e810*/  FSETP.LE.FTZ.AND P1, PT, R26, UR4, PT ;  /* 0x000000041a007c0b */ /* 0x000fe2000bf33000 */
[----:B------:R-:W-:Y:S01]  /*e820*/  FMUL.FTZ R56, R27, UR5 ;  /* 0x000000051b387c20 */ /* 0x000fe20008410000 */
[----:B------:R-:W-:-:S11]  /*e830*/  MOV R26, R6 ;  /* 0x00000006001a7202 */ /* 0x000fd60000000f00 */
        /* <DEDUP_REMOVED lines=10> */
.L_x_19667:
        /* <DEDUP_REMOVED lines=12> */
.L_x_19668:
        /* <DEDUP_REMOVED lines=50> */
.L_x_19666:
        /* <DEDUP_REMOVED lines=18> */
.L_x_19670:
        /* <DEDUP_REMOVED lines=12> */
.L_x_19671:
        /* <DEDUP_REMOVED lines=50> */
.L_x_19669:
[----:B------:R-:W-:Y:S02]  /*f1c0*/  ISETP.NE.AND P2, PT, R26, 0x1, PT ;  /* 0x000000011a00780c */ /* 0x000fe40003f45270 */
[----:B------:R-:W-:Y:S02]  /*f1d0*/  I2FP.F32.U32 R20, R20 ;  /* 0x0000001400147245 */ /* 0x000fe40000201000 */
[C---:B------:R-:W-:Y:S02]  /*f1e0*/  SHF.L.U32 R27, R21.reuse, 0x10, RZ ;  /* 0x00000010151b7819 */ /* 0x040fe400000006ff */
[----:B------:R-:W-:Y:S01]  /*f1f0*/  PRMT R29, R21, 0x7632, R29 ;  /* 0x00007632151d7816 */ /* 0x000fe2000000001d */
[----:B------:R-:W-:Y:S01]  /*f200*/  FFMA.FTZ R20, R20, R17, 1.1641532182693481445e-10 ;  /* 0x2f00000014147423 */ /* 0x000fe20000010011 */
[----:B------:R-:W-:Y:S02]  /*f210*/  IMAD.MOV.U32 R21, RZ, RZ, 0x2 ;  /* 0x00000002ff157424 */ /* 0x000fe400078e00ff */
[----:B------:R-:W-:-:S02]  /*f220*/  FMUL.FTZ R27, R27, R200 ;  /* 0x000000c81b1b7220 */ /* 0x000fc40000410000 */
[----:B------:R-:W-:Y:S02]  /*f230*/  FSETP.LE.FTZ.AND P1, PT, R20, UR4, PT ;  /* 0x0000000414007c0b */ /* 0x000fe4000bf33000 */
[----:B------:R-:W-:Y:S01]  /*f240*/  FMUL.FTZ R58, R27, UR5 ;  /* 0x000000051b3a7c20 */ /* 0x000fe20008410000 */
        /* <DEDUP_REMOVED lines=10> */
.L_x_19673:
        /* <DEDUP_REMOVED lines=12> */
.L_x_19674:
        /* <DEDUP_REMOVED lines=50> */
.L_x_19672:
        /* <DEDUP_REMOVED lines=18> */
.L_x_19676:
        /* <DEDUP_REMOVED lines=12> */
.L_x_19677:
        /* <DEDUP_REMOVED lines=50> */
.L_x_19675:
        /* <DEDUP_REMOVED lines=19> */
.L_x_19679:
        /* <DEDUP_REMOVED lines=12> */
.L_x_19680:
        /* <DEDUP_REMOVED lines=50> */
.L_x_19678:
[----:B------:R-:W-:Y:S02]  /*100e0*/  ISETP.NE.AND P5, PT, R27, 0x1, PT ;  /* 0x000000011b00780c */ /* 0x000fe40003fa5270 */
[----:B------:R-:W-:Y:S02]  /*100f0*/  I2FP.F32.U32 R20, R20 ;  /* 0x0000001400147245 */ /* 0x000fe40000201000 */
[----:B------:R-:W-:Y:S01]  /*10100*/  SHF.L.U32 R21, R22, 0x10, RZ ;  /* 0x0000001016157819 */ /* 0x000fe200000006ff */
[----:B------:R-:W-:Y:S02]  /*10110*/  IMAD.MOV.U32 R22, RZ, RZ, 0x2 ;  /* 0x00000002ff167424 */ /* 0x000fe400078e00ff */
        /* <DEDUP_REMOVED lines=14> */
.L_x_19682:
        /* <DEDUP_REMOVED lines=12> */
.L_x_19683:
        /* <DEDUP_REMOVED lines=50> */
.L_x_19681:
        /* <DEDUP_REMOVED lines=19> */
.L_x_19685:
        /* <DEDUP_REMOVED lines=14> */
.L_x_19686:
        /* <DEDUP_REMOVED lines=50> */
.L_x_19684:
        /* <DEDUP_REMOVED lines=16> */
.L_x_19662:
[----:B------:R-:W-:Y:S01]  /*10c10*/  SEL R23, RZ, 0x1000000, !P6 ;  /* 0x01000000ff177807 */ /* 0x000fe20007000000 */
[----:B------:R-:W-:Y:S01]  /*10c20*/  IMAD.WIDE.U32 R30, R0, 0x8, R196 ;  /* 0x00000008001e7825 */ /* 0x000fe200078e00c4 */
[----:B------:R-:W-:Y:S02]  /*10c30*/  SEL R26, RZ, 0x10000, !P5 ;  /* 0x00010000ff1a7807 */ /* 0x000fe40006800000 */
[----:B------:R-:W-:Y:S02]  /*10c40*/  SEL R33, RZ, 0x100, !P4 ;  /* 0x00000100ff217807 */ /* 0x000fe40006000000 */
[----:B------:R-:W-:Y:S02]  /*10c50*/  SEL R22, RZ, 0x1000000, !P2 ;  /* 0x01000000ff167807 */ /* 0x000fe40005000000 */
[----:B------:R-:W-:Y:S02]  /*10c60*/  SEL R21, RZ, 0x10000, !P1 ;  /* 0x00010000ff157807 */ /* 0x000fe40004800000 */
[----:B------:R-:W-:-:S02]  /*10c70*/  SEL R20, RZ, 0x100, !P0 ;  /* 0x00000100ff147807 */ /* 0x000fc40004000000 */
[----:B------:R-:W-:Y:S02]  /*10c80*/  LOP3.LUT P6, RZ, R7, 0x2, RZ, 0xc0, !PT ;  /* 0x0000000207ff7812 */ /* 0x000fe400078cc0ff */
[----:B------:R-:W-:Y:S01]  /*10c90*/  LOP3.LUT R33, R33, R23, R26, 0xfe, !PT ;  /* 0x0000001721217212 */ /* 0x000fe200078efe1a */
[----:B------:R-:W-:Y:S01]  /*10ca0*/  IMAD.WIDE.U32 R26, R0, 0x20, R202 ;  /* 0x00000020001a7825 */ /* 0x000fe200078e00ca */
[----:B------:R-:W-:Y:S02]  /*10cb0*/  SEL R32, RZ, 0x1, !P3 ;  /* 0x00000001ff207807 */ /* 0x000fe40005800000 */
[----:B------:R-:W-:Y:S02]  /*10cc0*/  LOP3.LUT R20, R20, R22, R21, 0xfe, !PT ;  /* 0x0000001614147212 */ /* 0x000fe400078efe15 */
[----:B------:R-:W-:Y:S01]  /*10cd0*/  SEL R21, RZ, 0x1, !P6 ;  /* 0x00000001ff157807 */ /* 0x000fe20007000000 */
[----:B------:R0:W-:Y:S01]  /*10ce0*/  STG.E.128 desc[UR8][R26.64], R56 ;  /* 0x000000381a007986 */ /* 0x0001e2000c101d08 */
[----:B------:R-:W-:-:S02]  /*10cf0*/  IADD3 R201, PT, PT, R3, 0x180, RZ ;  /* 0x0000018003c97810 */ /* 0x000fc40007ffe0ff */
[----:B------:R-:W-:Y:S01]  /*10d00*/  LOP3.LUT R33, R33, R32, RZ, 0xfc, !PT ;  /* 0x0000002021217212 */ /* 0x000fe200078efcff */
[----:B------:R0:W-:Y:S01]  /*10d10*/  STG.E.128 desc[UR8][R26.64+0x10], R52 ;  /* 0x000010341a007986 */ /* 0x0001e2000c101d08 */
        /* <DEDUP_REMOVED lines=24> */
.L_x_19689:
        /* <DEDUP_REMOVED lines=12> */
.L_x_19690:
        /* <DEDUP_REMOVED lines=50> */
.L_x_19688:
        /* <DEDUP_REMOVED lines=24> */
.L_x_19692:
        /* <DEDUP_REMOVED lines=12> */
.L_x_19693:
        /* <DEDUP_REMOVED lines=41> */
[----:B------:R-:W-:Y:S01]  /*11750*/  LOP3.LUT R27, R27, R32, R29, 0x96, !PT ;  /* 0x000000201b1b7212 */ /* 0x000fe200078e961d */
[----:B------:R-:W-:Y:S02]  /*11760*/  IMAD.MOV.U32 R29, RZ, RZ, RZ ;  /* 0x000000ffff1d7224 */ /* 0x000fe400078e00ff */
[----:B------:R-:W-:-:S04]  /*11770*/  IMAD.WIDE.U32 R32, R33, -0x326172a9, RZ ;  /* 0xcd9e8d5721207825 */ /* 0x000fc800078e00ff */
[----:B------:R-:W-:Y:S01]  /*11780*/  IMAD.WIDE.U32 R30, R27, -0x2daee0ad, RZ ;  /* 0xd2511f531b1e7825 */ /* 0x000fe200078e00ff */
[----:B------:R-:W-:-:S03]  /*11790*/  LOP3.LUT R9, R19, R28, R33, 0x96, !PT ;  /* 0x0000001c13097212 */ /* 0x000fc600078e9621 */
[----:B------:R-:W-:Y:S01]  /*117a0*/  IMAD.MOV.U32 R28, RZ, RZ, R26 ;  /* 0x000000ffff1c7224 */ /* 0x000fe200078e001a */
[----:B------:R-:W-:Y:S01]  /*117b0*/  LOP3.LUT R8, R195, R8, R31, 0x96, !PT ;  /* 0x00000008c3087212 */ /* 0x000fe200078e961f */
[----:B------:R-:W-:Y:S01]  /*117c0*/  IMAD.MOV.U32 R6, RZ, RZ, R32 ;  /* 0x000000ffff067224 */ /* 0x000fe200078e0020 */
[----:B------:R-:W-:-:S07]  /*117d0*/  MOV R26, R30 ;  /* 0x0000001e001a7202 */ /* 0x000fce0000000f00 */
.L_x_19691:
[----:B------:R-:W-:Y:S01]  /*117e0*/  I2FP.F32.U32 R28, R28 ;  /* 0x0000001c001c7245 */ /* 0x000fe20000201000 */
[----:B------:R-:W-:Y:S01]  /*117f0*/  IMAD.U32 R27, R20, 0x10000, RZ ;  /* 0x00010000141b7824 */ /* 0x000fe200078e00ff */
[----:B------:R-:W-:-:S03]  /*11800*/  ISETP.NE.AND P1, PT, R29, 0x1, PT ;  /* 0x000000011d00780c */ /* 0x000fc60003f25270 */
[----:B------:R-:W-:Y:S01]  /*11810*/  FFMA.FTZ R28, R28, R17, 1.1641532182693481445e-10 ;  /* 0x2f0000001c1c7423 */ /* 0x000fe20000010011 */
[----:B------:R-:W-:-:S04]  /*11820*/  FMUL.FTZ R27, R27, R200 ;  /* 0x000000c81b1b7220 */ /* 0x000fc80000410000 */
        /* <DEDUP_REMOVED lines=16> */
.L_x_19695:
        /* <DEDUP_REMOVED lines=12> */
.L_x_19696:
        /* <DEDUP_REMOVED lines=50> */
.L_x_19694:
        /* <DEDUP_REMOVED lines=22> */
.L_x_19698:
        /* <DEDUP_REMOVED lines=12> */
.L_x_19699:
        /* <DEDUP_REMOVED lines=50> */
.L_x_19697:
        /* <DEDUP_REMOVED lines=21> */
.L_x_19701:
        /* <DEDUP_REMOVED lines=12> */
.L_x_19702:
        /* <DEDUP_REMOVED lines=50> */
.L_x_19700:
        /* <DEDUP_REMOVED lines=22> */
.L_x_19704:
        /* <DEDUP_REMOVED lines=12> */
.L_x_19705:
        /* <DEDUP_REMOVED lines=50> */
.L_x_19703:
[----:B------:R-:W-:Y:S02]  /*12cc0*/  I2FP.F32.U32 R20, R20 ;  /* 0x0000001400147245 */ /* 0x000fe40000201000 */
[----:B------:R-:W-:Y:S01]  /*12cd0*/  SHF.L.U32 R21, R22, 0x10, RZ ;  /* 0x0000001016157819 */ /* 0x000fe200000006ff */
[----:B------:R-:W-:Y:S01]  /*12ce0*/  IMAD.MOV.U32 R22, RZ, RZ, 0x2 ;  /* 0x00000002ff167424 */ /* 0x000fe200078e00ff */
[----:B------:R-:W-:Y:S01]  /*12cf0*/  ISETP.NE.AND P5, PT, R27, 0x1, PT ;  /* 0x000000011b00780c */ /* 0x000fe20003fa5270 */
[----:B------:R-:W-:Y:S02]  /*12d00*/  FFMA.FTZ R20, R20, R17, 1.1641532182693481445e-10 ;  /* 0x2f00000014147423 */ /* 0x000fe40000010011 */
[----:B------:R-:W-:-:S03]  /*12d10*/  FMUL.FTZ R21, R21, R200 ;  /* 0x000000c815157220 */ /* 0x000fc60000410000 */
[----:B------:R-:W-:Y:S01]  /*12d20*/  FSETP.GTU.FTZ.AND P4, PT, R20, UR4, PT ;  /* 0x0000000414007c0b */ /* 0x000fe2000bf9c000 */
[----:B------:R-:W-:-:S05]  /*12d30*/  FMUL.FTZ R21, R21, UR5 ;  /* 0x0000000515157c20 */ /* 0x000fca0008410000 */
        /* <DEDUP_REMOVED lines=13> */
.L_x_19707:
        /* <DEDUP_REMOVED lines=12> */
.L_x_19708:
        /* <DEDUP_REMOVED lines=50> */
.L_x_19706:
        /* <DEDUP_REMOVED lines=22> */
.L_x_19710:
        /* <DEDUP_REMOVED lines=14> */
.L_x_19711:
        /* <DEDUP_REMOVED lines=50> */
.L_x_19709:
        /* <DEDUP_REMOVED lines=10> */
.L_x_19687:
        /* <DEDUP_REMOVED lines=15> */
.L_x_19714:
        /* <DEDUP_REMOVED lines=12> */
.L_x_19715:
        /* <DEDUP_REMOVED lines=50> */
.L_x_19713:
[----:B------:R-:W-:Y:S01]  /*13cc0*/  I2FP.F32.U32 R28, R27 ;  /* 0x0000001b001c7245 */ /* 0x000fe20000201000 */
[----:B------:R-:W-:Y:S01]  /*13cd0*/  IMAD.MOV.U32 R30, RZ, RZ, 0x2 ;  /* 0x00000002ff1e7424 */ /* 0x000fe200078e00ff */
[----:B------:R-:W-:Y:S02]  /*13ce0*/  ISETP.NE.AND P0, PT, R29, 0x1, PT ;  /* 0x000000011d00780c */ /* 0x000fe40003f05270 */
[----:B-----5:R-:W-:Y:S01]  /*13cf0*/  SHF.L.U32 R27, R20, 0x10, RZ ;  /* 0x00000010141b7819 */ /* 0x020fe200000006ff */
        /* <DEDUP_REMOVED lines=17> */
.L_x_19717:
        /* <DEDUP_REMOVED lines=12> */
.L_x_19718:
        /* <DEDUP_REMOVED lines=50> */
.L_x_19716:
[----:B------:R-:W-:Y:S02]  /*141f0*/  ISETP.NE.AND P1, PT, R30, 0x1, PT ;  /* 0x000000011e00780c */ /* 0x000fe40003f25270 */
[----:B------:R-:W-:Y:S01]  /*14200*/  I2FP.F32.U32 R28, R27 ;  /* 0x0000001b001c7245 */ /* 0x000fe20000201000 */
[----:B------:R-:W-:Y:S01]  /*14210*/  IMAD.U32 R27, R20, 0x10000, RZ ;  /* 0x00010000141b7824 */ /* 0x000fe200078e00ff */
[----:B------:R-:W-:-:S03]  /*14220*/  MOV R20, R6 ;  /* 0x0000000600147202 */ /* 0x000fc60000000f00 */
[----:B------:R-:W-:Y:S01]  /*14230*/  FFMA.FTZ R28, R28, R17, 1.1641532182693481445e-10 ;  /* 0x2f0000001c1c7423 */ /* 0x000fe20000010011 */
[----:B------:R-:W-:-:S04]  /*14240*/  FMUL.FTZ R27, R27, R200 ;  /* 0x000000c81b1b7220 */ /* 0x000fc80000410000 */
        /* <DEDUP_REMOVED lines=12> */
.L_x_19720:
        /* <DEDUP_REMOVED lines=12> */
.L_x_19721:
        /* <DEDUP_REMOVED lines=50> */
.L_x_19719:
[----:B------:R-:W-:Y:S01]  /*146f0*/  ISETP.NE.AND P2, PT, R28, 0x1, PT ;  /* 0x000000011c00780c */ /* 0x000fe20003f45270 */
[----:B------:R-:W-:Y:S01]  /*14700*/  IMAD.U32 R27, R21, 0x10000, RZ ;  /* 0x00010000151b7824 */ /* 0x000fe200078e00ff */
[----:B------:R-:W-:-:S03]  /*14710*/  I2FP.F32.U32 R20, R20 ;  /* 0x0000001400147245 */ /* 0x000fc60000201000 */
[----:B------:R-:W-:Y:S01]  /*14720*/  FMUL.FTZ R50, R27, R200 ;  /* 0x000000c81b327220 */ /* 0x000fe20000410000 */
[----:B------:R-:W-:Y:S01]  /*14730*/  PRMT R27, R21, 0x7632, R27 ;  /* 0x00007632151b7816 */ /* 0x000fe2000000001b */
[----:B------:R-:W-:Y:S01]  /*14740*/  FFMA.FTZ R20, R20, R17, 1.1641532182693481445e-10 ;  /* 0x2f00000014147423 */ /* 0x000fe20000010011 */
[----:B------:R-:W-:Y:S02]  /*14750*/  HFMA2 R21, -RZ, RZ, 0, 1.1920928955078125e-07 ;  /* 0x00000002ff157431 */ /* 0x000fe400000001ff */
[----:B------:R-:W-:Y:S02]  /*14760*/  FMUL.FTZ R50, R50, UR5 ;  /* 0x0000000532327c20 */ /* 0x000fe40008410000 */
        /* <DEDUP_REMOVED lines=11> */
.L_x_19723:
        /* <DEDUP_REMOVED lines=12> */
.L_x_19724:
        /* <DEDUP_REMOVED lines=50> */
.L_x_19722:
        /* <DEDUP_REMOVED lines=18> */
.L_x_19726:
        /* <DEDUP_REMOVED lines=12> */
.L_x_19727:
        /* <DEDUP_REMOVED lines=50> */
.L_x_19725:
        /* <DEDUP_REMOVED lines=19> */
.L_x_19729:
        /* <DEDUP_REMOVED lines=12> */
.L_x_19730:
        /* <DEDUP_REMOVED lines=50> */
.L_x_19728:
        /* <DEDUP_REMOVED lines=18> */
.L_x_19732:
        /* <DEDUP_REMOVED lines=12> */
.L_x_19733:
        /* <DEDUP_REMOVED lines=50> */
.L_x_19731:
[----:B------:R-:W-:Y:S01]  /*15b10*/  ISETP.NE.AND P6, PT, R22, 0x1, PT ;  /* 0x000000011600780c */ /* 0x000fe20003fc5270 */
[----:B------:R-:W-:Y:S01]  /*15b20*/  IMAD.MOV.U32 R34, RZ, RZ, 0x2 ;  /* 0x00000002ff227424 */ /* 0x000fe200078e00ff */
[----:B------:R-:W-:Y:S02]  /*15b30*/  I2FP.F32.U32 R20, R20 ;  /* 0x0000001400147245 */ /* 0x000fe40000201000 */
[C---:B------:R-:W-:Y:S02]  /*15b40*/  SHF.L.U32 R21, R23.reuse, 0x10, RZ ;  /* 0x0000001017157819 */ /* 0x040fe400000006ff */
[----:B------:R-:W-:Y:S01]  /*15b50*/  PRMT R23, R23, 0x7632, R23 ;  /* 0x0000763217177816 */ /* 0x000fe20000000017 */
[----:B------:R-:W-:Y:S02]  /*15b60*/  FFMA.FTZ R20, R20, R17, 1.1641532182693481445e-10 ;  /* 0x2f00000014147423 */ /* 0x000fe40000010011 */
[----:B------:R-:W-:Y:S01]  /*15b70*/  FMUL.FTZ R46, R21, R200 ;  /* 0x000000c8152e7220 */ /* 0x000fe20000410000 */
[----:B------:R-:W-:-:S02]  /*15b80*/  MOV R21, R6 ;  /* 0x0000000600157202 */ /* 0x000fc40000000f00 */
        /* <DEDUP_REMOVED lines=11> */
.L_x_19735:
        /* <DEDUP_REMOVED lines=14> */
.L_x_19736:
        /* <DEDUP_REMOVED lines=49> */
[----:B------:R-:W-:-:S07]  /*16030*/  IMAD.MOV.U32 R26, RZ, RZ, R28 ;  /* 0x000000ffff1a7224 */ /* 0x000fce00078e001c */
.L_x_19734:
        /* <DEDUP_REMOVED lines=16> */
.L_x_19712:
        /* <DEDUP_REMOVED lines=41> */
.L_x_19739:
        /* <DEDUP_REMOVED lines=12> */
.L_x_19740:
        /* <DEDUP_REMOVED lines=43> */
[----:B------:R-:W-:Y:S01]  /*16740*/  MOV R6, R30 ;  /* 0x0000001e00067202 */ /* 0x000fe20000000f00 */
[----:B------:R-:W-:Y:S01]  /*16750*/  IMAD.MOV.U32 R30, RZ, RZ, R26 ;  /* 0x000000ffff1e7224 */ /* 0x000fe200078e001a */
[----:B------:R-:W-:Y:S01]  /*16760*/  LOP3.LUT R9, R19, R28, R31, 0x96, !PT ;  /* 0x0000001c13097212 */ /* 0x000fe200078e961f */
[----:B------:R-:W-:-:S04]  /*16770*/  IMAD.WIDE.U32 R188, R27, -0x2daee0ad, RZ ;  /* 0xd2511f531bbc7825 */ /* 0x000fc800078e00ff */
[----:B------:R-:W-:Y:S01]  /*16780*/  HFMA2 R27, -RZ, RZ, 0, 0 ;  /* 0x00000000ff1b7431 */ /* 0x000fe200000001ff */
[----:B------:R-:W-:-:S07]  /*16790*/  LOP3.LUT R8, R195, R8, R189, 0x96, !PT ;  /* 0x00000008c3087212 */ /* 0x000fce00078e96bd */
.L_x_19738:
        /* <DEDUP_REMOVED lines=24> */
.L_x_19742:
        /* <DEDUP_REMOVED lines=12> */
.L_x_19743:
        /* <DEDUP_REMOVED lines=47> */
[----:B------:R-:W-:Y:S01]  /*16cd0*/  MOV R188, R28 ;  /* 0x0000001c00bc7202 */ /* 0x000fe20000000f00 */
[----:B------:R-:W-:Y:S01]  /*16ce0*/  IMAD.MOV.U32 R28, RZ, RZ, RZ ;  /* 0x000000ffff1c7224 */ /* 0x000fe200078e00ff */
[----:B------:R-:W-:-:S07]  /*16cf0*/  LOP3.LUT R8, R195, R8, R29, 0x96, !PT ;  /* 0x00000008c3087212 */ /* 0x000fce00078e961d */
.L_x_19741:
        /* <DEDUP_REMOVED lines=21> */
.L_x_19745:
        /* <DEDUP_REMOVED lines=12> */
.L_x_19746:
[----:B------:R-:W-:Y:S01]  /*16f10*/  IMAD.WIDE.U32 R26, R10, -0x326172a9, RZ ;  /* 0xcd9e8d570a1a7825 */ /* 0x000fe200078e00ff */
[----:B------:R-:W-:Y:S02]  /*16f20*/  LOP3.LUT R30, R5, R9, R205, 0x96, !PT ;  /* 0x00000009051e7212 */ /* 0x000fe400078e96cd */
[----:B------:R-:W-:Y:S02]  /*16f30*/  IADD3 R9, PT, PT, R204, -0x61c88647, RZ ;  /* 0x9e3779b9cc097810 */ /* 0x000fe40007ffe0ff */
        /* <DEDUP_REMOVED lines=47> */
.L_x_19744:
        /* <DEDUP_REMOVED lines=22> */
.L_x_19748:
        /* <DEDUP_REMOVED lines=12> */
.L_x_19749:
        /* <DEDUP_REMOVED lines=50> */
.L_x_19747:
        /* <DEDUP_REMOVED lines=21> */
.L_x_19751:
        /* <DEDUP_REMOVED lines=12> */
.L_x_19752:
        /* <DEDUP_REMOVED lines=50> */
.L_x_19750:
[----:B------:R-:W-:Y:S01]  /*17ca0*/  I2FP.F32.U32 R20, R20 ;  /* 0x0000001400147245 */ /* 0x000fe20000201000 */
[----:B------:R-:W-:Y:S01]  /*17cb0*/  IMAD.U32 R21, R22, 0x10000, RZ ;  /* 0x0001000016157824 */ /* 0x000fe200078e00ff */
        /* <DEDUP_REMOVED lines=20> */
.L_x_19754:
        /* <DEDUP_REMOVED lines=12> */
.L_x_19755:
        /* <DEDUP_REMOVED lines=50> */
.L_x_19753:
        /* <DEDUP_REMOVED lines=21> */
.L_x_19757:
        /* <DEDUP_REMOVED lines=12> */
.L_x_19758:
        /* <DEDUP_REMOVED lines=50> */
.L_x_19756:
        /* <DEDUP_REMOVED lines=22> */
.L_x_19760:
        /* <DEDUP_REMOVED lines=14> */
.L_x_19761:
        /* <DEDUP_REMOVED lines=50> */
.L_x_19759:
        /* <DEDUP_REMOVED lines=10> */
.L_x_19737:
        /* <DEDUP_REMOVED lines=15> */
.L_x_19764:
        /* <DEDUP_REMOVED lines=12> */
.L_x_19765:
        /* <DEDUP_REMOVED lines=43> */
[----:B------:R-:W-:Y:S01]  /*19170*/  LOP3.LUT R9, R19, R28, R31, 0x96, !PT ;  /* 0x0000001c13097212 */ /* 0x000fe200078e961f */
[----:B------:R-:W-:Y:S01]  /*19180*/  HFMA2 R28, -RZ, RZ, 0, 0 ;  /* 0x00000000ff1c7431 */ /* 0x000fe200000001ff */
[----:B------:R-:W-:Y:S01]  /*19190*/  MOV R6, R30 ;  /* 0x0000001e00067202 */ /* 0x000fe20000000f00 */
[----:B------:R-:W-:-:S04]  /*191a0*/  IMAD.WIDE.U32 R188, R27, -0x2daee0ad, RZ ;  /* 0xd2511f531bbc7825 */ /* 0x000fc800078e00ff */
[----:B------:R-:W-:Y:S01]  /*191b0*/  IMAD.MOV.U32 R27, RZ, RZ, R26 ;  /* 0x000000ffff1b7224 */ /* 0x000fe200078e001a */
[----:B------:R-:W-:-:S07]  /*191c0*/  LOP3.LUT R8, R195, R8, R189, 0x96, !PT ;  /* 0x00000008c3087212 */ /* 0x000fce00078e96bd */
.L_x_19763:
        /* <DEDUP_REMOVED lines=21> */
.L_x_19767:
        /* <DEDUP_REMOVED lines=12> */
.L_x_19768:
        /* <DEDUP_REMOVED lines=50> */
.L_x_19766:
[----:B------:R-:W-:Y:S02]  /*19700*/  ISETP.NE.AND P1, PT, R29, 0x1, PT ;  /* 0x000000011d00780c */ /* 0x000fe40003f25270 */
[----:B------:R-:W-:Y:S02]  /*19710*/  I2FP.F32.U32 R26, R26 ;  /* 0x0000001a001a7245 */ /* 0x000fe40000201000 */
[----:B------:R-:W-:Y:S02]  /*19720*/  SHF.L.U32 R27, R20, 0x10, RZ ;  /* 0x00000010141b7819 */ /* 0x000fe400000006ff */
[----:B------:R-:W-:Y:S01]  /*19730*/  MOV R20, R6 ;  /* 0x0000000600147202 */ /* 0x000fe20000000f00 */
[----:B------:R-:W-:Y:S02]  /*19740*/  FFMA.FTZ R26, R26, R17, 1.1641532182693481445e-10 ;  /* 0x2f0000001a1a7423 */ /* 0x000fe40000010011 */
        /* <DEDUP_REMOVED lines=13> */
.L_x_19770:
        /* <DEDUP_REMOVED lines=12> */
.L_x_19771:
        /* <DEDUP_REMOVED lines=50> */
.L_x_19769:
        /* <DEDUP_REMOVED lines=19> */
.L_x_19773:
        /* <DEDUP_REMOVED lines=12> */
.L_x_19774:
        /* <DEDUP_REMOVED lines=50> */
.L_x_19772:
        /* <DEDUP_REMOVED lines=18> */
.L_x_19776:
        /* <DEDUP_REMOVED lines=12> */
.L_x_19777:
        /* <DEDUP_REMOVED lines=50> */
.L_x_19775:
        /* <DEDUP_REMOVED lines=19> */
.L_x_19779:
        /* <DEDUP_REMOVED lines=12> */
.L_x_19780:
        /* <DEDUP_REMOVED lines=50> */
.L_x_19778:
        /* <DEDUP_REMOVED lines=18> */
.L_x_19782:
        /* <DEDUP_REMOVED lines=12> */
.L_x_19783:
        /* <DEDUP_REMOVED lines=50> */
.L_x_19781:
        /* <DEDUP_REMOVED lines=19> */
.L_x_19785:
        /* <DEDUP_REMOVED lines=14> */
.L_x_19786:
        /* <DEDUP_REMOVED lines=50> */
.L_x_19784:
        /* <DEDUP_REMOVED lines=16> */
.L_x_19762:
[----:B------:R-:W-:Y:S01]  /*1b650*/  SEL R23, RZ, 0x1000000, !P6 ;  /* 0x01000000ff177807 */ /* 0x000fe20007000000 */
[----:B------:R-:W-:Y:S01]  /*1b660*/  VIADD R209, R3, 0x280 ;  /* 0x0000028003d17836 */ /* 0x000fe20000000000 */
[----:B------:R-:W-:Y:S01]  /*1b670*/  SEL R26, RZ, 0x10000, !P5 ;  /* 0x00010000ff1a7807 */ /* 0x000fe20006800000 */
[----:B------:R-:W-:Y:S01]  /*1b680*/  IMAD.WIDE.U32 R28, R207, 0x8, R196 ;  /* 0x00000008cf1c7825 */ /* 0x000fe200078e00c4 */
        /* <DEDUP_REMOVED lines=11> */
[----:B------:R-:W-:-:S02]  /*1b740*/  LOP3.LUT R31, R31, R30, RZ, 0xfc, !PT ;  /* 0x0000001e1f1f7212 */ /* 0x000fc400078efcff */
[----:B------:R-:W-:Y:S01]  /*1b750*/  LOP3.LUT R30, R20, R21, RZ, 0xfc, !PT ;  /* 0x00000015141e7212 */ /* 0x000fe200078efcff */
[----:B------:R-:W-:Y:S01]  /*1b760*/  IMAD.WIDE.U32 R20, R209, 0x10, R24 ;  /* 0x00000010d1147825 */ /* 0x000fe200078e0018 */
        /* <DEDUP_REMOVED lines=23> */
.L_x_19789:
        /* <DEDUP_REMOVED lines=12> */
.L_x_19790:
        /* <DEDUP_REMOVED lines=50> */
.L_x_19788:
        /* <DEDUP_REMOVED lines=24> */
.L_x_19792:
        /* <DEDUP_REMOVED lines=12> */
.L_x_19793:
        /* <DEDUP_REMOVED lines=50> */
.L_x_19791:
        /* <DEDUP_REMOVED lines=21> */
.L_x_19795:
        /* <DEDUP_REMOVED lines=12> */
.L_x_19796:
        /* <DEDUP_REMOVED lines=50> */
.L_x_19794:
        /* <DEDUP_REMOVED lines=22> */
.L_x_19798:
        /* <DEDUP_REMOVED lines=12> */
.L_x_19799:
        /* <DEDUP_REMOVED lines=50> */
.L_x_19797:
        /* <DEDUP_REMOVED lines=21> */
.L_x_19801:
        /* <DEDUP_REMOVED lines=12> */
.L_x_19802:
        /* <DEDUP_REMOVED lines=50> */
.L_x_19800:
        /* <DEDUP_REMOVED lines=22> */
.L_x_19804:
        /* <DEDUP_REMOVED lines=12> */
.L_x_19805:
        /* <DEDUP_REMOVED lines=50> */
.L_x_19803:
        /* <DEDUP_REMOVED lines=21> */
.L_x_19807:
        /* <DEDUP_REMOVED lines=12> */
.L_x_19808:
        /* <DEDUP_REMOVED lines=50> */
.L_x_19806:
        /* <DEDUP_REMOVED lines=22> */
.L_x_19810:
        /* <DEDUP_REMOVED lines=14> */
.L_x_19811:
        /* <DEDUP_REMOVED lines=50> */
.L_x_19809:
        /* <DEDUP_REMOVED lines=10> */
.L_x_19787:
        /* <DEDUP_REMOVED lines=15> */
.L_x_19814:
        /* <DEDUP_REMOVED lines=12> */
.L_x_19815:
        /* <DEDUP_REMOVED lines=50> */
.L_x_19813:
        /* <DEDUP_REMOVED lines=21> */
.L_x_19817:
        /* <DEDUP_REMOVED lines=12> */
.L_x_19818:
        /* <DEDUP_REMOVED lines=50> */
.L_x_19816:
        /* <DEDUP_REMOVED lines=18> */
.L_x_19820:
        /* <DEDUP_REMOVED lines=12> */
.L_x_19821:
        /* <DEDUP_REMOVED lines=50> */
.L_x_19819:
        /* <DEDUP_REMOVED lines=19> */
.L_x_19823:
        /* <DEDUP_REMOVED lines=12> */
.L_x_19824:
        /* <DEDUP_REMOVED lines=50> */
.L_x_19822:
        /* <DEDUP_REMOVED lines=18> */
.L_x_19826:
        /* <DEDUP_REMOVED lines=12> */
.L_x_19827:
        /* <DEDUP_REMOVED lines=50> */
.L_x_19825:
        /* <DEDUP_REMOVED lines=19> */
.L_x_19829:
        /* <DEDUP_REMOVED lines=12> */
.L_x_19830:
        /* <DEDUP_REMOVED lines=50> */
.L_x_19828:
[----:B------:R-:W-:Y:S02]  /*20050*/  ISETP.NE.AND P5, PT, R27, 0x1, PT ;  /* 0x000000011b00780c */ /* 0x000fe40003fa5270 */
[----:B------:R-:W-:Y:S01]  /*20060*/  I2FP.F32.U32 R20, R21 ;  /* 0x0000001500147245 */ /* 0x000fe20000201000 */
[----:B------:R-:W-:Y:S01]  /*20070*/  IMAD.U32 R21, R22, 0x10000, RZ ;  /* 0x0001000016157824 */ /* 0x000fe200078e00ff */
[----:B------:R-:W-:Y:S01]  /*20080*/  MOV R26, 0x2 ;  /* 0x00000002001a7802 */ /* 0x000fe20000000f00 */
[----:B------:R-:W-:Y:S02]  /*20090*/  IMAD.MOV.U32 R22, RZ, RZ, R6 ;  /* 0x000000ffff167224 */ /* 0x000fe400078e0006 */
[----:B------:R-:W-:Y:S01]  /*200a0*/  FFMA.FTZ R20, R20, R17, 1.1641532182693481445e-10 ;  /* 0x2f00000014147423 */ /* 0x000fe20000010011 */
[----:B------:R-:W-:-:S04]  /*200b0*/  FMUL.FTZ R21, R21, R200 ;  /* 0x000000c815157220 */ /* 0x000fc80000410000 */
        /* <DEDUP_REMOVED lines=11> */
.L_x_19832:
        /* <DEDUP_REMOVED lines=12> */
.L_x_19833:
        /* <DEDUP_REMOVED lines=50> */
.L_x_19831:
        /* <DEDUP_REMOVED lines=19> */
.L_x_19835:
        /* <DEDUP_REMOVED lines=14> */
.L_x_19836:
        /* <DEDUP_REMOVED lines=46> */
[----:B------:R-:W-:-:S03]  /*20a40*/  LOP3.LUT R9, R19, R26, R9, 0x96, !PT ;  /* 0x0000001a13097212 */ /* 0x000fc600078e9609 */
[----:B------:R-:W-:Y:S01]  /*20a50*/  IMAD.MOV.U32 R6, RZ, RZ, R8 ;  /* 0x000000ffff067224 */ /* 0x000fe200078e0008 */
[----:B------:R-:W-:Y:S01]  /*20a60*/  LOP3.LUT R8, R195, R20, R189, 0x96, !PT ;  /* 0x00000014c3087212 */ /* 0x000fe200078e96bd */
[----:B------:R-:W-:-:S07]  /*20a70*/  IMAD.MOV.U32 R208, RZ, RZ, R188 ;  /* 0x000000ffffd07224 */ /* 0x000fce00078e00bc */
.L_x_19834:
        /* <DEDUP_REMOVED lines=16> */
.L_x_19812:
        /* <DEDUP_REMOVED lines=41> */
.L_x_19839:
        /* <DEDUP_REMOVED lines=12> */
.L_x_19840:
        /* <DEDUP_REMOVED lines=46> */
[----:B------:R-:W-:Y:S02]  /*211b0*/  MOV R6, R8 ;  /* 0x0000000800067202 */ /* 0x000fe40000000f00 */
[----:B------:R-:W-:Y:S01]  /*211c0*/  LOP3.LUT R9, R19, R216, R9, 0x96, !PT ;  /* 0x000000d813097212 */ /* 0x000fe200078e9609 */
[----:B------:R-:W-:Y:S01]  /*211d0*/  IMAD.MOV.U32 R206, RZ, RZ, R212 ;  /* 0x000000ffffce7224 */ /* 0x000fe200078e00d4 */
[----:B------:R-:W-:-:S07]  /*211e0*/  LOP3.LUT R8, R195, R214, R213, 0x96, !PT ;  /* 0x000000d6c3087212 */ /* 0x000fce00078e96d5 */
.L_x_19838:
        /* <DEDUP_REMOVED lines=10> */
[----:B------:R-:W-:-:S04]  /*21290*/  MOV R208, R6 ;  /* 0x0000000600d07202 */ /* 0x000fc80000000f00 */
        /* <DEDUP_REMOVED lines=13> */
.L_x_19842:
        /* <DEDUP_REMOVED lines=12> */
.L_x_19843:
        /* <DEDUP_REMOVED lines=50> */
.L_x_19841:
        /* <DEDUP_REMOVED lines=21> */
.L_x_19845:
        /* <DEDUP_REMOVED lines=12> */
.L_x_19846:
        /* <DEDUP_REMOVED lines=48> */
[----:B------:R-:W-:Y:S02]  /*21c60*/  LOP3.LUT R8, R195, R214, R213, 0x96, !PT ;  /* 0x000000d6c3087212 */ /* 0x000fe400078e96d5 */
[----:B------:R-:W-:-:S07]  /*21c70*/  MOV R206, R212 ;  /* 0x000000d400ce7202 */ /* 0x000fce0000000f00 */
.L_x_19844:
[----:B------:R-:W-:Y:S01]  /*21c80*/  I2FP.F32.U32 R20, R20 ;  /* 0x0000001400147245 */ /* 0x000fe20000201000 */
[----:B------:R-:W-:Y:S01]  /*21c90*/  IMAD.MOV.U32 R212, RZ, RZ, 0x2 ;  /* 0x00000002ffd47424 */ /* 0x000fe200078e00ff */
[C---:B------:R-:W-:Y:S02]  /*21ca0*/  SHF.L.U32 R213, R21.reuse, 0x10, RZ ;  /* 0x0000001015d57819 */ /* 0x040fe400000006ff */
[----:B------:R-:W-:Y:S01]  /*21cb0*/  ISETP.NE.AND P2, PT, R210, 0x1, PT ;  /* 0x00000001d200780c */ /* 0x000fe20003f45270 */
[----:B------:R-:W-:Y:S01]  /*21cc0*/  FFMA.FTZ R20, R20, R17, 1.1641532182693481445e-10 ;  /* 0x2f00000014147423 */ /* 0x000fe20000010011 */
[----:B------:R-:W-:Y:S01]  /*21cd0*/  PRMT R208, R21, 0x7632, R208 ;  /* 0x0000763215d07816 */ /* 0x000fe200000000d0 */
[----:B------:R-:W-:Y:S01]  /*21ce0*/  FMUL.FTZ R213, R213, R200 ;  /* 0x000000c8d5d57220 */ /* 0x000fe20000410000 */
[----:B------:R-:W-:Y:S02]  /*21cf0*/  MOV R21, R6 ;  /* 0x0000000600157202 */ /* 0x000fe40000000f00 */
        /* <DEDUP_REMOVED lines=14> */
.L_x_19848:
        /* <DEDUP_REMOVED lines=12> */
.L_x_19849:
        /* <DEDUP_REMOVED lines=50> */
.L_x_19847:
        /* <DEDUP_REMOVED lines=21> */
.L_x_19851:
        /* <DEDUP_REMOVED lines=12> */
.L_x_19852:
        /* <DEDUP_REMOVED lines=48> */
[----:B------:R-:W-:Y:S01]  /*226d0*/  IMAD.MOV.U32 R20, RZ, RZ, R206 ;  /* 0x000000ffff147224 */ /* 0x000fe200078e00ce */
[----:B------:R-:W-:-:S07]  /*226e0*/  MOV R206, R214 ;  /* 0x000000d600ce7202 */ /* 0x000fce0000000f00 */
.L_x_19850:
        /* <DEDUP_REMOVED lines=22> */
.L_x_19854:
        /* <DEDUP_REMOVED lines=12> */
.L_x_19855:
        /* <DEDUP_REMOVED lines=50> */
.L_x_19853:
        /* <DEDUP_REMOVED lines=21> */
.L_x_19857:
        /* <DEDUP_REMOVED lines=12> */
.L_x_19858:
        /* <DEDUP_REMOVED lines=50> */
.L_x_19856:
        /* <DEDUP_REMOVED lines=22> */
.L_x_19860:
        /* <DEDUP_REMOVED lines=14> */
.L_x_19861:
        /* <DEDUP_REMOVED lines=40> */
[----:B------:R-:W-:Y:S01]  /*23620*/  IMAD.WIDE.U32 R192, R193, -0x326172a9, RZ ;  /* 0xcd9e8d57c1c07825 */ /* 0x000fe200078e00ff */
[----:B------:R-:W-:-:S04]  /*23630*/  MOV R21, R206 ;  /* 0x000000ce00157202 */ /* 0x000fc80000000f00 */
        /* <DEDUP_REMOVED lines=8> */
.L_x_19859:
        /* <DEDUP_REMOVED lines=10> */
.L_x_19837:
        /* <DEDUP_REMOVED lines=15> */
.L_x_19864:
        /* <DEDUP_REMOVED lines=12> */
.L_x_19865:
        /* <DEDUP_REMOVED lines=50> */
.L_x_19863:
        /* <DEDUP_REMOVED lines=21> */
.L_x_19867:
        /* <DEDUP_REMOVED lines=12> */
.L_x_19868:
        /* <DEDUP_REMOVED lines=50> */
.L_x_19866:
        /* <DEDUP_REMOVED lines=18> */
.L_x_19870:
        /* <DEDUP_REMOVED lines=12> */
.L_x_19871:
        /* <DEDUP_REMOVED lines=50> */
.L_x_19869:
        /* <DEDUP_REMOVED lines=19> */
.L_x_19873:
        /* <DEDUP_REMOVED lines=12> */
.L_x_19874:
        /* <DEDUP_REMOVED lines=50> */
.L_x_19872:
        /* <DEDUP_REMOVED lines=18> */
.L_x_19876:
        /* <DEDUP_REMOVED lines=12> */
.L_x_19877:
        /* <DEDUP_REMOVED lines=48> */
[----:B------:R-:W-:Y:S01]  /*25050*/  MOV R20, R206 ;  /* 0x000000ce00147202 */ /* 0x000fe20000000f00 */
[----:B------:R-:W-:-:S07]  /*25060*/  IMAD.MOV.U32 R206, RZ, RZ, R26 ;  /* 0x000000ffffce7224 */ /* 0x000fce00078e001a */
.L_x_19875:
        /* <DEDUP_REMOVED lines=19> */
.L_x_19879:
        /* <DEDUP_REMOVED lines=12> */
.L_x_19880:
        /* <DEDUP_REMOVED lines=50> */
.L_x_19878:
[----:B------:R-:W-:Y:S01]  /*25580*/  ISETP.NE.AND P5, PT, R26, 0x1, PT ;  /* 0x000000011a00780c */ /* 0x000fe20003fa5270 */
[----:B------:R-:W-:Y:S01]  /*25590*/  IMAD.MOV.U32 R208, RZ, RZ, 0x2 ;  /* 0x00000002ffd07424 */ /* 0x000fe200078e00ff */
[----:B------:R-:W-:Y:S02]  /*255a0*/  I2FP.F32.U32 R20, R21 ;  /* 0x0000001500147245 */ /* 0x000fe40000201000 */
[----:B------:R-:W-:Y:S02]  /*255b0*/  SHF.L.U32 R21, R22, 0x10, RZ ;  /* 0x0000001016157819 */ /* 0x000fe400000006ff */
[----:B------:R-:W-:Y:S01]  /*255c0*/  MOV R22, R6 ;  /* 0x0000000600167202 */ /* 0x000fe20000000f00 */
        /* <DEDUP_REMOVED lines=13> */
.L_x_19882:
        /* <DEDUP_REMOVED lines=12> */
.L_x_19883:
[----:B------:R-:W-:Y:S01]  /*25760*/  IMAD.WIDE.U32 R212, R10, -0x326172a9, RZ ;  /* 0xcd9e8d570ad47825 */ /* 0x000fe200078e00ff */
[----:B------:R-:W-:-:S03]  /*25770*/  LOP3.LUT R8, R5, R27, R205, 0x96, !PT ;  /* 0x0000001b05087212 */ /* 0x000fc600078e96cd */
[----:B------:R-:W-:Y:S01]  /*25780*/  HFMA2 R208, -RZ, RZ, 0, 0 ;  /* 0x00000000ffd07431 */ /* 0x000fe200000001ff */
        /* <DEDUP_REMOVED lines=47> */
.L_x_19881:
[----:B------:R-:W-:Y:S01]  /*25a80*/  ISETP.NE.AND P6, PT, R208, 0x1, PT ;  /* 0x00000001d000780c */ /* 0x000fe20003fc5270 */
[C---:B------:R-:W-:Y:S01]  /*25a90*/  IMAD.U32 R27, R23.reuse, 0x10000, RZ ;  /* 0x00010000171b7824 */ /* 0x040fe200078e00ff */
[----:B------:R-:W-:Y:S01]  /*25aa0*/  I2FP.F32.U32 R20, R22 ;  /* 0x0000001600147245 */ /* 0x000fe20000201000 */
[----:B------:R-:W-:Y:S01]  /*25ab0*/  IMAD.MOV.U32 R22, RZ, RZ, R6 ;  /* 0x000000ffff167224 */ /* 0x000fe200078e0006 */
[----:B------:R-:W-:Y:S01]  /*25ac0*/  PRMT R23, R23, 0x7632, R23 ;  /* 0x0000763217177816 */ /* 0x000fe20000000017 */
[----:B------:R-:W-:Y:S02]  /*25ad0*/  FMUL.FTZ R26, R27, R200 ;  /* 0x000000c81b1a7220 */ /* 0x000fe40000410000 */
[----:B------:R-:W-:Y:S01]  /*25ae0*/  FFMA.FTZ R21, R20, R17, 1.1641532182693481445e-10 ;  /* 0x2f00000014157423 */ /* 0x000fe20000010011 */
[----:B------:R-:W-:Y:S01]  /*25af0*/  MOV R20, 0x2 ;  /* 0x0000000200147802 */ /* 0x000fe20000000f00 */
        /* <DEDUP_REMOVED lines=11> */
.L_x_19885:
        /* <DEDUP_REMOVED lines=14> */
.L_x_19886:
        /* <DEDUP_REMOVED lines=50> */
.L_x_19884:
        /* <DEDUP_REMOVED lines=16> */
.L_x_19862:
        /* <DEDUP_REMOVED lines=14> */
[----:B------:R-:W-:Y:S01]  /*26190*/  STG.E.128 desc[UR8][R202.64+0x10], R24 ;  /* 0x00001018ca007986 */ /* 0x000fe2000c101d08 */
[----:B------:R-:W-:Y:S01]  /*261a0*/  BSSY.RECONVERGENT B0, `(.L_x_19887) ;  /* 0x00000ca000007945 */ /* 0x000fe20003800200 */
        /* <DEDUP_REMOVED lines=201> */
.L_x_19888:
[----:B------:R-:W-:Y:S05]  /*26e40*/  BSYNC.RECONVERGENT B0 ;  /* 0x0000000000007941 */ /* 0x000fea0003800200 */
.L_x_19887:
        /* <DEDUP_REMOVED lines=15> */
.L_x_19890:
[----:B------:R-:W-:Y:S05]  /*26f40*/  BSYNC.RECONVERGENT B0 ;  /* 0x0000000000007941 */ /* 0x000fea0003800200 */
.L_x_19889:
[----:B------:R-:W1:Y:S01]  /*26f50*/  SHFL.DOWN PT, R17, R16, 0x2, 0x1f ;  /* 0x08401f0010117f89 */ /* 0x000e6200000e0000 */
[----:B------:R-:W-:Y:S01]  /*26f60*/  ISETP.NE.AND P0, PT, R4, RZ, PT ;  /* 0x000000ff0400720c */ /* 0x000fe20003f05270 */
[----:B------:R-:W-:Y:S01]  /*26f70*/  UPLOP3.LUT UP1, UPT, UPT, UPT, UP1, 0x40, 0x4 ;  /* 0x000000000004789c */ /* 0x000fe20003f2e810 */
[----:B------:R-:W-:Y:S01]  /*26f80*/  ISETP.NE.AND P1, PT, RZ, UR14, PT ;  /* 0x0000000eff007c0c */ /* 0x000fe2000bf25270 */
        /* <DEDUP_REMOVED lines=18> */
[----:B------:R-:W1:Y:S01]  /*270b0*/  LDC R18, c[0x0][0x448] ;  /* 0x00011200ff127b82 */ /* 0x000e620000000800 */
[----:B--2---:R-:W-:Y:S01]  /*270c0*/  FADD.FTZ R16, R16, R15 ;  /* 0x0000000f10107221 */ /* 0x004fe20000010000 */
[----:B------:R-:W-:-:S03]  /*270d0*/  I2FP.F32.S32 R194, R194 ;  /* 0x000000c200c27245 */ /* 0x000fc60000201400 */
[----:B------:R-:W-:-:S03]  /*270e0*/  FFMA.FTZ R14, R21, R14, R16 ;  /* 0x0000000e150e7223 */ /* 0x000fc60000010010 */
[----:B------:R-:W2:Y:S02]  /*270f0*/  MUFU.RCP R194, R194 ;  /* 0x000000c200c27308 */ /* 0x000ea40000001000 */
[----:B------:R-:W3:Y:S01]  /*27100*/  SHFL.DOWN PT, R15, R14, 0x1, 0x1f ;  /* 0x08201f000e0f7f89 */ /* 0x000ee200000e0000 */
[----:B0-----:R-:W-:Y:S01]  /*27110*/  FMUL.FTZ R17, R192, R195 ;  /* 0x000000c3c0117220 */ /* 0x001fe20000410000 */
[----:B------:R-:W-:-:S03]  /*27120*/  FADD.FTZ R192, R193, -R192 ;  /* 0x800000c0c1c07221 */ /* 0x000fc60000010000 */
[----:B------:R-:W-:-:S04]  /*27130*/  FFMA.FTZ R17, R22, R193, R17 ;  /* 0x000000c116117223 */ /* 0x000fc80000010011 */
[----:B--2---:R-:W-:Y:S01]  /*27140*/  FMUL.FTZ R21, R194, R17 ;  /* 0x00000011c2157220 */ /* 0x004fe20000410000 */
[----:B------:R-:W-:Y:S01]  /*27150*/  FMUL.FTZ R17, R192, R192 ;  /* 0x000000c0c0117220 */ /* 0x000fe20000410000 */
[----:B---3--:R-:W-:-:S03]  /*27160*/  FADD.FTZ R15, R14, R15 ;  /* 0x0000000f0e0f7221 */ /* 0x008fc60000010000 */
[----:B------:R-:W-:Y:S01]  /*27170*/  FMUL.FTZ R17, R22, R17 ;  /* 0x0000001116117220 */ /* 0x000fe20000410000 */
[----:B------:R-:W0:Y:S03]  /*27180*/  SHFL.IDX PT, R21, R21, RZ, 0x1f ;  /* 0x00001fff15157589 */ /* 0x000e2600000e0000 */
[----:B------:R-:W-:-:S04]  /*27190*/  FMUL.FTZ R17, R17, R195 ;  /* 0x000000c311117220 */ /* 0x000fc80000410000 */
[----:B------:R-:W-:-:S05]  /*271a0*/  FFMA.FTZ R15, R194, R17, R15 ;  /* 0x00000011c20f7223 */ /* 0x000fca000001000f */
[----:B------:R2:W1:Y:S02]  /*271b0*/  SHFL.IDX PT, R17, R15, RZ, 0x1f ;  /* 0x00001fff0f117589 */ /* 0x00046400000e0000 */
[----:B--2---:R-:W2:Y:S01]  /*271c0*/  @!P0 LDC.64 R14, c[0x0][0x3c0] ;  /* 0x0000f000ff0e8b82 */ /* 0x004ea20000000a00 */
[C---:B0-----:R-:W-:Y:S01]  /*271d0*/  FMUL.FTZ R19, R21.reuse, R21 ;  /* 0x0000001515137220 */ /* 0x041fe20000410000 */
[----:B------:R-:W-:-:S04]  /*271e0*/  FSEL R22, R21, RZ, !P1 ;  /* 0x000000ff15167208 */ /* 0x000fc80004800000 */
[----:B------:R-:W-:Y:S01]  /*271f0*/  FSEL R19, R19, RZ, P1 ;  /* 0x000000ff13137208 */ /* 0x000fe20000800000 */
[C---:B------:R-:W-:Y:S01]  /*27200*/  FADD.FTZ R72, -R22.reuse, R72 ;  /* 0x0000004816487221 */ /* 0x040fe20000010100 */
[C---:B------:R-:W-:Y:S01]  /*27210*/  FADD.FTZ R73, -R22.reuse, R73 ;  /* 0x0000004916497221 */ /* 0x040fe20000010100 */
[C---:B------:R-:W-:Y:S01]  /*27220*/  FADD.FTZ R68, -R22.reuse, R68 ;  /* 0x0000004416447221 */ /* 0x040fe20000010100 */
[C---:B------:R-:W-:Y:S01]  /*27230*/  FADD.FTZ R70, -R22.reuse, R70 ;  /* 0x0000004616467221 */ /* 0x040fe20000010100 */
[C---:B------:R-:W-:Y:S01]  /*27240*/  FADD.FTZ R212, -R22.reuse, R58 ;  /* 0x0000003a16d47221 */ /* 0x040fe20000010100 */
[C---:B------:R-:W-:Y:S01]  /*27250*/  FADD.FTZ R74, -R22.reuse, R74 ;  /* 0x0000004a164a7221 */ /* 0x040fe20000010100 */
[----:B-1----:R-:W-:Y:S01]  /*27260*/  FFMA.FTZ R18, R17, UR13, R18 ;  /* 0x0000000d11127c23 */ /* 0x002fe20008010012 */
[C---:B------:R-:W-:Y:S01]  /*27270*/  FADD.FTZ R75, -R22.reuse, R75 ;  /* 0x0000004b164b7221 */ /* 0x040fe20000010100 */
[----:B------:R-:W0:Y:S01]  /*27280*/  @!P0 LDC.64 R16, c[0x0][0x3c8] ;  /* 0x0000f200ff108b82 */ /* 0x000e220000000a00 */
[----:B------:R-:W-:Y:S01]  /*27290*/  FADD.FTZ R69, -R22, R69 ;  /* 0x0000004516457221 */ /* 0x000fe20000010100 */
[----:B------:R-:W-:Y:S01]  /*272a0*/  FADD.FTZ R23, R18, R19 ;  /* 0x0000001312177221 */ /* 0x000fe20000010000 */
[C---:B------:R-:W-:Y:S01]  /*272b0*/  FADD.FTZ R4, -R22.reuse, R71 ;  /* 0x0000004716047221 */ /* 0x040fe20000010100 */
[C---:B------:R-:W-:Y:S01]  /*272c0*/  FADD.FTZ R222, -R22.reuse, R56 ;  /* 0x0000003816de7221 */ /* 0x040fe20000010100 */
[----:B------:R-:W-:Y:S01]  /*272d0*/  FADD.FTZ R58, -R22, R52 ;  /* 0x00000034163a7221 */ /* 0x000fe20000010100 */
[----:B--2---:R-:W-:-:S04]  /*272e0*/  @!P0 IMAD.WIDE R18, R13, 0x4, R14 ;  /* 0x000000040d128825 */ /* 0x004fc800078e020e */
[C---:B------:R-:W-:Y:S01]  /*272f0*/  FADD.FTZ R218, -R22.reuse, R48 ;  /* 0x0000003016da7221 */ /* 0x040fe20000010100 */
[----:B------:R-:W1:Y:S01]  /*27300*/  MUFU.RSQ R23, R23 ;  /* 0x0000001700177308 */ /* 0x000e620000001400 */
[----:B------:R-:W2:Y:S01]  /*27310*/  LDC.64 R14, c[0x0][0x428] ;  /* 0x00010a00ff0e7b82 */ /* 0x000ea20000000a00 */
        /* <DEDUP_REMOVED lines=58> */
[----:B------:R-:W-:Y:S01]  /*276c0*/  FFMA.FTZ R27, R33, R182, R126 ;  /* 0x000000b6211b7223 */ /* 0x000fe2000001007e */
[----:B------:R-:W-:Y:S01]  /*276d0*/  FFMA.FTZ R70, R70, R183, R127 ;  /* 0x000000b746467223 */ /* 0x000fe2000001007f */
[----:B------:R-:W-:Y:S01]  /*276e0*/  FFMA.FTZ R72, R72, R187, R131 ;  /* 0x000000bb48487223 */ /* 0x000fe20000010083 */
[----:B------:R-:W-:Y:S01]  /*276f0*/  FMUL.FTZ R61, R23, R38 ;  /* 0x00000026173d7220 */ /* 0x000fe20000410000 */
[----:B0-----:R-:W-:-:S04]  /*27700*/  @!P0 IMAD.WIDE R16, R13, 0x4, R16 ;  /* 0x000000040d108825 */ /* 0x001fc800078e0210 */
[----:B------:R-:W-:Y:S01]  /*27710*/  FMUL.FTZ R38, R23, R28 ;  /* 0x0000001c17267220 */ /* 0x000fe20000410000 */
[----:B------:R-:W-:Y:S01]  /*27720*/  F2FP.BF16.F32.PACK_AB R24, R24, R29 ;  /* 0x0000001d1818723e */ /* 0x000fe200000010ff */
[----:B-1----:R-:W-:Y:S01]  /*27730*/  FFMA.FTZ R19, R68, R181, R125 ;  /* 0x000000b544137223 */ /* 0x002fe2000001007d */
[----:B------:R-:W-:Y:S01]  /*27740*/  F2FP.BF16.F32.PACK_AB R27, R70, R27 ;  /* 0x0000001b461b723e */ /* 0x000fe200000010ff */
[----:B--2---:R-:W-:Y:S01]  /*27750*/  IMAD.WIDE.U32 R28, R3, 0x10, R14 ;  /* 0x00000010031c7825 */ /* 0x004fe200078e000e */
[----:B------:R-:W-:-:S03]  /*27760*/  F2FP.BF16.F32.PACK_AB R25, R72, R25 ;  /* 0x000000194819723e */ /* 0x000fc600000010ff */
        /* <DEDUP_REMOVED lines=16> */
[----:B------:R-:W-:Y:S01]  /*27870*/  FMUL.FTZ R67, R23, R30 ;  /* 0x0000001e17437220 */ /* 0x000fe20000410000 */
[----:B------:R-:W-:Y:S01]  /*27880*/  FFMA.FTZ R73, R73, R178, R122 ;  /* 0x000000b249497223 */ /* 0x000fe2000001007a */
[----:B------:R1:W-:Y:S01]  /*27890*/  STG.E.128 desc[UR8][R28.64], R24 ;  /* 0x000000181c007986 */ /* 0x0003e2000c101d08 */
        /* <DEDUP_REMOVED lines=9> */
[C---:B------:R-:W-:Y:S01]  /*27930*/  FMUL.FTZ R21, R23.reuse, R222 ;  /* 0x000000de17157220 */ /* 0x040fe20000410000 */
[C---:B------:R-:W-:Y:S01]  /*27940*/  FMUL.FTZ R220, R23.reuse, R220 ;  /* 0x000000dc17dc7220 */ /* 0x040fe20000410000 */
[C---:B------:R-:W-:Y:S01]  /*27950*/  FMUL.FTZ R63, R23.reuse, R232 ;  /* 0x000000e8173f7220 */ /* 0x040fe20000410000 */
[----:B------:R-:W-:Y:S01]  /*27960*/  FMUL.FTZ R234, R23, R234 ;  /* 0x000000ea17ea7220 */ /* 0x000fe20000410000 */
[----:B------:R-:W-:Y:S01]  /*27970*/  F2FP.BF16.F32.PACK_AB R18, R17, R18 ;  /* 0x000000121112723e */ /* 0x000fe200000010ff */
[----:B------:R-:W-:Y:S01]  /*27980*/  FFMA.FTZ R21, R21, R168, R112 ;  /* 0x000000a815157223 */ /* 0x000fe20000010070 */
[----:B------:R-:W-:Y:S01]  /*27990*/  F2FP.BF16.F32.PACK_AB R17, R194, R73 ;  /* 0x00000049c211723e */ /* 0x000fe200000010ff */
[----:B------:R-:W-:-:S04]  /*279a0*/  IMAD.WIDE.U32 R72, R2, 0x10, R14 ;  /* 0x0000001002487825 */ /* 0x000fc800078e000e */
[----:B-1----:R-:W-:Y:S01]  /*279b0*/  FFMA.FTZ R24, R37, R160, R104 ;  /* 0x000000a025187223 */ /* 0x002fe20000010068 */
[----:B------:R-:W-:Y:S01]  /*279c0*/  FFMA.FTZ R37, R36, R149, R93 ;  /* 0x0000009524257223 */ /* 0x000fe2000001005d */
[----:B------:R-:W-:Y:S01]  /*279d0*/  F2FP.BF16.F32.PACK_AB R19, R198, R19 ;  /* 0x00000013c613723e */ /* 0x000fe200000010ff */
[----:B------:R-:W-:Y:S01]  /*279e0*/  FFMA.FTZ R220, R220, R169, R113 ;  /* 0x000000a9dcdc7223 */ /* 0x000fe20000010071 */
[----:B------:R-:W-:Y:S01]  /*279f0*/  F2FP.BF16.F32.PACK_AB R16, R16, R35 ;  /* 0x000000231010723e */ /* 0x000fe200000010ff */
[----:B------:R-:W-:Y:S01]  /*27a00*/  FMUL.FTZ R52, R23, R52 ;  /* 0x0000003417347220 */ /* 0x000fe20000410000 */
[----:B------:R-:W-:Y:S01]  /*27a10*/  F2FP.BF16.F32.PACK_AB R27, R46, R53 ;  /* 0x000000352e1b723e */ /* 0x000fe200000010ff */
[----:B------:R-:W-:Y:S01]  /*27a20*/  FFMA.FTZ R46, R63, R140, R84 ;  /* 0x0000008c3f2e7223 */ /* 0x000fe20000010054 */
[----:B------:R-:W-:Y:S01]  /*27a30*/  F2FP.BF16.F32.PACK_AB R30, R37, R30 ;  /* 0x0000001e251e723e */ /* 0x000fe200000010ff */
[----:B------:R-:W-:Y:S01]  /*27a40*/  FFMA.FTZ R37, R234, R141, R85 ;  /* 0x0000008dea257223 */ /* 0x000fe20000010055 */
[----:B------:R0:W-:Y:S01]  /*27a50*/  STG.E.128 desc[UR8][R72.64], R16 ;  /* 0x0000001048007986 */ /* 0x0001e2000c101d08 */
[C---:B------:R-:W-:Y:S01]  /*27a60*/  FMUL.FTZ R31, R23.reuse, R212 ;  /* 0x000000d4171f7220 */ /* 0x040fe20000410000 */
[C---:B------:R-:W-:Y:S01]  /*27a70*/  FMUL.FTZ R56, R23.reuse, R56 ;  /* 0x0000003817387220 */ /* 0x040fe20000410000 */
[----:B------:R-:W-:Y:S01]  /*27a80*/  FMUL.FTZ R47, R23, R202 ;  /* 0x000000ca172f7220 */ /* 0x000fe20000410000 */
[----:B------:R-:W-:Y:S01]  /*27a90*/  F2FP.BF16.F32.PACK_AB R46, R37, R46 ;  /* 0x0000002e252e723e */ /* 0x000fe200000010ff */
[C---:B------:R-:W-:Y:S01]  /*27aa0*/  FMUL.FTZ R50, R23.reuse, R50 ;  /* 0x0000003217327220 */ /* 0x040fe20000410000 */
[----:B------:R-:W1:Y:S01]  /*27ab0*/  LDC.64 R36, c[0x0][0x380] ;  /* 0x0000e000ff247b82 */ /* 0x000e620000000a00 */
        /* <DEDUP_REMOVED lines=10> */
[C---:B------:R-:W-:Y:S01]  /*27b60*/  FMUL.FTZ R41, R23.reuse, R200 ;  /* 0x000000c817297220 */ /* 0x040fe20000410000 */
[----:B0-----:R-:W-:Y:S01]  /*27b70*/  F2FP.BF16.F32.PACK_AB R16, R220, R21 ;  /* 0x00000015dc10723e */ /* 0x001fe200000010ff */
[----:B------:R-:W-:Y:S01]  /*27b80*/  FFMA.FTZ R21, R52, R161, R105 ;  /* 0x000000a134157223 */ /* 0x000fe20000010069 */
[----:B------:R-:W-:Y:S01]  /*27b90*/  FMUL.FTZ R48, R23, R48 ;  /* 0x0000003017307220 */ /* 0x000fe20000410000 */
[----:B------:R-:W-:Y:S01]  /*27ba0*/  FFMA.FTZ R45, R45, R166, R110 ;  /* 0x000000a62d2d7223 */ /* 0x000fe2000001006e */
[----:B------:R-:W-:Y:S01]  /*27bb0*/  FFMA.FTZ R216, R216, R167, R111 ;  /* 0x000000a7d8d87223 */ /* 0x000fe2000001006f */
[----:B------:R-:W-:Y:S01]  /*27bc0*/  FFMA.FTZ R28, R43, R152, R96 ;  /* 0x000000982b1c7223 */ /* 0x000fe20000010060 */
[----:B------:R-:W-:Y:S01]  /*27bd0*/  F2FP.BF16.F32.PACK_AB R24, R21, R24 ;  /* 0x000000181518723e */ /* 0x000fe200000010ff */
        /* <DEDUP_REMOVED lines=60> */
[----:B------:R-:W-:Y:S02]  /*27fa0*/  F2FP.BF16.F32.PACK_AB R64, R38, R59 ;  /* 0x0000003b2640723e */ /* 0x000fe400000010ff */
[----:B-1----:R-:W-:-:S03]  /*27fb0*/  IADD3 R13, PT, PT, R13, R36, RZ ;  /* 0x000000240d0d7210 */ /* 0x002fc60007ffe0ff */
[----:B------:R0:W-:Y:S01]  /*27fc0*/  STG.E.128 desc[UR8][R14.64], R64 ;  /* 0x000000400e007986 */ /* 0x0001e2000c101d08 */
[----:B------:R-:W-:-:S13]  /*27fd0*/  ISETP.GE.AND P0, PT, R13, R37, PT ;  /* 0x000000250d00720c */ /* 0x000fda0003f06270 */
[----:B------:R-:W-:Y:S05]  /*27fe0*/  @!P0 BRA `(.L_x_19891) ;  /* 0xfffffd8c00208947 */ /* 0x000fea000383ffff */
[----:B------:R-:W-:Y:S05]  /*27ff0*/  EXIT ;  /* 0x000000000000794d */ /* 0x000fea0003800000 */
.L_x_19892:
        /* <DEDUP_REMOVED lines=16> */
.L_x_42364:


//--------------------- .text._ZN10layer_norm13ln_fwd_kernelINS_13Kernel_traitsIf13__nv_bfloat16fS2_fjLj7168ELj1ELj1ELj4ELj16ENS_18Kernel_traits_baseILj7168EfS2_fS2_fjLj128EEEEELb1ELb0ELb1ELb0EEEvNS_9FwdParamsE --------------------------
	.section	.text._ZN10layer_norm13ln_fwd_kernelINS_13Kernel_traitsIf13__nv_bfloat16fS2_fjLj7168ELj1ELj1ELj4ELj16ENS_18Kernel_traits_baseILj7168EfS2_fS2_fjLj128EEEEELb1ELb0ELb1ELb0EEEvNS_9FwdParamsE,"ax",@progbits
	.align	128
        .global         _ZN10layer_norm13ln_fwd_kernelINS_13Kernel_traitsIf13__nv_bfloat16fS2_fjLj7168ELj1ELj1ELj4ELj16ENS_18Kernel_traits_baseILj7168EfS2_fS2_fjLj128EEEEELb1ELb0ELb1ELb0EEEvNS_9FwdParamsE
        .type           _ZN10layer_norm13ln_fwd_kernelINS_13Kernel_traitsIf13__nv_bfloat16fS2_fjLj7168ELj1ELj1ELj4ELj16ENS_18Kernel_traits_baseILj7168EfS2_fS2_fjLj128EEEEELb1ELb0ELb1ELb0EEEvNS_9FwdParamsE,@function
        .size           _ZN10layer_norm13ln_fwd_kernelINS_13Kernel_traitsIf13__nv_bfloat16fS2_fjLj7168ELj1ELj1ELj4ELj16ENS_18Kernel_traits_baseILj7168EfS2_fS2_fjLj128EEEEELb1ELb0ELb1ELb0EEEvNS_9FwdParamsE,(.L_x_42365 - _ZN10layer_norm13ln_fwd_kernelINS_13Kernel_traitsIf13__nv_bfloat16fS2_fjLj7168ELj1ELj1ELj4ELj16ENS_18Kernel_traits_baseILj7168EfS2_fS2_fjLj128EEEEELb1ELb0ELb1ELb0EEEvNS_9FwdParamsE)
        .other          _ZN10layer_norm13ln_fwd_kernelINS_13Kernel_traitsIf13__nv_bfloat16fS2_fjLj7168ELj1ELj1ELj4ELj16ENS_18Kernel_traits_baseILj7168EfS2_fS2_fjLj128EEEEELb1ELb0ELb1ELb0EEEvNS_9FwdParamsE,@"STO_CUDA_ENTRY STV_DEFAULT"
_ZN10layer_norm13ln_fwd_kernelINS_13Kernel_traitsIf13__nv_bfloat16fS2_fjLj7168ELj1ELj1ELj4ELj16ENS_18Kernel_traits_baseILj7168EfS2_fS2_fjLj128EEEEELb1ELb0ELb1ELb0EEEvNS_9FwdParamsE:
.text._ZN10layer_norm13ln_fwd_kernelINS_13Kernel_traitsIf13__nv_bfloat16fS2_fjLj7168ELj1ELj1ELj4ELj16ENS_18Kernel_traits_baseILj7168EfS2_fS2_fjLj128EEEEELb1ELb0ELb1ELb0EEEvNS_9FwdParamsE:
        /* <DEDUP_REMOVED lines=25> */
[----:B------:R-:W-:Y:S02]  /*0190*/  LOP3.LUT R2, R19, 0x60, RZ, 0xc0, !PT ;  /* 0x0000006013027812 */ /* 0x000fe400078ec0ff */
[----:B------:R-:W-:Y:S02]  /*01a0*/  @P0 R2UR UR15, R3 ;  /* 0x00000000030f02ca */ /* 0x000fe400000e0000 */
[----:B------:R-:W-:Y:S02]  /*01b0*/  SHF.R.S32.HI R3, RZ, 0x1f, R6 ;  /* 0x0000001fff037819 */ /* 0x000fe40000011406 */
[----:B-1----:R-:W-:-:S02]  /*01c0*/  @P0 IADD3 R0, P1, PT, R4, R7, RZ ;  /* 0x0000000704000210 */ /* 0x002fc40007f3e0ff */
[----:B------:R-:W-:Y:S02]  /*01d0*/  LOP3.LUT R198, R2, 0x1f, R19, 0xf8, !PT ;  /* 0x0000001f02c67812 */ /* 0x000fe400078ef813 */
[----:B------:R-:W-:Y:S01]  /*01e0*/  LEA.HI R3, R3, R6, RZ, 0x3 ;  /* 0x0000000603037211 */ /* 0x000fe200078f18ff */
[----:B------:R-:W-:Y:S01]  /*01f0*/  @P0 IMAD.X R11, RZ, RZ, R5, P1 ;  /* 0x000000ffff0b0224 */ /* 0x000fe200008e0605 */
[----:B------:R-:W-:Y:S01]  /*0200*/  LOP3.LUT R4, R198, 0x7f, RZ, 0x3c, !PT ;  /* 0x0000007fc6047812 */ /* 0x000fe200078e3cff */
[----:B------:R-:W-:Y:S02]  /*0210*/  UIADD3 UR25, UPT, UPT, UR14, -0x61c88647, URZ ;  /* 0x9e3779b90e197890 */ /* 0x000fe4000fffe0ff */
[----:B------:R-:W-:Y:S01]  /*0220*/  UIADD3 UR26, UPT, UPT, UR15, -0x4498517b, URZ ;  /* 0xbb67ae850f1a7890 */ /* 0x000fe2000fffe0ff */
[--C-:B------:R-:W-:Y:S01]  /*0230*/  SHF.R.U64 R18, R0, 0x2, R11.reuse ;  /* 0x0000000200127819 */ /* 0x100fe2000000120b */
[----:B------:R-:W-:Y:S01]  /*0240*/  UIADD3 UR27, UPT, UPT, UR14, 0x3c6ef372, URZ ;  /* 0x3c6ef3720e1b7890 */ /* 0x000fe2000fffe0ff */
[----:B------:R-:W-:Y:S01]  /*0250*/  LEA.HI.SX32 R197, R3, R4, 0x1d ;  /* 0x0000000403c57211 */ /* 0x000fe200078feaff */
        /* <DEDUP_REMOVED lines=43> */
[----:B------:R2:W5:Y:S02]  /*0510*/  @P1 LD.E.128 R48, desc[UR12][R12.64+0x10] ;  /* 0x0000100c0c301980 */ /* 0x000564000c101d00 */
[----:B------:R-:W3:Y:S01]  /*0520*/  @P0 LDC.64 R4, c[0x0][0x3d0] ;  /* 0x0000f400ff040b82 */ /* 0x000ee20000000a00 */
[----:B------:R-:W-:Y:S01]  /*0530*/  @P2 VIADD R129, R129, 0x80 ;  /* 0x0000008081812836 */ /* 0x000fe20000000000 */
[----:B------:R2:W5:Y:S03]  /*0540*/  @P2 LDG.E.128 R52, desc[UR12][R14.64] ;  /* 0x0000000c0e342981 */ /* 0x000566000c1e1d00 */
[C---:B----4-:R-:W-:Y:S01]  /*0550*/  @P3 IMAD.WIDE.U32 R116, R129.reuse, 0x20, R116 ;  /* 0x0000002081743825 */ /* 0x050fe200078e0074 */
[----:B------:R2:W5:Y:S02]  /*0560*/  @P2 LDG.E.128 R56, desc[UR12][R14.64+0x10] ;  /* 0x0000100c0e382981 */ /* 0x000564000c1e1d00 */
[----:B------:R-:W4:Y:S01]  /*0570*/  @P0 LDC.64 R6, c[0x0][0x438] ;  /* 0x00010e00ff060b82 */ /* 0x000f220000000a00 */
        /* <DEDUP_REMOVED lines=27> */
[----:B------:R-:W-:Y:S01]  /*0730*/  ISETP.GE.U32.AND P0, PT, R197, 0x380, PT ;  /* 0x00000380c500780c */ /* 0x000fe20003f06070 */
[----:B------:R-:W-:-:S12]  /*0740*/  @P5 VIADD R129, R129, 0x80 ;  /* 0x0000008081815836 */ /* 0x000fd80000000000 */
        /* <DEDUP_REMOVED lines=10> */
.L_x_19894:
[C---:B------:R-:W-:Y:S02]  /*07f0*/  ISETP.GE.U32.AND P1, PT, R197.reuse, 0x100, PT ;  /* 0x00000100c500780c */ /* 0x040fe40003f26070 */
[C---:B------:R-:W-:Y:S02]  /*0800*/  ISETP.GE.U32.AND P2, PT, R197.reuse, 0x180, PT ;  /* 0x00000180c500780c */ /* 0x040fe40003f46070 */
[C---:B------:R-:W-:Y:S02]  /*0810*/  ISETP.GE.U32.AND P3, PT, R197.reuse, 0x200, PT ;  /* 0x00000200c500780c */ /* 0x040fe40003f66070 */
[C---:B------:R-:W-:Y:S02]  /*0820*/  ISETP.GE.U32.AND P4, PT, R197.reuse, 0x280, PT ;  /* 0x00000280c500780c */ /* 0x040fe40003f86070 */
[C---:B------:R-:W-:Y:S02]  /*0830*/  ISETP.GE.U32.AND P0, PT, R197.reuse, 0x80, PT ;  /* 0x00000080c500780c */ /* 0x040fe40003f06070 */
[----:B------:R-:W-:-:S02]  /*0840*/  ISETP.GE.U32.AND P5, PT, R197, 0x300, PT ;  /* 0x00000300c500780c */ /* 0x000fc40003fa6070 */
[----:B------:R-:W-:Y:S01]  /*0850*/  ISETP.GE.U32.AND P6, PT, R197, 0x380, PT ;  /* 0x00000380c500780c */ /* 0x000fe20003fc6070 */
[----:B------:R-:W0:Y:S01]  /*0860*/  @P1 LDC.64 R4, c[0x0][0x3d0] ;  /* 0x0000f400ff041b82 */ /* 0x000e220000000a00 */
[----:B------:R-:W-:-:S07]  /*0870*/  MOV R33, R198 ;  /* 0x000000c600217202 */ /* 0x000fce0000000f00 */
[----:B------:R-:W1:Y:S01]  /*0880*/  @P2 LDC.64 R8, c[0x0][0x3d0] ;  /* 0x0000f400ff082b82 */ /* 0x000e620000000a00 */
[----:B------:R-:W-:-:S07]  /*0890*/  @P0 LOP3.LUT R33, R198, 0x80, RZ, 0xfc, !PT ;  /* 0x00000080c6210812 */ /* 0x000fce00078efcff */
[----:B------:R-:W2:Y:S08]  /*08a0*/  @P3 LDC.64 R14, c[0x0][0x3d0] ;  /* 0x0000f400ff0e3b82 */ /* 0x000eb00000000a00 */
[----:B------:R-:W3:Y:S01]  /*08b0*/  @P4 LDC.64 R16, c[0x0][0x3d0] ;  /* 0x0000f400ff104b82 */ /* 0x000ee20000000a00 */
[----:B0-----:R-:W-:-:S04]  /*08c0*/  @P1 IMAD.WIDE.U32 R4, R33, 0x20, R4 ;  /* 0x0000002021041825 */ /* 0x001fc800078e0004 */
[----:B------:R-:W-:Y:S01]  /*08d0*/  @P1 VIADD R33, R33, 0x80 ;  /* 0x0000008021211836 */ /* 0x000fe20000000000 */
[----:B------:R-:W5:Y:S02]  /*08e0*/  @P1 LDG.E.128 R36, desc[UR12][R4.64] ;  /* 0x0000000c04241981 */ /* 0x000f64000c1e1d00 */
[----:B------:R-:W0:Y:S01]  /*08f0*/  @P5 LDC.64 R28, c[0x0][0x3d0] ;  /* 0x0000f400ff1c5b82 */ /* 0x000e220000000a00 */
[C---:B-1----:R-:W-:Y:S01]  /*0900*/  @P2 IMAD.WIDE.U32 R12, R33.reuse, 0x20, R8 ;  /* 0x00000020210c2825 */ /* 0x042fe200078e0008 */
[----:B------:R-:W5:Y:S03]  /*0910*/  @P1 LDG.E.128 R40, desc[UR12][R4.64+0x10] ;  /* 0x0000100c04281981 */ /* 0x000f66000c1e1d00 */
[----:B------:R-:W-:Y:S01]  /*0920*/  @P2 VIADD R33, R33, 0x80 ;  /* 0x0000008021212836 */ /* 0x000fe20000000000 */
[----:B------:R-:W5:Y:S02]  /*0930*/  @P2 LDG.E.128 R52, desc[UR12][R12.64] ;  /* 0x0000000c0c342981 */ /* 0x000f64000c1e1d00 */
[----:B------:R-:W1:Y:S01]  /*0940*/  @P0 LDC.64 R6, c[0x0][0x3d0] ;  /* 0x0000f400ff060b82 */ /* 0x000e620000000a00 */
[C---:B--2---:R-:W-:Y:S01]  /*0950*/  @P3 IMAD.WIDE.U32 R14, R33.reuse, 0x20, R14 ;  /* 0x00000020210e3825 */ /* 0x044fe200078e000e */
[----:B------:R-:W-:Y:S01]  /*0960*/  @P3 IADD3 R33, PT, PT, R33, 0x80, RZ ;  /* 0x0000008021213810 */ /* 0x000fe20007ffe0ff */
[----:B------:R-:W5:Y:S04]  /*0970*/  @P2 LDG.E.128 R56, desc[UR12][R12.64+0x10] ;  /* 0x0000100c0c382981 */ /* 0x000f68000c1e1d00 */
[----:B------:R-:W5:Y:S01]  /*0980*/  @P3 LDG.E.128 R68, desc[UR12][R14.64] ;  /* 0x0000000c0e443981 */ /* 0x000f62000c1e1d00 */
[----:B------:R-:W2:Y:S01]  /*0990*/  @P6 LDC.64 R30, c[0x0][0x3d0] ;  /* 0x0000f400ff1e6b82 */ /* 0x000ea20000000a00 */
[----:B---3--:R-:W-:-:S02]  /*09a0*/  @P4 IMAD.WIDE.U32 R16, R33, 0x20, R16 ;  /* 0x0000002021104825 */ /* 0x008fc400078e0010 */
[----:B------:R-:W5:Y:S02]  /*09b0*/  @P3 LDG.E.128 R72, desc[UR12][R14.64+0x10] ;  /* 0x0000100c0e483981 */ /* 0x000f64000c1e1d00 */
[----:B------:R-:W-:Y:S02]  /*09c0*/  @P4 VIADD R33, R33, 0x80 ;  /* 0x0000008021214836 */ /* 0x000fe40000000000 */
[----:B------:R-:W5:Y:S02]  /*09d0*/  @P4 LDG.E.128 R84, desc[UR12][R16.64] ;  /* 0x0000000c10544981 */ /* 0x000f64000c1e1d00 */
[C---:B0-----:R-:W-:Y:S02]  /*09e0*/  @P5 IMAD.WIDE.U32 R28, R33.reuse, 0x20, R28 ;  /* 0x00000020211c5825 */ /* 0x041fe400078e001c */
[----:B------:R-:W5:Y:S02]  /*09f0*/  @P4 LDG.E.128 R88, desc[UR12][R16.64+0x10] ;  /* 0x0000100c10584981 */ /* 0x000f64000c1e1d00 */
[----:B------:R-:W-:Y:S01]  /*0a00*/  @P5 VIADD R33, R33, 0x80 ;  /* 0x0000008021215836 */ /* 0x000fe20000000000 */
[----:B------:R-:W-:Y:S01]  /*0a10*/  CS2R R114, SRZ ;  /* 0x0000000000727805 */ /* 0x000fe2000001ff00 */
[----:B------:R-:W5:Y:S01]  /*0a20*/  @P5 LDG.E.128 R100, desc[UR12][R28.64] ;  /* 0x0000000c1c645981 */ /* 0x000f62000c1e1d00 */
[----:B-1----:R-:W-:Y:S01]  /*0a30*/  @P0 IMAD.WIDE.U32 R8, R198, 0x20, R6 ;  /* 0x00000020c6080825 */ /* 0x002fe200078e0006 */
[----:B------:R-:W-:-:S02]  /*0a40*/  CS2R R112, SRZ ;  /* 0x0000000000707805 */ /* 0x000fc4000001ff00 */
[----:B------:R-:W-:Y:S01]  /*0a50*/  CS2R R110, SRZ ;  /* 0x00000000006e7805 */ /* 0x000fe2000001ff00 */
        /* <DEDUP_REMOVED lines=26> */
[----:B0-----:R-:W-:Y:S02]  /*0c00*/  CS2R R28, SRZ ;  /* 0x00000000001c7805 */ /* 0x001fe4000001ff00 */
[----:B------:R-:W-:Y:S02]  /*0c10*/  @P6 CS2R R130, SRZ ;  /* 0x0000000000826805 */ /* 0x000fe4000001ff00 */
[----:B------:R-:W-:Y:S02]  /*0c20*/  @P6 CS2R R128, SRZ ;  /* 0x0000000000806805 */ /* 0x000fe4000001ff00 */
[----:B------:R-:W-:Y:S02]  /*0c30*/  @P6 CS2R R126, SRZ ;  /* 0x00000000007e6805 */ /* 0x000fe4000001ff00 */
[----:B-1----:R-:W-:-:S07]  /*0c40*/  @P6 CS2R R124, SRZ ;  /* 0x00000000007c6805 */ /* 0x002fce000001ff00 */
.L_x_19895:
[----:B------:R-:W-:Y:S05]  /*0c50*/  BSYNC.RECONVERGENT B0 ;  /* 0x0000000000007941 */ /* 0x000fea0003800200 */
.L_x_19893:
[----:B------:R-:W1:Y:S02]  /*0c60*/  LDCU UR4, c[0x0][0x384] ;  /* 0x00007080ff0477ac */ /* 0x000e640008000800 */
[----:B-1----:R-:W-:-:S06]  /*0c70*/  UISETP.GE.AND UP0, UPT, UR22, UR4, UPT ;  /* 0x000000041600728c */ /* 0x002fcc000bf06270 */
[----:B------:R-:W-:-:S13]  /*0c80*/  PLOP3.LUT P0, PT, PT, PT, UP0, 0x80, 0x8 ;  /* 0x000000000008781c */ /* 0x000fda0003f0f008 */
[----:B------:R-:W-:Y:S05]  /*0c90*/  @P0 EXIT ;  /* 0x000000000000094d */ /* 0x000fea0003800000 */
[----:B0-----:R-:W-:Y:S01]  /*0ca0*/  IMAD.HI.U32 R4, R196, -0x326172a9, RZ ;  /* 0xcd9e8d57c4047827 */ /* 0x001fe200078e00ff */
[----:B------:R-:W0:Y:S01]  /*0cb0*/  LDCU.U8 UR4, c[0x0][0x410] ;  /* 0x00008200ff0477ac */ /* 0x000e220008000000 */
[----:B------:R-:W-:Y:S02]  /*0cc0*/  LOP3.LUT R13, R0, 0x3, RZ, 0xc0, !PT ;  /* 0x00000003000d7812 */ /* 0x000fe400078ec0ff */
[C---:B------:R-:W-:Y:S01]  /*0cd0*/  IMAD.HI.U32 R5, R18.reuse, -0x2daee0ad, RZ ;  /* 0xd2511f5312057827 */ /* 0x040fe200078e00ff */
        /* <DEDUP_REMOVED lines=25> */
[----:B------:R-:W-:Y:S01]  /*0e70*/  SHF.R.S32.HI R10, RZ, 0x3, R3 ;  /* 0x00000003ff0a7819 */ /* 0x000fe20000011403 */
[----:B------:R-:W1:Y:S02]  /*0e80*/  LDCU.64 UR20, c[0x0][0x380] ;  /* 0x00007000ff1477ac */ /* 0x000e640008000a00 */
        /* <DEDUP_REMOVED lines=24> */
[----:B------:R-:W-:Y:S01]  /*1010*/  IMAD.HI.U32 R3, R4, -0x326172a9, RZ ;  /* 0xcd9e8d5704037827 */ /* 0x000fe200078e00ff */
[----:B------:R-:W-:Y:S02]  /*1020*/  LOP3.LUT R8, R9, UR38, R8, 0x96, !PT ;  /* 0x0000002609087c12 */ /* 0x000fe4000f8e9608 */
[----:B------:R-:W-:Y:S01]  /*1030*/  LOP3.LUT R9, R10, 0x7f, RZ, 0xc0, !PT ;  /* 0x0000007f0a097812 */ /* 0x000fe200078ec0ff */
[----:B------:R-:W-:Y:S01]  /*1040*/  IMAD R7, R4, -0x326172a9, RZ ;  /* 0xcd9e8d5704077824 */ /* 0x000fe200078e02ff */
[----:B------:R-:W-:Y:S01]  /*1050*/  LOP3.LUT R3, R6, UR37, R3, 0x96, !PT ;  /* 0x0000002506037c12 */ /* 0x000fe2000f8e9603 */
[----:B------:R-:W-:Y:S01]  /*1060*/  IMAD.HI.U32 R4, R8, -0x326172a9, RZ ;  /* 0xcd9e8d5708047827 */ /* 0x000fe200078e00ff */
[----:B------:R-:W-:-:S02]  /*1070*/  VIADDMNMX R6, R9, -R2, RZ, !PT ;  /* 0x8000000209067246 */ /* 0x000fc400078001ff */
[----:B------:R-:W-:Y:S01]  /*1080*/  SHF.L.U32 R10, R10, 0x1, RZ ;  /* 0x000000010a0a7819 */ /* 0x000fe200000006ff */
[----:B------:R-:W-:Y:S01]  /*1090*/  IMAD R5, R5, -0x2daee0ad, RZ ;  /* 0xd2511f5305057824 */ /* 0x000fe200078e02ff */
[----:B------:R-:W-:Y:S01]  /*10a0*/  VIMNMX R6, PT, PT, R6, 0x20, PT ;  /* 0x0000002006067848 */ /* 0x000fe20003fe0100 */
[----:B------:R-:W-:Y:S01]  /*10b0*/  IMAD.HI.U32 R2, R3, -0x2daee0ad, RZ ;  /* 0xd2511f5303027827 */ /* 0x000fe200078e00ff */
[----:B------:R-:W-:Y:S02]  /*10c0*/  LOP3.LUT R17, R10, 0xffffff00, RZ, 0xc0, !PT ;  /* 0xffffff000a117812 */ /* 0x000fe400078ec0ff */
[----:B------:R-:W-:Y:S01]  /*10d0*/  LOP3.LUT R4, R7, UR39, R4, 0x96, !PT ;  /* 0x0000002707047c12 */ /* 0x000fe2000f8e9604 */
[----:B------:R-:W-:Y:S01]  /*10e0*/  IMAD R9, R199, -0x20, R9 ;  /* 0xffffffe0c7097824 */ /* 0x000fe200078e0209 */
[----:B------:R-:W-:Y:S01]  /*10f0*/  LOP3.LUT R2, R5, UR40, R2, 0x96, !PT ;  /* 0x0000002805027c12 */ /* 0x000fe2000f8e9602 */
[----:B------:R-:W-:Y:S02]  /*1100*/  IMAD R6, R6, 0x8, R17 ;  /* 0x0000000806067824 */ /* 0x000fe400078e0211 */
[----:B------:R-:W-:Y:S01]  /*1110*/  IMAD R3, R3, -0x2daee0ad, RZ ;  /* 0xd2511f5303037824 */ /* 0x000fe200078e02ff */
[----:B------:R-:W-:Y:S01]  /*1120*/  VIMNMX R9, PT, PT, RZ, R9, !PT ;  /* 0x00000009ff097248 */ /* 0x000fe20007fe0100 */
[----:B------:R-:W-:Y:S01]  /*1130*/  IMAD.HI.U32 R16, R4, -0x2daee0ad, RZ ;  /* 0xd2511f5304107827 */ /* 0x000fe200078e00ff */
[----:B------:R-:W-:-:S02]  /*1140*/  I2FP.F32.U32 R6, R6 ;  /* 0x0000000600067245 */ /* 0x000fc40000201000 */
[----:B------:R-:W-:Y:S01]  /*1150*/  VIMNMX R10, PT, PT, R9, 0x20, PT ;  /* 0x00000020090a7848 */ /* 0x000fe20003fe0100 */
[----:B------:R-:W-:Y:S01]  /*1160*/  IMAD R8, R8, -0x326172a9, RZ ;  /* 0xcd9e8d5708087824 */ /* 0x000fe200078e02ff */
[----:B------:R0:W0:Y:S01]  /*1170*/  MUFU.RCP R14, R6 ;  /* 0x00000006000e7308 */ /* 0x0000220000001000 */
[----:B------:R-:W-:-:S04]  /*1180*/  IMAD.HI.U32 R15, R2, -0x326172a9, RZ ;  /* 0xcd9e8d57020f7827 */ /* 0x000fc800078e00ff */
[----:B------:R-:W-:Y:S01]  /*1190*/  HFMA2 R9, -RZ, RZ, 0, 0 ;  /* 0x00000000ff097431 */ /* 0x000fe200000001ff */
[----:B------:R-:W-:Y:S01]  /*11a0*/  LOP3.LUT R16, R3, UR42, R16, 0x96, !PT ;  /* 0x0000002a03107c12 */ /* 0x000fe2000f8e9610 */
[----:B------:R-:W-:Y:S01]  /*11b0*/  IMAD R17, R10, 0x8, R17 ;  /* 0x000000080a117824 */ /* 0x000fe200078e0211 */
[----:B------:R-:W-:Y:S01]  /*11c0*/  LOP3.LUT R15, R8, UR41, R15, 0x96, !PT ;  /* 0x00000029080f7c12 */ /* 0x000fe2000f8e960f */
[----:B------:R-:W-:Y:S02]  /*11d0*/  IMAD R12, R4, -0x2daee0ad, RZ ;  /* 0xd2511f53040c7824 */ /* 0x000fe400078e02ff */
[----:B-1234-:R-:W-:-:S07]  /*11e0*/  IMAD R10, R2, -0x326172a9, RZ ;  /* 0xcd9e8d57020a7824 */ /* 0x01efce00078e02ff */
.L_x_20609:
[----:B------:R-:W-:-:S06]  /*11f0*/  UIMAD.WIDE UR4, UR22, 0x4, UR8 ;  /* 0x00000004160478a5 */ /* 0x000fcc000f8e0208 */
[----:B01234-:R-:W-:Y:S02]  /*1200*/  IMAD.U32 R192, RZ, RZ, UR4 ;  /* 0x00000004ffc07e24 */ /* 0x01ffe4000f8e00ff */
[----:B------:R-:W-:-:S05]  /*1210*/  IMAD.U32 R193, RZ, RZ, UR5 ;  /* 0x00000005ffc17e24 */ /* 0x000fca000f8e00ff */
[----:B------:R-:W2:Y:S01]  /*1220*/  LDG.E R192, desc[UR12][R192.64] ;  /* 0x0000000cc0c07981 */ /* 0x000ea2000c1e1900 */
[----:B------:R-:W-:-:S06]  /*1230*/  UIMAD.WIDE UR4, UR22, 0x4, UR10 ;  /* 0x00000004160478a5 */ /* 0x000fcc000f8e020a */
[----:B------:R-:W-:Y:S01]  /*1240*/  MOV R194, UR4 ;  /* 0x0000000400c27c02 */ /* 0x000fe20008000f00 */
[----:B------:R-:W-:-:S05]  /*1250*/  IMAD.U32 R195, RZ, RZ, UR5 ;  /* 0x00000005ffc37e24 */ /* 0x000fca000f8e00ff */
[----:B------:R-:W3:Y:S01]  /*1260*/  LDG.E R194, desc[UR12][R194.64] ;  /* 0x0000000cc2c27981 */ /* 0x000ee2000c1e1900 */
[----:B------:R-:W-:Y:S01]  /*1270*/  UIMAD UR4, UR22, UR44, URZ ;  /* 0x0000002c160472a4 */ /* 0x000fe2000f8e02ff */
[----:B------:R-:W-:Y:S01]  /*1280*/  ISETP.GE.U32.AND P0, PT, R197, 0x80, PT ;  /* 0x00000080c500780c */ /* 0x000fe20003f06070 */
[----:B------:R-:W-:Y:S01]  /*1290*/  BSSY.RECONVERGENT B0, `(.L_x_19896) ;  /* 0x0000596000007945 */ /* 0x000fe20003800200 */
[----:B--2---:R-:W-:Y:S01]  /*12a0*/  R2UR UR43, R192 ;  /* 0x00000000c02b72ca */ /* 0x004fe200000e0000 */
[----:B------:R-:W-:-:S12]  /*12b0*/  IMAD.MOV.U32 R192, RZ, RZ, RZ ;  /* 0x000000ffffc07224 */ /* 0x000fd800078e00ff */
        /* <DEDUP_REMOVED lines=10> */
[----:B------:R-:W-:-:S03]  /*1360*/  MOV R195, UR7 ;  /* 0x0000000700c37c02 */ /* 0x000fc60008000f00 */
        /* <DEDUP_REMOVED lines=9> */
.L_x_19898:
[----:B-----5:R-:W-:Y:S02]  /*1400*/  PRMT R194, R135, 0x7632, R194 ;  /* 0x0000763287c27816 */ /* 0x020fe400000000c2 */
[----:B------:R-:W-:Y:S02]  /*1410*/  PRMT R142, R134, 0x7632, R142 ;  /* 0x00007632868e7816 */ /* 0x000fe4000000008e */
[----:B------:R-:W-:Y:S02]  /*1420*/  PRMT R140, R133, 0x7632, R140 ;  /* 0x00007632858c7816 */ /* 0x000fe4000000008c */
[----:B------:R-:W-:Y:S01]  /*1430*/  PRMT R138, R132, 0x7632, R138 ;  /* 0x00007632848a7816 */ /* 0x000fe2000000008a */
[----:B------:R-:W-:Y:S06]  /*1440*/  BRA.U !UP0, `(.L_x_19899) ;  /* 0x0000002d08087547 */ /* 0x000fec000b800000 */
[----:B------:R-:W1:Y:S02]  /*1450*/  LDC.64 R200, c[0x0][0x3a0] ;  /* 0x0000e800ffc87b82 */ /* 0x000e640000000a00 */
[----:B-1----:R-:W-:-:S05]  /*1460*/  IMAD.WIDE.U32 R200, R193, 0x20, R200 ;  /* 0x00000020c1c87825 */ /* 0x002fca00078e00c8 */
[----:B------:R1:W5:Y:S04]  /*1470*/  LDG.E.128 R136, desc[UR12][R200.64] ;  /* 0x0000000cc8887981 */ /* 0x000368000c1e1d00 */
[----:B------:R1:W5:Y:S01]  /*1480*/  LDG.E.128 R140, desc[UR12][R200.64+0x10] ;  /* 0x0000100cc88c7981 */ /* 0x000362000c1e1d00 */
[----:B------:R-:W-:-:S13]  /*1490*/  ISETP.LT.AND P1, PT, RZ, UR43, PT ;  /* 0x0000002bff007c0c */ /* 0x000fda000bf21270 */
[----:B------:R-:W-:Y:S01]  /*14a0*/  @!P1 IMAD.MOV.U32 R195, RZ, RZ, R13 ;  /* 0x000000ffffc39224 */ /* 0x000fe200078e000d */
[----:B------:R-:W-:Y:S01]  /*14b0*/  @!P1 MOV R194, R12 ;  /* 0x0000000c00c29202 */ /* 0x000fe20000000f00 */
[----:B-1----:R-:W-:Y:S06]  /*14c0*/  @!P1 BRA `(.L_x_19900) ;  /* 0x0000000400509947 */ /* 0x002fec0003800000 */
        /* <DEDUP_REMOVED lines=16> */
.L_x_19903:
        /* <DEDUP_REMOVED lines=13> */
.L_x_19905:
[----:B------:R-:W-:Y:S05]  /*16a0*/  BSYNC.RECONVERGENT B2 ;  /* 0x0000000000027941 */ /* 0x000fea0003800200 */
.L_x_19904:
        /* <DEDUP_REMOVED lines=43> */
.L_x_19902:
[----:B------:R-:W-:Y:S05]  /*1960*/  BSYNC.RECONVERGENT B1 ;  /* 0x0000000000017941 */ /* 0x000fea0003800200 */
.L_x_19901:
        /* <DEDUP_REMOVED lines=10> */
.L_x_19900:
        /* <DEDUP_REMOVED lines=19> */
.L_x_19909:
        /* <DEDUP_REMOVED lines=13> */
.L_x_19911:
[----:B------:R-:W-:Y:S05]  /*1c10*/  BSYNC.RECONVERGENT B2 ;  /* 0x0000000000027941 */ /* 0x000fea0003800200 */
.L_x_19910:
        /* <DEDUP_REMOVED lines=43> */
.L_x_19908:
[----:B------:R-:W-:Y:S05]  /*1ed0*/  BSYNC.RECONVERGENT B1 ;  /* 0x0000000000017941 */ /* 0x000fea0003800200 */
.L_x_19907:
        /* <DEDUP_REMOVED lines=11> */
.L_x_19906:
[----:B------:R-:W-:Y:S01]  /*1f90*/  @!P1 IMAD.MOV.U32 R195, RZ, RZ, R13 ;  /* 0x000000ffffc39224 */ /* 0x000fe200078e000d */
[----:B------:R-:W-:Y:S01]  /*1fa0*/  @!P1 MOV R194, R12 ;  /* 0x0000000c00c29202 */ /* 0x000fe20000000f00 */
        /* <DEDUP_REMOVED lines=17> */
.L_x_19915:
        /* <DEDUP_REMOVED lines=13> */
.L_x_19917:
[----:B------:R-:W-:Y:S05]  /*2190*/  BSYNC.RECONVERGENT B2 ;  /* 0x0000000000027941 */ /* 0x000fea0003800200 */
.L_x_19916:
        /* <DEDUP_REMOVED lines=43> */
.L_x_19914:
[----:B------:R-:W-:Y:S05]  /*2450*/  BSYNC.RECONVERGENT B1 ;  /* 0x0000000000017941 */ /* 0x000fea0003800200 */
.L_x_19913:
        /* <DEDUP_REMOVED lines=10> */
.L_x_19912:
        /* <DEDUP_REMOVED lines=19> */
.L_x_19921:
        /* <DEDUP_REMOVED lines=13> */
.L_x_19923:
[----:B------:R-:W-:Y:S05]  /*2700*/  BSYNC.RECONVERGENT B2 ;  /* 0x0000000000027941 */ /* 0x000fea0003800200 */
.L_x_19922:
        /* <DEDUP_REMOVED lines=43> */
.L_x_19920:
[----:B------:R-:W-:Y:S05]  /*29c0*/  BSYNC.RECONVERGENT B1 ;  /* 0x0000000000017941 */ /* 0x000fea0003800200 */
.L_x_19919:
        /* <DEDUP_REMOVED lines=11> */
.L_x_19918:
        /* <DEDUP_REMOVED lines=19> */
.L_x_19927:
        /* <DEDUP_REMOVED lines=13> */
.L_x_19929:
[----:B------:R-:W-:Y:S05]  /*2c80*/  BSYNC.RECONVERGENT B2 ;  /* 0x0000000000027941 */ /* 0x000fea0003800200 */
.L_x_19928:
        /* <DEDUP_REMOVED lines=43> */
.L_x_19926:
[----:B------:R-:W-:Y:S05]  /*2f40*/  BSYNC.RECONVERGENT B1 ;  /* 0x0000000000017941 */ /* 0x000fea0003800200 */
.L_x_19925:
        /* <DEDUP_REMOVED lines=10> */
.L_x_19924:
        /* <DEDUP_REMOVED lines=19> */
.L_x_19933:
        /* <DEDUP_REMOVED lines=13> */
.L_x_19935:
[----:B------:R-:W-:Y:S05]  /*31f0*/  BSYNC.RECONVERGENT B2 ;  /* 0x0000000000027941 */ /* 0x000fea0003800200 */
.L_x_19934:
        /* <DEDUP_REMOVED lines=43> */
.L_x_19932:
[----:B------:R-:W-:Y:S05]  /*34b0*/  BSYNC.RECONVERGENT B1 ;  /* 0x0000000000017941 */ /* 0x000fea0003800200 */
.L_x_19931:
        /* <DEDUP_REMOVED lines=11> */
.L_x_19930:
        /* <DEDUP_REMOVED lines=19> */
.L_x_19939:
        /* <DEDUP_REMOVED lines=13> */
.L_x_19941:
[----:B------:R-:W-:Y:S05]  /*3770*/  BSYNC.RECONVERGENT B2 ;  /* 0x0000000000027941 */ /* 0x000fea0003800200 */
.L_x_19940:
        /* <DEDUP_REMOVED lines=43> */
.L_x_19938:
[----:B------:R-:W-:Y:S05]  /*3a30*/  BSYNC.RECONVERGENT B1 ;  /* 0x0000000000017941 */ /* 0x000fea0003800200 */
.L_x_19937:
        /* <DEDUP_REMOVED lines=10> */
.L_x_19936:
        /* <DEDUP_REMOVED lines=19> */
.L_x_19945:
        /* <DEDUP_REMOVED lines=13> */
.L_x_19947:
[----:B------:R-:W-:Y:S05]  /*3ce0*/  BSYNC.RECONVERGENT B2 ;  /* 0x0000000000027941 */ /* 0x000fea0003800200 */
.L_x_19946:
        /* <DEDUP_REMOVED lines=43> */
.L_x_19944:
[----:B------:R-:W-:Y:S05]  /*3fa0*/  BSYNC.RECONVERGENT B1 ;  /* 0x0000000000017941 */ /* 0x000fea0003800200 */
.L_x_19943:
        /* <DEDUP_REMOVED lines=12> */
.L_x_19899:
        /* <DEDUP_REMOVED lines=20> */
.L_x_19951:
        /* <DEDUP_REMOVED lines=13> */
.L_x_19953:
[----:B------:R-:W-:Y:S05]  /*4280*/  BSYNC.RECONVERGENT B2 ;  /* 0x0000000000027941 */ /* 0x000fea0003800200 */
.L_x_19952:
        /* <DEDUP_REMOVED lines=43> */
.L_x_19950:
[----:B------:R-:W-:Y:S05]  /*4540*/  BSYNC.RECONVERGENT B1 ;  /* 0x0000000000017941 */ /* 0x000fea0003800200 */
.L_x_19949:
        /* <DEDUP_REMOVED lines=9> */
.L_x_19948:
        /* <DEDUP_REMOVED lines=16> */
.L_x_19957:
        /* <DEDUP_REMOVED lines=13> */
.L_x_19959:
[----:B------:R-:W-:Y:S05]  /*47b0*/  BSYNC.RECONVERGENT B2 ;  /* 0x0000000000027941 */ /* 0x000fea0003800200 */
.L_x_19958:
        /* <DEDUP_REMOVED lines=43> */
.L_x_19956:
[----:B------:R-:W-:Y:S05]  /*4a70*/  BSYNC.RECONVERGENT B1 ;  /* 0x0000000000017941 */ /* 0x000fea0003800200 */
.L_x_19955:
        /* <DEDUP_REMOVED lines=9> */
.L_x_19954:
[----:B------:R-:W-:Y:S01]  /*4b10*/  MOV R13, R12 ;  /* 0x0000000c000d7202 */ /* 0x000fe20000000f00 */
[----:B------:R-:W-:Y:S01]  /*4b20*/  IMAD.MOV.U32 R138, RZ, RZ, RZ ;  /* 0x000000ffff8a7224 */ /* 0x000fe200078e00ff */
        /* <DEDUP_REMOVED lines=14> */
.L_x_19963:
        /* <DEDUP_REMOVED lines=13> */
.L_x_19965:
[----:B------:R-:W-:Y:S05]  /*4ce0*/  BSYNC.RECONVERGENT B2 ;  /* 0x0000000000027941 */ /* 0x000fea0003800200 */
.L_x_19964:
        /* <DEDUP_REMOVED lines=42> */
[----:B------:R-:W-:-:S07]  /*4f90*/  LOP3.LUT R16, R12, UR42, R203, 0x96, !PT ;  /* 0x0000002a0c107c12 */ /* 0x000fce000f8e96cb */
.L_x_19962:
[----:B------:R-:W-:Y:S05]  /*4fa0*/  BSYNC.RECONVERGENT B1 ;  /* 0x0000000000017941 */ /* 0x000fea0003800200 */
.L_x_19961:
        /* <DEDUP_REMOVED lines=9> */
.L_x_19960:
        /* <DEDUP_REMOVED lines=16> */
.L_x_19969:
        /* <DEDUP_REMOVED lines=13> */
.L_x_19971:
[----:B------:R-:W-:Y:S05]  /*5210*/  BSYNC.RECONVERGENT B2 ;  /* 0x0000000000027941 */ /* 0x000fea0003800200 */
.L_x_19970:
        /* <DEDUP_REMOVED lines=43> */
.L_x_19968:
[----:B------:R-:W-:Y:S05]  /*54d0*/  BSYNC.RECONVERGENT B1 ;  /* 0x0000000000017941 */ /* 0x000fea0003800200 */
.L_x_19967:
        /* <DEDUP_REMOVED lines=9> */
.L_x_19966:
        /* <DEDUP_REMOVED lines=16> */
.L_x_19975:
        /* <DEDUP_REMOVED lines=13> */
.L_x_19977:
[----:B------:R-:W-:Y:S05]  /*5740*/  BSYNC.RECONVERGENT B2 ;  /* 0x0000000000027941 */ /* 0x000fea0003800200 */
.L_x_19976:
        /* <DEDUP_REMOVED lines=43> */
.L_x_19974:
[----:B------:R-:W-:Y:S05]  /*5a00*/  BSYNC.RECONVERGENT B1 ;  /* 0x0000000000017941 */ /* 0x000fea0003800200 */
.L_x_19973:
        /* <DEDUP_REMOVED lines=9> */
.L_x_19972:
        /* <DEDUP_REMOVED lines=16> */
.L_x_19981:
        /* <DEDUP_REMOVED lines=13> */
.L_x_19983:
[----:B------:R-:W-:Y:S05]  /*5c70*/  BSYNC.RECONVERGENT B2 ;  /* 0x0000000000027941 */ /* 0x000fea0003800200 */
.L_x_19982:
        /* <DEDUP_REMOVED lines=43> */
.L_x_19980:
[----:B------:R-:W-:Y:S05]  /*5f30*/  BSYNC.RECONVERGENT B1 ;  /* 0x0000000000017941 */ /* 0x000fea0003800200 */
.L_x_19979:
        /* <DEDUP_REMOVED lines=9> */
.L_x_19978:
        /* <DEDUP_REMOVED lines=16> */
.L_x_19987:
        /* <DEDUP_REMOVED lines=13> */
.L_x_19989:
[----:B------:R-:W-:Y:S05]  /*61a0*/  BSYNC.RECONVERGENT B2 ;  /* 0x0000000000027941 */ /* 0x000fea0003800200 */
.L_x_19988:
        /* <DEDUP_REMOVED lines=43> */
.L_x_19986:
[----:B------:R-:W-:Y:S05]  /*6460*/  BSYNC.RECONVERGENT B1 ;  /* 0x0000000000017941 */ /* 0x000fea0003800200 */
.L_x_19985:
        /* <DEDUP_REMOVED lines=9> */
.L_x_19984:
        /* <DEDUP_REMOVED lines=16> */
.L_x_19992:
        /* <DEDUP_REMOVED lines=13> */
.L_x_19994:
[----:B------:R-:W-:Y:S05]  /*66d0*/  BSYNC.RECONVERGENT B2 ;  /* 0x0000000000027941 */ /* 0x000fea0003800200 */
.L_x_19993:
        /* <DEDUP_REMOVED lines=43> */
.L_x_19991:
[----:B------:R-:W-:Y:S05]  /*6990*/  BSYNC.RECONVERGENT B1 ;  /* 0x0000000000017941 */ /* 0x000fea0003800200 */
.L_x_19990:
        /* <DEDUP_REMOVED lines=9> */
.L_x_19942:
[----:B------:R-:W1:Y:S01]  /*6a30*/  LDC.64 R194, c[0x0][0x3a8] ;  /* 0x0000ea00ffc27b82 */ /* 0x000e620000000a00 */
[----:B------:R-:W-:Y:S01]  /*6a40*/  MOV R12, R200 ;  /* 0x000000c8000c7202 */ /* 0x000fe20000000f00 */
[----:B-1----:R-:W-:-:S05]  /*6a50*/  IMAD.WIDE.U32 R194, R193, 0x20, R194 ;  /* 0x00000020c1c27825 */ /* 0x002fca00078e00c2 */
[----:B-----5:R1:W-:Y:S04]  /*6a60*/  STG.E.128 desc[UR12][R194.64], R136 ;  /* 0x00000088c2007986 */ /* 0x0203e8000c101d0c */
[----:B------:R1:W-:Y:S01]  /*6a70*/  STG.E.128 desc[UR12][R194.64+0x10], R140 ;  /* 0x0000108cc2007986 */ /* 0x0003e2000c101d0c */
[----:B------:R-:W-:Y:S05]  /*6a80*/  BRA.U !UP3, `(.L_x_19995) ;  /* 0x000000010b507547 */ /* 0x000fea000b800000 */
[----:B------:R-:W-:Y:S01]  /*6a90*/  IMAD.U32 R201, R2, 0x10000, RZ ;  /* 0x0001000002c97824 */ /* 0x000fe200078e00ff */
[----:B-1----:R-:W1:Y:S01]  /*6aa0*/  LDC.64 R194, c[0x0][0x3b0] ;  /* 0x0000ec00ffc27b82 */ /* 0x002e620000000a00 */
        /* <DEDUP_REMOVED lines=18> */
.L_x_19995:
[----:B------:R-:W-:Y:S01]  /*6bd0*/  VIADD R193, R193, 0x80 ;  /* 0x00000080c1c17836 */ /* 0x000fe20000000000 */
[----:B------:R-:W-:-:S07]  /*6be0*/  IADD3 R192, PT, PT, R192, 0x80, RZ ;  /* 0x00000080c0c07810 */ /* 0x000fce0007ffe0ff */
.L_x_19897:
[----:B------:R-:W-:Y:S05]  /*6bf0*/  BSYNC.RECONVERGENT B0 ;  /* 0x0000000000007941 */ /* 0x000fea0003800200 */
.L_x_19896:
        /* <DEDUP_REMOVED lines=10> */
.L_x_19998:
        /* <DEDUP_REMOVED lines=10> */
[----:B------:R-:W-:Y:S02]  /*6d40*/  @!P1 IMAD.MOV.U32 R195, RZ, RZ, R13 ;  /* 0x000000ffffc39224 */ /* 0x000fe400078e000d */
[----:B------:R-:W-:Y:S01]  /*6d50*/  @!P1 IMAD.MOV.U32 R194, RZ, RZ, R12 ;  /* 0x000000ffffc29224 */ /* 0x000fe200078e000c */
[----:B-1----:R-:W-:Y:S06]  /*6d60*/  @!P1 BRA `(.L_x_20000) ;  /* 0x0000000400509947 */ /* 0x002fec0003800000 */
        /* <DEDUP_REMOVED lines=16> */
.L_x_20003:
        /* <DEDUP_REMOVED lines=13> */
.L_x_20005:
[----:B------:R-:W-:Y:S05]  /*6f40*/  BSYNC.RECONVERGENT B2 ;  /* 0x0000000000027941 */ /* 0x000fea0003800200 */
.L_x_20004:
        /* <DEDUP_REMOVED lines=42> */
[----:B------:R-:W-:-:S07]  /*71f0*/  IMAD.MOV.U32 R194, RZ, RZ, R202 ;  /* 0x000000ffffc27224 */ /* 0x000fce00078e00ca */
.L_x_20002:
[----:B------:R-:W-:Y:S05]  /*7200*/  BSYNC.RECONVERGENT B1 ;  /* 0x0000000000017941 */ /* 0x000fea0003800200 */
.L_x_20001:
        /* <DEDUP_REMOVED lines=10> */
.L_x_20000:
        /* <DEDUP_REMOVED lines=19> */
.L_x_20009:
        /* <DEDUP_REMOVED lines=13> */
.L_x_20011:
[----:B------:R-:W-:Y:S05]  /*74b0*/  BSYNC.RECONVERGENT B2 ;  /* 0x0000000000027941 */ /* 0x000fea0003800200 */
.L_x_20010:
        /* <DEDUP_REMOVED lines=43> */
.L_x_20008:
[----:B------:R-:W-:Y:S05]  /*7770*/  BSYNC.RECONVERGENT B1 ;  /* 0x0000000000017941 */ /* 0x000fea0003800200 */
.L_x_20007:
        /* <DEDUP_REMOVED lines=11> */
.L_x_20006:
[----:B------:R-:W-:Y:S02]  /*7830*/  @!P1 IMAD.MOV.U32 R195, RZ, RZ, R13 ;  /* 0x000000ffffc39224 */ /* 0x000fe400078e000d */
[----:B------:R-:W-:Y:S01]  /*7840*/  @!P1 IMAD.MOV.U32 R194, RZ, RZ, R12 ;  /* 0x000000ffffc29224 */ /* 0x000fe200078e000c */
[----:B------:R-:W-:Y:S06]  /*7850*/  @!P1 BRA `(.L_x_20012) ;  /* 0x0000000400509947 */ /* 0x000fec0003800000 */
        /* <DEDUP_REMOVED lines=16> */
.L_x_20015:
        /* <DEDUP_REMOVED lines=13> */
.L_x_20017:
[----:B------:R-:W-:Y:S05]  /*7a30*/  BSYNC.RECONVERGENT B2 ;  /* 0x0000000000027941 */ /* 0x000fea0003800200 */
.L_x_20016:
        /* <DEDUP_REMOVED lines=43> */
.L_x_20014:
[----:B------:R-:W-:Y:S05]  /*7cf0*/  BSYNC.RECONVERGENT B1 ;  /* 0x0000000000017941 */ /* 0x000fea0003800200 */
.L_x_20013:
        /* <DEDUP_REMOVED lines=10> */
.L_x_20012:
        /* <DEDUP_REMOVED lines=19> */
.L_x_20021:
        /* <DEDUP_REMOVED lines=13> */
.L_x_20023:
[----:B------:R-:W-:Y:S05]  /*7fa0*/  BSYNC.RECONVERGENT B2 ;  /* 0x0000000000027941 */ /* 0x000fea0003800200 */
.L_x_20022:
        /* <DEDUP_REMOVED lines=43> */
.L_x_20020:
[----:B------:R-:W-:Y:S05]  /*8260*/  BSYNC.RECONVERGENT B1 ;  /* 0x0000000000017941 */ /* 0x000fea0003800200 */
.L_x_20019:
        /* <DEDUP_REMOVED lines=11> */
.L_x_20018:
        /* <DEDUP_REMOVED lines=19> */
.L_x_20027:
        /* <DEDUP_REMOVED lines=13> */
.L_x_20029:
[----:B------:R-:W-:Y:S05]  /*8520*/  BSYNC.RECONVERGENT B2 ;  /* 0x0000000000027941 */ /* 0x000fea0003800200 */
.L_x_20028:
        /* <DEDUP_REMOVED lines=43> */
.L_x_20026:
[----:B------:R-:W-:Y:S05]  /*87e0*/  BSYNC.RECONVERGENT B1 ;  /* 0x0000000000017941 */ /* 0x000fea0003800200 */
.L_x_20025:
        /* <DEDUP_REMOVED lines=10> */
.L_x_20024:
        /* <DEDUP_REMOVED lines=19> */
.L_x_20033:
        /* <DEDUP_REMOVED lines=13> */
.L_x_20035:
[----:B------:R-:W-:Y:S05]  /*8a90*/  BSYNC.RECONVERGENT B2 ;  /* 0x0000000000027941 */ /* 0x000fea0003800200 */
.L_x_20034:
        /* <DEDUP_REMOVED lines=43> */
.L_x_20032:
[----:B------:R-:W-:Y:S05]  /*8d50*/  BSYNC.RECONVERGENT B1 ;  /* 0x0000000000017941 */ /* 0x000fea0003800200 */
.L_x_20031:
        /* <DEDUP_REMOVED lines=11> */
.L_x_20030:
        /* <DEDUP_REMOVED lines=19> */
.L_x_20039:
        /* <DEDUP_REMOVED lines=13> */
.L_x_20041:
[----:B------:R-:W-:Y:S05]  /*9010*/  BSYNC.RECONVERGENT B2 ;  /* 0x0000000000027941 */ /* 0x000fea0003800200 */
.L_x_20040:
        /* <DEDUP_REMOVED lines=43> */
.L_x_20038:
[----:B------:R-:W-:Y:S05]  /*92d0*/  BSYNC.RECONVERGENT B1 ;  /* 0x0000000000017941 */ /* 0x000fea0003800200 */
.L_x_20037:
        /* <DEDUP_REMOVED lines=10> */
.L_x_20036:
        /* <DEDUP_REMOVED lines=19> */
.L_x_20045:
        /* <DEDUP_REMOVED lines=13> */
.L_x_20047:
[----:B------:R-:W-:Y:S05]  /*9580*/  BSYNC.RECONVERGENT B2 ;  /* 0x0000000000027941 */ /* 0x000fea0003800200 */
.L_x_20046:
        /* <DEDUP_REMOVED lines=43> */
.L_x_20044:
[----:B------:R-:W-:Y:S05]  /*9840*/  BSYNC.RECONVERGENT B1 ;  /* 0x0000000000017941 */ /* 0x000fea0003800200 */
.L_x_20043:
        /* <DEDUP_REMOVED lines=12> */
.L_x_19999:
        /* <DEDUP_REMOVED lines=20> */
.L_x_20051:
        /* <DEDUP_REMOVED lines=13> */
.L_x_20053:
[----:B------:R-:W-:Y:S05]  /*9b20*/  BSYNC.RECONVERGENT B2 ;  /* 0x0000000000027941 */ /* 0x000fea0003800200 */
.L_x_20052:
        /* <DEDUP_REMOVED lines=43> */
.L_x_20050:
[----:B------:R-:W-:Y:S05]  /*9de0*/  BSYNC.RECONVERGENT B1 ;  /* 0x0000000000017941 */ /* 0x000fea0003800200 */
.L_x_20049:
        /* <DEDUP_REMOVED lines=9> */
.L_x_20048:
        /* <DEDUP_REMOVED lines=16> */
.L_x_20057:
        /* <DEDUP_REMOVED lines=13> */
.L_x_20059:
[----:B------:R-:W-:Y:S05]  /*a050*/  BSYNC.RECONVERGENT B2 ;  /* 0x0000000000027941 */ /* 0x000fea0003800200 */
.L_x_20058:
        /* <DEDUP_REMOVED lines=43> */
.L_x_20056:
[----:B------:R-:W-:Y:S05]  /*a310*/  BSYNC.RECONVERGENT B1 ;  /* 0x0000000000017941 */ /* 0x000fea0003800200 */
.L_x_20055:
        /* <DEDUP_REMOVED lines=9> */
.L_x_20054:
[----:B------:R-:W-:Y:S01]  /*a3b0*/  IMAD.MOV.U32 R13, RZ, RZ, R12 ;  /* 0x000000ffff0d7224 */ /* 0x000fe200078e000c */
[----:B------:R-:W-:Y:S01]  /*a3c0*/  MOV R146, RZ ;  /* 0x000000ff00927202 */ /* 0x000fe20000000f00 */
        /* <DEDUP_REMOVED lines=14> */
.L_x_20063:
        /* <DEDUP_REMOVED lines=13> */
.L_x_20065:
[----:B------:R-:W-:Y:S05]  /*a580*/  BSYNC.RECONVERGENT B2 ;  /* 0x0000000000027941 */ /* 0x000fea0003800200 */
.L_x_20064:
        /* <DEDUP_REMOVED lines=43> */
.L_x_20062:
[----:B------:R-:W-:Y:S05]  /*a840*/  BSYNC.RECONVERGENT B1 ;  /* 0x0000000000017941 */ /* 0x000fea0003800200 */
.L_x_20061:
        /* <DEDUP_REMOVED lines=9> */
.L_x_20060:
        /* <DEDUP_REMOVED lines=16> */
.L_x_20069:
        /* <DEDUP_REMOVED lines=13> */
.L_x_20071:
[----:B------:R-:W-:Y:S05]  /*aab0*/  BSYNC.RECONVERGENT B2 ;  /* 0x0000000000027941 */ /* 0x000fea0003800200 */
.L_x_20070:
        /* <DEDUP_REMOVED lines=43> */
.L_x_20068:
[----:B------:R-:W-:Y:S05]  /*ad70*/  BSYNC.RECONVERGENT B1 ;  /* 0x0000000000017941 */ /* 0x000fea0003800200 */
.L_x_20067:
        /* <DEDUP_REMOVED lines=9> */
.L_x_20066:
        /* <DEDUP_REMOVED lines=16> */
.L_x_20075:
        /* <DEDUP_REMOVED lines=13> */
.L_x_20077:
[----:B------:R-:W-:Y:S05]  /*afe0*/  BSYNC.RECONVERGENT B2 ;  /* 0x0000000000027941 */ /* 0x000fea0003800200 */
.L_x_20076:
        /* <DEDUP_REMOVED lines=43> */
.L_x_20074:
[----:B------:R-:W-:Y:S05]  /*b2a0*/  BSYNC.RECONVERGENT B1 ;  /* 0x0000000000017941 */ /* 0x000fea0003800200 */
.L_x_20073:
        /* <DEDUP_REMOVED lines=9> */
.L_x_20072:
        /* <DEDUP_REMOVED lines=16> */
.L_x_20081:
        /* <DEDUP_REMOVED lines=13> */
.L_x_20083:
[----:B------:R-:W-:Y:S05]  /*b510*/  BSYNC.RECONVERGENT B2 ;  /* 0x0000000000027941 */ /* 0x000fea0003800200 */
.L_x_20082:
        /* <DEDUP_REMOVED lines=43> */
.L_x_20080:
[----:B------:R-:W-:Y:S05]  /*b7d0*/  BSYNC.RECONVERGENT B1 ;  /* 0x0000000000017941 */ /* 0x000fea0003800200 */
.L_x_20079:
        /* <DEDUP_REMOVED lines=9> */
.L_x_20078:
        /* <DEDUP_REMOVED lines=16> */
.L_x_20087:
        /* <DEDUP_REMOVED lines=13> */
.L_x_20089:
[----:B------:R-:W-:Y:S05]  /*ba40*/  BSYNC.RECONVERGENT B2 ;  /* 0x0000000000027941 */ /* 0x000fea0003800200 */
.L_x_20088:
        /* <DEDUP_REMOVED lines=43> */
.L_x_20086:
[----:B------:R-:W-:Y:S05]  /*bd00*/  BSYNC.RECONVERGENT B1 ;  /* 0x0000000000017941 */ /* 0x000fea0003800200 */
.L_x_20085:
        /* <DEDUP_REMOVED lines=9> */
.L_x_20084:
        /* <DEDUP_REMOVED lines=16> */
.L_x_20092:
        /* <DEDUP_REMOVED lines=13> */
.L_x_20094:
[----:B------:R-:W-:Y:S05]  /*bf70*/  BSYNC.RECONVERGENT B2 ;  /* 0x0000000000027941 */ /* 0x000fea0003800200 */
.L_x_20093:
        /* <DEDUP_REMOVED lines=43> */
.L_x_20091:
[----:B------:R-:W-:Y:S05]  /*c230*/  BSYNC.RECONVERGENT B1 ;  /* 0x0000000000017941 */ /* 0x000fea0003800200 */
.L_x_20090:
        /* <DEDUP_REMOVED lines=9> */
.L_x_20042:
[----:B------:R-:W1:Y:S01]  /*c2d0*/  LDC.64 R194, c[0x0][0x3a8] ;  /* 0x0000ea00ffc27b82 */ /* 0x000e620000000a00 */
[----:B------:R-:W-:Y:S02]  /*c2e0*/  IMAD.MOV.U32 R12, RZ, RZ, R200 ;  /* 0x000000ffff0c7224 */ /* 0x000fe400078e00c8 */
[----:B-1----:R-:W-:-:S05]  /*c2f0*/  IMAD.WIDE.U32 R194, R193, 0x20, R194 ;  /* 0x00000020c1c27825 */ /* 0x002fca00078e00c2 */
[----:B-----5:R1:W-:Y:S04]  /*c300*/  STG.E.128 desc[UR12][R194.64], R144 ;  /* 0x00000090c2007986 */ /* 0x0203e8000c101d0c */
[----:B------:R1:W-:Y:S01]  /*c310*/  STG.E.128 desc[UR12][R194.64+0x10], R148 ;  /* 0x00001094c2007986 */ /* 0x0003e2000c101d0c */
[----:B------:R-:W-:Y:S05]  /*c320*/  BRA.U !UP3, `(.L_x_20095) ;  /* 0x000000010b507547 */ /* 0x000fea000b800000 */
[----:B------:R-:W-:Y:S01]  /*c330*/  SHF.L.U32 R201, R2, 0x10, RZ ;  /* 0x0000001002c97819 */ /* 0x000fe200000006ff */
[----:B-1----:R-:W1:Y:S01]  /*c340*/  LDC.64 R194, c[0x0][0x3b0] ;  /* 0x0000ec00ffc27b82 */ /* 0x002e620000000a00 */
        /* <DEDUP_REMOVED lines=13> */
[----:B-1----:R-:W-:Y:S01]  /*c420*/  IMAD.WIDE.U32 R194, R192, 0x8, R194 ;  /* 0x00000008c0c27825 */ /* 0x002fe200078e00c2 */
[----:B------:R-:W-:Y:S02]  /*c430*/  LOP3.LUT R209, R204, R200, R202, 0xfe, !PT ;  /* 0x000000c8ccd17212 */ /* 0x000fe400078efeca */
[----:B------:R-:W-:Y:S02]  /*c440*/  LOP3.LUT R201, R207, R205, RZ, 0xfc, !PT ;  /* 0x000000cdcfc97212 */ /* 0x000fe400078efcff */
[----:B------:R-:W-:-:S05]  /*c450*/  LOP3.LUT R200, R209, 0xff, R8, 0xf8, !PT ;  /* 0x000000ffd1c87812 */ /* 0x000fca00078ef808 */
[----:B------:R2:W-:Y:S02]  /*c460*/  STG.E.64 desc[UR12][R194.64], R200 ;  /* 0x000000c8c2007986 */ /* 0x0005e4000c101b0c */
.L_x_20095:
[----:B------:R-:W-:Y:S02]  /*c470*/  VIADD R193, R193, 0x80 ;  /* 0x00000080c1c17836 */ /* 0x000fe40000000000 */
[----:B------:R-:W-:-:S07]  /*c480*/  VIADD R192, R192, 0x80 ;  /* 0x00000080c0c07836 */ /* 0x000fce0000000000 */
.L_x_19997:
[----:B------:R-:W-:Y:S05]  /*c490*/  BSYNC.RECONVERGENT B0 ;  /* 0x0000000000007941 */ /* 0x000fea0003800200 */
.L_x_19996:
        /* <DEDUP_REMOVED lines=10> */
.L_x_20098:
        /* <DEDUP_REMOVED lines=10> */
[----:B------:R-:W-:Y:S01]  /*c5e0*/  @!P1 MOV R195, R13 ;  /* 0x0000000d00c39202 */ /* 0x000fe20000000f00 */
[----:B------:R-:W-:Y:S01]  /*c5f0*/  @!P1 IMAD.MOV.U32 R194, RZ, RZ, R12 ;  /* 0x000000ffffc29224 */ /* 0x000fe200078e000c */
        /* <DEDUP_REMOVED lines=17> */
.L_x_20103:
        /* <DEDUP_REMOVED lines=13> */
.L_x_20105:
[----:B------:R-:W-:Y:S05]  /*c7e0*/  BSYNC.RECONVERGENT B2 ;  /* 0x0000000000027941 */ /* 0x000fea0003800200 */
.L_x_20104:
        /* <DEDUP_REMOVED lines=42> */
[----:B------:R-:W-:-:S07]  /*ca90*/  IMAD.MOV.U32 R194, RZ, RZ, R202 ;  /* 0x000000ffffc27224 */ /* 0x000fce00078e00ca */
.L_x_20102:
[----:B------:R-:W-:Y:S05]  /*caa0*/  BSYNC.RECONVERGENT B1 ;  /* 0x0000000000017941 */ /* 0x000fea0003800200 */
.L_x_20101:
        /* <DEDUP_REMOVED lines=10> */
.L_x_20100:
        /* <DEDUP_REMOVED lines=19> */
.L_x_20109:
        /* <DEDUP_REMOVED lines=13> */
.L_x_20111:
[----:B------:R-:W-:Y:S05]  /*cd50*/  BSYNC.RECONVERGENT B2 ;  /* 0x0000000000027941 */ /* 0x000fea0003800200 */
.L_x_20110:
        /* <DEDUP_REMOVED lines=43> */
.L_x_20108:
[----:B------:R-:W-:Y:S05]  /*d010*/  BSYNC.RECONVERGENT B1 ;  /* 0x0000000000017941 */ /* 0x000fea0003800200 */
.L_x_20107:
        /* <DEDUP_REMOVED lines=11> */
.L_x_20106:
        /* <DEDUP_REMOVED lines=19> */
.L_x_20115:
        /* <DEDUP_REMOVED lines=13> */
.L_x_20117:
[----:B------:R-:W-:Y:S05]  /*d2d0*/  BSYNC.RECONVERGENT B2 ;  /* 0x0000000000027941 */ /* 0x000fea0003800200 */
.L_x_20116:
        /* <DEDUP_REMOVED lines=43> */
.L_x_20114:
[----:B------:R-:W-:Y:S05]  /*d590*/  BSYNC.RECONVERGENT B1 ;  /* 0x0000000000017941 */ /* 0x000fea0003800200 */
.L_x_20113:
        /* <DEDUP_REMOVED lines=10> */
.L_x_20112:
        /* <DEDUP_REMOVED lines=19> */
.L_x_20121:
        /* <DEDUP_REMOVED lines=13> */
.L_x_20123:
[----:B------:R-:W-:Y:S05]  /*d840*/  BSYNC.RECONVERGENT B2 ;  /* 0x0000000000027941 */ /* 0x000fea0003800200 */
.L_x_20122:
        /* <DEDUP_REMOVED lines=43> */
.L_x_20120:
[----:B------:R-:W-:Y:S05]  /*db00*/  BSYNC.RECONVERGENT B1 ;  /* 0x0000000000017941 */ /* 0x000fea0003800200 */
.L_x_20119:
        /* <DEDUP_REMOVED lines=11> */
.L_x_20118:
        /* <DEDUP_REMOVED lines=19> */
.L_x_20127:
        /* <DEDUP_REMOVED lines=13> */
.L_x_20129:
[----:B------:R-:W-:Y:S05]  /*ddc0*/  BSYNC.RECONVERGENT B2 ;  /* 0x0000000000027941 */ /* 0x000fea0003800200 */
.L_x_20128:
        /* <DEDUP_REMOVED lines=43> */
.L_x_20126:
[----:B------:R-:W-:Y:S05]  /*e080*/  BSYNC.RECONVERGENT B1 ;  /* 0x0000000000017941 */ /* 0x000fea0003800200 */
.L_x_20125:
        /* <DEDUP_REMOVED lines=10> */
.L_x_20124:
        /* <DEDUP_REMOVED lines=19> */
.L_x_20133:
        /* <DEDUP_REMOVED lines=13> */
.L_x_20135:
[----:B------:R-:W-:Y:S05]  /*e330*/  BSYNC.RECONVERGENT B2 ;  /* 0x0000000000027941 */ /* 0x000fea0003800200 */
.L_x_20134:
        /* <DEDUP_REMOVED lines=43> */
.L_x_20132:
[----:B------:R-:W-:Y:S05]  /*e5f0*/  BSYNC.RECONVERGENT B1 ;  /* 0x0000000000017941 */ /* 0x000fea0003800200 */
.L_x_20131:
        /* <DEDUP_REMOVED lines=11> */
.L_x_20130:
        /* <DEDUP_REMOVED lines=19> */
.L_x_20139:
        /* <DEDUP_REMOVED lines=13> */
.L_x_20141:
[----:B------:R-:W-:Y:S05]  /*e8b0*/  BSYNC.RECONVERGENT B2 ;  /* 0x0000000000027941 */ /* 0x000fea0003800200 */
.L_x_20140:
        /* <DEDUP_REMOVED lines=43> */
.L_x_20138:
[----:B------:R-:W-:Y:S05]  /*eb70*/  BSYNC.RECONVERGENT B1 ;  /* 0x0000000000017941 */ /* 0x000fea0003800200 */
.L_x_20137:
        /* <DEDUP_REMOVED lines=10> */
.L_x_20136:
        /* <DEDUP_REMOVED lines=19> */
.L_x_20145:
        /* <DEDUP_REMOVED lines=13> */
.L_x_20147:
[----:B------:R-:W-:Y:S05]  /*ee20*/  BSYNC.RECONVERGENT B2 ;  /* 0x0000000000027941 */ /* 0x000fea0003800200 */
.L_x_20146:
        /* <DEDUP_REMOVED lines=43> */
.L_x_20144:
[----:B------:R-:W-:Y:S05]  /*f0e0*/  BSYNC.RECONVERGENT B1 ;  /* 0x0000000000017941 */ /* 0x000fea0003800200 */
.L_x_20143:
        /* <DEDUP_REMOVED lines=12> */
.L_x_20099:
        /* <DEDUP_REMOVED lines=20> */
.L_x_20151:
        /* <DEDUP_REMOVED lines=13> */
.L_x_20153:
[----:B------:R-:W-:Y:S05]  /*f3c0*/  BSYNC.RECONVERGENT B2 ;  /* 0x0000000000027941 */ /* 0x000fea0003800200 */
.L_x_20152:
        /* <DEDUP_REMOVED lines=43> */
.L_x_20150:
[----:B------:R-:W-:Y:S05]  /*f680*/  BSYNC.RECONVERGENT B1 ;  /* 0x0000000000017941 */ /* 0x000fea0003800200 */
.L_x_20149:
        /* <DEDUP_REMOVED lines=9> */
.L_x_20148:
        /* <DEDUP_REMOVED lines=16> */
.L_x_20157:
        /* <DEDUP_REMOVED lines=13> */
.L_x_20159:
[----:B------:R-:W-:Y:S05]  /*f8f0*/  BSYNC.RECONVERGENT B2 ;  /* 0x0000000000027941 */ /* 0x000fea0003800200 */
.L_x_20158:
        /* <DEDUP_REMOVED lines=43> */
.L_x_20156:
[----:B------:R-:W-:Y:S05]  /*fbb0*/  BSYNC.RECONVERGENT B1 ;  /* 0x0000000000017941 */ /* 0x000fea0003800200 */
.L_x_20155:
        /* <DEDUP_REMOVED lines=9> */
.L_x_20154:
[----:B------:R-:W-:Y:S02]  /*fc50*/  IMAD.MOV.U32 R13, RZ, RZ, R12 ;  /* 0x000000ffff0d7224 */ /* 0x000fe400078e000c */
[----:B------:R-:W-:Y:S01]  /*fc60*/  IMAD.MOV.U32 R154, RZ, RZ, RZ ;  /* 0x000000ffff9a7224 */ /* 0x000fe200078e00ff */
        /* <DEDUP_REMOVED lines=14> */
.L_x_20163:
        /* <DEDUP_REMOVED lines=13> */
.L_x_20165:
[----:B------:R-:W-:Y:S05]  /*fe20*/  BSYNC.RECONVERGENT B2 ;  /* 0x0000000000027941 */ /* 0x000fea0003800200 */
.L_x_20164:
        /* <DEDUP_REMOVED lines=43> */
.L_x_20162:
[----:B------:R-:W-:Y:S05]  /*100e0*/  BSYNC.RECONVERGENT B1 ;  /* 0x0000000000017941 */ /* 0x000fea0003800200 */
.L_x_20161:
        /* <DEDUP_REMOVED lines=9> */
.L_x_20160:
        /* <DEDUP_REMOVED lines=16> */
.L_x_20169:
        /* <DEDUP_REMOVED lines=13> */
.L_x_20171:
[----:B------:R-:W-:Y:S05]  /*10350*/  BSYNC.RECONVERGENT B2 ;  /* 0x0000000000027941 */ /* 0x000fea0003800200 */
.L_x_20170:
        /* <DEDUP_REMOVED lines=43> */
.L_x_20168:
[----:B------:R-:W-:Y:S05]  /*10610*/  BSYNC.RECONVERGENT B1 ;  /* 0x0000000000017941 */ /* 0x000fea0003800200 */
.L_x_20167:
        /* <DEDUP_REMOVED lines=9> */
.L_x_20166:
        /* <DEDUP_REMOVED lines=16> */
.L_x_20175:
        /* <DEDUP_REMOVED lines=13> */
.L_x_20177:
[----:B------:R-:W-:Y:S05]  /*10880*/  BSYNC.RECONVERGENT B2 ;  /* 0x0000000000027941 */ /* 0x000fea0003800200 */
.L_x_20176:
        /* <DEDUP_REMOVED lines=43> */
.L_x_20174:
[----:B------:R-:W-:Y:S05]  /*10b40*/  BSYNC.RECONVERGENT B1 ;  /* 0x0000000000017941 */ /* 0x000fea0003800200 */
.L_x_20173:
        /* <DEDUP_REMOVED lines=9> */
.L_x_20172:
        /* <DEDUP_REMOVED lines=16> */
.L_x_20181:
        /* <DEDUP_REMOVED lines=13> */
.L_x_20183:
[----:B------:R-:W-:Y:S05]  /*10db0*/  BSYNC.RECONVERGENT B2 ;  /* 0x0000000000027941 */ /* 0x000fea0003800200 */
.L_x_20182:
        /* <DEDUP_REMOVED lines=43> */
.L_x_20180:
[----:B------:R-:W-:Y:S05]  /*11070*/  BSYNC.RECONVERGENT B1 ;  /* 0x0000000000017941 */ /* 0x000fea0003800200 */
.L_x_20179:
        /* <DEDUP_REMOVED lines=9> */
.L_x_20178:
        /* <DEDUP_REMOVED lines=16> */
.L_x_20187:
        /* <DEDUP_REMOVED lines=13> */
.L_x_20189:
[----:B------:R-:W-:Y:S05]  /*112e0*/  BSYNC.RECONVERGENT B2 ;  /* 0x0000000000027941 */ /* 0x000fea0003800200 */
.L_x_20188:
        /* <DEDUP_REMOVED lines=43> */
.L_x_20186:
[----:B------:R-:W-:Y:S05]  /*115a0*/  BSYNC.RECONVERGENT B1 ;  /* 0x0000000000017941 */ /* 0x000fea0003800200 */
.L_x_20185:
        /* <DEDUP_REMOVED lines=9> */
.L_x_20184:
        /* <DEDUP_REMOVED lines=16> */
.L_x_20192:
        /* <DEDUP_REMOVED lines=13> */
.L_x_20194:
[----:B------:R-:W-:Y:S05]  /*11810*/  BSYNC.RECONVERGENT B2 ;  /* 0x0000000000027941 */ /* 0x000fea0003800200 */
.L_x_20193:
        /* <DEDUP_REMOVED lines=43> */
.L_x_20191:
[----:B------:R-:W-:Y:S05]  /*11ad0*/  BSYNC.RECONVERGENT B1 ;  /* 0x0000000000017941 */ /* 0x000fea0003800200 */
.L_x_20190:
        /* <DEDUP_REMOVED lines=9> */
.L_x_20142:
[----:B------:R-:W1:Y:S01]  /*11b70*/  LDC.64 R194, c[0x0][0x3a8] ;  /* 0x0000ea00ffc27b82 */ /* 0x000e620000000a00 */
[----:B------:R-:W-:Y:S02]  /*11b80*/  IMAD.MOV.U32 R12, RZ, RZ, R200 ;  /* 0x000000ffff0c7224 */ /* 0x000fe400078e00c8 */
[----:B-1----:R-:W-:-:S05]  /*11b90*/  IMAD.WIDE.U32 R194, R193, 0x20, R194 ;  /* 0x00000020c1c27825 */ /* 0x002fca00078e00c2 */
[----:B-----5:R1:W-:Y:S04]  /*11ba0*/  STG.E.128 desc[UR12][R194.64], R152 ;  /* 0x00000098c2007986 */ /* 0x0203e8000c101d0c */
[----:B------:R1:W-:Y:S01]  /*11bb0*/  STG.E.128 desc[UR12][R194.64+0x10], R156 ;  /* 0x0000109cc2007986 */ /* 0x0003e2000c101d0c */
[----:B------:R-:W-:Y:S05]  /*11bc0*/  BRA.U !UP3, `(.L_x_20195) ;  /* 0x000000010b507547 */ /* 0x000fea000b800000 */
[----:B------:R-:W-:Y:S01]  /*11bd0*/  IMAD.U32 R201, R2, 0x10000, RZ ;  /* 0x0001000002c97824 */ /* 0x000fe200078e00ff */
[----:B-1----:R-:W1:Y:S01]  /*11be0*/  LDC.64 R194, c[0x0][0x3b0] ;  /* 0x0000ec00ffc27b82 */ /* 0x002e620000000a00 */
        /* <DEDUP_REMOVED lines=18> */
.L_x_20195:
[----:B------:R-:W-:Y:S01]  /*11d10*/  IADD3 R193, PT, PT, R193, 0x80, RZ ;  /* 0x00000080c1c17810 */ /* 0x000fe20007ffe0ff */
[----:B------:R-:W-:-:S07]  /*11d20*/  VIADD R192, R192, 0x80 ;  /* 0x00000080c0c07836 */ /* 0x000fce0000000000 */
.L_x_20097:
[----:B------:R-:W-:Y:S05]  /*11d30*/  BSYNC.RECONVERGENT B0 ;  /* 0x0000000000007941 */ /* 0x000fea0003800200 */
.L_x_20096:
        /* <DEDUP_REMOVED lines=10> */
.L_x_20198:
        /* <DEDUP_REMOVED lines=29> */
.L_x_20203:
        /* <DEDUP_REMOVED lines=13> */
.L_x_20205:
[----:B------:R-:W-:Y:S05]  /*12080*/  BSYNC.RECONVERGENT B2 ;  /* 0x0000000000027941 */ /* 0x000fea0003800200 */
.L_x_20204:
        /* <DEDUP_REMOVED lines=43> */
.L_x_20202:
[----:B------:R-:W-:Y:S05]  /*12340*/  BSYNC.RECONVERGENT B1 ;  /* 0x0000000000017941 */ /* 0x000fea0003800200 */
.L_x_20201:
        /* <DEDUP_REMOVED lines=10> */
.L_x_20200:
        /* <DEDUP_REMOVED lines=19> */
.L_x_20209:
        /* <DEDUP_REMOVED lines=13> */
.L_x_20211:
[----:B------:R-:W-:Y:S05]  /*125f0*/  BSYNC.RECONVERGENT B2 ;  /* 0x0000000000027941 */ /* 0x000fea0003800200 */
.L_x_20210:
        /* <DEDUP_REMOVED lines=43> */
.L_x_20208:
[----:B------:R-:W-:Y:S05]  /*128b0*/  BSYNC.RECONVERGENT B1 ;  /* 0x0000000000017941 */ /* 0x000fea0003800200 */
.L_x_20207:
        /* <DEDUP_REMOVED lines=11> */
.L_x_20206:
        /* <DEDUP_REMOVED lines=19> */
.L_x_20215:
        /* <DEDUP_REMOVED lines=13> */
.L_x_20217:
[----:B------:R-:W-:Y:S05]  /*12b70*/  BSYNC.RECONVERGENT B2 ;  /* 0x0000000000027941 */ /* 0x000fea0003800200 */
.L_x_20216:
        /* <DEDUP_REMOVED lines=43> */
.L_x_20214:
[----:B------:R-:W-:Y:S05]  /*12e30*/  BSYNC.RECONVERGENT B1 ;  /* 0x0000000000017941 */ /* 0x000fea0003800200 */
.L_x_20213:
        /* <DEDUP_REMOVED lines=10> */
.L_x_20212:
        /* <DEDUP_REMOVED lines=19> */
.L_x_20221:
        /* <DEDUP_REMOVED lines=13> */
.L_x_20223:
[----:B------:R-:W-:Y:S05]  /*130e0*/  BSYNC.RECONVERGENT B2 ;  /* 0x0000000000027941 */ /* 0x000fea0003800200 */
.L_x_20222:
        /* <DEDUP_REMOVED lines=43> */
.L_x_20220:
[----:B------:R-:W-:Y:S05]  /*133a0*/  BSYNC.RECONVERGENT B1 ;  /* 0x0000000000017941 */ /* 0x000fea0003800200 */
.L_x_20219:
        /* <DEDUP_REMOVED lines=11> */
.L_x_20218:
        /* <DEDUP_REMOVED lines=19> */
.L_x_20227:
        /* <DEDUP_REMOVED lines=13> */
.L_x_20229:
[----:B------:R-:W-:Y:S05]  /*13660*/  BSYNC.RECONVERGENT B2 ;  /* 0x0000000000027941 */ /* 0x000fea0003800200 */
.L_x_20228:
        /* <DEDUP_REMOVED lines=43> */
.L_x_20226:
[----:B------:R-:W-:Y:S05]  /*13920*/  BSYNC.RECONVERGENT B1 ;  /* 0x0000000000017941 */ /* 0x000fea0003800200 */
.L_x_20225:
        /* <DEDUP_REMOVED lines=10> */
.L_x_20224:
        /* <DEDUP_REMOVED lines=19> */
.L_x_20233:
        /* <DEDUP_REMOVED lines=13> */
.L_x_20235:
[----:B------:R-:W-:Y:S05]  /*13bd0*/  BSYNC.RECONVERGENT B2 ;  /* 0x0000000000027941 */ /* 0x000fea0003800200 */
.L_x_20234:
        /* <DEDUP_REMOVED lines=43> */
.L_x_20232:
[----:B------:R-:W-:Y:S05]  /*13e90*/  BSYNC.RECONVERGENT B1 ;  /* 0x0000000000017941 */ /* 0x000fea0003800200 */
.L_x_20231:
        /* <DEDUP_REMOVED lines=11> */
.L_x_20230:
        /* <DEDUP_REMOVED lines=19> */
.L_x_20239:
        /* <DEDUP_REMOVED lines=13> */
.L_x_20241:
[----:B------:R-:W-:Y:S05]  /*14150*/  BSYNC.RECONVERGENT B2 ;  /* 0x0000000000027941 */ /* 0x000fea0003800200 */
.L_x_20240:
        /* <DEDUP_REMOVED lines=43> */
.L_x_20238:
[----:B------:R-:W-:Y:S05]  /*14410*/  BSYNC.RECONVERGENT B1 ;  /* 0x0000000000017941 */ /* 0x000fea0003800200 */
.L_x_20237:
        /* <DEDUP_REMOVED lines=10> */
.L_x_20236:
        /* <DEDUP_REMOVED lines=19> */
.L_x_20245:
        /* <DEDUP_REMOVED lines=13> */
.L_x_20247:
[----:B------:R-:W-:Y:S05]  /*146c0*/  BSYNC.RECONVERGENT B2 ;  /* 0x0000000000027941 */ /* 0x000fea0003800200 */
.L_x_20246:
        /* <DEDUP_REMOVED lines=43> */
.L_x_20244:
[----:B------:R-:W-:Y:S05]  /*14980*/  BSYNC.RECONVERGENT B1 ;  /* 0x0000000000017941 */ /* 0x000fea0003800200 */
.L_x_20243:
        /* <DEDUP_REMOVED lines=12> */
.L_x_20199:
        /* <DEDUP_REMOVED lines=20> */
.L_x_20251:
        /* <DEDUP_REMOVED lines=13> */
.L_x_20253:
[----:B------:R-:W-:Y:S05]  /*14c60*/  BSYNC.RECONVERGENT B2 ;  /* 0x0000000000027941 */ /* 0x000fea0003800200 */
.L_x_20252:
        /* <DEDUP_REMOVED lines=43> */
.L_x_20250:
[----:B------:R-:W-:Y:S05]  /*14f20*/  BSYNC.RECONVERGENT B1 ;  /* 0x0000000000017941 */ /* 0x000fea0003800200 */
.L_x_20249:
        /* <DEDUP_REMOVED lines=9> */
.L_x_20248:
        /* <DEDUP_REMOVED lines=16> */
.L_x_20257:
        /* <DEDUP_REMOVED lines=13> */
.L_x_20259:
[----:B------:R-:W-:Y:S05]  /*15190*/  BSYNC.RECONVERGENT B2 ;  /* 0x0000000000027941 */ /* 0x000fea0003800200 */
.L_x_20258:
        /* <DEDUP_REMOVED lines=43> */
.L_x_20256:
[----:B------:R-:W-:Y:S05]  /*15450*/  BSYNC.RECONVERGENT B1 ;  /* 0x0000000000017941 */ /* 0x000fea0003800200 */
.L_x_20255:
        /* <DEDUP_REMOVED lines=9> */
.L_x_20254:
        /* <DEDUP_REMOVED lines=16> */
.L_x_20263:
        /* <DEDUP_REMOVED lines=13> */
.L_x_20265:
[----:B------:R-:W-:Y:S05]  /*156c0*/  BSYNC.RECONVERGENT B2 ;  /* 0x0000000000027941 */ /* 0x000fea0003800200 */
.L_x_20264:
        /* <DEDUP_REMOVED lines=43> */
.L_x_20262:
[----:B------:R-:W-:Y:S05]  /*15980*/  BSYNC.RECONVERGENT B1 ;  /* 0x0000000000017941 */ /* 0x000fea0003800200 */
.L_x_20261:
        /* <DEDUP_REMOVED lines=9> */
.L_x_20260:
        /* <DEDUP_REMOVED lines=16> */
.L_x_20269:
        /* <DEDUP_REMOVED lines=13> */
.L_x_20271:
[----:B------:R-:W-:Y:S05]  /*15bf0*/  BSYNC.RECONVERGENT B2 ;  /* 0x0000000000027941 */ /* 0x000fea0003800200 */
.L_x_20270:
        /* <DEDUP_REMOVED lines=43> */
.L_x_20268:
[----:B------:R-:W-:Y:S05]  /*15eb0*/  BSYNC.RECONVERGENT B1 ;  /* 0x0000000000017941 */ /* 0x000fea0003800200 */
.L_x_20267:
        /* <DEDUP_REMOVED lines=9> */
.L_x_20266:
        /* <DEDUP_REMOVED lines=16> */
.L_x_20275:
        /* <DEDUP_REMOVED lines=13> */
.L_x_20277:
[----:B------:R-:W-:Y:S05]  /*16120*/  BSYNC.RECONVERGENT B2 ;  /* 0x0000000000027941 */ /* 0x000fea0003800200 */
.L_x_20276:
        /* <DEDUP_REMOVED lines=43> */
.L_x_20274:
[----:B------:R-:W-:Y:S05]  /*163e0*/  BSYNC.RECONVERGENT B1 ;  /* 0x0000000000017941 */ /* 0x000fea0003800200 */
.L_x_20273:
        /* <DEDUP_REMOVED lines=9> */
.L_x_20272:
        /* <DEDUP_REMOVED lines=16> */
.L_x_20281:
        /* <DEDUP_REMOVED lines=13> */
.L_x_20283:
[----:B------:R-:W-:Y:S05]  /*16650*/  BSYNC.RECONVERGENT B2 ;  /* 0x0000000000027941 */ /* 0x000fea0003800200 */
.L_x_20282:
        /* <DEDUP_REMOVED lines=43> */
.L_x_20280:
[----:B------:R-:W-:Y:S05]  /*16910*/  BSYNC.RECONVERGENT B1 ;  /* 0x0000000000017941 */ /* 0x000fea0003800200 */
.L_x_20279:
        /* <DEDUP_REMOVED lines=9> */
.L_x_20278:
        /* <DEDUP_REMOVED lines=16> */
.L_x_20287:
        /* <DEDUP_REMOVED lines=13> */
.L_x_20289:
[----:B------:R-:W-:Y:S05]  /*16b80*/  BSYNC.RECONVERGENT B2 ;  /* 0x0000000000027941 */ /* 0x000fea0003800200 */
.L_x_20288:
        /* <DEDUP_REMOVED lines=43> */
.L_x_20286:
[----:B------:R-:W-:Y:S05]  /*16e40*/  BSYNC.RECONVERGENT B1 ;  /* 0x0000000000017941 */ /* 0x000fea0003800200 */
.L_x_20285:
        /* <DEDUP_REMOVED lines=9> */
.L_x_20284:
        /* <DEDUP_REMOVED lines=16> */
.L_x_20292:
        /* <DEDUP_REMOVED lines=13> */
.L_x_20294:
[----:B------:R-:W-:Y:S05]  /*170b0*/  BSYNC.RECONVERGENT B2 ;  /* 0x0000000000027941 */ /* 0x000fea0003800200 */
.L_x_20293:
        /* <DEDUP_REMOVED lines=43> */
.L_x_20291:
[----:B------:R-:W-:Y:S05]  /*17370*/  BSYNC.RECONVERGENT B1 ;  /* 0x0000000000017941 */ /* 0x000fea0003800200 */
.L_x_20290:
        /* <DEDUP_REMOVED lines=9> */
.L_x_20242:
        /* <DEDUP_REMOVED lines=26> */
.L_x_20295:
[----:B------:R-:W-:Y:S01]  /*175b0*/  VIADD R193, R193, 0x80 ;  /* 0x00000080c1c17836 */ /* 0x000fe20000000000 */
[----:B------:R-:W-:-:S07]  /*175c0*/  IADD3 R192, PT, PT, R192, 0x80, RZ ;  /* 0x00000080c0c07810 */ /* 0x000fce0007ffe0ff */
.L_x_20197:
[----:B------:R-:W-:Y:S05]  /*175d0*/  BSYNC.RECONVERGENT B0 ;  /* 0x0000000000007941 */ /* 0x000fea0003800200 */
.L_x_20196:
        /* <DEDUP_REMOVED lines=9> */
.L_x_20298:
[----:B-12--5:R-:W-:Y:S02]  /*17670*/  PRMT R194, R135, 0x7632, R194 ;  /* 0x0000763287c27816 */ /* 0x026fe400000000c2 */
        /* <DEDUP_REMOVED lines=28> */
.L_x_20303:
        /* <DEDUP_REMOVED lines=13> */
.L_x_20305:
[----:B------:R-:W-:Y:S05]  /*17910*/  BSYNC.RECONVERGENT B2 ;  /* 0x0000000000027941 */ /* 0x000fea0003800200 */
.L_x_20304:
        /* <DEDUP_REMOVED lines=43> */
.L_x_20302:
[----:B------:R-:W-:Y:S05]  /*17bd0*/  BSYNC.RECONVERGENT B1 ;  /* 0x0000000000017941 */ /* 0x000fea0003800200 */
.L_x_20301:
        /* <DEDUP_REMOVED lines=10> */
.L_x_20300:
        /* <DEDUP_REMOVED lines=19> */
.L_x_20309:
        /* <DEDUP_REMOVED lines=13> */
.L_x_20311:
[----:B------:R-:W-:Y:S05]  /*17e80*/  BSYNC.RECONVERGENT B2 ;  /* 0x0000000000027941 */ /* 0x000fea0003800200 */
.L_x_20310:
        /* <DEDUP_REMOVED lines=43> */
.L_x_20308:
[----:B------:R-:W-:Y:S05]  /*18140*/  BSYNC.RECONVERGENT B1 ;  /* 0x0000000000017941 */ /* 0x000fea0003800200 */
.L_x_20307:
        /* <DEDUP_REMOVED lines=11> */
.L_x_20306:
        /* <DEDUP_REMOVED lines=19> */
.L_x_20315:
        /* <DEDUP_REMOVED lines=13> */
.L_x_20317:
[----:B------:R-:W-:Y:S05]  /*18400*/  BSYNC.RECONVERGENT B2 ;  /* 0x0000000000027941 */ /* 0x000fea0003800200 */
.L_x_20316:
        /* <DEDUP_REMOVED lines=43> */
.L_x_20314:
[----:B------:R-:W-:Y:S05]  /*186c0*/  BSYNC.RECONVERGENT B1 ;  /* 0x0000000000017941 */ /* 0x000fea0003800200 */
.L_x_20313:
        /* <DEDUP_REMOVED lines=10> */
.L_x_20312:
        /* <DEDUP_REMOVED lines=19> */
.L_x_20321:
        /* <DEDUP_REMOVED lines=13> */
.L_x_20323:
[----:B------:R-:W-:Y:S05]  /*18970*/  BSYNC.RECONVERGENT B2 ;  /* 0x0000000000027941 */ /* 0x000fea0003800200 */
.L_x_20322:
        /* <DEDUP_REMOVED lines=43> */
.L_x_20320:
[----:B------:R-:W-:Y:S05]  /*18c30*/  BSYNC.RECONVERGENT B1 ;  /* 0x0000000000017941 */ /* 0x000fea0003800200 */
.L_x_20319:
        /* <DEDUP_REMOVED lines=11> */
.L_x_20318:
        /* <DEDUP_REMOVED lines=19> */
.L_x_20327:
        /* <DEDUP_REMOVED lines=13> */
.L_x_20329:
[----:B------:R-:W-:Y:S05]  /*18ef0*/  BSYNC.RECONVERGENT B2 ;  /* 0x0000000000027941 */ /* 0x000fea0003800200 */
.L_x_20328:
        /* <DEDUP_REMOVED lines=43> */
.L_x_20326:
[----:B------:R-:W-:Y:S05]  /*191b0*/  BSYNC.RECONVERGENT B1 ;  /* 0x0000000000017941 */ /* 0x000fea0003800200 */
.L_x_20325:
        /* <DEDUP_REMOVED lines=10> */
.L_x_20324:
        /* <DEDUP_REMOVED lines=19> */
.L_x_20333:
        /* <DEDUP_REMOVED lines=13> */
.L_x_20335:
[----:B------:R-:W-:Y:S05]  /*19460*/  BSYNC.RECONVERGENT B2 ;  /* 0x0000000000027941 */ /* 0x000fea0003800200 */
.L_x_20334:
        /* <DEDUP_REMOVED lines=43> */
.L_x_20332:
[----:B------:R-:W-:Y:S05]  /*19720*/  BSYNC.RECONVERGENT B1 ;  /* 0x0000000000017941 */ /* 0x000fea0003800200 */
.L_x_20331:
        /* <DEDUP_REMOVED lines=11> */
.L_x_20330:
        /* <DEDUP_REMOVED lines=19> */
.L_x_20339:
        /* <DEDUP_REMOVED lines=13> */
.L_x_20341:
[----:B------:R-:W-:Y:S05]  /*199e0*/  BSYNC.RECONVERGENT B2 ;  /* 0x0000000000027941 */ /* 0x000fea0003800200 */
.L_x_20340:
        /* <DEDUP_REMOVED lines=42> */
[----:B------:R-:W-:-:S07]  /*19c90*/  MOV R194, R202 ;  /* 0x000000ca00c27202 */ /* 0x000fce0000000f00 */
.L_x_20338:
[----:B------:R-:W-:Y:S05]  /*19ca0*/  BSYNC.RECONVERGENT B1 ;  /* 0x0000000000017941 */ /* 0x000fea0003800200 */
.L_x_20337:
        /* <DEDUP_REMOVED lines=10> */
.L_x_20336:
        /* <DEDUP_REMOVED lines=19> */
.L_x_20345:
        /* <DEDUP_REMOVED lines=13> */
.L_x_20347:
[----:B------:R-:W-:Y:S05]  /*19f50*/  BSYNC.RECONVERGENT B2 ;  /* 0x0000000000027941 */ /* 0x000fea0003800200 */
.L_x_20346:
        /* <DEDUP_REMOVED lines=43> */
.L_x_20344:
[----:B------:R-:W-:Y:S05]  /*1a210*/  BSYNC.RECONVERGENT B1 ;  /* 0x0000000000017941 */ /* 0x000fea0003800200 */
.L_x_20343:
        /* <DEDUP_REMOVED lines=12> */
.L_x_20299:
[----:B------:R-:W-:Y:S01]  /*1a2e0*/  IMAD.MOV.U32 R171, RZ, RZ, R13 ;  /* 0x000000ffffab7224 */ /* 0x000fe200078e000d */
[----:B------:R-:W-:Y:S01]  /*1a2f0*/  MOV R200, R12 ;  /* 0x0000000c00c87202 */ /* 0x000fe20000000f00 */
[----:B------:R-:W-:Y:S01]  /*1a300*/  IMAD.MOV.U32 R168, RZ, RZ, RZ ;  /* 0x000000ffffa87224 */ /* 0x000fe200078e00ff */
        /* <DEDUP_REMOVED lines=17> */
.L_x_20351:
        /* <DEDUP_REMOVED lines=13> */
.L_x_20353:
[----:B------:R-:W-:Y:S05]  /*1a4f0*/  BSYNC.RECONVERGENT B2 ;  /* 0x0000000000027941 */ /* 0x000fea0003800200 */
.L_x_20352:
        /* <DEDUP_REMOVED lines=43> */
.L_x_20350:
[----:B------:R-:W-:Y:S05]  /*1a7b0*/  BSYNC.RECONVERGENT B1 ;  /* 0x0000000000017941 */ /* 0x000fea0003800200 */
.L_x_20349:
        /* <DEDUP_REMOVED lines=9> */
.L_x_20348:
        /* <DEDUP_REMOVED lines=16> */
.L_x_20357:
        /* <DEDUP_REMOVED lines=13> */
.L_x_20359:
[----:B------:R-:W-:Y:S05]  /*1aa20*/  BSYNC.RECONVERGENT B2 ;  /* 0x0000000000027941 */ /* 0x000fea0003800200 */
.L_x_20358:
        /* <DEDUP_REMOVED lines=43> */
.L_x_20356:
[----:B------:R-:W-:Y:S05]  /*1ace0*/  BSYNC.RECONVERGENT B1 ;  /* 0x0000000000017941 */ /* 0x000fea0003800200 */
.L_x_20355:
        /* <DEDUP_REMOVED lines=9> */
.L_x_20354:
[----:B------:R-:W-:Y:S01]  /*1ad80*/  IMAD.MOV.U32 R13, RZ, RZ, R12 ;  /* 0x000000ffff0d7224 */ /* 0x000fe200078e000c */
[----:B------:R-:W-:Y:S01]  /*1ad90*/  MOV R170, RZ ;  /* 0x000000ff00aa7202 */ /* 0x000fe20000000f00 */
        /* <DEDUP_REMOVED lines=14> */
.L_x_20363:
        /* <DEDUP_REMOVED lines=13> */
.L_x_20365:
[----:B------:R-:W-:Y:S05]  /*1af50*/  BSYNC.RECONVERGENT B2 ;  /* 0x0000000000027941 */ /* 0x000fea0003800200 */
.L_x_20364:
        /* <DEDUP_REMOVED lines=41> */
[----:B------:R-:W-:Y:S02]  /*1b1f0*/  LOP3.LUT R16, R12, UR42, R203, 0x96, !PT ;  /* 0x0000002a0c107c12 */ /* 0x000fe4000f8e96cb */
[----:B------:R-:W-:-:S07]  /*1b200*/  MOV R200, R202 ;  /* 0x000000ca00c87202 */ /* 0x000fce0000000f00 */
.L_x_20362:
[----:B------:R-:W-:Y:S05]  /*1b210*/  BSYNC.RECONVERGENT B1 ;  /* 0x0000000000017941 */ /* 0x000fea0003800200 */
.L_x_20361:
        /* <DEDUP_REMOVED lines=9> */
.L_x_20360:
        /* <DEDUP_REMOVED lines=16> */
.L_x_20369:
        /* <DEDUP_REMOVED lines=13> */
.L_x_20371:
[----:B------:R-:W-:Y:S05]  /*1b480*/  BSYNC.RECONVERGENT B2 ;  /* 0x0000000000027941 */ /* 0x000fea0003800200 */
.L_x_20370:
        /* <DEDUP_REMOVED lines=43> */
.L_x_20368:
[----:B------:R-:W-:Y:S05]  /*1b740*/  BSYNC.RECONVERGENT B1 ;  /* 0x0000000000017941 */ /* 0x000fea0003800200 */
.L_x_20367:
        /* <DEDUP_REMOVED lines=9> */
.L_x_20366:
        /* <DEDUP_REMOVED lines=16> */
.L_x_20375:
        /* <DEDUP_REMOVED lines=13> */
.L_x_20377:
[----:B------:R-:W-:Y:S05]  /*1b9b0*/  BSYNC.RECONVERGENT B2 ;  /* 0x0000000000027941 */ /* 0x000fea0003800200 */
.L_x_20376:
        /* <DEDUP_REMOVED lines=43> */
.L_x_20374:
[----:B------:R-:W-:Y:S05]  /*1bc70*/  BSYNC.RECONVERGENT B1 ;  /* 0x0000000000017941 */ /* 0x000fea0003800200 */
.L_x_20373:
        /* <DEDUP_REMOVED lines=9> */
.L_x_20372:
        /* <DEDUP_REMOVED lines=16> */
.L_x_20381:
        /* <DEDUP_REMOVED lines=13> */
.L_x_20383:
[----:B------:R-:W-:Y:S05]  /*1bee0*/  BSYNC.RECONVERGENT B2 ;  /* 0x0000000000027941 */ /* 0x000fea0003800200 */
.L_x_20382:
        /* <DEDUP_REMOVED lines=43> */
.L_x_20380:
[----:B------:R-:W-:Y:S05]  /*1c1a0*/  BSYNC.RECONVERGENT B1 ;  /* 0x0000000000017941 */ /* 0x000fea0003800200 */
.L_x_20379:
        /* <DEDUP_REMOVED lines=9> */
.L_x_20378:
        /* <DEDUP_REMOVED lines=16> */
.L_x_20387:
        /* <DEDUP_REMOVED lines=13> */
.L_x_20389:
[----:B------:R-:W-:Y:S05]  /*1c410*/  BSYNC.RECONVERGENT B2 ;  /* 0x0000000000027941 */ /* 0x000fea0003800200 */
.L_x_20388:
        /* <DEDUP_REMOVED lines=43> */
.L_x_20386:
[----:B------:R-:W-:Y:S05]  /*1c6d0*/  BSYNC.RECONVERGENT B1 ;  /* 0x0000000000017941 */ /* 0x000fea0003800200 */
.L_x_20385:
        /* <DEDUP_REMOVED lines=9> */
.L_x_20384:
        /* <DEDUP_REMOVED lines=16> */
.L_x_20392:
        /* <DEDUP_REMOVED lines=13> */
.L_x_20394:
[----:B------:R-:W-:Y:S05]  /*1c940*/  BSYNC.RECONVERGENT B2 ;  /* 0x0000000000027941 */ /* 0x000fea0003800200 */
.L_x_20393:
        /* <DEDUP_REMOVED lines=43> */
.L_x_20391:
[----:B------:R-:W-:Y:S05]  /*1cc00*/  BSYNC.RECONVERGENT B1 ;  /* 0x0000000000017941 */ /* 0x000fea0003800200 */
.L_x_20390:
        /* <DEDUP_REMOVED lines=9> */
.L_x_20342:
        /* <DEDUP_REMOVED lines=26> */
.L_x_20395:
[----:B------:R-:W-:Y:S01]  /*1ce40*/  VIADD R193, R193, 0x80 ;  /* 0x00000080c1c17836 */ /* 0x000fe20000000000 */
[----:B------:R-:W-:-:S07]  /*1ce50*/  IADD3 R192, PT, PT, R192, 0x80, RZ ;  /* 0x00000080c0c07810 */ /* 0x000fce0007ffe0ff */
.L_x_20297:
[----:B------:R-:W-:Y:S05]  /*1ce60*/  BSYNC.RECONVERGENT B0 ;  /* 0x0000000000007941 */ /* 0x000fea0003800200 */
.L_x_20296:
        /* <DEDUP_REMOVED lines=9> */
.L_x_20398:
        /* <DEDUP_REMOVED lines=29> */
.L_x_20403:
        /* <DEDUP_REMOVED lines=13> */
.L_x_20405:
[----:B------:R-:W-:Y:S05]  /*1d1a0*/  BSYNC.RECONVERGENT B2 ;  /* 0x0000000000027941 */ /* 0x000fea0003800200 */
.L_x_20404:
        /* <DEDUP_REMOVED lines=43> */
.L_x_20402:
[----:B------:R-:W-:Y:S05]  /*1d460*/  BSYNC.RECONVERGENT B1 ;  /* 0x0000000000017941 */ /* 0x000fea0003800200 */
.L_x_20401:
        /* <DEDUP_REMOVED lines=10> */
.L_x_20400:
        /* <DEDUP_REMOVED lines=19> */
.L_x_20409:
        /* <DEDUP_REMOVED lines=13> */
.L_x_20411:
[----:B------:R-:W-:Y:S05]  /*1d710*/  BSYNC.RECONVERGENT B2 ;  /* 0x0000000000027941 */ /* 0x000fea0003800200 */
.L_x_20410:
        /* <DEDUP_REMOVED lines=43> */
.L_x_20408:
[----:B------:R-:W-:Y:S05]  /*1d9d0*/  BSYNC.RECONVERGENT B1 ;  /* 0x0000000000017941 */ /* 0x000fea0003800200 */
.L_x_20407:
        /* <DEDUP_REMOVED lines=11> */
.L_x_20406:
[----:B------:R-:W-:Y:S01]  /*1da90*/  @!P3 IMAD.MOV.U32 R195, RZ, RZ, R13 ;  /* 0x000000ffffc3b224 */ /* 0x000fe200078e000d */
[----:B------:R-:W-:Y:S01]  /*1daa0*/  @!P3 MOV R194, R12 ;  /* 0x0000000c00c2b202 */ /* 0x000fe20000000f00 */
        /* <DEDUP_REMOVED lines=17> */
.L_x_20415:
        /* <DEDUP_REMOVED lines=13> */
.L_x_20417:
[----:B------:R-:W-:Y:S05]  /*1dc90*/  BSYNC.RECONVERGENT B2 ;  /* 0x0000000000027941 */ /* 0x000fea0003800200 */
.L_x_20416:
        /* <DEDUP_REMOVED lines=43> */
.L_x_20414:
[----:B------:R-:W-:Y:S05]  /*1df50*/  BSYNC.RECONVERGENT B1 ;  /* 0x0000000000017941 */ /* 0x000fea0003800200 */
.L_x_20413:
        /* <DEDUP_REMOVED lines=10> */
.L_x_20412:
        /* <DEDUP_REMOVED lines=19> */
.L_x_20421:
        /* <DEDUP_REMOVED lines=13> */
.L_x_20423:
[----:B------:R-:W-:Y:S05]  /*1e200*/  BSYNC.RECONVERGENT B2 ;  /* 0x0000000000027941 */ /* 0x000fea0003800200 */
.L_x_20422:
        /* <DEDUP_REMOVED lines=43> */
.L_x_20420:
[----:B------:R-:W-:Y:S05]  /*1e4c0*/  BSYNC.RECONVERGENT B1 ;  /* 0x0000000000017941 */ /* 0x000fea0003800200 */
.L_x_20419:
        /* <DEDUP_REMOVED lines=11> */
.L_x_20418:
        /* <DEDUP_REMOVED lines=19> */
.L_x_20427:
        /* <DEDUP_REMOVED lines=13> */
.L_x_20429:
[----:B------:R-:W-:Y:S05]  /*1e780*/  BSYNC.RECONVERGENT B2 ;  /* 0x0000000000027941 */ /* 0x000fea0003800200 */
.L_x_20428:
        /* <DEDUP_REMOVED lines=43> */
.L_x_20426:
[----:B------:R-:W-:Y:S05]  /*1ea40*/  BSYNC.RECONVERGENT B1 ;  /* 0x0000000000017941 */ /* 0x000fea0003800200 */
.L_x_20425:
        /* <DEDUP_REMOVED lines=10> */
.L_x_20424:
        /* <DEDUP_REMOVED lines=19> */
.L_x_20433:
        /* <DEDUP_REMOVED lines=13> */
.L_x_20435:
[----:B------:R-:W-:Y:S05]  /*1ecf0*/  BSYNC.RECONVERGENT B2 ;  /* 0x0000000000027941 */ /* 0x000fea0003800200 */
.L_x_20434:
        /* <DEDUP_REMOVED lines=43> */
.L_x_20432:
[----:B------:R-:W-:Y:S05]  /*1efb0*/  BSYNC.RECONVERGENT B1 ;  /* 0x0000000000017941 */ /* 0x000fea0003800200 */
.L_x_20431:
        /* <DEDUP_REMOVED lines=11> */
.L_x_20430:
        /* <DEDUP_REMOVED lines=19> */
.L_x_20439:
        /* <DEDUP_REMOVED lines=13> */
.L_x_20441:
[----:B------:R-:W-:Y:S05]  /*1f270*/  BSYNC.RECONVERGENT B2 ;  /* 0x0000000000027941 */ /* 0x000fea0003800200 */
.L_x_20440:
        /* <DEDUP_REMOVED lines=43> */
.L_x_20438:
[----:B------:R-:W-:Y:S05]  /*1f530*/  BSYNC.RECONVERGENT B1 ;  /* 0x0000000000017941 */ /* 0x000fea0003800200 */
.L_x_20437:
        /* <DEDUP_REMOVED lines=10> */
.L_x_20436:
        /* <DEDUP_REMOVED lines=19> */
.L_x_20445:
        /* <DEDUP_REMOVED lines=13> */
.L_x_20447:
[----:B------:R-:W-:Y:S05]  /*1f7e0*/  BSYNC.RECONVERGENT B2 ;  /* 0x0000000000027941 */ /* 0x000fea0003800200 */
.L_x_20446:
        /* <DEDUP_REMOVED lines=43> */
.L_x_20444:
[----:B------:R-:W-:Y:S05]  /*1faa0*/  BSYNC.RECONVERGENT B1 ;  /* 0x0000000000017941 */ /* 0x000fea0003800200 */
.L_x_20443:
        /* <DEDUP_REMOVED lines=12> */
.L_x_20399:
        /* <DEDUP_REMOVED lines=20> */
.L_x_20451:
        /* <DEDUP_REMOVED lines=13> */
.L_x_20453:
[----:B------:R-:W-:Y:S05]  /*1fd80*/  BSYNC.RECONVERGENT B2 ;  /* 0x0000000000027941 */ /* 0x000fea0003800200 */
.L_x_20452:
        /* <DEDUP_REMOVED lines=43> */
.L_x_20450:
[----:B------:R-:W-:Y:S05]  /*20040*/  BSYNC.RECONVERGENT B1 ;  /* 0x0000000000017941 */ /* 0x000fea0003800200 */
.L_x_20449:
        /* <DEDUP_REMOVED lines=9> */
.L_x_20448:
        /* <DEDUP_REMOVED lines=16> */
.L_x_20457:
        /* <DEDUP_REMOVED lines=13> */
.L_x_20459:
[----:B------:R-:W-:Y:S05]  /*202b0*/  BSYNC.RECONVERGENT B2 ;  /* 0x0000000000027941 */ /* 0x000fea0003800200 */
.L_x_20458:
        /* <DEDUP_REMOVED lines=43> */
.L_x_20456:
[----:B------:R-:W-:Y:S05]  /*20570*/  BSYNC.RECONVERGENT B1 ;  /* 0x0000000000017941 */ /* 0x000fea0003800200 */
.L_x_20455:
        /* <DEDUP_REMOVED lines=9> */
.L_x_20454:
        /* <DEDUP_REMOVED lines=16> */
.L_x_20463:
        /* <DEDUP_REMOVED lines=13> */
.L_x_20465:
[----:B------:R-:W-:Y:S05]  /*207e0*/  BSYNC.RECONVERGENT B2 ;  /* 0x0000000000027941 */ /* 0x000fea0003800200 */
.L_x_20464:
        /* <DEDUP_REMOVED lines=43> */
.L_x_20462:
[----:B------:R-:W-:Y:S05]  /*20aa0*/  BSYNC.RECONVERGENT B1 ;  /* 0x0000000000017941 */ /* 0x000fea0003800200 */
.L_x_20461:
        /* <DEDUP_REMOVED lines=9> */
.L_x_20460:
        /* <DEDUP_REMOVED lines=16> */
.L_x_20469:
        /* <DEDUP_REMOVED lines=13> */
.L_x_20471:
[----:B------:R-:W-:Y:S05]  /*20d10*/  BSYNC.RECONVERGENT B2 ;  /* 0x0000000000027941 */ /* 0x000fea0003800200 */
.L_x_20470:
        /* <DEDUP_REMOVED lines=43> */
.L_x_20468:
[----:B------:R-:W-:Y:S05]  /*20fd0*/  BSYNC.RECONVERGENT B1 ;  /* 0x0000000000017941 */ /* 0x000fea0003800200 */
.L_x_20467:
        /* <DEDUP_REMOVED lines=9> */
.L_x_20466:
        /* <DEDUP_REMOVED lines=16> */
.L_x_20475:
        /* <DEDUP_REMOVED lines=13> */
.L_x_20477:
[----:B------:R-:W-:Y:S05]  /*21240*/  BSYNC.RECONVERGENT B2 ;  /* 0x0000000000027941 */ /* 0x000fea0003800200 */
.L_x_20476:
        /* <DEDUP_REMOVED lines=43> */
.L_x_20474:
[----:B------:R-:W-:Y:S05]  /*21500*/  BSYNC.RECONVERGENT B1 ;  /* 0x0000000000017941 */ /* 0x000fea0003800200 */
.L_x_20473:
        /* <DEDUP_REMOVED lines=9> */
.L_x_20472:
        /* <DEDUP_REMOVED lines=16> */
.L_x_20481:
        /* <DEDUP_REMOVED lines=13> */
.L_x_20483:
[----:B------:R-:W-:Y:S05]  /*21770*/  BSYNC.RECONVERGENT B2 ;  /* 0x0000000000027941 */ /* 0x000fea0003800200 */
.L_x_20482:
        /* <DEDUP_REMOVED lines=43> */
.L_x_20480:
[----:B------:R-:W-:Y:S05]  /*21a30*/  BSYNC.RECONVERGENT B1 ;  /* 0x0000000000017941 */ /* 0x000fea0003800200 */
.L_x_20479:
        /* <DEDUP_REMOVED lines=9> */
.L_x_20478:
        /* <DEDUP_REMOVED lines=16> */
.L_x_20487:
        /* <DEDUP_REMOVED lines=13> */
.L_x_20489:
[----:B------:R-:W-:Y:S05]  /*21ca0*/  BSYNC.RECONVERGENT B2 ;  /* 0x0000000000027941 */ /* 0x000fea0003800200 */
.L_x_20488:
        /* <DEDUP_REMOVED lines=43> */
.L_x_20486:
[----:B------:R-:W-:Y:S05]  /*21f60*/  BSYNC.RECONVERGENT B1 ;  /* 0x0000000000017941 */ /* 0x000fea0003800200 */
.L_x_20485:
        /* <DEDUP_REMOVED lines=9> */
.L_x_20484:
        /* <DEDUP_REMOVED lines=16> */
.L_x_20492:
        /* <DEDUP_REMOVED lines=13> */
.L_x_20494:
[----:B------:R-:W-:Y:S05]  /*221d0*/  BSYNC.RECONVERGENT B2 ;  /* 0x0000000000027941 */ /* 0x000fea0003800200 */
.L_x_20493:
        /* <DEDUP_REMOVED lines=43> */
.L_x_20491:
[----:B------:R-:W-:Y:S05]  /*22490*/  BSYNC.RECONVERGENT B1 ;  /* 0x0000000000017941 */ /* 0x000fea0003800200 */
.L_x_20490:
        /* <DEDUP_REMOVED lines=9> */
.L_x_20442:
        /* <DEDUP_REMOVED lines=26> */
.L_x_20495:
[----:B------:R-:W-:Y:S01]  /*226d0*/  VIADD R193, R193, 0x80 ;  /* 0x00000080c1c17836 */ /* 0x000fe20000000000 */
[----:B------:R-:W-:-:S07]  /*226e0*/  IADD3 R192, PT, PT, R192, 0x80, RZ ;  /* 0x00000080c0c07810 */ /* 0x000fce0007ffe0ff */
.L_x_20397:
[----:B------:R-:W-:Y:S05]  /*226f0*/  BSYNC.RECONVERGENT B0 ;  /* 0x0000000000007941 */ /* 0x000fea0003800200 */
.L_x_20396:
        /* <DEDUP_REMOVED lines=9> */
.L_x_20498:
        /* <DEDUP_REMOVED lines=29> */
.L_x_20503:
        /* <DEDUP_REMOVED lines=13> */
.L_x_20505:
[----:B------:R-:W-:Y:S05]  /*22a30*/  BSYNC.RECONVERGENT B2 ;  /* 0x0000000000027941 */ /* 0x000fea0003800200 */
.L_x_20504:
        /* <DEDUP_REMOVED lines=43> */
.L_x_20502:
[----:B------:R-:W-:Y:S05]  /*22cf0*/  BSYNC.RECONVERGENT B1 ;  /* 0x0000000000017941 */ /* 0x000fea0003800200 */
.L_x_20501:
        /* <DEDUP_REMOVED lines=10> */
.L_x_20500:
        /* <DEDUP_REMOVED lines=19> */
.L_x_20509:
        /* <DEDUP_REMOVED lines=13> */
.L_x_20511:
[----:B------:R-:W-:Y:S05]  /*22fa0*/  BSYNC.RECONVERGENT B2 ;  /* 0x0000000000027941 */ /* 0x000fea0003800200 */
.L_x_20510:
        /* <DEDUP_REMOVED lines=43> */
.L_x_20508:
[----:B------:R-:W-:Y:S05]  /*23260*/  BSYNC.RECONVERGENT B1 ;  /* 0x0000000000017941 */ /* 0x000fea0003800200 */
.L_x_20507:
        /* <DEDUP_REMOVED lines=11> */
.L_x_20506:
        /* <DEDUP_REMOVED lines=19> */
.L_x_20515:
        /* <DEDUP_REMOVED lines=13> */
.L_x_20517:
[----:B------:R-:W-:Y:S05]  /*23520*/  BSYNC.RECONVERGENT B2 ;  /* 0x0000000000027941 */ /* 0x000fea0003800200 */
.L_x_20516:
        /* <DEDUP_REMOVED lines=43> */
.L_x_20514:
[----:B------:R-:W-:Y:S05]  /*237e0*/  BSYNC.RECONVERGENT B1 ;  /* 0x0000000000017941 */ /* 0x000fea0003800200 */
.L_x_20513:
        /* <DEDUP_REMOVED lines=10> */
.L_x_20512:
        /* <DEDUP_REMOVED lines=19> */
.L_x_20521:
        /* <DEDUP_REMOVED lines=13> */
.L_x_20523:
[----:B------:R-:W-:Y:S05]  /*23a90*/  BSYNC.RECONVERGENT B2 ;  /* 0x0000000000027941 */ /* 0x000fea0003800200 */
.L_x_20522:
        /* <DEDUP_REMOVED lines=43> */
.L_x_20520:
[----:B------:R-:W-:Y:S05]  /*23d50*/  BSYNC.RECONVERGENT B1 ;  /* 0x0000000000017941 */ /* 0x000fea0003800200 */
.L_x_20519:
        /* <DEDUP_REMOVED lines=11> */
.L_x_20518:
        /* <DEDUP_REMOVED lines=19> */
.L_x_20527:
        /* <DEDUP_REMOVED lines=13> */
.L_x_20529:
[----:B------:R-:W-:Y:S05]  /*24010*/  BSYNC.RECONVERGENT B2 ;  /* 0x0000000000027941 */ /* 0x000fea0003800200 */
.L_x_20528:
        /* <DEDUP_REMOVED lines=43> */
.L_x_20526:
[----:B------:R-:W-:Y:S05]  /*242d0*/  BSYNC.RECONVERGENT B1 ;  /* 0x0000000000017941 */ /* 0x000fea0003800200 */
.L_x_20525:
        /* <DEDUP_REMOVED lines=10> */
.L_x_20524:
        /* <DEDUP_REMOVED lines=19> */
.L_x_20533:
        /* <DEDUP_REMOVED lines=13> */
.L_x_20535:
[----:B------:R-:W-:Y:S05]  /*24580*/  BSYNC.RECONVERGENT B2 ;  /* 0x0000000000027941 */ /* 0x000fea0003800200 */
.L_x_20534:
        /* <DEDUP_REMOVED lines=43> */
.L_x_20532:
[----:B------:R-:W-:Y:S05]  /*24840*/  BSYNC.RECONVERGENT B1 ;  /* 0x0000000000017941 */ /* 0x000fea0003800200 */
.L_x_20531:
        /* <DEDUP_REMOVED lines=11> */
.L_x_20530:
        /* <DEDUP_REMOVED lines=19> */
.L_x_20539:
        /* <DEDUP_REMOVED lines=13> */
.L_x_20541:
[----:B------:R-:W-:Y:S05]  /*24b00*/  BSYNC.RECONVERGENT B2 ;  /* 0x0000000000027941 */ /* 0x000fea0003800200 */
.L_x_20540:
        /* <DEDUP_REMOVED lines=43> */
.L_x_20538:
[----:B------:R-:W-:Y:S05]  /*24dc0*/  BSYNC.RECONVERGENT B1 ;  /* 0x0000000000017941 */ /* 0x000fea0003800200 */
.L_x_20537:
        /* <DEDUP_REMOVED lines=10> */
.L_x_20536:
        /* <DEDUP_REMOVED lines=19> */
.L_x_20545:
        /* <DEDUP_REMOVED lines=13> */
.L_x_20547:
[----:B------:R-:W-:Y:S05]  /*25070*/  BSYNC.RECONVERGENT B2 ;  /* 0x0000000000027941 */ /* 0x000fea0003800200 */
.L_x_20546:
        /* <DEDUP_REMOVED lines=43> */
.L_x_20544:
[----:B------:R-:W-:Y:S05]  /*25330*/  BSYNC.RECONVERGENT B1 ;  /* 0x0000000000017941 */ /* 0x000fea0003800200 */
.L_x_20543:
        /* <DEDUP_REMOVED lines=12> */
.L_x_20499:
        /* <DEDUP_REMOVED lines=20> */
.L_x_20551:
        /* <DEDUP_REMOVED lines=13> */
.L_x_20553:
[----:B------:R-:W-:Y:S05]  /*25610*/  BSYNC.RECONVERGENT B2 ;  /* 0x0000000000027941 */ /* 0x000fea0003800200 */
.L_x_20552:
        /* <DEDUP_REMOVED lines=43> */
.L_x_20550:
[----:B------:R-:W-:Y:S05]  /*258d0*/  BSYNC.RECONVERGENT B1 ;  /* 0x0000000000017941 */ /* 0x000fea0003800200 */
.L_x_20549:
        /* <DEDUP_REMOVED lines=9> */
.L_x_20548:
        /* <DEDUP_REMOVED lines=16> */
.L_x_20557:
        /* <DEDUP_REMOVED lines=13> */
.L_x_20559:
[----:B------:R-:W-:Y:S05]  /*25b40*/  BSYNC.RECONVERGENT B2 ;  /* 0x0000000000027941 */ /* 0x000fea0003800200 */
.L_x_20558:
        /* <DEDUP_REMOVED lines=43> */
.L_x_20556:
[----:B------:R-:W-:Y:S05]  /*25e00*/  BSYNC.RECONVERGENT B1 ;  /* 0x0000000000017941 */ /* 0x000fea0003800200 */
.L_x_20555:
        /* <DEDUP_REMOVED lines=9> */
.L_x_20554:
        /* <DEDUP_REMOVED lines=16> */
.L_x_20563:
        /* <DEDUP_REMOVED lines=13> */
.L_x_20565:
[----:B------:R-:W-:Y:S05]  /*26070*/  BSYNC.RECONVERGENT B2 ;  /* 0x0000000000027941 */ /* 0x000fea0003800200 */
.L_x_20564:
        /* <DEDUP_REMOVED lines=43> */
.L_x_20562:
[----:B------:R-:W-:Y:S05]  /*26330*/  BSYNC.RECONVERGENT B1 ;  /* 0x0000000000017941 */ /* 0x000fea0003800200 */
.L_x_20561:
        /* <DEDUP_REMOVED lines=9> */
.L_x_20560:
        /* <DEDUP_REMOVED lines=16> */
.L_x_20569:
        /* <DEDUP_REMOVED lines=13> */
.L_x_20571:
[----:B------:R-:W-:Y:S05]  /*265a0*/  BSYNC.RECONVERGENT B2 ;  /* 0x0000000000027941 */ /* 0x000fea0003800200 */
.L_x_20570:
        /* <DEDUP_REMOVED lines=43> */
.L_x_20568:
[----:B------:R-:W-:Y:S05]  /*26860*/  BSYNC.RECONVERGENT B1 ;  /* 0x0000000000017941 */ /* 0x000fea0003800200 */
.L_x_20567:
        /* <DEDUP_REMOVED lines=9> */
.L_x_20566:
        /* <DEDUP_REMOVED lines=16> */
.L_x_20575:
        /* <DEDUP_REMOVED lines=13> */
.L_x_20577:
[----:B------:R-:W-:Y:S05]  /*26ad0*/  BSYNC.RECONVERGENT B2 ;  /* 0x0000000000027941 */ /* 0x000fea0003800200 */
.L_x_20576:
        /* <DEDUP_REMOVED lines=43> */
.L_x_20574:
[----:B------:R-:W-:Y:S05]  /*26d90*/  BSYNC.RECONVERGENT B1 ;  /* 0x0000000000017941 */ /* 0x000fea0003800200 */
.L_x_20573:
        /* <DEDUP_REMOVED lines=9> */
.L_x_20572:
        /* <DEDUP_REMOVED lines=16> */
.L_x_20581:
        /* <DEDUP_REMOVED lines=13> */
.L_x_20583:
[----:B------:R-:W-:Y:S05]  /*27000*/  BSYNC.RECONVERGENT B2 ;  /* 0x0000000000027941 */ /* 0x000fea0003800200 */
.L_x_20582:
        /* <DEDUP_REMOVED lines=43> */
.L_x_20580:
[----:B------:R-:W-:Y:S05]  /*272c0*/  BSYNC.RECONVERGENT B1 ;  /* 0x0000000000017941 */ /* 0x000fea0003800200 */
.L_x_20579:
        /* <DEDUP_REMOVED lines=9> */
.L_x_20578:
        /* <DEDUP_REMOVED lines=16> */
.L_x_20587:
        /* <DEDUP_REMOVED lines=13> */
.L_x_20589:
[----:B------:R-:W-:Y:S05]  /*27530*/  BSYNC.RECONVERGENT B2 ;  /* 0x0000000000027941 */ /* 0x000fea0003800200 */
.L_x_20588:
        /* <DEDUP_REMOVED lines=43> */
.L_x_20586:
[----:B------:R-:W-:Y:S05]  /*277f0*/  BSYNC.RECONVERGENT B1 ;  /* 0x0000000000017941 */ /* 0x000fea0003800200 */
.L_x_20585:
        /* <DEDUP_REMOVED lines=9> */
.L_x_20584:
        /* <DEDUP_REMOVED lines=20> */
.L_x_20592:
        /* <DEDUP_REMOVED lines=13> */
.L_x_20594:
[----:B------:R-:W-:Y:S05]  /*27aa0*/  BSYNC.RECONVERGENT B2 ;  /* 0x0000000000027941 */ /* 0x000fea0003800200 */
.L_x_20593:
        /* <DEDUP_REMOVED lines=43> */
.L_x_20591:
[----:B------:R-:W-:Y:S05]  /*27d60*/  BSYNC.RECONVERGENT B1 ;  /* 0x0000000000017941 */ /* 0x000fea0003800200 */
.L_x_20590:
        /* <DEDUP_REMOVED lines=9> */
.L_x_20542:
[----:B------:R-:W1:Y:S02]  /*27e00*/  LDC.64 R194, c[0x0][0x3a8] ;  /* 0x0000ea00ffc27b82 */ /* 0x000e640000000a00 */
[----:B-1----:R-:W-:-:S05]  /*27e10*/  IMAD.WIDE.U32 R194, R193, 0x20, R194 ;  /* 0x00000020c1c27825 */ /* 0x002fca00078e00c2 */
[----:B-----5:R3:W-:Y:S04]  /*27e20*/  STG.E.128 desc[UR12][R194.64], R184 ;  /* 0x000000b8c2007986 */ /* 0x0207e8000c101d0c */
[----:B------:R3:W-:Y:S01]  /*27e30*/  STG.E.128 desc[UR12][R194.64+0x10], R188 ;  /* 0x000010bcc2007986 */ /* 0x0007e2000c101d0c */
[----:B------:R-:W-:Y:S05]  /*27e40*/  BRA.U !UP3, `(.L_x_20497) ;  /* 0x000000010b507547 */ /* 0x000fea000b800000 */
[----:B------:R-:W-:Y:S01]  /*27e50*/  IMAD.U32 R200, R2, 0x10000, RZ ;  /* 0x0001000002c87824 */ /* 0x000fe200078e00ff */
[----:B---3--:R-:W1:Y:S01]  /*27e60*/  LDC.64 R194, c[0x0][0x3b0] ;  /* 0x0000ec00ffc27b82 */ /* 0x008e620000000a00 */
        /* <DEDUP_REMOVED lines=18> */
.L_x_20497:
[----:B------:R-:W-:Y:S05]  /*27f90*/  BSYNC.RECONVERGENT B0 ;  /* 0x0000000000007941 */ /* 0x000fea0003800200 */
.L_x_20496:
[----:B------:R-:W-:Y:S01]  /*27fa0*/  FADD.FTZ R192, RZ, R136 ;  /* 0x00000088ffc07221 */ /* 0x000fe20000010000 */
[C---:B------:R-:W-:Y:S01]  /*27fb0*/  ISETP.GT.U32.AND P4, PT, R197.reuse, 0xff, PT ;  /* 0x000000ffc500780c */ /* 0x040fe20003f84070 */
[----:B------:R-:W0:Y:S01]  /*27fc0*/  S2UR UR5, SR_CgaCtaId ;  /* 0x00000000000579c3 */ /* 0x000e220000008800 */
[----:B------:R-:W-:Y:S01]  /*27fd0*/  ISETP.GT.U32.AND P5, PT, R197, 0x17f, PT ;  /* 0x0000017fc500780c */ /* 0x000fe20003fa4070 */
[----:B------:R-:W-:Y:S01]  /*27fe0*/  FADD.FTZ R193, R137, R192 ;  /* 0x000000c089c17221 */ /* 0x000fe20000010000 */
[C---:B------:R-:W-:Y:S01]  /*27ff0*/  ISETP.GT.U32.AND P6, PT, R197.reuse, 0x1ff, PT ;  /* 0x000001ffc500780c */ /* 0x040fe20003fc4070 */
[----:B------:R-:W-:Y:S01]  /*28000*/  UMOV UR4, 0x400 ;  /* 0x0000040000047882 */ /* 0x000fe20000000000 */
[----:B-1234-:R-:W-:Y:S01]  /*28010*/  P2R R194, PR, RZ, 0x2 ;  /* 0x00000002ffc27803 */ /* 0x01efe20000000000 */
        /* <DEDUP_REMOVED lines=194> */
[----:B0-----:R-:W-:-:S05]  /*28c40*/  FADD.FTZ R200, R193, R200 ;  /* 0x000000c8c1c87221 */ /* 0x001fca0000010000 */
[----:B------:R-:W0:Y:S02]  /*28c50*/  SHFL.BFLY PT, R195, R200, 0x4, 0x1f ;  /* 0x0c801f00c8c37f89 */ /* 0x000e2400000e0000 */
[----:B0-----:R-:W-:Y:S01]  /*28c60*/  FADD.FTZ R201, R200, R195 ;  /* 0x000000c3c8c97221 */ /* 0x001fe20000010000 */
[----:B------:R-:W-:Y:S02]  /*28c70*/  @!P4 LOP3.LUT R200, R192, 0x18, RZ, 0xc0, !PT ;  /* 0x00000018c0c8c812 */ /* 0x000fe400078ec0ff */
[----:B------:R-:W-:Y:S02]  /*28c80*/  CS2R R192, SRZ ;  /* 0x0000000000c07805 */ /* 0x000fe4000001ff00 */
[----:B------:R-:W0:Y:S02]  /*28c90*/  SHFL.BFLY PT, R202, R201, 0x8, 0x1f ;  /* 0x0d001f00c9ca7f89 */ /* 0x000e2400000e0000 */
[----:B0-----:R-:W-:Y:S01]  /*28ca0*/  FADD.FTZ R202, R201, R202 ;  /* 0x000000cac9ca7221 */ /* 0x001fe20000010000 */
[----:B------:R-:W-:-:S04]  /*28cb0*/  MOV R201, RZ ;  /* 0x000000ff00c97202 */ /* 0x000fc80000000f00 */
[----:B------:R-:W0:Y:S02]  /*28cc0*/  SHFL.BFLY PT, R195, R202, 0x10, 0x1f ;  /* 0x0e001f00cac37f89 */ /* 0x000e2400000e0000 */
[----:B0-----:R-:W-:-:S05]  /*28cd0*/  FADD.FTZ R195, R202, R195 ;  /* 0x000000c3cac37221 */ /* 0x001fca0000010000 */
[----:B------:R-:W-:Y:S01]  /*28ce0*/  @!P4 STS.64 [R200+UR4], R194 ;  /* 0x000000c2c800c988 */ /* 0x000fe20008000a04 */
[----:B------:R-:W-:Y:S01]  /*28cf0*/  BAR.SYNC.DEFER_BLOCKING 0x0 ;  /* 0x0000000000007b1d */ /* 0x000fe20000010000 */
[----:B------:R-:W-:-:S13]  /*28d00*/  ISETP.GT.U32.AND P4, PT, R199, 0x3, PT ;  /* 0x00000003c700780c */ /* 0x000fda0003f84070 */
        /* <DEDUP_REMOVED lines=18> */
[----:B------:R-:W-:-:S03]  /*28e30*/  FADD.FTZ R192, -R203, R192 ;  /* 0x000000c0cbc07221 */ /* 0x000fc60000010100 */
[----:B--2---:R-:W-:Y:S01]  /*28e40*/  FMUL.FTZ R202, R200, R207 ;  /* 0x000000cfc8ca7220 */ /* 0x004fe20000410000 */
[----:B------:R-:W-:-:S04]  /*28e50*/  FMUL.FTZ R192, R192, R192 ;  /* 0x000000c0c0c07220 */ /* 0x000fc80000410000 */
[----:B------:R-:W1:Y:S01]  /*28e60*/  SHFL.DOWN PT, R207, R202, 0x1, 0x1f ;  /* 0x08201f00cacf7f89 */ /* 0x000e6200000e0000 */
[----:B------:R-:W-:-:S04]  /*28e70*/  FMUL.FTZ R192, R192, R205 ;  /* 0x000000cdc0c07220 */ /* 0x000fc80000410000 */
[----:B------:R-:W-:Y:S01]  /*28e80*/  FMUL.FTZ R192, R192, R204 ;  /* 0x000000ccc0c07220 */ /* 0x000fe20000410000 */
[----:B-1----:R-:W-:-:S04]  /*28e90*/  FMUL.FTZ R208, R207, R209 ;  /* 0x000000d1cfd07220 */ /* 0x002fc80000410000 */
[----:B------:R-:W-:Y:S01]  /*28ea0*/  FFMA.FTZ R211, R195, R202, R208 ;  /* 0x000000cac3d37223 */ /* 0x000fe200000100d0 */
[----:B------:R-:W-:-:S03]  /*28eb0*/  FADD.FTZ R202, R202, -R207 ;  /* 0x800000cfcaca7221 */ /* 0x000fc60000010000 */
[----:B0-----:R-:W-:Y:S01]  /*28ec0*/  FMUL.FTZ R211, R206, R211 ;  /* 0x000000d3ced37220 */ /* 0x001fe20000410000 */
[----:B------:R-:W-:-:S04]  /*28ed0*/  FMUL.FTZ R202, R202, R202 ;  /* 0x000000cacaca7220 */ /* 0x000fc80000410000 */
[----:B------:R-:W-:Y:S01]  /*28ee0*/  FMUL.FTZ R202, R195, R202 ;  /* 0x000000cac3ca7220 */ /* 0x000fe20000410000 */
[----:B------:R-:W0:Y:S03]  /*28ef0*/  SHFL.IDX PT, R211, R211, RZ, 0x1f ;  /* 0x00001fffd3d37589 */ /* 0x000e2600000e0000 */
[----:B------:R-:W-:Y:S01]  /*28f00*/  FMUL.FTZ R202, R202, R209 ;  /* 0x000000d1caca7220 */ /* 0x000fe20000410000 */
[----:B0-----:R-:W-:-:S05]  /*28f10*/  FMUL.FTZ R194, R211, R211 ;  /* 0x000000d3d3c27220 */ /* 0x001fca0000410000 */
[----:B------:R-:W-:Y:S02]  /*28f20*/  FSEL R213, R194, RZ, !P4 ;  /* 0x000000ffc2d57208 */ /* 0x000fe40006000000 */
[----:B------:R-:W0:Y:S01]  /*28f30*/  SHFL.DOWN PT, R194, R193, 0x2, 0x1f ;  /* 0x08401f00c1c27f89 */ /* 0x000e2200000e0000 */
[----:B------:R-:W-:Y:S01]  /*28f40*/  ISETP.NE.AND P4, PT, R19, RZ, PT ;  /* 0x000000ff1300720c */ /* 0x000fe20003f85270 */
[----:B0-----:R-:W-:-:S12]  /*28f50*/  FADD.FTZ R201, R194, R193 ;  /* 0x000000c1c2c97221 */ /* 0x001fd80000010000 */
[----:B------:R-:W0:Y:S01]  /*28f60*/  @!P4 LDC.64 R194, c[0x0][0x3c8] ;  /* 0x0000f200ffc2cb82 */ /* 0x000e220000000a00 */
[----:B------:R-:W-:-:S05]  /*28f70*/  FFMA.FTZ R201, R200, R192, R201 ;  /* 0x000000c0c8c97223 */ /* 0x000fca00000100c9 */
[----:B------:R-:W1:Y:S02]  /*28f80*/  SHFL.DOWN PT, R192, R201, 0x1, 0x1f ;  /* 0x08201f00c9c07f89 */ /* 0x000e6400000e0000 */
[----:B------:R-:W2:Y:S01]  /*28f90*/  LDC R200, c[0x0][0x448] ;  /* 0x00011200ffc87b82 */ /* 0x000ea20000000800 */
[----:B-1----:R-:W-:Y:S01]  /*28fa0*/  FADD.FTZ R193, R201, R192 ;  /* 0x000000c0c9c17221 */ /* 0x002fe20000010000 */
[----:B------:R-:W-:-:S03]  /*28fb0*/  MOV R201, UR22 ;  /* 0x0000001600c97c02 */ /* 0x000fc60008000f00 */
[----:B------:R-:W-:-:S03]  /*28fc0*/  FFMA.FTZ R202, R206, R202, R193 ;  /* 0x000000caceca7223 */ /* 0x000fc600000100c1 */
[----:B------:R-:W1:Y:S02]  /*28fd0*/  @!P4 LDC.64 R192, c[0x0][0x3c0] ;  /* 0x0000f000ffc0cb82 */ /* 0x000e640000000a00 */
[----:B------:R-:W2:Y:S01]  /*28fe0*/  SHFL.IDX PT, R203, R202, RZ, 0x1f ;  /* 0x00001fffcacb7589 */ /* 0x000ea200000e0000 */
[----:B-1----:R-:W-:-:S04]  /*28ff0*/  @!P4 IMAD.WIDE R192, R201, 0x4, R192 ;  /* 0x00000004c9c0c825 */ /* 0x002fc800078e02c0 */
[----:B--2---:R-:W-:Y:S01]  /*29000*/  FFMA.FTZ R200, R203, UR24, R200 ;  /* 0x00000018cbc87c23 */ /* 0x004fe200080100c8 */
[----:B------:R-:W-:Y:S01]  /*29010*/  IMAD.U32 R203, RZ, RZ, UR22 ;  /* 0x00000016ffcb7e24 */ /* 0x000fe2000f8e00ff */
[----:B------:R1:W-:Y:S02]  /*29020*/  @!P4 STG.E desc[UR12][R192.64], R211 ;  /* 0x000000d3c000c986 */ /* 0x0003e4000c10190c */
[----:B------:R-:W-:Y:S01]  /*29030*/  FADD.FTZ R200, R200, R213 ;  /* 0x000000d5c8c87221 */ /* 0x000fe20000010000 */
[----:B0-----:R-:W-:-:S05]  /*29040*/  @!P4 IMAD.WIDE R194, R203, 0x4, R194 ;  /* 0x00000004cbc2c825 */ /* 0x001fca00078e02c2 */
[----:B------:R-:W0:Y:S02]  /*29050*/  MUFU.RSQ R200, R200 ;  /* 0x000000c800c87308 */ /* 0x000e240000001400 */
[----:B0-----:R1:W-:Y:S01]  /*29060*/  @!P4 STG.E desc[UR12][R194.64], R200 ;  /* 0x000000c8c200c986 */ /* 0x0013e2000c10190c */
        /* <DEDUP_REMOVED lines=8> */
[----:B-1----:R-:W-:-:S04]  /*290f0*/  MOV R193, UR5 ;  /* 0x0000000500c17c02 */ /* 0x002fc80008000f00 */
        /* <DEDUP_REMOVED lines=34> */
.L_x_20597:
[----:B------:R-:W-:Y:S05]  /*29320*/  BSYNC.RECONVERGENT B0 ;  /* 0x0000000000007941 */ /* 0x000fea0003800200 */
.L_x_20596:
[----:B------:R-:W-:Y:S01]  /*29330*/  ISETP.GE.U32.AND P0, PT, R197, 0x100, PT ;  /* 0x00000100c500780c */ /* 0x000fe20003f06070 */
        /* <DEDUP_REMOVED lines=34> */
.L_x_20599:
[----:B------:R-:W-:Y:S05]  /*29560*/  BSYNC.RECONVERGENT B0 ;  /* 0x0000000000007941 */ /* 0x000fea0003800200 */
.L_x_20598:
[----:B------:R-:W-:Y:S01]  /*29570*/  ISETP.GE.U32.AND P0, PT, R197, 0x180, PT ;  /* 0x00000180c500780c */ /* 0x000fe20003f06070 */
        /* <DEDUP_REMOVED lines=34> */
.L_x_20601:
[----:B------:R-:W-:Y:S05]  /*297a0*/  BSYNC.RECONVERGENT B0 ;  /* 0x0000000000007941 */ /* 0x000fea0003800200 */
.L_x_20600:
[----:B------:R-:W-:Y:S01]  /*297b0*/  ISETP.GE.U32.AND P0, PT, R197, 0x200, PT ;  /* 0x00000200c500780c */ /* 0x000fe20003f06070 */
        /* <DEDUP_REMOVED lines=34> */
.L_x_20603:
[----:B------:R-:W-:Y:S05]  /*299e0*/  BSYNC.RECONVERGENT B0 ;  /* 0x0000000000007941 */ /* 0x000fea0003800200 */
.L_x_20602:
        /* <DEDUP_REMOVED lines=34> */
.L_x_20605:
[----:B------:R-:W-:Y:S05]  /*29c10*/  BSYNC.RECONVERGENT B0 ;  /* 0x0000000000007941 */ /* 0x000fea0003800200 */
.L_x_20604:
        /* <DEDUP_REMOVED lines=34> */
.L_x_20607:
[----:B------:R-:W-:Y:S05]  /*29e40*/  BSYNC.RECONVERGENT B0 ;  /* 0x0000000000007941 */ /* 0x000fea0003800200 */
.L_x_20606:
        /* <DEDUP_REMOVED lines=33> */
.L_x_20608:
[----:B------:R-:W-:Y:S05]  /*2a060*/  BSYNC.RECONVERGENT B0 ;  /* 0x0000000000007941 */ /* 0x000fea0003800200 */
.L_x_20595:
[----:B------:R-:W-:Y:S02]  /*2a070*/  UIADD3 UR22, UPT, UPT, UR22, UR20, URZ ;  /* 0x0000001416167290 */ /* 0x000fe4000fffe0ff */
[----:B------:R-:W-:Y:S02]  /*2a080*/  UPLOP3.LUT UP1, UPT, UPT, UPT, UP1, 0x40, 0x4 ;  /* 0x000000000004789c */ /* 0x000fe40003f2e810 */
[----:B------:R-:W-:-:S09]  /*2a090*/  UISETP.GE.AND UP0, UPT, UR22, UR21, UPT ;  /* 0x000000151600728c */ /* 0x000fd2000bf06270 */
[----:B------:R-:W-:Y:S05]  /*2a0a0*/  BRA.U !UP0, `(.L_x_20609) ;  /* 0xfffffd7108507547 */ /* 0x000fea000b83ffff */
[----:B------:R-:W-:Y:S05]  /*2a0b0*/  EXIT ;  /* 0x000000000000794d */ /* 0x000fea0003800000 */
.L_x_20610:
        /* <DEDUP_REMOVED lines=12> */
.L_x_42365:


//--------------------- .text._ZN10layer_norm13ln_fwd_kernelINS_13Kernel_traitsIf13__nv_bfloat16fS2_fjLj7168ELj1ELj1ELj4ELj16ENS_18Kernel_traits_baseILj7168EfS2_fS2_fjLj128EEEEELb1ELb0ELb1ELb1EEEvNS_9FwdParamsE --------------------------
	.section	.text._ZN10layer_norm13ln_fwd_kernelINS_13Kernel_traitsIf13__nv_bfloat16fS2_fjLj7168ELj1ELj1ELj4ELj16ENS_18Kernel_traits_baseILj7168EfS2_fS2_fjLj128EEEEELb1ELb0ELb1ELb1EEEvNS_9FwdParamsE,"ax",@progbits
	.align	128
        .global         _ZN10layer_norm13ln_fwd_kernelINS_13Kernel_traitsIf13__nv_bfloat16fS2_fjLj7168ELj1ELj1ELj4ELj16ENS_18Kernel_traits_baseILj7168EfS2_fS2_fjLj128EEEEELb1ELb0ELb1ELb1EEEvNS_9FwdParamsE
        .type           _ZN10layer_norm13ln_fwd_kernelINS_13Kernel_traitsIf13__nv_bfloat16fS2_fjLj7168ELj1ELj1ELj4ELj16ENS_18Kernel_traits_baseILj7168EfS2_fS2_fjLj128EEEEELb1ELb0ELb1ELb1EEEvNS_9FwdParamsE,@function
        .size           _ZN10layer_norm13ln_fwd_kernelINS_13Kernel_traitsIf13__nv_bfloat16fS2_fjLj7168ELj1ELj1ELj4ELj16ENS_18Kernel_traits_baseILj7168EfS2_fS2_fjLj128EEEEELb1ELb0ELb1ELb1EEEvNS_9FwdParamsE,(.L_x_42366 - _ZN10layer_norm13ln_fwd_kernelINS_13Kernel_traitsIf13__nv_bfloat16fS2_fjLj7168ELj1ELj1ELj4ELj16ENS_18Kernel_traits_baseILj7168EfS2_fS2_fjLj128EEEEELb1ELb0ELb1ELb1EEEvNS_9FwdParamsE)
        .other          _ZN10layer_norm13ln_fwd_kernelINS_13Kernel_traitsIf13__nv_bfloat16fS2_fjLj7168ELj1ELj1ELj4ELj16ENS_18Kernel_traits_baseILj7168EfS2_fS2_fjLj128EEEEELb1ELb0ELb1ELb1EEEvNS_9FwdParamsE,@"STO_CUDA_ENTRY STV_DEFAULT"
_ZN10layer_norm13ln_fwd_kernelINS_13Kernel_traitsIf13__nv_bfloat16fS2_fjLj7168ELj1ELj1ELj4ELj16ENS_18Kernel_traits_baseILj7168EfS2_fS2_fjLj128EEEEELb1ELb0ELb1ELb1EEEvNS_9FwdParamsE:
.text._ZN10layer_norm13ln_fwd_kernelINS_13Kernel_traitsIf13__nv_bfloat16fS2_fjLj7168ELj1ELj1ELj4ELj16ENS_18Kernel_traits_baseILj7168EfS2_fS2_fjLj128EEEEELb1ELb0ELb1ELb1EEEvNS_9FwdParamsE:
        /* <DEDUP_REMOVED lines=24> */
[C---:B------:R-:W-:Y:S01]  /*0180*/  IADD3 R128, PT, PT, R2.reuse, 0x5384540f, RZ ;  /* 0x5384540f02807810 */ /* 0x040fe20007ffe0ff */
[C---:B------:R-:W-:Y:S02]  /*0190*/  VIADD R124, R2.reuse, 0x78dde6e4 ;  /* 0x78dde6e4027c7836 */ /* 0x040fe40000000000 */
[----:B------:R-:W-:Y:S01]  /*01a0*/  VIADD R126, R3, 0xa9066899 ;  /* 0xa9066899037e7836 */ /* 0x000fe20000000000 */
[--C-:B------:R-:W-:Y:S01]  /*01b0*/  SHF.R.U64 R198, R197, 0x2, R0.reuse ;  /* 0x00000002c5c67819 */ /* 0x100fe20000001200 */
[C---:B------:R-:W-:Y:S01]  /*01c0*/  VIADD R127, R3.reuse, 0x646e171e ;  /* 0x646e171e037f7836 */ /* 0x040fe20000000000 */
[----:B------:R-:W-:Y:S01]  /*01d0*/  SHF.R.U32.HI R181, RZ, 0x2, R0 ;  /* 0x00000002ffb57819 */ /* 0x000fe20000011600 */
[----:B------:R-:W-:Y:S02]  /*01e0*/  VIADD R129, R3, 0x1fd5c5a3 ;  /* 0x1fd5c5a303817836 */ /* 0x000fe40000000000 */
        /* <DEDUP_REMOVED lines=35> */
.L_x_20611:
[----:B------:R-:W0:Y:S01]  /*0420*/  LDC.64 R4, c[0x0][0x3d0] ;  /* 0x0000f400ff047b82 */ /* 0x000e220000000a00 */
        /* <DEDUP_REMOVED lines=18> */
[----:B0-----:R-:W-:Y:S01]  /*0550*/  IMAD.WIDE.U32 R60, R177, 0x20, R4 ;  /* 0x00000020b13c7825 */ /* 0x001fe200078e0004 */
        /* <DEDUP_REMOVED lines=24> */
.L_x_20612:
[----:B------:R-:W1:Y:S02]  /*06e0*/  LDCU UR4, c[0x0][0x384] ;  /* 0x00007080ff0477ac */ /* 0x000e640008000800 */
[----:B-1----:R-:W-:-:S13]  /*06f0*/  ISETP.GE.AND P0, PT, R176, UR4, PT ;  /* 0x00000004b0007c0c */ /* 0x002fda000bf06270 */
[----:B------:R-:W-:Y:S05]  /*0700*/  @P0 EXIT ;  /* 0x000000000000094d */ /* 0x000fea0003800000 */
[----:B------:R-:W1:Y:S01]  /*0710*/  LDCU UR4, c[0x0][0x360] ;  /* 0x00006c00ff0477ac */ /* 0x000e620008000800 */
[----:B------:R-:W-:Y:S01]  /*0720*/  IMAD.HI.U32 R119, R198, -0x2daee0ad, RZ ;  /* 0xd2511f53c6777827 */ /* 0x000fe200078e00ff */
[----:B0-----:R-:W-:Y:S02]  /*0730*/  IADD3 R116, PT, PT, R2, -0x61c88647, RZ ;  /* 0x9e3779b902747810 */ /* 0x001fe40007ffe0ff */
[----:B------:R-:W-:Y:S01]  /*0740*/  LOP3.LUT R197, R197, 0x3, RZ, 0xc0, !PT ;  /* 0x00000003c5c57812 */ /* 0x000fe200078ec0ff */
[----:B------:R-:W-:Y:S01]  /*0750*/  IMAD R123, R198, -0x2daee0ad, RZ ;  /* 0xd2511f53c67b7824 */ /* 0x000fe200078e02ff */
[----:B------:R-:W-:Y:S01]  /*0760*/  LOP3.LUT R119, R119, R3, RZ, 0x3c, !PT ;  /* 0x0000000377777212 */ /* 0x000fe200078e3cff */
[----:B------:R-:W-:Y:S01]  /*0770*/  VIADD R120, R3, 0xbb67ae85 ;  /* 0xbb67ae8503787836 */ /* 0x000fe20000000000 */
[----:B------:R-:W0:Y:S01]  /*0780*/  LDCU UR10, c[0x0][0x404] ;  /* 0x00008080ff0a77ac */ /* 0x000e220008000800 */
[----:B------:R-:W-:Y:S02]  /*0790*/  IMAD.MOV.U32 R183, RZ, RZ, RZ ;  /* 0x000000ffffb77224 */ /* 0x000fe400078e00ff */
[C---:B------:R-:W-:Y:S01]  /*07a0*/  IMAD.HI.U32 R0, R119.reuse, -0x326172a9, RZ ;  /* 0xcd9e8d5777007827 */ /* 0x040fe200078e00ff */
[----:B------:R-:W2:Y:S03]  /*07b0*/  LDCU.U8 UR11, c[0x0][0x410] ;  /* 0x00008200ff0b77ac */ /* 0x000ea60008000000 */
[----:B------:R-:W-:Y:S01]  /*07c0*/  IMAD R119, R119, -0x326172a9, RZ ;  /* 0xcd9e8d5777777824 */ /* 0x000fe200078e02ff */
[----:B------:R-:W3:Y:S01]  /*07d0*/  LDCU UR14, c[0x0][0x400] ;  /* 0x00008000ff0e77ac */ /* 0x000ee20008000800 */
        /* <DEDUP_REMOVED lines=9> */
[----:B------:R-:W-:Y:S01]  /*0870*/  VIADD R121, R3, 0x76cf5d0a ;  /* 0x76cf5d0a03797836 */ /* 0x000fe20000000000 */
        /* <DEDUP_REMOVED lines=10> */
[----:B------:R-:W-:Y:S01]  /*0920*/  IMAD.HI.U32 R118, R116, -0x2daee0ad, RZ ;  /* 0xd2511f5374767827 */ /* 0x000fe200078e00ff */
[----:B------:R-:W-:-:S03]  /*0930*/  LOP3.LUT R0, R120, R119, R0, 0x96, !PT ;  /* 0x0000007778007212 */ /* 0x000fc600078e9600 */
[----:B------:R-:W-:Y:S02]  /*0940*/  VIADD R122, R3, 0x32370b8f ;  /* 0x32370b8f037a7836 */ /* 0x000fe40000000000 */
[----:B------:R-:W-:Y:S02]  /*0950*/  IMAD R120, R116, -0x2daee0ad, RZ ;  /* 0xd2511f5374787824 */ /* 0x000fe400078e02ff */
[----:B------:R-:W-:Y:S01]  /*0960*/  IMAD R117, R117, -0x326172a9, RZ ;  /* 0xcd9e8d5775757824 */ /* 0x000fe200078e02ff */
[----:B------:R-:W-:Y:S01]  /*0970*/  LOP3.LUT R118, R122, R121, R118, 0x96, !PT ;  /* 0x000000797a767212 */ /* 0x000fe200078e9676 */
        /* <DEDUP_REMOVED lines=19> */
[----:B------:R-:W-:Y:S02]  /*0ab0*/  IMAD R119, R0, -0x2daee0ad, RZ ;  /* 0xd2511f5300777824 */ /* 0x000fe400078e02ff */
        /* <DEDUP_REMOVED lines=12> */
[----:B------:R-:W-:Y:S01]  /*0b80*/  IMAD.HI.U32 R178, R120, -0x326172a9, RZ ;  /* 0xcd9e8d5778b27827 */ /* 0x000fe200078e00ff */
[----:B------:R-:W-:Y:S02]  /*0b90*/  LOP3.LUT R116, R119, R117, R116, 0x96, !PT ;  /* 0x0000007577747212 */ /* 0x000fe400078e9674 */
[----:B------:R-:W-:Y:S01]  /*0ba0*/  IADD3 R117, PT, PT, R3, -0x695add53, RZ ;  /* 0x96a522ad03757810 */ /* 0x000fe20007ffe0ff */
[----:B------:R-:W-:Y:S02]  /*0bb0*/  IMAD R119, R118, -0x326172a9, RZ ;  /* 0xcd9e8d5776777824 */ /* 0x000fe400078e02ff */
[----:B------:R-:W-:-:S03]  /*0bc0*/  IMAD.HI.U32 R179, R116, -0x2daee0ad, RZ ;  /* 0xd2511f5374b37827 */ /* 0x000fc600078e00ff */
[----:B------:R-:W-:Y:S01]  /*0bd0*/  LOP3.LUT R178, R130, R119, R178, 0x96, !PT ;  /* 0x0000007782b27212 */ /* 0x000fe200078e96b2 */
[----:B------:R-:W-:Y:S01]  /*0be0*/  IMAD R180, R120, -0x326172a9, RZ ;  /* 0xcd9e8d5778b47824 */ /* 0x000fe200078e02ff */
[----:B------:R-:W-:Y:S01]  /*0bf0*/  LOP3.LUT R179, R117, R0, R179, 0x96, !PT ;  /* 0x0000000075b37212 */ /* 0x000fe200078e96b3 */
[----:B01234-:R-:W-:-:S07]  /*0c00*/  IMAD R196, R116, -0x2daee0ad, RZ ;  /* 0xd2511f5374c47824 */ /* 0x01ffce00078e02ff */
.L_x_21079:
[----:B------:R-:W0:Y:S01]  /*0c10*/  LDC.64 R116, c[0x0][0x3f0] ;  /* 0x0000fc00ff747b82 */ /* 0x000e220000000a00 */
[----:B------:R-:W1:Y:S07]  /*0c20*/  S2R R191, SR_TID.X ;  /* 0x0000000000bf7919 */ /* 0x000e6e0000002100 */
[----:B------:R-:W2:Y:S08]  /*0c30*/  LDC R195, c[0x0][0x388] ;  /* 0x0000e200ffc37b82 */ /* 0x000eb00000000800 */
[----:B------:R-:W3:Y:S01]  /*0c40*/  LDC.64 R118, c[0x0][0x3f8] ;  /* 0x0000fe00ff767b82 */ /* 0x000ee20000000a00 */
[----:B0-----:R-:W-:-:S05]  /*0c50*/  IMAD.WIDE R116, R176, 0x4, R116 ;  /* 0x00000004b0747825 */ /* 0x001fca00078e0274 */
[----:B------:R3:W4:Y:S01]  /*0c60*/  LDG.E R0, desc[UR6][R116.64] ;  /* 0x0000000674007981 */ /* 0x000722000c1e1900 */
[----:B------:R-:W-:Y:S02]  /*0c70*/  HFMA2 R168, -RZ, RZ, 0, 0 ;  /* 0x00000000ffa87431 */ /* 0x000fe400000001ff */
[----:B---3--:R-:W-:-:S05]  /*0c80*/  IMAD.WIDE R116, R176, 0x4, R118 ;  /* 0x00000004b0747825 */ /* 0x008fca00078e0276 */
[----:B-----5:R0:W5:Y:S01]  /*0c90*/  LDG.E R194, desc[UR6][R116.64] ;  /* 0x0000000674c27981 */ /* 0x020162000c1e1900 */
[----:B----4-:R-:W-:-:S13]  /*0ca0*/  ISETP.GE.AND P0, PT, R0, 0x1, PT ;  /* 0x000000010000780c */ /* 0x010fda0003f06270 */
[----:B------:R-:W3:Y:S01]  /*0cb0*/  @P0 LDC.64 R124, c[0x0][0x390] ;  /* 0x0000e400ff7c0b82 */ /* 0x000ee20000000a00 */
[----:B------:R-:W-:-:S04]  /*0cc0*/  @P0 VIADD R126, R0, 0xffffffff ;  /* 0xffffffff007e0836 */ /* 0x000fc80000000000 */
        /* <DEDUP_REMOVED lines=18> */
[----:B------:R-:W-:Y:S02]  /*0df0*/  @!P1 IMAD.MOV.U32 R130, RZ, RZ, R197 ;  /* 0x000000ffff829224 */ /* 0x000fe400078e00c5 */
[----:B------:R-:W-:Y:S01]  /*0e00*/  @!P1 IMAD.MOV.U32 R136, RZ, RZ, R196 ;  /* 0x000000ffff889224 */ /* 0x000fe200078e00c4 */
[----:B0-----:R-:W-:Y:S06]  /*0e10*/  @!P1 BRA `(.L_x_20614) ;  /* 0x0000000400889947 */ /* 0x001fec0003800000 */
        /* <DEDUP_REMOVED lines=15> */
.L_x_20616:
        /* <DEDUP_REMOVED lines=12> */
.L_x_20617:
        /* <DEDUP_REMOVED lines=61> */
.L_x_20615:
        /* <DEDUP_REMOVED lines=10> */
.L_x_20614:
        /* <DEDUP_REMOVED lines=18> */
.L_x_20620:
        /* <DEDUP_REMOVED lines=12> */
.L_x_20621:
        /* <DEDUP_REMOVED lines=56> */
[----:B------:R-:W-:Y:S02]  /*19a0*/  LOP3.LUT R178, R129, R178, R133, 0x96, !PT ;  /* 0x000000b281b27212 */ /* 0x000fe400078e9685 */
[----:B------:R-:W-:Y:S01]  /*19b0*/  MOV R129, R136 ;  /* 0x0000008800817202 */ /* 0x000fe20000000f00 */
[----:B------:R-:W-:Y:S01]  /*19c0*/  IMAD.MOV.U32 R137, RZ, RZ, R130 ;  /* 0x000000ffff897224 */ /* 0x000fe200078e0082 */
[----:B------:R-:W-:Y:S01]  /*19d0*/  LOP3.LUT R179, R179, R128, R131, 0x96, !PT ;  /* 0x00000080b3b37212 */ /* 0x000fe200078e9683 */
[----:B------:R-:W-:-:S07]  /*19e0*/  IMAD.MOV.U32 R128, RZ, RZ, RZ ;  /* 0x000000ffff807224 */ /* 0x000fce00078e00ff */
.L_x_20619:
        /* <DEDUP_REMOVED lines=11> */
.L_x_20618:
        /* <DEDUP_REMOVED lines=18> */
.L_x_20624:
        /* <DEDUP_REMOVED lines=12> */
.L_x_20625:
        /* <DEDUP_REMOVED lines=61> */
.L_x_20623:
        /* <DEDUP_REMOVED lines=10> */
.L_x_20622:
        /* <DEDUP_REMOVED lines=18> */
.L_x_20628:
        /* <DEDUP_REMOVED lines=12> */
.L_x_20629:
        /* <DEDUP_REMOVED lines=61> */
.L_x_20627:
        /* <DEDUP_REMOVED lines=11> */
.L_x_20626:
        /* <DEDUP_REMOVED lines=18> */
.L_x_20632:
        /* <DEDUP_REMOVED lines=12> */
.L_x_20633:
        /* <DEDUP_REMOVED lines=61> */
.L_x_20631:
        /* <DEDUP_REMOVED lines=10> */
.L_x_20630:
        /* <DEDUP_REMOVED lines=18> */
.L_x_20636:
        /* <DEDUP_REMOVED lines=12> */
.L_x_20637:
        /* <DEDUP_REMOVED lines=61> */
.L_x_20635:
        /* <DEDUP_REMOVED lines=11> */
.L_x_20634:
        /* <DEDUP_REMOVED lines=18> */
.L_x_20640:
        /* <DEDUP_REMOVED lines=12> */
.L_x_20641:
        /* <DEDUP_REMOVED lines=61> */
.L_x_20639:
        /* <DEDUP_REMOVED lines=10> */
.L_x_20638:
        /* <DEDUP_REMOVED lines=18> */
.L_x_20644:
        /* <DEDUP_REMOVED lines=12> */
.L_x_20645:
        /* <DEDUP_REMOVED lines=60> */
.L_x_20643:
        /* <DEDUP_REMOVED lines=12> */
.L_x_20613:
[C---:B------:R-:W-:Y:S01]  /*40b0*/  IADD3 R128, PT, PT, R3.reuse, 0x646e171e, RZ ;  /* 0x646e171e03807810 */ /* 0x040fe20007ffe0ff */
[C---:B------:R-:W-:Y:S01]  /*40c0*/  VIADD R129, R3.reuse, 0xed9eba14 ;  /* 0xed9eba1403817836 */ /* 0x040fe20000000000 */
[C---:B------:R-:W-:Y:S01]  /*40d0*/  IADD3 R131, PT, PT, R2.reuse, 0x3c6ef372, RZ ;  /* 0x3c6ef37202837810 */ /* 0x040fe20007ffe0ff */
[----:B------:R-:W-:Y:S01]  /*40e0*/  VIADD R130, R3, 0xa9066899 ;  /* 0xa906689903827836 */ /* 0x000fe20000000000 */
[----:B------:R-:W-:Y:S01]  /*40f0*/  MOV R136, R196 ;  /* 0x000000c400887202 */ /* 0x000fe20000000f00 */
[----:B------:R-:W-:Y:S02]  /*4100*/  VIADD R132, R2, 0x8ff34781 ;  /* 0x8ff3478102847836 */ /* 0x000fe40000000000 */
[----:B------:R-:W-:Y:S02]  /*4110*/  IMAD.MOV.U32 R118, RZ, RZ, R197 ;  /* 0x000000ffff767224 */ /* 0x000fe400078e00c5 */
        /* <DEDUP_REMOVED lines=17> */
.L_x_20648:
        /* <DEDUP_REMOVED lines=12> */
.L_x_20649:
        /* <DEDUP_REMOVED lines=55> */
.L_x_20647:
        /* <DEDUP_REMOVED lines=9> */
.L_x_20646:
        /* <DEDUP_REMOVED lines=15> */
.L_x_20652:
        /* <DEDUP_REMOVED lines=12> */
.L_x_20653:
        /* <DEDUP_REMOVED lines=49> */
[----:B------:R-:W-:Y:S01]  /*4bb0*/  IADD3 R179, PT, PT, R3, -0x695add53, RZ ;  /* 0x96a522ad03b37810 */ /* 0x000fe20007ffe0ff */
[----:B------:R-:W-:Y:S01]  /*4bc0*/  IMAD.MOV.U32 R119, RZ, RZ, RZ ;  /* 0x000000ffff777224 */ /* 0x000fe200078e00ff */
[----:B------:R-:W-:Y:S01]  /*4bd0*/  LOP3.LUT R178, R132, R178, R127, 0x96, !PT ;  /* 0x000000b284b27212 */ /* 0x000fe200078e967f */
[----:B------:R-:W-:-:S04]  /*4be0*/  IMAD.WIDE.U32 R124, R117, -0x2daee0ad, RZ ;  /* 0xd2511f53757c7825 */ /* 0x000fc800078e00ff */
[----:B------:R-:W-:Y:S01]  /*4bf0*/  IMAD.MOV.U32 R117, RZ, RZ, R136 ;  /* 0x000000ffff757224 */ /* 0x000fe200078e0088 */
[----:B------:R-:W-:Y:S02]  /*4c00*/  LOP3.LUT R179, R179, R118, R125, 0x96, !PT ;  /* 0x00000076b3b37212 */ /* 0x000fe400078e967d */
[----:B------:R-:W-:-:S07]  /*4c10*/  MOV R136, R124 ;  /* 0x0000007c00887202 */ /* 0x000fce0000000f00 */
.L_x_20651:
        /* <DEDUP_REMOVED lines=10> */
.L_x_20650:
        /* <DEDUP_REMOVED lines=15> */
.L_x_20656:
        /* <DEDUP_REMOVED lines=12> */
.L_x_20657:
        /* <DEDUP_REMOVED lines=56> */
.L_x_20655:
        /* <DEDUP_REMOVED lines=9> */
.L_x_20654:
        /* <DEDUP_REMOVED lines=15> */
.L_x_20660:
        /* <DEDUP_REMOVED lines=12> */
.L_x_20661:
        /* <DEDUP_REMOVED lines=55> */
[----:B------:R-:W-:-:S07]  /*57a0*/  IMAD.MOV.U32 R136, RZ, RZ, R126 ;  /* 0x000000ffff887224 */ /* 0x000fce00078e007e */
.L_x_20659:
        /* <DEDUP_REMOVED lines=10> */
.L_x_20658:
        /* <DEDUP_REMOVED lines=15> */
.L_x_20664:
        /* <DEDUP_REMOVED lines=12> */
.L_x_20665:
        /* <DEDUP_REMOVED lines=46> */
[----:B------:R-:W-:-:S03]  /*5ce0*/  IMAD.WIDE.U32 R134, R134, -0x326172a9, RZ ;  /* 0xcd9e8d5786867825 */ /* 0x000fc600078e00ff */
[----:B------:R-:W-:Y:S01]  /*5cf0*/  LOP3.LUT R127, R127, R138, R179, 0x96, !PT ;  /* 0x0000008a7f7f7212 */ /* 0x000fe200078e96b3 */
[----:B------:R-:W-:Y:S01]  /*5d00*/  IMAD.MOV.U32 R180, RZ, RZ, R134 ;  /* 0x000000ffffb47224 */ /* 0x000fe200078e0086 */
[----:B------:R-:W-:Y:S02]  /*5d10*/  IADD3 R179, PT, PT, R3, -0x695add53, RZ ;  /* 0x96a522ad03b37810 */ /* 0x000fe40007ffe0ff */
[----:B------:R-:W-:Y:S01]  /*5d20*/  LOP3.LUT R178, R132, R178, R135, 0x96, !PT ;  /* 0x000000b284b27212 */ /* 0x000fe200078e9687 */
[----:B------:R-:W-:-:S05]  /*5d30*/  IMAD.WIDE.U32 R126, R127, -0x2daee0ad, RZ ;  /* 0xd2511f537f7e7825 */ /* 0x000fca00078e00ff */
[----:B------:R-:W-:Y:S01]  /*5d40*/  LOP3.LUT R179, R179, R124, R127, 0x96, !PT ;  /* 0x0000007cb3b37212 */ /* 0x000fe200078e967f */
[----:B------:R-:W-:Y:S01]  /*5d50*/  IMAD.MOV.U32 R124, RZ, RZ, R136 ;  /* 0x000000ffff7c7224 */ /* 0x000fe200078e0088 */
[----:B------:R-:W-:Y:S01]  /*5d60*/  MOV R136, R126 ;  /* 0x0000007e00887202 */ /* 0x000fe20000000f00 */
[----:B------:R-:W-:-:S07]  /*5d70*/  IMAD.MOV.U32 R126, RZ, RZ, RZ ;  /* 0x000000ffff7e7224 */ /* 0x000fce00078e00ff */
.L_x_20663:
        /* <DEDUP_REMOVED lines=9> */
.L_x_20662:
        /* <DEDUP_REMOVED lines=15> */
.L_x_20668:
        /* <DEDUP_REMOVED lines=12> */
.L_x_20669:
        /* <DEDUP_REMOVED lines=46> */
[----:B------:R-:W-:Y:S01]  /*62a0*/  IMAD.MOV.U32 R127, RZ, RZ, RZ ;  /* 0x000000ffff7f7224 */ /* 0x000fe200078e00ff */
        /* <DEDUP_REMOVED lines=8> */
[----:B------:R-:W-:-:S07]  /*6330*/  IMAD.MOV.U32 R136, RZ, RZ, R134 ;  /* 0x000000ffff887224 */ /* 0x000fce00078e0086 */
.L_x_20667:
        /* <DEDUP_REMOVED lines=10> */
.L_x_20666:
        /* <DEDUP_REMOVED lines=15> */
.L_x_20672:
        /* <DEDUP_REMOVED lines=12> */
.L_x_20673:
        /* <DEDUP_REMOVED lines=50> */
[----:B------:R-:W-:Y:S01]  /*68b0*/  MOV R180, R138 ;  /* 0x0000008a00b47202 */ /* 0x000fe20000000f00 */
[----:B------:R-:W-:-:S04]  /*68c0*/  IMAD.WIDE.U32 R134, R133, -0x2daee0ad, RZ ;  /* 0xd2511f5385867825 */ /* 0x000fc800078e00ff */
[----:B------:R-:W-:Y:S01]  /*68d0*/  HFMA2 R133, -RZ, RZ, 0, 0 ;  /* 0x00000000ff857431 */ /* 0x000fe200000001ff */
[----:B------:R-:W-:Y:S01]  /*68e0*/  LOP3.LUT R179, R179, R126, R135, 0x96, !PT ;  /* 0x0000007eb3b37212 */ /* 0x000fe200078e9687 */
[----:B------:R-:W-:Y:S02]  /*68f0*/  IMAD.MOV.U32 R126, RZ, RZ, R136 ;  /* 0x000000ffff7e7224 */ /* 0x000fe400078e0088 */
[----:B------:R-:W-:-:S07]  /*6900*/  IMAD.MOV.U32 R136, RZ, RZ, R134 ;  /* 0x000000ffff887224 */ /* 0x000fce00078e0086 */
.L_x_20671:
        /* <DEDUP_REMOVED lines=9> */
.L_x_20670:
        /* <DEDUP_REMOVED lines=15> */
.L_x_20675:
        /* <DEDUP_REMOVED lines=12> */
.L_x_20676:
        /* <DEDUP_REMOVED lines=52> */
[----:B------:R-:W-:-:S04]  /*6e90*/  IMAD.WIDE.U32 R128, R127, -0x2daee0ad, RZ ;  /* 0xd2511f537f807825 */ /* 0x000fc800078e00ff */
[----:B------:R-:W-:Y:S01]  /*6ea0*/  IMAD.MOV.U32 R127, RZ, RZ, R136 ;  /* 0x000000ffff7f7224 */ /* 0x000fe200078e0088 */
[----:B------:R-:W-:Y:S02]  /*6eb0*/  LOP3.LUT R179, R179, R130, R129, 0x96, !PT ;  /* 0x00000082b3b37212 */ /* 0x000fe400078e9681 */
[----:B------:R-:W-:-:S07]  /*6ec0*/  MOV R136, R128 ;  /* 0x0000008000887202 */ /* 0x000fce0000000f00 */
.L_x_20674:
        /* <DEDUP_REMOVED lines=10> */
.L_x_20642:
[----:B------:R-:W0:Y:S02]  /*6f70*/  LDC.64 R192, c[0x0][0x3a8] ;  /* 0x0000ea00ffc07b82 */ /* 0x000e240000000a00 */
[----:B0-----:R-:W-:-:S05]  /*6f80*/  IMAD.WIDE.U32 R128, R169, 0x20, R192 ;  /* 0x00000020a9807825 */ /* 0x001fca00078e00c0 */
[----:B-----5:R0:W-:Y:S04]  /*6f90*/  STG.E.128 desc[UR6][R128.64], R116 ;  /* 0x0000007480007986 */ /* 0x0201e8000c101d06 */
        /* <DEDUP_REMOVED lines=22> */
.L_x_20677:
[----:B------:R-:W-:Y:S05]  /*7100*/  @!P0 BRA `(.L_x_20678) ;  /* 0x0000000000108947 */ /* 0x000fea0003800000 */
[----:B------:R-:W2:Y:S01]  /*7110*/  LDC.64 R120, c[0x0][0x390] ;  /* 0x0000e400ff787b82 */ /* 0x000ea20000000a00 */
[----:B------:R-:W-:-:S04]  /*7120*/  VIADD R123, R168, 0x80 ;  /* 0x00000080a87b7836 */ /* 0x000fc80000000000 */
[----:B--2---:R-:W-:-:S06]  /*7130*/  IMAD.WIDE.U32 R120, R123, 0x10, R120 ;  /* 0x000000107b787825 */ /* 0x004fcc00078e0078 */
[----:B------:R-:W5:Y:S02]  /*7140*/  LDG.E.128 R120, desc[UR6][R120.64] ;  /* 0x0000000678787981 */ /* 0x000f64000c1e1d00 */
.L_x_20678:
[----:B------:R-:W-:Y:S05]  /*7150*/  BRA.U !UP0, `(.L_x_20679) ;  /* 0x0000003108c87547 */ /* 0x000fea000b800000 */
[----:B------:R-:W2:Y:S01]  /*7160*/  LDC.64 R140, c[0x0][0x3a0] ;  /* 0x0000e800ff8c7b82 */ /* 0x000ea20000000a00 */
[----:B01----:R-:W-:-:S05]  /*7170*/  IADD3 R129, PT, PT, R169, 0x80, RZ ;  /* 0x00000080a9817810 */ /* 0x003fca0007ffe0ff */
[----:B--2---:R-:W-:-:S05]  /*7180*/  IMAD.WIDE.U32 R140, R129, 0x20, R140 ;  /* 0x00000020818c7825 */ /* 0x004fca00078e008c */
[----:B------:R0:W5:Y:S04]  /*7190*/  LDG.E.128 R128, desc[UR6][R140.64] ;  /* 0x000000068c807981 */ /* 0x000168000c1e1d00 */
[----:B------:R0:W5:Y:S01]  /*71a0*/  LDG.E.128 R132, desc[UR6][R140.64+0x10] ;  /* 0x000010068c847981 */ /* 0x000162000c1e1d00 */
[----:B------:R-:W-:-:S13]  /*71b0*/  ISETP.GT.AND P1, PT, R0, RZ, PT ;  /* 0x000000ff0000720c */ /* 0x000fda0003f24270 */
[----:B------:R-:W-:Y:S02]  /*71c0*/  @!P1 IMAD.MOV.U32 R139, RZ, RZ, R137 ;  /* 0x000000ffff8b9224 */ /* 0x000fe400078e0089 */
[----:B------:R-:W-:Y:S01]  /*71d0*/  @!P1 IMAD.MOV.U32 R138, RZ, RZ, R136 ;  /* 0x000000ffff8a9224 */ /* 0x000fe200078e0088 */
[----:B0-----:R-:W-:Y:S06]  /*71e0*/  @!P1 BRA `(.L_x_20680) ;  /* 0x0000000400889947 */ /* 0x001fec0003800000 */
        /* <DEDUP_REMOVED lines=15> */
.L_x_20682:
        /* <DEDUP_REMOVED lines=12> */
.L_x_20683:
        /* <DEDUP_REMOVED lines=57> */
[----:B------:R-:W-:Y:S01]  /*7730*/  IMAD.MOV.U32 R139, RZ, RZ, RZ ;  /* 0x000000ffff8b7224 */ /* 0x000fe200078e00ff */
[----:B------:R-:W-:Y:S01]  /*7740*/  LOP3.LUT R179, R179, R138, R141, 0x96, !PT ;  /* 0x0000008ab3b37212 */ /* 0x000fe200078e968d */
[----:B------:R-:W-:Y:S01]  /*7750*/  IMAD.MOV.U32 R138, RZ, RZ, R140 ;  /* 0x000000ffff8a7224 */ /* 0x000fe200078e008c */
[----:B------:R-:W-:-:S07]  /*7760*/  MOV R140, R136 ;  /* 0x00000088008c7202 */ /* 0x000fce0000000f00 */
.L_x_20681:
        /* <DEDUP_REMOVED lines=10> */
.L_x_20680:
        /* <DEDUP_REMOVED lines=18> */
.L_x_20686:
        /* <DEDUP_REMOVED lines=12> */
.L_x_20687:
        /* <DEDUP_REMOVED lines=61> */
.L_x_20685:
        /* <DEDUP_REMOVED lines=11> */
.L_x_20684:
        /* <DEDUP_REMOVED lines=18> */
.L_x_20690:
        /* <DEDUP_REMOVED lines=12> */
.L_x_20691:
        /* <DEDUP_REMOVED lines=61> */
.L_x_20689:
        /* <DEDUP_REMOVED lines=10> */
.L_x_20688:
        /* <DEDUP_REMOVED lines=18> */
.L_x_20694:
        /* <DEDUP_REMOVED lines=12> */
.L_x_20695:
        /* <DEDUP_REMOVED lines=61> */
.L_x_20693:
        /* <DEDUP_REMOVED lines=11> */
.L_x_20692:
        /* <DEDUP_REMOVED lines=18> */
.L_x_20698:
        /* <DEDUP_REMOVED lines=12> */
.L_x_20699:
        /* <DEDUP_REMOVED lines=61> */
.L_x_20697:
        /* <DEDUP_REMOVED lines=10> */
.L_x_20696:
        /* <DEDUP_REMOVED lines=18> */
.L_x_20702:
        /* <DEDUP_REMOVED lines=12> */
.L_x_20703:
        /* <DEDUP_REMOVED lines=61> */
.L_x_20701:
        /* <DEDUP_REMOVED lines=11> */
.L_x_20700:
        /* <DEDUP_REMOVED lines=18> */
.L_x_20706:
        /* <DEDUP_REMOVED lines=12> */
.L_x_20707:
        /* <DEDUP_REMOVED lines=61> */
.L_x_20705:
        /* <DEDUP_REMOVED lines=10> */
.L_x_20704:
        /* <DEDUP_REMOVED lines=18> */
.L_x_20710:
        /* <DEDUP_REMOVED lines=12> */
.L_x_20711:
        /* <DEDUP_REMOVED lines=56> */
[----:B------:R-:W-:-:S04]  /*a380*/  LOP3.LUT R178, R137, R178, R141, 0x96, !PT ;  /* 0x000000b289b27212 */ /* 0x000fc800078e968d */
[----:B------:R-:W-:Y:S01]  /*a390*/  LOP3.LUT R179, R179, R136, R145, 0x96, !PT ;  /* 0x00000088b3b37212 */ /* 0x000fe200078e9691 */
[----:B------:R-:W-:Y:S02]  /*a3a0*/  HFMA2 R145, -RZ, RZ, 0, 0 ;  /* 0x00000000ff917431 */ /* 0x000fe400000001ff */
[----:B------:R-:W-:-:S07]  /*a3b0*/  IMAD.MOV.U32 R136, RZ, RZ, R138 ;  /* 0x000000ffff887224 */ /* 0x000fce00078e008a */
.L_x_20709:
        /* <DEDUP_REMOVED lines=12> */
.L_x_20679:
[----:B-1----:R-:W-:Y:S01]  /*a480*/  MOV R130, R137 ;  /* 0x0000008900827202 */ /* 0x002fe20000000f00 */
[----:B------:R-:W-:Y:S02]  /*a490*/  IMAD.MOV.U32 R144, RZ, RZ, R136 ;  /* 0x000000ffff907224 */ /* 0x000fe400078e0088 */
[----:B0-----:R-:W-:Y:S01]  /*a4a0*/  IMAD.MOV.U32 R128, RZ, RZ, RZ ;  /* 0x000000ffff807224 */ /* 0x001fe200078e00ff */
        /* <DEDUP_REMOVED lines=16> */
.L_x_20714:
        /* <DEDUP_REMOVED lines=12> */
.L_x_20715:
        /* <DEDUP_REMOVED lines=56> */
[----:B------:R-:W-:Y:S02]  /*a9f0*/  IMAD.MOV.U32 R180, RZ, RZ, R130 ;  /* 0x000000ffffb47224 */ /* 0x000fe400078e0082 */
[----:B------:R-:W-:Y:S01]  /*aa00*/  HFMA2 R130, -RZ, RZ, 0, 0 ;  /* 0x00000000ff827431 */ /* 0x000fe200000001ff */
[----:B------:R-:W-:Y:S01]  /*aa10*/  LOP3.LUT R179, R179, R128, R145, 0x96, !PT ;  /* 0x00000080b3b37212 */ /* 0x000fe200078e9691 */
[----:B------:R-:W-:-:S07]  /*aa20*/  IMAD.MOV.U32 R128, RZ, RZ, R136 ;  /* 0x000000ffff807224 */ /* 0x000fce00078e0088 */
.L_x_20713:
        /* <DEDUP_REMOVED lines=9> */
.L_x_20712:
        /* <DEDUP_REMOVED lines=15> */
.L_x_20718:
        /* <DEDUP_REMOVED lines=12> */
.L_x_20719:
        /* <DEDUP_REMOVED lines=61> */
.L_x_20717:
        /* <DEDUP_REMOVED lines=10> */
.L_x_20716:
        /* <DEDUP_REMOVED lines=15> */
.L_x_20722:
        /* <DEDUP_REMOVED lines=12> */
.L_x_20723:
        /* <DEDUP_REMOVED lines=58> */
[----:B------:R-:W-:Y:S02]  /*b630*/  IMAD.MOV.U32 R144, RZ, RZ, R132 ;  /* 0x000000ffff907224 */ /* 0x000fe400078e0084 */
[----:B------:R-:W-:Y:S01]  /*b640*/  HFMA2 R132, -RZ, RZ, 0, 0 ;  /* 0x00000000ff847431 */ /* 0x000fe200000001ff */
[----:B------:R-:W-:-:S07]  /*b650*/  LOP3.LUT R178, R131, R178, R135, 0x96, !PT ;  /* 0x000000b283b27212 */ /* 0x000fce00078e9687 */
.L_x_20721:
        /* <DEDUP_REMOVED lines=9> */
.L_x_20720:
        /* <DEDUP_REMOVED lines=15> */
.L_x_20726:
        /* <DEDUP_REMOVED lines=12> */
.L_x_20727:
        /* <DEDUP_REMOVED lines=61> */
.L_x_20725:
        /* <DEDUP_REMOVED lines=10> */
.L_x_20724:
        /* <DEDUP_REMOVED lines=15> */
.L_x_20730:
        /* <DEDUP_REMOVED lines=12> */
.L_x_20731:
        /* <DEDUP_REMOVED lines=61> */
.L_x_20729:
        /* <DEDUP_REMOVED lines=9> */
.L_x_20728:
        /* <DEDUP_REMOVED lines=15> */
.L_x_20734:
        /* <DEDUP_REMOVED lines=12> */
.L_x_20735:
        /* <DEDUP_REMOVED lines=61> */
.L_x_20733:
        /* <DEDUP_REMOVED lines=10> */
.L_x_20732:
        /* <DEDUP_REMOVED lines=15> */
.L_x_20738:
        /* <DEDUP_REMOVED lines=12> */
.L_x_20739:
        /* <DEDUP_REMOVED lines=61> */
.L_x_20737:
        /* <DEDUP_REMOVED lines=9> */
.L_x_20736:
        /* <DEDUP_REMOVED lines=15> */
.L_x_20741:
        /* <DEDUP_REMOVED lines=12> */
.L_x_20742:
        /* <DEDUP_REMOVED lines=61> */
.L_x_20740:
        /* <DEDUP_REMOVED lines=10> */
.L_x_20708:
[----:B------:R-:W-:-:S05]  /*d570*/  IADD3 R137, PT, PT, R169, 0x80, RZ ;  /* 0x00000080a9897810 */ /* 0x000fca0007ffe0ff */
[----:B------:R-:W-:-:S05]  /*d580*/  IMAD.WIDE.U32 R136, R137, 0x20, R192 ;  /* 0x0000002089887825 */ /* 0x000fca00078e00c0 */
[----:B-----5:R0:W-:Y:S04]  /*d590*/  STG.E.128 desc[UR6][R136.64], R128 ;  /* 0x0000008088007986 */ /* 0x0201e8000c101d06 */
        /* <DEDUP_REMOVED lines=23> */
.L_x_20743:
[----:B------:R-:W-:Y:S05]  /*d710*/  @!P0 BRA `(.L_x_20744) ;  /* 0x0000000000108947 */ /* 0x000fea0003800000 */
[----:B------:R-:W2:Y:S01]  /*d720*/  LDC.64 R120, c[0x0][0x390] ;  /* 0x0000e400ff787b82 */ /* 0x000ea20000000a00 */
[----:B------:R-:W-:-:S05]  /*d730*/  IADD3 R123, PT, PT, R168, 0x100, RZ ;  /* 0x00000100a87b7810 */ /* 0x000fca0007ffe0ff */
[----:B--2---:R-:W-:-:S06]  /*d740*/  IMAD.WIDE.U32 R120, R123, 0x10, R120 ;  /* 0x000000107b787825 */ /* 0x004fcc00078e0078 */
[----:B------:R-:W5:Y:S02]  /*d750*/  LDG.E.128 R120, desc[UR6][R120.64] ;  /* 0x0000000678787981 */ /* 0x000f64000c1e1d00 */
.L_x_20744:
[----:B------:R-:W-:Y:S05]  /*d760*/  BRA.U !UP0, `(.L_x_20745) ;  /* 0x0000003108c87547 */ /* 0x000fea000b800000 */
[----:B------:R-:W2:Y:S01]  /*d770*/  LDC.64 R148, c[0x0][0x3a0] ;  /* 0x0000e800ff947b82 */ /* 0x000ea20000000a00 */
[----:B01----:R-:W-:-:S04]  /*d780*/  VIADD R137, R169, 0x100 ;  /* 0x00000100a9897836 */ /* 0x003fc80000000000 */
[----:B--2---:R-:W-:-:S05]  /*d790*/  IMAD.WIDE.U32 R148, R137, 0x20, R148 ;  /* 0x0000002089947825 */ /* 0x004fca00078e0094 */
        /* <DEDUP_REMOVED lines=21> */
.L_x_20748:
        /* <DEDUP_REMOVED lines=12> */
.L_x_20749:
        /* <DEDUP_REMOVED lines=55> */
[----:B------:R-:W-:Y:S02]  /*dd20*/  IMAD.MOV.U32 R180, RZ, RZ, R150 ;  /* 0x000000ffffb47224 */ /* 0x000fe400078e0096 */
[----:B------:R-:W-:-:S04]  /*dd30*/  IMAD.WIDE.U32 R148, R145, -0x2daee0ad, RZ ;  /* 0xd2511f5391947825 */ /* 0x000fc800078e00ff */
[----:B------:R-:W-:Y:S01]  /*dd40*/  IMAD.MOV.U32 R147, RZ, RZ, RZ ;  /* 0x000000ffff937224 */ /* 0x000fe200078e00ff */
[----:B------:R-:W-:Y:S02]  /*dd50*/  LOP3.LUT R179, R179, R146, R149, 0x96, !PT ;  /* 0x00000092b3b37212 */ /* 0x000fe400078e9695 */
[----:B------:R-:W-:Y:S01]  /*dd60*/  MOV R146, R148 ;  /* 0x0000009400927202 */ /* 0x000fe20000000f00 */
[----:B------:R-:W-:-:S07]  /*dd70*/  IMAD.MOV.U32 R148, RZ, RZ, R144 ;  /* 0x000000ffff947224 */ /* 0x000fce00078e0090 */
.L_x_20747:
        /* <DEDUP_REMOVED lines=10> */
.L_x_20746:
        /* <DEDUP_REMOVED lines=18> */
.L_x_20752:
        /* <DEDUP_REMOVED lines=12> */
.L_x_20753:
        /* <DEDUP_REMOVED lines=61> */
.L_x_20751:
        /* <DEDUP_REMOVED lines=11> */
.L_x_20750:
        /* <DEDUP_REMOVED lines=18> */
.L_x_20756:
        /* <DEDUP_REMOVED lines=12> */
.L_x_20757:
        /* <DEDUP_REMOVED lines=61> */
.L_x_20755:
        /* <DEDUP_REMOVED lines=10> */
.L_x_20754:
        /* <DEDUP_REMOVED lines=18> */
.L_x_20760:
        /* <DEDUP_REMOVED lines=12> */
.L_x_20761:
        /* <DEDUP_REMOVED lines=61> */
.L_x_20759:
        /* <DEDUP_REMOVED lines=11> */
.L_x_20758:
        /* <DEDUP_REMOVED lines=18> */
.L_x_20764:
        /* <DEDUP_REMOVED lines=12> */
.L_x_20765:
        /* <DEDUP_REMOVED lines=61> */
.L_x_20763:
        /* <DEDUP_REMOVED lines=10> */
.L_x_20762:
        /* <DEDUP_REMOVED lines=18> */
.L_x_20768:
        /* <DEDUP_REMOVED lines=12> */
.L_x_20769:
        /* <DEDUP_REMOVED lines=55> */
[----:B------:R-:W-:Y:S01]  /*fcd0*/  IMAD.MOV.U32 R145, RZ, RZ, RZ ;  /* 0x000000ffff917224 */ /* 0x000fe200078e00ff */
[----:B------:R-:W-:Y:S01]  /*fce0*/  MOV R180, R150 ;  /* 0x0000009600b47202 */ /* 0x000fe20000000f00 */
[----:B------:R-:W-:-:S05]  /*fcf0*/  IMAD.WIDE.U32 R148, R147, -0x2daee0ad, RZ ;  /* 0xd2511f5393947825 */ /* 0x000fca00078e00ff */
[----:B------:R-:W-:Y:S01]  /*fd00*/  LOP3.LUT R179, R179, R144, R149, 0x96, !PT ;  /* 0x00000090b3b37212 */ /* 0x000fe200078e9695 */
[----:B------:R-:W-:Y:S01]  /*fd10*/  IMAD.MOV.U32 R144, RZ, RZ, R148 ;  /* 0x000000ffff907224 */ /* 0x000fe200078e0094 */
[----:B------:R-:W-:-:S07]  /*fd20*/  MOV R148, R146 ;  /* 0x0000009200947202 */ /* 0x000fce0000000f00 */
.L_x_20767:
        /* <DEDUP_REMOVED lines=11> */
.L_x_20766:
        /* <DEDUP_REMOVED lines=18> */
.L_x_20772:
        /* <DEDUP_REMOVED lines=12> */
.L_x_20773:
        /* <DEDUP_REMOVED lines=61> */
.L_x_20771:
        /* <DEDUP_REMOVED lines=10> */
.L_x_20770:
        /* <DEDUP_REMOVED lines=18> */
.L_x_20776:
        /* <DEDUP_REMOVED lines=12> */
.L_x_20777:
        /* <DEDUP_REMOVED lines=56> */
[----:B------:R-:W-:-:S05]  /*10990*/  IMAD.WIDE.U32 R152, R152, -0x2daee0ad, RZ ;  /* 0xd2511f5398987825 */ /* 0x000fca00078e00ff */
[----:B------:R-:W-:Y:S01]  /*109a0*/  LOP3.LUT R179, R179, R144, R153, 0x96, !PT ;  /* 0x00000090b3b37212 */ /* 0x000fe200078e9699 */
[----:B------:R-:W-:Y:S02]  /*109b0*/  HFMA2 R153, -RZ, RZ, 0, 0 ;  /* 0x00000000ff997431 */ /* 0x000fe400000001ff */
[----:B------:R-:W-:-:S07]  /*109c0*/  IMAD.MOV.U32 R144, RZ, RZ, R146 ;  /* 0x000000ffff907224 */ /* 0x000fce00078e0092 */
.L_x_20775:
        /* <DEDUP_REMOVED lines=12> */
.L_x_20745:
[----:B------:R-:W-:Y:S01]  /*10a90*/  IMAD.MOV.U32 R138, RZ, RZ, R145 ;  /* 0x000000ffff8a7224 */ /* 0x000fe200078e0091 */
[----:B------:R-:W-:Y:S01]  /*10aa0*/  MOV R152, R144 ;  /* 0x0000009000987202 */ /* 0x000fe20000000f00 */
[----:B01----:R-:W-:Y:S01]  /*10ab0*/  IMAD.MOV.U32 R136, RZ, RZ, RZ ;  /* 0x000000ffff887224 */ /* 0x003fe200078e00ff */
        /* <DEDUP_REMOVED lines=16> */
.L_x_20780:
        /* <DEDUP_REMOVED lines=12> */
.L_x_20781:
        /* <DEDUP_REMOVED lines=59> */
[----:B------:R-:W-:-:S07]  /*11030*/  IMAD.MOV.U32 R136, RZ, RZ, R144 ;  /* 0x000000ffff887224 */ /* 0x000fce00078e0090 */
.L_x_20779:
        /* <DEDUP_REMOVED lines=9> */
.L_x_20778:
        /* <DEDUP_REMOVED lines=15> */
.L_x_20784:
        /* <DEDUP_REMOVED lines=12> */
.L_x_20785:
        /* <DEDUP_REMOVED lines=57> */
[----:B------:R-:W-:-:S04]  /*11610*/  IMAD.WIDE.U32 R140, R137, -0x2daee0ad, RZ ;  /* 0xd2511f53898c7825 */ /* 0x000fc800078e00ff */
[----:B------:R-:W-:Y:S01]  /*11620*/  IMAD.MOV.U32 R137, RZ, RZ, R152 ;  /* 0x000000ffff897224 */ /* 0x000fe200078e0098 */
[----:B------:R-:W-:Y:S02]  /*11630*/  LOP3.LUT R179, R179, R138, R141, 0x96, !PT ;  /* 0x0000008ab3b37212 */ /* 0x000fe400078e968d */
[----:B------:R-:W-:-:S07]  /*11640*/  MOV R152, R140 ;  /* 0x0000008c00987202 */ /* 0x000fce0000000f00 */
.L_x_20783:
        /* <DEDUP_REMOVED lines=10> */
.L_x_20782:
        /* <DEDUP_REMOVED lines=15> */
.L_x_20788:
        /* <DEDUP_REMOVED lines=12> */
.L_x_20789:
        /* <DEDUP_REMOVED lines=61> */
.L_x_20787:
        /* <DEDUP_REMOVED lines=9> */
.L_x_20786:
        /* <DEDUP_REMOVED lines=15> */
.L_x_20792:
        /* <DEDUP_REMOVED lines=12> */
.L_x_20793:
        /* <DEDUP_REMOVED lines=61> */
.L_x_20791:
        /* <DEDUP_REMOVED lines=10> */
.L_x_20790:
        /* <DEDUP_REMOVED lines=15> */
.L_x_20796:
        /* <DEDUP_REMOVED lines=12> */
.L_x_20797:
        /* <DEDUP_REMOVED lines=61> */
.L_x_20795:
        /* <DEDUP_REMOVED lines=9> */
.L_x_20794:
        /* <DEDUP_REMOVED lines=15> */
.L_x_20800:
        /* <DEDUP_REMOVED lines=12> */
.L_x_20801:
        /* <DEDUP_REMOVED lines=61> */
.L_x_20799:
        /* <DEDUP_REMOVED lines=10> */
.L_x_20798:
        /* <DEDUP_REMOVED lines=15> */
.L_x_20804:
        /* <DEDUP_REMOVED lines=12> */
.L_x_20805:
        /* <DEDUP_REMOVED lines=61> */
.L_x_20803:
        /* <DEDUP_REMOVED lines=9> */
.L_x_20802:
        /* <DEDUP_REMOVED lines=15> */
.L_x_20807:
        /* <DEDUP_REMOVED lines=12> */
.L_x_20808:
        /* <DEDUP_REMOVED lines=59> */
[----:B------:R-:W-:Y:S02]  /*13ac0*/  LOP3.LUT R179, R179, R144, R147, 0x96, !PT ;  /* 0x00000090b3b37212 */ /* 0x000fe400078e9693 */
[----:B------:R-:W-:-:S07]  /*13ad0*/  MOV R152, R146 ;  /* 0x0000009200987202 */ /* 0x000fce0000000f00 */
.L_x_20806:
        /* <DEDUP_REMOVED lines=10> */
.L_x_20774:
        /* <DEDUP_REMOVED lines=26> */
.L_x_20809:
[----:B------:R-:W-:Y:S05]  /*13d20*/  @!P0 BRA `(.L_x_20810) ;  /* 0x0000000000108947 */ /* 0x000fea0003800000 */
[----:B------:R-:W2:Y:S01]  /*13d30*/  LDC.64 R120, c[0x0][0x390] ;  /* 0x0000e400ff787b82 */ /* 0x000ea20000000a00 */
[----:B------:R-:W-:-:S04]  /*13d40*/  VIADD R123, R168, 0x180 ;  /* 0x00000180a87b7836 */ /* 0x000fc80000000000 */
[----:B--2---:R-:W-:-:S06]  /*13d50*/  IMAD.WIDE.U32 R120, R123, 0x10, R120 ;  /* 0x000000107b787825 */ /* 0x004fcc00078e0078 */
[----:B------:R-:W5:Y:S02]  /*13d60*/  LDG.E.128 R120, desc[UR6][R120.64] ;  /* 0x0000000678787981 */ /* 0x000f64000c1e1d00 */
.L_x_20810:
[----:B------:R-:W-:Y:S05]  /*13d70*/  BRA.U !UP0, `(.L_x_20811) ;  /* 0x0000003108c87547 */ /* 0x000fea000b800000 */
[----:B------:R-:W2:Y:S01]  /*13d80*/  LDC.64 R156, c[0x0][0x3a0] ;  /* 0x0000e800ff9c7b82 */ /* 0x000ea20000000a00 */
[----:B01----:R-:W-:-:S05]  /*13d90*/  IADD3 R145, PT, PT, R169, 0x180, RZ ;  /* 0x00000180a9917810 */ /* 0x003fca0007ffe0ff */
        /* <DEDUP_REMOVED lines=22> */
.L_x_20814:
        /* <DEDUP_REMOVED lines=12> */
.L_x_20815:
        /* <DEDUP_REMOVED lines=61> */
.L_x_20813:
        /* <DEDUP_REMOVED lines=10> */
.L_x_20812:
        /* <DEDUP_REMOVED lines=18> */
.L_x_20818:
        /* <DEDUP_REMOVED lines=12> */
.L_x_20819:
        /* <DEDUP_REMOVED lines=61> */
.L_x_20817:
        /* <DEDUP_REMOVED lines=11> */
.L_x_20816:
        /* <DEDUP_REMOVED lines=18> */
.L_x_20822:
        /* <DEDUP_REMOVED lines=12> */
.L_x_20823:
        /* <DEDUP_REMOVED lines=61> */
.L_x_20821:
        /* <DEDUP_REMOVED lines=10> */
.L_x_20820:
        /* <DEDUP_REMOVED lines=18> */
.L_x_20826:
        /* <DEDUP_REMOVED lines=12> */
.L_x_20827:
        /* <DEDUP_REMOVED lines=61> */
.L_x_20825:
        /* <DEDUP_REMOVED lines=11> */
.L_x_20824:
        /* <DEDUP_REMOVED lines=18> */
.L_x_20830:
        /* <DEDUP_REMOVED lines=12> */
.L_x_20831:
        /* <DEDUP_REMOVED lines=61> */
.L_x_20829:
        /* <DEDUP_REMOVED lines=10> */
.L_x_20828:
        /* <DEDUP_REMOVED lines=18> */
.L_x_20834:
        /* <DEDUP_REMOVED lines=12> */
.L_x_20835:
        /* <DEDUP_REMOVED lines=61> */
.L_x_20833:
        /* <DEDUP_REMOVED lines=11> */
.L_x_20832:
        /* <DEDUP_REMOVED lines=18> */
.L_x_20838:
        /* <DEDUP_REMOVED lines=12> */
.L_x_20839:
        /* <DEDUP_REMOVED lines=61> */
.L_x_20837:
        /* <DEDUP_REMOVED lines=10> */
.L_x_20836:
        /* <DEDUP_REMOVED lines=18> */
.L_x_20842:
        /* <DEDUP_REMOVED lines=12> */
.L_x_20843:
        /* <DEDUP_REMOVED lines=58> */
[----:B------:R-:W-:Y:S01]  /*16fc0*/  IMAD.MOV.U32 R161, RZ, RZ, RZ ;  /* 0x000000ffffa17224 */ /* 0x000fe200078e00ff */
[----:B------:R-:W-:-:S07]  /*16fd0*/  MOV R152, R154 ;  /* 0x0000009a00987202 */ /* 0x000fce0000000f00 */
.L_x_20841:
        /* <DEDUP_REMOVED lines=12> */
.L_x_20811:
[----:B01----:R-:W-:Y:S01]  /*170a0*/  HFMA2 R144, -RZ, RZ, 0, 0 ;  /* 0x00000000ff907431 */ /* 0x003fe200000001ff */
        /* <DEDUP_REMOVED lines=18> */
.L_x_20846:
        /* <DEDUP_REMOVED lines=12> */
.L_x_20847:
        /* <DEDUP_REMOVED lines=60> */
.L_x_20845:
        /* <DEDUP_REMOVED lines=9> */
.L_x_20844:
        /* <DEDUP_REMOVED lines=15> */
.L_x_20850:
        /* <DEDUP_REMOVED lines=12> */
.L_x_20851:
        /* <DEDUP_REMOVED lines=61> */
.L_x_20849:
        /* <DEDUP_REMOVED lines=10> */
.L_x_20848:
        /* <DEDUP_REMOVED lines=15> */
.L_x_20854:
        /* <DEDUP_REMOVED lines=12> */
.L_x_20855:
        /* <DEDUP_REMOVED lines=58> */
[----:B------:R-:W-:Y:S01]  /*18250*/  IMAD.MOV.U32 R146, RZ, RZ, R160 ;  /* 0x000000ffff927224 */ /* 0x000fe200078e00a0 */
[----:B------:R-:W-:Y:S01]  /*18260*/  MOV R160, R148 ;  /* 0x0000009400a07202 */ /* 0x000fe20000000f00 */
[----:B------:R-:W-:-:S07]  /*18270*/  IMAD.MOV.U32 R148, RZ, RZ, RZ ;  /* 0x000000ffff947224 */ /* 0x000fce00078e00ff */
.L_x_20853:
        /* <DEDUP_REMOVED lines=9> */
.L_x_20852:
        /* <DEDUP_REMOVED lines=15> */
.L_x_20858:
        /* <DEDUP_REMOVED lines=12> */
.L_x_20859:
        /* <DEDUP_REMOVED lines=61> */
.L_x_20857:
        /* <DEDUP_REMOVED lines=10> */
.L_x_20856:
        /* <DEDUP_REMOVED lines=15> */
.L_x_20862:
        /* <DEDUP_REMOVED lines=12> */
.L_x_20863:
        /* <DEDUP_REMOVED lines=61> */
.L_x_20861:
        /* <DEDUP_REMOVED lines=9> */
.L_x_20860:
        /* <DEDUP_REMOVED lines=15> */
.L_x_20866:
        /* <DEDUP_REMOVED lines=12> */
.L_x_20867:
        /* <DEDUP_REMOVED lines=61> */
.L_x_20865:
        /* <DEDUP_REMOVED lines=10> */
.L_x_20864:
        /* <DEDUP_REMOVED lines=15> */
.L_x_20870:
        /* <DEDUP_REMOVED lines=12> */
.L_x_20871:
        /* <DEDUP_REMOVED lines=61> */
.L_x_20869:
        /* <DEDUP_REMOVED lines=9> */
.L_x_20868:
        /* <DEDUP_REMOVED lines=15> */
.L_x_20873:
        /* <DEDUP_REMOVED lines=12> */
.L_x_20874:
        /* <DEDUP_REMOVED lines=56> */
[----:B------:R-:W-:Y:S02]  /*1a0a0*/  MOV R151, R160 ;  /* 0x000000a000977202 */ /* 0x000fe40000000f00 */
[----:B------:R-:W-:Y:S01]  /*1a0b0*/  LOP3.LUT R178, R153, R178, R157, 0x96, !PT ;  /* 0x000000b299b27212 */ /* 0x000fe200078e969d */
[----:B------:R-:W-:Y:S01]  /*1a0c0*/  IMAD.MOV.U32 R180, RZ, RZ, R156 ;  /* 0x000000ffffb47224 */ /* 0x000fe200078e009c */
[----:B------:R-:W-:Y:S01]  /*1a0d0*/  LOP3.LUT R179, R179, R152, R155, 0x96, !PT ;  /* 0x00000098b3b37212 */ /* 0x000fe200078e969b */
[----:B------:R-:W-:-:S07]  /*1a0e0*/  IMAD.MOV.U32 R160, RZ, RZ, R154 ;  /* 0x000000ffffa07224 */ /* 0x000fce00078e009a */
.L_x_20872:
        /* <DEDUP_REMOVED lines=10> */
.L_x_20840:
[----:B------:R-:W-:-:S04]  /*1a190*/  VIADD R153, R169, 0x180 ;  /* 0x00000180a9997836 */ /* 0x000fc80000000000 */
[----:B------:R-:W-:-:S05]  /*1a1a0*/  IMAD.WIDE.U32 R152, R153, 0x20, R192 ;  /* 0x0000002099987825 */ /* 0x000fca00078e00c0 */
[----:B-----5:R0:W-:Y:S04]  /*1a1b0*/  STG.E.128 desc[UR6][R152.64], R144 ;  /* 0x0000009098007986 */ /* 0x0201e8000c101d06 */
        /* <DEDUP_REMOVED lines=23> */
.L_x_20875:
[----:B------:R-:W-:Y:S05]  /*1a330*/  @!P0 BRA `(.L_x_20876) ;  /* 0x0000000000108947 */ /* 0x000fea0003800000 */
[----:B------:R-:W2:Y:S01]  /*1a340*/  LDC.64 R120, c[0x0][0x390] ;  /* 0x0000e400ff787b82 */ /* 0x000ea20000000a00 */
[----:B------:R-:W-:-:S05]  /*1a350*/  IADD3 R123, PT, PT, R168, 0x200, RZ ;  /* 0x00000200a87b7810 */ /* 0x000fca0007ffe0ff */
[----:B--2---:R-:W-:-:S06]  /*1a360*/  IMAD.WIDE.U32 R120, R123, 0x10, R120 ;  /* 0x000000107b787825 */ /* 0x004fcc00078e0078 */
[----:B------:R-:W5:Y:S02]  /*1a370*/  LDG.E.128 R120, desc[UR6][R120.64] ;  /* 0x0000000678787981 */ /* 0x000f64000c1e1d00 */
.L_x_20876:
[----:B------:R-:W-:Y:S05]  /*1a380*/  BRA.U !UP0, `(.L_x_20877) ;  /* 0x0000003108c87547 */ /* 0x000fea000b800000 */
[----:B------:R-:W2:Y:S01]  /*1a390*/  LDC.64 R164, c[0x0][0x3a0] ;  /* 0x0000e800ffa47b82 */ /* 0x000ea20000000a00 */
[----:B01----:R-:W-:-:S04]  /*1a3a0*/  VIADD R153, R169, 0x200 ;  /* 0x00000200a9997836 */ /* 0x003fc80000000000 */
[----:B--2---:R-:W-:-:S05]  /*1a3b0*/  IMAD.WIDE.U32 R164, R153, 0x20, R164 ;  /* 0x0000002099a47825 */ /* 0x004fca00078e00a4 */
        /* <DEDUP_REMOVED lines=21> */
.L_x_20880:
        /* <DEDUP_REMOVED lines=12> */
.L_x_20881:
        /* <DEDUP_REMOVED lines=61> */
.L_x_20879:
[----:B------:R-:W-:Y:S01]  /*1a9a0*/  I2FP.F32.U32 R160, R164 ;  /* 0x000000a400a07245 */ /* 0x000fe20000201000 */
[----:B-----5:R-:W-:Y:S01]  /*1a9b0*/  IMAD.U32 R164, R120, 0x10000, RZ ;  /* 0x0001000078a47824 */ /* 0x020fe200078e00ff */
[----:B------:R-:W-:-:S03]  /*1a9c0*/  MOV R161, 0x2f800000 ;  /* 0x2f80000000a17802 */ /* 0x000fc60000000f00 */
[----:B------:R-:W-:Y:S02]  /*1a9d0*/  FMUL.FTZ R164, R164, UR13 ;  /* 0x0000000da4a47c20 */ /* 0x000fe40008410000 */
[----:B------:R-:W-:Y:S02]  /*1a9e0*/  FFMA.FTZ R160, R160, R161, 1.1641532182693481445e-10 ;  /* 0x2f000000a0a07423 */ /* 0x000fe400000100a1 */
[----:B------:R-:W-:-:S03]  /*1a9f0*/  FMUL.FTZ R161, R164, UR12 ;  /* 0x0000000ca4a17c20 */ /* 0x000fc60008410000 */
[----:B------:R-:W-:-:S04]  /*1aa00*/  FSETP.GTU.FTZ.AND P2, PT, R160, UR10, PT ;  /* 0x0000000aa0007c0b */ /* 0x000fc8000bf5c000 */
[----:B------:R-:W-:Y:S02]  /*1aa10*/  FSEL R161, R161, RZ, !P2 ;  /* 0x000000ffa1a17208 */ /* 0x000fe40005000000 */
[----:B------:R-:W-:-:S03]  /*1aa20*/  SEL R182, RZ, 0x1, P2 ;  /* 0x00000001ffb67807 */ /* 0x000fc60001000000 */
[----:B------:R-:W-:-:S07]  /*1aa30*/  FADD.FTZ R152, R152, R161 ;  /* 0x000000a198987221 */ /* 0x000fce0000010000 */
.L_x_20878:
        /* <DEDUP_REMOVED lines=18> */
.L_x_20884:
        /* <DEDUP_REMOVED lines=12> */
.L_x_20885:
        /* <DEDUP_REMOVED lines=61> */
.L_x_20883:
        /* <DEDUP_REMOVED lines=8> */
[----:B------:R-:W-:Y:S02]  /*1b070*/  FSEL R162, R163, RZ, !P2 ;  /* 0x000000ffa3a27208 */ /* 0x000fe40005000000 */
[----:B------:R-:W-:-:S03]  /*1b080*/  SEL R184, RZ, 0x1, P2 ;  /* 0x00000001ffb87807 */ /* 0x000fc60001000000 */
[----:B------:R-:W-:-:S07]  /*1b090*/  FADD.FTZ R153, R153, R162 ;  /* 0x000000a299997221 */ /* 0x000fce0000010000 */
.L_x_20882:
        /* <DEDUP_REMOVED lines=18> */
.L_x_20888:
        /* <DEDUP_REMOVED lines=12> */
.L_x_20889:
        /* <DEDUP_REMOVED lines=61> */
.L_x_20887:
        /* <DEDUP_REMOVED lines=10> */
.L_x_20886:
        /* <DEDUP_REMOVED lines=18> */
.L_x_20892:
        /* <DEDUP_REMOVED lines=12> */
.L_x_20893:
        /* <DEDUP_REMOVED lines=61> */
.L_x_20891:
        /* <DEDUP_REMOVED lines=11> */
.L_x_20890:
        /* <DEDUP_REMOVED lines=18> */
.L_x_20896:
        /* <DEDUP_REMOVED lines=12> */
.L_x_20897:
        /* <DEDUP_REMOVED lines=61> */
.L_x_20895:
        /* <DEDUP_REMOVED lines=10> */
.L_x_20894:
        /* <DEDUP_REMOVED lines=18> */
.L_x_20900:
        /* <DEDUP_REMOVED lines=12> */
.L_x_20901:
        /* <DEDUP_REMOVED lines=61> */
.L_x_20899:
        /* <DEDUP_REMOVED lines=11> */
.L_x_20898:
        /* <DEDUP_REMOVED lines=18> */
.L_x_20904:
        /* <DEDUP_REMOVED lines=12> */
.L_x_20905:
        /* <DEDUP_REMOVED lines=61> */
.L_x_20903:
        /* <DEDUP_REMOVED lines=10> */
.L_x_20902:
        /* <DEDUP_REMOVED lines=18> */
.L_x_20908:
        /* <DEDUP_REMOVED lines=12> */
.L_x_20909:
        /* <DEDUP_REMOVED lines=60> */
.L_x_20907:
        /* <DEDUP_REMOVED lines=12> */
.L_x_20877:
        /* <DEDUP_REMOVED lines=19> */
.L_x_20912:
        /* <DEDUP_REMOVED lines=12> */
.L_x_20913:
        /* <DEDUP_REMOVED lines=60> */
.L_x_20911:
        /* <DEDUP_REMOVED lines=9> */
.L_x_20910:
        /* <DEDUP_REMOVED lines=15> */
.L_x_20916:
        /* <DEDUP_REMOVED lines=12> */
.L_x_20917:
        /* <DEDUP_REMOVED lines=61> */
.L_x_20915:
        /* <DEDUP_REMOVED lines=10> */
.L_x_20914:
        /* <DEDUP_REMOVED lines=15> */
.L_x_20920:
        /* <DEDUP_REMOVED lines=12> */
.L_x_20921:
        /* <DEDUP_REMOVED lines=61> */
.L_x_20919:
        /* <DEDUP_REMOVED lines=9> */
.L_x_20918:
        /* <DEDUP_REMOVED lines=15> */
.L_x_20924:
        /* <DEDUP_REMOVED lines=12> */
.L_x_20925:
        /* <DEDUP_REMOVED lines=61> */
.L_x_20923:
        /* <DEDUP_REMOVED lines=10> */
.L_x_20922:
        /* <DEDUP_REMOVED lines=15> */
.L_x_20928:
        /* <DEDUP_REMOVED lines=12> */
.L_x_20929:
        /* <DEDUP_REMOVED lines=61> */
.L_x_20927:
        /* <DEDUP_REMOVED lines=9> */
.L_x_20926:
        /* <DEDUP_REMOVED lines=15> */
.L_x_20932:
        /* <DEDUP_REMOVED lines=12> */
.L_x_20933:
        /* <DEDUP_REMOVED lines=61> */
.L_x_20931:
        /* <DEDUP_REMOVED lines=10> */
.L_x_20930:
        /* <DEDUP_REMOVED lines=15> */
.L_x_20936:
        /* <DEDUP_REMOVED lines=12> */
.L_x_20937:
        /* <DEDUP_REMOVED lines=61> */
.L_x_20935:
        /* <DEDUP_REMOVED lines=9> */
.L_x_20934:
        /* <DEDUP_REMOVED lines=15> */
.L_x_20939:
        /* <DEDUP_REMOVED lines=12> */
.L_x_20940:
        /* <DEDUP_REMOVED lines=61> */
.L_x_20938:
        /* <DEDUP_REMOVED lines=10> */
.L_x_20906:
        /* <DEDUP_REMOVED lines=26> */
.L_x_20941:
[----:B------:R-:W-:Y:S05]  /*20940*/  @!P0 BRA `(.L_x_20942) ;  /* 0x0000000000108947 */ /* 0x000fea0003800000 */
[----:B------:R-:W2:Y:S01]  /*20950*/  LDC.64 R120, c[0x0][0x390] ;  /* 0x0000e400ff787b82 */ /* 0x000ea20000000a00 */
[----:B------:R-:W-:-:S04]  /*20960*/  VIADD R123, R168, 0x280 ;  /* 0x00000280a87b7836 */ /* 0x000fc80000000000 */
[----:B--2---:R-:W-:-:S06]  /*20970*/  IMAD.WIDE.U32 R120, R123, 0x10, R120 ;  /* 0x000000107b787825 */ /* 0x004fcc00078e0078 */
[----:B------:R-:W5:Y:S02]  /*20980*/  LDG.E.128 R120, desc[UR6][R120.64] ;  /* 0x0000000678787981 */ /* 0x000f64000c1e1d00 */
.L_x_20942:
        /* <DEDUP_REMOVED lines=25> */
.L_x_20946:
        /* <DEDUP_REMOVED lines=12> */
.L_x_20947:
        /* <DEDUP_REMOVED lines=50> */
[----:B------:R-:W-:Y:S01]  /*20f00*/  HFMA2 R173, -RZ, RZ, 0, 0 ;  /* 0x00000000ffad7431 */ /* 0x000fe200000001ff */
[----:B------:R-:W-:Y:S01]  /*20f10*/  LOP3.LUT R196, R171, R196, R175, 0x96, !PT ;  /* 0x000000c4abc47212 */ /* 0x000fe200078e96af */
[----:B------:R-:W-:Y:S02]  /*20f20*/  VIADD R171, R2, 0x8ff34781 ;  /* 0x8ff3478102ab7836 */ /* 0x000fe40000000000 */
        /* <DEDUP_REMOVED lines=8> */
.L_x_20945:
        /* <DEDUP_REMOVED lines=10> */
.L_x_20944:
        /* <DEDUP_REMOVED lines=18> */
.L_x_20950:
        /* <DEDUP_REMOVED lines=12> */
.L_x_20951:
        /* <DEDUP_REMOVED lines=56> */
[----:B------:R-:W-:Y:S02]  /*215b0*/  HFMA2 R171, -RZ, RZ, 0, 0 ;  /* 0x00000000ffab7431 */ /* 0x000fe400000001ff */
[----:B------:R-:W-:Y:S01]  /*215c0*/  IMAD.MOV.U32 R180, RZ, RZ, R200 ;  /* 0x000000ffffb47224 */ /* 0x000fe200078e00c8 */
[----:B------:R-:W-:Y:S01]  /*215d0*/  LOP3.LUT R179, R179, R170, R197, 0x96, !PT ;  /* 0x000000aab3b37212 */ /* 0x000fe200078e96c5 */
[----:B------:R-:W-:Y:S01]  /*215e0*/  IMAD.MOV.U32 R174, RZ, RZ, R172 ;  /* 0x000000ffffae7224 */ /* 0x000fe200078e00ac */
[----:B------:R-:W-:-:S07]  /*215f0*/  MOV R170, R196 ;  /* 0x000000c400aa7202 */ /* 0x000fce0000000f00 */
.L_x_20949:
        /* <DEDUP_REMOVED lines=11> */
.L_x_20948:
        /* <DEDUP_REMOVED lines=18> */
.L_x_20954:
        /* <DEDUP_REMOVED lines=12> */
.L_x_20955:
        /* <DEDUP_REMOVED lines=61> */
.L_x_20953:
        /* <DEDUP_REMOVED lines=10> */
.L_x_20952:
        /* <DEDUP_REMOVED lines=18> */
.L_x_20958:
        /* <DEDUP_REMOVED lines=12> */
.L_x_20959:
        /* <DEDUP_REMOVED lines=61> */
.L_x_20957:
        /* <DEDUP_REMOVED lines=11> */
.L_x_20956:
        /* <DEDUP_REMOVED lines=18> */
.L_x_20962:
        /* <DEDUP_REMOVED lines=12> */
.L_x_20963:
        /* <DEDUP_REMOVED lines=61> */
.L_x_20961:
        /* <DEDUP_REMOVED lines=10> */
.L_x_20960:
        /* <DEDUP_REMOVED lines=18> */
.L_x_20966:
        /* <DEDUP_REMOVED lines=12> */
.L_x_20967:
        /* <DEDUP_REMOVED lines=61> */
.L_x_20965:
        /* <DEDUP_REMOVED lines=11> */
.L_x_20964:
        /* <DEDUP_REMOVED lines=18> */
.L_x_20970:
        /* <DEDUP_REMOVED lines=12> */
.L_x_20971:
        /* <DEDUP_REMOVED lines=61> */
.L_x_20969:
        /* <DEDUP_REMOVED lines=10> */
.L_x_20968:
        /* <DEDUP_REMOVED lines=18> */
.L_x_20974:
        /* <DEDUP_REMOVED lines=12> */
.L_x_20975:
        /* <DEDUP_REMOVED lines=60> */
.L_x_20973:
        /* <DEDUP_REMOVED lines=12> */
.L_x_20943:
        /* <DEDUP_REMOVED lines=19> */
.L_x_20978:
        /* <DEDUP_REMOVED lines=12> */
.L_x_20979:
        /* <DEDUP_REMOVED lines=60> */
.L_x_20977:
        /* <DEDUP_REMOVED lines=9> */
.L_x_20976:
        /* <DEDUP_REMOVED lines=15> */
.L_x_20982:
        /* <DEDUP_REMOVED lines=12> */
.L_x_20983:
        /* <DEDUP_REMOVED lines=61> */
.L_x_20981:
        /* <DEDUP_REMOVED lines=10> */
.L_x_20980:
        /* <DEDUP_REMOVED lines=15> */
.L_x_20986:
        /* <DEDUP_REMOVED lines=12> */
.L_x_20987:
        /* <DEDUP_REMOVED lines=61> */
.L_x_20985:
        /* <DEDUP_REMOVED lines=9> */
.L_x_20984:
        /* <DEDUP_REMOVED lines=15> */
.L_x_20990:
        /* <DEDUP_REMOVED lines=12> */
.L_x_20991:
        /* <DEDUP_REMOVED lines=61> */
.L_x_20989:
        /* <DEDUP_REMOVED lines=10> */
.L_x_20988:
        /* <DEDUP_REMOVED lines=15> */
.L_x_20994:
        /* <DEDUP_REMOVED lines=12> */
.L_x_20995:
        /* <DEDUP_REMOVED lines=61> */
.L_x_20993:
        /* <DEDUP_REMOVED lines=9> */
.L_x_20992:
        /* <DEDUP_REMOVED lines=15> */
.L_x_20998:
        /* <DEDUP_REMOVED lines=12> */
.L_x_20999:
        /* <DEDUP_REMOVED lines=61> */
.L_x_20997:
        /* <DEDUP_REMOVED lines=10> */
.L_x_20996:
        /* <DEDUP_REMOVED lines=15> */
.L_x_21002:
        /* <DEDUP_REMOVED lines=12> */
.L_x_21003:
        /* <DEDUP_REMOVED lines=61> */
.L_x_21001:
        /* <DEDUP_REMOVED lines=9> */
.L_x_21000:
        /* <DEDUP_REMOVED lines=15> */
.L_x_21005:
        /* <DEDUP_REMOVED lines=12> */
.L_x_21006:
        /* <DEDUP_REMOVED lines=45> */
[C---:B------:R-:W-:Y:S01]  /*26c10*/  VIADD R175, R3.reuse, 0xdb3d7428 ;  /* 0xdb3d742803af7836 */ /* 0x040fe20000000000 */
[----:B------:R-:W-:Y:S01]  /*26c20*/  IADD3 R179, PT, PT, R3, -0x695add53, RZ ;  /* 0x96a522ad03b37810 */ /* 0x000fe20007ffe0ff */
        /* <DEDUP_REMOVED lines=14> */
.L_x_21004:
        /* <DEDUP_REMOVED lines=10> */
.L_x_20972:
[----:B------:R-:W-:Y:S01]  /*26db0*/  VIADD R171, R169, 0x280 ;  /* 0x00000280a9ab7836 */ /* 0x000fe20000000000 */
[----:B------:R-:W-:-:S03]  /*26dc0*/  IADD3 R199, PT, PT, R168, 0x300, RZ ;  /* 0x00000300a8c77810 */ /* 0x000fc60007ffe0ff */
        /* <DEDUP_REMOVED lines=25> */
.L_x_21007:
[----:B------:R-:W-:Y:S05]  /*26f60*/  @!P0 BRA `(.L_x_21008) ;  /* 0x00000000000c8947 */ /* 0x000fea0003800000 */
[----:B------:R-:W2:Y:S02]  /*26f70*/  LDC.64 R120, c[0x0][0x390] ;  /* 0x0000e400ff787b82 */ /* 0x000ea40000000a00 */
[----:B--2---:R-:W-:-:S06]  /*26f80*/  IMAD.WIDE.U32 R120, R199, 0x10, R120 ;  /* 0x00000010c7787825 */ /* 0x004fcc00078e0078 */
[----:B------:R-:W5:Y:S02]  /*26f90*/  LDG.E.128 R120, desc[UR6][R120.64] ;  /* 0x0000000678787981 */ /* 0x000f64000c1e1d00 */
.L_x_21008:
[----:B------:R-:W-:Y:S01]  /*26fa0*/  VIADD R201, R169, 0x300 ;  /* 0x00000300a9c97836 */ /* 0x000fe20000000000 */
[----:B------:R-:W-:Y:S06]  /*26fb0*/  BRA.U !UP0, `(.L_x_21009) ;  /* 0x0000003108c87547 */ /* 0x000fec000b800000 */
[----:B-1----:R-:W1:Y:S02]  /*26fc0*/  LDC.64 R202, c[0x0][0x3a0] ;  /* 0x0000e800ffca7b82 */ /* 0x002e640000000a00 */
[----:B-1----:R-:W-:-:S05]  /*26fd0*/  IMAD.WIDE.U32 R202, R201, 0x20, R202 ;  /* 0x00000020c9ca7825 */ /* 0x002fca00078e00ca */
[----:B0-----:R0:W5:Y:S04]  /*26fe0*/  LDG.E.128 R168, desc[UR6][R202.64] ;  /* 0x00000006caa87981 */ /* 0x001168000c1e1d00 */
        /* <DEDUP_REMOVED lines=20> */
.L_x_21012:
        /* <DEDUP_REMOVED lines=12> */
.L_x_21013:
        /* <DEDUP_REMOVED lines=58> */
[----:B------:R-:W-:Y:S01]  /*27590*/  IMAD.MOV.U32 R204, RZ, RZ, RZ ;  /* 0x000000ffffcc7224 */ /* 0x000fe200078e00ff */
[----:B------:R-:W-:Y:S01]  /*275a0*/  LOP3.LUT R179, R197, R196, R203, 0x96, !PT ;  /* 0x000000c4c5b37212 */ /* 0x000fe200078e96cb */
[----:B------:R-:W-:-:S07]  /*275b0*/  IMAD.MOV.U32 R196, RZ, RZ, R202 ;  /* 0x000000ffffc47224 */ /* 0x000fce00078e00ca */
.L_x_21011:
        /* <DEDUP_REMOVED lines=10> */
.L_x_21010:
        /* <DEDUP_REMOVED lines=18> */
.L_x_21016:
        /* <DEDUP_REMOVED lines=12> */
.L_x_21017:
        /* <DEDUP_REMOVED lines=60> */
[----:B------:R-:W-:-:S07]  /*27c00*/  IMAD.MOV.U32 R197, RZ, RZ, RZ ;  /* 0x000000ffffc57224 */ /* 0x000fce00078e00ff */
.L_x_21015:
        /* <DEDUP_REMOVED lines=11> */
.L_x_21014:
        /* <DEDUP_REMOVED lines=18> */
.L_x_21020:
        /* <DEDUP_REMOVED lines=12> */
.L_x_21021:
        /* <DEDUP_REMOVED lines=57> */
[----:B------:R-:W-:-:S05]  /*28230*/  VIADD R185, R3, 0x96a522ad ;  /* 0x96a522ad03b97836 */ /* 0x000fca0000000000 */
[----:B------:R-:W-:Y:S01]  /*28240*/  LOP3.LUT R179, R185, R196, R203, 0x96, !PT ;  /* 0x000000c4b9b37212 */ /* 0x000fe200078e96cb */
[----:B------:R-:W-:Y:S01]  /*28250*/  IMAD.MOV.U32 R196, RZ, RZ, R202 ;  /* 0x000000ffffc47224 */ /* 0x000fe200078e00ca */
[----:B------:R-:W-:-:S07]  /*28260*/  MOV R185, R0 ;  /* 0x0000000000b97202 */ /* 0x000fce0000000f00 */
.L_x_21019:
        /* <DEDUP_REMOVED lines=10> */
.L_x_21018:
        /* <DEDUP_REMOVED lines=18> */
.L_x_21024:
        /* <DEDUP_REMOVED lines=12> */
.L_x_21025:
        /* <DEDUP_REMOVED lines=61> */
.L_x_21023:
        /* <DEDUP_REMOVED lines=11> */
.L_x_21022:
        /* <DEDUP_REMOVED lines=18> */
.L_x_21028:
        /* <DEDUP_REMOVED lines=12> */
.L_x_21029:
        /* <DEDUP_REMOVED lines=61> */
.L_x_21027:
        /* <DEDUP_REMOVED lines=10> */
.L_x_21026:
        /* <DEDUP_REMOVED lines=18> */
.L_x_21032:
        /* <DEDUP_REMOVED lines=12> */
.L_x_21033:
        /* <DEDUP_REMOVED lines=61> */
.L_x_21031:
        /* <DEDUP_REMOVED lines=11> */
.L_x_21030:
        /* <DEDUP_REMOVED lines=18> */
.L_x_21036:
        /* <DEDUP_REMOVED lines=12> */
.L_x_21037:
        /* <DEDUP_REMOVED lines=58> */
[----:B------:R-:W-:Y:S01]  /*29ba0*/  IMAD.MOV.U32 R202, RZ, RZ, RZ ;  /* 0x000000ffffca7224 */ /* 0x000fe200078e00ff */
[----:B------:R-:W-:Y:S02]  /*29bb0*/  LOP3.LUT R179, R189, R196, R203, 0x96, !PT ;  /* 0x000000c4bdb37212 */ /* 0x000fe400078e96cb */
[----:B------:R-:W-:-:S07]  /*29bc0*/  MOV R189, R0 ;  /* 0x0000000000bd7202 */ /* 0x000fce0000000f00 */
.L_x_21035:
        /* <DEDUP_REMOVED lines=10> */
.L_x_21034:
        /* <DEDUP_REMOVED lines=18> */
.L_x_21040:
        /* <DEDUP_REMOVED lines=12> */
.L_x_21041:
        /* <DEDUP_REMOVED lines=57> */
[----:B------:R-:W-:Y:S02]  /*2a1e0*/  MOV R180, R204 ;  /* 0x000000cc00b47202 */ /* 0x000fe40000000f00 */
[----:B------:R-:W-:Y:S01]  /*2a1f0*/  LOP3.LUT R179, R197, R196, R203, 0x96, !PT ;  /* 0x000000c4c5b37212 */ /* 0x000fe200078e96cb */
[----:B------:R-:W-:Y:S02]  /*2a200*/  IMAD.MOV.U32 R196, RZ, RZ, R202 ;  /* 0x000000ffffc47224 */ /* 0x000fe400078e00ca */
[----:B------:R-:W-:-:S07]  /*2a210*/  IMAD.MOV.U32 R197, RZ, RZ, RZ ;  /* 0x000000ffffc57224 */ /* 0x000fce00078e00ff */
.L_x_21039:
[----:B-----5:R-:W-:Y:S02]  /*2a220*/  PRMT R190, R123, 0x7632, R190 ;  /* 0x000076327bbe7816 */ /* 0x020fe400000000be */
[----:B------:R-:W-:Y:S02]  /*2a230*/  I2FP.F32.U32 R0, R0 ;  /* 0x0000000000007245 */ /* 0x000fe40000201000 */
[----:B------:R-:W-:Y:S01]  /*2a240*/  MOV R203, 0x2f800000 ;  /* 0x2f80000000cb7802 */ /* 0x000fe20000000f00 */
[----:B------:R-:W-:-:S04]  /*2a250*/  IMAD.U32 R190, R190, 0x10000, RZ ;  /* 0x00010000bebe7824 */ /* 0x000fc800078e00ff */
[----:B------:R-:W-:Y:S01]  /*2a260*/  FFMA.FTZ R0, R0, R203, 1.1641532182693481445e-10 ;  /* 0x2f00000000007423 */ /* 0x000fe200000100cb */
[----:B------:R-:W-:-:S04]  /*2a270*/  FMUL.FTZ R190, R190, UR13 ;  /* 0x0000000dbebe7c20 */ /* 0x000fc80008410000 */
[----:B------:R-:W-:Y:S01]  /*2a280*/  FSETP.GTU.FTZ.AND P1, PT, R0, UR10, PT ;  /* 0x0000000a00007c0b */ /* 0x000fe2000bf3c000 */
[----:B------:R-:W-:-:S03]  /*2a290*/  FMUL.FTZ R0, R190, UR12 ;  /* 0x0000000cbe007c20 */ /* 0x000fc60008410000 */
[----:B------:R-:W-:Y:S02]  /*2a2a0*/  SEL R190, RZ, 0x1, P1 ;  /* 0x00000001ffbe7807 */ /* 0x000fe40000800000 */
[----:B------:R-:W-:-:S05]  /*2a2b0*/  FSEL R0, R0, RZ, !P1 ;  /* 0x000000ff00007208 */ /* 0x000fca0004800000 */
[----:B------:R-:W-:Y:S01]  /*2a2c0*/  FADD.FTZ R175, R175, R0 ;  /* 0x00000000afaf7221 */ /* 0x000fe20000010000 */
[----:B------:R-:W-:Y:S06]  /*2a2d0*/  BRA `(.L_x_21038) ;  /* 0x00000030003c7947 */ /* 0x000fec0003800000 */
.L_x_21009:
[----:B------:R-:W-:Y:S01]  /*2a2e0*/  HFMA2 R168, -RZ, RZ, 0, 0 ;  /* 0x00000000ffa87431 */ /* 0x000fe200000001ff */
        /* <DEDUP_REMOVED lines=18> */
.L_x_21044:
        /* <DEDUP_REMOVED lines=12> */
.L_x_21045:
[----:B01----:R-:W-:Y:S01]  /*2a4d0*/  IMAD.WIDE.U32 R170, R177, -0x326172a9, RZ ;  /* 0xcd9e8d57b1aa7825 */ /* 0x003fe200078e00ff */
        /* <DEDUP_REMOVED lines=59> */
.L_x_21043:
[----:B------:R-:W-:Y:S01]  /*2a890*/  I2FP.F32.U32 R168, R168 ;  /* 0x000000a800a87245 */ /* 0x000fe20000201000 */
[----:B------:R-:W-:Y:S02]  /*2a8a0*/  HFMA2 R169, -RZ, RZ, 0.1171875, 0 ;  /* 0x2f800000ffa97431 */ /* 0x000fe400000001ff */
[----:B01---5:R-:W-:-:S03]  /*2a8b0*/  IMAD.U32 R170, R120, 0x10000, RZ ;  /* 0x0001000078aa7824 */ /* 0x023fc600078e00ff */
[----:B------:R-:W-:Y:S01]  /*2a8c0*/  FFMA.FTZ R168, R168, R169, 1.1641532182693481445e-10 ;  /* 0x2f000000a8a87423 */ /* 0x000fe200000100a9 */
[----:B------:R-:W-:-:S04]  /*2a8d0*/  FMUL.FTZ R170, R170, UR13 ;  /* 0x0000000daaaa7c20 */ /* 0x000fc80008410000 */
[----:B------:R-:W-:Y:S01]  /*2a8e0*/  FMUL.FTZ R170, R170, UR12 ;  /* 0x0000000caaaa7c20 */ /* 0x000fe20008410000 */
[----:B------:R-:W-:-:S04]  /*2a8f0*/  FSETP.GTU.FTZ.AND P1, PT, R168, UR10, PT ;  /* 0x0000000aa8007c0b */ /* 0x000fc8000bf3c000 */
[----:B------:R-:W-:Y:S02]  /*2a900*/  SEL R182, RZ, 0x1, P1 ;  /* 0x00000001ffb67807 */ /* 0x000fe40000800000 */
[----:B------:R-:W-:-:S07]  /*2a910*/  FSEL R168, R170, RZ, !P1 ;  /* 0x000000ffaaa87208 */ /* 0x000fce0004800000 */
.L_x_21042:
[----:B01----:R-:W-:Y:S01]  /*2a920*/  MOV R171, R0 ;  /* 0x0000000000ab7202 */ /* 0x003fe20000000f00 */
        /* <DEDUP_REMOVED lines=14> */
.L_x_21048:
        /* <DEDUP_REMOVED lines=12> */
.L_x_21049:
        /* <DEDUP_REMOVED lines=61> */
.L_x_21047:
        /* <DEDUP_REMOVED lines=10> */
.L_x_21046:
        /* <DEDUP_REMOVED lines=15> */
.L_x_21052:
        /* <DEDUP_REMOVED lines=12> */
.L_x_21053:
        /* <DEDUP_REMOVED lines=60> */
[----:B------:R-:W-:-:S07]  /*2b4b0*/  MOV R196, R174 ;  /* 0x000000ae00c47202 */ /* 0x000fce0000000f00 */
.L_x_21051:
        /* <DEDUP_REMOVED lines=9> */
.L_x_21050:
        /* <DEDUP_REMOVED lines=15> */
.L_x_21056:
        /* <DEDUP_REMOVED lines=12> */
.L_x_21057:
        /* <DEDUP_REMOVED lines=56> */
[----:B------:R-:W-:Y:S02]  /*2ba80*/  LOP3.LUT R178, R171, R174, R205, 0x96, !PT ;  /* 0x000000aeabb27212 */ /* 0x000fe400078e96cd */
[----:B------:R-:W-:Y:S01]  /*2ba90*/  MOV R171, R196 ;  /* 0x000000c400ab7202 */ /* 0x000fe20000000f00 */
[----:B------:R-:W-:Y:S01]  /*2baa0*/  IMAD.MOV.U32 R180, RZ, RZ, R204 ;  /* 0x000000ffffb47224 */ /* 0x000fe200078e00cc */
[----:B------:R-:W-:Y:S01]  /*2bab0*/  LOP3.LUT R179, R179, R172, R203, 0x96, !PT ;  /* 0x000000acb3b37212 */ /* 0x000fe200078e96cb */
[----:B------:R-:W-:-:S07]  /*2bac0*/  IMAD.MOV.U32 R196, RZ, RZ, R202 ;  /* 0x000000ffffc47224 */ /* 0x000fce00078e00ca */
.L_x_21055:
        /* <DEDUP_REMOVED lines=10> */
.L_x_21054:
        /* <DEDUP_REMOVED lines=15> */
.L_x_21060:
        /* <DEDUP_REMOVED lines=12> */
.L_x_21061:
[----:B------:R-:W-:Y:S01]  /*2bd20*/  IMAD.WIDE.U32 R174, R177, -0x326172a9, RZ ;  /* 0xcd9e8d57b1ae7825 */ /* 0x000fe200078e00ff */
[----:B------:R-:W-:Y:S02]  /*2bd30*/  LOP3.LUT R202, R183, R173, R3, 0x96, !PT ;  /* 0x000000adb7ca7212 */ /* 0x000fe400078e9603 */
[----:B------:R-:W-:Y:S01]  /*2bd40*/  IADD3 R173, PT, PT, R2, -0x61c88647, RZ ;  /* 0x9e3779b902ad7810 */ /* 0x000fe20007ffe0ff */
[----:B------:R-:W-:Y:S01]  /*2bd50*/  IMAD.MOV.U32 R0, RZ, RZ, RZ ;  /* 0x000000ffff007224 */ /* 0x000fe200078e00ff */
[----:B------:R-:W-:Y:S01]  /*2bd60*/  LOP3.LUT R178, R181, R175, R2, 0x96, !PT ;  /* 0x000000afb5b27212 */ /* 0x000fe200078e9602 */
[C---:B------:R-:W-:Y:S01]  /*2bd70*/  VIADD R175, R3.reuse, 0xbb67ae85 ;  /* 0xbb67ae8503af7836 */ /* 0x040fe20000000000 */
        /* <DEDUP_REMOVED lines=12> */
[----:B------:R-:W-:Y:S01]  /*2be40*/  IMAD.WIDE.U32 R202, R187, -0x326172a9, RZ ;  /* 0xcd9e8d57bbca7825 */ /* 0x000fe200078e00ff */
[----:B------:R-:W-:-:S03]  /*2be50*/  IADD3 R187, PT, PT, R3, -0x126145ec, RZ ;  /* 0xed9eba1403bb7810 */ /* 0x000fc60007ffe0ff */
        /* <DEDUP_REMOVED lines=41> */
.L_x_21059:
        /* <DEDUP_REMOVED lines=9> */
.L_x_21058:
        /* <DEDUP_REMOVED lines=15> */
.L_x_21064:
        /* <DEDUP_REMOVED lines=12> */
.L_x_21065:
        /* <DEDUP_REMOVED lines=61> */
.L_x_21063:
        /* <DEDUP_REMOVED lines=10> */
.L_x_21062:
        /* <DEDUP_REMOVED lines=15> */
.L_x_21068:
        /* <DEDUP_REMOVED lines=12> */
.L_x_21069:
[----:B------:R-:W-:Y:S01]  /*2c950*/  IMAD.WIDE.U32 R178, R177, -0x326172a9, RZ ;  /* 0xcd9e8d57b1b27825 */ /* 0x000fe200078e00ff */
[----:B------:R-:W-:Y:S02]  /*2c960*/  LOP3.LUT R204, R183, R175, R3, 0x96, !PT ;  /* 0x000000afb7cc7212 */ /* 0x000fe400078e9603 */
[C---:B------:R-:W-:Y:S01]  /*2c970*/  IADD3 R175, PT, PT, R2.reuse, -0x61c88647, RZ ;  /* 0x9e3779b902af7810 */ /* 0x040fe20007ffe0ff */
[----:B------:R-:W-:Y:S01]  /*2c980*/  VIADD R189, R2, 0x3c6ef372 ;  /* 0x3c6ef37202bd7836 */ /* 0x000fe20000000000 */
[----:B------:R-:W-:Y:S01]  /*2c990*/  LOP3.LUT R202, R181, R179, R2, 0x96, !PT ;  /* 0x000000b3b5ca7212 */ /* 0x000fe200078e9602 */
[C---:B------:R-:W-:Y:S01]  /*2c9a0*/  VIADD R179, R3.reuse, 0xbb67ae85 ;  /* 0xbb67ae8503b37836 */ /* 0x040fe20000000000 */
[----:B------:R-:W-:Y:S01]  /*2c9b0*/  IADD3 R197, PT, PT, R3, 0x76cf5d0a, RZ ;  /* 0x76cf5d0a03c57810 */ /* 0x000fe20007ffe0ff */
        /* <DEDUP_REMOVED lines=54> */
.L_x_21067:
        /* <DEDUP_REMOVED lines=9> */
.L_x_21066:
        /* <DEDUP_REMOVED lines=15> */
.L_x_21071:
        /* <DEDUP_REMOVED lines=12> */
.L_x_21072:
        /* <DEDUP_REMOVED lines=52> */
[----:B------:R-:W-:Y:S02]  /*2d2a0*/  HFMA2 R197, -RZ, RZ, 0, 0 ;  /* 0x00000000ffc57431 */ /* 0x000fe400000001ff */
[----:B------:R-:W-:Y:S02]  /*2d2b0*/  VIADD R179, R2, 0x8ff34781 ;  /* 0x8ff3478102b37836 */ /* 0x000fe40000000000 */
[----:B------:R-:W-:Y:S01]  /*2d2c0*/  IMAD.WIDE.U32 R204, R175, -0x2daee0ad, RZ ;  /* 0xd2511f53afcc7825 */ /* 0x000fe200078e00ff */
[----:B------:R-:W-:Y:S02]  /*2d2d0*/  IADD3 R175, PT, PT, R3, -0x695add53, RZ ;  /* 0x96a522ad03af7810 */ /* 0x000fe40007ffe0ff */
[----:B------:R-:W-:Y:S01]  /*2d2e0*/  LOP3.LUT R178, R179, R178, R207, 0x96, !PT ;  /* 0x000000b2b3b27212 */ /* 0x000fe200078e96cf */
[----:B------:R-:W-:Y:S01]  /*2d2f0*/  IMAD.MOV.U32 R180, RZ, RZ, R206 ;  /* 0x000000ffffb47224 */ /* 0x000fe200078e00ce */
[----:B------:R-:W-:Y:S02]  /*2d300*/  LOP3.LUT R179, R175, R202, R205, 0x96, !PT ;  /* 0x000000caafb37212 */ /* 0x000fe400078e96cd */
[----:B------:R-:W-:Y:S01]  /*2d310*/  MOV R175, R196 ;  /* 0x000000c400af7202 */ /* 0x000fe20000000f00 */
[----:B------:R-:W-:-:S07]  /*2d320*/  IMAD.MOV.U32 R196, RZ, RZ, R204 ;  /* 0x000000ffffc47224 */ /* 0x000fce00078e00cc */
.L_x_21070:
        /* <DEDUP_REMOVED lines=10> */
.L_x_21038:
        /* <DEDUP_REMOVED lines=75> */
[----:B0-----:R-:W-:Y:S01]  /*2d880*/  IMAD.WIDE.U32 R192, R199, 0x8, R192 ;  /* 0x00000008c7c07825 */ /* 0x001fe200078e00c0 */
[----:B------:R-:W-:Y:S02]  /*2d890*/  LOP3.LUT R209, R204, R200, R202, 0xfe, !PT ;  /* 0x000000c8ccd17212 */ /* 0x000fe400078efeca */
[----:B------:R-:W-:Y:S02]  /*2d8a0*/  LOP3.LUT R201, R207, R205, RZ, 0xfc, !PT ;  /* 0x000000cdcfc97212 */ /* 0x000fe400078efcff */
[----:B------:R-:W-:-:S05]  /*2d8b0*/  LOP3.LUT R200, R209, 0xff, R182, 0xf8, !PT ;  /* 0x000000ffd1c87812 */ /* 0x000fca00078ef8b6 */
[----:B------:R0:W-:Y:S02]  /*2d8c0*/  STG.E.64 desc[UR6][R192.64], R200 ;  /* 0x000000c8c0007986 */ /* 0x0001e4000c101b06 */
.L_x_21073:
[----:B0-----:R-:W0:Y:S01]  /*2d8d0*/  SHFL.BFLY PT, R193, R0, 0x1, 0x1f ;  /* 0x0c201f0000c17f89 */ /* 0x001e2200000e0000 */
[----:B------:R-:W-:Y:S01]  /*2d8e0*/  LOP3.LUT P0, RZ, R191, 0x1f, RZ, 0xc0, !PT ;  /* 0x0000001fbfff7812 */ /* 0x000fe2000780c0ff */
        /* <DEDUP_REMOVED lines=17> */
[----:B------:R-:W-:-:S03]  /*2da00*/  LOP3.LUT R203, R191, 0x1f, RZ, 0xc0, !PT ;  /* 0x0000001fbfcb7812 */ /* 0x000fc600078ec0ff */
[----:B------:R-:W-:Y:S01]  /*2da10*/  FFMA.FTZ R0, R193, R193, R0 ;  /* 0x000000c1c1007223 */ /* 0x000fe20000010000 */
[C---:B------:R-:W-:Y:S01]  /*2da20*/  FADD.FTZ R193, -R192.reuse, R124 ;  /* 0x0000007cc0c17221 */ /* 0x040fe20000010100 */
[----:B------:R-:W-:Y:S02]  /*2da30*/  ISETP.GT.U32.AND P1, PT, R203, 0x3, PT ;  /* 0x00000003cb00780c */ /* 0x000fe40003f24070 */
        /* <DEDUP_REMOVED lines=123> */
.L_x_21075:
[----:B------:R-:W-:Y:S05]  /*2e1f0*/  BSYNC.RECONVERGENT B0 ;  /* 0x0000000000007941 */ /* 0x000fea0003800200 */
.L_x_21074:
        /* <DEDUP_REMOVED lines=12> */
.L_x_21077:
[----:B------:R-:W-:Y:S05]  /*2e2c0*/  BSYNC.RECONVERGENT B0 ;  /* 0x0000000000007941 */ /* 0x000fea0003800200 */
.L_x_21076:
[----:B0-----:R-:W0:Y:S01]  /*2e2d0*/  SHFL.DOWN PT, R0, R203, 0x2, 0x1f ;  /* 0x08401f00cb007f89 */ /* 0x001e2200000e0000 */
[----:B------:R-:W-:Y:S02]  /*2e2e0*/  ISETP.NE.AND P0, PT, R191, RZ, PT ;  /* 0x000000ffbf00720c */ /* 0x000fe40003f05270 */
[----:B------:R-:W-:Y:S01]  /*2e2f0*/  ISETP.NE.AND P1, PT, RZ, UR11, PT ;  /* 0x0000000bff007c0c */ /* 0x000fe2000bf25270 */
[----:B-1----:R-:W1:Y:S04]  /*2e300*/  SHFL.DOWN PT, R199, R192, 0x2, 0x1f ;  /* 0x08401f00c0c77f89 */ /* 0x002e6800000e0000 */
[----:B------:R-:W2:Y:S01]  /*2e310*/  SHFL.DOWN PT, R200, R193, 0x2, 0x1f ;  /* 0x08401f00c1c87f89 */ /* 0x000ea200000e0000 */
[----:B0-----:R-:W-:Y:S01]  /*2e320*/  IMAD.IADD R201, R0, 0x1, R203 ;  /* 0x0000000100c97824 */ /* 0x001fe200078e02cb */
[----:B------:R-:W-:-:S02]  /*2e330*/  I2FP.F32.S32 R206, R0 ;  /* 0x0000000000ce7245 */ /* 0x000fc40000201400 */
[----:B------:R-:W-:Y:S02]  /*2e340*/  I2FP.F32.U32 R0, R203 ;  /* 0x000000cb00007245 */ /* 0x000fe40000201000 */
        /* <DEDUP_REMOVED lines=44> */
[----:B------:R-:W-:-:S04]  /*2e610*/  VIADD R194, R194, 0xffffffff ;  /* 0xffffffffc2c27836 */ /* 0x000fc80000000000 */
[C---:B------:R-:W-:Y:S01]  /*2e620*/  FADD.FTZ R193, -R192.reuse, R116 ;  /* 0x00000074c0c17221 */ /* 0x040fe20000010100 */
[C---:B------:R-:W-:Y:S01]  /*2e630*/  FADD.FTZ R206, -R192.reuse, R128 ;  /* 0x00000080c0ce7221 */ /* 0x040fe20000010100 */
[----:B------:R-:W-:Y:S01]  /*2e640*/  FADD.FTZ R116, -R192, R129 ;  /* 0x00000081c0747221 */ /* 0x000fe20000010100 */
[----:B------:R-:W-:Y:S01]  /*2e650*/  IMAD R195, R194, R195, RZ ;  /* 0x000000c3c2c37224 */ /* 0x000fe200078e02ff */
        /* <DEDUP_REMOVED lines=18> */
[----:B------:R-:W-:Y:S01]  /*2e780*/  FMUL.FTZ R146, R0, R132 ;  /* 0x0000008400927220 */ /* 0x000fe20000410000 */
[----:B------:R-:W-:Y:S01]  /*2e790*/  FADD.FTZ R205, -R192, R127 ;  /* 0x0000007fc0cd7221 */ /* 0x000fe20000010100 */
[C---:B------:R-:W-:Y:S01]  /*2e7a0*/  FMUL.FTZ R203, R0.reuse, R165 ;  /* 0x000000a500cb7220 */ /* 0x040fe20000410000 */
[----:B------:R-:W-:Y:S01]  /*2e7b0*/  SHF.R.S32.HI R132, RZ, 0x1f, R195 ;  /* 0x0000001fff847819 */ /* 0x000fe200000114c3 */
[C---:B------:R-:W-:Y:S01]  /*2e7c0*/  FMUL.FTZ R199, R0.reuse, R199 ;  /* 0x000000c700c77220 */ /* 0x040fe20000410000 */
[C---:B------:R-:W-:Y:S01]  /*2e7d0*/  FMUL.FTZ R124, R0.reuse, R119 ;  /* 0x00000077007c7220 */ /* 0x040fe20000410000 */
[----:B------:R-:W-:Y:S01]  /*2e7e0*/  FMUL.FTZ R165, R0, R135 ;  /* 0x0000008700a57220 */ /* 0x000fe20000410000 */
[----:B------:R-:W-:Y:S01]  /*2e7f0*/  FADD.FTZ R169, -R192, R169 ;  /* 0x000000a9c0a97221 */ /* 0x000fe20000010100 */
[C---:B------:R-:W-:Y:S01]  /*2e800*/  FMUL.FTZ R193, R0.reuse, R193 ;  /* 0x000000c100c17220 */ /* 0x040fe20000410000 */
[----:B------:R-:W-:Y:S01]  /*2e810*/  FMUL.FTZ R118, R0, R201 ;  /* 0x000000c900767220 */ /* 0x000fe20000410000 */
[----:B------:R-:W-:Y:S01]  /*2e820*/  FFMA.FTZ R140, R140, R8, R64 ;  /* 0x000000088c8c7223 */ /* 0x000fe20000010040 */
[----:B------:R-:W-:Y:S01]  /*2e830*/  FFMA.FTZ R135, R126, R9, R65 ;  /* 0x000000097e877223 */ /* 0x000fe20000010041 */
[----:B------:R-:W-:Y:S01]  /*2e840*/  FADD.FTZ R127, -R192, R174 ;  /* 0x000000aec07f7221 */ /* 0x000fe20000010100 */
[C---:B------:R-:W-:Y:S01]  /*2e850*/  FMUL.FTZ R208, R0.reuse, R125 ;  /* 0x0000007d00d07220 */ /* 0x040fe20000410000 */
[C---:B------:R-:W-:Y:S01]  /*2e860*/  FMUL.FTZ R210, R0.reuse, R205 ;  /* 0x000000cd00d27220 */ /* 0x040fe20000410000 */
[C---:B------:R-:W-:Y:S01]  /*2e870*/  FMUL.FTZ R117, R0.reuse, R206 ;  /* 0x000000ce00757220 */ /* 0x040fe20000410000 */
[----:B------:R-:W-:Y:S01]  /*2e880*/  FMUL.FTZ R116, R0, R116 ;  /* 0x0000007400747220 */ /* 0x000fe20000410000 */
[----:B------:R-:W-:Y:S01]  /*2e890*/  LEA.HI R132, R132, R195, RZ, 0x3 ;  /* 0x000000c384847211 */ /* 0x000fe200078f18ff */
[----:B------:R-:W-:Y:S01]  /*2e8a0*/  FADD.FTZ R207, -R192, R130 ;  /* 0x00000082c0cf7221 */ /* 0x000fe20000010100 */
[----:B------:R-:W-:Y:S01]  /*2e8b0*/  FFMA.FTZ R125, R199, R6, R62 ;  /* 0x00000006c77d7223 */ /* 0x000fe2000001003e */
[----:B------:R-:W-:Y:S01]  /*2e8c0*/  FFMA.FTZ R124, R124, R7, R63 ;  /* 0x000000077c7c7223 */ /* 0x000fe2000001003f */
[C---:B------:R-:W-:Y:S01]  /*2e8d0*/  FADD.FTZ R200, -R192.reuse, R133 ;  /* 0x00000085c0c87221 */ /* 0x040fe20000010100 */
[----:B------:R-:W-:Y:S01]  /*2e8e0*/  FADD.FTZ R204, -R192, R134 ;  /* 0x00000086c0cc7221 */ /* 0x000fe20000010100 */
[----:B------:R-:W-:Y:S01]  /*2e8f0*/  FMUL.FTZ R166, R0, R169 ;  /* 0x000000a900a67220 */ /* 0x000fe20000410000 */
[----:B------:R-:W-:Y:S01]  /*2e900*/  FFMA.FTZ R193, R193, R4, R60 ;  /* 0x00000004c1c17223 */ /* 0x000fe2000001003c */
[----:B------:R-:W-:Y:S01]  /*2e910*/  FFMA.FTZ R118, R118, R5, R61 ;  /* 0x0000000576767223 */ /* 0x000fe2000001003d */
[----:B------:R-:W-:Y:S01]  /*2e920*/  FMUL.FTZ R169, R0, R127 ;  /* 0x0000007f00a97220 */ /* 0x000fe20000410000 */
[----:B------:R-:W-:Y:S01]  /*2e930*/  F2FP.BF16.F32.PACK_AB R126, R135, R140 ;  /* 0x0000008c877e723e */ /* 0x000fe200000010ff */
[C---:B------:R-:W-:Y:S01]  /*2e940*/  FADD.FTZ R130, -R192.reuse, R137 ;  /* 0x00000089c0827221 */ /* 0x040fe20000010100 */
[----:B------:R-:W-:Y:S01]  /*2e950*/  FADD.FTZ R167, -R192, R167 ;  /* 0x000000a7c0a77221 */ /* 0x000fe20000010100 */
[----:B------:R-:W-:Y:S01]  /*2e960*/  FMUL.FTZ R133, R0, R131 ;  /* 0x0000008300857220 */ /* 0x000fe20000410000 */
[----:B------:R-:W-:Y:S01]  /*2e970*/  FFMA.FTZ R127, R208, R10, R66 ;  /* 0x0000000ad07f7223 */ /* 0x000fe20000010042 */
[----:B------:R-:W-:Y:S01]  /*2e980*/  FFMA.FTZ R210, R210, R11, R67 ;  /* 0x0000000bd2d27223 */ /* 0x000fe20000010043 */
[----:B------:R-:W-:Y:S01]  /*2e990*/  LEA.HI.SX32 R191, R132, R191, 0x1d ;  /* 0x000000bf84bf7211 */ /* 0x000fe200078feaff */
[----:B------:R-:W-:Y:S01]  /*2e9a0*/  FFMA.FTZ R135, R117, R12, R68 ;  /* 0x0000000c75877223 */ /* 0x000fe20000010044 */
[----:B------:R-:W-:Y:S01]  /*2e9b0*/  FFMA.FTZ R116, R116, R13, R69 ;  /* 0x0000000d74747223 */ /* 0x000fe20000010045 */
[C---:B------:R-:W-:Y:S01]  /*2e9c0*/  FADD.FTZ R223, -R192.reuse, R136 ;  /* 0x00000088c0df7221 */ /* 0x040fe20000010100 */
[----:B------:R-:W-:Y:S01]  /*2e9d0*/  FADD.FTZ R137, -R192, R172 ;  /* 0x000000acc0897221 */ /* 0x000fe20000010100 */
[C---:B------:R-:W-:Y:S01]  /*2e9e0*/  FMUL.FTZ R119, R0.reuse, R207 ;  /* 0x000000cf00777220 */ /* 0x040fe20000410000 */
[C---:B------:R-:W-:Y:S01]  /*2e9f0*/  FMUL.FTZ R134, R0.reuse, R194 ;  /* 0x000000c200867220 */ /* 0x040fe20000410000 */
[C---:B------:R-:W-:Y:S01]  /*2ea00*/  FMUL.FTZ R136, R0.reuse, R200 ;  /* 0x000000c800887220 */ /* 0x040fe20000410000 */
[C---:B------:R-:W-:Y:S01]  /*2ea10*/  FMUL.FTZ R201, R0.reuse, R204 ;  /* 0x000000cc00c97220 */ /* 0x040fe20000410000 */
[----:B------:R-:W-:Y:S01]  /*2ea20*/  FMUL.FTZ R202, R0, R202 ;  /* 0x000000ca00ca7220 */ /* 0x000fe20000410000 */
[----:B------:R-:W-:Y:S01]  /*2ea30*/  F2FP.BF16.F32.PACK_AB R125, R124, R125 ;  /* 0x0000007d7c7d723e */ /* 0x000fe200000010ff */
[----:B------:R-:W-:Y:S01]  /*2ea40*/  FADD.FTZ R251, -R192, R138 ;  /* 0x0000008ac0fb7221 */ /* 0x000fe20000010100 */
[----:B------:R-:W-:Y:S01]  /*2ea50*/  F2FP.BF16.F32.PACK_AB R124, R118, R193 ;  /* 0x000000c1767c723e */ /* 0x000fe200000010ff */
[----:B------:R-:W-:Y:S01]  /*2ea60*/  FADD.FTZ R227, -R192, R139 ;  /* 0x0000008bc0e37221 */ /* 0x000fe20000010100 */
[C---:B------:R-:W-:Y:S01]  /*2ea70*/  FMUL.FTZ R174, R0.reuse, R167 ;  /* 0x000000a700ae7220 */ /* 0x040fe20000410000 */
[----:B------:R-:W-:Y:S01]  /*2ea80*/  FFMA.FTZ R118, R133, R16, R72 ;  /* 0x0000001085767223 */ /* 0x000fe20000010048 */
[----:B------:R-:W-:Y:S01]  /*2ea90*/  FMUL.FTZ R167, R0, R137 ;  /* 0x0000008900a77220 */ /* 0x000fe20000410000 */
[----:B------:R-:W-:Y:S01]  /*2eaa0*/  F2FP.BF16.F32.PACK_AB R127, R210, R127 ;  /* 0x0000007fd27f723e */ /* 0x000fe200000010ff */
[----:B------:R-:W-:Y:S01]  /*2eab0*/  FFMA.FTZ R117, R119, R14, R70 ;  /* 0x0000000e77757223 */ /* 0x000fe20000010046 */
[----:B0-----:R-:W-:Y:S01]  /*2eac0*/  IMAD.WIDE.U32 R132, R191, 0x10, R128 ;  /* 0x00000010bf847825 */ /* 0x001fe200078e0080 */
[----:B------:R-:W-:-:S03]  /*2ead0*/  F2FP.BF16.F32.PACK_AB R116, R116, R135 ;  /* 0x000000877474723e */ /* 0x000fc600000010ff */
[----:B------:R-:W-:Y:S01]  /*2eae0*/  FFMA.FTZ R119, R201, R18, R74 ;  /* 0x00000012c9777223 */ /* 0x000fe2000001004a */
[----:B------:R-:W-:Y:S01]  /*2eaf0*/  FFMA.FTZ R202, R202, R19, R75 ;  /* 0x00000013caca7223 */ /* 0x000fe2000001004b */
[----:B------:R-:W-:Y:S01]  /*2eb00*/  FFMA.FTZ R137, R136, R17, R73 ;  /* 0x0000001188897223 */ /* 0x000fe20000010049 */
[----:B------:R-:W-:Y:S01]  /*2eb10*/  FFMA.FTZ R134, R134, R15, R71 ;  /* 0x0000000f86867223 */ /* 0x000fe20000010047 */
[----:B------:R-:W-:Y:S01]  /*2eb20*/  IADD3 R135, PT, PT, R191, 0x80, RZ ;  /* 0x00000080bf877810 */ /* 0x000fe20007ffe0ff */
[C---:B------:R-:W-:Y:S01]  /*2eb30*/  FADD.FTZ R225, -R192.reuse, R142 ;  /* 0x0000008ec0e17221 */ /* 0x040fe20000010100 */
[----:B------:R-:W-:Y:S01]  /*2eb40*/  FADD.FTZ R138, -R192, R143 ;  /* 0x0000008fc08a7221 */ /* 0x000fe20000010100 */
[C---:B------:R-:W-:Y:S01]  /*2eb50*/  FMUL.FTZ R131, R0.reuse, R223 ;  /* 0x000000df00837220 */ /* 0x040fe20000410000 */
[C---:B------:R-:W-:Y:S01]  /*2eb60*/  FMUL.FTZ R130, R0.reuse, R130 ;  /* 0x0000008200827220 */ /* 0x040fe20000410000 */
[C---:B------:R-:W-:Y:S01]  /*2eb70*/  FMUL.FTZ R143, R0.reuse, R251 ;  /* 0x000000fb008f7220 */ /* 0x040fe20000410000 */
[----:B------:R-:W-:Y:S01]  /*2eb80*/  FMUL.FTZ R142, R0, R227 ;  /* 0x000000e3008e7220 */ /* 0x000fe20000410000 */
[C---:B------:R-:W-:Y:S01]  /*2eb90*/  FADD.FTZ R239, -R192.reuse, R156 ;  /* 0x0000009cc0ef7221 */ /* 0x040fe20000010100 */
[C---:B------:R-:W-:Y:S01]  /*2eba0*/  FADD.FTZ R213, -R192.reuse, R157 ;  /* 0x0000009dc0d57221 */ /* 0x040fe20000010100 */
[----:B------:R0:W-:Y:S01]  /*2ebb0*/  STG.E.128 desc[UR6][R132.64], R124 ;  /* 0x0000007c84007986 */ /* 0x0001e2000c101d06 */
[C---:B------:R-:W-:Y:S01]  /*2ebc0*/  FADD.FTZ R139, -R192.reuse, R161 ;  /* 0x000000a1c08b7221 */ /* 0x040fe20000010100 */
[----:B------:R-:W-:Y:S01]  /*2ebd0*/  FADD.FTZ R163, -R192, R163 ;  /* 0x000000a3c0a37221 */ /* 0x000fe20000010100 */
[----:B------:R-:W-:Y:S01]  /*2ebe0*/  F2FP.BF16.F32.PACK_AB R119, R202, R119 ;  /* 0x00000077ca77723e */ /* 0x000fe200000010ff */
[C---:B------:R-:W-:Y:S01]  /*2ebf0*/  FADD.FTZ R141, -R192.reuse, R164 ;  /* 0x000000a4c08d7221 */ /* 0x040fe20000010100 */
[----:B------:R-:W-:Y:S01]  /*2ec00*/  F2FP.BF16.F32.PACK_AB R118, R137, R118 ;  /* 0x000000768976723e */ /* 0x000fe200000010ff */
[----:B------:R-:W-:Y:S01]  /*2ec10*/  FADD.FTZ R171, -R192, R171 ;  /* 0x000000abc0ab7221 */ /* 0x000fe20000010100 */
[----:B------:R-:W-:Y:S01]  /*2ec20*/  F2FP.BF16.F32.PACK_AB R117, R134, R117 ;  /* 0x000000758675723e */ /* 0x000fe200000010ff */
        /* <DEDUP_REMOVED lines=8> */
[C---:B------:R-:W-:Y:S01]  /*2ecb0*/  FMUL.FTZ R239, R0.reuse, R239 ;  /* 0x000000ef00ef7220 */ /* 0x040fe20000410000 */
[----:B------:R-:W-:Y:S01]  /*2ecc0*/  FMUL.FTZ R162, R0, R213 ;  /* 0x000000d500a27220 */ /* 0x000fe20000410000 */
[----:B0-----:R-:W-:-:S04]  /*2ecd0*/  IMAD.WIDE.U32 R124, R135, 0x10, R128 ;  /* 0x00000010877c7825 */ /* 0x001fc800078e0080 */
[C---:B------:R-:W-:Y:S01]  /*2ece0*/  FADD.FTZ R221, -R192.reuse, R145 ;  /* 0x00000091c0dd7221 */ /* 0x040fe20000010100 */
[----:B------:R-:W-:Y:S01]  /*2ecf0*/  FADD.FTZ R151, -R192, R151 ;  /* 0x00000097c0977221 */ /* 0x000fe20000010100 */
[C---:B------:R-:W-:Y:S01]  /*2ed00*/  FMUL.FTZ R147, R0.reuse, R229 ;  /* 0x000000e500937220 */ /* 0x040fe20000410000 */
[C---:B------:R-:W-:Y:S01]  /*2ed10*/  FMUL.FTZ R158, R0.reuse, R139 ;  /* 0x0000008b009e7220 */ /* 0x040fe20000410000 */
[----:B------:R-:W-:Y:S01]  /*2ed20*/  FMUL.FTZ R164, R0, R163 ;  /* 0x000000a300a47220 */ /* 0x000fe20000410000 */
[C---:B------:R-:W-:Y:S01]  /*2ed30*/  FADD.FTZ R249, -R192.reuse, R152 ;  /* 0x00000098c0f97221 */ /* 0x040fe20000010100 */
[----:B------:R-:W-:Y:S01]  /*2ed40*/  FADD.FTZ R211, -R192, R153 ;  /* 0x00000099c0d37221 */ /* 0x000fe20000010100 */
[C---:B------:R-:W-:Y:S01]  /*2ed50*/  FMUL.FTZ R163, R0.reuse, R141 ;  /* 0x0000008d00a37220 */ /* 0x040fe20000410000 */
[----:B------:R-:W-:Y:S01]  /*2ed60*/  FMUL.FTZ R172, R0, R171 ;  /* 0x000000ab00ac7220 */ /* 0x000fe20000410000 */
[C---:B------:R-:W-:Y:S01]  /*2ed70*/  VIADD R137, R191.reuse, 0x100 ;  /* 0x00000100bf897836 */ /* 0x040fe20000000000 */
[C---:B------:R-:W-:Y:S01]  /*2ed80*/  IADD3 R139, PT, PT, R191.reuse, 0x180, RZ ;  /* 0x00000180bf8b7810 */ /* 0x040fe20007ffe0ff */
[----:B------:R0:W-:Y:S01]  /*2ed90*/  STG.E.128 desc[UR6][R124.64], R116 ;  /* 0x000000747c007986 */ /* 0x0001e2000c101d06 */
[C---:B------:R-:W-:Y:S01]  /*2eda0*/  VIADD R141, R191.reuse, 0x200 ;  /* 0x00000200bf8d7836 */ /* 0x040fe20000000000 */
[C---:B------:R-:W-:Y:S01]  /*2edb0*/  IADD3 R171, PT, PT, R191.reuse, 0x280, RZ ;  /* 0x00000280bfab7810 */ /* 0x040fe20007ffe0ff */
[----:B------:R-:W-:Y:S01]  /*2edc0*/  FADD.FTZ R241, -R192, R160 ;  /* 0x000000a0c0f17221 */ /* 0x000fe20000010100 */
[----:B------:R-:W-:Y:S01]  /*2edd0*/  FMUL.FTZ R145, R0, R144 ;  /* 0x0000009000917220 */ /* 0x000fe20000410000 */
[----:B------:R-:W-:-:S02]  /*2ede0*/  VIADD R191, R191, 0x300 ;  /* 0x00000300bfbf7836 */ /* 0x000fc40000000000 */
[C---:B------:R-:W-:Y:S01]  /*2edf0*/  FADD.FTZ R219, -R192.reuse, R149 ;  /* 0x00000095c0db7221 */ /* 0x040fe20000010100 */
        /* <DEDUP_REMOVED lines=8> */
[----:B------:R-:W-:Y:S01]  /*2ee80*/  FMUL.FTZ R150, R0, R211 ;  /* 0x000000d300967220 */ /* 0x000fe20000410000 */
[----:B------:R-:W-:-:S04]  /*2ee90*/  IMAD.WIDE.U32 R132, R137, 0x10, R128 ;  /* 0x0000001089847825 */ /* 0x000fc800078e0080 */
[----:B------:R-:W-:Y:S01]  /*2eea0*/  FADD.FTZ R237, -R192, R154 ;  /* 0x0000009ac0ed7221 */ /* 0x000fe20000010100 */
[----:B0-----:R-:W-:Y:S01]  /*2eeb0*/  F2FP.BF16.F32.PACK_AB R117, R142, R143 ;  /* 0x0000008f8e75723e */ /* 0x001fe200000010ff */
[----:B------:R-:W-:Y:S01]  /*2eec0*/  FFMA.FTZ R143, R162, R41, R97 ;  /* 0x00000029a28f7223 */ /* 0x000fe20000010061 */
[----:B------:R-:W-:Y:S01]  /*2eed0*/  F2FP.BF16.F32.PACK_AB R116, R130, R131 ;  /* 0x000000838274723e */ /* 0x000fe200000010ff */
[----:B------:R-:W-:Y:S01]  /*2eee0*/  FFMA.FTZ R130, R239, R40, R96 ;  /* 0x00000028ef827223 */ /* 0x000fe20000010060 */
[C---:B------:R-:W-:Y:S01]  /*2eef0*/  FADD.FTZ R209, -R192.reuse, R155 ;  /* 0x0000009bc0d17221 */ /* 0x040fe20000010100 */
[----:B------:R-:W-:Y:S01]  /*2ef00*/  FADD.FTZ R159, -R192, R159 ;  /* 0x0000009fc09f7221 */ /* 0x000fe20000010100 */
[C---:B------:R-:W-:Y:S01]  /*2ef10*/  FMUL.FTZ R153, R0.reuse, R225 ;  /* 0x000000e100997220 */ /* 0x040fe20000410000 */
[C---:B------:R-:W-:Y:S01]  /*2ef20*/  FMUL.FTZ R152, R0.reuse, R138 ;  /* 0x0000008a00987220 */ /* 0x040fe20000410000 */
[C---:B------:R-:W-:Y:S01]  /*2ef30*/  FMUL.FTZ R148, R0.reuse, R217 ;  /* 0x000000d900947220 */ /* 0x040fe20000410000 */
[----:B------:R-:W-:Y:S01]  /*2ef40*/  FMUL.FTZ R170, R0, R233 ;  /* 0x000000e900aa7220 */ /* 0x000fe20000410000 */
[----:B------:R-:W-:-:S04]  /*2ef50*/  IMAD.WIDE.U32 R134, R139, 0x10, R128 ;  /* 0x000000108b867825 */ /* 0x000fc800078e0080 */
[C---:B------:R-:W-:Y:S01]  /*2ef60*/  FADD.FTZ R235, -R192.reuse, R168 ;  /* 0x000000a8c0eb7221 */ /* 0x040fe20000010100 */
[C---:B------:R-:W-:Y:S01]  /*2ef70*/  FADD.FTZ R173, -R192.reuse, R173 ;  /* 0x000000adc0ad7221 */ /* 0x040fe20000010100 */
[----:B------:R-:W-:Y:S01]  /*2ef80*/  FADD.FTZ R175, -R192, R175 ;  /* 0x000000afc0af7221 */ /* 0x000fe20000010100 */
[----:B------:R-:W-:-:S04]  /*2ef90*/  IMAD.WIDE.U32 R136, R141, 0x10, R128 ;  /* 0x000000108d887825 */ /* 0x000fc800078e0080 */
[----:B------:R-:W-:Y:S01]  /*2efa0*/  FFMA.FTZ R124, R145, R28, R84 ;  /* 0x0000001c917c7223 */ /* 0x000fe20000010054 */
[----:B------:R-:W-:Y:S01]  /*2efb0*/  F2FP.BF16.F32.PACK_AB R130, R143, R130 ;  /* 0x000000828f82723e */ /* 0x000fe200000010ff */
[----:B------:R-:W-:Y:S01]  /*2efc0*/  FMUL.FTZ R155, R0, R245 ;  /* 0x000000f5009b7220 */ /* 0x000fe20000410000 */
[----:B------:R-:W-:-:S04]  /*2efd0*/  IMAD.WIDE.U32 R138, R171, 0x10, R128 ;  /* 0x00000010ab8a7825 */ /* 0x000fc800078e0080 */
[C---:B------:R-:W-:Y:S01]  /*2efe0*/  FMUL.FTZ R154, R0.reuse, R219 ;  /* 0x000000db009a7220 */ /* 0x040fe20000410000 */
[----:B------:R-:W-:Y:S01]  /*2eff0*/  FMUL.FTZ R161, R0, R247 ;  /* 0x000000f700a17220 */ /* 0x000fe20000410000 */
[----:B------:R-:W-:Y:S01]  /*2f000*/  F2FP.BF16.F32.PACK_AB R118, R146, R147 ;  /* 0x000000939276723e */ /* 0x000fe200000010ff */
        /* <DEDUP_REMOVED lines=62> */
.L_x_21078:
[----:B0-----:R-:W0:Y:S01]  /*2f3f0*/  LDC.64 R116, c[0x0][0x380] ;  /* 0x0000e000ff747b82 */ /* 0x001e220000000a00 */
[----:B------:R-:W-:Y:S01]  /*2f400*/  UPLOP3.LUT UP1, UPT, UPT, UPT, UP1, 0x40, 0x4 ;  /* 0x000000000004789c */ /* 0x000fe20003f2e810 */
[----:B0-----:R-:W-:-:S04]  /*2f410*/  IADD3 R176, PT, PT, R176, R116, RZ ;  /* 0x00000074b0b07210 */ /* 0x001fc80007ffe0ff */
[----:B------:R-:W-:-:S13]  /*2f420*/  ISETP.GE.AND P0, PT, R176, R117, PT ;  /* 0x00000075b000720c */ /* 0x000fda0003f06270 */
[----:B------:R-:W-:Y:S05]  /*2f430*/  @!P0 BRA `(.L_x_21079) ;  /* 0xfffffd1400f48947 */ /* 0x000fea000383ffff */
[----:B------:R-:W-:Y:S05]  /*2f440*/  EXIT ;  /* 0x000000000000794d */ /* 0x000fea0003800000 */
.L_x_21080:
        /* <DEDUP_REMOVED lines=11> */
.L_x_42366:


//--------------------- .text._ZN10layer_norm13ln_fwd_kernelINS_13Kernel_traitsIf13__nv_bfloat16fS2_fjLj7168ELj1ELj1ELj4ELj16ENS_18Kernel_traits_baseILj7168EfS2_fS2_fjLj128EEEEELb1ELb1ELb0ELb0EEEvNS_9FwdParamsE --------------------------
	.section	.text._ZN10layer_norm13ln_fwd_kernelINS_13Kernel_traitsIf13__nv_bfloat16fS2_fjLj7168ELj1ELj1ELj4ELj16ENS_18Kernel_traits_baseILj7168EfS2_fS2_fjLj128EEEEELb1ELb1ELb0ELb0EEEvNS_9FwdParamsE,"ax",@progbits
	.align	128
        .global         _ZN10layer_norm13ln_fwd_kernelINS_13Kernel_traitsIf13__nv_bfloat16fS2_fjLj7168ELj1ELj1ELj4ELj16ENS_18Kernel_traits_baseILj7168EfS2_fS2_fjLj128EEEEELb1ELb1ELb0ELb0EEEvNS_9FwdParamsE
        .type           _ZN10layer_norm13ln_fwd_kernelINS_13Kernel_traitsIf13__nv_bfloat16fS2_fjLj7168ELj1ELj1ELj4ELj16ENS_18Kernel_traits_baseILj7168EfS2_fS2_fjLj128EEEEELb1ELb1ELb0ELb0EEEvNS_9FwdParamsE,@function
        .size           _ZN10layer_norm13ln_fwd_kernelINS_13Kernel_traitsIf13__nv_bfloat16fS2_fjLj7168ELj1ELj1ELj4ELj16ENS_18Kernel_traits_baseILj7168EfS2_fS2_fjLj128EEEEELb1ELb1ELb0ELb0EEEvNS_9FwdParamsE,(.L_x_42367 - _ZN10layer_norm13ln_fwd_kernelINS_13Kernel_traitsIf13__nv_bfloat16fS2_fjLj7168ELj1ELj1ELj4ELj16ENS_18Kernel_traits_baseILj7168EfS2_fS2_fjLj128EEEEELb1ELb1ELb0ELb0EEEvNS_9FwdParamsE)
        .other          _ZN10layer_norm13ln_fwd_kernelINS_13Kernel_traitsIf13__nv_bfloat16fS2_fjLj7168ELj1ELj1ELj4ELj16ENS_18Kernel_traits_baseILj7168EfS2_fS2_fjLj128EEEEELb1ELb1ELb0ELb0EEEvNS_9FwdParamsE,@"STO_CUDA_ENTRY STV_DEFAULT"
_ZN10layer_norm13ln_fwd_kernelINS_13Kernel_traitsIf13__nv_bfloat16fS2_fjLj7168ELj1ELj1ELj4ELj16ENS_18Kernel_traits_baseILj7168EfS2_fS2_fjLj128EEEEELb1ELb1ELb0ELb0EEEvNS_9FwdParamsE:
.text._ZN10layer_norm13ln_fwd_kernelINS_13Kernel_traitsIf13__nv_bfloat16fS2_fjLj7168ELj1ELj1ELj4ELj16ENS_18Kernel_traits_baseILj7168EfS2_fS2_fjLj128EEEEELb1ELb1ELb0ELb0EEEvNS_9FwdParamsE:
        /* <DEDUP_REMOVED lines=20> */
[----:B----4-:R-:W-:-:S06]  /*0140*/  LOP3.LUT R0, R9, 0x60, RZ, 0xc0, !PT ;  /* 0x0000006009007812 */ /* 0x010fcc00078ec0ff */
[----:B------:R-:W1:Y:S02]  /*0150*/  LDC R216, c[0x0][0x360] ;  /* 0x0000d800ffd87b82 */ /* 0x000e640000000800 */
[----:B-1----:R-:W-:Y:S01]  /*0160*/  IMAD R216, R216, UR14, R9 ;  /* 0x0000000ed8d87c24 */ /* 0x002fe2000f8e0209 */
[----:B---3--:R-:W-:Y:S02]  /*0170*/  @P0 R2UR UR8, R2 ;  /* 0x00000000020802ca */ /* 0x008fe400000e0000 */
[----:B-----5:R-:W-:Y:S02]  /*0180*/  SHF.R.S32.HI R2, RZ, 0x1f, R13 ;  /* 0x0000001fff027819 */ /* 0x020fe4000001140d */
[----:B------:R-:W-:Y:S02]  /*0190*/  @P0 R2UR UR9, R3 ;  /* 0x00000000030902ca */ /* 0x000fe400000e0000 */
[----:B0-----:R-:W-:Y:S02]  /*01a0*/  @P0 IADD3 R6, P1, PT, R4, R11, RZ ;  /* 0x0000000b04060210 */ /* 0x001fe40007f3e0ff */
[----:B------:R-:W-:-:S02]  /*01b0*/  LOP3.LUT R4, R0, 0x1f, R9, 0xf8, !PT ;  /* 0x0000001f00047812 */ /* 0x000fc400078ef809 */
[----:B------:R-:W-:Y:S01]  /*01c0*/  LEA.HI R2, R2, R13, RZ, 0x3 ;  /* 0x0000000d02027211 */ /* 0x000fe200078f18ff */
[----:B------:R-:W-:Y:S01]  /*01d0*/  @P0 IMAD.X R7, RZ, RZ, R5, P1 ;  /* 0x000000ffff070224 */ /* 0x000fe200008e0605 */
        /* <DEDUP_REMOVED lines=65> */
[----:B------:R-:W-:-:S07]  /*05f0*/  @P1 IADD3 R4, PT, PT, R4, 0x80, RZ ;  /* 0x0000008004041810 */ /* 0x000fce0007ffe0ff */
        /* <DEDUP_REMOVED lines=15> */
[----:B------:R1:W5:Y:S03]  /*06f0*/  @P2 LDG.E.128 R56, desc[UR6][R140.64+0x10] ;  /* 0x000010068c382981 */ /* 0x000366000c1e1d00 */
[----:B------:R-:W-:Y:S01]  /*0700*/  @P3 VIADD R4, R4, 0x80 ;  /* 0x0000008004043836 */ /* 0x000fe20000000000 */
[----:B------:R1:W5:Y:S03]  /*0710*/  @P3 LDG.E.128 R224, desc[UR6][R124.64] ;  /* 0x000000067ce03981 */ /* 0x000366000c1e1d00 */
[C---:B------:R-:W-:Y:S01]  /*0720*/  @P0 IMAD.WIDE.U32 R128, R4.reuse, 0x20, R128 ;  /* 0x0000002004800825 */ /* 0x040fe200078e0080 */
[----:B------:R1:W5:Y:S03]  /*0730*/  @P3 LDG.E.128 R220, desc[UR6][R124.64+0x10] ;  /* 0x000010067cdc3981 */ /* 0x000366000c1e1d00 */
[C---:B0-----:R-:W-:Y:S01]  /*0740*/  @P0 IMAD.WIDE.U32 R130, R4.reuse, 0x20, R130 ;  /* 0x0000002004820825 */ /* 0x041fe200078e0082 */
[----:B------:R1:W5:Y:S03]  /*0750*/  @P3 LD.E.128 R60, desc[UR6][R142.64] ;  /* 0x000000068e3c3980 */ /* 0x000366000c101d00 */
[C---:B------:R-:W-:Y:S01]  /*0760*/  @P0 IMAD.WIDE.U32 R144, R4.reuse, 0x20, R144 ;  /* 0x0000002004900825 */ /* 0x040fe200078e0090 */
[----:B------:R-:W-:Y:S01]  /*0770*/  @P0 IADD3 R4, PT, PT, R4, 0x80, RZ ;  /* 0x0000008004040810 */ /* 0x000fe20007ffe0ff */
[----:B------:R1:W5:Y:S04]  /*0780*/  @P3 LD.E.128 R64, desc[UR6][R142.64+0x10] ;  /* 0x000010068e403980 */ /* 0x000368000c101d00 */
        /* <DEDUP_REMOVED lines=33> */
.L_x_21082:
        /* <DEDUP_REMOVED lines=21> */
[----:B------:R-:W5:Y:S03]  /*0af0*/  @P0 LDG.E.128 R20, desc[UR6][R16.64] ;  /* 0x0000000610140981 */ /* 0x000f66000c1e1d00 */
[----:B------:R-:W-:Y:S01]  /*0b00*/  @P1 VIADD R4, R4, 0x80 ;  /* 0x0000008004041836 */ /* 0x000fe20000000000 */
[----:B------:R-:W5:Y:S02]  /*0b10*/  @P0 LDG.E.128 R24, desc[UR6][R16.64+0x10] ;  /* 0x0000100610180981 */ /* 0x000f64000c1e1d00 */
        /* <DEDUP_REMOVED lines=20> */
[----:B------:R-:W5:Y:S03]  /*0c60*/  @P2 LDG.E.128 R52, desc[UR6][R32.64] ;  /* 0x0000000620342981 */ /* 0x000f66000c1e1d00 */
[----:B------:R-:W-:Y:S01]  /*0c70*/  @P4 VIADD R4, R4, 0x80 ;  /* 0x0000008004044836 */ /* 0x000fe20000000000 */
[----:B------:R-:W5:Y:S02]  /*0c80*/  @P2 LDG.E.128 R56, desc[UR6][R32.64+0x10] ;  /* 0x0000100620382981 */ /* 0x000f64000c1e1d00 */
[----:B------:R-:W1:Y:S01]  /*0c90*/  @P6 LDC.64 R64, c[0x0][0x3e8] ;  /* 0x0000fa00ff406b82 */ /* 0x000e620000000a00 */
[----:B--2---:R-:W-:Y:S01]  /*0ca0*/  @P5 IMAD.WIDE.U32 R50, R4, 0x20, R50 ;  /* 0x0000002004325825 */ /* 0x004fe200078e0032 */
[----:B------:R-:W5:Y:S01]  /*0cb0*/  @P3 LDG.E.128 R224, desc[UR6][R34.64] ;  /* 0x0000000622e03981 */ /* 0x000f62000c1e1d00 */
[----:B------:R-:W-:-:S02]  /*0cc0*/  CS2R R114, SRZ ;  /* 0x0000000000727805 */ /* 0x000fc4000001ff00 */
[----:B------:R-:W-:Y:S02]  /*0cd0*/  CS2R R112, SRZ ;  /* 0x0000000000707805 */ /* 0x000fe4000001ff00 */
[----:B------:R-:W-:Y:S01]  /*0ce0*/  CS2R R110, SRZ ;  /* 0x00000000006e7805 */ /* 0x000fe2000001ff00 */
[----:B------:R2:W5:Y:S01]  /*0cf0*/  @P3 LDG.E.128 R220, desc[UR6][R34.64+0x10] ;  /* 0x0000100622dc3981 */ /* 0x000562000c1e1d00 */
        /* <DEDUP_REMOVED lines=13> */
[----:B------:R0:W5:Y:S01]  /*0dd0*/  @P4 LDG.E.128 R80, desc[UR6][R46.64+0x10] ;  /* 0x000010062e504981 */ /* 0x000162000c1e1d00 */
[----:B-1----:R-:W-:Y:S01]  /*0de0*/  @P6 IMAD.WIDE.U32 R4, R4, 0x20, R64 ;  /* 0x0000002004046825 */ /* 0x002fe200078e0040 */
[----:B------:R-:W-:-:S02]  /*0df0*/  CS2R R62, SRZ ;  /* 0x00000000003e7805 */ /* 0x000fc4000001ff00 */
[----:B------:R-:W5:Y:S04]  /*0e00*/  @P4 LDG.E.128 R92, desc[UR6][R48.64] ;  /* 0x00000006305c4981 */ /* 0x000f68000c1e1d00 */
[----:B------:R-:W5:Y:S04]  /*0e10*/  @P6 LDG.E.128 R140, desc[UR6][R4.64] ;  /* 0x00000006048c6981 */ /* 0x000f68000c1e1d00 */
[----:B------:R-:W5:Y:S01]  /*0e20*/  @P6 LDG.E.128 R144, desc[UR6][R4.64+0x10] ;  /* 0x0000100604906981 */ /* 0x000f62000c1e1d00 */
[----:B------:R-:W-:Y:S02]  /*0e30*/  CS2R R64, SRZ ;  /* 0x0000000000407805 */ /* 0x000fe4000001ff00 */
[----:B0-----:R-:W-:-:S02]  /*0e40*/  CS2R R46, SRZ ;  /* 0x00000000002e7805 */ /* 0x001fc4000001ff00 */
[----:B------:R-:W-:Y:S01]  /*0e50*/  CS2R R44, SRZ ;  /* 0x00000000002c7805 */ /* 0x000fe2000001ff00 */
[----:B------:R0:W5:Y:S01]  /*0e60*/  @P4 LDG.E.128 R96, desc[UR6][R48.64+0x10] ;  /* 0x0000100630604981 */ /* 0x000162000c1e1d00 */
[----:B------:R-:W-:Y:S02]  /*0e70*/  CS2R R32, SRZ ;  /* 0x0000000000207805 */ /* 0x000fe4000001ff00 */
[----:B------:R-:W-:Y:S02]  /*0e80*/  CS2R R30, SRZ ;  /* 0x00000000001e7805 */ /* 0x000fe4000001ff00 */
[----:B------:R-:W-:Y:S01]  /*0e90*/  CS2R R28, SRZ ;  /* 0x00000000001c7805 */ /* 0x000fe2000001ff00 */
[----:B------:R-:W5:Y:S01]  /*0ea0*/  @P5 LDG.E.128 R100, desc[UR6][R50.64] ;  /* 0x0000000632645981 */ /* 0x000f62000c1e1d00 */
[----:B------:R-:W-:Y:S02]  /*0eb0*/  CS2R R18, SRZ ;  /* 0x0000000000127805 */ /* 0x000fe4000001ff00 */
[----:B------:R-:W-:-:S02]  /*0ec0*/  CS2R R16, SRZ ;  /* 0x0000000000107805 */ /* 0x000fc4000001ff00 */
[----:B------:R-:W-:Y:S01]  /*0ed0*/  CS2R R14, SRZ ;  /* 0x00000000000e7805 */ /* 0x000fe2000001ff00 */
[----:B------:R1:W5:Y:S01]  /*0ee0*/  @P5 LDG.E.128 R104, desc[UR6][R50.64+0x10] ;  /* 0x0000100632685981 */ /* 0x000362000c1e1d00 */
[----:B------:R-:W-:Y:S02]  /*0ef0*/  @P6 CS2R R138, SRZ ;  /* 0x00000000008a6805 */ /* 0x000fe4000001ff00 */
[----:B0-----:R-:W-:Y:S02]  /*0f00*/  CS2R R48, SRZ ;  /* 0x0000000000307805 */ /* 0x001fe4000001ff00 */
[----:B------:R-:W-:Y:S01]  /*0f10*/  @P6 CS2R R136, SRZ ;  /* 0x0000000000886805 */ /* 0x000fe2000001ff00 */
[----:B------:R-:W5:Y:S01]  /*0f20*/  @P5 LDG.E.128 R116, desc[UR6][R60.64] ;  /* 0x000000063c745981 */ /* 0x000f62000c1e1d00 */
[----:B------:R-:W-:Y:S02]  /*0f30*/  @P6 CS2R R134, SRZ ;  /* 0x0000000000866805 */ /* 0x000fe4000001ff00 */
[----:B------:R-:W-:Y:S01]  /*0f40*/  @P6 CS2R R132, SRZ ;  /* 0x0000000000846805 */ /* 0x000fe2000001ff00 */
[----:B------:R0:W5:Y:S01]  /*0f50*/  @P5 LDG.E.128 R120, desc[UR6][R60.64+0x10] ;  /* 0x000010063c785981 */ /* 0x000162000c1e1d00 */
[----:B-1----:R-:W-:-:S03]  /*0f60*/  CS2R R50, SRZ ;  /* 0x0000000000327805 */ /* 0x002fc6000001ff00 */
[----:B------:R-:W5:Y:S04]  /*0f70*/  @P6 LDG.E.128 R124, desc[UR6][R12.64] ;  /* 0x000000060c7c6981 */ /* 0x000f68000c1e1d00 */
[----:B------:R1:W5:Y:S01]  /*0f80*/  @P6 LDG.E.128 R128, desc[UR6][R12.64+0x10] ;  /* 0x000010060c806981 */ /* 0x000362000c1e1d00 */
[----:B0-----:R-:W-:Y:S02]  /*0f90*/  CS2R R60, SRZ ;  /* 0x00000000003c7805 */ /* 0x001fe4000001ff00 */
[----:B-1----:R-:W-:-:S07]  /*0fa0*/  CS2R R12, SRZ ;  /* 0x00000000000c7805 */ /* 0x002fce000001ff00 */
.L_x_21083:
[----:B------:R-:W-:Y:S05]  /*0fb0*/  BSYNC.RECONVERGENT B0 ;  /* 0x0000000000007941 */ /* 0x000fea0003800200 */
.L_x_21081:
[----:B------:R-:W1:Y:S02]  /*0fc0*/  LDCU UR4, c[0x0][0x384] ;  /* 0x00007080ff0477ac */ /* 0x000e640008000800 */
[----:B-1----:R-:W-:-:S06]  /*0fd0*/  UISETP.GE.AND UP0, UPT, UR14, UR4, UPT ;  /* 0x000000040e00728c */ /* 0x002fcc000bf06270 */
[----:B------:R-:W-:-:S13]  /*0fe0*/  PLOP3.LUT P0, PT, PT, PT, UP0, 0x80, 0x8 ;  /* 0x000000000008781c */ /* 0x000fda0003f0f008 */
[----:B------:R-:W-:Y:S05]  /*0ff0*/  @P0 EXIT ;  /* 0x000000000000094d */ /* 0x000fea0003800000 */
[----:B0-----:R-:W-:Y:S01]  /*1000*/  IMAD.HI.U32 R5, R10, -0x2daee0ad, RZ ;  /* 0xd2511f530a057827 */ /* 0x001fe200078e00ff */
[----:B------:R-:W-:Y:S01]  /*1010*/  LOP3.LUT R150, R2, 0x7f, RZ, 0xc0, !PT ;  /* 0x0000007f02967812 */ /* 0x000fe200078ec0ff */
[----:B------:R-:W0:Y:S01]  /*1020*/  LDCU.64 UR4, c[0x0][0x3e0] ;  /* 0x00007c00ff0477ac */ /* 0x000e220008000a00 */
[----:B------:R-:W-:Y:S01]  /*1030*/  LOP3.LUT R6, R6, 0x3, RZ, 0xc0, !PT ;  /* 0x0000000306067812 */ /* 0x000fe200078ec0ff */
[C---:B------:R-:W-:Y:S01]  /*1040*/  IMAD.HI.U32 R4, R216.reuse, -0x326172a9, RZ ;  /* 0xcd9e8d57d8047827 */ /* 0x040fe200078e00ff */
[----:B------:R-:W-:Y:S01]  /*1050*/  LOP3.LUT R5, R5, UR9, RZ, 0x3c, !PT ;  /* 0x0000000905057c12 */ /* 0x000fe2000f8e3cff */
[----:B------:R-:W1:Y:S02]  /*1060*/  LDCU UR15, c[0x0][0x388] ;  /* 0x00007100ff0f77ac */ /* 0x000e640008000800 */
[----:B------:R-:W-:Y:S01]  /*1070*/  IMAD R8, R216, -0x326172a9, RZ ;  /* 0xcd9e8d57d8087824 */ /* 0x000fe200078e02ff */
[----:B------:R-:W-:Y:S01]  /*1080*/  LOP3.LUT R4, R9, UR8, R4, 0x96, !PT ;  /* 0x0000000809047c12 */ /* 0x000fe2000f8e9604 */
        /* <DEDUP_REMOVED lines=8> */
[----:B------:R-:W-:Y:S01]  /*1110*/  IMAD R149, R4, -0x2daee0ad, RZ ;  /* 0xd2511f5304957824 */ /* 0x000fe200078e02ff */
[----:B0-----:R-:W-:Y:S01]  /*1120*/  UISETP.NE.U32.AND UP0, UPT, UR4, URZ, UPT ;  /* 0x000000ff0400728c */ /* 0x001fe2000bf05070 */
[----:B------:R-:W-:-:S03]  /*1130*/  IMAD.HI.U32 R4, R7, -0x2daee0ad, RZ ;  /* 0xd2511f5307047827 */ /* 0x000fc600078e00ff */
[----:B------:R-:W-:Y:S01]  /*1140*/  UISETP.NE.AND.EX UP0, UPT, UR5, URZ, UPT, UP0 ;  /* 0x000000ff0500728c */ /* 0x000fe2000bf05300 */
        /* <DEDUP_REMOVED lines=31> */
[C---:B------:R-:W-:Y:S01]  /*1340*/  IMAD.HI.U32 R8, R5.reuse, -0x2daee0ad, RZ ;  /* 0xd2511f5305087827 */ /* 0x040fe200078e00ff */
[----:B------:R-:W-:Y:S02]  /*1350*/  LOP3.LUT R7, R148, UR10, R7, 0x96, !PT ;  /* 0x0000000a94077c12 */ /* 0x000fe4000f8e9607 */
[----:B------:R-:W-:Y:S01]  /*1360*/  VIADDMNMX R148, R150, -R0, RZ, !PT ;  /* 0x8000000096947246 */ /* 0x000fe200078001ff */
[----:B------:R-:W-:Y:S01]  /*1370*/  IMAD R5, R5, -0x2daee0ad, RZ ;  /* 0xd2511f5305057824 */ /* 0x000fe200078e02ff */
[----:B------:R-:W-:Y:S01]  /*1380*/  LOP3.LUT R8, R149, UR11, R8, 0x96, !PT ;  /* 0x0000000b95087c12 */ /* 0x000fe2000f8e9608 */
[----:B------:R-:W-:Y:S01]  /*1390*/  IMAD.HI.U32 R0, R7, -0x2daee0ad, RZ ;  /* 0xd2511f5307007827 */ /* 0x000fe200078e00ff */
[----:B------:R-:W-:Y:S01]  /*13a0*/  VIMNMX R148, PT, PT, R148, 0x20, PT ;  /* 0x0000002094947848 */ /* 0x000fe20003fe0100 */
[----:B------:R-:W3:Y:S02]  /*13b0*/  LDCU.64 UR10, c[0x0][0x3a0] ;  /* 0x00007400ff0a77ac */ /* 0x000ee40008000a00 */
[----:B------:R-:W-:Y:S01]  /*13c0*/  IMAD R3, R3, -0x20, R150 ;  /* 0xffffffe003037824 */ /* 0x000fe200078e0296 */
[----:B------:R-:W-:Y:S01]  /*13d0*/  LOP3.LUT R0, R5, UR17, R0, 0x96, !PT ;  /* 0x0000001105007c12 */ /* 0x000fe2000f8e9600 */
[----:B------:R-:W-:Y:S01]  /*13e0*/  IMAD.SHL.U32 R2, R2, 0x2, RZ ;  /* 0x0000000202027824 */ /* 0x000fe200078e00ff */
[----:B------:R-:W4:Y:S01]  /*13f0*/  LDCU UR17, c[0x0][0x400] ;  /* 0x00008000ff1177ac */ /* 0x000f220008000800 */
[----:B------:R-:W-:Y:S01]  /*1400*/  IMAD R149, R4, -0x326172a9, RZ ;  /* 0xcd9e8d5704957824 */ /* 0x000fe200078e02ff */
[----:B------:R-:W-:Y:S01]  /*1410*/  VIMNMX R5, PT, PT, RZ, R3, !PT ;  /* 0x00000003ff057248 */ /* 0x000fe20007fe0100 */
[----:B------:R-:W-:Y:S01]  /*1420*/  IMAD.HI.U32 R4, R8, -0x326172a9, RZ ;  /* 0xcd9e8d5708047827 */ /* 0x000fe200078e00ff */
[----:B------:R-:W-:-:S02]  /*1430*/  LOP3.LUT R3, R2, 0xffffff00, RZ, 0xc0, !PT ;  /* 0xffffff0002037812 */ /* 0x000fc400078ec0ff */
[----:B------:R-:W-:Y:S01]  /*1440*/  VIMNMX R2, PT, PT, R5, 0x20, PT ;  /* 0x0000002005027848 */ /* 0x000fe20003fe0100 */
[----:B------:R-:W-:Y:S01]  /*1450*/  IMAD R150, R8, -0x326172a9, RZ ;  /* 0xcd9e8d5708967824 */ /* 0x000fe200078e02ff */
[----:B------:R-:W-:Y:S01]  /*1460*/  LOP3.LUT R4, R149, UR28, R4, 0x96, !PT ;  /* 0x0000001c95047c12 */ /* 0x000fe2000f8e9604 */
[----:B------:R-:W-:Y:S01]  /*1470*/  IMAD R148, R148, 0x8, R3 ;  /* 0x0000000894947824 */ /* 0x000fe200078e0203 */
[----:B------:R-:W-:Y:S01]  /*1480*/  LEA R2, R2, R3, 0x3 ;  /* 0x0000000302027211 */ /* 0x000fe200078e18ff */
[----:B------:R-:W-:Y:S02]  /*1490*/  IMAD R7, R7, -0x2daee0ad, RZ ;  /* 0xd2511f5307077824 */ /* 0x000fe400078e02ff */
[----:B------:R-:W-:Y:S01]  /*14a0*/  IMAD.HI.U32 R8, R4, -0x2daee0ad, RZ ;  /* 0xd2511f5304087827 */ /* 0x000fe200078e00ff */
[----:B------:R-:W-:Y:S01]  /*14b0*/  I2FP.F32.U32 R148, R148 ;  /* 0x0000009400947245 */ /* 0x000fe20000201000 */
[----:B------:R1:W-:Y:S02]  /*14c0*/  STL [R1], R2 ;  /* 0x0000000201007387 */ /* 0x0003e40000100800 */
[----:B------:R-:W-:Y:S01]  /*14d0*/  IMAD.HI.U32 R5, R0, -0x326172a9, RZ ;  /* 0xcd9e8d5700057827 */ /* 0x000fe200078e00ff */
[----:B------:R-:W-:-:S03]  /*14e0*/  LOP3.LUT R8, R7, UR30, R8, 0x96, !PT ;  /* 0x0000001e07087c12 */ /* 0x000fc6000f8e9608 */
[----:B------:R-:W-:Y:S01]  /*14f0*/  IMAD R3, R4, -0x2daee0ad, RZ ;  /* 0xd2511f5304037824 */ /* 0x000fe200078e02ff */
[----:B------:R-:W-:Y:S01]  /*1500*/  LOP3.LUT R7, R150, UR29, R5, 0x96, !PT ;  /* 0x0000001d96077c12 */ /* 0x000fe2000f8e9605 */
[----:B------:R-:W-:Y:S01]  /*1510*/  IMAD.MOV.U32 R5, RZ, RZ, RZ ;  /* 0x000000ffff057224 */ /* 0x000fe200078e00ff */
[----:B-1----:R-:W1:Y:S01]  /*1520*/  MUFU.RCP R2, R148 ;  /* 0x0000009400027308 */ /* 0x002e620000001000 */
[----:B------:R-:W-:Y:S01]  /*1530*/  IMAD R4, R0, -0x326172a9, RZ ;  /* 0xcd9e8d5700047824 */ /* 0x000fe200078e02ff */
[----:B01234-:R1:W-:Y:S06]  /*1540*/  STL [R1+0x4], R2 ;  /* 0x0000040201007387 */ /* 0x01f3ec0000100800 */
.L_x_21689:
        /* <DEDUP_REMOVED lines=15> */
[----:B-1----:R-:W-:Y:S01]  /*1640*/  IMAD.U32 R2, RZ, RZ, UR5 ;  /* 0x00000005ff027e24 */ /* 0x002fe2000f8e00ff */
[----:B------:R-:W-:-:S04]  /*1650*/  @P1 LOP3.LUT R0, R0, 0x20, RZ, 0xfc, !PT ;  /* 0x0000002000001812 */ /* 0x000fc800078efcff */
[----:B0-----:R-:W-:Y:S02]  /*1660*/  LEA.HI.SX32 R2, R2, R214, 0x1d ;  /* 0x000000d602027211 */ /* 0x001fe400078feaff */
[----:B--2---:R-:W-:-:S03]  /*1670*/  @P0 R2UR UR18, R212 ;  /* 0x00000000d41202ca */ /* 0x004fc600000e0000 */
[----:B------:R-:W-:-:S10]  /*1680*/  IMAD.MOV.U32 R212, RZ, RZ, R2 ;  /* 0x000000ffffd47224 */ /* 0x000fd400078e0002 */
        /* <DEDUP_REMOVED lines=23> */
.L_x_42203:
[----:B------:R-:W-:Y:S05]  /*1800*/  BRX R156 -0x1810                                       (*"BRANCH_TARGETS .L_x_42204,.L_x_42205,.L_x_42206"*) ;  /* 0xffffffe49cfc7949 */ /* 0x000fea000383ffff */
.L_x_42206:
[----:B------:R-:W-:Y:S01]  /*1810*/  VIADD R157, R6, 0x1 ;  /* 0x00000001069d7836 */ /* 0x000fe20000000000 */
[----:B------:R-:W-:Y:S01]  /*1820*/  MOV R212, R3 ;  /* 0x0000000300d47202 */ /* 0x000fe20000000f00 */
[----:B------:R-:W-:Y:S01]  /*1830*/  IMAD.MOV.U32 R156, RZ, RZ, R7 ;  /* 0x000000ffff9c7224 */ /* 0x000fe200078e0007 */
[----:B------:R-:W-:Y:S06]  /*1840*/  BRA `(.L_x_21088) ;  /* 0x00000004003c7947 */ /* 0x000fec0003800000 */
.L_x_42204:
[----:B------:R-:W-:Y:S02]  /*1850*/  HFMA2 R157, -RZ, RZ, 0, 1.78813934326171875e-07 ;  /* 0x00000003ff9d7431 */ /* 0x000fe400000001ff */
[----:B------:R-:W-:Y:S02]  /*1860*/  IMAD.MOV.U32 R212, RZ, RZ, R3 ;  /* 0x000000ffffd47224 */ /* 0x000fe400078e0003 */
[----:B------:R-:W-:Y:S01]  /*1870*/  IMAD.MOV.U32 R156, RZ, RZ, R8 ;  /* 0x000000ffff9c7224 */ /* 0x000fe200078e0008 */
[----:B------:R-:W-:Y:S06]  /*1880*/  BRA `(.L_x_21088) ;  /* 0x00000004002c7947 */ /* 0x000fec0003800000 */
.L_x_42205:
        /* <DEDUP_REMOVED lines=12> */
.L_x_21090:
[----:B------:R-:W-:Y:S05]  /*1950*/  BSYNC.RECONVERGENT B2 ;  /* 0x0000000000027941 */ /* 0x000fea0003800200 */
.L_x_21089:
        /* <DEDUP_REMOVED lines=62> */
.L_x_21088:
[----:B------:R-:W-:Y:S05]  /*1d40*/  BSYNC.RECONVERGENT B1 ;  /* 0x0000000000017941 */ /* 0x000fea0003800200 */
.L_x_21087:
        /* <DEDUP_REMOVED lines=11> */
[----:B------:R-:W-:-:S02]  /*1e00*/  IMAD.MOV.U32 R158, RZ, RZ, R4 ;  /* 0x000000ffff9e7224 */ /* 0x000fc400078e0004 */
[----:B0-----:R-:W-:Y:S01]  /*1e10*/  FMUL.FTZ R156, R156, R213 ;  /* 0x000000d59c9c7220 */ /* 0x001fe20000410000 */
[----:B-1----:R-:W-:-:S04]  /*1e20*/  FSETP.GTU.FTZ.AND P0, PT, R6, R217, PT ;  /* 0x000000d90600720b */ /* 0x002fc80003f1c000 */
[----:B------:R-:W-:Y:S02]  /*1e30*/  FSEL R159, R156, RZ, !P0 ;  /* 0x000000ff9c9f7208 */ /* 0x000fe40004000000 */
[----:B------:R-:W-:-:S03]  /*1e40*/  PLOP3.LUT P0, PT, P0, PT, PT, 0x8, 0x80 ;  /* 0x000000000080781c */ /* 0x000fc6000070e170 */
[----:B------:R-:W-:Y:S01]  /*1e50*/  FFMA.FTZ R156, R159, R20, R148 ;  /* 0x000000149f9c7223 */ /* 0x000fe20000010094 */
[----:B------:R-:W-:-:S09]  /*1e60*/  HFMA2 R159, -RZ, RZ, 0, 1.1920928955078125e-07 ;  /* 0x00000002ff9f7431 */ /* 0x000fd200000001ff */
        /* <DEDUP_REMOVED lines=10> */
.L_x_21093:
        /* <DEDUP_REMOVED lines=12> */
.L_x_21095:
[----:B------:R-:W-:Y:S05]  /*1fd0*/  BSYNC.RECONVERGENT B2 ;  /* 0x0000000000027941 */ /* 0x000fea0003800200 */
.L_x_21094:
        /* <DEDUP_REMOVED lines=59> */
[----:B------:R-:W-:Y:S01]  /*2390*/  IMAD.MOV.U32 R158, RZ, RZ, R212 ;  /* 0x000000ffff9e7224 */ /* 0x000fe200078e00d4 */
[----:B------:R-:W-:Y:S01]  /*23a0*/  MOV R212, R6 ;  /* 0x0000000600d47202 */ /* 0x000fe20000000f00 */
[----:B------:R-:W-:-:S07]  /*23b0*/  IMAD.MOV.U32 R159, RZ, RZ, RZ ;  /* 0x000000ffff9f7224 */ /* 0x000fce00078e00ff */
.L_x_21092:
[----:B------:R-:W-:Y:S05]  /*23c0*/  BSYNC.RECONVERGENT B1 ;  /* 0x0000000000017941 */ /* 0x000fea0003800200 */
.L_x_21091:
        /* <DEDUP_REMOVED lines=22> */
.L_x_21098:
        /* <DEDUP_REMOVED lines=12> */
.L_x_21100:
[----:B------:R-:W-:Y:S05]  /*25f0*/  BSYNC.RECONVERGENT B2 ;  /* 0x0000000000027941 */ /* 0x000fea0003800200 */
.L_x_21099:
        /* <DEDUP_REMOVED lines=61> */
[----:B------:R-:W-:-:S07]  /*29d0*/  LOP3.LUT R7, R214, UR5, R159, 0x96, !PT ;  /* 0x00000005d6077c12 */ /* 0x000fce000f8e969f */
.L_x_21097:
[----:B------:R-:W-:Y:S05]  /*29e0*/  BSYNC.RECONVERGENT B1 ;  /* 0x0000000000017941 */ /* 0x000fea0003800200 */
.L_x_21096:
[----:B------:R-:W-:Y:S01]  /*29f0*/  I2FP.F32.U32 R3, R3 ;  /* 0x0000000300037245 */ /* 0x000fe20000201000 */
[----:B------:R-:W-:Y:S01]  /*2a00*/  IMAD.U32 R158, R161, 0x10000, RZ ;  /* 0x00010000a19e7824 */ /* 0x000fe200078e00ff */
[----:B------:R-:W-:Y:S01]  /*2a10*/  ISETP.NE.AND P2, PT, R160, 0x1, PT ;  /* 0x00000001a000780c */ /* 0x000fe20003f45270 */
[----:B------:R-:W-:Y:S02]  /*2a20*/  BSSY.RECONVERGENT B1, `(.L_x_21101) ;  /* 0x000005f000017945 */ /* 0x000fe40003800200 */
[----:B------:R-:W-:Y:S01]  /*2a30*/  FFMA.FTZ R6, R3, R252, 1.1641532182693481445e-10 ;  /* 0x2f00000003067423 */ /* 0x000fe200000100fc */
[----:B------:R-:W-:Y:S01]  /*2a40*/  FMUL.FTZ R158, R158, UR4 ;  /* 0x000000049e9e7c20 */ /* 0x000fe20008410000 */
[----:B------:R-:W-:-:S03]  /*2a50*/  PRMT R3, R161, 0x7632, R3 ;  /* 0x00007632a1037816 */ /* 0x000fc60000000003 */
[----:B------:R-:W-:Y:S01]  /*2a60*/  FMUL.FTZ R158, R158, R213 ;  /* 0x000000d59e9e7220 */ /* 0x000fe20000410000 */
[----:B------:R-:W-:Y:S01]  /*2a70*/  FSETP.GTU.FTZ.AND P1, PT, R6, R217, PT ;  /* 0x000000d90600720b */ /* 0x000fe20003f3c000 */
[----:B------:R-:W-:-:S03]  /*2a80*/  HFMA2 R6, -RZ, RZ, 0, 1.1920928955078125e-07 ;  /* 0x00000002ff067431 */ /* 0x000fc600000001ff */
        /* <DEDUP_REMOVED lines=13> */
.L_x_21103:
        /* <DEDUP_REMOVED lines=12> */
.L_x_21105:
[----:B------:R-:W-:Y:S05]  /*2c20*/  BSYNC.RECONVERGENT B2 ;  /* 0x0000000000027941 */ /* 0x000fea0003800200 */
.L_x_21104:
        /* <DEDUP_REMOVED lines=62> */
.L_x_21102:
[----:B------:R-:W-:Y:S05]  /*3010*/  BSYNC.RECONVERGENT B1 ;  /* 0x0000000000017941 */ /* 0x000fea0003800200 */
.L_x_21101:
[----:B------:R-:W-:Y:S01]  /*3020*/  I2FP.F32.U32 R159, R159 ;  /* 0x0000009f009f7245 */ /* 0x000fe20000201000 */
[----:B------:R-:W-:Y:S01]  /*3030*/  IMAD.U32 R3, R3, 0x10000, RZ ;  /* 0x0001000003037824 */ /* 0x000fe200078e00ff */
[----:B------:R-:W-:Y:S01]  /*3040*/  ISETP.NE.AND P3, PT, R6, 0x1, PT ;  /* 0x000000010600780c */ /* 0x000fe20003f65270 */
[----:B------:R-:W-:Y:S02]  /*3050*/  BSSY.RECONVERGENT B1, `(.L_x_21106) ;  /* 0x000005e000017945 */ /* 0x000fe40003800200 */
        /* <DEDUP_REMOVED lines=18> */
.L_x_21108:
        /* <DEDUP_REMOVED lines=12> */
.L_x_21110:
[----:B------:R-:W-:Y:S05]  /*3240*/  BSYNC.RECONVERGENT B2 ;  /* 0x0000000000027941 */ /* 0x000fea0003800200 */
.L_x_21109:
        /* <DEDUP_REMOVED lines=62> */
.L_x_21107:
[----:B------:R-:W-:Y:S05]  /*3630*/  BSYNC.RECONVERGENT B1 ;  /* 0x0000000000017941 */ /* 0x000fea0003800200 */
.L_x_21106:
        /* <DEDUP_REMOVED lines=23> */
.L_x_21113:
        /* <DEDUP_REMOVED lines=12> */
.L_x_21115:
[----:B------:R-:W-:Y:S05]  /*3870*/  BSYNC.RECONVERGENT B2 ;  /* 0x0000000000027941 */ /* 0x000fea0003800200 */
.L_x_21114:
        /* <DEDUP_REMOVED lines=62> */
.L_x_21112:
[----:B------:R-:W-:Y:S05]  /*3c60*/  BSYNC.RECONVERGENT B1 ;  /* 0x0000000000017941 */ /* 0x000fea0003800200 */
.L_x_21111:
        /* <DEDUP_REMOVED lines=22> */
.L_x_21118:
        /* <DEDUP_REMOVED lines=12> */
.L_x_21120:
[----:B------:R-:W-:Y:S05]  /*3e90*/  BSYNC.RECONVERGENT B2 ;  /* 0x0000000000027941 */ /* 0x000fea0003800200 */
.L_x_21119:
        /* <DEDUP_REMOVED lines=62> */
.L_x_21117:
[----:B------:R-:W-:Y:S05]  /*4280*/  BSYNC.RECONVERGENT B1 ;  /* 0x0000000000017941 */ /* 0x000fea0003800200 */
.L_x_21116:
[----:B------:R-:W-:Y:S01]  /*4290*/  I2FP.F32.U32 R3, R3 ;  /* 0x0000000300037245 */ /* 0x000fe20000201000 */
[----:B------:R-:W-:Y:S01]  /*42a0*/  BSSY.RECONVERGENT B1, `(.L_x_21121) ;  /* 0x0000063000017945 */ /* 0x000fe20003800200 */
[----:B------:R-:W-:-:S03]  /*42b0*/  ISETP.NE.AND P6, PT, R214, 0x1, PT ;  /* 0x00000001d600780c */ /* 0x000fc60003fc5270 */
[----:B------:R-:W-:Y:S01]  /*42c0*/  FFMA.FTZ R6, R3, R252, 1.1641532182693481445e-10 ;  /* 0x2f00000003067423 */ /* 0x000fe200000100fc */
[----:B------:R-:W-:-:S04]  /*42d0*/  IMAD.U32 R3, R163, 0x10000, RZ ;  /* 0x00010000a3037824 */ /* 0x000fc800078e00ff */
[----:B------:R-:W-:Y:S01]  /*42e0*/  FSETP.GTU.FTZ.AND P5, PT, R6, R217, PT ;  /* 0x000000d90600720b */ /* 0x000fe20003fbc000 */
[----:B------:R-:W-:Y:S01]  /*42f0*/  FMUL.FTZ R6, R3, UR4 ;  /* 0x0000000403067c20 */ /* 0x000fe20008410000 */
[----:B------:R-:W-:Y:S01]  /*4300*/  PRMT R3, R163, 0x7632, R3 ;  /* 0x00007632a3037816 */ /* 0x000fe20000000003 */
[----:B------:R-:W-:Y:S02]  /*4310*/  IMAD.MOV.U32 R163, RZ, RZ, R4 ;  /* 0x000000ffffa37224 */ /* 0x000fe400078e0004 */
[----:B------:R-:W-:-:S05]  /*4320*/  FMUL.FTZ R6, R6, R213 ;  /* 0x000000d506067220 */ /* 0x000fca0000410000 */
[----:B------:R-:W-:Y:S01]  /*4330*/  FSEL R215, R6, RZ, !P5 ;  /* 0x000000ff06d77208 */ /* 0x000fe20006800000 */
[----:B------:R-:W-:Y:S01]  /*4340*/  HFMA2 R6, -RZ, RZ, 0, 1.1920928955078125e-07 ;  /* 0x00000002ff067431 */ /* 0x000fe200000001ff */
        /* <DEDUP_REMOVED lines=11> */
.L_x_21123:
        /* <DEDUP_REMOVED lines=14> */
.L_x_21125:
[----:B------:R-:W-:Y:S05]  /*44e0*/  BSYNC.RECONVERGENT B2 ;  /* 0x0000000000027941 */ /* 0x000fea0003800200 */
.L_x_21124:
        /* <DEDUP_REMOVED lines=62> */
.L_x_21122:
[----:B------:R-:W-:Y:S05]  /*48d0*/  BSYNC.RECONVERGENT B1 ;  /* 0x0000000000017941 */ /* 0x000fea0003800200 */
.L_x_21121:
[----:B------:R-:W-:Y:S01]  /*48e0*/  I2FP.F32.U32 R163, R163 ;  /* 0x000000a300a37245 */ /* 0x000fe20000201000 */
[----:B------:R-:W-:-:S04]  /*48f0*/  IMAD.U32 R3, R3, 0x10000, RZ ;  /* 0x0001000003037824 */ /* 0x000fc800078e00ff */
[----:B------:R-:W-:Y:S01]  /*4900*/  FFMA.FTZ R252, R163, R252, 1.1641532182693481445e-10 ;  /* 0x2f000000a3fc7423 */ /* 0x000fe200000100fc */
[----:B------:R-:W-:-:S04]  /*4910*/  FMUL.FTZ R214, R3, UR4 ;  /* 0x0000000403d67c20 */ /* 0x000fc80008410000 */
[----:B------:R-:W-:Y:S01]  /*4920*/  FMUL.FTZ R214, R214, R213 ;  /* 0x000000d5d6d67220 */ /* 0x000fe20000410000 */
[----:B------:R-:W-:-:S04]  /*4930*/  FSETP.GTU.FTZ.AND P6, PT, R252, R217, PT ;  /* 0x000000d9fc00720b */ /* 0x000fc80003fdc000 */
[----:B------:R-:W-:Y:S02]  /*4940*/  FSEL R214, R214, RZ, !P6 ;  /* 0x000000ffd6d67208 */ /* 0x000fe40007000000 */
[----:B------:R-:W-:-:S03]  /*4950*/  PLOP3.LUT P6, PT, P6, PT, PT, 0x8, 0x80 ;  /* 0x000000000080781c */ /* 0x000fc600037ce170 */
[----:B------:R-:W-:Y:S01]  /*4960*/  FFMA.FTZ R163, R214, R27, R155 ;  /* 0x0000001bd6a37223 */ /* 0x000fe2000001009b */
[----:B------:R-:W-:Y:S09]  /*4970*/  BRA `(.L_x_21126) ;  /* 0x0000003000787947 */ /* 0x000ff20003800000 */
.L_x_21086:
        /* <DEDUP_REMOVED lines=16> */
.L_x_21129:
        /* <DEDUP_REMOVED lines=12> */
.L_x_21131:
[----:B------:R-:W-:Y:S05]  /*4b40*/  BSYNC.RECONVERGENT B2 ;  /* 0x0000000000027941 */ /* 0x000fea0003800200 */
.L_x_21130:
        /* <DEDUP_REMOVED lines=62> */
.L_x_21128:
[----:B------:R-:W-:Y:S05]  /*4f30*/  BSYNC.RECONVERGENT B1 ;  /* 0x0000000000017941 */ /* 0x000fea0003800200 */
.L_x_21127:
[----:B------:R-:W0:Y:S01]  /*4f40*/  LDC R252, c[0x0][0x404] ;  /* 0x00010100fffc7b82 */ /* 0x000e220000000800 */
[----:B------:R-:W-:Y:S01]  /*4f50*/  I2FP.F32.U32 R6, R156 ;  /* 0x0000009c00067245 */ /* 0x000fe20000201000 */
[----:B------:R-:W-:Y:S01]  /*4f60*/  IMAD.MOV.U32 R217, RZ, RZ, 0x2f800000 ;  /* 0x2f800000ffd97424 */ /* 0x000fe200078e00ff */
[----:B------:R-:W-:Y:S01]  /*4f70*/  ISETP.NE.AND P1, PT, R157, 0x1, PT ;  /* 0x000000019d00780c */ /* 0x000fe20003f25270 */
[----:B------:R-:W-:Y:S01]  /*4f80*/  BSSY.RECONVERGENT B1, `(.L_x_21132) ;  /* 0x0000062000017945 */ /* 0x000fe20003800200 */
[----:B------:R-:W-:Y:S01]  /*4f90*/  LOP3.LUT R0, R0, 0xfffffffd, RZ, 0xc0, !PT ;  /* 0xfffffffd00007812 */ /* 0x000fe200078ec0ff */
[----:B------:R-:W-:Y:S01]  /*4fa0*/  FFMA.FTZ R3, R6, R217, 1.1641532182693481445e-10 ;  /* 0x2f00000006037423 */ /* 0x000fe200000100d9 */
[----:B-----5:R-:W-:Y:S01]  /*4fb0*/  SHF.L.U32 R6, R160, 0x10, RZ ;  /* 0x00000010a0067819 */ /* 0x020fe200000006ff */
[----:B------:R-:W1:Y:S01]  /*4fc0*/  LDC R213, c[0x0][0x408] ;  /* 0x00010200ffd57b82 */ /* 0x000e620000000800 */
[----:B------:R-:W-:Y:S02]  /*4fd0*/  IMAD.MOV.U32 R159, RZ, RZ, 0x2 ;  /* 0x00000002ff9f7424 */ /* 0x000fe400078e00ff */
[----:B------:R-:W-:-:S02]  /*4fe0*/  IMAD.MOV.U32 R158, RZ, RZ, R4 ;  /* 0x000000ffff9e7224 */ /* 0x000fc400078e0004 */
[----:B------:R-:W-:Y:S01]  /*4ff0*/  FMUL.FTZ R6, R6, UR4 ;  /* 0x0000000406067c20 */ /* 0x000fe20008410000 */
[----:B0-----:R-:W-:Y:S02]  /*5000*/  FSETP.GTU.FTZ.AND P0, PT, R3, R252, PT ;  /* 0x000000fc0300720b */ /* 0x001fe40003f1c000 */
[----:B------:R-:W-:Y:S02]  /*5010*/  PRMT R3, R160, 0x7632, R3 ;  /* 0x00007632a0037816 */ /* 0x000fe40000000003 */
        /* <DEDUP_REMOVED lines=13> */
.L_x_21134:
        /* <DEDUP_REMOVED lines=12> */
.L_x_21136:
[----:B------:R-:W-:Y:S05]  /*51b0*/  BSYNC.RECONVERGENT B2 ;  /* 0x0000000000027941 */ /* 0x000fea0003800200 */
.L_x_21135:
        /* <DEDUP_REMOVED lines=59> */
[----:B------:R-:W-:Y:S01]  /*5570*/  IMAD.MOV.U32 R159, RZ, RZ, RZ ;  /* 0x000000ffff9f7224 */ /* 0x000fe200078e00ff */
[----:B------:R-:W-:Y:S01]  /*5580*/  MOV R158, R212 ;  /* 0x000000d4009e7202 */ /* 0x000fe20000000f00 */
[----:B------:R-:W-:-:S07]  /*5590*/  IMAD.MOV.U32 R212, RZ, RZ, R6 ;  /* 0x000000ffffd47224 */ /* 0x000fce00078e0006 */
.L_x_21133:
[----:B------:R-:W-:Y:S05]  /*55a0*/  BSYNC.RECONVERGENT B1 ;  /* 0x0000000000017941 */ /* 0x000fea0003800200 */
.L_x_21132:
[----:B------:R-:W-:Y:S01]  /*55b0*/  I2FP.F32.U32 R6, R158 ;  /* 0x0000009e00067245 */ /* 0x000fe20000201000 */
[----:B------:R-:W-:Y:S01]  /*55c0*/  BSSY.RECONVERGENT B1, `(.L_x_21137) ;  /* 0x000005f000017945 */ /* 0x000fe20003800200 */
[----:B------:R-:W-:Y:S01]  /*55d0*/  ISETP.NE.AND P2, PT, R159, 0x1, PT ;  /* 0x000000019f00780c */ /* 0x000fe20003f45270 */
[----:B------:R-:W-:Y:S01]  /*55e0*/  IMAD.MOV.U32 R160, RZ, RZ, 0x2 ;  /* 0x00000002ffa07424 */ /* 0x000fe200078e00ff */
[----:B------:R-:W-:Y:S01]  /*55f0*/  SHF.L.U32 R3, R3, 0x10, RZ ;  /* 0x0000001003037819 */ /* 0x000fe200000006ff */
[----:B------:R-:W-:-:S04]  /*5600*/  FFMA.FTZ R157, R6, R217, 1.1641532182693481445e-10 ;  /* 0x2f000000069d7423 */ /* 0x000fc800000100d9 */
[----:B------:R-:W-:Y:S01]  /*5610*/  FMUL.FTZ R6, R3, UR4 ;  /* 0x0000000403067c20 */ /* 0x000fe20008410000 */
[----:B------:R-:W-:Y:S01]  /*5620*/  FSETP.GTU.FTZ.AND P1, PT, R157, R252, PT ;  /* 0x000000fc9d00720b */ /* 0x000fe20003f3c000 */
[----:B------:R-:W-:Y:S02]  /*5630*/  IMAD.MOV.U32 R3, RZ, RZ, R4 ;  /* 0x000000ffff037224 */ /* 0x000fe400078e0004 */
[----:B------:R-:W-:Y:S01]  /*5640*/  FMUL.FTZ R6, R6, R213 ;  /* 0x000000d506067220 */ /* 0x000fe20000410000 */
        /* <DEDUP_REMOVED lines=11> */
.L_x_21139:
        /* <DEDUP_REMOVED lines=12> */
.L_x_21141:
[----:B------:R-:W-:Y:S05]  /*57c0*/  BSYNC.RECONVERGENT B2 ;  /* 0x0000000000027941 */ /* 0x000fea0003800200 */
.L_x_21140:
        /* <DEDUP_REMOVED lines=62> */
.L_x_21138:
[----:B------:R-:W-:Y:S05]  /*5bb0*/  BSYNC.RECONVERGENT B1 ;  /* 0x0000000000017941 */ /* 0x000fea0003800200 */
.L_x_21137:
[----:B------:R-:W-:Y:S01]  /*5bc0*/  I2FP.F32.U32 R6, R3 ;  /* 0x0000000300067245 */ /* 0x000fe20000201000 */
[----:B------:R-:W-:Y:S01]  /*5bd0*/  BSSY.RECONVERGENT B1, `(.L_x_21142) ;  /* 0x0000060000017945 */ /* 0x000fe20003800200 */
[----:B------:R-:W-:Y:S01]  /*5be0*/  ISETP.NE.AND P3, PT, R160, 0x1, PT ;  /* 0x00000001a000780c */ /* 0x000fe20003f65270 */
[----:B------:R-:W-:Y:S02]  /*5bf0*/  IMAD.MOV.U32 R159, RZ, RZ, R4 ;  /* 0x000000ffff9f7224 */ /* 0x000fe400078e0004 */
[----:B------:R-:W-:-:S05]  /*5c00*/  FFMA.FTZ R3, R6, R217, 1.1641532182693481445e-10 ;  /* 0x2f00000006037423 */ /* 0x000fca00000100d9 */
[----:B------:R-:W-:Y:S02]  /*5c10*/  FSETP.GTU.FTZ.AND P2, PT, R3, R252, PT ;  /* 0x000000fc0300720b */ /* 0x000fe40003f5c000 */
[----:B------:R-:W-:Y:S02]  /*5c20*/  SHF.L.U32 R3, R161, 0x10, RZ ;  /* 0x00000010a1037819 */ /* 0x000fe400000006ff */
[----:B------:R-:W-:-:S03]  /*5c30*/  PLOP3.LUT P1, PT, P2, PT, PT, 0x8, 0x80 ;  /* 0x000000000080781c */ /* 0x000fc6000172e170 */
[----:B------:R-:W-:Y:S01]  /*5c40*/  FMUL.FTZ R6, R3, UR4 ;  /* 0x0000000403067c20 */ /* 0x000fe20008410000 */
[----:B------:R-:W-:-:S03]  /*5c50*/  PRMT R3, R161, 0x7632, R3 ;  /* 0x00007632a1037816 */ /* 0x000fc60000000003 */
[----:B------:R-:W-:-:S05]  /*5c60*/  FMUL.FTZ R6, R6, R213 ;  /* 0x000000d506067220 */ /* 0x000fca0000410000 */
[----:B------:R-:W-:Y:S01]  /*5c70*/  FSEL R158, R6, RZ, !P2 ;  /* 0x000000ff069e7208 */ /* 0x000fe20005000000 */
[----:B------:R-:W-:Y:S01]  /*5c80*/  IMAD.MOV.U32 R6, RZ, RZ, 0x2 ;  /* 0x00000002ff067424 */ /* 0x000fe200078e00ff */
        /* <DEDUP_REMOVED lines=9> */
.L_x_21144:
        /* <DEDUP_REMOVED lines=12> */
.L_x_21146:
[----:B------:R-:W-:Y:S05]  /*5de0*/  BSYNC.RECONVERGENT B2 ;  /* 0x0000000000027941 */ /* 0x000fea0003800200 */
.L_x_21145:
        /* <DEDUP_REMOVED lines=62> */
.L_x_21143:
[----:B------:R-:W-:Y:S05]  /*61d0*/  BSYNC.RECONVERGENT B1 ;  /* 0x0000000000017941 */ /* 0x000fea0003800200 */
.L_x_21142:
[----:B------:R-:W-:Y:S01]  /*61e0*/  I2FP.F32.U32 R160, R159 ;  /* 0x0000009f00a07245 */ /* 0x000fe20000201000 */
[----:B------:R-:W-:Y:S01]  /*61f0*/  BSSY.RECONVERGENT B1, `(.L_x_21147) ;  /* 0x000005f000017945 */ /* 0x000fe20003800200 */
[----:B------:R-:W-:Y:S02]  /*6200*/  ISETP.NE.AND P4, PT, R6, 0x1, PT ;  /* 0x000000010600780c */ /* 0x000fe40003f85270 */
[----:B------:R-:W-:Y:S01]  /*6210*/  SHF.L.U32 R3, R3, 0x10, RZ ;  /* 0x0000001003037819 */ /* 0x000fe200000006ff */
[----:B------:R-:W-:-:S04]  /*6220*/  FFMA.FTZ R159, R160, R217, 1.1641532182693481445e-10 ;  /* 0x2f000000a09f7423 */ /* 0x000fc800000100d9 */
[----:B------:R-:W-:Y:S01]  /*6230*/  FMUL.FTZ R160, R3, UR4 ;  /* 0x0000000403a07c20 */ /* 0x000fe20008410000 */
[----:B------:R-:W-:Y:S01]  /*6240*/  FSETP.GTU.FTZ.AND P3, PT, R159, R252, PT ;  /* 0x000000fc9f00720b */ /* 0x000fe20003f7c000 */
[----:B------:R-:W-:Y:S02]  /*6250*/  IMAD.MOV.U32 R3, RZ, RZ, R4 ;  /* 0x000000ffff037224 */ /* 0x000fe400078e0004 */
[----:B------:R-:W-:Y:S01]  /*6260*/  FMUL.FTZ R159, R160, R213 ;  /* 0x000000d5a09f7220 */ /* 0x000fe20000410000 */
[----:B------:R-:W-:Y:S01]  /*6270*/  PLOP3.LUT P2, PT, P3, PT, PT, 0x8, 0x80 ;  /* 0x000000000080781c */ /* 0x000fe20001f4e170 */
[----:B------:R-:W-:-:S03]  /*6280*/  IMAD.MOV.U32 R160, RZ, RZ, 0x2 ;  /* 0x00000002ffa07424 */ /* 0x000fc600078e00ff */
        /* <DEDUP_REMOVED lines=10> */
.L_x_21149:
        /* <DEDUP_REMOVED lines=12> */
.L_x_21151:
[----:B------:R-:W-:Y:S05]  /*63f0*/  BSYNC.RECONVERGENT B2 ;  /* 0x0000000000027941 */ /* 0x000fea0003800200 */
.L_x_21150:
        /* <DEDUP_REMOVED lines=62> */
.L_x_21148:
[----:B------:R-:W-:Y:S05]  /*67e0*/  BSYNC.RECONVERGENT B1 ;  /* 0x0000000000017941 */ /* 0x000fea0003800200 */
.L_x_21147:
        /* <DEDUP_REMOVED lines=9> */
[----:B------:R-:W-:Y:S01]  /*6880*/  PRMT R6, R162, 0x7632, R6 ;  /* 0x00007632a2067816 */ /* 0x000fe20000000006 */
        /* <DEDUP_REMOVED lines=12> */
.L_x_21154:
        /* <DEDUP_REMOVED lines=12> */
.L_x_21156:
[----:B------:R-:W-:Y:S05]  /*6a10*/  BSYNC.RECONVERGENT B2 ;  /* 0x0000000000027941 */ /* 0x000fea0003800200 */
.L_x_21155:
        /* <DEDUP_REMOVED lines=62> */
.L_x_21153:
[----:B------:R-:W-:Y:S05]  /*6e00*/  BSYNC.RECONVERGENT B1 ;  /* 0x0000000000017941 */ /* 0x000fea0003800200 */
.L_x_21152:
        /* <DEDUP_REMOVED lines=21> */
.L_x_21159:
        /* <DEDUP_REMOVED lines=12> */
.L_x_21161:
[----:B------:R-:W-:Y:S05]  /*7020*/  BSYNC.RECONVERGENT B2 ;  /* 0x0000000000027941 */ /* 0x000fea0003800200 */
.L_x_21160:
        /* <DEDUP_REMOVED lines=62> */
.L_x_21158:
[----:B------:R-:W-:Y:S05]  /*7410*/  BSYNC.RECONVERGENT B1 ;  /* 0x0000000000017941 */ /* 0x000fea0003800200 */
.L_x_21157:
        /* <DEDUP_REMOVED lines=22> */
.L_x_21164:
        /* <DEDUP_REMOVED lines=14> */
.L_x_21166:
[----:B------:R-:W-:Y:S05]  /*7660*/  BSYNC.RECONVERGENT B2 ;  /* 0x0000000000027941 */ /* 0x000fea0003800200 */
.L_x_21165:
        /* <DEDUP_REMOVED lines=62> */
.L_x_21163:
[----:B------:R-:W-:Y:S05]  /*7a50*/  BSYNC.RECONVERGENT B1 ;  /* 0x0000000000017941 */ /* 0x000fea0003800200 */
.L_x_21162:
[----:B------:R-:W-:Y:S01]  /*7a60*/  I2FP.F32.U32 R160, R160 ;  /* 0x000000a000a07245 */ /* 0x000fe20000201000 */
[----:B------:R-:W-:Y:S01]  /*7a70*/  FMUL.FTZ R156, R156, R20 ;  /* 0x000000149c9c7220 */ /* 0x000fe20000410000 */
[----:B------:R-:W-:Y:S01]  /*7a80*/  SHF.L.U32 R163, R163, 0x10, RZ ;  /* 0x00000010a3a37819 */ /* 0x000fe200000006ff */
[----:B------:R-:W-:Y:S01]  /*7a90*/  FMUL.FTZ R157, R157, R21 ;  /* 0x000000159d9d7220 */ /* 0x000fe20000410000 */
[----:B------:R-:W-:Y:S01]  /*7aa0*/  FMUL.FTZ R158, R158, R22 ;  /* 0x000000169e9e7220 */ /* 0x000fe20000410000 */
[----:B------:R-:W-:Y:S01]  /*7ab0*/  FFMA.FTZ R217, R160, R217, 1.1641532182693481445e-10 ;  /* 0x2f000000a0d97423 */ /* 0x000fe200000100d9 */
[----:B------:R-:W-:Y:S01]  /*7ac0*/  FMUL.FTZ R159, R159, R23 ;  /* 0x000000179f9f7220 */ /* 0x000fe20000410000 */
[----:B------:R-:W-:Y:S01]  /*7ad0*/  FMUL.FTZ R160, R163, UR4 ;  /* 0x00000004a3a07c20 */ /* 0x000fe20008410000 */
[----:B------:R-:W-:Y:S01]  /*7ae0*/  FMUL.FTZ R161, R161, R25 ;  /* 0x00000019a1a17220 */ /* 0x000fe20000410000 */
[----:B------:R-:W-:Y:S01]  /*7af0*/  FMUL.FTZ R162, R162, R26 ;  /* 0x0000001aa2a27220 */ /* 0x000fe20000410000 */
[----:B------:R-:W-:Y:S01]  /*7b00*/  FSETP.GTU.FTZ.AND P6, PT, R217, R252, PT ;  /* 0x000000fcd900720b */ /* 0x000fe20003fdc000 */
[----:B------:R-:W-:-:S05]  /*7b10*/  FMUL.FTZ R160, R160, R213 ;  /* 0x000000d5a0a07220 */ /* 0x000fca0000410000 */
[----:B------:R-:W-:Y:S01]  /*7b20*/  FSEL R214, R160, RZ, !P6 ;  /* 0x000000ffa0d67208 */ /* 0x000fe20007000000 */
[----:B------:R-:W-:Y:S01]  /*7b30*/  FMUL.FTZ R160, R3, R24 ;  /* 0x0000001803a07220 */ /* 0x000fe20000410000 */
[----:B------:R-:W-:-:S03]  /*7b40*/  PLOP3.LUT P6, PT, P6, PT, PT, 0x8, 0x80 ;  /* 0x000000000080781c */ /* 0x000fc600037ce170 */
[----:B------:R-:W-:-:S10]  /*7b50*/  FMUL.FTZ R163, R214, R27 ;  /* 0x0000001bd6a37220 */ /* 0x000fd40000410000 */
.L_x_21126:
[----:B------:R-:W0:Y:S01]  /*7b60*/  LDC.64 R214, c[0x0][0x3a8] ;  /* 0x0000ea00ffd67b82 */ /* 0x000e220000000a00 */
[----:B------:R-:W-:Y:S02]  /*7b70*/  SEL R3, RZ, 0x1000000, !P6 ;  /* 0x01000000ff037807 */ /* 0x000fe40007000000 */
[----:B------:R-:W-:Y:S02]  /*7b80*/  SEL R213, RZ, 0x10000, !P5 ;  /* 0x00010000ffd57807 */ /* 0x000fe40006800000 */
[----:B------:R-:W-:Y:S02]  /*7b90*/  SEL R218, RZ, 0x100, !P4 ;  /* 0x00000100ffda7807 */ /* 0x000fe40006000000 */
[----:B------:R-:W-:Y:S02]  /*7ba0*/  LOP3.LUT P6, RZ, R0, 0x2, RZ, 0xc0, !PT ;  /* 0x0000000200ff7812 */ /* 0x000fe400078cc0ff */
[----:B------:R-:W-:Y:S02]  /*7bb0*/  LOP3.LUT R218, R218, R3, R213, 0xfe, !PT ;  /* 0x00000003dada7212 */ /* 0x000fe400078efed5 */
[----:B------:R-:W-:-:S02]  /*7bc0*/  SEL R3, RZ, 0x1, !P3 ;  /* 0x00000001ff037807 */ /* 0x000fc40005800000 */
[----:B------:R-:W-:Y:S01]  /*7bd0*/  SEL R213, RZ, 0x1000000, !P2 ;  /* 0x01000000ffd57807 */ /* 0x000fe20005000000 */
[----:B0-----:R-:W-:-:S05]  /*7be0*/  IMAD.WIDE.U32 R214, R2, 0x20, R214 ;  /* 0x0000002002d67825 */ /* 0x001fca00078e00d6 */
[----:B------:R-:W-:Y:S04]  /*7bf0*/  STG.E.128 desc[UR6][R214.64], R156 ;  /* 0x0000009cd6007986 */ /* 0x000fe8000c101d06 */
[----:B------:R0:W-:Y:S02]  /*7c00*/  STG.E.128 desc[UR6][R214.64+0x10], R160 ;  /* 0x000010a0d6007986 */ /* 0x0001e4000c101d06 */
[----:B0-----:R-:W-:Y:S02]  /*7c10*/  LOP3.LUT R215, R218, R3, RZ, 0xfc, !PT ;  /* 0x00000003dad77212 */ /* 0x001fe400078efcff */
[----:B------:R-:W-:Y:S02]  /*7c20*/  SEL R218, RZ, 0x10000, !P1 ;  /* 0x00010000ffda7807 */ /* 0x000fe40004800000 */
[----:B------:R-:W-:-:S04]  /*7c30*/  SEL R3, RZ, 0x100, !P0 ;  /* 0x00000100ff037807 */ /* 0x000fc80004000000 */
[----:B------:R-:W-:Y:S02]  /*7c40*/  LOP3.LUT R3, R3, R213, R218, 0xfe, !PT ;  /* 0x000000d503037212 */ /* 0x000fe400078efeda */
[----:B------:R-:W-:-:S04]  /*7c50*/  SEL R218, RZ, 0x1, !P6 ;  /* 0x00000001ffda7807 */ /* 0x000fc80007000000 */
[----:B------:R-:W-:Y:S01]  /*7c60*/  LOP3.LUT R214, R3, R218, RZ, 0xfc, !PT ;  /* 0x000000da03d67212 */ /* 0x000fe200078efcff */
[----:B------:R-:W-:Y:S01]  /*7c70*/  IMAD.MOV.U32 R3, RZ, RZ, R212 ;  /* 0x000000ffff037224 */ /* 0x000fe200078e00d4 */
[----:B------:R-:W0:Y:S01]  /*7c80*/  LDC.64 R218, c[0x0][0x3b0] ;  /* 0x0000ec00ffda7b82 */ /* 0x000e220000000a00 */
[C---:B------:R-:W-:Y:S02]  /*7c90*/  VIADD R212, R2.reuse, 0x80 ;  /* 0x0000008002d47836 */ /* 0x040fe40000000000 */
[----:B0-----:R-:W-:-:S05]  /*7ca0*/  IMAD.WIDE.U32 R218, R2, 0x8, R218 ;  /* 0x0000000802da7825 */ /* 0x001fca00078e00da */
[----:B------:R0:W-:Y:S02]  /*7cb0*/  STG.E.64 desc[UR6][R218.64], R214 ;  /* 0x000000d6da007986 */ /* 0x0001e4000c101b06 */
.L_x_21085:
[----:B------:R-:W-:Y:S05]  /*7cc0*/  BSYNC.RECONVERGENT B0 ;  /* 0x0000000000007941 */ /* 0x000fea0003800200 */
.L_x_21084:
        /* <DEDUP_REMOVED lines=8> */
[----:B------:R-:W2:Y:S02]  /*7d50*/  @P0 LDC.64 R164, c[0x0][0x3a0] ;  /* 0x0000e800ffa40b82 */ /* 0x000ea40000000a00 */
[----:B--2---:R-:W-:-:S05]  /*7d60*/  @P0 IMAD.WIDE.U32 R164, R212, 0x20, R164 ;  /* 0x00000020d4a40825 */ /* 0x004fca00078e00a4 */
[----:B------:R-:W5:Y:S04]  /*7d70*/  @P0 LDG.E.128 R148, desc[UR6][R164.64] ;  /* 0x00000006a4940981 */ /* 0x000f68000c1e1d00 */
[----:B------:R1:W5:Y:S02]  /*7d80*/  @P0 LDG.E.128 R152, desc[UR6][R164.64+0x10] ;  /* 0x00001006a4980981 */ /* 0x000364000c1e1d00 */
[----:B-1----:R-:W-:-:S05]  /*7d90*/  IMAD.WIDE.U32 R164, R212, 0x10, R166 ;  /* 0x00000010d4a47825 */ /* 0x002fca00078e00a6 */
[----:B------:R1:W5:Y:S01]  /*7da0*/  LDG.E.128 R168, desc[UR6][R164.64] ;  /* 0x00000006a4a87981 */ /* 0x000362000c1e1d00 */
[----:B------:R-:W-:Y:S05]  /*7db0*/  @!P0 BRA `(.L_x_21169) ;  /* 0x0000003000888947 */ /* 0x000fea0003800000 */
[----:B------:R-:W-:Y:S01]  /*7dc0*/  ISETP.NE.AND P0, PT, R6, 0x1, PT ;  /* 0x000000010600780c */ /* 0x000fe20003f05270 */
[----:B------:R-:W-:Y:S01]  /*7dd0*/  BSSY.RECONVERGENT B1, `(.L_x_21170) ;  /* 0x000005a000017945 */ /* 0x000fe20003800200 */
[----:B------:R-:W-:Y:S02]  /*7de0*/  HFMA2 R166, -RZ, RZ, 0, 1.1920928955078125e-07 ;  /* 0x00000002ffa67431 */ /* 0x000fe400000001ff */
[----:B-1----:R-:W-:Y:S02]  /*7df0*/  IMAD.MOV.U32 R164, RZ, RZ, R4 ;  /* 0x000000ffffa47224 */ /* 0x002fe400078e0004 */
        /* <DEDUP_REMOVED lines=12> */
.L_x_21172:
        /* <DEDUP_REMOVED lines=12> */
.L_x_21174:
[----:B------:R-:W-:Y:S05]  /*7f80*/  BSYNC.RECONVERGENT B2 ;  /* 0x0000000000027941 */ /* 0x000fea0003800200 */
.L_x_21173:
        /* <DEDUP_REMOVED lines=62> */
.L_x_21171:
[----:B------:R-:W-:Y:S05]  /*8370*/  BSYNC.RECONVERGENT B1 ;  /* 0x0000000000017941 */ /* 0x000fea0003800200 */
.L_x_21170:
[----:B------:R-:W1:Y:S01]  /*8380*/  LDC R217, c[0x0][0x408] ;  /* 0x00010200ffd97b82 */ /* 0x000e620000000800 */
[----:B------:R-:W-:Y:S01]  /*8390*/  I2FP.F32.U32 R3, R164 ;  /* 0x000000a400037245 */ /* 0x000fe20000201000 */
[----:B0-----:R-:W-:Y:S01]  /*83a0*/  IMAD.MOV.U32 R218, RZ, RZ, 0x2f800000 ;  /* 0x2f800000ffda7424 */ /* 0x001fe200078e00ff */
[----:B-----5:R-:W-:Y:S01]  /*83b0*/  SHF.L.U32 R6, R168, 0x10, RZ ;  /* 0x00000010a8067819 */ /* 0x020fe200000006ff */
[----:B------:R-:W-:Y:S01]  /*83c0*/  BSSY.RECONVERGENT B1, `(.L_x_21175) ;  /* 0x0000063000017945 */ /* 0x000fe20003800200 */
[----:B------:R-:W-:Y:S01]  /*83d0*/  ISETP.NE.AND P1, PT, R166, 0x1, PT ;  /* 0x00000001a600780c */ /* 0x000fe20003f25270 */
[----:B------:R-:W-:Y:S01]  /*83e0*/  FFMA.FTZ R3, R3, R218, 1.1641532182693481445e-10 ;  /* 0x2f00000003037423 */ /* 0x000fe200000100da */
[----:B------:R-:W-:Y:S01]  /*83f0*/  LOP3.LUT R0, R0, 0xfffffffd, RZ, 0xc0, !PT ;  /* 0xfffffffd00007812 */ /* 0x000fe200078ec0ff */
[----:B------:R-:W0:Y:S01]  /*8400*/  LDC R252, c[0x0][0x404] ;  /* 0x00010100fffc7b82 */ /* 0x000e220000000800 */
[----:B------:R-:W-:-:S04]  /*8410*/  FMUL.FTZ R6, R6, UR4 ;  /* 0x0000000406067c20 */ /* 0x000fc80008410000 */
[----:B-1----:R-:W-:Y:S01]  /*8420*/  FMUL.FTZ R6, R6, R217 ;  /* 0x000000d906067220 */ /* 0x002fe20000410000 */
[----:B0-----:R-:W-:Y:S02]  /*8430*/  FSETP.GTU.FTZ.AND P0, PT, R3, R252, PT ;  /* 0x000000fc0300720b */ /* 0x001fe40003f1c000 */
[----:B------:R-:W-:Y:S02]  /*8440*/  PRMT R3, R168, 0x7632, R3 ;  /* 0x00007632a8037816 */ /* 0x000fe40000000003 */
        /* <DEDUP_REMOVED lines=15> */
.L_x_21177:
        /* <DEDUP_REMOVED lines=12> */
.L_x_21179:
[----:B------:R-:W-:Y:S05]  /*8600*/  BSYNC.RECONVERGENT B2 ;  /* 0x0000000000027941 */ /* 0x000fea0003800200 */
.L_x_21178:
        /* <DEDUP_REMOVED lines=62> */
.L_x_21176:
[----:B------:R-:W-:Y:S05]  /*89f0*/  BSYNC.RECONVERGENT B1 ;  /* 0x0000000000017941 */ /* 0x000fea0003800200 */
.L_x_21175:
[----:B------:R-:W-:Y:S01]  /*8a00*/  I2FP.F32.U32 R165, R165 ;  /* 0x000000a500a57245 */ /* 0x000fe20000201000 */
[----:B------:R-:W-:Y:S01]  /*8a10*/  BSSY.RECONVERGENT B1, `(.L_x_21180) ;  /* 0x0000060000017945 */ /* 0x000fe20003800200 */
[----:B------:R-:W-:Y:S01]  /*8a20*/  SHF.L.U32 R3, R3, 0x10, RZ ;  /* 0x0000001003037819 */ /* 0x000fe200000006ff */
[----:B------:R-:W-:Y:S01]  /*8a30*/  IMAD.MOV.U32 R168, RZ, RZ, 0x2 ;  /* 0x00000002ffa87424 */ /* 0x000fe200078e00ff */
[----:B------:R-:W-:Y:S01]  /*8a40*/  ISETP.NE.AND P1, PT, R6, 0x1, PT ;  /* 0x000000010600780c */ /* 0x000fe20003f25270 */
[----:B------:R-:W-:Y:S02]  /*8a50*/  FFMA.FTZ R165, R165, R218, 1.1641532182693481445e-10 ;  /* 0x2f000000a5a57423 */ /* 0x000fe400000100da */
[----:B------:R-:W-:Y:S01]  /*8a60*/  FMUL.FTZ R166, R3, UR4 ;  /* 0x0000000403a67c20 */ /* 0x000fe20008410000 */
[----:B------:R-:W-:Y:S02]  /*8a70*/  IMAD.MOV.U32 R3, RZ, RZ, R4 ;  /* 0x000000ffff037224 */ /* 0x000fe400078e0004 */
[----:B------:R-:W-:Y:S01]  /*8a80*/  FSETP.GTU.FTZ.AND P0, PT, R165, R252, PT ;  /* 0x000000fca500720b */ /* 0x000fe20003f1c000 */
[----:B------:R-:W-:-:S05]  /*8a90*/  FMUL.FTZ R166, R166, R217 ;  /* 0x000000d9a6a67220 */ /* 0x000fca0000410000 */
        /* <DEDUP_REMOVED lines=12> */
.L_x_21182:
        /* <DEDUP_REMOVED lines=12> */
.L_x_21184:
[----:B------:R-:W-:Y:S05]  /*8c20*/  BSYNC.RECONVERGENT B2 ;  /* 0x0000000000027941 */ /* 0x000fea0003800200 */
.L_x_21183:
        /* <DEDUP_REMOVED lines=62> */
.L_x_21181:
[----:B------:R-:W-:Y:S05]  /*9010*/  BSYNC.RECONVERGENT B1 ;  /* 0x0000000000017941 */ /* 0x000fea0003800200 */
.L_x_21180:
        /* <DEDUP_REMOVED lines=8> */
[----:B------:R-:W-:-:S04]  /*90a0*/  PRMT R3, R169, 0x7632, R3 ;  /* 0x00007632a9037816 */ /* 0x000fc80000000003 */
[----:B------:R-:W-:Y:S01]  /*90b0*/  FSEL R167, R6, RZ, !P1 ;  /* 0x000000ff06a77208 */ /* 0x000fe20004800000 */
[----:B------:R-:W-:Y:S01]  /*90c0*/  IMAD.MOV.U32 R6, RZ, RZ, 0x2 ;  /* 0x00000002ff067424 */ /* 0x000fe200078e00ff */
        /* <DEDUP_REMOVED lines=12> */
.L_x_21187:
        /* <DEDUP_REMOVED lines=12> */
.L_x_21189:
[----:B------:R-:W-:Y:S05]  /*9250*/  BSYNC.RECONVERGENT B2 ;  /* 0x0000000000027941 */ /* 0x000fea0003800200 */
.L_x_21188:
        /* <DEDUP_REMOVED lines=62> */
.L_x_21186:
[----:B------:R-:W-:Y:S05]  /*9640*/  BSYNC.RECONVERGENT B1 ;  /* 0x0000000000017941 */ /* 0x000fea0003800200 */
.L_x_21185:
        /* <DEDUP_REMOVED lines=22> */
.L_x_21192:
        /* <DEDUP_REMOVED lines=12> */
.L_x_21194:
[----:B------:R-:W-:Y:S05]  /*9870*/  BSYNC.RECONVERGENT B2 ;  /* 0x0000000000027941 */ /* 0x000fea0003800200 */
.L_x_21193:
        /* <DEDUP_REMOVED lines=62> */
.L_x_21191:
[----:B------:R-:W-:Y:S05]  /*9c60*/  BSYNC.RECONVERGENT B1 ;  /* 0x0000000000017941 */ /* 0x000fea0003800200 */
.L_x_21190:
[----:B------:R-:W-:Y:S01]  /*9c70*/  I2FP.F32.U32 R3, R3 ;  /* 0x0000000300037245 */ /* 0x000fe20000201000 */
[----:B------:R-:W-:Y:S01]  /*9c80*/  BSSY.RECONVERGENT B1, `(.L_x_21195) ;  /* 0x0000061000017945 */ /* 0x000fe20003800200 */
[----:B------:R-:W-:-:S03]  /*9c90*/  ISETP.NE.AND P4, PT, R214, 0x1, PT ;  /* 0x00000001d600780c */ /* 0x000fc60003f85270 */
[----:B------:R-:W-:-:S05]  /*9ca0*/  FFMA.FTZ R3, R3, R218, 1.1641532182693481445e-10 ;  /* 0x2f00000003037423 */ /* 0x000fca00000100da */
[----:B------:R-:W-:Y:S02]  /*9cb0*/  FSETP.GTU.FTZ.AND P3, PT, R3, R252, PT ;  /* 0x000000fc0300720b */ /* 0x000fe40003f7c000 */
[----:B------:R-:W-:-:S05]  /*9cc0*/  SHF.L.U32 R3, R170, 0x10, RZ ;  /* 0x00000010aa037819 */ /* 0x000fca00000006ff */
[----:B------:R-:W-:Y:S01]  /*9cd0*/  FMUL.FTZ R6, R3, UR4 ;  /* 0x0000000403067c20 */ /* 0x000fe20008410000 */
[----:B------:R-:W-:-:S03]  /*9ce0*/  PRMT R3, R170, 0x7632, R3 ;  /* 0x00007632aa037816 */ /* 0x000fc60000000003 */
[----:B------:R-:W-:-:S05]  /*9cf0*/  FMUL.FTZ R6, R6, R217 ;  /* 0x000000d906067220 */ /* 0x000fca0000410000 */
        /* <DEDUP_REMOVED lines=14> */
.L_x_21197:
        /* <DEDUP_REMOVED lines=12> */
.L_x_21199:
[----:B------:R-:W-:Y:S05]  /*9ea0*/  BSYNC.RECONVERGENT B2 ;  /* 0x0000000000027941 */ /* 0x000fea0003800200 */
.L_x_21198:
        /* <DEDUP_REMOVED lines=62> */
.L_x_21196:
[----:B------:R-:W-:Y:S05]  /*a290*/  BSYNC.RECONVERGENT B1 ;  /* 0x0000000000017941 */ /* 0x000fea0003800200 */
.L_x_21195:
[----:B------:R-:W-:Y:S01]  /*a2a0*/  HFMA2 R170, -RZ, RZ, 0.1171875, 0 ;  /* 0x2f800000ffaa7431 */ /* 0x000fe200000001ff */
        /* <DEDUP_REMOVED lines=22> */
.L_x_21202:
        /* <DEDUP_REMOVED lines=12> */
.L_x_21204:
[----:B------:R-:W-:Y:S05]  /*a4d0*/  BSYNC.RECONVERGENT B2 ;  /* 0x0000000000027941 */ /* 0x000fea0003800200 */
.L_x_21203:
        /* <DEDUP_REMOVED lines=62> */
.L_x_21201:
[----:B------:R-:W-:Y:S05]  /*a8c0*/  BSYNC.RECONVERGENT B1 ;  /* 0x0000000000017941 */ /* 0x000fea0003800200 */
.L_x_21200:
[----:B------:R-:W-:Y:S01]  /*a8d0*/  I2FP.F32.U32 R3, R3 ;  /* 0x0000000300037245 */ /* 0x000fe20000201000 */
[----:B------:R-:W-:Y:S01]  /*a8e0*/  IMAD.MOV.U32 R6, RZ, RZ, 0x2f800000 ;  /* 0x2f800000ff067424 */ /* 0x000fe200078e00ff */
[----:B------:R-:W-:Y:S01]  /*a8f0*/  ISETP.NE.AND P6, PT, R214, 0x1, PT ;  /* 0x00000001d600780c */ /* 0x000fe20003fc5270 */
[----:B------:R-:W-:Y:S02]  /*a900*/  BSSY.RECONVERGENT B1, `(.L_x_21205) ;  /* 0x0000062000017945 */ /* 0x000fe40003800200 */
[----:B------:R-:W-:-:S05]  /*a910*/  FFMA.FTZ R3, R3, R6, 1.1641532182693481445e-10 ;  /* 0x2f00000003037423 */ /* 0x000fca0000010006 */
[----:B------:R-:W-:Y:S01]  /*a920*/  FSETP.GTU.FTZ.AND P5, PT, R3, R252, PT ;  /* 0x000000fc0300720b */ /* 0x000fe20003fbc000 */
[----:B------:R-:W-:-:S04]  /*a930*/  IMAD.U32 R3, R171, 0x10000, RZ ;  /* 0x00010000ab037824 */ /* 0x000fc800078e00ff */
        /* <DEDUP_REMOVED lines=17> */
.L_x_21207:
        /* <DEDUP_REMOVED lines=14> */
.L_x_21209:
[----:B------:R-:W-:Y:S05]  /*ab30*/  BSYNC.RECONVERGENT B2 ;  /* 0x0000000000027941 */ /* 0x000fea0003800200 */
.L_x_21208:
        /* <DEDUP_REMOVED lines=62> */
.L_x_21206:
[----:B------:R-:W-:Y:S05]  /*af20*/  BSYNC.RECONVERGENT B1 ;  /* 0x0000000000017941 */ /* 0x000fea0003800200 */
.L_x_21205:
[----:B------:R-:W-:Y:S01]  /*af30*/  I2FP.F32.U32 R171, R171 ;  /* 0x000000ab00ab7245 */ /* 0x000fe20000201000 */
[----:B------:R-:W-:Y:S01]  /*af40*/  IMAD.MOV.U32 R214, RZ, RZ, 0x2f800000 ;  /* 0x2f800000ffd67424 */ /* 0x000fe200078e00ff */
[----:B------:R-:W-:-:S03]  /*af50*/  SHF.L.U32 R3, R3, 0x10, RZ ;  /* 0x0000001003037819 */ /* 0x000fc600000006ff */
[----:B------:R-:W-:Y:S02]  /*af60*/  FFMA.FTZ R171, R171, R214, 1.1641532182693481445e-10 ;  /* 0x2f000000abab7423 */ /* 0x000fe400000100d6 */
[----:B------:R-:W-:-:S03]  /*af70*/  FMUL.FTZ R214, R3, UR4 ;  /* 0x0000000403d67c20 */ /* 0x000fc60008410000 */
[----:B------:R-:W-:Y:S01]  /*af80*/  FSETP.GTU.FTZ.AND P6, PT, R171, R252, PT ;  /* 0x000000fcab00720b */ /* 0x000fe20003fdc000 */
[----:B------:R-:W-:-:S05]  /*af90*/  FMUL.FTZ R214, R214, R217 ;  /* 0x000000d9d6d67220 */ /* 0x000fca0000410000 */
[----:B------:R-:W-:Y:S02]  /*afa0*/  FSEL R214, R214, RZ, !P6 ;  /* 0x000000ffd6d67208 */ /* 0x000fe40007000000 */
[----:B------:R-:W-:-:S03]  /*afb0*/  PLOP3.LUT P6, PT, P6, PT, PT, 0x8, 0x80 ;  /* 0x000000000080781c */ /* 0x000fc600037ce170 */
[----:B------:R-:W-:Y:S01]  /*afc0*/  FFMA.FTZ R171, R214, R43, R155 ;  /* 0x0000002bd6ab7223 */ /* 0x000fe2000001009b */
[----:B------:R-:W-:Y:S09]  /*afd0*/  BRA `(.L_x_21210) ;  /* 0x0000003000847947 */ /* 0x000ff20003800000 */
.L_x_21169:
[----:B------:R-:W-:Y:S01]  /*afe0*/  ISETP.NE.AND P0, PT, R6, 0x1, PT ;  /* 0x000000010600780c */ /* 0x000fe20003f05270 */
[----:B------:R-:W-:Y:S01]  /*aff0*/  BSSY.RECONVERGENT B1, `(.L_x_21211) ;  /* 0x000005a000017945 */ /* 0x000fe20003800200 */
[----:B------:R-:W-:Y:S01]  /*b000*/  IMAD.MOV.U32 R166, RZ, RZ, 0x2 ;  /* 0x00000002ffa67424 */ /* 0x000fe200078e00ff */
[----:B------:R-:W-:Y:S01]  /*b010*/  MOV R213, R3 ;  /* 0x0000000300d57202 */ /* 0x000fe20000000f00 */
[----:B-1----:R-:W-:-:S09]  /*b020*/  IMAD.MOV.U32 R164, RZ, RZ, R4 ;  /* 0x000000ffffa47224 */ /* 0x002fd200078e0004 */
        /* <DEDUP_REMOVED lines=11> */
.L_x_21213:
        /* <DEDUP_REMOVED lines=12> */
.L_x_21215:
[----:B------:R-:W-:Y:S05]  /*b1a0*/  BSYNC.RECONVERGENT B2 ;  /* 0x0000000000027941 */ /* 0x000fea0003800200 */
.L_x_21214:
        /* <DEDUP_REMOVED lines=62> */
.L_x_21212:
[----:B------:R-:W-:Y:S05]  /*b590*/  BSYNC.RECONVERGENT B1 ;  /* 0x0000000000017941 */ /* 0x000fea0003800200 */
.L_x_21211:
[----:B0-----:R-:W0:Y:S01]  /*b5a0*/  LDC R218, c[0x0][0x404] ;  /* 0x00010100ffda7b82 */ /* 0x001e220000000800 */
        /* <DEDUP_REMOVED lines=8> */
[----:B------:R-:W-:Y:S01]  /*b630*/  FMUL.FTZ R6, R6, UR4 ;  /* 0x0000000406067c20 */ /* 0x000fe20008410000 */
[----:B------:R-:W-:-:S02]  /*b640*/  MOV R165, R4 ;  /* 0x0000000400a57202 */ /* 0x000fc40000000f00 */
[----:B0-----:R-:W-:Y:S02]  /*b650*/  FSETP.GTU.FTZ.AND P0, PT, R3, R218, PT ;  /* 0x000000da0300720b */ /* 0x001fe40003f1c000 */
[----:B------:R-:W-:Y:S02]  /*b660*/  PRMT R3, R168, 0x7632, R3 ;  /* 0x00007632a8037816 */ /* 0x000fe40000000003 */
[----:B------:R-:W-:Y:S01]  /*b670*/  PLOP3.LUT P2, PT, P0, PT, PT, 0x8, 0x80 ;  /* 0x000000000080781c */ /* 0x000fe2000074e170 */
[----:B-1----:R-:W-:-:S05]  /*b680*/  FMUL.FTZ R6, R6, R217 ;  /* 0x000000d906067220 */ /* 0x002fca0000410000 */
[----:B------:R-:W-:Y:S01]  /*b690*/  FSEL R164, R6, RZ, !P0 ;  /* 0x000000ff06a47208 */ /* 0x000fe20004000000 */
[----:B------:R-:W-:-:S06]  /*b6a0*/  IMAD.MOV.U32 R6, RZ, RZ, 0x2 ;  /* 0x00000002ff067424 */ /* 0x000fcc00078e00ff */
        /* <DEDUP_REMOVED lines=10> */
.L_x_21218:
        /* <DEDUP_REMOVED lines=12> */
.L_x_21220:
[----:B------:R-:W-:Y:S05]  /*b810*/  BSYNC.RECONVERGENT B2 ;  /* 0x0000000000027941 */ /* 0x000fea0003800200 */
.L_x_21219:
        /* <DEDUP_REMOVED lines=62> */
.L_x_21217:
[----:B------:R-:W-:Y:S05]  /*bc00*/  BSYNC.RECONVERGENT B1 ;  /* 0x0000000000017941 */ /* 0x000fea0003800200 */
.L_x_21216:
        /* <DEDUP_REMOVED lines=8> */
[----:B------:R-:W-:Y:S01]  /*bc90*/  FSETP.GTU.FTZ.AND P1, PT, R165, R218, PT ;  /* 0x000000daa500720b */ /* 0x000fe20003f3c000 */
[----:B------:R-:W-:-:S03]  /*bca0*/  FMUL.FTZ R165, R166, R217 ;  /* 0x000000d9a6a57220 */ /* 0x000fc60000410000 */
        /* <DEDUP_REMOVED lines=11> */
.L_x_21223:
        /* <DEDUP_REMOVED lines=12> */
.L_x_21225:
[----:B------:R-:W-:Y:S05]  /*be20*/  BSYNC.RECONVERGENT B2 ;  /* 0x0000000000027941 */ /* 0x000fea0003800200 */
.L_x_21224:
        /* <DEDUP_REMOVED lines=62> */
.L_x_21222:
[----:B------:R-:W-:Y:S05]  /*c210*/  BSYNC.RECONVERGENT B1 ;  /* 0x0000000000017941 */ /* 0x000fea0003800200 */
.L_x_21221:
[----:B------:R-:W-:Y:S01]  /*c220*/  I2FP.F32.U32 R3, R3 ;  /* 0x0000000300037245 */ /* 0x000fe20000201000 */
[----:B------:R-:W-:Y:S01]  /*c230*/  BSSY.RECONVERGENT B1, `(.L_x_21226) ;  /* 0x0000060000017945 */ /* 0x000fe20003800200 */
[----:B------:R-:W-:Y:S02]  /*c240*/  ISETP.NE.AND P3, PT, R168, 0x1, PT ;  /* 0x00000001a800780c */ /* 0x000fe40003f65270 */
[----:B------:R-:W-:Y:S01]  /*c250*/  MOV R167, R4 ;  /* 0x0000000400a77202 */ /* 0x000fe20000000f00 */
[----:B------:R-:W-:-:S05]  /*c260*/  FFMA.FTZ R3, R3, R252, 1.1641532182693481445e-10 ;  /* 0x2f00000003037423 */ /* 0x000fca00000100fc */
[----:B------:R-:W-:Y:S01]  /*c270*/  FSETP.GTU.FTZ.AND P2, PT, R3, R218, PT ;  /* 0x000000da0300720b */ /* 0x000fe20003f5c000 */
[----:B------:R-:W-:-:S03]  /*c280*/  IMAD.U32 R3, R169, 0x10000, RZ ;  /* 0x00010000a9037824 */ /* 0x000fc600078e00ff */
[----:B------:R-:W-:Y:S01]  /*c290*/  PLOP3.LUT P1, PT, P2, PT, PT, 0x8, 0x80 ;  /* 0x000000000080781c */ /* 0x000fe2000172e170 */
        /* <DEDUP_REMOVED lines=14> */
.L_x_21228:
        /* <DEDUP_REMOVED lines=12> */
.L_x_21230:
[----:B------:R-:W-:Y:S05]  /*c440*/  BSYNC.RECONVERGENT B2 ;  /* 0x0000000000027941 */ /* 0x000fea0003800200 */
.L_x_21229:
        /* <DEDUP_REMOVED lines=62> */
.L_x_21227:
[----:B------:R-:W-:Y:S05]  /*c830*/  BSYNC.RECONVERGENT B1 ;  /* 0x0000000000017941 */ /* 0x000fea0003800200 */
.L_x_21226:
        /* <DEDUP_REMOVED lines=21> */
.L_x_21233:
        /* <DEDUP_REMOVED lines=12> */
.L_x_21235:
[----:B------:R-:W-:Y:S05]  /*ca50*/  BSYNC.RECONVERGENT B2 ;  /* 0x0000000000027941 */ /* 0x000fea0003800200 */
.L_x_21234:
        /* <DEDUP_REMOVED lines=62> */
.L_x_21232:
[----:B------:R-:W-:Y:S05]  /*ce40*/  BSYNC.RECONVERGENT B1 ;  /* 0x0000000000017941 */ /* 0x000fea0003800200 */
.L_x_21231:
[----:B------:R-:W-:Y:S01]  /*ce50*/  I2FP.F32.U32 R3, R3 ;  /* 0x0000000300037245 */ /* 0x000fe20000201000 */
[----:B------:R-:W-:Y:S01]  /*ce60*/  BSSY.RECONVERGENT B1, `(.L_x_21236) ;  /* 0x0000060000017945 */ /* 0x000fe20003800200 */
[----:B------:R-:W-:Y:S02]  /*ce70*/  ISETP.NE.AND P4, PT, R214, 0x1, PT ;  /* 0x00000001d600780c */ /* 0x000fe40003f85270 */
[----:B------:R-:W-:Y:S01]  /*ce80*/  MOV R169, R4 ;  /* 0x0000000400a97202 */ /* 0x000fe20000000f00 */
[----:B------:R-:W-:-:S05]  /*ce90*/  FFMA.FTZ R3, R3, R252, 1.1641532182693481445e-10 ;  /* 0x2f00000003037423 */ /* 0x000fca00000100fc */
[----:B------:R-:W-:Y:S01]  /*cea0*/  FSETP.GTU.FTZ.AND P3, PT, R3, R218, PT ;  /* 0x000000da0300720b */ /* 0x000fe20003f7c000 */
[----:B------:R-:W-:-:S04]  /*ceb0*/  IMAD.U32 R3, R170, 0x10000, RZ ;  /* 0x00010000aa037824 */ /* 0x000fc800078e00ff */
[----:B------:R-:W-:Y:S01]  /*cec0*/  FMUL.FTZ R6, R3, UR4 ;  /* 0x0000000403067c20 */ /* 0x000fe20008410000 */
[----:B------:R-:W-:-:S03]  /*ced0*/  PRMT R3, R170, 0x7632, R3 ;  /* 0x00007632aa037816 */ /* 0x000fc60000000003 */
        /* <DEDUP_REMOVED lines=13> */
.L_x_21238:
        /* <DEDUP_REMOVED lines=12> */
.L_x_21240:
[----:B------:R-:W-:Y:S05]  /*d070*/  BSYNC.RECONVERGENT B2 ;  /* 0x0000000000027941 */ /* 0x000fea0003800200 */
.L_x_21239:
        /* <DEDUP_REMOVED lines=62> */
.L_x_21237:
[----:B------:R-:W-:Y:S05]  /*d460*/  BSYNC.RECONVERGENT B1 ;  /* 0x0000000000017941 */ /* 0x000fea0003800200 */
.L_x_21236:
[----:B------:R-:W0:Y:S01]  /*d470*/  LDC R170, c[0x0][0x404] ;  /* 0x00010100ffaa7b82 */ /* 0x000e220000000800 */
[----:B------:R-:W-:Y:S01]  /*d480*/  I2FP.F32.U32 R169, R169 ;  /* 0x000000a900a97245 */ /* 0x000fe20000201000 */
[----:B------:R-:W-:Y:S01]  /*d490*/  IMAD.U32 R3, R3, 0x10000, RZ ;  /* 0x0001000003037824 */ /* 0x000fe200078e00ff */
[----:B------:R-:W-:Y:S01]  /*d4a0*/  ISETP.NE.AND P5, PT, R6, 0x1, PT ;  /* 0x000000010600780c */ /* 0x000fe20003fa5270 */
[----:B------:R-:W-:Y:S01]  /*d4b0*/  BSSY.RECONVERGENT B1, `(.L_x_21241) ;  /* 0x000005d000017945 */ /* 0x000fe20003800200 */
[----:B------:R-:W-:Y:S02]  /*d4c0*/  IMAD.MOV.U32 R214, RZ, RZ, 0x2 ;  /* 0x00000002ffd67424 */ /* 0x000fe400078e00ff */
[----:B------:R-:W-:-:S05]  /*d4d0*/  FFMA.FTZ R169, R169, R252, 1.1641532182693481445e-10 ;  /* 0x2f000000a9a97423 */ /* 0x000fca00000100fc */
[----:B0-----:R-:W-:Y:S01]  /*d4e0*/  FSETP.GTU.FTZ.AND P4, PT, R169, R170, PT ;  /* 0x000000aaa900720b */ /* 0x001fe20003f9c000 */
[----:B------:R-:W-:Y:S01]  /*d4f0*/  FMUL.FTZ R170, R3, UR4 ;  /* 0x0000000403aa7c20 */ /* 0x000fe20008410000 */
[----:B------:R-:W-:-:S03]  /*d500*/  MOV R3, R4 ;  /* 0x0000000400037202 */ /* 0x000fc60000000f00 */
        /* <DEDUP_REMOVED lines=12> */
.L_x_21243:
        /* <DEDUP_REMOVED lines=12> */
.L_x_21245:
[----:B------:R-:W-:Y:S05]  /*d690*/  BSYNC.RECONVERGENT B2 ;  /* 0x0000000000027941 */ /* 0x000fea0003800200 */
.L_x_21244:
        /* <DEDUP_REMOVED lines=62> */
.L_x_21242:
[----:B------:R-:W-:Y:S05]  /*da80*/  BSYNC.RECONVERGENT B1 ;  /* 0x0000000000017941 */ /* 0x000fea0003800200 */
.L_x_21241:
[----:B------:R-:W0:Y:S01]  /*da90*/  LDC R6, c[0x0][0x404] ;  /* 0x00010100ff067b82 */ /* 0x000e220000000800 */
[----:B------:R-:W-:Y:S01]  /*daa0*/  I2FP.F32.U32 R3, R3 ;  /* 0x0000000300037245 */ /* 0x000fe20000201000 */
[----:B------:R-:W-:Y:S01]  /*dab0*/  BSSY.RECONVERGENT B1, `(.L_x_21246) ;  /* 0x0000062000017945 */ /* 0x000fe20003800200 */
[----:B------:R-:W-:Y:S02]  /*dac0*/  ISETP.NE.AND P6, PT, R214, 0x1, PT ;  /* 0x00000001d600780c */ /* 0x000fe40003fc5270 */
[----:B------:R-:W-:Y:S01]  /*dad0*/  MOV R170, R4 ;  /* 0x0000000400aa7202 */ /* 0x000fe20000000f00 */
[----:B------:R-:W-:-:S05]  /*dae0*/  FFMA.FTZ R3, R3, R252, 1.1641532182693481445e-10 ;  /* 0x2f00000003037423 */ /* 0x000fca00000100fc */
[----:B0-----:R-:W-:Y:S01]  /*daf0*/  FSETP.GTU.FTZ.AND P5, PT, R3, R6, PT ;  /* 0x000000060300720b */ /* 0x001fe20003fbc000 */
[C---:B------:R-:W-:Y:S01]  /*db00*/  IMAD.U32 R3, R171.reuse, 0x10000, RZ ;  /* 0x00010000ab037824 */ /* 0x040fe200078e00ff */
[----:B------:R-:W-:-:S03]  /*db10*/  PRMT R171, R171, 0x7632, R171 ;  /* 0x00007632abab7816 */ /* 0x000fc600000000ab */
[----:B------:R-:W-:-:S04]  /*db20*/  FMUL.FTZ R6, R3, UR4 ;  /* 0x0000000403067c20 */ /* 0x000fc80008410000 */
        /* <DEDUP_REMOVED lines=13> */
.L_x_21248:
        /* <DEDUP_REMOVED lines=14> */
.L_x_21250:
[----:B------:R-:W-:Y:S05]  /*dce0*/  BSYNC.RECONVERGENT B2 ;  /* 0x0000000000027941 */ /* 0x000fea0003800200 */
.L_x_21249:
        /* <DEDUP_REMOVED lines=62> */
.L_x_21247:
[----:B------:R-:W-:Y:S05]  /*e0d0*/  BSYNC.RECONVERGENT B1 ;  /* 0x0000000000017941 */ /* 0x000fea0003800200 */
.L_x_21246:
[----:B------:R-:W0:Y:S01]  /*e0e0*/  LDC R214, c[0x0][0x404] ;  /* 0x00010100ffd67b82 */ /* 0x000e220000000800 */
[----:B------:R-:W-:Y:S01]  /*e0f0*/  I2FP.F32.U32 R215, R170 ;  /* 0x000000aa00d77245 */ /* 0x000fe20000201000 */
[----:B------:R-:W-:Y:S02]  /*e100*/  IMAD.U32 R171, R171, 0x10000, RZ ;  /* 0x00010000abab7824 */ /* 0x000fe400078e00ff */
[----:B------:R-:W-:Y:S01]  /*e110*/  FMUL.FTZ R164, R164, R36 ;  /* 0x00000024a4a47220 */ /* 0x000fe20000410000 */
[----:B------:R-:W-:Y:S01]  /*e120*/  FMUL.FTZ R165, R165, R37 ;  /* 0x00000025a5a57220 */ /* 0x000fe20000410000 */
[----:B------:R-:W-:Y:S01]  /*e130*/  FMUL.FTZ R166, R166, R38 ;  /* 0x00000026a6a67220 */ /* 0x000fe20000410000 */
[----:B------:R-:W-:Y:S01]  /*e140*/  FFMA.FTZ R252, R215, R252, 1.1641532182693481445e-10 ;  /* 0x2f000000d7fc7423 */ /* 0x000fe200000100fc */
[----:B------:R-:W-:Y:S01]  /*e150*/  FMUL.FTZ R170, R171, UR4 ;  /* 0x00000004abaa7c20 */ /* 0x000fe20008410000 */
[----:B------:R-:W-:Y:S01]  /*e160*/  FMUL.FTZ R167, R167, R39 ;  /* 0x00000027a7a77220 */ /* 0x000fe20000410000 */
[----:B------:R-:W-:Y:S01]  /*e170*/  FMUL.FTZ R168, R168, R40 ;  /* 0x00000028a8a87220 */ /* 0x000fe20000410000 */
[----:B------:R-:W-:Y:S01]  /*e180*/  FMUL.FTZ R169, R169, R41 ;  /* 0x00000029a9a97220 */ /* 0x000fe20000410000 */
[----:B------:R-:W-:Y:S01]  /*e190*/  FMUL.FTZ R170, R170, R217 ;  /* 0x000000d9aaaa7220 */ /* 0x000fe20000410000 */
[----:B0-----:R-:W-:-:S04]  /*e1a0*/  FSETP.GTU.FTZ.AND P6, PT, R252, R214, PT ;  /* 0x000000d6fc00720b */ /* 0x001fc80003fdc000 */
[----:B------:R-:W-:Y:S01]  /*e1b0*/  FSEL R171, R170, RZ, !P6 ;  /* 0x000000ffaaab7208 */ /* 0x000fe20007000000 */
[----:B------:R-:W-:Y:S01]  /*e1c0*/  FMUL.FTZ R170, R3, R42 ;  /* 0x0000002a03aa7220 */ /* 0x000fe20000410000 */
[----:B------:R-:W-:-:S03]  /*e1d0*/  PLOP3.LUT P6, PT, P6, PT, PT, 0x8, 0x80 ;  /* 0x000000000080781c */ /* 0x000fc600037ce170 */
[----:B------:R-:W-:-:S10]  /*e1e0*/  FMUL.FTZ R171, R171, R43 ;  /* 0x0000002babab7220 */ /* 0x000fd40000410000 */
.L_x_21210:
        /* <DEDUP_REMOVED lines=12> */
[----:B------:R-:W0:Y:S01]  /*e2b0*/  LDC.64 R218, c[0x0][0x3b0] ;  /* 0x0000ec00ffda7b82 */ /* 0x000e220000000a00 */
[----:B------:R-:W-:Y:S02]  /*e2c0*/  SEL R3, RZ, 0x1000000, !P2 ;  /* 0x01000000ff037807 */ /* 0x000fe40005000000 */
[----:B------:R-:W-:-:S04]  /*e2d0*/  SEL R214, RZ, 0x10000, !P1 ;  /* 0x00010000ffd67807 */ /* 0x000fc80004800000 */
[----:B------:R-:W-:Y:S02]  /*e2e0*/  LOP3.LUT R3, R217, R3, R214, 0xfe, !PT ;  /* 0x00000003d9037212 */ /* 0x000fe400078efed6 */
[----:B------:R-:W-:-:S04]  /*e2f0*/  SEL R214, RZ, 0x1, !P6 ;  /* 0x00000001ffd67807 */ /* 0x000fc80007000000 */
[----:B------:R-:W-:Y:S01]  /*e300*/  LOP3.LUT R214, R3, R214, RZ, 0xfc, !PT ;  /* 0x000000d603d67212 */ /* 0x000fe200078efcff */
[----:B------:R-:W-:Y:S02]  /*e310*/  IMAD.MOV.U32 R3, RZ, RZ, R213 ;  /* 0x000000ffff037224 */ /* 0x000fe400078e00d5 */
[C---:B0-----:R-:W-:Y:S01]  /*e320*/  IMAD.WIDE.U32 R218, R212.reuse, 0x8, R218 ;  /* 0x00000008d4da7825 */ /* 0x041fe200078e00da */
[----:B------:R-:W-:-:S04]  /*e330*/  IADD3 R212, PT, PT, R212, 0x80, RZ ;  /* 0x00000080d4d47810 */ /* 0x000fc80007ffe0ff */
[----:B------:R1:W-:Y:S03]  /*e340*/  STG.E.64 desc[UR6][R218.64], R214 ;  /* 0x000000d6da007986 */ /* 0x0003e6000c101b06 */
.L_x_21168:
[----:B------:R-:W-:Y:S05]  /*e350*/  BSYNC.RECONVERGENT B0 ;  /* 0x0000000000007941 */ /* 0x000fea0003800200 */
.L_x_21167:
        /* <DEDUP_REMOVED lines=10> */
[----:B------:R-:W5:Y:S04]  /*e400*/  @P0 LDG.E.128 R148, desc[UR6][R172.64] ;  /* 0x00000006ac940981 */ /* 0x000f68000c1e1d00 */
[----:B------:R2:W5:Y:S02]  /*e410*/  @P0 LDG.E.128 R152, desc[UR6][R172.64+0x10] ;  /* 0x00001006ac980981 */ /* 0x000564000c1e1d00 */
[----:B--2---:R-:W-:-:S05]  /*e420*/  IMAD.WIDE.U32 R172, R212, 0x10, R174 ;  /* 0x00000010d4ac7825 */ /* 0x004fca00078e00ae */
[----:B------:R2:W5:Y:S01]  /*e430*/  LDG.E.128 R176, desc[UR6][R172.64] ;  /* 0x00000006acb07981 */ /* 0x000562000c1e1d00 */
        /* <DEDUP_REMOVED lines=17> */
.L_x_21256:
        /* <DEDUP_REMOVED lines=12> */
.L_x_21258:
[----:B------:R-:W-:Y:S05]  /*e610*/  BSYNC.RECONVERGENT B2 ;  /* 0x0000000000027941 */ /* 0x000fea0003800200 */
.L_x_21257:
        /* <DEDUP_REMOVED lines=62> */
.L_x_21255:
[----:B------:R-:W-:Y:S05]  /*ea00*/  BSYNC.RECONVERGENT B1 ;  /* 0x0000000000017941 */ /* 0x000fea0003800200 */
.L_x_21254:
        /* <DEDUP_REMOVED lines=9> */
[----:B------:R-:W-:-:S04]  /*eaa0*/  FMUL.FTZ R6, R6, UR4 ;  /* 0x0000000406067c20 */ /* 0x000fc80008410000 */
[----:B--2---:R-:W-:Y:S01]  /*eab0*/  FMUL.FTZ R6, R6, R217 ;  /* 0x000000d906067220 */ /* 0x004fe20000410000 */
[----:B0-----:R-:W-:Y:S02]  /*eac0*/  FSETP.GTU.FTZ.AND P0, PT, R3, R252, PT ;  /* 0x000000fc0300720b */ /* 0x001fe40003f1c000 */
[----:B------:R-:W-:Y:S02]  /*ead0*/  PRMT R3, R176, 0x7632, R3 ;  /* 0x00007632b0037816 */ /* 0x000fe40000000003 */
        /* <DEDUP_REMOVED lines=15> */
.L_x_21261:
        /* <DEDUP_REMOVED lines=12> */
.L_x_21263:
[----:B------:R-:W-:Y:S05]  /*ec90*/  BSYNC.RECONVERGENT B2 ;  /* 0x0000000000027941 */ /* 0x000fea0003800200 */
.L_x_21262:
        /* <DEDUP_REMOVED lines=62> */
.L_x_21260:
[----:B------:R-:W-:Y:S05]  /*f080*/  BSYNC.RECONVERGENT B1 ;  /* 0x0000000000017941 */ /* 0x000fea0003800200 */
.L_x_21259:
        /* <DEDUP_REMOVED lines=22> */
.L_x_21266:
        /* <DEDUP_REMOVED lines=12> */
.L_x_21268:
[----:B------:R-:W-:Y:S05]  /*f2b0*/  BSYNC.RECONVERGENT B2 ;  /* 0x0000000000027941 */ /* 0x000fea0003800200 */
.L_x_21267:
        /* <DEDUP_REMOVED lines=62> */
.L_x_21265:
[----:B------:R-:W-:Y:S05]  /*f6a0*/  BSYNC.RECONVERGENT B1 ;  /* 0x0000000000017941 */ /* 0x000fea0003800200 */
.L_x_21264:
        /* <DEDUP_REMOVED lines=8> */
[----:B------:R-:W-:Y:S02]  /*f730*/  PRMT R3, R177, 0x7632, R3 ;  /* 0x00007632b1037816 */ /* 0x000fe40000000003 */
        /* <DEDUP_REMOVED lines=14> */
.L_x_21271:
        /* <DEDUP_REMOVED lines=12> */
.L_x_21273:
[----:B------:R-:W-:Y:S05]  /*f8e0*/  BSYNC.RECONVERGENT B2 ;  /* 0x0000000000027941 */ /* 0x000fea0003800200 */
.L_x_21272:
        /* <DEDUP_REMOVED lines=62> */
.L_x_21270:
[----:B------:R-:W-:Y:S05]  /*fcd0*/  BSYNC.RECONVERGENT B1 ;  /* 0x0000000000017941 */ /* 0x000fea0003800200 */
.L_x_21269:
        /* <DEDUP_REMOVED lines=22> */
.L_x_21276:
        /* <DEDUP_REMOVED lines=12> */
.L_x_21278:
[----:B------:R-:W-:Y:S05]  /*ff00*/  BSYNC.RECONVERGENT B2 ;  /* 0x0000000000027941 */ /* 0x000fea0003800200 */
.L_x_21277:
        /* <DEDUP_REMOVED lines=62> */
.L_x_21275:
[----:B------:R-:W-:Y:S05]  /*102f0*/  BSYNC.RECONVERGENT B1 ;  /* 0x0000000000017941 */ /* 0x000fea0003800200 */
.L_x_21274:
[----:B------:R-:W-:Y:S01]  /*10300*/  I2FP.F32.U32 R3, R3 ;  /* 0x0000000300037245 */ /* 0x000fe20000201000 */
[----:B------:R-:W-:Y:S01]  /*10310*/  BSSY.RECONVERGENT B1, `(.L_x_21279) ;  /* 0x0000061000017945 */ /* 0x000fe20003800200 */
[----:B------:R-:W-:-:S03]  /*10320*/  ISETP.NE.AND P4, PT, R214, 0x1, PT ;  /* 0x00000001d600780c */ /* 0x000fc60003f85270 */
        /* <DEDUP_REMOVED lines=20> */
.L_x_21281:
        /* <DEDUP_REMOVED lines=12> */
.L_x_21283:
[----:B------:R-:W-:Y:S05]  /*10530*/  BSYNC.RECONVERGENT B2 ;  /* 0x0000000000027941 */ /* 0x000fea0003800200 */
.L_x_21282:
        /* <DEDUP_REMOVED lines=62> */
.L_x_21280:
[----:B------:R-:W-:Y:S05]  /*10920*/  BSYNC.RECONVERGENT B1 ;  /* 0x0000000000017941 */ /* 0x000fea0003800200 */
.L_x_21279:
[----:B------:R-:W-:Y:S01]  /*10930*/  I2FP.F32.U32 R177, R177 ;  /* 0x000000b100b17245 */ /* 0x000fe20000201000 */
[----:B------:R-:W-:Y:S01]  /*10940*/  IMAD.MOV.U32 R178, RZ, RZ, 0x2f800000 ;  /* 0x2f800000ffb27424 */ /* 0x000fe200078e00ff */
[----:B------:R-:W-:Y:S01]  /*10950*/  ISETP.NE.AND P5, PT, R6, 0x1, PT ;  /* 0x000000010600780c */ /* 0x000fe20003fa5270 */
[----:B------:R-:W-:Y:S01]  /*10960*/  IMAD.U32 R3, R3, 0x10000, RZ ;  /* 0x0001000003037824 */ /* 0x000fe200078e00ff */
[----:B------:R-:W-:Y:S01]  /*10970*/  BSSY.RECONVERGENT B1, `(.L_x_21284) ;  /* 0x000005e000017945 */ /* 0x000fe20003800200 */
[----:B------:R-:W-:Y:S01]  /*10980*/  FFMA.FTZ R177, R177, R178, 1.1641532182693481445e-10 ;  /* 0x2f000000b1b17423 */ /* 0x000fe200000100b2 */
[----:B------:R-:W-:Y:S02]  /*10990*/  HFMA2 R214, -RZ, RZ, 0, 1.1920928955078125e-07 ;  /* 0x00000002ffd67431 */ /* 0x000fe400000001ff */
[----:B------:R-:W-:Y:S01]  /*109a0*/  FMUL.FTZ R178, R3, UR4 ;  /* 0x0000000403b27c20 */ /* 0x000fe20008410000 */
[----:B------:R-:W-:Y:S01]  /*109b0*/  IMAD.MOV.U32 R3, RZ, RZ, R4 ;  /* 0x000000ffff037224 */ /* 0x000fe200078e0004 */
[----:B------:R-:W-:-:S02]  /*109c0*/  FSETP.GTU.FTZ.AND P4, PT, R177, R252, PT ;  /* 0x000000fcb100720b */ /* 0x000fc40003f9c000 */
        /* <DEDUP_REMOVED lines=13> */
.L_x_21286:
        /* <DEDUP_REMOVED lines=12> */
.L_x_21288:
[----:B------:R-:W-:Y:S05]  /*10b60*/  BSYNC.RECONVERGENT B2 ;  /* 0x0000000000027941 */ /* 0x000fea0003800200 */
.L_x_21287:
        /* <DEDUP_REMOVED lines=62> */
.L_x_21285:
[----:B------:R-:W-:Y:S05]  /*10f50*/  BSYNC.RECONVERGENT B1 ;  /* 0x0000000000017941 */ /* 0x000fea0003800200 */
.L_x_21284:
[----:B------:R-:W-:Y:S01]  /*10f60*/  I2FP.F32.U32 R3, R3 ;  /* 0x0000000300037245 */ /* 0x000fe20000201000 */
[----:B------:R-:W-:Y:S01]  /*10f70*/  IMAD.MOV.U32 R6, RZ, RZ, 0x2f800000 ;  /* 0x2f800000ff067424 */ /* 0x000fe200078e00ff */
[----:B------:R-:W-:Y:S01]  /*10f80*/  ISETP.NE.AND P6, PT, R214, 0x1, PT ;  /* 0x00000001d600780c */ /* 0x000fe20003fc5270 */
[----:B------:R-:W-:Y:S02]  /*10f90*/  BSSY.RECONVERGENT B1, `(.L_x_21289) ;  /* 0x0000062000017945 */ /* 0x000fe40003800200 */
[----:B------:R-:W-:-:S05]  /*10fa0*/  FFMA.FTZ R3, R3, R6, 1.1641532182693481445e-10 ;  /* 0x2f00000003037423 */ /* 0x000fca0000010006 */
[----:B------:R-:W-:Y:S02]  /*10fb0*/  FSETP.GTU.FTZ.AND P5, PT, R3, R252, PT ;  /* 0x000000fc0300720b */ /* 0x000fe40003fbc000 */
[----:B------:R-:W-:-:S05]  /*10fc0*/  SHF.L.U32 R3, R179, 0x10, RZ ;  /* 0x00000010b3037819 */ /* 0x000fca00000006ff */
[----:B------:R-:W-:Y:S01]  /*10fd0*/  FMUL.FTZ R6, R3, UR4 ;  /* 0x0000000403067c20 */ /* 0x000fe20008410000 */
[----:B------:R-:W-:Y:S01]  /*10fe0*/  PRMT R3, R179, 0x7632, R3 ;  /* 0x00007632b3037816 */ /* 0x000fe20000000003 */
[----:B------:R-:W-:Y:S02]  /*10ff0*/  IMAD.MOV.U32 R179, RZ, RZ, R4 ;  /* 0x000000ffffb37224 */ /* 0x000fe400078e0004 */
[----:B------:R-:W-:-:S05]  /*11000*/  FMUL.FTZ R6, R6, R217 ;  /* 0x000000d906067220 */ /* 0x000fca0000410000 */
[----:B------:R-:W-:Y:S01]  /*11010*/  FSEL R215, R6, RZ, !P5 ;  /* 0x000000ff06d77208 */ /* 0x000fe20006800000 */
[----:B------:R-:W-:Y:S01]  /*11020*/  IMAD.MOV.U32 R6, RZ, RZ, 0x2 ;  /* 0x00000002ff067424 */ /* 0x000fe200078e00ff */
        /* <DEDUP_REMOVED lines=11> */
.L_x_21291:
        /* <DEDUP_REMOVED lines=14> */
.L_x_21293:
[----:B------:R-:W-:Y:S05]  /*111c0*/  BSYNC.RECONVERGENT B2 ;  /* 0x0000000000027941 */ /* 0x000fea0003800200 */
.L_x_21292:
        /* <DEDUP_REMOVED lines=62> */
.L_x_21290:
[----:B------:R-:W-:Y:S05]  /*115b0*/  BSYNC.RECONVERGENT B1 ;  /* 0x0000000000017941 */ /* 0x000fea0003800200 */
.L_x_21289:
[----:B------:R-:W-:Y:S01]  /*115c0*/  HFMA2 R214, -RZ, RZ, 0.1171875, 0 ;  /* 0x2f800000ffd67431 */ /* 0x000fe200000001ff */
        /* <DEDUP_REMOVED lines=10> */
.L_x_21253:
[----:B------:R-:W-:Y:S01]  /*11670*/  ISETP.NE.AND P0, PT, R6, 0x1, PT ;  /* 0x000000010600780c */ /* 0x000fe20003f05270 */
[----:B------:R-:W-:Y:S01]  /*11680*/  BSSY.RECONVERGENT B1, `(.L_x_21295) ;  /* 0x000005a000017945 */ /* 0x000fe20003800200 */
[----:B------:R-:W-:Y:S01]  /*11690*/  IMAD.MOV.U32 R174, RZ, RZ, 0x2 ;  /* 0x00000002ffae7424 */ /* 0x000fe200078e00ff */
[----:B--2---:R-:W-:Y:S01]  /*116a0*/  MOV R172, R4 ;  /* 0x0000000400ac7202 */ /* 0x004fe20000000f00 */
        /* <DEDUP_REMOVED lines=12> */
.L_x_21297:
        /* <DEDUP_REMOVED lines=12> */
.L_x_21299:
[----:B------:R-:W-:Y:S05]  /*11830*/  BSYNC.RECONVERGENT B2 ;  /* 0x0000000000027941 */ /* 0x000fea0003800200 */
.L_x_21298:
        /* <DEDUP_REMOVED lines=58> */
[----:B------:R-:W-:Y:S02]  /*11be0*/  HFMA2 R174, -RZ, RZ, 0, 0 ;  /* 0x00000000ffae7431 */ /* 0x000fe400000001ff */
[----:B------:R-:W-:Y:S01]  /*11bf0*/  IMAD.MOV.U32 R213, RZ, RZ, R172 ;  /* 0x000000ffffd57224 */ /* 0x000fe200078e00ac */
[----:B------:R-:W-:Y:S01]  /*11c00*/  LOP3.LUT R8, R6, UR5, R173, 0x96, !PT ;  /* 0x0000000506087c12 */ /* 0x000fe2000f8e96ad */
[----:B------:R-:W-:-:S07]  /*11c10*/  IMAD.MOV.U32 R172, RZ, RZ, R3 ;  /* 0x000000ffffac7224 */ /* 0x000fce00078e0003 */
.L_x_21296:
[----:B------:R-:W-:Y:S05]  /*11c20*/  BSYNC.RECONVERGENT B1 ;  /* 0x0000000000017941 */ /* 0x000fea0003800200 */
.L_x_21295:
[----:B01----:R-:W0:Y:S01]  /*11c30*/  LDC R218, c[0x0][0x404] ;  /* 0x00010100ffda7b82 */ /* 0x003e220000000800 */
        /* <DEDUP_REMOVED lines=9> */
[----:B------:R-:W-:Y:S01]  /*11cd0*/  IMAD.MOV.U32 R173, RZ, RZ, R4 ;  /* 0x000000ffffad7224 */ /* 0x000fe200078e0004 */
[----:B0-----:R-:W-:-:S02]  /*11ce0*/  FSETP.GTU.FTZ.AND P0, PT, R3, R218, PT ;  /* 0x000000da0300720b */ /* 0x001fc40003f1c000 */
[----:B------:R-:W-:Y:S02]  /*11cf0*/  PRMT R3, R176, 0x7632, R3 ;  /* 0x00007632b0037816 */ /* 0x000fe40000000003 */
[----:B------:R-:W-:Y:S01]  /*11d00*/  PLOP3.LUT P2, PT, P0, PT, PT, 0x8, 0x80 ;  /* 0x000000000080781c */ /* 0x000fe2000074e170 */
[----:B-1----:R-:W-:-:S05]  /*11d10*/  FMUL.FTZ R6, R6, R217 ;  /* 0x000000d906067220 */ /* 0x002fca0000410000 */
[----:B------:R-:W-:Y:S01]  /*11d20*/  FSEL R172, R6, RZ, !P0 ;  /* 0x000000ff06ac7208 */ /* 0x000fe20004000000 */
[----:B------:R-:W-:-:S06]  /*11d30*/  HFMA2 R6, -RZ, RZ, 0, 1.1920928955078125e-07 ;  /* 0x00000002ff067431 */ /* 0x000fcc00000001ff */
        /* <DEDUP_REMOVED lines=10> */
.L_x_21302:
        /* <DEDUP_REMOVED lines=12> */
.L_x_21304:
[----:B------:R-:W-:Y:S05]  /*11ea0*/  BSYNC.RECONVERGENT B2 ;  /* 0x0000000000027941 */ /* 0x000fea0003800200 */
.L_x_21303:
        /* <DEDUP_REMOVED lines=62> */
.L_x_21301:
[----:B------:R-:W-:Y:S05]  /*12290*/  BSYNC.RECONVERGENT B1 ;  /* 0x0000000000017941 */ /* 0x000fea0003800200 */
.L_x_21300:
        /* <DEDUP_REMOVED lines=21> */
.L_x_21307:
        /* <DEDUP_REMOVED lines=12> */
.L_x_21309:
[----:B------:R-:W-:Y:S05]  /*124b0*/  BSYNC.RECONVERGENT B2 ;  /* 0x0000000000027941 */ /* 0x000fea0003800200 */
.L_x_21308:
        /* <DEDUP_REMOVED lines=62> */
.L_x_21306:
[----:B------:R-:W-:Y:S05]  /*128a0*/  BSYNC.RECONVERGENT B1 ;  /* 0x0000000000017941 */ /* 0x000fea0003800200 */
.L_x_21305:
[----:B------:R-:W-:Y:S01]  /*128b0*/  I2FP.F32.U32 R3, R3 ;  /* 0x0000000300037245 */ /* 0x000fe20000201000 */
[----:B------:R-:W-:Y:S01]  /*128c0*/  IMAD.U32 R6, R177, 0x10000, RZ ;  /* 0x00010000b1067824 */ /* 0x000fe200078e00ff */
[----:B------:R-:W-:Y:S01]  /*128d0*/  ISETP.NE.AND P2, PT, R176, 0x1, PT ;  /* 0x00000001b000780c */ /* 0x000fe20003f45270 */
[----:B------:R-:W-:Y:S01]  /*128e0*/  BSSY.RECONVERGENT B1, `(.L_x_21310) ;  /* 0x000005e000017945 */ /* 0x000fe20003800200 */
[----:B------:R-:W-:Y:S02]  /*128f0*/  IMAD.MOV.U32 R175, RZ, RZ, R4 ;  /* 0x000000ffffaf7224 */ /* 0x000fe400078e0004 */
[----:B------:R-:W-:Y:S01]  /*12900*/  FFMA.FTZ R3, R3, R252, 1.1641532182693481445e-10 ;  /* 0x2f00000003037423 */ /* 0x000fe200000100fc */
[----:B------:R-:W-:-:S04]  /*12910*/  FMUL.FTZ R6, R6, UR4 ;  /* 0x0000000406067c20 */ /* 0x000fc80008410000 */
[----:B------:R-:W-:Y:S01]  /*12920*/  FMUL.FTZ R6, R6, R217 ;  /* 0x000000d906067220 */ /* 0x000fe20000410000 */
[----:B------:R-:W-:Y:S02]  /*12930*/  FSETP.GTU.FTZ.AND P1, PT, R3, R218, PT ;  /* 0x000000da0300720b */ /* 0x000fe40003f3c000 */
[----:B------:R-:W-:Y:S02]  /*12940*/  PRMT R3, R177, 0x7632, R3 ;  /* 0x00007632b1037816 */ /* 0x000fe40000000003 */
        /* <DEDUP_REMOVED lines=12> */
.L_x_21312:
        /* <DEDUP_REMOVED lines=12> */
.L_x_21314:
[----:B------:R-:W-:Y:S05]  /*12ad0*/  BSYNC.RECONVERGENT B2 ;  /* 0x0000000000027941 */ /* 0x000fea0003800200 */
.L_x_21313:
        /* <DEDUP_REMOVED lines=62> */
.L_x_21311:
[----:B------:R-:W-:Y:S05]  /*12ec0*/  BSYNC.RECONVERGENT B1 ;  /* 0x0000000000017941 */ /* 0x000fea0003800200 */
.L_x_21310:
        /* <DEDUP_REMOVED lines=21> */
.L_x_21317:
        /* <DEDUP_REMOVED lines=12> */
.L_x_21319:
[----:B------:R-:W-:Y:S05]  /*130e0*/  BSYNC.RECONVERGENT B2 ;  /* 0x0000000000027941 */ /* 0x000fea0003800200 */
.L_x_21318:
        /* <DEDUP_REMOVED lines=62> */
.L_x_21316:
[----:B------:R-:W-:Y:S05]  /*134d0*/  BSYNC.RECONVERGENT B1 ;  /* 0x0000000000017941 */ /* 0x000fea0003800200 */
.L_x_21315:
[----:B------:R-:W-:Y:S01]  /*134e0*/  I2FP.F32.U32 R3, R3 ;  /* 0x0000000300037245 */ /* 0x000fe20000201000 */
[----:B------:R-:W-:Y:S01]  /*134f0*/  BSSY.RECONVERGENT B1, `(.L_x_21320) ;  /* 0x0000060000017945 */ /* 0x000fe20003800200 */
[----:B------:R-:W-:Y:S01]  /*13500*/  ISETP.NE.AND P4, PT, R214, 0x1, PT ;  /* 0x00000001d600780c */ /* 0x000fe20003f85270 */
[----:B------:R-:W-:Y:S02]  /*13510*/  IMAD.MOV.U32 R177, RZ, RZ, R4 ;  /* 0x000000ffffb17224 */ /* 0x000fe400078e0004 */
[----:B------:R-:W-:-:S05]  /*13520*/  FFMA.FTZ R3, R3, R252, 1.1641532182693481445e-10 ;  /* 0x2f00000003037423 */ /* 0x000fca00000100fc */
[----:B------:R-:W-:Y:S01]  /*13530*/  FSETP.GTU.FTZ.AND P3, PT, R3, R218, PT ;  /* 0x000000da0300720b */ /* 0x000fe20003f7c000 */
[----:B------:R-:W-:-:S04]  /*13540*/  IMAD.U32 R3, R178, 0x10000, RZ ;  /* 0x00010000b2037824 */ /* 0x000fc800078e00ff */
[----:B------:R-:W-:Y:S01]  /*13550*/  FMUL.FTZ R6, R3, UR4 ;  /* 0x0000000403067c20 */ /* 0x000fe20008410000 */
[----:B------:R-:W-:-:S03]  /*13560*/  PRMT R3, R178, 0x7632, R3 ;  /* 0x00007632b2037816 */ /* 0x000fc60000000003 */
[----:B------:R-:W-:-:S05]  /*13570*/  FMUL.FTZ R6, R6, R217 ;  /* 0x000000d906067220 */ /* 0x000fca0000410000 */
        /* <DEDUP_REMOVED lines=12> */
.L_x_21322:
        /* <DEDUP_REMOVED lines=12> */
.L_x_21324:
[----:B------:R-:W-:Y:S05]  /*13700*/  BSYNC.RECONVERGENT B2 ;  /* 0x0000000000027941 */ /* 0x000fea0003800200 */
.L_x_21323:
        /* <DEDUP_REMOVED lines=62> */
.L_x_21321:
[----:B------:R-:W-:Y:S05]  /*13af0*/  BSYNC.RECONVERGENT B1 ;  /* 0x0000000000017941 */ /* 0x000fea0003800200 */
.L_x_21320:
[----:B------:R-:W0:Y:S01]  /*13b00*/  LDC R178, c[0x0][0x404] ;  /* 0x00010100ffb27b82 */ /* 0x000e220000000800 */
[----:B------:R-:W-:Y:S01]  /*13b10*/  I2FP.F32.U32 R177, R177 ;  /* 0x000000b100b17245 */ /* 0x000fe20000201000 */
[----:B------:R-:W-:Y:S01]  /*13b20*/  IMAD.U32 R3, R3, 0x10000, RZ ;  /* 0x0001000003037824 */ /* 0x000fe200078e00ff */
[----:B------:R-:W-:Y:S01]  /*13b30*/  ISETP.NE.AND P5, PT, R6, 0x1, PT ;  /* 0x000000010600780c */ /* 0x000fe20003fa5270 */
[----:B------:R-:W-:Y:S01]  /*13b40*/  BSSY.RECONVERGENT B1, `(.L_x_21325) ;  /* 0x000005d000017945 */ /* 0x000fe20003800200 */
[----:B------:R-:W-:Y:S02]  /*13b50*/  HFMA2 R214, -RZ, RZ, 0, 1.1920928955078125e-07 ;  /* 0x00000002ffd67431 */ /* 0x000fe400000001ff */
[----:B------:R-:W-:-:S05]  /*13b60*/  FFMA.FTZ R177, R177, R252, 1.1641532182693481445e-10 ;  /* 0x2f000000b1b17423 */ /* 0x000fca00000100fc */
[----:B0-----:R-:W-:Y:S01]  /*13b70*/  FSETP.GTU.FTZ.AND P4, PT, R177, R178, PT ;  /* 0x000000b2b100720b */ /* 0x001fe20003f9c000 */
[----:B------:R-:W-:Y:S01]  /*13b80*/  FMUL.FTZ R178, R3, UR4 ;  /* 0x0000000403b27c20 */ /* 0x000fe20008410000 */
[----:B------:R-:W-:-:S03]  /*13b90*/  IMAD.MOV.U32 R3, RZ, RZ, R4 ;  /* 0x000000ffff037224 */ /* 0x000fc600078e0004 */
        /* <DEDUP_REMOVED lines=12> */
.L_x_21327:
        /* <DEDUP_REMOVED lines=12> */
.L_x_21329:
[----:B------:R-:W-:Y:S05]  /*13d20*/  BSYNC.RECONVERGENT B2 ;  /* 0x0000000000027941 */ /* 0x000fea0003800200 */
.L_x_21328:
        /* <DEDUP_REMOVED lines=62> */
.L_x_21326:
[----:B------:R-:W-:Y:S05]  /*14110*/  BSYNC.RECONVERGENT B1 ;  /* 0x0000000000017941 */ /* 0x000fea0003800200 */
.L_x_21325:
[----:B------:R-:W0:Y:S01]  /*14120*/  LDC R6, c[0x0][0x404] ;  /* 0x00010100ff067b82 */ /* 0x000e220000000800 */
[----:B------:R-:W-:Y:S01]  /*14130*/  I2FP.F32.U32 R3, R3 ;  /* 0x0000000300037245 */ /* 0x000fe20000201000 */
[----:B------:R-:W-:Y:S01]  /*14140*/  BSSY.RECONVERGENT B1, `(.L_x_21330) ;  /* 0x0000062000017945 */ /* 0x000fe20003800200 */
[----:B------:R-:W-:Y:S01]  /*14150*/  ISETP.NE.AND P6, PT, R214, 0x1, PT ;  /* 0x00000001d600780c */ /* 0x000fe20003fc5270 */
[----:B------:R-:W-:Y:S02]  /*14160*/  IMAD.MOV.U32 R178, RZ, RZ, R4 ;  /* 0x000000ffffb27224 */ /* 0x000fe400078e0004 */
[----:B------:R-:W-:-:S05]  /*14170*/  FFMA.FTZ R3, R3, R252, 1.1641532182693481445e-10 ;  /* 0x2f00000003037423 */ /* 0x000fca00000100fc */
[----:B0-----:R-:W-:Y:S01]  /*14180*/  FSETP.GTU.FTZ.AND P5, PT, R3, R6, PT ;  /* 0x000000060300720b */ /* 0x001fe20003fbc000 */
[C---:B------:R-:W-:Y:S01]  /*14190*/  IMAD.U32 R3, R179.reuse, 0x10000, RZ ;  /* 0x00010000b3037824 */ /* 0x040fe200078e00ff */
[----:B------:R-:W-:-:S03]  /*141a0*/  PRMT R179, R179, 0x7632, R179 ;  /* 0x00007632b3b37816 */ /* 0x000fc600000000b3 */
[----:B------:R-:W-:-:S04]  /*141b0*/  FMUL.FTZ R6, R3, UR4 ;  /* 0x0000000403067c20 */ /* 0x000fc80008410000 */
[----:B------:R-:W-:Y:S01]  /*141c0*/  FMUL.FTZ R3, R6, R217 ;  /* 0x000000d906037220 */ /* 0x000fe20000410000 */
[----:B------:R-:W-:-:S04]  /*141d0*/  HFMA2 R6, -RZ, RZ, 0, 1.1920928955078125e-07 ;  /* 0x00000002ff067431 */ /* 0x000fc800000001ff */
        /* <DEDUP_REMOVED lines=11> */
.L_x_21332:
        /* <DEDUP_REMOVED lines=14> */
.L_x_21334:
[----:B------:R-:W-:Y:S05]  /*14370*/  BSYNC.RECONVERGENT B2 ;  /* 0x0000000000027941 */ /* 0x000fea0003800200 */
.L_x_21333:
        /* <DEDUP_REMOVED lines=62> */
.L_x_21331:
[----:B------:R-:W-:Y:S05]  /*14760*/  BSYNC.RECONVERGENT B1 ;  /* 0x0000000000017941 */ /* 0x000fea0003800200 */
.L_x_21330:
        /* <DEDUP_REMOVED lines=17> */
.L_x_21294:
        /* <DEDUP_REMOVED lines=17> */
[----:B------:R-:W-:Y:S02]  /*14990*/  LOP3.LUT R214, R3, R214, RZ, 0xfc, !PT ;  /* 0x000000d603d67212 */ /* 0x000fe400078efcff */
[----:B------:R-:W-:Y:S01]  /*149a0*/  MOV R3, R213 ;  /* 0x000000d500037202 */ /* 0x000fe20000000f00 */
[----:B0-----:R-:W-:-:S04]  /*149b0*/  IMAD.WIDE.U32 R218, R212, 0x8, R218 ;  /* 0x00000008d4da7825 */ /* 0x001fc800078e00da */
[----:B------:R-:W-:Y:S01]  /*149c0*/  VIADD R212, R212, 0x80 ;  /* 0x00000080d4d47836 */ /* 0x000fe20000000000 */
[----:B------:R2:W-:Y:S06]  /*149d0*/  STG.E.64 desc[UR6][R218.64], R214 ;  /* 0x000000d6da007986 */ /* 0x0005ec000c101b06 */
.L_x_21252:
[----:B------:R-:W-:Y:S05]  /*149e0*/  BSYNC.RECONVERGENT B0 ;  /* 0x0000000000007941 */ /* 0x000fea0003800200 */
.L_x_21251:
        /* <DEDUP_REMOVED lines=10> */
[----:B------:R-:W5:Y:S04]  /*14a90*/  @P0 LDG.E.128 R148, desc[UR6][R180.64] ;  /* 0x00000006b4940981 */ /* 0x000f68000c1e1d00 */
[----:B------:R3:W5:Y:S02]  /*14aa0*/  @P0 LDG.E.128 R152, desc[UR6][R180.64+0x10] ;  /* 0x00001006b4980981 */ /* 0x000764000c1e1d00 */
[----:B---3--:R-:W-:-:S05]  /*14ab0*/  IMAD.WIDE.U32 R180, R212, 0x10, R182 ;  /* 0x00000010d4b47825 */ /* 0x008fca00078e00b6 */
[----:B------:R3:W5:Y:S01]  /*14ac0*/  LDG.E.128 R184, desc[UR6][R180.64] ;  /* 0x00000006b4b87981 */ /* 0x000762000c1e1d00 */
[----:B------:R-:W-:Y:S05]  /*14ad0*/  @!P0 BRA `(.L_x_21337) ;  /* 0x0000003000888947 */ /* 0x000fea0003800000 */
[----:B------:R-:W-:Y:S01]  /*14ae0*/  ISETP.NE.AND P0, PT, R6, 0x1, PT ;  /* 0x000000010600780c */ /* 0x000fe20003f05270 */
[----:B------:R-:W-:Y:S01]  /*14af0*/  BSSY.RECONVERGENT B1, `(.L_x_21338) ;  /* 0x000005a000017945 */ /* 0x000fe20003800200 */
[----:B------:R-:W-:Y:S01]  /*14b00*/  IMAD.MOV.U32 R182, RZ, RZ, 0x2 ;  /* 0x00000002ffb67424 */ /* 0x000fe200078e00ff */
[----:B---3--:R-:W-:Y:S01]  /*14b10*/  MOV R180, R4 ;  /* 0x0000000400b47202 */ /* 0x008fe20000000f00 */
        /* <DEDUP_REMOVED lines=12> */
.L_x_21340:
        /* <DEDUP_REMOVED lines=12> */
.L_x_21342:
[----:B------:R-:W-:Y:S05]  /*14ca0*/  BSYNC.RECONVERGENT B2 ;  /* 0x0000000000027941 */ /* 0x000fea0003800200 */
.L_x_21341:
        /* <DEDUP_REMOVED lines=62> */
.L_x_21339:
[----:B------:R-:W-:Y:S05]  /*15090*/  BSYNC.RECONVERGENT B1 ;  /* 0x0000000000017941 */ /* 0x000fea0003800200 */
.L_x_21338:
[----:B------:R-:W3:Y:S01]  /*150a0*/  LDC R217, c[0x0][0x408] ;  /* 0x00010200ffd97b82 */ /* 0x000ee20000000800 */
[----:B------:R-:W-:Y:S01]  /*150b0*/  I2FP.F32.U32 R3, R180 ;  /* 0x000000b400037245 */ /* 0x000fe20000201000 */
[----:B012---:R-:W-:Y:S01]  /*150c0*/  IMAD.MOV.U32 R218, RZ, RZ, 0x2f800000 ;  /* 0x2f800000ffda7424 */ /* 0x007fe200078e00ff */
[----:B------:R-:W-:Y:S01]  /*150d0*/  ISETP.NE.AND P1, PT, R182, 0x1, PT ;  /* 0x00000001b600780c */ /* 0x000fe20003f25270 */
[----:B-----5:R-:W-:Y:S01]  /*150e0*/  IMAD.U32 R6, R184, 0x10000, RZ ;  /* 0x00010000b8067824 */ /* 0x020fe200078e00ff */
[----:B------:R-:W-:Y:S01]  /*150f0*/  LOP3.LUT R0, R0, 0xfffffffd, RZ, 0xc0, !PT ;  /* 0xfffffffd00007812 */ /* 0x000fe200078ec0ff */
[----:B------:R-:W-:Y:S01]  /*15100*/  FFMA.FTZ R3, R3, R218, 1.1641532182693481445e-10 ;  /* 0x2f00000003037423 */ /* 0x000fe200000100da */
[----:B------:R-:W-:Y:S01]  /*15110*/  BSSY.RECONVERGENT B1, `(.L_x_21343) ;  /* 0x0000060000017945 */ /* 0x000fe20003800200 */
[----:B------:R-:W0:Y:S01]  /*15120*/  LDC R252, c[0x0][0x404] ;  /* 0x00010100fffc7b82 */ /* 0x000e220000000800 */
[----:B------:R-:W-:-:S04]  /*15130*/  FMUL.FTZ R6, R6, UR4 ;  /* 0x0000000406067c20 */ /* 0x000fc80008410000 */
[----:B---3--:R-:W-:Y:S01]  /*15140*/  FMUL.FTZ R6, R6, R217 ;  /* 0x000000d906067220 */ /* 0x008fe20000410000 */
[----:B0-----:R-:W-:Y:S02]  /*15150*/  FSETP.GTU.FTZ.AND P0, PT, R3, R252, PT ;  /* 0x000000fc0300720b */ /* 0x001fe40003f1c000 */
[----:B------:R-:W-:Y:S02]  /*15160*/  PRMT R3, R184, 0x7632, R3 ;  /* 0x00007632b8037816 */ /* 0x000fe40000000003 */
[----:B------:R-:W-:Y:S01]  /*15170*/  FSEL R181, R6, RZ, !P0 ;  /* 0x000000ff06b57208 */ /* 0x000fe20004000000 */
[----:B------:R-:W-:Y:S01]  /*15180*/  HFMA2 R6, -RZ, RZ, 0, 1.1920928955078125e-07 ;  /* 0x00000002ff067431 */ /* 0x000fe200000001ff */
        /* <DEDUP_REMOVED lines=13> */
.L_x_21345:
        /* <DEDUP_REMOVED lines=12> */
.L_x_21347:
[----:B------:R-:W-:Y:S05]  /*15320*/  BSYNC.RECONVERGENT B2 ;  /* 0x0000000000027941 */ /* 0x000fea0003800200 */
.L_x_21346:
        /* <DEDUP_REMOVED lines=62> */
.L_x_21344:
[----:B------:R-:W-:Y:S05]  /*15710*/  BSYNC.RECONVERGENT B1 ;  /* 0x0000000000017941 */ /* 0x000fea0003800200 */
.L_x_21343:
        /* <DEDUP_REMOVED lines=22> */
.L_x_21350:
        /* <DEDUP_REMOVED lines=12> */
.L_x_21352:
[----:B------:R-:W-:Y:S05]  /*15940*/  BSYNC.RECONVERGENT B2 ;  /* 0x0000000000027941 */ /* 0x000fea0003800200 */
.L_x_21351:
        /* <DEDUP_REMOVED lines=62> */
.L_x_21349:
[----:B------:R-:W-:Y:S05]  /*15d30*/  BSYNC.RECONVERGENT B1 ;  /* 0x0000000000017941 */ /* 0x000fea0003800200 */
.L_x_21348:
        /* <DEDUP_REMOVED lines=23> */
.L_x_21355:
        /* <DEDUP_REMOVED lines=12> */
.L_x_21357:
[----:B------:R-:W-:Y:S05]  /*15f70*/  BSYNC.RECONVERGENT B2 ;  /* 0x0000000000027941 */ /* 0x000fea0003800200 */
.L_x_21356:
        /* <DEDUP_REMOVED lines=62> */
.L_x_21354:
[----:B------:R-:W-:Y:S05]  /*16360*/  BSYNC.RECONVERGENT B1 ;  /* 0x0000000000017941 */ /* 0x000fea0003800200 */
.L_x_21353:
        /* <DEDUP_REMOVED lines=22> */
.L_x_21360:
        /* <DEDUP_REMOVED lines=12> */
.L_x_21362:
[----:B------:R-:W-:Y:S05]  /*16590*/  BSYNC.RECONVERGENT B2 ;  /* 0x0000000000027941 */ /* 0x000fea0003800200 */
.L_x_21361:
        /* <DEDUP_REMOVED lines=62> */
.L_x_21359:
[----:B------:R-:W-:Y:S05]  /*16980*/  BSYNC.RECONVERGENT B1 ;  /* 0x0000000000017941 */ /* 0x000fea0003800200 */
.L_x_21358:
        /* <DEDUP_REMOVED lines=23> */
.L_x_21365:
        /* <DEDUP_REMOVED lines=12> */
.L_x_21367:
[----:B------:R-:W-:Y:S05]  /*16bc0*/  BSYNC.RECONVERGENT B2 ;  /* 0x0000000000027941 */ /* 0x000fea0003800200 */
.L_x_21366:
        /* <DEDUP_REMOVED lines=62> */
.L_x_21364:
[----:B------:R-:W-:Y:S05]  /*16fb0*/  BSYNC.RECONVERGENT B1 ;  /* 0x0000000000017941 */ /* 0x000fea0003800200 */
.L_x_21363:
[----:B------:R-:W-:Y:S01]  /*16fc0*/  I2FP.F32.U32 R185, R185 ;  /* 0x000000b900b97245 */ /* 0x000fe20000201000 */
[----:B------:R-:W-:Y:S01]  /*16fd0*/  IMAD.MOV.U32 R186, RZ, RZ, 0x2f800000 ;  /* 0x2f800000ffba7424 */ /* 0x000fe200078e00ff */
[----:B------:R-:W-:Y:S01]  /*16fe0*/  SHF.L.U32 R3, R3, 0x10, RZ ;  /* 0x0000001003037819 */ /* 0x000fe200000006ff */
[----:B------:R-:W-:Y:S01]  /*16ff0*/  BSSY.RECONVERGENT B1, `(.L_x_21368) ;  /* 0x000005f000017945 */ /* 0x000fe20003800200 */
[----:B------:R-:W-:Y:S01]  /*17000*/  ISETP.NE.AND P5, PT, R6, 0x1, PT ;  /* 0x000000010600780c */ /* 0x000fe20003fa5270 */
[----:B------:R-:W-:Y:S01]  /*17010*/  FFMA.FTZ R185, R185, R186, 1.1641532182693481445e-10 ;  /* 0x2f000000b9b97423 */ /* 0x000fe200000100ba */
[----:B------:R-:W-:Y:S02]  /*17020*/  IMAD.MOV.U32 R214, RZ, RZ, 0x2 ;  /* 0x00000002ffd67424 */ /* 0x000fe400078e00ff */
        /* <DEDUP_REMOVED lines=16> */
.L_x_21370:
        /* <DEDUP_REMOVED lines=12> */
.L_x_21372:
[----:B------:R-:W-:Y:S05]  /*171f0*/  BSYNC.RECONVERGENT B2 ;  /* 0x0000000000027941 */ /* 0x000fea0003800200 */
.L_x_21371:
        /* <DEDUP_REMOVED lines=62> */
.L_x_21369:
[----:B------:R-:W-:Y:S05]  /*175e0*/  BSYNC.RECONVERGENT B1 ;  /* 0x0000000000017941 */ /* 0x000fea0003800200 */
.L_x_21368:
[----:B------:R-:W-:Y:S01]  /*175f0*/  HFMA2 R6, -RZ, RZ, 0.1171875, 0 ;  /* 0x2f800000ff067431 */ /* 0x000fe200000001ff */
[----:B------:R-:W-:Y:S01]  /*17600*/  I2FP.F32.U32 R3, R3 ;  /* 0x0000000300037245 */ /* 0x000fe20000201000 */
[----:B------:R-:W-:Y:S01]  /*17610*/  BSSY.RECONVERGENT B1, `(.L_x_21373) ;  /* 0x0000063000017945 */ /* 0x000fe20003800200 */
[----:B------:R-:W-:-:S03]  /*17620*/  ISETP.NE.AND P6, PT, R214, 0x1, PT ;  /* 0x00000001d600780c */ /* 0x000fc60003fc5270 */
[----:B------:R-:W-:-:S05]  /*17630*/  FFMA.FTZ R3, R3, R6, 1.1641532182693481445e-10 ;  /* 0x2f00000003037423 */ /* 0x000fca0000010006 */
[----:B------:R-:W-:Y:S01]  /*17640*/  FSETP.GTU.FTZ.AND P5, PT, R3, R252, PT ;  /* 0x000000fc0300720b */ /* 0x000fe20003fbc000 */
[----:B------:R-:W-:-:S04]  /*17650*/  IMAD.U32 R3, R187, 0x10000, RZ ;  /* 0x00010000bb037824 */ /* 0x000fc800078e00ff */
[----:B------:R-:W-:Y:S01]  /*17660*/  FMUL.FTZ R6, R3, UR4 ;  /* 0x0000000403067c20 */ /* 0x000fe20008410000 */
[----:B------:R-:W-:Y:S02]  /*17670*/  PRMT R3, R187, 0x7632, R3 ;  /* 0x00007632bb037816 */ /* 0x000fe40000000003 */
[----:B------:R-:W-:Y:S01]  /*17680*/  MOV R187, R4 ;  /* 0x0000000400bb7202 */ /* 0x000fe20000000f00 */
        /* <DEDUP_REMOVED lines=14> */
.L_x_21375:
        /* <DEDUP_REMOVED lines=14> */
.L_x_21377:
[----:B------:R-:W-:Y:S05]  /*17850*/  BSYNC.RECONVERGENT B2 ;  /* 0x0000000000027941 */ /* 0x000fea0003800200 */
.L_x_21376:
        /* <DEDUP_REMOVED lines=62> */
.L_x_21374:
[----:B------:R-:W-:Y:S05]  /*17c40*/  BSYNC.RECONVERGENT B1 ;  /* 0x0000000000017941 */ /* 0x000fea0003800200 */
.L_x_21373:
[----:B------:R-:W-:Y:S01]  /*17c50*/  I2FP.F32.U32 R187, R187 ;  /* 0x000000bb00bb7245 */ /* 0x000fe20000201000 */
[----:B------:R-:W-:Y:S02]  /*17c60*/  IMAD.MOV.U32 R214, RZ, RZ, 0x2f800000 ;  /* 0x2f800000ffd67424 */ /* 0x000fe400078e00ff */
[----:B------:R-:W-:Y:S02]  /*17c70*/  IMAD.U32 R3, R3, 0x10000, RZ ;  /* 0x0001000003037824 */ /* 0x000fe400078e00ff */
        /* <DEDUP_REMOVED lines=8> */
.L_x_21337:
        /* <DEDUP_REMOVED lines=16> */
.L_x_21381:
        /* <DEDUP_REMOVED lines=12> */
.L_x_21383:
[----:B------:R-:W-:Y:S05]  /*17ec0*/  BSYNC.RECONVERGENT B2 ;  /* 0x0000000000027941 */ /* 0x000fea0003800200 */
.L_x_21382:
        /* <DEDUP_REMOVED lines=62> */
.L_x_21380:
[----:B------:R-:W-:Y:S05]  /*182b0*/  BSYNC.RECONVERGENT B1 ;  /* 0x0000000000017941 */ /* 0x000fea0003800200 */
.L_x_21379:
        /* <DEDUP_REMOVED lines=27> */
.L_x_21386:
        /* <DEDUP_REMOVED lines=12> */
.L_x_21388:
[----:B------:R-:W-:Y:S05]  /*18530*/  BSYNC.RECONVERGENT B2 ;  /* 0x0000000000027941 */ /* 0x000fea0003800200 */
.L_x_21387:
        /* <DEDUP_REMOVED lines=62> */
.L_x_21385:
[----:B------:R-:W-:Y:S05]  /*18920*/  BSYNC.RECONVERGENT B1 ;  /* 0x0000000000017941 */ /* 0x000fea0003800200 */
.L_x_21384:
        /* <DEDUP_REMOVED lines=21> */
.L_x_21391:
        /* <DEDUP_REMOVED lines=12> */
.L_x_21393:
[----:B------:R-:W-:Y:S05]  /*18b40*/  BSYNC.RECONVERGENT B2 ;  /* 0x0000000000027941 */ /* 0x000fea0003800200 */
.L_x_21392:
        /* <DEDUP_REMOVED lines=62> */
.L_x_21390:
[----:B------:R-:W-:Y:S05]  /*18f30*/  BSYNC.RECONVERGENT B1 ;  /* 0x0000000000017941 */ /* 0x000fea0003800200 */
.L_x_21389:
[----:B------:R-:W-:Y:S01]  /*18f40*/  I2FP.F32.U32 R3, R3 ;  /* 0x0000000300037245 */ /* 0x000fe20000201000 */
[----:B------:R-:W-:Y:S01]  /*18f50*/  BSSY.RECONVERGENT B1, `(.L_x_21394) ;  /* 0x0000060000017945 */ /* 0x000fe20003800200 */
[----:B------:R-:W-:Y:S01]  /*18f60*/  SHF.L.U32 R6, R185, 0x10, RZ ;  /* 0x00000010b9067819 */ /* 0x000fe200000006ff */
[----:B------:R-:W-:Y:S01]  /*18f70*/  IMAD.MOV.U32 R183, RZ, RZ, R4 ;  /* 0x000000ffffb77224 */ /* 0x000fe200078e0004 */
        /* <DEDUP_REMOVED lines=18> */
.L_x_21396:
        /* <DEDUP_REMOVED lines=12> */
.L_x_21398:
[----:B------:R-:W-:Y:S05]  /*19160*/  BSYNC.RECONVERGENT B2 ;  /* 0x0000000000027941 */ /* 0x000fea0003800200 */
.L_x_21397:
        /* <DEDUP_REMOVED lines=62> */
.L_x_21395:
[----:B------:R-:W-:Y:S05]  /*19550*/  BSYNC.RECONVERGENT B1 ;  /* 0x0000000000017941 */ /* 0x000fea0003800200 */
.L_x_21394:
        /* <DEDUP_REMOVED lines=21> */
.L_x_21401:
        /* <DEDUP_REMOVED lines=12> */
.L_x_21403:
[----:B------:R-:W-:Y:S05]  /*19770*/  BSYNC.RECONVERGENT B2 ;  /* 0x0000000000027941 */ /* 0x000fea0003800200 */
.L_x_21402:
        /* <DEDUP_REMOVED lines=62> */
.L_x_21400:
[----:B------:R-:W-:Y:S05]  /*19b60*/  BSYNC.RECONVERGENT B1 ;  /* 0x0000000000017941 */ /* 0x000fea0003800200 */
.L_x_21399:
[----:B------:R-:W-:Y:S01]  /*19b70*/  I2FP.F32.U32 R3, R3 ;  /* 0x0000000300037245 */ /* 0x000fe20000201000 */
[----:B------:R-:W-:Y:S01]  /*19b80*/  BSSY.RECONVERGENT B1, `(.L_x_21404) ;  /* 0x0000060000017945 */ /* 0x000fe20003800200 */
[----:B------:R-:W-:Y:S01]  /*19b90*/  ISETP.NE.AND P4, PT, R214, 0x1, PT ;  /* 0x00000001d600780c */ /* 0x000fe20003f85270 */
[----:B------:R-:W-:Y:S02]  /*19ba0*/  IMAD.MOV.U32 R185, RZ, RZ, R4 ;  /* 0x000000ffffb97224 */ /* 0x000fe400078e0004 */
        /* <DEDUP_REMOVED lines=18> */
.L_x_21406:
        /* <DEDUP_REMOVED lines=12> */
.L_x_21408:
[----:B------:R-:W-:Y:S05]  /*19d90*/  BSYNC.RECONVERGENT B2 ;  /* 0x0000000000027941 */ /* 0x000fea0003800200 */
.L_x_21407:
        /* <DEDUP_REMOVED lines=62> */
.L_x_21405:
[----:B------:R-:W-:Y:S05]  /*1a180*/  BSYNC.RECONVERGENT B1 ;  /* 0x0000000000017941 */ /* 0x000fea0003800200 */
.L_x_21404:
[----:B------:R-:W0:Y:S01]  /*1a190*/  LDC R186, c[0x0][0x404] ;  /* 0x00010100ffba7b82 */ /* 0x000e220000000800 */
[----:B------:R-:W-:Y:S01]  /*1a1a0*/  I2FP.F32.U32 R185, R185 ;  /* 0x000000b900b97245 */ /* 0x000fe20000201000 */
[----:B------:R-:W-:Y:S01]  /*1a1b0*/  BSSY.RECONVERGENT B1, `(.L_x_21409) ;  /* 0x000005f000017945 */ /* 0x000fe20003800200 */
[----:B------:R-:W-:Y:S01]  /*1a1c0*/  SHF.L.U32 R3, R3, 0x10, RZ ;  /* 0x0000001003037819 */ /* 0x000fe200000006ff */
[----:B------:R-:W-:Y:S01]  /*1a1d0*/  IMAD.MOV.U32 R214, RZ, RZ, 0x2 ;  /* 0x00000002ffd67424 */ /* 0x000fe200078e00ff */
[----:B------:R-:W-:Y:S01]  /*1a1e0*/  ISETP.NE.AND P5, PT, R6, 0x1, PT ;  /* 0x000000010600780c */ /* 0x000fe20003fa5270 */
        /* <DEDUP_REMOVED lines=16> */
.L_x_21411:
        /* <DEDUP_REMOVED lines=12> */
.L_x_21413:
[----:B------:R-:W-:Y:S05]  /*1a3b0*/  BSYNC.RECONVERGENT B2 ;  /* 0x0000000000027941 */ /* 0x000fea0003800200 */
.L_x_21412:
        /* <DEDUP_REMOVED lines=62> */
.L_x_21410:
[----:B------:R-:W-:Y:S05]  /*1a7a0*/  BSYNC.RECONVERGENT B1 ;  /* 0x0000000000017941 */ /* 0x000fea0003800200 */
.L_x_21409:
[----:B------:R-:W0:Y:S01]  /*1a7b0*/  LDC R6, c[0x0][0x404] ;  /* 0x00010100ff067b82 */ /* 0x000e220000000800 */
[----:B------:R-:W-:Y:S01]  /*1a7c0*/  I2FP.F32.U32 R3, R3 ;  /* 0x0000000300037245 */ /* 0x000fe20000201000 */
[----:B------:R-:W-:Y:S01]  /*1a7d0*/  BSSY.RECONVERGENT B1, `(.L_x_21414) ;  /* 0x0000062000017945 */ /* 0x000fe20003800200 */
[----:B------:R-:W-:Y:S01]  /*1a7e0*/  ISETP.NE.AND P6, PT, R214, 0x1, PT ;  /* 0x00000001d600780c */ /* 0x000fe20003fc5270 */
[----:B------:R-:W-:Y:S02]  /*1a7f0*/  IMAD.MOV.U32 R186, RZ, RZ, R4 ;  /* 0x000000ffffba7224 */ /* 0x000fe400078e0004 */
[----:B------:R-:W-:-:S05]  /*1a800*/  FFMA.FTZ R3, R3, R252, 1.1641532182693481445e-10 ;  /* 0x2f00000003037423 */ /* 0x000fca00000100fc */
[----:B0-----:R-:W-:Y:S02]  /*1a810*/  FSETP.GTU.FTZ.AND P5, PT, R3, R6, PT ;  /* 0x000000060300720b */ /* 0x001fe40003fbc000 */
[C---:B------:R-:W-:Y:S02]  /*1a820*/  SHF.L.U32 R3, R187.reuse, 0x10, RZ ;  /* 0x00000010bb037819 */ /* 0x040fe400000006ff */
        /* <DEDUP_REMOVED lines=15> */
.L_x_21416:
        /* <DEDUP_REMOVED lines=14> */
.L_x_21418:
[----:B------:R-:W-:Y:S05]  /*1aa00*/  BSYNC.RECONVERGENT B2 ;  /* 0x0000000000027941 */ /* 0x000fea0003800200 */
.L_x_21417:
        /* <DEDUP_REMOVED lines=62> */
.L_x_21415:
[----:B------:R-:W-:Y:S05]  /*1adf0*/  BSYNC.RECONVERGENT B1 ;  /* 0x0000000000017941 */ /* 0x000fea0003800200 */
.L_x_21414:
[----:B------:R-:W0:Y:S01]  /*1ae00*/  LDC R214, c[0x0][0x404] ;  /* 0x00010100ffd67b82 */ /* 0x000e220000000800 */
        /* <DEDUP_REMOVED lines=9> */
[----:B------:R-:W-:-:S02]  /*1aea0*/  FMUL.FTZ R185, R185, R73 ;  /* 0x00000049b9b97220 */ /* 0x000fc40000410000 */
[----:B------:R-:W-:Y:S01]  /*1aeb0*/  FMUL.FTZ R186, R186, R217 ;  /* 0x000000d9baba7220 */ /* 0x000fe20000410000 */
[----:B0-----:R-:W-:-:S04]  /*1aec0*/  FSETP.GTU.FTZ.AND P6, PT, R252, R214, PT ;  /* 0x000000d6fc00720b */ /* 0x001fc80003fdc000 */
[----:B------:R-:W-:Y:S01]  /*1aed0*/  FSEL R187, R186, RZ, !P6 ;  /* 0x000000ffbabb7208 */ /* 0x000fe20007000000 */
[----:B------:R-:W-:Y:S01]  /*1aee0*/  FMUL.FTZ R186, R3, R74 ;  /* 0x0000004a03ba7220 */ /* 0x000fe20000410000 */
[----:B------:R-:W-:-:S03]  /*1aef0*/  PLOP3.LUT P6, PT, P6, PT, PT, 0x8, 0x80 ;  /* 0x000000000080781c */ /* 0x000fc600037ce170 */
[----:B------:R-:W-:-:S10]  /*1af00*/  FMUL.FTZ R187, R187, R75 ;  /* 0x0000004bbbbb7220 */ /* 0x000fd40000410000 */
.L_x_21378:
        /* <DEDUP_REMOVED lines=19> */
[----:B0-----:R-:W-:-:S04]  /*1b040*/  IMAD.WIDE.U32 R218, R212, 0x8, R218 ;  /* 0x00000008d4da7825 */ /* 0x001fc800078e00da */
[----:B------:R-:W-:Y:S01]  /*1b050*/  VIADD R212, R212, 0x80 ;  /* 0x00000080d4d47836 */ /* 0x000fe20000000000 */
[----:B------:R3:W-:Y:S06]  /*1b060*/  STG.E.64 desc[UR6][R218.64], R214 ;  /* 0x000000d6da007986 */ /* 0x0007ec000c101b06 */
.L_x_21336:
[----:B------:R-:W-:Y:S05]  /*1b070*/  BSYNC.RECONVERGENT B0 ;  /* 0x0000000000007941 */ /* 0x000fea0003800200 */
.L_x_21335:
        /* <DEDUP_REMOVED lines=10> */
[----:B------:R-:W5:Y:S04]  /*1b120*/  @P0 LDG.E.128 R148, desc[UR6][R188.64] ;  /* 0x00000006bc940981 */ /* 0x000f68000c1e1d00 */
[----:B------:R4:W5:Y:S02]  /*1b130*/  @P0 LDG.E.128 R152, desc[UR6][R188.64+0x10] ;  /* 0x00001006bc980981 */ /* 0x000964000c1e1d00 */
[----:B----4-:R-:W-:-:S05]  /*1b140*/  IMAD.WIDE.U32 R188, R212, 0x10, R190 ;  /* 0x00000010d4bc7825 */ /* 0x010fca00078e00be */
[----:B------:R0:W5:Y:S01]  /*1b150*/  LDG.E.128 R192, desc[UR6][R188.64] ;  /* 0x00000006bcc07981 */ /* 0x000162000c1e1d00 */
        /* <DEDUP_REMOVED lines=17> */
.L_x_21424:
        /* <DEDUP_REMOVED lines=12> */
.L_x_21426:
[----:B------:R-:W-:Y:S05]  /*1b330*/  BSYNC.RECONVERGENT B2 ;  /* 0x0000000000027941 */ /* 0x000fea0003800200 */
.L_x_21425:
        /* <DEDUP_REMOVED lines=62> */
.L_x_21423:
[----:B------:R-:W-:Y:S05]  /*1b720*/  BSYNC.RECONVERGENT B1 ;  /* 0x0000000000017941 */ /* 0x000fea0003800200 */
.L_x_21422:
[----:B------:R-:W0:Y:S01]  /*1b730*/  LDC R217, c[0x0][0x408] ;  /* 0x00010200ffd97b82 */ /* 0x000e220000000800 */
[----:B------:R-:W-:Y:S01]  /*1b740*/  I2FP.F32.U32 R3, R188 ;  /* 0x000000bc00037245 */ /* 0x000fe20000201000 */
[----:B-123--:R-:W-:Y:S01]  /*1b750*/  IMAD.MOV.U32 R218, RZ, RZ, 0x2f800000 ;  /* 0x2f800000ffda7424 */ /* 0x00efe200078e00ff */
[----:B-----5:R-:W-:Y:S01]  /*1b760*/  SHF.L.U32 R6, R192, 0x10, RZ ;  /* 0x00000010c0067819 */ /* 0x020fe200000006ff */
[----:B------:R-:W-:Y:S01]  /*1b770*/  BSSY.RECONVERGENT B1, `(.L_x_21427) ;  /* 0x0000063000017945 */ /* 0x000fe20003800200 */
[----:B------:R-:W-:Y:S01]  /*1b780*/  ISETP.NE.AND P0, PT, R190, 0x1, PT ;  /* 0x00000001be00780c */ /* 0x000fe20003f05270 */
[----:B------:R-:W-:Y:S01]  /*1b790*/  FFMA.FTZ R3, R3, R218, 1.1641532182693481445e-10 ;  /* 0x2f00000003037423 */ /* 0x000fe200000100da */
[----:B------:R-:W-:Y:S01]  /*1b7a0*/  LOP3.LUT R0, R0, 0xfffffffd, RZ, 0xc0, !PT ;  /* 0xfffffffd00007812 */ /* 0x000fe200078ec0ff */
[----:B------:R-:W1:Y:S01]  /*1b7b0*/  LDC R252, c[0x0][0x404] ;  /* 0x00010100fffc7b82 */ /* 0x000e620000000800 */
[----:B------:R-:W-:-:S04]  /*1b7c0*/  FMUL.FTZ R6, R6, UR4 ;  /* 0x0000000406067c20 */ /* 0x000fc80008410000 */
[----:B0-----:R-:W-:Y:S01]  /*1b7d0*/  FMUL.FTZ R6, R6, R217 ;  /* 0x000000d906067220 */ /* 0x001fe20000410000 */
[----:B-1----:R-:W-:Y:S02]  /*1b7e0*/  FSETP.GTU.FTZ.AND P1, PT, R3, R252, PT ;  /* 0x000000fc0300720b */ /* 0x002fe40003f3c000 */
        /* <DEDUP_REMOVED lines=16> */
.L_x_21429:
        /* <DEDUP_REMOVED lines=12> */
.L_x_21431:
[----:B------:R-:W-:Y:S05]  /*1b9b0*/  BSYNC.RECONVERGENT B2 ;  /* 0x0000000000027941 */ /* 0x000fea0003800200 */
.L_x_21430:
        /* <DEDUP_REMOVED lines=62> */
.L_x_21428:
[----:B------:R-:W-:Y:S05]  /*1bda0*/  BSYNC.RECONVERGENT B1 ;  /* 0x0000000000017941 */ /* 0x000fea0003800200 */
.L_x_21427:
        /* <DEDUP_REMOVED lines=22> */
.L_x_21434:
        /* <DEDUP_REMOVED lines=12> */
.L_x_21436:
[----:B------:R-:W-:Y:S05]  /*1bfd0*/  BSYNC.RECONVERGENT B2 ;  /* 0x0000000000027941 */ /* 0x000fea0003800200 */
.L_x_21435:
        /* <DEDUP_REMOVED lines=62> */
.L_x_21433:
[----:B------:R-:W-:Y:S05]  /*1c3c0*/  BSYNC.RECONVERGENT B1 ;  /* 0x0000000000017941 */ /* 0x000fea0003800200 */
.L_x_21432:
        /* <DEDUP_REMOVED lines=23> */
.L_x_21439:
        /* <DEDUP_REMOVED lines=12> */
.L_x_21441:
[----:B------:R-:W-:Y:S05]  /*1c600*/  BSYNC.RECONVERGENT B2 ;  /* 0x0000000000027941 */ /* 0x000fea0003800200 */
.L_x_21440:
        /* <DEDUP_REMOVED lines=62> */
.L_x_21438:
[----:B------:R-:W-:Y:S05]  /*1c9f0*/  BSYNC.RECONVERGENT B1 ;  /* 0x0000000000017941 */ /* 0x000fea0003800200 */
.L_x_21437:
        /* <DEDUP_REMOVED lines=22> */
.L_x_21444:
        /* <DEDUP_REMOVED lines=12> */
.L_x_21446:
[----:B------:R-:W-:Y:S05]  /*1cc20*/  BSYNC.RECONVERGENT B2 ;  /* 0x0000000000027941 */ /* 0x000fea0003800200 */
.L_x_21445:
        /* <DEDUP_REMOVED lines=62> */
.L_x_21443:
[----:B------:R-:W-:Y:S05]  /*1d010*/  BSYNC.RECONVERGENT B1 ;  /* 0x0000000000017941 */ /* 0x000fea0003800200 */
.L_x_21442:
        /* <DEDUP_REMOVED lines=23> */
.L_x_21449:
        /* <DEDUP_REMOVED lines=12> */
.L_x_21451:
[----:B------:R-:W-:Y:S05]  /*1d250*/  BSYNC.RECONVERGENT B2 ;  /* 0x0000000000027941 */ /* 0x000fea0003800200 */
.L_x_21450:
        /* <DEDUP_REMOVED lines=62> */
.L_x_21448:
[----:B------:R-:W-:Y:S05]  /*1d640*/  BSYNC.RECONVERGENT B1 ;  /* 0x0000000000017941 */ /* 0x000fea0003800200 */
.L_x_21447:
        /* <DEDUP_REMOVED lines=23> */
.L_x_21454:
        /* <DEDUP_REMOVED lines=12> */
.L_x_21456:
[----:B------:R-:W-:Y:S05]  /*1d880*/  BSYNC.RECONVERGENT B2 ;  /* 0x0000000000027941 */ /* 0x000fea0003800200 */
.L_x_21455:
        /* <DEDUP_REMOVED lines=62> */
.L_x_21453:
[----:B------:R-:W-:Y:S05]  /*1dc70*/  BSYNC.RECONVERGENT B1 ;  /* 0x0000000000017941 */ /* 0x000fea0003800200 */
.L_x_21452:
        /* <DEDUP_REMOVED lines=24> */
.L_x_21459:
        /* <DEDUP_REMOVED lines=14> */
.L_x_21461:
[----:B------:R-:W-:Y:S05]  /*1dee0*/  BSYNC.RECONVERGENT B2 ;  /* 0x0000000000027941 */ /* 0x000fea0003800200 */
.L_x_21460:
        /* <DEDUP_REMOVED lines=62> */
.L_x_21458:
[----:B------:R-:W-:Y:S05]  /*1e2d0*/  BSYNC.RECONVERGENT B1 ;  /* 0x0000000000017941 */ /* 0x000fea0003800200 */
.L_x_21457:
        /* <DEDUP_REMOVED lines=11> */
.L_x_21421:
        /* <DEDUP_REMOVED lines=16> */
.L_x_21465:
        /* <DEDUP_REMOVED lines=12> */
.L_x_21467:
[----:B------:R-:W-:Y:S05]  /*1e550*/  BSYNC.RECONVERGENT B2 ;  /* 0x0000000000027941 */ /* 0x000fea0003800200 */
.L_x_21466:
        /* <DEDUP_REMOVED lines=62> */
.L_x_21464:
[----:B------:R-:W-:Y:S05]  /*1e940*/  BSYNC.RECONVERGENT B1 ;  /* 0x0000000000017941 */ /* 0x000fea0003800200 */
.L_x_21463:
        /* <DEDUP_REMOVED lines=8> */
[----:B-123--:R-:W1:Y:S01]  /*1e9d0*/  LDC R218, c[0x0][0x404] ;  /* 0x00010100ffda7b82 */ /* 0x00ee620000000800 */
[----:B------:R-:W-:Y:S01]  /*1e9e0*/  FMUL.FTZ R6, R6, UR4 ;  /* 0x0000000406067c20 */ /* 0x000fe20008410000 */
[----:B------:R-:W-:-:S03]  /*1e9f0*/  MOV R189, R4 ;  /* 0x0000000400bd7202 */ /* 0x000fc60000000f00 */
[----:B0-----:R-:W-:Y:S01]  /*1ea00*/  FMUL.FTZ R6, R6, R217 ;  /* 0x000000d906067220 */ /* 0x001fe20000410000 */
[----:B-1----:R-:W-:Y:S02]  /*1ea10*/  FSETP.GTU.FTZ.AND P1, PT, R3, R218, PT ;  /* 0x000000da0300720b */ /* 0x002fe40003f3c000 */
[----:B------:R-:W-:Y:S02]  /*1ea20*/  PRMT R3, R192, 0x7632, R3 ;  /* 0x00007632c0037816 */ /* 0x000fe40000000003 */
[----:B------:R-:W-:Y:S01]  /*1ea30*/  FSEL R188, R6, RZ, !P1 ;  /* 0x000000ff06bc7208 */ /* 0x000fe20004800000 */
[----:B------:R-:W-:Y:S01]  /*1ea40*/  IMAD.MOV.U32 R6, RZ, RZ, 0x2 ;  /* 0x00000002ff067424 */ /* 0x000fe200078e00ff */
[----:B------:R-:W-:-:S13]  /*1ea50*/  PLOP3.LUT P1, PT, P1, PT, PT, 0x8, 0x80 ;  /* 0x000000000080781c */ /* 0x000fda0000f2e170 */
        /* <DEDUP_REMOVED lines=10> */
.L_x_21470:
        /* <DEDUP_REMOVED lines=12> */
.L_x_21472:
[----:B------:R-:W-:Y:S05]  /*1ebc0*/  BSYNC.RECONVERGENT B2 ;  /* 0x0000000000027941 */ /* 0x000fea0003800200 */
.L_x_21471:
        /* <DEDUP_REMOVED lines=62> */
.L_x_21469:
[----:B------:R-:W-:Y:S05]  /*1efb0*/  BSYNC.RECONVERGENT B1 ;  /* 0x0000000000017941 */ /* 0x000fea0003800200 */
.L_x_21468:
        /* <DEDUP_REMOVED lines=21> */
.L_x_21475:
        /* <DEDUP_REMOVED lines=12> */
.L_x_21477:
[----:B------:R-:W-:Y:S05]  /*1f1d0*/  BSYNC.RECONVERGENT B2 ;  /* 0x0000000000027941 */ /* 0x000fea0003800200 */
.L_x_21476:
        /* <DEDUP_REMOVED lines=62> */
.L_x_21474:
[----:B------:R-:W-:Y:S05]  /*1f5c0*/  BSYNC.RECONVERGENT B1 ;  /* 0x0000000000017941 */ /* 0x000fea0003800200 */
.L_x_21473:
[----:B------:R-:W-:Y:S01]  /*1f5d0*/  I2FP.F32.U32 R3, R3 ;  /* 0x0000000300037245 */ /* 0x000fe20000201000 */
[----:B------:R-:W-:Y:S01]  /*1f5e0*/  IMAD.U32 R190, R193, 0x10000, RZ ;  /* 0x00010000c1be7824 */ /* 0x000fe200078e00ff */
[----:B------:R-:W-:Y:S01]  /*1f5f0*/  ISETP.NE.AND P2, PT, R192, 0x1, PT ;  /* 0x00000001c000780c */ /* 0x000fe20003f45270 */
[----:B------:R-:W-:Y:S01]  /*1f600*/  BSSY.RECONVERGENT B1, `(.L_x_21478) ;  /* 0x000005e000017945 */ /* 0x000fe20003800200 */
[----:B------:R-:W-:Y:S01]  /*1f610*/  MOV R191, R4 ;  /* 0x0000000400bf7202 */ /* 0x000fe20000000f00 */
[----:B------:R-:W-:Y:S01]  /*1f620*/  FFMA.FTZ R6, R3, R252, 1.1641532182693481445e-10 ;  /* 0x2f00000003067423 */ /* 0x000fe200000100fc */
[----:B------:R-:W-:Y:S01]  /*1f630*/  FMUL.FTZ R190, R190, UR4 ;  /* 0x00000004bebe7c20 */ /* 0x000fe20008410000 */
[----:B------:R-:W-:-:S03]  /*1f640*/  PRMT R3, R193, 0x7632, R3 ;  /* 0x00007632c1037816 */ /* 0x000fc60000000003 */
[----:B------:R-:W-:Y:S01]  /*1f650*/  FMUL.FTZ R190, R190, R217 ;  /* 0x000000d9bebe7220 */ /* 0x000fe20000410000 */
[----:B------:R-:W-:Y:S01]  /*1f660*/  FSETP.GTU.FTZ.AND P1, PT, R6, R218, PT ;  /* 0x000000da0600720b */ /* 0x000fe20003f3c000 */
[----:B------:R-:W-:-:S03]  /*1f670*/  IMAD.MOV.U32 R6, RZ, RZ, 0x2 ;  /* 0x00000002ff067424 */ /* 0x000fc600078e00ff */
        /* <DEDUP_REMOVED lines=11> */
.L_x_21480:
        /* <DEDUP_REMOVED lines=12> */
.L_x_21482:
[----:B------:R-:W-:Y:S05]  /*1f7f0*/  BSYNC.RECONVERGENT B2 ;  /* 0x0000000000027941 */ /* 0x000fea0003800200 */
.L_x_21481:
        /* <DEDUP_REMOVED lines=62> */
.L_x_21479:
[----:B------:R-:W-:Y:S05]  /*1fbe0*/  BSYNC.RECONVERGENT B1 ;  /* 0x0000000000017941 */ /* 0x000fea0003800200 */
.L_x_21478:
        /* <DEDUP_REMOVED lines=21> */
.L_x_21485:
        /* <DEDUP_REMOVED lines=12> */
.L_x_21487:
[----:B------:R-:W-:Y:S05]  /*1fe00*/  BSYNC.RECONVERGENT B2 ;  /* 0x0000000000027941 */ /* 0x000fea0003800200 */
.L_x_21486:
        /* <DEDUP_REMOVED lines=62> */
.L_x_21484:
[----:B------:R-:W-:Y:S05]  /*201f0*/  BSYNC.RECONVERGENT B1 ;  /* 0x0000000000017941 */ /* 0x000fea0003800200 */
.L_x_21483:
        /* <DEDUP_REMOVED lines=22> */
.L_x_21490:
        /* <DEDUP_REMOVED lines=12> */
.L_x_21492:
[----:B------:R-:W-:Y:S05]  /*20420*/  BSYNC.RECONVERGENT B2 ;  /* 0x0000000000027941 */ /* 0x000fea0003800200 */
.L_x_21491:
        /* <DEDUP_REMOVED lines=62> */
.L_x_21489:
[----:B------:R-:W-:Y:S05]  /*20810*/  BSYNC.RECONVERGENT B1 ;  /* 0x0000000000017941 */ /* 0x000fea0003800200 */
.L_x_21488:
        /* <DEDUP_REMOVED lines=22> */
.L_x_21495:
        /* <DEDUP_REMOVED lines=12> */
.L_x_21497:
[----:B------:R-:W-:Y:S05]  /*20a40*/  BSYNC.RECONVERGENT B2 ;  /* 0x0000000000027941 */ /* 0x000fea0003800200 */
.L_x_21496:
        /* <DEDUP_REMOVED lines=62> */
.L_x_21494:
[----:B------:R-:W-:Y:S05]  /*20e30*/  BSYNC.RECONVERGENT B1 ;  /* 0x0000000000017941 */ /* 0x000fea0003800200 */
.L_x_21493:
        /* <DEDUP_REMOVED lines=23> */
.L_x_21500:
        /* <DEDUP_REMOVED lines=14> */
.L_x_21502:
[----:B------:R-:W-:Y:S05]  /*21090*/  BSYNC.RECONVERGENT B2 ;  /* 0x0000000000027941 */ /* 0x000fea0003800200 */
.L_x_21501:
        /* <DEDUP_REMOVED lines=62> */
.L_x_21499:
[----:B------:R-:W-:Y:S05]  /*21480*/  BSYNC.RECONVERGENT B1 ;  /* 0x0000000000017941 */ /* 0x000fea0003800200 */
.L_x_21498:
        /* <DEDUP_REMOVED lines=17> */
.L_x_21462:
        /* <DEDUP_REMOVED lines=22> */
.L_x_21420:
[----:B------:R-:W-:Y:S05]  /*21700*/  BSYNC.RECONVERGENT B0 ;  /* 0x0000000000007941 */ /* 0x000fea0003800200 */
.L_x_21419:
        /* <DEDUP_REMOVED lines=10> */
[----:B------:R-:W5:Y:S04]  /*217b0*/  @P0 LDG.E.128 R148, desc[UR6][R196.64] ;  /* 0x00000006c4940981 */ /* 0x000f68000c1e1d00 */
[----:B------:R0:W5:Y:S02]  /*217c0*/  @P0 LDG.E.128 R152, desc[UR6][R196.64+0x10] ;  /* 0x00001006c4980981 */ /* 0x000164000c1e1d00 */
[----:B0-----:R-:W-:-:S05]  /*217d0*/  IMAD.WIDE.U32 R196, R212, 0x10, R198 ;  /* 0x00000010d4c47825 */ /* 0x001fca00078e00c6 */
[----:B------:R0:W5:Y:S01]  /*217e0*/  LDG.E.128 R200, desc[UR6][R196.64] ;  /* 0x00000006c4c87981 */ /* 0x000162000c1e1d00 */
        /* <DEDUP_REMOVED lines=17> */
.L_x_21508:
        /* <DEDUP_REMOVED lines=12> */
.L_x_21510:
[----:B------:R-:W-:Y:S05]  /*219c0*/  BSYNC.RECONVERGENT B2 ;  /* 0x0000000000027941 */ /* 0x000fea0003800200 */
.L_x_21509:
        /* <DEDUP_REMOVED lines=62> */
.L_x_21507:
[----:B------:R-:W-:Y:S05]  /*21db0*/  BSYNC.RECONVERGENT B1 ;  /* 0x0000000000017941 */ /* 0x000fea0003800200 */
.L_x_21506:
[----:B------:R-:W0:Y:S01]  /*21dc0*/  LDC R217, c[0x0][0x408] ;  /* 0x00010200ffd97b82 */ /* 0x000e220000000800 */
[----:B------:R-:W-:Y:S01]  /*21dd0*/  I2FP.F32.U32 R3, R196 ;  /* 0x000000c400037245 */ /* 0x000fe20000201000 */
[----:B--234-:R-:W-:Y:S02]  /*21de0*/  HFMA2 R218, -RZ, RZ, 0.1171875, 0 ;  /* 0x2f800000ffda7431 */ /* 0x01cfe400000001ff */
[----:B-----5:R-:W-:Y:S01]  /*21df0*/  IMAD.U32 R6, R200, 0x10000, RZ ;  /* 0x00010000c8067824 */ /* 0x020fe200078e00ff */
[----:B------:R-:W-:Y:S01]  /*21e00*/  LOP3.LUT R0, R0, 0xfffffffd, RZ, 0xc0, !PT ;  /* 0xfffffffd00007812 */ /* 0x000fe200078ec0ff */
[----:B------:R-:W-:Y:S01]  /*21e10*/  BSSY.RECONVERGENT B1, `(.L_x_21511) ;  /* 0x0000062000017945 */ /* 0x000fe20003800200 */
[----:B------:R-:W-:Y:S01]  /*21e20*/  FFMA.FTZ R3, R3, R218, 1.1641532182693481445e-10 ;  /* 0x2f00000003037423 */ /* 0x000fe200000100da */
        /* <DEDUP_REMOVED lines=21> */
.L_x_21513:
        /* <DEDUP_REMOVED lines=12> */
.L_x_21515:
[----:B------:R-:W-:Y:S05]  /*22040*/  BSYNC.RECONVERGENT B2 ;  /* 0x0000000000027941 */ /* 0x000fea0003800200 */
.L_x_21514:
        /* <DEDUP_REMOVED lines=62> */
.L_x_21512:
[----:B------:R-:W-:Y:S05]  /*22430*/  BSYNC.RECONVERGENT B1 ;  /* 0x0000000000017941 */ /* 0x000fea0003800200 */
.L_x_21511:
        /* <DEDUP_REMOVED lines=22> */
.L_x_21518:
        /* <DEDUP_REMOVED lines=12> */
.L_x_21520:
[----:B------:R-:W-:Y:S05]  /*22660*/  BSYNC.RECONVERGENT B2 ;  /* 0x0000000000027941 */ /* 0x000fea0003800200 */
.L_x_21519:
        /* <DEDUP_REMOVED lines=62> */
.L_x_21517:
[----:B------:R-:W-:Y:S05]  /*22a50*/  BSYNC.RECONVERGENT B1 ;  /* 0x0000000000017941 */ /* 0x000fea0003800200 */
.L_x_21516:
        /* <DEDUP_REMOVED lines=23> */
.L_x_21523:
        /* <DEDUP_REMOVED lines=12> */
.L_x_21525:
[----:B------:R-:W-:Y:S05]  /*22c90*/  BSYNC.RECONVERGENT B2 ;  /* 0x0000000000027941 */ /* 0x000fea0003800200 */
.L_x_21524:
        /* <DEDUP_REMOVED lines=62> */
.L_x_21522:
[----:B------:R-:W-:Y:S05]  /*23080*/  BSYNC.RECONVERGENT B1 ;  /* 0x0000000000017941 */ /* 0x000fea0003800200 */
.L_x_21521:
        /* <DEDUP_REMOVED lines=22> */
.L_x_21528:
        /* <DEDUP_REMOVED lines=12> */
.L_x_21530:
[----:B------:R-:W-:Y:S05]  /*232b0*/  BSYNC.RECONVERGENT B2 ;  /* 0x0000000000027941 */ /* 0x000fea0003800200 */
.L_x_21529:
        /* <DEDUP_REMOVED lines=62> */
.L_x_21527:
[----:B------:R-:W-:Y:S05]  /*236a0*/  BSYNC.RECONVERGENT B1 ;  /* 0x0000000000017941 */ /* 0x000fea0003800200 */
.L_x_21526:
        /* <DEDUP_REMOVED lines=23> */
.L_x_21533:
        /* <DEDUP_REMOVED lines=12> */
.L_x_21535:
[----:B------:R-:W-:Y:S05]  /*238e0*/  BSYNC.RECONVERGENT B2 ;  /* 0x0000000000027941 */ /* 0x000fea0003800200 */
.L_x_21534:
        /* <DEDUP_REMOVED lines=62> */
.L_x_21532:
[----:B------:R-:W-:Y:S05]  /*23cd0*/  BSYNC.RECONVERGENT B1 ;  /* 0x0000000000017941 */ /* 0x000fea0003800200 */
.L_x_21531:
        /* <DEDUP_REMOVED lines=23> */
.L_x_21538:
        /* <DEDUP_REMOVED lines=12> */
.L_x_21540:
[----:B------:R-:W-:Y:S05]  /*23f10*/  BSYNC.RECONVERGENT B2 ;  /* 0x0000000000027941 */ /* 0x000fea0003800200 */
.L_x_21539:
        /* <DEDUP_REMOVED lines=62> */
.L_x_21537:
[----:B------:R-:W-:Y:S05]  /*24300*/  BSYNC.RECONVERGENT B1 ;  /* 0x0000000000017941 */ /* 0x000fea0003800200 */
.L_x_21536:
        /* <DEDUP_REMOVED lines=24> */
.L_x_21543:
        /* <DEDUP_REMOVED lines=14> */
.L_x_21545:
[----:B------:R-:W-:Y:S05]  /*24570*/  BSYNC.RECONVERGENT B2 ;  /* 0x0000000000027941 */ /* 0x000fea0003800200 */
.L_x_21544:
        /* <DEDUP_REMOVED lines=62> */
.L_x_21542:
[----:B------:R-:W-:Y:S05]  /*24960*/  BSYNC.RECONVERGENT B1 ;  /* 0x0000000000017941 */ /* 0x000fea0003800200 */
.L_x_21541:
        /* <DEDUP_REMOVED lines=11> */
.L_x_21505:
        /* <DEDUP_REMOVED lines=16> */
.L_x_21549:
        /* <DEDUP_REMOVED lines=12> */
.L_x_21551:
[----:B------:R-:W-:Y:S05]  /*24be0*/  BSYNC.RECONVERGENT B2 ;  /* 0x0000000000027941 */ /* 0x000fea0003800200 */
.L_x_21550:
        /* <DEDUP_REMOVED lines=62> */
.L_x_21548:
[----:B------:R-:W-:Y:S05]  /*24fd0*/  BSYNC.RECONVERGENT B1 ;  /* 0x0000000000017941 */ /* 0x000fea0003800200 */
.L_x_21547:
[----:B------:R-:W0:Y:S01]  /*24fe0*/  LDC R217, c[0x0][0x408] ;  /* 0x00010200ffd97b82 */ /* 0x000e220000000800 */
[----:B------:R-:W-:Y:S01]  /*24ff0*/  I2FP.F32.U32 R3, R196 ;  /* 0x000000c400037245 */ /* 0x000fe20000201000 */
[----:B------:R-:W-:Y:S01]  /*25000*/  IMAD.MOV.U32 R252, RZ, RZ, 0x2f800000 ;  /* 0x2f800000fffc7424 */ /* 0x000fe200078e00ff */
[----:B------:R-:W-:Y:S01]  /*25010*/  LOP3.LUT R0, R0, 0xfffffffd, RZ, 0xc0, !PT ;  /* 0xfffffffd00007812 */ /* 0x000fe200078ec0ff */
[----:B-----5:R-:W-:Y:S01]  /*25020*/  IMAD.U32 R6, R200, 0x10000, RZ ;  /* 0x00010000c8067824 */ /* 0x020fe200078e00ff */
[----:B------:R-:W-:Y:S01]  /*25030*/  BSSY.RECONVERGENT B1, `(.L_x_21552) ;  /* 0x0000061000017945 */ /* 0x000fe20003800200 */
[----:B------:R-:W-:Y:S01]  /*25040*/  FFMA.FTZ R3, R3, R252, 1.1641532182693481445e-10 ;  /* 0x2f00000003037423 */ /* 0x000fe200000100fc */
[----:B------:R-:W-:Y:S01]  /*25050*/  IMAD.MOV.U32 R197, RZ, RZ, R4 ;  /* 0x000000ffffc57224 */ /* 0x000fe200078e0004 */
[----:B--234-:R-:W1:Y:S01]  /*25060*/  LDC R218, c[0x0][0x404] ;  /* 0x00010100ffda7b82 */ /* 0x01ce620000000800 */
[----:B------:R-:W-:-:S04]  /*25070*/  FMUL.FTZ R6, R6, UR4 ;  /* 0x0000000406067c20 */ /* 0x000fc80008410000 */
[----:B0-----:R-:W-:Y:S01]  /*25080*/  FMUL.FTZ R6, R6, R217 ;  /* 0x000000d906067220 */ /* 0x001fe20000410000 */
[----:B-1----:R-:W-:Y:S02]  /*25090*/  FSETP.GTU.FTZ.AND P0, PT, R3, R218, PT ;  /* 0x000000da0300720b */ /* 0x002fe40003f1c000 */
[----:B------:R-:W-:Y:S02]  /*250a0*/  PRMT R3, R200, 0x7632, R3 ;  /* 0x00007632c8037816 */ /* 0x000fe40000000003 */
[----:B------:R-:W-:Y:S01]  /*250b0*/  FSEL R196, R6, RZ, !P0 ;  /* 0x000000ff06c47208 */ /* 0x000fe20004000000 */
[----:B------:R-:W-:Y:S01]  /*250c0*/  HFMA2 R6, -RZ, RZ, 0, 1.1920928955078125e-07 ;  /* 0x00000002ff067431 */ /* 0x000fe200000001ff */
[----:B------:R-:W-:-:S13]  /*250d0*/  PLOP3.LUT P0, PT, P0, PT, PT, 0x8, 0x80 ;  /* 0x000000000080781c */ /* 0x000fda000070e170 */
        /* <DEDUP_REMOVED lines=11> */
.L_x_21554:
        /* <DEDUP_REMOVED lines=12> */
.L_x_21556:
[----:B------:R-:W-:Y:S05]  /*25250*/  BSYNC.RECONVERGENT B2 ;  /* 0x0000000000027941 */ /* 0x000fea0003800200 */
.L_x_21555:
        /* <DEDUP_REMOVED lines=62> */
.L_x_21553:
[----:B------:R-:W-:Y:S05]  /*25640*/  BSYNC.RECONVERGENT B1 ;  /* 0x0000000000017941 */ /* 0x000fea0003800200 */
.L_x_21552:
        /* <DEDUP_REMOVED lines=21> */
.L_x_21559:
        /* <DEDUP_REMOVED lines=12> */
.L_x_21561:
[----:B------:R-:W-:Y:S05]  /*25860*/  BSYNC.RECONVERGENT B2 ;  /* 0x0000000000027941 */ /* 0x000fea0003800200 */
.L_x_21560:
        /* <DEDUP_REMOVED lines=62> */
.L_x_21558:
[----:B------:R-:W-:Y:S05]  /*25c50*/  BSYNC.RECONVERGENT B1 ;  /* 0x0000000000017941 */ /* 0x000fea0003800200 */
.L_x_21557:
[----:B------:R-:W-:Y:S01]  /*25c60*/  I2FP.F32.U32 R3, R3 ;  /* 0x0000000300037245 */ /* 0x000fe20000201000 */
[----:B------:R-:W-:Y:S01]  /*25c70*/  IMAD.U32 R198, R201, 0x10000, RZ ;  /* 0x00010000c9c67824 */ /* 0x000fe200078e00ff */
[----:B------:R-:W-:Y:S01]  /*25c80*/  ISETP.NE.AND P2, PT, R200, 0x1, PT ;  /* 0x00000001c800780c */ /* 0x000fe20003f45270 */
[----:B------:R-:W-:Y:S01]  /*25c90*/  BSSY.RECONVERGENT B1, `(.L_x_21562) ;  /* 0x000005e000017945 */ /* 0x000fe20003800200 */
[----:B------:R-:W-:Y:S02]  /*25ca0*/  IMAD.MOV.U32 R199, RZ, RZ, R4 ;  /* 0x000000ffffc77224 */ /* 0x000fe400078e0004 */
[----:B------:R-:W-:Y:S01]  /*25cb0*/  FFMA.FTZ R6, R3, R252, 1.1641532182693481445e-10 ;  /* 0x2f00000003067423 */ /* 0x000fe200000100fc */
[----:B------:R-:W-:Y:S01]  /*25cc0*/  FMUL.FTZ R198, R198, UR4 ;  /* 0x00000004c6c67c20 */ /* 0x000fe20008410000 */
[----:B------:R-:W-:-:S03]  /*25cd0*/  PRMT R3, R201, 0x7632, R3 ;  /* 0x00007632c9037816 */ /* 0x000fc60000000003 */
        /* <DEDUP_REMOVED lines=14> */
.L_x_21564:
        /* <DEDUP_REMOVED lines=12> */
.L_x_21566:
[----:B------:R-:W-:Y:S05]  /*25e80*/  BSYNC.RECONVERGENT B2 ;  /* 0x0000000000027941 */ /* 0x000fea0003800200 */
.L_x_21565:
        /* <DEDUP_REMOVED lines=62> */
.L_x_21563:
[----:B------:R-:W-:Y:S05]  /*26270*/  BSYNC.RECONVERGENT B1 ;  /* 0x0000000000017941 */ /* 0x000fea0003800200 */
.L_x_21562:
        /* <DEDUP_REMOVED lines=21> */
.L_x_21569:
        /* <DEDUP_REMOVED lines=12> */
.L_x_21571:
[----:B------:R-:W-:Y:S05]  /*26490*/  BSYNC.RECONVERGENT B2 ;  /* 0x0000000000027941 */ /* 0x000fea0003800200 */
.L_x_21570:
        /* <DEDUP_REMOVED lines=62> */
.L_x_21568:
[----:B------:R-:W-:Y:S05]  /*26880*/  BSYNC.RECONVERGENT B1 ;  /* 0x0000000000017941 */ /* 0x000fea0003800200 */
.L_x_21567:
[----:B------:R-:W-:Y:S01]  /*26890*/  I2FP.F32.U32 R3, R3 ;  /* 0x0000000300037245 */ /* 0x000fe20000201000 */
[----:B------:R-:W-:Y:S01]  /*268a0*/  BSSY.RECONVERGENT B1, `(.L_x_21572) ;  /* 0x0000060000017945 */ /* 0x000fe20003800200 */
[----:B------:R-:W-:Y:S02]  /*268b0*/  ISETP.NE.AND P4, PT, R214, 0x1, PT ;  /* 0x00000001d600780c */ /* 0x000fe40003f85270 */
[----:B------:R-:W-:Y:S01]  /*268c0*/  MOV R201, R4 ;  /* 0x0000000400c97202 */ /* 0x000fe20000000f00 */
        /* <DEDUP_REMOVED lines=18> */
.L_x_21574:
        /* <DEDUP_REMOVED lines=12> */
.L_x_21576:
[----:B------:R-:W-:Y:S05]  /*26ab0*/  BSYNC.RECONVERGENT B2 ;  /* 0x0000000000027941 */ /* 0x000fea0003800200 */
.L_x_21575:
        /* <DEDUP_REMOVED lines=62> */
.L_x_21573:
[----:B------:R-:W-:Y:S05]  /*26ea0*/  BSYNC.RECONVERGENT B1 ;  /* 0x0000000000017941 */ /* 0x000fea0003800200 */
.L_x_21572:
        /* <DEDUP_REMOVED lines=22> */
.L_x_21579:
        /* <DEDUP_REMOVED lines=12> */
.L_x_21581:
[----:B------:R-:W-:Y:S05]  /*270d0*/  BSYNC.RECONVERGENT B2 ;  /* 0x0000000000027941 */ /* 0x000fea0003800200 */
.L_x_21580:
        /* <DEDUP_REMOVED lines=62> */
.L_x_21578:
[----:B------:R-:W-:Y:S05]  /*274c0*/  BSYNC.RECONVERGENT B1 ;  /* 0x0000000000017941 */ /* 0x000fea0003800200 */
.L_x_21577:
[----:B------:R-:W0:Y:S01]  /*274d0*/  LDC R6, c[0x0][0x404] ;  /* 0x00010100ff067b82 */ /* 0x000e220000000800 */
[----:B------:R-:W-:Y:S01]  /*274e0*/  I2FP.F32.U32 R3, R3 ;  /* 0x0000000300037245 */ /* 0x000fe20000201000 */
[----:B------:R-:W-:Y:S01]  /*274f0*/  BSSY.RECONVERGENT B1, `(.L_x_21582) ;  /* 0x0000062000017945 */ /* 0x000fe20003800200 */
[----:B------:R-:W-:Y:S02]  /*27500*/  ISETP.NE.AND P6, PT, R214, 0x1, PT ;  /* 0x00000001d600780c */ /* 0x000fe40003fc5270 */
[----:B------:R-:W-:Y:S01]  /*27510*/  MOV R202, R4 ;  /* 0x0000000400ca7202 */ /* 0x000fe20000000f00 */
        /* <DEDUP_REMOVED lines=18> */
.L_x_21584:
[----:B------:R-:W-:Y:S01]  /*27640*/  VIADD R10, R10, 0x1 ;  /* 0x000000010a0a7836 */ /* 0x000fe20000000000 */
[----:B------:R-:W-:Y:S04]  /*27650*/  BSSY.RECONVERGENT B2, `(.L_x_21585) ;  /* 0x000000d000027945 */ /* 0x000fe80003800200 */
        /* <DEDUP_REMOVED lines=12> */
.L_x_21586:
[----:B------:R-:W-:Y:S05]  /*27720*/  BSYNC.RECONVERGENT B2 ;  /* 0x0000000000027941 */ /* 0x000fea0003800200 */
.L_x_21585:
        /* <DEDUP_REMOVED lines=62> */
.L_x_21583:
[----:B------:R-:W-:Y:S05]  /*27b10*/  BSYNC.RECONVERGENT B1 ;  /* 0x0000000000017941 */ /* 0x000fea0003800200 */
.L_x_21582:
        /* <DEDUP_REMOVED lines=17> */
.L_x_21546:
        /* <DEDUP_REMOVED lines=22> */
.L_x_21504:
[----:B------:R-:W-:Y:S05]  /*27d90*/  BSYNC.RECONVERGENT B0 ;  /* 0x0000000000007941 */ /* 0x000fea0003800200 */
.L_x_21503:
        /* <DEDUP_REMOVED lines=29> */
.L_x_21592:
        /* <DEDUP_REMOVED lines=12> */
.L_x_21594:
[----:B------:R-:W-:Y:S05]  /*28030*/  BSYNC.RECONVERGENT B2 ;  /* 0x0000000000027941 */ /* 0x000fea0003800200 */
.L_x_21593:
        /* <DEDUP_REMOVED lines=62> */
.L_x_21591:
[----:B------:R-:W-:Y:S05]  /*28420*/  BSYNC.RECONVERGENT B1 ;  /* 0x0000000000017941 */ /* 0x000fea0003800200 */
.L_x_21590:
[----:B------:R-:W0:Y:S01]  /*28430*/  LDC R217, c[0x0][0x408] ;  /* 0x00010200ffd97b82 */ /* 0x000e220000000800 */
[----:B------:R-:W-:Y:S01]  /*28440*/  I2FP.F32.U32 R3, R204 ;  /* 0x000000cc00037245 */ /* 0x000fe20000201000 */
[----:B--234-:R-:W-:Y:S01]  /*28450*/  IMAD.MOV.U32 R218, RZ, RZ, 0x2f800000 ;  /* 0x2f800000ffda7424 */ /* 0x01cfe200078e00ff */
[----:B-----5:R-:W-:Y:S01]  /*28460*/  SHF.L.U32 R6, R208, 0x10, RZ ;  /* 0x00000010d0067819 */ /* 0x020fe200000006ff */
[----:B------:R-:W-:Y:S01]  /*28470*/  BSSY.RECONVERGENT B1, `(.L_x_21595) ;  /* 0x0000063000017945 */ /* 0x000fe20003800200 */
[----:B------:R-:W-:Y:S01]  /*28480*/  LOP3.LUT R0, R0, 0xfffffffb, RZ, 0xc0, !PT ;  /* 0xfffffffb00007812 */ /* 0x000fe200078ec0ff */
[----:B------:R-:W-:Y:S02]  /*28490*/  FFMA.FTZ R3, R3, R218, 1.1641532182693481445e-10 ;  /* 0x2f00000003037423 */ /* 0x000fe400000100da */
        /* <DEDUP_REMOVED lines=21> */
.L_x_21597:
        /* <DEDUP_REMOVED lines=12> */
.L_x_21599:
[----:B------:R-:W-:Y:S05]  /*286b0*/  BSYNC.RECONVERGENT B2 ;  /* 0x0000000000027941 */ /* 0x000fea0003800200 */
.L_x_21598:
        /* <DEDUP_REMOVED lines=62> */
.L_x_21596:
[----:B------:R-:W-:Y:S05]  /*28aa0*/  BSYNC.RECONVERGENT B1 ;  /* 0x0000000000017941 */ /* 0x000fea0003800200 */
.L_x_21595:
[----:B------:R-:W-:Y:S01]  /*28ab0*/  I2FP.F32.U32 R205, R205 ;  /* 0x000000cd00cd7245 */ /* 0x000fe20000201000 */
[----:B------:R-:W-:Y:S01]  /*28ac0*/  BSSY.RECONVERGENT B1, `(.L_x_21600) ;  /* 0x0000062000017945 */ /* 0x000fe20003800200 */
[----:B------:R-:W-:Y:S01]  /*28ad0*/  SHF.L.U32 R3, R3, 0x10, RZ ;  /* 0x0000001003037819 */ /* 0x000fe200000006ff */
[----:B------:R-:W-:Y:S01]  /*28ae0*/  IMAD.MOV.U32 R208, RZ, RZ, 0x2 ;  /* 0x00000002ffd07424 */ /* 0x000fe200078e00ff */
[----:B------:R-:W-:Y:S01]  /*28af0*/  LOP3.LUT R0, R0, 0xfffffffd, RZ, 0xc0, !PT ;  /* 0xfffffffd00007812 */ /* 0x000fe200078ec0ff */
[----:B------:R-:W-:Y:S02]  /*28b00*/  FFMA.FTZ R205, R205, R218, 1.1641532182693481445e-10 ;  /* 0x2f000000cdcd7423 */ /* 0x000fe400000100da */
[----:B------:R-:W-:Y:S01]  /*28b10*/  FMUL.FTZ R206, R3, UR4 ;  /* 0x0000000403ce7c20 */ /* 0x000fe20008410000 */
[----:B------:R-:W-:Y:S02]  /*28b20*/  MOV R3, R4 ;  /* 0x0000000400037202 */ /* 0x000fe40000000f00 */
[----:B------:R-:W-:Y:S01]  /*28b30*/  FSETP.GTU.FTZ.AND P1, PT, R205, R252, PT ;  /* 0x000000fccd00720b */ /* 0x000fe20003f3c000 */
[----:B------:R-:W-:-:S05]  /*28b40*/  FMUL.FTZ R206, R206, R217 ;  /* 0x000000d9cece7220 */ /* 0x000fca0000410000 */
        /* <DEDUP_REMOVED lines=14> */
.L_x_21602:
        /* <DEDUP_REMOVED lines=12> */
.L_x_21604:
[----:B------:R-:W-:Y:S05]  /*28cf0*/  BSYNC.RECONVERGENT B2 ;  /* 0x0000000000027941 */ /* 0x000fea0003800200 */
.L_x_21603:
        /* <DEDUP_REMOVED lines=62> */
.L_x_21601:
[----:B------:R-:W-:Y:S05]  /*290e0*/  BSYNC.RECONVERGENT B1 ;  /* 0x0000000000017941 */ /* 0x000fea0003800200 */
.L_x_21600:
        /* <DEDUP_REMOVED lines=23> */
.L_x_21607:
        /* <DEDUP_REMOVED lines=12> */
.L_x_21609:
[----:B------:R-:W-:Y:S05]  /*29320*/  BSYNC.RECONVERGENT B2 ;  /* 0x0000000000027941 */ /* 0x000fea0003800200 */
.L_x_21608:
        /* <DEDUP_REMOVED lines=62> */
.L_x_21606:
[----:B------:R-:W-:Y:S05]  /*29710*/  BSYNC.RECONVERGENT B1 ;  /* 0x0000000000017941 */ /* 0x000fea0003800200 */
.L_x_21605:
        /* <DEDUP_REMOVED lines=22> */
.L_x_21612:
        /* <DEDUP_REMOVED lines=12> */
.L_x_21614:
[----:B------:R-:W-:Y:S05]  /*29940*/  BSYNC.RECONVERGENT B2 ;  /* 0x0000000000027941 */ /* 0x000fea0003800200 */
.L_x_21613:
        /* <DEDUP_REMOVED lines=62> */
.L_x_21611:
[----:B------:R-:W-:Y:S05]  /*29d30*/  BSYNC.RECONVERGENT B1 ;  /* 0x0000000000017941 */ /* 0x000fea0003800200 */
.L_x_21610:
        /* <DEDUP_REMOVED lines=23> */
.L_x_21617:
        /* <DEDUP_REMOVED lines=12> */
.L_x_21619:
[----:B------:R-:W-:Y:S05]  /*29f70*/  BSYNC.RECONVERGENT B2 ;  /* 0x0000000000027941 */ /* 0x000fea0003800200 */
.L_x_21618:
        /* <DEDUP_REMOVED lines=62> */
.L_x_21616:
[----:B------:R-:W-:Y:S05]  /*2a360*/  BSYNC.RECONVERGENT B1 ;  /* 0x0000000000017941 */ /* 0x000fea0003800200 */
.L_x_21615:
[----:B------:R-:W-:Y:S01]  /*2a370*/  HFMA2 R210, -RZ, RZ, 0.1171875, 0 ;  /* 0x2f800000ffd27431 */ /* 0x000fe200000001ff */
        /* <DEDUP_REMOVED lines=22> */
.L_x_21622:
        /* <DEDUP_REMOVED lines=12> */
.L_x_21624:
[----:B------:R-:W-:Y:S05]  /*2a5a0*/  BSYNC.RECONVERGENT B2 ;  /* 0x0000000000027941 */ /* 0x000fea0003800200 */
.L_x_21623:
        /* <DEDUP_REMOVED lines=62> */
.L_x_21621:
[----:B------:R-:W-:Y:S05]  /*2a990*/  BSYNC.RECONVERGENT B1 ;  /* 0x0000000000017941 */ /* 0x000fea0003800200 */
.L_x_21620:
        /* <DEDUP_REMOVED lines=24> */
.L_x_21627:
        /* <DEDUP_REMOVED lines=14> */
.L_x_21629:
[----:B------:R-:W-:Y:S05]  /*2ac00*/  BSYNC.RECONVERGENT B2 ;  /* 0x0000000000027941 */ /* 0x000fea0003800200 */
.L_x_21628:
        /* <DEDUP_REMOVED lines=62> */
.L_x_21626:
[----:B------:R-:W-:Y:S05]  /*2aff0*/  BSYNC.RECONVERGENT B1 ;  /* 0x0000000000017941 */ /* 0x000fea0003800200 */
.L_x_21625:
        /* <DEDUP_REMOVED lines=11> */
.L_x_21589:
        /* <DEDUP_REMOVED lines=16> */
.L_x_21633:
        /* <DEDUP_REMOVED lines=12> */
.L_x_21635:
[----:B------:R-:W-:Y:S05]  /*2b270*/  BSYNC.RECONVERGENT B2 ;  /* 0x0000000000027941 */ /* 0x000fea0003800200 */
.L_x_21634:
        /* <DEDUP_REMOVED lines=62> */
.L_x_21632:
[----:B------:R-:W-:Y:S05]  /*2b660*/  BSYNC.RECONVERGENT B1 ;  /* 0x0000000000017941 */ /* 0x000fea0003800200 */
.L_x_21631:
[----:B------:R-:W0:Y:S01]  /*2b670*/  LDC R217, c[0x0][0x408] ;  /* 0x00010200ffd97b82 */ /* 0x000e220000000800 */
[----:B------:R-:W-:Y:S01]  /*2b680*/  I2FP.F32.U32 R3, R204 ;  /* 0x000000cc00037245 */ /* 0x000fe20000201000 */
[----:B------:R-:W-:Y:S02]  /*2b690*/  HFMA2 R252, -RZ, RZ, 0.1171875, 0 ;  /* 0x2f800000fffc7431 */ /* 0x000fe400000001ff */
[----:B-----5:R-:W-:Y:S01]  /*2b6a0*/  IMAD.U32 R204, R208, 0x10000, RZ ;  /* 0x00010000d0cc7824 */ /* 0x020fe200078e00ff */
[----:B------:R-:W-:Y:S01]  /*2b6b0*/  LOP3.LUT R0, R0, 0xfffffffb, RZ, 0xc0, !PT ;  /* 0xfffffffb00007812 */ /* 0x000fe200078ec0ff */
[----:B------:R-:W-:Y:S01]  /*2b6c0*/  BSSY.RECONVERGENT B1, `(.L_x_21636) ;  /* 0x0000061000017945 */ /* 0x000fe20003800200 */
[----:B------:R-:W-:Y:S02]  /*2b6d0*/  IMAD.MOV.U32 R205, RZ, RZ, R4 ;  /* 0x000000ffffcd7224 */ /* 0x000fe400078e0004 */
[----:B------:R-:W-:Y:S01]  /*2b6e0*/  FFMA.FTZ R6, R3, R252, 1.1641532182693481445e-10 ;  /* 0x2f00000003067423 */ /* 0x000fe200000100fc */
[----:B--234-:R-:W1:Y:S01]  /*2b6f0*/  LDC R218, c[0x0][0x404] ;  /* 0x00010100ffda7b82 */ /* 0x01ce620000000800 */
[----:B------:R-:W-:Y:S01]  /*2b700*/  FMUL.FTZ R204, R204, UR4 ;  /* 0x00000004cccc7c20 */ /* 0x000fe20008410000 */
[----:B------:R-:W-:-:S03]  /*2b710*/  PRMT R3, R208, 0x7632, R3 ;  /* 0x00007632d0037816 */ /* 0x000fc60000000003 */
[----:B0-----:R-:W-:Y:S01]  /*2b720*/  FMUL.FTZ R204, R204, R217 ;  /* 0x000000d9cccc7220 */ /* 0x001fe20000410000 */
[----:B-1----:R-:W-:Y:S01]  /*2b730*/  FSETP.GTU.FTZ.AND P1, PT, R6, R218, PT ;  /* 0x000000da0600720b */ /* 0x002fe20003f3c000 */
[----:B------:R-:W-:-:S03]  /*2b740*/  HFMA2 R6, -RZ, RZ, 0, 1.1920928955078125e-07 ;  /* 0x00000002ff067431 */ /* 0x000fc600000001ff */
[----:B------:R-:W-:Y:S02]  /*2b750*/  FSEL R204, R204, RZ, !P1 ;  /* 0x000000ffcccc7208 */ /* 0x000fe40004800000 */
[----:B------:R-:W-:-:S13]  /*2b760*/  PLOP3.LUT P1, PT, P1, PT, PT, 0x8, 0x80 ;  /* 0x000000000080781c */ /* 0x000fda0000f2e170 */
        /* <DEDUP_REMOVED lines=11> */
.L_x_21638:
        /* <DEDUP_REMOVED lines=12> */
.L_x_21640:
[----:B------:R-:W-:Y:S05]  /*2b8e0*/  BSYNC.RECONVERGENT B2 ;  /* 0x0000000000027941 */ /* 0x000fea0003800200 */
.L_x_21639:
        /* <DEDUP_REMOVED lines=62> */
.L_x_21637:
[----:B------:R-:W-:Y:S05]  /*2bcd0*/  BSYNC.RECONVERGENT B1 ;  /* 0x0000000000017941 */ /* 0x000fea0003800200 */
.L_x_21636:
[----:B------:R-:W-:Y:S01]  /*2bce0*/  I2FP.F32.U32 R205, R205 ;  /* 0x000000cd00cd7245 */ /* 0x000fe20000201000 */
[----:B------:R-:W-:Y:S01]  /*2bcf0*/  IMAD.U32 R3, R3, 0x10000, RZ ;  /* 0x0001000003037824 */ /* 0x000fe200078e00ff */
[----:B------:R-:W-:Y:S01]  /*2bd00*/  LOP3.LUT R0, R0, 0xfffffffd, RZ, 0xc0, !PT ;  /* 0xfffffffd00007812 */ /* 0x000fe200078ec0ff */
        /* <DEDUP_REMOVED lines=20> */
.L_x_21643:
        /* <DEDUP_REMOVED lines=12> */
.L_x_21645:
[----:B------:R-:W-:Y:S05]  /*2bf10*/  BSYNC.RECONVERGENT B2 ;  /* 0x0000000000027941 */ /* 0x000fea0003800200 */
.L_x_21644:
        /* <DEDUP_REMOVED lines=62> */
.L_x_21642:
[----:B------:R-:W-:Y:S05]  /*2c300*/  BSYNC.RECONVERGENT B1 ;  /* 0x0000000000017941 */ /* 0x000fea0003800200 */
.L_x_21641:
        /* <DEDUP_REMOVED lines=22> */
.L_x_21648:
        /* <DEDUP_REMOVED lines=12> */
.L_x_21650:
[----:B------:R-:W-:Y:S05]  /*2c530*/  BSYNC.RECONVERGENT B2 ;  /* 0x0000000000027941 */ /* 0x000fea0003800200 */
.L_x_21649:
        /* <DEDUP_REMOVED lines=62> */
.L_x_21647:
[----:B------:R-:W-:Y:S05]  /*2c920*/  BSYNC.RECONVERGENT B1 ;  /* 0x0000000000017941 */ /* 0x000fea0003800200 */
.L_x_21646:
        /* <DEDUP_REMOVED lines=21> */
.L_x_21653:
        /* <DEDUP_REMOVED lines=12> */
.L_x_21655:
[----:B------:R-:W-:Y:S05]  /*2cb40*/  BSYNC.RECONVERGENT B2 ;  /* 0x0000000000027941 */ /* 0x000fea0003800200 */
.L_x_21654:
        /* <DEDUP_REMOVED lines=62> */
.L_x_21652:
[----:B------:R-:W-:Y:S05]  /*2cf30*/  BSYNC.RECONVERGENT B1 ;  /* 0x0000000000017941 */ /* 0x000fea0003800200 */
.L_x_21651:
        /* <DEDUP_REMOVED lines=22> */
.L_x_21658:
        /* <DEDUP_REMOVED lines=12> */
.L_x_21660:
[----:B------:R-:W-:Y:S05]  /*2d160*/  BSYNC.RECONVERGENT B2 ;  /* 0x0000000000027941 */ /* 0x000fea0003800200 */
.L_x_21659:
        /* <DEDUP_REMOVED lines=62> */
.L_x_21657:
[----:B------:R-:W-:Y:S05]  /*2d550*/  BSYNC.RECONVERGENT B1 ;  /* 0x0000000000017941 */ /* 0x000fea0003800200 */
.L_x_21656:
        /* <DEDUP_REMOVED lines=22> */
.L_x_21663:
        /* <DEDUP_REMOVED lines=12> */
.L_x_21665:
[----:B------:R-:W-:Y:S05]  /*2d780*/  BSYNC.RECONVERGENT B2 ;  /* 0x0000000000027941 */ /* 0x000fea0003800200 */
.L_x_21664:
        /* <DEDUP_REMOVED lines=62> */
.L_x_21662:
[----:B------:R-:W-:Y:S05]  /*2db70*/  BSYNC.RECONVERGENT B1 ;  /* 0x0000000000017941 */ /* 0x000fea0003800200 */
.L_x_21661:
        /* <DEDUP_REMOVED lines=23> */
.L_x_21668:
        /* <DEDUP_REMOVED lines=14> */
.L_x_21670:
[----:B------:R-:W-:Y:S05]  /*2ddd0*/  BSYNC.RECONVERGENT B2 ;  /* 0x0000000000027941 */ /* 0x000fea0003800200 */
.L_x_21669:
        /* <DEDUP_REMOVED lines=62> */
.L_x_21667:
[----:B------:R-:W-:Y:S05]  /*2e1c0*/  BSYNC.RECONVERGENT B1 ;  /* 0x0000000000017941 */ /* 0x000fea0003800200 */
.L_x_21666:
        /* <DEDUP_REMOVED lines=17> */
.L_x_21630:
[----:B------:R-:W0:Y:S01]  /*2e2e0*/  LDC.64 R214, c[0x0][0x3a8] ;  /* 0x0000ea00ffd67b82 */ /* 0x000e220000000a00 */
[----:B------:R-:W-:Y:S02]  /*2e2f0*/  SEL R217, RZ, 0x1000000, !P6 ;  /* 0x01000000ffd97807 */ /* 0x000fe40007000000 */
[----:B------:R-:W-:Y:S02]  /*2e300*/  SEL R3, RZ, 0x10000, !P5 ;  /* 0x00010000ff037807 */ /* 0x000fe40006800000 */
[----:B------:R-:W-:Y:S02]  /*2e310*/  SEL R218, RZ, 0x100, !P4 ;  /* 0x00000100ffda7807 */ /* 0x000fe40006000000 */
[----:B------:R-:W-:Y:S02]  /*2e320*/  LOP3.LUT P5, RZ, R0, 0x2, RZ, 0xc0, !PT ;  /* 0x0000000200ff7812 */ /* 0x000fe400078ac0ff */
[----:B------:R-:W-:Y:S02]  /*2e330*/  LOP3.LUT R218, R218, R217, R3, 0xfe, !PT ;  /* 0x000000d9dada7212 */ /* 0x000fe400078efe03 */
[----:B------:R-:W-:-:S02]  /*2e340*/  SEL R3, RZ, 0x1, !P3 ;  /* 0x00000001ff037807 */ /* 0x000fc40005800000 */
[----:B------:R-:W-:Y:S02]  /*2e350*/  SEL R217, RZ, 0x100, !P5 ;  /* 0x00000100ffd97807 */ /* 0x000fe40006800000 */
[----:B------:R-:W-:Y:S01]  /*2e360*/  LOP3.LUT P6, RZ, R0, 0x4, RZ, 0xc0, !PT ;  /* 0x0000000400ff7812 */ /* 0x000fe200078cc0ff */
        /* <DEDUP_REMOVED lines=11> */
[----:B0-----:R-:W-:-:S05]  /*2e420*/  IMAD.WIDE.U32 R218, R212, 0x8, R218 ;  /* 0x00000008d4da7825 */ /* 0x001fca00078e00da */
[----:B------:R0:W-:Y:S02]  /*2e430*/  STG.E.64 desc[UR6][R218.64], R214 ;  /* 0x000000d6da007986 */ /* 0x0001e4000c101b06 */
.L_x_21588:
[----:B------:R-:W-:Y:S05]  /*2e440*/  BSYNC.RECONVERGENT B0 ;  /* 0x0000000000007941 */ /* 0x000fea0003800200 */
.L_x_21587:
[----:B------:R-:W-:Y:S01]  /*2e450*/  FADD.FTZ R212, RZ, R156 ;  /* 0x0000009cffd47221 */ /* 0x000fe20000010000 */
[----:B------:R-:W2:Y:S01]  /*2e460*/  LDL R252, [R1+0x4] ;  /* 0x0000040001fc7983 */ /* 0x000ea20000100800 */
[----:B------:R-:W-:Y:S01]  /*2e470*/  LOP3.LUT R0, R0, 0xfffffdff, RZ, 0xc0, !PT ;  /* 0xfffffdff00007812 */ /* 0x000fe200078ec0ff */
[----:B------:R-:W-:Y:S01]  /*2e480*/  BSSY.RECONVERGENT B0, `(.L_x_21671) ;  /* 0x00000d2000007945 */ /* 0x000fe20003800200 */
[----:B------:R-:W-:Y:S01]  /*2e490*/  FADD.FTZ R213, R157, R212 ;  /* 0x000000d49dd57221 */ /* 0x000fe20000010000 */
[C---:B------:R-:W-:Y:S02]  /*2e4a0*/  ISETP.GT.U32.AND P1, PT, R11.reuse, 0xff, PT ;  /* 0x000000ff0b00780c */ /* 0x040fe40003f24070 */
[----:B------:R-:W-:Y:S01]  /*2e4b0*/  @P0 LOP3.LUT R0, R0, 0x200, RZ, 0xfc, !PT ;  /* 0x0000020000000812 */ /* 0x000fe200078efcff */
[----:B------:R-:W-:Y:S01]  /*2e4c0*/  FADD.FTZ R212, R158, R213 ;  /* 0x000000d59ed47221 */ /* 0x000fe20000010000 */
[----:B------:R-:W-:Y:S02]  /*2e4d0*/  ISETP.GT.U32.AND P2, PT, R11, 0x17f, PT ;  /* 0x0000017f0b00780c */ /* 0x000fe40003f44070 */
[----:B------:R-:W-:Y:S01]  /*2e4e0*/  LOP3.LUT P0, RZ, R0, 0x20, RZ, 0xc0, !PT ;  /* 0x0000002000ff7812 */ /* 0x000fe2000780c0ff */
[----:B------:R-:W-:Y:S01]  /*2e4f0*/  FADD.FTZ R213, R159, R212 ;  /* 0x000000d49fd57221 */ /* 0x000fe20000010000 */
[----:B------:R-:W-:-:S02]  /*2e500*/  ISETP.GT.U32.AND P3, PT, R11, 0x1ff, PT ;  /* 0x000001ff0b00780c */ /* 0x000fc40003f64070 */
[C---:B------:R-:W-:Y:S01]  /*2e510*/  ISETP.GT.U32.AND P4, PT, R11.reuse, 0x27f, PT ;  /* 0x0000027f0b00780c */ /* 0x040fe20003f84070 */
[----:B------:R-:W-:Y:S01]  /*2e520*/  FADD.FTZ R212, R160, R213 ;  /* 0x000000d5a0d47221 */ /* 0x000fe20000010000 */
[C---:B------:R-:W-:Y:S02]  /*2e530*/  ISETP.GT.U32.AND P5, PT, R11.reuse, 0x2ff, PT ;  /* 0x000002ff0b00780c */ /* 0x040fe40003fa4070 */
[----:B------:R-:W-:Y:S01]  /*2e540*/  ISETP.GT.U32.AND P6, PT, R11, 0x37f, PT ;  /* 0x0000037f0b00780c */ /* 0x000fe20003fc4070 */
[----:B------:R-:W-:-:S04]  /*2e550*/  FADD.FTZ R213, R161, R212 ;  /* 0x000000d4a1d57221 */ /* 0x000fc80000010000 */
[----:B------:R-:W-:-:S04]  /*2e560*/  FADD.FTZ R212, R162, R213 ;  /* 0x000000d5a2d47221 */ /* 0x000fc80000010000 */
[----:B------:R-:W-:-:S05]  /*2e570*/  FADD.FTZ R212, R163, R212 ;  /* 0x000000d4a3d47221 */ /* 0x000fca0000010000 */
[----:B------:R-:W-:-:S05]  /*2e580*/  FSEL R213, R212, RZ, P0 ;  /* 0x000000ffd4d57208 */ /* 0x000fca0000000000 */
[----:B------:R-:W-:-:S04]  /*2e590*/  FADD.FTZ R212, R164, R213 ;  /* 0x000000d5a4d47221 */ /* 0x000fc80000010000 */
[----:B01234-:R-:W-:-:S04]  /*2e5a0*/  FADD.FTZ R215, R165, R212 ;  /* 0x000000d4a5d77221 */ /* 0x01ffc80000010000 */
        /* <DEDUP_REMOVED lines=76> */
[----:B------:R-:W-:-:S03]  /*2ea70*/  LOP3.LUT P0, RZ, R0, 0x200, RZ, 0xc0, !PT ;  /* 0x0000020000ff7812 */ /* 0x000fc6000780c0ff */
        /* <DEDUP_REMOVED lines=103> */
[----:B0-----:R-:W-:Y:S02]  /*2f0f0*/  FADD.FTZ R213, R252, R213 ;  /* 0x000000d5fcd57221 */ /* 0x001fe40000010000 */
[----:B------:R-:W0:Y:S02]  /*2f100*/  S2R R252, SR_TID.X ;  /* 0x0000000000fc7919 */ /* 0x000e240000002100 */
[----:B0-----:R-:W-:-:S13]  /*2f110*/  LOP3.LUT P1, RZ, R252, 0x1f, RZ, 0xc0, !PT ;  /* 0x0000001ffcff7812 */ /* 0x001fda000782c0ff */
        /* <DEDUP_REMOVED lines=8> */
.L_x_21672:
[----:B------:R-:W-:Y:S05]  /*2f1a0*/  BSYNC.RECONVERGENT B0 ;  /* 0x0000000000007941 */ /* 0x000fea0003800200 */
.L_x_21671:
[----:B0-----:R-:W-:Y:S01]  /*2f1b0*/  LOP3.LUT R212, R252, 0x1f, RZ, 0xc0, !PT ;  /* 0x0000001ffcd47812 */ /* 0x001fe200078ec0ff */
[----:B------:R-:W-:Y:S01]  /*2f1c0*/  BAR.SYNC.DEFER_BLOCKING 0x0 ;  /* 0x0000000000007b1d */ /* 0x000fe20000010000 */
[----:B------:R-:W-:Y:S02]  /*2f1d0*/  IMAD.MOV.U32 R215, RZ, RZ, RZ ;  /* 0x000000ffffd77224 */ /* 0x000fe400078e00ff */
[----:B------:R-:W-:Y:S02]  /*2f1e0*/  ISETP.GT.U32.AND P1, PT, R212, 0x3, PT ;  /* 0x00000003d400780c */ /* 0x000fe40003f24070 */
[----:B------:R-:W-:Y:S01]  /*2f1f0*/  CS2R R212, SRZ ;  /* 0x0000000000d47805 */ /* 0x000fe2000001ff00 */
[----:B------:R-:W-:Y:S10]  /*2f200*/  BSSY.RECONVERGENT B0, `(.L_x_21673) ;  /* 0x000000a000007945 */ /* 0x000ff40003800200 */
[----:B------:R-:W-:Y:S05]  /*2f210*/  @P1 BRA `(.L_x_21674) ;  /* 0x0000000000201947 */ /* 0x000fea0003800000 */
[----:B------:R0:W5:Y:S01]  /*2f220*/  LDL R215, [R1] ;  /* 0x0000000001d77983 */ /* 0x0001620000100800 */
[----:B------:R-:W1:Y:S01]  /*2f230*/  S2UR UR5, SR_CgaCtaId ;  /* 0x00000000000579c3 */ /* 0x000e620000008800 */
[----:B------:R-:W-:Y:S01]  /*2f240*/  UMOV UR4, 0x400 ;  /* 0x0000040000047882 */ /* 0x000fe20000000000 */
[----:B------:R-:W-:-:S04]  /*2f250*/  SHF.L.U32 R212, R252, 0x3, RZ ;  /* 0x00000003fcd47819 */ /* 0x000fc800000006ff */
[----:B------:R-:W-:Y:S01]  /*2f260*/  LOP3.LUT R212, R212, 0xf8, RZ, 0xc0, !PT ;  /* 0x000000f8d4d47812 */ /* 0x000fe200078ec0ff */
[----:B-1----:R-:W-:-:S04]  /*2f270*/  ULEA UR4, UR5, UR4, 0x18 ;  /* 0x0000000405047291 */ /* 0x002fc8000f8ec0ff */
[----:B------:R-:W-:-:S09]  /*2f280*/  @UP2 UIADD3 UR4, UPT, UPT, UR4, 0x20, URZ ;  /* 0x0000002004042890 */ /* 0x000fd2000fffe0ff */
[----:B0-----:R-:W1:Y:S03]  /*2f290*/  LDS.64 R212, [R212+UR4] ;  /* 0x00000004d4d47984 */ /* 0x001e660008000a00 */
.L_x_21674:
[----:B------:R-:W-:Y:S05]  /*2f2a0*/  BSYNC.RECONVERGENT B0 ;  /* 0x0000000000007941 */ /* 0x000fea0003800200 */
.L_x_21673:
[----:B-1----:R-:W0:Y:S01]  /*2f2b0*/  SHFL.DOWN PT, R218, R212, 0x2, 0x1f ;  /* 0x08401f00d4da7f89 */ /* 0x002e2200000e0000 */
[----:B-----5:R-:W-:Y:S01]  /*2f2c0*/  I2FP.F32.S32 R217, R215 ;  /* 0x000000d700d97245 */ /* 0x020fe20000201400 */
[----:B------:R-:W-:Y:S01]  /*2f2d0*/  BSSY.RECONVERGENT B0, `(.L_x_21675) ;  /* 0x0000057000007945 */ /* 0x000fe20003800200 */
[----:B------:R-:W-:Y:S01]  /*2f2e0*/  ISETP.NE.AND P2, PT, R252, RZ, PT ;  /* 0x000000fffc00720c */ /* 0x000fe20003f45270 */
[----:B------:R-:W1:Y:S01]  /*2f2f0*/  SHFL.DOWN PT, R214, R215, 0x2, 0x1f ;  /* 0x08401f00d7d67f89 */ /* 0x000e6200000e0000 */
[----:B------:R-:W-:Y:S02]  /*2f300*/  ISETP.NE.AND P1, PT, RZ, UR16, PT ;  /* 0x00000010ff007c0c */ /* 0x000fe4000bf25270 */
[----:B------:R-:W-:Y:S01]  /*2f310*/  LOP3.LUT P3, RZ, R0, 0x20, RZ, 0xc0, !PT ;  /* 0x0000002000ff7812 */ /* 0x000fe2000786c0ff */
[----:B0-----:R-:W-:-:S04]  /*2f320*/  FADD.FTZ R219, -R218, R212 ;  /* 0x000000d4dadb7221 */ /* 0x001fc80000010100 */
[----:B------:R-:W-:Y:S01]  /*2f330*/  FMUL.FTZ R219, R219, R219 ;  /* 0x000000dbdbdb7220 */ /* 0x000fe20000410000 */
[----:B-1----:R-:W-:Y:S01]  /*2f340*/  IMAD.IADD R215, R214, 0x1, R215 ;  /* 0x00000001d6d77824 */ /* 0x002fe200078e02d7 */
[----:B------:R-:W-:Y:S02]  /*2f350*/  I2FP.F32.S32 R214, R214 ;  /* 0x000000d600d67245 */ /* 0x000fe40000201400 */
[----:B------:R-:W-:-:S04]  /*2f360*/  FMUL.FTZ R219, R219, R217 ;  /* 0x000000d9dbdb7220 */ /* 0x000fc80000410000 */
[-C--:B------:R-:W-:Y:S01]  /*2f370*/  FMUL.FTZ R219, R219, R214.reuse ;  /* 0x000000d6dbdb7220 */ /* 0x080fe20000410000 */
[----:B------:R-:W-:Y:S02]  /*2f380*/  FMUL.FTZ R214, R218, R214 ;  /* 0x000000d6dad67220 */ /* 0x000fe40000410000 */
[----:B------:R-:W0:Y:S02]  /*2f390*/  SHFL.DOWN PT, R218, R213, 0x2, 0x1f ;  /* 0x08401f00d5da7f89 */ /* 0x000e2400000e0000 */
[----:B------:R-:W-:Y:S01]  /*2f3a0*/  FFMA.FTZ R214, R217, R212, R214 ;  /* 0x000000d4d9d67223 */ /* 0x000fe200000100d6 */
[----:B------:R-:W-:Y:S01]  /*2f3b0*/  I2FP.F32.S32 R212, R215 ;  /* 0x000000d700d47245 */ /* 0x000fe20000201400 */
[----:B0-----:R-:W-:-:S03]  /*2f3c0*/  FADD.FTZ R217, R218, R213 ;  /* 0x000000d5dad97221 */ /* 0x001fc60000010000 */
[----:B------:R-:W0:Y:S02]  /*2f3d0*/  MUFU.RCP R213, R212 ;  /* 0x000000d400d57308 */ /* 0x000e240000001000 */
[C---:B0-----:R-:W-:Y:S01]  /*2f3e0*/  FFMA.FTZ R219, R213.reuse, R219, R217 ;  /* 0x000000dbd5db7223 */ /* 0x041fe200000100d9 */
[----:B------:R-:W-:Y:S01]  /*2f3f0*/  FMUL.FTZ R213, R213, R214 ;  /* 0x000000d6d5d57220 */ /* 0x000fe20000410000 */
[----:B------:R-:W0:Y:S04]  /*2f400*/  SHFL.DOWN PT, R217, R215, 0x1, 0x1f ;  /* 0x08201f00d7d97f89 */ /* 0x000e2800000e0000 */
[----:B------:R-:W1:Y:S01]  /*2f410*/  SHFL.DOWN PT, R214, R213, 0x1, 0x1f ;  /* 0x08201f00d5d67f89 */ /* 0x000e6200000e0000 */
[-C--:B0-----:R-:W-:Y:S02]  /*2f420*/  IADD3 R215, PT, PT, R215, R217.reuse, RZ ;  /* 0x000000d9d7d77210 */ /* 0x081fe40007ffe0ff */
[----:B------:R-:W-:Y:S01]  /*2f430*/  I2FP.F32.S32 R217, R217 ;  /* 0x000000d900d97245 */ /* 0x000fe20000201400 */
[----:B-1----:R-:W-:Y:S01]  /*2f440*/  FADD.FTZ R218, R213, -R214 ;  /* 0x800000d6d5da7221 */ /* 0x002fe20000010000 */
[----:B------:R-:W-:-:S03]  /*2f450*/  I2FP.F32.S32 R215, R215 ;  /* 0x000000d700d77245 */ /* 0x000fc60000201400 */
[----:B------:R-:W-:Y:S01]  /*2f460*/  FMUL.FTZ R214, R214, R217 ;  /* 0x000000d9d6d67220 */ /* 0x000fe20000410000 */
[----:B------:R-:W-:-:S03]  /*2f470*/  FMUL.FTZ R218, R218, R218 ;  /* 0x000000dadada7220 */ /* 0x000fc60000410000 */
[C---:B------:R-:W-:Y:S01]  /*2f480*/  FFMA.FTZ R214, R212.reuse, R213, R214 ;  /* 0x000000d5d4d67223 */ /* 0x040fe200000100d6 */
[----:B------:R-:W-:Y:S01]  /*2f490*/  FMUL.FTZ R218, R212, R218 ;  /* 0x000000dad4da7220 */ /* 0x000fe20000410000 */
[----:B------:R-:W0:Y:S01]  /*2f4a0*/  MUFU.RCP R213, R215 ;  /* 0x000000d700d57308 */ /* 0x000e220000001000 */
[----:B------:R-:W1:Y:S02]  /*2f4b0*/  SHFL.DOWN PT, R212, R219, 0x1, 0x1f ;  /* 0x08201f00dbd47f89 */ /* 0x000e6400000e0000 */
[----:B------:R-:W-:Y:S01]  /*2f4c0*/  FMUL.FTZ R218, R218, R217 ;  /* 0x000000d9dada7220 */ /* 0x000fe20000410000 */
[----:B------:R-:W-:Y:S02]  /*2f4d0*/  IMAD.U32 R217, RZ, RZ, UR14 ;  /* 0x0000000effd97e24 */ /* 0x000fe4000f8e00ff */
[----:B0-----:R-:W-:-:S06]  /*2f4e0*/  FMUL.FTZ R214, R213, R214 ;  /* 0x000000d6d5d67220 */ /* 0x001fcc0000410000 */
[----:B------:R-:W-:Y:S01]  /*2f4f0*/  SHFL.IDX PT, R214, R214, RZ, 0x1f ;  /* 0x00001fffd6d67589 */ /* 0x000fe200000e0000 */
[----:B-1----:R-:W-:-:S04]  /*2f500*/  FADD.FTZ R212, R219, R212 ;  /* 0x000000d4dbd47221 */ /* 0x002fc80000010000 */
[----:B------:R-:W-:Y:S02]  /*2f510*/  FFMA.FTZ R218, R213, R218, R212 ;  /* 0x000000dad5da7223 */ /* 0x000fe400000100d4 */
[----:B------:R-:W0:Y:S03]  /*2f520*/  LDC R212, c[0x0][0x448] ;  /* 0x00011200ffd47b82 */ /* 0x000e260000000800 */
[----:B------:R-:W0:Y:S02]  /*2f530*/  SHFL.IDX PT, R213, R218, RZ, 0x1f ;  /* 0x00001fffdad57589 */ /* 0x000e2400000e0000 */
[----:B0-----:R-:W-:Y:S01]  /*2f540*/  FFMA.FTZ R212, R213, UR17, R212 ;  /* 0x00000011d5d47c23 */ /* 0x001fe200080100d4 */
[----:B------:R-:W-:-:S05]  /*2f550*/  FMUL.FTZ R213, R214, R214 ;  /* 0x000000d6d6d57220 */ /* 0x000fca0000410000 */
[----:B------:R-:W-:-:S05]  /*2f560*/  FSEL R213, R213, RZ, P1 ;  /* 0x000000ffd5d57208 */ /* 0x000fca0000800000 */
[----:B------:R-:W-:Y:S02]  /*2f570*/  FADD.FTZ R215, R212, R213 ;  /* 0x000000d5d4d77221 */ /* 0x000fe40000010000 */
[----:B------:R-:W0:Y:S04]  /*2f580*/  @!P2 LDC.64 R212, c[0x0][0x3c0] ;  /* 0x0000f000ffd4ab82 */ /* 0x000e280000000a00 */
[----:B------:R-:W1:Y:S02]  /*2f590*/  MUFU.RSQ R215, R215 ;  /* 0x000000d700d77308 */ /* 0x000e640000001400 */
[----:B-1----:R-:W-:Y:S01]  /*2f5a0*/  R2UR UR4, R215 ;  /* 0x00000000d70472ca */ /* 0x002fe200000e0000 */
[----:B0-----:R-:W-:Y:S01]  /*2f5b0*/  @!P2 IMAD.WIDE R212, R217, 0x4, R212 ;  /* 0x00000004d9d4a825 */ /* 0x001fe200078e02d4 */
[----:B------:R-:W-:-:S04]  /*2f5c0*/  FSEL R215, R214, RZ, !P1 ;  /* 0x000000ffd6d77208 */ /* 0x000fc80004800000 */
[----:B------:R0:W-:Y:S01]  /*2f5d0*/  @!P2 STG.E desc[UR6][R212.64], R214 ;  /* 0x000000d6d400a986 */ /* 0x0001e2000c101906 */
[----:B------:R-:W-:Y:S01]  /*2f5e0*/  R2UR UR5, R215 ;  /* 0x00000000d70572ca */ /* 0x000fe200000e0000 */
[----:B0-----:R-:W0:Y:S02]  /*2f5f0*/  @!P2 LDC.64 R212, c[0x0][0x3c8] ;  /* 0x0000f200ffd4ab82 */ /* 0x001e240000000a00 */
[----:B0-----:R-:W-:-:S03]  /*2f600*/  @!P2 IMAD.WIDE R212, R217, 0x4, R212 ;  /* 0x00000004d9d4a825 */ /* 0x001fc600078e02d4 */
[----:B------:R-:W-:-:S05]  /*2f610*/  MOV R217, UR4 ;  /* 0x0000000400d97c02 */ /* 0x000fca0008000f00 */
[----:B------:R0:W-:Y:S01]  /*2f620*/  @!P2 STG.E desc[UR6][R212.64], R217 ;  /* 0x000000d9d400a986 */ /* 0x0001e2000c101906 */
[----:B------:R-:W-:Y:S05]  /*2f630*/  @!P3 BRA `(.L_x_21676) ;  /* 0x000000000080b947 */ /* 0x000fea0003800000 */
[----:B0-----:R-:W-:Y:S01]  /*2f640*/  FADD.FTZ R213, R156, -UR5 ;  /* 0x800000059cd57e21 */ /* 0x001fe20008010000 */
        /* <DEDUP_REMOVED lines=11> */
[----:B------:R-:W-:-:S02]  /*2f700*/  FADD.FTZ R217, R161, -UR5 ;  /* 0x80000005a1d97e21 */ /* 0x000fc40008010000 */
[----:B------:R-:W-:Y:S01]  /*2f710*/  F2FP.BF16.F32.PACK_AB R212, R214, R213 ;  /* 0x000000d5d6d4723e */ /* 0x000fe200000010ff */
[----:B------:R-:W-:Y:S01]  /*2f720*/  FADD.FTZ R214, R160, -UR5 ;  /* 0x80000005a0d67e21 */ /* 0x000fe20008010000 */
[----:B------:R-:W-:Y:S01]  /*2f730*/  F2FP.BF16.F32.PACK_AB R213, R218, R215 ;  /* 0x000000d7dad5723e */ /* 0x000fe200000010ff */
[----:B------:R-:W-:Y:S01]  /*2f740*/  FMUL.FTZ R218, R217, UR4 ;  /* 0x00000004d9da7c20 */ /* 0x000fe20008410000 */
[----:B------:R-:W-:Y:S01]  /*2f750*/  FADD.FTZ R217, R163, -UR5 ;  /* 0x80000005a3d97e21 */ /* 0x000fe20008010000 */
[----:B------:R-:W-:-:S04]  /*2f760*/  FMUL.FTZ R215, R214, UR4 ;  /* 0x00000004d6d77c20 */ /* 0x000fc80008410000 */
[----:B------:R-:W-:Y:S01]  /*2f770*/  FFMA.FTZ R214, R215, R244, R16 ;  /* 0x000000f4d7d67223 */ /* 0x000fe20000010010 */
[----:B------:R-:W-:Y:S01]  /*2f780*/  FFMA.FTZ R215, R218, R245, R17 ;  /* 0x000000f5dad77223 */ /* 0x000fe20000010011 */
[----:B------:R-:W-:-:S04]  /*2f790*/  FMUL.FTZ R218, R217, UR4 ;  /* 0x00000004d9da7c20 */ /* 0x000fc80008410000 */
[----:B------:R-:W-:Y:S01]  /*2f7a0*/  F2FP.BF16.F32.PACK_AB R214, R215, R214 ;  /* 0x000000d6d7d6723e */ /* 0x000fe200000010ff */
[----:B------:R-:W-:Y:S01]  /*2f7b0*/  FADD.FTZ R215, R162, -UR5 ;  /* 0x80000005a2d77e21 */ /* 0x000fe20008010000 */
[----:B------:R-:W-:-:S03]  /*2f7c0*/  FFMA.FTZ R218, R218, R247, R19 ;  /* 0x000000f7dada7223 */ /* 0x000fc60000010013 */
[----:B------:R-:W-:-:S04]  /*2f7d0*/  FMUL.FTZ R215, R215, UR4 ;  /* 0x00000004d7d77c20 */ /* 0x000fc80008410000 */
[----:B------:R-:W-:-:S05]  /*2f7e0*/  FFMA.FTZ R215, R215, R246, R18 ;  /* 0x000000f6d7d77223 */ /* 0x000fca0000010012 */
[----:B------:R-:W-:Y:S02]  /*2f7f0*/  F2FP.BF16.F32.PACK_AB R215, R218, R215 ;  /* 0x000000d7dad7723e */ /* 0x000fe400000010ff */
[----:B------:R-:W0:Y:S02]  /*2f800*/  LDC.64 R218, c[0x0][0x428] ;  /* 0x00010a00ffda7b82 */ /* 0x000e240000000a00 */
[----:B0-----:R-:W-:-:S04]  /*2f810*/  IMAD.WIDE.U32 R218, R2, 0x10, R218 ;  /* 0x0000001002da7825 */ /* 0x001fc800078e00da */
[----:B------:R-:W-:Y:S01]  /*2f820*/  VIADD R2, R2, 0x80 ;  /* 0x0000008002027836 */ /* 0x000fe20000000000 */
[----:B------:R1:W-:Y:S06]  /*2f830*/  STG.E.128 desc[UR6][R218.64], R212 ;  /* 0x000000d4da007986 */ /* 0x0003ec000c101d06 */
.L_x_21676:
[----:B------:R-:W-:Y:S05]  /*2f840*/  BSYNC.RECONVERGENT B0 ;  /* 0x0000000000007941 */ /* 0x000fea0003800200 */
.L_x_21675:
[----:B------:R-:W-:Y:S01]  /*2f850*/  LOP3.LUT P1, RZ, R0, 0x100, RZ, 0xc0, !PT ;  /* 0x0000010000ff7812 */ /* 0x000fe2000782c0ff */
[----:B------:R-:W-:-:S12]  /*2f860*/  BSSY.RECONVERGENT B0, `(.L_x_21677) ;  /* 0x0000022000007945 */ /* 0x000fd80003800200 */
[----:B------:R-:W-:Y:S05]  /*2f870*/  @!P1 BRA `(.L_x_21678) ;  /* 0x0000000000809947 */ /* 0x000fea0003800000 */
[----:B01----:R-:W-:Y:S01]  /*2f880*/  FADD.FTZ R213, R164, -UR5 ;  /* 0x80000005a4d57e21 */ /* 0x003fe20008010000 */
        /* <DEDUP_REMOVED lines=28> */
[C---:B0-----:R-:W-:Y:S01]  /*2fa50*/  IMAD.WIDE.U32 R218, R2.reuse, 0x10, R218 ;  /* 0x0000001002da7825 */ /* 0x041fe200078e00da */
[----:B------:R-:W-:-:S04]  /*2fa60*/  IADD3 R2, PT, PT, R2, 0x80, RZ ;  /* 0x0000008002027810 */ /* 0x000fc80007ffe0ff */
[----:B------:R2:W-:Y:S03]  /*2fa70*/  STG.E.128 desc[UR6][R218.64], R212 ;  /* 0x000000d4da007986 */ /* 0x0005e6000c101d06 */
.L_x_21678:
[----:B------:R-:W-:Y:S05]  /*2fa80*/  BSYNC.RECONVERGENT B0 ;  /* 0x0000000000007941 */ /* 0x000fea0003800200 */
.L_x_21677:
[----:B------:R-:W-:Y:S01]  /*2fa90*/  LOP3.LUT P1, RZ, R0, 0x80, RZ, 0xc0, !PT ;  /* 0x0000008000ff7812 */ /* 0x000fe2000782c0ff */
[----:B------:R-:W-:-:S12]  /*2faa0*/  BSSY.RECONVERGENT B0, `(.L_x_21679) ;  /* 0x0000022000007945 */ /* 0x000fd80003800200 */
[----:B------:R-:W-:Y:S05]  /*2fab0*/  @!P1 BRA `(.L_x_21680) ;  /* 0x0000000000809947 */ /* 0x000fea0003800000 */
[----:B012---:R-:W-:Y:S01]  /*2fac0*/  FADD.FTZ R213, R172, -UR5 ;  /* 0x80000005acd57e21 */ /* 0x007fe20008010000 */
        /* <DEDUP_REMOVED lines=31> */
.L_x_21680:
[----:B------:R-:W-:Y:S05]  /*2fcc0*/  BSYNC.RECONVERGENT B0 ;  /* 0x0000000000007941 */ /* 0x000fea0003800200 */
.L_x_21679:
[----:B------:R-:W-:Y:S01]  /*2fcd0*/  LOP3.LUT P1, RZ, R0, 0x40, RZ, 0xc0, !PT ;  /* 0x0000004000ff7812 */ /* 0x000fe2000782c0ff */
[----:B------:R-:W-:-:S12]  /*2fce0*/  BSSY.RECONVERGENT B0, `(.L_x_21681) ;  /* 0x0000022000007945 */ /* 0x000fd80003800200 */
[----:B------:R-:W-:Y:S05]  /*2fcf0*/  @!P1 BRA `(.L_x_21682) ;  /* 0x0000000000809947 */ /* 0x000fea0003800000 */
[----:B0123--:R-:W-:Y:S01]  /*2fd00*/  FADD.FTZ R213, R180, -UR5 ;  /* 0x80000005b4d57e21 */ /* 0x00ffe20008010000 */
        /* <DEDUP_REMOVED lines=31> */
.L_x_21682:
[----:B------:R-:W-:Y:S05]  /*2ff00*/  BSYNC.RECONVERGENT B0 ;  /* 0x0000000000007941 */ /* 0x000fea0003800200 */
.L_x_21681:
[----:B------:R-:W-:Y:S01]  /*2ff10*/  LOP3.LUT P1, RZ, R0, 0x10, RZ, 0xc0, !PT ;  /* 0x0000001000ff7812 */ /* 0x000fe2000782c0ff */
[----:B------:R-:W-:-:S12]  /*2ff20*/  BSSY.RECONVERGENT B0, `(.L_x_21683) ;  /* 0x0000022000007945 */ /* 0x000fd80003800200 */
[----:B------:R-:W-:Y:S05]  /*2ff30*/  @!P1 BRA `(.L_x_21684) ;  /* 0x0000000000809947 */ /* 0x000fea0003800000 */
[----:B01234-:R-:W-:Y:S01]  /*2ff40*/  FADD.FTZ R213, R188, -UR5 ;  /* 0x80000005bcd57e21 */ /* 0x01ffe20008010000 */
        /* <DEDUP_REMOVED lines=31> */
.L_x_21684:
[----:B------:R-:W-:Y:S05]  /*30140*/  BSYNC.RECONVERGENT B0 ;  /* 0x0000000000007941 */ /* 0x000fea0003800200 */
.L_x_21683:
        /* <DEDUP_REMOVED lines=35> */
.L_x_21686:
[----:B------:R-:W-:Y:S05]  /*30380*/  BSYNC.RECONVERGENT B0 ;  /* 0x0000000000007941 */ /* 0x000fea0003800200 */
.L_x_21685:
[----:B------:R-:W-:Y:S04]  /*30390*/  BSSY.RECONVERGENT B0, `(.L_x_21687) ;  /* 0x0000021000007945 */ /* 0x000fe80003800200 */
        /* <DEDUP_REMOVED lines=30> */
[----:B0-----:R-:W-:-:S05]  /*30580*/  IMAD.WIDE.U32 R218, R2, 0x10, R218 ;  /* 0x0000001002da7825 */ /* 0x001fca00078e00da */
[----:B------:R0:W-:Y:S02]  /*30590*/  STG.E.128 desc[UR6][R218.64], R212 ;  /* 0x000000d4da007986 */ /* 0x0001e4000c101d06 */
.L_x_21688:
[----:B------:R-:W-:Y:S05]  /*305a0*/  BSYNC.RECONVERGENT B0 ;  /* 0x0000000000007941 */ /* 0x000fea0003800200 */
.L_x_21687:
[----:B------:R-:W-:Y:S02]  /*305b0*/  UIADD3 UR14, UPT, UPT, UR14, UR12, URZ ;  /* 0x0000000c0e0e7290 */ /* 0x000fe4000fffe0ff */
[----:B------:R-:W-:Y:S02]  /*305c0*/  UPLOP3.LUT UP2, UPT, UPT, UPT, UP2, 0x40, 0x4 ;  /* 0x000000000004789c */ /* 0x000fe40003f4e820 */
[----:B------:R-:W-:-:S09]  /*305d0*/  UISETP.GE.AND UP1, UPT, UR14, UR13, UPT ;  /* 0x0000000d0e00728c */ /* 0x000fd2000bf26270 */
[----:B------:R-:W-:Y:S05]  /*305e0*/  BRA.U !UP1, `(.L_x_21689) ;  /* 0xfffffd0d09d87547 */ /* 0x000fea000b83ffff */
[----:B------:R-:W-:Y:S05]  /*305f0*/  EXIT ;  /* 0x000000000000794d */ /* 0x000fea0003800000 */
.L_x_21690:
        /* <DEDUP_REMOVED lines=16> */
.L_x_42367:


//--------------------- .text._ZN10layer_norm13ln_fwd_kernelINS_13Kernel_traitsIf13__nv_bfloat16fS2_fjLj7168ELj1ELj1ELj4ELj16ENS_18Kernel_traits_baseILj7168EfS2_fS2_fjLj128EEEEELb1ELb1ELb0ELb1EEEvNS_9FwdParamsE --------------------------
	.section	.text._ZN10layer_norm13ln_fwd_kernelINS_13Kernel_traitsIf13__nv_bfloat16fS2_fjLj7168ELj1ELj1ELj4ELj16ENS_18Kernel_traits_baseILj7168EfS2_fS2_fjLj128EEEEELb1ELb1ELb0ELb1EEEvNS_9FwdParamsE,"ax",@progbits
	.align	128
        .global         _ZN10layer_norm13ln_fwd_kernelINS_13Kernel_traitsIf13__nv_bfloat16fS2_fjLj7168ELj1ELj1ELj4ELj16ENS_18Kernel_traits_baseILj7168EfS2_fS2_fjLj128EEEEELb1ELb1ELb0ELb1EEEvNS_9FwdParamsE
        .type           _ZN10layer_norm13ln_fwd_kernelINS_13Kernel_traitsIf13__nv_bfloat16fS2_fjLj7168ELj1ELj1ELj4ELj16ENS_18Kernel_traits_baseILj7168EfS2_fS2_fjLj128EEEEELb1ELb1ELb0ELb1EEEvNS_9FwdParamsE,@function
        .size           _ZN10layer_norm13ln_fwd_kernelINS_13Kernel_traitsIf13__nv_bfloat16fS2_fjLj7168ELj1ELj1ELj4ELj16ENS_18Kernel_traits_baseILj7168EfS2_fS2_fjLj128EEEEELb1ELb1ELb0ELb1EEEvNS_9FwdParamsE,(.L_x_42368 - _ZN10layer_norm13ln_fwd_kernelINS_13Kernel_traitsIf13__nv_bfloat16fS2_fjLj7168ELj1ELj1ELj4ELj16ENS_18Kernel_traits_baseILj7168EfS2_fS2_fjLj128EEEEELb1ELb1ELb0ELb1EEEvNS_9FwdParamsE)
        .other          _ZN10layer_norm13ln_fwd_kernelINS_13Kernel_traitsIf13__nv_bfloat16fS2_fjLj7168ELj1ELj1ELj4ELj16ENS_18Kernel_traits_baseILj7168EfS2_fS2_fjLj128EEEEELb1ELb1ELb0ELb1EEEvNS_9FwdParamsE,@"STO_CUDA_ENTRY STV_DEFAULT"
_ZN10layer_norm13ln_fwd_kernelINS_13Kernel_traitsIf13__nv_bfloat16fS2_fjLj7168ELj1ELj1ELj4ELj16ENS_18Kernel_traits_baseILj7168EfS2_fS2_fjLj128EEEEELb1ELb1ELb0ELb1EEEvNS_9FwdParamsE:
.text._ZN10layer_norm13ln_fwd_kernelINS_13Kernel_traitsIf13__nv_bfloat16fS2_fjLj7168ELj1ELj1ELj4ELj16ENS_18Kernel_traits_baseILj7168EfS2_fS2_fjLj128EEEEELb1ELb1ELb0ELb1EEEvNS_9FwdParamsE:
[----:B------:R-:W0:Y:S01]  /*0000*/  LDC R1, c[0x0][0x37c] ;  /* 0x0000df00ff017b82 */ /* 0x000e220000000800 */
[----:B------:R-:W1:Y:S01]  /*0010*/  LDCU.U8 UR4, c[0x0][0x464] ;  /* 0x00008c80ff0477ac */ /* 0x000e620008000000 */
[----:B0-----:R-:W-:Y:S01]  /*0020*/  VIADD R1, R1, 0xfffffff0 ;  /* 0xfffffff001017836 */ /* 0x001fe20000000000 */
[----:B------:R-:W0:Y:S01]  /*0030*/  LDCU.64 UR6, c[0x0][0x458] ;  /* 0x00008b00ff0677ac */ /* 0x000e220008000a00 */
[----:B------:R-:W2:Y:S01]  /*0040*/  LDCU.64 UR14, c[0x0][0x358] ;  /* 0x00006b00ff0e77ac */ /* 0x000ea20008000a00 */
[----:B------:R-:W3:Y:S01]  /*0050*/  LDCU.64 UR16, c[0x0][0x450] ;  /* 0x00008a00ff1077ac */ /* 0x000ee20008000a00 */
[----:B------:R-:W4:Y:S01]  /*0060*/  LDCU.64 UR8, c[0x0][0x438] ;  /* 0x00008700ff0877ac */ /* 0x000f220008000a00 */
[----:B-1----:R-:W-:-:S06]  /*0070*/  UISETP.NE.AND UP1, UPT, UR4, URZ, UPT ;  /* 0x000000ff0400728c */ /* 0x002fcc000bf25270 */
[----:B------:R-:W-:Y:S01]  /*0080*/  PLOP3.LUT P0, PT, PT, PT, UP1, 0x80, 0x8 ;  /* 0x000000000008781c */ /* 0x000fe20003f0f018 */
[----:B---3--:R-:W-:-:S04]  /*0090*/  IMAD.U32 R2, RZ, RZ, UR16 ;  /* 0x00000010ff027e24 */ /* 0x008fc8000f8e00ff */
[----:B0-----:R-:W-:Y:S01]  /*00a0*/  @UP1 UMOV UR4, UR6 ;  /* 0x0000000600041c82 */ /* 0x001fe20008000000 */
[----:B------:R-:W-:Y:S01]  /*00b0*/  @UP1 UMOV UR5, UR7 ;  /* 0x0000000700051c82 */ /* 0x000fe20008000000 */
[----:B------:R-:W-:Y:S01]  /*00c0*/  IMAD.U32 R4, RZ, RZ, UR4 ;  /* 0x00000004ff047e24 */ /* 0x000fe2000f8e00ff */
[----:B------:R-:W-:Y:S01]  /*00d0*/  MOV R3, UR17 ;  /* 0x0000001100037c02 */ /* 0x000fe20008000f00 */
[----:B------:R-:W-:-:S05]  /*00e0*/  IMAD.U32 R5, RZ, RZ, UR5 ;  /* 0x00000005ff057e24 */ /* 0x000fca000f8e00ff */
[----:B--2---:R-:W2:Y:S04]  /*00f0*/  @P0 LDG.E.64 R2, desc[UR14][R2.64] ;  /* 0x0000000e02020981 */ /* 0x004ea8000c1e1b00 */
[----:B------:R-:W3:Y:S01]  /*0100*/  @P0 LDG.E.64 R4, desc[UR14][R4.64] ;  /* 0x0000000e04040981 */ /* 0x000ee2000c1e1b00 */
[----:B----4-:R-:W-:Y:S01]  /*0110*/  UISETP.NE.U32.AND UP0, UPT, UR8, URZ, UPT ;  /* 0x000000ff0800728c */ /* 0x010fe2000bf05070 */
[----:B------:R-:W0:Y:S01]  /*0120*/  S2UR UR20, SR_CTAID.X ;  /* 0x00000000001479c3 */ /* 0x000e220000002500 */
[----:B------:R-:W1:Y:S01]  /*0130*/  @UP1 LDCU UR8, c[0x0][0x460] ;  /* 0x00008c00ff0817ac */ /* 0x000e620008000800 */
[----:B------:R-:W0:Y:S01]  /*0140*/  S2R R9, SR_TID.X ;  /* 0x0000000000097919 */ /* 0x000e220000002100 */
[----:B------:R-:W-:-:S05]  /*0150*/  UISETP.NE.AND.EX UP0, UPT, UR9, URZ, UPT, UP0 ;  /* 0x000000ff0900728c */ /* 0x000fca000bf05300 */
[----:B------:R-:W0:Y:S02]  /*0160*/  LDC R0, c[0x0][0x360] ;  /* 0x0000d800ff007b82 */ /* 0x000e240000000800 */
[----:B0-----:R-:W-:Y:S01]  /*0170*/  IMAD R231, R0, UR20, R9 ;  /* 0x0000001400e77c24 */ /* 0x001fe2000f8e0209 */
[----:B--2---:R-:W-:Y:S02]  /*0180*/  @P0 R2UR UR16, R2 ;  /* 0x00000000021002ca */ /* 0x004fe400000e0000 */
[----:B------:R-:W-:Y:S02]  /*0190*/  @P0 R2UR UR17, R3 ;  /* 0x00000000031102ca */ /* 0x000fe400000e0000 */
[----:B---3--:R-:W-:Y:S02]  /*01a0*/  @P0 R2UR UR4, R4 ;  /* 0x00000000040402ca */ /* 0x008fe400000e0000 */
[----:B------:R-:W-:-:S07]  /*01b0*/  @P0 R2UR UR5, R5 ;  /* 0x00000000050502ca */ /* 0x000fce00000e0000 */
[----:B------:R-:W-:Y:S02]  /*01c0*/  UIADD3 UR10, UPT, UPT, UR16, -0x61c88647, URZ ;  /* 0x9e3779b9100a7890 */ /* 0x000fe4000fffe0ff */
[----:B------:R-:W-:Y:S02]  /*01d0*/  UIADD3 UR11, UPT, UPT, UR17, -0x4498517b, URZ ;  /* 0xbb67ae85110b7890 */ /* 0x000fe4000fffe0ff */
[----:B-1----:R-:W-:Y:S02]  /*01e0*/  @UP1 UIADD3 UR6, UP2, UPT, UR4, UR8, URZ ;  /* 0x0000000804061290 */ /* 0x002fe4000ff5e0ff */
[----:B------:R-:W-:Y:S02]  /*01f0*/  UIADD3 UR12, UPT, UPT, UR16, 0x3c6ef372, URZ ;  /* 0x3c6ef372100c7890 */ /* 0x000fe4000fffe0ff */
[----:B------:R-:W-:Y:S02]  /*0200*/  @UP1 UIADD3.X UR7, UPT, UPT, URZ, UR5, URZ, UP2, !UPT ;  /* 0x00000005ff071290 */ /* 0x000fe400097fe4ff */
[----:B------:R-:W-:-:S02]  /*0210*/  UIADD3 UR13, UPT, UPT, UR17, 0x76cf5d0a, URZ ;  /* 0x76cf5d0a110d7890 */ /* 0x000fc4000fffe0ff */
[----:B------:R-:W-:Y:S02]  /*0220*/  USHF.R.U64 UR5, UR6, 0x2, UR7 ;  /* 0x0000000206057899 */ /* 0x000fe40008001207 */
[----:B------:R-:W-:Y:S02]  /*0230*/  USHF.R.U32.HI UR4, URZ, 0x2, UR7 ;  /* 0x00000002ff047899 */ /* 0x000fe40008011607 */
[----:B------:R-:W-:Y:S02]  /*0240*/  UIADD3 UR18, UPT, UPT, UR16, -0x255992d5, URZ ;  /* 0xdaa66d2b10127890 */ /* 0x000fe4000fffe0ff */
[----:B------:R-:W-:Y:S01]  /*0250*/  MOV R230, UR5 ;  /* 0x0000000500e67c02 */ /* 0x000fe20008000f00 */
[----:B------:R-:W-:Y:S01]  /*0260*/  UIADD3 UR19, UPT, UPT, UR17, 0x32370b8f, URZ ;  /* 0x32370b8f11137890 */ /* 0x000fe2000fffe0ff */
[----:B------:R-:W-:Y:S01]  /*0270*/  IMAD.U32 R229, RZ, RZ, UR4 ;  /* 0x00000004ffe57e24 */ /* 0x000fe2000f8e00ff */
[----:B------:R-:W-:Y:S02]  /*0280*/  UIADD3 UR21, UPT, UPT, UR16, 0x78dde6e4, URZ ;  /* 0x78dde6e410157890 */ /* 0x000fe4000fffe0ff */
[----:B------:R-:W-:-:S02]  /*0290*/  UIADD3 UR22, UPT, UPT, UR17, -0x126145ec, URZ ;  /* 0xed9eba1411167890 */ /* 0x000fc4000fffe0ff */
[----:B------:R-:W-:Y:S02]  /*02a0*/  UIADD3 UR23, UPT, UPT, UR16, 0x1715609d, URZ ;  /* 0x1715609d10177890 */ /* 0x000fe4000fffe0ff */
[----:B------:R-:W-:Y:S02]  /*02b0*/  UIADD3 UR24, UPT, UPT, UR17, -0x56f99767, URZ ;  /* 0xa906689911187890 */ /* 0x000fe4000fffe0ff */
[----:B------:R-:W-:Y:S02]  /*02c0*/  UIADD3 UR25, UPT, UPT, UR16, -0x4ab325aa, URZ ;  /* 0xb54cda5610197890 */ /* 0x000fe4000fffe0ff */
[----:B------:R-:W-:Y:S02]  /*02d0*/  UIADD3 UR26, UPT, UPT, UR17, 0x646e171e, URZ ;  /* 0x646e171e111a7890 */ /* 0x000fe4000fffe0ff */
[----:B------:R-:W-:Y:S02]  /*02e0*/  UIADD3 UR27, UPT, UPT, UR16, 0x5384540f, URZ ;  /* 0x5384540f101b7890 */ /* 0x000fe4000fffe0ff */
[----:B------:R-:W-:-:S02]  /*02f0*/  UIADD3 UR28, UPT, UPT, UR17, 0x1fd5c5a3, URZ ;  /* 0x1fd5c5a3111c7890 */ /* 0x000fc4000fffe0ff */
        /* <DEDUP_REMOVED lines=15> */
[----:B------:R-:W2:Y:S04]  /*03f0*/  LDG.E.128 R8, desc[UR14][R2.64] ;  /* 0x0000000e02087981 */ /* 0x000ea8000c1e1d00 */
        /* <DEDUP_REMOVED lines=37> */
[----:B--2---:R3:W-:Y:S04]  /*0650*/  STL.64 [R1], R8 ;  /* 0x0000000801007387 */ /* 0x0047e80000100a00 */
[----:B------:R3:W-:Y:S01]  /*0660*/  STL.64 [R1+0x8], R10 ;  /* 0x0000080a01007387 */ /* 0x0007e20000100a00 */
[----:B------:R-:W-:Y:S05]  /*0670*/  BRA `(.L_x_21692) ;  /* 0x0000000000f87947 */ /* 0x000fea0003800000 */
.L_x_21691:
[----:B------:R-:W0:Y:S08]  /*0680*/  LDC.64 R2, c[0x0][0x3d0] ;  /* 0x0000f400ff027b82 */ /* 0x000e300000000a00 */
[----:B------:R-:W1:Y:S01]  /*0690*/  LDC.64 R4, c[0x0][0x3e8] ;  /* 0x0000fa00ff047b82 */ /* 0x000e620000000a00 */
[----:B0-----:R-:W-:-:S05]  /*06a0*/  IMAD.WIDE.U32 R2, R9, 0x20, R2 ;  /* 0x0000002009027825 */ /* 0x001fca00078e0002 */
[----:B------:R0:W5:Y:S01]  /*06b0*/  LDG.E.128 R248, desc[UR14][R2.64+0x10] ;  /* 0x0000100e02f87981 */ /* 0x000162000c1e1d00 */
[----:B-1----:R-:W-:-:S03]  /*06c0*/  IMAD.WIDE.U32 R4, R9, 0x20, R4 ;  /* 0x0000002009047825 */ /* 0x002fc600078e0004 */
        /* <DEDUP_REMOVED lines=55> */
[----:B--2---:R0:W-:Y:S04]  /*0a40*/  STL.64 [R1], R8 ;  /* 0x0000000801007387 */ /* 0x0041e80000100a00 */
[----:B------:R0:W-:Y:S02]  /*0a50*/  STL.64 [R1+0x8], R10 ;  /* 0x0000080a01007387 */ /* 0x0001e40000100a00 */
.L_x_21692:
[----:B------:R-:W1:Y:S02]  /*0a60*/  LDCU UR4, c[0x0][0x384] ;  /* 0x00007080ff0477ac */ /* 0x000e640008000800 */
[----:B-1----:R-:W-:-:S06]  /*0a70*/  UISETP.GE.AND UP0, UPT, UR20, UR4, UPT ;  /* 0x000000041400728c */ /* 0x002fcc000bf06270 */
[----:B------:R-:W-:-:S13]  /*0a80*/  PLOP3.LUT P0, PT, PT, PT, UP0, 0x80, 0x8 ;  /* 0x000000000008781c */ /* 0x000fda0003f0f008 */
[----:B------:R-:W-:Y:S05]  /*0a90*/  @P0 EXIT ;  /* 0x000000000000094d */ /* 0x000fea0003800000 */
[----:B------:R-:W-:Y:S01]  /*0aa0*/  IMAD.HI.U32 R0, R231, -0x326172a9, RZ ;  /* 0xcd9e8d57e7007827 */ /* 0x000fe200078e00ff */
[----:B------:R-:W-:Y:S01]  /*0ab0*/  ULOP3.LUT UR4, UR6, 0x3, URZ, 0xc0, !UPT ;  /* 0x0000000306047892 */ /* 0x000fe2000f8ec0ff */
[----:B------:R-:W1:Y:S02]  /*0ac0*/  LDCU.64 UR8, c[0x0][0x3a0] ;  /* 0x00007400ff0877ac */ /* 0x000e640008000a00 */
[C---:B0--3--:R-:W-:Y:S01]  /*0ad0*/  IMAD.HI.U32 R2, R230.reuse, -0x2daee0ad, RZ ;  /* 0xd2511f53e6027827 */ /* 0x049fe200078e00ff */
[----:B------:R-:W-:Y:S01]  /*0ae0*/  LOP3.LUT R0, R229, UR16, R0, 0x96, !PT ;  /* 0x00000010e5007c12 */ /* 0x000fe2000f8e9600 */
[----:B------:R-:W0:Y:S02]  /*0af0*/  LDCU.64 UR6, c[0x0][0x380] ;  /* 0x00007000ff0677ac */ /* 0x000e240008000a00 */
        /* <DEDUP_REMOVED lines=16> */
[----:B------:R-:W-:Y:S01]  /*0c00*/  IMAD.HI.U32 R6, R2, -0x2daee0ad, RZ ;  /* 0xd2511f5302067827 */ /* 0x000fe200078e00ff */
        /* <DEDUP_REMOVED lines=15> */
[----:B------:R-:W-:Y:S01]  /*0d00*/  IMAD.HI.U32 R4, R0, -0x2daee0ad, RZ ;  /* 0xd2511f5300047827 */ /* 0x000fe200078e00ff */
[----:B------:R-:W0:Y:S03]  /*0d10*/  LDCU.U8 UR22, c[0x0][0x410] ;  /* 0x00008200ff1677ac */ /* 0x000e260008000000 */
[----:B------:R-:W-:Y:S01]  /*0d20*/  IMAD R6, R6, -0x326172a9, RZ ;  /* 0xcd9e8d5706067824 */ /* 0x000fe200078e02ff */
[----:B------:R-:W-:Y:S01]  /*0d30*/  LOP3.LUT R4, R5, UR24, R4, 0x96, !PT ;  /* 0x0000001805047c12 */ /* 0x000fe2000f8e9604 */
[----:B------:R-:W-:-:S04]  /*0d40*/  IMAD.HI.U32 R3, R2, -0x326172a9, RZ ;  /* 0xcd9e8d5702037827 */ /* 0x000fc800078e00ff */
        /* <DEDUP_REMOVED lines=17> */
[----:B------:R-:W-:Y:S01]  /*0e60*/  IMAD.HI.U32 R0, R5, -0x326172a9, RZ ;  /* 0xcd9e8d5705007827 */ /* 0x000fe200078e00ff */
[----:B-1----:R-:W-:-:S03]  /*0e70*/  UISETP.NE.U32.AND UP0, UPT, UR24, URZ, UPT ;  /* 0x000000ff1800728c */ /* 0x002fc6000bf05070 */
[----:B------:R-:W-:Y:S01]  /*0e80*/  IMAD.HI.U32 R2, R3, -0x2daee0ad, RZ ;  /* 0xd2511f5303027827 */ /* 0x000fe200078e00ff */
        /* <DEDUP_REMOVED lines=12> */
.L_x_22046:
[----:B0-----:R-:W0:Y:S01]  /*0f50*/  @UP0 LDCU.64 UR24, c[0x0][0x3e0] ;  /* 0x00007c00ff1807ac */ /* 0x001e220008000a00 */
[----:B------:R-:W1:Y:S01]  /*0f60*/  S2R R4, SR_TID.X ;  /* 0x0000000000047919 */ /* 0x000e620000002100 */
[----:B------:R-:W-:Y:S01]  /*0f70*/  PLOP3.LUT P0, PT, PT, PT, UP0, 0x80, 0x8 ;  /* 0x000000000008781c */ /* 0x000fe20003f0f008 */
[----:B------:R-:W2:Y:S01]  /*0f80*/  LDC.64 R226, c[0x0][0x390] ;  /* 0x0000e400ffe27b82 */ /* 0x000ea20000000a00 */
[----:B------:R-:W-:Y:S02]  /*0f90*/  UIMAD UR5, UR20, UR21, URZ ;  /* 0x00000015140572a4 */ /* 0x000fe4000f8e02ff */
[----:B0-----:R-:W-:-:S06]  /*0fa0*/  @UP0 UIMAD.WIDE UR24, UR20, 0x2, UR24 ;  /* 0x00000002141808a5 */ /* 0x001fcc000f8e0218 */
[----:B------:R-:W-:Y:S01]  /*0fb0*/  MOV R2, UR24 ;  /* 0x0000001800027c02 */ /* 0x000fe20008000f00 */
[----:B------:R-:W-:Y:S01]  /*0fc0*/  IMAD.U32 R3, RZ, RZ, UR25 ;  /* 0x00000019ff037e24 */ /* 0x000fe2000f8e00ff */
        /* <DEDUP_REMOVED lines=10> */
[----:B------:R-:W-:Y:S01]  /*1070*/  HFMA2 R252, -RZ, RZ, 0.1171875, 0 ;  /* 0x2f800000fffc7431 */ /* 0x000fe200000001ff */
        /* <DEDUP_REMOVED lines=9> */
[----:B------:R-:W-:-:S02]  /*1110*/  UIADD3 UR35, UPT, UPT, UR17, 0x32370b8f, URZ ;  /* 0x32370b8f11237890 */ /* 0x000fc4000fffe0ff */
[----:B------:R-:W-:Y:S02]  /*1120*/  UIADD3 UR36, UPT, UPT, UR17, 0x76cf5d0a, URZ ;  /* 0x76cf5d0a11247890 */ /* 0x000fe4000fffe0ff */
[----:B------:R-:W-:Y:S02]  /*1130*/  UIADD3 UR37, UPT, UPT, UR17, -0x126145ec, URZ ;  /* 0xed9eba1411257890 */ /* 0x000fe4000fffe0ff */
[----:B------:R-:W-:Y:S02]  /*1140*/  UIADD3 UR38, UPT, UPT, UR17, -0x695add53, URZ ;  /* 0x96a522ad11267890 */ /* 0x000fe4000fffe0ff */
[----:B------:R-:W-:Y:S02]  /*1150*/  UIADD3 UR39, UPT, UPT, UR16, -0x255992d5, URZ ;  /* 0xdaa66d2b10277890 */ /* 0x000fe4000fffe0ff */
[----:B------:R-:W-:Y:S02]  /*1160*/  UIADD3 UR40, UPT, UPT, UR16, 0x1715609d, URZ ;  /* 0x1715609d10287890 */ /* 0x000fe4000fffe0ff */
[----:B------:R-:W-:-:S02]  /*1170*/  UIADD3 UR41, UPT, UPT, UR16, -0xe443238, URZ ;  /* 0xf1bbcdc810297890 */ /* 0x000fc4000fffe0ff */
        /* <DEDUP_REMOVED lines=10> */
[----:B------:R-:W-:Y:S01]  /*1220*/  UISETP.NE.AND UP2, UPT, UR4, 0x1, UPT ;  /* 0x000000010400788c */ /* 0x000fe2000bf45270 */
[----:B------:R-:W-:Y:S01]  /*1230*/  IMAD.MOV.U32 R12, RZ, RZ, R6 ;  /* 0x000000ffff0c7224 */ /* 0x000fe200078e0006 */
[----:B------:R-:W-:Y:S01]  /*1240*/  UMOV UR5, 0x2 ;  /* 0x0000000200057882 */ /* 0x000fe20000000000 */
[----:B------:R-:W-:-:S06]  /*1250*/  IMAD.MOV.U32 R4, RZ, RZ, R232 ;  /* 0x000000ffff047224 */ /* 0x000fcc00078e00e8 */
[----:B0-----:R-:W-:Y:S05]  /*1260*/  BRA.U !UP2, `(.L_x_21694) ;  /* 0x000000050a187547 */ /* 0x001fea000b800000 */
[----:B------:R-:W-:Y:S01]  /*1270*/  IMAD.U32 R3, RZ, RZ, UR4 ;  /* 0x00000004ff037e24 */ /* 0x000fe2000f8e00ff */
[----:B------:R-:W-:-:S04]  /*1280*/  MOV R2, 0x2 ;  /* 0x0000000200027802 */ /* 0x000fc80000000f00 */
[----:B------:R-:W-:-:S05]  /*1290*/  VIADDMNMX.U32 R2, R3, 0xfffffffe, R2, PT ;  /* 0xfffffffe03027846 */ /* 0x000fca0003800002 */
[----:B------:R-:W-:-:S04]  /*12a0*/  IMAD.SHL.U32 R4, R2, 0x4, RZ ;  /* 0x0000000402047824 */ /* 0x000fc800078e00ff */
[----:B------:R-:W0:Y:S02]  /*12b0*/  LDC R2, c[0x2][R4] ;  /* 0x0080000004027b82 */ /* 0x000e240000000800 */
[----:B0-----:R-:W-:-:S04]  /*12c0*/  SHF.R.S32.HI R3, RZ, 0x1f, R2 ;  /* 0x0000001fff037819 */ /* 0x001fc80000011402 */
.L_x_42207:
[----:B------:R-:W-:Y:S05]  /*12d0*/  BRX R2 -0x12e0                                         (*"BRANCH_TARGETS .L_x_42208,.L_x_42209,.L_x_42210"*) ;  /* 0xffffffec02487949 */ /* 0x000fea000383ffff */
.L_x_42210:
[----:B------:R-:W-:Y:S01]  /*12e0*/  MOV R4, R232 ;  /* 0x000000e800047202 */ /* 0x000fe20000000f00 */
[----:B------:R-:W-:Y:S01]  /*12f0*/  IMAD.MOV.U32 R12, RZ, RZ, R7 ;  /* 0x000000ffff0c7224 */ /* 0x000fe200078e0007 */
[----:B------:R-:W-:Y:S01]  /*1300*/  UIADD3 UR5, UPT, UPT, UR4, 0x1, URZ ;  /* 0x0000000104057890 */ /* 0x000fe2000fffe0ff */
[----:B------:R-:W-:Y:S11]  /*1310*/  BRA `(.L_x_21694) ;  /* 0x0000000000ec7947 */ /* 0x000ff60003800000 */
.L_x_42208:
[----:B------:R-:W-:Y:S01]  /*1320*/  IMAD.MOV.U32 R4, RZ, RZ, R232 ;  /* 0x000000ffff047224 */ /* 0x000fe200078e00e8 */
[----:B------:R-:W-:Y:S01]  /*1330*/  MOV R12, R228 ;  /* 0x000000e4000c7202 */ /* 0x000fe20000000f00 */
[----:B------:R-:W-:Y:S01]  /*1340*/  UMOV UR5, 0x3 ;  /* 0x0000000300057882 */ /* 0x000fe20000000000 */
[----:B------:R-:W-:Y:S05]  /*1350*/  BRA `(.L_x_21694) ;  /* 0x0000000000dc7947 */ /* 0x000fea0003800000 */
.L_x_42209:
        /* <DEDUP_REMOVED lines=12> */
.L_x_21695:
        /* <DEDUP_REMOVED lines=43> */
.L_x_21694:
        /* <DEDUP_REMOVED lines=24> */
.L_x_21697:
        /* <DEDUP_REMOVED lines=12> */
.L_x_21698:
        /* <DEDUP_REMOVED lines=43> */
.L_x_21696:
        /* <DEDUP_REMOVED lines=23> */
.L_x_21700:
        /* <DEDUP_REMOVED lines=12> */
.L_x_21701:
        /* <DEDUP_REMOVED lines=43> */
.L_x_21699:
        /* <DEDUP_REMOVED lines=8> */
[----:B------:R-:W-:-:S03]  /*2120*/  FMUL.FTZ R2, R2, UR18 ;  /* 0x0000001202027c20 */ /* 0x000fc60008410000 */
[----:B------:R-:W-:Y:S02]  /*2130*/  PLOP3.LUT P1, PT, P2, PT, PT, 0x8, 0x80 ;  /* 0x000000000080781c */ /* 0x000fe4000172e170 */
[----:B------:R-:W-:Y:S01]  /*2140*/  FSEL R3, R2, RZ, !P2 ;  /* 0x000000ff02037208 */ /* 0x000fe20005000000 */
[----:B------:R-:W-:-:S04]  /*2150*/  IMAD.MOV.U32 R2, RZ, RZ, R6 ;  /* 0x000000ffff027224 */ /* 0x000fc800078e0006 */
[----:B------:R-:W-:Y:S01]  /*2160*/  FFMA.FTZ R58, R3, R122, R66 ;  /* 0x0000007a033a7223 */ /* 0x000fe20000010042 */
        /* <DEDUP_REMOVED lines=10> */
.L_x_21703:
        /* <DEDUP_REMOVED lines=12> */
.L_x_21704:
        /* <DEDUP_REMOVED lines=43> */
.L_x_21702:
        /* <DEDUP_REMOVED lines=22> */
.L_x_21706:
        /* <DEDUP_REMOVED lines=12> */
.L_x_21707:
        /* <DEDUP_REMOVED lines=41> */
[----:B------:R-:W-:Y:S02]  /*2a30*/  LOP3.LUT R228, R2, UR38, R9, 0x96, !PT ;  /* 0x0000002602e47c12 */ /* 0x000fe4000f8e9609 */
[----:B------:R-:W-:-:S07]  /*2a40*/  MOV R4, R8 ;  /* 0x0000000800047202 */ /* 0x000fce0000000f00 */
.L_x_21705:
        /* <DEDUP_REMOVED lines=24> */
.L_x_21709:
        /* <DEDUP_REMOVED lines=12> */
.L_x_21710:
        /* <DEDUP_REMOVED lines=43> */
.L_x_21708:
        /* <DEDUP_REMOVED lines=23> */
.L_x_21712:
        /* <DEDUP_REMOVED lines=12> */
.L_x_21713:
        /* <DEDUP_REMOVED lines=43> */
.L_x_21711:
        /* <DEDUP_REMOVED lines=24> */
.L_x_21715:
        /* <DEDUP_REMOVED lines=14> */
.L_x_21716:
        /* <DEDUP_REMOVED lines=43> */
.L_x_21714:
[----:B------:R-:W-:Y:S01]  /*3930*/  I2FP.F32.U32 R3, R2 ;  /* 0x0000000200037245 */ /* 0x000fe20000201000 */
[----:B------:R-:W-:-:S04]  /*3940*/  IMAD.U32 R11, R11, 0x10000, RZ ;  /* 0x000100000b0b7824 */ /* 0x000fc800078e00ff */
[----:B------:R-:W-:Y:S01]  /*3950*/  FFMA.FTZ R3, R3, R252, 1.1641532182693481445e-10 ;  /* 0x2f00000003037423 */ /* 0x000fe200000100fc */
[----:B------:R-:W-:-:S04]  /*3960*/  FMUL.FTZ R11, R11, UR24 ;  /* 0x000000180b0b7c20 */ /* 0x000fc80008410000 */
[----:B------:R-:W-:Y:S01]  /*3970*/  FMUL.FTZ R11, R11, UR18 ;  /* 0x000000120b0b7c20 */ /* 0x000fe20008410000 */
[----:B------:R-:W-:-:S04]  /*3980*/  FSETP.GTU.FTZ.AND P6, PT, R3, UR19, PT ;  /* 0x0000001303007c0b */ /* 0x000fc8000bfdc000 */
[----:B------:R-:W-:Y:S02]  /*3990*/  FSEL R2, R11, RZ, !P6 ;  /* 0x000000ff0b027208 */ /* 0x000fe40007000000 */
[----:B------:R-:W-:-:S03]  /*39a0*/  PLOP3.LUT P6, PT, P6, PT, PT, 0x8, 0x80 ;  /* 0x000000000080781c */ /* 0x000fc600037ce170 */
[----:B------:R-:W-:Y:S01]  /*39b0*/  FFMA.FTZ R55, R2, R119, R63 ;  /* 0x0000007702377223 */ /* 0x000fe2000001003f */
[----:B------:R-:W-:Y:S09]  /*39c0*/  BRA `(.L_x_21717) ;  /* 0x0000002400d87947 */ /* 0x000ff20003800000 */
.L_x_21693:
        /* <DEDUP_REMOVED lines=16> */
.L_x_21719:
        /* <DEDUP_REMOVED lines=12> */
.L_x_21720:
        /* <DEDUP_REMOVED lines=43> */
.L_x_21718:
        /* <DEDUP_REMOVED lines=8> */
[----:B------:R-:W-:Y:S01]  /*3ec0*/  FMUL.FTZ R3, R2, UR18 ;  /* 0x0000001202037c20 */ /* 0x000fe20008410000 */
[----:B------:R-:W-:Y:S02]  /*3ed0*/  IMAD.MOV.U32 R2, RZ, RZ, R6 ;  /* 0x000000ffff027224 */ /* 0x000fe400078e0006 */
[----:B------:R-:W-:Y:S02]  /*3ee0*/  PLOP3.LUT P2, PT, P1, PT, PT, 0x8, 0x80 ;  /* 0x000000000080781c */ /* 0x000fe40000f4e170 */
[----:B------:R-:W-:Y:S02]  /*3ef0*/  FSEL R3, R3, RZ, !P1 ;  /* 0x000000ff03037208 */ /* 0x000fe40004800000 */
        /* <DEDUP_REMOVED lines=11> */
.L_x_21722:
        /* <DEDUP_REMOVED lines=12> */
.L_x_21723:
        /* <DEDUP_REMOVED lines=43> */
.L_x_21721:
[----:B------:R-:W-:Y:S01]  /*4320*/  I2FP.F32.U32 R13, R2 ;  /* 0x00000002000d7245 */ /* 0x000fe20000201000 */
[----:B------:R-:W-:Y:S01]  /*4330*/  IMAD.U32 R8, R8, 0x10000, RZ ;  /* 0x0001000008087824 */ /* 0x000fe200078e00ff */
[----:B------:R-:W-:Y:S01]  /*4340*/  UISETP.NE.AND UP2, UPT, UR4, 0x1, UPT ;  /* 0x000000010400788c */ /* 0x000fe2000bf45270 */
[----:B------:R-:W-:Y:S02]  /*4350*/  UMOV UR5, 0x2 ;  /* 0x0000000200057882 */ /* 0x000fe40000000000 */
[----:B------:R-:W-:Y:S01]  /*4360*/  FFMA.FTZ R13, R13, R252, 1.1641532182693481445e-10 ;  /* 0x2f0000000d0d7423 */ /* 0x000fe200000100fc */
[----:B------:R-:W-:-:S04]  /*4370*/  FMUL.FTZ R8, R8, UR24 ;  /* 0x0000001808087c20 */ /* 0x000fc80008410000 */
[----:B------:R-:W-:Y:S01]  /*4380*/  FSETP.GTU.FTZ.AND P1, PT, R13, UR19, PT ;  /* 0x000000130d007c0b */ /* 0x000fe2000bf3c000 */
[----:B------:R-:W-:Y:S01]  /*4390*/  FMUL.FTZ R2, R8, UR18 ;  /* 0x0000001208027c20 */ /* 0x000fe20008410000 */
[----:B------:R-:W-:Y:S02]  /*43a0*/  MOV R8, R6 ;  /* 0x0000000600087202 */ /* 0x000fe40000000f00 */
        /* <DEDUP_REMOVED lines=13> */
.L_x_21725:
        /* <DEDUP_REMOVED lines=12> */
.L_x_21726:
        /* <DEDUP_REMOVED lines=43> */
.L_x_21724:
        /* <DEDUP_REMOVED lines=9> */
[----:B------:R-:W-:Y:S02]  /*4880*/  PRMT R8, R9, 0x7632, R8 ;  /* 0x0000763209087816 */ /* 0x000fe40000000008 */
[----:B------:R-:W-:Y:S02]  /*4890*/  PLOP3.LUT P1, PT, P2, PT, PT, 0x8, 0x80 ;  /* 0x000000000080781c */ /* 0x000fe4000172e170 */
[----:B------:R-:W-:Y:S01]  /*48a0*/  FSEL R9, R13, RZ, !P2 ;  /* 0x000000ff0d097208 */ /* 0x000fe20005000000 */
[----:B------:R-:W-:Y:S10]  /*48b0*/  BRA.U !UP2, `(.L_x_21727) ;  /* 0x000000050a007547 */ /* 0x000ff4000b800000 */
        /* <DEDUP_REMOVED lines=9> */
.L_x_21728:
        /* <DEDUP_REMOVED lines=12> */
.L_x_21729:
        /* <DEDUP_REMOVED lines=43> */
.L_x_21727:
        /* <DEDUP_REMOVED lines=8> */
[----:B------:R-:W-:-:S03]  /*4d40*/  FMUL.FTZ R8, R8, UR18 ;  /* 0x0000001208087c20 */ /* 0x000fc60008410000 */
        /* <DEDUP_REMOVED lines=12> */
.L_x_21731:
        /* <DEDUP_REMOVED lines=12> */
.L_x_21732:
        /* <DEDUP_REMOVED lines=43> */
.L_x_21730:
[----:B------:R-:W-:Y:S01]  /*5180*/  I2FP.F32.U32 R13, R12 ;  /* 0x0000000c000d7245 */ /* 0x000fe20000201000 */
[C---:B------:R-:W-:Y:S01]  /*5190*/  IMAD.U32 R12, R10.reuse, 0x10000, RZ ;  /* 0x000100000a0c7824 */ /* 0x040fe200078e00ff */
[----:B------:R-:W-:Y:S01]  /*51a0*/  UISETP.NE.AND UP2, UPT, UR5, 0x1, UPT ;  /* 0x000000010500788c */ /* 0x000fe2000bf45270 */
[----:B------:R-:W-:Y:S01]  /*51b0*/  PRMT R10, R10, 0x7632, R10 ;  /* 0x000076320a0a7816 */ /* 0x000fe2000000000a */
[----:B------:R-:W-:Y:S01]  /*51c0*/  UMOV UR4, 0x2 ;  /* 0x0000000200047882 */ /* 0x000fe20000000000 */
[----:B------:R-:W-:Y:S01]  /*51d0*/  FFMA.FTZ R13, R13, R252, 1.1641532182693481445e-10 ;  /* 0x2f0000000d0d7423 */ /* 0x000fe200000100fc */
[----:B------:R-:W-:-:S04]  /*51e0*/  FMUL.FTZ R12, R12, UR24 ;  /* 0x000000180c0c7c20 */ /* 0x000fc80008410000 */
[----:B------:R-:W-:Y:S01]  /*51f0*/  FSETP.GTU.FTZ.AND P4, PT, R13, UR19, PT ;  /* 0x000000130d007c0b */ /* 0x000fe2000bf9c000 */
[----:B------:R-:W-:Y:S01]  /*5200*/  FMUL.FTZ R13, R12, UR18 ;  /* 0x000000120c0d7c20 */ /* 0x000fe20008410000 */
[----:B------:R-:W-:Y:S02]  /*5210*/  MOV R12, R6 ;  /* 0x00000006000c7202 */ /* 0x000fe40000000f00 */
        /* <DEDUP_REMOVED lines=13> */
.L_x_21734:
        /* <DEDUP_REMOVED lines=12> */
.L_x_21735:
        /* <DEDUP_REMOVED lines=43> */
.L_x_21733:
        /* <DEDUP_REMOVED lines=10> */
[----:B------:R-:W-:Y:S01]  /*5700*/  PLOP3.LUT P4, PT, P4, PT, PT, 0x8, 0x80 ;  /* 0x000000000080781c */ /* 0x000fe2000278e170 */
[----:B------:R-:W-:-:S12]  /*5710*/  BRA.U !UP2, `(.L_x_21736) ;  /* 0x000000050a047547 */ /* 0x000fd8000b800000 */
        /* <DEDUP_REMOVED lines=10> */
.L_x_21737:
        /* <DEDUP_REMOVED lines=12> */
.L_x_21738:
        /* <DEDUP_REMOVED lines=43> */
.L_x_21736:
        /* <DEDUP_REMOVED lines=23> */
.L_x_21740:
        /* <DEDUP_REMOVED lines=14> */
.L_x_21741:
        /* <DEDUP_REMOVED lines=43> */
.L_x_21739:
        /* <DEDUP_REMOVED lines=10> */
[----:B------:R-:W-:Y:S01]  /*60d0*/  FMUL.FTZ R11, R11, UR18 ;  /* 0x000000120b0b7c20 */ /* 0x000fe20008410000 */
[----:B------:R-:W-:Y:S01]  /*60e0*/  FSETP.GTU.FTZ.AND P6, PT, R19, UR19, PT ;  /* 0x0000001313007c0b */ /* 0x000fe2000bfdc000 */
[----:B------:R-:W-:-:S03]  /*60f0*/  FMUL.FTZ R54, R15, R118 ;  /* 0x000000760f367220 */ /* 0x000fc60000410000 */
[----:B------:R-:W-:Y:S02]  /*6100*/  FSEL R2, R11, RZ, !P6 ;  /* 0x000000ff0b027208 */ /* 0x000fe40007000000 */
[----:B------:R-:W-:-:S03]  /*6110*/  PLOP3.LUT P6, PT, P6, PT, PT, 0x8, 0x80 ;  /* 0x000000000080781c */ /* 0x000fc600037ce170 */
[----:B------:R-:W-:-:S10]  /*6120*/  FMUL.FTZ R55, R2, R119 ;  /* 0x0000007702377220 */ /* 0x000fd40000410000 */
.L_x_21717:
[----:B------:R-:W0:Y:S01]  /*6130*/  @P0 LDC.64 R14, c[0x0][0x3a0] ;  /* 0x0000e800ff0e0b82 */ /* 0x000e220000000a00 */
[----:B------:R-:W-:Y:S01]  /*6140*/  SEL R10, RZ, 0x10000, !P5 ;  /* 0x00010000ff0a7807 */ /* 0x000fe20006800000 */
[----:B------:R-:W-:Y:S01]  /*6150*/  IMAD.MOV.U32 R12, RZ, RZ, 0x8 ;  /* 0x00000008ff0c7424 */ /* 0x000fe200078e00ff */
[----:B------:R-:W-:Y:S01]  /*6160*/  ISETP.NE.AND P5, PT, R17, RZ, PT ;  /* 0x000000ff1100720c */ /* 0x000fe20003fa5270 */
[C---:B------:R-:W-:Y:S01]  /*6170*/  VIADD R240, R233.reuse, 0x80 ;  /* 0x00000080e9f07836 */ /* 0x040fe20000000000 */
[----:B------:R-:W-:Y:S01]  /*6180*/  SEL R2, RZ, 0x1000000, !P2 ;  /* 0x01000000ff027807 */ /* 0x000fe20005000000 */
[----:B------:R-:W-:Y:S01]  /*6190*/  IMAD.WIDE.U32 R12, R233, R12, UR10 ;  /* 0x0000000ae90c7e25 */ /* 0x000fe2000f8e000c */
[----:B------:R-:W-:Y:S02]  /*61a0*/  SEL R3, RZ, 0x10000, !P1 ;  /* 0x00010000ff037807 */ /* 0x000fe40004800000 */
[----:B------:R-:W-:Y:S02]  /*61b0*/  SEL R8, RZ, 0x100, !P5 ;  /* 0x00000100ff087807 */ /* 0x000fe40006800000 */
[----:B------:R-:W-:-:S02]  /*61c0*/  SEL R9, RZ, 0x1000000, !P6 ;  /* 0x01000000ff097807 */ /* 0x000fc40007000000 */
[----:B------:R-:W-:Y:S02]  /*61d0*/  SEL R17, RZ, 0x100, !P4 ;  /* 0x00000100ff117807 */ /* 0x000fe40006000000 */
[----:B------:R-:W-:Y:S02]  /*61e0*/  ISETP.NE.AND P6, PT, R16, RZ, PT ;  /* 0x000000ff1000720c */ /* 0x000fe40003fc5270 */
[----:B------:R-:W-:Y:S01]  /*61f0*/  LOP3.LUT R8, R8, R2, R3, 0xfe, !PT ;  /* 0x0000000208087212 */ /* 0x000fe200078efe03 */
[----:B------:R-:W-:Y:S01]  /*6200*/  HFMA2 R2, -RZ, RZ, 0, 1.9073486328125e-06 ;  /* 0x00000020ff027431 */ /* 0x000fe200000001ff */
[----:B------:R-:W-:Y:S02]  /*6210*/  LOP3.LUT R17, R17, R9, R10, 0xfe, !PT ;  /* 0x0000000911117212 */ /* 0x000fe400078efe0a */
[----:B------:R-:W-:Y:S02]  /*6220*/  SEL R16, RZ, 0x1, !P3 ;  /* 0x00000001ff107807 */ /* 0x000fe40005800000 */
[----:B------:R-:W-:Y:S01]  /*6230*/  SEL R9, RZ, 0x1, !P6 ;  /* 0x00000001ff097807 */ /* 0x000fe20007000000 */
[----:B------:R-:W-:Y:S01]  /*6240*/  IMAD.WIDE.U32 R2, R233, R2, UR12 ;  /* 0x0000000ce9027e25 */ /* 0x000fe2000f8e0002 */
[----:B------:R-:W-:-:S02]  /*6250*/  LOP3.LUT R17, R17, R16, RZ, 0xfc, !PT ;  /* 0x0000001011117212 */ /* 0x000fc400078efcff */
[----:B------:R-:W-:Y:S01]  /*6260*/  LOP3.LUT R16, R8, R9, RZ, 0xfc, !PT ;  /* 0x0000000908107212 */ /* 0x000fe200078efcff */
[C---:B------:R-:W-:Y:S01]  /*6270*/  IMAD.WIDE.U32 R8, R240.reuse, 0x10, R226 ;  /* 0x00000010f0087825 */ /* 0x040fe200078e00e2 */
[----:B------:R1:W-:Y:S03]  /*6280*/  STG.E.128 desc[UR14][R2.64], R56 ;  /* 0x0000003802007986 */ /* 0x0003e6000c101d0e */
[----:B0-----:R-:W-:Y:S01]  /*6290*/  @P0 IMAD.WIDE.U32 R14, R240, 0x20, R14 ;  /* 0x00000020f00e0825 */ /* 0x001fe200078e000e */
[----:B------:R1:W-:Y:S04]  /*62a0*/  STG.E.128 desc[UR14][R2.64+0x10], R52 ;  /* 0x0000103402007986 */ /* 0x0003e8000c101d0e */
[----:B------:R1:W-:Y:S04]  /*62b0*/  STG.E.64 desc[UR14][R12.64], R16 ;  /* 0x000000100c007986 */ /* 0x0003e8000c101b0e */
[----:B------:R1:W5:Y:S04]  /*62c0*/  @P0 LDG.E.128 R64, desc[UR14][R14.64] ;  /* 0x0000000e0e400981 */ /* 0x000368000c1e1d00 */
[----:B------:R1:W5:Y:S04]  /*62d0*/  @P0 LDG.E.128 R60, desc[UR14][R14.64+0x10] ;  /* 0x0000100e0e3c0981 */ /* 0x000368000c1e1d00 */
[----:B------:R-:W5:Y:S01]  /*62e0*/  LDG.E.128 R8, desc[UR14][R8.64] ;  /* 0x0000000e08087981 */ /* 0x000f62000c1e1d00 */
[----:B------:R-:W-:Y:S05]  /*62f0*/  @!P0 BRA `(.L_x_21742) ;  /* 0x0000002400dc8947 */ /* 0x000fea0003800000 */
[----:B------:R-:W-:Y:S01]  /*6300*/  UISETP.NE.AND UP2, UPT, UR4, 0x1, UPT ;  /* 0x000000010400788c */ /* 0x000fe2000bf45270 */
[----:B-1----:R-:W-:Y:S01]  /*6310*/  MOV R3, R6 ;  /* 0x0000000600037202 */ /* 0x002fe20000000f00 */
        /* <DEDUP_REMOVED lines=14> */
.L_x_21744:
        /* <DEDUP_REMOVED lines=12> */
.L_x_21745:
        /* <DEDUP_REMOVED lines=41> */
[----:B------:R-:W-:Y:S01]  /*6750*/  LOP3.LUT R228, R2, UR38, R13, 0x96, !PT ;  /* 0x0000002602e47c12 */ /* 0x000fe2000f8e960d */
[----:B------:R-:W-:-:S07]  /*6760*/  IMAD.MOV.U32 R2, RZ, RZ, R12 ;  /* 0x000000ffff027224 */ /* 0x000fce00078e000c */
.L_x_21743:
        /* <DEDUP_REMOVED lines=24> */
.L_x_21747:
        /* <DEDUP_REMOVED lines=12> */
.L_x_21748:
        /* <DEDUP_REMOVED lines=43> */
.L_x_21746:
        /* <DEDUP_REMOVED lines=8> */
[----:B------:R-:W-:Y:S02]  /*6ce0*/  IMAD.MOV.U32 R3, RZ, RZ, R6 ;  /* 0x000000ffff037224 */ /* 0x000fe400078e0006 */
[----:B------:R-:W-:Y:S02]  /*6cf0*/  PLOP3.LUT P2, PT, P1, PT, PT, 0x8, 0x80 ;  /* 0x000000000080781c */ /* 0x000fe40000f4e170 */
[----:B------:R-:W-:Y:S02]  /*6d00*/  FSEL R8, R8, RZ, !P1 ;  /* 0x000000ff08087208 */ /* 0x000fe40004800000 */
[----:B------:R-:W-:-:S03]  /*6d10*/  P2R R19, PR, RZ, 0x4 ;  /* 0x00000004ff137803 */ /* 0x000fc60000000000 */
        /* <DEDUP_REMOVED lines=11> */
.L_x_21750:
        /* <DEDUP_REMOVED lines=12> */
.L_x_21751:
        /* <DEDUP_REMOVED lines=43> */
.L_x_21749:
        /* <DEDUP_REMOVED lines=23> */
.L_x_21753:
        /* <DEDUP_REMOVED lines=12> */
.L_x_21754:
        /* <DEDUP_REMOVED lines=43> */
.L_x_21752:
        /* <DEDUP_REMOVED lines=22> */
.L_x_21756:
        /* <DEDUP_REMOVED lines=12> */
.L_x_21757:
        /* <DEDUP_REMOVED lines=43> */
.L_x_21755:
        /* <DEDUP_REMOVED lines=24> */
.L_x_21759:
        /* <DEDUP_REMOVED lines=12> */
.L_x_21760:
        /* <DEDUP_REMOVED lines=43> */
.L_x_21758:
        /* <DEDUP_REMOVED lines=23> */
.L_x_21762:
        /* <DEDUP_REMOVED lines=12> */
.L_x_21763:
        /* <DEDUP_REMOVED lines=43> */
.L_x_21761:
        /* <DEDUP_REMOVED lines=24> */
.L_x_21765:
        /* <DEDUP_REMOVED lines=14> */
.L_x_21766:
        /* <DEDUP_REMOVED lines=43> */
.L_x_21764:
[----:B------:R-:W-:Y:S02]  /*89d0*/  I2FP.F32.U32 R3, R4 ;  /* 0x0000000400037245 */ /* 0x000fe40000201000 */
        /* <DEDUP_REMOVED lines=9> */
.L_x_21742:
        /* <DEDUP_REMOVED lines=16> */
.L_x_21769:
        /* <DEDUP_REMOVED lines=12> */
.L_x_21770:
        /* <DEDUP_REMOVED lines=43> */
.L_x_21768:
[----:B------:R-:W-:Y:S01]  /*8ee0*/  I2FP.F32.U32 R3, R3 ;  /* 0x0000000300037245 */ /* 0x000fe20000201000 */
[C---:B-----5:R-:W-:Y:S01]  /*8ef0*/  IMAD.U32 R4, R8.reuse, 0x10000, RZ ;  /* 0x0001000008047824 */ /* 0x060fe200078e00ff */
        /* <DEDUP_REMOVED lines=21> */
.L_x_21772:
        /* <DEDUP_REMOVED lines=12> */
.L_x_21773:
        /* <DEDUP_REMOVED lines=43> */
.L_x_21771:
        /* <DEDUP_REMOVED lines=22> */
.L_x_21775:
        /* <DEDUP_REMOVED lines=12> */
.L_x_21776:
        /* <DEDUP_REMOVED lines=43> */
.L_x_21774:
        /* <DEDUP_REMOVED lines=22> */
.L_x_21778:
        /* <DEDUP_REMOVED lines=12> */
.L_x_21779:
        /* <DEDUP_REMOVED lines=43> */
.L_x_21777:
        /* <DEDUP_REMOVED lines=21> */
.L_x_21781:
        /* <DEDUP_REMOVED lines=12> */
.L_x_21782:
        /* <DEDUP_REMOVED lines=43> */
.L_x_21780:
        /* <DEDUP_REMOVED lines=9> */
[----:B------:R-:W-:Y:S02]  /*a2b0*/  IMAD.MOV.U32 R12, RZ, RZ, R6 ;  /* 0x000000ffff0c7224 */ /* 0x000fe400078e0006 */
        /* <DEDUP_REMOVED lines=13> */
.L_x_21784:
        /* <DEDUP_REMOVED lines=12> */
.L_x_21785:
        /* <DEDUP_REMOVED lines=43> */
.L_x_21783:
        /* <DEDUP_REMOVED lines=22> */
.L_x_21787:
        /* <DEDUP_REMOVED lines=12> */
.L_x_21788:
        /* <DEDUP_REMOVED lines=43> */
.L_x_21786:
        /* <DEDUP_REMOVED lines=23> */
.L_x_21790:
        /* <DEDUP_REMOVED lines=14> */
.L_x_21791:
        /* <DEDUP_REMOVED lines=43> */
.L_x_21789:
        /* <DEDUP_REMOVED lines=16> */
.L_x_21767:
[----:B------:R-:W0:Y:S01]  /*b1d0*/  @P0 LDC.64 R8, c[0x0][0x3a0] ;  /* 0x0000e800ff080b82 */ /* 0x000e220000000a00 */
[----:B------:R-:W-:Y:S01]  /*b1e0*/  SEL R12, RZ, 0x10000, !P5 ;  /* 0x00010000ff0c7807 */ /* 0x000fe20006800000 */
[----:B------:R-:W-:Y:S01]  /*b1f0*/  IMAD.MOV.U32 R13, RZ, RZ, 0x20 ;  /* 0x00000020ff0d7424 */ /* 0x000fe200078e00ff */
[----:B------:R-:W-:Y:S01]  /*b200*/  ISETP.NE.AND P5, PT, R19, RZ, PT ;  /* 0x000000ff1300720c */ /* 0x000fe20003fa5270 */
[----:B------:R-:W-:Y:S01]  /*b210*/  HFMA2 R15, -RZ, RZ, 0, 4.76837158203125e-07 ;  /* 0x00000008ff0f7431 */ /* 0x000fe200000001ff */
[----:B------:R-:W-:Y:S01]  /*b220*/  SEL R11, RZ, 0x1000000, !P6 ;  /* 0x01000000ff0b7807 */ /* 0x000fe20007000000 */
[----:B------:R-:W-:Y:S01]  /*b230*/  VIADD R235, R233, 0x100 ;  /* 0x00000100e9eb7836 */ /* 0x000fe20000000000 */
[----:B------:R-:W-:Y:S02]  /*b240*/  SEL R19, RZ, 0x100, !P4 ;  /* 0x00000100ff137807 */ /* 0x000fe40006000000 */
[----:B------:R-:W-:Y:S01]  /*b250*/  SEL R10, RZ, 0x1000000, !P2 ;  /* 0x01000000ff0a7807 */ /* 0x000fe20005000000 */
[----:B------:R-:W-:Y:S01]  /*b260*/  IMAD.WIDE.U32 R14, R240, R15, UR10 ;  /* 0x0000000af00e7e25 */ /* 0x000fe2000f8e000f */
[----:B------:R-:W-:-:S02]  /*b270*/  SEL R4, RZ, 0x10000, !P1 ;  /* 0x00010000ff047807 */ /* 0x000fc40004800000 */
[----:B------:R-:W-:Y:S02]  /*b280*/  SEL R3, RZ, 0x100, !P5 ;  /* 0x00000100ff037807 */ /* 0x000fe40006800000 */
[----:B------:R-:W-:Y:S02]  /*b290*/  ISETP.NE.AND P6, PT, R18, RZ, PT ;  /* 0x000000ff1200720c */ /* 0x000fe40003fc5270 */
[----:B------:R-:W-:Y:S01]  /*b2a0*/  LOP3.LUT R19, R19, R11, R12, 0xfe, !PT ;  /* 0x0000000b13137212 */ /* 0x000fe200078efe0c */
[----:B------:R-:W-:Y:S01]  /*b2b0*/  IMAD.WIDE.U32 R12, R240, R13, UR12 ;  /* 0x0000000cf00c7e25 */ /* 0x000fe2000f8e000d */
[----:B------:R-:W-:Y:S02]  /*b2c0*/  LOP3.LUT R3, R3, R10, R4, 0xfe, !PT ;  /* 0x0000000a03037212 */ /* 0x000fe400078efe04 */
[----:B------:R-:W-:Y:S02]  /*b2d0*/  SEL R18, RZ, 0x1, !P3 ;  /* 0x00000001ff127807 */ /* 0x000fe40005800000 */
[----:B------:R-:W-:Y:S01]  /*b2e0*/  SEL R4, RZ, 0x1, !P6 ;  /* 0x00000001ff047807 */ /* 0x000fe20007000000 */
[----:B0-----:R-:W-:Y:S01]  /*b2f0*/  @P0 IMAD.WIDE.U32 R16, R235, 0x20, R8 ;  /* 0x00000020eb100825 */ /* 0x001fe200078e0008 */
[----:B------:R-:W-:Y:S01]  /*b300*/  LOP3.LUT R19, R19, R18, RZ, 0xfc, !PT ;  /* 0x0000001213137212 */ /* 0x000fe200078efcff */
[----:B------:R0:W-:Y:S01]  /*b310*/  STG.E.128 desc[UR14][R12.64], R48 ;  /* 0x000000300c007986 */ /* 0x0001e2000c101d0e */
[----:B------:R-:W-:Y:S01]  /*b320*/  LOP3.LUT R18, R3, R4, RZ, 0xfc, !PT ;  /* 0x0000000403127212 */ /* 0x000fe200078efcff */
[----:B------:R-:W-:-:S02]  /*b330*/  IMAD.WIDE.U32 R8, R235, 0x10, R226 ;  /* 0x00000010eb087825 */ /* 0x000fc400078e00e2 */
[----:B------:R0:W-:Y:S04]  /*b340*/  STG.E.128 desc[UR14][R12.64+0x10], R44 ;  /* 0x0000102c0c007986 */ /* 0x0001e8000c101d0e */
[----:B------:R0:W-:Y:S04]  /*b350*/  STG.E.64 desc[UR14][R14.64], R18 ;  /* 0x000000120e007986 */ /* 0x0001e8000c101b0e */
[----:B------:R0:W5:Y:S04]  /*b360*/  @P0 LDG.E.128 R64, desc[UR14][R16.64] ;  /* 0x0000000e10400981 */ /* 0x000168000c1e1d00 */
[----:B------:R0:W5:Y:S04]  /*b370*/  @P0 LDG.E.128 R60, desc[UR14][R16.64+0x10] ;  /* 0x0000100e103c0981 */ /* 0x000168000c1e1d00 */
[----:B------:R-:W5:Y:S01]  /*b380*/  LDG.E.128 R8, desc[UR14][R8.64] ;  /* 0x0000000e08087981 */ /* 0x000f62000c1e1d00 */
[----:B------:R-:W-:Y:S05]  /*b390*/  @!P0 BRA `(.L_x_21792) ;  /* 0x0000002400d48947 */ /* 0x000fea0003800000 */
[----:B------:R-:W-:Y:S01]  /*b3a0*/  UISETP.NE.AND UP2, UPT, UR4, 0x1, UPT ;  /* 0x000000010400788c */ /* 0x000fe2000bf45270 */
[----:B------:R-:W-:Y:S01]  /*b3b0*/  IMAD.MOV.U32 R3, RZ, RZ, R6 ;  /* 0x000000ffff037224 */ /* 0x000fe200078e0006 */
[----:B0-----:R-:W-:Y:S01]  /*b3c0*/  MOV R12, R2 ;  /* 0x00000002000c7202 */ /* 0x001fe20000000f00 */
        /* <DEDUP_REMOVED lines=13> */
.L_x_21794:
        /* <DEDUP_REMOVED lines=12> */
.L_x_21795:
        /* <DEDUP_REMOVED lines=42> */
.L_x_21793:
        /* <DEDUP_REMOVED lines=24> */
.L_x_21797:
        /* <DEDUP_REMOVED lines=12> */
.L_x_21798:
        /* <DEDUP_REMOVED lines=43> */
.L_x_21796:
        /* <DEDUP_REMOVED lines=23> */
.L_x_21800:
        /* <DEDUP_REMOVED lines=12> */
.L_x_21801:
        /* <DEDUP_REMOVED lines=43> */
.L_x_21799:
        /* <DEDUP_REMOVED lines=23> */
.L_x_21803:
        /* <DEDUP_REMOVED lines=12> */
.L_x_21804:
        /* <DEDUP_REMOVED lines=43> */
.L_x_21802:
        /* <DEDUP_REMOVED lines=22> */
.L_x_21806:
        /* <DEDUP_REMOVED lines=12> */
.L_x_21807:
        /* <DEDUP_REMOVED lines=43> */
.L_x_21805:
        /* <DEDUP_REMOVED lines=24> */
.L_x_21809:
        /* <DEDUP_REMOVED lines=12> */
.L_x_21810:
        /* <DEDUP_REMOVED lines=43> */
.L_x_21808:
        /* <DEDUP_REMOVED lines=23> */
.L_x_21812:
        /* <DEDUP_REMOVED lines=12> */
.L_x_21813:
        /* <DEDUP_REMOVED lines=42> */
.L_x_21811:
        /* <DEDUP_REMOVED lines=24> */
.L_x_21815:
        /* <DEDUP_REMOVED lines=14> */
.L_x_21816:
        /* <DEDUP_REMOVED lines=43> */
.L_x_21814:
        /* <DEDUP_REMOVED lines=10> */
.L_x_21792:
        /* <DEDUP_REMOVED lines=16> */
.L_x_21819:
        /* <DEDUP_REMOVED lines=12> */
.L_x_21820:
        /* <DEDUP_REMOVED lines=43> */
.L_x_21818:
        /* <DEDUP_REMOVED lines=23> */
.L_x_21822:
        /* <DEDUP_REMOVED lines=12> */
.L_x_21823:
        /* <DEDUP_REMOVED lines=43> */
.L_x_21821:
        /* <DEDUP_REMOVED lines=8> */
[----:B------:R-:W-:-:S03]  /*e4c0*/  FMUL.FTZ R2, R8, UR18 ;  /* 0x0000001208027c20 */ /* 0x000fc60008410000 */
        /* <DEDUP_REMOVED lines=13> */
.L_x_21825:
        /* <DEDUP_REMOVED lines=12> */
.L_x_21826:
        /* <DEDUP_REMOVED lines=43> */
.L_x_21824:
        /* <DEDUP_REMOVED lines=22> */
.L_x_21828:
        /* <DEDUP_REMOVED lines=12> */
.L_x_21829:
        /* <DEDUP_REMOVED lines=43> */
.L_x_21827:
        /* <DEDUP_REMOVED lines=21> */
.L_x_21831:
        /* <DEDUP_REMOVED lines=12> */
.L_x_21832:
        /* <DEDUP_REMOVED lines=43> */
.L_x_21830:
        /* <DEDUP_REMOVED lines=23> */
.L_x_21834:
        /* <DEDUP_REMOVED lines=12> */
.L_x_21835:
        /* <DEDUP_REMOVED lines=42> */
.L_x_21833:
        /* <DEDUP_REMOVED lines=22> */
.L_x_21837:
        /* <DEDUP_REMOVED lines=12> */
.L_x_21838:
        /* <DEDUP_REMOVED lines=42> */
.L_x_21836:
        /* <DEDUP_REMOVED lines=23> */
.L_x_21840:
        /* <DEDUP_REMOVED lines=14> */
.L_x_21841:
        /* <DEDUP_REMOVED lines=42> */
.L_x_21839:
        /* <DEDUP_REMOVED lines=16> */
.L_x_21817:
[----:B------:R-:W0:Y:S01]  /*10220*/  @P0 LDC.64 R2, c[0x0][0x3a0] ;  /* 0x0000e800ff020b82 */ /* 0x000e220000000a00 */
[----:B------:R-:W-:Y:S01]  /*10230*/  SEL R10, RZ, 0x10000, !P5 ;  /* 0x00010000ff0a7807 */ /* 0x000fe20006800000 */
[----:B------:R-:W-:Y:S01]  /*10240*/  IMAD.MOV.U32 R14, RZ, RZ, 0x20 ;  /* 0x00000020ff0e7424 */ /* 0x000fe200078e00ff */
[----:B------:R-:W-:Y:S01]  /*10250*/  ISETP.NE.AND P5, PT, R21, RZ, PT ;  /* 0x000000ff1500720c */ /* 0x000fe20003fa5270 */
[----:B------:R-:W-:Y:S01]  /*10260*/  HFMA2 R16, -RZ, RZ, 0, 4.76837158203125e-07 ;  /* 0x00000008ff107431 */ /* 0x000fe200000001ff */
[----:B------:R-:W-:Y:S01]  /*10270*/  SEL R11, RZ, 0x1000000, !P6 ;  /* 0x01000000ff0b7807 */ /* 0x000fe20007000000 */
[C---:B------:R-:W-:Y:S01]  /*10280*/  IMAD.WIDE.U32 R14, R235.reuse, R14, UR12 ;  /* 0x0000000ceb0e7e25 */ /* 0x040fe2000f8e000e */
[----:B------:R-:W-:Y:S02]  /*10290*/  SEL R19, RZ, 0x100, !P4 ;  /* 0x00000100ff137807 */ /* 0x000fe40006000000 */
[----:B------:R-:W-:Y:S01]  /*102a0*/  SEL R4, RZ, 0x1000000, !P2 ;  /* 0x01000000ff047807 */ /* 0x000fe20005000000 */
[----:B------:R-:W-:Y:S01]  /*102b0*/  IMAD.WIDE.U32 R16, R235, R16, UR10 ;  /* 0x0000000aeb107e25 */ /* 0x000fe2000f8e0010 */
[----:B------:R-:W-:Y:S01]  /*102c0*/  SEL R9, RZ, 0x10000, !P1 ;  /* 0x00010000ff097807 */ /* 0x000fe20004800000 */
[----:B------:R1:W-:Y:S01]  /*102d0*/  STG.E.128 desc[UR14][R14.64], R40 ;  /* 0x000000280e007986 */ /* 0x0003e2000c101d0e */
[----:B------:R-:W-:-:S02]  /*102e0*/  SEL R8, RZ, 0x100, !P5 ;  /* 0x00000100ff087807 */ /* 0x000fc40006800000 */
[----:B------:R-:W-:Y:S01]  /*102f0*/  ISETP.NE.AND P6, PT, R20, RZ, PT ;  /* 0x000000ff1400720c */ /* 0x000fe20003fc5270 */
[----:B------:R1:W-:Y:S01]  /*10300*/  STG.E.128 desc[UR14][R14.64+0x10], R36 ;  /* 0x000010240e007986 */ /* 0x0003e2000c101d0e */
        /* <DEDUP_REMOVED lines=30> */
.L_x_21844:
        /* <DEDUP_REMOVED lines=12> */
.L_x_21845:
        /* <DEDUP_REMOVED lines=41> */
[----:B------:R-:W-:Y:S01]  /*10840*/  LOP3.LUT R228, R2, UR38, R15, 0x96, !PT ;  /* 0x0000002602e47c12 */ /* 0x000fe2000f8e960f */
[----:B------:R-:W-:-:S07]  /*10850*/  IMAD.MOV.U32 R2, RZ, RZ, R14 ;  /* 0x000000ffff027224 */ /* 0x000fce00078e000e */
.L_x_21843:
        /* <DEDUP_REMOVED lines=11> */
[----:B------:R-:W-:Y:S01]  /*10910*/  IMAD.MOV.U32 R12, RZ, RZ, R6 ;  /* 0x000000ffff0c7224 */ /* 0x000fe200078e0006 */
        /* <DEDUP_REMOVED lines=12> */
.L_x_21847:
        /* <DEDUP_REMOVED lines=12> */
.L_x_21848:
        /* <DEDUP_REMOVED lines=42> */
.L_x_21846:
        /* <DEDUP_REMOVED lines=23> */
.L_x_21850:
        /* <DEDUP_REMOVED lines=12> */
.L_x_21851:
        /* <DEDUP_REMOVED lines=42> */
.L_x_21849:
        /* <DEDUP_REMOVED lines=23> */
.L_x_21853:
        /* <DEDUP_REMOVED lines=12> */
.L_x_21854:
        /* <DEDUP_REMOVED lines=42> */
.L_x_21852:
[----:B------:R-:W-:Y:S01]  /*116e0*/  I2FP.F32.U32 R13, R12 ;  /* 0x0000000c000d7245 */ /* 0x000fe20000201000 */
[----:B------:R-:W-:Y:S01]  /*116f0*/  UISETP.NE.AND UP2, UPT, UR4, 0x1, UPT ;  /* 0x000000010400788c */ /* 0x000fe2000bf45270 */
[----:B------:R-:W-:Y:S01]  /*11700*/  SHF.L.U32 R9, R9, 0x10, RZ ;  /* 0x0000001009097819 */ /* 0x000fe200000006ff */
[----:B------:R-:W-:Y:S02]  /*11710*/  UMOV UR5, 0x2 ;  /* 0x0000000200057882 */ /* 0x000fe40000000000 */
        /* <DEDUP_REMOVED lines=18> */
.L_x_21856:
        /* <DEDUP_REMOVED lines=12> */
.L_x_21857:
        /* <DEDUP_REMOVED lines=42> */
.L_x_21855:
        /* <DEDUP_REMOVED lines=24> */
.L_x_21859:
        /* <DEDUP_REMOVED lines=12> */
.L_x_21860:
        /* <DEDUP_REMOVED lines=43> */
.L_x_21858:
        /* <DEDUP_REMOVED lines=23> */
.L_x_21862:
        /* <DEDUP_REMOVED lines=12> */
.L_x_21863:
        /* <DEDUP_REMOVED lines=43> */
.L_x_21861:
        /* <DEDUP_REMOVED lines=8> */
[----:B------:R-:W-:Y:S02]  /*125f0*/  PRMT R9, R11, 0x7632, R9 ;  /* 0x000076320b097816 */ /* 0x000fe40000000009 */
        /* <DEDUP_REMOVED lines=15> */
.L_x_21865:
        /* <DEDUP_REMOVED lines=14> */
.L_x_21866:
        /* <DEDUP_REMOVED lines=43> */
.L_x_21864:
        /* <DEDUP_REMOVED lines=10> */
.L_x_21842:
        /* <DEDUP_REMOVED lines=16> */
.L_x_21869:
        /* <DEDUP_REMOVED lines=12> */
.L_x_21870:
        /* <DEDUP_REMOVED lines=43> */
.L_x_21868:
        /* <DEDUP_REMOVED lines=23> */
.L_x_21872:
        /* <DEDUP_REMOVED lines=12> */
.L_x_21873:
        /* <DEDUP_REMOVED lines=42> */
.L_x_21871:
        /* <DEDUP_REMOVED lines=22> */
.L_x_21875:
        /* <DEDUP_REMOVED lines=12> */
.L_x_21876:
        /* <DEDUP_REMOVED lines=42> */
.L_x_21874:
        /* <DEDUP_REMOVED lines=8> */
[----:B------:R-:W-:Y:S02]  /*139a0*/  FSETP.GTU.FTZ.AND P2, PT, R13, UR19, PT ;  /* 0x000000130d007c0b */ /* 0x000fe4000bf5c000 */
        /* <DEDUP_REMOVED lines=13> */
.L_x_21878:
        /* <DEDUP_REMOVED lines=12> */
.L_x_21879:
        /* <DEDUP_REMOVED lines=43> */
.L_x_21877:
        /* <DEDUP_REMOVED lines=21> */
.L_x_21881:
        /* <DEDUP_REMOVED lines=12> */
.L_x_21882:
        /* <DEDUP_REMOVED lines=43> */
.L_x_21880:
        /* <DEDUP_REMOVED lines=23> */
.L_x_21884:
        /* <DEDUP_REMOVED lines=12> */
.L_x_21885:
        /* <DEDUP_REMOVED lines=42> */
.L_x_21883:
        /* <DEDUP_REMOVED lines=22> */
.L_x_21887:
        /* <DEDUP_REMOVED lines=12> */
.L_x_21888:
        /* <DEDUP_REMOVED lines=42> */
.L_x_21886:
        /* <DEDUP_REMOVED lines=23> */
.L_x_21890:
        /* <DEDUP_REMOVED lines=14> */
.L_x_21891:
        /* <DEDUP_REMOVED lines=42> */
.L_x_21889:
        /* <DEDUP_REMOVED lines=10> */
[----:B------:R-:W-:Y:S01]  /*151d0*/  FSETP.GTU.FTZ.AND P6, PT, R9, UR19, PT ;  /* 0x0000001309007c0b */ /* 0x000fe2000bfdc000 */
[----:B------:R-:W-:Y:S01]  /*151e0*/  FMUL.FTZ R11, R11, UR18 ;  /* 0x000000120b0b7c20 */ /* 0x000fe20008410000 */
[----:B------:R-:W-:-:S04]  /*151f0*/  FMUL.FTZ R30, R30, R94 ;  /* 0x0000005e1e1e7220 */ /* 0x000fc80000410000 */
[----:B------:R-:W-:Y:S02]  /*15200*/  FSEL R10, R11, RZ, !P6 ;  /* 0x000000ff0b0a7208 */ /* 0x000fe40007000000 */
[----:B------:R-:W-:-:S03]  /*15210*/  PLOP3.LUT P6, PT, P6, PT, PT, 0x8, 0x80 ;  /* 0x000000000080781c */ /* 0x000fc600037ce170 */
[----:B------:R-:W-:-:S10]  /*15220*/  FMUL.FTZ R31, R10, R95 ;  /* 0x0000005f0a1f7220 */ /* 0x000fd40000410000 */
.L_x_21867:
[----:B------:R-:W0:Y:S01]  /*15230*/  @P0 LDC.64 R18, c[0x0][0x3a0] ;  /* 0x0000e800ff120b82 */ /* 0x000e220000000a00 */
[----:B------:R-:W-:Y:S01]  /*15240*/  SEL R10, RZ, 0x10000, !P5 ;  /* 0x00010000ff0a7807 */ /* 0x000fe20006800000 */
[----:B------:R-:W-:Y:S01]  /*15250*/  IMAD.MOV.U32 R13, RZ, RZ, 0x20 ;  /* 0x00000020ff0d7424 */ /* 0x000fe200078e00ff */
[----:B------:R-:W-:Y:S01]  /*15260*/  ISETP.NE.AND P5, PT, R8, RZ, PT ;  /* 0x000000ff0800720c */ /* 0x000fe20003fa5270 */
[----:B------:R-:W-:Y:S01]  /*15270*/  IMAD.MOV.U32 R17, RZ, RZ, 0x8 ;  /* 0x00000008ff117424 */ /* 0x000fe200078e00ff */
[----:B------:R-:W-:Y:S01]  /*15280*/  SEL R11, RZ, 0x1000000, !P6 ;  /* 0x01000000ff0b7807 */ /* 0x000fe20007000000 */
[C---:B------:R-:W-:Y:S01]  /*15290*/  IMAD.WIDE.U32 R12, R4.reuse, R13, UR12 ;  /* 0x0000000c040c7e25 */ /* 0x040fe2000f8e000d */
[----:B------:R-:W-:Y:S02]  /*152a0*/  ISETP.NE.AND P6, PT, R3, RZ, PT ;  /* 0x000000ff0300720c */ /* 0x000fe40003fc5270 */
[----:B------:R-:W-:Y:S01]  /*152b0*/  SEL R15, RZ, 0x100, !P4 ;  /* 0x00000100ff0f7807 */ /* 0x000fe20006000000 */
[----:B------:R-:W-:Y:S01]  /*152c0*/  IMAD.WIDE.U32 R16, R4, R17, UR10 ;  /* 0x0000000a04107e25 */ /* 0x000fe2000f8e0011 */
[----:B------:R-:W-:Y:S01]  /*152d0*/  SEL R9, RZ, 0x1000000, !P2 ;  /* 0x01000000ff097807 */ /* 0x000fe20005000000 */
[----:B------:R1:W-:Y:S01]  /*152e0*/  STG.E.128 desc[UR14][R12.64], R32 ;  /* 0x000000200c007986 */ /* 0x0003e2000c101d0e */
[----:B------:R-:W-:-:S02]  /*152f0*/  SEL R3, RZ, 0x10000, !P1 ;  /* 0x00010000ff037807 */ /* 0x000fc40004800000 */
[----:B------:R-:W-:Y:S01]  /*15300*/  SEL R8, RZ, 0x100, !P5 ;  /* 0x00000100ff087807 */ /* 0x000fe20006800000 */
[----:B------:R1:W-:Y:S01]  /*15310*/  STG.E.128 desc[UR14][R12.64+0x10], R28 ;  /* 0x0000101c0c007986 */ /* 0x0003e2000c101d0e */
[----:B------:R-:W-:Y:S02]  /*15320*/  LOP3.LUT R15, R15, R11, R10, 0xfe, !PT ;  /* 0x0000000b0f0f7212 */ /* 0x000fe400078efe0a */
[----:B------:R-:W-:Y:S02]  /*15330*/  LOP3.LUT R8, R8, R9, R3, 0xfe, !PT ;  /* 0x0000000908087212 */ /* 0x000fe400078efe03 */
[----:B------:R-:W-:Y:S02]  /*15340*/  SEL R14, RZ, 0x1, !P3 ;  /* 0x00000001ff0e7807 */ /* 0x000fe40005800000 */
[----:B------:R-:W-:Y:S02]  /*15350*/  SEL R9, RZ, 0x1, !P6 ;  /* 0x00000001ff097807 */ /* 0x000fe40007000000 */
[----:B------:R-:W-:-:S02]  /*15360*/  IADD3 R3, PT, PT, R233, 0x200, RZ ;  /* 0x00000200e9037810 */ /* 0x000fc40007ffe0ff */
[----:B------:R-:W-:Y:S02]  /*15370*/  LOP3.LUT R15, R15, R14, RZ, 0xfc, !PT ;  /* 0x0000000e0f0f7212 */ /* 0x000fe400078efcff */
[----:B------:R-:W-:Y:S01]  /*15380*/  LOP3.LUT R14, R8, R9, RZ, 0xfc, !PT ;  /* 0x00000009080e7212 */ /* 0x000fe200078efcff */
[----:B------:R-:W-:-:S04]  /*15390*/  IMAD.WIDE.U32 R8, R3, 0x10, R226 ;  /* 0x0000001003087825 */ /* 0x000fc800078e00e2 */
[----:B0-----:R-:W-:Y:S01]  /*153a0*/  @P0 IMAD.WIDE.U32 R18, R3, 0x20, R18 ;  /* 0x0000002003120825 */ /* 0x001fe200078e0012 */
[----:B------:R1:W-:Y:S04]  /*153b0*/  STG.E.64 desc[UR14][R16.64], R14 ;  /* 0x0000000e10007986 */ /* 0x0003e8000c101b0e */
[----:B------:R1:W5:Y:S04]  /*153c0*/  @P0 LDG.E.128 R64, desc[UR14][R18.64] ;  /* 0x0000000e12400981 */ /* 0x000368000c1e1d00 */
[----:B------:R1:W5:Y:S04]  /*153d0*/  @P0 LDG.E.128 R60, desc[UR14][R18.64+0x10] ;  /* 0x0000100e123c0981 */ /* 0x000368000c1e1d00 */
[----:B------:R-:W5:Y:S01]  /*153e0*/  LDG.E.128 R8, desc[UR14][R8.64] ;  /* 0x0000000e08087981 */ /* 0x000f62000c1e1d00 */
[----:B------:R-:W-:Y:S05]  /*153f0*/  @!P0 BRA `(.L_x_21892) ;  /* 0x0000002400bc8947 */ /* 0x000fea0003800000 */
        /* <DEDUP_REMOVED lines=16> */
.L_x_21894:
        /* <DEDUP_REMOVED lines=12> */
.L_x_21895:
        /* <DEDUP_REMOVED lines=41> */
[----:B------:R-:W-:-:S07]  /*15850*/  IMAD.MOV.U32 R12, RZ, RZ, R14 ;  /* 0x000000ffff0c7224 */ /* 0x000fce00078e000e */
.L_x_21893:
[----:B------:R-:W-:Y:S01]  /*15860*/  I2FP.F32.U32 R13, R13 ;  /* 0x0000000d000d7245 */ /* 0x000fe20000201000 */
[C---:B-----5:R-:W-:Y:S01]  /*15870*/  IMAD.U32 R2, R8.reuse, 0x10000, RZ ;  /* 0x0001000008027824 */ /* 0x060fe200078e00ff */
        /* <DEDUP_REMOVED lines=22> */
.L_x_21897:
        /* <DEDUP_REMOVED lines=12> */
.L_x_21898:
        /* <DEDUP_REMOVED lines=42> */
.L_x_21896:
        /* <DEDUP_REMOVED lines=23> */
.L_x_21900:
        /* <DEDUP_REMOVED lines=12> */
.L_x_21901:
        /* <DEDUP_REMOVED lines=42> */
.L_x_21899:
        /* <DEDUP_REMOVED lines=9> */
[----:B------:R-:W-:-:S03]  /*162a0*/  FMUL.FTZ R14, R14, UR18 ;  /* 0x000000120e0e7c20 */ /* 0x000fc60008410000 */
[----:B------:R-:W-:Y:S02]  /*162b0*/  PLOP3.LUT P1, PT, P2, PT, PT, 0x8, 0x80 ;  /* 0x000000000080781c */ /* 0x000fe4000172e170 */
[----:B------:R-:W-:-:S05]  /*162c0*/  FSEL R13, R14, RZ, !P2 ;  /* 0x000000ff0e0d7208 */ /* 0x000fca0005000000 */
        /* <DEDUP_REMOVED lines=11> */
.L_x_21903:
        /* <DEDUP_REMOVED lines=12> */
.L_x_21904:
        /* <DEDUP_REMOVED lines=40> */
[----:B------:R-:W-:Y:S01]  /*166c0*/  IMAD.MOV.U32 R15, RZ, RZ, R12 ;  /* 0x000000ffff0f7224 */ /* 0x000fe200078e000c */
[----:B------:R-:W-:-:S07]  /*166d0*/  MOV R12, R14 ;  /* 0x0000000e000c7202 */ /* 0x000fce0000000f00 */
.L_x_21902:
        /* <DEDUP_REMOVED lines=22> */
.L_x_21906:
        /* <DEDUP_REMOVED lines=12> */
.L_x_21907:
        /* <DEDUP_REMOVED lines=41> */
[----:B------:R-:W-:-:S07]  /*16b90*/  LOP3.LUT R228, R16, UR38, R15, 0x96, !PT ;  /* 0x0000002610e47c12 */ /* 0x000fce000f8e960f */
.L_x_21905:
        /* <DEDUP_REMOVED lines=24> */
.L_x_21909:
        /* <DEDUP_REMOVED lines=12> */
.L_x_21910:
        /* <DEDUP_REMOVED lines=42> */
.L_x_21908:
        /* <DEDUP_REMOVED lines=23> */
.L_x_21912:
        /* <DEDUP_REMOVED lines=12> */
.L_x_21913:
        /* <DEDUP_REMOVED lines=41> */
[----:B------:R-:W-:-:S07]  /*17540*/  MOV R12, R14 ;  /* 0x0000000e000c7202 */ /* 0x000fce0000000f00 */
.L_x_21911:
        /* <DEDUP_REMOVED lines=8> */
[----:B------:R-:W-:Y:S01]  /*175d0*/  PRMT R9, R11, 0x7632, R9 ;  /* 0x000076320b097816 */ /* 0x000fe20000000009 */
[----:B------:R-:W-:Y:S01]  /*175e0*/  IMAD.MOV.U32 R11, RZ, RZ, R6 ;  /* 0x000000ffff0b7224 */ /* 0x000fe200078e0006 */
        /* <DEDUP_REMOVED lines=14> */
.L_x_21915:
        /* <DEDUP_REMOVED lines=14> */
.L_x_21916:
        /* <DEDUP_REMOVED lines=41> */
[----:B------:R-:W-:-:S07]  /*17a40*/  IMAD.MOV.U32 R12, RZ, RZ, R10 ;  /* 0x000000ffff0c7224 */ /* 0x000fce00078e000a */
.L_x_21914:
        /* <DEDUP_REMOVED lines=10> */
.L_x_21892:
        /* <DEDUP_REMOVED lines=16> */
.L_x_21919:
        /* <DEDUP_REMOVED lines=12> */
.L_x_21920:
        /* <DEDUP_REMOVED lines=43> */
.L_x_21918:
        /* <DEDUP_REMOVED lines=23> */
.L_x_21922:
        /* <DEDUP_REMOVED lines=12> */
.L_x_21923:
        /* <DEDUP_REMOVED lines=42> */
.L_x_21921:
        /* <DEDUP_REMOVED lines=22> */
.L_x_21925:
        /* <DEDUP_REMOVED lines=12> */
.L_x_21926:
        /* <DEDUP_REMOVED lines=42> */
.L_x_21924:
        /* <DEDUP_REMOVED lines=22> */
.L_x_21928:
        /* <DEDUP_REMOVED lines=12> */
.L_x_21929:
        /* <DEDUP_REMOVED lines=42> */
.L_x_21927:
        /* <DEDUP_REMOVED lines=21> */
.L_x_21931:
        /* <DEDUP_REMOVED lines=12> */
.L_x_21932:
        /* <DEDUP_REMOVED lines=42> */
.L_x_21930:
        /* <DEDUP_REMOVED lines=23> */
.L_x_21934:
        /* <DEDUP_REMOVED lines=12> */
.L_x_21935:
        /* <DEDUP_REMOVED lines=42> */
.L_x_21933:
        /* <DEDUP_REMOVED lines=22> */
.L_x_21937:
        /* <DEDUP_REMOVED lines=12> */
.L_x_21938:
        /* <DEDUP_REMOVED lines=42> */
.L_x_21936:
        /* <DEDUP_REMOVED lines=23> */
.L_x_21940:
        /* <DEDUP_REMOVED lines=14> */
.L_x_21941:
        /* <DEDUP_REMOVED lines=42> */
.L_x_21939:
        /* <DEDUP_REMOVED lines=16> */
.L_x_21917:
[----:B------:R-:W-:Y:S01]  /*1a1e0*/  SEL R10, RZ, 0x1000000, !P6 ;  /* 0x01000000ff0a7807 */ /* 0x000fe20007000000 */
[----:B------:R-:W-:Y:S01]  /*1a1f0*/  IMAD.MOV.U32 R14, RZ, RZ, 0x8 ;  /* 0x00000008ff0e7424 */ /* 0x000fe200078e00ff */
[----:B------:R-:W-:Y:S02]  /*1a200*/  ISETP.NE.AND P6, PT, R2, RZ, PT ;  /* 0x000000ff0200720c */ /* 0x000fe40003fc5270 */
[----:B------:R-:W-:Y:S01]  /*1a210*/  SEL R2, RZ, 0x10000, !P5 ;  /* 0x00010000ff027807 */ /* 0x000fe20006800000 */
[----:B------:R-:W-:Y:S01]  /*1a220*/  IMAD.WIDE.U32 R14, R3, R14, UR10 ;  /* 0x0000000a030e7e25 */ /* 0x000fe2000f8e000e */
[----:B------:R-:W-:-:S03]  /*1a230*/  ISETP.NE.AND P5, PT, R8, RZ, PT ;  /* 0x000000ff0800720c */ /* 0x000fc60003fa5270 */
[----:B------:R-:W-:Y:S01]  /*1a240*/  HFMA2 R8, -RZ, RZ, 0, 1.9073486328125e-06 ;  /* 0x00000020ff087431 */ /* 0x000fe200000001ff */
[----:B------:R-:W-:Y:S02]  /*1a250*/  SEL R13, RZ, 0x100, !P4 ;  /* 0x00000100ff0d7807 */ /* 0x000fe40006000000 */
[----:B------:R-:W-:Y:S02]  /*1a260*/  SEL R11, RZ, 0x10000, !P1 ;  /* 0x00010000ff0b7807 */ /* 0x000fe40004800000 */
[----:B------:R-:W-:Y:S01]  /*1a270*/  IMAD.WIDE.U32 R8, R3, R8, UR12 ;  /* 0x0000000c03087e25 */ /* 0x000fe2000f8e0008 */
[----:B------:R-:W-:Y:S02]  /*1a280*/  LOP3.LUT R13, R13, R10, R2, 0xfe, !PT ;  /* 0x0000000a0d0d7212 */ /* 0x000fe400078efe02 */
[----:B------:R-:W-:Y:S02]  /*1a290*/  SEL R10, RZ, 0x1000000, !P2 ;  /* 0x01000000ff0a7807 */ /* 0x000fe40005000000 */
[----:B------:R-:W-:Y:S01]  /*1a2a0*/  STG.E.128 desc[UR14][R8.64], R24 ;  /* 0x0000001808007986 */ /* 0x000fe2000c101d0e */
[----:B------:R-:W-:-:S03]  /*1a2b0*/  SEL R2, RZ, 0x100, !P5 ;  /* 0x00000100ff027807 */ /* 0x000fc60006800000 */
[----:B------:R0:W-:Y:S01]  /*1a2c0*/  STG.E.128 desc[UR14][R8.64+0x10], R20 ;  /* 0x0000101408007986 */ /* 0x0001e2000c101d0e */
[----:B------:R-:W-:Y:S02]  /*1a2d0*/  LOP3.LUT R2, R2, R10, R11, 0xfe, !PT ;  /* 0x0000000a02027212 */ /* 0x000fe400078efe0b */
[----:B------:R-:W-:-:S04]  /*1a2e0*/  SEL R10, RZ, 0x1, !P3 ;  /* 0x00000001ff0a7807 */ /* 0x000fc80005800000 */
[----:B------:R-:W-:Y:S02]  /*1a2f0*/  LOP3.LUT R11, R13, R10, RZ, 0xfc, !PT ;  /* 0x0000000a0d0b7212 */ /* 0x000fe400078efcff */
[----:B------:R-:W-:-:S04]  /*1a300*/  SEL R13, RZ, 0x1, !P6 ;  /* 0x00000001ff0d7807 */ /* 0x000fc80007000000 */
[----:B------:R-:W-:Y:S02]  /*1a310*/  LOP3.LUT R10, R2, R13, RZ, 0xfc, !PT ;  /* 0x0000000d020a7212 */ /* 0x000fe400078efcff */
[----:B------:R-:W-:Y:S01]  /*1a320*/  IADD3 R2, PT, PT, R233, 0x280, RZ ;  /* 0x00000280e9027810 */ /* 0x000fe20007ffe0ff */
[----:B0-----:R-:W0:Y:S02]  /*1a330*/  @P0 LDC.64 R8, c[0x0][0x3a0] ;  /* 0x0000e800ff080b82 */ /* 0x001e240000000a00 */
[----:B------:R1:W-:Y:S02]  /*1a340*/  STG.E.64 desc[UR14][R14.64], R10 ;  /* 0x0000000a0e007986 */ /* 0x0003e4000c101b0e */
[----:B0-----:R-:W-:-:S05]  /*1a350*/  @P0 IMAD.WIDE.U32 R8, R2, 0x20, R8 ;  /* 0x0000002002080825 */ /* 0x001fca00078e0008 */
[----:B------:R-:W5:Y:S04]  /*1a360*/  @P0 LDG.E.128 R64, desc[UR14][R8.64] ;  /* 0x0000000e08400981 */ /* 0x000f68000c1e1d00 */
[----:B------:R0:W5:Y:S02]  /*1a370*/  @P0 LDG.E.128 R60, desc[UR14][R8.64+0x10] ;  /* 0x0000100e083c0981 */ /* 0x000164000c1e1d00 */
[----:B0-----:R-:W-:-:S06]  /*1a380*/  IMAD.WIDE.U32 R8, R2, 0x10, R226 ;  /* 0x0000001002087825 */ /* 0x001fcc00078e00e2 */
[----:B-1----:R-:W5:Y:S01]  /*1a390*/  LDG.E.128 R8, desc[UR14][R8.64] ;  /* 0x0000000e08087981 */ /* 0x002f62000c1e1d00 */
[----:B------:R-:W-:Y:S05]  /*1a3a0*/  @!P0 BRA `(.L_x_21942) ;  /* 0x0000002400c48947 */ /* 0x000fea0003800000 */
        /* <DEDUP_REMOVED lines=16> */
.L_x_21944:
        /* <DEDUP_REMOVED lines=12> */
.L_x_21945:
        /* <DEDUP_REMOVED lines=42> */
.L_x_21943:
[----:B------:R-:W-:Y:S01]  /*1a810*/  I2FP.F32.U32 R13, R13 ;  /* 0x0000000d000d7245 */ /* 0x000fe20000201000 */
[----:B------:R-:W-:Y:S01]  /*1a820*/  UISETP.NE.AND UP2, UPT, UR5, 0x1, UPT ;  /* 0x000000010500788c */ /* 0x000fe2000bf45270 */
[----:B-----5:R-:W-:Y:S01]  /*1a830*/  SHF.L.U32 R12, R8, 0x10, RZ ;  /* 0x00000010080c7819 */ /* 0x020fe200000006ff */
        /* <DEDUP_REMOVED lines=22> */
.L_x_21947:
        /* <DEDUP_REMOVED lines=12> */
.L_x_21948:
        /* <DEDUP_REMOVED lines=42> */
.L_x_21946:
[----:B------:R-:W-:Y:S01]  /*1ad00*/  I2FP.F32.U32 R13, R13 ;  /* 0x0000000d000d7245 */ /* 0x000fe20000201000 */
[----:B------:R-:W-:Y:S01]  /*1ad10*/  IMAD.U32 R8, R8, 0x10000, RZ ;  /* 0x0001000008087824 */ /* 0x000fe200078e00ff */
[----:B------:R-:W-:Y:S01]  /*1ad20*/  UISETP.NE.AND UP2, UPT, UR4, 0x1, UPT ;  /* 0x000000010400788c */ /* 0x000fe2000bf45270 */
[----:B------:R-:W-:Y:S01]  /*1ad30*/  LOP3.LUT R0, R0, 0xfffffffd, RZ, 0xc0, !PT ;  /* 0xfffffffd00007812 */ /* 0x000fe200078ec0ff */
        /* <DEDUP_REMOVED lines=20> */
.L_x_21950:
        /* <DEDUP_REMOVED lines=12> */
.L_x_21951:
        /* <DEDUP_REMOVED lines=42> */
.L_x_21949:
        /* <DEDUP_REMOVED lines=23> */
.L_x_21953:
        /* <DEDUP_REMOVED lines=12> */
.L_x_21954:
        /* <DEDUP_REMOVED lines=42> */
.L_x_21952:
        /* <DEDUP_REMOVED lines=22> */
.L_x_21956:
        /* <DEDUP_REMOVED lines=12> */
.L_x_21957:
        /* <DEDUP_REMOVED lines=42> */
.L_x_21955:
        /* <DEDUP_REMOVED lines=24> */
.L_x_21959:
        /* <DEDUP_REMOVED lines=12> */
.L_x_21960:
        /* <DEDUP_REMOVED lines=42> */
.L_x_21958:
        /* <DEDUP_REMOVED lines=23> */
.L_x_21962:
        /* <DEDUP_REMOVED lines=12> */
.L_x_21963:
        /* <DEDUP_REMOVED lines=42> */
.L_x_21961:
        /* <DEDUP_REMOVED lines=24> */
.L_x_21965:
        /* <DEDUP_REMOVED lines=14> */
.L_x_21966:
        /* <DEDUP_REMOVED lines=42> */
.L_x_21964:
        /* <DEDUP_REMOVED lines=10> */
.L_x_21942:
        /* <DEDUP_REMOVED lines=16> */
.L_x_21969:
        /* <DEDUP_REMOVED lines=12> */
.L_x_21970:
        /* <DEDUP_REMOVED lines=42> */
.L_x_21968:
        /* <DEDUP_REMOVED lines=8> */
[----:B------:R-:W-:Y:S01]  /*1cfa0*/  FSETP.GTU.FTZ.AND P1, PT, R13, UR19, PT ;  /* 0x000000130d007c0b */ /* 0x000fe2000bf3c000 */
[----:B------:R-:W-:Y:S01]  /*1cfb0*/  FMUL.FTZ R12, R12, UR18 ;  /* 0x000000120c0c7c20 */ /* 0x000fe20008410000 */
[----:B------:R-:W-:Y:S02]  /*1cfc0*/  MOV R13, R6 ;  /* 0x00000006000d7202 */ /* 0x000fe40000000f00 */
[----:B------:R-:W-:Y:S02]  /*1cfd0*/  PLOP3.LUT P2, PT, P1, PT, PT, 0x8, 0x80 ;  /* 0x000000000080781c */ /* 0x000fe40000f4e170 */
[----:B------:R-:W-:-:S11]  /*1cfe0*/  FSEL R15, R12, RZ, !P1 ;  /* 0x000000ff0c0f7208 */ /* 0x000fd60004800000 */
        /* <DEDUP_REMOVED lines=11> */
.L_x_21972:
        /* <DEDUP_REMOVED lines=12> */
.L_x_21973:
        /* <DEDUP_REMOVED lines=42> */
.L_x_21971:
[----:B------:R-:W-:Y:S01]  /*1d400*/  I2FP.F32.U32 R13, R13 ;  /* 0x0000000d000d7245 */ /* 0x000fe20000201000 */
[----:B------:R-:W-:Y:S01]  /*1d410*/  UISETP.NE.AND UP2, UPT, UR4, 0x1, UPT ;  /* 0x000000010400788c */ /* 0x000fe2000bf45270 */
[----:B------:R-:W-:Y:S01]  /*1d420*/  SHF.L.U32 R8, R8, 0x10, RZ ;  /* 0x0000001008087819 */ /* 0x000fe200000006ff */
[----:B------:R-:W-:Y:S01]  /*1d430*/  UMOV UR5, 0x2 ;  /* 0x0000000200057882 */ /* 0x000fe20000000000 */
[----:B------:R-:W-:Y:S01]  /*1d440*/  LOP3.LUT R0, R0, 0xfffffffd, RZ, 0xc0, !PT ;  /* 0xfffffffd00007812 */ /* 0x000fe200078ec0ff */
[----:B------:R-:W-:Y:S02]  /*1d450*/  FFMA.FTZ R13, R13, R252, 1.1641532182693481445e-10 ;  /* 0x2f0000000d0d7423 */ /* 0x000fe400000100fc */
[----:B------:R-:W-:-:S03]  /*1d460*/  FMUL.FTZ R8, R8, UR24 ;  /* 0x0000001808087c20 */ /* 0x000fc60008410000 */
[----:B------:R-:W-:Y:S01]  /*1d470*/  FSETP.GTU.FTZ.AND P1, PT, R13, UR19, PT ;  /* 0x000000130d007c0b */ /* 0x000fe2000bf3c000 */
[----:B------:R-:W-:-:S03]  /*1d480*/  FMUL.FTZ R8, R8, UR18 ;  /* 0x0000001208087c20 */ /* 0x000fc60008410000 */
[----:B------:R-:W-:Y:S02]  /*1d490*/  PLOP3.LUT P2, PT, P1, PT, PT, 0x8, 0x80 ;  /* 0x000000000080781c */ /* 0x000fe40000f4e170 */
[----:B------:R-:W-:Y:S01]  /*1d4a0*/  FSEL R13, R8, RZ, !P1 ;  /* 0x000000ff080d7208 */ /* 0x000fe20004800000 */
[----:B------:R-:W-:-:S10]  /*1d4b0*/  IMAD.MOV.U32 R8, RZ, RZ, R6 ;  /* 0x000000ffff087224 */ /* 0x000fd400078e0006 */
        /* <DEDUP_REMOVED lines=11> */
.L_x_21975:
        /* <DEDUP_REMOVED lines=12> */
.L_x_21976:
        /* <DEDUP_REMOVED lines=42> */
.L_x_21974:
        /* <DEDUP_REMOVED lines=22> */
.L_x_21978:
        /* <DEDUP_REMOVED lines=12> */
.L_x_21979:
        /* <DEDUP_REMOVED lines=42> */
.L_x_21977:
        /* <DEDUP_REMOVED lines=10> */
[----:B------:R-:W-:Y:S01]  /*1de30*/  IMAD.MOV.U32 R9, RZ, RZ, R6 ;  /* 0x000000ffff097224 */ /* 0x000fe200078e0006 */
        /* <DEDUP_REMOVED lines=10> */
.L_x_21981:
        /* <DEDUP_REMOVED lines=12> */
.L_x_21982:
        /* <DEDUP_REMOVED lines=42> */
.L_x_21980:
        /* <DEDUP_REMOVED lines=8> */
[----:B------:R-:W-:Y:S02]  /*1e2c0*/  PRMT R8, R10, 0x7632, R8 ;  /* 0x000076320a087816 */ /* 0x000fe40000000008 */
[----:B------:R-:W-:Y:S02]  /*1e2d0*/  PLOP3.LUT P3, PT, P4, PT, PT, 0x8, 0x80 ;  /* 0x000000000080781c */ /* 0x000fe4000276e170 */
[----:B------:R-:W-:Y:S02]  /*1e2e0*/  FSEL R10, R9, RZ, !P4 ;  /* 0x000000ff090a7208 */ /* 0x000fe40006000000 */
        /* <DEDUP_REMOVED lines=12> */
.L_x_21984:
        /* <DEDUP_REMOVED lines=12> */
.L_x_21985:
        /* <DEDUP_REMOVED lines=42> */
.L_x_21983:
        /* <DEDUP_REMOVED lines=22> */
.L_x_21987:
        /* <DEDUP_REMOVED lines=12> */
.L_x_21988:
        /* <DEDUP_REMOVED lines=42> */
.L_x_21986:
        /* <DEDUP_REMOVED lines=23> */
.L_x_21990:
        /* <DEDUP_REMOVED lines=14> */
.L_x_21991:
        /* <DEDUP_REMOVED lines=42> */
.L_x_21989:
[----:B------:R-:W-:Y:S01]  /*1f0c0*/  I2FP.F32.U32 R17, R17 ;  /* 0x0000001100117245 */ /* 0x000fe20000201000 */
[----:B------:R-:W-:Y:S01]  /*1f0d0*/  FMUL.FTZ R19, R12, R83 ;  /* 0x000000530c137220 */ /* 0x000fe20000410000 */
[----:B------:R-:W-:Y:S01]  /*1f0e0*/  SHF.L.U32 R16, R11, 0x10, RZ ;  /* 0x000000100b107819 */ /* 0x000fe200000006ff */
[----:B------:R-:W-:Y:S02]  /*1f0f0*/  FMUL.FTZ R12, R10, R76 ;  /* 0x0000004c0a0c7220 */ /* 0x000fe40000410000 */
[----:B------:R-:W-:Y:S01]  /*1f100*/  FFMA.FTZ R11, R17, R252, 1.1641532182693481445e-10 ;  /* 0x2f000000110b7423 */ /* 0x000fe200000100fc */
[----:B------:R-:W-:Y:S01]  /*1f110*/  FMUL.FTZ R17, R13, R81 ;  /* 0x000000510d117220 */ /* 0x000fe20000410000 */
[----:B------:R-:W-:Y:S01]  /*1f120*/  FMUL.FTZ R18, R16, UR24 ;  /* 0x0000001810127c20 */ /* 0x000fe20008410000 */
[----:B------:R-:W-:Y:S01]  /*1f130*/  FMUL.FTZ R16, R15, R80 ;  /* 0x000000500f107220 */ /* 0x000fe20000410000 */
[----:B------:R-:W-:Y:S01]  /*1f140*/  FMUL.FTZ R13, R9, R77 ;  /* 0x0000004d090d7220 */ /* 0x000fe20000410000 */
[----:B------:R-:W-:Y:S01]  /*1f150*/  FSETP.GTU.FTZ.AND P6, PT, R11, UR19, PT ;  /* 0x000000130b007c0b */ /* 0x000fe2000bfdc000 */
[----:B------:R-:W-:-:S05]  /*1f160*/  FMUL.FTZ R18, R18, UR18 ;  /* 0x0000001212127c20 */ /* 0x000fca0008410000 */
[----:B------:R-:W-:Y:S01]  /*1f170*/  FSEL R224, R18, RZ, !P6 ;  /* 0x000000ff12e07208 */ /* 0x000fe20007000000 */
[----:B------:R-:W-:Y:S01]  /*1f180*/  FMUL.FTZ R18, R14, R82 ;  /* 0x000000520e127220 */ /* 0x000fe20000410000 */
[----:B------:R-:W-:Y:S01]  /*1f190*/  PLOP3.LUT P6, PT, P6, PT, PT, 0x8, 0x80 ;  /* 0x000000000080781c */ /* 0x000fe200037ce170 */
[----:B------:R-:W-:Y:S02]  /*1f1a0*/  FMUL.FTZ R14, R8, R78 ;  /* 0x0000004e080e7220 */ /* 0x000fe40000410000 */
[----:B------:R-:W-:-:S10]  /*1f1b0*/  FMUL.FTZ R15, R224, R79 ;  /* 0x0000004fe00f7220 */ /* 0x000fd40000410000 */
.L_x_21967:
[----:B------:R-:W-:Y:S01]  /*1f1c0*/  IMAD.MOV.U32 R9, RZ, RZ, 0x20 ;  /* 0x00000020ff097424 */ /* 0x000fe200078e00ff */
[----:B------:R-:W-:Y:S01]  /*1f1d0*/  SEL R10, RZ, 0x1000000, !P6 ;  /* 0x01000000ff0a7807 */ /* 0x000fe20007000000 */
[----:B------:R-:W-:Y:S01]  /*1f1e0*/  HFMA2 R237, -RZ, RZ, 0, 4.76837158203125e-07 ;  /* 0x00000008ffed7431 */ /* 0x000fe200000001ff */
[----:B------:R-:W-:Y:S01]  /*1f1f0*/  SEL R11, RZ, 0x10000, !P5 ;  /* 0x00010000ff0b7807 */ /* 0x000fe20006800000 */
[----:B------:R-:W-:Y:S01]  /*1f200*/  IMAD.WIDE.U32 R8, R2, R9, UR12 ;  /* 0x0000000c02087e25 */ /* 0x000fe2000f8e0009 */
[----:B------:R-:W-:Y:S02]  /*1f210*/  SEL R232, RZ, 0x100, !P4 ;  /* 0x00000100ffe87807 */ /* 0x000fe40006000000 */
[----:B------:R-:W-:Y:S01]  /*1f220*/  LOP3.LUT P5, RZ, R0, 0x2, RZ, 0xc0, !PT ;  /* 0x0000000200ff7812 */ /* 0x000fe200078ac0ff */
[----:B------:R-:W-:Y:S01]  /*1f230*/  VIADD R234, R233, 0x300 ;  /* 0x00000300e9ea7836 */ /* 0x000fe20000000000 */
[----:B------:R-:W-:Y:S01]  /*1f240*/  STG.E.128 desc[UR14][R8.64], R16 ;  /* 0x0000001008007986 */ /* 0x000fe2000c101d0e */
[----:B------:R-:W-:-:S02]  /*1f250*/  LOP3.LUT R232, R232, R10, R11, 0xfe, !PT ;  /* 0x0000000ae8e87212 */ /* 0x000fc400078efe0b */
[----:B------:R-:W-:Y:S01]  /*1f260*/  LOP3.LUT P6, RZ, R0, 0x4, RZ, 0xc0, !PT ;  /* 0x0000000400ff7812 */ /* 0x000fe200078cc0ff */
[----:B------:R0:W-:Y:S01]  /*1f270*/  STG.E.128 desc[UR14][R8.64+0x10], R12 ;  /* 0x0000100c08007986 */ /* 0x0001e2000c101d0e */
[----:B------:R-:W-:Y:S02]  /*1f280*/  SEL R224, RZ, 0x1000000, !P2 ;  /* 0x01000000ffe07807 */ /* 0x000fe40005000000 */
[----:B------:R-:W-:Y:S02]  /*1f290*/  SEL R11, RZ, 0x10000, !P1 ;  /* 0x00010000ff0b7807 */ /* 0x000fe40004800000 */
[----:B------:R-:W-:Y:S02]  /*1f2a0*/  SEL R10, RZ, 0x100, !P5 ;  /* 0x00000100ff0a7807 */ /* 0x000fe40006800000 */
[----:B------:R-:W-:Y:S02]  /*1f2b0*/  SEL R225, RZ, 0x1, !P6 ;  /* 0x00000001ffe17807 */ /* 0x000fe40007000000 */
[----:B------:R-:W-:-:S02]  /*1f2c0*/  LOP3.LUT R10, R10, R224, R11, 0xfe, !PT ;  /* 0x000000e00a0a7212 */ /* 0x000fc400078efe0b */
[----:B------:R-:W-:Y:S02]  /*1f2d0*/  SEL R11, RZ, 0x1, !P3 ;  /* 0x00000001ff0b7807 */ /* 0x000fe40005800000 */
[----:B------:R-:W-:Y:S01]  /*1f2e0*/  LOP3.LUT R10, R10, R225, RZ, 0xfc, !PT ;  /* 0x000000e10a0a7212 */ /* 0x000fe200078efcff */
[----:B------:R-:W-:Y:S01]  /*1f2f0*/  IMAD.WIDE.U32 R224, R2, R237, UR10 ;  /* 0x0000000a02e07e25 */ /* 0x000fe2000f8e00ed */
[----:B------:R-:W-:Y:S01]  /*1f300*/  LOP3.LUT R11, R232, R11, RZ, 0xfc, !PT ;  /* 0x0000000be80b7212 */ /* 0x000fe200078efcff */
[----:B0-----:R-:W0:Y:S04]  /*1f310*/  @P0 LDC.64 R8, c[0x0][0x3a0] ;  /* 0x0000e800ff080b82 */ /* 0x001e280000000a00 */
[----:B------:R1:W-:Y:S01]  /*1f320*/  STG.E.64 desc[UR14][R224.64], R10 ;  /* 0x0000000ae0007986 */ /* 0x0003e2000c101b0e */
[----:B0-----:R-:W-:-:S05]  /*1f330*/  @P0 IMAD.WIDE.U32 R8, R234, 0x20, R8 ;  /* 0x00000020ea080825 */ /* 0x001fca00078e0008 */
[----:B------:R-:W5:Y:S04]  /*1f340*/  @P0 LDG.E.128 R64, desc[UR14][R8.64] ;  /* 0x0000000e08400981 */ /* 0x000f68000c1e1d00 */
[----:B------:R0:W5:Y:S02]  /*1f350*/  @P0 LDG.E.128 R60, desc[UR14][R8.64+0x10] ;  /* 0x0000100e083c0981 */ /* 0x000164000c1e1d00 */
[----:B0-----:R-:W-:-:S05]  /*1f360*/  IMAD.WIDE.U32 R8, R234, 0x10, R226 ;  /* 0x00000010ea087825 */ /* 0x001fca00078e00e2 */
[----:B-1----:R0:W5:Y:S01]  /*1f370*/  LDG.E.128 R224, desc[UR14][R8.64] ;  /* 0x0000000e08e07981 */ /* 0x002162000c1e1d00 */
[----:B------:R-:W-:Y:S05]  /*1f380*/  @!P0 BRA `(.L_x_21992) ;  /* 0x0000002400bc8947 */ /* 0x000fea0003800000 */
[----:B------:R-:W-:Y:S01]  /*1f390*/  UISETP.NE.AND UP2, UPT, UR4, 0x1, UPT ;  /* 0x000000010400788c */ /* 0x000fe2000bf45270 */
[----:B0-----:R-:W-:Y:S01]  /*1f3a0*/  MOV R8, R6 ;  /* 0x0000000600087202 */ /* 0x001fe20000000f00 */
        /* <DEDUP_REMOVED lines=14> */
.L_x_21994:
        /* <DEDUP_REMOVED lines=12> */
.L_x_21995:
        /* <DEDUP_REMOVED lines=41> */
[----:B------:R-:W-:-:S07]  /*1f7e0*/  LOP3.LUT R7, R10, UR26, R7, 0x96, !PT ;  /* 0x0000001a0a077c12 */ /* 0x000fce000f8e9607 */
.L_x_21993:
[----:B------:R-:W-:Y:S01]  /*1f7f0*/  I2FP.F32.U32 R9, R8 ;  /* 0x0000000800097245 */ /* 0x000fe20000201000 */
[----:B-----5:R-:W-:Y:S01]  /*1f800*/  IMAD.U32 R8, R224, 0x10000, RZ ;  /* 0x00010000e0087824 */ /* 0x020fe200078e00ff */
[----:B------:R-:W-:Y:S01]  /*1f810*/  UISETP.NE.AND UP2, UPT, UR5, 0x1, UPT ;  /* 0x000000010500788c */ /* 0x000fe2000bf45270 */
[----:B------:R-:W-:Y:S01]  /*1f820*/  LOP3.LUT R0, R0, 0xfffffffd, RZ, 0xc0, !PT ;  /* 0xfffffffd00007812 */ /* 0x000fe200078ec0ff */
[----:B------:R-:W-:Y:S01]  /*1f830*/  UMOV UR4, 0x2 ;  /* 0x0000000200047882 */ /* 0x000fe20000000000 */
[----:B------:R-:W-:Y:S01]  /*1f840*/  FFMA.FTZ R9, R9, R252, 1.1641532182693481445e-10 ;  /* 0x2f00000009097423 */ /* 0x000fe200000100fc */
[----:B------:R-:W-:-:S04]  /*1f850*/  FMUL.FTZ R8, R8, UR24 ;  /* 0x0000001808087c20 */ /* 0x000fc80008410000 */
[----:B------:R-:W-:Y:S01]  /*1f860*/  FMUL.FTZ R8, R8, UR18 ;  /* 0x0000001208087c20 */ /* 0x000fe20008410000 */
[----:B------:R-:W-:Y:S02]  /*1f870*/  FSETP.GTU.FTZ.AND P0, PT, R9, UR19, PT ;  /* 0x0000001309007c0b */ /* 0x000fe4000bf1c000 */
[----:B------:R-:W-:Y:S02]  /*1f880*/  PRMT R9, R224, 0x7632, R9 ;  /* 0x00007632e0097816 */ /* 0x000fe40000000009 */
        /* <DEDUP_REMOVED lines=15> */
.L_x_21997:
        /* <DEDUP_REMOVED lines=12> */
.L_x_21998:
        /* <DEDUP_REMOVED lines=35> */
[----:B------:R-:W-:Y:S02]  /*1fc70*/  LOP3.LUT R6, R6, UR41, R11, 0x96, !PT ;  /* 0x0000002906067c12 */ /* 0x000fe4000f8e960b */
[----:B------:R-:W-:-:S03]  /*1fc80*/  MOV R11, R232 ;  /* 0x000000e8000b7202 */ /* 0x000fc60000000f00 */
[----:B------:R-:W-:-:S04]  /*1fc90*/  IMAD.WIDE.U32 R6, R6, -0x2daee0ad, RZ ;  /* 0xd2511f5306067825 */ /* 0x000fc800078e00ff */
[----:B------:R-:W-:Y:S01]  /*1fca0*/  IMAD.MOV.U32 R232, RZ, RZ, R6 ;  /* 0x000000ffffe87224 */ /* 0x000fe200078e0006 */
[----:B------:R-:W-:Y:S01]  /*1fcb0*/  LOP3.LUT R228, R236, UR38, R7, 0x96, !PT ;  /* 0x00000026ece47c12 */ /* 0x000fe2000f8e9607 */
[----:B------:R-:W-:-:S05]  /*1fcc0*/  IMAD.WIDE.U32 R6, R224, -0x326172a9, RZ ;  /* 0xcd9e8d57e0067825 */ /* 0x000fca00078e00ff */
[----:B------:R-:W-:-:S07]  /*1fcd0*/  LOP3.LUT R7, R10, UR26, R7, 0x96, !PT ;  /* 0x0000001a0a077c12 */ /* 0x000fce000f8e9607 */
.L_x_21996:
        /* <DEDUP_REMOVED lines=22> */
.L_x_22000:
        /* <DEDUP_REMOVED lines=12> */
.L_x_22001:
        /* <DEDUP_REMOVED lines=35> */
[----:B------:R-:W-:Y:S01]  /*20130*/  LOP3.LUT R6, R6, UR41, R11, 0x96, !PT ;  /* 0x0000002906067c12 */ /* 0x000fe2000f8e960b */
[----:B------:R-:W-:-:S04]  /*20140*/  IMAD.MOV.U32 R11, RZ, RZ, R232 ;  /* 0x000000ffff0b7224 */ /* 0x000fc800078e00e8 */
[----:B------:R-:W-:-:S05]  /*20150*/  IMAD.WIDE.U32 R6, R6, -0x2daee0ad, RZ ;  /* 0xd2511f5306067825 */ /* 0x000fca00078e00ff */
[----:B------:R-:W-:Y:S02]  /*20160*/  LOP3.LUT R228, R236, UR38, R7, 0x96, !PT ;  /* 0x00000026ece47c12 */ /* 0x000fe4000f8e9607 */
[----:B------:R-:W-:Y:S01]  /*20170*/  MOV R232, R6 ;  /* 0x0000000600e87202 */ /* 0x000fe20000000f00 */
[----:B------:R-:W-:-:S05]  /*20180*/  IMAD.WIDE.U32 R6, R224, -0x326172a9, RZ ;  /* 0xcd9e8d57e0067825 */ /* 0x000fca00078e00ff */
[----:B------:R-:W-:-:S07]  /*20190*/  LOP3.LUT R7, R10, UR26, R7, 0x96, !PT ;  /* 0x0000001a0a077c12 */ /* 0x000fce000f8e9607 */
.L_x_21999:
        /* <DEDUP_REMOVED lines=23> */
.L_x_22003:
        /* <DEDUP_REMOVED lines=12> */
.L_x_22004:
        /* <DEDUP_REMOVED lines=42> */
.L_x_22002:
        /* <DEDUP_REMOVED lines=22> */
.L_x_22006:
        /* <DEDUP_REMOVED lines=12> */
.L_x_22007:
        /* <DEDUP_REMOVED lines=42> */
.L_x_22005:
[----:B------:R-:W-:Y:S01]  /*20b30*/  I2FP.F32.U32 R225, R225 ;  /* 0x000000e100e17245 */ /* 0x000fe20000201000 */
[C---:B------:R-:W-:Y:S01]  /*20b40*/  IMAD.U32 R224, R226.reuse, 0x10000, RZ ;  /* 0x00010000e2e07824 */ /* 0x040fe200078e00ff */
        /* <DEDUP_REMOVED lines=21> */
.L_x_22009:
        /* <DEDUP_REMOVED lines=12> */
.L_x_22010:
        /* <DEDUP_REMOVED lines=42> */
.L_x_22008:
        /* <DEDUP_REMOVED lines=23> */
.L_x_22012:
        /* <DEDUP_REMOVED lines=12> */
.L_x_22013:
        /* <DEDUP_REMOVED lines=42> */
.L_x_22011:
        /* <DEDUP_REMOVED lines=24> */
.L_x_22015:
        /* <DEDUP_REMOVED lines=15> */
.L_x_22016:
        /* <DEDUP_REMOVED lines=42> */
.L_x_22014:
        /* <DEDUP_REMOVED lines=10> */
.L_x_21992:
[----:B------:R-:W-:Y:S01]  /*21a80*/  UISETP.NE.AND UP2, UPT, UR4, 0x1, UPT ;  /* 0x000000010400788c */ /* 0x000fe2000bf45270 */
[----:B0-----:R-:W-:Y:S01]  /*21a90*/  IMAD.MOV.U32 R8, RZ, RZ, R6 ;  /* 0x000000ffff087224 */ /* 0x001fe200078e0006 */
        /* <DEDUP_REMOVED lines=14> */
.L_x_22019:
        /* <DEDUP_REMOVED lines=12> */
.L_x_22020:
        /* <DEDUP_REMOVED lines=39> */
[----:B------:R-:W-:-:S03]  /*21eb0*/  MOV R232, R8 ;  /* 0x0000000800e87202 */ /* 0x000fc60000000f00 */
[----:B------:R-:W-:Y:S01]  /*21ec0*/  IMAD.MOV.U32 R8, RZ, RZ, R236 ;  /* 0x000000ffff087224 */ /* 0x000fe200078e00ec */
[----:B------:R-:W-:-:S07]  /*21ed0*/  LOP3.LUT R7, R10, UR26, R7, 0x96, !PT ;  /* 0x0000001a0a077c12 */ /* 0x000fce000f8e9607 */
.L_x_22018:
[----:B------:R-:W-:Y:S01]  /*21ee0*/  I2FP.F32.U32 R9, R8 ;  /* 0x0000000800097245 */ /* 0x000fe20000201000 */
[----:B------:R-:W-:Y:S01]  /*21ef0*/  UISETP.NE.AND UP2, UPT, UR5, 0x1, UPT ;  /* 0x000000010500788c */ /* 0x000fe2000bf45270 */
[----:B-----5:R-:W-:Y:S01]  /*21f00*/  SHF.L.U32 R8, R224, 0x10, RZ ;  /* 0x00000010e0087819 */ /* 0x020fe200000006ff */
[----:B------:R-:W-:Y:S01]  /*21f10*/  UMOV UR4, 0x2 ;  /* 0x0000000200047882 */ /* 0x000fe20000000000 */
[----:B------:R-:W-:Y:S01]  /*21f20*/  LOP3.LUT R0, R0, 0xfffffffd, RZ, 0xc0, !PT ;  /* 0xfffffffd00007812 */ /* 0x000fe200078ec0ff */
[----:B------:R-:W-:Y:S02]  /*21f30*/  FFMA.FTZ R9, R9, R252, 1.1641532182693481445e-10 ;  /* 0x2f00000009097423 */ /* 0x000fe400000100fc */
[----:B------:R-:W-:-:S03]  /*21f40*/  FMUL.FTZ R8, R8, UR24 ;  /* 0x0000001808087c20 */ /* 0x000fc60008410000 */
[----:B------:R-:W-:Y:S01]  /*21f50*/  FSETP.GTU.FTZ.AND P0, PT, R9, UR19, PT ;  /* 0x0000001309007c0b */ /* 0x000fe2000bf1c000 */
[----:B------:R-:W-:Y:S01]  /*21f60*/  FMUL.FTZ R242, R8, UR18 ;  /* 0x0000001208f27c20 */ /* 0x000fe20008410000 */
[----:B------:R-:W-:Y:S01]  /*21f70*/  PRMT R8, R224, 0x7632, R8 ;  /* 0x00007632e0087816 */ /* 0x000fe20000000008 */
[----:B------:R-:W-:Y:S01]  /*21f80*/  IMAD.MOV.U32 R9, RZ, RZ, R6 ;  /* 0x000000ffff097224 */ /* 0x000fe200078e0006 */
        /* <DEDUP_REMOVED lines=13> */
.L_x_22022:
        /* <DEDUP_REMOVED lines=12> */
.L_x_22023:
        /* <DEDUP_REMOVED lines=41> */
[----:B------:R-:W-:-:S07]  /*223b0*/  LOP3.LUT R7, R10, UR26, R7, 0x96, !PT ;  /* 0x0000001a0a077c12 */ /* 0x000fce000f8e9607 */
.L_x_22021:
        /* <DEDUP_REMOVED lines=21> */
.L_x_22025:
        /* <DEDUP_REMOVED lines=12> */
.L_x_22026:
        /* <DEDUP_REMOVED lines=42> */
.L_x_22024:
        /* <DEDUP_REMOVED lines=22> */
.L_x_22028:
        /* <DEDUP_REMOVED lines=12> */
.L_x_22029:
        /* <DEDUP_REMOVED lines=42> */
.L_x_22027:
        /* <DEDUP_REMOVED lines=21> */
.L_x_22031:
        /* <DEDUP_REMOVED lines=12> */
.L_x_22032:
        /* <DEDUP_REMOVED lines=42> */
.L_x_22030:
        /* <DEDUP_REMOVED lines=22> */
.L_x_22034:
        /* <DEDUP_REMOVED lines=12> */
.L_x_22035:
        /* <DEDUP_REMOVED lines=42> */
.L_x_22033:
        /* <DEDUP_REMOVED lines=22> */
.L_x_22037:
        /* <DEDUP_REMOVED lines=12> */
.L_x_22038:
        /* <DEDUP_REMOVED lines=42> */
.L_x_22036:
        /* <DEDUP_REMOVED lines=10> */
[----:B------:R-:W-:Y:S02]  /*23c00*/  PLOP3.LUT P5, PT, P5, PT, PT, 0x8, 0x80 ;  /* 0x000000000080781c */ /* 0x000fe40002fae170 */
[----:B------:R-:W-:Y:S01]  /*23c10*/  PRMT R8, R227, 0x7632, R8 ;  /* 0x00007632e3087816 */ /* 0x000fe20000000008 */
        /* <DEDUP_REMOVED lines=11> */
.L_x_22040:
        /* <DEDUP_REMOVED lines=15> */
.L_x_22041:
        /* <DEDUP_REMOVED lines=42> */
.L_x_22039:
        /* <DEDUP_REMOVED lines=11> */
[----:B------:R-:W-:-:S04]  /*24110*/  FSETP.GTU.FTZ.AND P6, PT, R252, UR19, PT ;  /* 0x00000013fc007c0b */ /* 0x000fc8000bfdc000 */
[----:B------:R-:W-:Y:S01]  /*24120*/  FSEL R227, R10, RZ, !P6 ;  /* 0x000000ff0ae37208 */ /* 0x000fe20007000000 */
[----:B------:R-:W-:Y:S01]  /*24130*/  FMUL.FTZ R10, R239, R74 ;  /* 0x0000004aef0a7220 */ /* 0x000fe20000410000 */
[----:B------:R-:W-:-:S03]  /*24140*/  PLOP3.LUT P6, PT, P6, PT, PT, 0x8, 0x80 ;  /* 0x000000000080781c */ /* 0x000fc600037ce170 */
[----:B------:R-:W-:-:S10]  /*24150*/  FMUL.FTZ R227, R227, R71 ;  /* 0x00000047e3e37220 */ /* 0x000fd40000410000 */
.L_x_22017:
[----:B------:R-:W-:Y:S01]  /*24160*/  SEL R241, RZ, 0x1000000, !P6 ;  /* 0x01000000fff17807 */ /* 0x000fe20007000000 */
[----:B------:R-:W-:Y:S01]  /*24170*/  FADD.FTZ R242, RZ, R56 ;  /* 0x00000038fff27221 */ /* 0x000fe20000010000 */
[----:B------:R-:W-:Y:S01]  /*24180*/  SEL R238, RZ, 0x10000, !P5 ;  /* 0x00010000ffee7807 */ /* 0x000fe20006800000 */
[----:B------:R-:W-:Y:S01]  /*24190*/  HFMA2 R237, -RZ, RZ, 0, 1.9073486328125e-06 ;  /* 0x00000020ffed7431 */ /* 0x000fe200000001ff */
[----:B------:R-:W-:Y:S01]  /*241a0*/  SEL R239, RZ, 0x100, !P4 ;  /* 0x00000100ffef7807 */ /* 0x000fe20006000000 */
[----:B------:R-:W-:Y:S01]  /*241b0*/  BSSY.RECONVERGENT B0, `(.L_x_22042) ;  /* 0x00000d7000007945 */ /* 0x000fe20003800200 */
[----:B------:R-:W-:Y:S02]  /*241c0*/  LOP3.LUT P6, RZ, R0, 0x2, RZ, 0xc0, !PT ;  /* 0x0000000200ff7812 */ /* 0x000fe400078cc0ff */
[----:B------:R-:W-:Y:S01]  /*241d0*/  LOP3.LUT R239, R239, R241, R238, 0xfe, !PT ;  /* 0x000000f1efef7212 */ /* 0x000fe200078efeee */
[----:B------:R-:W-:Y:S01]  /*241e0*/  FADD.FTZ R241, R242, R57 ;  /* 0x00000039f2f17221 */ /* 0x000fe20000010000 */
[----:B------:R-:W-:Y:S01]  /*241f0*/  IMAD.WIDE.U32 R236, R234, R237, UR12 ;  /* 0x0000000ceaec7e25 */ /* 0x000fe2000f8e00ed */
[----:B------:R-:W-:-:S03]  /*24200*/  SEL R238, RZ, 0x1, !P3 ;  /* 0x00000001ffee7807 */ /* 0x000fc60005800000 */
[----:B------:R-:W-:Y:S01]  /*24210*/  FADD.FTZ R242, R241, R58 ;  /* 0x0000003af1f27221 */ /* 0x000fe20000010000 */
[----:B------:R-:W-:Y:S03]  /*24220*/  STG.E.128 desc[UR14][R236.64], R8 ;  /* 0x00000008ec007986 */ /* 0x000fe6000c101d0e */
[----:B------:R-:W-:Y:S01]  /*24230*/  FADD.FTZ R241, R242, R59 ;  /* 0x0000003bf2f17221 */ /* 0x000fe20000010000 */
[----:B------:R0:W-:Y:S03]  /*24240*/  STG.E.128 desc[UR14][R236.64+0x10], R224 ;  /* 0x000010e0ec007986 */ /* 0x0001e6000c101d0e */
[----:B------:R-:W-:-:S04]  /*24250*/  FADD.FTZ R242, R241, R52 ;  /* 0x00000034f1f27221 */ /* 0x000fc80000010000 */
[----:B------:R-:W-:-:S04]  /*24260*/  FADD.FTZ R241, R242, R53 ;  /* 0x00000035f2f17221 */ /* 0x000fc80000010000 */
[----:B------:R-:W-:-:S04]  /*24270*/  FADD.FTZ R242, R241, R54 ;  /* 0x00000036f1f27221 */ /* 0x000fc80000010000 */
[----:B------:R-:W-:Y:S01]  /*24280*/  FADD.FTZ R241, R242, R55 ;  /* 0x00000037f2f17221 */ /* 0x000fe20000010000 */
[----:B0-----:R-:W-:-:S03]  /*24290*/  LOP3.LUT R237, R239, R238, RZ, 0xfc, !PT ;  /* 0x000000eeefed7212 */ /* 0x001fc600078efcff */
[----:B------:R-:W-:Y:S01]  /*242a0*/  FADD.FTZ R242, R241, R48 ;  /* 0x00000030f1f27221 */ /* 0x000fe20000010000 */
[----:B------:R-:W-:Y:S02]  /*242b0*/  SEL R236, RZ, 0x1000000, !P2 ;  /* 0x01000000ffec7807 */ /* 0x000fe40005000000 */
[----:B------:R-:W-:Y:S01]  /*242c0*/  SEL R238, RZ, 0x10000, !P1 ;  /* 0x00010000ffee7807 */ /* 0x000fe20004800000 */
[----:B------:R-:W-:Y:S01]  /*242d0*/  FADD.FTZ R241, R242, R49 ;  /* 0x00000031f2f17221 */ /* 0x000fe20000010000 */
[----:B------:R-:W-:-:S04]  /*242e0*/  SEL R239, RZ, 0x100, !P0 ;  /* 0x00000100ffef7807 */ /* 0x000fc80004000000 */
[----:B------:R-:W-:Y:S01]  /*242f0*/  LOP3.LUT R236, R239, R236, R238, 0xfe, !PT ;  /* 0x000000ecefec7212 */ /* 0x000fe200078efeee */
[----:B------:R-:W-:Y:S01]  /*24300*/  IMAD.MOV.U32 R239, RZ, RZ, 0x8 ;  /* 0x00000008ffef7424 */ /* 0x000fe200078e00ff */
[----:B------:R-:W-:-:S04]  /*24310*/  SEL R238, RZ, 0x1, !P6 ;  /* 0x00000001ffee7807 */ /* 0x000fc80007000000 */
[----:B------:R-:W-:Y:S01]  /*24320*/  LOP3.LUT R236, R236, R238, RZ, 0xfc, !PT ;  /* 0x000000eeecec7212 */ /* 0x000fe200078efcff */
[----:B------:R-:W-:-:S05]  /*24330*/  IMAD.WIDE.U32 R238, R234, R239, UR10 ;  /* 0x0000000aeaee7e25 */ /* 0x000fca000f8e00ef */
[----:B------:R0:W-:Y:S02]  /*24340*/  STG.E.64 desc[UR14][R238.64], R236 ;  /* 0x000000ecee007986 */ /* 0x0001e4000c101b0e */
        /* <DEDUP_REMOVED lines=189> */
.L_x_22043:
[----:B------:R-:W-:Y:S05]  /*24f20*/  BSYNC.RECONVERGENT B0 ;  /* 0x0000000000007941 */ /* 0x000fea0003800200 */
.L_x_22042:
        /* <DEDUP_REMOVED lines=14> */
.L_x_22045:
[----:B------:R-:W-:Y:S05]  /*25010*/  BSYNC.RECONVERGENT B0 ;  /* 0x0000000000007941 */ /* 0x000fea0003800200 */
.L_x_22044:
[----:B------:R-:W-:Y:S01]  /*25020*/  ISETP.NE.AND P0, PT, R241, RZ, PT ;  /* 0x000000fff100720c */ /* 0x000fe20003f05270 */
[----:B------:R-:W1:Y:S04]  /*25030*/  SHFL.DOWN PT, R243, R238, 0x2, 0x1f ;  /* 0x08401f00eef37f89 */ /* 0x000e6800000e0000 */
[----:B0-----:R-:W0:Y:S01]  /*25040*/  SHFL.DOWN PT, R241, R236, 0x2, 0x1f ;  /* 0x08401f00ecf17f89 */ /* 0x001e2200000e0000 */
[----:B------:R-:W-:-:S03]  /*25050*/  I2FP.F32.U32 R242, R238 ;  /* 0x000000ee00f27245 */ /* 0x000fc60000201000 */
[----:B------:R-:W2:Y:S01]  /*25060*/  LDL R252, [R1+0x4] ;  /* 0x0000040001fc7983 */ /* 0x000ea20000100800 */
[----:B------:R-:W-:Y:S01]  /*25070*/  ISETP.NE.AND P1, PT, RZ, UR22, PT ;  /* 0x00000016ff007c0c */ /* 0x000fe2000bf25270 */
[----:B-1----:R-:W-:Y:S01]  /*25080*/  IMAD.IADD R238, R243, 0x1, R238 ;  /* 0x00000001f3ee7824 */ /* 0x002fe200078e02ee */
[----:B------:R-:W-:Y:S01]  /*25090*/  I2FP.F32.S32 R243, R243 ;  /* 0x000000f300f37245 */ /* 0x000fe20000201400 */
[----:B0-----:R-:W-:-:S04]  /*250a0*/  FADD.FTZ R239, -R241, R236 ;  /* 0x000000ecf1ef7221 */ /* 0x001fc80000010100 */
[----:B------:R-:W-:Y:S01]  /*250b0*/  FMUL.FTZ R241, R241, R243 ;  /* 0x000000f3f1f17220 */ /* 0x000fe20000410000 */
[----:B------:R-:W-:-:S04]  /*250c0*/  FMUL.FTZ R239, R239, R239 ;  /* 0x000000efefef7220 */ /* 0x000fc80000410000 */
[----:B------:R-:W-:Y:S01]  /*250d0*/  FMUL.FTZ R239, R239, R242 ;  /* 0x000000f2efef7220 */ /* 0x000fe20000410000 */
[----:B------:R-:W-:Y:S02]  /*250e0*/  FFMA.FTZ R242, R242, R236, R241 ;  /* 0x000000ecf2f27223 */ /* 0x000fe400000100f1 */
[----:B------:R-:W0:Y:S01]  /*250f0*/  SHFL.DOWN PT, R236, R237, 0x2, 0x1f ;  /* 0x08401f00edec7f89 */ /* 0x000e2200000e0000 */
[----:B------:R-:W-:-:S03]  /*25100*/  FMUL.FTZ R239, R239, R243 ;  /* 0x000000f3efef7220 */ /* 0x000fc60000410000 */
[----:B------:R-:W1:Y:S01]  /*25110*/  SHFL.DOWN PT, R243, R238, 0x1, 0x1f ;  /* 0x08201f00eef37f89 */ /* 0x000e6200000e0000 */
[----:B0-----:R-:W-:Y:S01]  /*25120*/  FADD.FTZ R237, R236, R237 ;  /* 0x000000edeced7221 */ /* 0x001fe20000010000 */
[----:B------:R-:W-:Y:S02]  /*25130*/  I2FP.F32.S32 R236, R238 ;  /* 0x000000ee00ec7245 */ /* 0x000fe40000201400 */
[-C--:B-1----:R-:W-:Y:S02]  /*25140*/  IADD3 R238, PT, PT, R238, R243.reuse, RZ ;  /* 0x000000f3eeee7210 */ /* 0x082fe40007ffe0ff */
[----:B------:R-:W0:Y:S01]  /*25150*/  MUFU.RCP R241, R236 ;  /* 0x000000ec00f17308 */ /* 0x000e220000001000 */
[----:B------:R-:W-:Y:S02]  /*25160*/  I2FP.F32.S32 R243, R243 ;  /* 0x000000f300f37245 */ /* 0x000fe40000201400 */
[----:B------:R-:W-:Y:S01]  /*25170*/  I2FP.F32.S32 R238, R238 ;  /* 0x000000ee00ee7245 */ /* 0x000fe20000201400 */
[C---:B0-----:R-:W-:Y:S01]  /*25180*/  FFMA.FTZ R237, R241.reuse, R239, R237 ;  /* 0x000000eff1ed7223 */ /* 0x041fe200000100ed */
[----:B------:R-:W-:-:S05]  /*25190*/  FMUL.FTZ R239, R241, R242 ;  /* 0x000000f2f1ef7220 */ /* 0x000fca0000410000 */
[----:B------:R-:W0:Y:S02]  /*251a0*/  SHFL.DOWN PT, R241, R239, 0x1, 0x1f ;  /* 0x08201f00eff17f89 */ /* 0x000e2400000e0000 */
[----:B0-----:R-:W-:Y:S01]  /*251b0*/  FADD.FTZ R242, R239, -R241 ;  /* 0x800000f1eff27221 */ /* 0x001fe20000010000 */
[----:B------:R-:W-:-:S03]  /*251c0*/  FMUL.FTZ R241, R241, R243 ;  /* 0x000000f3f1f17220 */ /* 0x000fc60000410000 */
[----:B------:R-:W-:Y:S01]  /*251d0*/  FMUL.FTZ R242, R242, R242 ;  /* 0x000000f2f2f27220 */ /* 0x000fe20000410000 */
[C---:B------:R-:W-:Y:S02]  /*251e0*/  FFMA.FTZ R239, R236.reuse, R239, R241 ;  /* 0x000000efecef7223 */ /* 0x040fe400000100f1 */
[----:B------:R-:W0:Y:S01]  /*251f0*/  MUFU.RCP R241, R238 ;  /* 0x000000ee00f17308 */ /* 0x000e220000001000 */
[----:B------:R-:W-:Y:S02]  /*25200*/  FMUL.FTZ R242, R236, R242 ;  /* 0x000000f2ecf27220 */ /* 0x000fe40000410000 */
[----:B------:R-:W1:Y:S02]  /*25210*/  SHFL.DOWN PT, R236, R237, 0x1, 0x1f ;  /* 0x08201f00edec7f89 */ /* 0x000e6400000e0000 */
[----:B------:R-:W-:Y:S01]  /*25220*/  FMUL.FTZ R242, R242, R243 ;  /* 0x000000f3f2f27220 */ /* 0x000fe20000410000 */
[----:B0-----:R-:W-:-:S06]  /*25230*/  FMUL.FTZ R239, R241, R239 ;  /* 0x000000eff1ef7220 */ /* 0x001fcc0000410000 */
[----:B------:R-:W0:Y:S01]  /*25240*/  SHFL.IDX PT, R239, R239, RZ, 0x1f ;  /* 0x00001fffefef7589 */ /* 0x000e2200000e0000 */
[----:B-1----:R-:W-:-:S04]  /*25250*/  FADD.FTZ R236, R237, R236 ;  /* 0x000000ecedec7221 */ /* 0x002fc80000010000 */
[----:B------:R-:W-:Y:S01]  /*25260*/  FFMA.FTZ R238, R241, R242, R236 ;  /* 0x000000f2f1ee7223 */ /* 0x000fe200000100ec */
[----:B------:R-:W-:Y:S01]  /*25270*/  IMAD.U32 R241, RZ, RZ, UR20 ;  /* 0x00000014fff17e24 */ /* 0x000fe2000f8e00ff */
[----:B------:R-:W1:Y:S03]  /*25280*/  @!P0 LDC.64 R236, c[0x0][0x3c0] ;  /* 0x0000f000ffec8b82 */ /* 0x000e660000000a00 */
[----:B------:R-:W3:Y:S05]  /*25290*/  SHFL.IDX PT, R243, R238, RZ, 0x1f ;  /* 0x00001fffeef37589 */ /* 0x000eea00000e0000 */
[----:B------:R-:W3:Y:S01]  /*252a0*/  LDC R242, c[0x0][0x448] ;  /* 0x00011200fff27b82 */ /* 0x000ee20000000800 */
[----:B-1----:R-:W-:-:S04]  /*252b0*/  @!P0 IMAD.WIDE R236, R241, 0x4, R236 ;  /* 0x00000004f1ec8825 */ /* 0x002fc800078e02ec */
[----:B0-----:R-:W-:Y:S01]  /*252c0*/  FMUL.FTZ R241, R239, R239 ;  /* 0x000000efeff17220 */ /* 0x001fe20000410000 */
[----:B------:R0:W-:Y:S04]  /*252d0*/  @!P0 STG.E desc[UR14][R236.64], R239 ;  /* 0x000000efec008986 */ /* 0x0001e8000c10190e */
[----:B------:R-:W-:Y:S01]  /*252e0*/  FSEL R241, R241, RZ, P1 ;  /* 0x000000fff1f17208 */ /* 0x000fe20000800000 */
[----:B---3--:R-:W-:-:S04]  /*252f0*/  FFMA.FTZ R242, R243, UR23, R242 ;  /* 0x00000017f3f27c23 */ /* 0x008fc800080100f2 */
[----:B------:R-:W-:Y:S01]  /*25300*/  FADD.FTZ R242, R242, R241 ;  /* 0x000000f1f2f27221 */ /* 0x000fe20000010000 */
[----:B------:R-:W-:-:S03]  /*25310*/  MOV R241, UR20 ;  /* 0x0000001400f17c02 */ /* 0x000fc60008000f00 */
[----:B------:R1:W3:Y:S01]  /*25320*/  MUFU.RSQ R238, R242 ;  /* 0x000000f200ee7308 */ /* 0x0002e20000001400 */
[----:B0-----:R-:W0:Y:S08]  /*25330*/  @!P0 LDC.64 R236, c[0x0][0x3c8] ;  /* 0x0000f200ffec8b82 */ /* 0x001e300000000a00 */
[----:B-1----:R-:W1:Y:S01]  /*25340*/  LDC.64 R242, c[0x0][0x428] ;  /* 0x00010a00fff27b82 */ /* 0x002e620000000a00 */
[----:B0-----:R-:W-:-:S02]  /*25350*/  @!P0 IMAD.WIDE R236, R241, 0x4, R236 ;  /* 0x00000004f1ec8825 */ /* 0x001fc400078e02ec */
[----:B------:R-:W4:Y:S04]  /*25360*/  LDL R241, [R1+0xc] ;  /* 0x00000c0001f17983 */ /* 0x000f280000100800 */
[----:B---3--:R0:W-:Y:S02]  /*25370*/  @!P0 STG.E desc[UR14][R236.64], R238 ;  /* 0x000000eeec008986 */ /* 0x0081e4000c10190e */
[----:B0-----:R-:W-:Y:S02]  /*25380*/  FSEL R236, R239, RZ, !P1 ;  /* 0x000000ffefec7208 */ /* 0x001fe40004800000 */
[----:B------:R-:W3:Y:S03]  /*25390*/  LDL R237, [R1+0x8] ;  /* 0x0000080001ed7983 */ /* 0x000ee60000100800 */
[C---:B------:R-:W-:Y:S01]  /*253a0*/  FADD.FTZ R239, -R236.reuse, R54 ;  /* 0x00000036ecef7221 */ /* 0x040fe20000010100 */
[----:B------:R-:W-:-:S03]  /*253b0*/  FADD.FTZ R55, -R236, R55 ;  /* 0x00000037ec377221 */ /* 0x000fc60000010100 */
[C---:B------:R-:W-:Y:S01]  /*253c0*/  FMUL.FTZ R239, R238.reuse, R239 ;  /* 0x000000efeeef7220 */ /* 0x040fe20000410000 */
[----:B------:R-:W-:-:S03]  /*253d0*/  FMUL.FTZ R54, R238, R55 ;  /* 0x00000037ee367220 */ /* 0x000fc60000410000 */
[----:B------:R-:W-:Y:S02]  /*253e0*/  FFMA.FTZ R55, R239, R250, R174 ;  /* 0x000000faef377223 */ /* 0x000fe400000100ae */
[----:B------:R-:W5:Y:S01]  /*253f0*/  LDL R239, [R1] ;  /* 0x0000000001ef7983 */ /* 0x000f620000100800 */
[----:B------:R-:W-:Y:S01]  /*25400*/  FFMA.FTZ R54, R54, R251, R175 ;  /* 0x000000fb36367223 */ /* 0x000fe200000100af */
[C---:B------:R-:W-:Y:S01]  /*25410*/  FADD.FTZ R52, -R236.reuse, R52 ;  /* 0x00000034ec347221 */ /* 0x040fe20000010100 */
[C---:B------:R-:W-:Y:S01]  /*25420*/  FADD.FTZ R53, -R236.reuse, R53 ;  /* 0x00000035ec357221 */ /* 0x040fe20000010100 */
[C---:B------:R-:W-:Y:S01]  /*25430*/  FADD.FTZ R58, -R236.reuse, R58 ;  /* 0x0000003aec3a7221 */ /* 0x040fe20000010100 */
[----:B------:R-:W-:Y:S01]  /*25440*/  FADD.FTZ R59, -R236, R59 ;  /* 0x0000003bec3b7221 */ /* 0x000fe20000010100 */
[----:B------:R-:W-:Y:S01]  /*25450*/  F2FP.BF16.F32.PACK_AB R55, R54, R55 ;  /* 0x000000373637723e */ /* 0x000fe200000010ff */
[C---:B------:R-:W-:Y:S01]  /*25460*/  FMUL.FTZ R54, R238.reuse, R52 ;  /* 0x00000034ee367220 */ /* 0x040fe20000410000 */
[C---:B------:R-:W-:Y:S01]  /*25470*/  FMUL.FTZ R53, R238.reuse, R53 ;  /* 0x00000035ee357220 */ /* 0x040fe20000410000 */
[C---:B------:R-:W-:Y:S01]  /*25480*/  FMUL.FTZ R58, R238.reuse, R58 ;  /* 0x0000003aee3a7220 */ /* 0x040fe20000410000 */
[----:B------:R-:W-:Y:S01]  /*25490*/  FMUL.FTZ R59, R238, R59 ;  /* 0x0000003bee3b7220 */ /* 0x000fe20000410000 */
[C---:B------:R-:W-:Y:S01]  /*254a0*/  FADD.FTZ R56, -R236.reuse, R56 ;  /* 0x00000038ec387221 */ /* 0x040fe20000010100 */
[----:B------:R-:W-:Y:S01]  /*254b0*/  FADD.FTZ R57, -R236, R57 ;  /* 0x00000039ec397221 */ /* 0x000fe20000010100 */
[----:B------:R-:W-:Y:S01]  /*254c0*/  FFMA.FTZ R54, R54, R248, R172 ;  /* 0x000000f836367223 */ /* 0x000fe200000100ac */
[----:B------:R-:W-:Y:S01]  /*254d0*/  FFMA.FTZ R53, R53, R249, R173 ;  /* 0x000000f935357223 */ /* 0x000fe200000100ad */
[C---:B------:R-:W-:Y:S01]  /*254e0*/  FMUL.FTZ R56, R238.reuse, R56 ;  /* 0x00000038ee387220 */ /* 0x040fe20000410000 */
[----:B------:R-:W-:Y:S01]  /*254f0*/  FMUL.FTZ R57, R238, R57 ;  /* 0x00000039ee397220 */ /* 0x000fe20000410000 */
[C---:B------:R-:W-:Y:S01]  /*25500*/  FADD.FTZ R47, -R236.reuse, R47 ;  /* 0x0000002fec2f7221 */ /* 0x040fe20000010100 */
[C---:B------:R-:W-:Y:S01]  /*25510*/  FADD.FTZ R49, -R236.reuse, R49 ;  /* 0x00000031ec317221 */ /* 0x040fe20000010100 */
[----:B------:R-:W-:Y:S01]  /*25520*/  F2FP.BF16.F32.PACK_AB R54, R53, R54 ;  /* 0x000000363536723e */ /* 0x000fe200000010ff */
        /* <DEDUP_REMOVED lines=9> */
[----:B------:R-:W-:Y:S01]  /*255c0*/  FMUL.FTZ R43, R238, R43 ;  /* 0x0000002bee2b7220 */ /* 0x000fe20000410000 */
        /* <DEDUP_REMOVED lines=24> */
[----:B--2---:R-:W-:Y:S01]  /*25750*/  FFMA.FTZ R57, R57, R252, R177 ;  /* 0x000000fc39397223 */ /* 0x004fe200000100b1 */
[C---:B------:R-:W-:Y:S01]  /*25760*/  FADD.FTZ R14, -R236.reuse, R14 ;  /* 0x0000000eec0e7221 */ /* 0x040fe20000010100 */
[C---:B------:R-:W-:Y:S01]  /*25770*/  FADD.FTZ R40, -R236.reuse, R40 ;  /* 0x00000028ec287221 */ /* 0x040fe20000010100 */
[C---:B------:R-:W-:Y:S01]  /*25780*/  FADD.FTZ R41, -R236.reuse, R41 ;  /* 0x00000029ec297221 */ /* 0x040fe20000010100 */
[----:B------:R-:W-:Y:S01]  /*25790*/  FADD.FTZ R15, -R236, R15 ;  /* 0x0000000fec0f7221 */ /* 0x000fe20000010100 */
[C---:B------:R-:W-:Y:S01]  /*257a0*/  FMUL.FTZ R28, R238.reuse, R28 ;  /* 0x0000001cee1c7220 */ /* 0x040fe20000410000 */
[----:B------:R-:W-:Y:S01]  /*257b0*/  FMUL.FTZ R29, R238, R29 ;  /* 0x0000001dee1d7220 */ /* 0x000fe20000410000 */
[----:B------:R-:W-:Y:S01]  /*257c0*/  FADD.FTZ R10, -R236, R10 ;  /* 0x0000000aec0a7221 */ /* 0x000fe20000010100 */
        /* <DEDUP_REMOVED lines=8> */
[C---:B------:R-:W-:Y:S01]  /*25850*/  FMUL.FTZ R36, R238.reuse, R36 ;  /* 0x00000024ee247220 */ /* 0x040fe20000410000 */
[C---:B------:R-:W-:Y:S01]  /*25860*/  FMUL.FTZ R37, R238.reuse, R37 ;  /* 0x00000025ee257220 */ /* 0x040fe20000410000 */
[----:B------:R-:W-:Y:S01]  /*25870*/  FMUL.FTZ R33, R238, R33 ;  /* 0x00000021ee217220 */ /* 0x000fe20000410000 */
[C---:B------:R-:W-:Y:S01]  /*25880*/  FADD.FTZ R16, -R236.reuse, R16 ;  /* 0x00000010ec107221 */ /* 0x040fe20000010100 */
[C---:B------:R-:W-:Y:S01]  /*25890*/  FADD.FTZ R17, -R236.reuse, R17 ;  /* 0x00000011ec117221 */ /* 0x040fe20000010100 */
[----:B------:R-:W-:Y:S01]  /*258a0*/  FADD.FTZ R8, -R236, R8 ;  /* 0x00000008ec087221 */ /* 0x000fe20000010100 */
        /* <DEDUP_REMOVED lines=10> */
[----:B------:R-:W-:Y:S01]  /*25950*/  FMUL.FTZ R17, R238, R17 ;  /* 0x00000011ee117220 */ /* 0x000fe20000410000 */
[----:B------:R-:W-:Y:S01]  /*25960*/  FFMA.FTZ R41, R41, R217, R161 ;  /* 0x000000d929297223 */ /* 0x000fe200000100a1 */
[----:B------:R-:W-:Y:S01]  /*25970*/  UIADD3 UR20, UPT, UPT, UR20, UR6, URZ ;  /* 0x0000000614147290 */ /* 0x000fe2000fffe0ff */
[----:B------:R-:W-:Y:S01]  /*25980*/  FFMA.FTZ R16, R16, R192, R136 ;  /* 0x000000c010107223 */ /* 0x000fe20000010088 */
[----:B------:R-:W-:Y:S01]  /*25990*/  FFMA.FTZ R17, R17, R193, R137 ;  /* 0x000000c111117223 */ /* 0x000fe20000010089 */
[----:B------:R-:W-:-:S02]  /*259a0*/  UPLOP3.LUT UP1, UPT, UPT, UPT, UP1, 0x40, 0x4 ;  /* 0x000000000004789c */ /* 0x000fc40003f2e810 */
[----:B------:R-:W-:Y:S01]  /*259b0*/  UISETP.GE.AND UP2, UPT, UR20, UR7, UPT ;  /* 0x000000071400728c */ /* 0x000fe2000bf46270 */
[----:B----4-:R-:W-:Y:S01]  /*259c0*/  FFMA.FTZ R59, R59, R241, R179 ;  /* 0x000000f13b3b7223 */ /* 0x010fe200000100b3 */
[----:B---3--:R-:W-:-:S05]  /*259d0*/  FFMA.FTZ R58, R58, R237, R178 ;  /* 0x000000ed3a3a7223 */ /* 0x008fca00000100b2 */
[----:B------:R-:W-:Y:S01]  /*259e0*/  F2FP.BF16.F32.PACK_AB R53, R59, R58 ;  /* 0x0000003a3b35723e */ /* 0x000fe200000010ff */
[----:B------:R-:W-:Y:S01]  /*259f0*/  FADD.FTZ R59, -R236, R46 ;  /* 0x0000002eec3b7221 */ /* 0x000fe20000010100 */
[C---:B------:R-:W-:Y:S01]  /*25a00*/  FMUL.FTZ R46, R238.reuse, R47 ;  /* 0x0000002fee2e7220 */ /* 0x040fe20000410000 */
[----:B------:R-:W-:Y:S01]  /*25a10*/  FMUL.FTZ R58, R238, R10 ;  /* 0x0000000aee3a7220 */ /* 0x000fe20000410000 */
[----:B------:R-:W-:Y:S01]  /*25a20*/  FFMA.FTZ R10, R36, R212, R156 ;  /* 0x000000d4240a7223 */ /* 0x000fe2000001009c */
[----:B------:R-:W-:Y:S01]  /*25a30*/  FMUL.FTZ R59, R238, R59 ;  /* 0x0000003bee3b7220 */ /* 0x000fe20000410000 */
[----:B------:R-:W-:Y:S01]  /*25a40*/  FFMA.FTZ R46, R46, R223, R167 ;  /* 0x000000df2e2e7223 */ /* 0x000fe200000100a7 */
[----:B-----5:R-:W-:Y:S02]  /*25a50*/  FFMA.FTZ R52, R56, R239, R176 ;  /* 0x000000ef38347223 */ /* 0x020fe400000100b0 */
[----:B------:R-:W-:Y:S01]  /*25a60*/  FFMA.FTZ R47, R59, R222, R166 ;  /* 0x000000de3b2f7223 */ /* 0x000fe200000100a6 */
[----:B------:R-:W-:Y:S01]  /*25a70*/  FADD.FTZ R59, -R236, R48 ;  /* 0x00000030ec3b7221 */ /* 0x000fe20000010100 */
[C---:B------:R-:W-:Y:S01]  /*25a80*/  FMUL.FTZ R48, R238.reuse, R51 ;  /* 0x00000033ee307220 */ /* 0x040fe20000410000 */
[----:B------:R-:W-:Y:S01]  /*25a90*/  FMUL.FTZ R51, R238, R19 ;  /* 0x00000013ee337220 */ /* 0x000fe20000410000 */
[----:B------:R-:W-:Y:S01]  /*25aa0*/  F2FP.BF16.F32.PACK_AB R52, R57, R52 ;  /* 0x000000343934723e */ /* 0x000fe200000010ff */
[----:B-1----:R-:W-:-:S04]  /*25ab0*/  IMAD.WIDE.U32 R56, R233, 0x10, R242 ;  /* 0x00000010e9387825 */ /* 0x002fc800078e00f2 */
[----:B------:R-:W-:Y:S01]  /*25ac0*/  FADD.FTZ R233, -R236, R50 ;  /* 0x00000032ece97221 */ /* 0x000fe20000010100 */
[----:B------:R-:W-:Y:S01]  /*25ad0*/  F2FP.BF16.F32.PACK_AB R47, R46, R47 ;  /* 0x0000002f2e2f723e */ /* 0x000fe200000010ff */
[C---:B------:R-:W-:Y:S01]  /*25ae0*/  FMUL.FTZ R59, R238.reuse, R59 ;  /* 0x0000003bee3b7220 */ /* 0x040fe20000410000 */
[C---:B------:R-:W-:Y:S01]  /*25af0*/  FMUL.FTZ R46, R238.reuse, R49 ;  /* 0x00000031ee2e7220 */ /* 0x040fe20000410000 */
[----:B------:R0:W-:Y:S01]  /*25b00*/  STG.E.128 desc[UR14][R56.64], R52 ;  /* 0x0000003438007986 */ /* 0x0001e2000c101d0e */
[C---:B------:R-:W-:Y:S01]  /*25b10*/  FMUL.FTZ R233, R238.reuse, R233 ;  /* 0x000000e9eee97220 */ /* 0x040fe20000410000 */
[----:B------:R-:W-:Y:S01]  /*25b20*/  FMUL.FTZ R50, R238, R45 ;  /* 0x0000002dee327220 */ /* 0x000fe20000410000 */
[----:B------:R-:W-:Y:S01]  /*25b30*/  FFMA.FTZ R48, R48, R247, R171 ;  /* 0x000000f730307223 */ /* 0x000fe200000100ab */
[----:B------:R-:W-:Y:S01]  /*25b40*/  FFMA.FTZ R49, R46, R245, R169 ;  /* 0x000000f52e317223 */ /* 0x000fe200000100a9 */
[----:B------:R-:W-:Y:S01]  /*25b50*/  FFMA.FTZ R45, R233, R246, R170 ;  /* 0x000000f6e92d7223 */ /* 0x000fe200000100aa */
[----:B------:R-:W-:Y:S01]  /*25b60*/  FFMA.FTZ R50, R50, R221, R165 ;  /* 0x000000dd32327223 */ /* 0x000fe200000100a5 */
[----:B------:R-:W-:-:S03]  /*25b70*/  F2FP.BF16.F32.PACK_AB R10, R37, R10 ;  /* 0x0000000a250a723e */ /* 0x000fc600000010ff */
[----:B------:R-:W-:Y:S01]  /*25b80*/  F2FP.BF16.F32.PACK_AB R45, R48, R45 ;  /* 0x0000002d302d723e */ /* 0x000fe200000010ff */
[----:B0-----:R-:W-:Y:S01]  /*25b90*/  FADD.FTZ R53, -R236, R44 ;  /* 0x0000002cec357221 */ /* 0x001fe20000010100 */
[----:B------:R-:W-:Y:S01]  /*25ba0*/  FFMA.FTZ R44, R59, R244, R168 ;  /* 0x000000f43b2c7223 */ /* 0x000fe200000100a8 */
[----:B------:R-:W-:Y:S01]  /*25bb0*/  FMUL.FTZ R54, R238, R9 ;  /* 0x00000009ee367220 */ /* 0x000fe20000410000 */
[----:B------:R-:W-:Y:S01]  /*25bc0*/  FFMA.FTZ R9, R42, R218, R162 ;  /* 0x000000da2a097223 */ /* 0x000fe200000100a2 */
[C---:B------:R-:W-:Y:S01]  /*25bd0*/  FMUL.FTZ R53, R238.reuse, R53 ;  /* 0x00000035ee357220 */ /* 0x040fe20000410000 */
[----:B------:R-:W-:Y:S01]  /*25be0*/  FMUL.FTZ R55, R238, R12 ;  /* 0x0000000cee377220 */ /* 0x000fe20000410000 */
[----:B------:R-:W-:Y:S01]  /*25bf0*/  F2FP.BF16.F32.PACK_AB R44, R49, R44 ;  /* 0x0000002c312c723e */ /* 0x000fe200000010ff */
[----:B------:R-:W-:-:S04]  /*25c00*/  IMAD.WIDE.U32 R48, R240, 0x10, R242 ;  /* 0x00000010f0307825 */ /* 0x000fc800078e00f2 */
[----:B------:R-:W-:Y:S01]  /*25c10*/  FFMA.FTZ R53, R53, R220, R164 ;  /* 0x000000dc35357223 */ /* 0x000fe200000100a4 */
[----:B------:R-:W-:Y:S01]  /*25c20*/  FMUL.FTZ R57, R238, R13 ;  /* 0x0000000dee397220 */ /* 0x000fe20000410000 */
[----:B------:R-:W-:Y:S01]  /*25c30*/  FFMA.FTZ R12, R39, R215, R159 ;  /* 0x000000d7270c7223 */ /* 0x000fe2000001009f */
[----:B------:R-:W-:Y:S01]  /*25c40*/  FFMA.FTZ R13, R34, R210, R154 ;  /* 0x000000d2220d7223 */ /* 0x000fe2000001009a */
[----:B------:R-:W-:Y:S01]  /*25c50*/  FMUL.FTZ R59, R238, R14 ;  /* 0x0000000eee3b7220 */ /* 0x000fe20000410000 */
[----:B------:R-:W-:Y:S01]  /*25c60*/  F2FP.BF16.F32.PACK_AB R46, R50, R53 ;  /* 0x00000035322e723e */ /* 0x000fe200000010ff */
[----:B------:R-:W-:Y:S01]  /*25c70*/  FMUL.FTZ R50, R238, R21 ;  /* 0x00000015ee327220 */ /* 0x000fe20000410000 */
[----:B------:R-:W-:Y:S01]  /*25c80*/  FFMA.FTZ R14, R28, R204, R148 ;  /* 0x000000cc1c0e7223 */ /* 0x000fe20000010094 */
[C---:B------:R-:W-:Y:S01]  /*25c90*/  FMUL.FTZ R52, R238.reuse, R22 ;  /* 0x00000016ee347220 */ /* 0x040fe20000410000 */
[C---:B------:R-:W-:Y:S01]  /*25ca0*/  FMUL.FTZ R56, R238.reuse, R23 ;  /* 0x00000017ee387220 */ /* 0x040fe20000410000 */
[----:B------:R0:W-:Y:S01]  /*25cb0*/  STG.E.128 desc[UR14][R48.64], R44 ;  /* 0x0000002c30007986 */ /* 0x0001e2000c101d0e */
[----:B------:R-:W-:Y:S01]  /*25cc0*/  FFMA.FTZ R55, R55, R188, R132 ;  /* 0x000000bc37377223 */ /* 0x000fe20000010084 */
        /* <DEDUP_REMOVED lines=9> */
[----:B------:R-:W-:Y:S01]  /*25d60*/  IMAD.WIDE.U32 R22, R3, 0x10, R242 ;  /* 0x0000001003167825 */ /* 0x000fe200078e00f2 */
[----:B------:R-:W-:-:S03]  /*25d70*/  F2FP.BF16.F32.PACK_AB R24, R17, R16 ;  /* 0x000000101118723e */ /* 0x000fc600000010ff */
[----:B------:R-:W-:-:S04]  /*25d80*/  IMAD.WIDE.U32 R2, R2, 0x10, R242 ;  /* 0x0000001002027825 */ /* 0x000fc800078e00f2 */
[C---:B0-----:R-:W-:Y:S01]  /*25d90*/  FMUL.FTZ R48, R238.reuse, R31 ;  /* 0x0000001fee307220 */ /* 0x041fe20000410000 */
[----:B------:R-:W-:Y:S01]  /*25da0*/  FMUL.FTZ R31, R238, R20 ;  /* 0x00000014ee1f7220 */ /* 0x000fe20000410000 */
[----:B------:R-:W-:-:S04]  /*25db0*/  IMAD.WIDE.U32 R20, R4, 0x10, R242 ;  /* 0x0000001004147825 */ /* 0x000fc800078e00f2 */
[----:B------:R-:W-:Y:S01]  /*25dc0*/  FFMA.FTZ R4, R43, R219, R163 ;  /* 0x000000db2b047223 */ /* 0x000fe200000100a3 */
[----:B------:R-:W-:Y:S01]  /*25dd0*/  FADD.FTZ R44, -R236, R224 ;  /* 0x000000e0ec2c7221 */ /* 0x000fe20000010100 */
[----:B------:R-:W-:Y:S01]  /*25de0*/  FMUL.FTZ R224, R238, R11 ;  /* 0x0000000beee07220 */ /* 0x000fe20000410000 */
[----:B------:R-:W-:Y:S01]  /*25df0*/  FFMA.FTZ R11, R38, R214, R158 ;  /* 0x000000d6260b7223 */ /* 0x000fe2000001009e */
[----:B------:R-:W-:Y:S01]  /*25e00*/  FMUL.FTZ R49, R238, R18 ;  /* 0x00000012ee317220 */ /* 0x000fe20000410000 */
[----:B------:R-:W-:Y:S01]  /*25e10*/  F2FP.BF16.F32.PACK_AB R9, R4, R9 ;  /* 0x000000090409723e */ /* 0x000fe200000010ff */
[----:B------:R-:W-:Y:S01]  /*25e20*/  FFMA.FTZ R4, R35, R211, R155 ;  /* 0x000000d323047223 */ /* 0x000fe2000001009b */
[C---:B------:R-:W-:Y:S01]  /*25e30*/  FADD.FTZ R46, -R236.reuse, R226 ;  /* 0x000000e2ec2e7221 */ /* 0x040fe20000010100 */
[C---:B------:R-:W-:Y:S01]  /*25e40*/  FADD.FTZ R45, -R236.reuse, R225 ;  /* 0x000000e1ec2d7221 */ /* 0x040fe20000010100 */
[----:B------:R-:W-:Y:S01]  /*25e50*/  FADD.FTZ R47, -R236, R227 ;  /* 0x000000e3ec2f7221 */ /* 0x000fe20000010100 */
[----:B------:R-:W-:Y:S01]  /*25e60*/  FMUL.FTZ R226, R238, R15 ;  /* 0x0000000feee27220 */ /* 0x000fe20000410000 */
        /* <DEDUP_REMOVED lines=30> */
[----:B------:R-:W-:Y:S01]  /*26050*/  IMAD.WIDE.U32 R44, R234, 0x10, R242 ;  /* 0x00000010ea2c7825 */ /* 0x000fe200078e00f2 */
[----:B------:R-:W-:Y:S01]  /*26060*/  F2FP.BF16.F32.PACK_AB R27, R226, R59 ;  /* 0x0000003be21b723e */ /* 0x000fe200000010ff */
[----:B------:R0:W-:Y:S01]  /*26070*/  STG.E.128 desc[UR14][R18.64], R8 ;  /* 0x0000000812007986 */ /* 0x0001e2000c101d0e */
[----:B------:R-:W-:Y:S02]  /*26080*/  F2FP.BF16.F32.PACK_AB R35, R4, R35 ;  /* 0x000000230423723e */ /* 0x000fe400000010ff */
[----:B------:R-:W-:Y:S01]  /*26090*/  F2FP.BF16.F32.PACK_AB R34, R227, R34 ;  /* 0x00000022e322723e */ /* 0x000fe200000010ff */
[----:B------:R0:W-:Y:S01]  /*260a0*/  STG.E.128 desc[UR14][R20.64], R12 ;  /* 0x0000000c14007986 */ /* 0x0001e2000c101d0e */
[----:B------:R-:W-:Y:S02]  /*260b0*/  F2FP.BF16.F32.PACK_AB R33, R224, R33 ;  /* 0x00000021e021723e */ /* 0x000fe400000010ff */
[----:B------:R-:W-:Y:S01]  /*260c0*/  F2FP.BF16.F32.PACK_AB R32, R37, R32 ;  /* 0x000000202520723e */ /* 0x000fe200000010ff */
[----:B------:R0:W-:Y:S04]  /*260d0*/  STG.E.128 desc[UR14][R22.64], R28 ;  /* 0x0000001c16007986 */ /* 0x0001e8000c101d0e */
[----:B------:R0:W-:Y:S04]  /*260e0*/  STG.E.128 desc[UR14][R2.64], R24 ;  /* 0x0000001802007986 */ /* 0x0001e8000c101d0e */
[----:B------:R0:W-:Y:S01]  /*260f0*/  STG.E.128 desc[UR14][R44.64], R32 ;  /* 0x000000202c007986 */ /* 0x0001e2000c101d0e */
[----:B------:R-:W-:Y:S05]  /*26100*/  BRA.U !UP2, `(.L_x_22046) ;  /* 0xfffffdad0a907547 */ /* 0x000fea000b83ffff */
[----:B------:R-:W-:Y:S05]  /*26110*/  EXIT ;  /* 0x000000000000794d */ /* 0x000fea0003800000 */
.L_x_22047:
        /* <DEDUP_REMOVED lines=14> */
.L_x_42368:


//--------------------- .text._ZN10layer_norm13ln_fwd_kernelINS_13Kernel_traitsIf13__nv_bfloat16fS2_fjLj7168ELj1ELj1ELj4ELj16ENS_18Kernel_traits_baseILj7168EfS2_fS2_fjLj128EEEEELb1ELb1ELb1ELb0EEEvNS_9FwdParamsE --------------------------
	.section	.text._ZN10layer_norm13ln_fwd_kernelINS_13Kernel_traitsIf13__nv_bfloat16fS2_fjLj7168ELj1ELj1ELj4ELj16ENS_18Kernel_traits_baseILj7168EfS2_fS2_fjLj128EEEEELb1ELb1ELb1ELb0EEEvNS_9FwdParamsE,"ax",@progbits
	.align	128
        .global         _ZN10layer_norm13ln_fwd_kernelINS_13Kernel_traitsIf13__nv_bfloat16fS2_fjLj7168ELj1ELj1ELj4ELj16ENS_18Kernel_traits_baseILj7168EfS2_fS2_fjLj128EEEEELb1ELb1ELb1ELb0EEEvNS_9FwdParamsE
        .type           _ZN10layer_norm13ln_fwd_kernelINS_13Kernel_traitsIf13__nv_bfloat16fS2_fjLj7168ELj1ELj1ELj4ELj16ENS_18Kernel_traits_baseILj7168EfS2_fS2_fjLj128EEEEELb1ELb1ELb1ELb0EEEvNS_9FwdParamsE,@function
        .size           _ZN10layer_norm13ln_fwd_kernelINS_13Kernel_traitsIf13__nv_bfloat16fS2_fjLj7168ELj1ELj1ELj4ELj16ENS_18Kernel_traits_baseILj7168EfS2_fS2_fjLj128EEEEELb1ELb1ELb1ELb0EEEvNS_9FwdParamsE,(.L_x_42369 - _ZN10layer_norm13ln_fwd_kernelINS_13Kernel_traitsIf13__nv_bfloat16fS2_fjLj7168ELj1ELj1ELj4ELj16ENS_18Kernel_traits_baseILj7168EfS2_fS2_fjLj128EEEEELb1ELb1ELb1ELb0EEEvNS_9FwdParamsE)
        .other          _ZN10layer_norm13ln_fwd_kernelINS_13Kernel_traitsIf13__nv_bfloat16fS2_fjLj7168ELj1ELj1ELj4ELj16ENS_18Kernel_traits_baseILj7168EfS2_fS2_fjLj128EEEEELb1ELb1ELb1ELb0EEEvNS_9FwdParamsE,@"STO_CUDA_ENTRY STV_DEFAULT"
_ZN10layer_norm13ln_fwd_kernelINS_13Kernel_traitsIf13__nv_bfloat16fS2_fjLj7168ELj1ELj1ELj4ELj16ENS_18Kernel_traits_baseILj7168EfS2_fS2_fjLj128EEEEELb1ELb1ELb1ELb0EEEvNS_9FwdParamsE:
.text._ZN10layer_norm13ln_fwd_kernelINS_13Kernel_traitsIf13__nv_bfloat16fS2_fjLj7168ELj1ELj1ELj4ELj16ENS_18Kernel_traits_baseILj7168EfS2_fS2_fjLj128EEEEELb1ELb1ELb1ELb0EEEvNS_9FwdParamsE:
        /* <DEDUP_REMOVED lines=82> */
[----:B------:R-:W-:-:S03]  /*0520*/  ISETP.GE.U32.AND P4, PT, R2, 0x300, PT ;  /* 0x000003000200780c */ /* 0x000fc60003f86070 */
[----:B------:R-:W5:Y:S03]  /*0530*/  @P1 LDG.E.128 R248, desc[UR12][R124.64+0x10] ;  /* 0x0000100c7cf81981 */ /* 0x000f66000c1e1d00 */
[----:B0-----:R-:W0:Y:S01]  /*0540*/  @P3 LDC.64 R120, c[0x0][0x3e8] ;  /* 0x0000fa00ff783b82 */ /* 0x001e220000000a00 */
[----:B--2---:R-:W2:Y:S04]  /*0550*/  @P0 LDG.E.128 R132, desc[UR12][R10.64+0x10] ;  /* 0x0000100c0a840981 */ /* 0x004ea8000c1e1d00 */
[----:B---3--:R3:W2:Y:S04]  /*0560*/  @P0 LDG.E.128 R140, desc[UR12][R10.64] ;  /* 0x0000000c0a8c0981 */ /* 0x0086a8000c1e1d00 */
[----:B----4-:R-:W4:Y:S01]  /*0570*/  @P1 LDG.E.128 R136, desc[UR12][R124.64] ;  /* 0x0000000c7c881981 */ /* 0x010f22000c1e1d00 */
[----:B---3--:R-:W3:Y:S01]  /*0580*/  @P3 LDC.64 R10, c[0x0][0x3d0] ;  /* 0x0000f400ff0a3b82 */ /* 0x008ee20000000a00 */
[----:B------:R-:W-:-:S04]  /*0590*/  @P1 IMAD.WIDE.U32 R126, R9, 0x20, R126 ;  /* 0x00000020097e1825 */ /* 0x000fc800078e007e */
[C---:B-1----:R-:W-:Y:S01]  /*05a0*/  @P1 IMAD.WIDE.U32 R128, R9.reuse, 0x20, R128 ;  /* 0x0000002009801825 */ /* 0x042fe200078e0080 */
[----:B------:R-:W5:Y:S04]  /*05b0*/  @P1 LD.E.128 R28, desc[UR12][R126.64] ;  /* 0x0000000c7e1c1980 */ /* 0x000f68000c101d00 */
[----:B------:R1:W5:Y:S04]  /*05c0*/  @P1 LD.E.128 R32, desc[UR12][R126.64+0x10] ;  /* 0x0000100c7e201980 */ /* 0x000368000c101d00 */
[----:B------:R-:W5:Y:S04]  /*05d0*/  @P1 LDG.E.128 R36, desc[UR12][R128.64] ;  /* 0x0000000c80241981 */ /* 0x000f68000c1e1d00 */
[----:B------:R0:W5:Y:S01]  /*05e0*/  @P1 LDG.E.128 R40, desc[UR12][R128.64+0x10] ;  /* 0x0000100c80281981 */ /* 0x000162000c1e1d00 */
[----:B-1----:R-:W1:Y:S01]  /*05f0*/  @P4 LDC.64 R126, c[0x0][0x438] ;  /* 0x00010e00ff7e4b82 */ /* 0x002e620000000a00 */
[----:B------:R-:W-:-:S07]  /*0600*/  @P1 VIADD R9, R9, 0x80 ;  /* 0x0000008009091836 */ /* 0x000fce0000000000 */
        /* <DEDUP_REMOVED lines=11> */
[----:B---3--:R-:W3:Y:S01]  /*06c0*/  @P2 LDC.64 R134, c[0x0][0x3e8] ;  /* 0x0000fa00ff862b82 */ /* 0x008ee20000000a00 */
[----:B------:R1:W-:Y:S07]  /*06d0*/  @P1 STL.64 [R1+0x8], R138 ;  /* 0x0000088a01001387 */ /* 0x0003ee0000100a00 */
[----:B----4-:R-:W4:Y:S08]  /*06e0*/  @P3 LDC.64 R136, c[0x0][0x438] ;  /* 0x00010e00ff883b82 */ /* 0x010f300000000a00 */
[----:B------:R-:W0:Y:S08]  /*06f0*/  @P0 LDC.64 R122, c[0x0][0x3d0] ;  /* 0x0000f400ff7a0b82 */ /* 0x000e300000000a00 */
[----:B------:R-:W0:Y:S08]  /*0700*/  @P0 LDC.64 R124, c[0x0][0x438] ;  /* 0x00010e00ff7c0b82 */ /* 0x000e300000000a00 */
[----:B-1----:R-:W1:Y:S08]  /*0710*/  @P0 LDC.64 R138, c[0x0][0x3e8] ;  /* 0x0000fa00ff8a0b82 */ /* 0x002e700000000a00 */
[----:B------:R-:W1:Y:S01]  /*0720*/  @P4 LDC.64 R140, c[0x0][0x3d0] ;  /* 0x0000f400ff8c4b82 */ /* 0x000e620000000a00 */
[----:B--2---:R-:W-:-:S04]  /*0730*/  @P2 IMAD.WIDE.U32 R132, R9, 0x20, R132 ;  /* 0x0000002009842825 */ /* 0x004fc800078e0084 */
[C---:B---3--:R-:W-:Y:S01]  /*0740*/  @P2 IMAD.WIDE.U32 R134, R9.reuse, 0x20, R134 ;  /* 0x0000002009862825 */ /* 0x048fe200078e0086 */
        /* <DEDUP_REMOVED lines=8> */
[----:B------:R-:W-:Y:S01]  /*07d0*/  @P3 IADD3 R9, PT, PT, R9, 0x80, RZ ;  /* 0x0000008009093810 */ /* 0x000fe20007ffe0ff */
[----:B------:R2:W5:Y:S04]  /*07e0*/  @P3 LDG.E.128 R236, desc[UR12][R10.64] ;  /* 0x0000000c0aec3981 */ /* 0x000568000c1e1d00 */
[C---:B0-----:R-:W-:Y:S01]  /*07f0*/  @P0 IMAD.WIDE.U32 R122, R9.reuse, 0x20, R122 ;  /* 0x00000020097a0825 */ /* 0x041fe200078e007a */
[----:B------:R2:W5:Y:S03]  /*0800*/  @P3 LDG.E.128 R232, desc[UR12][R10.64+0x10] ;  /* 0x0000100c0ae83981 */ /* 0x000566000c1e1d00 */
[C---:B------:R-:W-:Y:S01]  /*0810*/  @P0 IMAD.WIDE.U32 R124, R9.reuse, 0x20, R124 ;  /* 0x00000020097c0825 */ /* 0x040fe200078e007c */
[----:B------:R2:W5:Y:S03]  /*0820*/  @P3 LD.E.128 R60, desc[UR12][R136.64] ;  /* 0x0000000c883c3980 */ /* 0x000566000c101d00 */
[C---:B-1----:R-:W-:Y:S01]  /*0830*/  @P0 IMAD.WIDE.U32 R138, R9.reuse, 0x20, R138 ;  /* 0x00000020098a0825 */ /* 0x042fe200078e008a */
[----:B------:R2:W5:Y:S03]  /*0840*/  @P3 LD.E.128 R64, desc[UR12][R136.64+0x10] ;  /* 0x0000100c88403980 */ /* 0x000566000c101d00 */
[----:B------:R-:W-:Y:S01]  /*0850*/  @P0 VIADD R9, R9, 0x80 ;  /* 0x0000008009090836 */ /* 0x000fe20000000000 */
[----:B------:R2:W5:Y:S03]  /*0860*/  @P3 LDG.E.128 R68, desc[UR12][R120.64] ;  /* 0x0000000c78443981 */ /* 0x000566000c1e1d00 */
[C---:B------:R-:W-:Y:S01]  /*0870*/  @P4 IMAD.WIDE.U32 R140, R9.reuse, 0x20, R140 ;  /* 0x00000020098c4825 */ /* 0x040fe200078e008c */
        /* <DEDUP_REMOVED lines=31> */
.L_x_22049:
[----:B------:R-:W2:Y:S04]  /*0a70*/  LDL R152, [R1+0x20] ;  /* 0x0000200001987983 */ /* 0x000ea80000100800 */
[----:B------:R-:W2:Y:S04]  /*0a80*/  LDL R153, [R1+0x24] ;  /* 0x0000240001997983 */ /* 0x000ea80000100800 */
[----:B------:R-:W2:Y:S04]  /*0a90*/  LDL R154, [R1+0x28] ;  /* 0x00002800019a7983 */ /* 0x000ea80000100800 */
[----:B------:R-:W2:Y:S04]  /*0aa0*/  LDL R155, [R1+0x2c] ;  /* 0x00002c00019b7983 */ /* 0x000ea80000100800 */
[----:B------:R-:W3:Y:S04]  /*0ab0*/  LDL R148, [R1+0x10] ;  /* 0x0000100001947983 */ /* 0x000ee80000100800 */
[----:B------:R-:W3:Y:S04]  /*0ac0*/  LDL R149, [R1+0x14] ;  /* 0x0000140001957983 */ /* 0x000ee80000100800 */
[----:B------:R-:W3:Y:S04]  /*0ad0*/  LDL R150, [R1+0x18] ;  /* 0x0000180001967983 */ /* 0x000ee80000100800 */
[----:B------:R-:W3:Y:S04]  /*0ae0*/  LDL R151, [R1+0x1c] ;  /* 0x00001c0001977983 */ /* 0x000ee80000100800 */
[----:B------:R-:W4:Y:S04]  /*0af0*/  LDL R144, [R1] ;  /* 0x0000000001907983 */ /* 0x000f280000100800 */
[----:B------:R-:W4:Y:S04]  /*0b00*/  LDL R145, [R1+0x4] ;  /* 0x0000040001917983 */ /* 0x000f280000100800 */
[----:B------:R-:W4:Y:S04]  /*0b10*/  LDL R146, [R1+0x8] ;  /* 0x0000080001927983 */ /* 0x000f280000100800 */
[----:B------:R-:W4:Y:S01]  /*0b20*/  LDL R147, [R1+0xc] ;  /* 0x00000c0001937983 */ /* 0x000f220000100800 */
[----:B------:R-:W-:-:S02]  /*0b30*/  ISETP.GE.U32.AND P0, PT, R2, 0x80, PT ;  /* 0x000000800200780c */ /* 0x000fc40003f06070 */
[C---:B------:R-:W-:Y:S02]  /*0b40*/  ISETP.GE.U32.AND P1, PT, R2.reuse, 0x100, PT ;  /* 0x000001000200780c */ /* 0x040fe40003f26070 */
[C---:B------:R-:W-:Y:S02]  /*0b50*/  ISETP.GE.U32.AND P2, PT, R2.reuse, 0x180, PT ;  /* 0x000001800200780c */ /* 0x040fe40003f46070 */
[----:B------:R-:W-:-:S07]  /*0b60*/  ISETP.GE.U32.AND P3, PT, R2, 0x200, PT ;  /* 0x000002000200780c */ /* 0x000fce0003f66070 */
[----:B------:R-:W0:Y:S08]  /*0b70*/  @P0 LDC.64 R10, c[0x0][0x3d0] ;  /* 0x0000f400ff0a0b82 */ /* 0x000e300000000a00 */
[----:B------:R-:W1:Y:S01]  /*0b80*/  @P0 LDC.64 R12, c[0x0][0x3e8] ;  /* 0x0000fa00ff0c0b82 */ /* 0x000e620000000a00 */
[----:B------:R-:W-:-:S07]  /*0b90*/  ISETP.GE.U32.AND P4, PT, R2, 0x280, PT ;  /* 0x000002800200780c */ /* 0x000fce0003f86070 */
[----:B------:R-:W1:Y:S08]  /*0ba0*/  @P1 LDC.64 R18, c[0x0][0x3d0] ;  /* 0x0000f400ff121b82 */ /* 0x000e700000000a00 */
[----:B------:R-:W1:Y:S01]  /*0bb0*/  @P1 LDC.64 R28, c[0x0][0x3e8] ;  /* 0x0000fa00ff1c1b82 */ /* 0x000e620000000a00 */
[----:B------:R-:W-:-:S07]  /*0bc0*/  ISETP.GE.U32.AND P5, PT, R2, 0x300, PT ;  /* 0x000003000200780c */ /* 0x000fce0003fa6070 */
[----:B------:R-:W1:Y:S08]  /*0bd0*/  @P2 LDC.64 R30, c[0x0][0x3d0] ;  /* 0x0000f400ff1e2b82 */ /* 0x000e700000000a00 */
[----:B------:R-:W1:Y:S01]  /*0be0*/  @P2 LDC.64 R32, c[0x0][0x3e8] ;  /* 0x0000fa00ff202b82 */ /* 0x000e620000000a00 */
[----:B------:R-:W-:Y:S01]  /*0bf0*/  ISETP.GE.U32.AND P6, PT, R2, 0x380, PT ;  /* 0x000003800200780c */ /* 0x000fe20003fc6070 */
[----:B0-----:R-:W-:-:S06]  /*0c00*/  @P0 IMAD.WIDE.U32 R14, R9, 0x20, R10 ;  /* 0x00000020090e0825 */ /* 0x001fcc00078e000a */
[----:B------:R-:W0:Y:S01]  /*0c10*/  @P3 LDC.64 R34, c[0x0][0x3d0] ;  /* 0x0000f400ff223b82 */ /* 0x000e220000000a00 */
[----:B-1----:R-:W-:-:S07]  /*0c20*/  @P0 IMAD.WIDE.U32 R16, R9, 0x20, R12 ;  /* 0x0000002009100825 */ /* 0x002fce00078e000c */
[----:B------:R-:W1:Y:S01]  /*0c30*/  @P3 LDC.64 R44, c[0x0][0x3e8] ;  /* 0x0000fa00ff2c3b82 */ /* 0x000e620000000a00 */
[----:B------:R-:W-:Y:S01]  /*0c40*/  @P0 LOP3.LUT R9, R9, 0x80, RZ, 0xfc, !PT ;  /* 0x0000008009090812 */ /* 0x000fe200078efcff */
[----:B------:R-:W5:Y:S06]  /*0c50*/  @P0 LDG.E.128 R20, desc[UR12][R16.64] ;  /* 0x0000000c10140981 */ /* 0x000f6c000c1e1d00 */
[----:B------:R-:W1:Y:S08]  /*0c60*/  @P4 LDC.64 R10, c[0x0][0x3d0] ;  /* 0x0000f400ff0a4b82 */ /* 0x000e700000000a00 */
[----:B------:R-:W1:Y:S01]  /*0c70*/  @P4 LDC.64 R12, c[0x0][0x3e8] ;  /* 0x0000fa00ff0c4b82 */ /* 0x000e620000000a00 */
[C---:B------:R-:W-:Y:S01]  /*0c80*/  @P1 IMAD.WIDE.U32 R18, R9.reuse, 0x20, R18 ;  /* 0x0000002009121825 */ /* 0x040fe200078e0012 */
[----:B------:R-:W5:Y:S03]  /*0c90*/  @P0 LDG.E.128 R24, desc[UR12][R16.64+0x10] ;  /* 0x0000100c10180981 */ /* 0x000f66000c1e1d00 */
[----:B------:R-:W-:-:S03]  /*0ca0*/  @P1 IMAD.WIDE.U32 R28, R9, 0x20, R28 ;  /* 0x00000020091c1825 */ /* 0x000fc600078e001c */
[----:B------:R-:W1:Y:S01]  /*0cb0*/  @P5 LDC.64 R50, c[0x0][0x3d0] ;  /* 0x0000f400ff325b82 */ /* 0x000e620000000a00 */
[----:B------:R-:W-:Y:S01]  /*0cc0*/  @P1 IADD3 R9, PT, PT, R9, 0x80, RZ ;  /* 0x0000008009091810 */ /* 0x000fe20007ffe0ff */
[----:B------:R-:W5:Y:S06]  /*0cd0*/  @P1 LDG.E.128 R248, desc[UR12][R18.64+0x10] ;  /* 0x0000100c12f81981 */ /* 0x000f6c000c1e1d00 */
[----:B------:R-:W1:Y:S01]  /*0ce0*/  @P5 LDC.64 R60, c[0x0][0x3e8] ;  /* 0x0000fa00ff3c5b82 */ /* 0x000e620000000a00 */
[C---:B------:R-:W-:Y:S01]  /*0cf0*/  @P2 IMAD.WIDE.U32 R30, R9.reuse, 0x20, R30 ;  /* 0x00000020091e2825 */ /* 0x040fe200078e001e */
[----:B------:R-:W5:Y:S03]  /*0d00*/  @P1 LDG.E.128 R36, desc[UR12][R28.64] ;  /* 0x0000000c1c241981 */ /* 0x000f66000c1e1d00 */
[C---:B------:R-:W-:Y:S01]  /*0d10*/  @P2 IMAD.WIDE.U32 R32, R9.reuse, 0x20, R32 ;  /* 0x0000002009202825 */ /* 0x040fe200078e0020 */
[----:B------:R-:W5:Y:S02]  /*0d20*/  @P1 LDG.E.128 R40, desc[UR12][R28.64+0x10] ;  /* 0x0000100c1c281981 */ /* 0x000f64000c1e1d00 */
[----:B------:R-:W1:Y:S01]  /*0d30*/  @P6 LDC.64 R62, c[0x0][0x3d0] ;  /* 0x0000f400ff3e6b82 */ /* 0x000e620000000a00 */
[----:B------:R-:W-:Y:S01]  /*0d40*/  @P2 VIADD R9, R9, 0x80 ;  /* 0x0000008009092836 */ /* 0x000fe20000000000 */
[----:B------:R-:W5:Y:S03]  /*0d50*/  @P2 LDG.E.128 R244, desc[UR12][R30.64] ;  /* 0x0000000c1ef42981 */ /* 0x000f66000c1e1d00 */
[C---:B0-----:R-:W-:Y:S01]  /*0d60*/  @P3 IMAD.WIDE.U32 R34, R9.reuse, 0x20, R34 ;  /* 0x0000002009223825 */ /* 0x041fe200078e0022 */
[----:B------:R-:W5:Y:S02]  /*0d70*/  @P2 LDG.E.128 R240, desc[UR12][R30.64+0x10] ;  /* 0x0000100c1ef02981 */ /* 0x000f64000c1e1d00 */
[----:B------:R-:W0:Y:S01]  /*0d80*/  @P6 LDC.64 R64, c[0x0][0x3e8] ;  /* 0x0000fa00ff406b82 */ /* 0x000e220000000a00 */
[C---:B-1----:R-:W-:Y:S01]  /*0d90*/  @P3 IMAD.WIDE.U32 R44, R9.reuse, 0x20, R44 ;  /* 0x00000020092c3825 */ /* 0x042fe200078e002c */
[----:B------:R-:W5:Y:S03]  /*0da0*/  @P2 LDG.E.128 R52, desc[UR12][R32.64] ;  /* 0x0000000c20342981 */ /* 0x000f66000c1e1d00 */
[----:B------:R-:W-:Y:S01]  /*0db0*/  @P3 VIADD R9, R9, 0x80 ;  /* 0x0000008009093836 */ /* 0x000fe20000000000 */
[----:B------:R-:W5:Y:S03]  /*0dc0*/  @P2 LDG.E.128 R56, desc[UR12][R32.64+0x10] ;  /* 0x0000100c20382981 */ /* 0x000f66000c1e1d00 */
[C---:B------:R-:W-:Y:S01]  /*0dd0*/  @P4 IMAD.WIDE.U32 R46, R9.reuse, 0x20, R10 ;  /* 0x00000020092e4825 */ /* 0x040fe200078e000a */
[----:B------:R-:W5:Y:S03]  /*0de0*/  @P3 LDG.E.128 R236, desc[UR12][R34.64] ;  /* 0x0000000c22ec3981 */ /* 0x000f66000c1e1d00 */
[C---:B------:R-:W-:Y:S01]  /*0df0*/  @P4 IMAD.WIDE.U32 R48, R9.reuse, 0x20, R12 ;  /* 0x0000002009304825 */ /* 0x040fe200078e000c */
[----:B------:R-:W-:Y:S01]  /*0e00*/  @P4 IADD3 R9, PT, PT, R9, 0x80, RZ ;  /* 0x0000008009094810 */ /* 0x000fe20007ffe0ff */
[----:B------:R-:W5:Y:S04]  /*0e10*/  @P3 LDG.E.128 R232, desc[UR12][R34.64+0x10] ;  /* 0x0000100c22e83981 */ /* 0x000f68000c1e1d00 */
[C---:B------:R-:W-:Y:S01]  /*0e20*/  @P5 IMAD.WIDE.U32 R50, R9.reuse, 0x20, R50 ;  /* 0x0000002009325825 */ /* 0x040fe200078e0032 */
[----:B------:R-:W5:Y:S03]  /*0e30*/  @P3 LDG.E.128 R68, desc[UR12][R44.64] ;  /* 0x0000000c2c443981 */ /* 0x000f66000c1e1d00 */
[C---:B------:R-:W-:Y:S01]  /*0e40*/  @P5 IMAD.WIDE.U32 R60, R9.reuse, 0x20, R60 ;  /* 0x00000020093c5825 */ /* 0x040fe200078e003c */
[----:B------:R-:W5:Y:S03]  /*0e50*/  @P3 LDG.E.128 R72, desc[UR12][R44.64+0x10] ;  /* 0x0000100c2c483981 */ /* 0x000f66000c1e1d00 */
[----:B------:R-:W-:Y:S01]  /*0e60*/  @P5 VIADD R9, R9, 0x80 ;  /* 0x0000008009095836 */ /* 0x000fe20000000000 */
[----:B------:R-:W5:Y:S03]  /*0e70*/  @P4 LDG.E.128 R228, desc[UR12][R46.64] ;  /* 0x0000000c2ee44981 */ /* 0x000f66000c1e1d00 */
[C---:B------:R-:W-:Y:S01]  /*0e80*/  @P6 IMAD.WIDE.U32 R10, R9.reuse, 0x20, R62 ;  /* 0x00000020090a6825 */ /* 0x040fe200078e003e */
[----:B------:R1:W5:Y:S04]  /*0e90*/  @P4 LDG.E.128 R76, desc[UR12][R46.64+0x10] ;  /* 0x0000100c2e4c4981 */ /* 0x000368000c1e1d00 */
[----:B------:R-:W5:Y:S04]  /*0ea0*/  @P6 LDG.E.128 R120, desc[UR12][R10.64] ;  /* 0x0000000c0a786981 */ /* 0x000f68000c1e1d00 */
[----:B------:R-:W5:Y:S04]  /*0eb0*/  @P6 LDG.E.128 R124, desc[UR12][R10.64+0x10] ;  /* 0x0000100c0a7c6981 */ /* 0x000f68000c1e1d00 */
[----:B--2---:R-:W2:Y:S04]  /*0ec0*/  @P0 LDG.E.128 R152, desc[UR12][R14.64] ;  /* 0x0000000c0e980981 */ /* 0x004ea8000c1e1d00 */
[----:B---3--:R-:W3:Y:S04]  /*0ed0*/  @P0 LDG.E.128 R148, desc[UR12][R14.64+0x10] ;  /* 0x0000100c0e940981 */ /* 0x008ee8000c1e1d00 */
[----:B----4-:R-:W4:Y:S01]  /*0ee0*/  @P1 LDG.E.128 R144, desc[UR12][R18.64] ;  /* 0x0000000c12901981 */ /* 0x010f22000c1e1d00 */
[----:B0-----:R-:W-:Y:S01]  /*0ef0*/  @P6 IMAD.WIDE.U32 R12, R9, 0x20, R64 ;  /* 0x00000020090c6825 */ /* 0x001fe200078e0040 */
[----:B------:R-:W-:-:S02]  /*0f00*/  CS2R R110, SRZ ;  /* 0x00000000006e7805 */ /* 0x000fc4000001ff00 */
        /* <DEDUP_REMOVED lines=8> */
[----:B------:R-:W-:Y:S01]  /*0f90*/  CS2R R80, SRZ ;  /* 0x0000000000507805 */ /* 0x000fe2000001ff00 */
[----:B------:R-:W5:Y:S01]  /*0fa0*/  @P5 LDG.E.128 R96, desc[UR12][R50.64] ;  /* 0x0000000c32605981 */ /* 0x000f62000c1e1d00 */
[----:B------:R-:W-:Y:S02]  /*0fb0*/  CS2R R66, SRZ ;  /* 0x0000000000427805 */ /* 0x000fe4000001ff00 */
[----:B------:R-:W-:Y:S02]  /*0fc0*/  CS2R R64, SRZ ;  /* 0x0000000000407805 */ /* 0x000fe4000001ff00 */
[----:B------:R-:W-:Y:S01]  /*0fd0*/  CS2R R62, SRZ ;  /* 0x00000000003e7805 */ /* 0x000fe2000001ff00 */
[----:B------:R0:W5:Y:S01]  /*0fe0*/  @P5 LDG.E.128 R100, desc[UR12][R50.64+0x10] ;  /* 0x0000100c32645981 */ /* 0x000162000c1e1d00 */
[----:B-1----:R-:W-:Y:S02]  /*0ff0*/  CS2R R46, SRZ ;  /* 0x00000000002e7805 */ /* 0x002fe4000001ff00 */
        /* <DEDUP_REMOVED lines=13> */
[----:B------:R-:W-:Y:S01]  /*10d0*/  @P6 CS2R R134, SRZ ;  /* 0x0000000000866805 */ /* 0x000fe2000001ff00 */
[----:B------:R1:W5:Y:S01]  /*10e0*/  @P6 LDG.E.128 R140, desc[UR12][R12.64+0x10] ;  /* 0x0000100c0c8c6981 */ /* 0x000362000c1e1d00 */
[----:B------:R-:W-:Y:S02]  /*10f0*/  @P6 CS2R R132, SRZ ;  /* 0x0000000000846805 */ /* 0x000fe4000001ff00 */
[----:B0-----:R-:W-:-:S02]  /*1100*/  CS2R R60, SRZ ;  /* 0x00000000003c7805 */ /* 0x001fc4000001ff00 */
[----:B------:R-:W-:Y:S02]  /*1110*/  @P6 CS2R R130, SRZ ;  /* 0x0000000000826805 */ /* 0x000fe4000001ff00 */
[----:B------:R-:W-:Y:S02]  /*1120*/  @P6 CS2R R128, SRZ ;  /* 0x0000000000806805 */ /* 0x000fe4000001ff00 */
[----:B-1----:R-:W-:Y:S01]  /*1130*/  CS2R R12, SRZ ;  /* 0x00000000000c7805 */ /* 0x002fe2000001ff00 */
[----:B--2---:R0:W-:Y:S04]  /*1140*/  @P0 STL.64 [R1+0x20], R152 ;  /* 0x0000209801000387 */ /* 0x0041e80000100a00 */
[----:B------:R0:W-:Y:S04]  /*1150*/  @P0 STL.64 [R1+0x28], R154 ;  /* 0x0000289a01000387 */ /* 0x0001e80000100a00 */
[----:B---3--:R0:W-:Y:S04]  /*1160*/  @P0 STL.64 [R1+0x10], R148 ;  /* 0x0000109401000387 */ /* 0x0081e80000100a00 */
[----:B------:R0:W-:Y:S04]  /*1170*/  @P0 STL.64 [R1+0x18], R150 ;  /* 0x0000189601000387 */ /* 0x0001e80000100a00 */
[----:B----4-:R0:W-:Y:S04]  /*1180*/  @P1 STL.64 [R1], R144 ;  /* 0x0000009001001387 */ /* 0x0101e80000100a00 */
[----:B------:R0:W-:Y:S02]  /*1190*/  @P1 STL.64 [R1+0x8], R146 ;  /* 0x0000089201001387 */ /* 0x0001e40000100a00 */
.L_x_22050:
[----:B------:R-:W-:Y:S05]  /*11a0*/  BSYNC.RECONVERGENT B0 ;  /* 0x0000000000007941 */ /* 0x000fea0003800200 */
.L_x_22048:
[----:B------:R-:W1:Y:S02]  /*11b0*/  LDCU UR4, c[0x0][0x384] ;  /* 0x00007080ff0477ac */ /* 0x000e640008000800 */
[----:B-1----:R-:W-:-:S06]  /*11c0*/  UISETP.GE.AND UP0, UPT, UR22, UR4, UPT ;  /* 0x000000041600728c */ /* 0x002fcc000bf06270 */
[----:B------:R-:W-:-:S13]  /*11d0*/  PLOP3.LUT P0, PT, PT, PT, UP0, 0x80, 0x8 ;  /* 0x000000000008781c */ /* 0x000fda0003f0f008 */
[----:B------:R-:W-:Y:S05]  /*11e0*/  @P0 EXIT ;  /* 0x000000000000094d */ /* 0x000fea0003800000 */
[----:B------:R-:W-:Y:S01]  /*11f0*/  IMAD.HI.U32 R9, R0, -0x326172a9, RZ ;  /* 0xcd9e8d5700097827 */ /* 0x000fe200078e00ff */
[----:B------:R-:W1:Y:S03]  /*1200*/  LDCU UR23, c[0x0][0x404] ;  /* 0x00008080ff1777ac */ /* 0x000e660008000800 */
[C---:B---3--:R-:W-:Y:S01]  /*1210*/  IMAD.HI.U32 R10, R3.reuse, -0x2daee0ad, RZ ;  /* 0xd2511f53030a7827 */ /* 0x048fe200078e00ff */
[----:B------:R-:W-:Y:S01]  /*1220*/  LOP3.LUT R9, R4, UR14, R9, 0x96, !PT ;  /* 0x0000000e04097c12 */ /* 0x000fe2000f8e9609 */
[----:B------:R-:W2:Y:S02]  /*1230*/  LDCU UR24, c[0x0][0x388] ;  /* 0x00007100ff1877ac */ /* 0x000ea40008000800 */
[----:B0-----:R-:W-:Y:S01]  /*1240*/  IMAD R146, R3, -0x2daee0ad, RZ ;  /* 0xd2511f5303927824 */ /* 0x001fe200078e02ff */
[----:B------:R-:W-:Y:S01]  /*1250*/  LOP3.LUT R10, R10, UR15, RZ, 0x3c, !PT ;  /* 0x0000000f0a0a7c12 */ /* 0x000fe2000f8e3cff */
[----:B------:R-:W-:Y:S01]  /*1260*/  IMAD.HI.U32 R145, R9, -0x2daee0ad, RZ ;  /* 0xd2511f5309917827 */ /* 0x000fe200078e00ff */
[----:B------:R-:W0:Y:S03]  /*1270*/  LDCU.U8 UR25, c[0x0][0x410] ;  /* 0x00008200ff1977ac */ /* 0x000e260008000000 */
        /* <DEDUP_REMOVED lines=38> */
[----:B------:R-:W0:Y:S02]  /*14e0*/  LDCU.64 UR20, c[0x0][0x380] ;  /* 0x00007000ff1477ac */ /* 0x000e240008000a00 */
        /* <DEDUP_REMOVED lines=9> */
[----:B------:R-:W-:Y:S01]  /*1580*/  IMAD R7, R7, -0x20, R146 ;  /* 0xffffffe007077824 */ /* 0x000fe200078e0292 */
[----:B------:R-:W-:Y:S01]  /*1590*/  LOP3.LUT R6, R6, 0xffffff00, RZ, 0xc0, !PT ;  /* 0xffffff0006067812 */ /* 0x000fe200078ec0ff */
[----:B------:R-:W-:Y:S01]  /*15a0*/  IMAD.HI.U32 R9, R145, -0x326172a9, RZ ;  /* 0xcd9e8d5791097827 */ /* 0x000fe200078e00ff */
[----:B------:R-:W-:-:S02]  /*15b0*/  VIMNMX R147, PT, PT, R147, 0x20, PT ;  /* 0x0000002093937848 */ /* 0x000fc40003fe0100 */
[----:B------:R-:W-:Y:S01]  /*15c0*/  VIMNMX R7, PT, PT, RZ, R7, !PT ;  /* 0x00000007ff077248 */ /* 0x000fe20007fe0100 */
[----:B------:R-:W-:Y:S01]  /*15d0*/  IMAD R10, R10, -0x2daee0ad, RZ ;  /* 0xd2511f530a0a7824 */ /* 0x000fe200078e02ff */
[----:B------:R-:W-:Y:S01]  /*15e0*/  LEA R147, R147, R6, 0x3 ;  /* 0x0000000693937211 */ /* 0x000fe200078e18ff */
[----:B------:R-:W-:Y:S01]  /*15f0*/  IMAD.HI.U32 R5, R11, -0x2daee0ad, RZ ;  /* 0xd2511f530b057827 */ /* 0x000fe200078e00ff */
[----:B------:R-:W-:Y:S02]  /*1600*/  VIMNMX R7, PT, PT, R7, 0x20, PT ;  /* 0x0000002007077848 */ /* 0x000fe40003fe0100 */
[----:B------:R-:W-:Y:S01]  /*1610*/  I2FP.F32.U32 R147, R147 ;  /* 0x0000009300937245 */ /* 0x000fe20000201000 */
[----:B------:R-:W-:Y:S01]  /*1620*/  IMAD R146, R145, -0x326172a9, RZ ;  /* 0xcd9e8d5791927824 */ /* 0x000fe200078e02ff */
[----:B------:R-:W-:Y:S01]  /*1630*/  LOP3.LUT R9, R144, UR10, R9, 0x96, !PT ;  /* 0x0000000a90097c12 */ /* 0x000fe2000f8e9609 */
[----:B------:R-:W-:Y:S01]  /*1640*/  IMAD R7, R7, 0x8, R6 ;  /* 0x0000000807077824 */ /* 0x000fe200078e0206 */
[----:B------:R-:W-:Y:S01]  /*1650*/  LOP3.LUT R10, R10, UR11, R5, 0x96, !PT ;  /* 0x0000000b0a0a7c12 */ /* 0x000fe2000f8e9605 */
[----:B------:R-:W-:Y:S01]  /*1660*/  IMAD R144, R11, -0x2daee0ad, RZ ;  /* 0xd2511f530b907824 */ /* 0x000fe200078e02ff */
[----:B------:R-:W0:Y:S01]  /*1670*/  LDCU.128 UR8, c[0x0][0x3f0] ;  /* 0x00007e00ff0877ac */ /* 0x000e220008000c00 */
[----:B------:R-:W-:Y:S01]  /*1680*/  IMAD.HI.U32 R5, R9, -0x2daee0ad, RZ ;  /* 0xd2511f5309057827 */ /* 0x000fe200078e00ff */
[----:B------:R1:W-:Y:S03]  /*1690*/  STL [R1+0x30], R7 ;  /* 0x0000300701007387 */ /* 0x0003e60000100800 */
[----:B------:R-:W-:Y:S01]  /*16a0*/  IMAD.HI.U32 R11, R10, -0x326172a9, RZ ;  /* 0xcd9e8d570a0b7827 */ /* 0x000fe200078e00ff */
[----:B------:R-:W-:-:S03]  /*16b0*/  LOP3.LUT R5, R144, UR19, R5, 0x96, !PT ;  /* 0x0000001390057c12 */ /* 0x000fc6000f8e9605 */
[----:B------:R-:W-:Y:S01]  /*16c0*/  IMAD R9, R9, -0x2daee0ad, RZ ;  /* 0xd2511f5309097824 */ /* 0x000fe200078e02ff */
[----:B------:R-:W-:Y:S01]  /*16d0*/  LOP3.LUT R6, R146, UR18, R11, 0x96, !PT ;  /* 0x0000001292067c12 */ /* 0x000fe2000f8e960b */
[----:B------:R-:W-:Y:S01]  /*16e0*/  IMAD R10, R10, -0x326172a9, RZ ;  /* 0xcd9e8d570a0a7824 */ /* 0x000fe200078e02ff */
[----:B-1----:R-:W1:Y:S01]  /*16f0*/  MUFU.RCP R7, R147 ;  /* 0x0000009300077308 */ /* 0x002e620000001000 */
[----:B------:R-:W0:Y:S01]  /*1700*/  LDCU.64 UR18, c[0x0][0x3a0] ;  /* 0x00007400ff1277ac */ /* 0x000e220008000a00 */
[----:B-1----:R1:W-:Y:S02]  /*1710*/  STL [R1+0x34], R7 ;  /* 0x0000340701007387 */ /* 0x0023e40000100800 */
[----:B-1----:R-:W-:Y:S01]  /*1720*/  LOP3.LUT R7, R8, 0x3, RZ, 0xc0, !PT ;  /* 0x0000000308077812 */ /* 0x002fe200078ec0ff */
[----:B0-234-:R-:W-:-:S07]  /*1730*/  IMAD.MOV.U32 R8, RZ, RZ, RZ ;  /* 0x000000ffff087224 */ /* 0x01dfce00078e00ff */
.L_x_22762:
        /* <DEDUP_REMOVED lines=24> */
[----:B-----5:R-:W-:Y:S02]  /*18c0*/  ISETP.GE.U32.AND P0, PT, R2, 0x80, PT ;  /* 0x000000800200780c */ /* 0x020fe40003f06070 */
[----:B------:R-:W-:-:S04]  /*18d0*/  MOV R213, UR6 ;  /* 0x0000000600d57c02 */ /* 0x000fc80008000f00 */
[----:B------:R-:W-:-:S07]  /*18e0*/  LEA.HI.SX32 R213, R213, R214, 0x1d ;  /* 0x000000d6d5d57211 */ /* 0x000fce00078feaff */
[----:B------:R-:W-:Y:S05]  /*18f0*/  @!P0 BRA `(.L_x_22052) ;  /* 0x0000006800848947 */ /* 0x000fea0003800000 */
[----:B------:R-:W-:-:S04]  /*1900*/  UISETP.NE.U32.AND UP0, UPT, UR18, URZ, UPT ;  /* 0x000000ff1200728c */ /* 0x000fc8000bf05070 */
[----:B------:R-:W-:Y:S01]  /*1910*/  UISETP.NE.AND.EX UP0, UPT, UR19, URZ, UPT, UP0 ;  /* 0x000000ff1300728c */ /* 0x000fe2000bf05300 */
[----:B------:R-:W-:Y:S10]  /*1920*/  BRA.U !UP2, `(.L_x_22053) ;  /* 0x000000010a0c7547 */ /* 0x000ff4000b800000 */
[----:B------:R-:W0:Y:S02]  /*1930*/  LDC.64 R144, c[0x0][0x390] ;  /* 0x0000e400ff907b82 */ /* 0x000e240000000a00 */
[----:B0-----:R-:W-:-:S06]  /*1940*/  IMAD.WIDE.U32 R144, R212, 0x10, R144 ;  /* 0x00000010d4907825 */ /* 0x001fcc00078e0090 */
[----:B------:R-:W5:Y:S02]  /*1950*/  LDG.E.128 R144, desc[UR12][R144.64] ;  /* 0x0000000c90907981 */ /* 0x000f64000c1e1d00 */
.L_x_22053:
        /* <DEDUP_REMOVED lines=26> */
.L_x_22058:
        /* <DEDUP_REMOVED lines=12> */
.L_x_22060:
[----:B------:R-:W-:Y:S05]  /*1bc0*/  BSYNC.RECONVERGENT B2 ;  /* 0x0000000000027941 */ /* 0x000fea0003800200 */
.L_x_22059:
        /* <DEDUP_REMOVED lines=61> */
.L_x_22057:
[----:B------:R-:W-:Y:S05]  /*1fa0*/  BSYNC.RECONVERGENT B1 ;  /* 0x0000000000017941 */ /* 0x000fea0003800200 */
.L_x_22056:
        /* <DEDUP_REMOVED lines=9> */
[----:B------:R-:W-:-:S07]  /*2040*/  FFMA.FTZ R156, R156, R20, R148 ;  /* 0x000000149c9c7223 */ /* 0x000fce0000010094 */
.L_x_22055:
[----:B------:R-:W-:Y:S02]  /*2050*/  IMAD.MOV.U32 R9, RZ, RZ, R158 ;  /* 0x000000ffff097224 */ /* 0x000fe400078e009e */
        /* <DEDUP_REMOVED lines=15> */
.L_x_22064:
        /* <DEDUP_REMOVED lines=12> */
.L_x_22066:
[----:B------:R-:W-:Y:S05]  /*2210*/  BSYNC.RECONVERGENT B2 ;  /* 0x0000000000027941 */ /* 0x000fea0003800200 */
.L_x_22065:
        /* <DEDUP_REMOVED lines=62> */
.L_x_22063:
[----:B------:R-:W-:Y:S05]  /*2600*/  BSYNC.RECONVERGENT B1 ;  /* 0x0000000000017941 */ /* 0x000fea0003800200 */
.L_x_22062:
        /* <DEDUP_REMOVED lines=10> */
[----:B------:R-:W-:-:S07]  /*26b0*/  FFMA.FTZ R157, R157, R21, R149 ;  /* 0x000000159d9d7223 */ /* 0x000fce0000010095 */
.L_x_22061:
        /* <DEDUP_REMOVED lines=16> */
.L_x_22070:
        /* <DEDUP_REMOVED lines=12> */
.L_x_22072:
[----:B------:R-:W-:Y:S05]  /*2880*/  BSYNC.RECONVERGENT B2 ;  /* 0x0000000000027941 */ /* 0x000fea0003800200 */
.L_x_22071:
        /* <DEDUP_REMOVED lines=62> */
.L_x_22069:
[----:B------:R-:W-:Y:S05]  /*2c70*/  BSYNC.RECONVERGENT B1 ;  /* 0x0000000000017941 */ /* 0x000fea0003800200 */
.L_x_22068:
        /* <DEDUP_REMOVED lines=10> */
.L_x_22067:
        /* <DEDUP_REMOVED lines=16> */
.L_x_22076:
        /* <DEDUP_REMOVED lines=12> */
.L_x_22078:
[----:B------:R-:W-:Y:S05]  /*2ee0*/  BSYNC.RECONVERGENT B2 ;  /* 0x0000000000027941 */ /* 0x000fea0003800200 */
.L_x_22077:
        /* <DEDUP_REMOVED lines=62> */
.L_x_22075:
[----:B------:R-:W-:Y:S05]  /*32d0*/  BSYNC.RECONVERGENT B1 ;  /* 0x0000000000017941 */ /* 0x000fea0003800200 */
.L_x_22074:
[----:B------:R-:W-:Y:S01]  /*32e0*/  I2FP.F32.U32 R7, R7 ;  /* 0x0000000700077245 */ /* 0x000fe20000201000 */
[----:B------:R-:W-:-:S04]  /*32f0*/  IMAD.MOV.U32 R159, RZ, RZ, 0x2f800000 ;  /* 0x2f800000ff9f7424 */ /* 0x000fc800078e00ff */
[----:B------:R-:W-:-:S05]  /*3300*/  FFMA.FTZ R7, R7, R159, 1.1641532182693481445e-10 ;  /* 0x2f00000007077423 */ /* 0x000fca000001009f */
[----:B------:R-:W-:Y:S02]  /*3310*/  FSETP.GTU.FTZ.AND P2, PT, R7, UR23, PT ;  /* 0x0000001707007c0b */ /* 0x000fe4000bf5c000 */
[----:B-----5:R-:W-:Y:S02]  /*3320*/  PRMT R7, R145, 0x7632, R7 ;  /* 0x0000763291077816 */ /* 0x020fe40000000007 */
[----:B------:R-:W-:Y:S02]  /*3330*/  SEL R159, RZ, 0x1, P2 ;  /* 0x00000001ff9f7807 */ /* 0x000fe40001000000 */
[----:B------:R-:W-:Y:S02]  /*3340*/  SHF.L.U32 R7, R7, 0x10, RZ ;  /* 0x0000001007077819 */ /* 0x000fe400000006ff */
[----:B------:R-:W-:-:S03]  /*3350*/  PRMT R218, R159, 0x7610, R218 ;  /* 0x000076109fda7816 */ /* 0x000fc600000000da */
[----:B------:R-:W-:-:S04]  /*3360*/  FMUL.FTZ R7, R7, UR17 ;  /* 0x0000001107077c20 */ /* 0x000fc80008410000 */
[----:B------:R-:W-:-:S05]  /*3370*/  FMUL.FTZ R7, R7, UR16 ;  /* 0x0000001007077c20 */ /* 0x000fca0008410000 */
[----:B------:R-:W-:-:S05]  /*3380*/  FSEL R7, R7, RZ, !P2 ;  /* 0x000000ff07077208 */ /* 0x000fca0005000000 */
[----:B------:R-:W-:-:S07]  /*3390*/  FFMA.FTZ R159, R7, R23, R151 ;  /* 0x00000017079f7223 */ /* 0x000fce0000010097 */
.L_x_22073:
[----:B------:R-:W-:Y:S02]  /*33a0*/  IMAD.MOV.U32 R162, RZ, RZ, R9 ;  /* 0x000000ffffa27224 */ /* 0x000fe400078e0009 */
[----:B-----5:R-:W-:Y:S01]  /*33b0*/  IMAD.MOV.U32 R160, RZ, RZ, R152 ;  /* 0x000000ffffa07224 */ /* 0x020fe200078e0098 */
        /* <DEDUP_REMOVED lines=14> */
.L_x_22082:
        /* <DEDUP_REMOVED lines=12> */
.L_x_22084:
[----:B------:R-:W-:Y:S05]  /*3560*/  BSYNC.RECONVERGENT B2 ;  /* 0x0000000000027941 */ /* 0x000fea0003800200 */
.L_x_22083:
        /* <DEDUP_REMOVED lines=62> */
.L_x_22081:
[----:B------:R-:W-:Y:S05]  /*3950*/  BSYNC.RECONVERGENT B1 ;  /* 0x0000000000017941 */ /* 0x000fea0003800200 */
.L_x_22080:
[----:B------:R-:W-:Y:S01]  /*3960*/  I2FP.F32.U32 R7, R7 ;  /* 0x0000000700077245 */ /* 0x000fe20000201000 */
[----:B------:R-:W-:-:S04]  /*3970*/  IMAD.MOV.U32 R9, RZ, RZ, 0x2f800000 ;  /* 0x2f800000ff097424 */ /* 0x000fc800078e00ff */
[----:B------:R-:W-:-:S05]  /*3980*/  FFMA.FTZ R7, R7, R9, 1.1641532182693481445e-10 ;  /* 0x2f00000007077423 */ /* 0x000fca0000010009 */
[----:B------:R-:W-:Y:S02]  /*3990*/  FSETP.GTU.FTZ.AND P2, PT, R7, UR23, PT ;  /* 0x0000001707007c0b */ /* 0x000fe4000bf5c000 */
[----:B------:R-:W-:Y:S02]  /*39a0*/  SHF.L.U32 R7, R146, 0x10, RZ ;  /* 0x0000001092077819 */ /* 0x000fe400000006ff */
[----:B------:R-:W-:-:S03]  /*39b0*/  SEL R9, RZ, 0x1, P2 ;  /* 0x00000001ff097807 */ /* 0x000fc60001000000 */
[----:B------:R-:W-:Y:S01]  /*39c0*/  FMUL.FTZ R7, R7, UR17 ;  /* 0x0000001107077c20 */ /* 0x000fe20008410000 */
[----:B------:R-:W-:-:S03]  /*39d0*/  PRMT R219, R9, 0x7610, R219 ;  /* 0x0000761009db7816 */ /* 0x000fc600000000db */
[----:B------:R-:W-:-:S05]  /*39e0*/  FMUL.FTZ R7, R7, UR16 ;  /* 0x0000001007077c20 */ /* 0x000fca0008410000 */
[----:B------:R-:W-:-:S05]  /*39f0*/  FSEL R7, R7, RZ, !P2 ;  /* 0x000000ff07077208 */ /* 0x000fca0005000000 */
[----:B------:R-:W-:-:S07]  /*3a00*/  FFMA.FTZ R160, R7, R24, R152 ;  /* 0x0000001807a07223 */ /* 0x000fce0000010098 */
.L_x_22079:
        /* <DEDUP_REMOVED lines=16> */
.L_x_22088:
        /* <DEDUP_REMOVED lines=12> */
.L_x_22090:
[----:B------:R-:W-:Y:S05]  /*3bd0*/  BSYNC.RECONVERGENT B2 ;  /* 0x0000000000027941 */ /* 0x000fea0003800200 */
.L_x_22089:
        /* <DEDUP_REMOVED lines=62> */
.L_x_22087:
[----:B------:R-:W-:Y:S05]  /*3fc0*/  BSYNC.RECONVERGENT B1 ;  /* 0x0000000000017941 */ /* 0x000fea0003800200 */
.L_x_22086:
[----:B------:R-:W-:Y:S01]  /*3fd0*/  I2FP.F32.U32 R7, R7 ;  /* 0x0000000700077245 */ /* 0x000fe20000201000 */
[----:B------:R-:W-:-:S04]  /*3fe0*/  IMAD.MOV.U32 R161, RZ, RZ, 0x2f800000 ;  /* 0x2f800000ffa17424 */ /* 0x000fc800078e00ff */
[----:B------:R-:W-:-:S05]  /*3ff0*/  FFMA.FTZ R7, R7, R161, 1.1641532182693481445e-10 ;  /* 0x2f00000007077423 */ /* 0x000fca00000100a1 */
[----:B------:R-:W-:Y:S02]  /*4000*/  FSETP.GTU.FTZ.AND P2, PT, R7, UR23, PT ;  /* 0x0000001707007c0b */ /* 0x000fe4000bf5c000 */
[----:B------:R-:W-:Y:S02]  /*4010*/  PRMT R7, R146, 0x7632, R7 ;  /* 0x0000763292077816 */ /* 0x000fe40000000007 */
[----:B------:R-:W-:Y:S02]  /*4020*/  SEL R161, RZ, 0x1, P2 ;  /* 0x00000001ffa17807 */ /* 0x000fe40001000000 */
[----:B------:R-:W-:Y:S02]  /*4030*/  SHF.L.U32 R7, R7, 0x10, RZ ;  /* 0x0000001007077819 */ /* 0x000fe400000006ff */
[----:B------:R-:W-:-:S03]  /*4040*/  PRMT R220, R161, 0x7610, R220 ;  /* 0x00007610a1dc7816 */ /* 0x000fc600000000dc */
[----:B------:R-:W-:-:S04]  /*4050*/  FMUL.FTZ R7, R7, UR17 ;  /* 0x0000001107077c20 */ /* 0x000fc80008410000 */
[----:B------:R-:W-:-:S05]  /*4060*/  FMUL.FTZ R7, R7, UR16 ;  /* 0x0000001007077c20 */ /* 0x000fca0008410000 */
[----:B------:R-:W-:-:S05]  /*4070*/  FSEL R7, R7, RZ, !P2 ;  /* 0x000000ff07077208 */ /* 0x000fca0005000000 */
[----:B------:R-:W-:-:S07]  /*4080*/  FFMA.FTZ R161, R7, R25, R153 ;  /* 0x0000001907a17223 */ /* 0x000fce0000010099 */
.L_x_22085:
        /* <DEDUP_REMOVED lines=16> */
.L_x_22094:
        /* <DEDUP_REMOVED lines=12> */
.L_x_22096:
[----:B------:R-:W-:Y:S05]  /*4250*/  BSYNC.RECONVERGENT B2 ;  /* 0x0000000000027941 */ /* 0x000fea0003800200 */
.L_x_22095:
        /* <DEDUP_REMOVED lines=62> */
.L_x_22093:
[----:B------:R-:W-:Y:S05]  /*4640*/  BSYNC.RECONVERGENT B1 ;  /* 0x0000000000017941 */ /* 0x000fea0003800200 */
.L_x_22092:
        /* <DEDUP_REMOVED lines=11> */
.L_x_22091:
        /* <DEDUP_REMOVED lines=16> */
.L_x_22100:
        /* <DEDUP_REMOVED lines=12> */
.L_x_22102:
[----:B------:R-:W-:Y:S05]  /*48c0*/  BSYNC.RECONVERGENT B2 ;  /* 0x0000000000027941 */ /* 0x000fea0003800200 */
.L_x_22101:
        /* <DEDUP_REMOVED lines=62> */
.L_x_22099:
[----:B------:R-:W-:Y:S05]  /*4cb0*/  BSYNC.RECONVERGENT B1 ;  /* 0x0000000000017941 */ /* 0x000fea0003800200 */
.L_x_22098:
        /* <DEDUP_REMOVED lines=11> */
[----:B------:R-:W-:Y:S01]  /*4d70*/  FFMA.FTZ R163, R9, R27, R155 ;  /* 0x0000001b09a37223 */ /* 0x000fe2000001009b */
[----:B------:R-:W-:Y:S06]  /*4d80*/  BRA `(.L_x_22097) ;  /* 0x0000003000f07947 */ /* 0x000fec0003800000 */
.L_x_22054:
        /* <DEDUP_REMOVED lines=20> */
.L_x_22106:
        /* <DEDUP_REMOVED lines=12> */
.L_x_22108:
[----:B------:R-:W-:Y:S05]  /*4f90*/  BSYNC.RECONVERGENT B2 ;  /* 0x0000000000027941 */ /* 0x000fea0003800200 */
.L_x_22107:
        /* <DEDUP_REMOVED lines=61> */
.L_x_22105:
[----:B------:R-:W-:Y:S05]  /*5370*/  BSYNC.RECONVERGENT B1 ;  /* 0x0000000000017941 */ /* 0x000fea0003800200 */
.L_x_22104:
        /* <DEDUP_REMOVED lines=10> */
.L_x_22103:
        /* <DEDUP_REMOVED lines=16> */
.L_x_22112:
        /* <DEDUP_REMOVED lines=12> */
.L_x_22114:
[----:B------:R-:W-:Y:S05]  /*55e0*/  BSYNC.RECONVERGENT B2 ;  /* 0x0000000000027941 */ /* 0x000fea0003800200 */
.L_x_22113:
        /* <DEDUP_REMOVED lines=62> */
.L_x_22111:
[----:B------:R-:W-:Y:S05]  /*59d0*/  BSYNC.RECONVERGENT B1 ;  /* 0x0000000000017941 */ /* 0x000fea0003800200 */
.L_x_22110:
        /* <DEDUP_REMOVED lines=11> */
.L_x_22109:
        /* <DEDUP_REMOVED lines=16> */
.L_x_22118:
        /* <DEDUP_REMOVED lines=12> */
.L_x_22120:
[----:B------:R-:W-:Y:S05]  /*5c50*/  BSYNC.RECONVERGENT B2 ;  /* 0x0000000000027941 */ /* 0x000fea0003800200 */
.L_x_22119:
        /* <DEDUP_REMOVED lines=62> */
.L_x_22117:
[----:B------:R-:W-:Y:S05]  /*6040*/  BSYNC.RECONVERGENT B1 ;  /* 0x0000000000017941 */ /* 0x000fea0003800200 */
.L_x_22116:
        /* <DEDUP_REMOVED lines=10> */
.L_x_22115:
        /* <DEDUP_REMOVED lines=16> */
.L_x_22124:
        /* <DEDUP_REMOVED lines=12> */
.L_x_22126:
[----:B------:R-:W-:Y:S05]  /*62b0*/  BSYNC.RECONVERGENT B2 ;  /* 0x0000000000027941 */ /* 0x000fea0003800200 */
.L_x_22125:
        /* <DEDUP_REMOVED lines=62> */
.L_x_22123:
[----:B------:R-:W-:Y:S05]  /*66a0*/  BSYNC.RECONVERGENT B1 ;  /* 0x0000000000017941 */ /* 0x000fea0003800200 */
.L_x_22122:
        /* <DEDUP_REMOVED lines=11> */
[----:B------:R-:W-:-:S07]  /*6760*/  FMUL.FTZ R159, R7, R23 ;  /* 0x00000017079f7220 */ /* 0x000fce0000410000 */
.L_x_22121:
        /* <DEDUP_REMOVED lines=16> */
.L_x_22130:
        /* <DEDUP_REMOVED lines=12> */
.L_x_22132:
[----:B------:R-:W-:Y:S05]  /*6930*/  BSYNC.RECONVERGENT B2 ;  /* 0x0000000000027941 */ /* 0x000fea0003800200 */
.L_x_22131:
        /* <DEDUP_REMOVED lines=62> */
.L_x_22129:
[----:B------:R-:W-:Y:S05]  /*6d20*/  BSYNC.RECONVERGENT B1 ;  /* 0x0000000000017941 */ /* 0x000fea0003800200 */
.L_x_22128:
[----:B------:R-:W-:Y:S01]  /*6d30*/  I2FP.F32.U32 R7, R7 ;  /* 0x0000000700077245 */ /* 0x000fe20000201000 */
[----:B------:R-:W-:-:S04]  /*6d40*/  IMAD.MOV.U32 R9, RZ, RZ, 0x2f800000 ;  /* 0x2f800000ff097424 */ /* 0x000fc800078e00ff */
[----:B------:R-:W-:-:S05]  /*6d50*/  FFMA.FTZ R7, R7, R9, 1.1641532182693481445e-10 ;  /* 0x2f00000007077423 */ /* 0x000fca0000010009 */
[----:B------:R-:W-:Y:S02]  /*6d60*/  FSETP.GTU.FTZ.AND P1, PT, R7, UR23, PT ;  /* 0x0000001707007c0b */ /* 0x000fe4000bf3c000 */
[----:B-----5:R-:W-:Y:S02]  /*6d70*/  SHF.L.U32 R7, R146, 0x10, RZ ;  /* 0x0000001092077819 */ /* 0x020fe400000006ff */
[----:B------:R-:W-:-:S03]  /*6d80*/  SEL R9, RZ, 0x1, P1 ;  /* 0x00000001ff097807 */ /* 0x000fc60000800000 */
[----:B------:R-:W-:Y:S01]  /*6d90*/  FMUL.FTZ R7, R7, UR17 ;  /* 0x0000001107077c20 */ /* 0x000fe20008410000 */
[----:B------:R-:W-:-:S03]  /*6da0*/  PRMT R219, R9, 0x7610, R219 ;  /* 0x0000761009db7816 */ /* 0x000fc600000000db */
[----:B------:R-:W-:-:S05]  /*6db0*/  FMUL.FTZ R7, R7, UR16 ;  /* 0x0000001007077c20 */ /* 0x000fca0008410000 */
[----:B------:R-:W-:-:S05]  /*6dc0*/  FSEL R7, R7, RZ, !P1 ;  /* 0x000000ff07077208 */ /* 0x000fca0004800000 */
[----:B------:R-:W-:-:S07]  /*6dd0*/  FMUL.FTZ R160, R7, R24 ;  /* 0x0000001807a07220 */ /* 0x000fce0000410000 */
.L_x_22127:
        /* <DEDUP_REMOVED lines=16> */
.L_x_22136:
        /* <DEDUP_REMOVED lines=12> */
.L_x_22138:
[----:B------:R-:W-:Y:S05]  /*6fa0*/  BSYNC.RECONVERGENT B2 ;  /* 0x0000000000027941 */ /* 0x000fea0003800200 */
.L_x_22137:
        /* <DEDUP_REMOVED lines=62> */
.L_x_22135:
[----:B------:R-:W-:Y:S05]  /*7390*/  BSYNC.RECONVERGENT B1 ;  /* 0x0000000000017941 */ /* 0x000fea0003800200 */
.L_x_22134:
        /* <DEDUP_REMOVED lines=12> */
.L_x_22133:
        /* <DEDUP_REMOVED lines=16> */
.L_x_22142:
        /* <DEDUP_REMOVED lines=12> */
.L_x_22144:
[----:B------:R-:W-:Y:S05]  /*7620*/  BSYNC.RECONVERGENT B2 ;  /* 0x0000000000027941 */ /* 0x000fea0003800200 */
.L_x_22143:
        /* <DEDUP_REMOVED lines=62> */
.L_x_22141:
[----:B------:R-:W-:Y:S05]  /*7a10*/  BSYNC.RECONVERGENT B1 ;  /* 0x0000000000017941 */ /* 0x000fea0003800200 */
.L_x_22140:
        /* <DEDUP_REMOVED lines=11> */
.L_x_22139:
        /* <DEDUP_REMOVED lines=16> */
.L_x_22147:
        /* <DEDUP_REMOVED lines=12> */
.L_x_22149:
[----:B------:R-:W-:Y:S05]  /*7c90*/  BSYNC.RECONVERGENT B2 ;  /* 0x0000000000027941 */ /* 0x000fea0003800200 */
.L_x_22148:
        /* <DEDUP_REMOVED lines=62> */
.L_x_22146:
[----:B------:R-:W-:Y:S05]  /*8080*/  BSYNC.RECONVERGENT B1 ;  /* 0x0000000000017941 */ /* 0x000fea0003800200 */
.L_x_22145:
        /* <DEDUP_REMOVED lines=12> */
.L_x_22097:
        /* <DEDUP_REMOVED lines=26> */
.L_x_22150:
[----:B------:R-:W-:Y:S01]  /*82f0*/  IADD3 R213, PT, PT, R213, 0x80, RZ ;  /* 0x00000080d5d57810 */ /* 0x000fe20007ffe0ff */
[----:B------:R-:W-:-:S07]  /*8300*/  VIADD R212, R212, 0x80 ;  /* 0x00000080d4d47836 */ /* 0x000fce0000000000 */
.L_x_22052:
[----:B------:R-:W-:Y:S05]  /*8310*/  BSYNC.RECONVERGENT B0 ;  /* 0x0000000000007941 */ /* 0x000fea0003800200 */
.L_x_22051:
        /* <DEDUP_REMOVED lines=19> */
[----:B-1----:R-:W-:Y:S01]  /*8450*/  IMAD.MOV.U32 R224, RZ, RZ, R9 ;  /* 0x000000ffffe07224 */ /* 0x002fe200078e0009 */
        /* <DEDUP_REMOVED lines=19> */
.L_x_22157:
        /* <DEDUP_REMOVED lines=12> */
.L_x_22159:
[----:B------:R-:W-:Y:S05]  /*8650*/  BSYNC.RECONVERGENT B2 ;  /* 0x0000000000027941 */ /* 0x000fea0003800200 */
.L_x_22158:
        /* <DEDUP_REMOVED lines=60> */
[----:B------:R-:W-:-:S07]  /*8a20*/  IMAD.MOV.U32 R11, RZ, RZ, R9 ;  /* 0x000000ffff0b7224 */ /* 0x000fce00078e0009 */
.L_x_22156:
[----:B------:R-:W-:Y:S05]  /*8a30*/  BSYNC.RECONVERGENT B1 ;  /* 0x0000000000017941 */ /* 0x000fea0003800200 */
.L_x_22155:
        /* <DEDUP_REMOVED lines=8> */
[----:B------:R-:W-:-:S05]  /*8ac0*/  FSEL R164, R7, RZ, !P2 ;  /* 0x000000ff07a47208 */ /* 0x000fca0005000000 */
[----:B------:R-:W-:-:S07]  /*8ad0*/  FFMA.FTZ R164, R164, R36, R148 ;  /* 0x00000024a4a47223 */ /* 0x000fce0000010094 */
.L_x_22154:
        /* <DEDUP_REMOVED lines=16> */
.L_x_22163:
        /* <DEDUP_REMOVED lines=12> */
.L_x_22165:
[----:B------:R-:W-:Y:S05]  /*8ca0*/  BSYNC.RECONVERGENT B2 ;  /* 0x0000000000027941 */ /* 0x000fea0003800200 */
.L_x_22164:
        /* <DEDUP_REMOVED lines=62> */
.L_x_22162:
[----:B------:R-:W-:Y:S05]  /*9090*/  BSYNC.RECONVERGENT B1 ;  /* 0x0000000000017941 */ /* 0x000fea0003800200 */
.L_x_22161:
        /* <DEDUP_REMOVED lines=9> */
[----:B------:R-:W-:-:S05]  /*9130*/  FSEL R165, R7, RZ, !P2 ;  /* 0x000000ff07a57208 */ /* 0x000fca0005000000 */
[----:B------:R-:W-:-:S07]  /*9140*/  FFMA.FTZ R165, R165, R37, R149 ;  /* 0x00000025a5a57223 */ /* 0x000fce0000010095 */
.L_x_22160:
        /* <DEDUP_REMOVED lines=16> */
.L_x_22169:
        /* <DEDUP_REMOVED lines=12> */
.L_x_22171:
[----:B------:R-:W-:Y:S05]  /*9310*/  BSYNC.RECONVERGENT B2 ;  /* 0x0000000000027941 */ /* 0x000fea0003800200 */
.L_x_22170:
        /* <DEDUP_REMOVED lines=62> */
.L_x_22168:
[----:B------:R-:W-:Y:S05]  /*9700*/  BSYNC.RECONVERGENT B1 ;  /* 0x0000000000017941 */ /* 0x000fea0003800200 */
.L_x_22167:
        /* <DEDUP_REMOVED lines=10> */
.L_x_22166:
        /* <DEDUP_REMOVED lines=16> */
.L_x_22175:
        /* <DEDUP_REMOVED lines=12> */
.L_x_22177:
[----:B------:R-:W-:Y:S05]  /*9970*/  BSYNC.RECONVERGENT B2 ;  /* 0x0000000000027941 */ /* 0x000fea0003800200 */
.L_x_22176:
        /* <DEDUP_REMOVED lines=62> */
.L_x_22174:
[----:B------:R-:W-:Y:S05]  /*9d60*/  BSYNC.RECONVERGENT B1 ;  /* 0x0000000000017941 */ /* 0x000fea0003800200 */
.L_x_22173:
[----:B------:R-:W-:Y:S01]  /*9d70*/  I2FP.F32.U32 R7, R7 ;  /* 0x0000000700077245 */ /* 0x000fe20000201000 */
[----:B------:R-:W-:-:S04]  /*9d80*/  IMAD.MOV.U32 R167, RZ, RZ, 0x2f800000 ;  /* 0x2f800000ffa77424 */ /* 0x000fc800078e00ff */
[----:B------:R-:W-:-:S05]  /*9d90*/  FFMA.FTZ R7, R7, R167, 1.1641532182693481445e-10 ;  /* 0x2f00000007077423 */ /* 0x000fca00000100a7 */
[----:B------:R-:W-:Y:S02]  /*9da0*/  FSETP.GTU.FTZ.AND P2, PT, R7, UR23, PT ;  /* 0x0000001707007c0b */ /* 0x000fe4000bf5c000 */
[----:B------:R-:W-:Y:S02]  /*9db0*/  PRMT R7, R145, 0x7632, R7 ;  /* 0x0000763291077816 */ /* 0x000fe40000000007 */
[----:B------:R-:W-:-:S03]  /*9dc0*/  SEL R167, RZ, 0x1, P2 ;  /* 0x00000001ffa77807 */ /* 0x000fc60001000000 */
[----:B------:R-:W-:Y:S01]  /*9dd0*/  IMAD.U32 R7, R7, 0x10000, RZ ;  /* 0x0001000007077824 */ /* 0x000fe200078e00ff */
[----:B------:R-:W-:-:S03]  /*9de0*/  PRMT R218, R167, 0x7610, R218 ;  /* 0x00007610a7da7816 */ /* 0x000fc600000000da */
[----:B------:R-:W-:-:S04]  /*9df0*/  FMUL.FTZ R7, R7, UR17 ;  /* 0x0000001107077c20 */ /* 0x000fc80008410000 */
[----:B------:R-:W-:-:S05]  /*9e00*/  FMUL.FTZ R7, R7, UR16 ;  /* 0x0000001007077c20 */ /* 0x000fca0008410000 */
[----:B------:R-:W-:-:S05]  /*9e10*/  FSEL R7, R7, RZ, !P2 ;  /* 0x000000ff07077208 */ /* 0x000fca0005000000 */
[----:B------:R-:W-:-:S07]  /*9e20*/  FFMA.FTZ R167, R7, R39, R151 ;  /* 0x0000002707a77223 */ /* 0x000fce0000010097 */
.L_x_22172:
        /* <DEDUP_REMOVED lines=16> */
.L_x_22181:
        /* <DEDUP_REMOVED lines=12> */
.L_x_22183:
[----:B------:R-:W-:Y:S05]  /*9ff0*/  BSYNC.RECONVERGENT B2 ;  /* 0x0000000000027941 */ /* 0x000fea0003800200 */
.L_x_22182:
        /* <DEDUP_REMOVED lines=62> */
.L_x_22180:
[----:B------:R-:W-:Y:S05]  /*a3e0*/  BSYNC.RECONVERGENT B1 ;  /* 0x0000000000017941 */ /* 0x000fea0003800200 */
.L_x_22179:
[----:B------:R-:W-:Y:S01]  /*a3f0*/  I2FP.F32.U32 R7, R7 ;  /* 0x0000000700077245 */ /* 0x000fe20000201000 */
[----:B------:R-:W-:-:S04]  /*a400*/  IMAD.MOV.U32 R9, RZ, RZ, 0x2f800000 ;  /* 0x2f800000ff097424 */ /* 0x000fc800078e00ff */
[----:B------:R-:W-:-:S05]  /*a410*/  FFMA.FTZ R7, R7, R9, 1.1641532182693481445e-10 ;  /* 0x2f00000007077423 */ /* 0x000fca0000010009 */
[----:B------:R-:W-:Y:S01]  /*a420*/  FSETP.GTU.FTZ.AND P2, PT, R7, UR23, PT ;  /* 0x0000001707007c0b */ /* 0x000fe2000bf5c000 */
[----:B------:R-:W-:-:S03]  /*a430*/  IMAD.U32 R7, R146, 0x10000, RZ ;  /* 0x0001000092077824 */ /* 0x000fc600078e00ff */
[----:B------:R-:W-:Y:S01]  /*a440*/  SEL R9, RZ, 0x1, P2 ;  /* 0x00000001ff097807 */ /* 0x000fe20001000000 */
[----:B------:R-:W-:-:S03]  /*a450*/  FMUL.FTZ R7, R7, UR17 ;  /* 0x0000001107077c20 */ /* 0x000fc60008410000 */
[----:B------:R-:W-:Y:S01]  /*a460*/  PRMT R219, R9, 0x7610, R219 ;  /* 0x0000761009db7816 */ /* 0x000fe200000000db */
[----:B------:R-:W-:-:S05]  /*a470*/  FMUL.FTZ R7, R7, UR16 ;  /* 0x0000001007077c20 */ /* 0x000fca0008410000 */
[----:B------:R-:W-:-:S05]  /*a480*/  FSEL R7, R7, RZ, !P2 ;  /* 0x000000ff07077208 */ /* 0x000fca0005000000 */
[----:B------:R-:W-:-:S07]  /*a490*/  FFMA.FTZ R168, R7, R40, R152 ;  /* 0x0000002807a87223 */ /* 0x000fce0000010098 */
.L_x_22178:
        /* <DEDUP_REMOVED lines=16> */
.L_x_22187:
        /* <DEDUP_REMOVED lines=12> */
.L_x_22189:
[----:B------:R-:W-:Y:S05]  /*a660*/  BSYNC.RECONVERGENT B2 ;  /* 0x0000000000027941 */ /* 0x000fea0003800200 */
.L_x_22188:
        /* <DEDUP_REMOVED lines=62> */
.L_x_22186:
[----:B------:R-:W-:Y:S05]  /*aa50*/  BSYNC.RECONVERGENT B1 ;  /* 0x0000000000017941 */ /* 0x000fea0003800200 */
.L_x_22185:
        /* <DEDUP_REMOVED lines=12> */
.L_x_22184:
[----:B0-----:R-:W-:Y:S01]  /*ab20*/  MOV R214, R9 ;  /* 0x0000000900d67202 */ /* 0x001fe20000000f00 */
        /* <DEDUP_REMOVED lines=15> */
.L_x_22193:
        /* <DEDUP_REMOVED lines=12> */
.L_x_22195:
[----:B------:R-:W-:Y:S05]  /*ace0*/  BSYNC.RECONVERGENT B2 ;  /* 0x0000000000027941 */ /* 0x000fea0003800200 */
.L_x_22194:
        /* <DEDUP_REMOVED lines=62> */
.L_x_22192:
[----:B------:R-:W-:Y:S05]  /*b0d0*/  BSYNC.RECONVERGENT B1 ;  /* 0x0000000000017941 */ /* 0x000fea0003800200 */
.L_x_22191:
        /* <DEDUP_REMOVED lines=11> */
.L_x_22190:
        /* <DEDUP_REMOVED lines=16> */
.L_x_22199:
        /* <DEDUP_REMOVED lines=12> */
.L_x_22201:
[----:B------:R-:W-:Y:S05]  /*b350*/  BSYNC.RECONVERGENT B2 ;  /* 0x0000000000027941 */ /* 0x000fea0003800200 */
.L_x_22200:
        /* <DEDUP_REMOVED lines=38> */
[----:B------:R-:W-:Y:S01]  /*b5c0*/  IMAD.WIDE.U32 R226, R9, -0x326172a9, RZ ;  /* 0xcd9e8d5709e27825 */ /* 0x000fe200078e00ff */
[----:B------:R-:W-:-:S04]  /*b5d0*/  MOV R9, R224 ;  /* 0x000000e000097202 */ /* 0x000fc80000000f00 */
        /* <DEDUP_REMOVED lines=22> */
.L_x_22198:
[----:B------:R-:W-:Y:S05]  /*b740*/  BSYNC.RECONVERGENT B1 ;  /* 0x0000000000017941 */ /* 0x000fea0003800200 */
.L_x_22197:
        /* <DEDUP_REMOVED lines=11> */
[----:B------:R-:W-:Y:S01]  /*b800*/  FFMA.FTZ R171, R9, R43, R155 ;  /* 0x0000002b09ab7223 */ /* 0x000fe2000001009b */
[----:B------:R-:W-:Y:S06]  /*b810*/  BRA `(.L_x_22196) ;  /* 0x0000003000f07947 */ /* 0x000fec0003800000 */
.L_x_22153:
[----:B------:R-:W-:Y:S01]  /*b820*/  MOV R166, R7 ;  /* 0x0000000700a67202 */ /* 0x000fe20000000f00 */
[----:B-1----:R-:W-:Y:S02]  /*b830*/  IMAD.MOV.U32 R224, RZ, RZ, R9 ;  /* 0x000000ffffe07224 */ /* 0x002fe400078e0009 */
        /* <DEDUP_REMOVED lines=18> */
.L_x_22205:
        /* <DEDUP_REMOVED lines=12> */
.L_x_22207:
[----:B------:R-:W-:Y:S05]  /*ba20*/  BSYNC.RECONVERGENT B2 ;  /* 0x0000000000027941 */ /* 0x000fea0003800200 */
.L_x_22206:
        /* <DEDUP_REMOVED lines=61> */
.L_x_22204:
[----:B------:R-:W-:Y:S05]  /*be00*/  BSYNC.RECONVERGENT B1 ;  /* 0x0000000000017941 */ /* 0x000fea0003800200 */
.L_x_22203:
        /* <DEDUP_REMOVED lines=10> */
.L_x_22202:
        /* <DEDUP_REMOVED lines=16> */
.L_x_22211:
        /* <DEDUP_REMOVED lines=12> */
.L_x_22213:
[----:B------:R-:W-:Y:S05]  /*c070*/  BSYNC.RECONVERGENT B2 ;  /* 0x0000000000027941 */ /* 0x000fea0003800200 */
.L_x_22212:
        /* <DEDUP_REMOVED lines=62> */
.L_x_22210:
[----:B------:R-:W-:Y:S05]  /*c460*/  BSYNC.RECONVERGENT B1 ;  /* 0x0000000000017941 */ /* 0x000fea0003800200 */
.L_x_22209:
        /* <DEDUP_REMOVED lines=11> */
.L_x_22208:
        /* <DEDUP_REMOVED lines=16> */
.L_x_22217:
        /* <DEDUP_REMOVED lines=12> */
.L_x_22219:
[----:B------:R-:W-:Y:S05]  /*c6e0*/  BSYNC.RECONVERGENT B2 ;  /* 0x0000000000027941 */ /* 0x000fea0003800200 */
.L_x_22218:
        /* <DEDUP_REMOVED lines=62> */
.L_x_22216:
[----:B------:R-:W-:Y:S05]  /*cad0*/  BSYNC.RECONVERGENT B1 ;  /* 0x0000000000017941 */ /* 0x000fea0003800200 */
.L_x_22215:
        /* <DEDUP_REMOVED lines=10> */
.L_x_22214:
        /* <DEDUP_REMOVED lines=16> */
.L_x_22223:
        /* <DEDUP_REMOVED lines=12> */
.L_x_22225:
[----:B------:R-:W-:Y:S05]  /*cd40*/  BSYNC.RECONVERGENT B2 ;  /* 0x0000000000027941 */ /* 0x000fea0003800200 */
.L_x_22224:
        /* <DEDUP_REMOVED lines=62> */
.L_x_22222:
[----:B------:R-:W-:Y:S05]  /*d130*/  BSYNC.RECONVERGENT B1 ;  /* 0x0000000000017941 */ /* 0x000fea0003800200 */
.L_x_22221:
[----:B------:R-:W-:Y:S01]  /*d140*/  I2FP.F32.U32 R7, R7 ;  /* 0x0000000700077245 */ /* 0x000fe20000201000 */
[----:B------:R-:W-:-:S04]  /*d150*/  IMAD.MOV.U32 R167, RZ, RZ, 0x2f800000 ;  /* 0x2f800000ffa77424 */ /* 0x000fc800078e00ff */
[----:B------:R-:W-:-:S05]  /*d160*/  FFMA.FTZ R7, R7, R167, 1.1641532182693481445e-10 ;  /* 0x2f00000007077423 */ /* 0x000fca00000100a7 */
[----:B------:R-:W-:Y:S02]  /*d170*/  FSETP.GTU.FTZ.AND P1, PT, R7, UR23, PT ;  /* 0x0000001707007c0b */ /* 0x000fe4000bf3c000 */
[----:B-----5:R-:W-:Y:S02]  /*d180*/  PRMT R7, R145, 0x7632, R7 ;  /* 0x0000763291077816 */ /* 0x020fe40000000007 */
[----:B------:R-:W-:-:S03]  /*d190*/  SEL R167, RZ, 0x1, P1 ;  /* 0x00000001ffa77807 */ /* 0x000fc60000800000 */
[----:B------:R-:W-:Y:S01]  /*d1a0*/  IMAD.U32 R7, R7, 0x10000, RZ ;  /* 0x0001000007077824 */ /* 0x000fe200078e00ff */
[----:B------:R-:W-:-:S03]  /*d1b0*/  PRMT R218, R167, 0x7610, R218 ;  /* 0x00007610a7da7816 */ /* 0x000fc600000000da */
[----:B------:R-:W-:-:S04]  /*d1c0*/  FMUL.FTZ R7, R7, UR17 ;  /* 0x0000001107077c20 */ /* 0x000fc80008410000 */
[----:B------:R-:W-:-:S05]  /*d1d0*/  FMUL.FTZ R7, R7, UR16 ;  /* 0x0000001007077c20 */ /* 0x000fca0008410000 */
[----:B------:R-:W-:-:S05]  /*d1e0*/  FSEL R7, R7, RZ, !P1 ;  /* 0x000000ff07077208 */ /* 0x000fca0004800000 */
[----:B------:R-:W-:-:S07]  /*d1f0*/  FMUL.FTZ R167, R7, R39 ;  /* 0x0000002707a77220 */ /* 0x000fce0000410000 */
.L_x_22220:
        /* <DEDUP_REMOVED lines=16> */
.L_x_22229:
        /* <DEDUP_REMOVED lines=12> */
.L_x_22231:
[----:B------:R-:W-:Y:S05]  /*d3c0*/  BSYNC.RECONVERGENT B2 ;  /* 0x0000000000027941 */ /* 0x000fea0003800200 */
.L_x_22230:
        /* <DEDUP_REMOVED lines=62> */
.L_x_22228:
[----:B------:R-:W-:Y:S05]  /*d7b0*/  BSYNC.RECONVERGENT B1 ;  /* 0x0000000000017941 */ /* 0x000fea0003800200 */
.L_x_22227:
[----:B------:R-:W-:Y:S01]  /*d7c0*/  I2FP.F32.U32 R7, R7 ;  /* 0x0000000700077245 */ /* 0x000fe20000201000 */
[----:B------:R-:W-:-:S04]  /*d7d0*/  IMAD.MOV.U32 R9, RZ, RZ, 0x2f800000 ;  /* 0x2f800000ff097424 */ /* 0x000fc800078e00ff */
[----:B------:R-:W-:-:S05]  /*d7e0*/  FFMA.FTZ R7, R7, R9, 1.1641532182693481445e-10 ;  /* 0x2f00000007077423 */ /* 0x000fca0000010009 */
[----:B------:R-:W-:Y:S01]  /*d7f0*/  FSETP.GTU.FTZ.AND P1, PT, R7, UR23, PT ;  /* 0x0000001707007c0b */ /* 0x000fe2000bf3c000 */
[----:B-----5:R-:W-:-:S03]  /*d800*/  IMAD.U32 R7, R146, 0x10000, RZ ;  /* 0x0001000092077824 */ /* 0x020fc600078e00ff */
[----:B------:R-:W-:Y:S01]  /*d810*/  SEL R9, RZ, 0x1, P1 ;  /* 0x00000001ff097807 */ /* 0x000fe20000800000 */
[----:B------:R-:W-:-:S03]  /*d820*/  FMUL.FTZ R7, R7, UR17 ;  /* 0x0000001107077c20 */ /* 0x000fc60008410000 */
[----:B------:R-:W-:Y:S01]  /*d830*/  PRMT R219, R9, 0x7610, R219 ;  /* 0x0000761009db7816 */ /* 0x000fe200000000db */
[----:B------:R-:W-:-:S05]  /*d840*/  FMUL.FTZ R7, R7, UR16 ;  /* 0x0000001007077c20 */ /* 0x000fca0008410000 */
[----:B------:R-:W-:-:S05]  /*d850*/  FSEL R7, R7, RZ, !P1 ;  /* 0x000000ff07077208 */ /* 0x000fca0004800000 */
[----:B------:R-:W-:-:S07]  /*d860*/  FMUL.FTZ R168, R7, R40 ;  /* 0x0000002807a87220 */ /* 0x000fce0000410000 */
.L_x_22226:
        /* <DEDUP_REMOVED lines=16> */
.L_x_22235:
        /* <DEDUP_REMOVED lines=12> */
.L_x_22237:
[----:B------:R-:W-:Y:S05]  /*da30*/  BSYNC.RECONVERGENT B2 ;  /* 0x0000000000027941 */ /* 0x000fea0003800200 */
.L_x_22236:
        /* <DEDUP_REMOVED lines=62> */
.L_x_22234:
[----:B------:R-:W-:Y:S05]  /*de20*/  BSYNC.RECONVERGENT B1 ;  /* 0x0000000000017941 */ /* 0x000fea0003800200 */
.L_x_22233:
        /* <DEDUP_REMOVED lines=12> */
.L_x_22232:
[----:B0-----:R-:W-:Y:S01]  /*def0*/  MOV R214, R9 ;  /* 0x0000000900d67202 */ /* 0x001fe20000000f00 */
        /* <DEDUP_REMOVED lines=15> */
.L_x_22241:
        /* <DEDUP_REMOVED lines=12> */
.L_x_22243:
[----:B------:R-:W-:Y:S05]  /*e0b0*/  BSYNC.RECONVERGENT B2 ;  /* 0x0000000000027941 */ /* 0x000fea0003800200 */
.L_x_22242:
        /* <DEDUP_REMOVED lines=62> */
.L_x_22240:
[----:B------:R-:W-:Y:S05]  /*e4a0*/  BSYNC.RECONVERGENT B1 ;  /* 0x0000000000017941 */ /* 0x000fea0003800200 */
.L_x_22239:
        /* <DEDUP_REMOVED lines=11> */
.L_x_22238:
        /* <DEDUP_REMOVED lines=16> */
.L_x_22246:
        /* <DEDUP_REMOVED lines=12> */
.L_x_22248:
[----:B------:R-:W-:Y:S05]  /*e720*/  BSYNC.RECONVERGENT B2 ;  /* 0x0000000000027941 */ /* 0x000fea0003800200 */
.L_x_22247:
        /* <DEDUP_REMOVED lines=62> */
.L_x_22245:
[----:B------:R-:W-:Y:S05]  /*eb10*/  BSYNC.RECONVERGENT B1 ;  /* 0x0000000000017941 */ /* 0x000fea0003800200 */
.L_x_22244:
        /* <DEDUP_REMOVED lines=12> */
.L_x_22196:
        /* <DEDUP_REMOVED lines=26> */
.L_x_22249:
[----:B------:R-:W-:Y:S01]  /*ed80*/  VIADD R213, R213, 0x80 ;  /* 0x00000080d5d57836 */ /* 0x000fe20000000000 */
[----:B------:R-:W-:-:S07]  /*ed90*/  IADD3 R212, PT, PT, R212, 0x80, RZ ;  /* 0x00000080d4d47810 */ /* 0x000fce0007ffe0ff */
.L_x_22152:
[----:B------:R-:W-:Y:S05]  /*eda0*/  BSYNC.RECONVERGENT B0 ;  /* 0x0000000000007941 */ /* 0x000fea0003800200 */
.L_x_22151:
        /* <DEDUP_REMOVED lines=20> */
[----:B-1----:R-:W-:Y:S01]  /*eef0*/  MOV R224, R9 ;  /* 0x0000000900e07202 */ /* 0x002fe20000000f00 */
        /* <DEDUP_REMOVED lines=18> */
.L_x_22256:
        /* <DEDUP_REMOVED lines=12> */
.L_x_22258:
[----:B------:R-:W-:Y:S05]  /*f0e0*/  BSYNC.RECONVERGENT B2 ;  /* 0x0000000000027941 */ /* 0x000fea0003800200 */
.L_x_22257:
        /* <DEDUP_REMOVED lines=60> */
[----:B------:R-:W-:-:S07]  /*f4b0*/  IMAD.MOV.U32 R11, RZ, RZ, R9 ;  /* 0x000000ffff0b7224 */ /* 0x000fce00078e0009 */
.L_x_22255:
[----:B------:R-:W-:Y:S05]  /*f4c0*/  BSYNC.RECONVERGENT B1 ;  /* 0x0000000000017941 */ /* 0x000fea0003800200 */
.L_x_22254:
        /* <DEDUP_REMOVED lines=10> */
.L_x_22253:
        /* <DEDUP_REMOVED lines=16> */
.L_x_22262:
        /* <DEDUP_REMOVED lines=12> */
.L_x_22264:
[----:B------:R-:W-:Y:S05]  /*f730*/  BSYNC.RECONVERGENT B2 ;  /* 0x0000000000027941 */ /* 0x000fea0003800200 */
.L_x_22263:
        /* <DEDUP_REMOVED lines=62> */
.L_x_22261:
[----:B------:R-:W-:Y:S05]  /*fb20*/  BSYNC.RECONVERGENT B1 ;  /* 0x0000000000017941 */ /* 0x000fea0003800200 */
.L_x_22260:
        /* <DEDUP_REMOVED lines=11> */
.L_x_22259:
        /* <DEDUP_REMOVED lines=16> */
.L_x_22268:
        /* <DEDUP_REMOVED lines=12> */
.L_x_22270:
[----:B------:R-:W-:Y:S05]  /*fda0*/  BSYNC.RECONVERGENT B2 ;  /* 0x0000000000027941 */ /* 0x000fea0003800200 */
.L_x_22269:
        /* <DEDUP_REMOVED lines=62> */
.L_x_22267:
[----:B------:R-:W-:Y:S05]  /*10190*/  BSYNC.RECONVERGENT B1 ;  /* 0x0000000000017941 */ /* 0x000fea0003800200 */
.L_x_22266:
        /* <DEDUP_REMOVED lines=10> */
.L_x_22265:
        /* <DEDUP_REMOVED lines=16> */
.L_x_22274:
        /* <DEDUP_REMOVED lines=12> */
.L_x_22276:
[----:B------:R-:W-:Y:S05]  /*10400*/  BSYNC.RECONVERGENT B2 ;  /* 0x0000000000027941 */ /* 0x000fea0003800200 */
.L_x_22275:
        /* <DEDUP_REMOVED lines=62> */
.L_x_22273:
[----:B------:R-:W-:Y:S05]  /*107f0*/  BSYNC.RECONVERGENT B1 ;  /* 0x0000000000017941 */ /* 0x000fea0003800200 */
.L_x_22272:
[----:B------:R-:W-:Y:S01]  /*10800*/  I2FP.F32.U32 R7, R7 ;  /* 0x0000000700077245 */ /* 0x000fe20000201000 */
[----:B------:R-:W-:-:S05]  /*10810*/  HFMA2 R175, -RZ, RZ, 0.1171875, 0 ;  /* 0x2f800000ffaf7431 */ /* 0x000fca00000001ff */
        /* <DEDUP_REMOVED lines=10> */
.L_x_22271:
        /* <DEDUP_REMOVED lines=16> */
.L_x_22280:
        /* <DEDUP_REMOVED lines=12> */
.L_x_22282:
[----:B------:R-:W-:Y:S05]  /*10a80*/  BSYNC.RECONVERGENT B2 ;  /* 0x0000000000027941 */ /* 0x000fea0003800200 */
.L_x_22281:
        /* <DEDUP_REMOVED lines=62> */
.L_x_22279:
[----:B------:R-:W-:Y:S05]  /*10e70*/  BSYNC.RECONVERGENT B1 ;  /* 0x0000000000017941 */ /* 0x000fea0003800200 */
.L_x_22278:
[----:B------:R-:W-:Y:S01]  /*10e80*/  I2FP.F32.U32 R7, R7 ;  /* 0x0000000700077245 */ /* 0x000fe20000201000 */
[----:B------:R-:W-:-:S05]  /*10e90*/  HFMA2 R9, -RZ, RZ, 0.1171875, 0 ;  /* 0x2f800000ff097431 */ /* 0x000fca00000001ff */
        /* <DEDUP_REMOVED lines=9> */
.L_x_22277:
        /* <DEDUP_REMOVED lines=16> */
.L_x_22286:
        /* <DEDUP_REMOVED lines=12> */
.L_x_22288:
[----:B------:R-:W-:Y:S05]  /*110f0*/  BSYNC.RECONVERGENT B2 ;  /* 0x0000000000027941 */ /* 0x000fea0003800200 */
.L_x_22287:
        /* <DEDUP_REMOVED lines=62> */
.L_x_22285:
[----:B------:R-:W-:Y:S05]  /*114e0*/  BSYNC.RECONVERGENT B1 ;  /* 0x0000000000017941 */ /* 0x000fea0003800200 */
.L_x_22284:
        /* <DEDUP_REMOVED lines=12> */
.L_x_22283:
[----:B0-----:R-:W-:Y:S01]  /*115b0*/  IMAD.MOV.U32 R214, RZ, RZ, R9 ;  /* 0x000000ffffd67224 */ /* 0x001fe200078e0009 */
        /* <DEDUP_REMOVED lines=15> */
.L_x_22292:
        /* <DEDUP_REMOVED lines=12> */
.L_x_22294:
[----:B------:R-:W-:Y:S05]  /*11770*/  BSYNC.RECONVERGENT B2 ;  /* 0x0000000000027941 */ /* 0x000fea0003800200 */
.L_x_22293:
        /* <DEDUP_REMOVED lines=62> */
.L_x_22291:
[----:B------:R-:W-:Y:S05]  /*11b60*/  BSYNC.RECONVERGENT B1 ;  /* 0x0000000000017941 */ /* 0x000fea0003800200 */
.L_x_22290:
        /* <DEDUP_REMOVED lines=11> */
.L_x_22289:
        /* <DEDUP_REMOVED lines=16> */
.L_x_22298:
        /* <DEDUP_REMOVED lines=12> */
.L_x_22300:
[----:B------:R-:W-:Y:S05]  /*11de0*/  BSYNC.RECONVERGENT B2 ;  /* 0x0000000000027941 */ /* 0x000fea0003800200 */
.L_x_22299:
        /* <DEDUP_REMOVED lines=62> */
.L_x_22297:
[----:B------:R-:W-:Y:S05]  /*121d0*/  BSYNC.RECONVERGENT B1 ;  /* 0x0000000000017941 */ /* 0x000fea0003800200 */
.L_x_22296:
        /* <DEDUP_REMOVED lines=13> */
.L_x_22252:
[----:B------:R-:W-:Y:S01]  /*122b0*/  IMAD.MOV.U32 R174, RZ, RZ, R7 ;  /* 0x000000ffffae7224 */ /* 0x000fe200078e0007 */
[----:B-1----:R-:W-:Y:S01]  /*122c0*/  MOV R224, R9 ;  /* 0x0000000900e07202 */ /* 0x002fe20000000f00 */
        /* <DEDUP_REMOVED lines=18> */
.L_x_22304:
        /* <DEDUP_REMOVED lines=12> */
.L_x_22306:
[----:B------:R-:W-:Y:S05]  /*124b0*/  BSYNC.RECONVERGENT B2 ;  /* 0x0000000000027941 */ /* 0x000fea0003800200 */
.L_x_22305:
        /* <DEDUP_REMOVED lines=61> */
.L_x_22303:
[----:B------:R-:W-:Y:S05]  /*12890*/  BSYNC.RECONVERGENT B1 ;  /* 0x0000000000017941 */ /* 0x000fea0003800200 */
.L_x_22302:
        /* <DEDUP_REMOVED lines=10> */
.L_x_22301:
        /* <DEDUP_REMOVED lines=16> */
.L_x_22310:
        /* <DEDUP_REMOVED lines=12> */
.L_x_22312:
[----:B------:R-:W-:Y:S05]  /*12b00*/  BSYNC.RECONVERGENT B2 ;  /* 0x0000000000027941 */ /* 0x000fea0003800200 */
.L_x_22311:
        /* <DEDUP_REMOVED lines=62> */
.L_x_22309:
[----:B------:R-:W-:Y:S05]  /*12ef0*/  BSYNC.RECONVERGENT B1 ;  /* 0x0000000000017941 */ /* 0x000fea0003800200 */
.L_x_22308:
        /* <DEDUP_REMOVED lines=11> */
.L_x_22307:
        /* <DEDUP_REMOVED lines=16> */
.L_x_22316:
        /* <DEDUP_REMOVED lines=12> */
.L_x_22318:
[----:B------:R-:W-:Y:S05]  /*13170*/  BSYNC.RECONVERGENT B2 ;  /* 0x0000000000027941 */ /* 0x000fea0003800200 */
.L_x_22317:
        /* <DEDUP_REMOVED lines=62> */
.L_x_22315:
[----:B------:R-:W-:Y:S05]  /*13560*/  BSYNC.RECONVERGENT B1 ;  /* 0x0000000000017941 */ /* 0x000fea0003800200 */
.L_x_22314:
        /* <DEDUP_REMOVED lines=10> */
.L_x_22313:
        /* <DEDUP_REMOVED lines=16> */
.L_x_22322:
        /* <DEDUP_REMOVED lines=12> */
.L_x_22324:
[----:B------:R-:W-:Y:S05]  /*137d0*/  BSYNC.RECONVERGENT B2 ;  /* 0x0000000000027941 */ /* 0x000fea0003800200 */
.L_x_22323:
        /* <DEDUP_REMOVED lines=62> */
.L_x_22321:
[----:B------:R-:W-:Y:S05]  /*13bc0*/  BSYNC.RECONVERGENT B1 ;  /* 0x0000000000017941 */ /* 0x000fea0003800200 */
.L_x_22320:
[----:B------:R-:W-:Y:S01]  /*13bd0*/  I2FP.F32.U32 R7, R7 ;  /* 0x0000000700077245 */ /* 0x000fe20000201000 */
[----:B------:R-:W-:-:S05]  /*13be0*/  HFMA2 R175, -RZ, RZ, 0.1171875, 0 ;  /* 0x2f800000ffaf7431 */ /* 0x000fca00000001ff */
        /* <DEDUP_REMOVED lines=10> */
.L_x_22319:
        /* <DEDUP_REMOVED lines=16> */
.L_x_22328:
        /* <DEDUP_REMOVED lines=12> */
.L_x_22330:
[----:B------:R-:W-:Y:S05]  /*13e50*/  BSYNC.RECONVERGENT B2 ;  /* 0x0000000000027941 */ /* 0x000fea0003800200 */
.L_x_22329:
        /* <DEDUP_REMOVED lines=62> */
.L_x_22327:
[----:B------:R-:W-:Y:S05]  /*14240*/  BSYNC.RECONVERGENT B1 ;  /* 0x0000000000017941 */ /* 0x000fea0003800200 */
.L_x_22326:
[----:B------:R-:W-:Y:S01]  /*14250*/  I2FP.F32.U32 R7, R7 ;  /* 0x0000000700077245 */ /* 0x000fe20000201000 */
[----:B------:R-:W-:-:S05]  /*14260*/  HFMA2 R9, -RZ, RZ, 0.1171875, 0 ;  /* 0x2f800000ff097431 */ /* 0x000fca00000001ff */
        /* <DEDUP_REMOVED lines=9> */
.L_x_22325:
        /* <DEDUP_REMOVED lines=16> */
.L_x_22334:
        /* <DEDUP_REMOVED lines=12> */
.L_x_22336:
[----:B------:R-:W-:Y:S05]  /*144c0*/  BSYNC.RECONVERGENT B2 ;  /* 0x0000000000027941 */ /* 0x000fea0003800200 */
.L_x_22335:
        /* <DEDUP_REMOVED lines=62> */
.L_x_22333:
[----:B------:R-:W-:Y:S05]  /*148b0*/  BSYNC.RECONVERGENT B1 ;  /* 0x0000000000017941 */ /* 0x000fea0003800200 */
.L_x_22332:
        /* <DEDUP_REMOVED lines=12> */
.L_x_22331:
[----:B0-----:R-:W-:Y:S01]  /*14980*/  IMAD.MOV.U32 R214, RZ, RZ, R9 ;  /* 0x000000ffffd67224 */ /* 0x001fe200078e0009 */
        /* <DEDUP_REMOVED lines=15> */
.L_x_22340:
        /* <DEDUP_REMOVED lines=12> */
.L_x_22342:
[----:B------:R-:W-:Y:S05]  /*14b40*/  BSYNC.RECONVERGENT B2 ;  /* 0x0000000000027941 */ /* 0x000fea0003800200 */
.L_x_22341:
        /* <DEDUP_REMOVED lines=62> */
.L_x_22339:
[----:B------:R-:W-:Y:S05]  /*14f30*/  BSYNC.RECONVERGENT B1 ;  /* 0x0000000000017941 */ /* 0x000fea0003800200 */
.L_x_22338:
        /* <DEDUP_REMOVED lines=11> */
.L_x_22337:
        /* <DEDUP_REMOVED lines=16> */
.L_x_22345:
        /* <DEDUP_REMOVED lines=12> */
.L_x_22347:
[----:B------:R-:W-:Y:S05]  /*151b0*/  BSYNC.RECONVERGENT B2 ;  /* 0x0000000000027941 */ /* 0x000fea0003800200 */
.L_x_22346:
        /* <DEDUP_REMOVED lines=62> */
.L_x_22344:
[----:B------:R-:W-:Y:S05]  /*155a0*/  BSYNC.RECONVERGENT B1 ;  /* 0x0000000000017941 */ /* 0x000fea0003800200 */
.L_x_22343:
        /* <DEDUP_REMOVED lines=12> */
.L_x_22295:
        /* <DEDUP_REMOVED lines=26> */
.L_x_22348:
[----:B------:R-:W-:Y:S02]  /*15810*/  VIADD R213, R213, 0x80 ;  /* 0x00000080d5d57836 */ /* 0x000fe40000000000 */
[----:B------:R-:W-:-:S07]  /*15820*/  VIADD R212, R212, 0x80 ;  /* 0x00000080d4d47836 */ /* 0x000fce0000000000 */
.L_x_22251:
[----:B------:R-:W-:Y:S05]  /*15830*/  BSYNC.RECONVERGENT B0 ;  /* 0x0000000000007941 */ /* 0x000fea0003800200 */
.L_x_22250:
        /* <DEDUP_REMOVED lines=21> */
[----:B-1----:R-:W-:-:S10]  /*15990*/  IMAD.MOV.U32 R224, RZ, RZ, R9 ;  /* 0x000000ffffe07224 */ /* 0x002fd400078e0009 */
        /* <DEDUP_REMOVED lines=17> */
.L_x_22355:
        /* <DEDUP_REMOVED lines=12> */
.L_x_22357:
[----:B------:R-:W-:Y:S05]  /*15b70*/  BSYNC.RECONVERGENT B2 ;  /* 0x0000000000027941 */ /* 0x000fea0003800200 */
.L_x_22356:
        /* <DEDUP_REMOVED lines=61> */
.L_x_22354:
[----:B------:R-:W-:Y:S05]  /*15f50*/  BSYNC.RECONVERGENT B1 ;  /* 0x0000000000017941 */ /* 0x000fea0003800200 */
.L_x_22353:
        /* <DEDUP_REMOVED lines=8> */
[----:B------:R-:W-:-:S05]  /*15fe0*/  FSEL R180, R7, RZ, !P2 ;  /* 0x000000ff07b47208 */ /* 0x000fca0005000000 */
[----:B------:R-:W-:-:S07]  /*15ff0*/  FFMA.FTZ R180, R180, R68, R148 ;  /* 0x00000044b4b47223 */ /* 0x000fce0000010094 */
.L_x_22352:
        /* <DEDUP_REMOVED lines=16> */
.L_x_22361:
        /* <DEDUP_REMOVED lines=12> */
.L_x_22363:
[----:B------:R-:W-:Y:S05]  /*161c0*/  BSYNC.RECONVERGENT B2 ;  /* 0x0000000000027941 */ /* 0x000fea0003800200 */
.L_x_22362:
        /* <DEDUP_REMOVED lines=62> */
.L_x_22360:
[----:B------:R-:W-:Y:S05]  /*165b0*/  BSYNC.RECONVERGENT B1 ;  /* 0x0000000000017941 */ /* 0x000fea0003800200 */
.L_x_22359:
        /* <DEDUP_REMOVED lines=9> */
[----:B------:R-:W-:-:S05]  /*16650*/  FSEL R181, R7, RZ, !P2 ;  /* 0x000000ff07b57208 */ /* 0x000fca0005000000 */
[----:B------:R-:W-:-:S07]  /*16660*/  FFMA.FTZ R181, R181, R69, R149 ;  /* 0x00000045b5b57223 */ /* 0x000fce0000010095 */
.L_x_22358:
        /* <DEDUP_REMOVED lines=16> */
.L_x_22367:
        /* <DEDUP_REMOVED lines=12> */
.L_x_22369:
[----:B------:R-:W-:Y:S05]  /*16830*/  BSYNC.RECONVERGENT B2 ;  /* 0x0000000000027941 */ /* 0x000fea0003800200 */
.L_x_22368:
        /* <DEDUP_REMOVED lines=62> */
.L_x_22366:
[----:B------:R-:W-:Y:S05]  /*16c20*/  BSYNC.RECONVERGENT B1 ;  /* 0x0000000000017941 */ /* 0x000fea0003800200 */
.L_x_22365:
        /* <DEDUP_REMOVED lines=10> */
.L_x_22364:
        /* <DEDUP_REMOVED lines=16> */
.L_x_22373:
        /* <DEDUP_REMOVED lines=12> */
.L_x_22375:
[----:B------:R-:W-:Y:S05]  /*16e90*/  BSYNC.RECONVERGENT B2 ;  /* 0x0000000000027941 */ /* 0x000fea0003800200 */
.L_x_22374:
        /* <DEDUP_REMOVED lines=62> */
.L_x_22372:
[----:B------:R-:W-:Y:S05]  /*17280*/  BSYNC.RECONVERGENT B1 ;  /* 0x0000000000017941 */ /* 0x000fea0003800200 */
.L_x_22371:
        /* <DEDUP_REMOVED lines=12> */
.L_x_22370:
        /* <DEDUP_REMOVED lines=16> */
.L_x_22379:
        /* <DEDUP_REMOVED lines=12> */
.L_x_22381:
[----:B------:R-:W-:Y:S05]  /*17510*/  BSYNC.RECONVERGENT B2 ;  /* 0x0000000000027941 */ /* 0x000fea0003800200 */
.L_x_22380:
        /* <DEDUP_REMOVED lines=62> */
.L_x_22378:
[----:B------:R-:W-:Y:S05]  /*17900*/  BSYNC.RECONVERGENT B1 ;  /* 0x0000000000017941 */ /* 0x000fea0003800200 */
.L_x_22377:
        /* <DEDUP_REMOVED lines=11> */
.L_x_22376:
        /* <DEDUP_REMOVED lines=16> */
.L_x_22385:
        /* <DEDUP_REMOVED lines=12> */
.L_x_22387:
[----:B------:R-:W-:Y:S05]  /*17b80*/  BSYNC.RECONVERGENT B2 ;  /* 0x0000000000027941 */ /* 0x000fea0003800200 */
.L_x_22386:
        /* <DEDUP_REMOVED lines=62> */
.L_x_22384:
[----:B------:R-:W-:Y:S05]  /*17f70*/  BSYNC.RECONVERGENT B1 ;  /* 0x0000000000017941 */ /* 0x000fea0003800200 */
.L_x_22383:
        /* <DEDUP_REMOVED lines=12> */
.L_x_22382:
[----:B0-----:R-:W-:Y:S02]  /*18040*/  IMAD.MOV.U32 R214, RZ, RZ, R9 ;  /* 0x000000ffffd67224 */ /* 0x001fe400078e0009 */
        /* <DEDUP_REMOVED lines=15> */
.L_x_22391:
        /* <DEDUP_REMOVED lines=12> */
.L_x_22393:
[----:B------:R-:W-:Y:S05]  /*18200*/  BSYNC.RECONVERGENT B2 ;  /* 0x0000000000027941 */ /* 0x000fea0003800200 */
.L_x_22392:
        /* <DEDUP_REMOVED lines=62> */
.L_x_22390:
[----:B------:R-:W-:Y:S05]  /*185f0*/  BSYNC.RECONVERGENT B1 ;  /* 0x0000000000017941 */ /* 0x000fea0003800200 */
.L_x_22389:
        /* <DEDUP_REMOVED lines=11> */
.L_x_22388:
        /* <DEDUP_REMOVED lines=16> */
.L_x_22397:
        /* <DEDUP_REMOVED lines=12> */
.L_x_22399:
[----:B------:R-:W-:Y:S05]  /*18870*/  BSYNC.RECONVERGENT B2 ;  /* 0x0000000000027941 */ /* 0x000fea0003800200 */
.L_x_22398:
        /* <DEDUP_REMOVED lines=62> */
.L_x_22396:
[----:B------:R-:W-:Y:S05]  /*18c60*/  BSYNC.RECONVERGENT B1 ;  /* 0x0000000000017941 */ /* 0x000fea0003800200 */
.L_x_22395:
        /* <DEDUP_REMOVED lines=13> */
.L_x_22351:
[----:B--2---:R-:W-:Y:S02]  /*18d40*/  HFMA2 R180, -RZ, RZ, 0, 0 ;  /* 0x00000000ffb47431 */ /* 0x004fe400000001ff */
[----:B------:R-:W-:Y:S02]  /*18d50*/  IMAD.MOV.U32 R182, RZ, RZ, R7 ;  /* 0x000000ffffb67224 */ /* 0x000fe400078e0007 */
        /* <DEDUP_REMOVED lines=18> */
.L_x_22403:
        /* <DEDUP_REMOVED lines=12> */
.L_x_22405:
[----:B------:R-:W-:Y:S05]  /*18f40*/  BSYNC.RECONVERGENT B2 ;  /* 0x0000000000027941 */ /* 0x000fea0003800200 */
.L_x_22404:
        /* <DEDUP_REMOVED lines=61> */
.L_x_22402:
[----:B------:R-:W-:Y:S05]  /*19320*/  BSYNC.RECONVERGENT B1 ;  /* 0x0000000000017941 */ /* 0x000fea0003800200 */
.L_x_22401:
        /* <DEDUP_REMOVED lines=10> */
.L_x_22400:
        /* <DEDUP_REMOVED lines=16> */
.L_x_22409:
        /* <DEDUP_REMOVED lines=12> */
.L_x_22411:
[----:B------:R-:W-:Y:S05]  /*19590*/  BSYNC.RECONVERGENT B2 ;  /* 0x0000000000027941 */ /* 0x000fea0003800200 */
.L_x_22410:
        /* <DEDUP_REMOVED lines=62> */
.L_x_22408:
[----:B------:R-:W-:Y:S05]  /*19980*/  BSYNC.RECONVERGENT B1 ;  /* 0x0000000000017941 */ /* 0x000fea0003800200 */
.L_x_22407:
        /* <DEDUP_REMOVED lines=11> */
.L_x_22406:
        /* <DEDUP_REMOVED lines=16> */
.L_x_22415:
        /* <DEDUP_REMOVED lines=12> */
.L_x_22417:
[----:B------:R-:W-:Y:S05]  /*19c00*/  BSYNC.RECONVERGENT B2 ;  /* 0x0000000000027941 */ /* 0x000fea0003800200 */
.L_x_22416:
        /* <DEDUP_REMOVED lines=62> */
.L_x_22414:
[----:B------:R-:W-:Y:S05]  /*19ff0*/  BSYNC.RECONVERGENT B1 ;  /* 0x0000000000017941 */ /* 0x000fea0003800200 */
.L_x_22413:
        /* <DEDUP_REMOVED lines=10> */
.L_x_22412:
        /* <DEDUP_REMOVED lines=16> */
.L_x_22421:
        /* <DEDUP_REMOVED lines=12> */
.L_x_22423:
[----:B------:R-:W-:Y:S05]  /*1a260*/  BSYNC.RECONVERGENT B2 ;  /* 0x0000000000027941 */ /* 0x000fea0003800200 */
.L_x_22422:
        /* <DEDUP_REMOVED lines=62> */
.L_x_22420:
[----:B------:R-:W-:Y:S05]  /*1a650*/  BSYNC.RECONVERGENT B1 ;  /* 0x0000000000017941 */ /* 0x000fea0003800200 */
.L_x_22419:
        /* <DEDUP_REMOVED lines=12> */
.L_x_22418:
        /* <DEDUP_REMOVED lines=16> */
.L_x_22427:
        /* <DEDUP_REMOVED lines=12> */
.L_x_22429:
[----:B------:R-:W-:Y:S05]  /*1a8e0*/  BSYNC.RECONVERGENT B2 ;  /* 0x0000000000027941 */ /* 0x000fea0003800200 */
.L_x_22428:
        /* <DEDUP_REMOVED lines=62> */
.L_x_22426:
[----:B------:R-:W-:Y:S05]  /*1acd0*/  BSYNC.RECONVERGENT B1 ;  /* 0x0000000000017941 */ /* 0x000fea0003800200 */
.L_x_22425:
        /* <DEDUP_REMOVED lines=11> */
.L_x_22424:
        /* <DEDUP_REMOVED lines=16> */
.L_x_22433:
        /* <DEDUP_REMOVED lines=12> */
.L_x_22435:
[----:B------:R-:W-:Y:S05]  /*1af50*/  BSYNC.RECONVERGENT B2 ;  /* 0x0000000000027941 */ /* 0x000fea0003800200 */
.L_x_22434:
        /* <DEDUP_REMOVED lines=62> */
.L_x_22432:
[----:B------:R-:W-:Y:S05]  /*1b340*/  BSYNC.RECONVERGENT B1 ;  /* 0x0000000000017941 */ /* 0x000fea0003800200 */
.L_x_22431:
        /* <DEDUP_REMOVED lines=12> */
.L_x_22430:
[----:B0-----:R-:W-:Y:S02]  /*1b410*/  IMAD.MOV.U32 R214, RZ, RZ, R9 ;  /* 0x000000ffffd67224 */ /* 0x001fe400078e0009 */
        /* <DEDUP_REMOVED lines=15> */
.L_x_22439:
        /* <DEDUP_REMOVED lines=12> */
.L_x_22441:
[----:B------:R-:W-:Y:S05]  /*1b5d0*/  BSYNC.RECONVERGENT B2 ;  /* 0x0000000000027941 */ /* 0x000fea0003800200 */
.L_x_22440:
        /* <DEDUP_REMOVED lines=62> */
.L_x_22438:
[----:B------:R-:W-:Y:S05]  /*1b9c0*/  BSYNC.RECONVERGENT B1 ;  /* 0x0000000000017941 */ /* 0x000fea0003800200 */
.L_x_22437:
        /* <DEDUP_REMOVED lines=11> */
.L_x_22436:
        /* <DEDUP_REMOVED lines=16> */
.L_x_22444:
        /* <DEDUP_REMOVED lines=12> */
.L_x_22446:
[----:B------:R-:W-:Y:S05]  /*1bc40*/  BSYNC.RECONVERGENT B2 ;  /* 0x0000000000027941 */ /* 0x000fea0003800200 */
.L_x_22445:
        /* <DEDUP_REMOVED lines=62> */
.L_x_22443:
[----:B------:R-:W-:Y:S05]  /*1c030*/  BSYNC.RECONVERGENT B1 ;  /* 0x0000000000017941 */ /* 0x000fea0003800200 */
.L_x_22442:
        /* <DEDUP_REMOVED lines=12> */
.L_x_22394:
        /* <DEDUP_REMOVED lines=26> */
.L_x_22447:
[----:B------:R-:W-:Y:S01]  /*1c2a0*/  IADD3 R213, PT, PT, R213, 0x80, RZ ;  /* 0x00000080d5d57810 */ /* 0x000fe20007ffe0ff */
[----:B------:R-:W-:-:S07]  /*1c2b0*/  VIADD R212, R212, 0x80 ;  /* 0x00000080d4d47836 */ /* 0x000fce0000000000 */
.L_x_22350:
[----:B------:R-:W-:Y:S05]  /*1c2c0*/  BSYNC.RECONVERGENT B0 ;  /* 0x0000000000007941 */ /* 0x000fea0003800200 */
.L_x_22349:
        /* <DEDUP_REMOVED lines=37> */
.L_x_22454:
        /* <DEDUP_REMOVED lines=12> */
.L_x_22456:
[----:B------:R-:W-:Y:S05]  /*1c5e0*/  BSYNC.RECONVERGENT B2 ;  /* 0x0000000000027941 */ /* 0x000fea0003800200 */
.L_x_22455:
        /* <DEDUP_REMOVED lines=61> */
.L_x_22453:
[----:B------:R-:W-:Y:S05]  /*1c9c0*/  BSYNC.RECONVERGENT B1 ;  /* 0x0000000000017941 */ /* 0x000fea0003800200 */
.L_x_22452:
        /* <DEDUP_REMOVED lines=10> */
.L_x_22451:
        /* <DEDUP_REMOVED lines=16> */
.L_x_22460:
        /* <DEDUP_REMOVED lines=12> */
.L_x_22462:
[----:B------:R-:W-:Y:S05]  /*1cc30*/  BSYNC.RECONVERGENT B2 ;  /* 0x0000000000027941 */ /* 0x000fea0003800200 */
.L_x_22461:
        /* <DEDUP_REMOVED lines=62> */
.L_x_22459:
[----:B------:R-:W-:Y:S05]  /*1d020*/  BSYNC.RECONVERGENT B1 ;  /* 0x0000000000017941 */ /* 0x000fea0003800200 */
.L_x_22458:
        /* <DEDUP_REMOVED lines=11> */
.L_x_22457:
        /* <DEDUP_REMOVED lines=16> */
.L_x_22466:
        /* <DEDUP_REMOVED lines=12> */
.L_x_22468:
[----:B------:R-:W-:Y:S05]  /*1d2a0*/  BSYNC.RECONVERGENT B2 ;  /* 0x0000000000027941 */ /* 0x000fea0003800200 */
.L_x_22467:
        /* <DEDUP_REMOVED lines=62> */
.L_x_22465:
[----:B------:R-:W-:Y:S05]  /*1d690*/  BSYNC.RECONVERGENT B1 ;  /* 0x0000000000017941 */ /* 0x000fea0003800200 */
.L_x_22464:
        /* <DEDUP_REMOVED lines=10> */
.L_x_22463:
        /* <DEDUP_REMOVED lines=16> */
.L_x_22472:
        /* <DEDUP_REMOVED lines=12> */
.L_x_22474:
[----:B------:R-:W-:Y:S05]  /*1d900*/  BSYNC.RECONVERGENT B2 ;  /* 0x0000000000027941 */ /* 0x000fea0003800200 */
.L_x_22473:
        /* <DEDUP_REMOVED lines=62> */
.L_x_22471:
[----:B------:R-:W-:Y:S05]  /*1dcf0*/  BSYNC.RECONVERGENT B1 ;  /* 0x0000000000017941 */ /* 0x000fea0003800200 */
.L_x_22470:
        /* <DEDUP_REMOVED lines=12> */
.L_x_22469:
        /* <DEDUP_REMOVED lines=16> */
.L_x_22478:
        /* <DEDUP_REMOVED lines=12> */
.L_x_22480:
[----:B------:R-:W-:Y:S05]  /*1df80*/  BSYNC.RECONVERGENT B2 ;  /* 0x0000000000027941 */ /* 0x000fea0003800200 */
.L_x_22479:
        /* <DEDUP_REMOVED lines=62> */
.L_x_22477:
[----:B------:R-:W-:Y:S05]  /*1e370*/  BSYNC.RECONVERGENT B1 ;  /* 0x0000000000017941 */ /* 0x000fea0003800200 */
.L_x_22476:
        /* <DEDUP_REMOVED lines=11> */
.L_x_22475:
        /* <DEDUP_REMOVED lines=16> */
.L_x_22484:
        /* <DEDUP_REMOVED lines=12> */
.L_x_22486:
[----:B------:R-:W-:Y:S05]  /*1e5f0*/  BSYNC.RECONVERGENT B2 ;  /* 0x0000000000027941 */ /* 0x000fea0003800200 */
.L_x_22485:
        /* <DEDUP_REMOVED lines=62> */
.L_x_22483:
[----:B------:R-:W-:Y:S05]  /*1e9e0*/  BSYNC.RECONVERGENT B1 ;  /* 0x0000000000017941 */ /* 0x000fea0003800200 */
.L_x_22482:
        /* <DEDUP_REMOVED lines=12> */
.L_x_22481:
        /* <DEDUP_REMOVED lines=16> */
.L_x_22490:
        /* <DEDUP_REMOVED lines=12> */
.L_x_22492:
[----:B------:R-:W-:Y:S05]  /*1ec70*/  BSYNC.RECONVERGENT B2 ;  /* 0x0000000000027941 */ /* 0x000fea0003800200 */
.L_x_22491:
        /* <DEDUP_REMOVED lines=62> */
.L_x_22489:
[----:B------:R-:W-:Y:S05]  /*1f060*/  BSYNC.RECONVERGENT B1 ;  /* 0x0000000000017941 */ /* 0x000fea0003800200 */
.L_x_22488:
        /* <DEDUP_REMOVED lines=11> */
.L_x_22487:
        /* <DEDUP_REMOVED lines=16> */
.L_x_22496:
        /* <DEDUP_REMOVED lines=12> */
.L_x_22498:
[----:B------:R-:W-:Y:S05]  /*1f2e0*/  BSYNC.RECONVERGENT B2 ;  /* 0x0000000000027941 */ /* 0x000fea0003800200 */
.L_x_22497:
        /* <DEDUP_REMOVED lines=62> */
.L_x_22495:
[----:B------:R-:W-:Y:S05]  /*1f6d0*/  BSYNC.RECONVERGENT B1 ;  /* 0x0000000000017941 */ /* 0x000fea0003800200 */
.L_x_22494:
        /* <DEDUP_REMOVED lines=13> */
.L_x_22450:
        /* <DEDUP_REMOVED lines=20> */
.L_x_22502:
        /* <DEDUP_REMOVED lines=12> */
.L_x_22504:
[----:B------:R-:W-:Y:S05]  /*1f9b0*/  BSYNC.RECONVERGENT B2 ;  /* 0x0000000000027941 */ /* 0x000fea0003800200 */
.L_x_22503:
        /* <DEDUP_REMOVED lines=61> */
.L_x_22501:
[----:B------:R-:W-:Y:S05]  /*1fd90*/  BSYNC.RECONVERGENT B1 ;  /* 0x0000000000017941 */ /* 0x000fea0003800200 */
.L_x_22500:
        /* <DEDUP_REMOVED lines=10> */
.L_x_22499:
        /* <DEDUP_REMOVED lines=16> */
.L_x_22508:
        /* <DEDUP_REMOVED lines=12> */
.L_x_22510:
[----:B------:R-:W-:Y:S05]  /*20000*/  BSYNC.RECONVERGENT B2 ;  /* 0x0000000000027941 */ /* 0x000fea0003800200 */
.L_x_22509:
        /* <DEDUP_REMOVED lines=62> */
.L_x_22507:
[----:B------:R-:W-:Y:S05]  /*203f0*/  BSYNC.RECONVERGENT B1 ;  /* 0x0000000000017941 */ /* 0x000fea0003800200 */
.L_x_22506:
        /* <DEDUP_REMOVED lines=11> */
.L_x_22505:
        /* <DEDUP_REMOVED lines=16> */
.L_x_22514:
        /* <DEDUP_REMOVED lines=12> */
.L_x_22516:
[----:B------:R-:W-:Y:S05]  /*20670*/  BSYNC.RECONVERGENT B2 ;  /* 0x0000000000027941 */ /* 0x000fea0003800200 */
.L_x_22515:
        /* <DEDUP_REMOVED lines=62> */
.L_x_22513:
[----:B------:R-:W-:Y:S05]  /*20a60*/  BSYNC.RECONVERGENT B1 ;  /* 0x0000000000017941 */ /* 0x000fea0003800200 */
.L_x_22512:
        /* <DEDUP_REMOVED lines=10> */
.L_x_22511:
        /* <DEDUP_REMOVED lines=16> */
.L_x_22520:
        /* <DEDUP_REMOVED lines=12> */
.L_x_22522:
[----:B------:R-:W-:Y:S05]  /*20cd0*/  BSYNC.RECONVERGENT B2 ;  /* 0x0000000000027941 */ /* 0x000fea0003800200 */
.L_x_22521:
        /* <DEDUP_REMOVED lines=62> */
.L_x_22519:
[----:B------:R-:W-:Y:S05]  /*210c0*/  BSYNC.RECONVERGENT B1 ;  /* 0x0000000000017941 */ /* 0x000fea0003800200 */
.L_x_22518:
        /* <DEDUP_REMOVED lines=12> */
.L_x_22517:
        /* <DEDUP_REMOVED lines=16> */
.L_x_22526:
        /* <DEDUP_REMOVED lines=12> */
.L_x_22528:
[----:B------:R-:W-:Y:S05]  /*21350*/  BSYNC.RECONVERGENT B2 ;  /* 0x0000000000027941 */ /* 0x000fea0003800200 */
.L_x_22527:
        /* <DEDUP_REMOVED lines=62> */
.L_x_22525:
[----:B------:R-:W-:Y:S05]  /*21740*/  BSYNC.RECONVERGENT B1 ;  /* 0x0000000000017941 */ /* 0x000fea0003800200 */
.L_x_22524:
        /* <DEDUP_REMOVED lines=11> */
.L_x_22523:
        /* <DEDUP_REMOVED lines=16> */
.L_x_22532:
        /* <DEDUP_REMOVED lines=12> */
.L_x_22534:
[----:B------:R-:W-:Y:S05]  /*219c0*/  BSYNC.RECONVERGENT B2 ;  /* 0x0000000000027941 */ /* 0x000fea0003800200 */
.L_x_22533:
        /* <DEDUP_REMOVED lines=62> */
.L_x_22531:
[----:B------:R-:W-:Y:S05]  /*21db0*/  BSYNC.RECONVERGENT B1 ;  /* 0x0000000000017941 */ /* 0x000fea0003800200 */
.L_x_22530:
        /* <DEDUP_REMOVED lines=12> */
.L_x_22529:
        /* <DEDUP_REMOVED lines=16> */
.L_x_22538:
        /* <DEDUP_REMOVED lines=12> */
.L_x_22540:
[----:B------:R-:W-:Y:S05]  /*22040*/  BSYNC.RECONVERGENT B2 ;  /* 0x0000000000027941 */ /* 0x000fea0003800200 */
.L_x_22539:
        /* <DEDUP_REMOVED lines=62> */
.L_x_22537:
[----:B------:R-:W-:Y:S05]  /*22430*/  BSYNC.RECONVERGENT B1 ;  /* 0x0000000000017941 */ /* 0x000fea0003800200 */
.L_x_22536:
        /* <DEDUP_REMOVED lines=11> */
.L_x_22535:
        /* <DEDUP_REMOVED lines=16> */
.L_x_22543:
[----:B------:R-:W-:Y:S01]  /*225f0*/  VIADD R3, R3, 0x1 ;  /* 0x0000000103037836 */ /* 0x000fe20000000000 */
[----:B------:R-:W-:Y:S04]  /*22600*/  BSSY.RECONVERGENT B2, `(.L_x_22544) ;  /* 0x000000b000027945 */ /* 0x000fe80003800200 */
[----:B------:R-:W-:-:S13]  /*22610*/  ISETP.NE.AND P2, PT, R3, RZ, PT ;  /* 0x000000ff0300720c */ /* 0x000fda0003f45270 */
[----:B------:R-:W-:Y:S05]  /*22620*/  @P2 BRA `(.L_x_22545) ;  /* 0x0000000000202947 */ /* 0x000fea0003800000 */
[----:B------:R-:W-:-:S04]  /*22630*/  IADD3 R4, PT, PT, R4, 0x1, RZ ;  /* 0x0000000104047810 */ /* 0x000fc80007ffe0ff */
[----:B------:R-:W-:-:S13]  /*22640*/  ISETP.NE.AND P2, PT, R4, RZ, PT ;  /* 0x000000ff0400720c */ /* 0x000fda0003f45270 */
[----:B------:R-:W-:Y:S01]  /*22650*/  @!P2 VIADD R0, R0, 0x1 ;  /* 0x000000010000a836 */ /* 0x000fe20000000000 */
[----:B------:R-:W-:Y:S01]  /*22660*/  @!P2 MOV R4, RZ ;  /* 0x000000ff0004a202 */ /* 0x000fe20000000f00 */
[----:B------:R-:W-:-:S03]  /*22670*/  @!P2 VIADD R5, R8, 0x1 ;  /* 0x000000010805a836 */ /* 0x000fc60000000000 */
[----:B------:R-:W-:-:S13]  /*22680*/  ISETP.NE.AND P3, PT, R0, RZ, !P2 ;  /* 0x000000ff0000720c */ /* 0x000fda0005765270 */
[----:B------:R-:W-:-:S05]  /*22690*/  @P3 IADD3 R5, PT, PT, R8, RZ, RZ ;  /* 0x000000ff08053210 */ /* 0x000fca0007ffe0ff */
[----:B------:R-:W-:-:S07]  /*226a0*/  @!P2 IMAD.MOV.U32 R8, RZ, RZ, R5 ;  /* 0x000000ffff08a224 */ /* 0x000fce00078e0005 */
.L_x_22545:
[----:B------:R-:W-:Y:S05]  /*226b0*/  BSYNC.RECONVERGENT B2 ;  /* 0x0000000000027941 */ /* 0x000fea0003800200 */
.L_x_22544:
        /* <DEDUP_REMOVED lines=62> */
.L_x_22542:
[----:B------:R-:W-:Y:S05]  /*22aa0*/  BSYNC.RECONVERGENT B1 ;  /* 0x0000000000017941 */ /* 0x000fea0003800200 */
.L_x_22541:
        /* <DEDUP_REMOVED lines=12> */
.L_x_22493:
        /* <DEDUP_REMOVED lines=26> */
.L_x_22546:
[----:B------:R-:W-:Y:S01]  /*22d10*/  VIADD R213, R213, 0x80 ;  /* 0x00000080d5d57836 */ /* 0x000fe20000000000 */
[----:B------:R-:W-:-:S07]  /*22d20*/  IADD3 R212, PT, PT, R212, 0x80, RZ ;  /* 0x00000080d4d47810 */ /* 0x000fce0007ffe0ff */
.L_x_22449:
[----:B------:R-:W-:Y:S05]  /*22d30*/  BSYNC.RECONVERGENT B0 ;  /* 0x0000000000007941 */ /* 0x000fea0003800200 */
.L_x_22448:
        /* <DEDUP_REMOVED lines=37> */
.L_x_22553:
        /* <DEDUP_REMOVED lines=12> */
.L_x_22555:
[----:B------:R-:W-:Y:S05]  /*23050*/  BSYNC.RECONVERGENT B2 ;  /* 0x0000000000027941 */ /* 0x000fea0003800200 */
.L_x_22554:
        /* <DEDUP_REMOVED lines=61> */
.L_x_22552:
[----:B------:R-:W-:Y:S05]  /*23430*/  BSYNC.RECONVERGENT B1 ;  /* 0x0000000000017941 */ /* 0x000fea0003800200 */
.L_x_22551:
        /* <DEDUP_REMOVED lines=10> */
.L_x_22550:
[----:B------:R-:W-:Y:S01]  /*234e0*/  MOV R9, R198 ;  /* 0x000000c600097202 */ /* 0x000fe20000000f00 */
        /* <DEDUP_REMOVED lines=15> */
.L_x_22559:
        /* <DEDUP_REMOVED lines=12> */
.L_x_22561:
[----:B------:R-:W-:Y:S05]  /*236a0*/  BSYNC.RECONVERGENT B2 ;  /* 0x0000000000027941 */ /* 0x000fea0003800200 */
.L_x_22560:
        /* <DEDUP_REMOVED lines=62> */
.L_x_22558:
[----:B------:R-:W-:Y:S05]  /*23a90*/  BSYNC.RECONVERGENT B1 ;  /* 0x0000000000017941 */ /* 0x000fea0003800200 */
.L_x_22557:
        /* <DEDUP_REMOVED lines=11> */
.L_x_22556:
        /* <DEDUP_REMOVED lines=16> */
.L_x_22565:
        /* <DEDUP_REMOVED lines=12> */
.L_x_22567:
[----:B------:R-:W-:Y:S05]  /*23d10*/  BSYNC.RECONVERGENT B2 ;  /* 0x0000000000027941 */ /* 0x000fea0003800200 */
.L_x_22566:
        /* <DEDUP_REMOVED lines=62> */
.L_x_22564:
[----:B------:R-:W-:Y:S05]  /*24100*/  BSYNC.RECONVERGENT B1 ;  /* 0x0000000000017941 */ /* 0x000fea0003800200 */
.L_x_22563:
        /* <DEDUP_REMOVED lines=10> */
.L_x_22562:
        /* <DEDUP_REMOVED lines=16> */
.L_x_22571:
        /* <DEDUP_REMOVED lines=12> */
.L_x_22573:
[----:B------:R-:W-:Y:S05]  /*24370*/  BSYNC.RECONVERGENT B2 ;  /* 0x0000000000027941 */ /* 0x000fea0003800200 */
.L_x_22572:
        /* <DEDUP_REMOVED lines=62> */
.L_x_22570:
[----:B------:R-:W-:Y:S05]  /*24760*/  BSYNC.RECONVERGENT B1 ;  /* 0x0000000000017941 */ /* 0x000fea0003800200 */
.L_x_22569:
        /* <DEDUP_REMOVED lines=12> */
.L_x_22568:
        /* <DEDUP_REMOVED lines=16> */
.L_x_22577:
        /* <DEDUP_REMOVED lines=12> */
.L_x_22579:
[----:B------:R-:W-:Y:S05]  /*249f0*/  BSYNC.RECONVERGENT B2 ;  /* 0x0000000000027941 */ /* 0x000fea0003800200 */
.L_x_22578:
        /* <DEDUP_REMOVED lines=62> */
.L_x_22576:
[----:B------:R-:W-:Y:S05]  /*24de0*/  BSYNC.RECONVERGENT B1 ;  /* 0x0000000000017941 */ /* 0x000fea0003800200 */
.L_x_22575:
        /* <DEDUP_REMOVED lines=11> */
.L_x_22574:
        /* <DEDUP_REMOVED lines=16> */
.L_x_22583:
        /* <DEDUP_REMOVED lines=12> */
.L_x_22585:
[----:B------:R-:W-:Y:S05]  /*25060*/  BSYNC.RECONVERGENT B2 ;  /* 0x0000000000027941 */ /* 0x000fea0003800200 */
.L_x_22584:
        /* <DEDUP_REMOVED lines=62> */
.L_x_22582:
[----:B------:R-:W-:Y:S05]  /*25450*/  BSYNC.RECONVERGENT B1 ;  /* 0x0000000000017941 */ /* 0x000fea0003800200 */
.L_x_22581:
        /* <DEDUP_REMOVED lines=12> */
.L_x_22580:
[----:B0-----:R-:W-:Y:S01]  /*25520*/  IMAD.MOV.U32 R214, RZ, RZ, R9 ;  /* 0x000000ffffd67224 */ /* 0x001fe200078e0009 */
        /* <DEDUP_REMOVED lines=15> */
.L_x_22589:
        /* <DEDUP_REMOVED lines=12> */
.L_x_22591:
[----:B------:R-:W-:Y:S05]  /*256e0*/  BSYNC.RECONVERGENT B2 ;  /* 0x0000000000027941 */ /* 0x000fea0003800200 */
.L_x_22590:
        /* <DEDUP_REMOVED lines=62> */
.L_x_22588:
[----:B------:R-:W-:Y:S05]  /*25ad0*/  BSYNC.RECONVERGENT B1 ;  /* 0x0000000000017941 */ /* 0x000fea0003800200 */
.L_x_22587:
        /* <DEDUP_REMOVED lines=11> */
.L_x_22586:
        /* <DEDUP_REMOVED lines=16> */
.L_x_22595:
        /* <DEDUP_REMOVED lines=12> */
.L_x_22597:
[----:B------:R-:W-:Y:S05]  /*25d50*/  BSYNC.RECONVERGENT B2 ;  /* 0x0000000000027941 */ /* 0x000fea0003800200 */
.L_x_22596:
        /* <DEDUP_REMOVED lines=62> */
.L_x_22594:
[----:B------:R-:W-:Y:S05]  /*26140*/  BSYNC.RECONVERGENT B1 ;  /* 0x0000000000017941 */ /* 0x000fea0003800200 */
.L_x_22593:
        /* <DEDUP_REMOVED lines=13> */
.L_x_22549:
[----:B------:R-:W-:Y:S01]  /*26220*/  IMAD.MOV.U32 R198, RZ, RZ, R7 ;  /* 0x000000ffffc67224 */ /* 0x000fe200078e0007 */
[----:B-1----:R-:W-:Y:S01]  /*26230*/  MOV R224, R9 ;  /* 0x0000000900e07202 */ /* 0x002fe20000000f00 */
        /* <DEDUP_REMOVED lines=18> */
.L_x_22601:
        /* <DEDUP_REMOVED lines=12> */
.L_x_22603:
[----:B------:R-:W-:Y:S05]  /*26420*/  BSYNC.RECONVERGENT B2 ;  /* 0x0000000000027941 */ /* 0x000fea0003800200 */
.L_x_22602:
        /* <DEDUP_REMOVED lines=61> */
.L_x_22600:
[----:B------:R-:W-:Y:S05]  /*26800*/  BSYNC.RECONVERGENT B1 ;  /* 0x0000000000017941 */ /* 0x000fea0003800200 */
.L_x_22599:
        /* <DEDUP_REMOVED lines=10> */
.L_x_22598:
        /* <DEDUP_REMOVED lines=16> */
.L_x_22607:
        /* <DEDUP_REMOVED lines=12> */
.L_x_22609:
[----:B------:R-:W-:Y:S05]  /*26a70*/  BSYNC.RECONVERGENT B2 ;  /* 0x0000000000027941 */ /* 0x000fea0003800200 */
.L_x_22608:
        /* <DEDUP_REMOVED lines=62> */
.L_x_22606:
[----:B------:R-:W-:Y:S05]  /*26e60*/  BSYNC.RECONVERGENT B1 ;  /* 0x0000000000017941 */ /* 0x000fea0003800200 */
.L_x_22605:
        /* <DEDUP_REMOVED lines=11> */
.L_x_22604:
        /* <DEDUP_REMOVED lines=16> */
.L_x_22613:
        /* <DEDUP_REMOVED lines=12> */
.L_x_22615:
[----:B------:R-:W-:Y:S05]  /*270e0*/  BSYNC.RECONVERGENT B2 ;  /* 0x0000000000027941 */ /* 0x000fea0003800200 */
.L_x_22614:
        /* <DEDUP_REMOVED lines=62> */
.L_x_22612:
[----:B------:R-:W-:Y:S05]  /*274d0*/  BSYNC.RECONVERGENT B1 ;  /* 0x0000000000017941 */ /* 0x000fea0003800200 */
.L_x_22611:
        /* <DEDUP_REMOVED lines=10> */
.L_x_22610:
        /* <DEDUP_REMOVED lines=16> */
.L_x_22619:
        /* <DEDUP_REMOVED lines=12> */
.L_x_22621:
[----:B------:R-:W-:Y:S05]  /*27740*/  BSYNC.RECONVERGENT B2 ;  /* 0x0000000000027941 */ /* 0x000fea0003800200 */
.L_x_22620:
        /* <DEDUP_REMOVED lines=62> */
.L_x_22618:
[----:B------:R-:W-:Y:S05]  /*27b30*/  BSYNC.RECONVERGENT B1 ;  /* 0x0000000000017941 */ /* 0x000fea0003800200 */
.L_x_22617:
        /* <DEDUP_REMOVED lines=12> */
.L_x_22616:
        /* <DEDUP_REMOVED lines=16> */
.L_x_22625:
        /* <DEDUP_REMOVED lines=12> */
.L_x_22627:
[----:B------:R-:W-:Y:S05]  /*27dc0*/  BSYNC.RECONVERGENT B2 ;  /* 0x0000000000027941 */ /* 0x000fea0003800200 */
.L_x_22626:
        /* <DEDUP_REMOVED lines=62> */
.L_x_22624:
[----:B------:R-:W-:Y:S05]  /*281b0*/  BSYNC.RECONVERGENT B1 ;  /* 0x0000000000017941 */ /* 0x000fea0003800200 */
.L_x_22623:
        /* <DEDUP_REMOVED lines=11> */
.L_x_22622:
        /* <DEDUP_REMOVED lines=16> */
.L_x_22631:
        /* <DEDUP_REMOVED lines=12> */
.L_x_22633:
[----:B------:R-:W-:Y:S05]  /*28430*/  BSYNC.RECONVERGENT B2 ;  /* 0x0000000000027941 */ /* 0x000fea0003800200 */
.L_x_22632:
        /* <DEDUP_REMOVED lines=62> */
.L_x_22630:
[----:B------:R-:W-:Y:S05]  /*28820*/  BSYNC.RECONVERGENT B1 ;  /* 0x0000000000017941 */ /* 0x000fea0003800200 */
.L_x_22629:
        /* <DEDUP_REMOVED lines=12> */
.L_x_22628:
[----:B0-----:R-:W-:Y:S01]  /*288f0*/  MOV R214, R9 ;  /* 0x0000000900d67202 */ /* 0x001fe20000000f00 */
        /* <DEDUP_REMOVED lines=15> */
.L_x_22637:
        /* <DEDUP_REMOVED lines=12> */
.L_x_22639:
[----:B------:R-:W-:Y:S05]  /*28ab0*/  BSYNC.RECONVERGENT B2 ;  /* 0x0000000000027941 */ /* 0x000fea0003800200 */
.L_x_22638:
        /* <DEDUP_REMOVED lines=62> */
.L_x_22636:
[----:B------:R-:W-:Y:S05]  /*28ea0*/  BSYNC.RECONVERGENT B1 ;  /* 0x0000000000017941 */ /* 0x000fea0003800200 */
.L_x_22635:
        /* <DEDUP_REMOVED lines=11> */
.L_x_22634:
        /* <DEDUP_REMOVED lines=16> */
.L_x_22642:
        /* <DEDUP_REMOVED lines=12> */
.L_x_22644:
[----:B------:R-:W-:Y:S05]  /*29120*/  BSYNC.RECONVERGENT B2 ;  /* 0x0000000000027941 */ /* 0x000fea0003800200 */
.L_x_22643:
        /* <DEDUP_REMOVED lines=62> */
.L_x_22641:
[----:B------:R-:W-:Y:S05]  /*29510*/  BSYNC.RECONVERGENT B1 ;  /* 0x0000000000017941 */ /* 0x000fea0003800200 */
.L_x_22640:
        /* <DEDUP_REMOVED lines=12> */
.L_x_22592:
        /* <DEDUP_REMOVED lines=26> */
.L_x_22645:
[----:B------:R-:W-:Y:S01]  /*29780*/  IADD3 R213, PT, PT, R213, 0x80, RZ ;  /* 0x00000080d5d57810 */ /* 0x000fe20007ffe0ff */
[----:B------:R-:W-:-:S07]  /*29790*/  VIADD R212, R212, 0x80 ;  /* 0x00000080d4d47836 */ /* 0x000fce0000000000 */
.L_x_22548:
[----:B------:R-:W-:Y:S05]  /*297a0*/  BSYNC.RECONVERGENT B0 ;  /* 0x0000000000007941 */ /* 0x000fea0003800200 */
.L_x_22547:
        /* <DEDUP_REMOVED lines=37> */
.L_x_22652:
        /* <DEDUP_REMOVED lines=12> */
.L_x_22654:
[----:B------:R-:W-:Y:S05]  /*29ac0*/  BSYNC.RECONVERGENT B2 ;  /* 0x0000000000027941 */ /* 0x000fea0003800200 */
.L_x_22653:
        /* <DEDUP_REMOVED lines=61> */
.L_x_22651:
[----:B------:R-:W-:Y:S05]  /*29ea0*/  BSYNC.RECONVERGENT B1 ;  /* 0x0000000000017941 */ /* 0x000fea0003800200 */
.L_x_22650:
        /* <DEDUP_REMOVED lines=10> */
.L_x_22649:
        /* <DEDUP_REMOVED lines=16> */
.L_x_22658:
        /* <DEDUP_REMOVED lines=12> */
.L_x_22660:
[----:B------:R-:W-:Y:S05]  /*2a110*/  BSYNC.RECONVERGENT B2 ;  /* 0x0000000000027941 */ /* 0x000fea0003800200 */
.L_x_22659:
        /* <DEDUP_REMOVED lines=62> */
.L_x_22657:
[----:B------:R-:W-:Y:S05]  /*2a500*/  BSYNC.RECONVERGENT B1 ;  /* 0x0000000000017941 */ /* 0x000fea0003800200 */
.L_x_22656:
        /* <DEDUP_REMOVED lines=11> */
.L_x_22655:
        /* <DEDUP_REMOVED lines=16> */
.L_x_22664:
        /* <DEDUP_REMOVED lines=12> */
.L_x_22666:
[----:B------:R-:W-:Y:S05]  /*2a780*/  BSYNC.RECONVERGENT B2 ;  /* 0x0000000000027941 */ /* 0x000fea0003800200 */
.L_x_22665:
        /* <DEDUP_REMOVED lines=62> */
.L_x_22663:
[----:B------:R-:W-:Y:S05]  /*2ab70*/  BSYNC.RECONVERGENT B1 ;  /* 0x0000000000017941 */ /* 0x000fea0003800200 */
.L_x_22662:
        /* <DEDUP_REMOVED lines=10> */
.L_x_22661:
        /* <DEDUP_REMOVED lines=16> */
.L_x_22670:
        /* <DEDUP_REMOVED lines=12> */
.L_x_22672:
[----:B------:R-:W-:Y:S05]  /*2ade0*/  BSYNC.RECONVERGENT B2 ;  /* 0x0000000000027941 */ /* 0x000fea0003800200 */
.L_x_22671:
        /* <DEDUP_REMOVED lines=62> */
.L_x_22669:
[----:B------:R-:W-:Y:S05]  /*2b1d0*/  BSYNC.RECONVERGENT B1 ;  /* 0x0000000000017941 */ /* 0x000fea0003800200 */
.L_x_22668:
        /* <DEDUP_REMOVED lines=12> */
.L_x_22667:
        /* <DEDUP_REMOVED lines=16> */
.L_x_22676:
        /* <DEDUP_REMOVED lines=12> */
.L_x_22678:
[----:B------:R-:W-:Y:S05]  /*2b460*/  BSYNC.RECONVERGENT B2 ;  /* 0x0000000000027941 */ /* 0x000fea0003800200 */
.L_x_22677:
        /* <DEDUP_REMOVED lines=62> */
.L_x_22675:
[----:B------:R-:W-:Y:S05]  /*2b850*/  BSYNC.RECONVERGENT B1 ;  /* 0x0000000000017941 */ /* 0x000fea0003800200 */
.L_x_22674:
        /* <DEDUP_REMOVED lines=11> */
.L_x_22673:
        /* <DEDUP_REMOVED lines=16> */
.L_x_22682:
        /* <DEDUP_REMOVED lines=12> */
.L_x_22684:
[----:B------:R-:W-:Y:S05]  /*2bad0*/  BSYNC.RECONVERGENT B2 ;  /* 0x0000000000027941 */ /* 0x000fea0003800200 */
.L_x_22683:
        /* <DEDUP_REMOVED lines=62> */
.L_x_22681:
[----:B------:R-:W-:Y:S05]  /*2bec0*/  BSYNC.RECONVERGENT B1 ;  /* 0x0000000000017941 */ /* 0x000fea0003800200 */
.L_x_22680:
        /* <DEDUP_REMOVED lines=12> */
.L_x_22679:
[----:B0-----:R-:W-:Y:S01]  /*2bf90*/  MOV R214, R9 ;  /* 0x0000000900d67202 */ /* 0x001fe20000000f00 */
        /* <DEDUP_REMOVED lines=15> */
.L_x_22688:
        /* <DEDUP_REMOVED lines=12> */
.L_x_22690:
[----:B------:R-:W-:Y:S05]  /*2c150*/  BSYNC.RECONVERGENT B2 ;  /* 0x0000000000027941 */ /* 0x000fea0003800200 */
.L_x_22689:
        /* <DEDUP_REMOVED lines=62> */
.L_x_22687:
[----:B------:R-:W-:Y:S05]  /*2c540*/  BSYNC.RECONVERGENT B1 ;  /* 0x0000000000017941 */ /* 0x000fea0003800200 */
.L_x_22686:
        /* <DEDUP_REMOVED lines=11> */
.L_x_22685:
[----:B------:R-:W-:Y:S01]  /*2c600*/  IMAD.MOV.U32 R7, RZ, RZ, R214 ;  /* 0x000000ffff077224 */ /* 0x000fe200078e00d6 */
        /* <DEDUP_REMOVED lines=19> */
.L_x_22694:
        /* <DEDUP_REMOVED lines=12> */
.L_x_22696:
[----:B------:R-:W-:Y:S05]  /*2c800*/  BSYNC.RECONVERGENT B2 ;  /* 0x0000000000027941 */ /* 0x000fea0003800200 */
.L_x_22695:
        /* <DEDUP_REMOVED lines=62> */
.L_x_22693:
[----:B------:R-:W-:Y:S05]  /*2cbf0*/  BSYNC.RECONVERGENT B1 ;  /* 0x0000000000017941 */ /* 0x000fea0003800200 */
.L_x_22692:
        /* <DEDUP_REMOVED lines=13> */
.L_x_22648:
        /* <DEDUP_REMOVED lines=20> */
.L_x_22700:
        /* <DEDUP_REMOVED lines=12> */
.L_x_22702:
[----:B------:R-:W-:Y:S05]  /*2ced0*/  BSYNC.RECONVERGENT B2 ;  /* 0x0000000000027941 */ /* 0x000fea0003800200 */
.L_x_22701:
        /* <DEDUP_REMOVED lines=61> */
.L_x_22699:
[----:B------:R-:W-:Y:S05]  /*2d2b0*/  BSYNC.RECONVERGENT B1 ;  /* 0x0000000000017941 */ /* 0x000fea0003800200 */
.L_x_22698:
        /* <DEDUP_REMOVED lines=10> */
.L_x_22697:
        /* <DEDUP_REMOVED lines=16> */
.L_x_22706:
        /* <DEDUP_REMOVED lines=12> */
.L_x_22708:
[----:B------:R-:W-:Y:S05]  /*2d520*/  BSYNC.RECONVERGENT B2 ;  /* 0x0000000000027941 */ /* 0x000fea0003800200 */
.L_x_22707:
        /* <DEDUP_REMOVED lines=62> */
.L_x_22705:
[----:B------:R-:W-:Y:S05]  /*2d910*/  BSYNC.RECONVERGENT B1 ;  /* 0x0000000000017941 */ /* 0x000fea0003800200 */
.L_x_22704:
        /* <DEDUP_REMOVED lines=11> */
.L_x_22703:
        /* <DEDUP_REMOVED lines=16> */
.L_x_22712:
        /* <DEDUP_REMOVED lines=12> */
.L_x_22714:
[----:B------:R-:W-:Y:S05]  /*2db90*/  BSYNC.RECONVERGENT B2 ;  /* 0x0000000000027941 */ /* 0x000fea0003800200 */
.L_x_22713:
        /* <DEDUP_REMOVED lines=62> */
.L_x_22711:
[----:B------:R-:W-:Y:S05]  /*2df80*/  BSYNC.RECONVERGENT B1 ;  /* 0x0000000000017941 */ /* 0x000fea0003800200 */
.L_x_22710:
        /* <DEDUP_REMOVED lines=10> */
.L_x_22709:
        /* <DEDUP_REMOVED lines=16> */
.L_x_22718:
        /* <DEDUP_REMOVED lines=12> */
.L_x_22720:
[----:B------:R-:W-:Y:S05]  /*2e1f0*/  BSYNC.RECONVERGENT B2 ;  /* 0x0000000000027941 */ /* 0x000fea0003800200 */
.L_x_22719:
        /* <DEDUP_REMOVED lines=62> */
.L_x_22717:
[----:B------:R-:W-:Y:S05]  /*2e5e0*/  BSYNC.RECONVERGENT B1 ;  /* 0x0000000000017941 */ /* 0x000fea0003800200 */
.L_x_22716:
        /* <DEDUP_REMOVED lines=12> */
.L_x_22715:
        /* <DEDUP_REMOVED lines=16> */
.L_x_22724:
        /* <DEDUP_REMOVED lines=12> */
.L_x_22726:
[----:B------:R-:W-:Y:S05]  /*2e870*/  BSYNC.RECONVERGENT B2 ;  /* 0x0000000000027941 */ /* 0x000fea0003800200 */
.L_x_22725:
        /* <DEDUP_REMOVED lines=62> */
.L_x_22723:
[----:B------:R-:W-:Y:S05]  /*2ec60*/  BSYNC.RECONVERGENT B1 ;  /* 0x0000000000017941 */ /* 0x000fea0003800200 */
.L_x_22722:
        /* <DEDUP_REMOVED lines=11> */
.L_x_22721:
        /* <DEDUP_REMOVED lines=16> */
.L_x_22730:
        /* <DEDUP_REMOVED lines=12> */
.L_x_22732:
[----:B------:R-:W-:Y:S05]  /*2eee0*/  BSYNC.RECONVERGENT B2 ;  /* 0x0000000000027941 */ /* 0x000fea0003800200 */
.L_x_22731:
        /* <DEDUP_REMOVED lines=62> */
.L_x_22729:
[----:B------:R-:W-:Y:S05]  /*2f2d0*/  BSYNC.RECONVERGENT B1 ;  /* 0x0000000000017941 */ /* 0x000fea0003800200 */
.L_x_22728:
        /* <DEDUP_REMOVED lines=12> */
.L_x_22727:
[----:B0-----:R-:W-:Y:S01]  /*2f3a0*/  IMAD.MOV.U32 R214, RZ, RZ, R9 ;  /* 0x000000ffffd67224 */ /* 0x001fe200078e0009 */
        /* <DEDUP_REMOVED lines=15> */
.L_x_22736:
        /* <DEDUP_REMOVED lines=12> */
.L_x_22738:
[----:B------:R-:W-:Y:S05]  /*2f560*/  BSYNC.RECONVERGENT B2 ;  /* 0x0000000000027941 */ /* 0x000fea0003800200 */
.L_x_22737:
        /* <DEDUP_REMOVED lines=62> */
.L_x_22735:
[----:B------:R-:W-:Y:S05]  /*2f950*/  BSYNC.RECONVERGENT B1 ;  /* 0x0000000000017941 */ /* 0x000fea0003800200 */
.L_x_22734:
        /* <DEDUP_REMOVED lines=11> */
.L_x_22733:
        /* <DEDUP_REMOVED lines=20> */
.L_x_22741:
        /* <DEDUP_REMOVED lines=12> */
.L_x_22743:
[----:B------:R-:W-:Y:S05]  /*2fc10*/  BSYNC.RECONVERGENT B2 ;  /* 0x0000000000027941 */ /* 0x000fea0003800200 */
.L_x_22742:
        /* <DEDUP_REMOVED lines=59> */
[----:B------:R-:W-:-:S05]  /*2ffd0*/  IMAD.WIDE.U32 R214, R10, -0x326172a9, RZ ;  /* 0xcd9e8d570ad67825 */ /* 0x000fca00078e00ff */
[----:B------:R-:W-:Y:S02]  /*2ffe0*/  LOP3.LUT R6, R6, UR5, R215, 0x96, !PT ;  /* 0x0000000506067c12 */ /* 0x000fe4000f8e96d7 */
[----:B------:R-:W-:-:S07]  /*2fff0*/  MOV R10, R214 ;  /* 0x000000d6000a7202 */ /* 0x000fce0000000f00 */
.L_x_22740:
[----:B------:R-:W-:Y:S05]  /*30000*/  BSYNC.RECONVERGENT B1 ;  /* 0x0000000000017941 */ /* 0x000fea0003800200 */
.L_x_22739:
        /* <DEDUP_REMOVED lines=12> */
.L_x_22691:
[----:B------:R-:W0:Y:S02]  /*300d0*/  LDC.64 R214, c[0x0][0x3a8] ;  /* 0x0000ea00ffd67b82 */ /* 0x000e240000000a00 */
[----:B0-----:R-:W-:-:S05]  /*300e0*/  IMAD.WIDE.U32 R214, R213, 0x20, R214 ;  /* 0x00000020d5d67825 */ /* 0x001fca00078e00d6 */
[----:B------:R2:W-:Y:S04]  /*300f0*/  STG.E.128 desc[UR12][R214.64], R204 ;  /* 0x000000ccd6007986 */ /* 0x0005e8000c101d0c */
[----:B------:R2:W-:Y:S01]  /*30100*/  STG.E.128 desc[UR12][R214.64+0x10], R208 ;  /* 0x000010d0d6007986 */ /* 0x0005e2000c101d0c */
[----:B------:R-:W-:Y:S05]  /*30110*/  BRA.U !UP2, `(.L_x_22647) ;  /* 0x000000010a507547 */ /* 0x000fea000b800000 */
[----:B------:R-:W-:Y:S01]  /*30120*/  IMAD.U32 R213, R221, 0x10000, RZ ;  /* 0x00010000ddd57824 */ /* 0x000fe200078e00ff */
[----:B--2---:R-:W-:Y:S02]  /*30130*/  LOP3.LUT R214, R222, 0xffff, RZ, 0xc0, !PT ;  /* 0x0000ffffded67812 */ /* 0x004fe400078ec0ff */
        /* <DEDUP_REMOVED lines=14> */
[----:B------:R-:W-:Y:S01]  /*30220*/  LOP3.LUT R213, R213, R227, RZ, 0xfc, !PT ;  /* 0x000000e3d5d57212 */ /* 0x000fe200078efcff */
[----:B0-----:R-:W-:Y:S01]  /*30230*/  IMAD.WIDE.U32 R214, R212, 0x8, R214 ;  /* 0x00000008d4d67825 */ /* 0x001fe200078e00d6 */
[----:B------:R-:W-:-:S05]  /*30240*/  LOP3.LUT R212, R224, 0xff, R11, 0xf8, !PT ;  /* 0x000000ffe0d47812 */ /* 0x000fca00078ef80b */
[----:B------:R3:W-:Y:S02]  /*30250*/  STG.E.64 desc[UR12][R214.64], R212 ;  /* 0x000000d4d6007986 */ /* 0x0007e4000c101b0c */
.L_x_22647:
[----:B------:R-:W-:Y:S05]  /*30260*/  BSYNC.RECONVERGENT B0 ;  /* 0x0000000000007941 */ /* 0x000fea0003800200 */
.L_x_22646:
[----:B---3--:R-:W-:Y:S01]  /*30270*/  FADD.FTZ R212, RZ, R156 ;  /* 0x0000009cffd47221 */ /* 0x008fe20000010000 */
[----:B012---:R-:W2:Y:S01]  /*30280*/  LDL R214, [R1+0x34] ;  /* 0x0000340001d67983 */ /* 0x007ea20000100800 */
[C---:B------:R-:W-:Y:S01]  /*30290*/  ISETP.GT.U32.AND P4, PT, R2.reuse, 0xff, PT ;  /* 0x000000ff0200780c */ /* 0x040fe20003f84070 */
[----:B------:R-:W-:Y:S01]  /*302a0*/  BSSY.RECONVERGENT B0, `(.L_x_22744) ;  /* 0x00000d4000007945 */ /* 0x000fe20003800200 */
[----:B------:R-:W-:Y:S01]  /*302b0*/  FADD.FTZ R212, R157, R212 ;  /* 0x000000d49dd47221 */ /* 0x000fe20000010000 */
[C---:B------:R-:W-:Y:S01]  /*302c0*/  ISETP.GT.U32.AND P5, PT, R2.reuse, 0x17f, PT ;  /* 0x0000017f0200780c */ /* 0x040fe20003fa4070 */
[----:B------:R-:W0:Y:S01]  /*302d0*/  S2R R227, SR_TID.X ;  /* 0x0000000000e37919 */ /* 0x000e220000002100 */
[----:B------:R-:W-:Y:S01]  /*302e0*/  ISETP.GT.U32.AND P6, PT, R2, 0x1ff, PT ;  /* 0x000001ff0200780c */ /* 0x000fe20003fc4070 */
[----:B------:R-:W-:Y:S01]  /*302f0*/  FADD.FTZ R212, R158, R212 ;  /* 0x000000d49ed47221 */ /* 0x000fe20000010000 */
[----:B------:R-:W-:-:S03]  /*30300*/  LOP3.LUT R223, R223, 0xffffffbf, RZ, 0xc0, !PT ;  /* 0xffffffbfdfdf7812 */ /* 0x000fc600078ec0ff */
[----:B------:R-:W-:Y:S01]  /*30310*/  FADD.FTZ R212, R159, R212 ;  /* 0x000000d49fd47221 */ /* 0x000fe20000010000 */
[----:B------:R-:W-:Y:S02]  /*30320*/  @P1 LOP3.LUT R223, R223, 0x40, RZ, 0xfc, !PT ;  /* 0x00000040dfdf1812 */ /* 0x000fe400078efcff */
        /* <DEDUP_REMOVED lines=67> */
[----:B--2---:R-:W-:-:S04]  /*30760*/  FMUL.FTZ R212, R214, R212 ;  /* 0x000000d4d6d47220 */ /* 0x004fc80000410000 */
        /* <DEDUP_REMOVED lines=135> */
.L_x_22745:
[----:B------:R-:W-:Y:S05]  /*30fe0*/  BSYNC.RECONVERGENT B0 ;  /* 0x0000000000007941 */ /* 0x000fea0003800200 */
.L_x_22744:
[----:B------:R-:W-:Y:S01]  /*30ff0*/  LOP3.LUT R215, R227, 0x1f, RZ, 0xc0, !PT ;  /* 0x0000001fe3d77812 */ /* 0x000fe200078ec0ff */
[----:B------:R-:W-:Y:S01]  /*31000*/  BAR.SYNC.DEFER_BLOCKING 0x0 ;  /* 0x0000000000007b1d */ /* 0x000fe20000010000 */
[----:B0-----:R-:W-:Y:S02]  /*31010*/  MOV R214, RZ ;  /* 0x000000ff00d67202 */ /* 0x001fe40000000f00 */
[----:B------:R-:W-:Y:S02]  /*31020*/  CS2R R212, SRZ ;  /* 0x0000000000d47805 */ /* 0x000fe4000001ff00 */
[----:B------:R-:W-:Y:S01]  /*31030*/  ISETP.GT.U32.AND P4, PT, R215, 0x3, PT ;  /* 0x00000003d700780c */ /* 0x000fe20003f84070 */
[----:B------:R-:W-:-:S12]  /*31040*/  BSSY.RECONVERGENT B0, `(.L_x_22746) ;  /* 0x000000a000007945 */ /* 0x000fd80003800200 */
[----:B------:R-:W-:Y:S05]  /*31050*/  @P4 BRA `(.L_x_22747) ;  /* 0x0000000000204947 */ /* 0x000fea0003800000 */
[----:B------:R0:W5:Y:S01]  /*31060*/  LDL R214, [R1+0x30] ;  /* 0x0000300001d67983 */ /* 0x0001620000100800 */
[----:B------:R-:W1:Y:S01]  /*31070*/  S2UR UR6, SR_CgaCtaId ;  /* 0x00000000000679c3 */ /* 0x000e620000008800 */
[----:B------:R-:W-:Y:S01]  /*31080*/  UMOV UR5, 0x400 ;  /* 0x0000040000057882 */ /* 0x000fe20000000000 */
[----:B------:R-:W-:-:S05]  /*31090*/  IMAD.SHL.U32 R212, R227, 0x8, RZ ;  /* 0x00000008e3d47824 */ /* 0x000fca00078e00ff */
[----:B------:R-:W-:Y:S01]  /*310a0*/  LOP3.LUT R212, R212, 0xf8, RZ, 0xc0, !PT ;  /* 0x000000f8d4d47812 */ /* 0x000fe200078ec0ff */
[----:B-1----:R-:W-:-:S04]  /*310b0*/  ULEA UR5, UR6, UR5, 0x18 ;  /* 0x0000000506057291 */ /* 0x002fc8000f8ec0ff */
[----:B------:R-:W-:-:S09]  /*310c0*/  @UP1 UIADD3 UR5, UPT, UPT, UR5, 0x20, URZ ;  /* 0x0000002005051890 */ /* 0x000fd2000fffe0ff */
[----:B0-----:R-:W1:Y:S03]  /*310d0*/  LDS.64 R212, [R212+UR5] ;  /* 0x00000005d4d47984 */ /* 0x001e660008000a00 */
.L_x_22747:
[----:B------:R-:W-:Y:S05]  /*310e0*/  BSYNC.RECONVERGENT B0 ;  /* 0x0000000000007941 */ /* 0x000fea0003800200 */
.L_x_22746:
[----:B-----5:R-:W0:Y:S01]  /*310f0*/  SHFL.DOWN PT, R226, R214, 0x2, 0x1f ;  /* 0x08401f00d6e27f89 */ /* 0x020e2200000e0000 */
[-C--:B------:R-:W-:Y:S01]  /*31100*/  I2FP.F32.S32 R225, R214.reuse ;  /* 0x000000d600e17245 */ /* 0x080fe20000201400 */
[----:B------:R-:W-:Y:S01]  /*31110*/  UISETP.GE.AND UP0, UPT, UR4, 0x1, UPT ;  /* 0x000000010400788c */ /* 0x000fe2000bf06270 */
[----:B------:R-:W-:Y:S01]  /*31120*/  ISETP.NE.AND P4, PT, RZ, UR25, PT ;  /* 0x00000019ff007c0c */ /* 0x000fe2000bf85270 */
[----:B-1----:R-:W1:Y:S01]  /*31130*/  SHFL.DOWN PT, R224, R212, 0x2, 0x1f ;  /* 0x08401f00d4e07f89 */ /* 0x002e6200000e0000 */
[----:B------:R-:W-:Y:S02]  /*31140*/  ISETP.NE.AND P5, PT, R227, RZ, PT ;  /* 0x000000ffe300720c */ /* 0x000fe40003fa5270 */
[----:B0-----:R-:W-:Y:S02]  /*31150*/  IADD3 R214, PT, PT, R226, R214, RZ ;  /* 0x000000d6e2d67210 */ /* 0x001fe40007ffe0ff */
[----:B------:R-:W-:Y:S01]  /*31160*/  I2FP.F32.S32 R226, R226 ;  /* 0x000000e200e27245 */ /* 0x000fe20000201400 */
[----:B-1----:R-:W-:-:S04]  /*31170*/  FADD.FTZ R215, -R224, R212 ;  /* 0x000000d4e0d77221 */ /* 0x002fc80000010100 */
        /* <DEDUP_REMOVED lines=52> */
[----:B0-----:R-:W-:-:S04]  /*314c0*/  MOV R212, UR5 ;  /* 0x0000000500d47c02 */ /* 0x001fc80008000f00 */
[----:B------:R-:W-:Y:S01]  /*314d0*/  LEA.HI.SX32 R224, R212, R227, 0x1d ;  /* 0x000000e3d4e07211 */ /* 0x000fe200078feaff */
[----:B------:R-:W-:Y:S06]  /*314e0*/  @!P0 BRA `(.L_x_22750) ;  /* 0x0000000000b08947 */ /* 0x000fec0003800000 */
[----:B------:R0:W-:Y:S04]  /*314f0*/  STL [R1+0x3c], R2 ;  /* 0x00003c0201007387 */ /* 0x0001e80000100800 */
[----:B------:R-:W2:Y:S04]  /*31500*/  LDL R214, [R1+0x24] ;  /* 0x0000240001d67983 */ /* 0x000ea80000100800 */
[----:B0-----:R-:W3:Y:S04]  /*31510*/  LDL R2, [R1+0x20] ;  /* 0x0000200001027983 */ /* 0x001ee80000100800 */
[----:B------:R0:W-:Y:S04]  /*31520*/  STL [R1+0x38], R0 ;  /* 0x0000380001007387 */ /* 0x0001e80000100800 */
[----:B------:R-:W4:Y:S04]  /*31530*/  LDL R215, [R1+0x2c] ;  /* 0x00002c0001d77983 */ /* 0x000f280000100800 */
[----:B------:R-:W4:Y:S04]  /*31540*/  LDL R252, [R1+0x10] ;  /* 0x0000100001fc7983 */ /* 0x000f280000100800 */
[----:B0-----:R-:W4:Y:S04]  /*31550*/  LDL R0, [R1+0x28] ;  /* 0x0000280001007983 */ /* 0x001f280000100800 */
[----:B------:R-:W4:Y:S04]  /*31560*/  LDL R225, [R1+0x14] ;  /* 0x0000140001e17983 */ /* 0x000f280000100800 */
[----:B------:R-:W4:Y:S04]  /*31570*/  LDL R227, [R1+0x18] ;  /* 0x0000180001e37983 */ /* 0x000f280000100800 */
[----:B------:R-:W4:Y:S01]  /*31580*/  LDL R226, [R1+0x1c] ;  /* 0x00001c0001e27983 */ /* 0x000f220000100800 */
[----:B------:R-:W-:-:S04]  /*31590*/  FADD.FTZ R212, R157, -UR4 ;  /* 0x800000049dd47e21 */ /* 0x000fc80008010000 */
[----:B------:R-:W-:Y:S01]  /*315a0*/  FMUL.FTZ R212, R212, UR6 ;  /* 0x00000006d4d47c20 */ /* 0x000fe20008410000 */
[----:B------:R-:W-:-:S04]  /*315b0*/  FADD.FTZ R213, R156, -UR4 ;  /* 0x800000049cd57e21 */ /* 0x000fc80008010000 */
[----:B------:R-:W-:Y:S01]  /*315c0*/  FMUL.FTZ R213, R213, UR6 ;  /* 0x00000006d5d57c20 */ /* 0x000fe20008410000 */
[----:B--2---:R-:W-:Y:S01]  /*315d0*/  FFMA.FTZ R212, R212, R214, R13 ;  /* 0x000000d6d4d47223 */ /* 0x004fe2000001000d */
[----:B------:R-:W-:-:S04]  /*315e0*/  FADD.FTZ R214, R158, -UR4 ;  /* 0x800000049ed67e21 */ /* 0x000fc80008010000 */
[----:B------:R-:W-:Y:S01]  /*315f0*/  FMUL.FTZ R214, R214, UR6 ;  /* 0x00000006d6d67c20 */ /* 0x000fe20008410000 */
[----:B---3--:R-:W-:Y:S02]  /*31600*/  FFMA.FTZ R213, R213, R2, R12 ;  /* 0x00000002d5d57223 */ /* 0x008fe4000001000c */
[----:B------:R0:W5:Y:S01]  /*31610*/  LDL.LU R2, [R1+0x3c] ;  /* 0x00003c0001027983 */ /* 0x0001620000300800 */
[----:B----4-:R-:W-:-:S03]  /*31620*/  FFMA.FTZ R214, R214, R0, R14 ;  /* 0x00000000d6d67223 */ /* 0x010fc6000001000e */
[----:B------:R0:W5:Y:S01]  /*31630*/  LDL.LU R0, [R1+0x38] ;  /* 0x0000380001007983 */ /* 0x0001620000300800 */
[----:B------:R-:W-:Y:S01]  /*31640*/  F2FP.BF16.F32.PACK_AB R212, R212, R213 ;  /* 0x000000d5d4d4723e */ /* 0x000fe200000010ff */
[----:B------:R-:W-:-:S04]  /*31650*/  FADD.FTZ R213, R159, -UR4 ;  /* 0x800000049fd57e21 */ /* 0x000fc80008010000 */
[----:B------:R-:W-:-:S04]  /*31660*/  FMUL.FTZ R213, R213, UR6 ;  /* 0x00000006d5d57c20 */ /* 0x000fc80008410000 */
[----:B------:R-:W-:Y:S01]  /*31670*/  FFMA.FTZ R213, R213, R215, R15 ;  /* 0x000000d7d5d57223 */ /* 0x000fe2000001000f */
[----:B------:R-:W-:-:S04]  /*31680*/  FADD.FTZ R215, R161, -UR4 ;  /* 0x80000004a1d77e21 */ /* 0x000fc80008010000 */
[----:B------:R-:W-:Y:S01]  /*31690*/  F2FP.BF16.F32.PACK_AB R213, R213, R214 ;  /* 0x000000d6d5d5723e */ /* 0x000fe200000010ff */
[----:B------:R-:W-:Y:S01]  /*316a0*/  FADD.FTZ R214, R160, -UR4 ;  /* 0x80000004a0d67e21 */ /* 0x000fe20008010000 */
[----:B------:R-:W-:-:S03]  /*316b0*/  FMUL.FTZ R215, R215, UR6 ;  /* 0x00000006d7d77c20 */ /* 0x000fc60008410000 */
[----:B------:R-:W-:Y:S01]  /*316c0*/  FMUL.FTZ R214, R214, UR6 ;  /* 0x00000006d6d67c20 */ /* 0x000fe20008410000 */
[----:B------:R-:W-:-:S03]  /*316d0*/  FFMA.FTZ R215, R215, R225, R17 ;  /* 0x000000e1d7d77223 */ /* 0x000fc60000010011 */
[----:B------:R-:W-:Y:S01]  /*316e0*/  FFMA.FTZ R214, R214, R252, R16 ;  /* 0x000000fcd6d67223 */ /* 0x000fe20000010010 */
[----:B------:R-:W-:-:S04]  /*316f0*/  FADD.FTZ R225, R162, -UR4 ;  /* 0x80000004a2e17e21 */ /* 0x000fc80008010000 */
[----:B------:R-:W-:Y:S01]  /*31700*/  F2FP.BF16.F32.PACK_AB R214, R215, R214 ;  /* 0x000000d6d7d6723e */ /* 0x000fe200000010ff */
[----:B------:R-:W-:Y:S01]  /*31710*/  FADD.FTZ R215, R163, -UR4 ;  /* 0x80000004a3d77e21 */ /* 0x000fe20008010000 */
[----:B------:R-:W-:-:S03]  /*31720*/  FMUL.FTZ R225, R225, UR6 ;  /* 0x00000006e1e17c20 */ /* 0x000fc60008410000 */
[----:B------:R-:W-:Y:S01]  /*31730*/  FMUL.FTZ R215, R215, UR6 ;  /* 0x00000006d7d77c20 */ /* 0x000fe20008410000 */
[----:B------:R-:W-:-:S03]  /*31740*/  FFMA.FTZ R225, R225, R227, R18 ;  /* 0x000000e3e1e17223 */ /* 0x000fc60000010012 */
[----:B------:R-:W-:Y:S02]  /*31750*/  FFMA.FTZ R215, R215, R226, R19 ;  /* 0x000000e2d7d77223 */ /* 0x000fe40000010013 */
[----:B------:R-:W1:Y:S03]  /*31760*/  LDC.64 R226, c[0x0][0x428] ;  /* 0x00010a00ffe27b82 */ /* 0x000e660000000a00 */
[----:B------:R-:W-:Y:S01]  /*31770*/  F2FP.BF16.F32.PACK_AB R215, R215, R225 ;  /* 0x000000e1d7d7723e */ /* 0x000fe200000010ff */
[----:B-1----:R-:W-:-:S05]  /*31780*/  IMAD.WIDE.U32 R226, R224, 0x10, R226 ;  /* 0x00000010e0e27825 */ /* 0x002fca00078e00e2 */
[----:B------:R0:W-:Y:S01]  /*31790*/  STG.E.128 desc[UR12][R226.64], R212 ;  /* 0x000000d4e2007986 */ /* 0x0001e2000c101d0c */
[----:B------:R-:W-:-:S07]  /*317a0*/  VIADD R224, R224, 0x80 ;  /* 0x00000080e0e07836 */ /* 0x000fce0000000000 */
.L_x_22750:
[----:B------:R-:W-:Y:S05]  /*317b0*/  BSYNC.RECONVERGENT B0 ;  /* 0x0000000000007941 */ /* 0x000fea0003800200 */
.L_x_22749:
[----:B------:R-:W-:Y:S01]  /*317c0*/  LOP3.LUT P0, RZ, R223, 0x20, RZ, 0xc0, !PT ;  /* 0x00000020dfff7812 */ /* 0x000fe2000780c0ff */
[----:B------:R-:W-:-:S12]  /*317d0*/  BSSY.RECONVERGENT B0, `(.L_x_22751) ;  /* 0x0000026000007945 */ /* 0x000fd80003800200 */
[----:B------:R-:W-:Y:S05]  /*317e0*/  @!P0 BRA `(.L_x_22752) ;  /* 0x0000000000908947 */ /* 0x000fea0003800000 */
[----:B0-----:R-:W2:Y:S04]  /*317f0*/  LDL R226, [R1] ;  /* 0x0000000001e27983 */ /* 0x001ea80000100800 */
[----:B------:R-:W3:Y:S04]  /*31800*/  LDL R214, [R1+0x4] ;  /* 0x0000040001d67983 */ /* 0x000ee80000100800 */
[----:B------:R-:W4:Y:S04]  /*31810*/  LDL R225, [R1+0x8] ;  /* 0x0000080001e17983 */ /* 0x000f280000100800 */
[----:B------:R-:W4:Y:S01]  /*31820*/  LDL R215, [R1+0xc] ;  /* 0x00000c0001d77983 */ /* 0x000f220000100800 */
[----:B------:R-:W-:Y:S01]  /*31830*/  FADD.FTZ R213, R164, -UR4 ;  /* 0x80000004a4d57e21 */ /* 0x000fe20008010000 */
[----:B------:R-:W-:-:S03]  /*31840*/  FADD.FTZ R212, R165, -UR4 ;  /* 0x80000004a5d47e21 */ /* 0x000fc60008010000 */
[----:B------:R-:W-:Y:S01]  /*31850*/  FMUL.FTZ R213, R213, UR6 ;  /* 0x00000006d5d57c20 */ /* 0x000fe20008410000 */
[----:B------:R-:W-:-:S03]  /*31860*/  FMUL.FTZ R212, R212, UR6 ;  /* 0x00000006d4d47c20 */ /* 0x000fc60008410000 */
[----:B--2---:R-:W-:Y:S02]  /*31870*/  FFMA.FTZ R213, R213, R226, R28 ;  /* 0x000000e2d5d57223 */ /* 0x004fe4000001001c */
[----:B------:R-:W0:Y:S01]  /*31880*/  LDC.64 R226, c[0x0][0x428] ;  /* 0x00010a00ffe27b82 */ /* 0x000e220000000a00 */
[----:B---3--:R-:W-:Y:S01]  /*31890*/  FFMA.FTZ R212, R212, R214, R29 ;  /* 0x000000d6d4d47223 */ /* 0x008fe2000001001d */
[----:B------:R-:W-:-:S04]  /*318a0*/  FADD.FTZ R214, R166, -UR4 ;  /* 0x80000004a6d67e21 */ /* 0x000fc80008010000 */
[----:B------:R-:W-:Y:S01]  /*318b0*/  F2FP.BF16.F32.PACK_AB R212, R212, R213 ;  /* 0x000000d5d4d4723e */ /* 0x000fe200000010ff */
[----:B------:R-:W-:Y:S01]  /*318c0*/  FADD.FTZ R213, R167, -UR4 ;  /* 0x80000004a7d57e21 */ /* 0x000fe20008010000 */
[----:B------:R-:W-:-:S03]  /*318d0*/  FMUL.FTZ R214, R214, UR6 ;  /* 0x00000006d6d67c20 */ /* 0x000fc60008410000 */
[----:B------:R-:W-:Y:S01]  /*318e0*/  FMUL.FTZ R213, R213, UR6 ;  /* 0x00000006d5d57c20 */ /* 0x000fe20008410000 */
[----:B----4-:R-:W-:Y:S01]  /*318f0*/  FFMA.FTZ R214, R214, R225, R30 ;  /* 0x000000e1d6d67223 */ /* 0x010fe2000001001e */
[----:B------:R-:W-:Y:S02]  /*31900*/  FADD.FTZ R225, R170, -UR4 ;  /* 0x80000004aae17e21 */ /* 0x000fe40008010000 */
[----:B------:R-:W-:Y:S01]  /*31910*/  FFMA.FTZ R213, R213, R215, R31 ;  /* 0x000000d7d5d57223 */ /* 0x000fe2000001001f */
[----:B------:R-:W-:Y:S01]  /*31920*/  FADD.FTZ R215, R169, -UR4 ;  /* 0x80000004a9d77e21 */ /* 0x000fe20008010000 */
[----:B------:R-:W-:-:S03]  /*31930*/  FMUL.FTZ R225, R225, UR6 ;  /* 0x00000006e1e17c20 */ /* 0x000fc60008410000 */
[----:B------:R-:W-:Y:S01]  /*31940*/  F2FP.BF16.F32.PACK_AB R213, R213, R214 ;  /* 0x000000d6d5d5723e */ /* 0x000fe200000010ff */
[----:B------:R-:W-:Y:S01]  /*31950*/  FADD.FTZ R214, R168, -UR4 ;  /* 0x80000004a8d67e21 */ /* 0x000fe20008010000 */
[----:B------:R-:W-:Y:S01]  /*31960*/  FMUL.FTZ R215, R215, UR6 ;  /* 0x00000006d7d77c20 */ /* 0x000fe20008410000 */
[----:B------:R-:W-:Y:S01]  /*31970*/  FFMA.FTZ R225, R225, R250, R34 ;  /* 0x000000fae1e17223 */ /* 0x000fe20000010022 */
[----:B0-----:R-:W-:-:S04]  /*31980*/  IMAD.WIDE.U32 R226, R224, 0x10, R226 ;  /* 0x00000010e0e27825 */ /* 0x001fc800078e00e2 */
[----:B------:R-:W-:Y:S01]  /*31990*/  FMUL.FTZ R214, R214, UR6 ;  /* 0x00000006d6d67c20 */ /* 0x000fe20008410000 */
[----:B------:R-:W-:Y:S01]  /*319a0*/  FFMA.FTZ R215, R215, R249, R33 ;  /* 0x000000f9d7d77223 */ /* 0x000fe20000010021 */
[----:B------:R-:W-:Y:S02]  /*319b0*/  IADD3 R224, PT, PT, R224, 0x80, RZ ;  /* 0x00000080e0e07810 */ /* 0x000fe40007ffe0ff */
[----:B------:R-:W-:-:S05]  /*319c0*/  FFMA.FTZ R214, R214, R248, R32 ;  /* 0x000000f8d6d67223 */ /* 0x000fca0000010020 */
[----:B------:R-:W-:Y:S01]  /*319d0*/  F2FP.BF16.F32.PACK_AB R214, R215, R214 ;  /* 0x000000d6d7d6723e */ /* 0x000fe200000010ff */
[----:B------:R-:W-:-:S04]  /*319e0*/  FADD.FTZ R215, R171, -UR4 ;  /* 0x80000004abd77e21 */ /* 0x000fc80008010000 */
[----:B------:R-:W-:-:S04]  /*319f0*/  FMUL.FTZ R215, R215, UR6 ;  /* 0x00000006d7d77c20 */ /* 0x000fc80008410000 */
[----:B------:R-:W-:-:S05]  /*31a00*/  FFMA.FTZ R215, R215, R251, R35 ;  /* 0x000000fbd7d77223 */ /* 0x000fca0000010023 */
[----:B------:R-:W-:-:S05]  /*31a10*/  F2FP.BF16.F32.PACK_AB R215, R215, R225 ;  /* 0x000000e1d7d7723e */ /* 0x000fca00000010ff */
[----:B------:R1:W-:Y:S02]  /*31a20*/  STG.E.128 desc[UR12][R226.64], R212 ;  /* 0x000000d4e2007986 */ /* 0x0003e4000c101d0c */
.L_x_22752:
[----:B------:R-:W-:Y:S05]  /*31a30*/  BSYNC.RECONVERGENT B0 ;  /* 0x0000000000007941 */ /* 0x000fea0003800200 */
.L_x_22751:
        /* <DEDUP_REMOVED lines=10> */
[----:B------:R-:W0:Y:S01]  /*31ae0*/  LDC.64 R226, c[0x0][0x428] ;  /* 0x00010a00ffe27b82 */ /* 0x000e220000000a00 */
[----:B------:R-:W-:Y:S01]  /*31af0*/  FFMA.FTZ R213, R213, R244, R44 ;  /* 0x000000f4d5d57223 */ /* 0x000fe2000001002c */
[----:B------:R-:W-:Y:S01]  /*31b00*/  FFMA.FTZ R212, R212, R245, R45 ;  /* 0x000000f5d4d47223 */ /* 0x000fe2000001002d */
[----:B------:R-:W-:Y:S01]  /*31b10*/  FFMA.FTZ R214, R214, R246, R46 ;  /* 0x000000f6d6d67223 */ /* 0x000fe2000001002e */
[----:B------:R-:W-:Y:S01]  /*31b20*/  FMUL.FTZ R215, R215, UR6 ;  /* 0x00000006d7d77c20 */ /* 0x000fe20008410000 */
[----:B------:R-:W-:-:S02]  /*31b30*/  FADD.FTZ R225, R178, -UR4 ;  /* 0x80000004b2e17e21 */ /* 0x000fc40008010000 */
[----:B------:R-:W-:Y:S01]  /*31b40*/  F2FP.BF16.F32.PACK_AB R212, R212, R213 ;  /* 0x000000d5d4d4723e */ /* 0x000fe200000010ff */
[----:B------:R-:W-:Y:S01]  /*31b50*/  FADD.FTZ R213, R175, -UR4 ;  /* 0x80000004afd57e21 */ /* 0x000fe20008010000 */
[----:B------:R-:W-:Y:S01]  /*31b60*/  FFMA.FTZ R215, R215, R241, R49 ;  /* 0x000000f1d7d77223 */ /* 0x000fe20000010031 */
[----:B------:R-:W-:Y:S02]  /*31b70*/  FMUL.FTZ R225, R225, UR6 ;  /* 0x00000006e1e17c20 */ /* 0x000fe40008410000 */
[----:B------:R-:W-:Y:S02]  /*31b80*/  FMUL.FTZ R213, R213, UR6 ;  /* 0x00000006d5d57c20 */ /* 0x000fe40008410000 */
[----:B------:R-:W-:Y:S02]  /*31b90*/  FFMA.FTZ R225, R225, R242, R50 ;  /* 0x000000f2e1e17223 */ /* 0x000fe40000010032 */
[----:B------:R-:W-:-:S05]  /*31ba0*/  FFMA.FTZ R213, R213, R247, R47 ;  /* 0x000000f7d5d57223 */ /* 0x000fca000001002f */
[----:B------:R-:W-:Y:S01]  /*31bb0*/  F2FP.BF16.F32.PACK_AB R213, R213, R214 ;  /* 0x000000d6d5d5723e */ /* 0x000fe200000010ff */
[----:B------:R-:W-:Y:S01]  /*31bc0*/  FADD.FTZ R214, R176, -UR4 ;  /* 0x80000004b0d67e21 */ /* 0x000fe20008010000 */
[----:B0-----:R-:W-:-:S04]  /*31bd0*/  IMAD.WIDE.U32 R226, R224, 0x10, R226 ;  /* 0x00000010e0e27825 */ /* 0x001fc800078e00e2 */
[----:B------:R-:W-:Y:S01]  /*31be0*/  FMUL.FTZ R214, R214, UR6 ;  /* 0x00000006d6d67c20 */ /* 0x000fe20008410000 */
[----:B------:R-:W-:-:S03]  /*31bf0*/  VIADD R224, R224, 0x80 ;  /* 0x00000080e0e07836 */ /* 0x000fc60000000000 */
[----:B------:R-:W-:-:S05]  /*31c00*/  FFMA.FTZ R214, R214, R240, R48 ;  /* 0x000000f0d6d67223 */ /* 0x000fca0000010030 */
[----:B------:R-:W-:Y:S01]  /*31c10*/  F2FP.BF16.F32.PACK_AB R214, R215, R214 ;  /* 0x000000d6d7d6723e */ /* 0x000fe200000010ff */
[----:B------:R-:W-:-:S04]  /*31c20*/  FADD.FTZ R215, R179, -UR4 ;  /* 0x80000004b3d77e21 */ /* 0x000fc80008010000 */
[----:B------:R-:W-:-:S04]  /*31c30*/  FMUL.FTZ R215, R215, UR6 ;  /* 0x00000006d7d77c20 */ /* 0x000fc80008410000 */
[----:B------:R-:W-:-:S05]  /*31c40*/  FFMA.FTZ R215, R215, R243, R51 ;  /* 0x000000f3d7d77223 */ /* 0x000fca0000010033 */
[----:B------:R-:W-:-:S05]  /*31c50*/  F2FP.BF16.F32.PACK_AB R215, R215, R225 ;  /* 0x000000e1d7d7723e */ /* 0x000fca00000010ff */
[----:B------:R2:W-:Y:S02]  /*31c60*/  STG.E.128 desc[UR12][R226.64], R212 ;  /* 0x000000d4e2007986 */ /* 0x0005e4000c101d0c */
.L_x_22754:
[----:B------:R-:W-:Y:S05]  /*31c70*/  BSYNC.RECONVERGENT B0 ;  /* 0x0000000000007941 */ /* 0x000fea0003800200 */
.L_x_22753:
        /* <DEDUP_REMOVED lines=25> */
[C---:B0-----:R-:W-:Y:S01]  /*31e10*/  IMAD.WIDE.U32 R226, R224.reuse, 0x10, R226 ;  /* 0x00000010e0e27825 */ /* 0x041fe200078e00e2 */
[----:B------:R-:W-:-:S03]  /*31e20*/  IADD3 R224, PT, PT, R224, 0x80, RZ ;  /* 0x00000080e0e07810 */ /* 0x000fc60007ffe0ff */
[----:B------:R-:W-:-:S04]  /*31e30*/  FMUL.FTZ R214, R214, UR6 ;  /* 0x00000006d6d67c20 */ /* 0x000fc80008410000 */
[----:B------:R-:W-:-:S05]  /*31e40*/  FFMA.FTZ R214, R214, R232, R64 ;  /* 0x000000e8d6d67223 */ /* 0x000fca0000010040 */
[----:B------:R-:W-:Y:S01]  /*31e50*/  F2FP.BF16.F32.PACK_AB R214, R215, R214 ;  /* 0x000000d6d7d6723e */ /* 0x000fe200000010ff */
[----:B------:R-:W-:-:S04]  /*31e60*/  FADD.FTZ R215, R187, -UR4 ;  /* 0x80000004bbd77e21 */ /* 0x000fc80008010000 */
[----:B------:R-:W-:-:S04]  /*31e70*/  FMUL.FTZ R215, R215, UR6 ;  /* 0x00000006d7d77c20 */ /* 0x000fc80008410000 */
[----:B------:R-:W-:-:S05]  /*31e80*/  FFMA.FTZ R215, R215, R235, R67 ;  /* 0x000000ebd7d77223 */ /* 0x000fca0000010043 */
[----:B------:R-:W-:-:S05]  /*31e90*/  F2FP.BF16.F32.PACK_AB R215, R215, R225 ;  /* 0x000000e1d7d7723e */ /* 0x000fca00000010ff */
[----:B------:R3:W-:Y:S02]  /*31ea0*/  STG.E.128 desc[UR12][R226.64], R212 ;  /* 0x000000d4e2007986 */ /* 0x0007e4000c101d0c */
.L_x_22756:
[----:B------:R-:W-:Y:S05]  /*31eb0*/  BSYNC.RECONVERGENT B0 ;  /* 0x0000000000007941 */ /* 0x000fea0003800200 */
.L_x_22755:
[----:B------:R-:W-:Y:S04]  /*31ec0*/  BSSY.RECONVERGENT B0, `(.L_x_22757) ;  /* 0x0000022000007945 */ /* 0x000fe80003800200 */
        /* <DEDUP_REMOVED lines=33> */
.L_x_22758:
[----:B------:R-:W-:Y:S05]  /*320e0*/  BSYNC.RECONVERGENT B0 ;  /* 0x0000000000007941 */ /* 0x000fea0003800200 */
.L_x_22757:
        /* <DEDUP_REMOVED lines=34> */
.L_x_22760:
[----:B------:R-:W-:Y:S05]  /*32310*/  BSYNC.RECONVERGENT B0 ;  /* 0x0000000000007941 */ /* 0x000fea0003800200 */
.L_x_22759:
        /* <DEDUP_REMOVED lines=13> */
[----:B------:R-:W0:Y:S01]  /*323f0*/  LDC.64 R226, c[0x0][0x428] ;  /* 0x00010a00ffe27b82 */ /* 0x000e220000000a00 */
[----:B------:R-:W-:Y:S01]  /*32400*/  FFMA.FTZ R215, R215, R125, R133 ;  /* 0x0000007dd7d77223 */ /* 0x000fe20000010085 */
[----:B------:R-:W-:Y:S01]  /*32410*/  FADD.FTZ R225, R210, -UR4 ;  /* 0x80000004d2e17e21 */ /* 0x000fe20008010000 */
[----:B------:R-:W-:Y:S01]  /*32420*/  F2FP.BF16.F32.PACK_AB R212, R212, R213 ;  /* 0x000000d5d4d4723e */ /* 0x000fe200000010ff */
[----:B------:R-:W-:-:S02]  /*32430*/  FADD.FTZ R213, R207, -UR4 ;  /* 0x80000004cfd57e21 */ /* 0x000fc40008010000 */
[----:B------:R-:W-:Y:S02]  /*32440*/  FMUL.FTZ R225, R225, UR6 ;  /* 0x00000006e1e17c20 */ /* 0x000fe40008410000 */
[----:B------:R-:W-:Y:S02]  /*32450*/  FMUL.FTZ R213, R213, UR6 ;  /* 0x00000006d5d57c20 */ /* 0x000fe40008410000 */
[----:B------:R-:W-:Y:S02]  /*32460*/  FFMA.FTZ R225, R225, R126, R134 ;  /* 0x0000007ee1e17223 */ /* 0x000fe40000010086 */
[----:B------:R-:W-:-:S05]  /*32470*/  FFMA.FTZ R213, R213, R123, R131 ;  /* 0x0000007bd5d57223 */ /* 0x000fca0000010083 */
[----:B------:R-:W-:Y:S01]  /*32480*/  F2FP.BF16.F32.PACK_AB R213, R213, R214 ;  /* 0x000000d6d5d5723e */ /* 0x000fe200000010ff */
[----:B------:R-:W-:-:S04]  /*32490*/  FADD.FTZ R214, R208, -UR4 ;  /* 0x80000004d0d67e21 */ /* 0x000fc80008010000 */
[----:B------:R-:W-:-:S04]  /*324a0*/  FMUL.FTZ R214, R214, UR6 ;  /* 0x00000006d6d67c20 */ /* 0x000fc80008410000 */
[----:B------:R-:W-:-:S05]  /*324b0*/  FFMA.FTZ R214, R214, R124, R132 ;  /* 0x0000007cd6d67223 */ /* 0x000fca0000010084 */
[----:B------:R-:W-:Y:S01]  /*324c0*/  F2FP.BF16.F32.PACK_AB R214, R215, R214 ;  /* 0x000000d6d7d6723e */ /* 0x000fe200000010ff */
[----:B------:R-:W-:-:S04]  /*324d0*/  FADD.FTZ R215, R211, -UR4 ;  /* 0x80000004d3d77e21 */ /* 0x000fc80008010000 */
[----:B------:R-:W-:-:S04]  /*324e0*/  FMUL.FTZ R215, R215, UR6 ;  /* 0x00000006d7d77c20 */ /* 0x000fc80008410000 */
[----:B------:R-:W-:-:S05]  /*324f0*/  FFMA.FTZ R215, R215, R127, R135 ;  /* 0x0000007fd7d77223 */ /* 0x000fca0000010087 */
[----:B------:R-:W-:Y:S01]  /*32500*/  F2FP.BF16.F32.PACK_AB R215, R215, R225 ;  /* 0x000000e1d7d7723e */ /* 0x000fe200000010ff */
[----:B0-----:R-:W-:-:S05]  /*32510*/  IMAD.WIDE.U32 R224, R224, 0x10, R226 ;  /* 0x00000010e0e07825 */ /* 0x001fca00078e00e2 */
[----:B------:R0:W-:Y:S02]  /*32520*/  STG.E.128 desc[UR12][R224.64], R212 ;  /* 0x000000d4e0007986 */ /* 0x0001e4000c101d0c */
.L_x_22761:
[----:B------:R-:W-:Y:S05]  /*32530*/  BSYNC.RECONVERGENT B0 ;  /* 0x0000000000007941 */ /* 0x000fea0003800200 */
.L_x_22748:
[----:B------:R-:W-:Y:S02]  /*32540*/  UIADD3 UR22, UPT, UPT, UR22, UR20, URZ ;  /* 0x0000001416167290 */ /* 0x000fe4000fffe0ff */
[----:B------:R-:W-:Y:S02]  /*32550*/  UPLOP3.LUT UP1, UPT, UPT, UPT, UP1, 0x40, 0x4 ;  /* 0x000000000004789c */ /* 0x000fe40003f2e810 */
[----:B------:R-:W-:-:S09]  /*32560*/  UISETP.GE.AND UP0, UPT, UR22, UR21, UPT ;  /* 0x000000151600728c */ /* 0x000fd2000bf06270 */
[----:B------:R-:W-:Y:S05]  /*32570*/  BRA.U !UP0, `(.L_x_22762) ;  /* 0xfffffcf108707547 */ /* 0x000fea000b83ffff */
[----:B------:R-:W-:Y:S05]  /*32580*/  EXIT ;  /* 0x000000000000794d */ /* 0x000fea0003800000 */
.L_x_22763:
        /* <DEDUP_REMOVED lines=15> */
.L_x_42369:


//--------------------- .text._ZN10layer_norm13ln_fwd_kernelINS_13Kernel_traitsIf13__nv_bfloat16fS2_fjLj7168ELj1ELj1ELj4ELj16ENS_18Kernel_traits_baseILj7168EfS2_fS2_fjLj128EEEEELb1ELb1ELb1ELb1EEEvNS_9FwdParamsE --------------------------
	.section	.text._ZN10layer_norm13ln_fwd_kernelINS_13Kernel_traitsIf13__nv_bfloat16fS2_fjLj7168ELj1ELj1ELj4ELj16ENS_18Kernel_traits_baseILj7168EfS2_fS2_fjLj128EEEEELb1ELb1ELb1ELb1EEEvNS_9FwdParamsE,"ax",@progbits
	.align	128
        .global         _ZN10layer_norm13ln_fwd_kernelINS_13Kernel_traitsIf13__nv_bfloat16fS2_fjLj7168ELj1ELj1ELj4ELj16ENS_18Kernel_traits_baseILj7168EfS2_fS2_fjLj128EEEEELb1ELb1ELb1ELb1EEEvNS_9FwdParamsE
        .type           _ZN10layer_norm13ln_fwd_kernelINS_13Kernel_traitsIf13__nv_bfloat16fS2_fjLj7168ELj1ELj1ELj4ELj16ENS_18Kernel_traits_baseILj7168EfS2_fS2_fjLj128EEEEELb1ELb1ELb1ELb1EEEvNS_9FwdParamsE,@function
        .size           _ZN10layer_norm13ln_fwd_kernelINS_13Kernel_traitsIf13__nv_bfloat16fS2_fjLj7168ELj1ELj1ELj4ELj16ENS_18Kernel_traits_baseILj7168EfS2_fS2_fjLj128EEEEELb1ELb1ELb1ELb1EEEvNS_9FwdParamsE,(.L_x_42370 - _ZN10layer_norm13ln_fwd_kernelINS_13Kernel_traitsIf13__nv_bfloat16fS2_fjLj7168ELj1ELj1ELj4ELj16ENS_18Kernel_traits_baseILj7168EfS2_fS2_fjLj128EEEEELb1ELb1ELb1ELb1EEEvNS_9FwdParamsE)
        .other          _ZN10layer_norm13ln_fwd_kernelINS_13Kernel_traitsIf13__nv_bfloat16fS2_fjLj7168ELj1ELj1ELj4ELj16ENS_18Kernel_traits_baseILj7168EfS2_fS2_fjLj128EEEEELb1ELb1ELb1ELb1EEEvNS_9FwdParamsE,@"STO_CUDA_ENTRY STV_DEFAULT"
_ZN10layer_norm13ln_fwd_kernelINS_13Kernel_traitsIf13__nv_bfloat16fS2_fjLj7168ELj1ELj1ELj4ELj16ENS_18Kernel_traits_baseILj7168EfS2_fS2_fjLj128EEEEELb1ELb1ELb1ELb1EEEvNS_9FwdParamsE:
.text._ZN10layer_norm13ln_fwd_kernelINS_13Kernel_traitsIf13__nv_bfloat16fS2_fjLj7168ELj1ELj1ELj4ELj16ENS_18Kernel_traits_baseILj7168EfS2_fS2_fjLj128EEEEELb1ELb1ELb1ELb1EEEvNS_9FwdParamsE:
[----:B------:R-:W0:Y:S01]  /*0000*/  LDC R1, c[0x0][0x37c] ;  /* 0x0000df00ff017b82 */ /* 0x000e220000000800 */
[----:B------:R-:W1:Y:S01]  /*0010*/  LDCU.U8 UR4, c[0x0][0x464] ;  /* 0x00008c80ff0477ac */ /* 0x000e620008000000 */
[----:B0-----:R-:W-:Y:S01]  /*0020*/  VIADD R1, R1, 0xffffffe0 ;  /* 0xffffffe001017836 */ /* 0x001fe20000000000 */
[----:B------:R-:W0:Y:S01]  /*0030*/  LDCU.64 UR18, c[0x0][0x358] ;  /* 0x00006b00ff1277ac */ /* 0x000e220008000a00 */
[----:B------:R-:W2:Y:S01]  /*0040*/  LDCU.64 UR20, c[0x0][0x450] ;  /* 0x00008a00ff1477ac */ /* 0x000ea20008000a00 */
[----:B------:R-:W3:Y:S01]  /*0050*/  LDCU.64 UR8, c[0x0][0x438] ;  /* 0x00008700ff0877ac */ /* 0x000ee20008000a00 */
[----:B-1----:R-:W-:Y:S01]  /*0060*/  UISETP.NE.AND UP1, UPT, UR4, URZ, UPT ;  /* 0x000000ff0400728c */ /* 0x002fe2000bf25270 */
[----:B------:R-:W1:Y:S05]  /*0070*/  LDCU.64 UR4, c[0x0][0x458] ;  /* 0x00008b00ff0477ac */ /* 0x000e6a0008000a00 */
[----:B------:R-:W-:Y:S01]  /*0080*/  PLOP3.LUT P0, PT, PT, PT, UP1, 0x80, 0x8 ;  /* 0x000000000008781c */ /* 0x000fe20003f0f018 */
[----:B--2---:R-:W-:Y:S01]  /*0090*/  IMAD.U32 R2, RZ, RZ, UR20 ;  /* 0x00000014ff027e24 */ /* 0x004fe2000f8e00ff */
[----:B------:R-:W-:-:S11]  /*00a0*/  MOV R3, UR21 ;  /* 0x0000001500037c02 */ /* 0x000fd60008000f00 */
[----:B0-----:R-:W2:Y:S01]  /*00b0*/  @P0 LDG.E.64 R2, desc[UR18][R2.64] ;  /* 0x0000001202020981 */ /* 0x001ea2000c1e1b00 */
[----:B-1----:R-:W-:Y:S01]  /*00c0*/  @UP1 UMOV UR6, UR4 ;  /* 0x0000000400061c82 */ /* 0x002fe20008000000 */
[----:B------:R-:W-:Y:S01]  /*00d0*/  @UP1 UMOV UR7, UR5 ;  /* 0x0000000500071c82 */ /* 0x000fe20008000000 */
[----:B------:R-:W-:Y:S02]  /*00e0*/  IMAD.U32 R4, RZ, RZ, UR6 ;  /* 0x00000006ff047e24 */ /* 0x000fe4000f8e00ff */
[----:B------:R-:W-:-:S06]  /*00f0*/  IMAD.U32 R5, RZ, RZ, UR7 ;  /* 0x00000007ff057e24 */ /* 0x000fcc000f8e00ff */
[----:B------:R-:W4:Y:S01]  /*0100*/  @P0 LDG.E.64 R4, desc[UR18][R4.64] ;  /* 0x0000001204040981 */ /* 0x000f22000c1e1b00 */
[----:B---3--:R-:W-:Y:S01]  /*0110*/  UISETP.NE.U32.AND UP0, UPT, UR8, URZ, UPT ;  /* 0x000000ff0800728c */ /* 0x008fe2000bf05070 */
        /* <DEDUP_REMOVED lines=8> */
[----:B----4-:R-:W-:Y:S02]  /*01a0*/  @P0 R2UR UR6, R4 ;  /* 0x00000000040602ca */ /* 0x010fe400000e0000 */
[----:B------:R-:W-:-:S07]  /*01b0*/  @P0 R2UR UR7, R5 ;  /* 0x00000000050702ca */ /* 0x000fce00000e0000 */
[----:B------:R-:W-:Y:S02]  /*01c0*/  UIADD3 UR10, UPT, UPT, UR20, -0x61c88647, URZ ;  /* 0x9e3779b9140a7890 */ /* 0x000fe4000fffe0ff */
[----:B------:R-:W-:Y:S02]  /*01d0*/  UIADD3 UR11, UPT, UPT, UR21, -0x4498517b, URZ ;  /* 0xbb67ae85150b7890 */ /* 0x000fe4000fffe0ff */
[----:B------:R-:W-:Y:S02]  /*01e0*/  UIADD3 UR12, UPT, UPT, UR20, 0x3c6ef372, URZ ;  /* 0x3c6ef372140c7890 */ /* 0x000fe4000fffe0ff */
[----:B------:R-:W-:Y:S02]  /*01f0*/  UIADD3 UR13, UPT, UPT, UR21, 0x76cf5d0a, URZ ;  /* 0x76cf5d0a150d7890 */ /* 0x000fe4000fffe0ff */
[----:B------:R-:W-:Y:S02]  /*0200*/  UIADD3 UR14, UPT, UPT, UR20, -0x255992d5, URZ ;  /* 0xdaa66d2b140e7890 */ /* 0x000fe4000fffe0ff */
[----:B-1----:R-:W-:-:S02]  /*0210*/  @UP1 UIADD3 UR4, UP2, UPT, UR6, UR8, URZ ;  /* 0x0000000806041290 */ /* 0x002fc4000ff5e0ff */
[----:B------:R-:W-:Y:S02]  /*0220*/  UIADD3 UR15, UPT, UPT, UR21, 0x32370b8f, URZ ;  /* 0x32370b8f150f7890 */ /* 0x000fe4000fffe0ff */
[----:B------:R-:W-:Y:S02]  /*0230*/  @UP1 UIADD3.X UR5, UPT, UPT, URZ, UR7, URZ, UP2, !UPT ;  /* 0x00000007ff051290 */ /* 0x000fe400097fe4ff */
        /* <DEDUP_REMOVED lines=11> */
[----:B------:R-:W-:Y:S02]  /*02f0*/  UIADD3 UR32, UPT, UPT, UR21, -0x695add53, URZ ;  /* 0x96a522ad15207890 */ /* 0x000fe4000fffe0ff */
        /* <DEDUP_REMOVED lines=50> */
[----:B---3--:R-:W-:Y:S04]  /*0620*/  STL.64 [R1+0x10], R124 ;  /* 0x0000107c01007387 */ /* 0x008fe80000100a00 */
[----:B------:R0:W-:Y:S04]  /*0630*/  STL.64 [R1+0x18], R126 ;  /* 0x0000187e01007387 */ /* 0x0001e80000100a00 */
[----:B0-----:R1:W5:Y:S04]  /*0640*/  LDG.E.128 R124, desc[UR18][R6.64+0x1010] ;  /* 0x00101012067c7981 */ /* 0x001368000c1e1d00 */
[----:B--2---:R1:W-:Y:S04]  /*0650*/  STL.64 [R1], R8 ;  /* 0x0000000801007387 */ /* 0x0043e80000100a00 */
[----:B------:R1:W-:Y:S01]  /*0660*/  STL.64 [R1+0x8], R10 ;  /* 0x0000080a01007387 */ /* 0x0003e20000100a00 */
[----:B------:R-:W-:Y:S05]  /*0670*/  BRA `(.L_x_22765) ;  /* 0x0000000400007947 */ /* 0x000fea0003800000 */
.L_x_22764:
[----:B------:R-:W0:Y:S08]  /*0680*/  LDC.64 R2, c[0x0][0x3d0] ;  /* 0x0000f400ff027b82 */ /* 0x000e300000000a00 */
[----:B------:R-:W1:Y:S01]  /*0690*/  LDC.64 R4, c[0x0][0x3e8] ;  /* 0x0000fa00ff047b82 */ /* 0x000e620000000a00 */
[----:B0-----:R-:W-:-:S05]  /*06a0*/  IMAD.WIDE.U32 R2, R9, 0x20, R2 ;  /* 0x0000002009027825 */ /* 0x001fca00078e0002 */
[----:B------:R-:W2:Y:S01]  /*06b0*/  LDG.E.128 R56, desc[UR18][R2.64] ;  /* 0x0000001202387981 */ /* 0x000ea2000c1e1d00 */
[----:B-1----:R-:W-:-:S03]  /*06c0*/  IMAD.WIDE.U32 R4, R9, 0x20, R4 ;  /* 0x0000002009047825 */ /* 0x002fc600078e0004 */
[----:B------:R0:W5:Y:S04]  /*06d0*/  LDG.E.128 R248, desc[UR18][R2.64+0x1000] ;  /* 0x0010001202f87981 */ /* 0x000168000c1e1d00 */
[----:B------:R-:W3:Y:S04]  /*06e0*/  LDG.E.128 R8, desc[UR18][R2.64+0x10] ;  /* 0x0000101202087981 */ /* 0x000ee8000c1e1d00 */
        /* <DEDUP_REMOVED lines=50> */
[----:B------:R-:W-:Y:S01]  /*0a10*/  CS2R R60, SRZ ;  /* 0x00000000003c7805 */ /* 0x000fe2000001ff00 */
[----:B--2---:R1:W-:Y:S04]  /*0a20*/  STL.64 [R1+0x10], R56 ;  /* 0x0000103801007387 */ /* 0x0043e80000100a00 */
[----:B------:R2:W-:Y:S04]  /*0a30*/  STL.64 [R1+0x18], R58 ;  /* 0x0000183a01007387 */ /* 0x0005e80000100a00 */
[----:B---3--:R0:W-:Y:S04]  /*0a40*/  STL.64 [R1], R8 ;  /* 0x0000000801007387 */ /* 0x0081e80000100a00 */
[----:B------:R0:W-:Y:S01]  /*0a50*/  STL.64 [R1+0x8], R10 ;  /* 0x0000080a01007387 */ /* 0x0001e20000100a00 */
[----:B-1----:R-:W-:-:S02]  /*0a60*/  CS2R R56, SRZ ;  /* 0x0000000000387805 */ /* 0x002fc4000001ff00 */
[----:B--2---:R-:W-:-:S07]  /*0a70*/  CS2R R58, SRZ ;  /* 0x00000000003a7805 */ /* 0x004fce000001ff00 */
.L_x_22765:
[----:B------:R-:W2:Y:S02]  /*0a80*/  LDCU UR5, c[0x0][0x384] ;  /* 0x00007080ff0577ac */ /* 0x000ea40008000800 */
[----:B--2---:R-:W-:-:S06]  /*0a90*/  UISETP.GE.AND UP0, UPT, UR48, UR5, UPT ;  /* 0x000000053000728c */ /* 0x004fcc000bf06270 */
[----:B------:R-:W-:-:S13]  /*0aa0*/  PLOP3.LUT P0, PT, PT, PT, UP0, 0x80, 0x8 ;  /* 0x000000000008781c */ /* 0x000fda0003f0f008 */
[----:B------:R-:W-:Y:S05]  /*0ab0*/  @P0 EXIT ;  /* 0x000000000000094d */ /* 0x000fea0003800000 */
[----:B------:R-:W-:Y:S01]  /*0ac0*/  UIMAD.WIDE.U32 UR6, UR47, -0x2daee0ad, URZ ;  /* 0xd2511f532f0678a5 */ /* 0x000fe2000f8e00ff */
[----:B01----:R-:W-:Y:S01]  /*0ad0*/  IMAD.HI.U32 R2, R0, -0x326172a9, RZ ;  /* 0xcd9e8d5700027827 */ /* 0x003fe200078e00ff */
        /* <DEDUP_REMOVED lines=24> */
[----:B------:R-:W-:Y:S01]  /*0c60*/  IMAD.HI.U32 R6, R5, -0x2daee0ad, RZ ;  /* 0xd2511f5305067827 */ /* 0x000fe200078e00ff */
[----:B------:R-:W0:Y:S03]  /*0c70*/  LDCU.64 UR12, c[0x0][0x3a0] ;  /* 0x00007400ff0c77ac */ /* 0x000e260008000a00 */
[----:B------:R-:W-:Y:S01]  /*0c80*/  IMAD R7, R3, -0x2daee0ad, RZ ;  /* 0xd2511f5303077824 */ /* 0x000fe200078e02ff */
[----:B------:R-:W0:Y:S01]  /*0c90*/  LDCU.64 UR6, c[0x0][0x380] ;  /* 0x00007000ff0677ac */ /* 0x000e220008000a00 */
[----:B------:R-:W-:-:S03]  /*0ca0*/  IMAD.HI.U32 R3, R2, -0x326172a9, RZ ;  /* 0xcd9e8d5702037827 */ /* 0x000fc600078e00ff */
[----:B------:R-:W-:Y:S01]  /*0cb0*/  LOP3.LUT R6, R7, UR15, R6, 0x96, !PT ;  /* 0x0000000f07067c12 */ /* 0x000fe2000f8e9606 */
[----:B------:R-:W-:Y:S01]  /*0cc0*/  IMAD R7, R2, -0x326172a9, RZ ;  /* 0xcd9e8d5702077824 */ /* 0x000fe200078e02ff */
[----:B------:R-:W-:Y:S01]  /*0cd0*/  LOP3.LUT R3, R4, UR14, R3, 0x96, !PT ;  /* 0x0000000e04037c12 */ /* 0x000fe2000f8e9603 */
[----:B------:R-:W-:Y:S01]  /*0ce0*/  IMAD R5, R5, -0x2daee0ad, RZ ;  /* 0xd2511f5305057824 */ /* 0x000fe200078e02ff */
[----:B------:R-:W0:Y:S01]  /*0cf0*/  LDCU.64 UR14, c[0x0][0x408] ;  /* 0x00008100ff0e77ac */ /* 0x000e220008000a00 */
[----:B------:R-:W-:Y:S01]  /*0d00*/  IMAD.HI.U32 R2, R6, -0x326172a9, RZ ;  /* 0xcd9e8d5706027827 */ /* 0x000fe200078e00ff */
[----:B------:R-:W-:-:S03]  /*0d10*/  ULOP3.LUT UR4, UR4, 0x3, URZ, 0xc0, !UPT ;  /* 0x0000000304047892 */ /* 0x000fc6000f8ec0ff */
[----:B------:R-:W-:Y:S01]  /*0d20*/  IMAD.HI.U32 R4, R3, -0x2daee0ad, RZ ;  /* 0xd2511f5303047827 */ /* 0x000fe200078e00ff */
[----:B------:R-:W-:Y:S01]  /*0d30*/  LOP3.LUT R2, R7, UR16, R2, 0x96, !PT ;  /* 0x0000001007027c12 */ /* 0x000fe2000f8e9602 */
[----:B------:R-:W-:Y:S02]  /*0d40*/  UPLOP3.LUT UP1, UPT, UPT, UPT, UPT, 0x40, 0x4 ;  /* 0x000000000004789c */ /* 0x000fe40003f2e870 */
        /* <DEDUP_REMOVED lines=33> */
[----:B------:R-:W-:Y:S02]  /*0f60*/  IMAD.MOV.U32 R4, RZ, RZ, RZ ;  /* 0x000000ffff047224 */ /* 0x000fe400078e00ff */
[----:B01234-:R-:W-:-:S07]  /*0f70*/  IMAD R6, R9, -0x326172a9, RZ ;  /* 0xcd9e8d5709067824 */ /* 0x01ffce00078e02ff */
.L_x_23226:
[----:B------:R-:W-:-:S06]  /*0f80*/  UIMAD.WIDE UR24, UR48, 0x4, UR8 ;  /* 0x00000004301878a5 */ /* 0x000fcc000f8e0208 */
[----:B-1----:R-:W-:Y:S01]  /*0f90*/  IMAD.U32 R8, RZ, RZ, UR24 ;  /* 0x00000018ff087e24 */ /* 0x002fe2000f8e00ff */
[----:B------:R-:W-:-:S05]  /*0fa0*/  MOV R9, UR25 ;  /* 0x0000001900097c02 */ /* 0x000fca0008000f00 */
[----:B------:R-:W2:Y:S01]  /*0fb0*/  LDG.E R8, desc[UR18][R8.64] ;  /* 0x0000001208087981 */ /* 0x000ea2000c1e1900 */
[----:B------:R-:W-:Y:S01]  /*0fc0*/  UIMAD.WIDE UR24, UR48, 0x4, UR10 ;  /* 0x00000004301878a5 */ /* 0x000fe2000f8e020a */
[----:B0-----:R-:W0:Y:S01]  /*0fd0*/  S2R R247, SR_TID.X ;  /* 0x0000000000f77919 */ /* 0x001e220000002100 */
[----:B------:R-:W-:-:S04]  /*0fe0*/  HFMA2 R197, -RZ, RZ, 0, 0 ;  /* 0x00000000ffc57431 */ /* 0x000fc800000001ff */
[----:B------:R-:W-:Y:S02]  /*0ff0*/  IMAD.U32 R10, RZ, RZ, UR24 ;  /* 0x00000018ff0a7e24 */ /* 0x000fe4000f8e00ff */
[----:B------:R-:W-:-:S05]  /*1000*/  IMAD.U32 R11, RZ, RZ, UR25 ;  /* 0x00000019ff0b7e24 */ /* 0x000fca000f8e00ff */
[----:B------:R-:W3:Y:S01]  /*1010*/  LDG.E R10, desc[UR18][R10.64] ;  /* 0x000000120a0a7981 */ /* 0x000ee2000c1e1900 */
[----:B--2---:R-:W-:-:S13]  /*1020*/  R2UR UR42, R8 ;  /* 0x00000000082a72ca */ /* 0x004fda00000e0000 */
[----:B------:R-:W-:-:S06]  /*1030*/  UISETP.GE.AND UP0, UPT, UR42, 0x1, UPT ;  /* 0x000000012a00788c */ /* 0x000fcc000bf06270 */
[----:B------:R-:W-:-:S05]  /*1040*/  PLOP3.LUT P1, PT, PT, PT, UP0, 0x80, 0x8 ;  /* 0x000000000008781c */ /* 0x000fca0003f2f008 */
[----:B------:R-:W-:Y:S01]  /*1050*/  @UP0 UIADD3 UR5, UPT, UPT, UR42, -0x1, URZ ;  /* 0xffffffff2a050890 */ /* 0x000fe2000fffe0ff */
[----:B------:R-:W1:Y:S03]  /*1060*/  @UP0 LDCU.64 UR26, c[0x0][0x390] ;  /* 0x00007200ff1a07ac */ /* 0x000e660008000a00 */
[----:B------:R-:W-:-:S04]  /*1070*/  @UP0 UIMAD UR5, UR5, UR45, URZ ;  /* 0x0000002d050502a4 */ /* 0x000fc8000f8e02ff */
[----:B------:R-:W-:-:S04]  /*1080*/  @UP0 USHF.R.S32.HI UR22, URZ, 0x1f, UR5 ;  /* 0x0000001fff160899 */ /* 0x000fc80008011405 */
[----:B------:R-:W-:-:S06]  /*1090*/  @UP0 ULEA.HI UR22, UR22, UR5, URZ, 0x3 ;  /* 0x0000000516160291 */ /* 0x000fcc000f8f18ff */
[----:B------:R-:W-:-:S05]  /*10a0*/  IMAD.U32 R8, RZ, RZ, UR22 ;  /* 0x00000016ff087e24 */ /* 0x000fca000f8e00ff */
[----:B0-----:R-:W-:Y:S01]  /*10b0*/  @P1 LEA.HI.SX32 R197, R8, R247, 0x1d ;  /* 0x000000f708c51211 */ /* 0x001fe200078feaff */
[----:B------:R-:W-:-:S04]  /*10c0*/  IMAD.MOV.U32 R8, RZ, RZ, 0x10 ;  /* 0x00000010ff087424 */ /* 0x000fc800078e00ff */
[----:B-1----:R-:W-:-:S05]  /*10d0*/  @P1 IMAD.WIDE.U32 R8, R197, R8, UR26 ;  /* 0x0000001ac5081e25 */ /* 0x002fca000f8e0008 */
[----:B-----5:R0:W5:Y:S01]  /*10e0*/  @P1 LDG.E.128 R168, desc[UR18][R8.64] ;  /* 0x0000001208a81981 */ /* 0x020162000c1e1d00 */
[----:B------:R-:W-:Y:S01]  /*10f0*/  ISETP.NE.U32.AND P0, PT, RZ, UR12, PT ;  /* 0x0000000cff007c0c */ /* 0x000fe2000bf05070 */
[----:B------:R-:W-:-:S03]  /*1100*/  UIMAD UR5, UR48, UR45, URZ ;  /* 0x0000002d300572a4 */ /* 0x000fc6000f8e02ff */
[----:B------:R-:W-:Y:S01]  /*1110*/  ISETP.NE.AND.EX P0, PT, RZ, UR13, PT, P0 ;  /* 0x0000000dff007c0c */ /* 0x000fe2000bf05300 */
[----:B------:R-:W-:-:S04]  /*1120*/  USHF.R.S32.HI UR22, URZ, 0x1f, UR5 ;  /* 0x0000001fff167899 */ /* 0x000fc80008011405 */
[----:B------:R-:W-:Y:S02]  /*1130*/  ULEA.HI UR5, UR22, UR5, URZ, 0x3 ;  /* 0x0000000516057291 */ /* 0x000fe4000f8f18ff */
[----:B------:R-:W-:Y:S01]  /*1140*/  UIADD3 UR41, UPT, UPT, UR20, -0x61c88647, URZ ;  /* 0x9e3779b914297890 */ /* 0x000fe2000fffe0ff */
[----:B---3--:R-:W-:Y:S01]  /*1150*/  R2UR UR22, R10 ;  /* 0x000000000a1672ca */ /* 0x008fe200000e0000 */
[----:B------:R-:W-:Y:S02]  /*1160*/  UIADD3 UR40, UPT, UPT, UR21, 0x646e171e, URZ ;  /* 0x646e171e15287890 */ /* 0x000fe4000fffe0ff */
[----:B------:R-:W-:Y:S01]  /*1170*/  MOV R238, UR5 ;  /* 0x0000000500ee7c02 */ /* 0x000fe20008000f00 */
[----:B------:R-:W-:Y:S02]  /*1180*/  UIADD3 UR39, UPT, UPT, UR20, 0x3c6ef372, URZ ;  /* 0x3c6ef37214277890 */ /* 0x000fe4000fffe0ff */
[----:B------:R-:W-:Y:S02]  /*1190*/  UIADD3 UR38, UPT, UPT, UR20, -0x700cb87f, URZ ;  /* 0x8ff3478114267890 */ /* 0x000fe4000fffe0ff */
[----:B------:R-:W-:-:S02]  /*11a0*/  UIADD3 UR37, UPT, UPT, UR20, 0x5384540f, URZ ;  /* 0x5384540f14257890 */ /* 0x000fc4000fffe0ff */
[----:B------:R-:W-:Y:S02]  /*11b0*/  UIADD3 UR36, UPT, UPT, UR21, -0x126145ec, URZ ;  /* 0xed9eba1415247890 */ /* 0x000fe4000fffe0ff */
[----:B------:R-:W-:Y:S02]  /*11c0*/  UIADD3 UR35, UPT, UPT, UR20, -0x255992d5, URZ ;  /* 0xdaa66d2b14237890 */ /* 0x000fe4000fffe0ff */
[----:B------:R-:W-:Y:S02]  /*11d0*/  UIADD3 UR34, UPT, UPT, UR21, -0x24c28bd8, URZ ;  /* 0xdb3d742815227890 */ /* 0x000fe4000fffe0ff */
[----:B------:R-:W-:Y:S02]  /*11e0*/  UIADD3 UR33, UPT, UPT, UR21, 0x1fd5c5a3, URZ ;  /* 0x1fd5c5a315217890 */ /* 0x000fe4000fffe0ff */
[----:B------:R-:W-:Y:S02]  /*11f0*/  UIADD3 UR32, UPT, UPT, UR21, -0x56f99767, URZ ;  /* 0xa906689915207890 */ /* 0x000fe4000fffe0ff */
[----:B------:R-:W-:-:S02]  /*1200*/  UIADD3 UR31, UPT, UPT, UR20, 0x78dde6e4, URZ ;  /* 0x78dde6e4141f7890 */ /* 0x000fc4000fffe0ff */
[----:B------:R-:W-:Y:S02]  /*1210*/  UIADD3 UR30, UPT, UPT, UR20, -0xe443238, URZ ;  /* 0xf1bbcdc8141e7890 */ /* 0x000fe4000fffe0ff */
[----:B------:R-:W-:Y:S02]  /*1220*/  UIADD3 UR29, UPT, UPT, UR20, -0x4ab325aa, URZ ;  /* 0xb54cda56141d7890 */ /* 0x000fe4000fffe0ff */
[----:B------:R-:W-:Y:S02]  /*1230*/  UIADD3 UR28, UPT, UPT, UR21, 0x32370b8f, URZ ;  /* 0x32370b8f151c7890 */ /* 0x000fe4000fffe0ff */
[----:B------:R-:W-:Y:S02]  /*1240*/  UIADD3 UR27, UPT, UPT, UR21, -0x695add53, URZ ;  /* 0x96a522ad151b7890 */ /* 0x000fe4000fffe0ff */
[----:B------:R-:W-:Y:S02]  /*1250*/  UIADD3 UR26, UPT, UPT, UR21, -0x4498517b, URZ ;  /* 0xbb67ae85151a7890 */ /* 0x000fe4000fffe0ff */
[----:B------:R-:W-:-:S02]  /*1260*/  UIADD3 UR25, UPT, UPT, UR20, 0x1715609d, URZ ;  /* 0x1715609d14197890 */ /* 0x000fc4000fffe0ff */
[----:B------:R-:W-:Y:S01]  /*1270*/  UIADD3 UR24, UPT, UPT, UR21, 0x76cf5d0a, URZ ;  /* 0x76cf5d0a15187890 */ /* 0x000fe2000fffe0ff */
[----:B------:R-:W-:Y:S01]  /*1280*/  LEA.HI.SX32 R238, R238, R247, 0x1d ;  /* 0x000000f7eeee7211 */ /* 0x000fe200078feaff */
[----:B0-----:R-:W-:Y:S10]  /*1290*/  @!P0 BRA `(.L_x_22766) ;  /* 0x0000002800d48947 */ /* 0x001ff40003800000 */
[----:B------:R-:W0:Y:S02]  /*12a0*/  LDC.64 R10, c[0x0][0x3a0] ;  /* 0x0000e800ff0a7b82 */ /* 0x000e240000000a00 */
[----:B0-----:R-:W-:-:S05]  /*12b0*/  IMAD.WIDE.U32 R10, R238, 0x20, R10 ;  /* 0x00000020ee0a7825 */ /* 0x001fca00078e000a */
[----:B------:R-:W2:Y:S04]  /*12c0*/  LDG.E.128 R172, desc[UR18][R10.64] ;  /* 0x000000120aac7981 */ /* 0x000ea8000c1e1d00 */
[----:B------:R0:W5:Y:S01]  /*12d0*/  LDG.E.128 R176, desc[UR18][R10.64+0x10] ;  /* 0x000010120ab07981 */ /* 0x000162000c1e1d00 */
[----:B------:R-:W-:-:S06]  /*12e0*/  UISETP.GT.AND UP2, UPT, UR42, URZ, UPT ;  /* 0x000000ff2a00728c */ /* 0x000fcc000bf44270 */
[----:B------:R-:W-:-:S05]  /*12f0*/  PLOP3.LUT P2, PT, PT, PT, UP2, 0x80, 0x8 ;  /* 0x000000000008781c */ /* 0x000fca0003f4f028 */
[----:B------:R-:W-:-:S08]  /*1300*/  @!UP2 UMOV UR5, UR4 ;  /* 0x000000040005ac82 */ /* 0x000fd00008000000 */
[----:B------:R-:W-:Y:S02]  /*1310*/  @!P2 IMAD.MOV.U32 R182, RZ, RZ, R5 ;  /* 0x000000ffffb6a224 */ /* 0x000fe400078e0005 */
[----:B--2---:R-:W-:Y:S01]  /*1320*/  @!P2 IMAD.MOV.U32 R8, RZ, RZ, R172 ;  /* 0x000000ffff08a224 */ /* 0x004fe200078e00ac */
[----:B0-----:R-:W-:Y:S06]  /*1330*/  BRA.U !UP2, `(.L_x_22767) ;  /* 0x000000050a4c7547 */ /* 0x001fec000b800000 */
        /* <DEDUP_REMOVED lines=16> */
.L_x_22769:
        /* <DEDUP_REMOVED lines=14> */
.L_x_22770:
        /* <DEDUP_REMOVED lines=43> */
.L_x_22768:
[----:B------:R-:W-:Y:S01]  /*17d0*/  I2FP.F32.U32 R5, R7 ;  /* 0x0000000700057245 */ /* 0x000fe20000201000 */
[----:B------:R-:W-:Y:S01]  /*17e0*/  IMAD.MOV.U32 R8, RZ, RZ, 0x2f800000 ;  /* 0x2f800000ff087424 */ /* 0x000fe200078e00ff */
[----:B-----5:R-:W-:-:S03]  /*17f0*/  SHF.L.U32 R7, R168, 0x10, RZ ;  /* 0x00000010a8077819 */ /* 0x020fc600000006ff */
[----:B------:R-:W-:Y:S02]  /*1800*/  FFMA.FTZ R5, R5, R8, 1.1641532182693481445e-10 ;  /* 0x2f00000005057423 */ /* 0x000fe40000010008 */
[----:B------:R-:W-:-:S03]  /*1810*/  FMUL.FTZ R7, R7, UR15 ;  /* 0x0000000f07077c20 */ /* 0x000fc60008410000 */
[----:B------:R-:W-:Y:S01]  /*1820*/  FSETP.GTU.FTZ.AND P2, PT, R5, UR46, PT ;  /* 0x0000002e05007c0b */ /* 0x000fe2000bf5c000 */
[----:B------:R-:W-:-:S05]  /*1830*/  FMUL.FTZ R7, R7, UR14 ;  /* 0x0000000e07077c20 */ /* 0x000fca0008410000 */
[----:B------:R-:W-:Y:S02]  /*1840*/  FSEL R5, R7, RZ, !P2 ;  /* 0x000000ff07057208 */ /* 0x000fe40005000000 */
[----:B------:R-:W-:-:S03]  /*1850*/  SEL R7, RZ, 0x1, P2 ;  /* 0x00000001ff077807 */ /* 0x000fc60001000000 */
[----:B------:R-:W-:-:S07]  /*1860*/  FFMA.FTZ R8, R5, R112, R172 ;  /* 0x0000007005087223 */ /* 0x000fce00000100ac */
.L_x_22767:
[----:B------:R-:W-:Y:S01]  /*1870*/  IMAD.MOV.U32 R9, RZ, RZ, R173 ;  /* 0x000000ffff097224 */ /* 0x000fe200078e00ad */
        /* <DEDUP_REMOVED lines=15> */
.L_x_22773:
        /* <DEDUP_REMOVED lines=14> */
.L_x_22774:
[----:B------:R-:W-:Y:S01]  /*1a50*/  IMAD.WIDE.U32 R2, R0, -0x326172a9, RZ ;  /* 0xcd9e8d5700027825 */ /* 0x000fe200078e00ff */
[----:B------:R-:W-:-:S03]  /*1a60*/  LOP3.LUT R180, R4, UR5, R9, 0x96, !PT ;  /* 0x0000000504b47c12 */ /* 0x000fc6000f8e9609 */
[----:B------:R-:W-:Y:S02]  /*1a70*/  IMAD.U32 R5, RZ, RZ, UR20 ;  /* 0x00000014ff057e24 */ /* 0x000fe4000f8e00ff */
[----:B------:R-:W-:-:S03]  /*1a80*/  IMAD.WIDE.U32 R180, R180, -0x326172a9, RZ ;  /* 0xcd9e8d57b4b47825 */ /* 0x000fc600078e00ff */
[----:B------:R-:W-:Y:S01]  /*1a90*/  LOP3.LUT R10, R3, UR23, R5, 0x96, !PT ;  /* 0x00000017030a7c12 */ /* 0x000fe2000f8e9605 */
[----:B------:R-:W-:Y:S01]  /*1aa0*/  IMAD.U32 R3, RZ, RZ, UR26 ;  /* 0x0000001aff037e24 */ /* 0x000fe2000f8e00ff */
[----:B------:R-:W-:Y:S01]  /*1ab0*/  LOP3.LUT R2, R2, UR41, R181, 0x96, !PT ;  /* 0x0000002902027c12 */ /* 0x000fe2000f8e96b5 */
[----:B------:R-:W-:Y:S02]  /*1ac0*/  IMAD.MOV.U32 R5, RZ, RZ, R182 ;  /* 0x000000ffff057224 */ /* 0x000fe400078e00b6 */
[----:B------:R-:W-:-:S05]  /*1ad0*/  IMAD.WIDE.U32 R10, R10, -0x2daee0ad, RZ ;  /* 0xd2511f530a0a7825 */ /* 0x000fca00078e00ff */
        /* <DEDUP_REMOVED lines=36> */
.L_x_22772:
        /* <DEDUP_REMOVED lines=10> */
[----:B------:R-:W-:-:S07]  /*1dc0*/  FFMA.FTZ R9, R10, R113, R173 ;  /* 0x000000710a097223 */ /* 0x000fce00000100ad */
.L_x_22771:
[----:B------:R-:W-:Y:S01]  /*1dd0*/  IMAD.MOV.U32 R10, RZ, RZ, R174 ;  /* 0x000000ffff0a7224 */ /* 0x000fe200078e00ae */
        /* <DEDUP_REMOVED lines=15> */
.L_x_22777:
        /* <DEDUP_REMOVED lines=14> */
.L_x_22778:
[----:B------:R-:W-:Y:S01]  /*1fb0*/  IMAD.WIDE.U32 R2, R0, -0x326172a9, RZ ;  /* 0xcd9e8d5700027825 */ /* 0x000fe200078e00ff */
[----:B------:R-:W-:Y:S01]  /*1fc0*/  LOP3.LUT R180, R4, UR5, R11, 0x96, !PT ;  /* 0x0000000504b47c12 */ /* 0x000fe2000f8e960b */
[----:B------:R-:W-:Y:S02]  /*1fd0*/  UMOV UR5, URZ ;  /* 0x000000ff00057c82 */ /* 0x000fe40008000000 */
[----:B------:R-:W-:Y:S02]  /*1fe0*/  IMAD.U32 R5, RZ, RZ, UR20 ;  /* 0x00000014ff057e24 */ /* 0x000fe4000f8e00ff */
[----:B------:R-:W-:-:S03]  /*1ff0*/  IMAD.WIDE.U32 R180, R180, -0x326172a9, RZ ;  /* 0xcd9e8d57b4b47825 */ /* 0x000fc600078e00ff */
[----:B------:R-:W-:Y:S01]  /*2000*/  LOP3.LUT R10, R3, UR23, R5, 0x96, !PT ;  /* 0x00000017030a7c12 */ /* 0x000fe2000f8e9605 */
[----:B------:R-:W-:Y:S01]  /*2010*/  IMAD.MOV.U32 R5, RZ, RZ, R182 ;  /* 0x000000ffff057224 */ /* 0x000fe200078e00b6 */
        /* <DEDUP_REMOVED lines=38> */
.L_x_22776:
        /* <DEDUP_REMOVED lines=9> */
[----:B------:R-:W-:-:S07]  /*2310*/  FFMA.FTZ R10, R5, R114, R174 ;  /* 0x00000072050a7223 */ /* 0x000fce00000100ae */
.L_x_22775:
[----:B------:R-:W-:Y:S01]  /*2320*/  MOV R11, R175 ;  /* 0x000000af000b7202 */ /* 0x000fe20000000f00 */
        /* <DEDUP_REMOVED lines=15> */
.L_x_22781:
        /* <DEDUP_REMOVED lines=14> */
.L_x_22782:
        /* <DEDUP_REMOVED lines=45> */
.L_x_22780:
        /* <DEDUP_REMOVED lines=10> */
[----:B------:R-:W-:-:S07]  /*2870*/  FFMA.FTZ R11, R180, R115, R175 ;  /* 0x00000073b40b7223 */ /* 0x000fce00000100af */
.L_x_22779:
[----:B-----5:R-:W-:Y:S01]  /*2880*/  IMAD.MOV.U32 R228, RZ, RZ, R176 ;  /* 0x000000ffffe47224 */ /* 0x020fe200078e00b0 */
        /* <DEDUP_REMOVED lines=15> */
.L_x_22785:
        /* <DEDUP_REMOVED lines=14> */
.L_x_22786:
[----:B------:R-:W-:Y:S01]  /*2a60*/  IMAD.WIDE.U32 R2, R0, -0x326172a9, RZ ;  /* 0xcd9e8d5700027825 */ /* 0x000fe200078e00ff */
[----:B------:R-:W-:Y:S01]  /*2a70*/  LOP3.LUT R184, R4, UR5, R181, 0x96, !PT ;  /* 0x0000000504b87c12 */ /* 0x000fe2000f8e96b5 */
[----:B------:R-:W-:Y:S02]  /*2a80*/  UMOV UR5, URZ ;  /* 0x000000ff00057c82 */ /* 0x000fe40008000000 */
        /* <DEDUP_REMOVED lines=42> */
.L_x_22784:
        /* <DEDUP_REMOVED lines=9> */
[----:B------:R-:W-:-:S07]  /*2dc0*/  FFMA.FTZ R228, R5, R116, R176 ;  /* 0x0000007405e47223 */ /* 0x000fce00000100b0 */
.L_x_22783:
        /* <DEDUP_REMOVED lines=16> */
.L_x_22789:
        /* <DEDUP_REMOVED lines=14> */
.L_x_22790:
        /* <DEDUP_REMOVED lines=45> */
.L_x_22788:
        /* <DEDUP_REMOVED lines=11> */
.L_x_22787:
        /* <DEDUP_REMOVED lines=16> */
.L_x_22793:
        /* <DEDUP_REMOVED lines=14> */
.L_x_22794:
[----:B------:R-:W-:Y:S01]  /*3510*/  IMAD.WIDE.U32 R2, R0, -0x326172a9, RZ ;  /* 0xcd9e8d5700027825 */ /* 0x000fe200078e00ff */
[----:B------:R-:W-:Y:S02]  /*3520*/  MOV R5, UR20 ;  /* 0x0000001400057c02 */ /* 0x000fe40008000f00 */
[----:B------:R-:W-:Y:S01]  /*3530*/  LOP3.LUT R184, R4, UR5, R181, 0x96, !PT ;  /* 0x0000000504b87c12 */ /* 0x000fe2000f8e96b5 */
[----:B------:R-:W-:Y:S01]  /*3540*/  UMOV UR5, URZ ;  /* 0x000000ff00057c82 */ /* 0x000fe20008000000 */
[----:B------:R-:W-:Y:S01]  /*3550*/  LOP3.LUT R180, R3, UR23, R5, 0x96, !PT ;  /* 0x0000001703b47c12 */ /* 0x000fe2000f8e9605 */
[----:B------:R-:W-:Y:S01]  /*3560*/  IMAD.U32 R3, RZ, RZ, UR26 ;  /* 0x0000001aff037e24 */ /* 0x000fe2000f8e00ff */
[----:B------:R-:W-:Y:S01]  /*3570*/  MOV R5, R182 ;  /* 0x000000b600057202 */ /* 0x000fe20000000f00 */
        /* <DEDUP_REMOVED lines=38> */
.L_x_22792:
        /* <DEDUP_REMOVED lines=10> */
.L_x_22791:
        /* <DEDUP_REMOVED lines=16> */
.L_x_22797:
        /* <DEDUP_REMOVED lines=14> */
.L_x_22798:
        /* <DEDUP_REMOVED lines=45> */
.L_x_22796:
        /* <DEDUP_REMOVED lines=12> */
.L_x_22766:
[----:B------:R-:W-:Y:S01]  /*3df0*/  IMAD.MOV.U32 R182, RZ, RZ, R5 ;  /* 0x000000ffffb67224 */ /* 0x000fe200078e0005 */
[----:B------:R-:W-:Y:S01]  /*3e00*/  MOV R8, RZ ;  /* 0x000000ff00087202 */ /* 0x000fe20000000f00 */
        /* <DEDUP_REMOVED lines=18> */
.L_x_22801:
        /* <DEDUP_REMOVED lines=14> */
.L_x_22802:
        /* <DEDUP_REMOVED lines=43> */
.L_x_22800:
        /* <DEDUP_REMOVED lines=10> */
.L_x_22799:
        /* <DEDUP_REMOVED lines=16> */
.L_x_22805:
        /* <DEDUP_REMOVED lines=14> */
.L_x_22806:
        /* <DEDUP_REMOVED lines=45> */
.L_x_22804:
        /* <DEDUP_REMOVED lines=11> */
.L_x_22803:
[----:B------:R-:W-:Y:S01]  /*48c0*/  HFMA2 R10, -RZ, RZ, 0, 0 ;  /* 0x00000000ff0a7431 */ /* 0x000fe200000001ff */
        /* <DEDUP_REMOVED lines=15> */
.L_x_22809:
        /* <DEDUP_REMOVED lines=14> */
.L_x_22810:
        /* <DEDUP_REMOVED lines=45> */
.L_x_22808:
        /* <DEDUP_REMOVED lines=10> */
.L_x_22807:
        /* <DEDUP_REMOVED lines=16> */
.L_x_22813:
        /* <DEDUP_REMOVED lines=14> */
.L_x_22814:
        /* <DEDUP_REMOVED lines=45> */
.L_x_22812:
        /* <DEDUP_REMOVED lines=11> */
.L_x_22811:
        /* <DEDUP_REMOVED lines=16> */
.L_x_22817:
        /* <DEDUP_REMOVED lines=14> */
.L_x_22818:
        /* <DEDUP_REMOVED lines=45> */
.L_x_22816:
        /* <DEDUP_REMOVED lines=10> */
.L_x_22815:
        /* <DEDUP_REMOVED lines=16> */
.L_x_22821:
        /* <DEDUP_REMOVED lines=14> */
.L_x_22822:
        /* <DEDUP_REMOVED lines=45> */
.L_x_22820:
        /* <DEDUP_REMOVED lines=11> */
.L_x_22819:
        /* <DEDUP_REMOVED lines=16> */
.L_x_22825:
        /* <DEDUP_REMOVED lines=14> */
.L_x_22826:
        /* <DEDUP_REMOVED lines=45> */
.L_x_22824:
        /* <DEDUP_REMOVED lines=10> */
.L_x_22823:
        /* <DEDUP_REMOVED lines=16> */
.L_x_22828:
        /* <DEDUP_REMOVED lines=14> */
.L_x_22829:
        /* <DEDUP_REMOVED lines=45> */
.L_x_22827:
        /* <DEDUP_REMOVED lines=11> */
.L_x_22795:
[----:B------:R-:W-:Y:S01]  /*68d0*/  MOV R187, 0x20 ;  /* 0x0000002000bb7802 */ /* 0x000fe20000000f00 */
[----:B------:R-:W0:Y:S01]  /*68e0*/  @P0 LDC.64 R180, c[0x0][0x3a0] ;  /* 0x0000e800ffb40b82 */ /* 0x000e220000000a00 */
[----:B------:R-:W1:Y:S01]  /*68f0*/  @UP0 LDCU.64 UR50, c[0x0][0x390] ;  /* 0x00007200ff3207ac */ /* 0x000e620008000a00 */
[----:B------:R-:W-:Y:S01]  /*6900*/  MOV R185, 0x10 ;  /* 0x0000001000b97802 */ /* 0x000fe20000000f00 */
[C---:B------:R-:W-:Y:S02]  /*6910*/  @P0 VIADD R5, R238.reuse, 0x80 ;  /* 0x00000080ee050836 */ /* 0x040fe40000000000 */
[----:B------:R-:W-:-:S04]  /*6920*/  IMAD.WIDE.U32 R186, R238, R187, UR16 ;  /* 0x00000010eeba7e25 */ /* 0x000fc8000f8e00bb */
[----:B------:R-:W-:Y:S01]  /*6930*/  @P1 VIADD R184, R197, 0x80 ;  /* 0x00000080c5b81836 */ /* 0x000fe20000000000 */
[----:B------:R2:W-:Y:S04]  /*6940*/  STG.E.128 desc[UR18][R186.64], R8 ;  /* 0x00000008ba007986 */ /* 0x0005e8000c101d12 */
[----:B------:R2:W-:Y:S01]  /*6950*/  STG.E.128 desc[UR18][R186.64+0x10], R228 ;  /* 0x000010e4ba007986 */ /* 0x0005e2000c101d12 */
[----:B-1----:R-:W-:-:S04]  /*6960*/  @P1 IMAD.WIDE.U32 R184, R184, R185, UR50 ;  /* 0x00000032b8b81e25 */ /* 0x002fc8000f8e00b9 */
[----:B0-----:R-:W-:Y:S01]  /*6970*/  @P0 IMAD.WIDE.U32 R180, R5, 0x20, R180 ;  /* 0x0000002005b40825 */ /* 0x001fe200078e00b4 */
[----:B--2---:R-:W-:Y:S06]  /*6980*/  BRA.U !UP0, `(.L_x_22830) ;  /* 0x0000000108507547 */ /* 0x004fec000b800000 */
[----:B------:R-:W-:Y:S01]  /*6990*/  IMAD.U32 R183, R237, 0x10000, RZ ;  /* 0x00010000edb77824 */ /* 0x000fe200078e00ff */
        /* <DEDUP_REMOVED lines=19> */
.L_x_22830:
[----:B-----5:R1:W5:Y:S04]  /*6ad0*/  @P1 LDG.E.128 R168, desc[UR18][R184.64] ;  /* 0x00000012b8a81981 */ /* 0x020368000c1e1d00 */
[----:B------:R1:W5:Y:S04]  /*6ae0*/  @P0 LDG.E.128 R172, desc[UR18][R180.64] ;  /* 0x00000012b4ac0981 */ /* 0x000368000c1e1d00 */
[----:B------:R1:W5:Y:S01]  /*6af0*/  @P0 LDG.E.128 R176, desc[UR18][R180.64+0x10] ;  /* 0x00001012b4b00981 */ /* 0x000362000c1e1d00 */
[----:B------:R-:W-:Y:S05]  /*6b00*/  @!P0 BRA `(.L_x_22831) ;  /* 0x0000002800c08947 */ /* 0x000fea0003800000 */
[----:B------:R-:W-:Y:S01]  /*6b10*/  UISETP.GT.AND UP2, UPT, UR42, URZ, UPT ;  /* 0x000000ff2a00728c */ /* 0x000fe2000bf44270 */
[----:B-1----:R-:W-:Y:S01]  /*6b20*/  IMAD.MOV.U32 R180, RZ, RZ, R182 ;  /* 0x000000ffffb47224 */ /* 0x002fe200078e00b6 */
[----:B-----5:R-:W-:Y:S01]  /*6b30*/  MOV R220, R172 ;  /* 0x000000ac00dc7202 */ /* 0x020fe20000000f00 */
[----:B------:R-:W-:-:S06]  /*6b40*/  UMOV UR5, UR4 ;  /* 0x0000000400057c82 */ /* 0x000fcc0008000000 */
        /* <DEDUP_REMOVED lines=17> */
.L_x_22834:
        /* <DEDUP_REMOVED lines=14> */
.L_x_22835:
        /* <DEDUP_REMOVED lines=43> */
.L_x_22833:
        /* <DEDUP_REMOVED lines=10> */
.L_x_22832:
        /* <DEDUP_REMOVED lines=16> */
.L_x_22838:
        /* <DEDUP_REMOVED lines=14> */
.L_x_22839:
        /* <DEDUP_REMOVED lines=9> */
[----:B0-----:R-:W-:Y:S01]  /*7300*/  LOP3.LUT R186, R3, UR4, R183, 0x96, !PT ;  /* 0x0000000403ba7c12 */ /* 0x001fe2000f8e96b7 */
        /* <DEDUP_REMOVED lines=35> */
.L_x_22837:
        /* <DEDUP_REMOVED lines=11> */
.L_x_22836:
        /* <DEDUP_REMOVED lines=16> */
.L_x_22842:
        /* <DEDUP_REMOVED lines=14> */
.L_x_22843:
        /* <DEDUP_REMOVED lines=10> */
[----:B0-----:R-:W-:Y:S01]  /*7870*/  LOP3.LUT R186, R3, UR4, R183, 0x96, !PT ;  /* 0x0000000403ba7c12 */ /* 0x001fe2000f8e96b7 */
        /* <DEDUP_REMOVED lines=34> */
.L_x_22841:
        /* <DEDUP_REMOVED lines=10> */
.L_x_22840:
        /* <DEDUP_REMOVED lines=16> */
.L_x_22846:
        /* <DEDUP_REMOVED lines=14> */
.L_x_22847:
        /* <DEDUP_REMOVED lines=45> */
.L_x_22845:
        /* <DEDUP_REMOVED lines=11> */
.L_x_22844:
        /* <DEDUP_REMOVED lines=16> */
.L_x_22850:
        /* <DEDUP_REMOVED lines=14> */
.L_x_22851:
        /* <DEDUP_REMOVED lines=45> */
.L_x_22849:
        /* <DEDUP_REMOVED lines=10> */
.L_x_22848:
        /* <DEDUP_REMOVED lines=16> */
.L_x_22854:
        /* <DEDUP_REMOVED lines=14> */
.L_x_22855:
        /* <DEDUP_REMOVED lines=45> */
.L_x_22853:
        /* <DEDUP_REMOVED lines=11> */
.L_x_22852:
        /* <DEDUP_REMOVED lines=16> */
.L_x_22858:
        /* <DEDUP_REMOVED lines=14> */
.L_x_22859:
        /* <DEDUP_REMOVED lines=44> */
[----:B------:R-:W-:-:S07]  /*8ff0*/  LOP3.LUT R2, R186, UR27, R183, 0x96, !PT ;  /* 0x0000001bba027c12 */ /* 0x000fce000f8e96b7 */
.L_x_22857:
        /* <DEDUP_REMOVED lines=10> */
.L_x_22856:
        /* <DEDUP_REMOVED lines=16> */
.L_x_22862:
        /* <DEDUP_REMOVED lines=14> */
.L_x_22863:
        /* <DEDUP_REMOVED lines=45> */
.L_x_22861:
        /* <DEDUP_REMOVED lines=12> */
.L_x_22831:
[----:B-1----:R-:W-:Y:S01]  /*9610*/  MOV R180, R182 ;  /* 0x000000b600b47202 */ /* 0x002fe20000000f00 */
[----:B------:R-:W-:Y:S01]  /*9620*/  IMAD.MOV.U32 R220, RZ, RZ, RZ ;  /* 0x000000ffffdc7224 */ /* 0x000fe200078e00ff */
        /* <DEDUP_REMOVED lines=18> */
.L_x_22866:
        /* <DEDUP_REMOVED lines=14> */
.L_x_22867:
[----:B------:R-:W-:Y:S01]  /*9830*/  IMAD.WIDE.U32 R2, R0, -0x326172a9, RZ ;  /* 0xcd9e8d5700027825 */ /* 0x000fe200078e00ff */
[----:B------:R-:W-:Y:S01]  /*9840*/  LOP3.LUT R180, R4, UR5, R7, 0x96, !PT ;  /* 0x0000000504b47c12 */ /* 0x000fe2000f8e9607 */
[----:B------:R-:W-:Y:S02]  /*9850*/  UMOV UR5, URZ ;  /* 0x000000ff00057c82 */ /* 0x000fe40008000000 */
[----:B------:R-:W-:Y:S02]  /*9860*/  IMAD.U32 R5, RZ, RZ, UR20 ;  /* 0x00000014ff057e24 */ /* 0x000fe4000f8e00ff */
[----:B------:R-:W-:-:S03]  /*9870*/  IMAD.WIDE.U32 R180, R180, -0x326172a9, RZ ;  /* 0xcd9e8d57b4b47825 */ /* 0x000fc600078e00ff */
[----:B------:R-:W-:Y:S01]  /*9880*/  LOP3.LUT R6, R3, UR23, R5, 0x96, !PT ;  /* 0x0000001703067c12 */ /* 0x000fe2000f8e9605 */
[----:B------:R-:W-:Y:S01]  /*9890*/  IMAD.U32 R3, RZ, RZ, UR26 ;  /* 0x0000001aff037e24 */ /* 0x000fe2000f8e00ff */
[----:B------:R-:W-:Y:S02]  /*98a0*/  LOP3.LUT R2, R2, UR41, R181, 0x96, !PT ;  /* 0x0000002902027c12 */ /* 0x000fe4000f8e96b5 */
[----:B------:R-:W-:Y:S01]  /*98b0*/  MOV R5, R182 ;  /* 0x000000b600057202 */ /* 0x000fe20000000f00 */
        /* <DEDUP_REMOVED lines=34> */
.L_x_22865:
        /* <DEDUP_REMOVED lines=10> */
.L_x_22864:
        /* <DEDUP_REMOVED lines=16> */
.L_x_22870:
        /* <DEDUP_REMOVED lines=14> */
.L_x_22871:
        /* <DEDUP_REMOVED lines=45> */
.L_x_22869:
        /* <DEDUP_REMOVED lines=11> */
.L_x_22868:
        /* <DEDUP_REMOVED lines=16> */
.L_x_22874:
        /* <DEDUP_REMOVED lines=14> */
.L_x_22875:
        /* <DEDUP_REMOVED lines=45> */
.L_x_22873:
        /* <DEDUP_REMOVED lines=10> */
.L_x_22872:
        /* <DEDUP_REMOVED lines=16> */
.L_x_22878:
        /* <DEDUP_REMOVED lines=14> */
.L_x_22879:
        /* <DEDUP_REMOVED lines=45> */
.L_x_22877:
        /* <DEDUP_REMOVED lines=11> */
.L_x_22876:
        /* <DEDUP_REMOVED lines=16> */
.L_x_22882:
        /* <DEDUP_REMOVED lines=14> */
.L_x_22883:
        /* <DEDUP_REMOVED lines=45> */
.L_x_22881:
        /* <DEDUP_REMOVED lines=10> */
.L_x_22880:
        /* <DEDUP_REMOVED lines=16> */
.L_x_22886:
        /* <DEDUP_REMOVED lines=14> */
.L_x_22887:
        /* <DEDUP_REMOVED lines=45> */
.L_x_22885:
        /* <DEDUP_REMOVED lines=11> */
.L_x_22884:
        /* <DEDUP_REMOVED lines=16> */
.L_x_22890:
        /* <DEDUP_REMOVED lines=14> */
.L_x_22891:
        /* <DEDUP_REMOVED lines=45> */
.L_x_22889:
        /* <DEDUP_REMOVED lines=10> */
.L_x_22888:
        /* <DEDUP_REMOVED lines=16> */
.L_x_22893:
        /* <DEDUP_REMOVED lines=14> */
.L_x_22894:
        /* <DEDUP_REMOVED lines=45> */
.L_x_22892:
        /* <DEDUP_REMOVED lines=11> */
.L_x_22860:
[C---:B0-----:R-:W-:Y:S01]  /*c0f0*/  VIADD R186, R238.reuse, 0x80 ;  /* 0x00000080eeba7836 */ /* 0x041fe20000000000 */
[----:B------:R-:W0:Y:S01]  /*c100*/  @P0 LDC.64 R182, c[0x0][0x3a0] ;  /* 0x0000e800ffb60b82 */ /* 0x000e220000000a00 */
[----:B------:R-:W-:Y:S01]  /*c110*/  IMAD.MOV.U32 R187, RZ, RZ, 0x20 ;  /* 0x00000020ffbb7424 */ /* 0x000fe200078e00ff */
[----:B------:R-:W1:Y:S01]  /*c120*/  @UP0 LDCU.64 UR50, c[0x0][0x390] ;  /* 0x00007200ff3207ac */ /* 0x000e620008000a00 */
[----:B------:R-:W-:Y:S01]  /*c130*/  @P0 IADD3 R5, PT, PT, R238, 0x100, RZ ;  /* 0x00000100ee050810 */ /* 0x000fe20007ffe0ff */
[----:B------:R-:W-:Y:S02]  /*c140*/  @P1 VIADD R184, R197, 0x100 ;  /* 0x00000100c5b81836 */ /* 0x000fe40000000000 */
[----:B------:R-:W-:-:S04]  /*c150*/  IMAD.WIDE.U32 R186, R186, R187, UR16 ;  /* 0x00000010baba7e25 */ /* 0x000fc8000f8e00bb */
[----:B------:R-:W-:Y:S01]  /*c160*/  IMAD.MOV.U32 R185, RZ, RZ, 0x10 ;  /* 0x00000010ffb97424 */ /* 0x000fe200078e00ff */
[----:B------:R2:W-:Y:S04]  /*c170*/  STG.E.128 desc[UR18][R186.64], R220 ;  /* 0x000000dcba007986 */ /* 0x0005e8000c101d12 */
[----:B------:R2:W-:Y:S01]  /*c180*/  STG.E.128 desc[UR18][R186.64+0x10], R224 ;  /* 0x000010e0ba007986 */ /* 0x0005e2000c101d12 */
        /* <DEDUP_REMOVED lines=24> */
.L_x_22895:
[----:B-----5:R1:W5:Y:S04]  /*c310*/  @P1 LDG.E.128 R168, desc[UR18][R184.64] ;  /* 0x00000012b8a81981 */ /* 0x020368000c1e1d00 */
[----:B------:R1:W5:Y:S04]  /*c320*/  @P0 LDG.E.128 R172, desc[UR18][R182.64] ;  /* 0x00000012b6ac0981 */ /* 0x000368000c1e1d00 */
[----:B------:R1:W5:Y:S01]  /*c330*/  @P0 LDG.E.128 R176, desc[UR18][R182.64+0x10] ;  /* 0x00001012b6b00981 */ /* 0x000362000c1e1d00 */
[----:B------:R-:W-:Y:S05]  /*c340*/  @!P0 BRA `(.L_x_22896) ;  /* 0x0000002800c48947 */ /* 0x000fea0003800000 */
[----:B------:R-:W-:Y:S01]  /*c350*/  UISETP.GT.AND UP2, UPT, UR42, URZ, UPT ;  /* 0x000000ff2a00728c */ /* 0x000fe2000bf44270 */
[----:B0-----:R-:W-:Y:S01]  /*c360*/  IMAD.MOV.U32 R186, RZ, RZ, R180 ;  /* 0x000000ffffba7224 */ /* 0x001fe200078e00b4 */
        /* <DEDUP_REMOVED lines=19> */
.L_x_22899:
        /* <DEDUP_REMOVED lines=14> */
.L_x_22900:
[----:B------:R-:W-:Y:S01]  /*c580*/  IMAD.WIDE.U32 R2, R0, -0x326172a9, RZ ;  /* 0xcd9e8d5700027825 */ /* 0x000fe200078e00ff */
[----:B------:R-:W-:Y:S02]  /*c590*/  MOV R5, UR20 ;  /* 0x0000001400057c02 */ /* 0x000fe40008000f00 */
[----:B-1----:R-:W-:Y:S01]  /*c5a0*/  LOP3.LUT R182, R4, UR5, R7, 0x96, !PT ;  /* 0x0000000504b67c12 */ /* 0x002fe2000f8e9607 */
        /* <DEDUP_REMOVED lines=41> */
.L_x_22898:
[----:B------:R-:W-:Y:S01]  /*c840*/  I2FP.F32.U32 R5, R5 ;  /* 0x0000000500057245 */ /* 0x000fe20000201000 */
[----:B------:R-:W-:Y:S02]  /*c850*/  IMAD.MOV.U32 R180, RZ, RZ, 0x2f800000 ;  /* 0x2f800000ffb47424 */ /* 0x000fe400078e00ff */
[----:B------:R-:W-:Y:S02]  /*c860*/  IMAD.U32 R7, R168, 0x10000, RZ ;  /* 0x00010000a8077824 */ /* 0x000fe400078e00ff */
[----:B------:R-:W-:Y:S02]  /*c870*/  FFMA.FTZ R5, R5, R180, 1.1641532182693481445e-10 ;  /* 0x2f00000005057423 */ /* 0x000fe400000100b4 */
[----:B------:R-:W-:-:S03]  /*c880*/  FMUL.FTZ R7, R7, UR15 ;  /* 0x0000000f07077c20 */ /* 0x000fc60008410000 */
[----:B------:R-:W-:Y:S01]  /*c890*/  FSETP.GTU.FTZ.AND P2, PT, R5, UR46, PT ;  /* 0x0000002e05007c0b */ /* 0x000fe2000bf5c000 */
[----:B------:R-:W-:-:S05]  /*c8a0*/  FMUL.FTZ R7, R7, UR14 ;  /* 0x0000000e07077c20 */ /* 0x000fca0008410000 */
[----:B------:R-:W-:Y:S02]  /*c8b0*/  FSEL R5, R7, RZ, !P2 ;  /* 0x000000ff07057208 */ /* 0x000fe40005000000 */
[----:B------:R-:W-:-:S03]  /*c8c0*/  SEL R7, RZ, 0x1, P2 ;  /* 0x00000001ff077807 */ /* 0x000fc60001000000 */
[----:B------:R-:W-:-:S07]  /*c8d0*/  FFMA.FTZ R216, R5, R128, R172 ;  /* 0x0000008005d87223 */ /* 0x000fce00000100ac */
.L_x_22897:
        /* <DEDUP_REMOVED lines=16> */
.L_x_22903:
        /* <DEDUP_REMOVED lines=14> */
.L_x_22904:
[----:B------:R-:W-:Y:S01]  /*cac0*/  IMAD.WIDE.U32 R2, R0, -0x326172a9, RZ ;  /* 0xcd9e8d5700027825 */ /* 0x000fe200078e00ff */
[----:B------:R-:W-:Y:S02]  /*cad0*/  MOV R5, UR20 ;  /* 0x0000001400057c02 */ /* 0x000fe40008000f00 */
[----:B-1----:R-:W-:Y:S02]  /*cae0*/  LOP3.LUT R182, R4, UR5, R181, 0x96, !PT ;  /* 0x0000000504b67c12 */ /* 0x002fe4000f8e96b5 */
        /* <DEDUP_REMOVED lines=42> */
.L_x_22902:
[----:B------:R-:W-:Y:S01]  /*cd90*/  PRMT R180, R168, 0x7632, R180 ;  /* 0x00007632a8b47816 */ /* 0x000fe200000000b4 */
[----:B-1----:R-:W-:Y:S01]  /*cda0*/  IMAD.MOV.U32 R182, RZ, RZ, 0x2f800000 ;  /* 0x2f800000ffb67424 */ /* 0x002fe200078e00ff */
        /* <DEDUP_REMOVED lines=9> */
.L_x_22901:
        /* <DEDUP_REMOVED lines=16> */
.L_x_22907:
        /* <DEDUP_REMOVED lines=14> */
.L_x_22908:
[----:B------:R-:W-:Y:S01]  /*d020*/  IMAD.WIDE.U32 R2, R0, -0x326172a9, RZ ;  /* 0xcd9e8d5700027825 */ /* 0x000fe200078e00ff */
[----:B-1----:R-:W-:Y:S01]  /*d030*/  LOP3.LUT R182, R4, UR5, R181, 0x96, !PT ;  /* 0x0000000504b67c12 */ /* 0x002fe2000f8e96b5 */
        /* <DEDUP_REMOVED lines=43> */
.L_x_22906:
        /* <DEDUP_REMOVED lines=10> */
.L_x_22905:
        /* <DEDUP_REMOVED lines=16> */
.L_x_22911:
        /* <DEDUP_REMOVED lines=14> */
.L_x_22912:
[----:B------:R-:W-:Y:S01]  /*d570*/  IMAD.WIDE.U32 R2, R0, -0x326172a9, RZ ;  /* 0xcd9e8d5700027825 */ /* 0x000fe200078e00ff */
[----:B-1----:R-:W-:-:S03]  /*d580*/  LOP3.LUT R182, R4, UR5, R181, 0x96, !PT ;  /* 0x0000000504b67c12 */ /* 0x002fc6000f8e96b5 */
        /* <DEDUP_REMOVED lines=43> */
.L_x_22910:
[----:B------:R-:W-:Y:S01]  /*d840*/  PRMT R180, R169, 0x7632, R180 ;  /* 0x00007632a9b47816 */ /* 0x000fe200000000b4 */
[----:B-1----:R-:W-:Y:S01]  /*d850*/  IMAD.MOV.U32 R182, RZ, RZ, 0x2f800000 ;  /* 0x2f800000ffb67424 */ /* 0x002fe200078e00ff */
        /* <DEDUP_REMOVED lines=9> */
.L_x_22909:
        /* <DEDUP_REMOVED lines=16> */
.L_x_22915:
        /* <DEDUP_REMOVED lines=14> */
.L_x_22916:
        /* <DEDUP_REMOVED lines=45> */
.L_x_22914:
        /* <DEDUP_REMOVED lines=10> */
.L_x_22913:
        /* <DEDUP_REMOVED lines=16> */
.L_x_22919:
        /* <DEDUP_REMOVED lines=14> */
.L_x_22920:
[----:B------:R-:W-:Y:S01]  /*e020*/  IMAD.WIDE.U32 R2, R0, -0x326172a9, RZ ;  /* 0xcd9e8d5700027825 */ /* 0x000fe200078e00ff */
[----:B-1----:R-:W-:-:S03]  /*e030*/  LOP3.LUT R182, R4, UR5, R181, 0x96, !PT ;  /* 0x0000000504b67c12 */ /* 0x002fc6000f8e96b5 */
        /* <DEDUP_REMOVED lines=43> */
.L_x_22918:
[----:B------:R-:W-:Y:S01]  /*e2f0*/  PRMT R180, R170, 0x7632, R180 ;  /* 0x00007632aab47816 */ /* 0x000fe200000000b4 */
[----:B-1----:R-:W-:Y:S01]  /*e300*/  HFMA2 R182, -RZ, RZ, 0.1171875, 0 ;  /* 0x2f800000ffb67431 */ /* 0x002fe200000001ff */
        /* <DEDUP_REMOVED lines=9> */
.L_x_22917:
        /* <DEDUP_REMOVED lines=16> */
.L_x_22923:
        /* <DEDUP_REMOVED lines=14> */
.L_x_22924:
[----:B------:R-:W-:Y:S01]  /*e580*/  IMAD.WIDE.U32 R2, R0, -0x326172a9, RZ ;  /* 0xcd9e8d5700027825 */ /* 0x000fe200078e00ff */
[----:B-1----:R-:W-:Y:S01]  /*e590*/  LOP3.LUT R182, R4, UR5, R181, 0x96, !PT ;  /* 0x0000000504b67c12 */ /* 0x002fe2000f8e96b5 */
        /* <DEDUP_REMOVED lines=43> */
.L_x_22922:
        /* <DEDUP_REMOVED lines=10> */
.L_x_22921:
        /* <DEDUP_REMOVED lines=16> */
.L_x_22927:
        /* <DEDUP_REMOVED lines=14> */
.L_x_22928:
        /* <DEDUP_REMOVED lines=45> */
.L_x_22926:
        /* <DEDUP_REMOVED lines=12> */
.L_x_22896:
[----:B0-----:R-:W-:Y:S01]  /*ee60*/  IMAD.MOV.U32 R186, RZ, RZ, R180 ;  /* 0x000000ffffba7224 */ /* 0x001fe200078e00b4 */
[----:B------:R-:W-:Y:S01]  /*ee70*/  UMOV UR5, UR4 ;  /* 0x0000000400057c82 */ /* 0x000fe20008000000 */
[----:B------:R-:W-:Y:S01]  /*ee80*/  IMAD.MOV.U32 R216, RZ, RZ, RZ ;  /* 0x000000ffffd87224 */ /* 0x000fe200078e00ff */
        /* <DEDUP_REMOVED lines=17> */
.L_x_22931:
        /* <DEDUP_REMOVED lines=14> */
.L_x_22932:
        /* <DEDUP_REMOVED lines=43> */
.L_x_22930:
        /* <DEDUP_REMOVED lines=10> */
.L_x_22929:
[----:B------:R-:W-:Y:S01]  /*f3d0*/  MOV R217, RZ ;  /* 0x000000ff00d97202 */ /* 0x000fe20000000f00 */
        /* <DEDUP_REMOVED lines=15> */
.L_x_22935:
        /* <DEDUP_REMOVED lines=14> */
.L_x_22936:
[----:B------:R-:W-:Y:S01]  /*f5b0*/  IMAD.WIDE.U32 R2, R0, -0x326172a9, RZ ;  /* 0xcd9e8d5700027825 */ /* 0x000fe200078e00ff */
[----:B-1----:R-:W-:-:S03]  /*f5c0*/  LOP3.LUT R182, R4, UR5, R181, 0x96, !PT ;  /* 0x0000000504b67c12 */ /* 0x002fc6000f8e96b5 */
[----:B------:R-:W-:Y:S02]  /*f5d0*/  IMAD.U32 R5, RZ, RZ, UR20 ;  /* 0x00000014ff057e24 */ /* 0x000fe4000f8e00ff */
[----:B------:R-:W-:-:S03]  /*f5e0*/  IMAD.WIDE.U32 R182, R182, -0x326172a9, RZ ;  /* 0xcd9e8d57b6b67825 */ /* 0x000fc600078e00ff */
[----:B------:R-:W-:Y:S02]  /*f5f0*/  LOP3.LUT R180, R3, UR23, R5, 0x96, !PT ;  /* 0x0000001703b47c12 */ /* 0x000fe4000f8e9605 */
[----:B------:R-:W-:Y:S02]  /*f600*/  MOV R3, UR26 ;  /* 0x0000001a00037c02 */ /* 0x000fe40008000f00 */
[----:B------:R-:W-:Y:S01]  /*f610*/  LOP3.LUT R2, R2, UR41, R183, 0x96, !PT ;  /* 0x0000002902027c12 */ /* 0x000fe2000f8e96b7 */
[----:B------:R-:W-:Y:S01]  /*f620*/  IMAD.WIDE.U32 R180, R180, -0x2daee0ad, RZ ;  /* 0xd2511f53b4b47825 */ /* 0x000fe200078e00ff */
[----:B------:R-:W-:-:S04]  /*f630*/  MOV R5, R186 ;  /* 0x000000ba00057202 */ /* 0x000fc80000000f00 */
        /* <DEDUP_REMOVED lines=36> */
.L_x_22934:
[----:B-----5:R-:W-:Y:S01]  /*f880*/  PRMT R180, R168, 0x7632, R180 ;  /* 0x00007632a8b47816 */ /* 0x020fe200000000b4 */
        /* <DEDUP_REMOVED lines=10> */
.L_x_22933:
        /* <DEDUP_REMOVED lines=16> */
.L_x_22939:
        /* <DEDUP_REMOVED lines=14> */
.L_x_22940:
        /* <DEDUP_REMOVED lines=45> */
.L_x_22938:
        /* <DEDUP_REMOVED lines=10> */
.L_x_22937:
        /* <DEDUP_REMOVED lines=16> */
.L_x_22943:
        /* <DEDUP_REMOVED lines=14> */
.L_x_22944:
        /* <DEDUP_REMOVED lines=45> */
.L_x_22942:
        /* <DEDUP_REMOVED lines=11> */
.L_x_22941:
        /* <DEDUP_REMOVED lines=16> */
.L_x_22947:
        /* <DEDUP_REMOVED lines=14> */
.L_x_22948:
        /* <DEDUP_REMOVED lines=45> */
.L_x_22946:
        /* <DEDUP_REMOVED lines=10> */
.L_x_22945:
        /* <DEDUP_REMOVED lines=16> */
.L_x_22951:
        /* <DEDUP_REMOVED lines=14> */
.L_x_22952:
        /* <DEDUP_REMOVED lines=45> */
.L_x_22950:
        /* <DEDUP_REMOVED lines=11> */
.L_x_22949:
        /* <DEDUP_REMOVED lines=16> */
.L_x_22955:
        /* <DEDUP_REMOVED lines=14> */
.L_x_22956:
        /* <DEDUP_REMOVED lines=45> */
.L_x_22954:
        /* <DEDUP_REMOVED lines=10> */
.L_x_22953:
        /* <DEDUP_REMOVED lines=16> */
.L_x_22958:
        /* <DEDUP_REMOVED lines=14> */
.L_x_22959:
        /* <DEDUP_REMOVED lines=45> */
.L_x_22957:
        /* <DEDUP_REMOVED lines=11> */
.L_x_22925:
[C---:B-1----:R-:W-:Y:S01]  /*11940*/  IADD3 R184, PT, PT, R238.reuse, 0x100, RZ ;  /* 0x00000100eeb87810 */ /* 0x042fe20007ffe0ff */
[----:B------:R-:W-:Y:S01]  /*11950*/  IMAD.MOV.U32 R185, RZ, RZ, 0x20 ;  /* 0x00000020ffb97424 */ /* 0x000fe200078e00ff */
[----:B------:R-:W0:Y:S01]  /*11960*/  @P0 LDC.64 R180, c[0x0][0x3a0] ;  /* 0x0000e800ffb40b82 */ /* 0x000e220000000a00 */
[----:B------:R-:W1:Y:S01]  /*11970*/  @UP0 LDCU.64 UR50, c[0x0][0x390] ;  /* 0x00007200ff3207ac */ /* 0x000e620008000a00 */
[----:B------:R-:W-:Y:S01]  /*11980*/  @P0 IADD3 R5, PT, PT, R238, 0x180, RZ ;  /* 0x00000180ee050810 */ /* 0x000fe20007ffe0ff */
[----:B------:R-:W-:Y:S01]  /*11990*/  IMAD.WIDE.U32 R184, R184, R185, UR16 ;  /* 0x00000010b8b87e25 */ /* 0x000fe2000f8e00b9 */
[----:B------:R-:W-:-:S03]  /*119a0*/  MOV R183, 0x10 ;  /* 0x0000001000b77802 */ /* 0x000fc60000000f00 */
[----:B------:R-:W-:Y:S01]  /*119b0*/  @P1 VIADD R182, R197, 0x180 ;  /* 0x00000180c5b61836 */ /* 0x000fe20000000000 */
[----:B------:R2:W-:Y:S04]  /*119c0*/  STG.E.128 desc[UR18][R184.64], R216 ;  /* 0x000000d8b8007986 */ /* 0x0005e8000c101d12 */
[----:B------:R2:W-:Y:S01]  /*119d0*/  STG.E.128 desc[UR18][R184.64+0x10], R188 ;  /* 0x000010bcb8007986 */ /* 0x0005e2000c101d12 */
[----:B-1----:R-:W-:-:S04]  /*119e0*/  @P1 IMAD.WIDE.U32 R182, R182, R183, UR50 ;  /* 0x00000032b6b61e25 */ /* 0x002fc8000f8e00b7 */
[----:B0-----:R-:W-:Y:S01]  /*119f0*/  @P0 IMAD.WIDE.U32 R180, R5, 0x20, R180 ;  /* 0x0000002005b40825 */ /* 0x001fe200078e00b4 */
[----:B--2---:R-:W-:Y:S06]  /*11a00*/  BRA.U !UP0, `(.L_x_22960) ;  /* 0x0000000108547547 */ /* 0x004fec000b800000 */
[----:B------:R-:W-:Y:S01]  /*11a10*/  IMAD.U32 R184, R237, 0x10000, RZ ;  /* 0x00010000edb87824 */ /* 0x000fe200078e00ff */
[----:B------:R-:W-:Y:S02]  /*11a20*/  LOP3.LUT R5, R240, 0xffff, RZ, 0xc0, !PT ;  /* 0x0000fffff0057812 */ /* 0x000fe400078ec0ff */
[----:B------:R-:W-:Y:S02]  /*11a30*/  PRMT R194, R236, 0x7104, RZ ;  /* 0x00007104ecc27816 */ /* 0x000fe400000000ff */
[----:B------:R-:W-:Y:S02]  /*11a40*/  LOP3.LUT R192, R184, 0xff0000, RZ, 0xc0, !PT ;  /* 0x00ff0000b8c07812 */ /* 0x000fe400078ec0ff */
[----:B------:R-:W0:Y:S01]  /*11a50*/  LDC.64 R184, c[0x0][0x3b0] ;  /* 0x0000ec00ffb87b82 */ /* 0x000e220000000a00 */
[----:B------:R-:W-:Y:S02]  /*11a60*/  LOP3.LUT R195, R234, 0xff, RZ, 0xc0, !PT ;  /* 0x000000ffeac37812 */ /* 0x000fe400078ec0ff */
[----:B------:R-:W-:-:S02]  /*11a70*/  PRMT R5, R192, 0x4210, R5 ;  /* 0x00004210c0057816 */ /* 0x000fc40000000005 */
        /* <DEDUP_REMOVED lines=14> */
.L_x_22960:
[----:B-----5:R1:W5:Y:S04]  /*11b60*/  @P1 LDG.E.128 R168, desc[UR18][R182.64] ;  /* 0x00000012b6a81981 */ /* 0x020368000c1e1d00 */
[----:B------:R1:W5:Y:S04]  /*11b70*/  @P0 LDG.E.128 R172, desc[UR18][R180.64] ;  /* 0x00000012b4ac0981 */ /* 0x000368000c1e1d00 */
[----:B------:R1:W5:Y:S01]  /*11b80*/  @P0 LDG.E.128 R176, desc[UR18][R180.64+0x10] ;  /* 0x00001012b4b00981 */ /* 0x000362000c1e1d00 */
[----:B------:R-:W-:Y:S05]  /*11b90*/  @!P0 BRA `(.L_x_22961) ;  /* 0x0000002800c48947 */ /* 0x000fea0003800000 */
[----:B------:R-:W-:Y:S01]  /*11ba0*/  UISETP.GT.AND UP2, UPT, UR42, URZ, UPT ;  /* 0x000000ff2a00728c */ /* 0x000fe2000bf44270 */
[----:B------:R-:W-:Y:S01]  /*11bb0*/  IMAD.MOV.U32 R196, RZ, RZ, R186 ;  /* 0x000000ffffc47224 */ /* 0x000fe200078e00ba */
[----:B0----5:R-:W-:Y:S01]  /*11bc0*/  MOV R192, R172 ;  /* 0x000000ac00c07202 */ /* 0x021fe20000000f00 */
[----:B------:R-:W-:-:S06]  /*11bd0*/  UMOV UR5, UR4 ;  /* 0x0000000400057c82 */ /* 0x000fcc0008000000 */
        /* <DEDUP_REMOVED lines=14> */
[----:B------:R-:W-:Y:S01]  /*11cc0*/  @P2 IMAD.MOV.U32 R196, RZ, RZ, R186 ;  /* 0x000000ffffc42224 */ /* 0x000fe200078e00ba */
[----:B------:R-:W-:Y:S01]  /*11cd0*/  @P2 MOV R5, R3 ;  /* 0x0000000300052202 */ /* 0x000fe20000000f00 */
[----:B------:R-:W-:Y:S06]  /*11ce0*/  BRA `(.L_x_22963) ;  /* 0x0000000000e87947 */ /* 0x000fec0003800000 */
.L_x_22964:
        /* <DEDUP_REMOVED lines=14> */
.L_x_22965:
[----:B------:R-:W-:Y:S01]  /*11dd0*/  IMAD.WIDE.U32 R2, R0, -0x326172a9, RZ ;  /* 0xcd9e8d5700027825 */ /* 0x000fe200078e00ff */
[----:B------:R-:W-:Y:S02]  /*11de0*/  MOV R5, UR20 ;  /* 0x0000001400057c02 */ /* 0x000fe40008000f00 */
[----:B-1----:R-:W-:Y:S01]  /*11df0*/  LOP3.LUT R180, R4, UR5, R7, 0x96, !PT ;  /* 0x0000000504b47c12 */ /* 0x002fe2000f8e9607 */
        /* <DEDUP_REMOVED lines=41> */
.L_x_22963:
[----:B------:R-:W-:Y:S01]  /*12090*/  I2FP.F32.U32 R5, R5 ;  /* 0x0000000500057245 */ /* 0x000fe20000201000 */
[----:B-1----:R-:W-:Y:S02]  /*120a0*/  HFMA2 R180, -RZ, RZ, 0.1171875, 0 ;  /* 0x2f800000ffb47431 */ /* 0x002fe400000001ff */
        /* <DEDUP_REMOVED lines=8> */
.L_x_22962:
        /* <DEDUP_REMOVED lines=16> */
.L_x_22968:
        /* <DEDUP_REMOVED lines=14> */
.L_x_22969:
[----:B------:R-:W-:Y:S01]  /*12310*/  IMAD.WIDE.U32 R2, R0, -0x326172a9, RZ ;  /* 0xcd9e8d5700027825 */ /* 0x000fe200078e00ff */
[----:B------:R-:W-:-:S03]  /*12320*/  LOP3.LUT R180, R4, UR5, R181, 0x96, !PT ;  /* 0x0000000504b47c12 */ /* 0x000fc6000f8e96b5 */
        /* <DEDUP_REMOVED lines=43> */
.L_x_22967:
[----:B-1----:R-:W-:Y:S01]  /*125e0*/  PRMT R180, R168, 0x7632, R180 ;  /* 0x00007632a8b47816 */ /* 0x002fe200000000b4 */
        /* <DEDUP_REMOVED lines=10> */
.L_x_22966:
        /* <DEDUP_REMOVED lines=16> */
.L_x_22972:
        /* <DEDUP_REMOVED lines=14> */
.L_x_22973:
        /* <DEDUP_REMOVED lines=45> */
.L_x_22971:
        /* <DEDUP_REMOVED lines=10> */
.L_x_22970:
        /* <DEDUP_REMOVED lines=16> */
.L_x_22976:
        /* <DEDUP_REMOVED lines=14> */
.L_x_22977:
        /* <DEDUP_REMOVED lines=45> */
.L_x_22975:
        /* <DEDUP_REMOVED lines=11> */
.L_x_22974:
        /* <DEDUP_REMOVED lines=16> */
.L_x_22980:
        /* <DEDUP_REMOVED lines=14> */
.L_x_22981:
        /* <DEDUP_REMOVED lines=45> */
.L_x_22979:
        /* <DEDUP_REMOVED lines=10> */
.L_x_22978:
        /* <DEDUP_REMOVED lines=16> */
.L_x_22984:
        /* <DEDUP_REMOVED lines=14> */
.L_x_22985:
[----:B-1----:R-:W-:Y:S01]  /*13870*/  IMAD.WIDE.U32 R180, R0, -0x326172a9, RZ ;  /* 0xcd9e8d5700b47825 */ /* 0x002fe200078e00ff */
[----:B------:R-:W-:Y:S02]  /*13880*/  LOP3.LUT R2, R4, UR5, R5, 0x96, !PT ;  /* 0x0000000504027c12 */ /* 0x000fe4000f8e9605 */
[----:B------:R-:W-:Y:S01]  /*13890*/  MOV R5, UR26 ;  /* 0x0000001a00057c02 */ /* 0x000fe20008000f00 */
[----:B------:R-:W-:-:S05]  /*138a0*/  IMAD.U32 R3, RZ, RZ, UR20 ;  /* 0x00000014ff037e24 */ /* 0x000fca000f8e00ff */
[----:B------:R-:W-:Y:S01]  /*138b0*/  LOP3.LUT R184, R181, UR23, R3, 0x96, !PT ;  /* 0x00000017b5b87c12 */ /* 0x000fe2000f8e9603 */
[----:B------:R-:W-:-:S04]  /*138c0*/  IMAD.WIDE.U32 R2, R2, -0x326172a9, RZ ;  /* 0xcd9e8d5702027825 */ /* 0x000fc800078e00ff */
[----:B------:R-:W-:Y:S01]  /*138d0*/  IMAD.WIDE.U32 R184, R184, -0x2daee0ad, RZ ;  /* 0xd2511f53b8b87825 */ /* 0x000fe200078e00ff */
[----:B------:R-:W-:-:S04]  /*138e0*/  LOP3.LUT R180, R180, UR41, R3, 0x96, !PT ;  /* 0x00000029b4b47c12 */ /* 0x000fc8000f8e9603 */
[----:B------:R-:W-:Y:S01]  /*138f0*/  LOP3.LUT R182, R5, UR4, R185, 0x96, !PT ;  /* 0x0000000405b67c12 */ /* 0x000fe2000f8e96b9 */
[----:B------:R-:W-:Y:S01]  /*13900*/  IMAD.WIDE.U32 R180, R180, -0x2daee0ad, RZ ;  /* 0xd2511f53b4b47825 */ /* 0x000fe200078e00ff */
[----:B------:R-:W-:Y:S01]  /*13910*/  MOV R5, R196 ;  /* 0x000000c400057202 */ /* 0x000fe20000000f00 */
[----:B------:R-:W-:Y:S02]  /*13920*/  UMOV UR4, URZ ;  /* 0x000000ff00047c82 */ /* 0x000fe40008000000 */
        /* <DEDUP_REMOVED lines=33> */
.L_x_22983:
        /* <DEDUP_REMOVED lines=11> */
.L_x_22982:
        /* <DEDUP_REMOVED lines=16> */
.L_x_22988:
        /* <DEDUP_REMOVED lines=14> */
.L_x_22989:
[----:B-1----:R-:W-:Y:S01]  /*13dd0*/  IMAD.WIDE.U32 R180, R0, -0x326172a9, RZ ;  /* 0xcd9e8d5700b47825 */ /* 0x002fe200078e00ff */
[----:B------:R-:W-:Y:S01]  /*13de0*/  LOP3.LUT R2, R4, UR5, R5, 0x96, !PT ;  /* 0x0000000504027c12 */ /* 0x000fe2000f8e9605 */
[----:B------:R-:W-:Y:S01]  /*13df0*/  UMOV UR5, URZ ;  /* 0x000000ff00057c82 */ /* 0x000fe20008000000 */
        /* <DEDUP_REMOVED lines=42> */
.L_x_22987:
        /* <DEDUP_REMOVED lines=10> */
.L_x_22986:
        /* <DEDUP_REMOVED lines=16> */
.L_x_22992:
        /* <DEDUP_REMOVED lines=14> */
.L_x_22993:
        /* <DEDUP_REMOVED lines=45> */
.L_x_22991:
        /* <DEDUP_REMOVED lines=12> */
.L_x_22961:
[----:B------:R-:W-:Y:S01]  /*146b0*/  MOV R196, R186 ;  /* 0x000000ba00c47202 */ /* 0x000fe20000000f00 */
[----:B0-----:R-:W-:Y:S01]  /*146c0*/  IMAD.MOV.U32 R192, RZ, RZ, RZ ;  /* 0x000000ffffc07224 */ /* 0x001fe200078e00ff */
        /* <DEDUP_REMOVED lines=18> */
.L_x_22996:
        /* <DEDUP_REMOVED lines=14> */
.L_x_22997:
        /* <DEDUP_REMOVED lines=44> */
.L_x_22995:
[----:B------:R-:W-:Y:S01]  /*14b90*/  I2FP.F32.U32 R5, R5 ;  /* 0x0000000500057245 */ /* 0x000fe20000201000 */
[----:B-1----:R-:W-:Y:S01]  /*14ba0*/  IMAD.MOV.U32 R180, RZ, RZ, 0x2f800000 ;  /* 0x2f800000ffb47424 */ /* 0x002fe200078e00ff */
[----:B-----5:R-:W-:-:S03]  /*14bb0*/  SHF.L.U32 R7, R168, 0x10, RZ ;  /* 0x00000010a8077819 */ /* 0x020fc600000006ff */
[----:B------:R-:W-:Y:S02]  /*14bc0*/  FFMA.FTZ R5, R5, R180, 1.1641532182693481445e-10 ;  /* 0x2f00000005057423 */ /* 0x000fe400000100b4 */
[----:B------:R-:W-:-:S03]  /*14bd0*/  FMUL.FTZ R7, R7, UR15 ;  /* 0x0000000f07077c20 */ /* 0x000fc60008410000 */
[----:B------:R-:W-:Y:S01]  /*14be0*/  FSETP.GTU.FTZ.AND P2, PT, R5, UR46, PT ;  /* 0x0000002e05007c0b */ /* 0x000fe2000bf5c000 */
[----:B------:R-:W-:-:S05]  /*14bf0*/  FMUL.FTZ R7, R7, UR14 ;  /* 0x0000000e07077c20 */ /* 0x000fca0008410000 */
[----:B------:R-:W-:Y:S02]  /*14c00*/  FSEL R5, R7, RZ, !P2 ;  /* 0x000000ff07057208 */ /* 0x000fe40005000000 */
[----:B------:R-:W-:-:S03]  /*14c10*/  SEL R7, RZ, 0x1, P2 ;  /* 0x00000001ff077807 */ /* 0x000fc60001000000 */
[----:B------:R-:W-:-:S07]  /*14c20*/  FMUL.FTZ R192, R5, R136 ;  /* 0x0000008805c07220 */ /* 0x000fce0000410000 */
.L_x_22994:
        /* <DEDUP_REMOVED lines=16> */
.L_x_23000:
[----:B------:R-:W-:Y:S01]  /*14d30*/  UIADD3 UR47, UPT, UPT, UR47, 0x1, URZ ;  /* 0x000000012f2f7890 */ /* 0x000fe2000fffe0ff */
[----:B-1----:R-:W-:-:S03]  /*14d40*/  IMAD.U32 R181, RZ, RZ, UR21 ;  /* 0x00000015ffb57e24 */ /* 0x002fc6000f8e00ff */
        /* <DEDUP_REMOVED lines=12> */
.L_x_23001:
[----:B------:R-:W-:Y:S01]  /*14e10*/  IMAD.WIDE.U32 R2, R0, -0x326172a9, RZ ;  /* 0xcd9e8d5700027825 */ /* 0x000fe200078e00ff */
[----:B------:R-:W-:Y:S02]  /*14e20*/  MOV R5, UR20 ;  /* 0x0000001400057c02 */ /* 0x000fe40008000f00 */
[----:B------:R-:W-:Y:S02]  /*14e30*/  LOP3.LUT R180, R4, UR5, R181, 0x96, !PT ;  /* 0x0000000504b47c12 */ /* 0x000fe4000f8e96b5 */
[----:B------:R-:W-:Y:S01]  /*14e40*/  LOP3.LUT R182, R3, UR23, R5, 0x96, !PT ;  /* 0x0000001703b67c12 */ /* 0x000fe2000f8e9605 */
[----:B------:R-:W-:Y:S02]  /*14e50*/  IMAD.U32 R3, RZ, RZ, UR26 ;  /* 0x0000001aff037e24 */ /* 0x000fe4000f8e00ff */
[----:B------:R-:W-:-:S04]  /*14e60*/  IMAD.WIDE.U32 R180, R180, -0x326172a9, RZ ;  /* 0xcd9e8d57b4b47825 */ /* 0x000fc800078e00ff */
[----:B------:R-:W-:Y:S01]  /*14e70*/  IMAD.WIDE.U32 R182, R182, -0x2daee0ad, RZ ;  /* 0xd2511f53b6b67825 */ /* 0x000fe200078e00ff */
[----:B------:R-:W-:-:S03]  /*14e80*/  LOP3.LUT R2, R2, UR41, R181, 0x96, !PT ;  /* 0x0000002902027c12 */ /* 0x000fc6000f8e96b5 */
[----:B------:R-:W-:Y:S01]  /*14e90*/  IMAD.MOV.U32 R5, RZ, RZ, R196 ;  /* 0x000000ffff057224 */ /* 0x000fe200078e00c4 */
        /* <DEDUP_REMOVED lines=36> */
.L_x_22999:
[----:B-1---5:R-:W-:Y:S01]  /*150e0*/  PRMT R180, R168, 0x7632, R180 ;  /* 0x00007632a8b47816 */ /* 0x022fe200000000b4 */
        /* <DEDUP_REMOVED lines=10> */
.L_x_22998:
        /* <DEDUP_REMOVED lines=16> */
.L_x_23004:
        /* <DEDUP_REMOVED lines=14> */
.L_x_23005:
        /* <DEDUP_REMOVED lines=45> */
.L_x_23003:
[----:B------:R-:W-:Y:S01]  /*15640*/  I2FP.F32.U32 R5, R5 ;  /* 0x0000000500057245 */ /* 0x000fe20000201000 */
[----:B-1----:R-:W-:Y:S01]  /*15650*/  IMAD.MOV.U32 R180, RZ, RZ, 0x2f800000 ;  /* 0x2f800000ffb47424 */ /* 0x002fe200078e00ff */
        /* <DEDUP_REMOVED lines=8> */
.L_x_23002:
        /* <DEDUP_REMOVED lines=16> */
.L_x_23008:
        /* <DEDUP_REMOVED lines=14> */
.L_x_23009:
        /* <DEDUP_REMOVED lines=45> */
.L_x_23007:
        /* <DEDUP_REMOVED lines=11> */
.L_x_23006:
        /* <DEDUP_REMOVED lines=16> */
.L_x_23012:
        /* <DEDUP_REMOVED lines=14> */
.L_x_23013:
        /* <DEDUP_REMOVED lines=45> */
.L_x_23011:
        /* <DEDUP_REMOVED lines=10> */
.L_x_23010:
        /* <DEDUP_REMOVED lines=16> */
.L_x_23016:
        /* <DEDUP_REMOVED lines=14> */
.L_x_23017:
[----:B-1----:R-:W-:Y:S01]  /*16370*/  IMAD.WIDE.U32 R180, R0, -0x326172a9, RZ ;  /* 0xcd9e8d5700b47825 */ /* 0x002fe200078e00ff */
[----:B------:R-:W-:Y:S02]  /*16380*/  MOV R3, UR20 ;  /* 0x0000001400037c02 */ /* 0x000fe40008000f00 */
[----:B------:R-:W-:Y:S01]  /*16390*/  LOP3.LUT R2, R4, UR5, R5, 0x96, !PT ;  /* 0x0000000504027c12 */ /* 0x000fe2000f8e9605 */
[----:B------:R-:W-:Y:S01]  /*163a0*/  IMAD.U32 R5, RZ, RZ, UR26 ;  /* 0x0000001aff057e24 */ /* 0x000fe2000f8e00ff */
[----:B------:R-:W-:-:S03]  /*163b0*/  LOP3.LUT R184, R181, UR23, R3, 0x96, !PT ;  /* 0x00000017b5b87c12 */ /* 0x000fc6000f8e9603 */
        /* <DEDUP_REMOVED lines=40> */
.L_x_23015:
        /* <DEDUP_REMOVED lines=11> */
.L_x_23014:
        /* <DEDUP_REMOVED lines=16> */
.L_x_23020:
        /* <DEDUP_REMOVED lines=14> */
.L_x_23021:
[----:B-1----:R-:W-:Y:S01]  /*168d0*/  IMAD.WIDE.U32 R180, R0, -0x326172a9, RZ ;  /* 0xcd9e8d5700b47825 */ /* 0x002fe200078e00ff */
[----:B------:R-:W-:Y:S02]  /*168e0*/  MOV R3, UR20 ;  /* 0x0000001400037c02 */ /* 0x000fe40008000f00 */
[----:B------:R-:W-:Y:S01]  /*168f0*/  LOP3.LUT R2, R4, UR5, R5, 0x96, !PT ;  /* 0x0000000504027c12 */ /* 0x000fe2000f8e9605 */
[----:B------:R-:W-:Y:S01]  /*16900*/  IMAD.U32 R5, RZ, RZ, UR26 ;  /* 0x0000001aff057e24 */ /* 0x000fe2000f8e00ff */
[----:B------:R-:W-:Y:S01]  /*16910*/  LOP3.LUT R184, R181, UR23, R3, 0x96, !PT ;  /* 0x00000017b5b87c12 */ /* 0x000fe2000f8e9603 */
[----:B------:R-:W-:Y:S02]  /*16920*/  UMOV UR5, URZ ;  /* 0x000000ff00057c82 */ /* 0x000fe40008000000 */
        /* <DEDUP_REMOVED lines=39> */
.L_x_23019:
        /* <DEDUP_REMOVED lines=10> */
.L_x_23018:
        /* <DEDUP_REMOVED lines=16> */
.L_x_23023:
        /* <DEDUP_REMOVED lines=14> */
.L_x_23024:
        /* <DEDUP_REMOVED lines=45> */
.L_x_23022:
        /* <DEDUP_REMOVED lines=11> */
.L_x_22990:
[----:B------:R-:W-:Y:S01]  /*171a0*/  MOV R185, 0x20 ;  /* 0x0000002000b97802 */ /* 0x000fe20000000f00 */
[----:B------:R-:W-:Y:S01]  /*171b0*/  VIADD R184, R238, 0x180 ;  /* 0x00000180eeb87836 */ /* 0x000fe20000000000 */
[----:B-1----:R-:W0:Y:S01]  /*171c0*/  @P0 LDC.64 R180, c[0x0][0x3a0] ;  /* 0x0000e800ffb40b82 */ /* 0x002e220000000a00 */
[----:B------:R-:W1:Y:S01]  /*171d0*/  @UP0 LDCU.64 UR50, c[0x0][0x390] ;  /* 0x00007200ff3207ac */ /* 0x000e620008000a00 */
[----:B------:R-:W-:Y:S01]  /*171e0*/  @P1 IADD3 R182, PT, PT, R197, 0x200, RZ ;  /* 0x00000200c5b61810 */ /* 0x000fe20007ffe0ff */
[----:B------:R-:W-:-:S04]  /*171f0*/  IMAD.WIDE.U32 R184, R184, R185, UR16 ;  /* 0x00000010b8b87e25 */ /* 0x000fc8000f8e00b9 */
[----:B------:R-:W-:Y:S01]  /*17200*/  @P0 VIADD R5, R238, 0x200 ;  /* 0x00000200ee050836 */ /* 0x000fe20000000000 */
[----:B------:R2:W-:Y:S01]  /*17210*/  STG.E.128 desc[UR18][R184.64], R192 ;  /* 0x000000c0b8007986 */ /* 0x0005e2000c101d12 */
[----:B------:R-:W-:-:S03]  /*17220*/  IMAD.MOV.U32 R183, RZ, RZ, 0x10 ;  /* 0x00000010ffb77424 */ /* 0x000fc600078e00ff */
        /* <DEDUP_REMOVED lines=18> */
[----:B------:R-:W-:Y:S02]  /*17350*/  LOP3.LUT R5, R187, R5, R185, 0xfe, !PT ;  /* 0x00000005bb057212 */ /* 0x000fe400078efeb9 */
[----:B------:R-:W-:Y:S02]  /*17360*/  LOP3.LUT R184, R198, R184, R186, 0xfe, !PT ;  /* 0x000000b8c6b87212 */ /* 0x000fe400078efeba */
[----:B------:R-:W-:Y:S01]  /*17370*/  LOP3.LUT R199, R5, R199, RZ, 0xfc, !PT ;  /* 0x000000c705c77212 */ /* 0x000fe200078efcff */
[----:B------:R-:W-:Y:S01]  /*17380*/  VIADD R5, R197, 0x180 ;  /* 0x00000180c5057836 */ /* 0x000fe20000000000 */
[----:B------:R-:W-:-:S03]  /*17390*/  LOP3.LUT R198, R184, 0xff, R7, 0xf8, !PT ;  /* 0x000000ffb8c67812 */ /* 0x000fc600078ef807 */
[----:B0-----:R-:W-:-:S05]  /*173a0*/  IMAD.WIDE.U32 R200, R5, 0x8, R200 ;  /* 0x0000000805c87825 */ /* 0x001fca00078e00c8 */
[----:B------:R0:W-:Y:S02]  /*173b0*/  STG.E.64 desc[UR18][R200.64], R198 ;  /* 0x000000c6c8007986 */ /* 0x0001e4000c101b12 */
.L_x_23025:
[----:B-----5:R1:W5:Y:S04]  /*173c0*/  @P1 LDG.E.128 R168, desc[UR18][R182.64] ;  /* 0x00000012b6a81981 */ /* 0x020368000c1e1d00 */
[----:B------:R1:W5:Y:S04]  /*173d0*/  @P0 LDG.E.128 R172, desc[UR18][R180.64] ;  /* 0x00000012b4ac0981 */ /* 0x000368000c1e1d00 */
[----:B------:R1:W5:Y:S01]  /*173e0*/  @P0 LDG.E.128 R176, desc[UR18][R180.64+0x10] ;  /* 0x00001012b4b00981 */ /* 0x000362000c1e1d00 */
[----:B------:R-:W-:Y:S05]  /*173f0*/  @!P0 BRA `(.L_x_23026) ;  /* 0x0000002800c48947 */ /* 0x000fea0003800000 */
[----:B------:R-:W-:Y:S01]  /*17400*/  UISETP.GT.AND UP2, UPT, UR42, URZ, UPT ;  /* 0x000000ff2a00728c */ /* 0x000fe2000bf44270 */
[----:B------:R-:W-:Y:S01]  /*17410*/  MOV R5, R196 ;  /* 0x000000c400057202 */ /* 0x000fe20000000f00 */
[----:B-----5:R-:W-:Y:S01]  /*17420*/  IMAD.MOV.U32 R184, RZ, RZ, R172 ;  /* 0x000000ffffb87224 */ /* 0x020fe200078e00ac */
[----:B------:R-:W-:-:S06]  /*17430*/  UMOV UR5, UR4 ;  /* 0x0000000400057c82 */ /* 0x000fcc0008000000 */
        /* <DEDUP_REMOVED lines=17> */
.L_x_23029:
        /* <DEDUP_REMOVED lines=14> */
.L_x_23030:
        /* <DEDUP_REMOVED lines=44> */
.L_x_23028:
[----:B------:R-:W-:Y:S01]  /*178f0*/  I2FP.F32.U32 R7, R7 ;  /* 0x0000000700077245 */ /* 0x000fe20000201000 */
[----:B-1----:R-:W-:Y:S01]  /*17900*/  IMAD.MOV.U32 R180, RZ, RZ, 0x2f800000 ;  /* 0x2f800000ffb47424 */ /* 0x002fe200078e00ff */
        /* <DEDUP_REMOVED lines=8> */
.L_x_23027:
[----:B------:R-:W-:Y:S01]  /*17990*/  IMAD.MOV.U32 R185, RZ, RZ, R173 ;  /* 0x000000ffffb97224 */ /* 0x000fe200078e00ad */
[----:B------:R-:W-:Y:S01]  /*179a0*/  UMOV UR4, UR5 ;  /* 0x0000000500047c82 */ /* 0x000fe20008000000 */
[----:B------:R-:W-:Y:S05]  /*179b0*/  BRA.U !UP2, `(.L_x_23031) ;  /* 0x000000050a4c7547 */ /* 0x000fea000b800000 */
[----:B------:R-:W-:Y:S01]  /*179c0*/  UISETP.NE.AND UP3, UPT, UR5, 0x1, UPT ;  /* 0x000000010500788c */ /* 0x000fe2000bf65270 */
[----:B-1----:R-:W-:Y:S01]  /*179d0*/  MOV R181, R6 ;  /* 0x0000000600b57202 */ /* 0x002fe20000000f00 */
        /* <DEDUP_REMOVED lines=11> */
.L_x_23033:
        /* <DEDUP_REMOVED lines=14> */
.L_x_23034:
        /* <DEDUP_REMOVED lines=45> */
.L_x_23032:
        /* <DEDUP_REMOVED lines=11> */
.L_x_23031:
        /* <DEDUP_REMOVED lines=16> */
.L_x_23037:
        /* <DEDUP_REMOVED lines=14> */
.L_x_23038:
        /* <DEDUP_REMOVED lines=45> */
.L_x_23036:
        /* <DEDUP_REMOVED lines=10> */
.L_x_23035:
        /* <DEDUP_REMOVED lines=16> */
.L_x_23041:
        /* <DEDUP_REMOVED lines=14> */
.L_x_23042:
[----:B------:R-:W-:Y:S01]  /*18620*/  LOP3.LUT R180, R4, UR5, R3, 0x96, !PT ;  /* 0x0000000504b47c12 */ /* 0x000fe2000f8e9603 */
[----:B------:R-:W-:Y:S01]  /*18630*/  IMAD.WIDE.U32 R2, R0, -0x326172a9, RZ ;  /* 0xcd9e8d5700027825 */ /* 0x000fe200078e00ff */
[----:B------:R-:W-:-:S03]  /*18640*/  MOV R183, UR20 ;  /* 0x0000001400b77c02 */ /* 0x000fc60008000f00 */
[----:B------:R-:W-:Y:S01]  /*18650*/  IMAD.WIDE.U32 R180, R180, -0x326172a9, RZ ;  /* 0xcd9e8d57b4b47825 */ /* 0x000fe200078e00ff */
[----:B------:R-:W-:-:S03]  /*18660*/  LOP3.LUT R182, R3, UR23, R183, 0x96, !PT ;  /* 0x0000001703b67c12 */ /* 0x000fc6000f8e96b7 */
[----:B------:R-:W-:Y:S01]  /*18670*/  IMAD.U32 R3, RZ, RZ, UR26 ;  /* 0x0000001aff037e24 */ /* 0x000fe2000f8e00ff */
[----:B------:R-:W-:Y:S01]  /*18680*/  LOP3.LUT R2, R2, UR41, R181, 0x96, !PT ;  /* 0x0000002902027c12 */ /* 0x000fe2000f8e96b5 */
        /* <DEDUP_REMOVED lines=38> */
.L_x_23040:
        /* <DEDUP_REMOVED lines=11> */
.L_x_23039:
        /* <DEDUP_REMOVED lines=16> */
.L_x_23045:
        /* <DEDUP_REMOVED lines=14> */
.L_x_23046:
        /* <DEDUP_REMOVED lines=45> */
.L_x_23044:
        /* <DEDUP_REMOVED lines=10> */
.L_x_23043:
        /* <DEDUP_REMOVED lines=16> */
.L_x_23049:
        /* <DEDUP_REMOVED lines=14> */
.L_x_23050:
[----:B------:R-:W-:Y:S01]  /*190d0*/  LOP3.LUT R180, R4, UR5, R3, 0x96, !PT ;  /* 0x0000000504b47c12 */ /* 0x000fe2000f8e9603 */
[----:B------:R-:W-:Y:S01]  /*190e0*/  IMAD.WIDE.U32 R2, R0, -0x326172a9, RZ ;  /* 0xcd9e8d5700027825 */ /* 0x000fe200078e00ff */
[----:B------:R-:W-:-:S04]  /*190f0*/  MOV R181, UR20 ;  /* 0x0000001400b57c02 */ /* 0x000fc80008000f00 */
[----:B------:R-:W-:Y:S01]  /*19100*/  LOP3.LUT R182, R3, UR23, R181, 0x96, !PT ;  /* 0x0000001703b67c12 */ /* 0x000fe2000f8e96b5 */
[----:B------:R-:W-:-:S04]  /*19110*/  IMAD.WIDE.U32 R180, R180, -0x326172a9, RZ ;  /* 0xcd9e8d57b4b47825 */ /* 0x000fc800078e00ff */
[----:B------:R-:W-:Y:S01]  /*19120*/  IMAD.WIDE.U32 R182, R182, -0x2daee0ad, RZ ;  /* 0xd2511f53b6b67825 */ /* 0x000fe200078e00ff */
[----:B------:R-:W-:-:S03]  /*19130*/  LOP3.LUT R2, R2, UR41, R181, 0x96, !PT ;  /* 0x0000002902027c12 */ /* 0x000fc6000f8e96b5 */
[----:B------:R-:W-:-:S05]  /*19140*/  IMAD.U32 R3, RZ, RZ, UR26 ;  /* 0x0000001aff037e24 */ /* 0x000fca000f8e00ff */
        /* <DEDUP_REMOVED lines=37> */
.L_x_23048:
        /* <DEDUP_REMOVED lines=9> */
[----:B------:R-:W-:-:S05]  /*19430*/  FSEL R180, R181, RZ, !P2 ;  /* 0x000000ffb5b47208 */ /* 0x000fca0005000000 */
[----:B------:R-:W-:-:S07]  /*19440*/  FFMA.FTZ R209, R180, R149, R177 ;  /* 0x00000095b4d17223 */ /* 0x000fce00000100b1 */
.L_x_23047:
        /* <DEDUP_REMOVED lines=16> */
.L_x_23053:
        /* <DEDUP_REMOVED lines=14> */
.L_x_23054:
[----:B------:R-:W-:Y:S01]  /*19630*/  LOP3.LUT R180, R4, UR5, R3, 0x96, !PT ;  /* 0x0000000504b47c12 */ /* 0x000fe2000f8e9603 */
[----:B------:R-:W-:Y:S01]  /*19640*/  IMAD.WIDE.U32 R2, R0, -0x326172a9, RZ ;  /* 0xcd9e8d5700027825 */ /* 0x000fe200078e00ff */
[----:B------:R-:W-:Y:S01]  /*19650*/  MOV R181, UR20 ;  /* 0x0000001400b57c02 */ /* 0x000fe20008000f00 */
[----:B------:R-:W-:-:S03]  /*19660*/  UMOV UR5, URZ ;  /* 0x000000ff00057c82 */ /* 0x000fc60008000000 */
[----:B------:R-:W-:Y:S01]  /*19670*/  LOP3.LUT R182, R3, UR23, R181, 0x96, !PT ;  /* 0x0000001703b67c12 */ /* 0x000fe2000f8e96b5 */
[----:B------:R-:W-:-:S04]  /*19680*/  IMAD.WIDE.U32 R180, R180, -0x326172a9, RZ ;  /* 0xcd9e8d57b4b47825 */ /* 0x000fc800078e00ff */
[----:B------:R-:W-:Y:S01]  /*19690*/  IMAD.WIDE.U32 R182, R182, -0x2daee0ad, RZ ;  /* 0xd2511f53b6b67825 */ /* 0x000fe200078e00ff */
[----:B------:R-:W-:-:S03]  /*196a0*/  LOP3.LUT R2, R2, UR41, R181, 0x96, !PT ;  /* 0x0000002902027c12 */ /* 0x000fc6000f8e96b5 */
[----:B------:R-:W-:-:S05]  /*196b0*/  IMAD.U32 R3, RZ, RZ, UR26 ;  /* 0x0000001aff037e24 */ /* 0x000fca000f8e00ff */
        /* <DEDUP_REMOVED lines=36> */
.L_x_23052:
        /* <DEDUP_REMOVED lines=10> */
.L_x_23051:
        /* <DEDUP_REMOVED lines=16> */
.L_x_23057:
        /* <DEDUP_REMOVED lines=14> */
.L_x_23058:
        /* <DEDUP_REMOVED lines=45> */
.L_x_23056:
        /* <DEDUP_REMOVED lines=10> */
[----:B------:R-:W-:Y:S01]  /*19ef0*/  FFMA.FTZ R211, R180, R151, R179 ;  /* 0x00000097b4d37223 */ /* 0x000fe200000100b3 */
[----:B------:R-:W-:Y:S06]  /*19f00*/  BRA `(.L_x_23055) ;  /* 0x0000002800bc7947 */ /* 0x000fec0003800000 */
.L_x_23026:
[----:B------:R-:W-:Y:S02]  /*19f10*/  HFMA2 R184, -RZ, RZ, 0, 0 ;  /* 0x00000000ffb87431 */ /* 0x000fe400000001ff */
        /* <DEDUP_REMOVED lines=19> */
.L_x_23061:
        /* <DEDUP_REMOVED lines=14> */
.L_x_23062:
        /* <DEDUP_REMOVED lines=44> */
.L_x_23060:
        /* <DEDUP_REMOVED lines=10> */
.L_x_23059:
[----:B------:R-:W-:Y:S01]  /*1a490*/  MOV R185, RZ ;  /* 0x000000ff00b97202 */ /* 0x000fe20000000f00 */
[----:B------:R-:W-:Y:S01]  /*1a4a0*/  UMOV UR4, UR5 ;  /* 0x0000000500047c82 */ /* 0x000fe20008000000 */
[----:B------:R-:W-:Y:S05]  /*1a4b0*/  BRA.U !UP0, `(.L_x_23063) ;  /* 0x00000005084c7547 */ /* 0x000fea000b800000 */
[----:B------:R-:W-:Y:S01]  /*1a4c0*/  UISETP.NE.AND UP2, UPT, UR5, 0x1, UPT ;  /* 0x000000010500788c */ /* 0x000fe2000bf45270 */
[----:B-1----:R-:W-:Y:S01]  /*1a4d0*/  IMAD.MOV.U32 R181, RZ, RZ, R6 ;  /* 0x000000ffffb57224 */ /* 0x002fe200078e0006 */
        /* <DEDUP_REMOVED lines=11> */
.L_x_23065:
        /* <DEDUP_REMOVED lines=14> */
.L_x_23066:
        /* <DEDUP_REMOVED lines=45> */
.L_x_23064:
        /* <DEDUP_REMOVED lines=10> */
[----:B------:R-:W-:-:S07]  /*1a9e0*/  FMUL.FTZ R185, R182, R145 ;  /* 0x00000091b6b97220 */ /* 0x000fce0000410000 */
.L_x_23063:
        /* <DEDUP_REMOVED lines=16> */
.L_x_23069:
        /* <DEDUP_REMOVED lines=14> */
.L_x_23070:
[----:B------:R-:W-:Y:S01]  /*1abd0*/  IMAD.WIDE.U32 R182, R0, -0x326172a9, RZ ;  /* 0xcd9e8d5700b67825 */ /* 0x000fe200078e00ff */
[----:B------:R-:W-:Y:S01]  /*1abe0*/  LOP3.LUT R2, R4, UR5, R181, 0x96, !PT ;  /* 0x0000000504027c12 */ /* 0x000fe2000f8e96b5 */
[----:B------:R-:W-:Y:S02]  /*1abf0*/  UMOV UR5, URZ ;  /* 0x000000ff00057c82 */ /* 0x000fe40008000000 */
[----:B------:R-:W-:-:S05]  /*1ac00*/  IMAD.U32 R3, RZ, RZ, UR20 ;  /* 0x00000014ff037e24 */ /* 0x000fca000f8e00ff */
[----:B------:R-:W-:Y:S01]  /*1ac10*/  LOP3.LUT R180, R183, UR23, R3, 0x96, !PT ;  /* 0x00000017b7b47c12 */ /* 0x000fe2000f8e9603 */
[----:B------:R-:W-:Y:S01]  /*1ac20*/  IMAD.WIDE.U32 R2, R2, -0x326172a9, RZ ;  /* 0xcd9e8d5702027825 */ /* 0x000fe200078e00ff */
[----:B------:R-:W-:-:S03]  /*1ac30*/  MOV R183, UR26 ;  /* 0x0000001a00b77c02 */ /* 0x000fc60008000f00 */
        /* <DEDUP_REMOVED lines=38> */
.L_x_23068:
        /* <DEDUP_REMOVED lines=10> */
.L_x_23067:
        /* <DEDUP_REMOVED lines=16> */
.L_x_23073:
        /* <DEDUP_REMOVED lines=14> */
.L_x_23074:
[----:B------:R-:W-:Y:S01]  /*1b120*/  LOP3.LUT R180, R4, UR5, R3, 0x96, !PT ;  /* 0x0000000504b47c12 */ /* 0x000fe2000f8e9603 */
[----:B------:R-:W-:-:S04]  /*1b130*/  IMAD.WIDE.U32 R2, R0, -0x326172a9, RZ ;  /* 0xcd9e8d5700027825 */ /* 0x000fc800078e00ff */
        /* <DEDUP_REMOVED lines=43> */
.L_x_23072:
        /* <DEDUP_REMOVED lines=11> */
.L_x_23071:
        /* <DEDUP_REMOVED lines=16> */
.L_x_23077:
        /* <DEDUP_REMOVED lines=14> */
.L_x_23078:
        /* <DEDUP_REMOVED lines=45> */
.L_x_23076:
        /* <DEDUP_REMOVED lines=10> */
.L_x_23075:
        /* <DEDUP_REMOVED lines=16> */
.L_x_23081:
        /* <DEDUP_REMOVED lines=14> */
.L_x_23082:
[----:B------:R-:W-:Y:S01]  /*1bbd0*/  LOP3.LUT R180, R4, UR5, R3, 0x96, !PT ;  /* 0x0000000504b47c12 */ /* 0x000fe2000f8e9603 */
[----:B------:R-:W-:-:S04]  /*1bbe0*/  IMAD.WIDE.U32 R2, R0, -0x326172a9, RZ ;  /* 0xcd9e8d5700027825 */ /* 0x000fc800078e00ff */
        /* <DEDUP_REMOVED lines=43> */
.L_x_23080:
        /* <DEDUP_REMOVED lines=9> */
[----:B------:R-:W-:-:S05]  /*1bf30*/  FSEL R180, R181, RZ, !P2 ;  /* 0x000000ffb5b47208 */ /* 0x000fca0005000000 */
[----:B------:R-:W-:-:S07]  /*1bf40*/  FMUL.FTZ R209, R180, R149 ;  /* 0x00000095b4d17220 */ /* 0x000fce0000410000 */
.L_x_23079:
        /* <DEDUP_REMOVED lines=16> */
.L_x_23085:
        /* <DEDUP_REMOVED lines=14> */
.L_x_23086:
[----:B------:R-:W-:Y:S01]  /*1c130*/  LOP3.LUT R180, R4, UR5, R3, 0x96, !PT ;  /* 0x0000000504b47c12 */ /* 0x000fe2000f8e9603 */
[----:B------:R-:W-:Y:S01]  /*1c140*/  IMAD.WIDE.U32 R2, R0, -0x326172a9, RZ ;  /* 0xcd9e8d5700027825 */ /* 0x000fe200078e00ff */
[----:B------:R-:W-:-:S03]  /*1c150*/  UMOV UR5, URZ ;  /* 0x000000ff00057c82 */ /* 0x000fc60008000000 */
[----:B------:R-:W-:-:S05]  /*1c160*/  IMAD.U32 R181, RZ, RZ, UR20 ;  /* 0x00000014ffb57e24 */ /* 0x000fca000f8e00ff */
[----:B------:R-:W-:Y:S01]  /*1c170*/  LOP3.LUT R182, R3, UR23, R181, 0x96, !PT ;  /* 0x0000001703b67c12 */ /* 0x000fe2000f8e96b5 */
[----:B------:R-:W-:Y:S01]  /*1c180*/  IMAD.WIDE.U32 R180, R180, -0x326172a9, RZ ;  /* 0xcd9e8d57b4b47825 */ /* 0x000fe200078e00ff */
[----:B------:R-:W-:-:S03]  /*1c190*/  MOV R3, UR26 ;  /* 0x0000001a00037c02 */ /* 0x000fc60008000f00 */
        /* <DEDUP_REMOVED lines=38> */
.L_x_23084:
        /* <DEDUP_REMOVED lines=10> */
.L_x_23083:
        /* <DEDUP_REMOVED lines=16> */
.L_x_23088:
        /* <DEDUP_REMOVED lines=14> */
.L_x_23089:
[----:B------:R-:W-:Y:S01]  /*1c680*/  LOP3.LUT R180, R4, UR5, R3, 0x96, !PT ;  /* 0x0000000504b47c12 */ /* 0x000fe2000f8e9603 */
[----:B------:R-:W-:Y:S02]  /*1c690*/  IMAD.U32 R181, RZ, RZ, UR20 ;  /* 0x00000014ffb57e24 */ /* 0x000fe4000f8e00ff */
[----:B------:R-:W-:-:S05]  /*1c6a0*/  IMAD.WIDE.U32 R2, R0, -0x326172a9, RZ ;  /* 0xcd9e8d5700027825 */ /* 0x000fca00078e00ff */
        /* <DEDUP_REMOVED lines=42> */
.L_x_23087:
        /* <DEDUP_REMOVED lines=11> */
.L_x_23055:
[----:B-1----:R-:W-:Y:S01]  /*1ca00*/  IADD3 R182, PT, PT, R238, 0x200, RZ ;  /* 0x00000200eeb67810 */ /* 0x002fe20007ffe0ff */
[----:B------:R-:W-:Y:S01]  /*1ca10*/  IMAD.MOV.U32 R183, RZ, RZ, 0x20 ;  /* 0x00000020ffb77424 */ /* 0x000fe200078e00ff */
[----:B------:R-:W1:Y:S01]  /*1ca20*/  @P0 LDC.64 R180, c[0x0][0x3a0] ;  /* 0x0000e800ffb40b82 */ /* 0x000e620000000a00 */
[----:B------:R-:W2:Y:S02]  /*1ca30*/  @UP0 LDCU.64 UR50, c[0x0][0x390] ;  /* 0x00007200ff3207ac */ /* 0x000ea40008000a00 */
[----:B------:R-:W-:-:S05]  /*1ca40*/  IMAD.WIDE.U32 R182, R182, R183, UR16 ;  /* 0x00000010b6b67e25 */ /* 0x000fca000f8e00b7 */
[----:B------:R3:W-:Y:S04]  /*1ca50*/  STG.E.128 desc[UR18][R182.64], R184 ;  /* 0x000000b8b6007986 */ /* 0x0007e8000c101d12 */
[----:B------:R3:W-:Y:S01]  /*1ca60*/  STG.E.128 desc[UR18][R182.64+0x10], R208 ;  /* 0x000010d0b6007986 */ /* 0x0007e2000c101d12 */
[----:B------:R-:W-:Y:S05]  /*1ca70*/  BRA.U !UP0, `(.L_x_23090) ;  /* 0x0000000108547547 */ /* 0x000fea000b800000 */
[----:B---3--:R-:W-:Y:S01]  /*1ca80*/  SHF.L.U32 R182, R237, 0x10, RZ ;  /* 0x00000010edb67819 */ /* 0x008fe200000006ff */
[----:B------:R-:W3:Y:S01]  /*1ca90*/  LDC.64 R202, c[0x0][0x3b0] ;  /* 0x0000ec00ffca7b82 */ /* 0x000ee20000000a00 */
[----:B0-----:R-:W-:Y:S02]  /*1caa0*/  LOP3.LUT R198, R233, 0xff, RZ, 0xc0, !PT ;  /* 0x000000ffe9c67812 */ /* 0x001fe400078ec0ff */
        /* <DEDUP_REMOVED lines=15> */
[----:B---3--:R-:W-:Y:S01]  /*1cba0*/  IMAD.WIDE.U32 R198, R199, 0x8, R202 ;  /* 0x00000008c7c67825 */ /* 0x008fe200078e00ca */
[----:B------:R-:W-:-:S05]  /*1cbb0*/  LOP3.LUT R182, R182, 0xff, R7, 0xf8, !PT ;  /* 0x000000ffb6b67812 */ /* 0x000fca00078ef807 */
[----:B------:R4:W-:Y:S02]  /*1cbc0*/  STG.E.64 desc[UR18][R198.64], R182 ;  /* 0x000000b6c6007986 */ /* 0x0009e4000c101b12 */
.L_x_23090:
[----:B---34-:R-:W-:Y:S01]  /*1cbd0*/  @P0 IADD3 R183, PT, PT, R238, 0x280, RZ ;  /* 0x00000280eeb70810 */ /* 0x018fe20007ffe0ff */
[----:B------:R-:W-:Y:S01]  /*1cbe0*/  @P1 VIADD R182, R197, 0x280 ;  /* 0x00000280c5b61836 */ /* 0x000fe20000000000 */
[----:B0-----:R-:W-:-:S03]  /*1cbf0*/  MOV R199, 0x10 ;  /* 0x0000001000c77802 */ /* 0x001fc60000000f00 */
[----:B-1----:R-:W-:-:S04]  /*1cc00*/  @P0 IMAD.WIDE.U32 R180, R183, 0x20, R180 ;  /* 0x00000020b7b40825 */ /* 0x002fc800078e00b4 */
[----:B--2---:R-:W-:Y:S01]  /*1cc10*/  @P1 IMAD.WIDE.U32 R182, R182, R199, UR50 ;  /* 0x00000032b6b61e25 */ /* 0x004fe2000f8e00c7 */
[----:B-----5:R0:W5:Y:S04]  /*1cc20*/  @P0 LDG.E.128 R172, desc[UR18][R180.64] ;  /* 0x00000012b4ac0981 */ /* 0x020168000c1e1d00 */
[----:B------:R0:W5:Y:S04]  /*1cc30*/  @P1 LDG.E.128 R168, desc[UR18][R182.64] ;  /* 0x00000012b6a81981 */ /* 0x000168000c1e1d00 */
[----:B------:R0:W5:Y:S01]  /*1cc40*/  @P0 LDG.E.128 R176, desc[UR18][R180.64+0x10] ;  /* 0x00001012b4b00981 */ /* 0x000162000c1e1d00 */
[----:B------:R-:W-:Y:S05]  /*1cc50*/  @!P0 BRA `(.L_x_23091) ;  /* 0x0000002800c48947 */ /* 0x000fea0003800000 */
[----:B------:R-:W-:Y:S01]  /*1cc60*/  UISETP.GT.AND UP2, UPT, UR42, URZ, UPT ;  /* 0x000000ff2a00728c */ /* 0x000fe2000bf44270 */
[----:B------:R-:W-:Y:S01]  /*1cc70*/  IMAD.MOV.U32 R196, RZ, RZ, R5 ;  /* 0x000000ffffc47224 */ /* 0x000fe200078e0005 */
[----:B-----5:R-:W-:Y:S01]  /*1cc80*/  MOV R204, R172 ;  /* 0x000000ac00cc7202 */ /* 0x020fe20000000f00 */
        /* <DEDUP_REMOVED lines=18> */
.L_x_23094:
        /* <DEDUP_REMOVED lines=14> */
.L_x_23095:
[----:B------:R-:W-:Y:S01]  /*1ce90*/  LOP3.LUT R6, R4, UR5, R3, 0x96, !PT ;  /* 0x0000000504067c12 */ /* 0x000fe2000f8e9603 */
[----:B------:R-:W-:Y:S01]  /*1cea0*/  IMAD.WIDE.U32 R2, R0, -0x326172a9, RZ ;  /* 0xcd9e8d5700027825 */ /* 0x000fe200078e00ff */
[----:B------:R-:W-:Y:S01]  /*1ceb0*/  MOV R7, UR20 ;  /* 0x0000001400077c02 */ /* 0x000fe20008000f00 */
[----:B------:R-:W-:-:S03]  /*1cec0*/  UMOV UR5, URZ ;  /* 0x000000ff00057c82 */ /* 0x000fc60008000000 */
[----:B0-----:R-:W-:Y:S01]  /*1ced0*/  LOP3.LUT R180, R3, UR23, R7, 0x96, !PT ;  /* 0x0000001703b47c12 */ /* 0x001fe2000f8e9607 */
        /* <DEDUP_REMOVED lines=37> */
[----:B------:R-:W-:Y:S02]  /*1d130*/  LOP3.LUT R2, R2, UR27, R181, 0x96, !PT ;  /* 0x0000001b02027c12 */ /* 0x000fe4000f8e96b5 */
[----:B------:R-:W-:-:S07]  /*1d140*/  MOV R196, R180 ;  /* 0x000000b400c47202 */ /* 0x000fce0000000f00 */
.L_x_23093:
[----:B------:R-:W-:Y:S01]  /*1d150*/  I2FP.F32.U32 R5, R7 ;  /* 0x0000000700057245 */ /* 0x000fe20000201000 */
[----:B0-----:R-:W-:Y:S02]  /*1d160*/  HFMA2 R180, -RZ, RZ, 0.1171875, 0 ;  /* 0x2f800000ffb47431 */ /* 0x001fe400000001ff */
[----:B------:R-:W-:-:S03]  /*1d170*/  IMAD.U32 R7, R168, 0x10000, RZ ;  /* 0x00010000a8077824 */ /* 0x000fc600078e00ff */
[----:B------:R-:W-:Y:S01]  /*1d180*/  FFMA.FTZ R5, R5, R180, 1.1641532182693481445e-10 ;  /* 0x2f00000005057423 */ /* 0x000fe200000100b4 */
[----:B------:R-:W-:-:S04]  /*1d190*/  FMUL.FTZ R7, R7, UR15 ;  /* 0x0000000f07077c20 */ /* 0x000fc80008410000 */
[----:B------:R-:W-:Y:S01]  /*1d1a0*/  FSETP.GTU.FTZ.AND P2, PT, R5, UR46, PT ;  /* 0x0000002e05007c0b */ /* 0x000fe2000bf5c000 */
[----:B------:R-:W-:-:S03]  /*1d1b0*/  FMUL.FTZ R5, R7, UR14 ;  /* 0x0000000e07057c20 */ /* 0x000fc60008410000 */
[----:B------:R-:W-:Y:S02]  /*1d1c0*/  SEL R7, RZ, 0x1, P2 ;  /* 0x00000001ff077807 */ /* 0x000fe40001000000 */
[----:B------:R-:W-:-:S05]  /*1d1d0*/  FSEL R5, R5, RZ, !P2 ;  /* 0x000000ff05057208 */ /* 0x000fca0005000000 */
[----:B------:R-:W-:-:S07]  /*1d1e0*/  FFMA.FTZ R204, R5, R152, R172 ;  /* 0x0000009805cc7223 */ /* 0x000fce00000100ac */
.L_x_23092:
        /* <DEDUP_REMOVED lines=16> */
.L_x_23098:
        /* <DEDUP_REMOVED lines=14> */
.L_x_23099:
[----:B0-----:R-:W-:Y:S01]  /*1d3d0*/  LOP3.LUT R180, R4, UR5, R3, 0x96, !PT ;  /* 0x0000000504b47c12 */ /* 0x001fe2000f8e9603 */
[----:B------:R-:W-:Y:S02]  /*1d3e0*/  IMAD.U32 R5, RZ, RZ, UR20 ;  /* 0x00000014ff057e24 */ /* 0x000fe4000f8e00ff */
[----:B------:R-:W-:-:S04]  /*1d3f0*/  IMAD.WIDE.U32 R2, R0, -0x326172a9, RZ ;  /* 0xcd9e8d5700027825 */ /* 0x000fc800078e00ff */
[----:B------:R-:W-:Y:S01]  /*1d400*/  IMAD.WIDE.U32 R180, R180, -0x326172a9, RZ ;  /* 0xcd9e8d57b4b47825 */ /* 0x000fe200078e00ff */
[----:B------:R-:W-:Y:S02]  /*1d410*/  LOP3.LUT R182, R3, UR23, R5, 0x96, !PT ;  /* 0x0000001703b67c12 */ /* 0x000fe4000f8e9605 */
[----:B------:R-:W-:Y:S02]  /*1d420*/  MOV R3, UR26 ;  /* 0x0000001a00037c02 */ /* 0x000fe40008000f00 */
        /* <DEDUP_REMOVED lines=39> */
.L_x_23097:
[----:B0-----:R-:W-:Y:S01]  /*1d6a0*/  PRMT R180, R168, 0x7632, R180 ;  /* 0x00007632a8b47816 */ /* 0x001fe200000000b4 */
        /* <DEDUP_REMOVED lines=10> */
.L_x_23096:
        /* <DEDUP_REMOVED lines=16> */
.L_x_23102:
        /* <DEDUP_REMOVED lines=14> */
.L_x_23103:
[----:B0-----:R-:W-:Y:S01]  /*1d930*/  LOP3.LUT R180, R4, UR5, R3, 0x96, !PT ;  /* 0x0000000504b47c12 */ /* 0x001fe2000f8e9603 */
[----:B------:R-:W-:Y:S01]  /*1d940*/  IMAD.U32 R5, RZ, RZ, UR20 ;  /* 0x00000014ff057e24 */ /* 0x000fe2000f8e00ff */
[----:B------:R-:W-:Y:S01]  /*1d950*/  UMOV UR5, URZ ;  /* 0x000000ff00057c82 */ /* 0x000fe20008000000 */
[----:B------:R-:W-:-:S04]  /*1d960*/  IMAD.WIDE.U32 R2, R0, -0x326172a9, RZ ;  /* 0xcd9e8d5700027825 */ /* 0x000fc800078e00ff */
[----:B------:R-:W-:Y:S01]  /*1d970*/  IMAD.WIDE.U32 R180, R180, -0x326172a9, RZ ;  /* 0xcd9e8d57b4b47825 */ /* 0x000fe200078e00ff */
[----:B------:R-:W-:Y:S02]  /*1d980*/  LOP3.LUT R182, R3, UR23, R5, 0x96, !PT ;  /* 0x0000001703b67c12 */ /* 0x000fe4000f8e9605 */
[----:B------:R-:W-:Y:S02]  /*1d990*/  MOV R3, UR26 ;  /* 0x0000001a00037c02 */ /* 0x000fe40008000f00 */
        /* <DEDUP_REMOVED lines=38> */
.L_x_23101:
[----:B------:R-:W-:Y:S01]  /*1dc00*/  I2FP.F32.U32 R5, R5 ;  /* 0x0000000500057245 */ /* 0x000fe20000201000 */
[----:B0-----:R-:W-:-:S05]  /*1dc10*/  HFMA2 R180, -RZ, RZ, 0.1171875, 0 ;  /* 0x2f800000ffb47431 */ /* 0x001fca00000001ff */
[----:B------:R-:W-:Y:S01]  /*1dc20*/  FFMA.FTZ R5, R5, R180, 1.1641532182693481445e-10 ;  /* 0x2f00000005057423 */ /* 0x000fe200000100b4 */
[----:B------:R-:W-:-:S04]  /*1dc30*/  IMAD.U32 R180, R169, 0x10000, RZ ;  /* 0x00010000a9b47824 */ /* 0x000fc800078e00ff */
[----:B------:R-:W-:Y:S01]  /*1dc40*/  FMUL.FTZ R180, R180, UR15 ;  /* 0x0000000fb4b47c20 */ /* 0x000fe20008410000 */
[----:B------:R-:W-:-:S03]  /*1dc50*/  FSETP.GTU.FTZ.AND P2, PT, R5, UR46, PT ;  /* 0x0000002e05007c0b */ /* 0x000fc6000bf5c000 */
[----:B------:R-:W-:Y:S01]  /*1dc60*/  FMUL.FTZ R5, R180, UR14 ;  /* 0x0000000eb4057c20 */ /* 0x000fe20008410000 */
[----:B------:R-:W-:-:S04]  /*1dc70*/  SEL R233, RZ, 0x1, P2 ;  /* 0x00000001ffe97807 */ /* 0x000fc80001000000 */
[----:B------:R-:W-:-:S05]  /*1dc80*/  FSEL R5, R5, RZ, !P2 ;  /* 0x000000ff05057208 */ /* 0x000fca0005000000 */
[----:B------:R-:W-:-:S07]  /*1dc90*/  FFMA.FTZ R206, R5, R154, R174 ;  /* 0x0000009a05ce7223 */ /* 0x000fce00000100ae */
.L_x_23100:
        /* <DEDUP_REMOVED lines=16> */
.L_x_23106:
        /* <DEDUP_REMOVED lines=14> */
.L_x_23107:
        /* <DEDUP_REMOVED lines=45> */
.L_x_23105:
        /* <DEDUP_REMOVED lines=11> */
.L_x_23104:
[----:B0-----:R-:W-:Y:S01]  /*1e200*/  MOV R180, R176 ;  /* 0x000000b000b47202 */ /* 0x001fe20000000f00 */
        /* <DEDUP_REMOVED lines=15> */
.L_x_23110:
        /* <DEDUP_REMOVED lines=14> */
.L_x_23111:
        /* <DEDUP_REMOVED lines=45> */
.L_x_23109:
[----:B------:R-:W-:Y:S01]  /*1e6b0*/  I2FP.F32.U32 R5, R5 ;  /* 0x0000000500057245 */ /* 0x000fe20000201000 */
[----:B------:R-:W-:-:S05]  /*1e6c0*/  HFMA2 R180, -RZ, RZ, 0.1171875, 0 ;  /* 0x2f800000ffb47431 */ /* 0x000fca00000001ff */
        /* <DEDUP_REMOVED lines=8> */
.L_x_23108:
        /* <DEDUP_REMOVED lines=16> */
.L_x_23114:
        /* <DEDUP_REMOVED lines=14> */
.L_x_23115:
[----:B------:R-:W-:Y:S01]  /*1e930*/  LOP3.LUT R182, R4, UR5, R3, 0x96, !PT ;  /* 0x0000000504b67c12 */ /* 0x000fe2000f8e9603 */
        /* <DEDUP_REMOVED lines=44> */
.L_x_23113:
        /* <DEDUP_REMOVED lines=11> */
.L_x_23112:
        /* <DEDUP_REMOVED lines=16> */
.L_x_23118:
        /* <DEDUP_REMOVED lines=14> */
.L_x_23119:
        /* <DEDUP_REMOVED lines=45> */
.L_x_23117:
        /* <DEDUP_REMOVED lines=10> */
.L_x_23116:
        /* <DEDUP_REMOVED lines=16> */
.L_x_23122:
        /* <DEDUP_REMOVED lines=14> */
.L_x_23123:
        /* <DEDUP_REMOVED lines=45> */
.L_x_23121:
        /* <DEDUP_REMOVED lines=12> */
.L_x_23091:
[----:B------:R-:W-:Y:S01]  /*1f770*/  MOV R196, R5 ;  /* 0x0000000500c47202 */ /* 0x000fe20000000f00 */
[----:B------:R-:W-:Y:S01]  /*1f780*/  IMAD.MOV.U32 R204, RZ, RZ, RZ ;  /* 0x000000ffffcc7224 */ /* 0x000fe200078e00ff */
        /* <DEDUP_REMOVED lines=18> */
.L_x_23126:
        /* <DEDUP_REMOVED lines=14> */
.L_x_23127:
[----:B------:R-:W-:Y:S01]  /*1f990*/  LOP3.LUT R6, R4, UR5, R3, 0x96, !PT ;  /* 0x0000000504067c12 */ /* 0x000fe2000f8e9603 */
[----:B------:R-:W-:Y:S01]  /*1f9a0*/  IMAD.U32 R7, RZ, RZ, UR20 ;  /* 0x00000014ff077e24 */ /* 0x000fe2000f8e00ff */
[----:B------:R-:W-:Y:S01]  /*1f9b0*/  UMOV UR5, URZ ;  /* 0x000000ff00057c82 */ /* 0x000fe20008000000 */
[----:B------:R-:W-:-:S05]  /*1f9c0*/  IMAD.WIDE.U32 R2, R0, -0x326172a9, RZ ;  /* 0xcd9e8d5700027825 */ /* 0x000fca00078e00ff */
[----:B0-----:R-:W-:Y:S01]  /*1f9d0*/  LOP3.LUT R180, R3, UR23, R7, 0x96, !PT ;  /* 0x0000001703b47c12 */ /* 0x001fe2000f8e9607 */
        /* <DEDUP_REMOVED lines=39> */
.L_x_23125:
[----:B------:R-:W-:Y:S01]  /*1fc50*/  I2FP.F32.U32 R5, R7 ;  /* 0x0000000700057245 */ /* 0x000fe20000201000 */
[----:B0-----:R-:W-:Y:S01]  /*1fc60*/  IMAD.MOV.U32 R180, RZ, RZ, 0x2f800000 ;  /* 0x2f800000ffb47424 */ /* 0x001fe200078e00ff */
        /* <DEDUP_REMOVED lines=8> */
.L_x_23124:
        /* <DEDUP_REMOVED lines=16> */
.L_x_23130:
        /* <DEDUP_REMOVED lines=14> */
.L_x_23131:
[----:B0-----:R-:W-:Y:S01]  /*1fed0*/  LOP3.LUT R180, R4, UR5, R3, 0x96, !PT ;  /* 0x0000000504b47c12 */ /* 0x001fe2000f8e9603 */
        /* <DEDUP_REMOVED lines=44> */
.L_x_23129:
        /* <DEDUP_REMOVED lines=11> */
.L_x_23128:
        /* <DEDUP_REMOVED lines=16> */
.L_x_23134:
        /* <DEDUP_REMOVED lines=14> */
.L_x_23135:
        /* <DEDUP_REMOVED lines=45> */
.L_x_23133:
        /* <DEDUP_REMOVED lines=10> */
.L_x_23132:
        /* <DEDUP_REMOVED lines=16> */
.L_x_23138:
        /* <DEDUP_REMOVED lines=14> */
.L_x_23139:
        /* <DEDUP_REMOVED lines=45> */
.L_x_23137:
        /* <DEDUP_REMOVED lines=11> */
.L_x_23136:
        /* <DEDUP_REMOVED lines=16> */
.L_x_23142:
        /* <DEDUP_REMOVED lines=14> */
.L_x_23143:
        /* <DEDUP_REMOVED lines=45> */
.L_x_23141:
[----:B------:R-:W-:Y:S01]  /*211b0*/  I2FP.F32.U32 R5, R5 ;  /* 0x0000000500057245 */ /* 0x000fe20000201000 */
[----:B------:R-:W-:-:S04]  /*211c0*/  IMAD.MOV.U32 R180, RZ, RZ, 0x2f800000 ;  /* 0x2f800000ffb47424 */ /* 0x000fc800078e00ff */
        /* <DEDUP_REMOVED lines=8> */
.L_x_23140:
        /* <DEDUP_REMOVED lines=16> */
.L_x_23146:
        /* <DEDUP_REMOVED lines=14> */
.L_x_23147:
        /* <DEDUP_REMOVED lines=45> */
.L_x_23145:
        /* <DEDUP_REMOVED lines=11> */
.L_x_23144:
        /* <DEDUP_REMOVED lines=16> */
.L_x_23150:
        /* <DEDUP_REMOVED lines=14> */
.L_x_23151:
        /* <DEDUP_REMOVED lines=45> */
.L_x_23149:
        /* <DEDUP_REMOVED lines=10> */
.L_x_23148:
        /* <DEDUP_REMOVED lines=16> */
.L_x_23153:
        /* <DEDUP_REMOVED lines=14> */
.L_x_23154:
        /* <DEDUP_REMOVED lines=45> */
.L_x_23152:
        /* <DEDUP_REMOVED lines=11> */
.L_x_23120:
[----:B------:R-:W-:Y:S01]  /*22260*/  MOV R199, 0x20 ;  /* 0x0000002000c77802 */ /* 0x000fe20000000f00 */
[----:B------:R-:W-:Y:S01]  /*22270*/  VIADD R198, R238, 0x280 ;  /* 0x00000280eec67836 */ /* 0x000fe20000000000 */
[----:B------:R-:W0:Y:S03]  /*22280*/  @UP0 LDCU.64 UR50, c[0x0][0x390] ;  /* 0x00007200ff3207ac */ /* 0x000e260008000a00 */
[----:B------:R-:W-:-:S05]  /*22290*/  IMAD.WIDE.U32 R198, R198, R199, UR16 ;  /* 0x00000010c6c67e25 */ /* 0x000fca000f8e00c7 */
[----:B------:R1:W-:Y:S04]  /*222a0*/  STG.E.128 desc[UR18][R198.64], R204 ;  /* 0x000000ccc6007986 */ /* 0x0003e8000c101d12 */
[----:B------:R1:W-:Y:S01]  /*222b0*/  STG.E.128 desc[UR18][R198.64+0x10], R180 ;  /* 0x000010b4c6007986 */ /* 0x0003e2000c101d12 */
[----:B------:R-:W-:Y:S05]  /*222c0*/  BRA.U !UP0, `(.L_x_23155) ;  /* 0x0000000108547547 */ /* 0x000fea000b800000 */
[----:B------:R-:W-:Y:S01]  /*222d0*/  IMAD.U32 R5, R237, 0x10000, RZ ;  /* 0x00010000ed057824 */ /* 0x000fe200078e00ff */
[----:B-1----:R-:W-:Y:S02]  /*222e0*/  LOP3.LUT R199, R234, 0xff, RZ, 0xc0, !PT ;  /* 0x000000ffeac77812 */ /* 0x002fe400078ec0ff */
        /* <DEDUP_REMOVED lines=8> */
[----:B------:R-:W-:-:S04]  /*22370*/  LOP3.LUT R198, R5, 0xff00, R198, 0xf8, !PT ;  /* 0x0000ff0005c67812 */ /* 0x000fc800078ef8c6 */
[----:B------:R-:W-:Y:S01]  /*22380*/  LOP3.LUT R5, R198, 0xff, R235, 0xf8, !PT ;  /* 0x000000ffc6057812 */ /* 0x000fe200078ef8eb */
[----:B------:R-:W-:-:S05]  /*22390*/  IMAD.WIDE.U32 R198, R199, 0x1000000, RZ ;  /* 0x01000000c7c67825 */ /* 0x000fca00078e00ff */
[----:B------:R-:W-:Y:S02]  /*223a0*/  LOP3.LUT R199, R201, R5, R199, 0xfe, !PT ;  /* 0x00000005c9c77212 */ /* 0x000fe400078efec7 */
[----:B------:R-:W-:Y:S02]  /*223b0*/  LOP3.LUT R198, R202, R198, R200, 0xfe, !PT ;  /* 0x000000c6cac67212 */ /* 0x000fe400078efec8 */
[----:B------:R-:W1:Y:S01]  /*223c0*/  LDC.64 R200, c[0x0][0x3b0] ;  /* 0x0000ec00ffc87b82 */ /* 0x000e620000000a00 */
[----:B------:R-:W-:Y:S02]  /*223d0*/  IADD3 R5, PT, PT, R197, 0x280, RZ ;  /* 0x00000280c5057810 */ /* 0x000fe40007ffe0ff */
[----:B------:R-:W-:Y:S02]  /*223e0*/  LOP3.LUT R199, R199, R203, RZ, 0xfc, !PT ;  /* 0x000000cbc7c77212 */ /* 0x000fe400078efcff */
[----:B------:R-:W-:Y:S01]  /*223f0*/  LOP3.LUT R198, R198, 0xff, R7, 0xf8, !PT ;  /* 0x000000ffc6c67812 */ /* 0x000fe200078ef807 */
[----:B-1----:R-:W-:-:S05]  /*22400*/  IMAD.WIDE.U32 R200, R5, 0x8, R200 ;  /* 0x0000000805c87825 */ /* 0x002fca00078e00c8 */
[----:B------:R2:W-:Y:S02]  /*22410*/  STG.E.64 desc[UR18][R200.64], R198 ;  /* 0x000000c6c8007986 */ /* 0x0005e4000c101b12 */
.L_x_23155:
[----:B--2---:R-:W2:Y:S01]  /*22420*/  @P0 LDC.64 R200, c[0x0][0x3a0] ;  /* 0x0000e800ffc80b82 */ /* 0x004ea20000000a00 */
[----:B-1----:R-:W-:Y:S02]  /*22430*/  HFMA2 R199, -RZ, RZ, 0, 9.5367431640625e-07 ;  /* 0x00000010ffc77431 */ /* 0x002fe400000001ff */
[----:B------:R-:W-:Y:S02]  /*22440*/  VIADD R246, R197, 0x300 ;  /* 0x00000300c5f67836 */ /* 0x000fe40000000000 */
[----:B------:R-:W-:Y:S02]  /*22450*/  VIADD R244, R238, 0x300 ;  /* 0x00000300eef47836 */ /* 0x000fe40000000000 */
[----:B0-----:R-:W-:-:S05]  /*22460*/  @P1 IMAD.WIDE.U32 R198, R246, R199, UR50 ;  /* 0x00000032f6c61e25 */ /* 0x001fca000f8e00c7 */
[----:B-----5:R2:W5:Y:S02]  /*22470*/  @P1 LDG.E.128 R168, desc[UR18][R198.64] ;  /* 0x00000012c6a81981 */ /* 0x020564000c1e1d00 */
[----:B--2---:R-:W-:-:S05]  /*22480*/  @P0 IMAD.WIDE.U32 R198, R244, 0x20, R200 ;  /* 0x00000020f4c60825 */ /* 0x004fca00078e00c8 */
        /* <DEDUP_REMOVED lines=24> */
.L_x_23159:
        /* <DEDUP_REMOVED lines=14> */
.L_x_23160:
[----:B------:R-:W-:Y:S01]  /*226f0*/  LOP3.LUT R6, R4, UR5, R3, 0x96, !PT ;  /* 0x0000000504067c12 */ /* 0x000fe2000f8e9603 */
[----:B------:R-:W-:Y:S01]  /*22700*/  IMAD.U32 R5, RZ, RZ, UR20 ;  /* 0x00000014ff057e24 */ /* 0x000fe2000f8e00ff */
[----:B------:R-:W-:Y:S01]  /*22710*/  UMOV UR5, URZ ;  /* 0x000000ff00057c82 */ /* 0x000fe20008000000 */
[----:B------:R-:W-:-:S04]  /*22720*/  IMAD.WIDE.U32 R2, R0, -0x326172a9, RZ ;  /* 0xcd9e8d5700027825 */ /* 0x000fc800078e00ff */
[----:B------:R-:W-:Y:S01]  /*22730*/  IMAD.WIDE.U32 R6, R6, -0x326172a9, RZ ;  /* 0xcd9e8d5706067825 */ /* 0x000fe200078e00ff */
[----:B0-----:R-:W-:Y:S02]  /*22740*/  LOP3.LUT R198, R3, UR23, R5, 0x96, !PT ;  /* 0x0000001703c67c12 */ /* 0x001fe4000f8e9605 */
        /* <DEDUP_REMOVED lines=38> */
.L_x_23158:
        /* <DEDUP_REMOVED lines=10> */
.L_x_23157:
        /* <DEDUP_REMOVED lines=16> */
.L_x_23163:
        /* <DEDUP_REMOVED lines=14> */
.L_x_23164:
[----:B------:R-:W-:Y:S01]  /*22c30*/  LOP3.LUT R196, R4, UR5, R3, 0x96, !PT ;  /* 0x0000000504c47c12 */ /* 0x000fe2000f8e9603 */
[----:B------:R-:W-:Y:S01]  /*22c40*/  IMAD.WIDE.U32 R2, R0, -0x326172a9, RZ ;  /* 0xcd9e8d5700027825 */ /* 0x000fe200078e00ff */
[----:B------:R-:W-:-:S04]  /*22c50*/  MOV R197, UR20 ;  /* 0x0000001400c57c02 */ /* 0x000fc80008000f00 */
[----:B0-----:R-:W-:Y:S01]  /*22c60*/  LOP3.LUT R198, R3, UR23, R197, 0x96, !PT ;  /* 0x0000001703c67c12 */ /* 0x001fe2000f8e96c5 */
        /* <DEDUP_REMOVED lines=37> */
[----:B------:R-:W-:Y:S01]  /*22ec0*/  IMAD.MOV.U32 R197, RZ, RZ, R5 ;  /* 0x000000ffffc57224 */ /* 0x000fe200078e0005 */
[----:B------:R-:W-:Y:S02]  /*22ed0*/  LOP3.LUT R3, R202, UR38, R199, 0x96, !PT ;  /* 0x00000026ca037c12 */ /* 0x000fe4000f8e96c7 */
[----:B------:R-:W-:Y:S02]  /*22ee0*/  MOV R6, R198 ;  /* 0x000000c600067202 */ /* 0x000fe40000000f00 */
[----:B------:R-:W-:-:S07]  /*22ef0*/  MOV R5, R196 ;  /* 0x000000c400057202 */ /* 0x000fce0000000f00 */
.L_x_23162:
[----:B------:R-:W-:Y:S01]  /*22f00*/  I2FP.F32.U32 R196, R197 ;  /* 0x000000c500c47245 */ /* 0x000fe20000201000 */
[----:B0-----:R-:W-:Y:S01]  /*22f10*/  IMAD.MOV.U32 R199, RZ, RZ, 0x2f800000 ;  /* 0x2f800000ffc77424 */ /* 0x001fe200078e00ff */
        /* <DEDUP_REMOVED lines=9> */
.L_x_23161:
[----:B------:R-:W-:Y:S01]  /*22fb0*/  IMAD.MOV.U32 R202, RZ, RZ, R174 ;  /* 0x000000ffffca7224 */ /* 0x000fe200078e00ae */
        /* <DEDUP_REMOVED lines=15> */
.L_x_23167:
        /* <DEDUP_REMOVED lines=14> */
.L_x_23168:
        /* <DEDUP_REMOVED lines=43> */
[----:B------:R-:W-:Y:S02]  /*23440*/  LOP3.LUT R3, R198, UR38, R197, 0x96, !PT ;  /* 0x00000026c6037c12 */ /* 0x000fe4000f8e96c5 */
[----:B------:R-:W-:-:S07]  /*23450*/  MOV R6, R196 ;  /* 0x000000c400067202 */ /* 0x000fce0000000f00 */
.L_x_23166:
        /* <DEDUP_REMOVED lines=10> */
.L_x_23165:
        /* <DEDUP_REMOVED lines=16> */
.L_x_23171:
        /* <DEDUP_REMOVED lines=14> */
.L_x_23172:
        /* <DEDUP_REMOVED lines=45> */
.L_x_23170:
[----:B------:R-:W-:Y:S01]  /*239b0*/  I2FP.F32.U32 R196, R199 ;  /* 0x000000c700c47245 */ /* 0x000fe20000201000 */
[----:B------:R-:W-:-:S04]  /*239c0*/  IMAD.MOV.U32 R197, RZ, RZ, 0x2f800000 ;  /* 0x2f800000ffc57424 */ /* 0x000fc800078e00ff */
[----:B------:R-:W-:Y:S01]  /*239d0*/  FFMA.FTZ R196, R196, R197, 1.1641532182693481445e-10 ;  /* 0x2f000000c4c47423 */ /* 0x000fe200000100c5 */
[----:B------:R-:W-:-:S04]  /*239e0*/  PRMT R197, R169, 0x7632, R197 ;  /* 0x00007632a9c57816 */ /* 0x000fc800000000c5 */
[----:B------:R-:W-:Y:S02]  /*239f0*/  SHF.L.U32 R197, R197, 0x10, RZ ;  /* 0x00000010c5c57819 */ /* 0x000fe400000006ff */
[----:B------:R-:W-:-:S03]  /*23a00*/  FSETP.GTU.FTZ.AND P0, PT, R196, UR46, PT ;  /* 0x0000002ec4007c0b */ /* 0x000fc6000bf1c000 */
[----:B------:R-:W-:Y:S01]  /*23a10*/  FMUL.FTZ R197, R197, UR15 ;  /* 0x0000000fc5c57c20 */ /* 0x000fe20008410000 */
[----:B------:R-:W-:-:S03]  /*23a20*/  SEL R234, RZ, 0x1, P0 ;  /* 0x00000001ffea7807 */ /* 0x000fc60000000000 */
[----:B------:R-:W-:-:S05]  /*23a30*/  FMUL.FTZ R197, R197, UR14 ;  /* 0x0000000ec5c57c20 */ /* 0x000fca0008410000 */
[----:B------:R-:W-:-:S05]  /*23a40*/  FSEL R196, R197, RZ, !P0 ;  /* 0x000000ffc5c47208 */ /* 0x000fca0004000000 */
[----:B------:R-:W-:-:S07]  /*23a50*/  FFMA.FTZ R203, R196, R163, R175 ;  /* 0x000000a3c4cb7223 */ /* 0x000fce00000100af */
.L_x_23169:
        /* <DEDUP_REMOVED lines=16> */
.L_x_23175:
        /* <DEDUP_REMOVED lines=14> */
.L_x_23176:
        /* <DEDUP_REMOVED lines=45> */
.L_x_23174:
        /* <DEDUP_REMOVED lines=10> */
.L_x_23173:
        /* <DEDUP_REMOVED lines=16> */
.L_x_23179:
        /* <DEDUP_REMOVED lines=14> */
.L_x_23180:
[----:B------:R-:W-:Y:S01]  /*24190*/  LOP3.LUT R242, R4, UR5, R3, 0x96, !PT ;  /* 0x0000000504f27c12 */ /* 0x000fe2000f8e9603 */
[----:B------:R-:W-:Y:S01]  /*241a0*/  IMAD.WIDE.U32 R2, R0, -0x326172a9, RZ ;  /* 0xcd9e8d5700027825 */ /* 0x000fe200078e00ff */
[----:B------:R-:W-:-:S03]  /*241b0*/  MOV R197, UR20 ;  /* 0x0000001400c57c02 */ /* 0x000fc60008000f00 */
[----:B------:R-:W-:Y:S01]  /*241c0*/  IMAD.WIDE.U32 R242, R242, -0x326172a9, RZ ;  /* 0xcd9e8d57f2f27825 */ /* 0x000fe200078e00ff */
[----:B0-----:R-:W-:Y:S02]  /*241d0*/  LOP3.LUT R198, R3, UR23, R197, 0x96, !PT ;  /* 0x0000001703c67c12 */ /* 0x001fe4000f8e96c5 */
[----:B------:R-:W-:Y:S01]  /*241e0*/  MOV R197, R5 ;  /* 0x0000000500c57202 */ /* 0x000fe20000000f00 */
[----:B------:R-:W-:Y:S01]  /*241f0*/  IMAD.U32 R3, RZ, RZ, UR26 ;  /* 0x0000001aff037e24 */ /* 0x000fe2000f8e00ff */
[----:B------:R-:W-:Y:S01]  /*24200*/  LOP3.LUT R2, R2, UR41, R243, 0x96, !PT ;  /* 0x0000002902027c12 */ /* 0x000fe2000f8e96f3 */
[----:B------:R-:W-:-:S05]  /*24210*/  IMAD.WIDE.U32 R198, R198, -0x2daee0ad, RZ ;  /* 0xd2511f53c6c67825 */ /* 0x000fca00078e00ff */
[----:B------:R-:W-:Y:S01]  /*24220*/  LOP3.LUT R6, R3, UR4, R199, 0x96, !PT ;  /* 0x0000000403067c12 */ /* 0x000fe2000f8e96c7 */
[----:B------:R-:W-:Y:S01]  /*24230*/  IMAD.WIDE.U32 R2, R2, -0x2daee0ad, RZ ;  /* 0xd2511f5302027825 */ /* 0x000fe200078e00ff */
[----:B------:R-:W-:-:S03]  /*24240*/  UMOV UR4, URZ ;  /* 0x000000ff00047c82 */ /* 0x000fc60008000000 */
[----:B------:R-:W-:Y:S01]  /*24250*/  IMAD.WIDE.U32 R238, R6, -0x326172a9, RZ ;  /* 0xcd9e8d5706ee7825 */ /* 0x000fe200078e00ff */
[----:B------:R-:W-:-:S04]  /*24260*/  LOP3.LUT R3, R198, UR24, R3, 0x96, !PT ;  /* 0x00000018c6037c12 */ /* 0x000fc8000f8e9603 */
        /* <DEDUP_REMOVED lines=31> */
.L_x_23178:
[----:B------:R-:W-:Y:S01]  /*24460*/  I2FP.F32.U32 R197, R197 ;  /* 0x000000c500c57245 */ /* 0x000fe20000201000 */
[----:B0-----:R-:W-:-:S04]  /*24470*/  IMAD.MOV.U32 R198, RZ, RZ, 0x2f800000 ;  /* 0x2f800000ffc67424 */ /* 0x001fc800078e00ff */
        /* <DEDUP_REMOVED lines=9> */
.L_x_23177:
[----:B0-----:R-:W-:Y:S01]  /*24510*/  IMAD.MOV.U32 R198, RZ, RZ, R178 ;  /* 0x000000ffffc67224 */ /* 0x001fe200078e00b2 */
        /* <DEDUP_REMOVED lines=15> */
.L_x_23183:
        /* <DEDUP_REMOVED lines=14> */
.L_x_23184:
[----:B------:R-:W-:Y:S01]  /*246f0*/  LOP3.LUT R242, R4, UR5, R3, 0x96, !PT ;  /* 0x0000000504f27c12 */ /* 0x000fe2000f8e9603 */
[----:B------:R-:W-:Y:S01]  /*24700*/  IMAD.WIDE.U32 R2, R0, -0x326172a9, RZ ;  /* 0xcd9e8d5700027825 */ /* 0x000fe200078e00ff */
[----:B------:R-:W-:Y:S01]  /*24710*/  MOV R199, UR20 ;  /* 0x0000001400c77c02 */ /* 0x000fe20008000f00 */
[----:B------:R-:W-:Y:S01]  /*24720*/  UMOV UR5, URZ ;  /* 0x000000ff00057c82 */ /* 0x000fe20008000000 */
[----:B------:R-:W-:Y:S01]  /*24730*/  MOV R237, R5 ;  /* 0x0000000500ed7202 */ /* 0x000fe20000000f00 */
        /* <DEDUP_REMOVED lines=40> */
.L_x_23182:
        /* <DEDUP_REMOVED lines=10> */
.L_x_23181:
        /* <DEDUP_REMOVED lines=16> */
.L_x_23187:
        /* <DEDUP_REMOVED lines=14> */
.L_x_23188:
[----:B------:R-:W-:Y:S01]  /*24c40*/  LOP3.LUT R242, R4, UR5, R3, 0x96, !PT ;  /* 0x0000000504f27c12 */ /* 0x000fe2000f8e9603 */
[----:B------:R-:W-:Y:S01]  /*24c50*/  IMAD.WIDE.U32 R2, R0, -0x326172a9, RZ ;  /* 0xcd9e8d5700027825 */ /* 0x000fe200078e00ff */
[----:B------:R-:W-:-:S03]  /*24c60*/  MOV R199, UR20 ;  /* 0x0000001400c77c02 */ /* 0x000fc60008000f00 */
[----:B------:R-:W-:Y:S01]  /*24c70*/  IMAD.WIDE.U32 R242, R242, -0x326172a9, RZ ;  /* 0xcd9e8d57f2f27825 */ /* 0x000fe200078e00ff */
[----:B------:R-:W-:-:S04]  /*24c80*/  LOP3.LUT R3, R3, UR23, R199, 0x96, !PT ;  /* 0x0000001703037c12 */ /* 0x000fc8000f8e96c7 */
[----:B------:R-:W-:Y:S01]  /*24c90*/  LOP3.LUT R2, R2, UR41, R243, 0x96, !PT ;  /* 0x0000002902027c12 */ /* 0x000fe2000f8e96f3 */
[----:B------:R-:W-:-:S04]  /*24ca0*/  IMAD.WIDE.U32 R238, R3, -0x2daee0ad, RZ ;  /* 0xd2511f5303ee7825 */ /* 0x000fc800078e00ff */
[----:B------:R-:W-:-:S05]  /*24cb0*/  IMAD.U32 R3, RZ, RZ, UR26 ;  /* 0x0000001aff037e24 */ /* 0x000fca000f8e00ff */
        /* <DEDUP_REMOVED lines=37> */
.L_x_23186:
        /* <DEDUP_REMOVED lines=12> */
.L_x_23156:
[----:B------:R-:W-:Y:S01]  /*24fd0*/  IMAD.MOV.U32 R5, RZ, RZ, R196 ;  /* 0x000000ffff057224 */ /* 0x000fe200078e00c4 */
[----:B------:R-:W-:Y:S01]  /*24fe0*/  MOV R200, RZ ;  /* 0x000000ff00c87202 */ /* 0x000fe20000000f00 */
        /* <DEDUP_REMOVED lines=18> */
.L_x_23191:
        /* <DEDUP_REMOVED lines=14> */
.L_x_23192:
[----:B------:R-:W-:Y:S01]  /*251f0*/  LOP3.LUT R6, R4, UR5, R3, 0x96, !PT ;  /* 0x0000000504067c12 */ /* 0x000fe2000f8e9603 */
[----:B------:R-:W-:Y:S01]  /*25200*/  IMAD.WIDE.U32 R2, R0, -0x326172a9, RZ ;  /* 0xcd9e8d5700027825 */ /* 0x000fe200078e00ff */
[----:B------:R-:W-:Y:S01]  /*25210*/  MOV R5, UR20 ;  /* 0x0000001400057c02 */ /* 0x000fe20008000f00 */
[----:B------:R-:W-:Y:S02]  /*25220*/  UMOV UR5, URZ ;  /* 0x000000ff00057c82 */ /* 0x000fe40008000000 */
[----:B------:R-:W-:Y:S01]  /*25230*/  IMAD.WIDE.U32 R6, R6, -0x326172a9, RZ ;  /* 0xcd9e8d5706067825 */ /* 0x000fe200078e00ff */
[----:B0-----:R-:W-:-:S03]  /*25240*/  LOP3.LUT R198, R3, UR23, R5, 0x96, !PT ;  /* 0x0000001703c67c12 */ /* 0x001fc6000f8e9605 */
        /* <DEDUP_REMOVED lines=38> */
.L_x_23190:
        /* <DEDUP_REMOVED lines=10> */
.L_x_23189:
        /* <DEDUP_REMOVED lines=16> */
.L_x_23195:
        /* <DEDUP_REMOVED lines=14> */
.L_x_23196:
[----:B------:R-:W-:Y:S01]  /*25730*/  LOP3.LUT R196, R4, UR5, R3, 0x96, !PT ;  /* 0x0000000504c47c12 */ /* 0x000fe2000f8e9603 */
[----:B------:R-:W-:Y:S02]  /*25740*/  IMAD.U32 R197, RZ, RZ, UR20 ;  /* 0x00000014ffc57e24 */ /* 0x000fe4000f8e00ff */
[----:B------:R-:W-:-:S05]  /*25750*/  IMAD.WIDE.U32 R2, R0, -0x326172a9, RZ ;  /* 0xcd9e8d5700027825 */ /* 0x000fca00078e00ff */
[----:B0-----:R-:W-:Y:S01]  /*25760*/  LOP3.LUT R198, R3, UR23, R197, 0x96, !PT ;  /* 0x0000001703c67c12 */ /* 0x001fe2000f8e96c5 */
        /* <DEDUP_REMOVED lines=38> */
[----:B------:R-:W-:Y:S01]  /*259d0*/  IMAD.MOV.U32 R6, RZ, RZ, R198 ;  /* 0x000000ffff067224 */ /* 0x000fe200078e00c6 */
[----:B------:R-:W-:Y:S01]  /*259e0*/  LOP3.LUT R3, R202, UR38, R199, 0x96, !PT ;  /* 0x00000026ca037c12 */ /* 0x000fe2000f8e96c7 */
[----:B------:R-:W-:-:S07]  /*259f0*/  IMAD.MOV.U32 R5, RZ, RZ, R196 ;  /* 0x000000ffff057224 */ /* 0x000fce00078e00c4 */
.L_x_23194:
[----:B------:R-:W-:Y:S01]  /*25a00*/  I2FP.F32.U32 R196, R197 ;  /* 0x000000c500c47245 */ /* 0x000fe20000201000 */
[----:B0-----:R-:W-:Y:S01]  /*25a10*/  HFMA2 R199, -RZ, RZ, 0.1171875, 0 ;  /* 0x2f800000ffc77431 */ /* 0x001fe200000001ff */
        /* <DEDUP_REMOVED lines=9> */
.L_x_23193:
[----:B------:R-:W-:Y:S01]  /*25ab0*/  MOV R202, RZ ;  /* 0x000000ff00ca7202 */ /* 0x000fe20000000f00 */
[----:B------:R-:W-:Y:S01]  /*25ac0*/  UMOV UR5, UR4 ;  /* 0x0000000400057c82 */ /* 0x000fe20008000000 */
[----:B------:R-:W-:Y:S05]  /*25ad0*/  BRA.U !UP0, `(.L_x_23197) ;  /* 0x0000000508487547 */ /* 0x000fea000b800000 */
[----:B------:R-:W-:Y:S01]  /*25ae0*/  UISETP.NE.AND UP2, UPT, UR4, 0x1, UPT ;  /* 0x000000010400788c */ /* 0x000fe2000bf45270 */
[----:B0-----:R-:W-:Y:S01]  /*25af0*/  IMAD.MOV.U32 R199, RZ, RZ, R6 ;  /* 0x000000ffffc77224 */ /* 0x001fe200078e0006 */
        /* <DEDUP_REMOVED lines=11> */
.L_x_23199:
        /* <DEDUP_REMOVED lines=14> */
.L_x_23200:
[----:B------:R-:W-:Y:S01]  /*25c90*/  LOP3.LUT R196, R4, UR5, R3, 0x96, !PT ;  /* 0x0000000504c47c12 */ /* 0x000fe2000f8e9603 */
[----:B------:R-:W-:Y:S01]  /*25ca0*/  IMAD.U32 R197, RZ, RZ, UR20 ;  /* 0x00000014ffc57e24 */ /* 0x000fe2000f8e00ff */
[----:B------:R-:W-:Y:S01]  /*25cb0*/  UMOV UR5, URZ ;  /* 0x000000ff00057c82 */ /* 0x000fe20008000000 */
[----:B------:R-:W-:-:S05]  /*25cc0*/  IMAD.WIDE.U32 R2, R0, -0x326172a9, RZ ;  /* 0xcd9e8d5700027825 */ /* 0x000fca00078e00ff */
        /* <DEDUP_REMOVED lines=38> */
[----:B------:R-:W-:-:S04]  /*25f30*/  IMAD.WIDE.U32 R196, R3, -0x326172a9, RZ ;  /* 0xcd9e8d5703c47825 */ /* 0x000fc800078e00ff */
[----:B------:R-:W-:Y:S01]  /*25f40*/  IMAD.MOV.U32 R6, RZ, RZ, R196 ;  /* 0x000000ffff067224 */ /* 0x000fe200078e00c4 */
[----:B------:R-:W-:-:S07]  /*25f50*/  LOP3.LUT R3, R198, UR38, R197, 0x96, !PT ;  /* 0x00000026c6037c12 */ /* 0x000fce000f8e96c5 */
.L_x_23198:
        /* <DEDUP_REMOVED lines=10> */
.L_x_23197:
        /* <DEDUP_REMOVED lines=16> */
.L_x_23203:
        /* <DEDUP_REMOVED lines=14> */
.L_x_23204:
        /* <DEDUP_REMOVED lines=45> */
.L_x_23202:
[----:B------:R-:W-:Y:S01]  /*264b0*/  I2FP.F32.U32 R196, R199 ;  /* 0x000000c700c47245 */ /* 0x000fe20000201000 */
[----:B------:R-:W-:-:S05]  /*264c0*/  HFMA2 R197, -RZ, RZ, 0.1171875, 0 ;  /* 0x2f800000ffc57431 */ /* 0x000fca00000001ff */
[----:B------:R-:W-:Y:S01]  /*264d0*/  FFMA.FTZ R196, R196, R197, 1.1641532182693481445e-10 ;  /* 0x2f000000c4c47423 */ /* 0x000fe200000100c5 */
[----:B-----5:R-:W-:-:S04]  /*264e0*/  PRMT R197, R169, 0x7632, R197 ;  /* 0x00007632a9c57816 */ /* 0x020fc800000000c5 */
[----:B------:R-:W-:Y:S01]  /*264f0*/  FSETP.GTU.FTZ.AND P0, PT, R196, UR46, PT ;  /* 0x0000002ec4007c0b */ /* 0x000fe2000bf1c000 */
[----:B------:R-:W-:-:S03]  /*26500*/  IMAD.U32 R197, R197, 0x10000, RZ ;  /* 0x00010000c5c57824 */ /* 0x000fc600078e00ff */
[----:B------:R-:W-:Y:S01]  /*26510*/  SEL R234, RZ, 0x1, P0 ;  /* 0x00000001ffea7807 */ /* 0x000fe20000000000 */
[----:B------:R-:W-:-:S04]  /*26520*/  FMUL.FTZ R197, R197, UR15 ;  /* 0x0000000fc5c57c20 */ /* 0x000fc80008410000 */
[----:B------:R-:W-:-:S05]  /*26530*/  FMUL.FTZ R197, R197, UR14 ;  /* 0x0000000ec5c57c20 */ /* 0x000fca0008410000 */
[----:B------:R-:W-:-:S05]  /*26540*/  FSEL R196, R197, RZ, !P0 ;  /* 0x000000ffc5c47208 */ /* 0x000fca0004000000 */
[----:B------:R-:W-:-:S07]  /*26550*/  FMUL.FTZ R203, R196, R163 ;  /* 0x000000a3c4cb7220 */ /* 0x000fce0000410000 */
.L_x_23201:
        /* <DEDUP_REMOVED lines=16> */
.L_x_23207:
        /* <DEDUP_REMOVED lines=14> */
.L_x_23208:
        /* <DEDUP_REMOVED lines=45> */
.L_x_23206:
        /* <DEDUP_REMOVED lines=10> */
.L_x_23205:
        /* <DEDUP_REMOVED lines=16> */
.L_x_23211:
        /* <DEDUP_REMOVED lines=14> */
.L_x_23212:
[----:B------:R-:W-:Y:S01]  /*26c90*/  LOP3.LUT R242, R4, UR5, R3, 0x96, !PT ;  /* 0x0000000504f27c12 */ /* 0x000fe2000f8e9603 */
[----:B------:R-:W-:Y:S02]  /*26ca0*/  IMAD.U32 R197, RZ, RZ, UR20 ;  /* 0x00000014ffc57e24 */ /* 0x000fe4000f8e00ff */
[----:B------:R-:W-:-:S04]  /*26cb0*/  IMAD.WIDE.U32 R2, R0, -0x326172a9, RZ ;  /* 0xcd9e8d5700027825 */ /* 0x000fc800078e00ff */
[----:B------:R-:W-:Y:S01]  /*26cc0*/  IMAD.WIDE.U32 R242, R242, -0x326172a9, RZ ;  /* 0xcd9e8d57f2f27825 */ /* 0x000fe200078e00ff */
[----:B0-----:R-:W-:Y:S02]  /*26cd0*/  LOP3.LUT R198, R3, UR23, R197, 0x96, !PT ;  /* 0x0000001703c67c12 */ /* 0x001fe4000f8e96c5 */
[----:B------:R-:W-:Y:S01]  /*26ce0*/  MOV R3, UR26 ;  /* 0x0000001a00037c02 */ /* 0x000fe20008000f00 */
[----:B------:R-:W-:Y:S01]  /*26cf0*/  IMAD.MOV.U32 R197, RZ, RZ, R5 ;  /* 0x000000ffffc57224 */ /* 0x000fe200078e0005 */
        /* <DEDUP_REMOVED lines=35> */
[----:B------:R-:W-:-:S04]  /*26f30*/  IMAD.WIDE.U32 R198, R3, -0x326172a9, RZ ;  /* 0xcd9e8d5703c67825 */ /* 0x000fc800078e00ff */
[----:B------:R-:W-:Y:S01]  /*26f40*/  IMAD.MOV.U32 R6, RZ, RZ, R198 ;  /* 0x000000ffff067224 */ /* 0x000fe200078e00c6 */
[----:B------:R-:W-:-:S07]  /*26f50*/  LOP3.LUT R3, R238, UR38, R199, 0x96, !PT ;  /* 0x00000026ee037c12 */ /* 0x000fce000f8e96c7 */
.L_x_23210:
[----:B------:R-:W-:Y:S01]  /*26f60*/  I2FP.F32.U32 R197, R197 ;  /* 0x000000c500c57245 */ /* 0x000fe20000201000 */
[----:B0-----:R-:W-:-:S05]  /*26f70*/  HFMA2 R198, -RZ, RZ, 0.1171875, 0 ;  /* 0x2f800000ffc67431 */ /* 0x001fca00000001ff */
        /* <DEDUP_REMOVED lines=9> */
.L_x_23209:
[----:B0-----:R-:W-:Y:S01]  /*27010*/  MOV R198, RZ ;  /* 0x000000ff00c67202 */ /* 0x001fe20000000f00 */
        /* <DEDUP_REMOVED lines=15> */
.L_x_23215:
        /* <DEDUP_REMOVED lines=14> */
.L_x_23216:
[----:B------:R-:W-:Y:S01]  /*271f0*/  LOP3.LUT R242, R4, UR5, R3, 0x96, !PT ;  /* 0x0000000504f27c12 */ /* 0x000fe2000f8e9603 */
[----:B------:R-:W-:Y:S01]  /*27200*/  IMAD.U32 R199, RZ, RZ, UR20 ;  /* 0x00000014ffc77e24 */ /* 0x000fe2000f8e00ff */
[----:B------:R-:W-:Y:S01]  /*27210*/  MOV R6, UR26 ;  /* 0x0000001a00067c02 */ /* 0x000fe20008000f00 */
        /* <DEDUP_REMOVED lines=42> */
.L_x_23214:
        /* <DEDUP_REMOVED lines=10> */
.L_x_23213:
        /* <DEDUP_REMOVED lines=16> */
.L_x_23218:
        /* <DEDUP_REMOVED lines=14> */
.L_x_23219:
[----:B------:R-:W-:Y:S01]  /*27740*/  LOP3.LUT R242, R4, UR5, R3, 0x96, !PT ;  /* 0x0000000504f27c12 */ /* 0x000fe2000f8e9603 */
[----:B------:R-:W-:Y:S02]  /*27750*/  IMAD.U32 R199, RZ, RZ, UR20 ;  /* 0x00000014ffc77e24 */ /* 0x000fe4000f8e00ff */
[----:B------:R-:W-:-:S04]  /*27760*/  IMAD.WIDE.U32 R2, R0, -0x326172a9, RZ ;  /* 0xcd9e8d5700027825 */ /* 0x000fc800078e00ff */
[----:B------:R-:W-:Y:S01]  /*27770*/  IMAD.WIDE.U32 R242, R242, -0x326172a9, RZ ;  /* 0xcd9e8d57f2f27825 */ /* 0x000fe200078e00ff */
[----:B------:R-:W-:-:S04]  /*27780*/  LOP3.LUT R3, R3, UR23, R199, 0x96, !PT ;  /* 0x0000001703037c12 */ /* 0x000fc8000f8e96c7 */
[----:B------:R-:W-:Y:S01]  /*27790*/  LOP3.LUT R2, R2, UR41, R243, 0x96, !PT ;  /* 0x0000002902027c12 */ /* 0x000fe2000f8e96f3 */
[----:B------:R-:W-:Y:S01]  /*277a0*/  IMAD.WIDE.U32 R238, R3, -0x2daee0ad, RZ ;  /* 0xd2511f5303ee7825 */ /* 0x000fe200078e00ff */
[----:B------:R-:W-:-:S04]  /*277b0*/  MOV R3, UR26 ;  /* 0x0000001a00037c02 */ /* 0x000fc80008000f00 */
        /* <DEDUP_REMOVED lines=37> */
.L_x_23217:
        /* <DEDUP_REMOVED lines=11> */
.L_x_23185:
[----:B------:R-:W-:-:S05]  /*27ac0*/  MOV R238, 0x20 ;  /* 0x0000002000ee7802 */ /* 0x000fca0000000f00 */
[----:B------:R-:W-:-:S05]  /*27ad0*/  IMAD.WIDE.U32 R238, R244, R238, UR16 ;  /* 0x00000010f4ee7e25 */ /* 0x000fca000f8e00ee */
[----:B------:R0:W-:Y:S04]  /*27ae0*/  STG.E.128 desc[UR18][R238.64], R200 ;  /* 0x000000c8ee007986 */ /* 0x0001e8000c101d12 */
[----:B------:R0:W-:Y:S01]  /*27af0*/  STG.E.128 desc[UR18][R238.64+0x10], R196 ;  /* 0x000010c4ee007986 */ /* 0x0001e2000c101d12 */
[----:B------:R-:W-:Y:S05]  /*27b00*/  BRA.U !UP0, `(.L_x_23220) ;  /* 0x0000000108507547 */ /* 0x000fea000b800000 */
[----:B0-----:R-:W-:Y:S01]  /*27b10*/  IMAD.U32 R238, R237, 0x10000, RZ ;  /* 0x00010000edee7824 */ /* 0x001fe200078e00ff */
[----:B------:R-:W-:Y:S02]  /*27b20*/  LOP3.LUT R239, R240, 0xffff, RZ, 0xc0, !PT ;  /* 0x0000fffff0ef7812 */ /* 0x000fe400078ec0ff */
[----:B------:R-:W-:Y:S02]  /*27b30*/  LOP3.LUT R242, R234, 0xff, RZ, 0xc0, !PT ;  /* 0x000000ffeaf27812 */ /* 0x000fe400078ec0ff */
[----:B------:R-:W-:-:S03]  /*27b40*/  LOP3.LUT R238, R238, 0xff0000, RZ, 0xc0, !PT ;  /* 0x00ff0000eeee7812 */ /* 0x000fc600078ec0ff */
[----:B------:R-:W-:Y:S01]  /*27b50*/  IMAD.WIDE.U32 R244, R242, 0x1000000, RZ ;  /* 0x01000000f2f47825 */ /* 0x000fe200078e00ff */
[----:B------:R-:W-:Y:S02]  /*27b60*/  PRMT R238, R238, 0x4210, R239 ;  /* 0x00004210eeee7816 */ /* 0x000fe400000000ef */
[----:B------:R-:W-:-:S04]  /*27b70*/  PRMT R239, R236, 0x7104, RZ ;  /* 0x00007104ecef7816 */ /* 0x000fc800000000ff */
[----:B------:R-:W-:Y:S02]  /*27b80*/  LOP3.LUT R238, R238, 0xff00, R239, 0xf8, !PT ;  /* 0x0000ff00eeee7812 */ /* 0x000fe400078ef8ef */
[----:B------:R-:W-:Y:S02]  /*27b90*/  LOP3.LUT R239, R233, 0xff, RZ, 0xc0, !PT ;  /* 0x000000ffe9ef7812 */ /* 0x000fe400078ec0ff */
[----:B------:R-:W-:Y:S02]  /*27ba0*/  LOP3.LUT R241, R238, 0xff, R235, 0xf8, !PT ;  /* 0x000000ffeef17812 */ /* 0x000fe400078ef8eb */
[----:B------:R-:W-:Y:S01]  /*27bb0*/  LOP3.LUT R238, R232, 0xff, RZ, 0xc0, !PT ;  /* 0x000000ffe8ee7812 */ /* 0x000fe200078ec0ff */
        /* <DEDUP_REMOVED lines=9> */
.L_x_23220:
[----:B01----:R-:W-:Y:S01]  /*27c50*/  FADD.FTZ R238, RZ, R8 ;  /* 0x00000008ffee7221 */ /* 0x003fe20000010000 */
[C---:B------:R-:W-:Y:S01]  /*27c60*/  LOP3.LUT P0, RZ, R247.reuse, 0x1f, RZ, 0xc0, !PT ;  /* 0x0000001ff7ff7812 */ /* 0x040fe2000780c0ff */
[----:B------:R-:W-:Y:S01]  /*27c70*/  BSSY.RECONVERGENT B0, `(.L_x_23221) ;  /* 0x00000c7000007945 */ /* 0x000fe20003800200 */
[----:B------:R-:W-:Y:S01]  /*27c80*/  LOP3.LUT R242, R247, 0x1f, RZ, 0xc0, !PT ;  /* 0x0000001ff7f27812 */ /* 0x000fe200078ec0ff */
[----:B------:R-:W-:-:S03]  /*27c90*/  FADD.FTZ R239, R238, R9 ;  /* 0x00000009eeef7221 */ /* 0x000fc60000010000 */
[----:B------:R-:W-:Y:S01]  /*27ca0*/  ISETP.GT.U32.AND P1, PT, R242, 0x3, PT ;  /* 0x00000003f200780c */ /* 0x000fe20003f24070 */
        /* <DEDUP_REMOVED lines=195> */
.L_x_23222:
[----:B------:R-:W-:Y:S05]  /*288e0*/  BSYNC.RECONVERGENT B0 ;  /* 0x0000000000007941 */ /* 0x000fea0003800200 */
.L_x_23221:
        /* <DEDUP_REMOVED lines=13> */
.L_x_23224:
[----:B------:R-:W-:Y:S05]  /*289c0*/  BSYNC.RECONVERGENT B0 ;  /* 0x0000000000007941 */ /* 0x000fea0003800200 */
.L_x_23223:
[----:B------:R-:W1:Y:S01]  /*289d0*/  SHFL.DOWN PT, R245, R241, 0x2, 0x1f ;  /* 0x08401f00f1f57f89 */ /* 0x000e6200000e0000 */
[----:B------:R-:W-:Y:S01]  /*289e0*/  I2FP.F32.U32 R243, R241 ;  /* 0x000000f100f37245 */ /* 0x000fe20000201000 */
[----:B------:R-:W-:Y:S01]  /*289f0*/  UISETP.GE.AND UP0, UPT, UR22, 0x1, UPT ;  /* 0x000000011600788c */ /* 0x000fe2000bf06270 */
[----:B------:R-:W-:Y:S01]  /*28a00*/  ISETP.NE.AND P1, PT, RZ, UR44, PT ;  /* 0x0000002cff007c0c */ /* 0x000fe2000bf25270 */
[----:B0-----:R-:W0:Y:S01]  /*28a10*/  SHFL.DOWN PT, R244, R238, 0x2, 0x1f ;  /* 0x08401f00eef47f89 */ /* 0x001e2200000e0000 */
[----:B------:R-:W-:Y:S01]  /*28a20*/  ISETP.NE.AND P0, PT, R247, RZ, PT ;  /* 0x000000fff700720c */ /* 0x000fe20003f05270 */
        /* <DEDUP_REMOVED lines=16> */
[----:B0-----:R-:W-:-:S02]  /*28b30*/  IADD3 R241, PT, PT, R241, R244, RZ ;  /* 0x000000f4f1f17210 */ /* 0x001fc40007ffe0ff */
[----:B------:R-:W-:Y:S01]  /*28b40*/  I2FP.F32.S32 R244, R244 ;  /* 0x000000f400f47245 */ /* 0x000fe20000201400 */
[----:B-1----:R-:W-:Y:S01]  /*28b50*/  FADD.FTZ R245, R242, -R243 ;  /* 0x800000f3f2f57221 */ /* 0x002fe20000010000 */
[----:B------:R-:W-:-:S03]  /*28b60*/  I2FP.F32.S32 R241, R241 ;  /* 0x000000f100f17245 */ /* 0x000fc60000201400 */
[----:B------:R-:W-:Y:S01]  /*28b70*/  FMUL.FTZ R243, R243, R244 ;  /* 0x000000f4f3f37220 */ /* 0x000fe20000410000 */
[----:B------:R-:W-:Y:S02]  /*28b80*/  FMUL.FTZ R245, R245, R245 ;  /* 0x000000f5f5f57220 */ /* 0x000fe40000410000 */
[----:B------:R-:W0:Y:S02]  /*28b90*/  MUFU.RCP R241, R241 ;  /* 0x000000f100f17308 */ /* 0x000e240000001000 */
[C---:B------:R-:W-:Y:S01]  /*28ba0*/  FMUL.FTZ R245, R238.reuse, R245 ;  /* 0x000000f5eef57220 */ /* 0x040fe20000410000 */
[----:B------:R-:W-:Y:S02]  /*28bb0*/  FFMA.FTZ R238, R238, R242, R243 ;  /* 0x000000f2eeee7223 */ /* 0x000fe400000100f3 */
[----:B------:R-:W1:Y:S01]  /*28bc0*/  SHFL.DOWN PT, R242, R239, 0x1, 0x1f ;  /* 0x08201f00eff27f89 */ /* 0x000e6200000e0000 */
[----:B------:R-:W-:Y:S01]  /*28bd0*/  FMUL.FTZ R245, R245, R244 ;  /* 0x000000f4f5f57220 */ /* 0x000fe20000410000 */
[----:B0-----:R-:W-:Y:S01]  /*28be0*/  FMUL.FTZ R238, R241, R238 ;  /* 0x000000eef1ee7220 */ /* 0x001fe20000410000 */
[----:B-1----:R-:W-:-:S02]  /*28bf0*/  FADD.FTZ R239, R239, R242 ;  /* 0x000000f2efef7221 */ /* 0x002fc40000010000 */
[----:B------:R-:W0:Y:S02]  /*28c00*/  LDC R242, c[0x0][0x448] ;  /* 0x00011200fff27b82 */ /* 0x000e240000000800 */
[----:B------:R-:W-:Y:S02]  /*28c10*/  FFMA.FTZ R239, R241, R245, R239 ;  /* 0x000000f5f1ef7223 */ /* 0x000fe400000100ef */
[----:B------:R-:W1:Y:S04]  /*28c20*/  SHFL.IDX PT, R241, R238, RZ, 0x1f ;  /* 0x00001fffeef17589 */ /* 0x000e6800000e0000 */
[----:B------:R-:W0:Y:S01]  /*28c30*/  SHFL.IDX PT, R239, R239, RZ, 0x1f ;  /* 0x00001fffefef7589 */ /* 0x000e2200000e0000 */
[----:B-1----:R-:W-:Y:S01]  /*28c40*/  FMUL.FTZ R238, R241, R241 ;  /* 0x000000f1f1ee7220 */ /* 0x002fe20000410000 */
[----:B0-----:R-:W-:-:S04]  /*28c50*/  FFMA.FTZ R239, R239, UR43, R242 ;  /* 0x0000002befef7c23 */ /* 0x001fc800080100f2 */
[----:B------:R-:W-:Y:S01]  /*28c60*/  FSEL R238, R238, RZ, P1 ;  /* 0x000000ffeeee7208 */ /* 0x000fe20000800000 */
[----:B------:R-:W0:Y:S04]  /*28c70*/  @!P0 LDC.64 R242, c[0x0][0x3c0] ;  /* 0x0000f000fff28b82 */ /* 0x000e280000000a00 */
[----:B------:R-:W-:-:S06]  /*28c80*/  FADD.FTZ R238, R239, R238 ;  /* 0x000000eeefee7221 */ /* 0x000fcc0000010000 */
[----:B------:R-:W1:Y:S02]  /*28c90*/  MUFU.RSQ R238, R238 ;  /* 0x000000ee00ee7308 */ /* 0x000e640000001400 */
[----:B-1----:R-:W-:Y:S01]  /*28ca0*/  R2UR UR24, R238 ;  /* 0x00000000ee1872ca */ /* 0x002fe200000e0000 */
[----:B------:R-:W-:-:S04]  /*28cb0*/  IMAD.U32 R238, RZ, RZ, UR48 ;  /* 0x00000030ffee7e24 */ /* 0x000fc8000f8e00ff */
[----:B0-----:R-:W-:Y:S02]  /*28cc0*/  @!P0 IMAD.WIDE R238, R238, 0x4, R242 ;  /* 0x00000004eeee8825 */ /* 0x001fe400078e02f2 */
[----:B------:R-:W0:Y:S03]  /*28cd0*/  @!P0 LDC.64 R242, c[0x0][0x3c8] ;  /* 0x0000f200fff28b82 */ /* 0x000e260000000a00 */
[----:B------:R1:W-:Y:S02]  /*28ce0*/  @!P0 STG.E desc[UR18][R238.64], R241 ;  /* 0x000000f1ee008986 */ /* 0x0003e4000c101912 */
[----:B-1----:R-:W-:-:S05]  /*28cf0*/  MOV R238, UR48 ;  /* 0x0000003000ee7c02 */ /* 0x002fca0008000f00 */
[----:B0-----:R-:W-:-:S04]  /*28d00*/  @!P0 IMAD.WIDE R238, R238, 0x4, R242 ;  /* 0x00000004eeee8825 */ /* 0x001fc800078e02f2 */
[----:B------:R-:W-:-:S05]  /*28d10*/  IMAD.U32 R242, RZ, RZ, UR24 ;  /* 0x00000018fff27e24 */ /* 0x000fca000f8e00ff */
[----:B------:R0:W-:Y:S01]  /*28d20*/  @!P0 STG.E desc[UR18][R238.64], R242 ;  /* 0x000000f2ee008986 */ /* 0x0001e2000c101912 */
[----:B------:R-:W-:Y:S05]  /*28d30*/  BRA.U !UP0, `(.L_x_23225) ;  /* 0x0000000d08a07547 */ /* 0x000fea000b800000 */
[----:B0-----:R-:W-:Y:S01]  /*28d40*/  FSEL R238, R241, RZ, !P1 ;  /* 0x000000fff1ee7208 */ /* 0x001fe20004800000 */
[----:B------:R-:W2:Y:S04]  /*28d50*/  LDL R242, [R1+0x10] ;  /* 0x0000100001f27983 */ /* 0x000ea80000100800 */
[----:B------:R-:W3:Y:S01]  /*28d60*/  LDL R243, [R1+0x18] ;  /* 0x0000180001f37983 */ /* 0x000ee20000100800 */
[C---:B------:R-:W-:Y:S01]  /*28d70*/  FADD.FTZ R230, -R238.reuse, R230 ;  /* 0x000000e6eee67221 */ /* 0x040fe20000010100 */
[----:B------:R-:W-:Y:S02]  /*28d80*/  FADD.FTZ R231, -R238, R231 ;  /* 0x000000e7eee77221 */ /* 0x000fe40000010100 */
[----:B------:R-:W4:Y:S01]  /*28d90*/  LDL R241, [R1+0xc] ;  /* 0x00000c0001f17983 */ /* 0x000f220000100800 */
[----:B------:R-:W-:Y:S01]  /*28da0*/  FMUL.FTZ R239, R230, UR24 ;  /* 0x00000018e6ef7c20 */ /* 0x000fe20008410000 */
[----:B------:R-:W-:-:S02]  /*28db0*/  FMUL.FTZ R230, R231, UR24 ;  /* 0x00000018e7e67c20 */ /* 0x000fc40008410000 */
[----:B------:R-:W4:Y:S04]  /*28dc0*/  LDL R231, [R1+0x8] ;  /* 0x0000080001e77983 */ /* 0x000f280000100800 */
[----:B------:R-:W4:Y:S04]  /*28dd0*/  LDL R245, [R1] ;  /* 0x0000000001f57983 */ /* 0x000f280000100800 */
[----:B------:R-:W4:Y:S04]  /*28de0*/  LDL R244, [R1+0x4] ;  /* 0x0000040001f47983 */ /* 0x000f280000100800 */
[----:B------:R-:W4:Y:S04]  /*28df0*/  LDL R246, [R1+0x14] ;  /* 0x0000140001f67983 */ /* 0x000f280000100800 */
[----:B------:R-:W4:Y:S01]  /*28e00*/  LDL R252, [R1+0x1c] ;  /* 0x00001c0001fc7983 */ /* 0x000f220000100800 */
[C---:B------:R-:W-:Y:S01]  /*28e10*/  FADD.FTZ R8, -R238.reuse, R8 ;  /* 0x00000008ee087221 */ /* 0x040fe20000010100 */
[----:B------:R-:W-:Y:S01]  /*28e20*/  FADD.FTZ R10, -R238, R10 ;  /* 0x0000000aee0a7221 */ /* 0x000fe20000010100 */
[----:B------:R-:W-:-:S02]  /*28e30*/  UIADD3 UR22, UPT, UPT, UR22, -0x1, URZ ;  /* 0xffffffff16167890 */ /* 0x000fc4000fffe0ff */
[----:B------:R-:W-:Y:S01]  /*28e40*/  FMUL.FTZ R8, R8, UR24 ;  /* 0x0000001808087c20 */ /* 0x000fe20008410000 */
[----:B------:R-:W-:Y:S01]  /*28e50*/  FMUL.FTZ R10, R10, UR24 ;  /* 0x000000180a0a7c20 */ /* 0x000fe20008410000 */
[C---:B------:R-:W-:Y:S01]  /*28e60*/  FADD.FTZ R228, -R238.reuse, R228 ;  /* 0x000000e4eee47221 */ /* 0x040fe20000010100 */
[C---:B------:R-:W-:Y:S01]  /*28e70*/  FADD.FTZ R229, -R238.reuse, R229 ;  /* 0x000000e5eee57221 */ /* 0x040fe20000010100 */
[----:B------:R-:W-:Y:S01]  /*28e80*/  FADD.FTZ R9, -R238, R9 ;  /* 0x00000009ee097221 */ /* 0x000fe20000010100 */
[----:B------:R-:W-:Y:S01]  /*28e90*/  UIMAD UR22, UR22, UR45, URZ ;  /* 0x0000002d161672a4 */ /* 0x000fe2000f8e02ff */
[----:B------:R-:W-:Y:S01]  /*28ea0*/  FMUL.FTZ R228, R228, UR24 ;  /* 0x00000018e4e47c20 */ /* 0x000fe20008410000 */
[----:B------:R-:W-:Y:S01]  /*28eb0*/  FMUL.FTZ R229, R229, UR24 ;  /* 0x00000018e5e57c20 */ /* 0x000fe20008410000 */
[----:B------:R-:W-:Y:S01]  /*28ec0*/  FMUL.FTZ R9, R9, UR24 ;  /* 0x0000001809097c20 */ /* 0x000fe20008410000 */
[----:B------:R-:W-:Y:S01]  /*28ed0*/  USHF.R.S32.HI UR5, URZ, 0x1f, UR22 ;  /* 0x0000001fff057899 */ /* 0x000fe20008011416 */
[----:B------:R-:W-:-:S03]  /*28ee0*/  FADD.FTZ R11, -R238, R11 ;  /* 0x0000000bee0b7221 */ /* 0x000fc60000010100 */
[----:B------:R-:W-:Y:S01]  /*28ef0*/  ULEA.HI UR5, UR5, UR22, URZ, 0x3 ;  /* 0x0000001605057291 */ /* 0x000fe2000f8f18ff */
[----:B------:R-:W-:Y:S01]  /*28f00*/  FMUL.FTZ R11, R11, UR24 ;  /* 0x000000180b0b7c20 */ /* 0x000fe20008410000 */
[C---:B------:R-:W-:Y:S01]  /*28f10*/  FADD.FTZ R214, -R238.reuse, R214 ;  /* 0x000000d6eed67221 */ /* 0x040fe20000010100 */
[C---:B------:R-:W-:Y:S01]  /*28f20*/  FADD.FTZ R209, -R238.reuse, R209 ;  /* 0x000000d1eed17221 */ /* 0x040fe20000010100 */
[C---:B------:R-:W-:Y:S01]  /*28f30*/  FADD.FTZ R210, -R238.reuse, R210 ;  /* 0x000000d2eed27221 */ /* 0x040fe20000010100 */
[C---:B------:R-:W-:Y:S01]  /*28f40*/  FADD.FTZ R211, -R238.reuse, R211 ;  /* 0x000000d3eed37221 */ /* 0x040fe20000010100 */
[C---:B------:R-:W-:Y:S01]  /*28f50*/  FADD.FTZ R207, -R238.reuse, R207 ;  /* 0x000000cfeecf7221 */ /* 0x040fe20000010100 */
[----:B------:R-:W-:Y:S01]  /*28f60*/  FADD.FTZ R206, -R238, R206 ;  /* 0x000000ceeece7221 */ /* 0x000fe20000010100 */
[----:B--2---:R-:W-:Y:S01]  /*28f70*/  FFMA.FTZ R8, R8, R242, R56 ;  /* 0x000000f208087223 */ /* 0x004fe20000010038 */
[----:B---3--:R-:W-:Y:S02]  /*28f80*/  FFMA.FTZ R10, R10, R243, R58 ;  /* 0x000000f30a0a7223 */ /* 0x008fe4000001003a */
[----:B------:R-:W0:Y:S01]  /*28f90*/  LDC.64 R242, c[0x0][0x428] ;  /* 0x00010a00fff27b82 */ /* 0x000e220000000a00 */
[----:B----4-:R-:W-:Y:S01]  /*28fa0*/  FFMA.FTZ R230, R230, R241, R63 ;  /* 0x000000f1e6e67223 */ /* 0x010fe2000001003f */
[----:B------:R-:W-:Y:S01]  /*28fb0*/  FFMA.FTZ R231, R239, R231, R62 ;  /* 0x000000e7efe77223 */ /* 0x000fe2000001003e */
[----:B------:R-:W-:Y:S01]  /*28fc0*/  FFMA.FTZ R228, R228, R245, R60 ;  /* 0x000000f5e4e47223 */ /* 0x000fe2000001003c */
[----:B------:R-:W-:-:S03]  /*28fd0*/  FFMA.FTZ R229, R229, R244, R61 ;  /* 0x000000f4e5e57223 */ /* 0x000fc6000001003d */
[----:B------:R-:W-:Y:S01]  /*28fe0*/  F2FP.BF16.F32.PACK_AB R231, R230, R231 ;  /* 0x000000e7e6e7723e */ /* 0x000fe200000010ff */
[----:B------:R-:W-:Y:S01]  /*28ff0*/  FFMA.FTZ R9, R9, R246, R57 ;  /* 0x000000f609097223 */ /* 0x000fe20000010039 */
[----:B------:R-:W-:Y:S01]  /*29000*/  F2FP.BF16.F32.PACK_AB R230, R229, R228 ;  /* 0x000000e4e5e6723e */ /* 0x000fe200000010ff */
[----:B------:R-:W-:-:S03]  /*29010*/  FFMA.FTZ R11, R11, R252, R59 ;  /* 0x000000fc0b0b7223 */ /* 0x000fc6000001003b */
[----:B------:R-:W-:Y:S02]  /*29020*/  F2FP.BF16.F32.PACK_AB R228, R9, R8 ;  /* 0x0000000809e4723e */ /* 0x000fe400000010ff */
[----:B------:R-:W-:Y:S02]  /*29030*/  MOV R8, UR5 ;  /* 0x0000000500087c02 */ /* 0x000fe40008000f00 */
[----:B------:R-:W-:Y:S01]  /*29040*/  F2FP.BF16.F32.PACK_AB R229, R11, R10 ;  /* 0x0000000a0be5723e */ /* 0x000fe200000010ff */
[----:B------:R-:W-:Y:S01]  /*29050*/  FADD.FTZ R10, -R238, R226 ;  /* 0x000000e2ee0a7221 */ /* 0x000fe20000010100 */
[----:B------:R-:W-:-:S03]  /*29060*/  LEA.HI.SX32 R239, R8, R247, 0x1d ;  /* 0x000000f708ef7211 */ /* 0x000fc600078feaff */
[----:B------:R-:W-:Y:S01]  /*29070*/  FMUL.FTZ R11, R10, UR24 ;  /* 0x000000180a0b7c20 */ /* 0x000fe20008410000 */
[----:B------:R-:W-:Y:S01]  /*29080*/  FADD.FTZ R10, -R238, R220 ;  /* 0x000000dcee0a7221 */ /* 0x000fe20000010100 */
[----:B0-----:R-:W-:-:S04]  /*29090*/  IMAD.WIDE.U32 R8, R239, 0x10, R242 ;  /* 0x00000010ef087825 */ /* 0x001fc800078e00f2 */
[C---:B------:R-:W-:Y:S01]  /*290a0*/  FADD.FTZ R220, -R238.reuse, R221 ;  /* 0x000000ddeedc7221 */ /* 0x040fe20000010100 */
[C---:B------:R-:W-:Y:S01]  /*290b0*/  FADD.FTZ R221, -R238.reuse, R222 ;  /* 0x000000deeedd7221 */ /* 0x040fe20000010100 */
[C---:B------:R-:W-:Y:S01]  /*290c0*/  FADD.FTZ R222, -R238.reuse, R223 ;  /* 0x000000dfeede7221 */ /* 0x040fe20000010100 */
[----:B------:R0:W-:Y:S02]  /*290d0*/  STG.E.128 desc[UR18][R8.64], R228 ;  /* 0x000000e408007986 */ /* 0x0001e4000c101d12 */
[----:B------:R-:W-:Y:S01]  /*290e0*/  FMUL.FTZ R221, R221, UR24 ;  /* 0x00000018dddd7c20 */ /* 0x000fe20008410000 */
[C---:B------:R-:W-:Y:S01]  /*290f0*/  FADD.FTZ R223, -R238.reuse, R224 ;  /* 0x000000e0eedf7221 */ /* 0x040fe20000010100 */
[C---:B------:R-:W-:Y:S01]  /*29100*/  FADD.FTZ R226, -R238.reuse, R227 ;  /* 0x000000e3eee27221 */ /* 0x040fe20000010100 */
[----:B------:R-:W-:Y:S01]  /*29110*/  FADD.FTZ R224, -R238, R225 ;  /* 0x000000e1eee07221 */ /* 0x000fe20000010100 */
[----:B------:R-:W-:Y:S01]  /*29120*/  FMUL.FTZ R222, R222, UR24 ;  /* 0x00000018dede7c20 */ /* 0x000fe20008410000 */
[----:B------:R-:W-:Y:S01]  /*29130*/  FMUL.FTZ R223, R223, UR24 ;  /* 0x00000018dfdf7c20 */ /* 0x000fe20008410000 */
[----:B------:R-:W-:Y:S01]  /*29140*/  FMUL.FTZ R226, R226, UR24 ;  /* 0x00000018e2e27c20 */ /* 0x000fe20008410000 */
[----:B------:R-:W-:Y:S01]  /*29150*/  FMUL.FTZ R224, R224, UR24 ;  /* 0x00000018e0e07c20 */ /* 0x000fe20008410000 */
[----:B0-----:R-:W-:Y:S01]  /*29160*/  FMUL.FTZ R9, R10, UR24 ;  /* 0x000000180a097c20 */ /* 0x001fe20008410000 */
[----:B------:R-:W-:-:S03]  /*29170*/  FMUL.FTZ R8, R220, UR24 ;  /* 0x00000018dc087c20 */ /* 0x000fc60008410000 */
        /* <DEDUP_REMOVED lines=9> */
[----:B------:R-:W-:Y:S01]  /*29210*/  VIADD R221, R239, 0x80 ;  /* 0x00000080efdd7836 */ /* 0x000fe20000000000 */
[----:B------:R-:W-:-:S02]  /*29220*/  F2FP.BF16.F32.PACK_AB R11, R226, R11 ;  /* 0x0000000be20b723e */ /* 0x000fc400000010ff */
[----:B------:R-:W-:Y:S01]  /*29230*/  F2FP.BF16.F32.PACK_AB R10, R223, R10 ;  /* 0x0000000adf0a723e */ /* 0x000fe200000010ff */
[----:B------:R-:W-:Y:S01]  /*29240*/  IMAD.WIDE.U32 R220, R221, 0x10, R242 ;  /* 0x00000010dddc7825 */ /* 0x000fe200078e00f2 */
[----:B------:R-:W-:-:S05]  /*29250*/  F2FP.BF16.F32.PACK_AB R9, R222, R9 ;  /* 0x00000009de09723e */ /* 0x000fca00000010ff */
[----:B------:R0:W-:Y:S01]  /*29260*/  STG.E.128 desc[UR18][R220.64], R8 ;  /* 0x00000008dc007986 */ /* 0x0001e2000c101d12 */
[C---:B------:R-:W-:Y:S01]  /*29270*/  FADD.FTZ R241, -R238.reuse, R216 ;  /* 0x000000d8eef17221 */ /* 0x040fe20000010100 */
[C---:B------:R-:W-:Y:S01]  /*29280*/  FADD.FTZ R216, -R238.reuse, R215 ;  /* 0x000000d7eed87221 */ /* 0x040fe20000010100 */
[C---:B------:R-:W-:Y:S01]  /*29290*/  FADD.FTZ R228, -R238.reuse, R183 ;  /* 0x000000b7eee47221 */ /* 0x040fe20000010100 */
[C---:B------:R-:W-:Y:S01]  /*292a0*/  FADD.FTZ R224, -R238.reuse, R181 ;  /* 0x000000b5eee07221 */ /* 0x040fe20000010100 */
[----:B------:R-:W-:Y:S01]  /*292b0*/  FADD.FTZ R225, -R238, R182 ;  /* 0x000000b6eee17221 */ /* 0x000fe20000010100 */
[----:B------:R-:W-:Y:S01]  /*292c0*/  FMUL.FTZ R216, R216, UR24 ;  /* 0x00000018d8d87c20 */ /* 0x000fe20008410000 */
[C---:B0-----:R-:W-:Y:S01]  /*292d0*/  FADD.FTZ R8, -R238.reuse, R217 ;  /* 0x000000d9ee087221 */ /* 0x041fe20000010100 */
[C---:B------:R-:W-:Y:S01]  /*292e0*/  FADD.FTZ R9, -R238.reuse, R218 ;  /* 0x000000daee097221 */ /* 0x040fe20000010100 */
[C---:B------:R-:W-:Y:S01]  /*292f0*/  FADD.FTZ R10, -R238.reuse, R219 ;  /* 0x000000dbee0a7221 */ /* 0x040fe20000010100 */
[C---:B------:R-:W-:Y:S01]  /*29300*/  FADD.FTZ R217, -R238.reuse, R188 ;  /* 0x000000bceed97221 */ /* 0x040fe20000010100 */
        /* <DEDUP_REMOVED lines=8> */
[C---:B------:R-:W-:Y:S01]  /*29390*/  FADD.FTZ R188, -R238.reuse, R193 ;  /* 0x000000c1eebc7221 */ /* 0x040fe20000010100 */
[----:B------:R-:W-:Y:S01]  /*293a0*/  FADD.FTZ R193, -R238, R185 ;  /* 0x000000b9eec17221 */ /* 0x000fe20000010100 */
[----:B------:R-:W-:Y:S01]  /*293b0*/  FFMA.FTZ R182, R217, R20, R76 ;  /* 0x00000014d9b67223 */ /* 0x000fe2000001004c */
[----:B------:R-:W-:Y:S01]  /*293c0*/  FFMA.FTZ R181, R218, R21, R77 ;  /* 0x00000015dab57223 */ /* 0x000fe2000001004d */
[----:B------:R-:W-:Y:S01]  /*293d0*/  FMUL.FTZ R185, R214, UR24 ;  /* 0x00000018d6b97c20 */ /* 0x000fe20008410000 */
[----:B------:R-:W-:Y:S01]  /*293e0*/  FFMA.FTZ R183, R183, R22, R78 ;  /* 0x00000016b7b77223 */ /* 0x000fe2000001004e */
[----:B------:R-:W-:Y:S01]  /*293f0*/  FFMA.FTZ R180, R180, R23, R79 ;  /* 0x00000017b4b47223 */ /* 0x000fe2000001004f */
[C---:B------:R-:W-:Y:S01]  /*29400*/  FADD.FTZ R11, -R238.reuse, R192 ;  /* 0x000000c0ee0b7221 */ /* 0x040fe20000010100 */
[C---:B------:R-:W-:Y:S01]  /*29410*/  FADD.FTZ R189, -R238.reuse, R194 ;  /* 0x000000c2eebd7221 */ /* 0x040fe20000010100 */
[----:B------:R-:W-:Y:S01]  /*29420*/  FADD.FTZ R190, -R238, R195 ;  /* 0x000000c3eebe7221 */ /* 0x000fe20000010100 */
[----:B------:R-:W-:Y:S01]  /*29430*/  FMUL.FTZ R241, R241, UR24 ;  /* 0x00000018f1f17c20 */ /* 0x000fe20008410000 */
[----:B------:R-:W-:Y:S01]  /*29440*/  FMUL.FTZ R8, R8, UR24 ;  /* 0x0000001808087c20 */ /* 0x000fe20008410000 */
[----:B------:R-:W-:Y:S01]  /*29450*/  FFMA.FTZ R185, R185, R30, R86 ;  /* 0x0000001eb9b97223 */ /* 0x000fe20000010056 */
[----:B------:R-:W-:Y:S01]  /*29460*/  FFMA.FTZ R216, R216, R31, R87 ;  /* 0x0000001fd8d87223 */ /* 0x000fe20000010057 */
[C---:B------:R-:W-:Y:S01]  /*29470*/  FADD.FTZ R191, -R238.reuse, R212 ;  /* 0x000000d4eebf7221 */ /* 0x040fe20000010100 */
[----:B------:R-:W-:Y:S01]  /*29480*/  FADD.FTZ R194, -R238, R213 ;  /* 0x000000d5eec27221 */ /* 0x000fe20000010100 */
[----:B------:R-:W-:Y:S01]  /*29490*/  F2FP.BF16.F32.PACK_AB R182, R181, R182 ;  /* 0x000000b6b5b6723e */ /* 0x000fe200000010ff */
        /* <DEDUP_REMOVED lines=8> */
[C---:B------:R-:W-:Y:S01]  /*29520*/  FADD.FTZ R213, -R238.reuse, R187 ;  /* 0x000000bbeed57221 */ /* 0x040fe20000010100 */
[----:B------:R-:W-:Y:S01]  /*29530*/  FADD.FTZ R192, -R238, R184 ;  /* 0x000000b8eec07221 */ /* 0x000fe20000010100 */
        /* <DEDUP_REMOVED lines=8> */
[C---:B------:R-:W-:Y:S01]  /*295c0*/  FADD.FTZ R215, -R238.reuse, R208 ;  /* 0x000000d0eed77221 */ /* 0x040fe20000010100 */
[----:B------:R-:W-:Y:S01]  /*295d0*/  FADD.FTZ R212, -R238, R186 ;  /* 0x000000baeed47221 */ /* 0x000fe20000010100 */
[----:B------:R-:W-:Y:S01]  /*295e0*/  F2FP.BF16.F32.PACK_AB R180, R9, R180 ;  /* 0x000000b409b4723e */ /* 0x000fe200000010ff */
[----:B------:R-:W-:Y:S01]  /*295f0*/  FFMA.FTZ R181, R181, R18, R74 ;  /* 0x00000012b5b57223 */ /* 0x000fe2000001004a */
[----:B------:R-:W-:Y:S01]  /*29600*/  FFMA.FTZ R10, R10, R19, R75 ;  /* 0x000000130a0a7223 */ /* 0x000fe2000001004b */
        /* <DEDUP_REMOVED lines=10> */
[----:B------:R-:W-:Y:S01]  /*296b0*/  F2FP.BF16.F32.PACK_AB R186, R9, R186 ;  /* 0x000000ba09ba723e */ /* 0x000fe200000010ff */
[----:B------:R-:W-:Y:S01]  /*296c0*/  FMUL.FTZ R9, R212, UR24 ;  /* 0x00000018d4097c20 */ /* 0x000fe20008410000 */
[----:B------:R-:W-:Y:S01]  /*296d0*/  FFMA.FTZ R10, R215, R36, R92 ;  /* 0x00000024d70a7223 */ /* 0x000fe2000001005c */
[----:B------:R-:W-:Y:S01]  /*296e0*/  FFMA.FTZ R189, R188, R37, R93 ;  /* 0x00000025bcbd7223 */ /* 0x000fe2000001005d */
[----:B------:R-:W-:Y:S01]  /*296f0*/  FFMA.FTZ R11, R11, R38, R94 ;  /* 0x000000260b0b7223 */ /* 0x000fe2000001005e */
        /* <DEDUP_REMOVED lines=10> */
[----:B------:R-:W-:Y:S01]  /*297a0*/  FMUL.FTZ R191, R206, UR24 ;  /* 0x00000018cebf7c20 */ /* 0x000fe20008410000 */
[----:B------:R-:W-:Y:S01]  /*297b0*/  FFMA.FTZ R192, R193, R44, R100 ;  /* 0x0000002cc1c07223 */ /* 0x000fe20000010064 */
[----:B------:R-:W-:Y:S01]  /*297c0*/  FFMA.FTZ R207, R224, R45, R101 ;  /* 0x0000002de0cf7223 */ /* 0x000fe20000010065 */
        /* <DEDUP_REMOVED lines=10> */
[----:B------:R-:W-:Y:S01]  /*29870*/  FFMA.FTZ R8, R189, R32, R88 ;  /* 0x00000020bd087223 */ /* 0x000fe20000010058 */
[----:B------:R-:W-:Y:S01]  /*29880*/  FADD.FTZ R238, -R238, R199 ;  /* 0x000000c7eeee7221 */ /* 0x000fe20000010100 */
[----:B------:R-:W-:Y:S01]  /*29890*/  FFMA.FTZ R189, R188, R33, R89 ;  /* 0x00000021bcbd7223 */ /* 0x000fe20000010059 */
[----:B------:R-:W-:Y:S01]  /*298a0*/  FFMA.FTZ R188, R191, R42, R98 ;  /* 0x0000002abfbc7223 */ /* 0x000fe20000010062 */
[----:B------:R-:W-:Y:S01]  /*298b0*/  FFMA.FTZ R193, R190, R43, R99 ;  /* 0x0000002bbec17223 */ /* 0x000fe20000010063 */
[----:B------:R-:W-:Y:S01]  /*298c0*/  F2FP.BF16.F32.PACK_AB R190, R207, R192 ;  /* 0x000000c0cfbe723e */ /* 0x000fe200000010ff */
[----:B------:R-:W-:Y:S01]  /*298d0*/  FMUL.FTZ R225, R225, UR24 ;  /* 0x00000018e1e17c20 */ /* 0x000fe20008410000 */
[----:B------:R-:W-:Y:S01]  /*298e0*/  FMUL.FTZ R228, R228, UR24 ;  /* 0x00000018e4e47c20 */ /* 0x000fe20008410000 */
[----:B------:R-:W-:Y:S01]  /*298f0*/  FMUL.FTZ R195, R195, UR24 ;  /* 0x00000018c3c37c20 */ /* 0x000fe20008410000 */
[----:B------:R-:W-:Y:S01]  /*29900*/  FMUL.FTZ R208, R208, UR24 ;  /* 0x00000018d0d07c20 */ /* 0x000fe20008410000 */
[----:B------:R-:W-:Y:S01]  /*29910*/  FMUL.FTZ R207, R222, UR24 ;  /* 0x00000018decf7c20 */ /* 0x000fe20008410000 */
[----:B------:R-:W-:Y:S01]  /*29920*/  IADD3 R197, PT, PT, R239, 0x100, RZ ;  /* 0x00000100efc57810 */ /* 0x000fe20007ffe0ff */
[----:B------:R-:W-:Y:S01]  /*29930*/  FMUL.FTZ R194, R223, UR24 ;  /* 0x00000018dfc27c20 */ /* 0x000fe20008410000 */
[----:B------:R-:W-:Y:S01]  /*29940*/  FMUL.FTZ R209, R226, UR24 ;  /* 0x00000018e2d17c20 */ /* 0x000fe20008410000 */
[----:B------:R-:W-:Y:S01]  /*29950*/  FMUL.FTZ R206, R227, UR24 ;  /* 0x00000018e3ce7c20 */ /* 0x000fe20008410000 */
[----:B------:R-:W-:Y:S01]  /*29960*/  FMUL.FTZ R229, R229, UR24 ;  /* 0x00000018e5e57c20 */ /* 0x000fe20008410000 */
[----:B------:R-:W-:Y:S01]  /*29970*/  FMUL.FTZ R230, R230, UR24 ;  /* 0x00000018e6e67c20 */ /* 0x000fe20008410000 */
[----:B------:R-:W-:Y:S01]  /*29980*/  FMUL.FTZ R231, R231, UR24 ;  /* 0x00000018e7e77c20 */ /* 0x000fe20008410000 */
[----:B------:R-:W-:Y:S01]  /*29990*/  FMUL.FTZ R238, R238, UR24 ;  /* 0x00000018eeee7c20 */ /* 0x000fe20008410000 */
[----:B------:R-:W-:Y:S01]  /*299a0*/  F2FP.BF16.F32.PACK_AB R8, R189, R8 ;  /* 0x00000008bd08723e */ /* 0x000fe200000010ff */
[C---:B------:R-:W-:Y:S01]  /*299b0*/  VIADD R199, R239.reuse, 0x180 ;  /* 0x00000180efc77836 */ /* 0x040fe20000000000 */
[----:B------:R-:W-:Y:S01]  /*299c0*/  IADD3 R201, PT, PT, R239, 0x200, RZ ;  /* 0x00000200efc97810 */ /* 0x000fe20007ffe0ff */
[----:B------:R-:W-:Y:S01]  /*299d0*/  FFMA.FTZ R191, R225, R46, R102 ;  /* 0x0000002ee1bf7223 */ /* 0x000fe20000010066 */
[----:B------:R-:W-:Y:S01]  /*299e0*/  F2FP.BF16.F32.PACK_AB R189, R193, R188 ;  /* 0x000000bcc1bd723e */ /* 0x000fe200000010ff */
        /* <DEDUP_REMOVED lines=14> */
[----:B------:R-:W-:-:S03]  /*29ad0*/  F2FP.BF16.F32.PACK_AB R191, R228, R191 ;  /* 0x000000bfe4bf723e */ /* 0x000fc600000010ff */
[----:B------:R-:W-:Y:S01]  /*29ae0*/  IMAD.WIDE.U32 R198, R199, 0x10, R242 ;  /* 0x00000010c7c67825 */ /* 0x000fe200078e00f2 */
[----:B------:R-:W-:-:S03]  /*29af0*/  F2FP.BF16.F32.PACK_AB R188, R193, R188 ;  /* 0x000000bcc1bc723e */ /* 0x000fc600000010ff */
[--C-:B------:R-:W-:Y:S01]  /*29b00*/  IMAD.WIDE.U32 R200, R201, 0x10, R242.reuse ;  /* 0x00000010c9c87825 */ /* 0x100fe200078e00f2 */
[----:B------:R-:W-:Y:S01]  /*29b10*/  F2FP.BF16.F32.PACK_AB R195, R238, R195 ;  /* 0x000000c3eec3723e */ /* 0x000fe200000010ff */
[----:B------:R1:W-:Y:S01]  /*29b20*/  STG.E.128 desc[UR18][R196.64], R180 ;  /* 0x000000b4c4007986 */ /* 0x0003e2000c101d12 */
[----:B------:R-:W-:Y:S01]  /*29b30*/  F2FP.BF16.F32.PACK_AB R194, R230, R229 ;  /* 0x000000e5e6c2723e */ /* 0x000fe200000010ff */
[--C-:B------:R-:W-:Y:S01]  /*29b40*/  IMAD.WIDE.U32 R202, R203, 0x10, R242.reuse ;  /* 0x00000010cbca7825 */ /* 0x100fe200078e00f2 */
[----:B------:R-:W-:Y:S02]  /*29b50*/  F2FP.BF16.F32.PACK_AB R193, R206, R209 ;  /* 0x000000d1cec1723e */ /* 0x000fe400000010ff */
[----:B------:R-:W-:Y:S01]  /*29b60*/  F2FP.BF16.F32.PACK_AB R192, R207, R192 ;  /* 0x000000c0cfc0723e */ /* 0x000fe200000010ff */
[----:B------:R-:W-:Y:S01]  /*29b70*/  IMAD.WIDE.U32 R204, R205, 0x10, R242 ;  /* 0x00000010cdcc7825 */ /* 0x000fe200078e00f2 */
[----:B------:R1:W-:Y:S04]  /*29b80*/  STG.E.128 desc[UR18][R198.64], R184 ;  /* 0x000000b8c6007986 */ /* 0x0003e8000c101d12 */
[----:B------:R1:W-:Y:S04]  /*29b90*/  STG.E.128 desc[UR18][R200.64], R8 ;  /* 0x00000008c8007986 */ /* 0x0003e8000c101d12 */
[----:B------:R1:W-:Y:S04]  /*29ba0*/  STG.E.128 desc[UR18][R202.64], R188 ;  /* 0x000000bcca007986 */ /* 0x0003e8000c101d12 */
[----:B------:R1:W-:Y:S02]  /*29bb0*/  STG.E.128 desc[UR18][R204.64], R192 ;  /* 0x000000c0cc007986 */ /* 0x0003e4000c101d12 */
.L_x_23225:
[----:B------:R-:W-:Y:S02]  /*29bc0*/  UIADD3 UR48, UPT, UPT, UR48, UR6, URZ ;  /* 0x0000000630307290 */ /* 0x000fe4000fffe0ff */
[----:B------:R-:W-:Y:S02]  /*29bd0*/  UPLOP3.LUT UP1, UPT, UPT, UPT, UP1, 0x40, 0x4 ;  /* 0x000000000004789c */ /* 0x000fe40003f2e810 */
[----:B------:R-:W-:-:S09]  /*29be0*/  UISETP.GE.AND UP0, UPT, UR48, UR7, UPT ;  /* 0x000000073000728c */ /* 0x000fd2000bf06270 */
[----:B------:R-:W-:Y:S05]  /*29bf0*/  BRA.U !UP0, `(.L_x_23226) ;  /* 0xfffffd7108e07547 */ /* 0x000fea000b83ffff */
[----:B------:R-:W-:Y:S05]  /*29c00*/  EXIT ;  /* 0x000000000000794d */ /* 0x000fea0003800000 */
.L_x_23227:
        /* <DEDUP_REMOVED lines=15> */
.L_x_42370:


//--------------------- .text._ZN10layer_norm13ln_fwd_kernelINS_13Kernel_traitsIf6__halfS2_S2_fjLj7168ELj1ELj1ELj4ELj16ENS_18Kernel_traits_baseILj7168EfS2_S2_S2_fjLj128EEEEELb0ELb0ELb0ELb0EEEvNS_9FwdParamsE --------------------------
	.section	.text._ZN10layer_norm13ln_fwd_kernelINS_13Kernel_traitsIf6__halfS2_S2_fjLj7168ELj1ELj1ELj4ELj16ENS_18Kernel_traits_baseILj7168EfS2_S2_S2_fjLj128EEEEELb0ELb0ELb0ELb0EEEvNS_9FwdParamsE,"ax",@progbits
	.align	128
        .global         _ZN10layer_norm13ln_fwd_kernelINS_13Kernel_traitsIf6__halfS2_S2_fjLj7168ELj1ELj1ELj4ELj16ENS_18Kernel_traits_baseILj7168EfS2_S2_S2_fjLj128EEEEELb0ELb0ELb0ELb0EEEvNS_9FwdParamsE
        .type           _ZN10layer_norm13ln_fwd_kernelINS_13Kernel_traitsIf6__halfS2_S2_fjLj7168ELj1ELj1ELj4ELj16ENS_18Kernel_traits_baseILj7168EfS2_S2_S2_fjLj128EEEEELb0ELb0ELb0ELb0EEEvNS_9FwdParamsE,@function
        .size           _ZN10layer_norm13ln_fwd_kernelINS_13Kernel_traitsIf6__halfS2_S2_fjLj7168ELj1ELj1ELj4ELj16ENS_18Kernel_traits_baseILj7168EfS2_S2_S2_fjLj128EEEEELb0ELb0ELb0ELb0EEEvNS_9FwdParamsE,(.L_x_42371 - _ZN10layer_norm13ln_fwd_kernelINS_13Kernel_traitsIf6__halfS2_S2_fjLj7168ELj1ELj1ELj4ELj16ENS_18Kernel_traits_baseILj7168EfS2_S2_S2_fjLj128EEEEELb0ELb0ELb0ELb0EEEvNS_9FwdParamsE)
        .other          _ZN10layer_norm13ln_fwd_kernelINS_13Kernel_traitsIf6__halfS2_S2_fjLj7168ELj1ELj1ELj4ELj16ENS_18Kernel_traits_baseILj7168EfS2_S2_S2_fjLj128EEEEELb0ELb0ELb0ELb0EEEvNS_9FwdParamsE,@"STO_CUDA_ENTRY STV_DEFAULT"
_ZN10layer_norm13ln_fwd_kernelINS_13Kernel_traitsIf6__halfS2_S2_fjLj7168ELj1ELj1ELj4ELj16ENS_18Kernel_traits_baseILj7168EfS2_S2_S2_fjLj128EEEEELb0ELb0ELb0ELb0EEEvNS_9FwdParamsE:
.text._ZN10layer_norm13ln_fwd_kernelINS_13Kernel_traitsIf6__halfS2_S2_fjLj7168ELj1ELj1ELj4ELj16ENS_18Kernel_traits_baseILj7168EfS2_S2_S2_fjLj128EEEEELb0ELb0ELb0ELb0EEEvNS_9FwdParamsE:
        /* <DEDUP_REMOVED lines=89> */
.L_x_23229:
        /* <DEDUP_REMOVED lines=69> */
.L_x_23230:
[----:B------:R-:W-:Y:S05]  /*09e0*/  BSYNC.RECONVERGENT B0 ;  /* 0x0000000000007941 */ /* 0x000fea0003800200 */
.L_x_23228:
        /* <DEDUP_REMOVED lines=25> */
.L_x_23284:
        /* <DEDUP_REMOVED lines=48> */
[-C--:B------:R-:W-:Y:S01]  /*0e80*/  FFMA.FTZ R179, R154, R185.reuse, R179 ;  /* 0x000000b99ab37223 */ /* 0x080fe200000100b3 */
[----:B------:R-:W-:Y:S01]  /*0e90*/  F2FP.F16.F32.PACK_AB R36, R175, R174 ;  /* 0x000000aeaf24723e */ /* 0x000fe200000000ff */
[----:B------:R-:W-:Y:S02]  /*0ea0*/  FFMA.FTZ R181, R188, R185, R39 ;  /* 0x000000b9bcb57223 */ /* 0x000fe40000010027 */
[----:B------:R-:W-:Y:S02]  /*0eb0*/  F2FP.F16.F32.PACK_AB R37, R177, R172 ;  /* 0x000000acb125723e */ /* 0x000fe400000000ff */
[----:B------:R-:W-:Y:S02]  /*0ec0*/  F2FP.F16.F32.PACK_AB R38, R179, R170 ;  /* 0x000000aab326723e */ /* 0x000fe400000000ff */
[----:B------:R-:W-:Y:S01]  /*0ed0*/  F2FP.F16.F32.PACK_AB R39, R181, R168 ;  /* 0x000000a8b527723e */ /* 0x000fe200000000ff */
[----:B------:R-:W-:Y:S06]  /*0ee0*/  BRA `(.L_x_23234) ;  /* 0x0000000000a07947 */ /* 0x000fec0003800000 */
.L_x_23233:
[----:B------:R-:W-:-:S04]  /*0ef0*/  ISETP.NE.U32.AND P0, PT, R164, RZ, PT ;  /* 0x000000ffa400720c */ /* 0x000fc80003f05070 */
[----:B------:R-:W-:-:S13]  /*0f00*/  ISETP.NE.AND.EX P0, PT, R165, RZ, PT, P0 ;  /* 0x000000ffa500720c */ /* 0x000fda0003f05300 */
[----:B------:R-:W-:Y:S05]  /*0f10*/  @!P0 BRA `(.L_x_23235) ;  /* 0x0000000000548947 */ /* 0x000fea0003800000 */
[----:B-----5:R-:W-:Y:S02]  /*0f20*/  HADD2.F32 R174, -RZ, R152.H0_H0 ;  /* 0x20000098ffae7230 */ /* 0x020fe40000004100 */
[----:B------:R-:W-:Y:S02]  /*0f30*/  HADD2.F32 R170, -RZ, R154.H0_H0 ;  /* 0x2000009affaa7230 */ /* 0x000fe40000004100 */
[----:B------:R-:W-:Y:S02]  /*0f40*/  HADD2.F32 R152, -RZ, R152.H1_H1 ;  /* 0x30000098ff987230 */ /* 0x000fe40000004100 */
        /* <DEDUP_REMOVED lines=16> */
[----:B------:R-:W-:Y:S01]  /*1050*/  F2FP.F16.F32.PACK_AB R39, R181, R168 ;  /* 0x000000a8b527723e */ /* 0x000fe200000000ff */
[----:B------:R-:W-:Y:S06]  /*1060*/  BRA `(.L_x_23234) ;  /* 0x0000000000407947 */ /* 0x000fec0003800000 */
.L_x_23235:
[----:B-----5:R-:W-:Y:S02]  /*1070*/  HADD2.F32 R174, -RZ, R152.H0_H0 ;  /* 0x20000098ffae7230 */ /* 0x020fe40000004100 */
[--C-:B------:R-:W-:Y:S02]  /*1080*/  HADD2.F32 R168, -RZ, R153.reuse.H1_H1 ;  /* 0x30000099ffa87230 */ /* 0x100fe40000004100 */
        /* <DEDUP_REMOVED lines=14> */
.L_x_23234:
[----:B------:R-:W0:Y:S01]  /*1170*/  @P5 LDC.64 R152, c[0x0][0x3a8] ;  /* 0x0000ea00ff985b82 */ /* 0x000e220000000a00 */
[C---:B------:R-:W-:Y:S01]  /*1180*/  IADD3 R189, PT, PT, R157.reuse, 0x80, RZ ;  /* 0x000000809dbd7810 */ /* 0x040fe20007ffe0ff */
[----:B0-----:R-:W-:-:S05]  /*1190*/  @P5 IMAD.WIDE.U32 R152, R157, 0x10, R152 ;  /* 0x000000109d985825 */ /* 0x001fca00078e0098 */
[----:B------:R0:W-:Y:S02]  /*11a0*/  @P5 STG.E.128 desc[UR6][R152.64], R36 ;  /* 0x0000002498005986 */ /* 0x0001e4000c101d06 */
.L_x_23232:
[----:B------:R-:W-:Y:S05]  /*11b0*/  BSYNC.RECONVERGENT B0 ;  /* 0x0000000000007941 */ /* 0x000fea0003800200 */
.L_x_23231:
        /* <DEDUP_REMOVED lines=42> */
.L_x_23238:
[----:B------:R-:W-:-:S04]  /*1460*/  ISETP.NE.U32.AND P2, PT, R164, RZ, PT ;  /* 0x000000ffa400720c */ /* 0x000fc80003f45070 */
[----:B------:R-:W-:-:S13]  /*1470*/  ISETP.NE.AND.EX P2, PT, R165, RZ, PT, P2 ;  /* 0x000000ffa500720c */ /* 0x000fda0003f45320 */
[----:B------:R-:W-:Y:S05]  /*1480*/  @P2 BRA `(.L_x_23240) ;  /* 0x0000000000442947 */ /* 0x000fea0003800000 */
        /* <DEDUP_REMOVED lines=17> */
.L_x_23240:
        /* <DEDUP_REMOVED lines=20> */
.L_x_23239:
[----:B------:R-:W0:Y:S02]  /*16e0*/  @P5 LDC.64 R152, c[0x0][0x3a8] ;  /* 0x0000ea00ff985b82 */ /* 0x000e240000000a00 */
[C---:B0-----:R-:W-:Y:S01]  /*16f0*/  @P5 IMAD.WIDE.U32 R152, R189.reuse, 0x10, R152 ;  /* 0x00000010bd985825 */ /* 0x041fe200078e0098 */
[----:B------:R-:W-:-:S04]  /*1700*/  IADD3 R189, PT, PT, R189, 0x80, RZ ;  /* 0x00000080bdbd7810 */ /* 0x000fc80007ffe0ff */
[----:B------:R1:W-:Y:S03]  /*1710*/  @P5 STG.E.128 desc[UR6][R152.64], R36 ;  /* 0x0000002498005986 */ /* 0x0003e6000c101d06 */
.L_x_23237:
[----:B------:R-:W-:Y:S05]  /*1720*/  BSYNC.RECONVERGENT B0 ;  /* 0x0000000000007941 */ /* 0x000fea0003800200 */
.L_x_23236:
        /* <DEDUP_REMOVED lines=13> */
[--C-:B-----5:R-:W-:Y:S02]  /*1800*/  HADD2.F32 R156, -RZ, R32.reuse.H0_H0 ;  /* 0x20000020ff9c7230 */ /* 0x120fe40000004100 */
[----:B------:R-:W-:Y:S02]  /*1810*/  HADD2.F32 R152, -RZ, R32.H1_H1 ;  /* 0x30000020ff987230 */ /* 0x000fe40000004100 */
[--C-:B------:R-:W-:Y:S02]  /*1820*/  HADD2.F32 R32, -RZ, R33.reuse.H0_H0 ;  /* 0x20000021ff207230 */ /* 0x100fe40000004100 */
[----:B------:R-:W-:Y:S02]  /*1830*/  HADD2.F32 R154, -RZ, R33.H1_H1 ;  /* 0x30000021ff9a7230 */ /* 0x000fe40000004100 */
[--C-:B------:R-:W-:Y:S02]  /*1840*/  HADD2.F32 R192, -RZ, R35.reuse.H0_H0 ;  /* 0x20000023ffc07230 */ /* 0x100fe40000004100 */
[----:B------:R-:W-:-:S02]  /*1850*/  HADD2.F32 R194, -RZ, R35.H1_H1 ;  /* 0x30000023ffc27230 */ /* 0x000fc40000004100 */
[--C-:B------:R-:W-:Y:S02]  /*1860*/  HADD2.F32 R188, -RZ, R34.reuse.H0_H0 ;  /* 0x20000022ffbc7230 */ /* 0x100fe40000004100 */
        /* <DEDUP_REMOVED lines=22> */
.L_x_23243:
[----:B------:R-:W-:-:S04]  /*19d0*/  ISETP.NE.U32.AND P2, PT, R164, RZ, PT ;  /* 0x000000ffa400720c */ /* 0x000fc80003f45070 */
[----:B------:R-:W-:-:S13]  /*19e0*/  ISETP.NE.AND.EX P2, PT, R165, RZ, PT, P2 ;  /* 0x000000ffa500720c */ /* 0x000fda0003f45320 */
[----:B------:R-:W-:Y:S05]  /*19f0*/  @P2 BRA `(.L_x_23245) ;  /* 0x0000000000442947 */ /* 0x000fea0003800000 */
[--C-:B-----5:R-:W-:Y:S02]  /*1a00*/  HADD2.F32 R156, -RZ, R32.reuse.H0_H0 ;  /* 0x20000020ff9c7230 */ /* 0x120fe40000004100 */
[----:B------:R-:W-:Y:S02]  /*1a10*/  HADD2.F32 R32, -RZ, R32.H1_H1 ;  /* 0x30000020ff207230 */ /* 0x000fe40000004100 */
[--C-:B------:R-:W-:Y:S02]  /*1a20*/  HADD2.F32 R30, -RZ, R33.reuse.H0_H0 ;  /* 0x20000021ff1e7230 */ /* 0x100fe40000004100 */
[-C--:B------:R-:W-:Y:S01]  /*1a30*/  FMUL.FTZ R156, R156, R185.reuse ;  /* 0x000000b99c9c7220 */ /* 0x080fe20000410000 */
[----:B01----:R-:W-:Y:S02]  /*1a40*/  HADD2.F32 R152, -RZ, R33.H1_H1 ;  /* 0x30000021ff987230 */ /* 0x003fe40000004100 */
[----:B------:R-:W-:Y:S01]  /*1a50*/  FMUL.FTZ R29, R32, R185 ;  /* 0x000000b9201d7220 */ /* 0x000fe20000410000 */
[----:B------:R-:W-:-:S02]  /*1a60*/  HADD2.F32 R154, -RZ, R34.H0_H0 ;  /* 0x20000022ff9a7230 */ /* 0x000fc40000004100 */
[----:B------:R-:W-:Y:S02]  /*1a70*/  HADD2.F32 R188, -RZ, R34.H1_H1 ;  /* 0x30000022ffbc7230 */ /* 0x000fe40000004100 */
[-C--:B------:R-:W-:Y:S01]  /*1a80*/  FMUL.FTZ R34, R30, R185.reuse ;  /* 0x000000b91e227220 */ /* 0x080fe20000410000 */
[--C-:B------:R-:W-:Y:S02]  /*1a90*/  HADD2.F32 R190, -RZ, R35.reuse.H0_H0 ;  /* 0x20000023ffbe7230 */ /* 0x100fe40000004100 */
[-C--:B------:R-:W-:Y:S01]  /*1aa0*/  FMUL.FTZ R31, R152, R185.reuse ;  /* 0x000000b9981f7220 */ /* 0x080fe20000410000 */
[----:B------:R-:W-:Y:S02]  /*1ab0*/  HADD2.F32 R192, -RZ, R35.H1_H1 ;  /* 0x30000023ffc07230 */ /* 0x000fe40000004100 */
[-C--:B------:R-:W-:Y:S01]  /*1ac0*/  FMUL.FTZ R32, R154, R185.reuse ;  /* 0x000000b99a207220 */ /* 0x080fe20000410000 */
[-C--:B------:R-:W-:Y:S01]  /*1ad0*/  FMUL.FTZ R33, R188, R185.reuse ;  /* 0x000000b9bc217220 */ /* 0x080fe20000410000 */
[-C--:B------:R-:W-:Y:S01]  /*1ae0*/  FMUL.FTZ R30, R190, R185.reuse ;  /* 0x000000b9be1e7220 */ /* 0x080fe20000410000 */
[----:B------:R-:W-:Y:S01]  /*1af0*/  FMUL.FTZ R35, R192, R185 ;  /* 0x000000b9c0237220 */ /* 0x000fe20000410000 */
[----:B------:R-:W-:Y:S06]  /*1b00*/  BRA `(.L_x_23244) ;  /* 0x0000000000507947 */ /* 0x000fec0003800000 */
.L_x_23245:
[--C-:B-----5:R-:W-:Y:S02]  /*1b10*/  HADD2.F32 R156, -RZ, R32.reuse.H0_H0 ;  /* 0x20000020ff9c7230 */ /* 0x120fe40000004100 */
[----:B01----:R-:W-:Y:S02]  /*1b20*/  HADD2.F32 R36, -RZ, R32.H1_H1 ;  /* 0x30000020ff247230 */ /* 0x003fe40000004100 */
[--C-:B------:R-:W-:Y:S02]  /*1b30*/  HADD2.F32 R30, -RZ, R33.reuse.H0_H0 ;  /* 0x20000021ff1e7230 */ /* 0x100fe40000004100 */
[-C--:B------:R-:W-:Y:S01]  /*1b40*/  FMUL.FTZ R156, R156, R185.reuse ;  /* 0x000000b99c9c7220 */ /* 0x080fe20000410000 */
[----:B------:R-:W-:Y:S02]  /*1b50*/  HADD2.F32 R38, -RZ, R33.H1_H1 ;  /* 0x30000021ff267230 */ /* 0x000fe40000004100 */
        /* <DEDUP_REMOVED lines=10> */
[----:B------:R-:W-:Y:S01]  /*1c00*/  F2FP.F16.F32.PACK_AB R36, R29, R156 ;  /* 0x0000009c1d24723e */ /* 0x000fe200000000ff */
[----:B------:R-:W-:Y:S01]  /*1c10*/  FMUL.FTZ R35, R188, R185 ;  /* 0x000000b9bc237220 */ /* 0x000fe20000410000 */
[----:B------:R-:W-:-:S02]  /*1c20*/  F2FP.F16.F32.PACK_AB R38, R33, R32 ;  /* 0x000000202126723e */ /* 0x000fc400000000ff */
[----:B------:R-:W-:Y:S02]  /*1c30*/  F2FP.F16.F32.PACK_AB R37, R31, R34 ;  /* 0x000000221f25723e */ /* 0x000fe400000000ff */
[----:B------:R-:W-:-:S07]  /*1c40*/  F2FP.F16.F32.PACK_AB R39, R35, R30 ;  /* 0x0000001e2327723e */ /* 0x000fce00000000ff */
.L_x_23244:
[----:B------:R-:W0:Y:S02]  /*1c50*/  @P5 LDC.64 R152, c[0x0][0x3a8] ;  /* 0x0000ea00ff985b82 */ /* 0x000e240000000a00 */
[C---:B0-----:R-:W-:Y:S01]  /*1c60*/  @P5 IMAD.WIDE.U32 R152, R189.reuse, 0x10, R152 ;  /* 0x00000010bd985825 */ /* 0x041fe200078e0098 */
[----:B------:R-:W-:-:S04]  /*1c70*/  IADD3 R189, PT, PT, R189, 0x80, RZ ;  /* 0x00000080bdbd7810 */ /* 0x000fc80007ffe0ff */
[----:B------:R2:W-:Y:S03]  /*1c80*/  @P5 STG.E.128 desc[UR6][R152.64], R36 ;  /* 0x0000002498005986 */ /* 0x0005e6000c101d06 */
.L_x_23242:
[----:B------:R-:W-:Y:S05]  /*1c90*/  BSYNC.RECONVERGENT B0 ;  /* 0x0000000000007941 */ /* 0x000fea0003800200 */
.L_x_23241:
        /* <DEDUP_REMOVED lines=42> */
.L_x_23248:
[----:B------:R-:W-:-:S04]  /*1f40*/  ISETP.NE.U32.AND P2, PT, R164, RZ, PT ;  /* 0x000000ffa400720c */ /* 0x000fc80003f45070 */
[----:B------:R-:W-:-:S13]  /*1f50*/  ISETP.NE.AND.EX P2, PT, R165, RZ, PT, P2 ;  /* 0x000000ffa500720c */ /* 0x000fda0003f45320 */
[----:B------:R-:W-:Y:S05]  /*1f60*/  @P2 BRA `(.L_x_23250) ;  /* 0x0000000000442947 */ /* 0x000fea0003800000 */
[--C-:B-----5:R-:W-:Y:S02]  /*1f70*/  HADD2.F32 R28, -RZ, R24.reuse.H0_H0 ;  /* 0x20000018ff1c7230 */ /* 0x120fe40000004100 */
[----:B------:R-:W-:Y:S02]  /*1f80*/  HADD2.F32 R24, -RZ, R24.H1_H1 ;  /* 0x30000018ff187230 */ /* 0x000fe40000004100 */
[--C-:B------:R-:W-:Y:S02]  /*1f90*/  HADD2.F32 R22, -RZ, R25.reuse.H0_H0 ;  /* 0x20000019ff167230 */ /* 0x100fe40000004100 */
[-C--:B------:R-:W-:Y:S01]  /*1fa0*/  FMUL.FTZ R28, R28, R185.reuse ;  /* 0x000000b91c1c7220 */ /* 0x080fe20000410000 */
[----:B012---:R-:W-:Y:S02]  /*1fb0*/  HADD2.F32 R152, -RZ, R25.H1_H1 ;  /* 0x30000019ff987230 */ /* 0x007fe40000004100 */
        /* <DEDUP_REMOVED lines=12> */
.L_x_23250:
[--C-:B-----5:R-:W-:Y:S02]  /*2080*/  HADD2.F32 R28, -RZ, R24.reuse.H0_H0 ;  /* 0x20000018ff1c7230 */ /* 0x120fe40000004100 */
[----:B012---:R-:W-:Y:S02]  /*2090*/  HADD2.F32 R36, -RZ, R24.H1_H1 ;  /* 0x30000018ff247230 */ /* 0x007fe40000004100 */
        /* <DEDUP_REMOVED lines=18> */
.L_x_23249:
[----:B------:R-:W0:Y:S02]  /*21c0*/  @P5 LDC.64 R152, c[0x0][0x3a8] ;  /* 0x0000ea00ff985b82 */ /* 0x000e240000000a00 */
[C---:B0-----:R-:W-:Y:S01]  /*21d0*/  @P5 IMAD.WIDE.U32 R152, R189.reuse, 0x10, R152 ;  /* 0x00000010bd985825 */ /* 0x041fe200078e0098 */
[----:B------:R-:W-:-:S04]  /*21e0*/  IADD3 R189, PT, PT, R189, 0x80, RZ ;  /* 0x00000080bdbd7810 */ /* 0x000fc80007ffe0ff */
[----:B------:R3:W-:Y:S03]  /*21f0*/  @P5 STG.E.128 desc[UR6][R152.64], R36 ;  /* 0x0000002498005986 */ /* 0x0007e6000c101d06 */
.L_x_23247:
[----:B------:R-:W-:Y:S05]  /*2200*/  BSYNC.RECONVERGENT B0 ;  /* 0x0000000000007941 */ /* 0x000fea0003800200 */
.L_x_23246:
        /* <DEDUP_REMOVED lines=41> */
.L_x_23253:
[----:B------:R-:W-:-:S04]  /*24a0*/  ISETP.NE.U32.AND P3, PT, R164, RZ, PT ;  /* 0x000000ffa400720c */ /* 0x000fc80003f65070 */
[----:B------:R-:W-:-:S13]  /*24b0*/  ISETP.NE.AND.EX P3, PT, R165, RZ, PT, P3 ;  /* 0x000000ffa500720c */ /* 0x000fda0003f65330 */
[----:B------:R-:W-:Y:S05]  /*24c0*/  @P3 BRA `(.L_x_23255) ;  /* 0x0000000000443947 */ /* 0x000fea0003800000 */
[--C-:B-----5:R-:W-:Y:S02]  /*24d0*/  HADD2.F32 R20, -RZ, R16.reuse.H0_H0 ;  /* 0x20000010ff147230 */ /* 0x120fe40000004100 */
[----:B------:R-:W-:Y:S02]  /*24e0*/  HADD2.F32 R16, -RZ, R16.H1_H1 ;  /* 0x30000010ff107230 */ /* 0x000fe40000004100 */
[--C-:B------:R-:W-:Y:S02]  /*24f0*/  HADD2.F32 R14, -RZ, R17.reuse.H0_H0 ;  /* 0x20000011ff0e7230 */ /* 0x100fe40000004100 */
[-C--:B------:R-:W-:Y:S01]  /*2500*/  FMUL.FTZ R20, R20, R185.reuse ;  /* 0x000000b914147220 */ /* 0x080fe20000410000 */
[----:B-123--:R-:W-:Y:S02]  /*2510*/  HADD2.F32 R152, -RZ, R17.H1_H1 ;  /* 0x30000011ff987230 */ /* 0x00efe40000004100 */
        /* <DEDUP_REMOVED lines=12> */
.L_x_23255:
[--C-:B-----5:R-:W-:Y:S02]  /*25e0*/  HADD2.F32 R20, -RZ, R16.reuse.H0_H0 ;  /* 0x20000010ff147230 */ /* 0x120fe40000004100 */
[----:B-123--:R-:W-:Y:S02]  /*25f0*/  HADD2.F32 R36, -RZ, R16.H1_H1 ;  /* 0x30000010ff247230 */ /* 0x00efe40000004100 */
        /* <DEDUP_REMOVED lines=18> */
.L_x_23254:
[----:B------:R-:W0:Y:S02]  /*2720*/  @P5 LDC.64 R152, c[0x0][0x3a8] ;  /* 0x0000ea00ff985b82 */ /* 0x000e240000000a00 */
[C---:B0-----:R-:W-:Y:S01]  /*2730*/  @P5 IMAD.WIDE.U32 R152, R189.reuse, 0x10, R152 ;  /* 0x00000010bd985825 */ /* 0x041fe200078e0098 */
[----:B------:R-:W-:-:S04]  /*2740*/  IADD3 R189, PT, PT, R189, 0x80, RZ ;  /* 0x00000080bdbd7810 */ /* 0x000fc80007ffe0ff */
[----:B------:R0:W-:Y:S03]  /*2750*/  @P5 STG.E.128 desc[UR6][R152.64], R36 ;  /* 0x0000002498005986 */ /* 0x0001e6000c101d06 */
.L_x_23252:
[----:B------:R-:W-:Y:S05]  /*2760*/  BSYNC.RECONVERGENT B0 ;  /* 0x0000000000007941 */ /* 0x000fea0003800200 */
.L_x_23251:
        /* <DEDUP_REMOVED lines=41> */
.L_x_23258:
        /* <DEDUP_REMOVED lines=20> */
.L_x_23260:
        /* <DEDUP_REMOVED lines=20> */
.L_x_23259:
[----:B------:R-:W0:Y:S02]  /*2c80*/  @P5 LDC.64 R152, c[0x0][0x3a8] ;  /* 0x0000ea00ff985b82 */ /* 0x000e240000000a00 */
[C---:B0-----:R-:W-:Y:S01]  /*2c90*/  @P5 IMAD.WIDE.U32 R152, R189.reuse, 0x10, R152 ;  /* 0x00000010bd985825 */ /* 0x041fe200078e0098 */
[----:B------:R-:W-:-:S04]  /*2ca0*/  IADD3 R189, PT, PT, R189, 0x80, RZ ;  /* 0x00000080bdbd7810 */ /* 0x000fc80007ffe0ff */
[----:B------:R0:W-:Y:S03]  /*2cb0*/  @P5 STG.E.128 desc[UR6][R152.64], R36 ;  /* 0x0000002498005986 */ /* 0x0001e6000c101d06 */
.L_x_23257:
[----:B------:R-:W-:Y:S05]  /*2cc0*/  BSYNC.RECONVERGENT B0 ;  /* 0x0000000000007941 */ /* 0x000fea0003800200 */
.L_x_23256:
        /* <DEDUP_REMOVED lines=14> */
[--C-:B------:R-:W-:Y:S02]  /*2db0*/  HADD2.F32 R176, -RZ, R153.reuse.H0_H0 ;  /* 0x20000099ffb07230 */ /* 0x100fe40000004100 */
[----:B------:R-:W-:Y:S02]  /*2dc0*/  HADD2.F32 R164, -RZ, R152.H0_H0 ;  /* 0x20000098ffa47230 */ /* 0x000fe40000004100 */
[----:B------:R-:W-:Y:S02]  /*2dd0*/  HADD2.F32 R178, -RZ, R153.H1_H1 ;  /* 0x30000099ffb27230 */ /* 0x000fe40000004100 */
[----:B------:R-:W-:-:S02]  /*2de0*/  HADD2.F32 R180, -RZ, R154.H0_H0 ;  /* 0x2000009affb47230 */ /* 0x000fc40000004100 */
[----:B------:R-:W-:Y:S02]  /*2df0*/  HADD2.F32 R152, -RZ, R152.H1_H1 ;  /* 0x30000098ff987230 */ /* 0x000fe40000004100 */
[----:B------:R-:W-:Y:S02]  /*2e00*/  HADD2.F32 R154, -RZ, R154.H1_H1 ;  /* 0x3000009aff9a7230 */ /* 0x000fe40000004100 */
[----:B--2---:R-:W-:Y:S02]  /*2e10*/  HADD2.F32 R161, -RZ, R37.H0_H0 ;  /* 0x20000025ffa17230 */ /* 0x004fe40000004100 */
[--C-:B------:R-:W-:Y:S02]  /*2e20*/  HADD2.F32 R183, -RZ, R39.reuse.H0_H0 ;  /* 0x20000027ffb77230 */ /* 0x100fe40000004100 */
[----:B------:R-:W-:Y:S02]  /*2e30*/  HADD2.F32 R155, -RZ, R39.H1_H1 ;  /* 0x30000027ff9b7230 */ /* 0x000fe40000004100 */
[----:B------:R-:W-:Y:S01]  /*2e40*/  FFMA.FTZ R161, R176, R185, R161 ;  /* 0x000000b9b0a17223 */ /* 0x000fe200000100a1 */
[----:B------:R-:W-:-:S02]  /*2e50*/  HADD2.F32 R37, -RZ, R37.H1_H1 ;  /* 0x30000025ff257230 */ /* 0x000fc40000004100 */
[-C--:B------:R-:W-:Y:S01]  /*2e60*/  FFMA.FTZ R183, R182, R185.reuse, R183 ;  /* 0x000000b9b6b77223 */ /* 0x080fe200000100b7 */
[----:B------:R-:W-:Y:S02]  /*2e70*/  HADD2.F32 R159, -RZ, R38.H0_H0 ;  /* 0x20000026ff9f7230 */ /* 0x000fe40000004100 */
[-C--:B------:R-:W-:Y:S01]  /*2e80*/  FFMA.FTZ R182, R190, R185.reuse, R155 ;  /* 0x000000b9beb67223 */ /* 0x080fe2000001009b */
[--C-:B------:R-:W-:Y:S02]  /*2e90*/  HADD2.F32 R163, -RZ, R36.reuse.H0_H0 ;  /* 0x20000024ffa37230 */ /* 0x100fe40000004100 */
[-C--:B------:R-:W-:Y:S01]  /*2ea0*/  FFMA.FTZ R176, R178, R185.reuse, R37 ;  /* 0x000000b9b2b07223 */ /* 0x080fe20000010025 */
[----:B------:R-:W-:Y:S02]  /*2eb0*/  HADD2.F32 R39, -RZ, R36.H1_H1 ;  /* 0x30000024ff277230 */ /* 0x000fe40000004100 */
[----:B------:R-:W-:Y:S01]  /*2ec0*/  FFMA.FTZ R159, R180, R185, R159 ;  /* 0x000000b9b49f7223 */ /* 0x000fe2000001009f */
[----:B------:R-:W-:-:S02]  /*2ed0*/  HADD2.F32 R153, -RZ, R38.H1_H1 ;  /* 0x30000026ff997230 */ /* 0x000fc40000004100 */
[----:B------:R-:W-:Y:S01]  /*2ee0*/  FFMA.FTZ R163, R164, R185, R163 ;  /* 0x000000b9a4a37223 */ /* 0x000fe200000100a3 */
[----:B------:R-:W-:Y:S01]  /*2ef0*/  F2FP.F16.F32.PACK_AB R37, R176, R161 ;  /* 0x000000a1b025723e */ /* 0x000fe200000000ff */
[----:B------:R-:W-:Y:S01]  /*2f00*/  FFMA.FTZ R178, R152, R185, R39 ;  /* 0x000000b998b27223 */ /* 0x000fe20000010027 */
[----:B------:R-:W-:Y:S01]  /*2f10*/  F2FP.F16.F32.PACK_AB R39, R182, R183 ;  /* 0x000000b7b627723e */ /* 0x000fe200000000ff */
[----:B------:R-:W-:-:S03]  /*2f20*/  FFMA.FTZ R180, R154, R185, R153 ;  /* 0x000000b99ab47223 */ /* 0x000fc60000010099 */
[----:B------:R-:W-:Y:S02]  /*2f30*/  F2FP.F16.F32.PACK_AB R36, R178, R163 ;  /* 0x000000a3b224723e */ /* 0x000fe400000000ff */
[----:B------:R-:W-:Y:S01]  /*2f40*/  F2FP.F16.F32.PACK_AB R38, R180, R159 ;  /* 0x0000009fb426723e */ /* 0x000fe200000000ff */
[----:B------:R-:W-:Y:S06]  /*2f50*/  BRA `(.L_x_23264) ;  /* 0x0000000000a07947 */ /* 0x000fec0003800000 */
.L_x_23263:
        /* <DEDUP_REMOVED lines=20> */
.L_x_23265:
[--C-:B-----5:R-:W-:Y:S02]  /*30a0*/  HADD2.F32 R178, -RZ, R155.reuse.H0_H0 ;  /* 0x2000009bffb27230 */ /* 0x120fe40000004100 */
[----:B------:R-:W-:Y:S02]  /*30b0*/  HADD2.F32 R36, -RZ, R152.H0_H0 ;  /* 0x20000098ff247230 */ /* 0x000fe40000004100 */
        /* <DEDUP_REMOVED lines=18> */
.L_x_23264:
[----:B------:R-:W0:Y:S02]  /*31e0*/  @P5 LDC.64 R152, c[0x0][0x3a8] ;  /* 0x0000ea00ff985b82 */ /* 0x000e240000000a00 */
[----:B0-----:R-:W-:-:S05]  /*31f0*/  @P5 IMAD.WIDE.U32 R152, R189, 0x10, R152 ;  /* 0x00000010bd985825 */ /* 0x001fca00078e0098 */
[----:B------:R0:W-:Y:S02]  /*3200*/  @P5 STG.E.128 desc[UR6][R152.64], R36 ;  /* 0x0000002498005986 */ /* 0x0001e4000c101d06 */
.L_x_23262:
[----:B------:R-:W-:Y:S05]  /*3210*/  BSYNC.RECONVERGENT B0 ;  /* 0x0000000000007941 */ /* 0x000fea0003800200 */
.L_x_23261:
        /* <DEDUP_REMOVED lines=215> */
.L_x_23267:
[----:B------:R-:W-:Y:S05]  /*3f90*/  BSYNC.RECONVERGENT B0 ;  /* 0x0000000000007941 */ /* 0x000fea0003800200 */
.L_x_23266:
        /* <DEDUP_REMOVED lines=13> */
.L_x_23269:
[----:B------:R-:W-:Y:S05]  /*4070*/  BSYNC.RECONVERGENT B0 ;  /* 0x0000000000007941 */ /* 0x000fea0003800200 */
.L_x_23268:
        /* <DEDUP_REMOVED lines=77> */
[----:B------:R-:W-:Y:S01]  /*4550*/  F2FP.F16.F32.PACK_AB R152, R153, R152 ;  /* 0x000000989998723e */ /* 0x000fe200000000ff */
[----:B-1----:R-:W-:Y:S01]  /*4560*/  IMAD.WIDE.U32 R164, R157, 0x10, R164 ;  /* 0x000000109da47825 */ /* 0x002fe200078e00a4 */
[----:B------:R-:W-:-:S02]  /*4570*/  F2FP.F16.F32.PACK_AB R153, R190, R155 ;  /* 0x0000009bbe99723e */ /* 0x000fc400000000ff */
[----:B------:R-:W-:Y:S02]  /*4580*/  F2FP.F16.F32.PACK_AB R154, R191, R154 ;  /* 0x0000009abf9a723e */ /* 0x000fe400000000ff */
[----:B------:R-:W-:Y:S02]  /*4590*/  F2FP.F16.F32.PACK_AB R155, R198, R193 ;  /* 0x000000c1c69b723e */ /* 0x000fe400000000ff */
[----:B------:R-:W-:-:S03]  /*45a0*/  IADD3 R157, PT, PT, R157, 0x80, RZ ;  /* 0x000000809d9d7810 */ /* 0x000fc60007ffe0ff */
[----:B------:R1:W-:Y:S04]  /*45b0*/  STG.E.128 desc[UR6][R164.64], R152 ;  /* 0x00000098a4007986 */ /* 0x0003e8000c101d06 */
.L_x_23271:
[----:B------:R-:W-:Y:S05]  /*45c0*/  BSYNC.RECONVERGENT B0 ;  /* 0x0000000000007941 */ /* 0x000fea0003800200 */
.L_x_23270:
        /* <DEDUP_REMOVED lines=35> */
.L_x_23273:
[----:B------:R-:W-:Y:S05]  /*4800*/  BSYNC.RECONVERGENT B0 ;  /* 0x0000000000007941 */ /* 0x000fea0003800200 */
.L_x_23272:
        /* <DEDUP_REMOVED lines=35> */
.L_x_23275:
[----:B------:R-:W-:Y:S05]  /*4a40*/  BSYNC.RECONVERGENT B0 ;  /* 0x0000000000007941 */ /* 0x000fea0003800200 */
.L_x_23274:
        /* <DEDUP_REMOVED lines=35> */
.L_x_23277:
[----:B------:R-:W-:Y:S05]  /*4c80*/  BSYNC.RECONVERGENT B0 ;  /* 0x0000000000007941 */ /* 0x000fea0003800200 */
.L_x_23276:
        /* <DEDUP_REMOVED lines=34> */
.L_x_23279:
[----:B------:R-:W-:Y:S05]  /*4eb0*/  BSYNC.RECONVERGENT B0 ;  /* 0x0000000000007941 */ /* 0x000fea0003800200 */
.L_x_23278:
        /* <DEDUP_REMOVED lines=28> */
[----:B0-----:R-:W-:Y:S01]  /*5080*/  IMAD.WIDE.U32 R164, R157, 0x10, R164 ;  /* 0x000000109da47825 */ /* 0x001fe200078e00a4 */
[----:B------:R-:W-:-:S02]  /*5090*/  F2FP.F16.F32.PACK_AB R153, R186, R155 ;  /* 0x0000009bba99723e */ /* 0x000fc400000000ff */
[----:B------:R-:W-:Y:S02]  /*50a0*/  F2FP.F16.F32.PACK_AB R154, R187, R154 ;  /* 0x0000009abb9a723e */ /* 0x000fe400000000ff */
[----:B------:R-:W-:Y:S02]  /*50b0*/  F2FP.F16.F32.PACK_AB R155, R194, R191 ;  /* 0x000000bfc29b723e */ /* 0x000fe400000000ff */
[----:B------:R-:W-:-:S03]  /*50c0*/  IADD3 R157, PT, PT, R157, 0x80, RZ ;  /* 0x000000809d9d7810 */ /* 0x000fc60007ffe0ff */
[----:B------:R0:W-:Y:S04]  /*50d0*/  STG.E.128 desc[UR6][R164.64], R152 ;  /* 0x00000098a4007986 */ /* 0x0001e8000c101d06 */
.L_x_23281:
[----:B------:R-:W-:Y:S05]  /*50e0*/  BSYNC.RECONVERGENT B0 ;  /* 0x0000000000007941 */ /* 0x000fea0003800200 */
.L_x_23280:
        /* <DEDUP_REMOVED lines=28> */
[----:B------:R-:W-:-:S02]  /*52b0*/  F2FP.F16.F32.PACK_AB R155, R194, R155 ;  /* 0x0000009bc29b723e */ /* 0x000fc400000000ff */
[----:B------:R-:W-:Y:S02]  /*52c0*/  F2FP.F16.F32.PACK_AB R154, R189, R188 ;  /* 0x000000bcbd9a723e */ /* 0x000fe400000000ff */
[----:B------:R-:W-:Y:S02]  /*52d0*/  F2FP.F16.F32.PACK_AB R153, R187, R186 ;  /* 0x000000babb99723e */ /* 0x000fe400000000ff */
[----:B------:R-:W-:-:S05]  /*52e0*/  F2FP.F16.F32.PACK_AB R152, R185, R184 ;  /* 0x000000b8b998723e */ /* 0x000fca00000000ff */
[----:B------:R0:W-:Y:S02]  /*52f0*/  STG.E.128 desc[UR6][R164.64], R152 ;  /* 0x00000098a4007986 */ /* 0x0001e4000c101d06 */
.L_x_23283:
[----:B------:R-:W-:Y:S05]  /*5300*/  BSYNC.RECONVERGENT B0 ;  /* 0x0000000000007941 */ /* 0x000fea0003800200 */
.L_x_23282:
[----:B01234-:R-:W0:Y:S01]  /*5310*/  LDC.64 R152, c[0x0][0x380] ;  /* 0x0000e000ff987b82 */ /* 0x01fe220000000a00 */
[----:B------:R-:W-:Y:S01]  /*5320*/  UPLOP3.LUT UP1, UPT, UPT, UPT, UP1, 0x40, 0x4 ;  /* 0x000000000004789c */ /* 0x000fe20003f2e810 */
[----:B0-----:R-:W-:-:S04]  /*5330*/  IADD3 R4, PT, PT, R4, R152, RZ ;  /* 0x0000009804047210 */ /* 0x001fc80007ffe0ff */
[----:B------:R-:W-:-:S13]  /*5340*/  ISETP.GE.AND P1, PT, R4, R153, PT ;  /* 0x000000990400720c */ /* 0x000fda0003f26270 */
[----:B------:R-:W-:Y:S05]  /*5350*/  @!P1 BRA `(.L_x_23284) ;  /* 0xffffffb800089947 */ /* 0x000fea000383ffff */
[----:B------:R-:W-:Y:S05]  /*5360*/  EXIT ;  /* 0x000000000000794d */ /* 0x000fea0003800000 */
.L_x_23285:
        /* <DEDUP_REMOVED lines=9> */
.L_x_42371:


//--------------------- .text._ZN10layer_norm13ln_fwd_kernelINS_13Kernel_traitsIf6__halfS2_S2_fjLj7168ELj1ELj1ELj4ELj16ENS_18Kernel_traits_baseILj7168EfS2_S2_S2_fjLj128EEEEELb0ELb0ELb0ELb1EEEvNS_9FwdParamsE --------------------------
	.section	.text._ZN10layer_norm13ln_fwd_kernelINS_13Kernel_traitsIf6__halfS2_S2_fjLj7168ELj1ELj1ELj4ELj16ENS_18Kernel_traits_baseILj7168EfS2_S2_S2_fjLj128EEEEELb0ELb0ELb0ELb1EEEvNS_9FwdParamsE,"ax",@progbits
	.align	128
        .global         _ZN10layer_norm13ln_fwd_kernelINS_13Kernel_traitsIf6__halfS2_S2_fjLj7168ELj1ELj1ELj4ELj16ENS_18Kernel_traits_baseILj7168EfS2_S2_S2_fjLj128EEEEELb0ELb0ELb0ELb1EEEvNS_9FwdParamsE
        .type           _ZN10layer_norm13ln_fwd_kernelINS_13Kernel_traitsIf6__halfS2_S2_fjLj7168ELj1ELj1ELj4ELj16ENS_18Kernel_traits_baseILj7168EfS2_S2_S2_fjLj128EEEEELb0ELb0ELb0ELb1EEEvNS_9FwdParamsE,@function
        .size           _ZN10layer_norm13ln_fwd_kernelINS_13Kernel_traitsIf6__halfS2_S2_fjLj7168ELj1ELj1ELj4ELj16ENS_18Kernel_traits_baseILj7168EfS2_S2_S2_fjLj128EEEEELb0ELb0ELb0ELb1EEEvNS_9FwdParamsE,(.L_x_42372 - _ZN10layer_norm13ln_fwd_kernelINS_13Kernel_traitsIf6__halfS2_S2_fjLj7168ELj1ELj1ELj4ELj16ENS_18Kernel_traits_baseILj7168EfS2_S2_S2_fjLj128EEEEELb0ELb0ELb0ELb1EEEvNS_9FwdParamsE)
        .other          _ZN10layer_norm13ln_fwd_kernelINS_13Kernel_traitsIf6__halfS2_S2_fjLj7168ELj1ELj1ELj4ELj16ENS_18Kernel_traits_baseILj7168EfS2_S2_S2_fjLj128EEEEELb0ELb0ELb0ELb1EEEvNS_9FwdParamsE,@"STO_CUDA_ENTRY STV_DEFAULT"
_ZN10layer_norm13ln_fwd_kernelINS_13Kernel_traitsIf6__halfS2_S2_fjLj7168ELj1ELj1ELj4ELj16ENS_18Kernel_traits_baseILj7168EfS2_S2_S2_fjLj128EEEEELb0ELb0ELb0ELb1EEEvNS_9FwdParamsE:
.text._ZN10layer_norm13ln_fwd_kernelINS_13Kernel_traitsIf6__halfS2_S2_fjLj7168ELj1ELj1ELj4ELj16ENS_18Kernel_traits_baseILj7168EfS2_S2_S2_fjLj128EEEEELb0ELb0ELb0ELb1EEEvNS_9FwdParamsE:
        /* <DEDUP_REMOVED lines=46> */
.L_x_23286:
        /* <DEDUP_REMOVED lines=44> */
.L_x_23287:
        /* <DEDUP_REMOVED lines=11> */
.L_x_23313:
        /* <DEDUP_REMOVED lines=13> */
[----:B------:R-:W-:Y:S02]  /*0720*/  HFMA2 R0, -RZ, RZ, 1.875, 0 ;  /* 0x3f800000ff007431 */ /* 0x000fe400000001ff */
[----:B---3--:R-:W-:-:S06]  /*0730*/  @P1 HADD2.F32 R0, -RZ, R120.H0_H0 ;  /* 0x20000078ff001230 */ /* 0x008fcc0000004100 */
[----:B0-----:R-:W-:Y:S05]  /*0740*/  BRA.U !UP0, `(.L_x_23288) ;  /* 0x0000000108807547 */ /* 0x001fea000b800000 */
[----:B------:R-:W0:Y:S02]  /*0750*/  LDC.64 R116, c[0x0][0x3a0] ;  /* 0x0000e800ff747b82 */ /* 0x000e240000000a00 */
[----:B0-----:R-:W-:-:S06]  /*0760*/  IMAD.WIDE.U32 R116, R127, 0x10, R116 ;  /* 0x000000107f747825 */ /* 0x001fcc00078e0074 */
[----:B------:R-:W2:Y:S01]  /*0770*/  LDG.E.128 R116, desc[UR6][R116.64] ;  /* 0x0000000674747981 */ /* 0x000ea2000c1e1d00 */
        /* <DEDUP_REMOVED lines=9> */
[--C-:B------:R-:W-:Y:S02]  /*0810*/  HADD2.F32 R120, -RZ, R116.reuse.H0_H0 ;  /* 0x20000074ff787230 */ /* 0x100fe40000004100 */
[----:B------:R-:W-:Y:S02]  /*0820*/  HADD2.F32 R134, -RZ, R116.H1_H1 ;  /* 0x30000074ff867230 */ /* 0x000fe40000004100 */
[----:B------:R-:W-:Y:S01]  /*0830*/  FFMA.FTZ R145, R145, R0, R128 ;  /* 0x0000000091917223 */ /* 0x000fe20000010080 */
[----:B------:R-:W-:-:S02]  /*0840*/  HADD2.F32 R122, -RZ, R118.H0_H0 ;  /* 0x20000076ff7a7230 */ /* 0x000fc40000004100 */
        /* <DEDUP_REMOVED lines=16> */
.L_x_23288:
        /* <DEDUP_REMOVED lines=23> */
[----:B------:R-:W-:Y:S01]  /*0ac0*/  F2FP.F16.F32.PACK_AB R119, R128, R145 ;  /* 0x000000918077723e */ /* 0x000fe200000000ff */
[----:B------:R-:W-:Y:S06]  /*0ad0*/  BRA `(.L_x_23289) ;  /* 0x0000000000407947 */ /* 0x000fec0003800000 */
.L_x_23290:
        /* <DEDUP_REMOVED lines=16> */
.L_x_23289:
        /* <DEDUP_REMOVED lines=39> */
.L_x_23291:
[----:B----4-:R-:W-:-:S04]  /*0e50*/  UISETP.NE.U32.AND UP1, UPT, UR12, URZ, UPT ;  /* 0x000000ff0c00728c */ /* 0x010fc8000bf25070 */
[----:B------:R-:W-:-:S09]  /*0e60*/  UISETP.NE.AND.EX UP1, UPT, UR13, URZ, UPT, UP1 ;  /* 0x000000ff0d00728c */ /* 0x000fd2000bf25310 */
[----:B------:R-:W-:Y:S05]  /*0e70*/  BRA.U UP1, `(.L_x_23293) ;  /* 0x0000000101447547 */ /* 0x000fea000b800000 */
        /* <DEDUP_REMOVED lines=11> */
[-C--:B0-----:R-:W-:Y:S01]  /*0f30*/  FMUL.FTZ R140, R121, R0.reuse ;  /* 0x00000000798c7220 */ /* 0x081fe20000410000 */
[----:B------:R-:W-:Y:S02]  /*0f40*/  HADD2.F32 R123, -RZ, R123.H1_H1 ;  /* 0x3000007bff7b7230 */ /* 0x000fe40000004100 */
[-C--:B------:R-:W-:Y:S01]  /*0f50*/  FMUL.FTZ R151, R151, R0.reuse ;  /* 0x0000000097977220 */ /* 0x080fe20000410000 */
[----:B------:R-:W-:-:S02]  /*0f60*/  FMUL.FTZ R138, R131, R0 ;  /* 0x00000000838a7220 */ /* 0x000fc40000410000 */
[----:B------:R-:W-:Y:S01]  /*0f70*/  FMUL.FTZ R136, R123, R0 ;  /* 0x000000007b887220 */ /* 0x000fe20000410000 */
[----:B------:R-:W-:Y:S06]  /*0f80*/  BRA `(.L_x_23292) ;  /* 0x0000000000507947 */ /* 0x000fec0003800000 */
.L_x_23293:
        /* <DEDUP_REMOVED lines=20> */
.L_x_23292:
        /* <DEDUP_REMOVED lines=39> */
.L_x_23294:
        /* <DEDUP_REMOVED lines=20> */
.L_x_23296:
        /* <DEDUP_REMOVED lines=20> */
.L_x_23295:
        /* <DEDUP_REMOVED lines=39> */
.L_x_23297:
        /* <DEDUP_REMOVED lines=20> */
.L_x_23299:
        /* <DEDUP_REMOVED lines=20> */
.L_x_23298:
        /* <DEDUP_REMOVED lines=39> */
.L_x_23300:
        /* <DEDUP_REMOVED lines=20> */
.L_x_23302:
        /* <DEDUP_REMOVED lines=20> */
.L_x_23301:
        /* <DEDUP_REMOVED lines=39> */
.L_x_23303:
[----:B----4-:R-:W-:-:S04]  /*2210*/  UISETP.NE.U32.AND UP1, UPT, UR12, URZ, UPT ;  /* 0x000000ff0c00728c */ /* 0x010fc8000bf25070 */
[----:B------:R-:W-:-:S09]  /*2220*/  UISETP.NE.AND.EX UP1, UPT, UR13, URZ, UPT, UP1 ;  /* 0x000000ff0d00728c */ /* 0x000fd2000bf25310 */
[----:B------:R-:W-:Y:S05]  /*2230*/  BRA.U UP1, `(.L_x_23305) ;  /* 0x0000000101447547 */ /* 0x000fea000b800000 */
[----:B-----5:R-:W-:Y:S02]  /*2240*/  HADD2.F32 R181, -RZ, R121.H0_H0 ;  /* 0x20000079ffb57230 */ /* 0x020fe40000004100 */
[----:B------:R-:W-:Y:S02]  /*2250*/  HADD2.F32 R185, -RZ, R122.H1_H1 ;  /* 0x3000007affb97230 */ /* 0x000fe40000004100 */
[----:B------:R-:W-:Y:S02]  /*2260*/  HADD2.F32 R187, -RZ, R123.H0_H0 ;  /* 0x2000007bffbb7230 */ /* 0x000fe40000004100 */
[-C--:B------:R-:W-:Y:S01]  /*2270*/  FMUL.FTZ R181, R181, R0.reuse ;  /* 0x00000000b5b57220 */ /* 0x080fe20000410000 */
[--C-:B0-----:R-:W-:Y:S02]  /*2280*/  HADD2.F32 R179, -RZ, R120.reuse.H0_H0 ;  /* 0x20000078ffb37230 */ /* 0x101fe40000004100 */
[----:B------:R-:W-:Y:S01]  /*2290*/  FMUL.FTZ R170, R185, R0 ;  /* 0x00000000b9aa7220 */ /* 0x000fe20000410000 */
[----:B------:R-:W-:-:S02]  /*22a0*/  HADD2.F32 R141, -RZ, R120.H1_H1 ;  /* 0x30000078ff8d7230 */ /* 0x000fc40000004100 */
        /* <DEDUP_REMOVED lines=10> */
.L_x_23305:
        /* <DEDUP_REMOVED lines=20> */
.L_x_23304:
        /* <DEDUP_REMOVED lines=39> */
.L_x_23306:
[----:B----4-:R-:W-:-:S04]  /*2700*/  UISETP.NE.U32.AND UP0, UPT, UR12, URZ, UPT ;  /* 0x000000ff0c00728c */ /* 0x010fc8000bf05070 */
[----:B------:R-:W-:-:S09]  /*2710*/  UISETP.NE.AND.EX UP0, UPT, UR13, URZ, UPT, UP0 ;  /* 0x000000ff0d00728c */ /* 0x000fd2000bf05300 */
[----:B------:R-:W-:Y:S05]  /*2720*/  BRA.U UP0, `(.L_x_23308) ;  /* 0x0000000100447547 */ /* 0x000fea000b800000 */
[----:B-----5:R-:W-:Y:S02]  /*2730*/  HADD2.F32 R189, -RZ, R121.H0_H0 ;  /* 0x20000079ffbd7230 */ /* 0x020fe40000004100 */
[--C-:B------:R-:W-:Y:S02]  /*2740*/  HADD2.F32 R195, -RZ, R123.reuse.H0_H0 ;  /* 0x2000007bffc37230 */ /* 0x100fe40000004100 */
[----:B------:R-:W-:Y:S02]  /*2750*/  HADD2.F32 R197, -RZ, R123.H1_H1 ;  /* 0x3000007bffc57230 */ /* 0x000fe40000004100 */
[-C--:B------:R-:W-:Y:S01]  /*2760*/  FMUL.FTZ R189, R189, R0.reuse ;  /* 0x00000000bdbd7220 */ /* 0x080fe20000410000 */
[--C-:B0-----:R-:W-:Y:S02]  /*2770*/  HADD2.F32 R187, -RZ, R120.reuse.H0_H0 ;  /* 0x20000078ffbb7230 */ /* 0x101fe40000004100 */
[----:B------:R-:W-:Y:S01]  /*2780*/  FMUL.FTZ R123, R195, R0 ;  /* 0x00000000c37b7220 */ /* 0x000fe20000410000 */
[----:B------:R-:W-:-:S02]  /*2790*/  HADD2.F32 R3, -RZ, R120.H1_H1 ;  /* 0x30000078ff037230 */ /* 0x000fc40000004100 */
        /* <DEDUP_REMOVED lines=10> */
.L_x_23308:
[----:B-----5:R-:W-:Y:S02]  /*2840*/  HADD2.F32 R189, -RZ, R121.H0_H0 ;  /* 0x20000079ffbd7230 */ /* 0x020fe40000004100 */
[--C-:B0-----:R-:W-:Y:S02]  /*2850*/  HADD2.F32 R119, -RZ, R123.reuse.H0_H0 ;  /* 0x2000007bff777230 */ /* 0x101fe40000004100 */
[----:B------:R-:W-:Y:S02]  /*2860*/  HADD2.F32 R193, -RZ, R123.H1_H1 ;  /* 0x3000007bffc17230 */ /* 0x000fe40000004100 */
[-C--:B------:R-:W-:Y:S01]  /*2870*/  FMUL.FTZ R189, R189, R0.reuse ;  /* 0x00000000bdbd7220 */ /* 0x080fe20000410000 */
[--C-:B------:R-:W-:Y:S02]  /*2880*/  HADD2.F32 R187, -RZ, R120.reuse.H0_H0 ;  /* 0x20000078ffbb7230 */ /* 0x100fe40000004100 */
        /* <DEDUP_REMOVED lines=15> */
.L_x_23307:
        /* <DEDUP_REMOVED lines=202> */
.L_x_23310:
[----:B----4-:R-:W-:Y:S05]  /*3620*/  BSYNC.RECONVERGENT B0 ;  /* 0x0000000000007941 */ /* 0x010fea0003800200 */
.L_x_23309:
        /* <DEDUP_REMOVED lines=15> */
.L_x_23312:
[----:B------:R-:W-:Y:S05]  /*3720*/  BSYNC.RECONVERGENT B0 ;  /* 0x0000000000007941 */ /* 0x000fea0003800200 */
.L_x_23311:
        /* <DEDUP_REMOVED lines=131> */
[----:B------:R-:W-:Y:S01]  /*3f60*/  F2FP.F16.F32.PACK_AB R123, R136, R123 ;  /* 0x0000007b887b723e */ /* 0x000fe200000000ff */
        /* <DEDUP_REMOVED lines=18> */
[----:B------:R-:W-:Y:S01]  /*4090*/  F2FP.F16.F32.PACK_AB R122, R185, R122 ;  /* 0x0000007ab97a723e */ /* 0x000fe200000000ff */
        /* <DEDUP_REMOVED lines=31> */
[----:B------:R-:W-:Y:S01]  /*4290*/  F2FP.F16.F32.PACK_AB R121, R132, R121 ;  /* 0x000000798479723e */ /* 0x000fe200000000ff */
[----:B0-----:R-:W-:Y:S01]  /*42a0*/  IMAD.WIDE.U32 R184, R127, 0x10, R142 ;  /* 0x000000107fb87825 */ /* 0x001fe200078e008e */
[----:B------:R-:W-:-:S03]  /*42b0*/  F2FP.F16.F32.PACK_AB R120, R139, R120 ;  /* 0x000000788b78723e */ /* 0x000fc600000000ff */
[----:B------:R-:W-:Y:S01]  /*42c0*/  FFMA.FTZ R156, R156, R83, R27 ;  /* 0x000000539c9c7223 */ /* 0x000fe2000001001b */
[----:B------:R-:W-:Y:S01]  /*42d0*/  F2FP.F16.F32.PACK_AB R139, R202, R195 ;  /* 0x000000c3ca8b723e */ /* 0x000fe200000000ff */
[----:B------:R-:W-:Y:S01]  /*42e0*/  IMAD.WIDE.U32 R186, R125, 0x10, R142 ;  /* 0x000000107dba7825 */ /* 0x000fe200078e008e */
[----:B------:R-:W-:Y:S01]  /*42f0*/  F2FP.F16.F32.PACK_AB R138, R198, R193 ;  /* 0x000000c1c68a723e */ /* 0x000fe200000000ff */
[----:B------:R-:W-:Y:S01]  /*4300*/  STG.E.128 desc[UR6][R184.64], R120 ;  /* 0x00000078b8007986 */ /* 0x000fe2000c101d06 */
[----:B------:R-:W-:Y:S01]  /*4310*/  F2FP.F16.F32.PACK_AB R137, R2, R191 ;  /* 0x000000bf0289723e */ /* 0x000fe200000000ff */
[----:B------:R-:W-:Y:S01]  /*4320*/  FFMA.FTZ R157, R157, R70, R14 ;  /* 0x000000469d9d7223 */ /* 0x000fe2000001000e */
[----:B------:R-:W-:Y:S01]  /*4330*/  F2FP.F16.F32.PACK_AB R136, R3, R136 ;  /* 0x000000880388723e */ /* 0x000fe200000000ff */
        /* <DEDUP_REMOVED lines=28> */
[----:B------:R-:W-:Y:S01]  /*4500*/  F2FP.F16.F32.PACK_AB R138, R137, R138 ;  /* 0x0000008a898a723e */ /* 0x000fe200000000ff */
[----:B------:R-:W-:Y:S01]  /*4510*/  FFMA.FTZ R137, R163, R82, R26 ;  /* 0x00000052a3897223 */ /* 0x000fe2000001001a */
[----:B------:R-:W-:Y:S01]  /*4520*/  F2FP.F16.F32.PACK_AB R163, R152, R157 ;  /* 0x0000009d98a3723e */ /* 0x000fe200000000ff */
[----:B------:R-:W-:Y:S01]  /*4530*/  FFMA.FTZ R145, R145, R72, R16 ;  /* 0x0000004891917223 */ /* 0x000fe20000010010 */
[----:B------:R-:W-:Y:S01]  /*4540*/  F2FP.F16.F32.PACK_AB R130, R125, R130 ;  /* 0x000000827d82723e */ /* 0x000fe200000000ff */
[----:B------:R-:W-:Y:S01]  /*4550*/  FFMA.FTZ R125, R154, R81, R25 ;  /* 0x000000519a7d7223 */ /* 0x000fe20000010019 */
[----:B------:R-:W-:Y:S01]  /*4560*/  F2FP.F16.F32.PACK_AB R137, R156, R137 ;  /* 0x000000899c89723e */ /* 0x000fe200000000ff */
[----:B------:R-:W-:Y:S01]  /*4570*/  FFMA.FTZ R0, R0, R73, R17 ;  /* 0x0000004900007223 */ /* 0x000fe20000010011 */
[----:B------:R-:W0:Y:S01]  /*4580*/  LDC.64 R156, c[0x0][0x380] ;  /* 0x0000e000ff9c7b82 */ /* 0x000e220000000a00 */
        /* <DEDUP_REMOVED lines=11> */
[----:B------:R-:W-:Y:S01]  /*4640*/  IMAD.WIDE.U32 R132, R133, 0x10, R142 ;  /* 0x0000001085847825 */ /* 0x000fe200078e008e */
[----:B------:R-:W-:-:S02]  /*4650*/  F2FP.F16.F32.PACK_AB R122, R166, R179 ;  /* 0x000000b3a67a723e */ /* 0x000fc400000000ff */
[----:B------:R-:W-:Y:S01]  /*4660*/  F2FP.F16.F32.PACK_AB R121, R162, R175 ;  /* 0x000000afa279723e */ /* 0x000fe200000000ff */
[--C-:B------:R-:W-:Y:S01]  /*4670*/  IMAD.WIDE.U32 R134, R135, 0x10, R142.reuse ;  /* 0x0000001087867825 */ /* 0x100fe200078e008e */
[----:B------:R-:W-:Y:S02]  /*4680*/  F2FP.F16.F32.PACK_AB R120, R168, R173 ;  /* 0x000000ada878723e */ /* 0x000fe400000000ff */
        /* <DEDUP_REMOVED lines=8> */
[----:B------:R-:W-:Y:S01]  /*4710*/  F2FP.F16.F32.PACK_AB R161, R148, R159 ;  /* 0x0000009f94a1723e */ /* 0x000fe200000000ff */
[----:B------:R1:W-:Y:S01]  /*4720*/  STG.E.128 desc[UR6][R132.64], R136 ;  /* 0x0000008884007986 */ /* 0x0003e2000c101d06 */
[----:B------:R-:W-:Y:S02]  /*4730*/  F2FP.F16.F32.PACK_AB R160, R0, R145 ;  /* 0x0000009100a0723e */ /* 0x000fe400000000ff */
[----:B------:R-:W-:Y:S02]  /*4740*/  F2FP.F16.F32.PACK_AB R155, R158, R153 ;  /* 0x000000999e9b723e */ /* 0x000fe400000000ff */
[----:B------:R-:W-:Y:S01]  /*4750*/  F2FP.F16.F32.PACK_AB R154, R146, R151 ;  /* 0x00000097929a723e */ /* 0x000fe200000000ff */
[----:B------:R1:W-:Y:S01]  /*4760*/  STG.E.128 desc[UR6][R134.64], R160 ;  /* 0x000000a086007986 */ /* 0x0003e2000c101d06 */
[----:B------:R-:W-:Y:S02]  /*4770*/  F2FP.F16.F32.PACK_AB R153, R144, R149 ;  /* 0x000000959099723e */ /* 0x000fe400000000ff */
[----:B------:R-:W-:-:S02]  /*4780*/  F2FP.F16.F32.PACK_AB R152, R140, R147 ;  /* 0x000000938c98723e */ /* 0x000fc400000000ff */
[----:B0-----:R-:W-:-:S03]  /*4790*/  IADD3 R124, PT, PT, R124, R156, RZ ;  /* 0x0000009c7c7c7210 */ /* 0x001fc60007ffe0ff */
[----:B------:R1:W-:Y:S01]  /*47a0*/  STG.E.128 desc[UR6][R142.64], R152 ;  /* 0x000000988e007986 */ /* 0x0003e2000c101d06 */
[----:B------:R-:W-:-:S13]  /*47b0*/  ISETP.GE.AND P2, PT, R124, R157, PT ;  /* 0x0000009d7c00720c */ /* 0x000fda0003f46270 */
[----:B------:R-:W-:Y:S05]  /*47c0*/  @!P2 BRA `(.L_x_23313) ;  /* 0xffffffbc00a0a947 */ /* 0x000fea000383ffff */
[----:B------:R-:W-:Y:S05]  /*47d0*/  EXIT ;  /* 0x000000000000794d */ /* 0x000fea0003800000 */
.L_x_23314:
        /* <DEDUP_REMOVED lines=10> */
.L_x_42372:


//--------------------- .text._ZN10layer_norm13ln_fwd_kernelINS_13Kernel_traitsIf6__halfS2_S2_fjLj7168ELj1ELj1ELj4ELj16ENS_18Kernel_traits_baseILj7168EfS2_S2_S2_fjLj128EEEEELb0ELb0ELb1ELb0EEEvNS_9FwdParamsE --------------------------
	.section	.text._ZN10layer_norm13ln_fwd_kernelINS_13Kernel_traitsIf6__halfS2_S2_fjLj7168ELj1ELj1ELj4ELj16ENS_18Kernel_traits_baseILj7168EfS2_S2_S2_fjLj128EEEEELb0ELb0ELb1ELb0EEEvNS_9FwdParamsE,"ax",@progbits
	.align	128
        .global         _ZN10layer_norm13ln_fwd_kernelINS_13Kernel_traitsIf6__halfS2_S2_fjLj7168ELj1ELj1ELj4ELj16ENS_18Kernel_traits_baseILj7168EfS2_S2_S2_fjLj128EEEEELb0ELb0ELb1ELb0EEEvNS_9FwdParamsE
        .type           _ZN10layer_norm13ln_fwd_kernelINS_13Kernel_traitsIf6__halfS2_S2_fjLj7168ELj1ELj1ELj4ELj16ENS_18Kernel_traits_baseILj7168EfS2_S2_S2_fjLj128EEEEELb0ELb0ELb1ELb0EEEvNS_9FwdParamsE,@function
        .size           _ZN10layer_norm13ln_fwd_kernelINS_13Kernel_traitsIf6__halfS2_S2_fjLj7168ELj1ELj1ELj4ELj16ENS_18Kernel_traits_baseILj7168EfS2_S2_S2_fjLj128EEEEELb0ELb0ELb1ELb0EEEvNS_9FwdParamsE,(.L_x_42373 - _ZN10layer_norm13ln_fwd_kernelINS_13Kernel_traitsIf6__halfS2_S2_fjLj7168ELj1ELj1ELj4ELj16ENS_18Kernel_traits_baseILj7168EfS2_S2_S2_fjLj128EEEEELb0ELb0ELb1ELb0EEEvNS_9FwdParamsE)
        .other          _ZN10layer_norm13ln_fwd_kernelINS_13Kernel_traitsIf6__halfS2_S2_fjLj7168ELj1ELj1ELj4ELj16ENS_18Kernel_traits_baseILj7168EfS2_S2_S2_fjLj128EEEEELb0ELb0ELb1ELb0EEEvNS_9FwdParamsE,@"STO_CUDA_ENTRY STV_DEFAULT"
_ZN10layer_norm13ln_fwd_kernelINS_13Kernel_traitsIf6__halfS2_S2_fjLj7168ELj1ELj1ELj4ELj16ENS_18Kernel_traits_baseILj7168EfS2_S2_S2_fjLj128EEEEELb0ELb0ELb1ELb0EEEvNS_9FwdParamsE:
.text._ZN10layer_norm13ln_fwd_kernelINS_13Kernel_traitsIf6__halfS2_S2_fjLj7168ELj1ELj1ELj4ELj16ENS_18Kernel_traits_baseILj7168EfS2_S2_S2_fjLj128EEEEELb0ELb0ELb1ELb0EEEvNS_9FwdParamsE:
        /* <DEDUP_REMOVED lines=89> */
.L_x_23316:
        /* <DEDUP_REMOVED lines=69> */
.L_x_23317:
[----:B------:R-:W-:Y:S05]  /*09e0*/  BSYNC.RECONVERGENT B0 ;  /* 0x0000000000007941 */ /* 0x000fea0003800200 */
.L_x_23315:
        /* <DEDUP_REMOVED lines=20> */
.L_x_23371:
        /* <DEDUP_REMOVED lines=9> */
[----:B------:R-:W-:Y:S01]  /*0bc0*/  HFMA2 R16, -RZ, RZ, 0, 0 ;  /* 0x00000000ff107431 */ /* 0x000fe200000001ff */
        /* <DEDUP_REMOVED lines=18> */
.L_x_23320:
[----:B------:R-:W-:Y:S05]  /*0cf0*/  BRA.U !UP0, `(.L_x_23321) ;  /* 0x0000000108c47547 */ /* 0x000fea000b800000 */
[----:B------:R-:W0:Y:S02]  /*0d00*/  LDC.64 R176, c[0x0][0x3a0] ;  /* 0x0000e800ffb07b82 */ /* 0x000e240000000a00 */
        /* <DEDUP_REMOVED lines=15> */
[--C-:B------:R-:W-:Y:S02]  /*0e00*/  HADD2.F32 R183, -RZ, R177.reuse.H0_H0 ;  /* 0x200000b1ffb77230 */ /* 0x100fe40000004100 */
[----:B------:R-:W-:Y:S02]  /*0e10*/  HADD2.F32 R181, -RZ, R177.H1_H1 ;  /* 0x300000b1ffb57230 */ /* 0x000fe40000004100 */
[----:B0-----:R-:W-:Y:S01]  /*0e20*/  @P1 FFMA.FTZ R185, R14, R22, R185 ;  /* 0x000000160eb91223 */ /* 0x001fe200000100b9 */
[----:B------:R-:W-:Y:S02]  /*0e30*/  HADD2.F32 R219, -RZ, R176.H0_H0 ;  /* 0x200000b0ffdb7230 */ /* 0x000fe40000004100 */
[----:B-1----:R-:W-:Y:S01]  /*0e40*/  @P1 FFMA.FTZ R183, R18, R24, R183 ;  /* 0x0000001812b71223 */ /* 0x002fe200000100b7 */
[--C-:B------:R-:W-:Y:S02]  /*0e50*/  HADD2.F32 R225, -RZ, R178.reuse.H0_H0 ;  /* 0x200000b2ffe17230 */ /* 0x100fe40000004100 */
[----:B----4-:R-:W-:Y:S01]  /*0e60*/  @P1 FFMA.FTZ R181, R20, R28, R181 ;  /* 0x0000001c14b51223 */ /* 0x010fe200000100b5 */
[----:B------:R-:W-:-:S02]  /*0e70*/  HADD2.F32 R223, -RZ, R178.H1_H1 ;  /* 0x300000b2ffdf7230 */ /* 0x000fc40000004100 */
[--C-:B------:R-:W-:Y:S01]  /*0e80*/  HADD2.F32 R221, -RZ, R179.reuse.H0_H0 ;  /* 0x200000b3ffdd7230 */ /* 0x100fe20000004100 */
[----:B------:R-:W-:Y:S01]  /*0e90*/  F2FP.F16.F32.PACK_AB R177, RZ, R183 ;  /* 0x000000b7ffb1723e */ /* 0x000fe200000000ff */
        /* <DEDUP_REMOVED lines=23> */
.L_x_23321:
[----:B------:R-:W0:Y:S01]  /*1010*/  @P5 LDC R177, c[0x0][0x40c] ;  /* 0x00010300ffb15b82 */ /* 0x000e220000000800 */
[--C-:B-----5:R-:W-:Y:S01]  /*1020*/  @P5 HADD2.F32 R14, -RZ, R60.reuse.H0_H0 ;  /* 0x2000003cff0e5230 */ /* 0x120fe20000004100 */
[----:B------:R-:W-:Y:S01]  /*1030*/  MOV R219, RZ ;  /* 0x000000ff00db7202 */ /* 0x000fe20000000f00 */
[----:B------:R-:W-:Y:S02]  /*1040*/  @P5 HADD2.F32 R18, -RZ, R60.H1_H1 ;  /* 0x3000003cff125230 */ /* 0x000fe40000004100 */
[----:B------:R-:W-:Y:S02]  /*1050*/  HFMA2 R185, -RZ, RZ, 0, 0 ;  /* 0x00000000ffb97431 */ /* 0x000fe400000001ff */
[----:B------:R-:W-:Y:S01]  /*1060*/  @P5 HADD2.F32 R20, -RZ, R61.H0_H0 ;  /* 0x2000003dff145230 */ /* 0x000fe20000004100 */
[----:B------:R-:W-:Y:S01]  /*1070*/  MOV R183, RZ ;  /* 0x000000ff00b77202 */ /* 0x000fe20000000f00 */
[--C-:B------:R-:W-:Y:S01]  /*1080*/  @P5 HADD2.F32 R22, -RZ, R63.reuse.H0_H0 ;  /* 0x2000003fff165230 */ /* 0x100fe20000004100 */
[----:B------:R-:W1:Y:S01]  /*1090*/  @P5 LDC R179, c[0x0][0x40c] ;  /* 0x00010300ffb35b82 */ /* 0x000e620000000800 */
[----:B------:R-:W-:Y:S01]  /*10a0*/  @P5 HADD2.F32 R24, -RZ, R63.H1_H1 ;  /* 0x3000003fff185230 */ /* 0x000fe20000004100 */
[----:B------:R-:W-:Y:S01]  /*10b0*/  MOV R225, RZ ;  /* 0x000000ff00e17202 */ /* 0x000fe20000000f00 */
[----:B------:R-:W-:Y:S01]  /*10c0*/  HFMA2 R223, -RZ, RZ, 0, 0 ;  /* 0x00000000ffdf7431 */ /* 0x000fe200000001ff */
[----:B------:R-:W-:Y:S01]  /*10d0*/  MOV R221, RZ ;  /* 0x000000ff00dd7202 */ /* 0x000fe20000000f00 */
[----:B------:R-:W-:-:S03]  /*10e0*/  HFMA2 R217, -RZ, RZ, 0, 0 ;  /* 0x00000000ffd97431 */ /* 0x000fc600000001ff */
[----:B------:R-:W2:Y:S08]  /*10f0*/  @P5 LDC R181, c[0x0][0x40c] ;  /* 0x00010300ffb55b82 */ /* 0x000eb00000000800 */
[----:B------:R-:W4:Y:S01]  /*1100*/  @P5 LDC R239, c[0x0][0x40c] ;  /* 0x00010300ffef5b82 */ /* 0x000f220000000800 */
[----:B0-----:R-:W-:Y:S01]  /*1110*/  @P5 FMUL.FTZ R219, R14, R177 ;  /* 0x000000b10edb5220 */ /* 0x001fe20000410000 */
[----:B------:R-:W-:-:S04]  /*1120*/  @P5 HADD2.F32 R14, -RZ, R61.H1_H1 ;  /* 0x3000003dff0e5230 */ /* 0x000fc80000004100 */
[----:B------:R-:W-:Y:S02]  /*1130*/  F2FP.F16.F32.PACK_AB R176, RZ, R219 ;  /* 0x000000dbffb0723e */ /* 0x000fe400000000ff */
[----:B------:R-:W0:Y:S01]  /*1140*/  @P5 LDC R241, c[0x0][0x40c] ;  /* 0x00010300fff15b82 */ /* 0x000e220000000800 */
[----:B-1----:R-:W-:Y:S01]  /*1150*/  @P5 FMUL.FTZ R185, R18, R179 ;  /* 0x000000b312b95220 */ /* 0x002fe20000410000 */
[----:B------:R-:W-:-:S06]  /*1160*/  @P5 HADD2.F32 R18, -RZ, R62.H0_H0 ;  /* 0x2000003eff125230 */ /* 0x000fcc0000004100 */
[----:B------:R-:W1:Y:S01]  /*1170*/  @P5 LDC R243, c[0x0][0x40c] ;  /* 0x00010300fff35b82 */ /* 0x000e620000000800 */
[----:B--2---:R-:W-:Y:S01]  /*1180*/  @P5 FMUL.FTZ R183, R20, R181 ;  /* 0x000000b514b75220 */ /* 0x004fe20000410000 */
[----:B------:R-:W-:Y:S02]  /*1190*/  @P5 HADD2.F32 R20, -RZ, R62.H1_H1 ;  /* 0x3000003eff145230 */ /* 0x000fe40000004100 */
[----:B------:R-:W-:Y:S02]  /*11a0*/  HFMA2 R181, -RZ, RZ, 0, 0 ;  /* 0x00000000ffb57431 */ /* 0x000fe400000001ff */
[----:B------:R-:W-:Y:S02]  /*11b0*/  F2FP.F16.F32.PACK_AB R177, RZ, R183 ;  /* 0x000000b7ffb1723e */ /* 0x000fe400000000ff */
[----:B------:R-:W2:Y:S01]  /*11c0*/  @P5 LDC R245, c[0x0][0x40c] ;  /* 0x00010300fff55b82 */ /* 0x000ea20000000800 */
[----:B----4-:R-:W-:Y:S01]  /*11d0*/  @P5 FMUL.FTZ R181, R14, R239 ;  /* 0x000000ef0eb55220 */ /* 0x010fe20000410000 */
[----:B------:R-:W-:-:S04]  /*11e0*/  F2FP.F16.F32.PACK_AB R14, RZ, R185 ;  /* 0x000000b9ff0e723e */ /* 0x000fc800000000ff */
[----:B------:R-:W-:Y:S02]  /*11f0*/  PRMT R176, R176, 0x5410, R14 ;  /* 0x00005410b0b07816 */ /* 0x000fe4000000000e */
[----:B------:R-:W4:Y:S01]  /*1200*/  @P5 LDC R247, c[0x0][0x40c] ;  /* 0x00010300fff75b82 */ /* 0x000f220000000800 */
[----:B0-----:R-:W-:Y:S01]  /*1210*/  @P5 FMUL.FTZ R225, R18, R241 ;  /* 0x000000f112e15220 */ /* 0x001fe20000410000 */
[----:B------:R-:W-:-:S04]  /*1220*/  F2FP.F16.F32.PACK_AB R18, RZ, R181 ;  /* 0x000000b5ff12723e */ /* 0x000fc800000000ff */
[----:B------:R-:W-:Y:S01]  /*1230*/  F2FP.F16.F32.PACK_AB R178, RZ, R225 ;  /* 0x000000e1ffb2723e */ /* 0x000fe200000000ff */
[----:B-1----:R-:W-:Y:S01]  /*1240*/  @P5 FMUL.FTZ R223, R20, R243 ;  /* 0x000000f314df5220 */ /* 0x002fe20000410000 */
[----:B------:R-:W-:-:S04]  /*1250*/  PRMT R177, R177, 0x5410, R18 ;  /* 0x00005410b1b17816 */ /* 0x000fc80000000012 */
[----:B------:R-:W-:Y:S01]  /*1260*/  F2FP.F16.F32.PACK_AB R20, RZ, R223 ;  /* 0x000000dfff14723e */ /* 0x000fe200000000ff */
[----:B--2---:R-:W-:-:S03]  /*1270*/  @P5 FMUL.FTZ R221, R22, R245 ;  /* 0x000000f516dd5220 */ /* 0x004fc60000410000 */
[----:B------:R-:W-:Y:S02]  /*1280*/  PRMT R178, R178, 0x5410, R20 ;  /* 0x00005410b2b27816 */ /* 0x000fe40000000014 */
[----:B------:R-:W-:Y:S01]  /*1290*/  F2FP.F16.F32.PACK_AB R179, RZ, R221 ;  /* 0x000000ddffb3723e */ /* 0x000fe200000000ff */
[----:B----4-:R-:W-:-:S05]  /*12a0*/  @P5 FMUL.FTZ R217, R24, R247 ;  /* 0x000000f718d95220 */ /* 0x010fca0000410000 */
[----:B------:R-:W-:-:S04]  /*12b0*/  F2FP.F16.F32.PACK_AB R22, RZ, R217 ;  /* 0x000000d9ff16723e */ /* 0x000fc800000000ff */
[----:B------:R-:W-:-:S07]  /*12c0*/  PRMT R179, R179, 0x5410, R22 ;  /* 0x00005410b3b37816 */ /* 0x000fce0000000016 */
.L_x_23322:
[----:B------:R-:W0:Y:S01]  /*12d0*/  LDC.64 R238, c[0x0][0x3a8] ;  /* 0x0000ea00ffee7b82 */ /* 0x000e220000000a00 */
[----:B------:R-:W-:Y:S01]  /*12e0*/  IADD3 R16, PT, PT, R16, 0x80, RZ ;  /* 0x0000008010107810 */ /* 0x000fe20007ffe0ff */
[C---:B0-----:R-:W-:Y:S01]  /*12f0*/  IMAD.WIDE.U32 R238, R10.reuse, 0x10, R238 ;  /* 0x000000100aee7825 */ /* 0x041fe200078e00ee */
[----:B------:R-:W-:-:S04]  /*1300*/  IADD3 R10, PT, PT, R10, 0x80, RZ ;  /* 0x000000800a0a7810 */ /* 0x000fc80007ffe0ff */
[----:B------:R0:W-:Y:S03]  /*1310*/  STG.E.128 desc[UR6][R238.64], R176 ;  /* 0x000000b0ee007986 */ /* 0x0001e6000c101d06 */
.L_x_23319:
[----:B------:R-:W-:Y:S05]  /*1320*/  BSYNC.RECONVERGENT B0 ;  /* 0x0000000000007941 */ /* 0x000fea0003800200 */
.L_x_23318:
        /* <DEDUP_REMOVED lines=10> */
.L_x_23325:
[----:B------:R-:W-:Y:S05]  /*13d0*/  BRA.U !UP0, `(.L_x_23326) ;  /* 0x0000000108c47547 */ /* 0x000fea000b800000 */
[----:B-1----:R-:W1:Y:S02]  /*13e0*/  LDC.64 R34, c[0x0][0x3a0] ;  /* 0x0000e800ff227b82 */ /* 0x002e640000000a00 */
[----:B-1----:R-:W-:-:S05]  /*13f0*/  IMAD.WIDE.U32 R34, R10, 0x10, R34 ;  /* 0x000000100a227825 */ /* 0x002fca00078e0022 */
[----:B0-----:R0:W2:Y:S01]  /*1400*/  LDG.E.128 R176, desc[UR6][R34.64] ;  /* 0x0000000622b07981 */ /* 0x0010a2000c1e1d00 */
[----:B------:R-:W-:-:S13]  /*1410*/  ISETP.GT.AND P1, PT, R12, RZ, PT ;  /* 0x000000ff0c00720c */ /* 0x000fda0003f24270 */
[----:B------:R-:W1:Y:S01]  /*1420*/  @P1 LDC R22, c[0x0][0x40c] ;  /* 0x00010300ff161b82 */ /* 0x000e620000000800 */
[----:B-----5:R-:W-:Y:S02]  /*1430*/  @P1 HADD2.F32 R18, -RZ, R60.H1_H1 ;  /* 0x3000003cff121230 */ /* 0x020fe40000004100 */
[--C-:B------:R-:W-:Y:S02]  /*1440*/  @P1 HADD2.F32 R24, -RZ, R61.reuse.H0_H0 ;  /* 0x2000003dff181230 */ /* 0x100fe40000004100 */
[----:B------:R-:W-:-:S03]  /*1450*/  @P1 HADD2.F32 R28, -RZ, R61.H1_H1 ;  /* 0x3000003dff1c1230 */ /* 0x000fc60000004100 */
[----:B------:R-:W4:Y:S08]  /*1460*/  @P1 LDC R26, c[0x0][0x40c] ;  /* 0x00010300ff1a1b82 */ /* 0x000f300000000800 */
[----:B------:R-:W3:Y:S08]  /*1470*/  @P1 LDC R30, c[0x0][0x40c] ;  /* 0x00010300ff1e1b82 */ /* 0x000ef00000000800 */
[----:B------:R-:W3:Y:S08]  /*1480*/  @P1 LDC R32, c[0x0][0x40c] ;  /* 0x00010300ff201b82 */ /* 0x000ef00000000800 */
[----:B------:R-:W3:Y:S08]  /*1490*/  @P1 LDC R36, c[0x0][0x40c] ;  /* 0x00010300ff241b82 */ /* 0x000ef00000000800 */
[----:B------:R-:W3:Y:S08]  /*14a0*/  @P1 LDC R38, c[0x0][0x40c] ;  /* 0x00010300ff261b82 */ /* 0x000ef00000000800 */
[----:B------:R-:W3:Y:S08]  /*14b0*/  @P1 LDC R20, c[0x0][0x40c] ;  /* 0x00010300ff141b82 */ /* 0x000ef00000000800 */
[----:B0-----:R-:W0:Y:S01]  /*14c0*/  @P1 LDC R34, c[0x0][0x40c] ;  /* 0x00010300ff221b82 */ /* 0x001e220000000800 */
[----:B--2---:R-:W-:-:S02]  /*14d0*/  HADD2.F32 R39, -RZ, R176.H1_H1 ;  /* 0x300000b0ff277230 */ /* 0x004fc40000004100 */
[--C-:B------:R-:W-:Y:S02]  /*14e0*/  HADD2.F32 R37, -RZ, R177.reuse.H0_H0 ;  /* 0x200000b1ff257230 */ /* 0x100fe40000004100 */
[----:B------:R-:W-:Y:S02]  /*14f0*/  HADD2.F32 R35, -RZ, R177.H1_H1 ;  /* 0x300000b1ff237230 */ /* 0x000fe40000004100 */
[----:B-1----:R-:W-:Y:S01]  /*1500*/  @P1 FFMA.FTZ R39, R18, R22, R39 ;  /* 0x0000001612271223 */ /* 0x002fe20000010027 */
[----:B------:R-:W-:Y:S02]  /*1510*/  HADD2.F32 R209, -RZ, R176.H0_H0 ;  /* 0x200000b0ffd17230 */ /* 0x000fe40000004100 */
[----:B----4-:R-:W-:Y:S01]  /*1520*/  @P1 FFMA.FTZ R37, R24, R26, R37 ;  /* 0x0000001a18251223 */ /* 0x010fe20000010025 */
[--C-:B------:R-:W-:Y:S02]  /*1530*/  HADD2.F32 R215, -RZ, R178.reuse.H0_H0 ;  /* 0x200000b2ffd77230 */ /* 0x100fe40000004100 */
[----:B---3--:R-:W-:Y:S01]  /*1540*/  @P1 FFMA.FTZ R35, R28, R30, R35 ;  /* 0x0000001e1c231223 */ /* 0x008fe20000010023 */
[----:B------:R-:W-:-:S02]  /*1550*/  HADD2.F32 R213, -RZ, R178.H1_H1 ;  /* 0x300000b2ffd57230 */ /* 0x000fc40000004100 */
[--C-:B------:R-:W-:Y:S01]  /*1560*/  HADD2.F32 R211, -RZ, R179.reuse.H0_H0 ;  /* 0x200000b3ffd37230 */ /* 0x100fe20000004100 */
[----:B------:R-:W-:Y:S01]  /*1570*/  F2FP.F16.F32.PACK_AB R177, RZ, R37 ;  /* 0x00000025ffb1723e */ /* 0x000fe200000000ff */
[----:B------:R-:W-:Y:S02]  /*1580*/  HADD2.F32 R207, -RZ, R179.H1_H1 ;  /* 0x300000b3ffcf7230 */ /* 0x000fe40000004100 */
[--C-:B------:R-:W-:Y:S02]  /*1590*/  @P1 HADD2.F32 R22, -RZ, R62.reuse.H0_H0 ;  /* 0x2000003eff161230 */ /* 0x100fe40000004100 */
[----:B------:R-:W-:Y:S02]  /*15a0*/  @P1 HADD2.F32 R24, -RZ, R62.H1_H1 ;  /* 0x3000003eff181230 */ /* 0x000fe40000004100 */
[----:B------:R-:W-:Y:S02]  /*15b0*/  @P1 HADD2.F32 R26, -RZ, R63.H0_H0 ;  /* 0x2000003fff1a1230 */ /* 0x000fe40000004100 */
[----:B------:R-:W-:Y:S01]  /*15c0*/  @P1 FFMA.FTZ R215, R22, R32, R215 ;  /* 0x0000002016d71223 */ /* 0x000fe200000100d7 */
[----:B------:R-:W-:-:S02]  /*15d0*/  @P1 HADD2.F32 R18, -RZ, R60.H0_H0 ;  /* 0x2000003cff121230 */ /* 0x000fc40000004100 */
[----:B------:R-:W-:Y:S01]  /*15e0*/  @P1 FFMA.FTZ R213, R24, R36, R213 ;  /* 0x0000002418d51223 */ /* 0x000fe200000100d5 */
[----:B------:R-:W-:Y:S02]  /*15f0*/  @P1 HADD2.F32 R28, -RZ, R63.H1_H1 ;  /* 0x3000003fff1c1230 */ /* 0x000fe40000004100 */
[----:B------:R-:W-:Y:S01]  /*1600*/  @P1 FFMA.FTZ R211, R26, R38, R211 ;  /* 0x000000261ad31223 */ /* 0x000fe200000100d3 */
[----:B------:R-:W-:Y:S01]  /*1610*/  F2FP.F16.F32.PACK_AB R178, RZ, R215 ;  /* 0x000000d7ffb2723e */ /* 0x000fe200000000ff */
[----:B------:R-:W-:Y:S01]  /*1620*/  @P1 FFMA.FTZ R209, R18, R20, R209 ;  /* 0x0000001412d11223 */ /* 0x000fe200000100d1 */
[----:B------:R-:W-:Y:S01]  /*1630*/  F2FP.F16.F32.PACK_AB R18, RZ, R39 ;  /* 0x00000027ff12723e */ /* 0x000fe200000000ff */
[----:B0-----:R-:W-:Y:S01]  /*1640*/  @P1 FFMA.FTZ R207, R28, R34, R207 ;  /* 0x000000221ccf1223 */ /* 0x001fe200000100cf */
        /* <DEDUP_REMOVED lines=10> */
.L_x_23326:
[----:B-1----:R-:W1:Y:S01]  /*16f0*/  @P5 LDC R35, c[0x0][0x40c] ;  /* 0x00010300ff235b82 */ /* 0x002e620000000800 */
[--C-:B-----5:R-:W-:Y:S01]  /*1700*/  @P5 HADD2.F32 R18, -RZ, R60.reuse.H0_H0 ;  /* 0x2000003cff125230 */ /* 0x120fe20000004100 */
[----:B------:R-:W-:Y:S01]  /*1710*/  MOV R209, RZ ;  /* 0x000000ff00d17202 */ /* 0x000fe20000000f00 */
[----:B------:R-:W-:Y:S02]  /*1720*/  @P5 HADD2.F32 R20, -RZ, R60.H1_H1 ;  /* 0x3000003cff145230 */ /* 0x000fe40000004100 */
[----:B------:R-:W-:Y:S02]  /*1730*/  HFMA2 R39, -RZ, RZ, 0, 0 ;  /* 0x00000000ff277431 */ /* 0x000fe400000001ff */
[----:B------:R-:W-:Y:S01]  /*1740*/  @P5 HADD2.F32 R22, -RZ, R61.H0_H0 ;  /* 0x2000003dff165230 */ /* 0x000fe20000004100 */
[----:B------:R-:W-:Y:S01]  /*1750*/  MOV R37, RZ ;  /* 0x000000ff00257202 */ /* 0x000fe20000000f00 */
[--C-:B------:R-:W-:Y:S01]  /*1760*/  @P5 HADD2.F32 R24, -RZ, R63.reuse.H0_H0 ;  /* 0x2000003fff185230 */ /* 0x100fe20000004100 */
[----:B0-----:R-:W0:Y:S01]  /*1770*/  @P5 LDC R177, c[0x0][0x40c] ;  /* 0x00010300ffb15b82 */ /* 0x001e220000000800 */
[----:B------:R-:W-:Y:S01]  /*1780*/  @P5 HADD2.F32 R26, -RZ, R63.H1_H1 ;  /* 0x3000003fff1a5230 */ /* 0x000fe20000004100 */
[----:B------:R-:W-:Y:S01]  /*1790*/  MOV R215, RZ ;  /* 0x000000ff00d77202 */ /* 0x000fe20000000f00 */
[----:B------:R-:W-:Y:S01]  /*17a0*/  HFMA2 R213, -RZ, RZ, 0, 0 ;  /* 0x00000000ffd57431 */ /* 0x000fe200000001ff */
[----:B------:R-:W-:Y:S01]  /*17b0*/  MOV R211, RZ ;  /* 0x000000ff00d37202 */ /* 0x000fe20000000f00 */
[----:B------:R-:W-:-:S03]  /*17c0*/  HFMA2 R207, -RZ, RZ, 0, 0 ;  /* 0x00000000ffcf7431 */ /* 0x000fc600000001ff */
[----:B------:R-:W2:Y:S08]  /*17d0*/  @P5 LDC R179, c[0x0][0x40c] ;  /* 0x00010300ffb35b82 */ /* 0x000eb00000000800 */
[----:B------:R-:W4:Y:S01]  /*17e0*/  @P5 LDC R239, c[0x0][0x40c] ;  /* 0x00010300ffef5b82 */ /* 0x000f220000000800 */
[----:B-1----:R-:W-:Y:S01]  /*17f0*/  @P5 FMUL.FTZ R209, R18, R35 ;  /* 0x0000002312d15220 */ /* 0x002fe20000410000 */
[----:B------:R-:W-:-:S02]  /*1800*/  @P5 HADD2.F32 R18, -RZ, R61.H1_H1 ;  /* 0x3000003dff125230 */ /* 0x000fc40000004100 */
[----:B------:R-:W-:Y:S02]  /*1810*/  HFMA2 R35, -RZ, RZ, 0, 0 ;  /* 0x00000000ff237431 */ /* 0x000fe400000001ff */
[----:B------:R-:W-:Y:S02]  /*1820*/  F2FP.F16.F32.PACK_AB R176, RZ, R209 ;  /* 0x000000d1ffb0723e */ /* 0x000fe400000000ff */
[----:B------:R-:W1:Y:S01]  /*1830*/  @P5 LDC R241, c[0x0][0x40c] ;  /* 0x00010300fff15b82 */ /* 0x000e620000000800 */
[----:B0-----:R-:W-:Y:S01]  /*1840*/  @P5 FMUL.FTZ R39, R20, R177 ;  /* 0x000000b114275220 */ /* 0x001fe20000410000 */
[----:B------:R-:W-:-:S06]  /*1850*/  @P5 HADD2.F32 R20, -RZ, R62.H0_H0 ;  /* 0x2000003eff145230 */ /* 0x000fcc0000004100 */
[----:B------:R-:W0:Y:S01]  /*1860*/  @P5 LDC R243, c[0x0][0x40c] ;  /* 0x00010300fff35b82 */ /* 0x000e220000000800 */
[----:B--2---:R-:W-:Y:S01]  /*1870*/  @P5 FMUL.FTZ R37, R22, R179 ;  /* 0x000000b316255220 */ /* 0x004fe20000410000 */
[----:B------:R-:W-:-:S04]  /*1880*/  @P5 HADD2.F32 R22, -RZ, R62.H1_H1 ;  /* 0x3000003eff165230 */ /* 0x000fc80000004100 */
[----:B------:R-:W-:Y:S02]  /*1890*/  F2FP.F16.F32.PACK_AB R177, RZ, R37 ;  /* 0x00000025ffb1723e */ /* 0x000fe400000000ff */
[----:B------:R-:W2:Y:S01]  /*18a0*/  @P5 LDC R245, c[0x0][0x40c] ;  /* 0x00010300fff55b82 */ /* 0x000ea20000000800 */
[----:B----4-:R-:W-:Y:S01]  /*18b0*/  @P5 FMUL.FTZ R35, R18, R239 ;  /* 0x000000ef12235220 */ /* 0x010fe20000410000 */
[----:B------:R-:W-:-:S04]  /*18c0*/  F2FP.F16.F32.PACK_AB R18, RZ, R39 ;  /* 0x00000027ff12723e */ /* 0x000fc800000000ff */
[----:B------:R-:W-:Y:S02]  /*18d0*/  PRMT R176, R176, 0x5410, R18 ;  /* 0x00005410b0b07816 */ /* 0x000fe40000000012 */
[----:B------:R-:W4:Y:S01]  /*18e0*/  @P5 LDC R247, c[0x0][0x40c] ;  /* 0x00010300fff75b82 */ /* 0x000f220000000800 */
[----:B-1----:R-:W-:Y:S01]  /*18f0*/  @P5 FMUL.FTZ R215, R20, R241 ;  /* 0x000000f114d75220 */ /* 0x002fe20000410000 */
[----:B------:R-:W-:-:S04]  /*1900*/  F2FP.F16.F32.PACK_AB R20, RZ, R35 ;  /* 0x00000023ff14723e */ /* 0x000fc800000000ff */
[----:B------:R-:W-:Y:S01]  /*1910*/  F2FP.F16.F32.PACK_AB R178, RZ, R215 ;  /* 0x000000d7ffb2723e */ /* 0x000fe200000000ff */
[----:B0-----:R-:W-:Y:S01]  /*1920*/  @P5 FMUL.FTZ R213, R22, R243 ;  /* 0x000000f316d55220 */ /* 0x001fe20000410000 */
        /* <DEDUP_REMOVED lines=8> */
.L_x_23327:
[----:B------:R-:W0:Y:S01]  /*19b0*/  LDC.64 R238, c[0x0][0x3a8] ;  /* 0x0000ea00ffee7b82 */ /* 0x000e220000000a00 */
[----:B------:R-:W-:Y:S01]  /*19c0*/  IADD3 R16, PT, PT, R16, 0x80, RZ ;  /* 0x0000008010107810 */ /* 0x000fe20007ffe0ff */
[C---:B0-----:R-:W-:Y:S01]  /*19d0*/  IMAD.WIDE.U32 R238, R10.reuse, 0x10, R238 ;  /* 0x000000100aee7825 */ /* 0x041fe200078e00ee */
[----:B------:R-:W-:-:S04]  /*19e0*/  IADD3 R10, PT, PT, R10, 0x80, RZ ;  /* 0x000000800a0a7810 */ /* 0x000fc80007ffe0ff */
[----:B------:R1:W-:Y:S03]  /*19f0*/  STG.E.128 desc[UR6][R238.64], R176 ;  /* 0x000000b0ee007986 */ /* 0x0003e6000c101d06 */
.L_x_23324:
[----:B------:R-:W-:Y:S05]  /*1a00*/  BSYNC.RECONVERGENT B0 ;  /* 0x0000000000007941 */ /* 0x000fea0003800200 */
.L_x_23323:
        /* <DEDUP_REMOVED lines=10> */
.L_x_23330:
[----:B------:R-:W-:Y:S05]  /*1ab0*/  BRA.U !UP0, `(.L_x_23331) ;  /* 0x0000000108c47547 */ /* 0x000fea000b800000 */
[----:B--2---:R-:W2:Y:S02]  /*1ac0*/  LDC.64 R28, c[0x0][0x3a0] ;  /* 0x0000e800ff1c7b82 */ /* 0x004ea40000000a00 */
[----:B--2---:R-:W-:-:S05]  /*1ad0*/  IMAD.WIDE.U32 R28, R10, 0x10, R28 ;  /* 0x000000100a1c7825 */ /* 0x004fca00078e001c */
[----:B01----:R0:W2:Y:S01]  /*1ae0*/  LDG.E.128 R176, desc[UR6][R28.64] ;  /* 0x000000061cb07981 */ /* 0x0030a2000c1e1d00 */
[----:B------:R-:W-:-:S13]  /*1af0*/  ISETP.GT.AND P1, PT, R12, RZ, PT ;  /* 0x000000ff0c00720c */ /* 0x000fda0003f24270 */
[----:B------:R-:W1:Y:S01]  /*1b00*/  @P1 LDC R24, c[0x0][0x40c] ;  /* 0x00010300ff181b82 */ /* 0x000e620000000800 */
[----:B-----5:R-:W-:Y:S02]  /*1b10*/  @P1 HADD2.F32 R20, -RZ, R60.H1_H1 ;  /* 0x3000003cff141230 */ /* 0x020fe40000004100 */
[--C-:B------:R-:W-:Y:S02]  /*1b20*/  @P1 HADD2.F32 R26, -RZ, R61.reuse.H0_H0 ;  /* 0x2000003dff1a1230 */ /* 0x100fe40000004100 */
[----:B------:R-:W-:Y:S02]  /*1b30*/  @P1 HADD2.F32 R32, -RZ, R61.H1_H1 ;  /* 0x3000003dff201230 */ /* 0x000fe40000004100 */
[----:B0-----:R-:W-:Y:S01]  /*1b40*/  @P1 HADD2.F32 R28, -RZ, R63.H0_H0 ;  /* 0x2000003fff1c1230 */ /* 0x001fe20000004100 */
[----:B------:R-:W0:Y:S08]  /*1b50*/  @P1 LDC R30, c[0x0][0x40c] ;  /* 0x00010300ff1e1b82 */ /* 0x000e300000000800 */
        /* <DEDUP_REMOVED lines=8> */
[----:B------:R-:W-:Y:S02]  /*1be0*/  HADD2.F32 R199, -RZ, R176.H0_H0 ;  /* 0x200000b0ffc77230 */ /* 0x000fe40000004100 */
[----:B-1----:R-:W-:Y:S01]  /*1bf0*/  @P1 FFMA.FTZ R33, R20, R24, R33 ;  /* 0x0000001814211223 */ /* 0x002fe20000010021 */
[----:B------:R-:W-:Y:S02]  /*1c00*/  HADD2.F32 R29, -RZ, R177.H1_H1 ;  /* 0x300000b1ff1d7230 */ /* 0x000fe40000004100 */
[----:B0-----:R-:W-:Y:S01]  /*1c10*/  @P1 FFMA.FTZ R31, R26, R30, R31 ;  /* 0x0000001e1a1f1223 */ /* 0x001fe2000001001f */
[--C-:B------:R-:W-:Y:S02]  /*1c20*/  HADD2.F32 R205, -RZ, R178.reuse.H0_H0 ;  /* 0x200000b2ffcd7230 */ /* 0x100fe40000004100 */
[----:B------:R-:W-:-:S02]  /*1c30*/  HADD2.F32 R203, -RZ, R178.H1_H1 ;  /* 0x300000b2ffcb7230 */ /* 0x000fc40000004100 */
[----:B----4-:R-:W-:Y:S01]  /*1c40*/  @P1 FFMA.FTZ R29, R32, R34, R29 ;  /* 0x00000022201d1223 */ /* 0x010fe2000001001d */
[--C-:B------:R-:W-:Y:S01]  /*1c50*/  HADD2.F32 R201, -RZ, R179.reuse.H0_H0 ;  /* 0x200000b3ffc97230 */ /* 0x100fe20000004100 */
[----:B------:R-:W-:Y:S01]  /*1c60*/  F2FP.F16.F32.PACK_AB R177, RZ, R31 ;  /* 0x0000001fffb1723e */ /* 0x000fe200000000ff */
[----:B------:R-:W-:Y:S02]  /*1c70*/  HADD2.F32 R197, -RZ, R179.H1_H1 ;  /* 0x300000b3ffc57230 */ /* 0x000fe40000004100 */
[--C-:B------:R-:W-:Y:S02]  /*1c80*/  @P1 HADD2.F32 R24, -RZ, R62.reuse.H0_H0 ;  /* 0x2000003eff181230 */ /* 0x100fe40000004100 */
[----:B---3--:R-:W-:Y:S01]  /*1c90*/  @P1 FFMA.FTZ R201, R28, R40, R201 ;  /* 0x000000281cc91223 */ /* 0x008fe200000100c9 */
[----:B------:R-:W-:Y:S02]  /*1ca0*/  @P1 HADD2.F32 R26, -RZ, R62.H1_H1 ;  /* 0x3000003eff1a1230 */ /* 0x000fe40000004100 */
        /* <DEDUP_REMOVED lines=18> */
.L_x_23331:
[----:B--2---:R-:W2:Y:S01]  /*1dd0*/  @P5 LDC R29, c[0x0][0x40c] ;  /* 0x00010300ff1d5b82 */ /* 0x004ea20000000800 */
[--C-:B-----5:R-:W-:Y:S01]  /*1de0*/  @P5 HADD2.F32 R20, -RZ, R60.reuse.H0_H0 ;  /* 0x2000003cff145230 */ /* 0x120fe20000004100 */
[----:B------:R-:W-:Y:S01]  /*1df0*/  MOV R199, RZ ;  /* 0x000000ff00c77202 */ /* 0x000fe20000000f00 */
[----:B------:R-:W-:Y:S02]  /*1e00*/  @P5 HADD2.F32 R22, -RZ, R60.H1_H1 ;  /* 0x3000003cff165230 */ /* 0x000fe40000004100 */
[----:B------:R-:W-:Y:S02]  /*1e10*/  HFMA2 R33, -RZ, RZ, 0, 0 ;  /* 0x00000000ff217431 */ /* 0x000fe400000001ff */
[----:B------:R-:W-:Y:S01]  /*1e20*/  @P5 HADD2.F32 R24, -RZ, R61.H0_H0 ;  /* 0x2000003dff185230 */ /* 0x000fe20000004100 */
[----:B------:R-:W-:Y:S01]  /*1e30*/  MOV R31, RZ ;  /* 0x000000ff001f7202 */ /* 0x000fe20000000f00 */
[--C-:B------:R-:W-:Y:S01]  /*1e40*/  @P5 HADD2.F32 R26, -RZ, R63.reuse.H0_H0 ;  /* 0x2000003fff1a5230 */ /* 0x100fe20000004100 */
[----:B01----:R-:W0:Y:S01]  /*1e50*/  @P5 LDC R177, c[0x0][0x40c] ;  /* 0x00010300ffb15b82 */ /* 0x003e220000000800 */
[----:B------:R-:W-:Y:S01]  /*1e60*/  @P5 HADD2.F32 R28, -RZ, R63.H1_H1 ;  /* 0x3000003fff1c5230 */ /* 0x000fe20000004100 */
[----:B------:R-:W-:Y:S01]  /*1e70*/  MOV R205, RZ ;  /* 0x000000ff00cd7202 */ /* 0x000fe20000000f00 */
[----:B------:R-:W-:Y:S01]  /*1e80*/  HFMA2 R203, -RZ, RZ, 0, 0 ;  /* 0x00000000ffcb7431 */ /* 0x000fe200000001ff */
[----:B------:R-:W-:Y:S01]  /*1e90*/  MOV R201, RZ ;  /* 0x000000ff00c97202 */ /* 0x000fe20000000f00 */
[----:B------:R-:W-:-:S03]  /*1ea0*/  HFMA2 R197, -RZ, RZ, 0, 0 ;  /* 0x00000000ffc57431 */ /* 0x000fc600000001ff */
[----:B------:R-:W1:Y:S08]  /*1eb0*/  @P5 LDC R179, c[0x0][0x40c] ;  /* 0x00010300ffb35b82 */ /* 0x000e700000000800 */
[----:B------:R-:W4:Y:S01]  /*1ec0*/  @P5 LDC R239, c[0x0][0x40c] ;  /* 0x00010300ffef5b82 */ /* 0x000f220000000800 */
[----:B--2---:R-:W-:Y:S01]  /*1ed0*/  @P5 FMUL.FTZ R199, R20, R29 ;  /* 0x0000001d14c75220 */ /* 0x004fe20000410000 */
[----:B------:R-:W-:-:S02]  /*1ee0*/  @P5 HADD2.F32 R20, -RZ, R61.H1_H1 ;  /* 0x3000003dff145230 */ /* 0x000fc40000004100 */
[----:B------:R-:W-:Y:S02]  /*1ef0*/  HFMA2 R29, -RZ, RZ, 0, 0 ;  /* 0x00000000ff1d7431 */ /* 0x000fe400000001ff */
[----:B------:R-:W-:Y:S02]  /*1f00*/  F2FP.F16.F32.PACK_AB R176, RZ, R199 ;  /* 0x000000c7ffb0723e */ /* 0x000fe400000000ff */
[----:B------:R-:W2:Y:S01]  /*1f10*/  @P5 LDC R241, c[0x0][0x40c] ;  /* 0x00010300fff15b82 */ /* 0x000ea20000000800 */
[----:B0-----:R-:W-:Y:S01]  /*1f20*/  @P5 FMUL.FTZ R33, R22, R177 ;  /* 0x000000b116215220 */ /* 0x001fe20000410000 */
[----:B------:R-:W-:-:S06]  /*1f30*/  @P5 HADD2.F32 R22, -RZ, R62.H0_H0 ;  /* 0x2000003eff165230 */ /* 0x000fcc0000004100 */
[----:B------:R-:W0:Y:S01]  /*1f40*/  @P5 LDC R243, c[0x0][0x40c] ;  /* 0x00010300fff35b82 */ /* 0x000e220000000800 */
[----:B-1----:R-:W-:Y:S01]  /*1f50*/  @P5 FMUL.FTZ R31, R24, R179 ;  /* 0x000000b3181f5220 */ /* 0x002fe20000410000 */
[----:B------:R-:W-:-:S04]  /*1f60*/  @P5 HADD2.F32 R24, -RZ, R62.H1_H1 ;  /* 0x3000003eff185230 */ /* 0x000fc80000004100 */
[----:B------:R-:W-:Y:S02]  /*1f70*/  F2FP.F16.F32.PACK_AB R177, RZ, R31 ;  /* 0x0000001fffb1723e */ /* 0x000fe400000000ff */
[----:B------:R-:W1:Y:S01]  /*1f80*/  @P5 LDC R245, c[0x0][0x40c] ;  /* 0x00010300fff55b82 */ /* 0x000e620000000800 */
[----:B----4-:R-:W-:Y:S01]  /*1f90*/  @P5 FMUL.FTZ R29, R20, R239 ;  /* 0x000000ef141d5220 */ /* 0x010fe20000410000 */
[----:B------:R-:W-:-:S04]  /*1fa0*/  F2FP.F16.F32.PACK_AB R20, RZ, R33 ;  /* 0x00000021ff14723e */ /* 0x000fc800000000ff */
[----:B------:R-:W-:Y:S02]  /*1fb0*/  PRMT R176, R176, 0x5410, R20 ;  /* 0x00005410b0b07816 */ /* 0x000fe40000000014 */
[----:B------:R-:W4:Y:S01]  /*1fc0*/  @P5 LDC R247, c[0x0][0x40c] ;  /* 0x00010300fff75b82 */ /* 0x000f220000000800 */
[----:B--2---:R-:W-:Y:S01]  /*1fd0*/  @P5 FMUL.FTZ R205, R22, R241 ;  /* 0x000000f116cd5220 */ /* 0x004fe20000410000 */
[----:B------:R-:W-:-:S04]  /*1fe0*/  F2FP.F16.F32.PACK_AB R22, RZ, R29 ;  /* 0x0000001dff16723e */ /* 0x000fc800000000ff */
[----:B------:R-:W-:Y:S01]  /*1ff0*/  F2FP.F16.F32.PACK_AB R178, RZ, R205 ;  /* 0x000000cdffb2723e */ /* 0x000fe200000000ff */
[----:B0-----:R-:W-:Y:S01]  /*2000*/  @P5 FMUL.FTZ R203, R24, R243 ;  /* 0x000000f318cb5220 */ /* 0x001fe20000410000 */
[----:B------:R-:W-:-:S04]  /*2010*/  PRMT R177, R177, 0x5410, R22 ;  /* 0x00005410b1b17816 */ /* 0x000fc80000000016 */
[----:B------:R-:W-:Y:S01]  /*2020*/  F2FP.F16.F32.PACK_AB R24, RZ, R203 ;  /* 0x000000cbff18723e */ /* 0x000fe200000000ff */
[----:B-1----:R-:W-:-:S03]  /*2030*/  @P5 FMUL.FTZ R201, R26, R245 ;  /* 0x000000f51ac95220 */ /* 0x002fc60000410000 */
[----:B------:R-:W-:Y:S02]  /*2040*/  PRMT R178, R178, 0x5410, R24 ;  /* 0x00005410b2b27816 */ /* 0x000fe40000000018 */
[----:B------:R-:W-:Y:S01]  /*2050*/  F2FP.F16.F32.PACK_AB R179, RZ, R201 ;  /* 0x000000c9ffb3723e */ /* 0x000fe200000000ff */
[----:B----4-:R-:W-:-:S05]  /*2060*/  @P5 FMUL.FTZ R197, R28, R247 ;  /* 0x000000f71cc55220 */ /* 0x010fca0000410000 */
[----:B------:R-:W-:-:S04]  /*2070*/  F2FP.F16.F32.PACK_AB R26, RZ, R197 ;  /* 0x000000c5ff1a723e */ /* 0x000fc800000000ff */
[----:B------:R-:W-:-:S07]  /*2080*/  PRMT R179, R179, 0x5410, R26 ;  /* 0x00005410b3b37816 */ /* 0x000fce000000001a */
.L_x_23332:
[----:B------:R-:W0:Y:S01]  /*2090*/  LDC.64 R238, c[0x0][0x3a8] ;  /* 0x0000ea00ffee7b82 */ /* 0x000e220000000a00 */
[----:B------:R-:W-:Y:S01]  /*20a0*/  IADD3 R16, PT, PT, R16, 0x80, RZ ;  /* 0x0000008010107810 */ /* 0x000fe20007ffe0ff */
[C---:B0-----:R-:W-:Y:S01]  /*20b0*/  IMAD.WIDE.U32 R238, R10.reuse, 0x10, R238 ;  /* 0x000000100aee7825 */ /* 0x041fe200078e00ee */
[----:B------:R-:W-:-:S04]  /*20c0*/  IADD3 R10, PT, PT, R10, 0x80, RZ ;  /* 0x000000800a0a7810 */ /* 0x000fc80007ffe0ff */
[----:B------:R2:W-:Y:S03]  /*20d0*/  STG.E.128 desc[UR6][R238.64], R176 ;  /* 0x000000b0ee007986 */ /* 0x0005e6000c101d06 */
.L_x_23329:
[----:B------:R-:W-:Y:S05]  /*20e0*/  BSYNC.RECONVERGENT B0 ;  /* 0x0000000000007941 */ /* 0x000fea0003800200 */
.L_x_23328:
        /* <DEDUP_REMOVED lines=9> */
.L_x_23335:
[----:B------:R-:W-:Y:S05]  /*2180*/  BRA.U !UP0, `(.L_x_23336) ;  /* 0x0000000108c47547 */ /* 0x000fea000b800000 */
[----:B----4-:R-:W4:Y:S02]  /*2190*/  LDC.64 R22, c[0x0][0x3a0] ;  /* 0x0000e800ff167b82 */ /* 0x010f240000000a00 */
[----:B----4-:R-:W-:-:S05]  /*21a0*/  IMAD.WIDE.U32 R22, R10, 0x10, R22 ;  /* 0x000000100a167825 */ /* 0x010fca00078e0016 */
[----:B012---:R0:W2:Y:S01]  /*21b0*/  LDG.E.128 R176, desc[UR6][R22.64] ;  /* 0x0000000616b07981 */ /* 0x0070a2000c1e1d00 */
        /* <DEDUP_REMOVED lines=10> */
[----:B0-----:R-:W0:Y:S08]  /*2260*/  @P2 LDC R22, c[0x0][0x40c] ;  /* 0x00010300ff162b82 */ /* 0x001e300000000800 */
[----:B------:R-:W0:Y:S01]  /*2270*/  @P2 LDC R40, c[0x0][0x40c] ;  /* 0x00010300ff282b82 */ /* 0x000e220000000800 */
        /* <DEDUP_REMOVED lines=34> */
.L_x_23336:
[----:B----4-:R-:W4:Y:S01]  /*24a0*/  @P5 LDC R23, c[0x0][0x40c] ;  /* 0x00010300ff175b82 */ /* 0x010f220000000800 */
[--C-:B-----5:R-:W-:Y:S01]  /*24b0*/  @P5 HADD2.F32 R20, -RZ, R60.reuse.H0_H0 ;  /* 0x2000003cff145230 */ /* 0x120fe20000004100 */
[----:B------:R-:W-:Y:S01]  /*24c0*/  MOV R189, RZ ;  /* 0x000000ff00bd7202 */ /* 0x000fe20000000f00 */
[----:B------:R-:W-:Y:S02]  /*24d0*/  @P5 HADD2.F32 R22, -RZ, R60.H1_H1 ;  /* 0x3000003cff165230 */ /* 0x000fe40000004100 */
[----:B------:R-:W-:Y:S02]  /*24e0*/  HFMA2 R27, -RZ, RZ, 0, 0 ;  /* 0x00000000ff1b7431 */ /* 0x000fe400000001ff */
[----:B------:R-:W-:Y:S01]  /*24f0*/  @P5 HADD2.F32 R24, -RZ, R61.H0_H0 ;  /* 0x2000003dff185230 */ /* 0x000fe20000004100 */
[----:B------:R-:W-:Y:S01]  /*2500*/  MOV R25, RZ ;  /* 0x000000ff00197202 */ /* 0x000fe20000000f00 */
[--C-:B------:R-:W-:Y:S01]  /*2510*/  @P5 HADD2.F32 R26, -RZ, R63.reuse.H0_H0 ;  /* 0x2000003fff1a5230 */ /* 0x100fe20000004100 */
[----:B012---:R-:W0:Y:S01]  /*2520*/  @P5 LDC R177, c[0x0][0x40c] ;  /* 0x00010300ffb15b82 */ /* 0x007e220000000800 */
[----:B------:R-:W-:Y:S01]  /*2530*/  @P5 HADD2.F32 R28, -RZ, R63.H1_H1 ;  /* 0x3000003fff1c5230 */ /* 0x000fe20000004100 */
[----:B------:R-:W-:Y:S01]  /*2540*/  MOV R195, RZ ;  /* 0x000000ff00c37202 */ /* 0x000fe20000000f00 */
[----:B------:R-:W-:Y:S01]  /*2550*/  HFMA2 R193, -RZ, RZ, 0, 0 ;  /* 0x00000000ffc17431 */ /* 0x000fe200000001ff */
[----:B------:R-:W-:Y:S01]  /*2560*/  MOV R191, RZ ;  /* 0x000000ff00bf7202 */ /* 0x000fe20000000f00 */
[----:B------:R-:W-:-:S03]  /*2570*/  HFMA2 R187, -RZ, RZ, 0, 0 ;  /* 0x00000000ffbb7431 */ /* 0x000fc600000001ff */
[----:B------:R-:W1:Y:S08]  /*2580*/  @P5 LDC R179, c[0x0][0x40c] ;  /* 0x00010300ffb35b82 */ /* 0x000e700000000800 */
[----:B------:R-:W2:Y:S01]  /*2590*/  @P5 LDC R239, c[0x0][0x40c] ;  /* 0x00010300ffef5b82 */ /* 0x000ea20000000800 */
[----:B----4-:R-:W-:Y:S01]  /*25a0*/  @P5 FMUL.FTZ R189, R20, R23 ;  /* 0x0000001714bd5220 */ /* 0x010fe20000410000 */
[----:B------:R-:W-:-:S02]  /*25b0*/  @P5 HADD2.F32 R20, -RZ, R61.H1_H1 ;  /* 0x3000003dff145230 */ /* 0x000fc40000004100 */
[----:B------:R-:W-:Y:S02]  /*25c0*/  HFMA2 R23, -RZ, RZ, 0, 0 ;  /* 0x00000000ff177431 */ /* 0x000fe400000001ff */
[----:B------:R-:W-:Y:S02]  /*25d0*/  F2FP.F16.F32.PACK_AB R176, RZ, R189 ;  /* 0x000000bdffb0723e */ /* 0x000fe400000000ff */
[----:B------:R-:W4:Y:S01]  /*25e0*/  @P5 LDC R241, c[0x0][0x40c] ;  /* 0x00010300fff15b82 */ /* 0x000f220000000800 */
[----:B0-----:R-:W-:Y:S01]  /*25f0*/  @P5 FMUL.FTZ R27, R22, R177 ;  /* 0x000000b1161b5220 */ /* 0x001fe20000410000 */
[----:B------:R-:W-:-:S06]  /*2600*/  @P5 HADD2.F32 R22, -RZ, R62.H0_H0 ;  /* 0x2000003eff165230 */ /* 0x000fcc0000004100 */
[----:B------:R-:W0:Y:S01]  /*2610*/  @P5 LDC R243, c[0x0][0x40c] ;  /* 0x00010300fff35b82 */ /* 0x000e220000000800 */
[----:B-1----:R-:W-:Y:S01]  /*2620*/  @P5 FMUL.FTZ R25, R24, R179 ;  /* 0x000000b318195220 */ /* 0x002fe20000410000 */
[----:B------:R-:W-:-:S04]  /*2630*/  @P5 HADD2.F32 R24, -RZ, R62.H1_H1 ;  /* 0x3000003eff185230 */ /* 0x000fc80000004100 */
[----:B------:R-:W-:Y:S02]  /*2640*/  F2FP.F16.F32.PACK_AB R177, RZ, R25 ;  /* 0x00000019ffb1723e */ /* 0x000fe400000000ff */
[----:B------:R-:W1:Y:S01]  /*2650*/  @P5 LDC R245, c[0x0][0x40c] ;  /* 0x00010300fff55b82 */ /* 0x000e620000000800 */
[----:B--2---:R-:W-:Y:S01]  /*2660*/  @P5 FMUL.FTZ R23, R20, R239 ;  /* 0x000000ef14175220 */ /* 0x004fe20000410000 */
[----:B------:R-:W-:-:S04]  /*2670*/  F2FP.F16.F32.PACK_AB R20, RZ, R27 ;  /* 0x0000001bff14723e */ /* 0x000fc800000000ff */
[----:B------:R-:W-:Y:S02]  /*2680*/  PRMT R176, R176, 0x5410, R20 ;  /* 0x00005410b0b07816 */ /* 0x000fe40000000014 */
[----:B------:R-:W2:Y:S01]  /*2690*/  @P5 LDC R247, c[0x0][0x40c] ;  /* 0x00010300fff75b82 */ /* 0x000ea20000000800 */
[----:B----4-:R-:W-:Y:S01]  /*26a0*/  @P5 FMUL.FTZ R195, R22, R241 ;  /* 0x000000f116c35220 */ /* 0x010fe20000410000 */
        /* <DEDUP_REMOVED lines=8> */
[----:B--2---:R-:W-:-:S05]  /*2730*/  @P5 FMUL.FTZ R187, R28, R247 ;  /* 0x000000f71cbb5220 */ /* 0x004fca0000410000 */
[----:B------:R-:W-:-:S04]  /*2740*/  F2FP.F16.F32.PACK_AB R26, RZ, R187 ;  /* 0x000000bbff1a723e */ /* 0x000fc800000000ff */
[----:B------:R-:W-:-:S07]  /*2750*/  PRMT R179, R179, 0x5410, R26 ;  /* 0x00005410b3b37816 */ /* 0x000fce000000001a */
.L_x_23337:
[----:B------:R-:W0:Y:S01]  /*2760*/  LDC.64 R238, c[0x0][0x3a8] ;  /* 0x0000ea00ffee7b82 */ /* 0x000e220000000a00 */
[----:B------:R-:W-:Y:S01]  /*2770*/  IADD3 R16, PT, PT, R16, 0x80, RZ ;  /* 0x0000008010107810 */ /* 0x000fe20007ffe0ff */
[C---:B0-----:R-:W-:Y:S01]  /*2780*/  IMAD.WIDE.U32 R238, R10.reuse, 0x10, R238 ;  /* 0x000000100aee7825 */ /* 0x041fe200078e00ee */
[----:B------:R-:W-:-:S04]  /*2790*/  IADD3 R10, PT, PT, R10, 0x80, RZ ;  /* 0x000000800a0a7810 */ /* 0x000fc80007ffe0ff */
[----:B------:R4:W-:Y:S03]  /*27a0*/  STG.E.128 desc[UR6][R238.64], R176 ;  /* 0x000000b0ee007986 */ /* 0x0009e6000c101d06 */
.L_x_23334:
[----:B------:R-:W-:Y:S05]  /*27b0*/  BSYNC.RECONVERGENT B0 ;  /* 0x0000000000007941 */ /* 0x000fea0003800200 */
.L_x_23333:
        /* <DEDUP_REMOVED lines=9> */
.L_x_23340:
[----:B------:R-:W-:Y:S05]  /*2850*/  BRA.U !UP0, `(.L_x_23341) ;  /* 0x0000000108cc7547 */ /* 0x000fea000b800000 */
[----:B0-----:R-:W0:Y:S02]  /*2860*/  LDC.64 R20, c[0x0][0x3a0] ;  /* 0x0000e800ff147b82 */ /* 0x001e240000000a00 */
[----:B0-----:R-:W-:-:S05]  /*2870*/  IMAD.WIDE.U32 R20, R10, 0x10, R20 ;  /* 0x000000100a147825 */ /* 0x001fca00078e0014 */
[----:B------:R-:W3:Y:S01]  /*2880*/  LDG.E.128 R52, desc[UR6][R20.64] ;  /* 0x0000000614347981 */ /* 0x000ee2000c1e1d00 */
[----:B------:R-:W-:-:S13]  /*2890*/  ISETP.GT.AND P3, PT, R12, RZ, PT ;  /* 0x000000ff0c00720c */ /* 0x000fda0003f64270 */
[----:B------:R-:W0:Y:S01]  /*28a0*/  @P3 LDC R26, c[0x0][0x40c] ;  /* 0x00010300ff1a3b82 */ /* 0x000e220000000800 */
[--C-:B-----5:R-:W-:Y:S02]  /*28b0*/  @P3 HADD2.F32 R24, -RZ, R60.reuse.H1_H1 ;  /* 0x3000003cff183230 */ /* 0x120fe40000004100 */
[--C-:B------:R-:W-:Y:S02]  /*28c0*/  @P3 HADD2.F32 R28, -RZ, R61.reuse.H0_H0 ;  /* 0x2000003dff1c3230 */ /* 0x100fe40000004100 */
[----:B------:R-:W-:Y:S02]  /*28d0*/  @P3 HADD2.F32 R32, -RZ, R61.H1_H1 ;  /* 0x3000003dff203230 */ /* 0x000fe40000004100 */
[----:B-12-4-:R-:W-:Y:S01]  /*28e0*/  @P3 HADD2.F32 R179, -RZ, R63.H0_H0 ;  /* 0x2000003fffb33230 */ /* 0x016fe20000004100 */
[----:B------:R-:W1:Y:S01]  /*28f0*/  @P3 LDC R30, c[0x0][0x40c] ;  /* 0x00010300ff1e3b82 */ /* 0x000e620000000800 */
[----:B------:R-:W-:-:S07]  /*2900*/  @P3 HADD2.F32 R177, -RZ, R60.H0_H0 ;  /* 0x2000003cffb13230 */ /* 0x000fce0000004100 */
[----:B------:R-:W2:Y:S08]  /*2910*/  @P3 LDC R34, c[0x0][0x40c] ;  /* 0x00010300ff223b82 */ /* 0x000eb00000000800 */
[----:B------:R-:W4:Y:S08]  /*2920*/  @P3 LDC R36, c[0x0][0x40c] ;  /* 0x00010300ff243b82 */ /* 0x000f300000000800 */
[----:B------:R-:W4:Y:S08]  /*2930*/  @P3 LDC R38, c[0x0][0x40c] ;  /* 0x00010300ff263b82 */ /* 0x000f300000000800 */
[----:B------:R-:W4:Y:S08]  /*2940*/  @P3 LDC R40, c[0x0][0x40c] ;  /* 0x00010300ff283b82 */ /* 0x000f300000000800 */
[----:B------:R-:W2:Y:S08]  /*2950*/  @P3 LDC R22, c[0x0][0x40c] ;  /* 0x00010300ff163b82 */ /* 0x000eb00000000800 */
[----:B------:R-:W4:Y:S01]  /*2960*/  @P3 LDC R42, c[0x0][0x40c] ;  /* 0x00010300ff2a3b82 */ /* 0x000f220000000800 */
[----:B---3--:R-:W-:-:S02]  /*2970*/  HADD2.F32 R21, -RZ, R52.H1_H1 ;  /* 0x30000034ff157230 */ /* 0x008fc40000004100 */
[----:B------:R-:W-:Y:S02]  /*2980*/  HADD2.F32 R19, -RZ, R53.H0_H0 ;  /* 0x20000035ff137230 */ /* 0x000fe40000004100 */
[----:B------:R-:W-:Y:S02]  /*2990*/  HADD2.F32 R52, -RZ, R52.H0_H0 ;  /* 0x20000034ff347230 */ /* 0x000fe40000004100 */
[----:B0-----:R-:W-:Y:S01]  /*29a0*/  @P3 FFMA.FTZ R21, R24, R26, R21 ;  /* 0x0000001a18153223 */ /* 0x001fe20000010015 */
[----:B------:R-:W-:Y:S02]  /*29b0*/  HADD2.F32 R20, -RZ, R55.H0_H0 ;  /* 0x20000037ff147230 */ /* 0x000fe40000004100 */
[----:B-1----:R-:W-:Y:S01]  /*29c0*/  @P3 FFMA.FTZ R19, R28, R30, R19 ;  /* 0x0000001e1c133223 */ /* 0x002fe20000010013 */
[----:B------:R-:W-:Y:S01]  /*29d0*/  HADD2.F32 R17, -RZ, R53.H1_H1 ;  /* 0x30000035ff117230 */ /* 0x000fe20000004100 */
[----:B------:R-:W-:Y:S01]  /*29e0*/  @!P3 MOV R53, R52 ;  /* 0x000000340035b202 */ /* 0x000fe20000000f00 */
[----:B------:R-:W-:-:S02]  /*29f0*/  HADD2.F32 R59, -RZ, R54.H0_H0 ;  /* 0x20000036ff3b7230 */ /* 0x000fc40000004100 */
[----:B--2---:R-:W-:Y:S01]  /*2a00*/  @P3 FFMA.FTZ R53, R177, R22, R52 ;  /* 0x00000016b1353223 */ /* 0x004fe20000010034 */
[----:B------:R-:W-:Y:S02]  /*2a10*/  HADD2.F32 R57, -RZ, R54.H1_H1 ;  /* 0x30000036ff397230 */ /* 0x000fe40000004100 */
[----:B------:R-:W-:Y:S01]  /*2a20*/  @P3 FFMA.FTZ R17, R32, R34, R17 ;  /* 0x0000002220113223 */ /* 0x000fe20000010011 */
[----:B------:R-:W-:Y:S01]  /*2a30*/  HADD2.F32 R51, -RZ, R55.H1_H1 ;  /* 0x30000037ff337230 */ /* 0x000fe20000004100 */
[----:B------:R-:W-:Y:S01]  /*2a40*/  @!P3 MOV R55, R20 ;  /* 0x000000140037b202 */ /* 0x000fe20000000f00 */
[--C-:B------:R-:W-:Y:S02]  /*2a50*/  @P3 HADD2.F32 R24, -RZ, R62.reuse.H0_H0 ;  /* 0x2000003eff183230 */ /* 0x100fe40000004100 */
[----:B----4-:R-:W-:Y:S01]  /*2a60*/  @P3 FFMA.FTZ R55, R179, R40, R20 ;  /* 0x00000028b3373223 */ /* 0x010fe20000010014 */
[----:B------:R-:W-:Y:S01]  /*2a70*/  @P3 HADD2.F32 R26, -RZ, R62.H1_H1 ;  /* 0x3000003eff1a3230 */ /* 0x000fe20000004100 */
[----:B------:R-:W-:Y:S01]  /*2a80*/  F2FP.F16.F32.PACK_AB R20, RZ, R21 ;  /* 0x00000015ff14723e */ /* 0x000fe200000000ff */
[----:B------:R-:W-:-:S02]  /*2a90*/  @P3 HADD2.F32 R28, -RZ, R63.H1_H1 ;  /* 0x3000003fff1c3230 */ /* 0x000fc40000004100 */
[----:B------:R-:W-:Y:S01]  /*2aa0*/  @P3 FFMA.FTZ R59, R24, R36, R59 ;  /* 0x00000024183b3223 */ /* 0x000fe2000001003b */
[----:B------:R-:W-:Y:S01]  /*2ab0*/  F2FP.F16.F32.PACK_AB R177, RZ, R19 ;  /* 0x00000013ffb1723e */ /* 0x000fe200000000ff */
[----:B------:R-:W-:Y:S01]  /*2ac0*/  @P3 FFMA.FTZ R57, R26, R38, R57 ;  /* 0x000000261a393223 */ /* 0x000fe20000010039 */
[----:B------:R-:W-:Y:S01]  /*2ad0*/  F2FP.F16.F32.PACK_AB R22, RZ, R17 ;  /* 0x00000011ff16723e */ /* 0x000fe200000000ff */
[----:B------:R-:W-:Y:S01]  /*2ae0*/  @P3 FFMA.FTZ R51, R28, R42, R51 ;  /* 0x0000002a1c333223 */ /* 0x000fe20000010033 */
[----:B------:R-:W-:Y:S02]  /*2af0*/  F2FP.F16.F32.PACK_AB R178, RZ, R59 ;  /* 0x0000003bffb2723e */ /* 0x000fe400000000ff */
        /* <DEDUP_REMOVED lines=9> */
.L_x_23341:
[----:B0-----:R-:W0:Y:S01]  /*2b90*/  @P5 LDC R20, c[0x0][0x40c] ;  /* 0x00010300ff145b82 */ /* 0x001e220000000800 */
[--C-:B-----5:R-:W-:Y:S02]  /*2ba0*/  @P5 HADD2.F32 R17, -RZ, R60.reuse.H0_H0 ;  /* 0x2000003cff115230 */ /* 0x120fe40000004100 */
[----:B------:R-:W-:Y:S02]  /*2bb0*/  HFMA2 R53, -RZ, RZ, 0, 0 ;  /* 0x00000000ff357431 */ /* 0x000fe400000001ff */
[----:B------:R-:W-:Y:S01]  /*2bc0*/  @P5 HADD2.F32 R22, -RZ, R60.H1_H1 ;  /* 0x3000003cff165230 */ /* 0x000fe20000004100 */
[----:B------:R-:W-:Y:S01]  /*2bd0*/  MOV R21, RZ ;  /* 0x000000ff00157202 */ /* 0x000fe20000000f00 */
[----:B------:R-:W-:Y:S02]  /*2be0*/  @P5 HADD2.F32 R24, -RZ, R61.H0_H0 ;  /* 0x2000003dff185230 */ /* 0x000fe40000004100 */
[----:B------:R-:W-:Y:S02]  /*2bf0*/  HFMA2 R19, -RZ, RZ, 0, 0 ;  /* 0x00000000ff137431 */ /* 0x000fe400000001ff */
[--C-:B------:R-:W-:Y:S01]  /*2c00*/  @P5 HADD2.F32 R26, -RZ, R63.reuse.H0_H0 ;  /* 0x2000003fff1a5230 */ /* 0x100fe20000004100 */
[----:B------:R-:W3:Y:S01]  /*2c10*/  @P5 LDC R51, c[0x0][0x40c] ;  /* 0x00010300ff335b82 */ /* 0x000ee20000000800 */
[----:B------:R-:W-:-:S02]  /*2c20*/  @P5 HADD2.F32 R28, -RZ, R63.H1_H1 ;  /* 0x3000003fff1c5230 */ /* 0x000fc40000004100 */
[----:B------:R-:W-:Y:S01]  /*2c30*/  HFMA2 R59, -RZ, RZ, 0, 0 ;  /* 0x00000000ff3b7431 */ /* 0x000fe200000001ff */
[----:B------:R-:W-:-:S04]  /*2c40*/  MOV R57, RZ ;  /* 0x000000ff00397202 */ /* 0x000fc80000000f00 */
[----:B------:R-:W3:Y:S08]  /*2c50*/  @P5 LDC R55, c[0x0][0x40c] ;  /* 0x00010300ff375b82 */ /* 0x000ef00000000800 */
[----:B-12-4-:R-:W1:Y:S01]  /*2c60*/  @P5 LDC R177, c[0x0][0x40c] ;  /* 0x00010300ffb15b82 */ /* 0x016e620000000800 */
[----:B0-----:R-:W-:Y:S01]  /*2c70*/  @P5 FMUL.FTZ R53, R17, R20 ;  /* 0x0000001411355220 */ /* 0x001fe20000410000 */
[----:B------:R-:W-:Y:S01]  /*2c80*/  @P5 HADD2.F32 R20, -RZ, R61.H1_H1 ;  /* 0x3000003dff145230 */ /* 0x000fe20000004100 */
[----:B------:R-:W-:-:S03]  /*2c90*/  MOV R17, RZ ;  /* 0x000000ff00117202 */ /* 0x000fc60000000f00 */
[----:B------:R-:W-:Y:S02]  /*2ca0*/  F2FP.F16.F32.PACK_AB R176, RZ, R53 ;  /* 0x00000035ffb0723e */ /* 0x000fe400000000ff */
[----:B------:R-:W0:Y:S01]  /*2cb0*/  @P5 LDC R179, c[0x0][0x40c] ;  /* 0x00010300ffb35b82 */ /* 0x000e220000000800 */
[----:B---3--:R-:W-:Y:S01]  /*2cc0*/  @P5 FMUL.FTZ R21, R22, R51 ;  /* 0x0000003316155220 */ /* 0x008fe20000410000 */
[----:B------:R-:W-:Y:S01]  /*2cd0*/  @P5 HADD2.F32 R22, -RZ, R62.H0_H0 ;  /* 0x2000003eff165230 */ /* 0x000fe20000004100 */
[----:B------:R-:W-:-:S05]  /*2ce0*/  MOV R51, RZ ;  /* 0x000000ff00337202 */ /* 0x000fca0000000f00 */
[----:B------:R-:W2:Y:S01]  /*2cf0*/  @P5 LDC R239, c[0x0][0x40c] ;  /* 0x00010300ffef5b82 */ /* 0x000ea20000000800 */
[----:B------:R-:W-:Y:S01]  /*2d00*/  @P5 FMUL.FTZ R19, R24, R55 ;  /* 0x0000003718135220 */ /* 0x000fe20000410000 */
[----:B------:R-:W-:Y:S02]  /*2d10*/  @P5 HADD2.F32 R24, -RZ, R62.H1_H1 ;  /* 0x3000003eff185230 */ /* 0x000fe40000004100 */
[----:B------:R-:W-:-:S04]  /*2d20*/  HFMA2 R55, -RZ, RZ, 0, 0 ;  /* 0x00000000ff377431 */ /* 0x000fc800000001ff */
[----:B------:R-:W3:Y:S01]  /*2d30*/  @P5 LDC R241, c[0x0][0x40c] ;  /* 0x00010300fff15b82 */ /* 0x000ee20000000800 */
[----:B-1----:R-:W-:Y:S01]  /*2d40*/  @P5 FMUL.FTZ R17, R20, R177 ;  /* 0x000000b114115220 */ /* 0x002fe20000410000 */
[----:B------:R-:W-:Y:S02]  /*2d50*/  F2FP.F16.F32.PACK_AB R20, RZ, R21 ;  /* 0x00000015ff14723e */ /* 0x000fe400000000ff */
[----:B------:R-:W-:Y:S02]  /*2d60*/  F2FP.F16.F32.PACK_AB R177, RZ, R19 ;  /* 0x00000013ffb1723e */ /* 0x000fe400000000ff */
[----:B------:R-:W-:Y:S02]  /*2d70*/  PRMT R176, R176, 0x5410, R20 ;  /* 0x00005410b0b07816 */ /* 0x000fe40000000014 */
[----:B------:R-:W1:Y:S01]  /*2d80*/  @P5 LDC R243, c[0x0][0x40c] ;  /* 0x00010300fff35b82 */ /* 0x000e620000000800 */
[----:B0-----:R-:W-:Y:S01]  /*2d90*/  @P5 FMUL.FTZ R59, R22, R179 ;  /* 0x000000b3163b5220 */ /* 0x001fe20000410000 */
[----:B------:R-:W-:-:S04]  /*2da0*/  F2FP.F16.F32.PACK_AB R22, RZ, R17 ;  /* 0x00000011ff16723e */ /* 0x000fc800000000ff */
[----:B------:R-:W-:Y:S01]  /*2db0*/  F2FP.F16.F32.PACK_AB R178, RZ, R59 ;  /* 0x0000003bffb2723e */ /* 0x000fe200000000ff */
[----:B--2---:R-:W-:Y:S01]  /*2dc0*/  @P5 FMUL.FTZ R57, R24, R239 ;  /* 0x000000ef18395220 */ /* 0x004fe20000410000 */
[----:B------:R-:W-:-:S04]  /*2dd0*/  PRMT R177, R177, 0x5410, R22 ;  /* 0x00005410b1b17816 */ /* 0x000fc80000000016 */
[----:B------:R-:W-:Y:S01]  /*2de0*/  F2FP.F16.F32.PACK_AB R24, RZ, R57 ;  /* 0x00000039ff18723e */ /* 0x000fe200000000ff */
[----:B---3--:R-:W-:-:S03]  /*2df0*/  @P5 FMUL.FTZ R55, R26, R241 ;  /* 0x000000f11a375220 */ /* 0x008fc60000410000 */
[----:B------:R-:W-:Y:S02]  /*2e00*/  PRMT R178, R178, 0x5410, R24 ;  /* 0x00005410b2b27816 */ /* 0x000fe40000000018 */
[----:B------:R-:W-:Y:S01]  /*2e10*/  F2FP.F16.F32.PACK_AB R179, RZ, R55 ;  /* 0x00000037ffb3723e */ /* 0x000fe200000000ff */
[----:B-1----:R-:W-:-:S05]  /*2e20*/  @P5 FMUL.FTZ R51, R28, R243 ;  /* 0x000000f31c335220 */ /* 0x002fca0000410000 */
[----:B------:R-:W-:-:S04]  /*2e30*/  F2FP.F16.F32.PACK_AB R26, RZ, R51 ;  /* 0x00000033ff1a723e */ /* 0x000fc800000000ff */
[----:B------:R-:W-:-:S07]  /*2e40*/  PRMT R179, R179, 0x5410, R26 ;  /* 0x00005410b3b37816 */ /* 0x000fce000000001a */
.L_x_23342:
[----:B------:R-:W0:Y:S01]  /*2e50*/  LDC.64 R238, c[0x0][0x3a8] ;  /* 0x0000ea00ffee7b82 */ /* 0x000e220000000a00 */
[----:B------:R-:W-:Y:S01]  /*2e60*/  IADD3 R16, PT, PT, R16, 0x80, RZ ;  /* 0x0000008010107810 */ /* 0x000fe20007ffe0ff */
[C---:B0-----:R-:W-:Y:S01]  /*2e70*/  IMAD.WIDE.U32 R238, R10.reuse, 0x10, R238 ;  /* 0x000000100aee7825 */ /* 0x041fe200078e00ee */
[----:B------:R-:W-:-:S04]  /*2e80*/  IADD3 R10, PT, PT, R10, 0x80, RZ ;  /* 0x000000800a0a7810 */ /* 0x000fc80007ffe0ff */
[----:B------:R0:W-:Y:S03]  /*2e90*/  STG.E.128 desc[UR6][R238.64], R176 ;  /* 0x000000b0ee007986 */ /* 0x0001e6000c101d06 */
.L_x_23339:
[----:B------:R-:W-:Y:S05]  /*2ea0*/  BSYNC.RECONVERGENT B0 ;  /* 0x0000000000007941 */ /* 0x000fea0003800200 */
.L_x_23338:
        /* <DEDUP_REMOVED lines=9> */
.L_x_23345:
[----:B------:R-:W-:Y:S05]  /*2f40*/  BRA.U !UP0, `(.L_x_23346) ;  /* 0x0000000108c87547 */ /* 0x000fea000b800000 */
[----:B0-----:R-:W0:Y:S02]  /*2f50*/  LDC.64 R40, c[0x0][0x3a0] ;  /* 0x0000e800ff287b82 */ /* 0x001e240000000a00 */
[----:B0-----:R-:W-:-:S06]  /*2f60*/  IMAD.WIDE.U32 R40, R10, 0x10, R40 ;  /* 0x000000100a287825 */ /* 0x001fcc00078e0028 */
[----:B------:R-:W3:Y:S01]  /*2f70*/  LDG.E.128 R40, desc[UR6][R40.64] ;  /* 0x0000000628287981 */ /* 0x000ee2000c1e1d00 */
[----:B------:R-:W-:-:S13]  /*2f80*/  ISETP.GT.AND P4, PT, R12, RZ, PT ;  /* 0x000000ff0c00720c */ /* 0x000fda0003f84270 */
[----:B------:R-:W0:Y:S01]  /*2f90*/  @P4 LDC R24, c[0x0][0x40c] ;  /* 0x00010300ff184b82 */ /* 0x000e220000000800 */
[--C-:B-----5:R-:W-:Y:S02]  /*2fa0*/  @P4 HADD2.F32 R22, -RZ, R60.reuse.H1_H1 ;  /* 0x3000003cff164230 */ /* 0x120fe40000004100 */
[--C-:B------:R-:W-:Y:S02]  /*2fb0*/  @P4 HADD2.F32 R26, -RZ, R61.reuse.H0_H0 ;  /* 0x2000003dff1a4230 */ /* 0x100fe40000004100 */
[----:B------:R-:W-:Y:S02]  /*2fc0*/  @P4 HADD2.F32 R30, -RZ, R61.H1_H1 ;  /* 0x3000003dff1e4230 */ /* 0x000fe40000004100 */
[----:B-12-4-:R-:W-:Y:S01]  /*2fd0*/  @P4 HADD2.F32 R177, -RZ, R60.H0_H0 ;  /* 0x2000003cffb14230 */ /* 0x016fe20000004100 */
[----:B------:R-:W1:Y:S08]  /*2fe0*/  @P4 LDC R28, c[0x0][0x40c] ;  /* 0x00010300ff1c4b82 */ /* 0x000e700000000800 */
[----:B------:R-:W2:Y:S08]  /*2ff0*/  @P4 LDC R32, c[0x0][0x40c] ;  /* 0x00010300ff204b82 */ /* 0x000eb00000000800 */
[----:B------:R-:W4:Y:S08]  /*3000*/  @P4 LDC R34, c[0x0][0x40c] ;  /* 0x00010300ff224b82 */ /* 0x000f300000000800 */
[----:B------:R-:W4:Y:S08]  /*3010*/  @P4 LDC R36, c[0x0][0x40c] ;  /* 0x00010300ff244b82 */ /* 0x000f300000000800 */
[----:B------:R-:W4:Y:S08]  /*3020*/  @P4 LDC R38, c[0x0][0x40c] ;  /* 0x00010300ff264b82 */ /* 0x000f300000000800 */
[----:B------:R-:W4:Y:S08]  /*3030*/  @P4 LDC R20, c[0x0][0x40c] ;  /* 0x00010300ff144b82 */ /* 0x000f300000000800 */
[----:B------:R-:W4:Y:S01]  /*3040*/  @P4 LDC R44, c[0x0][0x40c] ;  /* 0x00010300ff2c4b82 */ /* 0x000f220000000800 */
[----:B---3--:R-:W-:-:S02]  /*3050*/  HADD2.F32 R15, -RZ, R40.H1_H1 ;  /* 0x30000028ff0f7230 */ /* 0x008fc40000004100 */
[--C-:B------:R-:W-:Y:S02]  /*3060*/  HADD2.F32 R13, -RZ, R41.reuse.H0_H0 ;  /* 0x20000029ff0d7230 */ /* 0x100fe40000004100 */
[----:B------:R-:W-:Y:S02]  /*3070*/  HADD2.F32 R40, -RZ, R40.H0_H0 ;  /* 0x20000028ff287230 */ /* 0x000fe40000004100 */
[----:B0-----:R-:W-:Y:S01]  /*3080*/  @P4 FFMA.FTZ R15, R22, R24, R15 ;  /* 0x00000018160f4223 */ /* 0x001fe2000001000f */
[----:B------:R-:W-:Y:S02]  /*3090*/  HADD2.F32 R11, -RZ, R41.H1_H1 ;  /* 0x30000029ff0b7230 */ /* 0x000fe40000004100 */
[----:B-1----:R-:W-:Y:S01]  /*30a0*/  @P4 FFMA.FTZ R13, R26, R28, R13 ;  /* 0x0000001c1a0d4223 */ /* 0x002fe2000001000d */
[--C-:B------:R-:W-:Y:S02]  /*30b0*/  HADD2.F32 R49, -RZ, R42.reuse.H0_H0 ;  /* 0x2000002aff317230 */ /* 0x100fe40000004100 */
[----:B------:R-:W-:-:S02]  /*30c0*/  HADD2.F32 R47, -RZ, R42.H1_H1 ;  /* 0x3000002aff2f7230 */ /* 0x000fc40000004100 */
[----:B--2---:R-:W-:Y:S01]  /*30d0*/  @P4 FFMA.FTZ R11, R30, R32, R11 ;  /* 0x000000201e0b4223 */ /* 0x004fe2000001000b */
[--C-:B------:R-:W-:Y:S02]  /*30e0*/  HADD2.F32 R45, -RZ, R43.reuse.H0_H0 ;  /* 0x2000002bff2d7230 */ /* 0x100fe40000004100 */
[----:B------:R-:W-:Y:S01]  /*30f0*/  HADD2.F32 R41, -RZ, R43.H1_H1 ;  /* 0x3000002bff297230 */ /* 0x000fe20000004100 */
[----:B------:R-:W-:Y:S01]  /*3100*/  @!P4 MOV R43, R40 ;  /* 0x00000028002bc202 */ /* 0x000fe20000000f00 */
[--C-:B------:R-:W-:Y:S02]  /*3110*/  @P4 HADD2.F32 R22, -RZ, R62.reuse.H0_H0 ;  /* 0x2000003eff164230 */ /* 0x100fe40000004100 */
[----:B----4-:R-:W-:Y:S01]  /*3120*/  @P4 FFMA.FTZ R43, R177, R20, R40 ;  /* 0x00000014b12b4223 */ /* 0x010fe20000010028 */
[----:B------:R-:W-:Y:S01]  /*3130*/  @P4 HADD2.F32 R24, -RZ, R62.H1_H1 ;  /* 0x3000003eff184230 */ /* 0x000fe20000004100 */
[----:B------:R-:W-:Y:S01]  /*3140*/  F2FP.F16.F32.PACK_AB R20, RZ, R15 ;  /* 0x0000000fff14723e */ /* 0x000fe200000000ff */
        /* <DEDUP_REMOVED lines=18> */
.L_x_23346:
[----:B------:R-:W3:Y:S01]  /*3270*/  @P5 LDC R20, c[0x0][0x40c] ;  /* 0x00010300ff145b82 */ /* 0x000ee20000000800 */
[--C-:B-----5:R-:W-:Y:S02]  /*3280*/  @P5 HADD2.F32 R11, -RZ, R60.reuse.H0_H0 ;  /* 0x2000003cff0b5230 */ /* 0x120fe40000004100 */
[----:B------:R-:W-:Y:S02]  /*3290*/  HFMA2 R43, -RZ, RZ, 0, 0 ;  /* 0x00000000ff2b7431 */ /* 0x000fe400000001ff */
[----:B------:R-:W-:Y:S01]  /*32a0*/  @P5 HADD2.F32 R22, -RZ, R60.H1_H1 ;  /* 0x3000003cff165230 */ /* 0x000fe20000004100 */
[----:B------:R-:W-:Y:S01]  /*32b0*/  MOV R15, RZ ;  /* 0x000000ff000f7202 */ /* 0x000fe20000000f00 */
[----:B------:R-:W-:Y:S02]  /*32c0*/  @P5 HADD2.F32 R24, -RZ, R61.H0_H0 ;  /* 0x2000003dff185230 */ /* 0x000fe40000004100 */
[----:B------:R-:W-:Y:S02]  /*32d0*/  HFMA2 R13, -RZ, RZ, 0, 0 ;  /* 0x00000000ff0d7431 */ /* 0x000fe400000001ff */
[--C-:B------:R-:W-:Y:S01]  /*32e0*/  @P5 HADD2.F32 R26, -RZ, R63.reuse.H0_H0 ;  /* 0x2000003fff1a5230 */ /* 0x100fe20000004100 */
[----:B0-----:R-:W0:Y:S01]  /*32f0*/  @P5 LDC R41, c[0x0][0x40c] ;  /* 0x00010300ff295b82 */ /* 0x001e220000000800 */
[----:B------:R-:W-:-:S02]  /*3300*/  @P5 HADD2.F32 R28, -RZ, R63.H1_H1 ;  /* 0x3000003fff1c5230 */ /* 0x000fc40000004100 */
[----:B------:R-:W-:Y:S01]  /*3310*/  HFMA2 R49, -RZ, RZ, 0, 0 ;  /* 0x00000000ff317431 */ /* 0x000fe200000001ff */
[----:B------:R-:W-:-:S04]  /*3320*/  MOV R47, RZ ;  /* 0x000000ff002f7202 */ /* 0x000fc80000000f00 */
[----:B------:R-:W0:Y:S08]  /*3330*/  @P5 LDC R45, c[0x0][0x40c] ;  /* 0x00010300ff2d5b82 */ /* 0x000e300000000800 */
[----:B-12-4-:R-:W1:Y:S01]  /*3340*/  @P5 LDC R177, c[0x0][0x40c] ;  /* 0x00010300ffb15b82 */ /* 0x016e620000000800 */
[----:B---3--:R-:W-:Y:S01]  /*3350*/  @P5 FMUL.FTZ R43, R11, R20 ;  /* 0x000000140b2b5220 */ /* 0x008fe20000410000 */
[----:B------:R-:W-:Y:S01]  /*3360*/  @P5 HADD2.F32 R20, -RZ, R61.H1_H1 ;  /* 0x3000003dff145230 */ /* 0x000fe20000004100 */
[----:B------:R-:W-:-:S03]  /*3370*/  MOV R11, RZ ;  /* 0x000000ff000b7202 */ /* 0x000fc60000000f00 */
[----:B------:R-:W-:Y:S02]  /*3380*/  F2FP.F16.F32.PACK_AB R176, RZ, R43 ;  /* 0x0000002bffb0723e */ /* 0x000fe400000000ff */
[----:B------:R-:W2:Y:S01]  /*3390*/  @P5 LDC R179, c[0x0][0x40c] ;  /* 0x00010300ffb35b82 */ /* 0x000ea20000000800 */
[----:B0-----:R-:W-:Y:S01]  /*33a0*/  @P5 FMUL.FTZ R15, R22, R41 ;  /* 0x00000029160f5220 */ /* 0x001fe20000410000 */
[----:B------:R-:W-:Y:S01]  /*33b0*/  @P5 HADD2.F32 R22, -RZ, R62.H0_H0 ;  /* 0x2000003eff165230 */ /* 0x000fe20000004100 */
[----:B------:R-:W-:-:S05]  /*33c0*/  MOV R41, RZ ;  /* 0x000000ff00297202 */ /* 0x000fca0000000f00 */
[----:B------:R-:W0:Y:S01]  /*33d0*/  @P5 LDC R239, c[0x0][0x40c] ;  /* 0x00010300ffef5b82 */ /* 0x000e220000000800 */
        /* <DEDUP_REMOVED lines=9> */
[----:B--2---:R-:W-:Y:S01]  /*3470*/  @P5 FMUL.FTZ R49, R22, R179 ;  /* 0x000000b316315220 */ /* 0x004fe20000410000 */
[----:B------:R-:W-:-:S04]  /*3480*/  F2FP.F16.F32.PACK_AB R22, RZ, R11 ;  /* 0x0000000bff16723e */ /* 0x000fc800000000ff */
[----:B------:R-:W-:Y:S01]  /*3490*/  F2FP.F16.F32.PACK_AB R178, RZ, R49 ;  /* 0x00000031ffb2723e */ /* 0x000fe200000000ff */
[----:B0-----:R-:W-:Y:S01]  /*34a0*/  @P5 FMUL.FTZ R47, R24, R239 ;  /* 0x000000ef182f5220 */ /* 0x001fe20000410000 */
        /* <DEDUP_REMOVED lines=8> */
.L_x_23347:
[----:B------:R-:W0:Y:S01]  /*3530*/  LDC.64 R238, c[0x0][0x3a8] ;  /* 0x0000ea00ffee7b82 */ /* 0x000e220000000a00 */
[----:B------:R-:W-:Y:S01]  /*3540*/  IADD3 R16, PT, PT, R16, 0x80, RZ ;  /* 0x0000008010107810 */ /* 0x000fe20007ffe0ff */
[C---:B0-----:R-:W-:Y:S01]  /*3550*/  IMAD.WIDE.U32 R238, R10.reuse, 0x10, R238 ;  /* 0x000000100aee7825 */ /* 0x041fe200078e00ee */
[----:B------:R-:W-:-:S04]  /*3560*/  IADD3 R10, PT, PT, R10, 0x80, RZ ;  /* 0x000000800a0a7810 */ /* 0x000fc80007ffe0ff */
[----:B------:R0:W-:Y:S03]  /*3570*/  STG.E.128 desc[UR6][R238.64], R176 ;  /* 0x000000b0ee007986 */ /* 0x0001e6000c101d06 */
.L_x_23344:
[----:B------:R-:W-:Y:S05]  /*3580*/  BSYNC.RECONVERGENT B0 ;  /* 0x0000000000007941 */ /* 0x000fea0003800200 */
.L_x_23343:
        /* <DEDUP_REMOVED lines=9> */
.L_x_23350:
[----:B------:R-:W-:Y:S05]  /*3620*/  BRA.U !UP0, `(.L_x_23351) ;  /* 0x0000000108c47547 */ /* 0x000fea000b800000 */
[----:B012-4-:R-:W0:Y:S02]  /*3630*/  LDC.64 R176, c[0x0][0x3a0] ;  /* 0x0000e800ffb07b82 */ /* 0x017e240000000a00 */
        /* <DEDUP_REMOVED lines=8> */
[----:B------:R-:W4:Y:S08]  /*36c0*/  @P5 LDC R30, c[0x0][0x40c] ;  /* 0x00010300ff1e5b82 */ /* 0x000f300000000800 */
[----:B------:R-:W3:Y:S08]  /*36d0*/  @P5 LDC R32, c[0x0][0x40c] ;  /* 0x00010300ff205b82 */ /* 0x000ef00000000800 */
[----:B------:R-:W3:Y:S08]  /*36e0*/  @P5 LDC R34, c[0x0][0x40c] ;  /* 0x00010300ff225b82 */ /* 0x000ef00000000800 */
[----:B------:R-:W3:Y:S08]  /*36f0*/  @P5 LDC R22, c[0x0][0x40c] ;  /* 0x00010300ff165b82 */ /* 0x000ef00000000800 */
[----:B------:R-:W3:Y:S08]  /*3700*/  @P5 LDC R16, c[0x0][0x40c] ;  /* 0x00010300ff105b82 */ /* 0x000ef00000000800 */
[----:B------:R-:W3:Y:S01]  /*3710*/  @P5 LDC R36, c[0x0][0x40c] ;  /* 0x00010300ff245b82 */ /* 0x000ee20000000800 */
[----:B--2---:R-:W-:-:S02]  /*3720*/  HADD2.F32 R9, -RZ, R177.H0_H0 ;  /* 0x200000b1ff097230 */ /* 0x004fc40000004100 */
[----:B------:R-:W-:Y:S02]  /*3730*/  HADD2.F32 R7, -RZ, R177.H1_H1 ;  /* 0x300000b1ff077230 */ /* 0x000fe40000004100 */
[--C-:B------:R-:W-:Y:S02]  /*3740*/  HADD2.F32 R5, -RZ, R178.reuse.H0_H0 ;  /* 0x200000b2ff057230 */ /* 0x100fe40000004100 */
[----:B0-----:R-:W-:Y:S01]  /*3750*/  @P5 FFMA.FTZ R9, R12, R20, R9 ;  /* 0x000000140c095223 */ /* 0x001fe20000010009 */
[----:B------:R-:W-:Y:S02]  /*3760*/  HADD2.F32 R231, -RZ, R178.H1_H1 ;  /* 0x300000b2ffe77230 */ /* 0x000fe40000004100 */
[----:B-1----:R-:W-:Y:S01]  /*3770*/  @P5 FFMA.FTZ R7, R24, R26, R7 ;  /* 0x0000001a18075223 */ /* 0x002fe20000010007 */
[--C-:B------:R-:W-:Y:S02]  /*3780*/  HADD2.F32 R233, -RZ, R179.reuse.H0_H0 ;  /* 0x200000b3ffe97230 */ /* 0x100fe40000004100 */
[----:B----4-:R-:W-:Y:S01]  /*3790*/  @P5 FFMA.FTZ R5, R28, R30, R5 ;  /* 0x0000001e1c055223 */ /* 0x010fe20000010005 */
[----:B------:R-:W-:Y:S01]  /*37a0*/  HADD2.F32 R235, -RZ, R179.H1_H1 ;  /* 0x300000b3ffeb7230 */ /* 0x000fe20000004100 */
[----:B------:R-:W-:Y:S01]  /*37b0*/  F2FP.F16.F32.PACK_AB R177, RZ, R9 ;  /* 0x00000009ffb1723e */ /* 0x000fe200000000ff */
[----:B------:R-:W-:-:S02]  /*37c0*/  HADD2.F32 R227, -RZ, R176.H0_H0 ;  /* 0x200000b0ffe37230 */ /* 0x000fc40000004100 */
[----:B------:R-:W-:Y:S01]  /*37d0*/  HADD2.F32 R229, -RZ, R176.H1_H1 ;  /* 0x300000b0ffe57230 */ /* 0x000fe20000004100 */
[----:B------:R-:W-:Y:S01]  /*37e0*/  F2FP.F16.F32.PACK_AB R178, RZ, R5 ;  /* 0x00000005ffb2723e */ /* 0x000fe200000000ff */
[----:B------:R-:W-:Y:S02]  /*37f0*/  @P5 HADD2.F32 R24, -RZ, R62.H1_H1 ;  /* 0x3000003eff185230 */ /* 0x000fe40000004100 */
[--C-:B------:R-:W-:Y:S02]  /*3800*/  @P5 HADD2.F32 R26, -RZ, R63.reuse.H0_H0 ;  /* 0x2000003fff1a5230 */ /* 0x100fe40000004100 */
[--C-:B------:R-:W-:Y:S02]  /*3810*/  @P5 HADD2.F32 R20, -RZ, R60.reuse.H1_H1 ;  /* 0x3000003cff145230 */ /* 0x100fe40000004100 */
[----:B---3--:R-:W-:Y:S01]  /*3820*/  @P5 FFMA.FTZ R231, R24, R32, R231 ;  /* 0x0000002018e75223 */ /* 0x008fe200000100e7 */
[----:B------:R-:W-:Y:S02]  /*3830*/  @P5 HADD2.F32 R12, -RZ, R60.H0_H0 ;  /* 0x2000003cff0c5230 */ /* 0x000fe40000004100 */
[----:B------:R-:W-:Y:S01]  /*3840*/  @P5 FFMA.FTZ R233, R26, R34, R233 ;  /* 0x000000221ae95223 */ /* 0x000fe200000100e9 */
        /* <DEDUP_REMOVED lines=10> */
[----:B------:R-:W-:Y:S02]  /*38f0*/  PRMT R177, R177, 0x5410, R16 ;  /* 0x00005410b1b17816 */ /* 0x000fe40000000010 */
[----:B------:R-:W-:Y:S02]  /*3900*/  PRMT R178, R178, 0x5410, R20 ;  /* 0x00005410b2b27816 */ /* 0x000fe40000000014 */
[----:B------:R-:W-:Y:S02]  /*3910*/  PRMT R176, R176, 0x5410, R12 ;  /* 0x00005410b0b07816 */ /* 0x000fe4000000000c */
[----:B------:R-:W-:Y:S01]  /*3920*/  PRMT R179, R22, 0x5410, R179 ;  /* 0x0000541016b37816 */ /* 0x000fe200000000b3 */
[----:B------:R-:W-:Y:S06]  /*3930*/  BRA `(.L_x_23352) ;  /* 0x0000000000b07947 */ /* 0x000fec0003800000 */
.L_x_23351:
        /* <DEDUP_REMOVED lines=9> */
[----:B------:R-:W-:Y:S01]  /*39d0*/  @P5 HADD2.F32 R24, -RZ, R63.H1_H1 ;  /* 0x3000003fff185230 */ /* 0x000fe20000004100 */
[----:B------:R-:W-:Y:S01]  /*39e0*/  MOV R231, RZ ;  /* 0x000000ff00e77202 */ /* 0x000fe20000000f00 */
[----:B------:R-:W-:Y:S01]  /*39f0*/  HFMA2 R233, -RZ, RZ, 0, 0 ;  /* 0x00000000ffe97431 */ /* 0x000fe200000001ff */
[----:B------:R-:W-:-:S04]  /*3a00*/  MOV R235, RZ ;  /* 0x000000ff00eb7202 */ /* 0x000fc80000000f00 */
[----:B012-4-:R-:W0:Y:S08]  /*3a10*/  @P5 LDC R177, c[0x0][0x40c] ;  /* 0x00010300ffb15b82 */ /* 0x017e300000000800 */
[----:B------:R-:W1:Y:S01]  /*3a20*/  @P5 LDC R179, c[0x0][0x40c] ;  /* 0x00010300ffb35b82 */ /* 0x000e620000000800 */
[----:B---3--:R-:W-:Y:S01]  /*3a30*/  @P5 FMUL.FTZ R227, R5, R12 ;  /* 0x0000000c05e35220 */ /* 0x008fe20000410000 */
[----:B------:R-:W-:-:S02]  /*3a40*/  @P5 HADD2.F32 R12, -RZ, R61.H1_H1 ;  /* 0x3000003dff0c5230 */ /* 0x000fc40000004100 */
[----:B------:R-:W-:Y:S02]  /*3a50*/  HFMA2 R5, -RZ, RZ, 0, 0 ;  /* 0x00000000ff057431 */ /* 0x000fe400000001ff */
[----:B------:R-:W-:Y:S02]  /*3a60*/  F2FP.F16.F32.PACK_AB R176, RZ, R227 ;  /* 0x000000e3ffb0723e */ /* 0x000fe400000000ff */
[----:B------:R-:W2:Y:S01]  /*3a70*/  @P5 LDC R239, c[0x0][0x40c] ;  /* 0x00010300ffef5b82 */ /* 0x000ea20000000800 */
[----:B------:R-:W-:Y:S01]  /*3a80*/  @P5 FMUL.FTZ R229, R7, R16 ;  /* 0x0000001007e55220 */ /* 0x000fe20000410000 */
[----:B------:R-:W-:Y:S01]  /*3a90*/  @P5 HADD2.F32 R16, -RZ, R62.H0_H0 ;  /* 0x2000003eff105230 */ /* 0x000fe20000004100 */
[----:B------:R-:W-:-:S05]  /*3aa0*/  MOV R7, RZ ;  /* 0x000000ff00077202 */ /* 0x000fca0000000f00 */
[----:B------:R-:W3:Y:S01]  /*3ab0*/  @P5 LDC R241, c[0x0][0x40c] ;  /* 0x00010300fff15b82 */ /* 0x000ee20000000800 */
[----:B0-----:R-:W-:Y:S01]  /*3ac0*/  @P5 FMUL.FTZ R9, R20, R177 ;  /* 0x000000b114095220 */ /* 0x001fe20000410000 */
[----:B------:R-:W-:-:S04]  /*3ad0*/  @P5 HADD2.F32 R20, -RZ, R62.H1_H1 ;  /* 0x3000003eff145230 */ /* 0x000fc80000004100 */
[----:B------:R-:W-:Y:S02]  /*3ae0*/  F2FP.F16.F32.PACK_AB R177, RZ, R9 ;  /* 0x00000009ffb1723e */ /* 0x000fe400000000ff */
[----:B------:R-:W0:Y:S01]  /*3af0*/  @P5 LDC R243, c[0x0][0x40c] ;  /* 0x00010300fff35b82 */ /* 0x000e220000000800 */
[----:B-1----:R-:W-:Y:S01]  /*3b00*/  @P5 FMUL.FTZ R7, R12, R179 ;  /* 0x000000b30c075220 */ /* 0x002fe20000410000 */
[----:B------:R-:W-:-:S04]  /*3b10*/  F2FP.F16.F32.PACK_AB R12, RZ, R229 ;  /* 0x000000e5ff0c723e */ /* 0x000fc800000000ff */
[----:B------:R-:W-:Y:S02]  /*3b20*/  PRMT R176, R176, 0x5410, R12 ;  /* 0x00005410b0b07816 */ /* 0x000fe4000000000c */
[----:B------:R-:W1:Y:S01]  /*3b30*/  @P5 LDC R245, c[0x0][0x40c] ;  /* 0x00010300fff55b82 */ /* 0x000e620000000800 */
[----:B--2---:R-:W-:Y:S01]  /*3b40*/  @P5 FMUL.FTZ R5, R16, R239 ;  /* 0x000000ef10055220 */ /* 0x004fe20000410000 */
[----:B------:R-:W-:-:S04]  /*3b50*/  F2FP.F16.F32.PACK_AB R16, RZ, R7 ;  /* 0x00000007ff10723e */ /* 0x000fc800000000ff */
[----:B------:R-:W-:Y:S01]  /*3b60*/  F2FP.F16.F32.PACK_AB R178, RZ, R5 ;  /* 0x00000005ffb2723e */ /* 0x000fe200000000ff */
[----:B---3--:R-:W-:Y:S01]  /*3b70*/  @P5 FMUL.FTZ R231, R20, R241 ;  /* 0x000000f114e75220 */ /* 0x008fe20000410000 */
[----:B------:R-:W-:-:S04]  /*3b80*/  PRMT R177, R177, 0x5410, R16 ;  /* 0x00005410b1b17816 */ /* 0x000fc80000000010 */
[----:B------:R-:W-:Y:S01]  /*3b90*/  F2FP.F16.F32.PACK_AB R20, RZ, R231 ;  /* 0x000000e7ff14723e */ /* 0x000fe200000000ff */
[----:B0-----:R-:W-:-:S03]  /*3ba0*/  @P5 FMUL.FTZ R233, R22, R243 ;  /* 0x000000f316e95220 */ /* 0x001fc60000410000 */
[----:B------:R-:W-:Y:S02]  /*3bb0*/  PRMT R178, R178, 0x5410, R20 ;  /* 0x00005410b2b27816 */ /* 0x000fe40000000014 */
[----:B------:R-:W-:Y:S01]  /*3bc0*/  F2FP.F16.F32.PACK_AB R179, RZ, R233 ;  /* 0x000000e9ffb3723e */ /* 0x000fe200000000ff */
[----:B-1----:R-:W-:-:S05]  /*3bd0*/  @P5 FMUL.FTZ R235, R24, R245 ;  /* 0x000000f518eb5220 */ /* 0x002fca0000410000 */
[----:B------:R-:W-:-:S04]  /*3be0*/  F2FP.F16.F32.PACK_AB R22, RZ, R235 ;  /* 0x000000ebff16723e */ /* 0x000fc800000000ff */
[----:B------:R-:W-:-:S07]  /*3bf0*/  PRMT R179, R179, 0x5410, R22 ;  /* 0x00005410b3b37816 */ /* 0x000fce0000000016 */
.L_x_23352:
[----:B------:R-:W0:Y:S02]  /*3c00*/  LDC.64 R238, c[0x0][0x3a8] ;  /* 0x0000ea00ffee7b82 */ /* 0x000e240000000a00 */
[----:B0-----:R-:W-:-:S05]  /*3c10*/  IMAD.WIDE.U32 R238, R10, 0x10, R238 ;  /* 0x000000100aee7825 */ /* 0x001fca00078e00ee */
[----:B------:R0:W-:Y:S02]  /*3c20*/  STG.E.128 desc[UR6][R238.64], R176 ;  /* 0x000000b0ee007986 */ /* 0x0001e4000c101d06 */
.L_x_23349:
[----:B------:R-:W-:Y:S05]  /*3c30*/  BSYNC.RECONVERGENT B0 ;  /* 0x0000000000007941 */ /* 0x000fea0003800200 */
.L_x_23348:
[----:B------:R-:W-:Y:S01]  /*3c40*/  FADD.FTZ R10, RZ, R219 ;  /* 0x000000dbff0a7221 */ /* 0x000fe20000010000 */
        /* <DEDUP_REMOVED lines=214> */
.L_x_23354:
[----:B------:R-:W-:Y:S05]  /*49b0*/  BSYNC.RECONVERGENT B0 ;  /* 0x0000000000007941 */ /* 0x000fea0003800200 */
.L_x_23353:
        /* <DEDUP_REMOVED lines=13> */
.L_x_23356:
[----:B------:R-:W-:Y:S05]  /*4a90*/  BSYNC.RECONVERGENT B0 ;  /* 0x0000000000007941 */ /* 0x000fea0003800200 */
.L_x_23355:
[----:B------:R-:W2:Y:S01]  /*4aa0*/  SHFL.DOWN PT, R179, R24, 0x2, 0x1f ;  /* 0x08401f0018b37f89 */ /* 0x000ea200000e0000 */
[----:B------:R-:W-:Y:S02]  /*4ab0*/  I2FP.F32.S32 R22, R24 ;  /* 0x0000001800167245 */ /* 0x000fe40000201400 */
[----:B------:R-:W-:Y:S01]  /*4ac0*/  ISETP.NE.AND P5, PT, R8, RZ, PT ;  /* 0x000000ff0800720c */ /* 0x000fe20003fa5270 */
[----:B-1----:R-:W1:Y:S01]  /*4ad0*/  SHFL.DOWN PT, R239, R176, 0x2, 0x1f ;  /* 0x08401f00b0ef7f89 */ /* 0x002e6200000e0000 */
[----:B------:R-:W-:-:S03]  /*4ae0*/  ISETP.NE.AND P6, PT, RZ, UR10, PT ;  /* 0x0000000aff007c0c */ /* 0x000fc6000bfc5270 */
[----:B0-----:R-:W0:Y:S01]  /*4af0*/  SHFL.DOWN PT, R10, R177, 0x2, 0x1f ;  /* 0x08401f00b10a7f89 */ /* 0x001e2200000e0000 */
[----:B--2---:R-:W-:Y:S02]  /*4b00*/  IADD3 R12, PT, PT, R179, R24, RZ ;  /* 0x00000018b30c7210 */ /* 0x004fe40007ffe0ff */
[----:B------:R-:W-:Y:S02]  /*4b10*/  I2FP.F32.S32 R26, R179 ;  /* 0x000000b3001a7245 */ /* 0x000fe40000201400 */
[----:B------:R-:W-:Y:S01]  /*4b20*/  I2FP.F32.S32 R16, R12 ;  /* 0x0000000c00107245 */ /* 0x000fe20000201400 */
[----:B------:R-:W2:Y:S02]  /*4b30*/  SHFL.DOWN PT, R241, R12, 0x1, 0x1f ;  /* 0x08201f000cf17f89 */ /* 0x000ea400000e0000 */
[C---:B-1----:R-:W-:Y:S01]  /*4b40*/  FMUL.FTZ R179, R239.reuse, R26 ;  /* 0x0000001aefb37220 */ /* 0x042fe20000410000 */
[----:B------:R-:W1:Y:S01]  /*4b50*/  MUFU.RCP R20, R16 ;  /* 0x0000001000147308 */ /* 0x000e620000001000 */
[----:B------:R-:W-:Y:S01]  /*4b60*/  FADD.FTZ R239, -R239, R176 ;  /* 0x000000b0efef7221 */ /* 0x000fe20000010100 */
[----:B0-----:R-:W-:Y:S01]  /*4b70*/  FADD.FTZ R177, R10, R177 ;  /* 0x000000b10ab17221 */ /* 0x001fe20000010000 */
[----:B------:R-:W-:-:S02]  /*4b80*/  FFMA.FTZ R179, R22, R176, R179 ;  /* 0x000000b016b37223 */ /* 0x000fc400000100b3 */
        /* <DEDUP_REMOVED lines=76> */
.L_x_23359:
[----:B------:R-:W-:Y:S05]  /*5050*/  BSYNC.RECONVERGENT B0 ;  /* 0x0000000000007941 */ /* 0x000fea0003800200 */
.L_x_23358:
        /* <DEDUP_REMOVED lines=35> */
.L_x_23361:
[----:B------:R-:W-:Y:S05]  /*5290*/  BSYNC.RECONVERGENT B0 ;  /* 0x0000000000007941 */ /* 0x000fea0003800200 */
.L_x_23360:
        /* <DEDUP_REMOVED lines=35> */
.L_x_23363:
[----:B------:R-:W-:Y:S05]  /*54d0*/  BSYNC.RECONVERGENT B0 ;  /* 0x0000000000007941 */ /* 0x000fea0003800200 */
.L_x_23362:
        /* <DEDUP_REMOVED lines=34> */
.L_x_23365:
[----:B------:R-:W-:Y:S05]  /*5700*/  BSYNC.RECONVERGENT B0 ;  /* 0x0000000000007941 */ /* 0x000fea0003800200 */
.L_x_23364:
        /* <DEDUP_REMOVED lines=34> */
.L_x_23367:
[----:B------:R-:W-:Y:S05]  /*5930*/  BSYNC.RECONVERGENT B0 ;  /* 0x0000000000007941 */ /* 0x000fea0003800200 */
.L_x_23366:
        /* <DEDUP_REMOVED lines=34> */
.L_x_23369:
[----:B------:R-:W-:Y:S05]  /*5b60*/  BSYNC.RECONVERGENT B0 ;  /* 0x0000000000007941 */ /* 0x000fea0003800200 */
.L_x_23368:
        /* <DEDUP_REMOVED lines=33> */
.L_x_23370:
[----:B------:R-:W-:Y:S05]  /*5d80*/  BSYNC.RECONVERGENT B0 ;  /* 0x0000000000007941 */ /* 0x000fea0003800200 */
.L_x_23357:
[----:B01234-:R-:W0:Y:S01]  /*5d90*/  LDC.64 R176, c[0x0][0x380] ;  /* 0x0000e000ffb07b82 */ /* 0x01fe220000000a00 */
[----:B------:R-:W-:Y:S01]  /*5da0*/  UPLOP3.LUT UP1, UPT, UPT, UPT, UP1, 0x40, 0x4 ;  /* 0x000000000004789c */ /* 0x000fe20003f2e810 */
[----:B0-----:R-:W-:-:S04]  /*5db0*/  IADD3 R4, PT, PT, R4, R176, RZ ;  /* 0x000000b004047210 */ /* 0x001fc80007ffe0ff */
[----:B------:R-:W-:-:S13]  /*5dc0*/  ISETP.GE.AND P0, PT, R4, R177, PT ;  /* 0x000000b10400720c */ /* 0x000fda0003f06270 */
[----:B------:R-:W-:Y:S05]  /*5dd0*/  @!P0 BRA `(.L_x_23371) ;  /* 0xffffffac00548947 */ /* 0x000fea000383ffff */
[----:B------:R-:W-:Y:S05]  /*5de0*/  EXIT ;  /* 0x000000000000794d */ /* 0x000fea0003800000 */
.L_x_23372:
        /* <DEDUP_REMOVED lines=9> */
.L_x_42373:


//--------------------- .text._ZN10layer_norm13ln_fwd_kernelINS_13Kernel_traitsIf6__halfS2_S2_fjLj7168ELj1ELj1ELj4ELj16ENS_18Kernel_traits_baseILj7168EfS2_S2_S2_fjLj128EEEEELb0ELb0ELb1ELb1EEEvNS_9FwdParamsE --------------------------
	.section	.text._ZN10layer_norm13ln_fwd_kernelINS_13Kernel_traitsIf6__halfS2_S2_fjLj7168ELj1ELj1ELj4ELj16ENS_18Kernel_traits_baseILj7168EfS2_S2_S2_fjLj128EEEEELb0ELb0ELb1ELb1EEEvNS_9FwdParamsE,"ax",@progbits
	.align	128
        .global         _ZN10layer_norm13ln_fwd_kernelINS_13Kernel_traitsIf6__halfS2_S2_fjLj7168ELj1ELj1ELj4ELj16ENS_18Kernel_traits_baseILj7168EfS2_S2_S2_fjLj128EEEEELb0ELb0ELb1ELb1EEEvNS_9FwdParamsE
        .type           _ZN10layer_norm13ln_fwd_kernelINS_13Kernel_traitsIf6__halfS2_S2_fjLj7168ELj1ELj1ELj4ELj16ENS_18Kernel_traits_baseILj7168EfS2_S2_S2_fjLj128EEEEELb0ELb0ELb1ELb1EEEvNS_9FwdParamsE,@function
        .size           _ZN10layer_norm13ln_fwd_kernelINS_13Kernel_traitsIf6__halfS2_S2_fjLj7168ELj1ELj1ELj4ELj16ENS_18Kernel_traits_baseILj7168EfS2_S2_S2_fjLj128EEEEELb0ELb0ELb1ELb1EEEvNS_9FwdParamsE,(.L_x_42374 - _ZN10layer_norm13ln_fwd_kernelINS_13Kernel_traitsIf6__halfS2_S2_fjLj7168ELj1ELj1ELj4ELj16ENS_18Kernel_traits_baseILj7168EfS2_S2_S2_fjLj128EEEEELb0ELb0ELb1ELb1EEEvNS_9FwdParamsE)
        .other          _ZN10layer_norm13ln_fwd_kernelINS_13Kernel_traitsIf6__halfS2_S2_fjLj7168ELj1ELj1ELj4ELj16ENS_18Kernel_traits_baseILj7168EfS2_S2_S2_fjLj128EEEEELb0ELb0ELb1ELb1EEEvNS_9FwdParamsE,@"STO_CUDA_ENTRY STV_DEFAULT"
_ZN10layer_norm13ln_fwd_kernelINS_13Kernel_traitsIf6__halfS2_S2_fjLj7168ELj1ELj1ELj4ELj16ENS_18Kernel_traits_baseILj7168EfS2_S2_S2_fjLj128EEEEELb0ELb0ELb1ELb1EEEvNS_9FwdParamsE:
.text._ZN10layer_norm13ln_fwd_kernelINS_13Kernel_traitsIf6__halfS2_S2_fjLj7168ELj1ELj1ELj4ELj16ENS_18Kernel_traits_baseILj7168EfS2_S2_S2_fjLj128EEEEELb0ELb0ELb1ELb1EEEvNS_9FwdParamsE:
        /* <DEDUP_REMOVED lines=42> */
.L_x_23373:
        /* <DEDUP_REMOVED lines=44> */
.L_x_23374:
[----:B------:R-:W0:Y:S02]  /*0560*/  LDCU UR4, c[0x0][0x384] ;  /* 0x00007080ff0477ac */ /* 0x000e240008000800 */
[----:B0-----:R-:W-:-:S13]  /*0570*/  ISETP.GE.AND P0, PT, R124, UR4, PT ;  /* 0x000000047c007c0c */ /* 0x001fda000bf06270 */
[----:B------:R-:W-:Y:S05]  /*0580*/  @P0 EXIT ;  /* 0x000000000000094d */ /* 0x000fea0003800000 */
[----:B------:R-:W0:Y:S01]  /*0590*/  LDCU.U8 UR10, c[0x0][0x410] ;  /* 0x00008200ff0a77ac */ /* 0x000e220008000000 */
[----:B------:R-:W2:Y:S01]  /*05a0*/  LDCU UR11, c[0x0][0x400] ;  /* 0x00008000ff0b77ac */ /* 0x000ea20008000800 */
[----:B------:R-:W3:Y:S01]  /*05b0*/  LDCU.64 UR8, c[0x0][0x3a0] ;  /* 0x00007400ff0877ac */ /* 0x000ee20008000a00 */
[----:B------:R-:W-:-:S11]  /*05c0*/  UPLOP3.LUT UP1, UPT, UPT, UPT, UPT, 0x40, 0x4 ;  /* 0x000000000004789c */ /* 0x000fd60003f2e870 */
.L_x_23394:
        /* <DEDUP_REMOVED lines=16> */
[----:B------:R1:W5:Y:S01]  /*06d0*/  @P0 LDG.E.128 R4, desc[UR6][R2.64] ;  /* 0x0000000602040981 */ /* 0x000362000c1e1d00 */
[----:B---3--:R-:W-:Y:S01]  /*06e0*/  UISETP.NE.U32.AND UP0, UPT, UR8, URZ, UPT ;  /* 0x000000ff0800728c */ /* 0x008fe2000bf05070 */
[----:B------:R-:W-:-:S03]  /*06f0*/  IMAD R120, R124, R125, RZ ;  /* 0x0000007d7c787224 */ /* 0x000fc600078e02ff */
[----:B------:R-:W-:Y:S02]  /*0700*/  UISETP.NE.AND.EX UP0, UPT, UR9, URZ, UPT, UP0 ;  /* 0x000000ff0900728c */ /* 0x000fe4000bf05300 */
[----:B------:R-:W-:-:S04]  /*0710*/  SHF.R.S32.HI R121, RZ, 0x1f, R120 ;  /* 0x0000001fff797819 */ /* 0x000fc80000011478 */
[----:B------:R-:W-:-:S04]  /*0720*/  LEA.HI R121, R121, R120, RZ, 0x3 ;  /* 0x0000007879797211 */ /* 0x000fc800078f18ff */
[----:B------:R-:W-:Y:S01]  /*0730*/  LEA.HI.SX32 R175, R121, R0, 0x1d ;  /* 0x0000000079af7211 */ /* 0x000fe200078feaff */
[----:B-1----:R-:W-:Y:S06]  /*0740*/  BRA.U !UP0, `(.L_x_23375) ;  /* 0x0000000108c47547 */ /* 0x002fec000b800000 */
[----:B------:R-:W0:Y:S02]  /*0750*/  LDC.64 R2, c[0x0][0x3a0] ;  /* 0x0000e800ff027b82 */ /* 0x000e240000000a00 */
[----:B0-----:R-:W-:-:S05]  /*0760*/  IMAD.WIDE.U32 R2, R175, 0x10, R2 ;  /* 0x00000010af027825 */ /* 0x001fca00078e0002 */
[----:B------:R0:W3:Y:S01]  /*0770*/  LDG.E.128 R140, desc[UR6][R2.64] ;  /* 0x00000006028c7981 */ /* 0x0000e2000c1e1d00 */
        /* <DEDUP_REMOVED lines=8> */
[----:B------:R-:W2:Y:S08]  /*0800*/  @P1 LDC R134, c[0x0][0x40c] ;  /* 0x00010300ff861b82 */ /* 0x000eb00000000800 */
[----:B------:R-:W2:Y:S08]  /*0810*/  @P1 LDC R136, c[0x0][0x40c] ;  /* 0x00010300ff881b82 */ /* 0x000eb00000000800 */
[----:B------:R-:W2:Y:S08]  /*0820*/  @P1 LDC R138, c[0x0][0x40c] ;  /* 0x00010300ff8a1b82 */ /* 0x000eb00000000800 */
[----:B------:R-:W2:Y:S08]  /*0830*/  @P1 LDC R3, c[0x0][0x40c] ;  /* 0x00010300ff031b82 */ /* 0x000eb00000000800 */
[----:B------:R-:W2:Y:S01]  /*0840*/  @P1 LDC R144, c[0x0][0x40c] ;  /* 0x00010300ff901b82 */ /* 0x000ea20000000800 */
[----:B---3--:R-:W-:-:S02]  /*0850*/  HADD2.F32 R127, -RZ, R140.H1_H1 ;  /* 0x3000008cff7f7230 */ /* 0x008fc40000004100 */
[--C-:B------:R-:W-:Y:S02]  /*0860*/  HADD2.F32 R129, -RZ, R141.reuse.H0_H0 ;  /* 0x2000008dff817230 */ /* 0x100fe40000004100 */
[----:B------:R-:W-:Y:S02]  /*0870*/  HADD2.F32 R131, -RZ, R141.H1_H1 ;  /* 0x3000008dff837230 */ /* 0x000fe40000004100 */
[----:B-1----:R-:W-:Y:S01]  /*0880*/  @P1 FFMA.FTZ R127, R0, R121, R127 ;  /* 0x00000079007f1223 */ /* 0x002fe2000001007f */
[----:B------:R-:W-:Y:S02]  /*0890*/  HADD2.F32 R139, -RZ, R140.H0_H0 ;  /* 0x2000008cff8b7230 */ /* 0x000fe40000004100 */
[----:B0-----:R-:W-:Y:S01]  /*08a0*/  @P1 FFMA.FTZ R129, R120, R123, R129 ;  /* 0x0000007b78811223 */ /* 0x001fe20000010081 */
[--C-:B------:R-:W-:Y:S02]  /*08b0*/  HADD2.F32 R133, -RZ, R142.reuse.H0_H0 ;  /* 0x2000008eff857230 */ /* 0x100fe40000004100 */
[----:B----4-:R-:W-:Y:S01]  /*08c0*/  @P1 FFMA.FTZ R131, R122, R132, R131 ;  /* 0x000000847a831223 */ /* 0x010fe20000010083 */
[----:B------:R-:W-:-:S02]  /*08d0*/  HADD2.F32 R135, -RZ, R142.H1_H1 ;  /* 0x3000008eff877230 */ /* 0x000fc40000004100 */
[--C-:B------:R-:W-:Y:S02]  /*08e0*/  HADD2.F32 R137, -RZ, R143.reuse.H0_H0 ;  /* 0x2000008fff897230 */ /* 0x100fe40000004100 */
[----:B--2---:R-:W-:Y:S01]  /*08f0*/  @P1 FFMA.FTZ R133, R2, R134, R133 ;  /* 0x0000008602851223 */ /* 0x004fe20000010085 */
[----:B------:R-:W-:Y:S01]  /*0900*/  HADD2.F32 R141, -RZ, R143.H1_H1 ;  /* 0x3000008fff8d7230 */ /* 0x000fe20000004100 */
[----:B------:R-:W-:Y:S01]  /*0910*/  F2FP.F16.F32.PACK_AB R145, RZ, R129 ;  /* 0x00000081ff91723e */ /* 0x000fe200000000ff */
[----:B------:R-:W-:Y:S01]  /*0920*/  @P1 HADD2.F32 R120, -RZ, R6.H1_H1 ;  /* 0x30000006ff781230 */ /* 0x000fe20000004100 */
[----:B------:R-:W-:Y:S01]  /*0930*/  F2FP.F16.F32.PACK_AB R2, RZ, R131 ;  /* 0x00000083ff02723e */ /* 0x000fe200000000ff */
[--C-:B------:R-:W-:Y:S01]  /*0940*/  @P1 HADD2.F32 R122, -RZ, R7.reuse.H0_H0 ;  /* 0x20000007ff7a1230 */ /* 0x100fe20000004100 */
[----:B------:R-:W-:Y:S01]  /*0950*/  F2FP.F16.F32.PACK_AB R146, RZ, R133 ;  /* 0x00000085ff92723e */ /* 0x000fe200000000ff */
[----:B------:R-:W-:Y:S02]  /*0960*/  @P1 HADD2.F32 R0, -RZ, R4.H0_H0 ;  /* 0x20000004ff001230 */ /* 0x000fe40000004100 */
[----:B------:R-:W-:Y:S01]  /*0970*/  @P1 FFMA.FTZ R135, R120, R136, R135 ;  /* 0x0000008878871223 */ /* 0x000fe20000010087 */
[----:B------:R-:W-:-:S02]  /*0980*/  @P1 HADD2.F32 R132, -RZ, R7.H1_H1 ;  /* 0x30000007ff841230 */ /* 0x000fc40000004100 */
[----:B------:R-:W-:Y:S01]  /*0990*/  @P1 FFMA.FTZ R137, R122, R138, R137 ;  /* 0x0000008a7a891223 */ /* 0x000fe20000010089 */
[----:B------:R-:W-:Y:S01]  /*09a0*/  PRMT R145, R145, 0x5410, R2 ;  /* 0x0000541091917816 */ /* 0x000fe20000000002 */
        /* <DEDUP_REMOVED lines=9> */
[----:B------:R-:W-:Y:S01]  /*0a40*/  PRMT R147, R120, 0x5410, R147 ;  /* 0x0000541078937816 */ /* 0x000fe20000000093 */
[----:B------:R-:W-:Y:S06]  /*0a50*/  BRA `(.L_x_23376) ;  /* 0x0000000000b07947 */ /* 0x000fec0003800000 */
.L_x_23375:
[----:B------:R-:W0:Y:S01]  /*0a60*/  @P0 LDC R3, c[0x0][0x40c] ;  /* 0x00010300ff030b82 */ /* 0x000e220000000800 */
[--C-:B-----5:R-:W-:Y:S01]  /*0a70*/  @P0 HADD2.F32 R0, -RZ, R4.reuse.H0_H0 ;  /* 0x20000004ff000230 */ /* 0x120fe20000004100 */
[----:B------:R-:W-:Y:S01]  /*0a80*/  MOV R139, RZ ;  /* 0x000000ff008b7202 */ /* 0x000fe20000000f00 */
[----:B------:R-:W-:Y:S01]  /*0a90*/  @P0 HADD2.F32 R2, -RZ, R4.H1_H1 ;  /* 0x30000004ff020230 */ /* 0x000fe20000004100 */
[----:B------:R-:W-:Y:S01]  /*0aa0*/  MOV R127, RZ ;  /* 0x000000ff007f7202 */ /* 0x000fe20000000f00 */
[----:B------:R-:W-:Y:S01]  /*0ab0*/  @P0 HADD2.F32 R120, -RZ, R5.H0_H0 ;  /* 0x20000005ff780230 */ /* 0x000fe20000004100 */
[----:B------:R-:W-:Y:S02]  /*0ac0*/  MOV R129, RZ ;  /* 0x000000ff00817202 */ /* 0x000fe40000000f00 */
[----:B------:R-:W1:Y:S01]  /*0ad0*/  @P0 LDC R121, c[0x0][0x40c] ;  /* 0x00010300ff790b82 */ /* 0x000e620000000800 */
[----:B------:R-:W-:Y:S02]  /*0ae0*/  MOV R131, RZ ;  /* 0x000000ff00837202 */ /* 0x000fe40000000f00 */
[----:B------:R-:W-:-:S02]  /*0af0*/  MOV R133, RZ ;  /* 0x000000ff00857202 */ /* 0x000fc40000000f00 */
[----:B------:R-:W-:Y:S02]  /*0b00*/  MOV R135, RZ ;  /* 0x000000ff00877202 */ /* 0x000fe40000000f00 */
[----:B------:R-:W-:Y:S01]  /*0b10*/  MOV R137, RZ ;  /* 0x000000ff00897202 */ /* 0x000fe20000000f00 */
[----:B------:R-:W3:Y:S01]  /*0b20*/  @P0 LDC R123, c[0x0][0x40c] ;  /* 0x00010300ff7b0b82 */ /* 0x000ee20000000800 */
[----:B------:R-:W-:-:S07]  /*0b30*/  MOV R141, RZ ;  /* 0x000000ff008d7202 */ /* 0x000fce0000000f00 */
[----:B------:R-:W4:Y:S01]  /*0b40*/  @P0 LDC R143, c[0x0][0x40c] ;  /* 0x00010300ff8f0b82 */ /* 0x000f220000000800 */
[----:B0-----:R-:W-:Y:S01]  /*0b50*/  @P0 FMUL.FTZ R139, R0, R3 ;  /* 0x00000003008b0220 */ /* 0x001fe20000410000 */
[----:B------:R-:W-:Y:S02]  /*0b60*/  @P0 HADD2.F32 R0, -RZ, R5.H1_H1 ;  /* 0x30000005ff000230 */ /* 0x000fe40000004100 */
[--C-:B------:R-:W-:Y:S02]  /*0b70*/  @P0 HADD2.F32 R3, -RZ, R6.reuse.H1_H1 ;  /* 0x30000006ff030230 */ /* 0x100fe40000004100 */
[----:B------:R-:W-:Y:S02]  /*0b80*/  F2FP.F16.F32.PACK_AB R144, RZ, R139 ;  /* 0x0000008bff90723e */ /* 0x000fe400000000ff */
[----:B------:R-:W0:Y:S01]  /*0b90*/  @P0 LDC R145, c[0x0][0x40c] ;  /* 0x00010300ff910b82 */ /* 0x000e220000000800 */
[----:B-1----:R-:W-:Y:S01]  /*0ba0*/  @P0 FMUL.FTZ R127, R2, R121 ;  /* 0x00000079027f0220 */ /* 0x002fe20000410000 */
[----:B------:R-:W-:-:S02]  /*0bb0*/  @P0 HADD2.F32 R2, -RZ, R6.H0_H0 ;  /* 0x20000006ff020230 */ /* 0x000fc40000004100 */
[----:B------:R-:W-:-:S04]  /*0bc0*/  @P0 HADD2.F32 R121, -RZ, R7.H1_H1 ;  /* 0x30000007ff790230 */ /* 0x000fc80000004100 */
[----:B------:R-:W1:Y:S01]  /*0bd0*/  @P0 LDC R122, c[0x0][0x40c] ;  /* 0x00010300ff7a0b82 */ /* 0x000e620000000800 */
[----:B---3--:R-:W-:Y:S01]  /*0be0*/  @P0 FMUL.FTZ R129, R120, R123 ;  /* 0x0000007b78810220 */ /* 0x008fe20000410000 */
[----:B------:R-:W-:-:S06]  /*0bf0*/  @P0 HADD2.F32 R120, -RZ, R7.H0_H0 ;  /* 0x20000007ff780230 */ /* 0x000fcc0000004100 */
[----:B------:R-:W3:Y:S01]  /*0c00*/  @P0 LDC R147, c[0x0][0x40c] ;  /* 0x00010300ff930b82 */ /* 0x000ee20000000800 */
[----:B----4-:R-:W-:Y:S01]  /*0c10*/  @P0 FMUL.FTZ R131, R0, R143 ;  /* 0x0000008f00830220 */ /* 0x010fe20000410000 */
[----:B------:R-:W-:-:S04]  /*0c20*/  F2FP.F16.F32.PACK_AB R0, RZ, R127 ;  /* 0x0000007fff00723e */ /* 0x000fc800000000ff */
[----:B------:R-:W-:Y:S02]  /*0c30*/  PRMT R144, R144, 0x5410, R0 ;  /* 0x0000541090907816 */ /* 0x000fe40000000000 */
[----:B------:R-:W4:Y:S01]  /*0c40*/  @P0 LDC R132, c[0x0][0x40c] ;  /* 0x00010300ff840b82 */ /* 0x000f220000000800 */
[----:B0-----:R-:W-:Y:S01]  /*0c50*/  @P0 FMUL.FTZ R133, R2, R145 ;  /* 0x0000009102850220 */ /* 0x001fe20000410000 */
[----:B------:R-:W-:Y:S02]  /*0c60*/  F2FP.F16.F32.PACK_AB R145, RZ, R129 ;  /* 0x00000081ff91723e */ /* 0x000fe400000000ff */
[----:B------:R-:W-:Y:S02]  /*0c70*/  F2FP.F16.F32.PACK_AB R2, RZ, R131 ;  /* 0x00000083ff02723e */ /* 0x000fe400000000ff */
[----:B------:R-:W-:Y:S01]  /*0c80*/  F2FP.F16.F32.PACK_AB R146, RZ, R133 ;  /* 0x00000085ff92723e */ /* 0x000fe200000000ff */
[----:B-1----:R-:W-:Y:S01]  /*0c90*/  @P0 FMUL.FTZ R135, R3, R122 ;  /* 0x0000007a03870220 */ /* 0x002fe20000410000 */
[----:B------:R-:W-:-:S04]  /*0ca0*/  PRMT R145, R145, 0x5410, R2 ;  /* 0x0000541091917816 */ /* 0x000fc80000000002 */
[----:B------:R-:W-:Y:S01]  /*0cb0*/  F2FP.F16.F32.PACK_AB R3, RZ, R135 ;  /* 0x00000087ff03723e */ /* 0x000fe200000000ff */
[----:B---3--:R-:W-:-:S03]  /*0cc0*/  @P0 FMUL.FTZ R137, R120, R147 ;  /* 0x0000009378890220 */ /* 0x008fc60000410000 */
[----:B------:R-:W-:Y:S02]  /*0cd0*/  PRMT R146, R146, 0x5410, R3 ;  /* 0x0000541092927816 */ /* 0x000fe40000000003 */
[----:B------:R-:W-:Y:S01]  /*0ce0*/  F2FP.F16.F32.PACK_AB R147, RZ, R137 ;  /* 0x00000089ff93723e */ /* 0x000fe200000000ff */
[----:B----4-:R-:W-:-:S05]  /*0cf0*/  @P0 FMUL.FTZ R141, R121, R132 ;  /* 0x00000084798d0220 */ /* 0x010fca0000410000 */
[----:B------:R-:W-:-:S04]  /*0d00*/  F2FP.F16.F32.PACK_AB R120, RZ, R141 ;  /* 0x0000008dff78723e */ /* 0x000fc800000000ff */
[----:B------:R-:W-:-:S07]  /*0d10*/  PRMT R147, R147, 0x5410, R120 ;  /* 0x0000541093937816 */ /* 0x000fce0000000078 */
.L_x_23376:
        /* <DEDUP_REMOVED lines=14> */
[----:B-----5:R-:W-:Y:S02]  /*0e00*/  @P1 HADD2.F32 R0, -RZ, R4.H1_H1 ;  /* 0x30000004ff001230 */ /* 0x020fe40000004100 */
[--C-:B------:R-:W-:Y:S02]  /*0e10*/  @P1 HADD2.F32 R136, -RZ, R5.reuse.H0_H0 ;  /* 0x20000005ff881230 */ /* 0x100fe40000004100 */
[----:B------:R-:W-:-:S03]  /*0e20*/  @P1 HADD2.F32 R140, -RZ, R5.H1_H1 ;  /* 0x30000005ff8c1230 */ /* 0x000fc60000004100 */
[----:B------:R-:W1:Y:S08]  /*0e30*/  @P1 LDC R138, c[0x0][0x40c] ;  /* 0x00010300ff8a1b82 */ /* 0x000e700000000800 */
        /* <DEDUP_REMOVED lines=14> */
[----:B----4-:R-:W-:Y:S01]  /*0f20*/  @P1 FFMA.FTZ R147, R140, R142, R147 ;  /* 0x0000008e8c931223 */ /* 0x010fe20000010093 */
[--C-:B------:R-:W-:Y:S01]  /*0f30*/  HADD2.F32 R153, -RZ, R123.reuse.H0_H0 ;  /* 0x2000007bff997230 */ /* 0x100fe20000004100 */
[----:B------:R-:W-:Y:S01]  /*0f40*/  F2FP.F16.F32.PACK_AB R121, RZ, R145 ;  /* 0x00000091ff79723e */ /* 0x000fe200000000ff */
[----:B------:R-:W-:Y:S02]  /*0f50*/  HADD2.F32 R157, -RZ, R123.H1_H1 ;  /* 0x3000007bff9d7230 */ /* 0x000fe40000004100 */
[--C-:B------:R-:W-:Y:S02]  /*0f60*/  @P1 HADD2.F32 R120, -RZ, R6.reuse.H0_H0 ;  /* 0x20000006ff781230 */ /* 0x100fe40000004100 */
[----:B------:R-:W-:Y:S02]  /*0f70*/  @P1 HADD2.F32 R122, -RZ, R6.H1_H1 ;  /* 0x30000006ff7a1230 */ /* 0x000fe40000004100 */
[----:B------:R-:W-:Y:S02]  /*0f80*/  @P1 HADD2.F32 R134, -RZ, R7.H0_H0 ;  /* 0x20000007ff861230 */ /* 0x000fe40000004100 */
[----:B--2---:R-:W-:Y:S01]  /*0f90*/  @P1 FFMA.FTZ R149, R120, R144, R149 ;  /* 0x0000009078951223 */ /* 0x004fe20000010095 */
        /* <DEDUP_REMOVED lines=18> */
.L_x_23377:
[----:B0-----:R-:W0:Y:S01]  /*10c0*/  @P0 LDC R121, c[0x0][0x40c] ;  /* 0x00010300ff790b82 */ /* 0x001e220000000800 */
[--C-:B-----5:R-:W-:Y:S01]  /*10d0*/  @P0 HADD2.F32 R0, -RZ, R4.reuse.H0_H0 ;  /* 0x20000004ff000230 */ /* 0x120fe20000004100 */
[----:B------:R-:W-:Y:S01]  /*10e0*/  MOV R155, RZ ;  /* 0x000000ff009b7202 */ /* 0x000fe20000000f00 */
[----:B------:R-:W-:Y:S02]  /*10f0*/  @P0 HADD2.F32 R120, -RZ, R4.H1_H1 ;  /* 0x30000004ff780230 */ /* 0x000fe40000004100 */
[----:B------:R-:W-:Y:S02]  /*1100*/  HFMA2 R143, -RZ, RZ, 0, 0 ;  /* 0x00000000ff8f7431 */ /* 0x000fe400000001ff */
[----:B------:R-:W-:Y:S01]  /*1110*/  @P0 HADD2.F32 R122, -RZ, R5.H0_H0 ;  /* 0x20000005ff7a0230 */ /* 0x000fe20000004100 */
[----:B------:R-:W-:Y:S01]  /*1120*/  MOV R145, RZ ;  /* 0x000000ff00917202 */ /* 0x000fe20000000f00 */
[----:B------:R-:W-:Y:S01]  /*1130*/  HFMA2 R151, -RZ, RZ, 0, 0 ;  /* 0x00000000ff977431 */ /* 0x000fe200000001ff */
[----:B------:R-:W1:Y:S01]  /*1140*/  @P0 LDC R123, c[0x0][0x40c] ;  /* 0x00010300ff7b0b82 */ /* 0x000e620000000800 */
[----:B------:R-:W-:Y:S01]  /*1150*/  MOV R149, RZ ;  /* 0x000000ff00957202 */ /* 0x000fe20000000f00 */
[----:B------:R-:W-:Y:S01]  /*1160*/  HFMA2 R157, -RZ, RZ, 0, 0 ;  /* 0x00000000ff9d7431 */ /* 0x000fe200000001ff */
[----:B------:R-:W-:-:S05]  /*1170*/  MOV R153, RZ ;  /* 0x000000ff00997202 */ /* 0x000fca0000000f00 */
[----:B------:R-:W3:Y:S08]  /*1180*/  @P0 LDC R147, c[0x0][0x40c] ;  /* 0x00010300ff930b82 */ /* 0x000ef00000000800 */
[----:B------:R-:W4:Y:S01]  /*1190*/  @P0 LDC R159, c[0x0][0x40c] ;  /* 0x00010300ff9f0b82 */ /* 0x000f220000000800 */
        /* <DEDUP_REMOVED lines=8> */
[----:B---3--:R-:W-:Y:S01]  /*1220*/  @P0 FMUL.FTZ R145, R122, R147 ;  /* 0x000000937a910220 */ /* 0x008fe20000410000 */
[----:B------:R-:W-:Y:S02]  /*1230*/  @P0 HADD2.F32 R122, -RZ, R7.H0_H0 ;  /* 0x20000007ff7a0230 */ /* 0x000fe40000004100 */
[----:B------:R-:W-:-:S04]  /*1240*/  HFMA2 R147, -RZ, RZ, 0, 0 ;  /* 0x00000000ff937431 */ /* 0x000fc800000001ff */
[----:B------:R-:W3:Y:S01]  /*1250*/  @P0 LDC R163, c[0x0][0x40c] ;  /* 0x00010300ffa30b82 */ /* 0x000ee20000000800 */
[----:B----4-:R-:W-:Y:S01]  /*1260*/  @P0 FMUL.FTZ R147, R0, R159 ;  /* 0x0000009f00930220 */ /* 0x010fe20000410000 */
[----:B------:R-:W-:-:S06]  /*1270*/  F2FP.F16.F32.PACK_AB R0, RZ, R143 ;  /* 0x0000008fff00723e */ /* 0x000fcc00000000ff */
[----:B------:R-:W4:Y:S01]  /*1280*/  @P0 LDC R134, c[0x0][0x40c] ;  /* 0x00010300ff860b82 */ /* 0x000f220000000800 */
[----:B0-----:R-:W-:Y:S01]  /*1290*/  @P0 FMUL.FTZ R149, R120, R161 ;  /* 0x000000a178950220 */ /* 0x001fe20000410000 */
[----:B------:R-:W-:-:S04]  /*12a0*/  F2FP.F16.F32.PACK_AB R120, RZ, R155 ;  /* 0x0000009bff78723e */ /* 0x000fc800000000ff */
[----:B------:R-:W-:Y:S01]  /*12b0*/  PRMT R120, R120, 0x5410, R0 ;  /* 0x0000541078787816 */ /* 0x000fe20000000000 */
[----:B-1----:R-:W-:Y:S01]  /*12c0*/  @P0 FMUL.FTZ R151, R121, R132 ;  /* 0x0000008479970220 */ /* 0x002fe20000410000 */
[----:B------:R-:W-:-:S04]  /*12d0*/  F2FP.F16.F32.PACK_AB R121, RZ, R145 ;  /* 0x00000091ff79723e */ /* 0x000fc800000000ff */
[----:B------:R-:W-:Y:S01]  /*12e0*/  F2FP.F16.F32.PACK_AB R132, RZ, R151 ;  /* 0x00000097ff84723e */ /* 0x000fe200000000ff */
[----:B---3--:R-:W-:Y:S01]  /*12f0*/  @P0 FMUL.FTZ R153, R122, R163 ;  /* 0x000000a37a990220 */ /* 0x008fe20000410000 */
[----:B------:R-:W-:-:S04]  /*1300*/  F2FP.F16.F32.PACK_AB R122, RZ, R147 ;  /* 0x00000093ff7a723e */ /* 0x000fc800000000ff */
[----:B------:R-:W-:Y:S01]  /*1310*/  PRMT R121, R121, 0x5410, R122 ;  /* 0x0000541079797816 */ /* 0x000fe2000000007a */
[----:B----4-:R-:W-:Y:S01]  /*1320*/  @P0 FMUL.FTZ R157, R123, R134 ;  /* 0x000000867b9d0220 */ /* 0x010fe20000410000 */
[----:B------:R-:W-:Y:S02]  /*1330*/  F2FP.F16.F32.PACK_AB R123, RZ, R149 ;  /* 0x00000095ff7b723e */ /* 0x000fe400000000ff */
[----:B------:R-:W-:Y:S02]  /*1340*/  F2FP.F16.F32.PACK_AB R134, RZ, R153 ;  /* 0x00000099ff86723e */ /* 0x000fe400000000ff */
[----:B------:R-:W-:Y:S02]  /*1350*/  F2FP.F16.F32.PACK_AB R136, RZ, R157 ;  /* 0x0000009dff88723e */ /* 0x000fe400000000ff */
[----:B------:R-:W-:Y:S02]  /*1360*/  PRMT R122, R123, 0x5410, R132 ;  /* 0x000054107b7a7816 */ /* 0x000fe40000000084 */
[----:B------:R-:W-:-:S07]  /*1370*/  PRMT R123, R134, 0x5410, R136 ;  /* 0x00005410867b7816 */ /* 0x000fce0000000088 */
.L_x_23378:
        /* <DEDUP_REMOVED lines=58> */
.L_x_23379:
[----:B-1----:R-:W0:Y:S01]  /*1720*/  @P0 LDC R121, c[0x0][0x40c] ;  /* 0x00010300ff790b82 */ /* 0x002e220000000800 */
        /* <DEDUP_REMOVED lines=43> */
.L_x_23380:
        /* <DEDUP_REMOVED lines=58> */
.L_x_23381:
        /* <DEDUP_REMOVED lines=44> */
.L_x_23382:
        /* <DEDUP_REMOVED lines=58> */
.L_x_23383:
        /* <DEDUP_REMOVED lines=44> */
.L_x_23384:
        /* <DEDUP_REMOVED lines=58> */
.L_x_23385:
        /* <DEDUP_REMOVED lines=44> */
.L_x_23386:
        /* <DEDUP_REMOVED lines=14> */
[--C-:B-----5:R-:W-:Y:S02]  /*2de0*/  @P0 HADD2.F32 R0, -RZ, R5.reuse.H0_H0 ;  /* 0x20000005ff000230 */ /* 0x120fe40000004100 */
[----:B------:R-:W-:Y:S02]  /*2df0*/  @P0 HADD2.F32 R134, -RZ, R5.H1_H1 ;  /* 0x30000005ff860230 */ /* 0x000fe40000004100 */
[----:B------:R-:W-:-:S03]  /*2e00*/  @P0 HADD2.F32 R138, -RZ, R6.H0_H0 ;  /* 0x20000006ff8a0230 */ /* 0x000fc60000004100 */
[----:B------:R-:W1:Y:S08]  /*2e10*/  @P0 LDC R136, c[0x0][0x40c] ;  /* 0x00010300ff880b82 */ /* 0x000e700000000800 */
[----:B------:R-:W4:Y:S08]  /*2e20*/  @P0 LDC R140, c[0x0][0x40c] ;  /* 0x00010300ff8c0b82 */ /* 0x000f300000000800 */
[----:B------:R-:W2:Y:S08]  /*2e30*/  @P0 LDC R142, c[0x0][0x40c] ;  /* 0x00010300ff8e0b82 */ /* 0x000eb00000000800 */
[----:B------:R-:W2:Y:S08]  /*2e40*/  @P0 LDC R144, c[0x0][0x40c] ;  /* 0x00010300ff900b82 */ /* 0x000eb00000000800 */
[----:B------:R-:W2:Y:S08]  /*2e50*/  @P0 LDC R130, c[0x0][0x40c] ;  /* 0x00010300ff820b82 */ /* 0x000eb00000000800 */
[----:B------:R-:W2:Y:S08]  /*2e60*/  @P0 LDC R128, c[0x0][0x40c] ;  /* 0x00010300ff800b82 */ /* 0x000eb00000000800 */
[----:B------:R-:W2:Y:S01]  /*2e70*/  @P0 LDC R146, c[0x0][0x40c] ;  /* 0x00010300ff920b82 */ /* 0x000ea20000000800 */
[----:B---3--:R-:W-:-:S02]  /*2e80*/  HADD2.F32 R175, -RZ, R121.H0_H0 ;  /* 0x20000079ffaf7230 */ /* 0x008fc40000004100 */
        /* <DEDUP_REMOVED lines=10> */
[----:B------:R-:W-:Y:S02]  /*2f30*/  HADD2.F32 R237, -RZ, R123.H1_H1 ;  /* 0x3000007bffed7230 */ /* 0x000fe40000004100 */
[----:B------:R-:W-:Y:S02]  /*2f40*/  @P0 HADD2.F32 R122, -RZ, R6.H1_H1 ;  /* 0x30000006ff7a0230 */ /* 0x000fe40000004100 */
[--C-:B------:R-:W-:Y:S02]  /*2f50*/  @P0 HADD2.F32 R132, -RZ, R7.reuse.H0_H0 ;  /* 0x20000007ff840230 */ /* 0x100fe40000004100 */
[--C-:B------:R-:W-:Y:S02]  /*2f60*/  @P0 HADD2.F32 R120, -RZ, R4.reuse.H1_H1 ;  /* 0x30000004ff780230 */ /* 0x100fe40000004100 */
[----:B--2---:R-:W-:Y:S01]  /*2f70*/  @P0 FFMA.FTZ R229, R122, R142, R229 ;  /* 0x0000008e7ae50223 */ /* 0x004fe200000100e5 */
        /* <DEDUP_REMOVED lines=18> */
.L_x_23387:
        /* <DEDUP_REMOVED lines=44> */
.L_x_23388:
        /* <DEDUP_REMOVED lines=204> */
.L_x_23390:
[----:B--2---:R-:W-:Y:S05]  /*4020*/  BSYNC.RECONVERGENT B0 ;  /* 0x0000000000007941 */ /* 0x004fea0003800200 */
.L_x_23389:
        /* <DEDUP_REMOVED lines=13> */
.L_x_23392:
[----:B------:R-:W-:Y:S05]  /*4100*/  BSYNC.RECONVERGENT B0 ;  /* 0x0000000000007941 */ /* 0x000fea0003800200 */
.L_x_23391:
        /* <DEDUP_REMOVED lines=179> */
[----:B------:R-:W-:Y:S01]  /*4c40*/  FFMA.FTZ R133, R134, R109, R53 ;  /* 0x0000006d86857223 */ /* 0x000fe20000010035 */
[----:B------:R-:W-:Y:S01]  /*4c50*/  F2FP.F16.F32.PACK_AB R128, R122, R121 ;  /* 0x000000797a80723e */ /* 0x000fe200000000ff */
[----:B------:R-:W-:Y:S01]  /*4c60*/  FFMA.FTZ R121, R135, R110, R54 ;  /* 0x0000006e87797223 */ /* 0x000fe20000010036 */
[----:B------:R-:W-:Y:S01]  /*4c70*/  FFMA.FTZ R122, R179, R104, R48 ;  /* 0x00000068b37a7223 */ /* 0x000fe20000010030 */
[----:B------:R-:W-:Y:S01]  /*4c80*/  FFMA.FTZ R135, R178, R105, R49 ;  /* 0x00000069b2877223 */ /* 0x000fe20000010031 */
[----:B------:R-:W-:Y:S01]  /*4c90*/  F2FP.F16.F32.PACK_AB R129, R126, R129 ;  /* 0x000000817e81723e */ /* 0x000fe200000000ff */
[----:B0-----:R-:W-:Y:S01]  /*4ca0*/  IMAD.WIDE.U32 R126, R125, 0x10, R2 ;  /* 0x000000107d7e7825 */ /* 0x001fe200078e0002 */
[----:B------:R-:W-:-:S03]  /*4cb0*/  F2FP.F16.F32.PACK_AB R131, R132, R131 ;  /* 0x000000838483723e */ /* 0x000fc600000000ff */
[----:B------:R-:W-:Y:S01]  /*4cc0*/  FFMA.FTZ R180, R180, R107, R51 ;  /* 0x0000006bb4b47223 */ /* 0x000fe20000010033 */
[----:B------:R-:W-:Y:S01]  /*4cd0*/  F2FP.F16.F32.PACK_AB R130, R123, R130 ;  /* 0x000000827b82723e */ /* 0x000fe200000000ff */
[----:B------:R-:W-:Y:S01]  /*4ce0*/  FFMA.FTZ R123, R181, R106, R50 ;  /* 0x0000006ab57b7223 */ /* 0x000fe20000010032 */
[----:B------:R-:W-:Y:S01]  /*4cf0*/  F2FP.F16.F32.PACK_AB R120, R133, R120 ;  /* 0x000000788578723e */ /* 0x000fe200000000ff */
[----:B------:R-:W-:Y:S01]  /*4d00*/  FFMA.FTZ R136, R136, R111, R55 ;  /* 0x0000006f88887223 */ /* 0x000fe20000010037 */
[----:B------:R-:W-:Y:S01]  /*4d10*/  IADD3 R133, PT, PT, R125, 0x80, RZ ;  /* 0x000000807d857810 */ /* 0x000fe20007ffe0ff */
[----:B------:R0:W-:Y:S01]  /*4d20*/  STG.E.128 desc[UR6][R126.64], R128 ;  /* 0x000000807e007986 */ /* 0x0001e2000c101d06 */
[----:B------:R-:W-:Y:S01]  /*4d30*/  F2FP.F16.F32.PACK_AB R122, R135, R122 ;  /* 0x0000007a877a723e */ /* 0x000fe200000000ff */
[----:B------:R-:W-:Y:S01]  /*4d40*/  FFMA.FTZ R160, R160, R95, R39 ;  /* 0x0000005fa0a07223 */ /* 0x000fe20000010027 */
[----:B------:R-:W-:Y:S01]  /*4d50*/  IADD3 R135, PT, PT, R125, 0x100, RZ ;  /* 0x000001007d877810 */ /* 0x000fe20007ffe0ff */
[----:B------:R-:W-:Y:S01]  /*4d60*/  FFMA.FTZ R167, R167, R100, R44 ;  /* 0x00000064a7a77223 */ /* 0x000fe2000001002c */
[C---:B------:R-:W-:Y:S01]  /*4d70*/  IADD3 R137, PT, PT, R125.reuse, 0x180, RZ ;  /* 0x000001807d897810 */ /* 0x040fe20007ffe0ff */
[----:B------:R-:W-:Y:S01]  /*4d80*/  FFMA.FTZ R170, R170, R101, R45 ;  /* 0x00000065aaaa7223 */ /* 0x000fe2000001002d */
[----:B------:R-:W-:Y:S01]  /*4d90*/  IADD3 R179, PT, PT, R125, 0x200, RZ ;  /* 0x000002007db37810 */ /* 0x000fe20007ffe0ff */
[----:B------:R-:W-:Y:S01]  /*4da0*/  FFMA.FTZ R169, R169, R102, R46 ;  /* 0x00000066a9a97223 */ /* 0x000fe2000001002e */
[----:B------:R-:W-:Y:S01]  /*4db0*/  IADD3 R181, PT, PT, R125, 0x280, RZ ;  /* 0x000002807db57810 */ /* 0x000fe20007ffe0ff */
[----:B------:R-:W-:Y:S01]  /*4dc0*/  FFMA.FTZ R173, R173, R96, R40 ;  /* 0x00000060adad7223 */ /* 0x000fe20000010028 */
[----:B------:R-:W-:Y:S01]  /*4dd0*/  F2FP.F16.F32.PACK_AB R123, R180, R123 ;  /* 0x0000007bb47b723e */ /* 0x000fe200000000ff */
[----:B------:R-:W-:Y:S01]  /*4de0*/  FFMA.FTZ R175, R175, R98, R42 ;  /* 0x00000062afaf7223 */ /* 0x000fe2000001002a */
[----:B------:R-:W-:Y:S01]  /*4df0*/  F2FP.F16.F32.PACK_AB R121, R136, R121 ;  /* 0x000000798879723e */ /* 0x000fe200000000ff */
[----:B------:R-:W-:Y:S01]  /*4e00*/  IMAD.WIDE.U32 R136, R137, 0x10, R2 ;  /* 0x0000001089887825 */ /* 0x000fe200078e0002 */
[----:B------:R-:W-:-:S03]  /*4e10*/  IADD3 R125, PT, PT, R125, 0x300, RZ ;  /* 0x000003007d7d7810 */ /* 0x000fc60007ffe0ff */
        /* <DEDUP_REMOVED lines=42> */
[----:B------:R-:W-:-:S02]  /*50c0*/  F2FP.F16.F32.PACK_AB R123, R174, R175 ;  /* 0x000000afae7b723e */ /* 0x000fc400000000ff */
[----:B------:R-:W-:Y:S02]  /*50d0*/  F2FP.F16.F32.PACK_AB R122, R168, R173 ;  /* 0x000000ada87a723e */ /* 0x000fe400000000ff */
[----:B------:R-:W-:Y:S02]  /*50e0*/  F2FP.F16.F32.PACK_AB R121, R164, R169 ;  /* 0x000000a9a479723e */ /* 0x000fe400000000ff */
[----:B------:R-:W-:Y:S02]  /*50f0*/  F2FP.F16.F32.PACK_AB R120, R170, R167 ;  /* 0x000000a7aa78723e */ /* 0x000fe400000000ff */
[----:B------:R-:W-:Y:S02]  /*5100*/  F2FP.F16.F32.PACK_AB R155, R154, R155 ;  /* 0x0000009b9a9b723e */ /* 0x000fe400000000ff */
[----:B------:R-:W-:Y:S01]  /*5110*/  F2FP.F16.F32.PACK_AB R131, R176, R131 ;  /* 0x00000083b083723e */ /* 0x000fe200000000ff */
[----:B------:R0:W-:Y:S01]  /*5120*/  STG.E.128 desc[UR6][R126.64], R120 ;  /* 0x000000787e007986 */ /* 0x0001e2000c101d06 */
[----:B------:R-:W-:-:S02]  /*5130*/  F2FP.F16.F32.PACK_AB R130, R151, R130 ;  /* 0x000000829782723e */ /* 0x000fc400000000ff */
[----:B------:R-:W-:Y:S02]  /*5140*/  F2FP.F16.F32.PACK_AB R154, R153, R160 ;  /* 0x000000a0999a723e */ /* 0x000fe400000000ff */
[----:B------:R-:W-:Y:S01]  /*5150*/  F2FP.F16.F32.PACK_AB R151, R172, R171 ;  /* 0x000000abac97723e */ /* 0x000fe200000000ff */
[----:B------:R0:W-:Y:S01]  /*5160*/  STG.E.128 desc[UR6][R136.64], R128 ;  /* 0x0000008088007986 */ /* 0x0001e2000c101d06 */
[----:B------:R-:W-:Y:S02]  /*5170*/  F2FP.F16.F32.PACK_AB R150, R161, R150 ;  /* 0x00000096a196723e */ /* 0x000fe400000000ff */
[----:B------:R-:W-:Y:S02]  /*5180*/  F2FP.F16.F32.PACK_AB R149, R158, R159 ;  /* 0x0000009f9e95723e */ /* 0x000fe400000000ff */
[----:B------:R-:W-:Y:S02]  /*5190*/  F2FP.F16.F32.PACK_AB R148, R156, R157 ;  /* 0x0000009d9c94723e */ /* 0x000fe400000000ff */
[----:B------:R-:W-:-:S02]  /*51a0*/  F2FP.F16.F32.PACK_AB R153, R152, R125 ;  /* 0x0000007d9899723e */ /* 0x000fc400000000ff */
[----:B------:R-:W-:Y:S01]  /*51b0*/  F2FP.F16.F32.PACK_AB R147, R146, R147 ;  /* 0x000000939293723e */ /* 0x000fe200000000ff */
[----:B------:R0:W-:Y:S01]  /*51c0*/  STG.E.128 desc[UR6][R134.64], R148 ;  /* 0x0000009486007986 */ /* 0x0001e2000c101d06 */
[----:B------:R-:W-:Y:S02]  /*51d0*/  F2FP.F16.F32.PACK_AB R152, R144, R141 ;  /* 0x0000008d9098723e */ /* 0x000fe400000000ff */
[----:B------:R-:W-:Y:S02]  /*51e0*/  F2FP.F16.F32.PACK_AB R146, R142, R145 ;  /* 0x000000918e92723e */ /* 0x000fe400000000ff */
[----:B------:R-:W-:Y:S01]  /*51f0*/  F2FP.F16.F32.PACK_AB R145, R140, R143 ;  /* 0x0000008f8c91723e */ /* 0x000fe200000000ff */
[----:B------:R0:W-:Y:S01]  /*5200*/  STG.E.128 desc[UR6][R132.64], R152 ;  /* 0x0000009884007986 */ /* 0x0001e2000c101d06 */
[----:B------:R-:W-:-:S05]  /*5210*/  F2FP.F16.F32.PACK_AB R144, R138, R139 ;  /* 0x0000008b8a90723e */ /* 0x000fca00000000ff */
[----:B------:R0:W-:Y:S02]  /*5220*/  STG.E.128 desc[UR6][R2.64], R144 ;  /* 0x0000009002007986 */ /* 0x0001e4000c101d06 */
.L_x_23393:
[----:B0-----:R-:W0:Y:S01]  /*5230*/  LDC.64 R2, c[0x0][0x380] ;  /* 0x0000e000ff027b82 */ /* 0x001e220000000a00 */
[----:B------:R-:W-:Y:S01]  /*5240*/  UPLOP3.LUT UP1, UPT, UPT, UPT, UP1, 0x40, 0x4 ;  /* 0x000000000004789c */ /* 0x000fe20003f2e810 */
[----:B0-----:R-:W-:-:S04]  /*5250*/  IADD3 R124, PT, PT, R124, R2, RZ ;  /* 0x000000027c7c7210 */ /* 0x001fc80007ffe0ff */
[----:B------:R-:W-:-:S13]  /*5260*/  ISETP.GE.AND P0, PT, R124, R3, PT ;  /* 0x000000037c00720c */ /* 0x000fda0003f06270 */
[----:B------:R-:W-:Y:S05]  /*5270*/  @!P0 BRA `(.L_x_23394) ;  /* 0xffffffb000d48947 */ /* 0x000fea000383ffff */
[----:B------:R-:W-:Y:S05]  /*5280*/  EXIT ;  /* 0x000000000000794d */ /* 0x000fea0003800000 */
.L_x_23395:
        /* <DEDUP_REMOVED lines=15> */
.L_x_42374:


//--------------------- .text._ZN10layer_norm13ln_fwd_kernelINS_13Kernel_traitsIf6__halfS2_S2_fjLj7168ELj1ELj1ELj4ELj16ENS_18Kernel_traits_baseILj7168EfS2_S2_S2_fjLj128EEEEELb0ELb1ELb0ELb0EEEvNS_9FwdParamsE --------------------------
	.section	.text._ZN10layer_norm13ln_fwd_kernelINS_13Kernel_traitsIf6__halfS2_S2_fjLj7168ELj1ELj1ELj4ELj16ENS_18Kernel_traits_baseILj7168EfS2_S2_S2_fjLj128EEEEELb0ELb1ELb0ELb0EEEvNS_9FwdParamsE,"ax",@progbits
	.align	128
        .global         _ZN10layer_norm13ln_fwd_kernelINS_13Kernel_traitsIf6__halfS2_S2_fjLj7168ELj1ELj1ELj4ELj16ENS_18Kernel_traits_baseILj7168EfS2_S2_S2_fjLj128EEEEELb0ELb1ELb0ELb0EEEvNS_9FwdParamsE
        .type           _ZN10layer_norm13ln_fwd_kernelINS_13Kernel_traitsIf6__halfS2_S2_fjLj7168ELj1ELj1ELj4ELj16ENS_18Kernel_traits_baseILj7168EfS2_S2_S2_fjLj128EEEEELb0ELb1ELb0ELb0EEEvNS_9FwdParamsE,@function
        .size           _ZN10layer_norm13ln_fwd_kernelINS_13Kernel_traitsIf6__halfS2_S2_fjLj7168ELj1ELj1ELj4ELj16ENS_18Kernel_traits_baseILj7168EfS2_S2_S2_fjLj128EEEEELb0ELb1ELb0ELb0EEEvNS_9FwdParamsE,(.L_x_42375 - _ZN10layer_norm13ln_fwd_kernelINS_13Kernel_traitsIf6__halfS2_S2_fjLj7168ELj1ELj1ELj4ELj16ENS_18Kernel_traits_baseILj7168EfS2_S2_S2_fjLj128EEEEELb0ELb1ELb0ELb0EEEvNS_9FwdParamsE)
        .other          _ZN10layer_norm13ln_fwd_kernelINS_13Kernel_traitsIf6__halfS2_S2_fjLj7168ELj1ELj1ELj4ELj16ENS_18Kernel_traits_baseILj7168EfS2_S2_S2_fjLj128EEEEELb0ELb1ELb0ELb0EEEvNS_9FwdParamsE,@"STO_CUDA_ENTRY STV_DEFAULT"
_ZN10layer_norm13ln_fwd_kernelINS_13Kernel_traitsIf6__halfS2_S2_fjLj7168ELj1ELj1ELj4ELj16ENS_18Kernel_traits_baseILj7168EfS2_S2_S2_fjLj128EEEEELb0ELb1ELb0ELb0EEEvNS_9FwdParamsE:
.text._ZN10layer_norm13ln_fwd_kernelINS_13Kernel_traitsIf6__halfS2_S2_fjLj7168ELj1ELj1ELj4ELj16ENS_18Kernel_traits_baseILj7168EfS2_S2_S2_fjLj128EEEEELb0ELb1ELb0ELb0EEEvNS_9FwdParamsE:
        /* <DEDUP_REMOVED lines=118> */
.L_x_23397:
        /* <DEDUP_REMOVED lines=98> */
.L_x_23398:
[----:B------:R-:W-:Y:S05]  /*0d80*/  BSYNC.RECONVERGENT B0 ;  /* 0x0000000000007941 */ /* 0x000fea0003800200 */
.L_x_23396:
[----:B------:R-:W1:Y:S02]  /*0d90*/  LDCU UR5, c[0x0][0x384] ;  /* 0x00007080ff0577ac */ /* 0x000e640008000800 */
[----:B-1----:R-:W-:-:S06]  /*0da0*/  UISETP.GE.AND UP0, UPT, UR6, UR5, UPT ;  /* 0x000000050600728c */ /* 0x002fcc000bf06270 */
[----:B------:R-:W-:-:S13]  /*0db0*/  PLOP3.LUT P0, PT, PT, PT, UP0, 0x80, 0x8 ;  /* 0x000000000008781c */ /* 0x000fda0003f0f008 */
[----:B------:R-:W-:Y:S05]  /*0dc0*/  @P0 EXIT ;  /* 0x000000000000094d */ /* 0x000fea0003800000 */
[----:B------:R-:W-:Y:S01]  /*0dd0*/  USHF.R.S32.HI UR5, URZ, 0x3, UR4 ;  /* 0x00000003ff057899 */ /* 0x000fe20008011404 */
[----:B------:R-:W-:Y:S01]  /*0de0*/  IADD3 R3, PT, PT, RZ, -R3, RZ ;  /* 0x80000003ff037210 */ /* 0x000fe20007ffe0ff */
[----:B------:R-:W1:Y:S01]  /*0df0*/  LDCU.64 UR10, c[0x0][0x3e0] ;  /* 0x00007c00ff0a77ac */ /* 0x000e620008000a00 */
[----:B------:R-:W-:Y:S01]  /*0e00*/  MOV R5, 0xffffffe0 ;  /* 0xffffffe000057802 */ /* 0x000fe20000000f00 */
[----:B------:R-:W-:Y:S02]  /*0e10*/  ULOP3.LUT UR7, UR5, 0x7f, URZ, 0xc0, !UPT ;  /* 0x0000007f05077892 */ /* 0x000fe4000f8ec0ff */
[----:B------:R-:W-:Y:S01]  /*0e20*/  USHF.L.U32 UR5, UR5, 0x1, URZ ;  /* 0x0000000105057899 */ /* 0x000fe200080006ff */
[----:B------:R-:W2:Y:S03]  /*0e30*/  LDCU UR18, c[0x0][0x388] ;  /* 0x00007100ff1277ac */ /* 0x000ea60008000800 */
[----:B------:R-:W-:Y:S01]  /*0e40*/  VIADDMNMX R3, R3, UR7, RZ, !PT ;  /* 0x0000000703037c46 */ /* 0x000fe2000f8001ff */
[----:B------:R-:W-:Y:S01]  /*0e50*/  IMAD R4, R4, R5, UR7 ;  /* 0x0000000704047e24 */ /* 0x000fe2000f8e0205 */
[----:B------:R-:W-:-:S02]  /*0e60*/  ULOP3.LUT UR5, UR5, 0xffffff00, URZ, 0xc0, !UPT ;  /* 0xffffff0005057892 */ /* 0x000fc4000f8ec0ff */
[----:B------:R-:W-:Y:S01]  /*0e70*/  VIMNMX R3, PT, PT, R3, 0x20, PT ;  /* 0x0000002003037848 */ /* 0x000fe20003fe0100 */
[----:B------:R-:W3:Y:S01]  /*0e80*/  LDCU.U8 UR14, c[0x0][0x410] ;  /* 0x00008200ff0e77ac */ /* 0x000ee20008000000 */
[----:B------:R-:W-:Y:S02]  /*0e90*/  VIMNMX R4, PT, PT, RZ, R4, !PT ;  /* 0x00000004ff047248 */ /* 0x000fe40007fe0100 */
[----:B------:R-:W-:Y:S01]  /*0ea0*/  LEA R3, R3, UR5, 0x3 ;  /* 0x0000000503037c11 */ /* 0x000fe2000f8e18ff */
[----:B-1----:R-:W-:Y:S01]  /*0eb0*/  UISETP.NE.U32.AND UP0, UPT, UR10, URZ, UPT ;  /* 0x000000ff0a00728c */ /* 0x002fe2000bf05070 */
[----:B------:R-:W-:Y:S01]  /*0ec0*/  VIMNMX R4, PT, PT, R4, 0x20, PT ;  /* 0x0000002004047848 */ /* 0x000fe20003fe0100 */
[----:B------:R-:W1:Y:S01]  /*0ed0*/  LDCU UR15, c[0x0][0x400] ;  /* 0x00008000ff0f77ac */ /* 0x000e620008000800 */
[----:B------:R-:W-:Y:S02]  /*0ee0*/  I2FP.F32.U32 R3, R3 ;  /* 0x0000000300037245 */ /* 0x000fe40000201000 */
[----:B------:R-:W-:Y:S01]  /*0ef0*/  LEA R4, R4, UR5, 0x3 ;  /* 0x0000000504047c11 */ /* 0x000fe2000f8e18ff */
[----:B------:R-:W4:Y:S03]  /*0f00*/  LDCU.64 UR12, c[0x0][0x3a0] ;  /* 0x00007400ff0c77ac */ /* 0x000f260008000a00 */
[----:B------:R-:W0:Y:S01]  /*0f10*/  MUFU.RCP R3, R3 ;  /* 0x0000000300037308 */ /* 0x000e220000001000 */
[----:B------:R-:W0:Y:S01]  /*0f20*/  LDCU.64 UR16, c[0x0][0x380] ;  /* 0x00007000ff1077ac */ /* 0x000e220008000a00 */
[----:B------:R-:W-:-:S02]  /*0f30*/  UISETP.NE.AND.EX UP0, UPT, UR11, URZ, UPT, UP0 ;  /* 0x000000ff0b00728c */ /* 0x000fc4000bf05300 */
[----:B--23--:R-:W-:-:S11]  /*0f40*/  UPLOP3.LUT UP2, UPT, UPT, UPT, UPT, 0x40, 0x4 ;  /* 0x000000000004789c */ /* 0x00cfd60003f4e870 */
.L_x_23445:
[----:B--2---:R-:W2:Y:S01]  /*0f50*/  @UP0 LDCU.64 UR4, c[0x0][0x3e0] ;  /* 0x00007c00ff0407ac */ /* 0x004ea20008000a00 */
[----:B------:R-:W-:Y:S01]  /*0f60*/  PLOP3.LUT P0, PT, PT, PT, UP0, 0x80, 0x8 ;  /* 0x000000000008781c */ /* 0x000fe20003f0f008 */
[----:B--2---:R-:W-:-:S06]  /*0f70*/  @UP0 UIMAD.WIDE UR4, UR6, 0x2, UR4 ;  /* 0x00000002060408a5 */ /* 0x004fcc000f8e0204 */
[----:B01-34-:R-:W-:Y:S02]  /*0f80*/  MOV R204, UR4 ;  /* 0x0000000400cc7c02 */ /* 0x01bfe40008000f00 */
[----:B------:R-:W-:-:S05]  /*0f90*/  MOV R205, UR5 ;  /* 0x0000000500cd7c02 */ /* 0x000fca0008000f00 */
[----:B------:R-:W0:Y:S01]  /*0fa0*/  @P0 LDG.E.U16 R204, desc[UR8][R204.64] ;  /* 0x00000008cccc0981 */ /* 0x000e22000c1e1500 */
[----:B------:R-:W-:Y:S01]  /*0fb0*/  PLOP3.LUT P0, PT, PT, PT, UP0, 0x80, 0x8 ;  /* 0x000000000008781c */ /* 0x000fe20003f0f008 */
[----:B------:R-:W-:Y:S01]  /*0fc0*/  UIMAD UR4, UR6, UR18, URZ ;  /* 0x00000012060472a4 */ /* 0x000fe2000f8e02ff */
[----:B------:R-:W-:Y:S01]  /*0fd0*/  PLOP3.LUT P1, PT, PT, PT, UP0, 0x80, 0x8 ;  /* 0x000000000008781c */ /* 0x000fe20003f2f008 */
[----:B------:R-:W-:Y:S01]  /*0fe0*/  BSSY.RECONVERGENT B0, `(.L_x_23399) ;  /* 0x000005b000007945 */ /* 0x000fe20003800200 */
[----:B------:R-:W-:Y:S01]  /*0ff0*/  LOP3.LUT R207, R0, 0x60, RZ, 0xc0, !PT ;  /* 0x0000006000cf7812 */ /* 0x000fe200078ec0ff */
[----:B------:R-:W-:-:S03]  /*1000*/  USHF.R.S32.HI UR5, URZ, 0x1f, UR4 ;  /* 0x0000001fff057899 */ /* 0x000fc60008011404 */
[----:B------:R-:W-:Y:S01]  /*1010*/  LOP3.LUT R207, R207, 0x1f, R0, 0xf8, !PT ;  /* 0x0000001fcfcf7812 */ /* 0x000fe200078ef800 */
[----:B------:R-:W-:-:S03]  /*1020*/  ULEA.HI UR5, UR5, UR4, URZ, 0x3 ;  /* 0x0000000405057291 */ /* 0x000fc6000f8f18ff */
[----:B------:R-:W-:Y:S01]  /*1030*/  UMOV UR4, 0x3f800000 ;  /* 0x3f80000000047882 */ /* 0x000fe20000000000 */
[----:B0-----:R-:W-:Y:S01]  /*1040*/  @P0 HADD2.F32 R6, -RZ, R204.H0_H0 ;  /* 0x200000ccff060230 */ /* 0x001fe20000004100 */
[----:B------:R-:W-:-:S04]  /*1050*/  ISETP.GE.U32.AND P0, PT, R2, 0x80, PT ;  /* 0x000000800200780c */ /* 0x000fc80003f06070 */
[----:B------:R-:W-:Y:S02]  /*1060*/  @P1 R2UR UR4, R6 ;  /* 0x00000000060412ca */ /* 0x000fe400000e0000 */
[----:B------:R-:W-:-:S04]  /*1070*/  MOV R6, UR5 ;  /* 0x0000000500067c02 */ /* 0x000fc80008000f00 */
[----:B------:R-:W-:-:S04]  /*1080*/  LEA.HI.SX32 R6, R6, R207, 0x1d ;  /* 0x000000cf06067211 */ /* 0x000fc800078feaff */
[----:B------:R-:W-:Y:S01]  /*1090*/  MOV R237, R6 ;  /* 0x0000000600ed7202 */ /* 0x000fe20000000f00 */
[----:B------:R-:W-:Y:S06]  /*10a0*/  @!P0 BRA `(.L_x_23400) ;  /* 0x0000000400388947 */ /* 0x000fec0003800000 */
[----:B------:R-:W0:Y:S02]  /*10b0*/  LDC.64 R204, c[0x0][0x390] ;  /* 0x0000e400ffcc7b82 */ /* 0x000e240000000a00 */
[----:B0-----:R-:W-:-:S06]  /*10c0*/  IMAD.WIDE.U32 R204, R6, 0x10, R204 ;  /* 0x0000001006cc7825 */ /* 0x001fcc00078e00cc */
[----:B------:R-:W5:Y:S01]  /*10d0*/  LDG.E.128 R204, desc[UR8][R204.64] ;  /* 0x00000008cccc7981 */ /* 0x000f62000c1e1d00 */
[----:B----4-:R-:W-:-:S04]  /*10e0*/  UISETP.NE.U32.AND UP1, UPT, UR12, URZ, UPT ;  /* 0x000000ff0c00728c */ /* 0x010fc8000bf25070 */
[----:B------:R-:W-:-:S09]  /*10f0*/  UISETP.NE.AND.EX UP1, UPT, UR13, URZ, UPT, UP1 ;  /* 0x000000ff0d00728c */ /* 0x000fd2000bf25310 */
[----:B------:R-:W-:Y:S05]  /*1100*/  BRA.U !UP1, `(.L_x_23401) ;  /* 0x0000000109a07547 */ /* 0x000fea000b800000 */
[----:B------:R-:W0:Y:S02]  /*1110*/  LDC.64 R32, c[0x0][0x3a0] ;  /* 0x0000e800ff207b82 */ /* 0x000e240000000a00 */
[----:B0-----:R-:W-:-:S06]  /*1120*/  IMAD.WIDE.U32 R32, R6, 0x10, R32 ;  /* 0x0000001006207825 */ /* 0x001fcc00078e0020 */
[----:B------:R-:W2:Y:S01]  /*1130*/  LDG.E.128 R32, desc[UR8][R32.64] ;  /* 0x0000000820207981 */ /* 0x000ea2000c1e1d00 */
[----:B-----5:R-:W-:Y:S02]  /*1140*/  HADD2.F32 R21, -RZ, R206.H0_H0 ;  /* 0x200000ceff157230 */ /* 0x020fe40000004100 */
[----:B------:R-:W-:Y:S02]  /*1150*/  HADD2.F32 R5, -RZ, R204.H0_H0 ;  /* 0x200000ccff057230 */ /* 0x000fe40000004100 */
[--C-:B------:R-:W-:Y:S02]  /*1160*/  HADD2.F32 R19, -RZ, R205.reuse.H0_H0 ;  /* 0x200000cdff137230 */ /* 0x100fe40000004100 */
[----:B------:R-:W-:Y:S01]  /*1170*/  FMUL.FTZ R21, R21, UR4 ;  /* 0x0000000415157c20 */ /* 0x000fe20008410000 */
[----:B------:R-:W-:Y:S02]  /*1180*/  HADD2.F32 R206, -RZ, R206.H1_H1 ;  /* 0x300000ceffce7230 */ /* 0x000fe40000004100 */
[----:B------:R-:W-:Y:S01]  /*1190*/  FMUL.FTZ R5, R5, UR4 ;  /* 0x0000000405057c20 */ /* 0x000fe20008410000 */
[----:B------:R-:W-:-:S02]  /*11a0*/  HADD2.F32 R205, -RZ, R205.H1_H1 ;  /* 0x300000cdffcd7230 */ /* 0x000fc40000004100 */
[----:B------:R-:W-:Y:S01]  /*11b0*/  FMUL.FTZ R19, R19, UR4 ;  /* 0x0000000413137c20 */ /* 0x000fe20008410000 */
[----:B------:R-:W-:Y:S02]  /*11c0*/  HADD2.F32 R204, -RZ, R204.H1_H1 ;  /* 0x300000ccffcc7230 */ /* 0x000fe40000004100 */
[----:B------:R-:W-:Y:S01]  /*11d0*/  FMUL.FTZ R206, R206, UR4 ;  /* 0x00000004cece7c20 */ /* 0x000fe20008410000 */
[----:B------:R-:W-:Y:S02]  /*11e0*/  FMUL.FTZ R24, R205, UR4 ;  /* 0x00000004cd187c20 */ /* 0x000fe40008410000 */
[----:B------:R-:W-:Y:S01]  /*11f0*/  FMUL.FTZ R204, R204, UR4 ;  /* 0x00000004cccc7c20 */ /* 0x000fe20008410000 */
[----:B--2---:R-:W-:Y:S02]  /*1200*/  HADD2.F32 R22, -RZ, R34.H0_H0 ;  /* 0x20000022ff167230 */ /* 0x004fe40000004100 */
[----:B------:R-:W-:Y:S02]  /*1210*/  HADD2.F32 R8, -RZ, R32.H0_H0 ;  /* 0x20000020ff087230 */ /* 0x000fe40000004100 */
[----:B------:R-:W-:-:S02]  /*1220*/  HADD2.F32 R223, -RZ, R34.H1_H1 ;  /* 0x30000022ffdf7230 */ /* 0x000fc40000004100 */
[----:B------:R-:W-:Y:S01]  /*1230*/  FFMA.FTZ R21, R21, R180, R22 ;  /* 0x000000b415157223 */ /* 0x000fe20000010016 */
[--C-:B------:R-:W-:Y:S02]  /*1240*/  HADD2.F32 R22, -RZ, R207.reuse.H0_H0 ;  /* 0x200000cfff167230 */ /* 0x100fe40000004100 */
[----:B------:R-:W-:Y:S01]  /*1250*/  FFMA.FTZ R5, R5, R184, R8 ;  /* 0x000000b805057223 */ /* 0x000fe20000010008 */
[----:B------:R-:W-:Y:S02]  /*1260*/  HADD2.F32 R207, -RZ, R207.H1_H1 ;  /* 0x300000cfffcf7230 */ /* 0x000fe40000004100 */
[----:B------:R-:W-:Y:S02]  /*1270*/  HADD2.F32 R8, -RZ, R33.H0_H0 ;  /* 0x20000021ff087230 */ /* 0x000fe40000004100 */
[----:B------:R-:W-:Y:S02]  /*1280*/  HADD2.F32 R205, -RZ, R32.H1_H1 ;  /* 0x30000020ffcd7230 */ /* 0x000fe40000004100 */
[----:B------:R-:W-:Y:S01]  /*1290*/  FMUL.FTZ R26, R207, UR4 ;  /* 0x00000004cf1a7c20 */ /* 0x000fe20008410000 */
[----:B------:R-:W-:-:S02]  /*12a0*/  HADD2.F32 R207, -RZ, R35.H1_H1 ;  /* 0x30000023ffcf7230 */ /* 0x000fc40000004100 */
[----:B------:R-:W-:Y:S01]  /*12b0*/  FFMA.FTZ R19, R19, R186, R8 ;  /* 0x000000ba13137223 */ /* 0x000fe20000010008 */
[----:B------:R-:W-:Y:S01]  /*12c0*/  FFMA.FTZ R8, R206, R181, R223 ;  /* 0x000000b5ce087223 */ /* 0x000fe200000100df */
[----:B------:R-:W-:Y:S01]  /*12d0*/  FMUL.FTZ R223, R22, UR4 ;  /* 0x0000000416df7c20 */ /* 0x000fe20008410000 */
[----:B------:R-:W-:Y:S02]  /*12e0*/  HADD2.F32 R22, -RZ, R35.H0_H0 ;  /* 0x20000023ff167230 */ /* 0x000fe40000004100 */
[----:B------:R-:W-:Y:S01]  /*12f0*/  FFMA.FTZ R26, R26, R183, R207 ;  /* 0x000000b71a1a7223 */ /* 0x000fe200000100cf */
[----:B------:R-:W-:Y:S01]  /*1300*/  HADD2.F32 R207, -RZ, R33.H1_H1 ;  /* 0x30000021ffcf7230 */ /* 0x000fe20000004100 */
[----:B------:R-:W-:Y:S01]  /*1310*/  F2FP.F16.F32.PACK_AB R206, R8, R21 ;  /* 0x0000001508ce723e */ /* 0x000fe200000000ff */
[----:B------:R-:W-:Y:S01]  /*1320*/  FFMA.FTZ R223, R223, R182, R22 ;  /* 0x000000b6dfdf7223 */ /* 0x000fe20000010016 */
[----:B------:R-:W-:Y:S02]  /*1330*/  FFMA.FTZ R22, R204, R185, R205 ;  /* 0x000000b9cc167223 */ /* 0x000fe400000100cd */
[----:B------:R-:W-:-:S02]  /*1340*/  FFMA.FTZ R24, R24, R187, R207 ;  /* 0x000000bb18187223 */ /* 0x000fc400000100cf */
[----:B------:R-:W-:-:S03]  /*1350*/  F2FP.F16.F32.PACK_AB R207, R26, R223 ;  /* 0x000000df1acf723e */ /* 0x000fc600000000ff */
[----:B------:R-:W-:Y:S02]  /*1360*/  F2FP.F16.F32.PACK_AB R205, R24, R19 ;  /* 0x0000001318cd723e */ /* 0x000fe400000000ff */
[----:B------:R-:W-:Y:S01]  /*1370*/  F2FP.F16.F32.PACK_AB R204, R22, R5 ;  /* 0x0000000516cc723e */ /* 0x000fe200000000ff */
[----:B------:R-:W-:Y:S06]  /*1380*/  BRA `(.L_x_23402) ;  /* 0x0000000000707947 */ /* 0x000fec0003800000 */
.L_x_23401:
[----:B-----5:R-:W-:Y:S02]  /*1390*/  HADD2.F32 R5, -RZ, R204.H0_H0 ;  /* 0x200000ccff057230 */ /* 0x020fe40000004100 */
[----:B------:R-:W-:Y:S02]  /*13a0*/  HADD2.F32 R8, -RZ, R205.H0_H0 ;  /* 0x200000cdff087230 */ /* 0x000fe40000004100 */
[----:B------:R-:W-:Y:S02]  /*13b0*/  HADD2.F32 R21, -RZ, R206.H0_H0 ;  /* 0x200000ceff157230 */ /* 0x000fe40000004100 */
[----:B------:R-:W-:Y:S01]  /*13c0*/  FMUL.FTZ R5, R5, UR4 ;  /* 0x0000000405057c20 */ /* 0x000fe20008410000 */
[----:B------:R-:W-:Y:S02]  /*13d0*/  HADD2.F32 R22, -RZ, R207.H0_H0 ;  /* 0x200000cfff167230 */ /* 0x000fe40000004100 */
[----:B------:R-:W-:Y:S01]  /*13e0*/  FMUL.FTZ R19, R8, UR4 ;  /* 0x0000000408137c20 */ /* 0x000fe20008410000 */
        /* <DEDUP_REMOVED lines=18> */
[----:B------:R-:W-:Y:S02]  /*1510*/  F2FP.F16.F32.PACK_AB R206, R8, R21 ;  /* 0x0000001508ce723e */ /* 0x000fe400000000ff */
[----:B------:R-:W-:Y:S02]  /*1520*/  F2FP.F16.F32.PACK_AB R207, R26, R223 ;  /* 0x000000df1acf723e */ /* 0x000fe400000000ff */
[----:B------:R-:W-:Y:S02]  /*1530*/  F2FP.F16.F32.PACK_AB R205, R24, R19 ;  /* 0x0000001318cd723e */ /* 0x000fe400000000ff */
[----:B------:R-:W-:-:S07]  /*1540*/  F2FP.F16.F32.PACK_AB R204, R22, R5 ;  /* 0x0000000516cc723e */ /* 0x000fce00000000ff */
.L_x_23402:
[----:B------:R-:W0:Y:S01]  /*1550*/  LDC.64 R240, c[0x0][0x3a8] ;  /* 0x0000ea00fff07b82 */ /* 0x000e220000000a00 */
[C---:B------:R-:W-:Y:S01]  /*1560*/  IADD3 R237, PT, PT, R6.reuse, 0x80, RZ ;  /* 0x0000008006ed7810 */ /* 0x040fe20007ffe0ff */
[----:B0-----:R-:W-:-:S05]  /*1570*/  IMAD.WIDE.U32 R240, R6, 0x10, R240 ;  /* 0x0000001006f07825 */ /* 0x001fca00078e00f0 */
[----:B------:R0:W-:Y:S02]  /*1580*/  STG.E.128 desc[UR8][R240.64], R204 ;  /* 0x000000ccf0007986 */ /* 0x0001e4000c101d08 */
.L_x_23400:
[----:B-1--4-:R-:W-:Y:S05]  /*1590*/  BSYNC.RECONVERGENT B0 ;  /* 0x0000000000007941 */ /* 0x012fea0003800200 */
.L_x_23399:
        /* <DEDUP_REMOVED lines=18> */
[----:B------:R-:W-:Y:S02]  /*16c0*/  HADD2.F32 R10, -RZ, R32.H0_H0 ;  /* 0x20000020ff0a7230 */ /* 0x000fe40000004100 */
        /* <DEDUP_REMOVED lines=8> */
[----:B------:R-:W-:Y:S02]  /*1750*/  HADD2.F32 R10, -RZ, R33.H0_H0 ;  /* 0x20000021ff0a7230 */ /* 0x000fe40000004100 */
        /* <DEDUP_REMOVED lines=9> */
[----:B------:R-:W-:-:S02]  /*17f0*/  HADD2.F32 R28, -RZ, R35.H0_H0 ;  /* 0x20000023ff1c7230 */ /* 0x000fc40000004100 */
[----:B------:R-:W-:Y:S01]  /*1800*/  FFMA.FTZ R208, R208, R159, R207 ;  /* 0x0000009fd0d07223 */ /* 0x000fe200000100cf */
[----:B------:R-:W-:Y:S01]  /*1810*/  FMUL.FTZ R30, R205, UR4 ;  /* 0x00000004cd1e7c20 */ /* 0x000fe20008410000 */
[----:B------:R-:W-:Y:S02]  /*1820*/  HADD2.F32 R207, -RZ, R33.H1_H1 ;  /* 0x30000021ffcf7230 */ /* 0x000fe40000004100 */
[----:B------:R-:W-:Y:S01]  /*1830*/  FMUL.FTZ R204, R204, UR4 ;  /* 0x00000004cccc7c20 */ /* 0x000fe20008410000 */
[----:B------:R-:W-:Y:S02]  /*1840*/  HADD2.F32 R205, -RZ, R32.H1_H1 ;  /* 0x30000020ffcd7230 */ /* 0x000fe40000004100 */
[----:B------:R-:W-:Y:S01]  /*1850*/  FFMA.FTZ R225, R225, R158, R28 ;  /* 0x0000009ee1e17223 */ /* 0x000fe2000001001c */
[----:B------:R-:W-:Y:S01]  /*1860*/  F2FP.F16.F32.PACK_AB R206, R10, R25 ;  /* 0x000000190ace723e */ /* 0x000fe200000000ff */
[----:B------:R-:W-:Y:S01]  /*1870*/  FFMA.FTZ R30, R30, R163, R207 ;  /* 0x000000a31e1e7223 */ /* 0x000fe200000100cf */
[----:B------:R-:W-:-:S02]  /*1880*/  FFMA.FTZ R28, R204, R161, R205 ;  /* 0x000000a1cc1c7223 */ /* 0x000fc400000100cd */
[----:B------:R-:W-:Y:S02]  /*1890*/  F2FP.F16.F32.PACK_AB R207, R208, R225 ;  /* 0x000000e1d0cf723e */ /* 0x000fe400000000ff */
[----:B------:R-:W-:Y:S02]  /*18a0*/  F2FP.F16.F32.PACK_AB R205, R30, R23 ;  /* 0x000000171ecd723e */ /* 0x000fe400000000ff */
[----:B------:R-:W-:Y:S01]  /*18b0*/  F2FP.F16.F32.PACK_AB R204, R28, R7 ;  /* 0x000000071ccc723e */ /* 0x000fe200000000ff */
[----:B------:R-:W-:Y:S06]  /*18c0*/  BRA `(.L_x_23406) ;  /* 0x0000000000707947 */ /* 0x000fec0003800000 */
.L_x_23405:
        /* <DEDUP_REMOVED lines=28> */
.L_x_23406:
[----:B0-----:R-:W0:Y:S02]  /*1a90*/  LDC.64 R240, c[0x0][0x3a8] ;  /* 0x0000ea00fff07b82 */ /* 0x001e240000000a00 */
[C---:B0-----:R-:W-:Y:S01]  /*1aa0*/  IMAD.WIDE.U32 R240, R237.reuse, 0x10, R240 ;  /* 0x00000010edf07825 */ /* 0x041fe200078e00f0 */
[----:B------:R-:W-:-:S04]  /*1ab0*/  IADD3 R237, PT, PT, R237, 0x80, RZ ;  /* 0x00000080eded7810 */ /* 0x000fc80007ffe0ff */
[----:B------:R0:W-:Y:S03]  /*1ac0*/  STG.E.128 desc[UR8][R240.64], R204 ;  /* 0x000000ccf0007986 */ /* 0x0001e6000c101d08 */
.L_x_23404:
[----:B------:R-:W-:Y:S05]  /*1ad0*/  BSYNC.RECONVERGENT B0 ;  /* 0x0000000000007941 */ /* 0x000fea0003800200 */
.L_x_23403:
        /* <DEDUP_REMOVED lines=14> */
[--C-:B------:R-:W-:Y:S02]  /*1bc0*/  HADD2.F32 R29, -RZ, R206.reuse.H0_H0 ;  /* 0x200000ceff1d7230 */ /* 0x100fe40000004100 */
[----:B------:R-:W-:Y:S01]  /*1bd0*/  FMUL.FTZ R9, R9, UR4 ;  /* 0x0000000409097c20 */ /* 0x000fe20008410000 */
[----:B------:R-:W-:Y:S02]  /*1be0*/  HADD2.F32 R12, -RZ, R205.H0_H0 ;  /* 0x200000cdff0c7230 */ /* 0x000fe40000004100 */
[----:B------:R-:W-:Y:S02]  /*1bf0*/  HADD2.F32 R206, -RZ, R206.H1_H1 ;  /* 0x300000ceffce7230 */ /* 0x000fe40000004100 */
[----:B------:R-:W-:Y:S01]  /*1c00*/  FFMA.FTZ R9, R9, R136, R210 ;  /* 0x0000008809097223 */ /* 0x000fe200000100d2 */
[----:B------:R-:W-:-:S02]  /*1c10*/  HADD2.F32 R210, -RZ, R34.H0_H0 ;  /* 0x20000022ffd27230 */ /* 0x000fc40000004100 */
[----:B------:R-:W-:Y:S01]  /*1c20*/  FMUL.FTZ R29, R29, UR4 ;  /* 0x000000041d1d7c20 */ /* 0x000fe20008410000 */
[----:B------:R-:W-:Y:S01]  /*1c30*/  FMUL.FTZ R27, R12, UR4 ;  /* 0x000000040c1b7c20 */ /* 0x000fe20008410000 */
[----:B------:R-:W-:Y:S02]  /*1c40*/  HADD2.F32 R12, -RZ, R33.H0_H0 ;  /* 0x20000021ff0c7230 */ /* 0x000fe40000004100 */
[----:B------:R-:W-:Y:S01]  /*1c50*/  FMUL.FTZ R206, R206, UR4 ;  /* 0x00000004cece7c20 */ /* 0x000fe20008410000 */
[----:B------:R-:W-:Y:S01]  /*1c60*/  FFMA.FTZ R29, R29, R132, R210 ;  /* 0x000000841d1d7223 */ /* 0x000fe200000100d2 */
[--C-:B------:R-:W-:Y:S02]  /*1c70*/  HADD2.F32 R210, -RZ, R207.reuse.H0_H0 ;  /* 0x200000cfffd27230 */ /* 0x100fe40000004100 */
[----:B------:R-:W-:Y:S02]  /*1c80*/  HADD2.F32 R207, -RZ, R207.H1_H1 ;  /* 0x300000cfffcf7230 */ /* 0x000fe40000004100 */
[----:B------:R-:W-:Y:S01]  /*1c90*/  FFMA.FTZ R27, R27, R138, R12 ;  /* 0x0000008a1b1b7223 */ /* 0x000fe2000001000c */
[----:B------:R-:W-:-:S02]  /*1ca0*/  HADD2.F32 R227, -RZ, R34.H1_H1 ;  /* 0x30000022ffe37230 */ /* 0x000fc40000004100 */
[----:B------:R-:W-:Y:S02]  /*1cb0*/  HADD2.F32 R205, -RZ, R205.H1_H1 ;  /* 0x300000cdffcd7230 */ /* 0x000fe40000004100 */
[----:B------:R-:W-:Y:S01]  /*1cc0*/  FMUL.FTZ R214, R207, UR4 ;  /* 0x00000004cfd67c20 */ /* 0x000fe20008410000 */
[--C-:B------:R-:W-:Y:S02]  /*1cd0*/  HADD2.F32 R207, -RZ, R35.reuse.H1_H1 ;  /* 0x30000023ffcf7230 */ /* 0x100fe40000004100 */
[----:B------:R-:W-:Y:S01]  /*1ce0*/  FFMA.FTZ R12, R206, R133, R227 ;  /* 0x00000085ce0c7223 */ /* 0x000fe200000100e3 */
[----:B------:R-:W-:Y:S02]  /*1cf0*/  HADD2.F32 R204, -RZ, R204.H1_H1 ;  /* 0x300000ccffcc7230 */ /* 0x000fe40000004100 */
[----:B------:R-:W-:Y:S01]  /*1d00*/  FMUL.FTZ R212, R205, UR4 ;  /* 0x00000004cdd47c20 */ /* 0x000fe20008410000 */
[----:B------:R-:W-:Y:S02]  /*1d10*/  HADD2.F32 R206, -RZ, R35.H0_H0 ;  /* 0x20000023ffce7230 */ /* 0x000fe40000004100 */
[----:B------:R-:W-:Y:S01]  /*1d20*/  FFMA.FTZ R214, R214, R135, R207 ;  /* 0x00000087d6d67223 */ /* 0x000fe200000100cf */
[----:B------:R-:W-:-:S02]  /*1d30*/  HADD2.F32 R207, -RZ, R33.H1_H1 ;  /* 0x30000021ffcf7230 */ /* 0x000fc40000004100 */
[----:B------:R-:W-:Y:S01]  /*1d40*/  FMUL.FTZ R227, R210, UR4 ;  /* 0x00000004d2e37c20 */ /* 0x000fe20008410000 */
[----:B------:R-:W-:Y:S02]  /*1d50*/  HADD2.F32 R205, -RZ, R32.H1_H1 ;  /* 0x30000020ffcd7230 */ /* 0x000fe40000004100 */
[----:B------:R-:W-:Y:S01]  /*1d60*/  FMUL.FTZ R204, R204, UR4 ;  /* 0x00000004cccc7c20 */ /* 0x000fe20008410000 */
[----:B------:R-:W-:Y:S01]  /*1d70*/  FFMA.FTZ R227, R227, R134, R206 ;  /* 0x00000086e3e37223 */ /* 0x000fe200000100ce */
[----:B------:R-:W-:Y:S02]  /*1d80*/  FFMA.FTZ R212, R212, R139, R207 ;  /* 0x0000008bd4d47223 */ /* 0x000fe400000100cf */
[----:B------:R-:W-:Y:S01]  /*1d90*/  FFMA.FTZ R210, R204, R137, R205 ;  /* 0x00000089ccd27223 */ /* 0x000fe200000100cd */
[----:B------:R-:W-:Y:S02]  /*1da0*/  F2FP.F16.F32.PACK_AB R206, R12, R29 ;  /* 0x0000001d0cce723e */ /* 0x000fe400000000ff */
[----:B------:R-:W-:-:S02]  /*1db0*/  F2FP.F16.F32.PACK_AB R207, R214, R227 ;  /* 0x000000e3d6cf723e */ /* 0x000fc400000000ff */
[----:B------:R-:W-:Y:S02]  /*1dc0*/  F2FP.F16.F32.PACK_AB R205, R212, R27 ;  /* 0x0000001bd4cd723e */ /* 0x000fe400000000ff */
[----:B------:R-:W-:Y:S01]  /*1dd0*/  F2FP.F16.F32.PACK_AB R204, R210, R9 ;  /* 0x00000009d2cc723e */ /* 0x000fe200000000ff */
[----:B------:R-:W-:Y:S06]  /*1de0*/  BRA `(.L_x_23410) ;  /* 0x0000000000707947 */ /* 0x000fec0003800000 */
.L_x_23409:
        /* <DEDUP_REMOVED lines=28> */
.L_x_23410:
[----:B0-----:R-:W0:Y:S02]  /*1fb0*/  LDC.64 R240, c[0x0][0x3a8] ;  /* 0x0000ea00fff07b82 */ /* 0x001e240000000a00 */
[C---:B0-----:R-:W-:Y:S01]  /*1fc0*/  IMAD.WIDE.U32 R240, R237.reuse, 0x10, R240 ;  /* 0x00000010edf07825 */ /* 0x041fe200078e00f0 */
[----:B------:R-:W-:-:S04]  /*1fd0*/  IADD3 R237, PT, PT, R237, 0x80, RZ ;  /* 0x00000080eded7810 */ /* 0x000fc80007ffe0ff */
[----:B------:R1:W-:Y:S03]  /*1fe0*/  STG.E.128 desc[UR8][R240.64], R204 ;  /* 0x000000ccf0007986 */ /* 0x0003e6000c101d08 */
.L_x_23408:
[----:B------:R-:W-:Y:S05]  /*1ff0*/  BSYNC.RECONVERGENT B0 ;  /* 0x0000000000007941 */ /* 0x000fea0003800200 */
.L_x_23407:
        /* <DEDUP_REMOVED lines=49> */
.L_x_23413:
        /* <DEDUP_REMOVED lines=28> */
.L_x_23414:
[----:B0-----:R-:W0:Y:S02]  /*24d0*/  LDC.64 R240, c[0x0][0x3a8] ;  /* 0x0000ea00fff07b82 */ /* 0x001e240000000a00 */
[C---:B0-----:R-:W-:Y:S01]  /*24e0*/  IMAD.WIDE.U32 R240, R237.reuse, 0x10, R240 ;  /* 0x00000010edf07825 */ /* 0x041fe200078e00f0 */
[----:B------:R-:W-:-:S04]  /*24f0*/  IADD3 R237, PT, PT, R237, 0x80, RZ ;  /* 0x00000080eded7810 */ /* 0x000fc80007ffe0ff */
[----:B------:R2:W-:Y:S03]  /*2500*/  STG.E.128 desc[UR8][R240.64], R204 ;  /* 0x000000ccf0007986 */ /* 0x0005e6000c101d08 */
.L_x_23412:
[----:B------:R-:W-:Y:S05]  /*2510*/  BSYNC.RECONVERGENT B0 ;  /* 0x0000000000007941 */ /* 0x000fea0003800200 */
.L_x_23411:
        /* <DEDUP_REMOVED lines=49> */
.L_x_23417:
        /* <DEDUP_REMOVED lines=28> */
.L_x_23418:
[----:B0-----:R-:W0:Y:S02]  /*29f0*/  LDC.64 R240, c[0x0][0x3a8] ;  /* 0x0000ea00fff07b82 */ /* 0x001e240000000a00 */
[C---:B0-----:R-:W-:Y:S01]  /*2a00*/  IMAD.WIDE.U32 R240, R237.reuse, 0x10, R240 ;  /* 0x00000010edf07825 */ /* 0x041fe200078e00f0 */
[----:B------:R-:W-:-:S04]  /*2a10*/  IADD3 R237, PT, PT, R237, 0x80, RZ ;  /* 0x00000080eded7810 */ /* 0x000fc80007ffe0ff */
[----:B------:R3:W-:Y:S03]  /*2a20*/  STG.E.128 desc[UR8][R240.64], R204 ;  /* 0x000000ccf0007986 */ /* 0x0007e6000c101d08 */
.L_x_23416:
[----:B------:R-:W-:Y:S05]  /*2a30*/  BSYNC.RECONVERGENT B0 ;  /* 0x0000000000007941 */ /* 0x000fea0003800200 */
.L_x_23415:
        /* <DEDUP_REMOVED lines=28> */
[----:B0-----:R-:W-:-:S02]  /*2c00*/  HADD2.F32 R233, -RZ, R34.H1_H1 ;  /* 0x30000022ffe97230 */ /* 0x001fc40000004100 */
        /* <DEDUP_REMOVED lines=20> */
.L_x_23421:
        /* <DEDUP_REMOVED lines=9> */
[----:B0-----:R-:W-:Y:S01]  /*2de0*/  FMUL.FTZ R233, R228, UR4 ;  /* 0x00000004e4e97c20 */ /* 0x001fe20008410000 */
        /* <DEDUP_REMOVED lines=18> */
.L_x_23422:
[----:B------:R-:W0:Y:S02]  /*2f10*/  LDC.64 R240, c[0x0][0x3a8] ;  /* 0x0000ea00fff07b82 */ /* 0x000e240000000a00 */
[C---:B0-----:R-:W-:Y:S01]  /*2f20*/  IMAD.WIDE.U32 R240, R237.reuse, 0x10, R240 ;  /* 0x00000010edf07825 */ /* 0x041fe200078e00f0 */
[----:B------:R-:W-:-:S04]  /*2f30*/  IADD3 R237, PT, PT, R237, 0x80, RZ ;  /* 0x00000080eded7810 */ /* 0x000fc80007ffe0ff */
[----:B------:R4:W-:Y:S03]  /*2f40*/  STG.E.128 desc[UR8][R240.64], R204 ;  /* 0x000000ccf0007986 */ /* 0x0009e6000c101d08 */
.L_x_23420:
[----:B------:R-:W-:Y:S05]  /*2f50*/  BSYNC.RECONVERGENT B0 ;  /* 0x0000000000007941 */ /* 0x000fea0003800200 */
.L_x_23419:
        /* <DEDUP_REMOVED lines=13> */
[----:B0-----:R-:W-:Y:S02]  /*3030*/  HADD2.F32 R234, -RZ, R32.H0_H0 ;  /* 0x20000020ffea7230 */ /* 0x001fe40000004100 */
        /* <DEDUP_REMOVED lines=35> */
.L_x_23425:
[----:B-----5:R-:W-:Y:S02]  /*3270*/  HADD2.F32 R17, -RZ, R204.H0_H0 ;  /* 0x200000ccff117230 */ /* 0x020fe40000004100 */
[----:B------:R-:W-:Y:S02]  /*3280*/  HADD2.F32 R20, -RZ, R205.H0_H0 ;  /* 0x200000cdff147230 */ /* 0x000fe40000004100 */
[----:B------:R-:W-:Y:S02]  /*3290*/  HADD2.F32 R221, -RZ, R206.H0_H0 ;  /* 0x200000ceffdd7230 */ /* 0x000fe40000004100 */
[----:B------:R-:W-:Y:S01]  /*32a0*/  FMUL.FTZ R17, R17, UR4 ;  /* 0x0000000411117c20 */ /* 0x000fe20008410000 */
[----:B0-----:R-:W-:Y:S02]  /*32b0*/  HADD2.F32 R234, -RZ, R207.H0_H0 ;  /* 0x200000cfffea7230 */ /* 0x001fe40000004100 */
        /* <DEDUP_REMOVED lines=23> */
.L_x_23426:
[----:B------:R-:W0:Y:S02]  /*3430*/  LDC.64 R240, c[0x0][0x3a8] ;  /* 0x0000ea00fff07b82 */ /* 0x000e240000000a00 */
[----:B0-----:R-:W-:-:S05]  /*3440*/  IMAD.WIDE.U32 R240, R237, 0x10, R240 ;  /* 0x00000010edf07825 */ /* 0x001fca00078e00f0 */
[----:B------:R0:W-:Y:S02]  /*3450*/  STG.E.128 desc[UR8][R240.64], R204 ;  /* 0x000000ccf0007986 */ /* 0x0001e4000c101d08 */
.L_x_23424:
[----:B------:R-:W-:Y:S05]  /*3460*/  BSYNC.RECONVERGENT B0 ;  /* 0x0000000000007941 */ /* 0x000fea0003800200 */
.L_x_23423:
        /* <DEDUP_REMOVED lines=214> */
.L_x_23428:
[----:B------:R-:W-:Y:S05]  /*41d0*/  BSYNC.RECONVERGENT B0 ;  /* 0x0000000000007941 */ /* 0x000fea0003800200 */
.L_x_23427:
        /* <DEDUP_REMOVED lines=15> */
.L_x_23430:
[----:B------:R-:W-:Y:S05]  /*42d0*/  BSYNC.RECONVERGENT B0 ;  /* 0x0000000000007941 */ /* 0x000fea0003800200 */
.L_x_23429:
        /* <DEDUP_REMOVED lines=27> */
[-C--:B------:R-:W-:Y:S01]  /*4490*/  FMUL.FTZ R206, R241, R239.reuse ;  /* 0x000000eff1ce7220 */ /* 0x080fe20000410000 */
[----:B------:R-:W-:Y:S02]  /*44a0*/  MOV R241, UR6 ;  /* 0x0000000600f17c02 */ /* 0x000fe40008000f00 */
[----:B------:R-:W-:Y:S01]  /*44b0*/  FMUL.FTZ R242, R242, R242 ;  /* 0x000000f2f2f27220 */ /* 0x000fe20000410000 */
[C---:B------:R-:W-:Y:S01]  /*44c0*/  FFMA.FTZ R206, R207.reuse, R204, R206 ;  /* 0x000000cccfce7223 */ /* 0x040fe200000100ce */
[----:B-1----:R-:W-:Y:S02]  /*44d0*/  FADD.FTZ R240, R240, R205 ;  /* 0x000000cdf0f07221 */ /* 0x002fe40000010000 */
[----:B------:R-:W-:Y:S01]  /*44e0*/  FMUL.FTZ R242, R207, R242 ;  /* 0x000000f2cff27220 */ /* 0x000fe20000410000 */
[----:B--2---:R-:W-:Y:S01]  /*44f0*/  FMUL.FTZ R204, R237, R206 ;  /* 0x000000ceedcc7220 */ /* 0x004fe20000410000 */
[----:B------:R-:W0:Y:S02]  /*4500*/  LDC R205, c[0x0][0x448] ;  /* 0x00011200ffcd7b82 */ /* 0x000e240000000800 */
[----:B------:R-:W-:-:S04]  /*4510*/  FMUL.FTZ R242, R242, R239 ;  /* 0x000000eff2f27220 */ /* 0x000fc80000410000 */
[----:B------:R-:W-:Y:S02]  /*4520*/  FFMA.FTZ R240, R237, R242, R240 ;  /* 0x000000f2edf07223 */ /* 0x000fe400000100f0 */
[----:B------:R-:W1:Y:S04]  /*4530*/  SHFL.IDX PT, R237, R204, RZ, 0x1f ;  /* 0x00001fffcced7589 */ /* 0x000e6800000e0000 */
[----:B------:R-:W0:Y:S01]  /*4540*/  SHFL.IDX PT, R240, R240, RZ, 0x1f ;  /* 0x00001ffff0f07589 */ /* 0x000e2200000e0000 */
[----:B-1----:R-:W-:Y:S01]  /*4550*/  FMUL.FTZ R206, R237, R237 ;  /* 0x000000ededce7220 */ /* 0x002fe20000410000 */
[----:B0-----:R-:W-:-:S04]  /*4560*/  FFMA.FTZ R205, R240, UR15, R205 ;  /* 0x0000000ff0cd7c23 */ /* 0x001fc800080100cd */
        /* <DEDUP_REMOVED lines=30> */
[----:B------:R-:W-:Y:S01]  /*4750*/  F2FP.F16.F32.PACK_AB R204, R205, R204 ;  /* 0x000000cccdcc723e */ /* 0x000fe200000000ff */
        /* <DEDUP_REMOVED lines=13> */
[----:B------:R-:W-:Y:S02]  /*4830*/  F2FP.F16.F32.PACK_AB R205, R206, R205 ;  /* 0x000000cdcecd723e */ /* 0x000fe400000000ff */
[----:B------:R-:W-:Y:S02]  /*4840*/  F2FP.F16.F32.PACK_AB R206, R242, R207 ;  /* 0x000000cff2ce723e */ /* 0x000fe400000000ff */
[----:B------:R-:W-:-:S05]  /*4850*/  F2FP.F16.F32.PACK_AB R207, R244, R239 ;  /* 0x000000eff4cf723e */ /* 0x000fca00000000ff */
[----:B------:R1:W-:Y:S02]  /*4860*/  STG.E.128 desc[UR8][R240.64], R204 ;  /* 0x000000ccf0007986 */ /* 0x0003e4000c101d08 */
.L_x_23432:
[----:B------:R-:W-:Y:S05]  /*4870*/  BSYNC.RECONVERGENT B0 ;  /* 0x0000000000007941 */ /* 0x000fea0003800200 */
.L_x_23431:
        /* <DEDUP_REMOVED lines=35> */
.L_x_23434:
[----:B------:R-:W-:Y:S05]  /*4ab0*/  BSYNC.RECONVERGENT B0 ;  /* 0x0000000000007941 */ /* 0x000fea0003800200 */
.L_x_23433:
        /* <DEDUP_REMOVED lines=34> */
.L_x_23436:
[----:B------:R-:W-:Y:S05]  /*4ce0*/  BSYNC.RECONVERGENT B0 ;  /* 0x0000000000007941 */ /* 0x000fea0003800200 */
.L_x_23435:
        /* <DEDUP_REMOVED lines=34> */
.L_x_23438:
[----:B------:R-:W-:Y:S05]  /*4f10*/  BSYNC.RECONVERGENT B0 ;  /* 0x0000000000007941 */ /* 0x000fea0003800200 */
.L_x_23437:
        /* <DEDUP_REMOVED lines=34> */
.L_x_23440:
[----:B------:R-:W-:Y:S05]  /*5140*/  BSYNC.RECONVERGENT B0 ;  /* 0x0000000000007941 */ /* 0x000fea0003800200 */
.L_x_23439:
        /* <DEDUP_REMOVED lines=34> */
.L_x_23442:
[----:B------:R-:W-:Y:S05]  /*5370*/  BSYNC.RECONVERGENT B0 ;  /* 0x0000000000007941 */ /* 0x000fea0003800200 */
.L_x_23441:
        /* <DEDUP_REMOVED lines=29> */
[----:B------:R-:W-:Y:S02]  /*5550*/  F2FP.F16.F32.PACK_AB R205, R206, R205 ;  /* 0x000000cdcecd723e */ /* 0x000fe400000000ff */
[----:B------:R-:W-:Y:S02]  /*5560*/  F2FP.F16.F32.PACK_AB R206, R242, R207 ;  /* 0x000000cff2ce723e */ /* 0x000fe400000000ff */
[----:B------:R-:W-:-:S05]  /*5570*/  F2FP.F16.F32.PACK_AB R207, R244, R239 ;  /* 0x000000eff4cf723e */ /* 0x000fca00000000ff */
[----:B------:R0:W-:Y:S02]  /*5580*/  STG.E.128 desc[UR8][R240.64], R204 ;  /* 0x000000ccf0007986 */ /* 0x0001e4000c101d08 */
.L_x_23444:
[----:B------:R-:W-:Y:S05]  /*5590*/  BSYNC.RECONVERGENT B0 ;  /* 0x0000000000007941 */ /* 0x000fea0003800200 */
.L_x_23443:
[----:B------:R-:W-:Y:S02]  /*55a0*/  UIADD3 UR6, UPT, UPT, UR6, UR16, URZ ;  /* 0x0000001006067290 */ /* 0x000fe4000fffe0ff */
[----:B------:R-:W-:Y:S02]  /*55b0*/  UPLOP3.LUT UP2, UPT, UPT, UPT, UP2, 0x40, 0x4 ;  /* 0x000000000004789c */ /* 0x000fe40003f4e820 */
[----:B------:R-:W-:-:S09]  /*55c0*/  UISETP.GE.AND UP1, UPT, UR6, UR17, UPT ;  /* 0x000000110600728c */ /* 0x000fd2000bf26270 */
[----:B------:R-:W-:Y:S05]  /*55d0*/  BRA.U !UP1, `(.L_x_23445) ;  /* 0xffffffb9095c7547 */ /* 0x000fea000b83ffff */
[----:B------:R-:W-:Y:S05]  /*55e0*/  EXIT ;  /* 0x000000000000794d */ /* 0x000fea0003800000 */
.L_x_23446:
        /* <DEDUP_REMOVED lines=9> */
.L_x_42375:


//--------------------- .text._ZN10layer_norm13ln_fwd_kernelINS_13Kernel_traitsIf6__halfS2_S2_fjLj7168ELj1ELj1ELj4ELj16ENS_18Kernel_traits_baseILj7168EfS2_S2_S2_fjLj128EEEEELb0ELb1ELb0ELb1EEEvNS_9FwdParamsE --------------------------
	.section	.text._ZN10layer_norm13ln_fwd_kernelINS_13Kernel_traitsIf6__halfS2_S2_fjLj7168ELj1ELj1ELj4ELj16ENS_18Kernel_traits_baseILj7168EfS2_S2_S2_fjLj128EEEEELb0ELb1ELb0ELb1EEEvNS_9FwdParamsE,"ax",@progbits
	.align	128
        .global         _ZN10layer_norm13ln_fwd_kernelINS_13Kernel_traitsIf6__halfS2_S2_fjLj7168ELj1ELj1ELj4ELj16ENS_18Kernel_traits_baseILj7168EfS2_S2_S2_fjLj128EEEEELb0ELb1ELb0ELb1EEEvNS_9FwdParamsE
        .type           _ZN10layer_norm13ln_fwd_kernelINS_13Kernel_traitsIf6__halfS2_S2_fjLj7168ELj1ELj1ELj4ELj16ENS_18Kernel_traits_baseILj7168EfS2_S2_S2_fjLj128EEEEELb0ELb1ELb0ELb1EEEvNS_9FwdParamsE,@function
        .size           _ZN10layer_norm13ln_fwd_kernelINS_13Kernel_traitsIf6__halfS2_S2_fjLj7168ELj1ELj1ELj4ELj16ENS_18Kernel_traits_baseILj7168EfS2_S2_S2_fjLj128EEEEELb0ELb1ELb0ELb1EEEvNS_9FwdParamsE,(.L_x_42376 - _ZN10layer_norm13ln_fwd_kernelINS_13Kernel_traitsIf6__halfS2_S2_fjLj7168ELj1ELj1ELj4ELj16ENS_18Kernel_traits_baseILj7168EfS2_S2_S2_fjLj128EEEEELb0ELb1ELb0ELb1EEEvNS_9FwdParamsE)
        .other          _ZN10layer_norm13ln_fwd_kernelINS_13Kernel_traitsIf6__halfS2_S2_fjLj7168ELj1ELj1ELj4ELj16ENS_18Kernel_traits_baseILj7168EfS2_S2_S2_fjLj128EEEEELb0ELb1ELb0ELb1EEEvNS_9FwdParamsE,@"STO_CUDA_ENTRY STV_DEFAULT"
_ZN10layer_norm13ln_fwd_kernelINS_13Kernel_traitsIf6__halfS2_S2_fjLj7168ELj1ELj1ELj4ELj16ENS_18Kernel_traits_baseILj7168EfS2_S2_S2_fjLj128EEEEELb0ELb1ELb0ELb1EEEvNS_9FwdParamsE:
.text._ZN10layer_norm13ln_fwd_kernelINS_13Kernel_traitsIf6__halfS2_S2_fjLj7168ELj1ELj1ELj4ELj16ENS_18Kernel_traits_baseILj7168EfS2_S2_S2_fjLj128EEEEELb0ELb1ELb0ELb1EEEvNS_9FwdParamsE:
        /* <DEDUP_REMOVED lines=59> */
.L_x_23447:
        /* <DEDUP_REMOVED lines=60> */
.L_x_23448:
        /* <DEDUP_REMOVED lines=11> */
.L_x_23465:
        /* <DEDUP_REMOVED lines=14> */
[----:B------:R-:W-:Y:S01]  /*0900*/  ISETP.NE.AND.EX P1, PT, RZ, UR9, PT, P1 ;  /* 0x00000009ff007c0c */ /* 0x000fe2000bf25310 */
[----:B--2---:R-:W-:-:S12]  /*0910*/  @P0 HADD2.F32 R214, -RZ, R2.H0_H0 ;  /* 0x20000002ffd60230 */ /* 0x004fd80000004100 */
[----:B------:R-:W-:Y:S05]  /*0920*/  @!P1 BRA `(.L_x_23449) ;  /* 0x0000000000a09947 */ /* 0x000fea0003800000 */
[----:B------:R-:W0:Y:S02]  /*0930*/  LDC.64 R24, c[0x0][0x3a0] ;  /* 0x0000e800ff187b82 */ /* 0x000e240000000a00 */
[----:B0-----:R-:W-:-:S06]  /*0940*/  IMAD.WIDE.U32 R24, R11, 0x10, R24 ;  /* 0x000000100b187825 */ /* 0x001fcc00078e0018 */
[----:B------:R-:W2:Y:S01]  /*0950*/  LDG.E.128 R24, desc[UR6][R24.64] ;  /* 0x0000000618187981 */ /* 0x000ea2000c1e1d00 */
[----:B-----5:R-:W-:Y:S02]  /*0960*/  HADD2.F32 R15, -RZ, R5.H0_H0 ;  /* 0x20000005ff0f7230 */ /* 0x020fe40000004100 */
[--C-:B------:R-:W-:Y:S02]  /*0970*/  HADD2.F32 R17, -RZ, R6.reuse.H0_H0 ;  /* 0x20000006ff117230 */ /* 0x100fe40000004100 */
[----:B------:R-:W-:Y:S02]  /*0980*/  HADD2.F32 R19, -RZ, R6.H1_H1 ;  /* 0x30000006ff137230 */ /* 0x000fe40000004100 */
[-C--:B------:R-:W-:Y:S01]  /*0990*/  FMUL.FTZ R15, R15, R214.reuse ;  /* 0x000000d60f0f7220 */ /* 0x080fe20000410000 */
[----:B------:R-:W-:Y:S02]  /*09a0*/  HADD2.F32 R21, -RZ, R7.H0_H0 ;  /* 0x20000007ff157230 */ /* 0x000fe40000004100 */
[----:B------:R-:W-:Y:S01]  /*09b0*/  FMUL.FTZ R17, R17, R214 ;  /* 0x000000d611117220 */ /* 0x000fe20000410000 */
[----:B------:R-:W-:-:S02]  /*09c0*/  HADD2.F32 R3, -RZ, R4.H0_H0 ;  /* 0x20000004ff037230 */ /* 0x000fc40000004100 */
[----:B------:R-:W-:Y:S02]  /*09d0*/  HADD2.F32 R9, -RZ, R4.H1_H1 ;  /* 0x30000004ff097230 */ /* 0x000fe40000004100 */
[-C--:B------:R-:W-:Y:S01]  /*09e0*/  FMUL.FTZ R4, R19, R214.reuse ;  /* 0x000000d613047220 */ /* 0x080fe20000410000 */
[----:B------:R-:W-:Y:S02]  /*09f0*/  HADD2.F32 R5, -RZ, R5.H1_H1 ;  /* 0x30000005ff057230 */ /* 0x000fe40000004100 */
[-C--:B------:R-:W-:Y:S01]  /*0a00*/  FMUL.FTZ R3, R3, R214.reuse ;  /* 0x000000d603037220 */ /* 0x080fe20000410000 */
[----:B------:R-:W-:Y:S02]  /*0a10*/  HADD2.F32 R7, -RZ, R7.H1_H1 ;  /* 0x30000007ff077230 */ /* 0x000fe40000004100 */
[-C--:B------:R-:W-:Y:S01]  /*0a20*/  FMUL.FTZ R21, R21, R214.reuse ;  /* 0x000000d615157220 */ /* 0x080fe20000410000 */
[-C--:B------:R-:W-:Y:S01]  /*0a30*/  FMUL.FTZ R0, R9, R214.reuse ;  /* 0x000000d609007220 */ /* 0x080fe20000410000 */
[-C--:B------:R-:W-:Y:S01]  /*0a40*/  FMUL.FTZ R2, R5, R214.reuse ;  /* 0x000000d605027220 */ /* 0x080fe20000410000 */
[----:B------:R-:W-:Y:S01]  /*0a50*/  FMUL.FTZ R6, R7, R214 ;  /* 0x000000d607067220 */ /* 0x000fe20000410000 */
[----:B--2---:R-:W-:-:S02]  /*0a60*/  HADD2.F32 R18, -RZ, R25.H0_H0 ;  /* 0x20000019ff127230 */ /* 0x004fc40000004100 */
[----:B------:R-:W-:Y:S02]  /*0a70*/  HADD2.F32 R16, -RZ, R26.H0_H0 ;  /* 0x2000001aff107230 */ /* 0x000fe40000004100 */
[----:B------:R-:W-:Y:S02]  /*0a80*/  HADD2.F32 R22, -RZ, R24.H0_H0 ;  /* 0x20000018ff167230 */ /* 0x000fe40000004100 */
[----:B------:R-:W-:Y:S01]  /*0a90*/  FFMA.FTZ R18, R15, R82, R18 ;  /* 0x000000520f127223 */ /* 0x000fe20000010012 */
[--C-:B------:R-:W-:Y:S02]  /*0aa0*/  HADD2.F32 R204, -RZ, R27.reuse.H0_H0 ;  /* 0x2000001bffcc7230 */ /* 0x100fe40000004100 */
[----:B------:R-:W-:Y:S01]  /*0ab0*/  FFMA.FTZ R16, R17, R76, R16 ;  /* 0x0000004c11107223 */ /* 0x000fe20000010010 */
[----:B------:R-:W-:Y:S02]  /*0ac0*/  HADD2.F32 R23, -RZ, R27.H1_H1 ;  /* 0x3000001bff177230 */ /* 0x000fe40000004100 */
[----:B------:R-:W-:Y:S01]  /*0ad0*/  FFMA.FTZ R22, R3, R80, R22 ;  /* 0x0000005003167223 */ /* 0x000fe20000010016 */
[----:B------:R-:W-:-:S02]  /*0ae0*/  HADD2.F32 R19, -RZ, R26.H1_H1 ;  /* 0x3000001aff137230 */ /* 0x000fc40000004100 */
[----:B------:R-:W-:Y:S01]  /*0af0*/  FFMA.FTZ R204, R21, R78, R204 ;  /* 0x0000004e15cc7223 */ /* 0x000fe200000100cc */
[----:B------:R-:W-:Y:S02]  /*0b00*/  HADD2.F32 R17, -RZ, R25.H1_H1 ;  /* 0x30000019ff117230 */ /* 0x000fe40000004100 */
[----:B------:R-:W-:Y:S01]  /*0b10*/  FFMA.FTZ R23, R6, R79, R23 ;  /* 0x0000004f06177223 */ /* 0x000fe20000010017 */
[----:B------:R-:W-:Y:S02]  /*0b20*/  HADD2.F32 R15, -RZ, R24.H1_H1 ;  /* 0x30000018ff0f7230 */ /* 0x000fe40000004100 */
[----:B------:R-:W-:Y:S01]  /*0b30*/  FFMA.FTZ R19, R4, R77, R19 ;  /* 0x0000004d04137223 */ /* 0x000fe20000010013 */
[----:B------:R-:W-:Y:S01]  /*0b40*/  FFMA.FTZ R17, R2, R83, R17 ;  /* 0x0000005302117223 */ /* 0x000fe20000010011 */
[----:B------:R-:W-:Y:S01]  /*0b50*/  F2FP.F16.F32.PACK_AB R7, R23, R204 ;  /* 0x000000cc1707723e */ /* 0x000fe200000000ff */
[----:B------:R-:W-:Y:S02]  /*0b60*/  FFMA.FTZ R15, R0, R81, R15 ;  /* 0x00000051000f7223 */ /* 0x000fe4000001000f */
[----:B------:R-:W-:-:S02]  /*0b70*/  F2FP.F16.F32.PACK_AB R6, R19, R16 ;  /* 0x000000101306723e */ /* 0x000fc400000000ff */
[----:B------:R-:W-:Y:S02]  /*0b80*/  F2FP.F16.F32.PACK_AB R5, R17, R18 ;  /* 0x000000121105723e */ /* 0x000fe400000000ff */
[----:B------:R-:W-:Y:S01]  /*0b90*/  F2FP.F16.F32.PACK_AB R4, R15, R22 ;  /* 0x000000160f04723e */ /* 0x000fe200000000ff */
[----:B------:R-:W-:Y:S06]  /*0ba0*/  BRA `(.L_x_23450) ;  /* 0x0000000000707947 */ /* 0x000fec0003800000 */
.L_x_23449:
[----:B-----5:R-:W-:Y:S02]  /*0bb0*/  HADD2.F32 R15, -RZ, R5.H0_H0 ;  /* 0x20000005ff0f7230 */ /* 0x020fe40000004100 */
[----:B------:R-:W-:Y:S02]  /*0bc0*/  HADD2.F32 R17, -RZ, R6.H0_H0 ;  /* 0x20000006ff117230 */ /* 0x000fe40000004100 */
        /* <DEDUP_REMOVED lines=8> */
[----:B------:R-:W-:Y:S02]  /*0c50*/  HADD2.F32 R19, -RZ, R6.H1_H1 ;  /* 0x30000006ff137230 */ /* 0x000fe40000004100 */
[-C--:B------:R-:W-:Y:S01]  /*0c60*/  FMUL.FTZ R0, R9, R214.reuse ;  /* 0x000000d609007220 */ /* 0x080fe20000410000 */
[----:B------:R-:W-:Y:S02]  /*0c70*/  HADD2.F32 R7, -RZ, R7.H1_H1 ;  /* 0x30000007ff077230 */ /* 0x000fe40000004100 */
        /* <DEDUP_REMOVED lines=15> */
.L_x_23450:
        /* <DEDUP_REMOVED lines=10> */
[----:B0----5:R-:W-:Y:S02]  /*0e10*/  HADD2.F32 R3, -RZ, R196.H0_H0 ;  /* 0x200000c4ff037230 */ /* 0x021fe40000004100 */
[----:B------:R-:W-:Y:S02]  /*0e20*/  HADD2.F32 R7, -RZ, R197.H0_H0 ;  /* 0x200000c5ff077230 */ /* 0x000fe40000004100 */
[----:B------:R-:W-:Y:S02]  /*0e30*/  HADD2.F32 R9, -RZ, R198.H0_H0 ;  /* 0x200000c6ff097230 */ /* 0x000fe40000004100 */
[-C--:B------:R-:W-:Y:S01]  /*0e40*/  FMUL.FTZ R3, R3, R214.reuse ;  /* 0x000000d603037220 */ /* 0x080fe20000410000 */
[----:B------:R-:W-:Y:S02]  /*0e50*/  HADD2.F32 R8, -RZ, R24.H0_H0 ;  /* 0x20000018ff087230 */ /* 0x000fe40000004100 */
[----:B------:R-:W-:Y:S01]  /*0e60*/  FMUL.FTZ R7, R7, R214 ;  /* 0x000000d607077220 */ /* 0x000fe20000410000 */
[----:B------:R-:W-:-:S02]  /*0e70*/  HADD2.F32 R6, -RZ, R25.H0_H0 ;  /* 0x20000019ff067230 */ /* 0x000fc40000004100 */
[----:B------:R-:W-:Y:S01]  /*0e80*/  FMUL.FTZ R9, R9, R214 ;  /* 0x000000d609097220 */ /* 0x000fe20000410000 */
[----:B------:R-:W-:Y:S02]  /*0e90*/  HADD2.F32 R4, -RZ, R26.H0_H0 ;  /* 0x2000001aff047230 */ /* 0x000fe40000004100 */
[----:B------:R-:W-:Y:S01]  /*0ea0*/  FFMA.FTZ R8, R3, R72, R8 ;  /* 0x0000004803087223 */ /* 0x000fe20000010008 */
[----:B------:R-:W-:Y:S02]  /*0eb0*/  HADD2.F32 R5, -RZ, R196.H1_H1 ;  /* 0x300000c4ff057230 */ /* 0x000fe40000004100 */
[----:B------:R-:W-:Y:S01]  /*0ec0*/  FFMA.FTZ R6, R7, R74, R6 ;  /* 0x0000004a07067223 */ /* 0x000fe20000010006 */
[----:B------:R-:W-:Y:S02]  /*0ed0*/  HADD2.F32 R197, -RZ, R197.H1_H1 ;  /* 0x300000c5ffc57230 */ /* 0x000fe40000004100 */
[----:B------:R-:W-:Y:S01]  /*0ee0*/  FFMA.FTZ R4, R9, R68, R4 ;  /* 0x0000004409047223 */ /* 0x000fe20000010004 */
[----:B------:R-:W-:-:S02]  /*0ef0*/  HADD2.F32 R201, -RZ, R198.H1_H1 ;  /* 0x300000c6ffc97230 */ /* 0x000fc40000004100 */
[-C--:B------:R-:W-:Y:S01]  /*0f00*/  FMUL.FTZ R0, R5, R214.reuse ;  /* 0x000000d605007220 */ /* 0x080fe20000410000 */
[--C-:B------:R-:W-:Y:S02]  /*0f10*/  HADD2.F32 R203, -RZ, R199.reuse.H0_H0 ;  /* 0x200000c7ffcb7230 */ /* 0x100fe40000004100 */
[-C--:B------:R-:W-:Y:S01]  /*0f20*/  FMUL.FTZ R196, R197, R214.reuse ;  /* 0x000000d6c5c47220 */ /* 0x080fe20000410000 */
[----:B------:R-:W-:Y:S02]  /*0f30*/  HADD2.F32 R205, -RZ, R199.H1_H1 ;  /* 0x300000c7ffcd7230 */ /* 0x000fe40000004100 */
[-C--:B------:R-:W-:Y:S01]  /*0f40*/  FMUL.FTZ R198, R201, R214.reuse ;  /* 0x000000d6c9c67220 */ /* 0x080fe20000410000 */
        /* <DEDUP_REMOVED lines=17> */
.L_x_23451:
[----:B0----5:R-:W-:Y:S02]  /*1060*/  HADD2.F32 R3, -RZ, R196.H0_H0 ;  /* 0x200000c4ff037230 */ /* 0x021fe40000004100 */
[----:B------:R-:W-:Y:S02]  /*1070*/  HADD2.F32 R7, -RZ, R197.H0_H0 ;  /* 0x200000c5ff077230 */ /* 0x000fe40000004100 */
[----:B------:R-:W-:Y:S02]  /*1080*/  HADD2.F32 R9, -RZ, R198.H0_H0 ;  /* 0x200000c6ff097230 */ /* 0x000fe40000004100 */
[-C--:B------:R-:W-:Y:S01]  /*1090*/  FMUL.FTZ R3, R3, R214.reuse ;  /* 0x000000d603037220 */ /* 0x080fe20000410000 */
[----:B------:R-:W-:Y:S02]  /*10a0*/  HADD2.F32 R203, -RZ, R199.H0_H0 ;  /* 0x200000c7ffcb7230 */ /* 0x000fe40000004100 */
        /* <DEDUP_REMOVED lines=23> */
.L_x_23452:
        /* <DEDUP_REMOVED lines=9> */
[----:B-1---5:R-:W-:Y:S02]  /*12b0*/  HADD2.F32 R197, -RZ, R200.H0_H0 ;  /* 0x200000c8ffc57230 */ /* 0x022fe40000004100 */
        /* <DEDUP_REMOVED lines=9> */
[--C-:B------:R-:W-:Y:S02]  /*1350*/  HADD2.F32 R205, -RZ, R201.reuse.H0_H0 ;  /* 0x200000c9ffcd7230 */ /* 0x100fe40000004100 */
[----:B------:R-:W-:Y:S01]  /*1360*/  FFMA.FTZ R208, R207, R60, R208 ;  /* 0x0000003ccfd07223 */ /* 0x000fe200000100d0 */
[----:B------:R-:W-:Y:S02]  /*1370*/  HADD2.F32 R199, -RZ, R200.H1_H1 ;  /* 0x300000c8ffc77230 */ /* 0x000fe40000004100 */
[----:B------:R-:W-:Y:S01]  /*1380*/  FFMA.FTZ R206, R211, R62, R206 ;  /* 0x0000003ed3ce7223 */ /* 0x000fe200000100ce */
[----:B------:R-:W-:-:S02]  /*1390*/  HADD2.F32 R201, -RZ, R201.H1_H1 ;  /* 0x300000c9ffc97230 */ /* 0x000fc40000004100 */
[-C--:B------:R-:W-:Y:S01]  /*13a0*/  FMUL.FTZ R205, R205, R214.reuse ;  /* 0x000000d6cdcd7220 */ /* 0x080fe20000410000 */
[----:B------:R-:W-:Y:S02]  /*13b0*/  HADD2.F32 R209, -RZ, R202.H1_H1 ;  /* 0x300000caffd17230 */ /* 0x000fe40000004100 */
        /* <DEDUP_REMOVED lines=20> */
.L_x_23453:
[----:B-----5:R-:W-:Y:S02]  /*1500*/  HADD2.F32 R205, -RZ, R201.H0_H0 ;  /* 0x200000c9ffcd7230 */ /* 0x020fe40000004100 */
[----:B-1----:R-:W-:Y:S02]  /*1510*/  HADD2.F32 R207, -RZ, R202.H0_H0 ;  /* 0x200000caffcf7230 */ /* 0x002fe40000004100 */
        /* <DEDUP_REMOVED lines=26> */
.L_x_23454:
        /* <DEDUP_REMOVED lines=46> */
.L_x_23455:
        /* <DEDUP_REMOVED lines=28> */
.L_x_23456:
        /* <DEDUP_REMOVED lines=46> */
.L_x_23457:
[----:B-1---5:R-:W-:Y:S02]  /*1e40*/  HADD2.F32 R225, -RZ, R201.H0_H0 ;  /* 0x200000c9ffe17230 */ /* 0x022fe40000004100 */
        /* <DEDUP_REMOVED lines=27> */
.L_x_23458:
        /* <DEDUP_REMOVED lines=9> */
[----:B-1---5:R-:W-:Y:S02]  /*2090*/  HADD2.F32 R197, -RZ, R200.H0_H0 ;  /* 0x200000c8ffc57230 */ /* 0x022fe40000004100 */
[----:B------:R-:W-:Y:S02]  /*20a0*/  HADD2.F32 R196, -RZ, R24.H0_H0 ;  /* 0x20000018ffc47230 */ /* 0x000fe40000004100 */
[----:B------:R-:W-:Y:S02]  /*20b0*/  HADD2.F32 R199, -RZ, R201.H0_H0 ;  /* 0x200000c9ffc77230 */ /* 0x000fe40000004100 */
[----:B------:R-:W-:Y:S01]  /*20c0*/  FMUL.FTZ R197, R197, R214 ;  /* 0x000000d6c5c57220 */ /* 0x000fe20000410000 */
[----:B------:R-:W-:Y:S02]  /*20d0*/  HADD2.F32 R241, -RZ, R26.H1_H1 ;  /* 0x3000001afff17230 */ /* 0x000fe40000004100 */
[----:B------:R-:W-:Y:S02]  /*20e0*/  HADD2.F32 R237, -RZ, R202.H0_H0 ;  /* 0x200000caffed7230 */ /* 0x000fe40000004100 */
[----:B------:R-:W-:Y:S01]  /*20f0*/  FFMA.FTZ R235, R197, R40, R196 ;  /* 0x00000028c5eb7223 */ /* 0x000fe200000100c4 */
[----:B------:R-:W-:-:S02]  /*2100*/  HADD2.F32 R196, -RZ, R25.H0_H0 ;  /* 0x20000019ffc47230 */ /* 0x000fc40000004100 */
[-C--:B------:R-:W-:Y:S01]  /*2110*/  FMUL.FTZ R199, R199, R214.reuse ;  /* 0x000000d6c7c77220 */ /* 0x080fe20000410000 */
[----:B------:R-:W-:Y:S02]  /*2120*/  HADD2.F32 R197, -RZ, R202.H1_H1 ;  /* 0x300000caffc57230 */ /* 0x000fe40000004100 */
[----:B------:R-:W-:Y:S01]  /*2130*/  FMUL.FTZ R237, R237, R214 ;  /* 0x000000d6eded7220 */ /* 0x000fe20000410000 */
[----:B------:R-:W-:Y:S02]  /*2140*/  HADD2.F32 R201, -RZ, R201.H1_H1 ;  /* 0x300000c9ffc97230 */ /* 0x000fe40000004100 */
[----:B------:R-:W-:Y:S01]  /*2150*/  FFMA.FTZ R239, R199, R42, R196 ;  /* 0x0000002ac7ef7223 */ /* 0x000fe200000100c4 */
[--C-:B------:R-:W-:Y:S02]  /*2160*/  HADD2.F32 R199, -RZ, R203.reuse.H0_H0 ;  /* 0x200000cbffc77230 */ /* 0x100fe40000004100 */
[----:B------:R-:W-:Y:S01]  /*2170*/  FMUL.FTZ R232, R197, R214 ;  /* 0x000000d6c5e87220 */ /* 0x000fe20000410000 */
[----:B------:R-:W-:-:S02]  /*2180*/  HADD2.F32 R203, -RZ, R203.H1_H1 ;  /* 0x300000cbffcb7230 */ /* 0x000fc40000004100 */
[-C--:B------:R-:W-:Y:S01]  /*2190*/  FMUL.FTZ R236, R201, R214.reuse ;  /* 0x000000d6c9ec7220 */ /* 0x080fe20000410000 */
[----:B------:R-:W-:Y:S02]  /*21a0*/  HADD2.F32 R197, -RZ, R200.H1_H1 ;  /* 0x300000c8ffc57230 */ /* 0x000fe40000004100 */
[-C--:B------:R-:W-:Y:S01]  /*21b0*/  FMUL.FTZ R199, R199, R214.reuse ;  /* 0x000000d6c7c77220 */ /* 0x080fe20000410000 */
[--C-:B------:R-:W-:Y:S02]  /*21c0*/  HADD2.F32 R196, -RZ, R27.reuse.H0_H0 ;  /* 0x2000001bffc47230 */ /* 0x100fe40000004100 */
[----:B------:R-:W-:Y:S01]  /*21d0*/  FFMA.FTZ R232, R232, R37, R241 ;  /* 0x00000025e8e87223 */ /* 0x000fe200000100f1 */
[-C--:B------:R-:W-:Y:S01]  /*21e0*/  FMUL.FTZ R234, R203, R214.reuse ;  /* 0x000000d6cbea7220 */ /* 0x080fe20000410000 */
[----:B------:R-:W-:Y:S01]  /*21f0*/  FMUL.FTZ R238, R197, R214 ;  /* 0x000000d6c5ee7220 */ /* 0x000fe20000410000 */
[----:B------:R-:W-:Y:S02]  /*2200*/  HADD2.F32 R198, -RZ, R26.H0_H0 ;  /* 0x2000001affc67230 */ /* 0x000fe40000004100 */
[----:B------:R-:W-:Y:S01]  /*2210*/  FFMA.FTZ R241, R199, R38, R196 ;  /* 0x00000026c7f17223 */ /* 0x000fe200000100c4 */
[----:B------:R-:W-:-:S02]  /*2220*/  HADD2.F32 R203, -RZ, R27.H1_H1 ;  /* 0x3000001bffcb7230 */ /* 0x000fc40000004100 */
        /* <DEDUP_REMOVED lines=11> */
.L_x_23459:
[----:B-1---5:R-:W-:Y:S02]  /*22e0*/  HADD2.F32 R235, -RZ, R201.H0_H0 ;  /* 0x200000c9ffeb7230 */ /* 0x022fe40000004100 */
        /* <DEDUP_REMOVED lines=27> */
.L_x_23460:
        /* <DEDUP_REMOVED lines=9> */
[--C-:B-1---5:R-:W-:Y:S02]  /*2530*/  HADD2.F32 R197, -RZ, R200.reuse.H0_H0 ;  /* 0x200000c8ffc57230 */ /* 0x122fe40000004100 */
[--C-:B------:R-:W-:Y:S02]  /*2540*/  HADD2.F32 R243, -RZ, R201.reuse.H0_H0 ;  /* 0x200000c9fff37230 */ /* 0x100fe40000004100 */
[----:B------:R-:W-:Y:S02]  /*2550*/  HADD2.F32 R199, -RZ, R200.H1_H1 ;  /* 0x300000c8ffc77230 */ /* 0x000fe40000004100 */
        /* <DEDUP_REMOVED lines=10> */
[----:B------:R-:W-:Y:S01]  /*2600*/  FMUL.FTZ R202, R249, R214 ;  /* 0x000000d6f9ca7220 */ /* 0x000fe20000410000 */
[----:B------:R-:W-:-:S02]  /*2610*/  HADD2.F32 R196, -RZ, R24.H0_H0 ;  /* 0x20000018ffc47230 */ /* 0x000fc40000004100 */
[-C--:B------:R-:W-:Y:S01]  /*2620*/  FMUL.FTZ R251, R251, R214.reuse ;  /* 0x000000d6fbfb7220 */ /* 0x080fe20000410000 */
[--C-:B------:R-:W-:Y:S02]  /*2630*/  HADD2.F32 R198, -RZ, R25.reuse.H0_H0 ;  /* 0x20000019ffc67230 */ /* 0x100fe40000004100 */
[----:B------:R-:W-:Y:S01]  /*2640*/  FMUL.FTZ R214, R203, R214 ;  /* 0x000000d6cbd67220 */ /* 0x000fe20000410000 */
[----:B------:R-:W-:Y:S02]  /*2650*/  HADD2.F32 R199, -RZ, R25.H1_H1 ;  /* 0x30000019ffc77230 */ /* 0x000fe40000004100 */
[----:B------:R-:W-:Y:S01]  /*2660*/  FFMA.FTZ R203, R197, R32, R196 ;  /* 0x00000020c5cb7223 */ /* 0x000fe200000100c4 */
[--C-:B------:R-:W-:Y:S02]  /*2670*/  HADD2.F32 R197, -RZ, R26.reuse.H1_H1 ;  /* 0x3000001affc57230 */ /* 0x100fe40000004100 */
[----:B------:R-:W-:Y:S01]  /*2680*/  FFMA.FTZ R243, R243, R34, R198 ;  /* 0x00000022f3f37223 */ /* 0x000fe200000100c6 */
[----:B------:R-:W-:-:S02]  /*2690*/  HADD2.F32 R196, -RZ, R26.H0_H0 ;  /* 0x2000001affc47230 */ /* 0x000fc40000004100 */
[----:B------:R-:W-:Y:S01]  /*26a0*/  FFMA.FTZ R240, R240, R35, R199 ;  /* 0x00000023f0f07223 */ /* 0x000fe200000100c7 */
[----:B------:R-:W-:Y:S01]  /*26b0*/  FFMA.FTZ R202, R202, R29, R197 ;  /* 0x0000001dcaca7223 */ /* 0x000fe200000100c5 */
[--C-:B------:R-:W-:Y:S02]  /*26c0*/  HADD2.F32 R197, -RZ, R27.reuse.H1_H1 ;  /* 0x3000001bffc57230 */ /* 0x100fe40000004100 */
[----:B------:R-:W-:Y:S01]  /*26d0*/  FFMA.FTZ R247, R247, R28, R196 ;  /* 0x0000001cf7f77223 */ /* 0x000fe200000100c4 */
[----:B------:R-:W-:Y:S02]  /*26e0*/  HADD2.F32 R196, -RZ, R27.H0_H0 ;  /* 0x2000001bffc47230 */ /* 0x000fe40000004100 */
[----:B------:R-:W-:Y:S01]  /*26f0*/  FFMA.FTZ R214, R214, R31, R197 ;  /* 0x0000001fd6d67223 */ /* 0x000fe200000100c5 */
[----:B------:R-:W-:Y:S02]  /*2700*/  HADD2.F32 R197, -RZ, R24.H1_H1 ;  /* 0x30000018ffc57230 */ /* 0x000fe40000004100 */
[----:B------:R-:W-:Y:S01]  /*2710*/  FFMA.FTZ R249, R251, R30, R196 ;  /* 0x0000001efbf97223 */ /* 0x000fe200000100c4 */
[----:B------:R-:W-:-:S02]  /*2720*/  F2FP.F16.F32.PACK_AB R198, R202, R247 ;  /* 0x000000f7cac6723e */ /* 0x000fc400000000ff */
[----:B------:R-:W-:Y:S02]  /*2730*/  FFMA.FTZ R242, R242, R33, R197 ;  /* 0x00000021f2f27223 */ /* 0x000fe400000100c5 */
[----:B------:R-:W-:Y:S02]  /*2740*/  F2FP.F16.F32.PACK_AB R199, R214, R249 ;  /* 0x000000f9d6c7723e */ /* 0x000fe400000000ff */
[----:B------:R-:W-:Y:S02]  /*2750*/  F2FP.F16.F32.PACK_AB R197, R240, R243 ;  /* 0x000000f3f0c5723e */ /* 0x000fe400000000ff */
[----:B------:R-:W-:Y:S01]  /*2760*/  F2FP.F16.F32.PACK_AB R196, R242, R203 ;  /* 0x000000cbf2c4723e */ /* 0x000fe200000000ff */
[----:B------:R-:W-:Y:S06]  /*2770*/  BRA `(.L_x_23462) ;  /* 0x0000000000707947 */ /* 0x000fec0003800000 */
.L_x_23461:
[--C-:B-----5:R-:W-:Y:S02]  /*2780*/  HADD2.F32 R243, -RZ, R203.reuse.H0_H0 ;  /* 0x200000cbfff37230 */ /* 0x120fe40000004100 */
[----:B-1----:R-:W-:Y:S02]  /*2790*/  HADD2.F32 R196, -RZ, R203.H1_H1 ;  /* 0x300000cbffc47230 */ /* 0x002fe40000004100 */
        /* <DEDUP_REMOVED lines=22> */
[----:B------:R-:W-:-:S02]  /*2900*/  F2FP.F16.F32.PACK_AB R199, R214, R249 ;  /* 0x000000f9d6c7723e */ /* 0x000fc400000000ff */
[----:B------:R-:W-:Y:S02]  /*2910*/  F2FP.F16.F32.PACK_AB R198, R202, R247 ;  /* 0x000000f7cac6723e */ /* 0x000fe400000000ff */
[----:B------:R-:W-:Y:S02]  /*2920*/  F2FP.F16.F32.PACK_AB R197, R240, R243 ;  /* 0x000000f3f0c5723e */ /* 0x000fe400000000ff */
[----:B------:R-:W-:-:S07]  /*2930*/  F2FP.F16.F32.PACK_AB R196, R242, R203 ;  /* 0x000000cbf2c4723e */ /* 0x000fce00000000ff */
.L_x_23462:
        /* <DEDUP_REMOVED lines=201> */
.L_x_23464:
[----:B------:R-:W-:Y:S05]  /*35d0*/  BSYNC.RECONVERGENT B0 ;  /* 0x0000000000007941 */ /* 0x000fea0003800200 */
.L_x_23463:
        /* <DEDUP_REMOVED lines=93> */
[----:B------:R-:W-:Y:S01]  /*3bb0*/  F2FP.F16.F32.PACK_AB R23, R200, R23 ;  /* 0x00000017c817723e */ /* 0x000fe200000000ff */
        /* <DEDUP_REMOVED lines=16> */
[----:B------:R-:W-:Y:S01]  /*3cc0*/  F2FP.F16.F32.PACK_AB R21, R16, R17 ;  /* 0x000000111015723e */ /* 0x000fe200000000ff */
[----:B-1----:R-:W-:Y:S01]  /*3cd0*/  IMAD.WIDE.U32 R16, R11, 0x10, R196 ;  /* 0x000000100b107825 */ /* 0x002fe200078e00c4 */
[----:B------:R-:W-:-:S03]  /*3ce0*/  F2FP.F16.F32.PACK_AB R22, R22, R19 ;  /* 0x000000131616723e */ /* 0x000fc600000000ff */
[----:B------:R-:W-:Y:S01]  /*3cf0*/  FADD.FTZ R18, -R198, R3 ;  /* 0x00000003c6127221 */ /* 0x000fe20000010100 */
[----:B------:R-:W-:Y:S01]  /*3d00*/  F2FP.F16.F32.PACK_AB R20, R20, R15 ;  /* 0x0000000f1414723e */ /* 0x000fe200000000ff */
        /* <DEDUP_REMOVED lines=11> */
[C---:B------:R-:W-:Y:S01]  /*3dc0*/  FADD.FTZ R228, -R198.reuse, R228 ;  /* 0x000000e4c6e47221 */ /* 0x040fe20000010100 */
[C---:B------:R-:W-:Y:S01]  /*3dd0*/  FADD.FTZ R229, -R198.reuse, R229 ;  /* 0x000000e5c6e57221 */ /* 0x040fe20000010100 */
[----:B------:R-:W-:Y:S01]  /*3de0*/  FMUL.FTZ R212, R199, R202 ;  /* 0x000000cac7d47220 */ /* 0x000fe20000410000 */
[----:B------:R-:W-:Y:S01]  /*3df0*/  FADD.FTZ R220, -R198, R220 ;  /* 0x000000dcc6dc7221 */ /* 0x000fe20000010100 */
[----:B------:R-:W-:Y:S01]  /*3e00*/  FFMA.FTZ R3, R3, R184, R128 ;  /* 0x000000b803037223 */ /* 0x000fe20000010080 */
[----:B------:R-:W-:Y:S01]  /*3e10*/  FFMA.FTZ R5, R5, R186, R130 ;  /* 0x000000ba05057223 */ /* 0x000fe20000010082 */
[----:B------:R-:W-:Y:S01]  /*3e20*/  FFMA.FTZ R244, R244, R183, R127 ;  /* 0x000000b7f4f47223 */ /* 0x000fe2000001007f */
[----:B------:R-:W-:Y:S01]  /*3e30*/  FFMA.FTZ R202, R200, R187, R131 ;  /* 0x000000bbc8ca7223 */ /* 0x000fe20000010083 */
[----:B------:R-:W-:Y:S01]  /*3e40*/  FFMA.FTZ R4, R18, R185, R129 ;  /* 0x000000b912047223 */ /* 0x000fe20000010081 */
[----:B------:R-:W-:Y:S01]  /*3e50*/  F2FP.F16.F32.PACK_AB R6, R9, R6 ;  /* 0x000000060906723e */ /* 0x000fe200000000ff */
[----:B------:R-:W-:Y:S01]  /*3e60*/  FFMA.FTZ R18, R201, R164, R108 ;  /* 0x000000a4c9127223 */ /* 0x000fe2000001006c */
[----:B------:R-:W-:Y:S01]  /*3e70*/  FFMA.FTZ R9, R252, R165, R109 ;  /* 0x000000a5fc097223 */ /* 0x000fe2000001006d */
[C---:B------:R-:W-:Y:S01]  /*3e80*/  FADD.FTZ R246, -R198.reuse, R207 ;  /* 0x000000cfc6f67221 */ /* 0x040fe20000010100 */
[C---:B------:R-:W-:Y:S01]  /*3e90*/  FMUL.FTZ R19, R199.reuse, R206 ;  /* 0x000000cec7137220 */ /* 0x040fe20000410000 */
[C---:B0-----:R-:W-:Y:S01]  /*3ea0*/  FADD.FTZ R22, -R198.reuse, R213 ;  /* 0x000000d5c6167221 */ /* 0x041fe20000010100 */
        /* <DEDUP_REMOVED lines=12> */
[----:B------:R-:W-:Y:S01]  /*3f70*/  F2FP.F16.F32.PACK_AB R7, R244, R7 ;  /* 0x00000007f407723e */ /* 0x000fe200000000ff */
[----:B------:R-:W-:Y:S01]  /*3f80*/  IMAD.WIDE.U32 R220, R10, 0x10, R196 ;  /* 0x000000100adc7825 */ /* 0x000fe200078e00c4 */
[----:B------:R-:W-:-:S03]  /*3f90*/  F2FP.F16.F32.PACK_AB R5, R202, R5 ;  /* 0x00000005ca05723e */ /* 0x000fc600000000ff */
        /* <DEDUP_REMOVED lines=13> */
[C---:B------:R-:W-:Y:S01]  /*4070*/  FMUL.FTZ R246, R199.reuse, R246 ;  /* 0x000000f6c7f67220 */ /* 0x040fe20000410000 */
        /* <DEDUP_REMOVED lines=9> */
[----:B------:R-:W-:Y:S01]  /*4110*/  F2FP.F16.F32.PACK_AB R9, R206, R9 ;  /* 0x00000009ce09723e */ /* 0x000fe200000000ff */
[C---:B------:R-:W-:Y:S01]  /*4120*/  FMUL.FTZ R17, R199.reuse, R208 ;  /* 0x000000d0c7117220 */ /* 0x040fe20000410000 */
[----:B------:R-:W-:Y:S01]  /*4130*/  FMUL.FTZ R20, R199, R20 ;  /* 0x00000014c7147220 */ /* 0x000fe20000410000 */
[----:B------:R-:W-:Y:S01]  /*4140*/  FFMA.FTZ R3, R248, R169, R113 ;  /* 0x000000a9f8037223 */ /* 0x000fe20000010071 */
[----:B------:R-:W-:Y:S01]  /*4150*/  FFMA.FTZ R11, R11, R176, R120 ;  /* 0x000000b00b0b7223 */ /* 0x000fe20000010078 */
[----:B------:R-:W-:Y:S01]  /*4160*/  FFMA.FTZ R246, R246, R177, R121 ;  /* 0x000000b1f6f67223 */ /* 0x000fe20000010079 */
[----:B------:R-:W-:Y:S01]  /*4170*/  FADD.FTZ R250, -R198, R219 ;  /* 0x000000dbc6fa7221 */ /* 0x000fe20000010100 */
[C---:B------:R-:W-:Y:S01]  /*4180*/  FMUL.FTZ R237, R199.reuse, R237 ;  /* 0x000000edc7ed7220 */ /* 0x040fe20000410000 */
[C---:B------:R-:W-:Y:S01]  /*4190*/  FMUL.FTZ R232, R199.reuse, R232 ;  /* 0x000000e8c7e87220 */ /* 0x040fe20000410000 */
[----:B0-----:R-:W-:Y:S01]  /*41a0*/  F2FP.F16.F32.PACK_AB R7, R22, R19 ;  /* 0x000000131607723e */ /* 0x001fe200000000ff */
[----:B------:R-:W-:Y:S01]  /*41b0*/  FMUL.FTZ R209, R199, R230 ;  /* 0x000000e6c7d17220 */ /* 0x000fe20000410000 */
[----:B------:R-:W-:Y:S01]  /*41c0*/  F2FP.F16.F32.PACK_AB R5, R16, R15 ;  /* 0x0000000f1005723e */ /* 0x000fe200000000ff */
[----:B------:R-:W-:Y:S01]  /*41d0*/  FFMA.FTZ R16, R21, R168, R112 ;  /* 0x000000a815107223 */ /* 0x000fe20000010070 */
[----:B------:R-:W-:Y:S01]  /*41e0*/  F2FP.F16.F32.PACK_AB R19, R2, R207 ;  /* 0x000000cf0213723e */ /* 0x000fe200000000ff */
[C---:B------:R-:W-:Y:S01]  /*41f0*/  FMUL.FTZ R8, R199.reuse, R227 ;  /* 0x000000e3c7087220 */ /* 0x040fe20000410000 */
[----:B------:R-:W0:Y:S01]  /*4200*/  LDC.64 R206, c[0x0][0x380] ;  /* 0x0000e000ffce7b82 */ /* 0x000e220000000a00 */
[C---:B------:R-:W-:Y:S01]  /*4210*/  FMUL.FTZ R213, R199.reuse, R226 ;  /* 0x000000e2c7d57220 */ /* 0x040fe20000410000 */
[C---:B------:R-:W-:Y:S01]  /*4220*/  FMUL.FTZ R208, R199.reuse, R231 ;  /* 0x000000e7c7d07220 */ /* 0x040fe20000410000 */
        /* <DEDUP_REMOVED lines=17> */
[----:B------:R-:W-:Y:S01]  /*4340*/  F2FP.F16.F32.PACK_AB R16, R3, R16 ;  /* 0x000000100310723e */ /* 0x000fe200000000ff */
[----:B------:R-:W-:Y:S01]  /*4350*/  FMUL.FTZ R250, R199, R250 ;  /* 0x000000fac7fa7220 */ /* 0x000fe20000410000 */
        /* <DEDUP_REMOVED lines=59> */
[----:B0-----:R-:W-:Y:S01]  /*4710*/  IADD3 R12, PT, PT, R12, R206, RZ ;  /* 0x000000ce0c0c7210 */ /* 0x001fe20007ffe0ff */
[----:B------:R1:W-:Y:S03]  /*4720*/  STG.E.128 desc[UR6][R214.64], R20 ;  /* 0x00000014d6007986 */ /* 0x0003e6000c101d06 */
[----:B------:R-:W-:Y:S01]  /*4730*/  ISETP.GE.AND P1, PT, R12, R207, PT ;  /* 0x000000cf0c00720c */ /* 0x000fe20003f26270 */
[----:B------:R1:W-:-:S12]  /*4740*/  STG.E.128 desc[UR6][R196.64], R208 ;  /* 0x000000d0c4007986 */ /* 0x0003d8000c101d06 */
[----:B------:R-:W-:Y:S05]  /*4750*/  @!P1 BRA `(.L_x_23465) ;  /* 0xffffffc000309947 */ /* 0x000fea000383ffff */
[----:B------:R-:W-:Y:S05]  /*4760*/  EXIT ;  /* 0x000000000000794d */ /* 0x000fea0003800000 */
.L_x_23466:
        /* <DEDUP_REMOVED lines=9> */
.L_x_42376:


//--------------------- .text._ZN10layer_norm13ln_fwd_kernelINS_13Kernel_traitsIf6__halfS2_S2_fjLj7168ELj1ELj1ELj4ELj16ENS_18Kernel_traits_baseILj7168EfS2_S2_S2_fjLj128EEEEELb0ELb1ELb1ELb0EEEvNS_9FwdParamsE --------------------------
	.section	.text._ZN10layer_norm13ln_fwd_kernelINS_13Kernel_traitsIf6__halfS2_S2_fjLj7168ELj1ELj1ELj4ELj16ENS_18Kernel_traits_baseILj7168EfS2_S2_S2_fjLj128EEEEELb0ELb1ELb1ELb0EEEvNS_9FwdParamsE,"ax",@progbits
	.align	128
        .global         _ZN10layer_norm13ln_fwd_kernelINS_13Kernel_traitsIf6__halfS2_S2_fjLj7168ELj1ELj1ELj4ELj16ENS_18Kernel_traits_baseILj7168EfS2_S2_S2_fjLj128EEEEELb0ELb1ELb1ELb0EEEvNS_9FwdParamsE
        .type           _ZN10layer_norm13ln_fwd_kernelINS_13Kernel_traitsIf6__halfS2_S2_fjLj7168ELj1ELj1ELj4ELj16ENS_18Kernel_traits_baseILj7168EfS2_S2_S2_fjLj128EEEEELb0ELb1ELb1ELb0EEEvNS_9FwdParamsE,@function
        .size           _ZN10layer_norm13ln_fwd_kernelINS_13Kernel_traitsIf6__halfS2_S2_fjLj7168ELj1ELj1ELj4ELj16ENS_18Kernel_traits_baseILj7168EfS2_S2_S2_fjLj128EEEEELb0ELb1ELb1ELb0EEEvNS_9FwdParamsE,(.L_x_42377 - _ZN10layer_norm13ln_fwd_kernelINS_13Kernel_traitsIf6__halfS2_S2_fjLj7168ELj1ELj1ELj4ELj16ENS_18Kernel_traits_baseILj7168EfS2_S2_S2_fjLj128EEEEELb0ELb1ELb1ELb0EEEvNS_9FwdParamsE)
        .other          _ZN10layer_norm13ln_fwd_kernelINS_13Kernel_traitsIf6__halfS2_S2_fjLj7168ELj1ELj1ELj4ELj16ENS_18Kernel_traits_baseILj7168EfS2_S2_S2_fjLj128EEEEELb0ELb1ELb1ELb0EEEvNS_9FwdParamsE,@"STO_CUDA_ENTRY STV_DEFAULT"
_ZN10layer_norm13ln_fwd_kernelINS_13Kernel_traitsIf6__halfS2_S2_fjLj7168ELj1ELj1ELj4ELj16ENS_18Kernel_traits_baseILj7168EfS2_S2_S2_fjLj128EEEEELb0ELb1ELb1ELb0EEEvNS_9FwdParamsE:
.text._ZN10layer_norm13ln_fwd_kernelINS_13Kernel_traitsIf6__halfS2_S2_fjLj7168ELj1ELj1ELj4ELj16ENS_18Kernel_traits_baseILj7168EfS2_S2_S2_fjLj128EEEEELb0ELb1ELb1ELb0EEEvNS_9FwdParamsE:
        /* <DEDUP_REMOVED lines=117> */
.L_x_23468:
        /* <DEDUP_REMOVED lines=97> */
.L_x_23469:
[----:B------:R-:W-:Y:S05]  /*0d60*/  BSYNC.RECONVERGENT B0 ;  /* 0x0000000000007941 */ /* 0x000fea0003800200 */
.L_x_23467:
        /* <DEDUP_REMOVED lines=20> */
.L_x_23517:
        /* <DEDUP_REMOVED lines=28> */
.L_x_23472:
[----:B------:R-:W-:Y:S05]  /*1070*/  BRA.U !UP0, `(.L_x_23473) ;  /* 0x0000000508047547 */ /* 0x000fea000b800000 */
[----:B0-----:R-:W0:Y:S02]  /*1080*/  LDC.64 R12, c[0x0][0x3a0] ;  /* 0x0000e800ff0c7b82 */ /* 0x001e240000000a00 */
[----:B0-----:R-:W-:-:S05]  /*1090*/  IMAD.WIDE.U32 R12, R245, 0x10, R12 ;  /* 0x00000010f50c7825 */ /* 0x001fca00078e000c */
[----:B------:R0:W2:Y:S01]  /*10a0*/  LDG.E.128 R20, desc[UR6][R12.64] ;  /* 0x000000060c147981 */ /* 0x0000a2000c1e1d00 */
[----:B------:R-:W-:-:S13]  /*10b0*/  ISETP.GT.AND P1, PT, R246, RZ, PT ;  /* 0x000000fff600720c */ /* 0x000fda0003f24270 */
[----:B------:R-:W1:Y:S01]  /*10c0*/  @P1 LDC R15, c[0x0][0x40c] ;  /* 0x00010300ff0f1b82 */ /* 0x000e620000000800 */
[----:B-----5:R-:W-:Y:S02]  /*10d0*/  @P1 HADD2.F32 R14, -RZ, R24.H0_H0 ;  /* 0x20000018ff0e1230 */ /* 0x020fe40000004100 */
[----:B0-----:R-:W-:-:S05]  /*10e0*/  @P1 HADD2.F32 R12, -RZ, R25.H0_H0 ;  /* 0x20000019ff0c1230 */ /* 0x001fca0000004100 */
[----:B------:R-:W0:Y:S08]  /*10f0*/  @P1 LDC R17, c[0x0][0x40c] ;  /* 0x00010300ff111b82 */ /* 0x000e300000000800 */
[----:B------:R-:W3:Y:S01]  /*1100*/  @P1 LDC R197, c[0x0][0x40c] ;  /* 0x00010300ffc51b82 */ /* 0x000ee20000000800 */
[----:B-1----:R-:W-:-:S07]  /*1110*/  @P1 FMUL.FTZ R15, R14, R15 ;  /* 0x0000000f0e0f1220 */ /* 0x002fce0000410000 */
[----:B------:R-:W1:Y:S08]  /*1120*/  @P1 LDC R199, c[0x0][0x40c] ;  /* 0x00010300ffc71b82 */ /* 0x000e700000000800 */
[----:B------:R-:W4:Y:S01]  /*1130*/  @P1 LDC R249, c[0x0][0x40c] ;  /* 0x00010300fff91b82 */ /* 0x000f220000000800 */
[--C-:B--2---:R-:W-:Y:S02]  /*1140*/  @P1 HADD2.F32 R14, -RZ, R20.reuse.H0_H0 ;  /* 0x20000014ff0e1230 */ /* 0x104fe40000004100 */
[----:B------:R-:W-:-:S02]  /*1150*/  @!P1 HADD2.F32 R19, -RZ, R20.H0_H0 ;  /* 0x20000014ff139230 */ /* 0x000fc40000004100 */
[----:B------:R-:W-:Y:S02]  /*1160*/  @P1 HADD2.F32 R13, -RZ, R20.H1_H1 ;  /* 0x30000014ff0d1230 */ /* 0x000fe40000004100 */
[----:B------:R-:W-:Y:S01]  /*1170*/  @P1 FFMA.FTZ R19, R15, R176, R14 ;  /* 0x000000b00f131223 */ /* 0x000fe2000001000e */
[----:B------:R-:W-:Y:S01]  /*1180*/  @P1 HADD2.F32 R14, -RZ, R24.H1_H1 ;  /* 0x30000018ff0e1230 */ /* 0x000fe20000004100 */
[----:B------:R-:W2:Y:S01]  /*1190*/  @P1 LDC R15, c[0x0][0x40c] ;  /* 0x00010300ff0f1b82 */ /* 0x000ea20000000800 */
[----:B------:R-:W-:Y:S02]  /*11a0*/  @!P1 HADD2.F32 R18, -RZ, R20.H1_H1 ;  /* 0x30000014ff129230 */ /* 0x000fe40000004100 */
[--C-:B------:R-:W-:Y:S02]  /*11b0*/  @!P1 HADD2.F32 R16, -RZ, R21.reuse.H1_H1 ;  /* 0x30000015ff109230 */ /* 0x100fe40000004100 */
[----:B0-----:R-:W-:Y:S01]  /*11c0*/  @P1 FMUL.FTZ R14, R14, R17 ;  /* 0x000000110e0e1220 */ /* 0x001fe20000410000 */
[----:B------:R-:W-:-:S03]  /*11d0*/  @!P1 HADD2.F32 R17, -RZ, R21.H0_H0 ;  /* 0x20000015ff119230 */ /* 0x000fc60000004100 */
[----:B------:R-:W-:Y:S01]  /*11e0*/  @P1 FFMA.FTZ R18, R14, R177, R13 ;  /* 0x000000b10e121223 */ /* 0x000fe2000001000d */
[----:B------:R-:W-:-:S04]  /*11f0*/  @!P1 HADD2.F32 R14, -RZ, R22.H1_H1 ;  /* 0x30000016ff0e9230 */ /* 0x000fc80000004100 */
[----:B------:R-:W-:Y:S01]  /*1200*/  F2FP.F16.F32.PACK_AB R251, RZ, R18 ;  /* 0x00000012fffb723e */ /* 0x000fe200000000ff */
[----:B--2---:R-:W-:Y:S01]  /*1210*/  @P1 FMUL.FTZ R13, R12, R15 ;  /* 0x0000000f0c0d1220 */ /* 0x004fe20000410000 */
[----:B------:R-:W-:Y:S01]  /*1220*/  @P1 HADD2.F32 R12, -RZ, R21.H0_H0 ;  /* 0x20000015ff0c1230 */ /* 0x000fe20000004100 */
[----:B------:R-:W0:Y:S04]  /*1230*/  @P1 LDC R15, c[0x0][0x40c] ;  /* 0x00010300ff0f1b82 */ /* 0x000e280000000800 */
[----:B------:R-:W-:Y:S01]  /*1240*/  @P1 FFMA.FTZ R17, R13, R178, R12 ;  /* 0x000000b20d111223 */ /* 0x000fe2000001000c */
[----:B------:R-:W-:Y:S02]  /*1250*/  @P1 HADD2.F32 R12, -RZ, R25.H1_H1 ;  /* 0x30000019ff0c1230 */ /* 0x000fe40000004100 */
[----:B------:R-:W-:-:S03]  /*1260*/  @P1 HADD2.F32 R13, -RZ, R21.H1_H1 ;  /* 0x30000015ff0d1230 */ /* 0x000fc60000004100 */
[----:B---3--:R-:W-:Y:S02]  /*1270*/  @P1 FMUL.FTZ R12, R12, R197 ;  /* 0x000000c50c0c1220 */ /* 0x008fe40000410000 */
[----:B------:R-:W2:Y:S02]  /*1280*/  @P1 LDC R197, c[0x0][0x40c] ;  /* 0x00010300ffc51b82 */ /* 0x000ea40000000800 */
[----:B------:R-:W-:Y:S01]  /*1290*/  @P1 FFMA.FTZ R16, R12, R179, R13 ;  /* 0x000000b30c101223 */ /* 0x000fe2000001000d */
[----:B------:R-:W-:-:S04]  /*12a0*/  @P1 HADD2.F32 R12, -RZ, R26.H0_H0 ;  /* 0x2000001aff0c1230 */ /* 0x000fc80000004100 */
[----:B------:R-:W-:Y:S01]  /*12b0*/  F2FP.F16.F32.PACK_AB R250, RZ, R16 ;  /* 0x00000010fffa723e */ /* 0x000fe200000000ff */
[----:B0-----:R-:W-:Y:S01]  /*12c0*/  @P1 FMUL.FTZ R13, R12, R15 ;  /* 0x0000000f0c0d1220 */ /* 0x001fe20000410000 */
[--C-:B------:R-:W-:Y:S02]  /*12d0*/  @P1 HADD2.F32 R12, -RZ, R22.reuse.H0_H0 ;  /* 0x20000016ff0c1230 */ /* 0x100fe40000004100 */
[----:B------:R-:W-:-:S03]  /*12e0*/  @!P1 HADD2.F32 R15, -RZ, R22.H0_H0 ;  /* 0x20000016ff0f9230 */ /* 0x000fc60000004100 */
[----:B------:R-:W-:Y:S01]  /*12f0*/  @P1 FFMA.FTZ R15, R13, R172, R12 ;  /* 0x000000ac0d0f1223 */ /* 0x000fe2000001000c */
[----:B------:R-:W-:Y:S02]  /*1300*/  @P1 HADD2.F32 R12, -RZ, R26.H1_H1 ;  /* 0x3000001aff0c1230 */ /* 0x000fe40000004100 */
[----:B------:R-:W-:Y:S02]  /*1310*/  @P1 HADD2.F32 R13, -RZ, R22.H1_H1 ;  /* 0x30000016ff0d1230 */ /* 0x000fe40000004100 */
[----:B------:R-:W-:Y:S01]  /*1320*/  F2FP.F16.F32.PACK_AB R198, RZ, R15 ;  /* 0x0000000fffc6723e */ /* 0x000fe200000000ff */
[----:B--2---:R-:W-:-:S04]  /*1330*/  @P1 FMUL.FTZ R12, R12, R197 ;  /* 0x000000c50c0c1220 */ /* 0x004fc80000410000 */
[----:B------:R-:W-:Y:S01]  /*1340*/  @P1 FFMA.FTZ R14, R12, R173, R13 ;  /* 0x000000ad0c0e1223 */ /* 0x000fe2000001000d */
[----:B------:R-:W-:Y:S02]  /*1350*/  @P1 HADD2.F32 R12, -RZ, R27.H0_H0 ;  /* 0x2000001bff0c1230 */ /* 0x000fe40000004100 */
[----:B------:R-:W-:-:S03]  /*1360*/  @!P1 HADD2.F32 R13, -RZ, R23.H0_H0 ;  /* 0x20000017ff0d9230 */ /* 0x000fc60000004100 */
[----:B-1----:R-:W-:Y:S01]  /*1370*/  @P1 FMUL.FTZ R197, R12, R199 ;  /* 0x000000c70cc51220 */ /* 0x002fe20000410000 */
[----:B------:R-:W-:-:S05]  /*1380*/  @P1 HADD2.F32 R12, -RZ, R23.H0_H0 ;  /* 0x20000017ff0c1230 */ /* 0x000fca0000004100 */
[----:B------:R-:W-:Y:S01]  /*1390*/  @P1 FFMA.FTZ R13, R197, R174, R12 ;  /* 0x000000aec50d1223 */ /* 0x000fe2000001000c */
[----:B------:R-:W-:Y:S02]  /*13a0*/  @P1 HADD2.F32 R12, -RZ, R27.H1_H1 ;  /* 0x3000001bff0c1230 */ /* 0x000fe40000004100 */
[--C-:B------:R-:W-:Y:S02]  /*13b0*/  @P1 HADD2.F32 R197, -RZ, R23.reuse.H1_H1 ;  /* 0x30000017ffc51230 */ /* 0x100fe40000004100 */
[----:B------:R-:W-:Y:S01]  /*13c0*/  F2FP.F16.F32.PACK_AB R199, RZ, R13 ;  /* 0x0000000dffc7723e */ /* 0x000fe200000000ff */
[----:B----4-:R-:W-:Y:S01]  /*13d0*/  @P1 FMUL.FTZ R196, R12, R249 ;  /* 0x000000f90cc41220 */ /* 0x010fe20000410000 */
[----:B------:R-:W-:Y:S01]  /*13e0*/  @!P1 HADD2.F32 R12, -RZ, R23.H1_H1 ;  /* 0x30000017ff0c9230 */ /* 0x000fe20000004100 */
[----:B------:R-:W-:Y:S02]  /*13f0*/  F2FP.F16.F32.PACK_AB R249, RZ, R14 ;  /* 0x0000000efff9723e */ /* 0x000fe400000000ff */
[----:B------:R-:W-:Y:S01]  /*1400*/  @P1 FFMA.FTZ R12, R196, R175, R197 ;  /* 0x000000afc40c1223 */ /* 0x000fe200000100c5 */
[----:B------:R-:W-:-:S02]  /*1410*/  F2FP.F16.F32.PACK_AB R196, RZ, R19 ;  /* 0x00000013ffc4723e */ /* 0x000fc400000000ff */
[----:B------:R-:W-:Y:S02]  /*1420*/  F2FP.F16.F32.PACK_AB R197, RZ, R17 ;  /* 0x00000011ffc5723e */ /* 0x000fe400000000ff */
[----:B------:R-:W-:Y:S02]  /*1430*/  F2FP.F16.F32.PACK_AB R248, RZ, R12 ;  /* 0x0000000cfff8723e */ /* 0x000fe400000000ff */
[----:B------:R-:W-:Y:S02]  /*1440*/  PRMT R196, R196, 0x5410, R251 ;  /* 0x00005410c4c47816 */ /* 0x000fe400000000fb */
[----:B------:R-:W-:Y:S02]  /*1450*/  PRMT R197, R197, 0x5410, R250 ;  /* 0x00005410c5c57816 */ /* 0x000fe400000000fa */
[----:B------:R-:W-:Y:S02]  /*1460*/  PRMT R198, R198, 0x5410, R249 ;  /* 0x00005410c6c67816 */ /* 0x000fe400000000f9 */
[----:B------:R-:W-:Y:S01]  /*1470*/  PRMT R199, R199, 0x5410, R248 ;  /* 0x00005410c7c77816 */ /* 0x000fe200000000f8 */
[----:B------:R-:W-:Y:S06]  /*1480*/  BRA `(.L_x_23474) ;  /* 0x0000000000c87947 */ /* 0x000fec0003800000 */
.L_x_23473:
[----:B0-----:R-:W0:Y:S01]  /*1490*/  @P5 LDC R13, c[0x0][0x40c] ;  /* 0x00010300ff0d5b82 */ /* 0x001e220000000800 */
[----:B-----5:R-:W-:Y:S01]  /*14a0*/  @P5 HADD2.F32 R12, -RZ, R24.H1_H1 ;  /* 0x30000018ff0c5230 */ /* 0x020fe20000004100 */
[----:B------:R-:W-:Y:S02]  /*14b0*/  MOV R18, RZ ;  /* 0x000000ff00127202 */ /* 0x000fe40000000f00 */
[----:B------:R-:W-:-:S04]  /*14c0*/  CS2R R16, SRZ ;  /* 0x0000000000107805 */ /* 0x000fc8000001ff00 */
[----:B------:R-:W1:Y:S08]  /*14d0*/  @P5 LDC R15, c[0x0][0x40c] ;  /* 0x00010300ff0f5b82 */ /* 0x000e700000000800 */
[----:B------:R-:W2:Y:S01]  /*14e0*/  @P5 LDC R19, c[0x0][0x40c] ;  /* 0x00010300ff135b82 */ /* 0x000ea20000000800 */
[----:B0-----:R-:W-:-:S07]  /*14f0*/  @P5 FMUL.FTZ R12, R12, R13 ;  /* 0x0000000d0c0c5220 */ /* 0x001fce0000410000 */
[----:B------:R-:W0:Y:S01]  /*1500*/  @P5 LDC R197, c[0x0][0x40c] ;  /* 0x00010300ffc55b82 */ /* 0x000e220000000800 */
[----:B------:R-:W-:Y:S01]  /*1510*/  @P5 FMUL.FTZ R18, R12, R177 ;  /* 0x000000b10c125220 */ /* 0x000fe20000410000 */
[----:B------:R-:W-:-:S06]  /*1520*/  @P5 HADD2.F32 R12, -RZ, R25.H0_H0 ;  /* 0x20000019ff0c5230 */ /* 0x000fcc0000004100 */
[----:B------:R-:W3:Y:S01]  /*1530*/  @P5 LDC R13, c[0x0][0x40c] ;  /* 0x00010300ff0d5b82 */ /* 0x000ee20000000800 */
[----:B-1----:R-:W-:Y:S01]  /*1540*/  @P5 FMUL.FTZ R15, R12, R15 ;  /* 0x0000000f0c0f5220 */ /* 0x002fe20000410000 */
[----:B------:R-:W-:-:S03]  /*1550*/  @P5 HADD2.F32 R12, -RZ, R25.H1_H1 ;  /* 0x30000019ff0c5230 */ /* 0x000fc60000004100 */
[----:B------:R-:W-:Y:S01]  /*1560*/  @P5 FMUL.FTZ R17, R15, R178 ;  /* 0x000000b20f115220 */ /* 0x000fe20000410000 */
[----:B------:R-:W-:Y:S02]  /*1570*/  CS2R R14, SRZ ;  /* 0x00000000000e7805 */ /* 0x000fe4000001ff00 */
[----:B------:R-:W1:Y:S01]  /*1580*/  @P5 LDC R196, c[0x0][0x40c] ;  /* 0x00010300ffc45b82 */ /* 0x000e620000000800 */
[----:B---3--:R-:W-:-:S07]  /*1590*/  @P5 FMUL.FTZ R12, R12, R13 ;  /* 0x0000000d0c0c5220 */ /* 0x008fce0000410000 */
[----:B------:R-:W3:Y:S01]  /*15a0*/  @P5 LDC R13, c[0x0][0x40c] ;  /* 0x00010300ff0d5b82 */ /* 0x000ee20000000800 */
[----:B------:R-:W-:Y:S01]  /*15b0*/  @P5 FMUL.FTZ R16, R12, R179 ;  /* 0x000000b30c105220 */ /* 0x000fe20000410000 */
[----:B------:R-:W-:-:S04]  /*15c0*/  @P5 HADD2.F32 R12, -RZ, R26.H0_H0 ;  /* 0x2000001aff0c5230 */ /* 0x000fc80000004100 */
[----:B------:R-:W-:Y:S01]  /*15d0*/  F2FP.F16.F32.PACK_AB R251, RZ, R16 ;  /* 0x00000010fffb723e */ /* 0x000fe200000000ff */
[----:B--2---:R-:W-:Y:S01]  /*15e0*/  @P5 FMUL.FTZ R19, R12, R19 ;  /* 0x000000130c135220 */ /* 0x004fe20000410000 */
[----:B------:R-:W-:-:S03]  /*15f0*/  @P5 HADD2.F32 R12, -RZ, R26.H1_H1 ;  /* 0x3000001aff0c5230 */ /* 0x000fc60000004100 */
[----:B------:R-:W-:Y:S02]  /*1600*/  @P5 FMUL.FTZ R15, R19, R172 ;  /* 0x000000ac130f5220 */ /* 0x000fe40000410000 */
[----:B------:R-:W2:Y:S01]  /*1610*/  @P5 LDC R19, c[0x0][0x40c] ;  /* 0x00010300ff135b82 */ /* 0x000ea20000000800 */
[----:B---3--:R-:W-:Y:S01]  /*1620*/  @P5 FMUL.FTZ R12, R12, R13 ;  /* 0x0000000d0c0c5220 */ /* 0x008fe20000410000 */
[----:B------:R-:W-:-:S03]  /*1630*/  HFMA2 R13, -RZ, RZ, 0, 0 ;  /* 0x00000000ff0d7431 */ /* 0x000fc600000001ff */
[----:B------:R-:W-:Y:S01]  /*1640*/  @P5 FMUL.FTZ R14, R12, R173 ;  /* 0x000000ad0c0e5220 */ /* 0x000fe20000410000 */
[----:B------:R-:W-:-:S04]  /*1650*/  @P5 HADD2.F32 R12, -RZ, R27.H0_H0 ;  /* 0x2000001bff0c5230 */ /* 0x000fc80000004100 */
[----:B------:R-:W-:Y:S01]  /*1660*/  F2FP.F16.F32.PACK_AB R250, RZ, R14 ;  /* 0x0000000efffa723e */ /* 0x000fe200000000ff */
[----:B0-----:R-:W-:Y:S01]  /*1670*/  @P5 FMUL.FTZ R197, R12, R197 ;  /* 0x000000c50cc55220 */ /* 0x001fe20000410000 */
[----:B------:R-:W-:-:S03]  /*1680*/  @P5 HADD2.F32 R12, -RZ, R27.H1_H1 ;  /* 0x3000001bff0c5230 */ /* 0x000fc60000004100 */
[----:B------:R-:W-:Y:S02]  /*1690*/  @P5 FMUL.FTZ R13, R197, R174 ;  /* 0x000000aec50d5220 */ /* 0x000fe40000410000 */
[----:B--2---:R-:W-:Y:S01]  /*16a0*/  @P5 FMUL.FTZ R198, R12, R19 ;  /* 0x000000130cc65220 */ /* 0x004fe20000410000 */
[----:B------:R-:W-:Y:S01]  /*16b0*/  @P5 HADD2.F32 R19, -RZ, R24.H0_H0 ;  /* 0x20000018ff135230 */ /* 0x000fe20000004100 */
[----:B------:R-:W-:Y:S02]  /*16c0*/  MOV R12, RZ ;  /* 0x000000ff000c7202 */ /* 0x000fe40000000f00 */
[----:B------:R-:W-:Y:S01]  /*16d0*/  @P5 FMUL.FTZ R12, R198, R175 ;  /* 0x000000afc60c5220 */ /* 0x000fe20000410000 */
[----:B------:R-:W-:Y:S01]  /*16e0*/  F2FP.F16.F32.PACK_AB R198, RZ, R15 ;  /* 0x0000000fffc6723e */ /* 0x000fe200000000ff */
[----:B-1----:R-:W-:Y:S01]  /*16f0*/  @P5 FMUL.FTZ R197, R19, R196 ;  /* 0x000000c413c55220 */ /* 0x002fe20000410000 */
[----:B------:R-:W-:Y:S01]  /*1700*/  HFMA2 R19, -RZ, RZ, 0, 0 ;  /* 0x00000000ff137431 */ /* 0x000fe200000001ff */
[----:B------:R-:W-:-:S02]  /*1710*/  F2FP.F16.F32.PACK_AB R196, RZ, R18 ;  /* 0x00000012ffc4723e */ /* 0x000fc400000000ff */
[----:B------:R-:W-:Y:S01]  /*1720*/  @P5 FMUL.FTZ R19, R197, R176 ;  /* 0x000000b0c5135220 */ /* 0x000fe20000410000 */
        /* <DEDUP_REMOVED lines=8> */
.L_x_23474:
[----:B------:R-:W0:Y:S01]  /*17b0*/  LDC.64 R248, c[0x0][0x3a8] ;  /* 0x0000ea00fff87b82 */ /* 0x000e220000000a00 */
[----:B------:R-:W-:Y:S01]  /*17c0*/  IADD3 R247, PT, PT, R247, 0x80, RZ ;  /* 0x00000080f7f77810 */ /* 0x000fe20007ffe0ff */
[C---:B0-----:R-:W-:Y:S01]  /*17d0*/  IMAD.WIDE.U32 R248, R245.reuse, 0x10, R248 ;  /* 0x00000010f5f87825 */ /* 0x041fe200078e00f8 */
[----:B------:R-:W-:-:S04]  /*17e0*/  IADD3 R245, PT, PT, R245, 0x80, RZ ;  /* 0x00000080f5f57810 */ /* 0x000fc80007ffe0ff */
[----:B------:R0:W-:Y:S03]  /*17f0*/  STG.E.128 desc[UR6][R248.64], R196 ;  /* 0x000000c4f8007986 */ /* 0x0001e6000c101d06 */
.L_x_23471:
[----:B------:R-:W-:Y:S05]  /*1800*/  BSYNC.RECONVERGENT B0 ;  /* 0x0000000000007941 */ /* 0x000fea0003800200 */
.L_x_23470:
        /* <DEDUP_REMOVED lines=14> */
[----:B------:R-:W-:Y:S01]  /*18f0*/  ISETP.GT.AND P1, PT, R246, RZ, PT ;  /* 0x000000fff600720c */ /* 0x000fe20003f24270 */
[----:B-----5:R-:W-:Y:S02]  /*1900*/  HADD2.F32 R11, -RZ, R20.H1_H1 ;  /* 0x30000014ff0b7230 */ /* 0x020fe40000004100 */
[--C-:B------:R-:W-:Y:S02]  /*1910*/  HADD2.F32 R10, -RZ, R21.reuse.H0_H0 ;  /* 0x20000015ff0a7230 */ /* 0x100fe40000004100 */
[----:B------:R-:W-:Y:S02]  /*1920*/  HADD2.F32 R9, -RZ, R21.H1_H1 ;  /* 0x30000015ff097230 */ /* 0x000fe40000004100 */
[----:B------:R-:W-:Y:S02]  /*1930*/  HADD2.F32 R8, -RZ, R22.H0_H0 ;  /* 0x20000016ff087230 */ /* 0x000fe40000004100 */
[----:B-1----:R-:W-:-:S04]  /*1940*/  HADD2.F32 R6, -RZ, R23.H0_H0 ;  /* 0x20000017ff067230 */ /* 0x002fc80000004100 */
[----:B------:R-:W1:Y:S01]  /*1950*/  @P1 LDC R5, c[0x0][0x40c] ;  /* 0x00010300ff051b82 */ /* 0x000e620000000800 */
[----:B------:R-:W-:Y:S02]  /*1960*/  @P1 HADD2.F32 R4, -RZ, R24.H1_H1 ;  /* 0x30000018ff041230 */ /* 0x000fe40000004100 */
[----:B0-----:R-:W-:-:S05]  /*1970*/  @P1 HADD2.F32 R196, -RZ, R27.H1_H1 ;  /* 0x3000001bffc41230 */ /* 0x001fca0000004100 */
[----:B------:R-:W0:Y:S08]  /*1980*/  @P1 LDC R7, c[0x0][0x40c] ;  /* 0x00010300ff071b82 */ /* 0x000e300000000800 */
[----:B------:R-:W2:Y:S01]  /*1990*/  @P1 LDC R199, c[0x0][0x40c] ;  /* 0x00010300ffc71b82 */ /* 0x000ea20000000800 */
[----:B-1----:R-:W-:-:S07]  /*19a0*/  @P1 FMUL.FTZ R4, R4, R5 ;  /* 0x0000000504041220 */ /* 0x002fce0000410000 */
[----:B------:R-:W1:Y:S01]  /*19b0*/  @P1 LDC R197, c[0x0][0x40c] ;  /* 0x00010300ffc51b82 */ /* 0x000e620000000800 */
[----:B------:R-:W-:Y:S01]  /*19c0*/  @P1 FFMA.FTZ R11, R4, R153, R11 ;  /* 0x00000099040b1223 */ /* 0x000fe2000001000b */
[----:B------:R-:W-:-:S06]  /*19d0*/  @P1 HADD2.F32 R4, -RZ, R25.H0_H0 ;  /* 0x20000019ff041230 */ /* 0x000fcc0000004100 */
[----:B------:R-:W3:Y:S01]  /*19e0*/  @P1 LDC R5, c[0x0][0x40c] ;  /* 0x00010300ff051b82 */ /* 0x000ee20000000800 */
[----:B0-----:R-:W-:Y:S01]  /*19f0*/  @P1 FMUL.FTZ R7, R4, R7 ;  /* 0x0000000704071220 */ /* 0x001fe20000410000 */
[----:B------:R-:W-:-:S03]  /*1a00*/  @P1 HADD2.F32 R4, -RZ, R25.H1_H1 ;  /* 0x30000019ff041230 */ /* 0x000fc60000004100 */
[----:B------:R-:W-:-:S03]  /*1a10*/  @P1 FFMA.FTZ R10, R7, R154, R10 ;  /* 0x0000009a070a1223 */ /* 0x000fc6000001000a */
[----:B------:R-:W0:Y:S01]  /*1a20*/  @P1 LDC R7, c[0x0][0x40c] ;  /* 0x00010300ff071b82 */ /* 0x000e220000000800 */
[----:B---3--:R-:W-:-:S07]  /*1a30*/  @P1 FMUL.FTZ R4, R4, R5 ;  /* 0x0000000504041220 */ /* 0x008fce0000410000 */
[----:B------:R-:W3:Y:S01]  /*1a40*/  @P1 LDC R5, c[0x0][0x40c] ;  /* 0x00010300ff051b82 */ /* 0x000ee20000000800 */
[----:B------:R-:W-:Y:S01]  /*1a50*/  @P1 FFMA.FTZ R9, R4, R155, R9 ;  /* 0x0000009b04091223 */ /* 0x000fe20000010009 */
[----:B------:R-:W-:-:S04]  /*1a60*/  @P1 HADD2.F32 R4, -RZ, R26.H0_H0 ;  /* 0x2000001aff041230 */ /* 0x000fc80000004100 */
[----:B------:R-:W-:Y:S01]  /*1a70*/  F2FP.F16.F32.PACK_AB R251, RZ, R9 ;  /* 0x00000009fffb723e */ /* 0x000fe200000000ff */
[----:B0-----:R-:W-:Y:S01]  /*1a80*/  @P1 FMUL.FTZ R7, R4, R7 ;  /* 0x0000000704071220 */ /* 0x001fe20000410000 */
[----:B------:R-:W-:-:S03]  /*1a90*/  @P1 HADD2.F32 R4, -RZ, R26.H1_H1 ;  /* 0x3000001aff041230 */ /* 0x000fc60000004100 */
[----:B------:R-:W-:Y:S01]  /*1aa0*/  @P1 FFMA.FTZ R8, R7, R148, R8 ;  /* 0x0000009407081223 */ /* 0x000fe20000010008 */
[----:B------:R-:W-:-:S04]  /*1ab0*/  HADD2.F32 R7, -RZ, R22.H1_H1 ;  /* 0x30000016ff077230 */ /* 0x000fc80000004100 */
[----:B------:R-:W-:Y:S01]  /*1ac0*/  F2FP.F16.F32.PACK_AB R198, RZ, R8 ;  /* 0x00000008ffc6723e */ /* 0x000fe200000000ff */
[----:B---3--:R-:W-:Y:S01]  /*1ad0*/  @P1 FMUL.FTZ R4, R4, R5 ;  /* 0x0000000504041220 */ /* 0x008fe20000410000 */
[----:B------:R-:W-:-:S03]  /*1ae0*/  HADD2.F32 R5, -RZ, R20.H0_H0 ;  /* 0x20000014ff057230 */ /* 0x000fc60000004100 */
[----:B------:R-:W-:Y:S01]  /*1af0*/  @P1 FFMA.FTZ R7, R4, R149, R7 ;  /* 0x0000009504071223 */ /* 0x000fe20000010007 */
[----:B------:R-:W-:-:S04]  /*1b00*/  @P1 HADD2.F32 R4, -RZ, R27.H0_H0 ;  /* 0x2000001bff041230 */ /* 0x000fc80000004100 */
[----:B------:R-:W-:Y:S01]  /*1b10*/  F2FP.F16.F32.PACK_AB R250, RZ, R7 ;  /* 0x00000007fffa723e */ /* 0x000fe200000000ff */
[----:B--2---:R-:W-:Y:S01]  /*1b20*/  @P1 FMUL.FTZ R199, R4, R199 ;  /* 0x000000c704c71220 */ /* 0x004fe20000410000 */
[----:B------:R-:W-:Y:S02]  /*1b30*/  @P1 HADD2.F32 R4, -RZ, R24.H0_H0 ;  /* 0x20000018ff041230 */ /* 0x000fe40000004100 */
[----:B------:R-:W-:Y:S01]  /*1b40*/  PRMT R198, R198, 0x5410, R250 ;  /* 0x00005410c6c67816 */ /* 0x000fe200000000fa */
[----:B------:R-:W-:Y:S02]  /*1b50*/  @P1 FFMA.FTZ R6, R199, R150, R6 ;  /* 0x00000096c7061223 */ /* 0x000fe40000010006 */
[----:B------:R-:W0:Y:S01]  /*1b60*/  @P1 LDC R199, c[0x0][0x40c] ;  /* 0x00010300ffc71b82 */ /* 0x000e220000000800 */
[----:B-1----:R-:W-:Y:S01]  /*1b70*/  @P1 FMUL.FTZ R4, R4, R197 ;  /* 0x000000c504041220 */ /* 0x002fe20000410000 */
[----:B------:R-:W-:-:S03]  /*1b80*/  F2FP.F16.F32.PACK_AB R197, RZ, R10 ;  /* 0x0000000affc5723e */ /* 0x000fc600000000ff */
[----:B------:R-:W-:Y:S01]  /*1b90*/  @P1 FFMA.FTZ R5, R4, R152, R5 ;  /* 0x0000009804051223 */ /* 0x000fe20000010005 */
[----:B------:R-:W-:Y:S01]  /*1ba0*/  HADD2.F32 R4, -RZ, R23.H1_H1 ;  /* 0x30000017ff047230 */ /* 0x000fe20000004100 */
[----:B------:R-:W-:-:S03]  /*1bb0*/  PRMT R197, R197, 0x5410, R251 ;  /* 0x00005410c5c57816 */ /* 0x000fc600000000fb */
[----:B------:R-:W-:Y:S01]  /*1bc0*/  F2FP.F16.F32.PACK_AB R249, RZ, R5 ;  /* 0x00000005fff9723e */ /* 0x000fe200000000ff */
[----:B0-----:R-:W-:Y:S01]  /*1bd0*/  @P1 FMUL.FTZ R199, R196, R199 ;  /* 0x000000c7c4c71220 */ /* 0x001fe20000410000 */
[----:B------:R-:W-:-:S03]  /*1be0*/  F2FP.F16.F32.PACK_AB R196, RZ, R11 ;  /* 0x0000000bffc4723e */ /* 0x000fc600000000ff */
[----:B------:R-:W-:Y:S01]  /*1bf0*/  @P1 FFMA.FTZ R4, R199, R151, R4 ;  /* 0x00000097c7041223 */ /* 0x000fe20000010004 */
[----:B------:R-:W-:Y:S02]  /*1c00*/  F2FP.F16.F32.PACK_AB R199, RZ, R6 ;  /* 0x00000006ffc7723e */ /* 0x000fe400000000ff */
[----:B------:R-:W-:Y:S02]  /*1c10*/  PRMT R196, R249, 0x5410, R196 ;  /* 0x00005410f9c47816 */ /* 0x000fe400000000c4 */
[----:B------:R-:W-:-:S04]  /*1c20*/  F2FP.F16.F32.PACK_AB R248, RZ, R4 ;  /* 0x00000004fff8723e */ /* 0x000fc800000000ff */
[----:B------:R-:W-:Y:S01]  /*1c30*/  PRMT R199, R199, 0x5410, R248 ;  /* 0x00005410c7c77816 */ /* 0x000fe200000000f8 */
[----:B------:R-:W-:Y:S06]  /*1c40*/  BRA `(.L_x_23478) ;  /* 0x0000000000c47947 */ /* 0x000fec0003800000 */
.L_x_23477:
[----:B-1----:R-:W1:Y:S01]  /*1c50*/  @P5 LDC R5, c[0x0][0x40c] ;  /* 0x00010300ff055b82 */ /* 0x002e620000000800 */
[----:B-----5:R-:W-:Y:S01]  /*1c60*/  @P5 HADD2.F32 R4, -RZ, R24.H1_H1 ;  /* 0x30000018ff045230 */ /* 0x020fe20000004100 */
[----:B------:R-:W-:Y:S02]  /*1c70*/  CS2R R10, SRZ ;  /* 0x00000000000a7805 */ /* 0x000fe4000001ff00 */
[----:B------:R-:W-:-:S04]  /*1c80*/  CS2R R8, SRZ ;  /* 0x0000000000087805 */ /* 0x000fc8000001ff00 */
[----:B------:R-:W2:Y:S08]  /*1c90*/  @P5 LDC R7, c[0x0][0x40c] ;  /* 0x00010300ff075b82 */ /* 0x000eb00000000800 */
[----:B0-----:R-:W0:Y:S01]  /*1ca0*/  @P5 LDC R197, c[0x0][0x40c] ;  /* 0x00010300ffc55b82 */ /* 0x001e220000000800 */
[----:B-1----:R-:W-:-:S07]  /*1cb0*/  @P5 FMUL.FTZ R4, R4, R5 ;  /* 0x0000000504045220 */ /* 0x002fce0000410000 */
[----:B------:R-:W1:Y:S01]  /*1cc0*/  @P5 LDC R199, c[0x0][0x40c] ;  /* 0x00010300ffc75b82 */ /* 0x000e620000000800 */
[----:B------:R-:W-:Y:S01]  /*1cd0*/  @P5 FMUL.FTZ R11, R4, R153 ;  /* 0x00000099040b5220 */ /* 0x000fe20000410000 */
[----:B------:R-:W-:-:S06]  /*1ce0*/  @P5 HADD2.F32 R4, -RZ, R25.H0_H0 ;  /* 0x20000019ff045230 */ /* 0x000fcc0000004100 */
[----:B------:R-:W3:Y:S01]  /*1cf0*/  @P5 LDC R5, c[0x0][0x40c] ;  /* 0x00010300ff055b82 */ /* 0x000ee20000000800 */
[----:B--2---:R-:W-:Y:S01]  /*1d00*/  @P5 FMUL.FTZ R7, R4, R7 ;  /* 0x0000000704075220 */ /* 0x004fe20000410000 */
[----:B------:R-:W-:-:S03]  /*1d10*/  @P5 HADD2.F32 R4, -RZ, R25.H1_H1 ;  /* 0x30000019ff045230 */ /* 0x000fc60000004100 */
[----:B------:R-:W-:Y:S01]  /*1d20*/  @P5 FMUL.FTZ R10, R7, R154 ;  /* 0x0000009a070a5220 */ /* 0x000fe20000410000 */
[----:B------:R-:W-:Y:S02]  /*1d30*/  CS2R R6, SRZ ;  /* 0x0000000000067805 */ /* 0x000fe4000001ff00 */
[----:B------:R-:W2:Y:S01]  /*1d40*/  @P5 LDC R196, c[0x0][0x40c] ;  /* 0x00010300ffc45b82 */ /* 0x000ea20000000800 */
[----:B---3--:R-:W-:-:S07]  /*1d50*/  @P5 FMUL.FTZ R4, R4, R5 ;  /* 0x0000000504045220 */ /* 0x008fce0000410000 */
[----:B------:R-:W3:Y:S01]  /*1d60*/  @P5 LDC R5, c[0x0][0x40c] ;  /* 0x00010300ff055b82 */ /* 0x000ee20000000800 */
[----:B------:R-:W-:Y:S01]  /*1d70*/  @P5 FMUL.FTZ R9, R4, R155 ;  /* 0x0000009b04095220 */ /* 0x000fe20000410000 */
[----:B------:R-:W-:-:S04]  /*1d80*/  @P5 HADD2.F32 R4, -RZ, R26.H0_H0 ;  /* 0x2000001aff045230 */ /* 0x000fc80000004100 */
[----:B------:R-:W-:Y:S01]  /*1d90*/  F2FP.F16.F32.PACK_AB R251, RZ, R9 ;  /* 0x00000009fffb723e */ /* 0x000fe200000000ff */
[----:B0-----:R-:W-:Y:S01]  /*1da0*/  @P5 FMUL.FTZ R197, R4, R197 ;  /* 0x000000c504c55220 */ /* 0x001fe20000410000 */
[----:B------:R-:W-:-:S03]  /*1db0*/  @P5 HADD2.F32 R4, -RZ, R26.H1_H1 ;  /* 0x3000001aff045230 */ /* 0x000fc60000004100 */
[----:B------:R-:W-:Y:S02]  /*1dc0*/  @P5 FMUL.FTZ R8, R197, R148 ;  /* 0x00000094c5085220 */ /* 0x000fe40000410000 */
[----:B---3--:R-:W-:Y:S02]  /*1dd0*/  @P5 FMUL.FTZ R4, R4, R5 ;  /* 0x0000000504045220 */ /* 0x008fe40000410000 */
[----:B------:R-:W0:Y:S02]  /*1de0*/  @P5 LDC R5, c[0x0][0x40c] ;  /* 0x00010300ff055b82 */ /* 0x000e240000000800 */
[----:B------:R-:W-:Y:S01]  /*1df0*/  @P5 FMUL.FTZ R7, R4, R149 ;  /* 0x0000009504075220 */ /* 0x000fe20000410000 */
[----:B------:R-:W-:-:S04]  /*1e00*/  @P5 HADD2.F32 R4, -RZ, R27.H0_H0 ;  /* 0x2000001bff045230 */ /* 0x000fc80000004100 */
[----:B------:R-:W-:Y:S01]  /*1e10*/  F2FP.F16.F32.PACK_AB R250, RZ, R7 ;  /* 0x00000007fffa723e */ /* 0x000fe200000000ff */
[----:B-1----:R-:W-:Y:S01]  /*1e20*/  @P5 FMUL.FTZ R199, R4, R199 ;  /* 0x000000c704c75220 */ /* 0x002fe20000410000 */
[----:B------:R-:W-:-:S03]  /*1e30*/  @P5 HADD2.F32 R4, -RZ, R27.H1_H1 ;  /* 0x3000001bff045230 */ /* 0x000fc60000004100 */
[----:B------:R-:W-:-:S05]  /*1e40*/  @P5 FMUL.FTZ R6, R199, R150 ;  /* 0x00000096c7065220 */ /* 0x000fca0000410000 */
[----:B------:R-:W-:Y:S01]  /*1e50*/  F2FP.F16.F32.PACK_AB R199, RZ, R6 ;  /* 0x00000006ffc7723e */ /* 0x000fe200000000ff */
[----:B0-----:R-:W-:Y:S01]  /*1e60*/  @P5 FMUL.FTZ R198, R4, R5 ;  /* 0x0000000504c65220 */ /* 0x001fe20000410000 */
[----:B------:R-:W-:Y:S01]  /*1e70*/  @P5 HADD2.F32 R5, -RZ, R24.H0_H0 ;  /* 0x20000018ff055230 */ /* 0x000fe20000004100 */
[----:B------:R-:W-:Y:S02]  /*1e80*/  MOV R4, RZ ;  /* 0x000000ff00047202 */ /* 0x000fe40000000f00 */
[----:B------:R-:W-:Y:S01]  /*1e90*/  @P5 FMUL.FTZ R4, R198, R151 ;  /* 0x00000097c6045220 */ /* 0x000fe20000410000 */
[----:B------:R-:W-:Y:S01]  /*1ea0*/  F2FP.F16.F32.PACK_AB R198, RZ, R8 ;  /* 0x00000008ffc6723e */ /* 0x000fe200000000ff */
[----:B--2---:R-:W-:Y:S01]  /*1eb0*/  @P5 FMUL.FTZ R197, R5, R196 ;  /* 0x000000c405c55220 */ /* 0x004fe20000410000 */
[----:B------:R-:W-:Y:S01]  /*1ec0*/  HFMA2 R5, -RZ, RZ, 0, 0 ;  /* 0x00000000ff057431 */ /* 0x000fe200000001ff */
[----:B------:R-:W-:Y:S02]  /*1ed0*/  F2FP.F16.F32.PACK_AB R196, RZ, R11 ;  /* 0x0000000bffc4723e */ /* 0x000fe400000000ff */
[----:B------:R-:W-:Y:S01]  /*1ee0*/  @P5 FMUL.FTZ R5, R197, R152 ;  /* 0x00000098c5055220 */ /* 0x000fe20000410000 */
[----:B------:R-:W-:-:S02]  /*1ef0*/  F2FP.F16.F32.PACK_AB R197, RZ, R10 ;  /* 0x0000000affc5723e */ /* 0x000fc400000000ff */
[----:B------:R-:W-:Y:S02]  /*1f00*/  F2FP.F16.F32.PACK_AB R249, RZ, R4 ;  /* 0x00000004fff9723e */ /* 0x000fe400000000ff */
[----:B------:R-:W-:Y:S02]  /*1f10*/  F2FP.F16.F32.PACK_AB R248, RZ, R5 ;  /* 0x00000005fff8723e */ /* 0x000fe400000000ff */
[----:B------:R-:W-:Y:S02]  /*1f20*/  PRMT R197, R197, 0x5410, R251 ;  /* 0x00005410c5c57816 */ /* 0x000fe400000000fb */
[----:B------:R-:W-:Y:S02]  /*1f30*/  PRMT R198, R198, 0x5410, R250 ;  /* 0x00005410c6c67816 */ /* 0x000fe400000000fa */
[----:B------:R-:W-:Y:S02]  /*1f40*/  PRMT R199, R199, 0x5410, R249 ;  /* 0x00005410c7c77816 */ /* 0x000fe400000000f9 */
[----:B------:R-:W-:-:S07]  /*1f50*/  PRMT R196, R248, 0x5410, R196 ;  /* 0x00005410f8c47816 */ /* 0x000fce00000000c4 */
.L_x_23478:
[----:B------:R-:W0:Y:S01]  /*1f60*/  LDC.64 R248, c[0x0][0x3a8] ;  /* 0x0000ea00fff87b82 */ /* 0x000e220000000a00 */
[----:B------:R-:W-:Y:S01]  /*1f70*/  IADD3 R247, PT, PT, R247, 0x80, RZ ;  /* 0x00000080f7f77810 */ /* 0x000fe20007ffe0ff */
[C---:B0-----:R-:W-:Y:S01]  /*1f80*/  IMAD.WIDE.U32 R248, R245.reuse, 0x10, R248 ;  /* 0x00000010f5f87825 */ /* 0x041fe200078e00f8 */
[----:B------:R-:W-:-:S04]  /*1f90*/  IADD3 R245, PT, PT, R245, 0x80, RZ ;  /* 0x00000080f5f57810 */ /* 0x000fc80007ffe0ff */
[----:B------:R1:W-:Y:S03]  /*1fa0*/  STG.E.128 desc[UR6][R248.64], R196 ;  /* 0x000000c4f8007986 */ /* 0x0003e6000c101d06 */
.L_x_23476:
[----:B------:R-:W-:Y:S05]  /*1fb0*/  BSYNC.RECONVERGENT B0 ;  /* 0x0000000000007941 */ /* 0x000fea0003800200 */
.L_x_23475:
        /* <DEDUP_REMOVED lines=15> */
[----:B0----5:R-:W-:Y:S02]  /*20b0*/  HADD2.F32 R3, -RZ, R20.H1_H1 ;  /* 0x30000014ff037230 */ /* 0x021fe40000004100 */
[----:B------:R-:W-:Y:S02]  /*20c0*/  HADD2.F32 R2, -RZ, R21.H0_H0 ;  /* 0x20000015ff027230 */ /* 0x000fe40000004100 */
[--C-:B------:R-:W-:Y:S02]  /*20d0*/  HADD2.F32 R201, -RZ, R22.reuse.H0_H0 ;  /* 0x20000016ffc97230 */ /* 0x100fe40000004100 */
[----:B------:R-:W-:Y:S02]  /*20e0*/  HADD2.F32 R202, -RZ, R22.H1_H1 ;  /* 0x30000016ffca7230 */ /* 0x000fe40000004100 */
[----:B------:R-:W-:Y:S02]  /*20f0*/  HADD2.F32 R203, -RZ, R23.H0_H0 ;  /* 0x20000017ffcb7230 */ /* 0x000fe40000004100 */
[----:B------:R-:W-:-:S02]  /*2100*/  HADD2.F32 R200, -RZ, R20.H0_H0 ;  /* 0x20000014ffc87230 */ /* 0x000fc40000004100 */
[----:B------:R-:W0:Y:S01]  /*2110*/  @P1 LDC R197, c[0x0][0x40c] ;  /* 0x00010300ffc51b82 */ /* 0x000e220000000800 */
[----:B---3--:R-:W-:Y:S02]  /*2120*/  @P1 HADD2.F32 R0, -RZ, R24.H1_H1 ;  /* 0x30000018ff001230 */ /* 0x008fe40000004100 */
[----:B------:R-:W-:Y:S02]  /*2130*/  @P1 HADD2.F32 R196, -RZ, R25.H1_H1 ;  /* 0x30000019ffc41230 */ /* 0x000fe40000004100 */
[----:B------:R-:W-:-:S03]  /*2140*/  HADD2.F32 R204, -RZ, R23.H1_H1 ;  /* 0x30000017ffcc7230 */ /* 0x000fc60000004100 */
[----:B------:R-:W1:Y:S01]  /*2150*/  @P1 LDC R199, c[0x0][0x40c] ;  /* 0x00010300ffc71b82 */ /* 0x000e620000000800 */
[----:B0-----:R-:W-:-:S07]  /*2160*/  @P1 FMUL.FTZ R0, R0, R197 ;  /* 0x000000c500001220 */ /* 0x001fce0000410000 */
[----:B------:R-:W0:Y:S01]  /*2170*/  @P1 LDC R197, c[0x0][0x40c] ;  /* 0x00010300ffc51b82 */ /* 0x000e220000000800 */
[----:B------:R-:W-:Y:S01]  /*2180*/  @P1 FFMA.FTZ R3, R0, R129, R3 ;  /* 0x0000008100031223 */ /* 0x000fe20000010003 */
[----:B------:R-:W-:-:S05]  /*2190*/  @P1 HADD2.F32 R0, -RZ, R25.H0_H0 ;  /* 0x20000019ff001230 */ /* 0x000fca0000004100 */
[----:B-1----:R-:W-:Y:S01]  /*21a0*/  @P1 FMUL.FTZ R199, R0, R199 ;  /* 0x000000c700c71220 */ /* 0x002fe20000410000 */
[----:B------:R-:W-:-:S03]  /*21b0*/  HADD2.F32 R0, -RZ, R21.H1_H1 ;  /* 0x30000015ff007230 */ /* 0x000fc60000004100 */
[----:B------:R-:W-:Y:S02]  /*21c0*/  @P1 FFMA.FTZ R2, R199, R130, R2 ;  /* 0x00000082c7021223 */ /* 0x000fe40000010002 */
[----:B------:R-:W1:Y:S01]  /*21d0*/  @P1 LDC R199, c[0x0][0x40c] ;  /* 0x00010300ffc71b82 */ /* 0x000e620000000800 */
[----:B0-----:R-:W-:Y:S01]  /*21e0*/  @P1 FMUL.FTZ R197, R196, R197 ;  /* 0x000000c5c4c51220 */ /* 0x001fe20000410000 */
[----:B------:R-:W-:-:S03]  /*21f0*/  @P1 HADD2.F32 R196, -RZ, R26.H0_H0 ;  /* 0x2000001affc41230 */ /* 0x000fc60000004100 */
[----:B------:R-:W-:-:S03]  /*2200*/  @P1 FFMA.FTZ R0, R197, R131, R0 ;  /* 0x00000083c5001223 */ /* 0x000fc60000010000 */
[----:B------:R-:W0:Y:S02]  /*2210*/  @P1 LDC R197, c[0x0][0x40c] ;  /* 0x00010300ffc51b82 */ /* 0x000e240000000800 */
[----:B------:R-:W-:Y:S01]  /*2220*/  F2FP.F16.F32.PACK_AB R251, RZ, R0 ;  /* 0x00000000fffb723e */ /* 0x000fe200000000ff */
[----:B-1----:R-:W-:-:S05]  /*2230*/  @P1 FMUL.FTZ R196, R196, R199 ;  /* 0x000000c7c4c41220 */ /* 0x002fca0000410000 */
[----:B------:R-:W1:Y:S01]  /*2240*/  @P1 LDC R199, c[0x0][0x40c] ;  /* 0x00010300ffc71b82 */ /* 0x000e620000000800 */
[----:B------:R-:W-:Y:S01]  /*2250*/  @P1 FFMA.FTZ R201, R196, R124, R201 ;  /* 0x0000007cc4c91223 */ /* 0x000fe200000100c9 */
[----:B------:R-:W-:-:S04]  /*2260*/  @P1 HADD2.F32 R196, -RZ, R26.H1_H1 ;  /* 0x3000001affc41230 */ /* 0x000fc80000004100 */
[----:B------:R-:W-:Y:S01]  /*2270*/  F2FP.F16.F32.PACK_AB R198, RZ, R201 ;  /* 0x000000c9ffc6723e */ /* 0x000fe200000000ff */
[----:B0-----:R-:W-:Y:S01]  /*2280*/  @P1 FMUL.FTZ R197, R196, R197 ;  /* 0x000000c5c4c51220 */ /* 0x001fe20000410000 */
[----:B------:R-:W-:-:S03]  /*2290*/  @P1 HADD2.F32 R196, -RZ, R27.H0_H0 ;  /* 0x2000001bffc41230 */ /* 0x000fc60000004100 */
[----:B------:R-:W-:Y:S02]  /*22a0*/  @P1 FFMA.FTZ R202, R197, R125, R202 ;  /* 0x0000007dc5ca1223 */ /* 0x000fe400000100ca */
[----:B------:R-:W0:Y:S03]  /*22b0*/  @P1 LDC R197, c[0x0][0x40c] ;  /* 0x00010300ffc51b82 */ /* 0x000e260000000800 */
[----:B------:R-:W-:Y:S01]  /*22c0*/  F2FP.F16.F32.PACK_AB R250, RZ, R202 ;  /* 0x000000cafffa723e */ /* 0x000fe200000000ff */
[----:B-1----:R-:W-:-:S03]  /*22d0*/  @P1 FMUL.FTZ R196, R196, R199 ;  /* 0x000000c7c4c41220 */ /* 0x002fc60000410000 */
[----:B------:R-:W-:Y:S01]  /*22e0*/  PRMT R198, R198, 0x5410, R250 ;  /* 0x00005410c6c67816 */ /* 0x000fe200000000fa */
[----:B------:R-:W1:Y:S01]  /*22f0*/  @P1 LDC R199, c[0x0][0x40c] ;  /* 0x00010300ffc71b82 */ /* 0x000e620000000800 */
[----:B------:R-:W-:Y:S01]  /*2300*/  @P1 FFMA.FTZ R203, R196, R126, R203 ;  /* 0x0000007ec4cb1223 */ /* 0x000fe200000100cb */
[----:B------:R-:W-:-:S05]  /*2310*/  @P1 HADD2.F32 R196, -RZ, R24.H0_H0 ;  /* 0x20000018ffc41230 */ /* 0x000fca0000004100 */
[----:B0-----:R-:W-:Y:S01]  /*2320*/  @P1 FMUL.FTZ R197, R196, R197 ;  /* 0x000000c5c4c51220 */ /* 0x001fe20000410000 */
[----:B------:R-:W-:-:S03]  /*2330*/  @P1 HADD2.F32 R196, -RZ, R27.H1_H1 ;  /* 0x3000001bffc41230 */ /* 0x000fc60000004100 */
[----:B------:R-:W-:Y:S01]  /*2340*/  @P1 FFMA.FTZ R200, R197, R128, R200 ;  /* 0x00000080c5c81223 */ /* 0x000fe200000100c8 */
[----:B------:R-:W-:Y:S01]  /*2350*/  F2FP.F16.F32.PACK_AB R197, RZ, R2 ;  /* 0x00000002ffc5723e */ /* 0x000fe200000000ff */
[----:B-1----:R-:W-:Y:S01]  /*2360*/  @P1 FMUL.FTZ R199, R196, R199 ;  /* 0x000000c7c4c71220 */ /* 0x002fe20000410000 */
[----:B------:R-:W-:Y:S02]  /*2370*/  F2FP.F16.F32.PACK_AB R196, RZ, R3 ;  /* 0x00000003ffc4723e */ /* 0x000fe400000000ff */
[----:B------:R-:W-:Y:S01]  /*2380*/  F2FP.F16.F32.PACK_AB R249, RZ, R200 ;  /* 0x000000c8fff9723e */ /* 0x000fe200000000ff */
[----:B------:R-:W-:Y:S01]  /*2390*/  @P1 FFMA.FTZ R204, R199, R127, R204 ;  /* 0x0000007fc7cc1223 */ /* 0x000fe200000100cc */
[----:B------:R-:W-:Y:S02]  /*23a0*/  F2FP.F16.F32.PACK_AB R199, RZ, R203 ;  /* 0x000000cbffc7723e */ /* 0x000fe400000000ff */
[----:B------:R-:W-:Y:S02]  /*23b0*/  PRMT R197, R197, 0x5410, R251 ;  /* 0x00005410c5c57816 */ /* 0x000fe400000000fb */
[----:B------:R-:W-:-:S02]  /*23c0*/  F2FP.F16.F32.PACK_AB R248, RZ, R204 ;  /* 0x000000ccfff8723e */ /* 0x000fc400000000ff */
[----:B------:R-:W-:Y:S02]  /*23d0*/  PRMT R196, R249, 0x5410, R196 ;  /* 0x00005410f9c47816 */ /* 0x000fe400000000c4 */
[----:B------:R-:W-:Y:S01]  /*23e0*/  PRMT R199, R199, 0x5410, R248 ;  /* 0x00005410c7c77816 */ /* 0x000fe200000000f8 */
[----:B------:R-:W-:Y:S06]  /*23f0*/  BRA `(.L_x_23482) ;  /* 0x0000000000c87947 */ /* 0x000fec0003800000 */
.L_x_23481:
[----:B0-----:R-:W0:Y:S01]  /*2400*/  @P5 LDC R3, c[0x0][0x40c] ;  /* 0x00010300ff035b82 */ /* 0x001e220000000800 */
[----:B---3-5:R-:W-:Y:S02]  /*2410*/  @P5 HADD2.F32 R0, -RZ, R24.H1_H1 ;  /* 0x30000018ff005230 */ /* 0x028fe40000004100 */
[----:B------:R-:W-:Y:S02]  /*2420*/  HFMA2 R202, -RZ, RZ, 0, 0 ;  /* 0x00000000ffca7431 */ /* 0x000fe400000001ff */
[----:B------:R-:W-:-:S03]  /*2430*/  HFMA2 R204, -RZ, RZ, 0, 0 ;  /* 0x00000000ffcc7431 */ /* 0x000fc600000001ff */
[----:B------:R-:W1:Y:S08]  /*2440*/  @P5 LDC R197, c[0x0][0x40c] ;  /* 0x00010300ffc55b82 */ /* 0x000e700000000800 */
[----:B------:R-:W2:Y:S01]  /*2450*/  @P5 LDC R199, c[0x0][0x40c] ;  /* 0x00010300ffc75b82 */ /* 0x000ea20000000800 */
[----:B0-----:R-:W-:Y:S01]  /*2460*/  @P5 FMUL.FTZ R0, R0, R3 ;  /* 0x0000000300005220 */ /* 0x001fe20000410000 */
[----:B------:R-:W-:-:S06]  /*2470*/  CS2R R2, SRZ ;  /* 0x0000000000027805 */ /* 0x000fcc000001ff00 */
[----:B------:R-:W0:Y:S01]  /*2480*/  @P5 LDC R201, c[0x0][0x40c] ;  /* 0x00010300ffc95b82 */ /* 0x000e220000000800 */
[----:B------:R-:W-:Y:S01]  /*2490*/  @P5 FMUL.FTZ R3, R0, R129 ;  /* 0x0000008100035220 */ /* 0x000fe20000410000 */
[----:B------:R-:W-:-:S05]  /*24a0*/  @P5 HADD2.F32 R0, -RZ, R25.H0_H0 ;  /* 0x20000019ff005230 */ /* 0x000fca0000004100 */
[----:B-1----:R-:W-:Y:S01]  /*24b0*/  @P5 FMUL.FTZ R197, R0, R197 ;  /* 0x000000c500c55220 */ /* 0x002fe20000410000 */
[----:B------:R-:W-:Y:S01]  /*24c0*/  @P5 HADD2.F32 R0, -RZ, R25.H1_H1 ;  /* 0x30000019ff005230 */ /* 0x000fe20000004100 */
[----:B------:R-:W1:Y:S02]  /*24d0*/  @P5 LDC R203, c[0x0][0x40c] ;  /* 0x00010300ffcb5b82 */ /* 0x000e640000000800 */
[----:B------:R-:W-:Y:S02]  /*24e0*/  @P5 FMUL.FTZ R2, R197, R130 ;  /* 0x00000082c5025220 */ /* 0x000fe40000410000 */
[----:B--2---:R-:W-:Y:S01]  /*24f0*/  @P5 FMUL.FTZ R196, R0, R199 ;  /* 0x000000c700c45220 */ /* 0x004fe20000410000 */
[----:B------:R-:W-:-:S03]  /*2500*/  MOV R0, RZ ;  /* 0x000000ff00007202 */ /* 0x000fc60000000f00 */
[----:B------:R-:W2:Y:S01]  /*2510*/  @P5 LDC R199, c[0x0][0x40c] ;  /* 0x00010300ffc75b82 */ /* 0x000ea20000000800 */
[----:B------:R-:W-:Y:S01]  /*2520*/  @P5 FMUL.FTZ R0, R196, R131 ;  /* 0x00000083c4005220 */ /* 0x000fe20000410000 */
[----:B------:R-:W-:-:S04]  /*2530*/  @P5 HADD2.F32 R196, -RZ, R26.H0_H0 ;  /* 0x2000001affc45230 */ /* 0x000fc80000004100 */
[----:B------:R-:W-:Y:S01]  /*2540*/  F2FP.F16.F32.PACK_AB R251, RZ, R0 ;  /* 0x00000000fffb723e */ /* 0x000fe200000000ff */
[----:B0-----:R-:W-:Y:S01]  /*2550*/  @P5 FMUL.FTZ R197, R196, R201 ;  /* 0x000000c9c4c55220 */ /* 0x001fe20000410000 */
[----:B------:R-:W0:Y:S01]  /*2560*/  @P5 LDC R249, c[0x0][0x40c] ;  /* 0x00010300fff95b82 */ /* 0x000e220000000800 */
[----:B------:R-:W-:Y:S01]  /*2570*/  @P5 HADD2.F32 R196, -RZ, R26.H1_H1 ;  /* 0x3000001affc45230 */ /* 0x000fe20000004100 */
[----:B------:R-:W-:Y:S02]  /*2580*/  CS2R R200, SRZ ;  /* 0x0000000000c87805 */ /* 0x000fe4000001ff00 */
[----:B------:R-:W-:-:S04]  /*2590*/  @P5 FMUL.FTZ R201, R197, R124 ;  /* 0x0000007cc5c95220 */ /* 0x000fc80000410000 */
[----:B------:R-:W3:Y:S01]  /*25a0*/  @P5 LDC R197, c[0x0][0x40c] ;  /* 0x00010300ffc55b82 */ /* 0x000ee20000000800 */
[----:B------:R-:W-:Y:S01]  /*25b0*/  F2FP.F16.F32.PACK_AB R198, RZ, R201 ;  /* 0x000000c9ffc6723e */ /* 0x000fe200000000ff */
[----:B--2---:R-:W-:-:S04]  /*25c0*/  @P5 FMUL.FTZ R196, R196, R199 ;  /* 0x000000c7c4c45220 */ /* 0x004fc80000410000 */
[----:B------:R-:W-:Y:S01]  /*25d0*/  @P5 FMUL.FTZ R202, R196, R125 ;  /* 0x0000007dc4ca5220 */ /* 0x000fe20000410000 */
[----:B------:R-:W-:-:S04]  /*25e0*/  @P5 HADD2.F32 R196, -RZ, R27.H0_H0 ;  /* 0x2000001bffc45230 */ /* 0x000fc80000004100 */
[----:B------:R-:W-:Y:S01]  /*25f0*/  F2FP.F16.F32.PACK_AB R250, RZ, R202 ;  /* 0x000000cafffa723e */ /* 0x000fe200000000ff */
[----:B-1----:R-:W-:Y:S01]  /*2600*/  @P5 FMUL.FTZ R199, R196, R203 ;  /* 0x000000cbc4c75220 */ /* 0x002fe20000410000 */
[----:B------:R-:W-:Y:S01]  /*2610*/  @P5 HADD2.F32 R196, -RZ, R27.H1_H1 ;  /* 0x3000001bffc45230 */ /* 0x000fe20000004100 */
[----:B------:R-:W-:Y:S02]  /*2620*/  MOV R203, RZ ;  /* 0x000000ff00cb7202 */ /* 0x000fe40000000f00 */
[----:B------:R-:W-:Y:S01]  /*2630*/  @P5 FMUL.FTZ R203, R199, R126 ;  /* 0x0000007ec7cb5220 */ /* 0x000fe20000410000 */
[----:B------:R-:W-:Y:S01]  /*2640*/  PRMT R198, R198, 0x5410, R250 ;  /* 0x00005410c6c67816 */ /* 0x000fe200000000fa */
[----:B0-----:R-:W-:-:S03]  /*2650*/  @P5 FMUL.FTZ R196, R196, R249 ;  /* 0x000000f9c4c45220 */ /* 0x001fc60000410000 */
[----:B------:R-:W-:Y:S01]  /*2660*/  F2FP.F16.F32.PACK_AB R199, RZ, R203 ;  /* 0x000000cbffc7723e */ /* 0x000fe200000000ff */
[----:B------:R-:W-:Y:S01]  /*2670*/  @P5 FMUL.FTZ R204, R196, R127 ;  /* 0x0000007fc4cc5220 */ /* 0x000fe20000410000 */
[----:B------:R-:W-:-:S04]  /*2680*/  @P5 HADD2.F32 R196, -RZ, R24.H0_H0 ;  /* 0x20000018ffc45230 */ /* 0x000fc80000004100 */
[----:B------:R-:W-:Y:S01]  /*2690*/  F2FP.F16.F32.PACK_AB R249, RZ, R204 ;  /* 0x000000ccfff9723e */ /* 0x000fe200000000ff */
[----:B---3--:R-:W-:Y:S01]  /*26a0*/  @P5 FMUL.FTZ R197, R196, R197 ;  /* 0x000000c5c4c55220 */ /* 0x008fe20000410000 */
[----:B------:R-:W-:Y:S02]  /*26b0*/  F2FP.F16.F32.PACK_AB R196, RZ, R3 ;  /* 0x00000003ffc4723e */ /* 0x000fe400000000ff */
[----:B------:R-:W-:Y:S01]  /*26c0*/  PRMT R199, R199, 0x5410, R249 ;  /* 0x00005410c7c77816 */ /* 0x000fe200000000f9 */
[----:B------:R-:W-:Y:S01]  /*26d0*/  @P5 FMUL.FTZ R200, R197, R128 ;  /* 0x00000080c5c85220 */ /* 0x000fe20000410000 */
[----:B------:R-:W-:-:S04]  /*26e0*/  F2FP.F16.F32.PACK_AB R197, RZ, R2 ;  /* 0x00000002ffc5723e */ /* 0x000fc800000000ff */
[----:B------:R-:W-:Y:S02]  /*26f0*/  F2FP.F16.F32.PACK_AB R248, RZ, R200 ;  /* 0x000000c8fff8723e */ /* 0x000fe400000000ff */
[----:B------:R-:W-:Y:S02]  /*2700*/  PRMT R197, R197, 0x5410, R251 ;  /* 0x00005410c5c57816 */ /* 0x000fe400000000fb */
[----:B------:R-:W-:-:S07]  /*2710*/  PRMT R196, R248, 0x5410, R196 ;  /* 0x00005410f8c47816 */ /* 0x000fce00000000c4 */
.L_x_23482:
[----:B------:R-:W0:Y:S01]  /*2720*/  LDC.64 R248, c[0x0][0x3a8] ;  /* 0x0000ea00fff87b82 */ /* 0x000e220000000a00 */
[----:B------:R-:W-:Y:S01]  /*2730*/  IADD3 R247, PT, PT, R247, 0x80, RZ ;  /* 0x00000080f7f77810 */ /* 0x000fe20007ffe0ff */
[C---:B0-----:R-:W-:Y:S01]  /*2740*/  IMAD.WIDE.U32 R248, R245.reuse, 0x10, R248 ;  /* 0x00000010f5f87825 */ /* 0x041fe200078e00f8 */
[----:B------:R-:W-:-:S04]  /*2750*/  IADD3 R245, PT, PT, R245, 0x80, RZ ;  /* 0x00000080f5f57810 */ /* 0x000fc80007ffe0ff */
[----:B------:R2:W-:Y:S03]  /*2760*/  STG.E.128 desc[UR6][R248.64], R196 ;  /* 0x000000c4f8007986 */ /* 0x0005e6000c101d06 */
.L_x_23480:
[----:B------:R-:W-:Y:S05]  /*2770*/  BSYNC.RECONVERGENT B0 ;  /* 0x0000000000007941 */ /* 0x000fea0003800200 */
.L_x_23479:
        /* <DEDUP_REMOVED lines=13> */
[----:B-----5:R-:W-:Y:S02]  /*2850*/  HADD2.F32 R206, -RZ, R20.H1_H1 ;  /* 0x30000014ffce7230 */ /* 0x020fe40000004100 */
[--C-:B------:R-:W-:Y:S02]  /*2860*/  HADD2.F32 R207, -RZ, R21.reuse.H0_H0 ;  /* 0x20000015ffcf7230 */ /* 0x100fe40000004100 */
[----:B------:R-:W-:Y:S02]  /*2870*/  HADD2.F32 R208, -RZ, R21.H1_H1 ;  /* 0x30000015ffd07230 */ /* 0x000fe40000004100 */
[--C-:B------:R-:W-:Y:S02]  /*2880*/  HADD2.F32 R209, -RZ, R22.reuse.H0_H0 ;  /* 0x20000016ffd17230 */ /* 0x100fe40000004100 */
[----:B------:R-:W-:Y:S02]  /*2890*/  HADD2.F32 R210, -RZ, R22.H1_H1 ;  /* 0x30000016ffd27230 */ /* 0x000fe40000004100 */
[----:B------:R-:W-:-:S02]  /*28a0*/  HADD2.F32 R211, -RZ, R23.H0_H0 ;  /* 0x20000017ffd37230 */ /* 0x000fc40000004100 */
[----:B0-----:R-:W0:Y:S01]  /*28b0*/  @P2 LDC R197, c[0x0][0x40c] ;  /* 0x00010300ffc52b82 */ /* 0x001e220000000800 */
[----:B------:R-:W-:Y:S02]  /*28c0*/  @P2 HADD2.F32 R196, -RZ, R24.H1_H1 ;  /* 0x30000018ffc42230 */ /* 0x000fe40000004100 */
[----:B------:R-:W-:Y:S02]  /*28d0*/  HADD2.F32 R205, -RZ, R20.H0_H0 ;  /* 0x20000014ffcd7230 */ /* 0x000fe40000004100 */
[----:B------:R-:W-:-:S03]  /*28e0*/  HADD2.F32 R212, -RZ, R23.H1_H1 ;  /* 0x30000017ffd47230 */ /* 0x000fc60000004100 */
[----:B------:R-:W1:Y:S01]  /*28f0*/  @P2 LDC R199, c[0x0][0x40c] ;  /* 0x00010300ffc72b82 */ /* 0x000e620000000800 */
[----:B0-----:R-:W-:Y:S01]  /*2900*/  @P2 FMUL.FTZ R197, R196, R197 ;  /* 0x000000c5c4c52220 */ /* 0x001fe20000410000 */
[----:B------:R-:W-:-:S03]  /*2910*/  @P2 HADD2.F32 R196, -RZ, R25.H0_H0 ;  /* 0x20000019ffc42230 */ /* 0x000fc60000004100 */
[----:B------:R-:W-:-:S03]  /*2920*/  @P2 FFMA.FTZ R206, R197, R105, R206 ;  /* 0x00000069c5ce2223 */ /* 0x000fc600000100ce */
[----:B------:R-:W0:Y:S01]  /*2930*/  @P2 LDC R197, c[0x0][0x40c] ;  /* 0x00010300ffc52b82 */ /* 0x000e220000000800 */
[----:B-1----:R-:W-:-:S04]  /*2940*/  @P2 FMUL.FTZ R196, R196, R199 ;  /* 0x000000c7c4c42220 */ /* 0x002fc80000410000 */
[----:B------:R-:W-:Y:S01]  /*2950*/  @P2 FFMA.FTZ R207, R196, R106, R207 ;  /* 0x0000006ac4cf2223 */ /* 0x000fe200000100cf */
[----:B------:R-:W-:Y:S02]  /*2960*/  @P2 HADD2.F32 R196, -RZ, R25.H1_H1 ;  /* 0x30000019ffc42230 */ /* 0x000fe40000004100 */
[----:B------:R-:W1:Y:S03]  /*2970*/  @P2 LDC R199, c[0x0][0x40c] ;  /* 0x00010300ffc72b82 */ /* 0x000e660000000800 */
[----:B0-----:R-:W-:Y:S01]  /*2980*/  @P2 FMUL.FTZ R197, R196, R197 ;  /* 0x000000c5c4c52220 */ /* 0x001fe20000410000 */
[----:B------:R-:W-:-:S03]  /*2990*/  @P2 HADD2.F32 R196, -RZ, R26.H0_H0 ;  /* 0x2000001affc42230 */ /* 0x000fc60000004100 */
[----:B------:R-:W-:Y:S02]  /*29a0*/  @P2 FFMA.FTZ R208, R197, R107, R208 ;  /* 0x0000006bc5d02223 */ /* 0x000fe400000100d0 */
[----:B------:R-:W0:Y:S01]  /*29b0*/  @P2 LDC R197, c[0x0][0x40c] ;  /* 0x00010300ffc52b82 */ /* 0x000e220000000800 */
[----:B-1----:R-:W-:Y:S02]  /*29c0*/  @P2 FMUL.FTZ R196, R196, R199 ;  /* 0x000000c7c4c42220 */ /* 0x002fe40000410000 */
[----:B------:R-:W-:Y:S02]  /*29d0*/  F2FP.F16.F32.PACK_AB R251, RZ, R208 ;  /* 0x000000d0fffb723e */ /* 0x000fe400000000ff */
[----:B------:R-:W-:Y:S01]  /*29e0*/  @P2 FFMA.FTZ R209, R196, R100, R209 ;  /* 0x00000064c4d12223 */ /* 0x000fe200000100d1 */
[----:B------:R-:W-:Y:S02]  /*29f0*/  @P2 HADD2.F32 R196, -RZ, R26.H1_H1 ;  /* 0x3000001affc42230 */ /* 0x000fe40000004100 */
[----:B------:R-:W1:Y:S02]  /*2a00*/  @P2 LDC R199, c[0x0][0x40c] ;  /* 0x00010300ffc72b82 */ /* 0x000e640000000800 */
[----:B------:R-:W-:Y:S01]  /*2a10*/  F2FP.F16.F32.PACK_AB R198, RZ, R209 ;  /* 0x000000d1ffc6723e */ /* 0x000fe200000000ff */
[----:B0-----:R-:W-:Y:S01]  /*2a20*/  @P2 FMUL.FTZ R197, R196, R197 ;  /* 0x000000c5c4c52220 */ /* 0x001fe20000410000 */
[----:B------:R-:W-:-:S03]  /*2a30*/  @P2 HADD2.F32 R196, -RZ, R27.H0_H0 ;  /* 0x2000001bffc42230 */ /* 0x000fc60000004100 */
[----:B------:R-:W-:Y:S02]  /*2a40*/  @P2 FFMA.FTZ R210, R197, R101, R210 ;  /* 0x00000065c5d22223 */ /* 0x000fe400000100d2 */
[----:B------:R-:W0:Y:S01]  /*2a50*/  @P2 LDC R197, c[0x0][0x40c] ;  /* 0x00010300ffc52b82 */ /* 0x000e220000000800 */
[----:B-1----:R-:W-:Y:S02]  /*2a60*/  @P2 FMUL.FTZ R196, R196, R199 ;  /* 0x000000c7c4c42220 */ /* 0x002fe40000410000 */
[----:B------:R-:W-:Y:S02]  /*2a70*/  F2FP.F16.F32.PACK_AB R250, RZ, R210 ;  /* 0x000000d2fffa723e */ /* 0x000fe400000000ff */
[----:B------:R-:W-:Y:S01]  /*2a80*/  @P2 FFMA.FTZ R211, R196, R102, R211 ;  /* 0x00000066c4d32223 */ /* 0x000fe200000100d3 */
[----:B------:R-:W-:Y:S02]  /*2a90*/  @P2 HADD2.F32 R196, -RZ, R24.H0_H0 ;  /* 0x20000018ffc42230 */ /* 0x000fe40000004100 */
[----:B------:R-:W1:Y:S01]  /*2aa0*/  @P2 LDC R199, c[0x0][0x40c] ;  /* 0x00010300ffc72b82 */ /* 0x000e620000000800 */
[----:B------:R-:W-:-:S02]  /*2ab0*/  PRMT R198, R198, 0x5410, R250 ;  /* 0x00005410c6c67816 */ /* 0x000fc400000000fa */
[----:B0-----:R-:W-:Y:S01]  /*2ac0*/  @P2 FMUL.FTZ R196, R196, R197 ;  /* 0x000000c5c4c42220 */ /* 0x001fe20000410000 */
[----:B------:R-:W-:-:S03]  /*2ad0*/  F2FP.F16.F32.PACK_AB R197, RZ, R207 ;  /* 0x000000cfffc5723e */ /* 0x000fc600000000ff */
[----:B------:R-:W-:Y:S01]  /*2ae0*/  @P2 FFMA.FTZ R205, R196, R104, R205 ;  /* 0x00000068c4cd2223 */ /* 0x000fe200000100cd */
[----:B------:R-:W-:Y:S01]  /*2af0*/  @P2 HADD2.F32 R196, -RZ, R27.H1_H1 ;  /* 0x3000001bffc42230 */ /* 0x000fe20000004100 */
[----:B------:R-:W-:-:S03]  /*2b00*/  PRMT R197, R197, 0x5410, R251 ;  /* 0x00005410c5c57816 */ /* 0x000fc600000000fb */
[----:B------:R-:W-:Y:S01]  /*2b10*/  F2FP.F16.F32.PACK_AB R249, RZ, R205 ;  /* 0x000000cdfff9723e */ /* 0x000fe200000000ff */
[----:B-1----:R-:W-:Y:S01]  /*2b20*/  @P2 FMUL.FTZ R199, R196, R199 ;  /* 0x000000c7c4c72220 */ /* 0x002fe20000410000 */
[----:B------:R-:W-:-:S03]  /*2b30*/  F2FP.F16.F32.PACK_AB R196, RZ, R206 ;  /* 0x000000ceffc4723e */ /* 0x000fc600000000ff */
[----:B------:R-:W-:Y:S01]  /*2b40*/  @P2 FFMA.FTZ R212, R199, R103, R212 ;  /* 0x00000067c7d42223 */ /* 0x000fe200000100d4 */
[----:B------:R-:W-:Y:S02]  /*2b50*/  F2FP.F16.F32.PACK_AB R199, RZ, R211 ;  /* 0x000000d3ffc7723e */ /* 0x000fe400000000ff */
[----:B------:R-:W-:Y:S02]  /*2b60*/  PRMT R196, R249, 0x5410, R196 ;  /* 0x00005410f9c47816 */ /* 0x000fe400000000c4 */
[----:B------:R-:W-:-:S04]  /*2b70*/  F2FP.F16.F32.PACK_AB R248, RZ, R212 ;  /* 0x000000d4fff8723e */ /* 0x000fc800000000ff */
[----:B------:R-:W-:Y:S01]  /*2b80*/  PRMT R199, R199, 0x5410, R248 ;  /* 0x00005410c7c77816 */ /* 0x000fe200000000f8 */
[----:B------:R-:W-:Y:S06]  /*2b90*/  BRA `(.L_x_23486) ;  /* 0x0000000000c47947 */ /* 0x000fec0003800000 */
.L_x_23485:
[----:B0-----:R-:W0:Y:S01]  /*2ba0*/  @P5 LDC R197, c[0x0][0x40c] ;  /* 0x00010300ffc55b82 */ /* 0x001e220000000800 */
[----:B-----5:R-:W-:Y:S01]  /*2bb0*/  @P5 HADD2.F32 R196, -RZ, R24.H1_H1 ;  /* 0x30000018ffc45230 */ /* 0x020fe20000004100 */
[----:B------:R-:W-:Y:S02]  /*2bc0*/  CS2R R206, SRZ ;  /* 0x0000000000ce7805 */ /* 0x000fe4000001ff00 */
[----:B------:R-:W-:Y:S02]  /*2bd0*/  CS2R R208, SRZ ;  /* 0x0000000000d07805 */ /* 0x000fe4000001ff00 */
[----:B------:R-:W-:Y:S02]  /*2be0*/  CS2R R210, SRZ ;  /* 0x0000000000d27805 */ /* 0x000fe4000001ff00 */
[----:B------:R-:W-:Y:S01]  /*2bf0*/  MOV R212, RZ ;  /* 0x000000ff00d47202 */ /* 0x000fe20000000f00 */
[----:B------:R-:W1:Y:S08]  /*2c00*/  @P5 LDC R199, c[0x0][0x40c] ;  /* 0x00010300ffc75b82 */ /* 0x000e700000000800 */
[----:B------:R-:W2:Y:S01]  /*2c10*/  @P5 LDC R205, c[0x0][0x40c] ;  /* 0x00010300ffcd5b82 */ /* 0x000ea20000000800 */
[----:B0-----:R-:W-:-:S07]  /*2c20*/  @P5 FMUL.FTZ R196, R196, R197 ;  /* 0x000000c5c4c45220 */ /* 0x001fce0000410000 */
[----:B------:R-:W0:Y:S01]  /*2c30*/  @P5 LDC R197, c[0x0][0x40c] ;  /* 0x00010300ffc55b82 */ /* 0x000e220000000800 */
[----:B------:R-:W-:Y:S01]  /*2c40*/  @P5 FMUL.FTZ R206, R196, R105 ;  /* 0x00000069c4ce5220 */ /* 0x000fe20000410000 */
[----:B------:R-:W-:-:S05]  /*2c50*/  @P5 HADD2.F32 R196, -RZ, R25.H0_H0 ;  /* 0x20000019ffc45230 */ /* 0x000fca0000004100 */
[----:B-1----:R-:W-:Y:S01]  /*2c60*/  @P5 FMUL.FTZ R199, R196, R199 ;  /* 0x000000c7c4c75220 */ /* 0x002fe20000410000 */
[----:B------:R-:W-:-:S03]  /*2c70*/  @P5 HADD2.F32 R196, -RZ, R25.H1_H1 ;  /* 0x30000019ffc45230 */ /* 0x000fc60000004100 */
[----:B------:R-:W-:Y:S02]  /*2c80*/  @P5 FMUL.FTZ R207, R199, R106 ;  /* 0x0000006ac7cf5220 */ /* 0x000fe40000410000 */
[----:B------:R-:W1:Y:S01]  /*2c90*/  @P5 LDC R199, c[0x0][0x40c] ;  /* 0x00010300ffc75b82 */ /* 0x000e620000000800 */
[----:B0-----:R-:W-:-:S07]  /*2ca0*/  @P5 FMUL.FTZ R196, R196, R197 ;  /* 0x000000c5c4c45220 */ /* 0x001fce0000410000 */
[----:B------:R-:W0:Y:S01]  /*2cb0*/  @P5 LDC R197, c[0x0][0x40c] ;  /* 0x00010300ffc55b82 */ /* 0x000e220000000800 */
[----:B------:R-:W-:Y:S01]  /*2cc0*/  @P5 FMUL.FTZ R208, R196, R107 ;  /* 0x0000006bc4d05220 */ /* 0x000fe20000410000 */
[----:B------:R-:W-:-:S04]  /*2cd0*/  @P5 HADD2.F32 R196, -RZ, R26.H0_H0 ;  /* 0x2000001affc45230 */ /* 0x000fc80000004100 */
[----:B------:R-:W-:Y:S01]  /*2ce0*/  F2FP.F16.F32.PACK_AB R251, RZ, R208 ;  /* 0x000000d0fffb723e */ /* 0x000fe200000000ff */
[----:B--2---:R-:W-:Y:S01]  /*2cf0*/  @P5 FMUL.FTZ R205, R196, R205 ;  /* 0x000000cdc4cd5220 */ /* 0x004fe20000410000 */
[----:B------:R-:W-:-:S03]  /*2d00*/  @P5 HADD2.F32 R196, -RZ, R26.H1_H1 ;  /* 0x3000001affc45230 */ /* 0x000fc60000004100 */
[----:B------:R-:W-:Y:S02]  /*2d10*/  @P5 FMUL.FTZ R209, R205, R100 ;  /* 0x00000064cdd15220 */ /* 0x000fe40000410000 */
[----:B------:R-:W2:Y:S03]  /*2d20*/  @P5 LDC R205, c[0x0][0x40c] ;  /* 0x00010300ffcd5b82 */ /* 0x000ea60000000800 */
[----:B------:R-:W-:Y:S01]  /*2d30*/  F2FP.F16.F32.PACK_AB R198, RZ, R209 ;  /* 0x000000d1ffc6723e */ /* 0x000fe200000000ff */
[----:B0-----:R-:W-:-:S04]  /*2d40*/  @P5 FMUL.FTZ R196, R196, R197 ;  /* 0x000000c5c4c45220 */ /* 0x001fc80000410000 */
[----:B------:R-:W0:Y:S01]  /*2d50*/  @P5 LDC R197, c[0x0][0x40c] ;  /* 0x00010300ffc55b82 */ /* 0x000e220000000800 */
[----:B------:R-:W-:Y:S01]  /*2d60*/  @P5 FMUL.FTZ R210, R196, R101 ;  /* 0x00000065c4d25220 */ /* 0x000fe20000410000 */
[----:B------:R-:W-:-:S04]  /*2d70*/  @P5 HADD2.F32 R196, -RZ, R27.H0_H0 ;  /* 0x2000001bffc45230 */ /* 0x000fc80000004100 */
[----:B------:R-:W-:Y:S01]  /*2d80*/  F2FP.F16.F32.PACK_AB R250, RZ, R210 ;  /* 0x000000d2fffa723e */ /* 0x000fe200000000ff */
[----:B-1----:R-:W-:Y:S01]  /*2d90*/  @P5 FMUL.FTZ R199, R196, R199 ;  /* 0x000000c7c4c75220 */ /* 0x002fe20000410000 */
[----:B------:R-:W-:Y:S02]  /*2da0*/  @P5 HADD2.F32 R196, -RZ, R27.H1_H1 ;  /* 0x3000001bffc45230 */ /* 0x000fe40000004100 */
[----:B------:R-:W-:Y:S01]  /*2db0*/  PRMT R198, R198, 0x5410, R250 ;  /* 0x00005410c6c67816 */ /* 0x000fe200000000fa */
[----:B------:R-:W-:Y:S02]  /*2dc0*/  @P5 FMUL.FTZ R211, R199, R102 ;  /* 0x00000066c7d35220 */ /* 0x000fe40000410000 */
[----:B--2---:R-:W-:Y:S01]  /*2dd0*/  @P5 FMUL.FTZ R196, R196, R205 ;  /* 0x000000cdc4c45220 */ /* 0x004fe20000410000 */
[----:B------:R-:W-:Y:S02]  /*2de0*/  HFMA2 R205, -RZ, RZ, 0, 0 ;  /* 0x00000000ffcd7431 */ /* 0x000fe400000001ff */
[----:B------:R-:W-:Y:S01]  /*2df0*/  F2FP.F16.F32.PACK_AB R199, RZ, R211 ;  /* 0x000000d3ffc7723e */ /* 0x000fe200000000ff */
[----:B------:R-:W-:Y:S01]  /*2e00*/  @P5 FMUL.FTZ R212, R196, R103 ;  /* 0x00000067c4d45220 */ /* 0x000fe20000410000 */
[----:B------:R-:W-:-:S04]  /*2e10*/  @P5 HADD2.F32 R196, -RZ, R24.H0_H0 ;  /* 0x20000018ffc45230 */ /* 0x000fc80000004100 */
[----:B------:R-:W-:Y:S01]  /*2e20*/  F2FP.F16.F32.PACK_AB R249, RZ, R212 ;  /* 0x000000d4fff9723e */ /* 0x000fe200000000ff */
[----:B0-----:R-:W-:Y:S01]  /*2e30*/  @P5 FMUL.FTZ R197, R196, R197 ;  /* 0x000000c5c4c55220 */ /* 0x001fe20000410000 */
[----:B------:R-:W-:Y:S02]  /*2e40*/  F2FP.F16.F32.PACK_AB R196, RZ, R206 ;  /* 0x000000ceffc4723e */ /* 0x000fe400000000ff */
[----:B------:R-:W-:Y:S01]  /*2e50*/  PRMT R199, R199, 0x5410, R249 ;  /* 0x00005410c7c77816 */ /* 0x000fe200000000f9 */
[----:B------:R-:W-:Y:S01]  /*2e60*/  @P5 FMUL.FTZ R205, R197, R104 ;  /* 0x00000068c5cd5220 */ /* 0x000fe20000410000 */
[----:B------:R-:W-:-:S04]  /*2e70*/  F2FP.F16.F32.PACK_AB R197, RZ, R207 ;  /* 0x000000cfffc5723e */ /* 0x000fc800000000ff */
[----:B------:R-:W-:Y:S02]  /*2e80*/  F2FP.F16.F32.PACK_AB R248, RZ, R205 ;  /* 0x000000cdfff8723e */ /* 0x000fe400000000ff */
[----:B------:R-:W-:Y:S02]  /*2e90*/  PRMT R197, R197, 0x5410, R251 ;  /* 0x00005410c5c57816 */ /* 0x000fe400000000fb */
[----:B------:R-:W-:-:S07]  /*2ea0*/  PRMT R196, R248, 0x5410, R196 ;  /* 0x00005410f8c47816 */ /* 0x000fce00000000c4 */
.L_x_23486:
[----:B------:R-:W0:Y:S01]  /*2eb0*/  LDC.64 R248, c[0x0][0x3a8] ;  /* 0x0000ea00fff87b82 */ /* 0x000e220000000a00 */
[----:B------:R-:W-:Y:S01]  /*2ec0*/  IADD3 R247, PT, PT, R247, 0x80, RZ ;  /* 0x00000080f7f77810 */ /* 0x000fe20007ffe0ff */
[C---:B0-----:R-:W-:Y:S01]  /*2ed0*/  IMAD.WIDE.U32 R248, R245.reuse, 0x10, R248 ;  /* 0x00000010f5f87825 */ /* 0x041fe200078e00f8 */
[----:B------:R-:W-:-:S04]  /*2ee0*/  IADD3 R245, PT, PT, R245, 0x80, RZ ;  /* 0x00000080f5f57810 */ /* 0x000fc80007ffe0ff */
[----:B------:R0:W-:Y:S03]  /*2ef0*/  STG.E.128 desc[UR6][R248.64], R196 ;  /* 0x000000c4f8007986 */ /* 0x0001e6000c101d06 */
.L_x_23484:
[----:B------:R-:W-:Y:S05]  /*2f00*/  BSYNC.RECONVERGENT B0 ;  /* 0x0000000000007941 */ /* 0x000fea0003800200 */
.L_x_23483:
        /* <DEDUP_REMOVED lines=66> */
.L_x_23489:
        /* <DEDUP_REMOVED lines=49> */
.L_x_23490:
[----:B------:R-:W0:Y:S01]  /*3640*/  LDC.64 R248, c[0x0][0x3a8] ;  /* 0x0000ea00fff87b82 */ /* 0x000e220000000a00 */
[----:B------:R-:W-:Y:S01]  /*3650*/  IADD3 R247, PT, PT, R247, 0x80, RZ ;  /* 0x00000080f7f77810 */ /* 0x000fe20007ffe0ff */
[C---:B0-----:R-:W-:Y:S01]  /*3660*/  IMAD.WIDE.U32 R248, R245.reuse, 0x10, R248 ;  /* 0x00000010f5f87825 */ /* 0x041fe200078e00f8 */
[----:B------:R-:W-:-:S04]  /*3670*/  IADD3 R245, PT, PT, R245, 0x80, RZ ;  /* 0x00000080f5f57810 */ /* 0x000fc80007ffe0ff */
[----:B------:R0:W-:Y:S03]  /*3680*/  STG.E.128 desc[UR6][R248.64], R196 ;  /* 0x000000c4f8007986 */ /* 0x0001e6000c101d06 */
.L_x_23488:
[----:B------:R-:W-:Y:S05]  /*3690*/  BSYNC.RECONVERGENT B0 ;  /* 0x0000000000007941 */ /* 0x000fea0003800200 */
.L_x_23487:
        /* <DEDUP_REMOVED lines=66> */
.L_x_23493:
        /* <DEDUP_REMOVED lines=49> */
.L_x_23494:
[----:B------:R-:W0:Y:S01]  /*3dd0*/  LDC.64 R248, c[0x0][0x3a8] ;  /* 0x0000ea00fff87b82 */ /* 0x000e220000000a00 */
[----:B------:R-:W-:Y:S01]  /*3de0*/  IADD3 R247, PT, PT, R247, 0x80, RZ ;  /* 0x00000080f7f77810 */ /* 0x000fe20007ffe0ff */
[C---:B0-----:R-:W-:Y:S01]  /*3df0*/  IMAD.WIDE.U32 R248, R245.reuse, 0x10, R248 ;  /* 0x00000010f5f87825 */ /* 0x041fe200078e00f8 */
[----:B------:R-:W-:-:S04]  /*3e00*/  IADD3 R245, PT, PT, R245, 0x80, RZ ;  /* 0x00000080f5f57810 */ /* 0x000fc80007ffe0ff */
[----:B------:R0:W-:Y:S03]  /*3e10*/  STG.E.128 desc[UR6][R248.64], R196 ;  /* 0x000000c4f8007986 */ /* 0x0001e6000c101d06 */
.L_x_23492:
[----:B------:R-:W-:Y:S05]  /*3e20*/  BSYNC.RECONVERGENT B0 ;  /* 0x0000000000007941 */ /* 0x000fea0003800200 */
.L_x_23491:
        /* <DEDUP_REMOVED lines=28> */
[----:B-1----:R-:W-:Y:S01]  /*3ff0*/  @P5 FMUL.FTZ R196, R196, R199 ;  /* 0x000000c7c4c45220 */ /* 0x002fe20000410000 */
[----:B------:R-:W-:-:S03]  /*4000*/  F2FP.F16.F32.PACK_AB R247, RZ, R230 ;  /* 0x000000e6fff7723e */ /* 0x000fc600000000ff */
        /* <DEDUP_REMOVED lines=21> */
[----:B------:R-:W1:Y:S03]  /*4160*/  @P5 LDC R199, c[0x0][0x40c] ;  /* 0x00010300ffc75b82 */ /* 0x000e660000000800 */
[----:B0-----:R-:W-:Y:S01]  /*4170*/  @P5 FMUL.FTZ R196, R196, R197 ;  /* 0x000000c5c4c45220 */ /* 0x001fe20000410000 */
[----:B------:R-:W-:-:S03]  /*4180*/  F2FP.F16.F32.PACK_AB R197, RZ, R231 ;  /* 0x000000e7ffc5723e */ /* 0x000fc600000000ff */
[----:B------:R-:W-:Y:S01]  /*4190*/  @P5 FFMA.FTZ R229, R196, R32, R229 ;  /* 0x00000020c4e55223 */ /* 0x000fe200000100e5 */
[----:B------:R-:W-:Y:S01]  /*41a0*/  @P5 HADD2.F32 R196, -RZ, R27.H1_H1 ;  /* 0x3000001bffc45230 */ /* 0x000fe20000004100 */
[----:B------:R-:W-:Y:S02]  /*41b0*/  PRMT R197, R197, 0x5410, R198 ;  /* 0x00005410c5c57816 */ /* 0x000fe400000000c6 */
[----:B------:R-:W-:Y:S02]  /*41c0*/  PRMT R198, R248, 0x5410, R249 ;  /* 0x00005410f8c67816 */ /* 0x000fe400000000f9 */
        /* <DEDUP_REMOVED lines=8> */
.L_x_23497:
        /* <DEDUP_REMOVED lines=24> */
[----:B------:R-:W2:Y:S01]  /*43d0*/  @P5 LDC R229, c[0x0][0x40c] ;  /* 0x00010300ffe55b82 */ /* 0x000ea20000000800 */
[----:B0-----:R-:W-:-:S07]  /*43e0*/  @P5 FMUL.FTZ R196, R196, R197 ;  /* 0x000000c5c4c45220 */ /* 0x001fce0000410000 */
[----:B------:R-:W0:Y:S01]  /*43f0*/  @P5 LDC R197, c[0x0][0x40c] ;  /* 0x00010300ffc55b82 */ /* 0x000e220000000800 */
[----:B------:R-:W-:Y:S01]  /*4400*/  @P5 FMUL.FTZ R234, R196, R29 ;  /* 0x0000001dc4ea5220 */ /* 0x000fe20000410000 */
[----:B------:R-:W-:-:S04]  /*4410*/  @P5 HADD2.F32 R196, -RZ, R27.H0_H0 ;  /* 0x2000001bffc45230 */ /* 0x000fc80000004100 */
[----:B------:R-:W-:Y:S01]  /*4420*/  F2FP.F16.F32.PACK_AB R247, RZ, R234 ;  /* 0x000000eafff7723e */ /* 0x000fe200000000ff */
[----:B-1----:R-:W-:Y:S01]  /*4430*/  @P5 FMUL.FTZ R199, R196, R199 ;  /* 0x000000c7c4c75220 */ /* 0x002fe20000410000 */
[----:B------:R-:W-:-:S03]  /*4440*/  @P5 HADD2.F32 R196, -RZ, R27.H1_H1 ;  /* 0x3000001bffc45230 */ /* 0x000fc60000004100 */
[----:B------:R-:W-:Y:S01]  /*4450*/  @P5 FMUL.FTZ R235, R199, R30 ;  /* 0x0000001ec7eb5220 */ /* 0x000fe20000410000 */
[----:B------:R-:W-:Y:S01]  /*4460*/  F2FP.F16.F32.PACK_AB R199, RZ, R233 ;  /* 0x000000e9ffc7723e */ /* 0x000fe200000000ff */
[----:B--2---:R-:W-:Y:S01]  /*4470*/  @P5 FMUL.FTZ R196, R196, R229 ;  /* 0x000000e5c4c45220 */ /* 0x004fe20000410000 */
[----:B------:R-:W-:Y:S02]  /*4480*/  HFMA2 R229, -RZ, RZ, 0, 0 ;  /* 0x00000000ffe57431 */ /* 0x000fe400000001ff */
[----:B------:R-:W-:Y:S01]  /*4490*/  F2FP.F16.F32.PACK_AB R248, RZ, R235 ;  /* 0x000000ebfff8723e */ /* 0x000fe200000000ff */
[----:B------:R-:W-:Y:S01]  /*44a0*/  @P5 FMUL.FTZ R236, R196, R31 ;  /* 0x0000001fc4ec5220 */ /* 0x000fe20000410000 */
[----:B------:R-:W-:-:S04]  /*44b0*/  @P5 HADD2.F32 R196, -RZ, R24.H0_H0 ;  /* 0x20000018ffc45230 */ /* 0x000fc80000004100 */
[----:B------:R-:W-:Y:S01]  /*44c0*/  F2FP.F16.F32.PACK_AB R249, RZ, R236 ;  /* 0x000000ecfff9723e */ /* 0x000fe200000000ff */
[----:B0-----:R-:W-:Y:S01]  /*44d0*/  @P5 FMUL.FTZ R197, R196, R197 ;  /* 0x000000c5c4c55220 */ /* 0x001fe20000410000 */
[----:B------:R-:W-:-:S03]  /*44e0*/  F2FP.F16.F32.PACK_AB R196, RZ, R230 ;  /* 0x000000e6ffc4723e */ /* 0x000fc600000000ff */
[----:B------:R-:W-:Y:S01]  /*44f0*/  @P5 FMUL.FTZ R229, R197, R32 ;  /* 0x00000020c5e55220 */ /* 0x000fe20000410000 */
[----:B------:R-:W-:-:S04]  /*4500*/  F2FP.F16.F32.PACK_AB R197, RZ, R231 ;  /* 0x000000e7ffc5723e */ /* 0x000fc800000000ff */
[----:B------:R-:W-:Y:S02]  /*4510*/  F2FP.F16.F32.PACK_AB R246, RZ, R229 ;  /* 0x000000e5fff6723e */ /* 0x000fe400000000ff */
[----:B------:R-:W-:Y:S02]  /*4520*/  PRMT R197, R197, 0x5410, R198 ;  /* 0x00005410c5c57816 */ /* 0x000fe400000000c6 */
[----:B------:R-:W-:Y:S02]  /*4530*/  PRMT R198, R199, 0x5410, R247 ;  /* 0x00005410c7c67816 */ /* 0x000fe400000000f7 */
[----:B------:R-:W-:Y:S02]  /*4540*/  PRMT R199, R248, 0x5410, R249 ;  /* 0x00005410f8c77816 */ /* 0x000fe400000000f9 */
[----:B------:R-:W-:-:S07]  /*4550*/  PRMT R196, R246, 0x5410, R196 ;  /* 0x00005410f6c47816 */ /* 0x000fce00000000c4 */
.L_x_23498:
[----:B------:R-:W0:Y:S02]  /*4560*/  LDC.64 R246, c[0x0][0x3a8] ;  /* 0x0000ea00fff67b82 */ /* 0x000e240000000a00 */
[----:B0-----:R-:W-:-:S05]  /*4570*/  IMAD.WIDE.U32 R246, R245, 0x10, R246 ;  /* 0x00000010f5f67825 */ /* 0x001fca00078e00f6 */
[----:B------:R0:W-:Y:S02]  /*4580*/  STG.E.128 desc[UR6][R246.64], R196 ;  /* 0x000000c4f6007986 */ /* 0x0001e4000c101d06 */
.L_x_23496:
[----:B------:R-:W-:Y:S05]  /*4590*/  BSYNC.RECONVERGENT B0 ;  /* 0x0000000000007941 */ /* 0x000fea0003800200 */
.L_x_23495:
        /* <DEDUP_REMOVED lines=213> */
.L_x_23500:
[----:B------:R-:W-:Y:S05]  /*52f0*/  BSYNC.RECONVERGENT B0 ;  /* 0x0000000000007941 */ /* 0x000fea0003800200 */
.L_x_23499:
        /* <DEDUP_REMOVED lines=15> */
.L_x_23502:
[----:B------:R-:W-:Y:S05]  /*53f0*/  BSYNC.RECONVERGENT B0 ;  /* 0x0000000000007941 */ /* 0x000fea0003800200 */
.L_x_23501:
        /* <DEDUP_REMOVED lines=72> */
[----:B------:R-:W-:Y:S01]  /*5880*/  F2FP.F16.F32.PACK_AB R196, R197, R196 ;  /* 0x000000c4c5c4723e */ /* 0x000fe200000000ff */
        /* <DEDUP_REMOVED lines=14> */
[----:B------:R-:W-:-:S03]  /*5970*/  F2FP.F16.F32.PACK_AB R197, R244, R243 ;  /* 0x000000f3f4c5723e */ /* 0x000fc600000000ff */
[----:B------:R-:W-:Y:S02]  /*5980*/  F2FP.F16.F32.PACK_AB R198, R250, R199 ;  /* 0x000000c7fac6723e */ /* 0x000fe400000000ff */
[----:B------:R-:W-:-:S05]  /*5990*/  F2FP.F16.F32.PACK_AB R199, R252, R247 ;  /* 0x000000f7fcc7723e */ /* 0x000fca00000000ff */
[----:B------:R0:W-:Y:S02]  /*59a0*/  STG.E.128 desc[UR6][R248.64], R196 ;  /* 0x000000c4f8007986 */ /* 0x0001e4000c101d06 */
.L_x_23505:
[----:B------:R-:W-:Y:S05]  /*59b0*/  BSYNC.RECONVERGENT B0 ;  /* 0x0000000000007941 */ /* 0x000fea0003800200 */
.L_x_23504:
        /* <DEDUP_REMOVED lines=35> */
.L_x_23507:
[----:B------:R-:W-:Y:S05]  /*5bf0*/  BSYNC.RECONVERGENT B0 ;  /* 0x0000000000007941 */ /* 0x000fea0003800200 */
.L_x_23506:
        /* <DEDUP_REMOVED lines=35> */
.L_x_23509:
[----:B------:R-:W-:Y:S05]  /*5e30*/  BSYNC.RECONVERGENT B0 ;  /* 0x0000000000007941 */ /* 0x000fea0003800200 */
.L_x_23508:
        /* <DEDUP_REMOVED lines=34> */
.L_x_23511:
[----:B------:R-:W-:Y:S05]  /*6060*/  BSYNC.RECONVERGENT B0 ;  /* 0x0000000000007941 */ /* 0x000fea0003800200 */
.L_x_23510:
        /* <DEDUP_REMOVED lines=34> */
.L_x_23513:
[----:B------:R-:W-:Y:S05]  /*6290*/  BSYNC.RECONVERGENT B0 ;  /* 0x0000000000007941 */ /* 0x000fea0003800200 */
.L_x_23512:
        /* <DEDUP_REMOVED lines=34> */
.L_x_23515:
[----:B------:R-:W-:Y:S05]  /*64c0*/  BSYNC.RECONVERGENT B0 ;  /* 0x0000000000007941 */ /* 0x000fea0003800200 */
.L_x_23514:
        /* <DEDUP_REMOVED lines=21> */
[----:B------:R-:W-:Y:S01]  /*6620*/  F2FP.F16.F32.PACK_AB R199, R251, R248 ;  /* 0x000000f8fbc7723e */ /* 0x000fe200000000ff */
[----:B------:R-:W-:Y:S01]  /*6630*/  FFMA.FTZ R243, R243, R48, R40 ;  /* 0x00000030f3f37223 */ /* 0x000fe20000010028 */
[----:B------:R-:W-:Y:S01]  /*6640*/  FFMA.FTZ R197, R197, R50, R42 ;  /* 0x00000032c5c57223 */ /* 0x000fe2000001002a */
[----:B------:R-:W-:Y:S01]  /*6650*/  FFMA.FTZ R248, R246, R45, R37 ;  /* 0x0000002df6f87223 */ /* 0x000fe20000010025 */
[----:B------:R-:W-:Y:S01]  /*6660*/  FFMA.FTZ R249, R249, R44, R36 ;  /* 0x0000002cf9f97223 */ /* 0x000fe20000010024 */
[----:B------:R-:W-:Y:S01]  /*6670*/  FFMA.FTZ R246, R198, R51, R43 ;  /* 0x00000033c6f67223 */ /* 0x000fe2000001002b */
[----:B------:R-:W-:-:S03]  /*6680*/  FFMA.FTZ R196, R196, R49, R41 ;  /* 0x00000031c4c47223 */ /* 0x000fc60000010029 */
[----:B------:R-:W-:Y:S02]  /*6690*/  F2FP.F16.F32.PACK_AB R198, R248, R249 ;  /* 0x000000f9f8c6723e */ /* 0x000fe400000000ff */
[----:B------:R-:W-:Y:S02]  /*66a0*/  F2FP.F16.F32.PACK_AB R197, R246, R197 ;  /* 0x000000c5f6c5723e */ /* 0x000fe400000000ff */
[----:B------:R-:W-:Y:S01]  /*66b0*/  F2FP.F16.F32.PACK_AB R196, R196, R243 ;  /* 0x000000f3c4c4723e */ /* 0x000fe200000000ff */
[----:B0-----:R-:W-:-:S05]  /*66c0*/  IMAD.WIDE.U32 R244, R242, 0x10, R244 ;  /* 0x00000010f2f47825 */ /* 0x001fca00078e00f4 */
[----:B------:R0:W-:Y:S02]  /*66d0*/  STG.E.128 desc[UR6][R244.64], R196 ;  /* 0x000000c4f4007986 */ /* 0x0001e4000c101d06 */
.L_x_23516:
[----:B------:R-:W-:Y:S05]  /*66e0*/  BSYNC.RECONVERGENT B0 ;  /* 0x0000000000007941 */ /* 0x000fea0003800200 */
.L_x_23503:
[----:B012-4-:R-:W0:Y:S01]  /*66f0*/  LDC.64 R196, c[0x0][0x380] ;  /* 0x0000e000ffc47b82 */ /* 0x017e220000000a00 */
[----:B------:R-:W-:Y:S01]  /*6700*/  UPLOP3.LUT UP1, UPT, UPT, UPT, UP1, 0x40, 0x4 ;  /* 0x000000000004789c */ /* 0x000fe20003f2e810 */
[----:B0-----:R-:W-:-:S04]  /*6710*/  IADD3 R239, PT, PT, R239, R196, RZ ;  /* 0x000000c4efef7210 */ /* 0x001fc80007ffe0ff */
[----:B------:R-:W-:-:S13]  /*6720*/  ISETP.GE.AND P0, PT, R239, R197, PT ;  /* 0x000000c5ef00720c */ /* 0x000fda0003f06270 */
[----:B------:R-:W-:Y:S05]  /*6730*/  @!P0 BRA `(.L_x_23517) ;  /* 0xffffffa400dc8947 */ /* 0x000fea000383ffff */
[----:B------:R-:W-:Y:S05]  /*6740*/  EXIT ;  /* 0x000000000000794d */ /* 0x000fea0003800000 */
.L_x_23518:
        /* <DEDUP_REMOVED lines=11> */
.L_x_42377:


//--------------------- .text._ZN10layer_norm13ln_fwd_kernelINS_13Kernel_traitsIf6__halfS2_S2_fjLj7168ELj1ELj1ELj4ELj16ENS_18Kernel_traits_baseILj7168EfS2_S2_S2_fjLj128EEEEELb0ELb1ELb1ELb1EEEvNS_9FwdParamsE --------------------------
	.section	.text._ZN10layer_norm13ln_fwd_kernelINS_13Kernel_traitsIf6__halfS2_S2_fjLj7168ELj1ELj1ELj4ELj16ENS_18Kernel_traits_baseILj7168EfS2_S2_S2_fjLj128EEEEELb0ELb1ELb1ELb1EEEvNS_9FwdParamsE,"ax",@progbits
	.align	128
        .global         _ZN10layer_norm13ln_fwd_kernelINS_13Kernel_traitsIf6__halfS2_S2_fjLj7168ELj1ELj1ELj4ELj16ENS_18Kernel_traits_baseILj7168EfS2_S2_S2_fjLj128EEEEELb0ELb1ELb1ELb1EEEvNS_9FwdParamsE
        .type           _ZN10layer_norm13ln_fwd_kernelINS_13Kernel_traitsIf6__halfS2_S2_fjLj7168ELj1ELj1ELj4ELj16ENS_18Kernel_traits_baseILj7168EfS2_S2_S2_fjLj128EEEEELb0ELb1ELb1ELb1EEEvNS_9FwdParamsE,@function
        .size           _ZN10layer_norm13ln_fwd_kernelINS_13Kernel_traitsIf6__halfS2_S2_fjLj7168ELj1ELj1ELj4ELj16ENS_18Kernel_traits_baseILj7168EfS2_S2_S2_fjLj128EEEEELb0ELb1ELb1ELb1EEEvNS_9FwdParamsE,(.L_x_42378 - _ZN10layer_norm13ln_fwd_kernelINS_13Kernel_traitsIf6__halfS2_S2_fjLj7168ELj1ELj1ELj4ELj16ENS_18Kernel_traits_baseILj7168EfS2_S2_S2_fjLj128EEEEELb0ELb1ELb1ELb1EEEvNS_9FwdParamsE)
        .other          _ZN10layer_norm13ln_fwd_kernelINS_13Kernel_traitsIf6__halfS2_S2_fjLj7168ELj1ELj1ELj4ELj16ENS_18Kernel_traits_baseILj7168EfS2_S2_S2_fjLj128EEEEELb0ELb1ELb1ELb1EEEvNS_9FwdParamsE,@"STO_CUDA_ENTRY STV_DEFAULT"
_ZN10layer_norm13ln_fwd_kernelINS_13Kernel_traitsIf6__halfS2_S2_fjLj7168ELj1ELj1ELj4ELj16ENS_18Kernel_traits_baseILj7168EfS2_S2_S2_fjLj128EEEEELb0ELb1ELb1ELb1EEEvNS_9FwdParamsE:
.text._ZN10layer_norm13ln_fwd_kernelINS_13Kernel_traitsIf6__halfS2_S2_fjLj7168ELj1ELj1ELj4ELj16ENS_18Kernel_traits_baseILj7168EfS2_S2_S2_fjLj128EEEEELb0ELb1ELb1ELb1EEEvNS_9FwdParamsE:
        /* <DEDUP_REMOVED lines=57> */
.L_x_23519:
        /* <DEDUP_REMOVED lines=60> */
.L_x_23520:
        /* <DEDUP_REMOVED lines=11> */
.L_x_23540:
        /* <DEDUP_REMOVED lines=35> */
[----:B-----5:R-:W-:Y:S02]  /*0a30*/  @P2 HADD2.F32 R2, -RZ, R20.H0_H0 ;  /* 0x20000014ff022230 */ /* 0x020fe40000004100 */
[----:B------:R-:W-:-:S05]  /*0a40*/  @P2 HADD2.F32 R4, -RZ, R21.H0_H0 ;  /* 0x20000015ff042230 */ /* 0x000fca0000004100 */
[----:B------:R-:W1:Y:S08]  /*0a50*/  @P2 LDC R5, c[0x0][0x40c] ;  /* 0x00010300ff052b82 */ /* 0x000e700000000800 */
[----:B------:R-:W2:Y:S08]  /*0a60*/  @P2 LDC R8, c[0x0][0x40c] ;  /* 0x00010300ff082b82 */ /* 0x000eb00000000800 */
[----:B------:R-:W3:Y:S01]  /*0a70*/  @P2 LDC R9, c[0x0][0x40c] ;  /* 0x00010300ff092b82 */ /* 0x000ee20000000800 */
[----:B0-----:R-:W-:Y:S01]  /*0a80*/  @P2 FMUL.FTZ R3, R2, R3 ;  /* 0x0000000302032220 */ /* 0x001fe20000410000 */
[----:B------:R-:W-:-:S06]  /*0a90*/  @P2 HADD2.F32 R2, -RZ, R20.H1_H1 ;  /* 0x30000014ff022230 */ /* 0x000fcc0000004100 */
[----:B------:R-:W0:Y:S01]  /*0aa0*/  @P2 LDC R11, c[0x0][0x40c] ;  /* 0x00010300ff0b2b82 */ /* 0x000e220000000800 */
[----:B-1----:R-:W-:Y:S01]  /*0ab0*/  @P2 FMUL.FTZ R2, R2, R5 ;  /* 0x0000000502022220 */ /* 0x002fe20000410000 */
[----:B------:R-:W-:-:S06]  /*0ac0*/  @P2 HADD2.F32 R5, -RZ, R21.H1_H1 ;  /* 0x30000015ff052230 */ /* 0x000fcc0000004100 */
[----:B------:R-:W1:Y:S08]  /*0ad0*/  @P2 LDC R10, c[0x0][0x40c] ;  /* 0x00010300ff0a2b82 */ /* 0x000e700000000800 */
[----:B------:R-:W1:Y:S08]  /*0ae0*/  @P2 LDC R13, c[0x0][0x40c] ;  /* 0x00010300ff0d2b82 */ /* 0x000e700000000800 */
[----:B------:R-:W1:Y:S01]  /*0af0*/  @P2 LDC R193, c[0x0][0x40c] ;  /* 0x00010300ffc12b82 */ /* 0x000e620000000800 */
[----:B----4-:R-:W-:-:S02]  /*0b00*/  @P2 HADD2.F32 R7, -RZ, R16.H1_H1 ;  /* 0x30000010ff072230 */ /* 0x010fc40000004100 */
[--C-:B------:R-:W-:Y:S02]  /*0b10*/  @P2 HADD2.F32 R6, -RZ, R16.reuse.H0_H0 ;  /* 0x20000010ff062230 */ /* 0x100fe40000004100 */
[--C-:B------:R-:W-:Y:S02]  /*0b20*/  @!P2 HADD2.F32 R234, -RZ, R16.reuse.H1_H1 ;  /* 0x30000010ffeaa230 */ /* 0x100fe40000004100 */
[----:B------:R-:W-:Y:S01]  /*0b30*/  @P2 FFMA.FTZ R234, R2, R77, R7 ;  /* 0x0000004d02ea2223 */ /* 0x000fe20000010007 */
[----:B------:R-:W-:Y:S02]  /*0b40*/  @!P2 HADD2.F32 R235, -RZ, R16.H0_H0 ;  /* 0x20000010ffeba230 */ /* 0x000fe40000004100 */
[----:B------:R-:W-:Y:S01]  /*0b50*/  @P2 FFMA.FTZ R235, R3, R76, R6 ;  /* 0x0000004c03eb2223 */ /* 0x000fe20000010006 */
[----:B--2---:R-:W-:Y:S01]  /*0b60*/  @P2 FMUL.FTZ R2, R5, R8 ;  /* 0x0000000805022220 */ /* 0x004fe20000410000 */
[----:B---3--:R-:W-:Y:S01]  /*0b70*/  @P2 FMUL.FTZ R3, R4, R9 ;  /* 0x0000000904032220 */ /* 0x008fe20000410000 */
[----:B------:R-:W-:-:S02]  /*0b80*/  @P2 HADD2.F32 R8, -RZ, R17.H0_H0 ;  /* 0x20000011ff082230 */ /* 0x000fc40000004100 */
[--C-:B------:R-:W-:Y:S02]  /*0b90*/  @P2 HADD2.F32 R4, -RZ, R22.reuse.H0_H0 ;  /* 0x20000016ff042230 */ /* 0x100fe40000004100 */
[--C-:B------:R-:W-:Y:S02]  /*0ba0*/  @P2 HADD2.F32 R7, -RZ, R17.reuse.H1_H1 ;  /* 0x30000011ff072230 */ /* 0x100fe40000004100 */
[----:B------:R-:W-:Y:S02]  /*0bb0*/  @!P2 HADD2.F32 R233, -RZ, R17.H0_H0 ;  /* 0x20000011ffe9a230 */ /* 0x000fe40000004100 */
[----:B------:R-:W-:Y:S01]  /*0bc0*/  @P2 FFMA.FTZ R233, R3, R78, R8 ;  /* 0x0000004e03e92223 */ /* 0x000fe20000010008 */
[----:B------:R-:W-:Y:S02]  /*0bd0*/  @P2 HADD2.F32 R5, -RZ, R22.H1_H1 ;  /* 0x30000016ff052230 */ /* 0x000fe40000004100 */
[----:B0-----:R-:W-:Y:S01]  /*0be0*/  @P2 FMUL.FTZ R3, R4, R11 ;  /* 0x0000000b04032220 */ /* 0x001fe20000410000 */
[----:B------:R-:W-:-:S02]  /*0bf0*/  @P2 HADD2.F32 R6, -RZ, R23.H0_H0 ;  /* 0x20000017ff062230 */ /* 0x000fc40000004100 */
[----:B------:R-:W-:Y:S02]  /*0c00*/  @!P2 HADD2.F32 R232, -RZ, R17.H1_H1 ;  /* 0x30000011ffe8a230 */ /* 0x000fe40000004100 */
[----:B------:R-:W-:Y:S01]  /*0c10*/  @P2 FFMA.FTZ R232, R2, R79, R7 ;  /* 0x0000004f02e82223 */ /* 0x000fe20000010007 */
[----:B------:R-:W-:Y:S02]  /*0c20*/  @P2 HADD2.F32 R4, -RZ, R23.H1_H1 ;  /* 0x30000017ff042230 */ /* 0x000fe40000004100 */
[----:B-1----:R-:W-:Y:S01]  /*0c30*/  @P2 FMUL.FTZ R2, R5, R10 ;  /* 0x0000000a05022220 */ /* 0x002fe20000410000 */
[----:B------:R-:W-:Y:S01]  /*0c40*/  @P2 FMUL.FTZ R5, R6, R13 ;  /* 0x0000000d06052220 */ /* 0x000fe20000410000 */
[--C-:B------:R-:W-:Y:S02]  /*0c50*/  @P2 HADD2.F32 R6, -RZ, R18.reuse.H0_H0 ;  /* 0x20000012ff062230 */ /* 0x100fe40000004100 */
[----:B------:R-:W-:Y:S02]  /*0c60*/  @P2 HADD2.F32 R7, -RZ, R18.H1_H1 ;  /* 0x30000012ff072230 */ /* 0x000fe40000004100 */
[----:B------:R-:W-:Y:S01]  /*0c70*/  @P2 FMUL.FTZ R4, R4, R193 ;  /* 0x000000c104042220 */ /* 0x000fe20000410000 */
[----:B------:R-:W-:-:S02]  /*0c80*/  @P2 HADD2.F32 R8, -RZ, R19.H0_H0 ;  /* 0x20000013ff082230 */ /* 0x000fc40000004100 */
[--C-:B------:R-:W-:Y:S02]  /*0c90*/  @P2 HADD2.F32 R9, -RZ, R19.reuse.H1_H1 ;  /* 0x30000013ff092230 */ /* 0x100fe40000004100 */
[--C-:B------:R-:W-:Y:S02]  /*0ca0*/  @!P2 HADD2.F32 R239, -RZ, R18.reuse.H0_H0 ;  /* 0x20000012ffefa230 */ /* 0x100fe40000004100 */
[----:B------:R-:W-:Y:S01]  /*0cb0*/  @P2 FFMA.FTZ R239, R3, R72, R6 ;  /* 0x0000004803ef2223 */ /* 0x000fe20000010006 */
[----:B------:R-:W-:Y:S02]  /*0cc0*/  @!P2 HADD2.F32 R238, -RZ, R18.H1_H1 ;  /* 0x30000012ffeea230 */ /* 0x000fe40000004100 */
[----:B------:R-:W-:Y:S01]  /*0cd0*/  @P2 FFMA.FTZ R238, R2, R73, R7 ;  /* 0x0000004902ee2223 */ /* 0x000fe20000010007 */
[--C-:B------:R-:W-:Y:S02]  /*0ce0*/  @!P2 HADD2.F32 R237, -RZ, R19.reuse.H0_H0 ;  /* 0x20000013ffeda230 */ /* 0x100fe40000004100 */
[----:B------:R-:W-:Y:S01]  /*0cf0*/  @P2 FFMA.FTZ R237, R5, R74, R8 ;  /* 0x0000004a05ed2223 */ /* 0x000fe20000010008 */
[----:B------:R-:W-:-:S02]  /*0d00*/  @!P2 HADD2.F32 R236, -RZ, R19.H1_H1 ;  /* 0x30000013ffeca230 */ /* 0x000fc40000004100 */
[----:B------:R-:W-:Y:S01]  /*0d10*/  @P2 FFMA.FTZ R236, R4, R75, R9 ;  /* 0x0000004b04ec2223 */ /* 0x000fe20000010009 */
[----:B------:R-:W-:Y:S02]  /*0d20*/  F2FP.F16.F32.PACK_AB R4, RZ, R235 ;  /* 0x000000ebff04723e */ /* 0x000fe400000000ff */
[----:B------:R-:W-:Y:S02]  /*0d30*/  F2FP.F16.F32.PACK_AB R2, RZ, R234 ;  /* 0x000000eaff02723e */ /* 0x000fe400000000ff */
[----:B------:R-:W-:Y:S02]  /*0d40*/  F2FP.F16.F32.PACK_AB R5, RZ, R233 ;  /* 0x000000e9ff05723e */ /* 0x000fe400000000ff */
[----:B------:R-:W-:Y:S02]  /*0d50*/  F2FP.F16.F32.PACK_AB R3, RZ, R232 ;  /* 0x000000e8ff03723e */ /* 0x000fe400000000ff */
[----:B------:R-:W-:Y:S02]  /*0d60*/  F2FP.F16.F32.PACK_AB R6, RZ, R239 ;  /* 0x000000efff06723e */ /* 0x000fe400000000ff */
        /* <DEDUP_REMOVED lines=8> */
.L_x_23521:
[----:B------:R-:W0:Y:S01]  /*0df0*/  @P1 LDC R3, c[0x0][0x40c] ;  /* 0x00010300ff031b82 */ /* 0x000e220000000800 */
[----:B-----5:R-:W-:Y:S01]  /*0e00*/  @P1 HADD2.F32 R2, -RZ, R20.H1_H1 ;  /* 0x30000014ff021230 */ /* 0x020fe20000004100 */
[----:B------:R-:W-:Y:S01]  /*0e10*/  CS2R R234, SRZ ;  /* 0x0000000000ea7805 */ /* 0x000fe2000001ff00 */
[----:B------:R-:W-:Y:S01]  /*0e20*/  @P1 HADD2.F32 R4, -RZ, R21.H0_H0 ;  /* 0x20000015ff041230 */ /* 0x000fe20000004100 */
[----:B------:R-:W-:Y:S01]  /*0e30*/  CS2R R232, SRZ ;  /* 0x0000000000e87805 */ /* 0x000fe2000001ff00 */
[----:B------:R-:W-:Y:S01]  /*0e40*/  @P1 HADD2.F32 R6, -RZ, R22.H0_H0 ;  /* 0x20000016ff061230 */ /* 0x000fe20000004100 */
[----:B------:R-:W-:Y:S02]  /*0e50*/  CS2R R238, SRZ ;  /* 0x0000000000ee7805 */ /* 0x000fe4000001ff00 */
[----:B------:R-:W-:Y:S01]  /*0e60*/  CS2R R236, SRZ ;  /* 0x0000000000ec7805 */ /* 0x000fe2000001ff00 */
[----:B------:R-:W1:Y:S08]  /*0e70*/  @P1 LDC R5, c[0x0][0x40c] ;  /* 0x00010300ff051b82 */ /* 0x000e700000000800 */
[----:B------:R-:W4:Y:S08]  /*0e80*/  @P1 LDC R7, c[0x0][0x40c] ;  /* 0x00010300ff071b82 */ /* 0x000f300000000800 */
[----:B------:R-:W2:Y:S01]  /*0e90*/  @P1 LDC R9, c[0x0][0x40c] ;  /* 0x00010300ff091b82 */ /* 0x000ea20000000800 */
[----:B0-----:R-:W-:-:S04]  /*0ea0*/  @P1 FMUL.FTZ R2, R2, R3 ;  /* 0x0000000302021220 */ /* 0x001fc80000410000 */
[----:B------:R-:W-:Y:S01]  /*0eb0*/  @P1 FMUL.FTZ R234, R2, R77 ;  /* 0x0000004d02ea1220 */ /* 0x000fe20000410000 */
[----:B------:R-:W-:Y:S02]  /*0ec0*/  @P1 HADD2.F32 R2, -RZ, R22.H1_H1 ;  /* 0x30000016ff021230 */ /* 0x000fe40000004100 */
[----:B------:R-:W0:Y:S01]  /*0ed0*/  @P1 LDC R11, c[0x0][0x40c] ;  /* 0x00010300ff0b1b82 */ /* 0x000e220000000800 */
[----:B-1----:R-:W-:Y:S01]  /*0ee0*/  @P1 FMUL.FTZ R5, R4, R5 ;  /* 0x0000000504051220 */ /* 0x002fe20000410000 */
[----:B------:R-:W-:-:S03]  /*0ef0*/  @P1 HADD2.F32 R4, -RZ, R21.H1_H1 ;  /* 0x30000015ff041230 */ /* 0x000fc60000004100 */
[----:B------:R-:W-:Y:S01]  /*0f00*/  @P1 FMUL.FTZ R233, R5, R78 ;  /* 0x0000004e05e91220 */ /* 0x000fe20000410000 */
[----:B------:R-:W-:Y:S02]  /*0f10*/  @P1 HADD2.F32 R5, -RZ, R23.H0_H0 ;  /* 0x20000017ff051230 */ /* 0x000fe40000004100 */
[----:B------:R-:W1:Y:S01]  /*0f20*/  @P1 LDC R8, c[0x0][0x40c] ;  /* 0x00010300ff081b82 */ /* 0x000e620000000800 */
[----:B----4-:R-:W-:-:S04]  /*0f30*/  @P1 FMUL.FTZ R4, R4, R7 ;  /* 0x0000000704041220 */ /* 0x010fc80000410000 */
[----:B------:R-:W-:-:S03]  /*0f40*/  @P1 FMUL.FTZ R232, R4, R79 ;  /* 0x0000004f04e81220 */ /* 0x000fc60000410000 */
[----:B------:R-:W4:Y:S01]  /*0f50*/  @P1 LDC R13, c[0x0][0x40c] ;  /* 0x00010300ff0d1b82 */ /* 0x000f220000000800 */
[----:B--2---:R-:W-:Y:S01]  /*0f60*/  @P1 FMUL.FTZ R9, R6, R9 ;  /* 0x0000000906091220 */ /* 0x004fe20000410000 */
[----:B------:R-:W-:-:S03]  /*0f70*/  @P1 HADD2.F32 R6, -RZ, R23.H1_H1 ;  /* 0x30000017ff061230 */ /* 0x000fc60000004100 */
[----:B------:R-:W-:-:S03]  /*0f80*/  @P1 FMUL.FTZ R239, R9, R72 ;  /* 0x0000004809ef1220 */ /* 0x000fc60000410000 */
[----:B------:R-:W2:Y:S01]  /*0f90*/  @P1 LDC R3, c[0x0][0x40c] ;  /* 0x00010300ff031b82 */ /* 0x000ea20000000800 */
[----:B0-----:R-:W-:Y:S01]  /*0fa0*/  @P1 FMUL.FTZ R4, R2, R11 ;  /* 0x0000000b02041220 */ /* 0x001fe20000410000 */
[----:B------:R-:W-:-:S03]  /*0fb0*/  @P1 HADD2.F32 R2, -RZ, R20.H0_H0 ;  /* 0x20000014ff021230 */ /* 0x000fc60000004100 */
[----:B------:R-:W-:Y:S01]  /*0fc0*/  @P1 FMUL.FTZ R238, R4, R73 ;  /* 0x0000004904ee1220 */ /* 0x000fe20000410000 */
[----:B-1----:R-:W-:-:S04]  /*0fd0*/  @P1 FMUL.FTZ R5, R5, R8 ;  /* 0x0000000805051220 */ /* 0x002fc80000410000 */
[----:B------:R-:W-:Y:S01]  /*0fe0*/  F2FP.F16.F32.PACK_AB R7, RZ, R238 ;  /* 0x000000eeff07723e */ /* 0x000fe200000000ff */
[----:B------:R-:W-:Y:S01]  /*0ff0*/  @P1 FMUL.FTZ R237, R5, R74 ;  /* 0x0000004a05ed1220 */ /* 0x000fe20000410000 */
[----:B------:R-:W-:Y:S01]  /*1000*/  F2FP.F16.F32.PACK_AB R5, RZ, R233 ;  /* 0x000000e9ff05723e */ /* 0x000fe200000000ff */
[----:B----4-:R-:W-:-:S03]  /*1010*/  @P1 FMUL.FTZ R6, R6, R13 ;  /* 0x0000000d06061220 */ /* 0x010fc60000410000 */
[----:B------:R-:W-:Y:S01]  /*1020*/  F2FP.F16.F32.PACK_AB R8, RZ, R237 ;  /* 0x000000edff08723e */ /* 0x000fe200000000ff */
[----:B------:R-:W-:Y:S01]  /*1030*/  @P1 FMUL.FTZ R236, R6, R75 ;  /* 0x0000004b06ec1220 */ /* 0x000fe20000410000 */
[----:B------:R-:W-:Y:S01]  /*1040*/  F2FP.F16.F32.PACK_AB R6, RZ, R239 ;  /* 0x000000efff06723e */ /* 0x000fe200000000ff */
[----:B--2---:R-:W-:Y:S01]  /*1050*/  @P1 FMUL.FTZ R3, R2, R3 ;  /* 0x0000000302031220 */ /* 0x004fe20000410000 */
[----:B------:R-:W-:Y:S02]  /*1060*/  F2FP.F16.F32.PACK_AB R2, RZ, R234 ;  /* 0x000000eaff02723e */ /* 0x000fe400000000ff */
[----:B------:R-:W-:Y:S01]  /*1070*/  F2FP.F16.F32.PACK_AB R9, RZ, R236 ;  /* 0x000000ecff09723e */ /* 0x000fe200000000ff */
[----:B------:R-:W-:Y:S01]  /*1080*/  @P1 FMUL.FTZ R235, R3, R76 ;  /* 0x0000004c03eb1220 */ /* 0x000fe20000410000 */
[----:B------:R-:W-:Y:S02]  /*1090*/  F2FP.F16.F32.PACK_AB R3, RZ, R232 ;  /* 0x000000e8ff03723e */ /* 0x000fe400000000ff */
[----:B------:R-:W-:-:S02]  /*10a0*/  PRMT R6, R6, 0x5410, R7 ;  /* 0x0000541006067816 */ /* 0x000fc40000000007 */
[----:B------:R-:W-:Y:S02]  /*10b0*/  F2FP.F16.F32.PACK_AB R4, RZ, R235 ;  /* 0x000000ebff04723e */ /* 0x000fe400000000ff */
[----:B------:R-:W-:Y:S02]  /*10c0*/  PRMT R5, R5, 0x5410, R3 ;  /* 0x0000541005057816 */ /* 0x000fe40000000003 */
[----:B------:R-:W-:Y:S02]  /*10d0*/  PRMT R7, R8, 0x5410, R9 ;  /* 0x0000541008077816 */ /* 0x000fe40000000009 */
[----:B------:R-:W-:-:S07]  /*10e0*/  PRMT R4, R4, 0x5410, R2 ;  /* 0x0000541004047816 */ /* 0x000fce0000000002 */
.L_x_23522:
        /* <DEDUP_REMOVED lines=21> */
[----:B------:R-:W-:Y:S02]  /*1240*/  @P2 HADD2.F32 R4, -RZ, R21.H0_H0 ;  /* 0x20000015ff042230 */ /* 0x000fe40000004100 */
[----:B------:R-:W-:Y:S02]  /*1250*/  @P2 HADD2.F32 R6, -RZ, R22.H0_H0 ;  /* 0x20000016ff062230 */ /* 0x000fe40000004100 */
[----:B------:R-:W-:Y:S01]  /*1260*/  HADD2.F32 R225, -RZ, R16.H0_H0 ;  /* 0x20000010ffe17230 */ /* 0x000fe20000004100 */
[----:B------:R-:W1:Y:S01]  /*1270*/  @P2 LDC R7, c[0x0][0x40c] ;  /* 0x00010300ff072b82 */ /* 0x000e620000000800 */
[----:B------:R-:W-:-:S07]  /*1280*/  HADD2.F32 R224, -RZ, R19.H1_H1 ;  /* 0x30000013ffe07230 */ /* 0x000fce0000004100 */
[----:B------:R-:W2:Y:S08]  /*1290*/  @P2 LDC R9, c[0x0][0x40c] ;  /* 0x00010300ff092b82 */ /* 0x000eb00000000800 */
[----:B------:R-:W4:Y:S01]  /*12a0*/  @P2 LDC R11, c[0x0][0x40c] ;  /* 0x00010300ff0b2b82 */ /* 0x000f220000000800 */
[----:B0-----:R-:W-:-:S04]  /*12b0*/  @P2 FMUL.FTZ R2, R2, R5 ;  /* 0x0000000502022220 */ /* 0x001fc80000410000 */
[----:B------:R-:W-:Y:S01]  /*12c0*/  @P2 FFMA.FTZ R231, R2, R69, R231 ;  /* 0x0000004502e72223 */ /* 0x000fe200000100e7 */
[----:B------:R-:W-:Y:S02]  /*12d0*/  @P2 HADD2.F32 R2, -RZ, R21.H1_H1 ;  /* 0x30000015ff022230 */ /* 0x000fe40000004100 */
[----:B------:R-:W0:Y:S01]  /*12e0*/  @P2 LDC R13, c[0x0][0x40c] ;  /* 0x00010300ff0d2b82 */ /* 0x000e220000000800 */
[----:B-1----:R-:W-:-:S04]  /*12f0*/  @P2 FMUL.FTZ R7, R4, R7 ;  /* 0x0000000704072220 */ /* 0x002fc80000410000 */
[----:B------:R-:W-:Y:S01]  /*1300*/  @P2 FFMA.FTZ R230, R7, R70, R230 ;  /* 0x0000004607e62223 */ /* 0x000fe200000100e6 */
[----:B------:R-:W-:Y:S02]  /*1310*/  @P2 HADD2.F32 R7, -RZ, R23.H0_H0 ;  /* 0x20000017ff072230 */ /* 0x000fe40000004100 */
[----:B------:R-:W1:Y:S01]  /*1320*/  @P2 LDC R8, c[0x0][0x40c] ;  /* 0x00010300ff082b82 */ /* 0x000e620000000800 */
[----:B--2---:R-:W-:Y:S01]  /*1330*/  @P2 FMUL.FTZ R4, R2, R9 ;  /* 0x0000000902042220 */ /* 0x004fe20000410000 */
[----:B------:R-:W-:-:S03]  /*1340*/  @P2 HADD2.F32 R2, -RZ, R20.H0_H0 ;  /* 0x20000014ff022230 */ /* 0x000fc60000004100 */
[----:B------:R-:W-:Y:S01]  /*1350*/  @P2 FFMA.FTZ R229, R4, R71, R229 ;  /* 0x0000004704e52223 */ /* 0x000fe200000100e5 */
[----:B------:R-:W-:Y:S02]  /*1360*/  @P2 HADD2.F32 R4, -RZ, R23.H1_H1 ;  /* 0x30000017ff042230 */ /* 0x000fe40000004100 */
[----:B------:R-:W2:Y:S01]  /*1370*/  @P2 LDC R5, c[0x0][0x40c] ;  /* 0x00010300ff052b82 */ /* 0x000ea20000000800 */
[----:B----4-:R-:W-:Y:S01]  /*1380*/  @P2 FMUL.FTZ R11, R6, R11 ;  /* 0x0000000b060b2220 */ /* 0x010fe20000410000 */
[----:B------:R-:W-:-:S03]  /*1390*/  @P2 HADD2.F32 R6, -RZ, R22.H1_H1 ;  /* 0x30000016ff062230 */ /* 0x000fc60000004100 */
[----:B------:R-:W-:-:S03]  /*13a0*/  @P2 FFMA.FTZ R228, R11, R64, R228 ;  /* 0x000000400be42223 */ /* 0x000fc600000100e4 */
[----:B------:R-:W4:Y:S01]  /*13b0*/  @P2 LDC R193, c[0x0][0x40c] ;  /* 0x00010300ffc12b82 */ /* 0x000f220000000800 */
[----:B0-----:R-:W-:-:S04]  /*13c0*/  @P2 FMUL.FTZ R6, R6, R13 ;  /* 0x0000000d06062220 */ /* 0x001fc80000410000 */
[----:B------:R-:W-:Y:S01]  /*13d0*/  @P2 FFMA.FTZ R227, R6, R65, R227 ;  /* 0x0000004106e32223 */ /* 0x000fe200000100e3 */
[----:B------:R-:W-:Y:S01]  /*13e0*/  F2FP.F16.F32.PACK_AB R6, RZ, R229 ;  /* 0x000000e5ff06723e */ /* 0x000fe200000000ff */
[----:B-1----:R-:W-:Y:S01]  /*13f0*/  @P2 FMUL.FTZ R7, R7, R8 ;  /* 0x0000000807072220 */ /* 0x002fe20000410000 */
[----:B------:R-:W-:Y:S02]  /*1400*/  F2FP.F16.F32.PACK_AB R8, RZ, R228 ;  /* 0x000000e4ff08723e */ /* 0x000fe400000000ff */
[----:B------:R-:W-:Y:S01]  /*1410*/  F2FP.F16.F32.PACK_AB R9, RZ, R227 ;  /* 0x000000e3ff09723e */ /* 0x000fe200000000ff */
[----:B------:R-:W-:Y:S01]  /*1420*/  @P2 FFMA.FTZ R226, R7, R66, R226 ;  /* 0x0000004207e22223 */ /* 0x000fe200000100e2 */
[----:B--2---:R-:W-:Y:S01]  /*1430*/  @P2 FMUL.FTZ R2, R2, R5 ;  /* 0x0000000502022220 */ /* 0x004fe20000410000 */
[----:B------:R-:W-:-:S03]  /*1440*/  F2FP.F16.F32.PACK_AB R5, RZ, R230 ;  /* 0x000000e6ff05723e */ /* 0x000fc600000000ff */
[----:B------:R-:W-:Y:S01]  /*1450*/  F2FP.F16.F32.PACK_AB R10, RZ, R226 ;  /* 0x000000e2ff0a723e */ /* 0x000fe200000000ff */
[----:B------:R-:W-:Y:S01]  /*1460*/  @P2 FFMA.FTZ R225, R2, R68, R225 ;  /* 0x0000004402e12223 */ /* 0x000fe200000100e1 */
[----:B------:R-:W-:Y:S02]  /*1470*/  F2FP.F16.F32.PACK_AB R2, RZ, R231 ;  /* 0x000000e7ff02723e */ /* 0x000fe400000000ff */
[----:B------:R-:W-:Y:S01]  /*1480*/  PRMT R5, R5, 0x5410, R6 ;  /* 0x0000541005057816 */ /* 0x000fe20000000006 */
[----:B----4-:R-:W-:Y:S01]  /*1490*/  @P2 FMUL.FTZ R193, R4, R193 ;  /* 0x000000c104c12220 */ /* 0x010fe20000410000 */
[----:B------:R-:W-:Y:S02]  /*14a0*/  F2FP.F16.F32.PACK_AB R4, RZ, R225 ;  /* 0x000000e1ff04723e */ /* 0x000fe400000000ff */
[----:B------:R-:W-:Y:S01]  /*14b0*/  PRMT R6, R8, 0x5410, R9 ;  /* 0x0000541008067816 */ /* 0x000fe20000000009 */
[----:B------:R-:W-:Y:S01]  /*14c0*/  @P2 FFMA.FTZ R224, R193, R67, R224 ;  /* 0x00000043c1e02223 */ /* 0x000fe200000100e0 */
[----:B------:R-:W-:-:S04]  /*14d0*/  PRMT R4, R4, 0x5410, R2 ;  /* 0x0000541004047816 */ /* 0x000fc80000000002 */
[----:B------:R-:W-:-:S04]  /*14e0*/  F2FP.F16.F32.PACK_AB R7, RZ, R224 ;  /* 0x000000e0ff07723e */ /* 0x000fc800000000ff */
[----:B------:R-:W-:Y:S01]  /*14f0*/  PRMT R7, R10, 0x5410, R7 ;  /* 0x000054100a077816 */ /* 0x000fe20000000007 */
[----:B------:R-:W-:Y:S06]  /*1500*/  BRA `(.L_x_23524) ;  /* 0x0000000000c07947 */ /* 0x000fec0003800000 */
.L_x_23523:
[----:B0-----:R-:W0:Y:S01]  /*1510*/  @P1 LDC R5, c[0x0][0x40c] ;  /* 0x00010300ff051b82 */ /* 0x001e220000000800 */
        /* <DEDUP_REMOVED lines=8> */
[----:B------:R-:W2:Y:S08]  /*15a0*/  @P1 LDC R9, c[0x0][0x40c] ;  /* 0x00010300ff091b82 */ /* 0x000eb00000000800 */
[----:B------:R-:W4:Y:S01]  /*15b0*/  @P1 LDC R11, c[0x0][0x40c] ;  /* 0x00010300ff0b1b82 */ /* 0x000f220000000800 */
[----:B0-----:R-:W-:-:S04]  /*15c0*/  @P1 FMUL.FTZ R2, R2, R5 ;  /* 0x0000000502021220 */ /* 0x001fc80000410000 */
[----:B------:R-:W-:Y:S01]  /*15d0*/  @P1 FMUL.FTZ R231, R2, R69 ;  /* 0x0000004502e71220 */ /* 0x000fe20000410000 */
[----:B------:R-:W-:Y:S02]  /*15e0*/  @P1 HADD2.F32 R2, -RZ, R22.H1_H1 ;  /* 0x30000016ff021230 */ /* 0x000fe40000004100 */
[----:B------:R-:W0:Y:S01]  /*15f0*/  @P1 LDC R13, c[0x0][0x40c] ;  /* 0x00010300ff0d1b82 */ /* 0x000e220000000800 */
[----:B-1----:R-:W-:Y:S01]  /*1600*/  @P1 FMUL.FTZ R7, R4, R7 ;  /* 0x0000000704071220 */ /* 0x002fe20000410000 */
[----:B------:R-:W-:-:S03]  /*1610*/  @P1 HADD2.F32 R4, -RZ, R21.H1_H1 ;  /* 0x30000015ff041230 */ /* 0x000fc60000004100 */
[----:B------:R-:W-:Y:S01]  /*1620*/  @P1 FMUL.FTZ R230, R7, R70 ;  /* 0x0000004607e61220 */ /* 0x000fe20000410000 */
[----:B------:R-:W-:Y:S02]  /*1630*/  @P1 HADD2.F32 R7, -RZ, R23.H1_H1 ;  /* 0x30000017ff071230 */ /* 0x000fe40000004100 */
[----:B------:R-:W1:Y:S01]  /*1640*/  @P1 LDC R193, c[0x0][0x40c] ;  /* 0x00010300ffc11b82 */ /* 0x000e620000000800 */
[----:B--2---:R-:W-:-:S04]  /*1650*/  @P1 FMUL.FTZ R4, R4, R9 ;  /* 0x0000000904041220 */ /* 0x004fc80000410000 */
[----:B------:R-:W-:-:S03]  /*1660*/  @P1 FMUL.FTZ R229, R4, R71 ;  /* 0x0000004704e51220 */ /* 0x000fc60000410000 */
[----:B------:R-:W2:Y:S01]  /*1670*/  @P1 LDC R8, c[0x0][0x40c] ;  /* 0x00010300ff081b82 */ /* 0x000ea20000000800 */
[----:B----4-:R-:W-:Y:S01]  /*1680*/  @P1 FMUL.FTZ R11, R6, R11 ;  /* 0x0000000b060b1220 */ /* 0x010fe20000410000 */
[----:B------:R-:W-:-:S03]  /*1690*/  @P1 HADD2.F32 R6, -RZ, R23.H0_H0 ;  /* 0x20000017ff061230 */ /* 0x000fc60000004100 */
[----:B------:R-:W-:-:S03]  /*16a0*/  @P1 FMUL.FTZ R228, R11, R64 ;  /* 0x000000400be41220 */ /* 0x000fc60000410000 */
[----:B------:R-:W4:Y:S01]  /*16b0*/  @P1 LDC R5, c[0x0][0x40c] ;  /* 0x00010300ff051b82 */ /* 0x000f220000000800 */
[----:B0-----:R-:W-:Y:S01]  /*16c0*/  @P1 FMUL.FTZ R4, R2, R13 ;  /* 0x0000000d02041220 */ /* 0x001fe20000410000 */
[----:B------:R-:W-:-:S03]  /*16d0*/  @P1 HADD2.F32 R2, -RZ, R20.H0_H0 ;  /* 0x20000014ff021230 */ /* 0x000fc60000004100 */
[----:B------:R-:W-:Y:S01]  /*16e0*/  @P1 FMUL.FTZ R227, R4, R65 ;  /* 0x0000004104e31220 */ /* 0x000fe20000410000 */
[----:B-1----:R-:W-:Y:S01]  /*16f0*/  @P1 FMUL.FTZ R193, R6, R193 ;  /* 0x000000c106c11220 */ /* 0x002fe20000410000 */
[----:B------:R-:W-:-:S03]  /*1700*/  F2FP.F16.F32.PACK_AB R6, RZ, R229 ;  /* 0x000000e5ff06723e */ /* 0x000fc600000000ff */
[----:B------:R-:W-:Y:S01]  /*1710*/  @P1 FMUL.FTZ R226, R193, R66 ;  /* 0x00000042c1e21220 */ /* 0x000fe20000410000 */
[----:B--2---:R-:W-:Y:S01]  /*1720*/  @P1 FMUL.FTZ R8, R7, R8 ;  /* 0x0000000807081220 */ /* 0x004fe20000410000 */
[----:B------:R-:W-:-:S03]  /*1730*/  F2FP.F16.F32.PACK_AB R7, RZ, R228 ;  /* 0x000000e4ff07723e */ /* 0x000fc600000000ff */
[----:B------:R-:W-:Y:S01]  /*1740*/  F2FP.F16.F32.PACK_AB R9, RZ, R226 ;  /* 0x000000e2ff09723e */ /* 0x000fe200000000ff */
[----:B------:R-:W-:Y:S01]  /*1750*/  @P1 FMUL.FTZ R224, R8, R67 ;  /* 0x0000004308e01220 */ /* 0x000fe20000410000 */
[----:B------:R-:W-:Y:S01]  /*1760*/  F2FP.F16.F32.PACK_AB R8, RZ, R227 ;  /* 0x000000e3ff08723e */ /* 0x000fe200000000ff */
[----:B----4-:R-:W-:Y:S01]  /*1770*/  @P1 FMUL.FTZ R5, R2, R5 ;  /* 0x0000000502051220 */ /* 0x010fe20000410000 */
[----:B------:R-:W-:Y:S02]  /*1780*/  F2FP.F16.F32.PACK_AB R2, RZ, R231 ;  /* 0x000000e7ff02723e */ /* 0x000fe400000000ff */
[----:B------:R-:W-:Y:S01]  /*1790*/  F2FP.F16.F32.PACK_AB R10, RZ, R224 ;  /* 0x000000e0ff0a723e */ /* 0x000fe200000000ff */
[----:B------:R-:W-:Y:S01]  /*17a0*/  @P1 FMUL.FTZ R225, R5, R68 ;  /* 0x0000004405e11220 */ /* 0x000fe20000410000 */
[----:B------:R-:W-:-:S04]  /*17b0*/  F2FP.F16.F32.PACK_AB R5, RZ, R230 ;  /* 0x000000e6ff05723e */ /* 0x000fc800000000ff */
[----:B------:R-:W-:Y:S02]  /*17c0*/  F2FP.F16.F32.PACK_AB R4, RZ, R225 ;  /* 0x000000e1ff04723e */ /* 0x000fe400000000ff */
[----:B------:R-:W-:Y:S02]  /*17d0*/  PRMT R5, R5, 0x5410, R6 ;  /* 0x0000541005057816 */ /* 0x000fe40000000006 */
[----:B------:R-:W-:Y:S02]  /*17e0*/  PRMT R6, R7, 0x5410, R8 ;  /* 0x0000541007067816 */ /* 0x000fe40000000008 */
[----:B------:R-:W-:Y:S02]  /*17f0*/  PRMT R7, R9, 0x5410, R10 ;  /* 0x0000541009077816 */ /* 0x000fe4000000000a */
[----:B------:R-:W-:-:S07]  /*1800*/  PRMT R4, R4, 0x5410, R2 ;  /* 0x0000541004047816 */ /* 0x000fce0000000002 */
.L_x_23524:
        /* <DEDUP_REMOVED lines=18> */
[----:B-1----:R-:W0:Y:S01]  /*1930*/  @P2 LDC R3, c[0x0][0x40c] ;  /* 0x00010300ff032b82 */ /* 0x002e220000000800 */
[----:B------:R-:W-:Y:S02]  /*1940*/  @P2 HADD2.F32 R2, -RZ, R20.H1_H1 ;  /* 0x30000014ff022230 */ /* 0x000fe40000004100 */
[----:B------:R-:W-:Y:S02]  /*1950*/  @P2 HADD2.F32 R4, -RZ, R21.H0_H0 ;  /* 0x20000015ff042230 */ /* 0x000fe40000004100 */
[----:B------:R-:W-:Y:S02]  /*1960*/  HADD2.F32 R220, -RZ, R16.H0_H0 ;  /* 0x20000010ffdc7230 */ /* 0x000fe40000004100 */
[----:B------:R-:W-:Y:S01]  /*1970*/  HADD2.F32 R221, -RZ, R19.H1_H1 ;  /* 0x30000013ffdd7230 */ /* 0x000fe20000004100 */
[----:B------:R-:W1:Y:S08]  /*1980*/  @P2 LDC R5, c[0x0][0x40c] ;  /* 0x00010300ff052b82 */ /* 0x000e700000000800 */
[----:B------:R-:W2:Y:S01]  /*1990*/  @P2 LDC R7, c[0x0][0x40c] ;  /* 0x00010300ff072b82 */ /* 0x000ea20000000800 */
[----:B0-----:R-:W-:-:S07]  /*19a0*/  @P2 FMUL.FTZ R2, R2, R3 ;  /* 0x0000000302022220 */ /* 0x001fce0000410000 */
[----:B------:R-:W0:Y:S01]  /*19b0*/  @P2 LDC R6, c[0x0][0x40c] ;  /* 0x00010300ff062b82 */ /* 0x000e220000000800 */
[----:B------:R-:W-:Y:S01]  /*19c0*/  @P2 FFMA.FTZ R199, R2, R61, R199 ;  /* 0x0000003d02c72223 */ /* 0x000fe200000100c7 */
[----:B------:R-:W-:Y:S02]  /*19d0*/  @P2 HADD2.F32 R2, -RZ, R21.H1_H1 ;  /* 0x30000015ff022230 */ /* 0x000fe40000004100 */
[----:B-1----:R-:W-:-:S04]  /*19e0*/  @P2 FMUL.FTZ R4, R4, R5 ;  /* 0x0000000504042220 */ /* 0x002fc80000410000 */
[----:B------:R-:W1:Y:S01]  /*19f0*/  @P2 LDC R3, c[0x0][0x40c] ;  /* 0x00010300ff032b82 */ /* 0x000e620000000800 */
[--C-:B------:R-:W-:Y:S02]  /*1a00*/  @P2 HADD2.F32 R5, -RZ, R22.reuse.H0_H0 ;  /* 0x20000016ff052230 */ /* 0x100fe40000004100 */
[----:B------:R-:W-:Y:S01]  /*1a10*/  @P2 FFMA.FTZ R213, R4, R62, R213 ;  /* 0x0000003e04d52223 */ /* 0x000fe200000100d5 */
[----:B------:R-:W-:Y:S02]  /*1a20*/  @P2 HADD2.F32 R4, -RZ, R22.H1_H1 ;  /* 0x30000016ff042230 */ /* 0x000fe40000004100 */
[----:B--2---:R-:W-:Y:S02]  /*1a30*/  @P2 FMUL.FTZ R7, R2, R7 ;  /* 0x0000000702072220 */ /* 0x004fe40000410000 */
[----:B------:R-:W2:Y:S01]  /*1a40*/  @P2 LDC R11, c[0x0][0x40c] ;  /* 0x00010300ff0b2b82 */ /* 0x000ea20000000800 */
[----:B------:R-:W-:Y:S02]  /*1a50*/  @P2 HADD2.F32 R2, -RZ, R20.H0_H0 ;  /* 0x20000014ff022230 */ /* 0x000fe40000004100 */
[----:B------:R-:W-:-:S05]  /*1a60*/  @P2 FFMA.FTZ R214, R7, R63, R214 ;  /* 0x0000003f07d62223 */ /* 0x000fca00000100d6 */
[----:B------:R-:W4:Y:S01]  /*1a70*/  @P2 LDC R8, c[0x0][0x40c] ;  /* 0x00010300ff082b82 */ /* 0x000f220000000800 */
[----:B0-----:R-:W-:Y:S01]  /*1a80*/  @P2 FMUL.FTZ R6, R5, R6 ;  /* 0x0000000605062220 */ /* 0x001fe20000410000 */
[----:B------:R-:W-:-:S03]  /*1a90*/  @P2 HADD2.F32 R5, -RZ, R23.H0_H0 ;  /* 0x20000017ff052230 */ /* 0x000fc60000004100 */
[----:B------:R-:W-:-:S03]  /*1aa0*/  @P2 FFMA.FTZ R215, R6, R56, R215 ;  /* 0x0000003806d72223 */ /* 0x000fc600000100d7 */
[----:B------:R-:W0:Y:S01]  /*1ab0*/  @P2 LDC R13, c[0x0][0x40c] ;  /* 0x00010300ff0d2b82 */ /* 0x000e220000000800 */
[----:B-1----:R-:W-:Y:S01]  /*1ac0*/  @P2 FMUL.FTZ R3, R2, R3 ;  /* 0x0000000302032220 */ /* 0x002fe20000410000 */
[----:B------:R-:W-:Y:S01]  /*1ad0*/  @P2 HADD2.F32 R2, -RZ, R23.H1_H1 ;  /* 0x30000017ff022230 */ /* 0x000fe20000004100 */
[----:B------:R-:W-:Y:S02]  /*1ae0*/  F2FP.F16.F32.PACK_AB R6, RZ, R215 ;  /* 0x000000d7ff06723e */ /* 0x000fe400000000ff */
[----:B------:R-:W-:Y:S01]  /*1af0*/  @P2 FFMA.FTZ R220, R3, R60, R220 ;  /* 0x0000003c03dc2223 */ /* 0x000fe200000100dc */
[----:B------:R-:W-:Y:S01]  /*1b00*/  F2FP.F16.F32.PACK_AB R3, RZ, R214 ;  /* 0x000000d6ff03723e */ /* 0x000fe200000000ff */
[----:B--2---:R-:W-:-:S03]  /*1b10*/  @P2 FMUL.FTZ R11, R4, R11 ;  /* 0x0000000b040b2220 */ /* 0x004fc60000410000 */
[----:B------:R-:W-:Y:S01]  /*1b20*/  F2FP.F16.F32.PACK_AB R4, RZ, R220 ;  /* 0x000000dcff04723e */ /* 0x000fe200000000ff */
[----:B------:R-:W-:Y:S01]  /*1b30*/  @P2 FFMA.FTZ R218, R11, R57, R218 ;  /* 0x000000390bda2223 */ /* 0x000fe200000100da */
[----:B----4-:R-:W-:Y:S01]  /*1b40*/  @P2 FMUL.FTZ R8, R5, R8 ;  /* 0x0000000805082220 */ /* 0x010fe20000410000 */
[----:B------:R-:W-:-:S03]  /*1b50*/  F2FP.F16.F32.PACK_AB R5, RZ, R213 ;  /* 0x000000d5ff05723e */ /* 0x000fc600000000ff */
[----:B------:R-:W-:Y:S01]  /*1b60*/  @P2 FFMA.FTZ R219, R8, R58, R219 ;  /* 0x0000003a08db2223 */ /* 0x000fe200000100db */
[----:B------:R-:W-:Y:S02]  /*1b70*/  F2FP.F16.F32.PACK_AB R8, RZ, R218 ;  /* 0x000000daff08723e */ /* 0x000fe400000000ff */
[----:B------:R-:W-:Y:S01]  /*1b80*/  PRMT R5, R5, 0x5410, R3 ;  /* 0x0000541005057816 */ /* 0x000fe20000000003 */
[----:B0-----:R-:W-:Y:S01]  /*1b90*/  @P2 FMUL.FTZ R2, R2, R13 ;  /* 0x0000000d02022220 */ /* 0x001fe20000410000 */
[----:B------:R-:W-:Y:S02]  /*1ba0*/  F2FP.F16.F32.PACK_AB R10, RZ, R219 ;  /* 0x000000dbff0a723e */ /* 0x000fe400000000ff */
[----:B------:R-:W-:Y:S01]  /*1bb0*/  PRMT R6, R6, 0x5410, R8 ;  /* 0x0000541006067816 */ /* 0x000fe20000000008 */
[----:B------:R-:W-:Y:S01]  /*1bc0*/  @P2 FFMA.FTZ R221, R2, R59, R221 ;  /* 0x0000003b02dd2223 */ /* 0x000fe200000100dd */
[----:B------:R-:W-:-:S04]  /*1bd0*/  F2FP.F16.F32.PACK_AB R2, RZ, R199 ;  /* 0x000000c7ff02723e */ /* 0x000fc800000000ff */
[----:B------:R-:W-:Y:S02]  /*1be0*/  F2FP.F16.F32.PACK_AB R7, RZ, R221 ;  /* 0x000000ddff07723e */ /* 0x000fe400000000ff */
[----:B------:R-:W-:Y:S02]  /*1bf0*/  PRMT R4, R4, 0x5410, R2 ;  /* 0x0000541004047816 */ /* 0x000fe40000000002 */
[----:B------:R-:W-:Y:S01]  /*1c00*/  PRMT R7, R10, 0x5410, R7 ;  /* 0x000054100a077816 */ /* 0x000fe20000000007 */
[----:B------:R-:W-:Y:S06]  /*1c10*/  BRA `(.L_x_23526) ;  /* 0x0000000000c47947 */ /* 0x000fec0003800000 */
.L_x_23525:
[----:B-1----:R-:W0:Y:S01]  /*1c20*/  @P1 LDC R3, c[0x0][0x40c] ;  /* 0x00010300ff031b82 */ /* 0x002e220000000800 */
[----:B-----5:R-:W-:Y:S01]  /*1c30*/  @P1 HADD2.F32 R2, -RZ, R20.H1_H1 ;  /* 0x30000014ff021230 */ /* 0x020fe20000004100 */
[----:B------:R-:W-:Y:S01]  /*1c40*/  MOV R199, RZ ;  /* 0x000000ff00c77202 */ /* 0x000fe20000000f00 */
[----:B------:R-:W-:Y:S01]  /*1c50*/  @P1 HADD2.F32 R4, -RZ, R21.H0_H0 ;  /* 0x20000015ff041230 */ /* 0x000fe20000004100 */
[----:B------:R-:W-:Y:S01]  /*1c60*/  CS2R R214, SRZ ;  /* 0x0000000000d67805 */ /* 0x000fe2000001ff00 */
[----:B------:R-:W-:Y:S02]  /*1c70*/  @P1 HADD2.F32 R6, -RZ, R22.H0_H0 ;  /* 0x20000016ff061230 */ /* 0x000fe40000004100 */
[----:B------:R-:W-:Y:S01]  /*1c80*/  HFMA2 R213, -RZ, RZ, 0, 0 ;  /* 0x00000000ffd57431 */ /* 0x000fe200000001ff */
[----:B------:R-:W-:Y:S01]  /*1c90*/  CS2R R218, SRZ ;  /* 0x0000000000da7805 */ /* 0x000fe2000001ff00 */
[----:B------:R-:W1:Y:S01]  /*1ca0*/  @P1 LDC R5, c[0x0][0x40c] ;  /* 0x00010300ff051b82 */ /* 0x000e620000000800 */
[----:B------:R-:W-:-:S07]  /*1cb0*/  CS2R R220, SRZ ;  /* 0x0000000000dc7805 */ /* 0x000fce000001ff00 */
        /* <DEDUP_REMOVED lines=11> */
[----:B--2---:R-:W-:-:S04]  /*1d70*/  @P1 FMUL.FTZ R4, R4, R7 ;  /* 0x0000000704041220 */ /* 0x004fc80000410000 */
[----:B------:R-:W-:-:S03]  /*1d80*/  @P1 FMUL.FTZ R214, R4, R63 ;  /* 0x0000003f04d61220 */ /* 0x000fc60000410000 */
[----:B------:R-:W2:Y:S01]  /*1d90*/  @P1 LDC R193, c[0x0][0x40c] ;  /* 0x00010300ffc11b82 */ /* 0x000ea20000000800 */
[----:B----4-:R-:W-:Y:S01]  /*1da0*/  @P1 FMUL.FTZ R11, R6, R11 ;  /* 0x0000000b060b1220 */ /* 0x010fe20000410000 */
[----:B------:R-:W-:-:S03]  /*1db0*/  @P1 HADD2.F32 R6, -RZ, R23.H1_H1 ;  /* 0x30000017ff061230 */ /* 0x000fc60000004100 */
[----:B------:R-:W-:-:S03]  /*1dc0*/  @P1 FMUL.FTZ R215, R11, R56 ;  /* 0x000000380bd71220 */ /* 0x000fc60000410000 */
[----:B------:R-:W4:Y:S01]  /*1dd0*/  @P1 LDC R3, c[0x0][0x40c] ;  /* 0x00010300ff031b82 */ /* 0x000f220000000800 */
[----:B0-----:R-:W-:Y:S01]  /*1de0*/  @P1 FMUL.FTZ R4, R2, R13 ;  /* 0x0000000d02041220 */ /* 0x001fe20000410000 */
[----:B------:R-:W-:-:S03]  /*1df0*/  @P1 HADD2.F32 R2, -RZ, R20.H0_H0 ;  /* 0x20000014ff021230 */ /* 0x000fc60000004100 */
[----:B------:R-:W-:Y:S01]  /*1e00*/  @P1 FMUL.FTZ R218, R4, R57 ;  /* 0x0000003904da1220 */ /* 0x000fe20000410000 */
[----:B-1----:R-:W-:-:S04]  /*1e10*/  @P1 FMUL.FTZ R5, R5, R8 ;  /* 0x0000000805051220 */ /* 0x002fc80000410000 */
[----:B------:R-:W-:Y:S01]  /*1e20*/  F2FP.F16.F32.PACK_AB R7, RZ, R218 ;  /* 0x000000daff07723e */ /* 0x000fe200000000ff */
[----:B------:R-:W-:Y:S01]  /*1e30*/  @P1 FMUL.FTZ R219, R5, R58 ;  /* 0x0000003a05db1220 */ /* 0x000fe20000410000 */
[----:B------:R-:W-:Y:S01]  /*1e40*/  F2FP.F16.F32.PACK_AB R5, RZ, R213 ;  /* 0x000000d5ff05723e */ /* 0x000fe200000000ff */
[----:B--2---:R-:W-:-:S03]  /*1e50*/  @P1 FMUL.FTZ R6, R6, R193 ;  /* 0x000000c106061220 */ /* 0x004fc60000410000 */
[----:B------:R-:W-:Y:S01]  /*1e60*/  F2FP.F16.F32.PACK_AB R8, RZ, R219 ;  /* 0x000000dbff08723e */ /* 0x000fe200000000ff */
[----:B------:R-:W-:Y:S01]  /*1e70*/  @P1 FMUL.FTZ R221, R6, R59 ;  /* 0x0000003b06dd1220 */ /* 0x000fe20000410000 */
[----:B------:R-:W-:Y:S01]  /*1e80*/  F2FP.F16.F32.PACK_AB R6, RZ, R215 ;  /* 0x000000d7ff06723e */ /* 0x000fe200000000ff */
[----:B----4-:R-:W-:Y:S01]  /*1e90*/  @P1 FMUL.FTZ R3, R2, R3 ;  /* 0x0000000302031220 */ /* 0x010fe20000410000 */
        /* <DEDUP_REMOVED lines=9> */
.L_x_23526:
        /* <DEDUP_REMOVED lines=20> */
[----:B------:R-:W-:Y:S02]  /*2070*/  @P2 HADD2.F32 R4, -RZ, R21.H1_H1 ;  /* 0x30000015ff042230 */ /* 0x000fe40000004100 */
[----:B------:R-:W-:Y:S02]  /*2080*/  HADD2.F32 R208, -RZ, R16.H0_H0 ;  /* 0x20000010ffd07230 */ /* 0x000fe40000004100 */
[----:B------:R-:W-:Y:S01]  /*2090*/  HADD2.F32 R223, -RZ, R19.H1_H1 ;  /* 0x30000013ffdf7230 */ /* 0x000fe20000004100 */
[----:B------:R-:W1:Y:S08]  /*20a0*/  @P2 LDC R7, c[0x0][0x40c] ;  /* 0x00010300ff072b82 */ /* 0x000e700000000800 */
[----:B------:R-:W2:Y:S01]  /*20b0*/  @P2 LDC R9, c[0x0][0x40c] ;  /* 0x00010300ff092b82 */ /* 0x000ea20000000800 */
[----:B0-----:R-:W-:-:S07]  /*20c0*/  @P2 FMUL.FTZ R5, R2, R3 ;  /* 0x0000000302052220 */ /* 0x001fce0000410000 */
[----:B------:R-:W0:Y:S01]  /*20d0*/  @P2 LDC R6, c[0x0][0x40c] ;  /* 0x00010300ff062b82 */ /* 0x000e220000000800 */
[----:B------:R-:W-:Y:S02]  /*20e0*/  @P2 HADD2.F32 R2, -RZ, R21.H0_H0 ;  /* 0x20000015ff022230 */ /* 0x000fe40000004100 */
[----:B------:R-:W-:Y:S01]  /*20f0*/  @P2 FFMA.FTZ R196, R5, R53, R196 ;  /* 0x0000003505c42223 */ /* 0x000fe200000100c4 */
[----:B------:R-:W-:Y:S02]  /*2100*/  @P2 HADD2.F32 R5, -RZ, R22.H0_H0 ;  /* 0x20000016ff052230 */ /* 0x000fe40000004100 */
[----:B-1----:R-:W-:Y:S02]  /*2110*/  @P2 FMUL.FTZ R2, R2, R7 ;  /* 0x0000000702022220 */ /* 0x002fe40000410000 */
[----:B------:R-:W1:Y:S02]  /*2120*/  @P2 LDC R3, c[0x0][0x40c] ;  /* 0x00010300ff032b82 */ /* 0x000e640000000800 */
[----:B------:R-:W-:Y:S01]  /*2130*/  @P2 FFMA.FTZ R197, R2, R54, R197 ;  /* 0x0000003602c52223 */ /* 0x000fe200000100c5 */
[----:B------:R-:W-:-:S02]  /*2140*/  @P2 HADD2.F32 R2, -RZ, R20.H0_H0 ;  /* 0x20000014ff022230 */ /* 0x000fc40000004100 */
[----:B--2---:R-:W-:-:S03]  /*2150*/  @P2 FMUL.FTZ R9, R4, R9 ;  /* 0x0000000904092220 */ /* 0x004fc60000410000 */
[----:B------:R-:W2:Y:S01]  /*2160*/  @P2 LDC R13, c[0x0][0x40c] ;  /* 0x00010300ff0d2b82 */ /* 0x000ea20000000800 */
[----:B------:R-:W-:Y:S02]  /*2170*/  @P2 HADD2.F32 R4, -RZ, R22.H1_H1 ;  /* 0x30000016ff042230 */ /* 0x000fe40000004100 */
[----:B------:R-:W-:-:S05]  /*2180*/  @P2 FFMA.FTZ R198, R9, R55, R198 ;  /* 0x0000003709c62223 */ /* 0x000fca00000100c6 */
[----:B------:R-:W4:Y:S01]  /*2190*/  @P2 LDC R193, c[0x0][0x40c] ;  /* 0x00010300ffc12b82 */ /* 0x000f220000000800 */
[----:B0-----:R-:W-:Y:S01]  /*21a0*/  @P2 FMUL.FTZ R5, R5, R6 ;  /* 0x0000000605052220 */ /* 0x001fe20000410000 */
[----:B------:R-:W-:-:S03]  /*21b0*/  @P2 HADD2.F32 R6, -RZ, R23.H0_H0 ;  /* 0x20000017ff062230 */ /* 0x000fc60000004100 */
[----:B------:R-:W-:Y:S01]  /*21c0*/  @P2 FFMA.FTZ R202, R5, R48, R202 ;  /* 0x0000003005ca2223 */ /* 0x000fe200000100ca */
[----:B------:R-:W-:Y:S02]  /*21d0*/  F2FP.F16.F32.PACK_AB R5, RZ, R197 ;  /* 0x000000c5ff05723e */ /* 0x000fe400000000ff */
[----:B------:R-:W0:Y:S01]  /*21e0*/  @P2 LDC R7, c[0x0][0x40c] ;  /* 0x00010300ff072b82 */ /* 0x000e220000000800 */
[----:B-1----:R-:W-:Y:S01]  /*21f0*/  @P2 FMUL.FTZ R3, R2, R3 ;  /* 0x0000000302032220 */ /* 0x002fe20000410000 */
[----:B------:R-:W-:-:S03]  /*2200*/  @P2 HADD2.F32 R2, -RZ, R23.H1_H1 ;  /* 0x30000017ff022230 */ /* 0x000fc60000004100 */
[----:B------:R-:W-:Y:S01]  /*2210*/  @P2 FFMA.FTZ R208, R3, R52, R208 ;  /* 0x0000003403d02223 */ /* 0x000fe200000100d0 */
[----:B------:R-:W-:Y:S01]  /*2220*/  F2FP.F16.F32.PACK_AB R3, RZ, R198 ;  /* 0x000000c6ff03723e */ /* 0x000fe200000000ff */
[----:B--2---:R-:W-:-:S03]  /*2230*/  @P2 FMUL.FTZ R4, R4, R13 ;  /* 0x0000000d04042220 */ /* 0x004fc60000410000 */
[----:B------:R-:W-:Y:S01]  /*2240*/  PRMT R5, R5, 0x5410, R3 ;  /* 0x0000541005057816 */ /* 0x000fe20000000003 */
[----:B------:R-:W-:Y:S01]  /*2250*/  @P2 FFMA.FTZ R203, R4, R49, R203 ;  /* 0x0000003104cb2223 */ /* 0x000fe200000100cb */
[----:B------:R-:W-:Y:S01]  /*2260*/  F2FP.F16.F32.PACK_AB R4, RZ, R208 ;  /* 0x000000d0ff04723e */ /* 0x000fe200000000ff */
[----:B----4-:R-:W-:Y:S01]  /*2270*/  @P2 FMUL.FTZ R193, R6, R193 ;  /* 0x000000c106c12220 */ /* 0x010fe20000410000 */
[----:B------:R-:W-:Y:S02]  /*2280*/  F2FP.F16.F32.PACK_AB R6, RZ, R202 ;  /* 0x000000caff06723e */ /* 0x000fe400000000ff */
[----:B------:R-:W-:Y:S01]  /*2290*/  F2FP.F16.F32.PACK_AB R8, RZ, R203 ;  /* 0x000000cbff08723e */ /* 0x000fe200000000ff */
[----:B------:R-:W-:-:S03]  /*22a0*/  @P2 FFMA.FTZ R222, R193, R50, R222 ;  /* 0x00000032c1de2223 */ /* 0x000fc600000100de */
[----:B------:R-:W-:Y:S01]  /*22b0*/  PRMT R6, R6, 0x5410, R8 ;  /* 0x0000541006067816 */ /* 0x000fe20000000008 */
[----:B0-----:R-:W-:Y:S01]  /*22c0*/  @P2 FMUL.FTZ R2, R2, R7 ;  /* 0x0000000702022220 */ /* 0x001fe20000410000 */
[----:B------:R-:W-:-:S03]  /*22d0*/  F2FP.F16.F32.PACK_AB R9, RZ, R222 ;  /* 0x000000deff09723e */ /* 0x000fc600000000ff */
[----:B------:R-:W-:Y:S01]  /*22e0*/  @P2 FFMA.FTZ R223, R2, R51, R223 ;  /* 0x0000003302df2223 */ /* 0x000fe200000100df */
[----:B------:R-:W-:-:S04]  /*22f0*/  F2FP.F16.F32.PACK_AB R2, RZ, R196 ;  /* 0x000000c4ff02723e */ /* 0x000fc800000000ff */
[----:B------:R-:W-:Y:S02]  /*2300*/  F2FP.F16.F32.PACK_AB R7, RZ, R223 ;  /* 0x000000dfff07723e */ /* 0x000fe400000000ff */
[----:B------:R-:W-:Y:S02]  /*2310*/  PRMT R4, R4, 0x5410, R2 ;  /* 0x0000541004047816 */ /* 0x000fe40000000002 */
[----:B------:R-:W-:Y:S01]  /*2320*/  PRMT R7, R9, 0x5410, R7 ;  /* 0x0000541009077816 */ /* 0x000fe20000000007 */
[----:B------:R-:W-:Y:S06]  /*2330*/  BRA `(.L_x_23528) ;  /* 0x0000000000c47947 */ /* 0x000fec0003800000 */
.L_x_23527:
[----:B-1----:R-:W0:Y:S01]  /*2340*/  @P1 LDC R3, c[0x0][0x40c] ;  /* 0x00010300ff031b82 */ /* 0x002e220000000800 */
[----:B-----5:R-:W-:Y:S01]  /*2350*/  @P1 HADD2.F32 R2, -RZ, R20.H1_H1 ;  /* 0x30000014ff021230 */ /* 0x020fe20000004100 */
[----:B------:R-:W-:Y:S01]  /*2360*/  CS2R R196, SRZ ;  /* 0x0000000000c47805 */ /* 0x000fe2000001ff00 */
[----:B------:R-:W-:Y:S01]  /*2370*/  @P1 HADD2.F32 R4, -RZ, R21.H0_H0 ;  /* 0x20000015ff041230 */ /* 0x000fe20000004100 */
[----:B------:R-:W-:Y:S01]  /*2380*/  MOV R198, RZ ;  /* 0x000000ff00c67202 */ /* 0x000fe20000000f00 */
[----:B------:R-:W-:Y:S01]  /*2390*/  @P1 HADD2.F32 R6, -RZ, R22.H0_H0 ;  /* 0x20000016ff061230 */ /* 0x000fe20000004100 */
[----:B------:R-:W-:Y:S02]  /*23a0*/  CS2R R202, SRZ ;  /* 0x0000000000ca7805 */ /* 0x000fe4000001ff00 */
[----:B------:R-:W-:Y:S01]  /*23b0*/  CS2R R222, SRZ ;  /* 0x0000000000de7805 */ /* 0x000fe2000001ff00 */
[----:B------:R-:W1:Y:S01]  /*23c0*/  @P1 LDC R5, c[0x0][0x40c] ;  /* 0x00010300ff051b82 */ /* 0x000e620000000800 */
[----:B------:R-:W-:-:S07]  /*23d0*/  HFMA2 R208, -RZ, RZ, 0, 0 ;  /* 0x00000000ffd07431 */ /* 0x000fce00000001ff */
        /* <DEDUP_REMOVED lines=39> */
.L_x_23528:
        /* <DEDUP_REMOVED lines=12> */
[----:B-1---5:R-:W-:Y:S02]  /*2710*/  HADD2.F32 R2, -RZ, R16.H1_H1 ;  /* 0x30000010ff027230 */ /* 0x022fe40000004100 */
[--C-:B------:R-:W-:Y:S02]  /*2720*/  HADD2.F32 R5, -RZ, R17.reuse.H0_H0 ;  /* 0x20000011ff057230 */ /* 0x100fe40000004100 */
[----:B------:R-:W-:Y:S02]  /*2730*/  HADD2.F32 R8, -RZ, R17.H1_H1 ;  /* 0x30000011ff087230 */ /* 0x000fe40000004100 */
[--C-:B------:R-:W-:Y:S02]  /*2740*/  HADD2.F32 R209, -RZ, R18.reuse.H0_H0 ;  /* 0x20000012ffd17230 */ /* 0x100fe40000004100 */
[----:B------:R-:W-:Y:S02]  /*2750*/  HADD2.F32 R210, -RZ, R18.H1_H1 ;  /* 0x30000012ffd27230 */ /* 0x000fe40000004100 */
[----:B------:R-:W-:-:S02]  /*2760*/  HADD2.F32 R211, -RZ, R19.H0_H0 ;  /* 0x20000013ffd37230 */ /* 0x000fc40000004100 */
[----:B------:R-:W0:Y:S01]  /*2770*/  @P2 LDC R4, c[0x0][0x40c] ;  /* 0x00010300ff042b82 */ /* 0x000e220000000800 */
[----:B------:R-:W-:Y:S02]  /*2780*/  @P2 HADD2.F32 R3, -RZ, R20.H1_H1 ;  /* 0x30000014ff032230 */ /* 0x000fe40000004100 */
[----:B------:R-:W-:Y:S02]  /*2790*/  @P2 HADD2.F32 R9, -RZ, R22.H0_H0 ;  /* 0x20000016ff092230 */ /* 0x000fe40000004100 */
[----:B------:R-:W-:-:S03]  /*27a0*/  HADD2.F32 R212, -RZ, R19.H1_H1 ;  /* 0x30000013ffd47230 */ /* 0x000fc60000004100 */
[----:B------:R-:W1:Y:S08]  /*27b0*/  @P2 LDC R7, c[0x0][0x40c] ;  /* 0x00010300ff072b82 */ /* 0x000e700000000800 */
[----:B------:R-:W2:Y:S08]  /*27c0*/  @P2 LDC R10, c[0x0][0x40c] ;  /* 0x00010300ff0a2b82 */ /* 0x000eb00000000800 */
[----:B------:R-:W4:Y:S01]  /*27d0*/  @P2 LDC R12, c[0x0][0x40c] ;  /* 0x00010300ff0c2b82 */ /* 0x000f220000000800 */
[----:B0-----:R-:W-:Y:S01]  /*27e0*/  @P2 FMUL.FTZ R3, R3, R4 ;  /* 0x0000000403032220 */ /* 0x001fe20000410000 */
[----:B------:R-:W-:-:S03]  /*27f0*/  @P2 HADD2.F32 R4, -RZ, R21.H0_H0 ;  /* 0x20000015ff042230 */ /* 0x000fc60000004100 */
[----:B------:R-:W-:Y:S01]  /*2800*/  @P2 FFMA.FTZ R2, R3, R45, R2 ;  /* 0x0000002d03022223 */ /* 0x000fe20000010002 */
[----:B------:R-:W-:Y:S02]  /*2810*/  @!P2 MOV R3, R5 ;  /* 0x000000050003a202 */ /* 0x000fe40000000f00 */
[----:B------:R-:W0:Y:S01]  /*2820*/  @P2 LDC R6, c[0x0][0x40c] ;  /* 0x00010300ff062b82 */ /* 0x000e220000000800 */
[----:B-1----:R-:W-:Y:S01]  /*2830*/  @P2 FMUL.FTZ R4, R4, R7 ;  /* 0x0000000704042220 */ /* 0x002fe20000410000 */
[----:B------:R-:W-:-:S03]  /*2840*/  @P2 HADD2.F32 R7, -RZ, R21.H1_H1 ;  /* 0x30000015ff072230 */ /* 0x000fc60000004100 */
[----:B------:R-:W-:Y:S01]  /*2850*/  @P2 FFMA.FTZ R3, R4, R46, R5 ;  /* 0x0000002e04032223 */ /* 0x000fe20000010005 */
[----:B------:R-:W-:Y:S01]  /*2860*/  @!P2 MOV R4, R8 ;  /* 0x000000080004a202 */ /* 0x000fe20000000f00 */
[----:B------:R-:W-:Y:S01]  /*2870*/  @P2 HADD2.F32 R5, -RZ, R20.H0_H0 ;  /* 0x20000014ff052230 */ /* 0x000fe20000004100 */
        /* <DEDUP_REMOVED lines=10> */
[----:B0-----:R-:W-:Y:S01]  /*2920*/  @P2 FMUL.FTZ R6, R5, R6 ;  /* 0x0000000605062220 */ /* 0x001fe20000410000 */
[----:B------:R-:W-:-:S05]  /*2930*/  HADD2.F32 R5, -RZ, R16.H0_H0 ;  /* 0x20000010ff057230 */ /* 0x000fca0000004100 */
[----:B------:R-:W-:Y:S01]  /*2940*/  @P2 FFMA.FTZ R5, R6, R44, R5 ;  /* 0x0000002c06052223 */ /* 0x000fe20000010005 */
[----:B-1----:R-:W-:Y:S01]  /*2950*/  @P2 FMUL.FTZ R9, R9, R192 ;  /* 0x000000c009092220 */ /* 0x002fe20000410000 */
[----:B------:R-:W-:-:S03]  /*2960*/  F2FP.F16.F32.PACK_AB R6, RZ, R2 ;  /* 0x00000002ff06723e */ /* 0x000fc600000000ff */
[----:B------:R-:W-:Y:S01]  /*2970*/  @P2 FFMA.FTZ R210, R9, R41, R210 ;  /* 0x0000002909d22223 */ /* 0x000fe200000100d2 */
[----:B------:R-:W-:Y:S02]  /*2980*/  F2FP.F16.F32.PACK_AB R9, RZ, R3 ;  /* 0x00000003ff09723e */ /* 0x000fe400000000ff */
[----:B------:R-:W-:Y:S01]  /*2990*/  F2FP.F16.F32.PACK_AB R8, RZ, R5 ;  /* 0x00000005ff08723e */ /* 0x000fe200000000ff */
[----:B--2---:R-:W-:Y:S01]  /*29a0*/  @P2 FMUL.FTZ R10, R10, R11 ;  /* 0x0000000b0a0a2220 */ /* 0x004fe20000410000 */
[----:B------:R-:W-:Y:S02]  /*29b0*/  F2FP.F16.F32.PACK_AB R12, RZ, R210 ;  /* 0x000000d2ff0c723e */ /* 0x000fe400000000ff */
[----:B------:R-:W-:Y:S01]  /*29c0*/  PRMT R8, R8, 0x5410, R6 ;  /* 0x0000541008087816 */ /* 0x000fe20000000006 */
[----:B------:R-:W-:Y:S01]  /*29d0*/  @P2 FFMA.FTZ R211, R10, R42, R211 ;  /* 0x0000002a0ad32223 */ /* 0x000fe200000100d3 */
[----:B------:R-:W-:Y:S01]  /*29e0*/  F2FP.F16.F32.PACK_AB R10, RZ, R209 ;  /* 0x000000d1ff0a723e */ /* 0x000fe200000000ff */
[----:B----4-:R-:W-:-:S03]  /*29f0*/  @P2 FMUL.FTZ R7, R7, R194 ;  /* 0x000000c207072220 */ /* 0x010fc60000410000 */
        /* <DEDUP_REMOVED lines=8> */
.L_x_23529:
[----:B-1----:R-:W0:Y:S01]  /*2a80*/  @P1 LDC R6, c[0x0][0x40c] ;  /* 0x00010300ff061b82 */ /* 0x002e220000000800 */
[--C-:B-----5:R-:W-:Y:S01]  /*2a90*/  @P1 HADD2.F32 R5, -RZ, R21.reuse.H0_H0 ;  /* 0x20000015ff051230 */ /* 0x120fe20000004100 */
[----:B------:R-:W-:Y:S01]  /*2aa0*/  CS2R R210, SRZ ;  /* 0x0000000000d27805 */ /* 0x000fe2000001ff00 */
[----:B------:R-:W-:Y:S01]  /*2ab0*/  @P1 HADD2.F32 R2, -RZ, R20.H1_H1 ;  /* 0x30000014ff021230 */ /* 0x000fe20000004100 */
[----:B------:R-:W-:Y:S01]  /*2ac0*/  MOV R209, RZ ;  /* 0x000000ff00d17202 */ /* 0x000fe20000000f00 */
[----:B------:R-:W-:Y:S02]  /*2ad0*/  @P1 HADD2.F32 R8, -RZ, R22.H0_H0 ;  /* 0x20000016ff081230 */ /* 0x000fe40000004100 */
[----:B------:R-:W-:Y:S01]  /*2ae0*/  HFMA2 R212, -RZ, RZ, 0, 0 ;  /* 0x00000000ffd47431 */ /* 0x000fe200000001ff */
[----:B------:R-:W1:Y:S08]  /*2af0*/  @P1 LDC R3, c[0x0][0x40c] ;  /* 0x00010300ff031b82 */ /* 0x000e700000000800 */
[----:B------:R-:W2:Y:S08]  /*2b00*/  @P1 LDC R9, c[0x0][0x40c] ;  /* 0x00010300ff091b82 */ /* 0x000eb00000000800 */
[----:B------:R-:W4:Y:S01]  /*2b10*/  @P1 LDC R11, c[0x0][0x40c] ;  /* 0x00010300ff0b1b82 */ /* 0x000f220000000800 */
[----:B0-----:R-:W-:Y:S01]  /*2b20*/  @P1 FMUL.FTZ R5, R5, R6 ;  /* 0x0000000605051220 */ /* 0x001fe20000410000 */
[----:B------:R-:W-:-:S06]  /*2b30*/  @P1 HADD2.F32 R6, -RZ, R21.H1_H1 ;  /* 0x30000015ff061230 */ /* 0x000fcc0000004100 */
[----:B------:R-:W0:Y:S01]  /*2b40*/  @P1 LDC R10, c[0x0][0x40c] ;  /* 0x00010300ff0a1b82 */ /* 0x000e220000000800 */
[----:B-1----:R-:W-:Y:S01]  /*2b50*/  @P1 FMUL.FTZ R4, R2, R3 ;  /* 0x0000000302041220 */ /* 0x002fe20000410000 */
[----:B------:R-:W-:Y:S02]  /*2b60*/  CS2R R2, SRZ ;  /* 0x0000000000027805 */ /* 0x000fe4000001ff00 */
[----:B------:R-:W-:Y:S01]  /*2b70*/  @P1 FMUL.FTZ R3, R5, R46 ;  /* 0x0000002e05031220 */ /* 0x000fe20000410000 */
[----:B------:R-:W-:Y:S01]  /*2b80*/  @P1 FMUL.FTZ R2, R4, R45 ;  /* 0x0000002d04021220 */ /* 0x000fe20000410000 */
[----:B------:R-:W-:Y:S02]  /*2b90*/  HFMA2 R4, -RZ, RZ, 0, 0 ;  /* 0x00000000ff047431 */ /* 0x000fe400000001ff */
[----:B------:R-:W-:Y:S01]  /*2ba0*/  @P1 HADD2.F32 R5, -RZ, R22.H1_H1 ;  /* 0x30000016ff051230 */ /* 0x000fe20000004100 */
[----:B------:R-:W1:Y:S01]  /*2bb0*/  @P1 LDC R13, c[0x0][0x40c] ;  /* 0x00010300ff0d1b82 */ /* 0x000e620000000800 */
[----:B--2---:R-:W-:Y:S01]  /*2bc0*/  @P1 FMUL.FTZ R6, R6, R9 ;  /* 0x0000000906061220 */ /* 0x004fe20000410000 */
[----:B------:R-:W-:-:S03]  /*2bd0*/  @P1 HADD2.F32 R9, -RZ, R23.H1_H1 ;  /* 0x30000017ff091230 */ /* 0x000fc60000004100 */
[----:B------:R-:W-:Y:S01]  /*2be0*/  @P1 FMUL.FTZ R4, R6, R47 ;  /* 0x0000002f06041220 */ /* 0x000fe20000410000 */
[----:B------:R-:W-:Y:S02]  /*2bf0*/  @P1 HADD2.F32 R6, -RZ, R20.H0_H0 ;  /* 0x20000014ff061230 */ /* 0x000fe40000004100 */
[----:B------:R-:W2:Y:S01]  /*2c00*/  @P1 LDC R12, c[0x0][0x40c] ;  /* 0x00010300ff0c1b82 */ /* 0x000ea20000000800 */
[----:B----4-:R-:W-:Y:S01]  /*2c10*/  @P1 FMUL.FTZ R11, R8, R11 ;  /* 0x0000000b080b1220 */ /* 0x010fe20000410000 */
[----:B------:R-:W-:-:S03]  /*2c20*/  @P1 HADD2.F32 R8, -RZ, R23.H0_H0 ;  /* 0x20000017ff081230 */ /* 0x000fc60000004100 */
[----:B------:R-:W-:-:S03]  /*2c30*/  @P1 FMUL.FTZ R209, R11, R40 ;  /* 0x000000280bd11220 */ /* 0x000fc60000410000 */
[----:B------:R-:W4:Y:S01]  /*2c40*/  @P1 LDC R7, c[0x0][0x40c] ;  /* 0x00010300ff071b82 */ /* 0x000f220000000800 */
[----:B0-----:R-:W-:Y:S01]  /*2c50*/  @P1 FMUL.FTZ R10, R5, R10 ;  /* 0x0000000a050a1220 */ /* 0x001fe20000410000 */
[----:B------:R-:W-:-:S03]  /*2c60*/  MOV R5, RZ ;  /* 0x000000ff00057202 */ /* 0x000fc60000000f00 */
[----:B------:R-:W-:Y:S01]  /*2c70*/  @P1 FMUL.FTZ R210, R10, R41 ;  /* 0x000000290ad21220 */ /* 0x000fe20000410000 */
[----:B------:R-:W-:Y:S01]  /*2c80*/  F2FP.F16.F32.PACK_AB R10, RZ, R209 ;  /* 0x000000d1ff0a723e */ /* 0x000fe200000000ff */
[----:B-1----:R-:W-:-:S03]  /*2c90*/  @P1 FMUL.FTZ R13, R8, R13 ;  /* 0x0000000d080d1220 */ /* 0x002fc60000410000 */
[----:B------:R-:W-:Y:S01]  /*2ca0*/  F2FP.F16.F32.PACK_AB R11, RZ, R210 ;  /* 0x000000d2ff0b723e */ /* 0x000fe200000000ff */
[----:B------:R-:W-:-:S03]  /*2cb0*/  @P1 FMUL.FTZ R211, R13, R42 ;  /* 0x0000002a0dd31220 */ /* 0x000fc60000410000 */
[----:B------:R-:W-:Y:S01]  /*2cc0*/  PRMT R10, R10, 0x5410, R11 ;  /* 0x000054100a0a7816 */ /* 0x000fe2000000000b */
[----:B--2---:R-:W-:Y:S01]  /*2cd0*/  @P1 FMUL.FTZ R12, R9, R12 ;  /* 0x0000000c090c1220 */ /* 0x004fe20000410000 */
[----:B------:R-:W-:-:S03]  /*2ce0*/  F2FP.F16.F32.PACK_AB R9, RZ, R3 ;  /* 0x00000003ff09723e */ /* 0x000fc600000000ff */
[----:B------:R-:W-:Y:S01]  /*2cf0*/  @P1 FMUL.FTZ R212, R12, R43 ;  /* 0x0000002b0cd41220 */ /* 0x000fe20000410000 */
[----:B------:R-:W-:Y:S01]  /*2d00*/  F2FP.F16.F32.PACK_AB R12, RZ, R211 ;  /* 0x000000d3ff0c723e */ /* 0x000fe200000000ff */
[----:B----4-:R-:W-:Y:S01]  /*2d10*/  @P1 FMUL.FTZ R7, R6, R7 ;  /* 0x0000000706071220 */ /* 0x010fe20000410000 */
[----:B------:R-:W-:Y:S02]  /*2d20*/  F2FP.F16.F32.PACK_AB R6, RZ, R2 ;  /* 0x00000002ff06723e */ /* 0x000fe400000000ff */
[----:B------:R-:W-:Y:S01]  /*2d30*/  F2FP.F16.F32.PACK_AB R13, RZ, R212 ;  /* 0x000000d4ff0d723e */ /* 0x000fe200000000ff */
[----:B------:R-:W-:Y:S01]  /*2d40*/  @P1 FMUL.FTZ R5, R7, R44 ;  /* 0x0000002c07051220 */ /* 0x000fe20000410000 */
[----:B------:R-:W-:Y:S02]  /*2d50*/  F2FP.F16.F32.PACK_AB R7, RZ, R4 ;  /* 0x00000004ff07723e */ /* 0x000fe400000000ff */
[----:B------:R-:W-:Y:S02]  /*2d60*/  PRMT R11, R12, 0x5410, R13 ;  /* 0x000054100c0b7816 */ /* 0x000fe4000000000d */
[----:B------:R-:W-:-:S02]  /*2d70*/  F2FP.F16.F32.PACK_AB R8, RZ, R5 ;  /* 0x00000005ff08723e */ /* 0x000fc400000000ff */
[----:B------:R-:W-:Y:S02]  /*2d80*/  PRMT R9, R9, 0x5410, R7 ;  /* 0x0000541009097816 */ /* 0x000fe40000000007 */
[----:B------:R-:W-:-:S07]  /*2d90*/  PRMT R8, R8, 0x5410, R6 ;  /* 0x0000541008087816 */ /* 0x000fce0000000006 */
.L_x_23530:
        /* <DEDUP_REMOVED lines=14> */
[----:B--2---:R-:W-:Y:S02]  /*2e80*/  HADD2.F32 R6, -RZ, R16.H1_H1 ;  /* 0x30000010ff067230 */ /* 0x004fe40000004100 */
[----:B------:R-:W-:Y:S02]  /*2e90*/  HADD2.F32 R201, -RZ, R17.H1_H1 ;  /* 0x30000011ffc97230 */ /* 0x000fe40000004100 */
[--C-:B------:R-:W-:Y:S02]  /*2ea0*/  HADD2.F32 R204, -RZ, R18.reuse.H0_H0 ;  /* 0x20000012ffcc7230 */ /* 0x100fe40000004100 */
[----:B------:R-:W-:Y:S02]  /*2eb0*/  HADD2.F32 R205, -RZ, R18.H1_H1 ;  /* 0x30000012ffcd7230 */ /* 0x000fe40000004100 */
[----:B------:R-:W-:-:S02]  /*2ec0*/  HADD2.F32 R206, -RZ, R19.H0_H0 ;  /* 0x20000013ffce7230 */ /* 0x000fc40000004100 */
[----:B------:R-:W0:Y:S01]  /*2ed0*/  @P2 LDC R8, c[0x0][0x40c] ;  /* 0x00010300ff082b82 */ /* 0x000e220000000800 */
[----:B------:R-:W-:Y:S02]  /*2ee0*/  @P2 HADD2.F32 R7, -RZ, R20.H1_H1 ;  /* 0x30000014ff072230 */ /* 0x000fe40000004100 */
[----:B------:R-:W-:-:S05]  /*2ef0*/  HADD2.F32 R207, -RZ, R19.H1_H1 ;  /* 0x30000013ffcf7230 */ /* 0x000fca0000004100 */
[----:B------:R-:W1:Y:S08]  /*2f00*/  @P2 LDC R9, c[0x0][0x40c] ;  /* 0x00010300ff092b82 */ /* 0x000e700000000800 */
[----:B------:R-:W2:Y:S01]  /*2f10*/  @P2 LDC R11, c[0x0][0x40c] ;  /* 0x00010300ff0b2b82 */ /* 0x000ea20000000800 */
[----:B0-----:R-:W-:Y:S01]  /*2f20*/  @P2 FMUL.FTZ R7, R7, R8 ;  /* 0x0000000807072220 */ /* 0x001fe20000410000 */
[----:B------:R-:W-:-:S06]  /*2f30*/  @P2 HADD2.F32 R8, -RZ, R21.H0_H0 ;  /* 0x20000015ff082230 */ /* 0x000fcc0000004100 */
[----:B------:R-:W0:Y:S01]  /*2f40*/  @P2 LDC R10, c[0x0][0x40c] ;  /* 0x00010300ff0a2b82 */ /* 0x000e220000000800 */
[----:B------:R-:W-:Y:S01]  /*2f50*/  @P2 FFMA.FTZ R6, R7, R37, R6 ;  /* 0x0000002507062223 */ /* 0x000fe20000010006 */
[----:B------:R-:W-:Y:S02]  /*2f60*/  @P2 HADD2.F32 R7, -RZ, R21.H1_H1 ;  /* 0x30000015ff072230 */ /* 0x000fe40000004100 */
[----:B-1----:R-:W-:Y:S01]  /*2f70*/  @P2 FMUL.FTZ R9, R8, R9 ;  /* 0x0000000908092220 */ /* 0x002fe20000410000 */
[----:B------:R-:W-:-:S03]  /*2f80*/  @P2 HADD2.F32 R8, -RZ, R22.H0_H0 ;  /* 0x20000016ff082230 */ /* 0x000fc60000004100 */
[----:B------:R-:W1:Y:S01]  /*2f90*/  @P2 LDC R13, c[0x0][0x40c] ;  /* 0x00010300ff0d2b82 */ /* 0x000e620000000800 */
[----:B------:R-:W-:Y:S01]  /*2fa0*/  @P2 FFMA.FTZ R200, R9, R38, R200 ;  /* 0x0000002609c82223 */ /* 0x000fe200000100c8 */
[----:B--2---:R-:W-:Y:S01]  /*2fb0*/  @P2 FMUL.FTZ R11, R8, R11 ;  /* 0x0000000b080b2220 */ /* 0x004fe20000410000 */
[----:B------:R-:W-:-:S05]  /*2fc0*/  @P2 HADD2.F32 R8, -RZ, R23.H0_H0 ;  /* 0x20000017ff082230 */ /* 0x000fca0000004100 */
[----:B------:R-:W2:Y:S01]  /*2fd0*/  @P2 LDC R12, c[0x0][0x40c] ;  /* 0x00010300ff0c2b82 */ /* 0x000ea20000000800 */
[----:B------:R-:W-:-:S07]  /*2fe0*/  @P2 FFMA.FTZ R204, R11, R32, R204 ;  /* 0x000000200bcc2223 */ /* 0x000fce00000100cc */
[----:B------:R-:W4:Y:S01]  /*2ff0*/  @P2 LDC R9, c[0x0][0x40c] ;  /* 0x00010300ff092b82 */ /* 0x000f220000000800 */
[----:B0-----:R-:W-:Y:S01]  /*3000*/  @P2 FMUL.FTZ R10, R7, R10 ;  /* 0x0000000a070a2220 */ /* 0x001fe20000410000 */
[----:B------:R-:W-:-:S03]  /*3010*/  @P2 HADD2.F32 R7, -RZ, R22.H1_H1 ;  /* 0x30000016ff072230 */ /* 0x000fc60000004100 */
[----:B------:R-:W-:Y:S01]  /*3020*/  @P2 FFMA.FTZ R201, R10, R39, R201 ;  /* 0x000000270ac92223 */ /* 0x000fe200000100c9 */
[----:B------:R-:W-:Y:S02]  /*3030*/  @P2 HADD2.F32 R10, -RZ, R23.H1_H1 ;  /* 0x30000017ff0a2230 */ /* 0x000fe40000004100 */
[----:B------:R-:W0:Y:S01]  /*3040*/  @P2 LDC R193, c[0x0][0x40c] ;  /* 0x00010300ffc12b82 */ /* 0x000e220000000800 */
[----:B-1----:R-:W-:Y:S01]  /*3050*/  @P2 FMUL.FTZ R13, R8, R13 ;  /* 0x0000000d080d2220 */ /* 0x002fe20000410000 */
[----:B------:R-:W-:-:S03]  /*3060*/  @P2 HADD2.F32 R8, -RZ, R20.H0_H0 ;  /* 0x20000014ff082230 */ /* 0x000fc60000004100 */
[----:B------:R-:W-:Y:S01]  /*3070*/  @P2 FFMA.FTZ R206, R13, R34, R206 ;  /* 0x000000220dce2223 */ /* 0x000fe200000100ce */
[----:B------:R-:W-:Y:S01]  /*3080*/  F2FP.F16.F32.PACK_AB R13, RZ, R204 ;  /* 0x000000ccff0d723e */ /* 0x000fe200000000ff */
[----:B--2---:R-:W-:Y:S01]  /*3090*/  @P2 FMUL.FTZ R12, R7, R12 ;  /* 0x0000000c070c2220 */ /* 0x004fe20000410000 */
[----:B------:R-:W-:-:S03]  /*30a0*/  HADD2.F32 R7, -RZ, R16.H0_H0 ;  /* 0x20000010ff077230 */ /* 0x000fc60000004100 */
[----:B------:R-:W-:Y:S01]  /*30b0*/  @P2 FFMA.FTZ R205, R12, R33, R205 ;  /* 0x000000210ccd2223 */ /* 0x000fe200000100cd */
[----:B------:R-:W-:Y:S01]  /*30c0*/  F2FP.F16.F32.PACK_AB R12, RZ, R6 ;  /* 0x00000006ff0c723e */ /* 0x000fe200000000ff */
[----:B----4-:R-:W-:Y:S01]  /*30d0*/  @P2 FMUL.FTZ R8, R8, R9 ;  /* 0x0000000908082220 */ /* 0x010fe20000410000 */
[----:B------:R-:W-:Y:S02]  /*30e0*/  F2FP.F16.F32.PACK_AB R9, RZ, R200 ;  /* 0x000000c8ff09723e */ /* 0x000fe400000000ff */
[----:B------:R-:W-:Y:S01]  /*30f0*/  F2FP.F16.F32.PACK_AB R192, RZ, R205 ;  /* 0x000000cdffc0723e */ /* 0x000fe200000000ff */
[----:B------:R-:W-:Y:S01]  /*3100*/  @P2 FFMA.FTZ R7, R8, R36, R7 ;  /* 0x0000002408072223 */ /* 0x000fe20000010007 */
[----:B0-----:R-:W-:Y:S01]  /*3110*/  @P2 FMUL.FTZ R10, R10, R193 ;  /* 0x000000c10a0a2220 */ /* 0x001fe20000410000 */
[----:B------:R-:W-:-:S03]  /*3120*/  F2FP.F16.F32.PACK_AB R193, RZ, R206 ;  /* 0x000000ceffc1723e */ /* 0x000fc600000000ff */
[----:B------:R-:W-:Y:S01]  /*3130*/  F2FP.F16.F32.PACK_AB R8, RZ, R7 ;  /* 0x00000007ff08723e */ /* 0x000fe200000000ff */
[----:B------:R-:W-:Y:S01]  /*3140*/  @P2 FFMA.FTZ R207, R10, R35, R207 ;  /* 0x000000230acf2223 */ /* 0x000fe200000100cf */
[----:B------:R-:W-:Y:S02]  /*3150*/  F2FP.F16.F32.PACK_AB R10, RZ, R201 ;  /* 0x000000c9ff0a723e */ /* 0x000fe400000000ff */
[----:B------:R-:W-:Y:S02]  /*3160*/  PRMT R8, R8, 0x5410, R12 ;  /* 0x0000541008087816 */ /* 0x000fe4000000000c */
[----:B------:R-:W-:Y:S02]  /*3170*/  F2FP.F16.F32.PACK_AB R11, RZ, R207 ;  /* 0x000000cfff0b723e */ /* 0x000fe400000000ff */
[----:B------:R-:W-:Y:S02]  /*3180*/  PRMT R9, R9, 0x5410, R10 ;  /* 0x0000541009097816 */ /* 0x000fe4000000000a */
[----:B------:R-:W-:-:S02]  /*3190*/  PRMT R10, R13, 0x5410, R192 ;  /* 0x000054100d0a7816 */ /* 0x000fc400000000c0 */
[----:B------:R-:W-:Y:S01]  /*31a0*/  PRMT R11, R193, 0x5410, R11 ;  /* 0x00005410c10b7816 */ /* 0x000fe2000000000b */
[----:B------:R-:W-:Y:S06]  /*31b0*/  BRA `(.L_x_23532) ;  /* 0x0000000000c47947 */ /* 0x000fec0003800000 */
.L_x_23531:
[----:B--2---:R-:W0:Y:S01]  /*31c0*/  @P1 LDC R7, c[0x0][0x40c] ;  /* 0x00010300ff071b82 */ /* 0x004e220000000800 */
[----:B-----5:R-:W-:Y:S01]  /*31d0*/  @P1 HADD2.F32 R6, -RZ, R20.H1_H1 ;  /* 0x30000014ff061230 */ /* 0x020fe20000004100 */
[----:B------:R-:W-:Y:S01]  /*31e0*/  CS2R R200, SRZ ;  /* 0x0000000000c87805 */ /* 0x000fe2000001ff00 */
[--C-:B------:R-:W-:Y:S01]  /*31f0*/  @P1 HADD2.F32 R9, -RZ, R21.reuse.H0_H0 ;  /* 0x20000015ff091230 */ /* 0x100fe20000004100 */
[----:B------:R-:W-:Y:S01]  /*3200*/  CS2R R204, SRZ ;  /* 0x0000000000cc7805 */ /* 0x000fe2000001ff00 */
[----:B------:R-:W-:Y:S01]  /*3210*/  @P1 HADD2.F32 R11, -RZ, R21.H1_H1 ;  /* 0x30000015ff0b1230 */ /* 0x000fe20000004100 */
[----:B------:R-:W-:Y:S02]  /*3220*/  CS2R R206, SRZ ;  /* 0x0000000000ce7805 */ /* 0x000fe4000001ff00 */
[----:B------:R-:W1:Y:S08]  /*3230*/  @P1 LDC R10, c[0x0][0x40c] ;  /* 0x00010300ff0a1b82 */ /* 0x000e700000000800 */
[----:B------:R-:W2:Y:S08]  /*3240*/  @P1 LDC R13, c[0x0][0x40c] ;  /* 0x00010300ff0d1b82 */ /* 0x000eb00000000800 */
[----:B------:R-:W4:Y:S01]  /*3250*/  @P1 LDC R193, c[0x0][0x40c] ;  /* 0x00010300ffc11b82 */ /* 0x000f220000000800 */
[----:B0-----:R-:W-:Y:S01]  /*3260*/  @P1 FMUL.FTZ R8, R6, R7 ;  /* 0x0000000706081220 */ /* 0x001fe20000410000 */
[----:B------:R-:W-:-:S03]  /*3270*/  HFMA2 R6, -RZ, RZ, 0, 0 ;  /* 0x00000000ff067431 */ /* 0x000fc600000001ff */
[----:B------:R-:W-:Y:S01]  /*3280*/  @P1 FMUL.FTZ R6, R8, R37 ;  /* 0x0000002508061220 */ /* 0x000fe20000410000 */
[----:B------:R-:W-:Y:S02]  /*3290*/  @P1 HADD2.F32 R8, -RZ, R23.H0_H0 ;  /* 0x20000017ff081230 */ /* 0x000fe40000004100 */
[----:B------:R-:W0:Y:S01]  /*32a0*/  @P1 LDC R12, c[0x0][0x40c] ;  /* 0x00010300ff0c1b82 */ /* 0x000e220000000800 */
[----:B-1----:R-:W-:Y:S01]  /*32b0*/  @P1 FMUL.FTZ R7, R9, R10 ;  /* 0x0000000a09071220 */ /* 0x002fe20000410000 */
[----:B------:R-:W-:-:S03]  /*32c0*/  @P1 HADD2.F32 R10, -RZ, R22.H0_H0 ;  /* 0x20000016ff0a1230 */ /* 0x000fc60000004100 */
[----:B------:R-:W-:Y:S01]  /*32d0*/  @P1 FMUL.FTZ R200, R7, R38 ;  /* 0x0000002607c81220 */ /* 0x000fe20000410000 */
[----:B------:R-:W-:Y:S02]  /*32e0*/  @P1 HADD2.F32 R7, -RZ, R22.H1_H1 ;  /* 0x30000016ff071230 */ /* 0x000fe40000004100 */
[----:B------:R-:W1:Y:S01]  /*32f0*/  @P1 LDC R192, c[0x0][0x40c] ;  /* 0x00010300ffc01b82 */ /* 0x000e620000000800 */
[----:B--2---:R-:W-:Y:S01]  /*3300*/  @P1 FMUL.FTZ R13, R10, R13 ;  /* 0x0000000d0a0d1220 */ /* 0x004fe20000410000 */
[----:B------:R-:W-:-:S03]  /*3310*/  @P1 HADD2.F32 R10, -RZ, R23.H1_H1 ;  /* 0x30000017ff0a1230 */ /* 0x000fc60000004100 */
[----:B------:R-:W-:-:S03]  /*3320*/  @P1 FMUL.FTZ R204, R13, R32 ;  /* 0x000000200dcc1220 */ /* 0x000fc60000410000 */
[----:B------:R-:W2:Y:S01]  /*3330*/  @P1 LDC R195, c[0x0][0x40c] ;  /* 0x00010300ffc31b82 */ /* 0x000ea20000000800 */
[----:B----4-:R-:W-:Y:S01]  /*3340*/  @P1 FMUL.FTZ R193, R8, R193 ;  /* 0x000000c108c11220 */ /* 0x010fe20000410000 */
[----:B------:R-:W-:-:S03]  /*3350*/  @P1 HADD2.F32 R8, -RZ, R20.H0_H0 ;  /* 0x20000014ff081230 */ /* 0x000fc60000004100 */
[----:B------:R-:W-:-:S03]  /*3360*/  @P1 FMUL.FTZ R206, R193, R34 ;  /* 0x00000022c1ce1220 */ /* 0x000fc60000410000 */
[----:B------:R-:W4:Y:S01]  /*3370*/  @P1 LDC R9, c[0x0][0x40c] ;  /* 0x00010300ff091b82 */ /* 0x000f220000000800 */
[----:B0-----:R-:W-:Y:S01]  /*3380*/  @P1 FMUL.FTZ R12, R11, R12 ;  /* 0x0000000c0b0c1220 */ /* 0x001fe20000410000 */
[----:B------:R-:W-:-:S03]  /*3390*/  F2FP.F16.F32.PACK_AB R11, RZ, R204 ;  /* 0x000000ccff0b723e */ /* 0x000fc600000000ff */
[----:B------:R-:W-:Y:S01]  /*33a0*/  @P1 FMUL.FTZ R201, R12, R39 ;  /* 0x000000270cc91220 */ /* 0x000fe20000410000 */
[----:B------:R-:W-:Y:S01]  /*33b0*/  F2FP.F16.F32.PACK_AB R12, RZ, R6 ;  /* 0x00000006ff0c723e */ /* 0x000fe200000000ff */
[----:B-1----:R-:W-:Y:S01]  /*33c0*/  @P1 FMUL.FTZ R192, R7, R192 ;  /* 0x000000c007c01220 */ /* 0x002fe20000410000 */
[----:B------:R-:W-:-:S03]  /*33d0*/  MOV R7, RZ ;  /* 0x000000ff00077202 */ /* 0x000fc60000000f00 */
[----:B------:R-:W-:Y:S01]  /*33e0*/  @P1 FMUL.FTZ R205, R192, R33 ;  /* 0x00000021c0cd1220 */ /* 0x000fe20000410000 */
[----:B------:R-:W-:Y:S01]  /*33f0*/  F2FP.F16.F32.PACK_AB R192, RZ, R206 ;  /* 0x000000ceffc0723e */ /* 0x000fe200000000ff */
[----:B--2---:R-:W-:-:S03]  /*3400*/  @P1 FMUL.FTZ R10, R10, R195 ;  /* 0x000000c30a0a1220 */ /* 0x004fc60000410000 */
[----:B------:R-:W-:Y:S01]  /*3410*/  F2FP.F16.F32.PACK_AB R13, RZ, R205 ;  /* 0x000000cdff0d723e */ /* 0x000fe200000000ff */
[----:B------:R-:W-:Y:S01]  /*3420*/  @P1 FMUL.FTZ R207, R10, R35 ;  /* 0x000000230acf1220 */ /* 0x000fe20000410000 */
[----:B------:R-:W-:Y:S01]  /*3430*/  F2FP.F16.F32.PACK_AB R10, RZ, R201 ;  /* 0x000000c9ff0a723e */ /* 0x000fe200000000ff */
[----:B----4-:R-:W-:-:S03]  /*3440*/  @P1 FMUL.FTZ R9, R8, R9 ;  /* 0x0000000908091220 */ /* 0x010fc60000410000 */
        /* <DEDUP_REMOVED lines=8> */
.L_x_23532:
        /* <DEDUP_REMOVED lines=13> */
[----:B--2--5:R-:W-:Y:S02]  /*35a0*/  HADD2.F32 R8, -RZ, R16.H1_H1 ;  /* 0x30000010ff087230 */ /* 0x024fe40000004100 */
[--C-:B------:R-:W-:Y:S02]  /*35b0*/  HADD2.F32 R11, -RZ, R17.reuse.H0_H0 ;  /* 0x20000011ff0b7230 */ /* 0x100fe40000004100 */
[----:B------:R-:W-:Y:S01]  /*35c0*/  HADD2.F32 R12, -RZ, R17.H1_H1 ;  /* 0x30000011ff0c7230 */ /* 0x000fe20000004100 */
[----:B------:R-:W-:-:S05]  /*35d0*/  PLOP3.LUT P0, PT, PT, PT, UP1, 0x80, 0x8 ;  /* 0x000000000008781c */ /* 0x000fca0003f0f018 */
[----:B------:R-:W0:Y:S01]  /*35e0*/  @UP1 LDCU UR4, c[0x0][0x40c] ;  /* 0x00008180ff0417ac */ /* 0x000e220008000800 */
[----:B------:R-:W1:Y:S01]  /*35f0*/  @UP1 LDCU UR5, c[0x0][0x40c] ;  /* 0x00008180ff0517ac */ /* 0x000e620008000800 */
[----:B------:R-:W2:Y:S06]  /*3600*/  @UP1 LDCU UR14, c[0x0][0x40c] ;  /* 0x00008180ff0e17ac */ /* 0x000eac0008000800 */
[----:B------:R-:W-:Y:S02]  /*3610*/  @P0 HADD2.F32 R9, -RZ, R20.H1_H1 ;  /* 0x30000014ff090230 */ /* 0x000fe40000004100 */
[----:B------:R-:W-:-:S02]  /*3620*/  @P0 HADD2.F32 R10, -RZ, R21.H0_H0 ;  /* 0x20000015ff0a0230 */ /* 0x000fc40000004100 */
[----:B------:R-:W-:Y:S02]  /*3630*/  @P0 HADD2.F32 R13, -RZ, R21.H1_H1 ;  /* 0x30000015ff0d0230 */ /* 0x000fe40000004100 */
[----:B------:R-:W-:Y:S02]  /*3640*/  @P0 HADD2.F32 R14, -RZ, R20.H0_H0 ;  /* 0x20000014ff0e0230 */ /* 0x000fe40000004100 */
[----:B------:R-:W-:Y:S02]  /*3650*/  @P0 HADD2.F32 R15, -RZ, R23.H1_H1 ;  /* 0x30000017ff0f0230 */ /* 0x000fe40000004100 */
[----:B0-----:R-:W-:Y:S01]  /*3660*/  @P0 FMUL.FTZ R9, R9, UR4 ;  /* 0x0000000409090c20 */ /* 0x001fe20008410000 */
[----:B------:R-:W0:Y:S01]  /*3670*/  @UP1 LDCU UR4, c[0x0][0x40c] ;  /* 0x00008180ff0417ac */ /* 0x000e220008000800 */
[----:B------:R-:W-:Y:S02]  /*3680*/  @P0 HADD2.F32 R192, -RZ, R22.H1_H1 ;  /* 0x30000016ffc00230 */ /* 0x000fe40000004100 */
[----:B-1----:R-:W-:Y:S01]  /*3690*/  @P0 FMUL.FTZ R10, R10, UR5 ;  /* 0x000000050a0a0c20 */ /* 0x002fe20008410000 */
[----:B------:R-:W-:Y:S01]  /*36a0*/  @P0 FFMA.FTZ R8, R9, R29, R8 ;  /* 0x0000001d09080223 */ /* 0x000fe20000010008 */
[----:B------:R-:W-:Y:S01]  /*36b0*/  @!P0 MOV R9, R11 ;  /* 0x0000000b00098202 */ /* 0x000fe20000000f00 */
[----:B------:R-:W1:Y:S01]  /*36c0*/  @UP1 LDCU UR5, c[0x0][0x40c] ;  /* 0x00008180ff0517ac */ /* 0x000e620008000800 */
[----:B--2---:R-:W-:Y:S01]  /*36d0*/  @P0 FMUL.FTZ R13, R13, UR14 ;  /* 0x0000000e0d0d0c20 */ /* 0x004fe20008410000 */
[----:B------:R-:W-:Y:S01]  /*36e0*/  @P0 FFMA.FTZ R9, R10, R30, R11 ;  /* 0x0000001e0a090223 */ /* 0x000fe2000001000b */
[----:B------:R-:W-:Y:S01]  /*36f0*/  @!P0 MOV R10, R12 ;  /* 0x0000000c000a8202 */ /* 0x000fe20000000f00 */
[----:B------:R-:W-:-:S02]  /*3700*/  HADD2.F32 R11, -RZ, R18.H0_H0 ;  /* 0x20000012ff0b7230 */ /* 0x000fc40000004100 */
[----:B------:R-:W-:Y:S01]  /*3710*/  @P0 FFMA.FTZ R10, R13, R31, R12 ;  /* 0x0000001f0d0a0223 */ /* 0x000fe2000001000c */
[----:B------:R-:W-:Y:S01]  /*3720*/  @P0 HADD2.F32 R12, -RZ, R22.H0_H0 ;  /* 0x20000016ff0c0230 */ /* 0x000fe20000004100 */
[----:B------:R-:W-:Y:S01]  /*3730*/  F2FP.F16.F32.PACK_AB R193, RZ, R8 ;  /* 0x00000008ffc1723e */ /* 0x000fe200000000ff */
[----:B------:R-:W-:Y:S01]  /*3740*/  @P0 HADD2.F32 R13, -RZ, R23.H0_H0 ;  /* 0x20000017ff0d0230 */ /* 0x000fe20000004100 */
[----:B------:R-:W-:Y:S02]  /*3750*/  F2FP.F16.F32.PACK_AB R194, RZ, R9 ;  /* 0x00000009ffc2723e */ /* 0x000fe400000000ff */
[----:B------:R-:W-:Y:S01]  /*3760*/  F2FP.F16.F32.PACK_AB R216, RZ, R10 ;  /* 0x0000000affd8723e */ /* 0x000fe200000000ff */
[----:B0-----:R-:W-:Y:S01]  /*3770*/  @P0 FMUL.FTZ R12, R12, UR4 ;  /* 0x000000040c0c0c20 */ /* 0x001fe20008410000 */
[----:B------:R-:W0:Y:S03]  /*3780*/  @UP1 LDCU UR4, c[0x0][0x40c] ;  /* 0x00008180ff0417ac */ /* 0x000e260008000800 */
[----:B------:R-:W-:Y:S01]  /*3790*/  @P0 FFMA.FTZ R11, R12, R24, R11 ;  /* 0x000000180c0b0223 */ /* 0x000fe2000001000b */
[----:B------:R-:W-:-:S02]  /*37a0*/  HADD2.F32 R12, -RZ, R19.H0_H0 ;  /* 0x20000013ff0c7230 */ /* 0x000fc40000004100 */
[----:B-1----:R-:W-:Y:S01]  /*37b0*/  @P0 FMUL.FTZ R13, R13, UR5 ;  /* 0x000000050d0d0c20 */ /* 0x002fe20008410000 */
[----:B------:R-:W1:Y:S01]  /*37c0*/  @UP1 LDCU UR5, c[0x0][0x40c] ;  /* 0x00008180ff0517ac */ /* 0x000e620008000800 */
[----:B------:R-:W-:Y:S02]  /*37d0*/  F2FP.F16.F32.PACK_AB R217, RZ, R11 ;  /* 0x0000000bffd9723e */ /* 0x000fe400000000ff */
[----:B------:R-:W-:Y:S01]  /*37e0*/  @P0 FFMA.FTZ R12, R13, R26, R12 ;  /* 0x0000001a0d0c0223 */ /* 0x000fe2000001000c */
[----:B------:R-:W-:-:S04]  /*37f0*/  HADD2.F32 R13, -RZ, R16.H0_H0 ;  /* 0x20000010ff0d7230 */ /* 0x000fc80000004100 */
[----:B------:R-:W-:Y:S01]  /*3800*/  F2FP.F16.F32.PACK_AB R244, RZ, R12 ;  /* 0x0000000cfff4723e */ /* 0x000fe200000000ff */
[----:B0-----:R-:W-:Y:S01]  /*3810*/  @P0 FMUL.FTZ R14, R14, UR4 ;  /* 0x000000040e0e0c20 */ /* 0x001fe20008410000 */
[----:B------:R-:W0:Y:S03]  /*3820*/  @UP1 LDCU UR4, c[0x0][0x40c] ;  /* 0x00008180ff0417ac */ /* 0x000e260008000800 */
[----:B------:R-:W-:Y:S01]  /*3830*/  @P0 FFMA.FTZ R13, R14, R28, R13 ;  /* 0x0000001c0e0d0223 */ /* 0x000fe2000001000d */
[----:B------:R-:W-:Y:S02]  /*3840*/  HADD2.F32 R14, -RZ, R19.H1_H1 ;  /* 0x30000013ff0e7230 */ /* 0x000fe40000004100 */
[----:B-1----:R-:W-:-:S04]  /*3850*/  @P0 FMUL.FTZ R15, R15, UR5 ;  /* 0x000000050f0f0c20 */ /* 0x002fc80008410000 */
[----:B------:R-:W-:Y:S01]  /*3860*/  @P0 FFMA.FTZ R14, R15, R27, R14 ;  /* 0x0000001b0f0e0223 */ /* 0x000fe2000001000e */
[----:B------:R-:W-:-:S04]  /*3870*/  HADD2.F32 R15, -RZ, R18.H1_H1 ;  /* 0x30000012ff0f7230 */ /* 0x000fc80000004100 */
[----:B------:R-:W-:Y:S01]  /*3880*/  F2FP.F16.F32.PACK_AB R195, RZ, R14 ;  /* 0x0000000effc3723e */ /* 0x000fe200000000ff */
[----:B0-----:R-:W-:-:S03]  /*3890*/  @P0 FMUL.FTZ R192, R192, UR4 ;  /* 0x00000004c0c00c20 */ /* 0x001fc60008410000 */
[----:B------:R-:W-:Y:S01]  /*38a0*/  PRMT R195, R244, 0x5410, R195 ;  /* 0x00005410f4c37816 */ /* 0x000fe200000000c3 */
[----:B------:R-:W-:Y:S01]  /*38b0*/  @P0 FFMA.FTZ R15, R192, R25, R15 ;  /* 0x00000019c00f0223 */ /* 0x000fe2000001000f */
[----:B------:R-:W-:-:S04]  /*38c0*/  F2FP.F16.F32.PACK_AB R192, RZ, R13 ;  /* 0x0000000dffc0723e */ /* 0x000fc800000000ff */
[----:B------:R-:W-:Y:S02]  /*38d0*/  F2FP.F16.F32.PACK_AB R242, RZ, R15 ;  /* 0x0000000ffff2723e */ /* 0x000fe400000000ff */
[----:B------:R-:W-:Y:S02]  /*38e0*/  PRMT R192, R192, 0x5410, R193 ;  /* 0x00005410c0c07816 */ /* 0x000fe400000000c1 */
[----:B------:R-:W-:Y:S02]  /*38f0*/  PRMT R193, R194, 0x5410, R216 ;  /* 0x00005410c2c17816 */ /* 0x000fe400000000d8 */
[----:B------:R-:W-:Y:S01]  /*3900*/  PRMT R194, R217, 0x5410, R242 ;  /* 0x00005410d9c27816 */ /* 0x000fe200000000f2 */
[----:B------:R-:W-:Y:S06]  /*3910*/  BRA `(.L_x_23534) ;  /* 0x0000000000cc7947 */ /* 0x000fec0003800000 */
.L_x_23533:
[----:B--2---:R-:W0:Y:S01]  /*3920*/  @P1 LDC R9, c[0x0][0x40c] ;  /* 0x00010300ff091b82 */ /* 0x004e220000000800 */
[----:B-----5:R-:W-:Y:S02]  /*3930*/  @P1 HADD2.F32 R8, -RZ, R20.H1_H1 ;  /* 0x30000014ff081230 */ /* 0x020fe40000004100 */
[----:B------:R-:W-:-:S05]  /*3940*/  @P1 HADD2.F32 R11, -RZ, R21.H0_H0 ;  /* 0x20000015ff0b1230 */ /* 0x000fca0000004100 */
[----:B------:R-:W1:Y:S08]  /*3950*/  @P1 LDC R12, c[0x0][0x40c] ;  /* 0x00010300ff0c1b82 */ /* 0x000e700000000800 */
[----:B------:R-:W2:Y:S08]  /*3960*/  @P1 LDC R13, c[0x0][0x40c] ;  /* 0x00010300ff0d1b82 */ /* 0x000eb00000000800 */
[----:B------:R-:W4:Y:S01]  /*3970*/  @P1 LDC R14, c[0x0][0x40c] ;  /* 0x00010300ff0e1b82 */ /* 0x000f220000000800 */
[----:B0-----:R-:W-:Y:S01]  /*3980*/  @P1 FMUL.FTZ R10, R8, R9 ;  /* 0x00000009080a1220 */ /* 0x001fe20000410000 */
[----:B------:R-:W-:-:S03]  /*3990*/  CS2R R8, SRZ ;  /* 0x0000000000087805 */ /* 0x000fc6000001ff00 */
[----:B------:R-:W-:Y:S01]  /*39a0*/  @P1 FMUL.FTZ R8, R10, R29 ;  /* 0x0000001d0a081220 */ /* 0x000fe20000410000 */
[----:B------:R-:W-:Y:S02]  /*39b0*/  @P1 HADD2.F32 R10, -RZ, R21.H1_H1 ;  /* 0x30000015ff0a1230 */ /* 0x000fe40000004100 */
[----:B-1----:R-:W-:Y:S01]  /*39c0*/  @P1 FMUL.FTZ R11, R11, R12 ;  /* 0x0000000c0b0b1220 */ /* 0x002fe20000410000 */
[----:B------:R-:W0:Y:S01]  /*39d0*/  @P1 LDC R15, c[0x0][0x40c] ;  /* 0x00010300ff0f1b82 */ /* 0x000e220000000800 */
[----:B------:R-:W-:Y:S02]  /*39e0*/  F2FP.F16.F32.PACK_AB R216, RZ, R8 ;  /* 0x00000008ffd8723e */ /* 0x000fe400000000ff */
[----:B------:R-:W-:Y:S01]  /*39f0*/  @P1 FMUL.FTZ R9, R11, R30 ;  /* 0x0000001e0b091220 */ /* 0x000fe20000410000 */
[----:B------:R-:W-:Y:S02]  /*3a00*/  @P1 HADD2.F32 R11, -RZ, R22.H0_H0 ;  /* 0x20000016ff0b1230 */ /* 0x000fe40000004100 */
[----:B--2---:R-:W-:-:S02]  /*3a10*/  @P1 FMUL.FTZ R12, R10, R13 ;  /* 0x0000000d0a0c1220 */ /* 0x004fc40000410000 */
[----:B------:R-:W1:Y:S01]  /*3a20*/  @P1 LDC R193, c[0x0][0x40c] ;  /* 0x00010300ffc11b82 */ /* 0x000e620000000800 */
[----:B------:R-:W-:Y:S02]  /*3a30*/  HFMA2 R10, -RZ, RZ, 0, 0 ;  /* 0x00000000ff0a7431 */ /* 0x000fe400000001ff */
[----:B------:R-:W-:Y:S01]  /*3a40*/  @P1 FMUL.FTZ R10, R12, R31 ;  /* 0x0000001f0c0a1220 */ /* 0x000fe20000410000 */
[----:B------:R-:W-:Y:S02]  /*3a50*/  @P1 HADD2.F32 R12, -RZ, R22.H1_H1 ;  /* 0x30000016ff0c1230 */ /* 0x000fe40000004100 */
[----:B----4-:R-:W-:Y:S02]  /*3a60*/  @P1 FMUL.FTZ R13, R11, R14 ;  /* 0x0000000e0b0d1220 */ /* 0x010fe40000410000 */
[----:B------:R-:W2:Y:S01]  /*3a70*/  @P1 LDC R192, c[0x0][0x40c] ;  /* 0x00010300ffc01b82 */ /* 0x000ea20000000800 */
[----:B------:R-:W-:Y:S01]  /*3a80*/  MOV R11, RZ ;  /* 0x000000ff000b7202 */ /* 0x000fe20000000f00 */
[----:B------:R-:W-:Y:S01]  /*3a90*/  @P1 FMUL.FTZ R11, R13, R24 ;  /* 0x000000180d0b1220 */ /* 0x000fe20000410000 */
[----:B------:R-:W-:-:S05]  /*3aa0*/  @P1 HADD2.F32 R13, -RZ, R23.H1_H1 ;  /* 0x30000017ff0d1230 */ /* 0x000fca0000004100 */
[----:B------:R-:W4:Y:S01]  /*3ab0*/  @P1 LDC R14, c[0x0][0x40c] ;  /* 0x00010300ff0e1b82 */ /* 0x000f220000000800 */
[----:B0-----:R-:W-:Y:S01]  /*3ac0*/  @P1 FMUL.FTZ R12, R12, R15 ;  /* 0x0000000f0c0c1220 */ /* 0x001fe20000410000 */
[----:B------:R-:W-:Y:S01]  /*3ad0*/  HFMA2 R15, -RZ, RZ, 0, 0 ;  /* 0x00000000ff0f7431 */ /* 0x000fe200000001ff */
[----:B------:R-:W-:Y:S02]  /*3ae0*/  F2FP.F16.F32.PACK_AB R195, RZ, R11 ;  /* 0x0000000bffc3723e */ /* 0x000fe400000000ff */
[----:B------:R-:W-:Y:S01]  /*3af0*/  @P1 FMUL.FTZ R15, R12, R25 ;  /* 0x000000190c0f1220 */ /* 0x000fe20000410000 */
[----:B------:R-:W-:-:S04]  /*3b00*/  @P1 HADD2.F32 R12, -RZ, R23.H0_H0 ;  /* 0x20000017ff0c1230 */ /* 0x000fc80000004100 */
[----:B------:R-:W-:Y:S01]  /*3b10*/  F2FP.F16.F32.PACK_AB R217, RZ, R15 ;  /* 0x0000000fffd9723e */ /* 0x000fe200000000ff */
[----:B-1----:R-:W-:Y:S01]  /*3b20*/  @P1 FMUL.FTZ R193, R12, R193 ;  /* 0x000000c10cc11220 */ /* 0x002fe20000410000 */
[----:B------:R-:W-:-:S03]  /*3b30*/  MOV R12, RZ ;  /* 0x000000ff000c7202 */ /* 0x000fc60000000f00 */
[----:B------:R-:W-:-:S05]  /*3b40*/  @P1 FMUL.FTZ R12, R193, R26 ;  /* 0x0000001ac10c1220 */ /* 0x000fca0000410000 */
[----:B------:R-:W-:Y:S01]  /*3b50*/  F2FP.F16.F32.PACK_AB R242, RZ, R12 ;  /* 0x0000000cfff2723e */ /* 0x000fe200000000ff */
[----:B----4-:R-:W-:Y:S01]  /*3b60*/  @P1 FMUL.FTZ R194, R13, R14 ;  /* 0x0000000e0dc21220 */ /* 0x010fe20000410000 */
[----:B------:R-:W-:Y:S02]  /*3b70*/  @P1 HADD2.F32 R13, -RZ, R20.H0_H0 ;  /* 0x20000014ff0d1230 */ /* 0x000fe40000004100 */
[----:B------:R-:W-:Y:S02]  /*3b80*/  HFMA2 R14, -RZ, RZ, 0, 0 ;  /* 0x00000000ff0e7431 */ /* 0x000fe400000001ff */
[----:B------:R-:W-:Y:S01]  /*3b90*/  @P1 FMUL.FTZ R14, R194, R27 ;  /* 0x0000001bc20e1220 */ /* 0x000fe20000410000 */
[----:B------:R-:W-:Y:S01]  /*3ba0*/  F2FP.F16.F32.PACK_AB R194, RZ, R10 ;  /* 0x0000000affc2723e */ /* 0x000fe200000000ff */
[----:B--2---:R-:W-:Y:S01]  /*3bb0*/  @P1 FMUL.FTZ R193, R13, R192 ;  /* 0x000000c00dc11220 */ /* 0x004fe20000410000 */
[----:B------:R-:W-:Y:S02]  /*3bc0*/  MOV R13, RZ ;  /* 0x000000ff000d7202 */ /* 0x000fe40000000f00 */
        /* <DEDUP_REMOVED lines=8> */
.L_x_23534:
        /* <DEDUP_REMOVED lines=202> */
.L_x_23536:
[----:B---3--:R-:W-:Y:S05]  /*48f0*/  BSYNC.RECONVERGENT B0 ;  /* 0x0000000000007941 */ /* 0x008fea0003800200 */
.L_x_23535:
        /* <DEDUP_REMOVED lines=13> */
.L_x_23538:
[----:B------:R-:W-:Y:S05]  /*49d0*/  BSYNC.RECONVERGENT B0 ;  /* 0x0000000000007941 */ /* 0x000fea0003800200 */
.L_x_23537:
        /* <DEDUP_REMOVED lines=82> */
[----:B------:R-:W-:Y:S01]  /*4f00*/  F2FP.F16.F32.PACK_AB R194, R193, R194 ;  /* 0x000000c2c1c2723e */ /* 0x000fe200000000ff */
[----:B------:R-:W-:Y:S01]  /*4f10*/  FFMA.FTZ R193, R233, R190, R134 ;  /* 0x000000bee9c17223 */ /* 0x000fe20000010086 */
[----:B------:R-:W-:Y:S01]  /*4f20*/  FFMA.FTZ R233, R234, R189, R133 ;  /* 0x000000bdeae97223 */ /* 0x000fe20000010085 */
[----:B------:R-:W-:Y:S01]  /*4f30*/  FFMA.FTZ R195, R237, R186, R130 ;  /* 0x000000baedc37223 */ /* 0x000fe20000010082 */
[----:B------:R-:W-:Y:S01]  /*4f40*/  FFMA.FTZ R236, R236, R187, R131 ;  /* 0x000000bbecec7223 */ /* 0x000fe20000010083 */
[----:B------:R-:W-:Y:S01]  /*4f50*/  LEA.HI.SX32 R235, R235, R0, 0x1d ;  /* 0x00000000ebeb7211 */ /* 0x000fe200078feaff */
[----:B------:R-:W-:Y:S01]  /*4f60*/  FADD.FTZ R225, R225, -UR14 ;  /* 0x8000000ee1e17e21 */ /* 0x000fe20008010000 */
[----:B------:R-:W-:Y:S01]  /*4f70*/  F2FP.F16.F32.PACK_AB R193, R232, R193 ;  /* 0x000000c1e8c1723e */ /* 0x000fe200000000ff */
[----:B------:R-:W-:Y:S01]  /*4f80*/  FADD.FTZ R229, R229, -UR14 ;  /* 0x8000000ee5e57e21 */ /* 0x000fe20008010000 */
[----:B------:R-:W-:Y:S01]  /*4f90*/  F2FP.F16.F32.PACK_AB R192, R233, R192 ;  /* 0x000000c0e9c0723e */ /* 0x000fe200000000ff */
[----:B0-----:R-:W-:Y:S01]  /*4fa0*/  IMAD.WIDE.U32 R232, R235, 0x10, R216 ;  /* 0x00000010ebe87825 */ /* 0x001fe200078e00d8 */
[----:B------:R-:W-:-:S03]  /*4fb0*/  F2FP.F16.F32.PACK_AB R195, R236, R195 ;  /* 0x000000c3ecc3723e */ /* 0x000fc600000000ff */
        /* <DEDUP_REMOVED lines=37> */
[----:B------:R-:W-:Y:S01]  /*5210*/  F2FP.F16.F32.PACK_AB R195, R236, R195 ;  /* 0x000000c3ecc3723e */ /* 0x000fe200000000ff */
[----:B------:R-:W-:Y:S01]  /*5220*/  FADD.FTZ R202, R202, -UR14 ;  /* 0x8000000ecaca7e21 */ /* 0x000fe20008010000 */
[----:B------:R-:W-:Y:S01]  /*5230*/  F2FP.F16.F32.PACK_AB R194, R228, R227 ;  /* 0x000000e3e4c2723e */ /* 0x000fe200000000ff */
[----:B------:R-:W-:Y:S01]  /*5240*/  IMAD.WIDE.U32 R232, R233, 0x10, R216 ;  /* 0x00000010e9e87825 */ /* 0x000fe200078e00d8 */
[----:B------:R-:W-:-:S03]  /*5250*/  F2FP.F16.F32.PACK_AB R193, R226, R193 ;  /* 0x000000c1e2c1723e */ /* 0x000fc600000000ff */
[----:B------:R-:W-:Y:S01]  /*5260*/  FADD.FTZ R211, R211, -UR14 ;  /* 0x8000000ed3d37e21 */ /* 0x000fe20008010000 */
[----:B------:R-:W-:Y:S01]  /*5270*/  F2FP.F16.F32.PACK_AB R192, R225, R192 ;  /* 0x000000c0e1c0723e */ /* 0x000fe200000000ff */
        /* <DEDUP_REMOVED lines=33> */
[----:B------:R-:W-:Y:S01]  /*5490*/  F2FP.F16.F32.PACK_AB R193, R214, R193 ;  /* 0x000000c1d6c1723e */ /* 0x000fe200000000ff */
[----:B------:R-:W-:Y:S01]  /*54a0*/  FADD.FTZ R214, R198, -UR14 ;  /* 0x8000000ec6d67e21 */ /* 0x000fe20008010000 */
        /* <DEDUP_REMOVED lines=15> */
[----:B------:R-:W-:Y:S01]  /*55a0*/  FADD.FTZ R210, R207, -UR14 ;  /* 0x8000000ecfd27e21 */ /* 0x000fe20008010000 */
[----:B------:R-:W-:Y:S01]  /*55b0*/  F2FP.F16.F32.PACK_AB R203, R213, R208 ;  /* 0x000000d0d5cb723e */ /* 0x000fe200000000ff */
[----:B------:R-:W-:Y:S01]  /*55c0*/  FADD.FTZ R208, R201, -UR14 ;  /* 0x8000000ec9d07e21 */ /* 0x000fe20008010000 */
[----:B------:R-:W-:Y:S01]  /*55d0*/  F2FP.F16.F32.PACK_AB R198, R209, R198 ;  /* 0x000000c6d1c6723e */ /* 0x000fe200000000ff */
        /* <DEDUP_REMOVED lines=29> */
[----:B------:R-:W-:Y:S01]  /*57b0*/  F2FP.F16.F32.PACK_AB R201, R4, R3 ;  /* 0x0000000304c9723e */ /* 0x000fe200000000ff */
[----:B------:R-:W-:Y:S01]  /*57c0*/  FMUL.FTZ R7, R7, UR22 ;  /* 0x0000001607077c20 */ /* 0x000fe20008410000 */
[----:B------:R-:W-:Y:S01]  /*57d0*/  F2FP.F16.F32.PACK_AB R200, R2, R5 ;  /* 0x0000000502c8723e */ /* 0x000fe200000000ff */
        /* <DEDUP_REMOVED lines=50> */
[----:B------:R-:W-:Y:S01]  /*5b00*/  F2FP.F16.F32.PACK_AB R6, R2, R11 ;  /* 0x0000000b0206723e */ /* 0x000fe200000000ff */
[----:B------:R1:W-:Y:S01]  /*5b10*/  STG.E.128 desc[UR12][R224.64], R204 ;  /* 0x000000cce0007986 */ /* 0x0003e2000c101d0c */
[----:B------:R-:W-:Y:S02]  /*5b20*/  F2FP.F16.F32.PACK_AB R5, R10, R9 ;  /* 0x000000090a05723e */ /* 0x000fe400000000ff */
[----:B------:R-:W-:-:S05]  /*5b30*/  F2FP.F16.F32.PACK_AB R4, R8, R13 ;  /* 0x0000000d0804723e */ /* 0x000fca00000000ff */
[----:B------:R1:W-:Y:S02]  /*5b40*/  STG.E.128 desc[UR12][R216.64], R4 ;  /* 0x00000004d8007986 */ /* 0x0003e4000c101d0c */
.L_x_23539:
[----:B------:R-:W-:Y:S02]  /*5b50*/  UIADD3 UR7, UPT, UPT, UR7, UR20, URZ ;  /* 0x0000001407077290 */ /* 0x000fe4000fffe0ff */
[----:B------:R-:W-:Y:S02]  /*5b60*/  UPLOP3.LUT UP0, UPT, UPT, UPT, UP0, 0x40, 0x4 ;  /* 0x000000000004789c */ /* 0x000fe40003f0e800 */
[----:B------:R-:W-:-:S09]  /*5b70*/  UISETP.GE.AND UP1, UPT, UR7, UR21, UPT ;  /* 0x000000150700728c */ /* 0x000fd2000bf26270 */
[----:B------:R-:W-:Y:S05]  /*5b80*/  BRA.U !UP1, `(.L_x_23540) ;  /* 0xffffffad091c7547 */ /* 0x000fea000b83ffff */
[----:B------:R-:W-:Y:S05]  /*5b90*/  EXIT ;  /* 0x000000000000794d */ /* 0x000fea0003800000 */
.L_x_23541:
        /* <DEDUP_REMOVED lines=14> */
.L_x_42378:


//--------------------- .text._ZN10layer_norm13ln_fwd_kernelINS_13Kernel_traitsIf6__halfS2_S2_fjLj7168ELj1ELj1ELj4ELj16ENS_18Kernel_traits_baseILj7168EfS2_S2_S2_fjLj128EEEEELb1ELb0ELb0ELb0EEEvNS_9FwdParamsE --------------------------
	.section	.text._ZN10layer_norm13ln_fwd_kernelINS_13Kernel_traitsIf6__halfS2_S2_fjLj7168ELj1ELj1ELj4ELj16ENS_18Kernel_traits_baseILj7168EfS2_S2_S2_fjLj128EEEEELb1ELb0ELb0ELb0EEEvNS_9FwdParamsE,"ax",@progbits
	.align	128
        .global         _ZN10layer_norm13ln_fwd_kernelINS_13Kernel_traitsIf6__halfS2_S2_fjLj7168ELj1ELj1ELj4ELj16ENS_18Kernel_traits_baseILj7168EfS2_S2_S2_fjLj128EEEEELb1ELb0ELb0ELb0EEEvNS_9FwdParamsE
        .type           _ZN10layer_norm13ln_fwd_kernelINS_13Kernel_traitsIf6__halfS2_S2_fjLj7168ELj1ELj1ELj4ELj16ENS_18Kernel_traits_baseILj7168EfS2_S2_S2_fjLj128EEEEELb1ELb0ELb0ELb0EEEvNS_9FwdParamsE,@function
        .size           _ZN10layer_norm13ln_fwd_kernelINS_13Kernel_traitsIf6__halfS2_S2_fjLj7168ELj1ELj1ELj4ELj16ENS_18Kernel_traits_baseILj7168EfS2_S2_S2_fjLj128EEEEELb1ELb0ELb0ELb0EEEvNS_9FwdParamsE,(.L_x_42379 - _ZN10layer_norm13ln_fwd_kernelINS_13Kernel_traitsIf6__halfS2_S2_fjLj7168ELj1ELj1ELj4ELj16ENS_18Kernel_traits_baseILj7168EfS2_S2_S2_fjLj128EEEEELb1ELb0ELb0ELb0EEEvNS_9FwdParamsE)
        .other          _ZN10layer_norm13ln_fwd_kernelINS_13Kernel_traitsIf6__halfS2_S2_fjLj7168ELj1ELj1ELj4ELj16ENS_18Kernel_traits_baseILj7168EfS2_S2_S2_fjLj128EEEEELb1ELb0ELb0ELb0EEEvNS_9FwdParamsE,@"STO_CUDA_ENTRY STV_DEFAULT"
_ZN10layer_norm13ln_fwd_kernelINS_13Kernel_traitsIf6__halfS2_S2_fjLj7168ELj1ELj1ELj4ELj16ENS_18Kernel_traits_baseILj7168EfS2_S2_S2_fjLj128EEEEELb1ELb0ELb0ELb0EEEvNS_9FwdParamsE:
.text._ZN10layer_norm13ln_fwd_kernelINS_13Kernel_traitsIf6__halfS2_S2_fjLj7168ELj1ELj1ELj4ELj16ENS_18Kernel_traits_baseILj7168EfS2_S2_S2_fjLj128EEEEELb1ELb0ELb0ELb0EEEvNS_9FwdParamsE:
        /* <DEDUP_REMOVED lines=109> */
.L_x_23543:
        /* <DEDUP_REMOVED lines=69> */
.L_x_23544:
[----:B------:R-:W-:Y:S05]  /*0b20*/  BSYNC.RECONVERGENT B0 ;  /* 0x0000000000007941 */ /* 0x000fea0003800200 */
.L_x_23542:
        /* <DEDUP_REMOVED lines=107> */
.L_x_24150:
        /* <DEDUP_REMOVED lines=37> */
.L_x_42211:
[----:B------:R-:W-:Y:S05]  /*1430*/  BRX R28 -0x1440                                        (*"BRANCH_TARGETS .L_x_42212,.L_x_42213,.L_x_42214"*) ;  /* 0xffffffe81cf07949 */ /* 0x000fea000383ffff */
.L_x_42214:
[----:B------:R-:W-:Y:S01]  /*1440*/  VIADD R28, R9, 0x1 ;  /* 0x00000001091c7836 */ /* 0x000fe20000000000 */
[----:B------:R-:W-:Y:S01]  /*1450*/  MOV R15, R7 ;  /* 0x00000007000f7202 */ /* 0x000fe20000000f00 */
[----:B------:R-:W-:Y:S01]  /*1460*/  IMAD.MOV.U32 R22, RZ, RZ, R16 ;  /* 0x000000ffff167224 */ /* 0x000fe200078e0010 */
[----:B------:R-:W-:Y:S06]  /*1470*/  BRA `(.L_x_23549) ;  /* 0x00000004003c7947 */ /* 0x000fec0003800000 */
.L_x_42212:
[----:B------:R-:W-:Y:S01]  /*1480*/  IMAD.MOV.U32 R22, RZ, RZ, R16 ;  /* 0x000000ffff167224 */ /* 0x000fe200078e0010 */
[----:B------:R-:W-:Y:S01]  /*1490*/  MOV R15, R8 ;  /* 0x00000008000f7202 */ /* 0x000fe20000000f00 */
[----:B------:R-:W-:Y:S01]  /*14a0*/  IMAD.MOV.U32 R28, RZ, RZ, 0x3 ;  /* 0x00000003ff1c7424 */ /* 0x000fe200078e00ff */
[----:B------:R-:W-:Y:S06]  /*14b0*/  BRA `(.L_x_23549) ;  /* 0x00000004002c7947 */ /* 0x000fec0003800000 */
.L_x_42213:
        /* <DEDUP_REMOVED lines=13> */
.L_x_23551:
[----:B------:R-:W-:Y:S05]  /*1590*/  BSYNC.RECONVERGENT B2 ;  /* 0x0000000000027941 */ /* 0x000fea0003800200 */
.L_x_23550:
        /* <DEDUP_REMOVED lines=42> */
[----:B------:R-:W-:-:S04]  /*1840*/  IMAD.WIDE.U32 R30, R30, -0x2daee0ad, RZ ;  /* 0xd2511f531e1e7825 */ /* 0x000fc800078e00ff */
[----:B------:R-:W-:Y:S01]  /*1850*/  VIADD R7, R246, 0x5384540f ;  /* 0x5384540ff6077836 */ /* 0x000fe20000000000 */
        /* <DEDUP_REMOVED lines=15> */
[----:B------:R-:W-:Y:S02]  /*1950*/  IMAD.MOV.U32 R15, RZ, RZ, R16 ;  /* 0x000000ffff0f7224 */ /* 0x000fe400078e0010 */
[----:B------:R-:W-:-:S07]  /*1960*/  IMAD.MOV.U32 R28, RZ, RZ, RZ ;  /* 0x000000ffff1c7224 */ /* 0x000fce00078e00ff */
.L_x_23549:
[----:B------:R-:W-:Y:S05]  /*1970*/  BSYNC.RECONVERGENT B1 ;  /* 0x0000000000017941 */ /* 0x000fea0003800200 */
.L_x_23548:
        /* <DEDUP_REMOVED lines=10> */
[----:B------:R-:W-:Y:S03]  /*1a20*/  BSSY.RECONVERGENT B1, `(.L_x_23552) ;  /* 0x000005d000017945 */ /* 0x000fe60003800200 */
        /* <DEDUP_REMOVED lines=17> */
.L_x_23554:
        /* <DEDUP_REMOVED lines=13> */
.L_x_23556:
[----:B------:R-:W-:Y:S05]  /*1c10*/  BSYNC.RECONVERGENT B2 ;  /* 0x0000000000027941 */ /* 0x000fea0003800200 */
.L_x_23555:
        /* <DEDUP_REMOVED lines=61> */
.L_x_23553:
[----:B------:R-:W-:Y:S05]  /*1ff0*/  BSYNC.RECONVERGENT B1 ;  /* 0x0000000000017941 */ /* 0x000fea0003800200 */
.L_x_23552:
        /* <DEDUP_REMOVED lines=23> */
.L_x_23559:
        /* <DEDUP_REMOVED lines=13> */
.L_x_23561:
[----:B------:R-:W-:Y:S05]  /*2240*/  BSYNC.RECONVERGENT B2 ;  /* 0x0000000000027941 */ /* 0x000fea0003800200 */
.L_x_23560:
        /* <DEDUP_REMOVED lines=61> */
.L_x_23558:
[----:B------:R-:W-:Y:S05]  /*2620*/  BSYNC.RECONVERGENT B1 ;  /* 0x0000000000017941 */ /* 0x000fea0003800200 */
.L_x_23557:
        /* <DEDUP_REMOVED lines=23> */
.L_x_23564:
        /* <DEDUP_REMOVED lines=13> */
.L_x_23566:
[----:B------:R-:W-:Y:S05]  /*2870*/  BSYNC.RECONVERGENT B2 ;  /* 0x0000000000027941 */ /* 0x000fea0003800200 */
.L_x_23565:
        /* <DEDUP_REMOVED lines=61> */
.L_x_23563:
[----:B------:R-:W-:Y:S05]  /*2c50*/  BSYNC.RECONVERGENT B1 ;  /* 0x0000000000017941 */ /* 0x000fea0003800200 */
.L_x_23562:
        /* <DEDUP_REMOVED lines=23> */
.L_x_23569:
        /* <DEDUP_REMOVED lines=13> */
.L_x_23571:
[----:B------:R-:W-:Y:S05]  /*2ea0*/  BSYNC.RECONVERGENT B2 ;  /* 0x0000000000027941 */ /* 0x000fea0003800200 */
.L_x_23570:
        /* <DEDUP_REMOVED lines=61> */
.L_x_23568:
[----:B------:R-:W-:Y:S05]  /*3280*/  BSYNC.RECONVERGENT B1 ;  /* 0x0000000000017941 */ /* 0x000fea0003800200 */
.L_x_23567:
        /* <DEDUP_REMOVED lines=23> */
.L_x_23574:
        /* <DEDUP_REMOVED lines=13> */
.L_x_23576:
[----:B------:R-:W-:Y:S05]  /*34d0*/  BSYNC.RECONVERGENT B2 ;  /* 0x0000000000027941 */ /* 0x000fea0003800200 */
.L_x_23575:
        /* <DEDUP_REMOVED lines=61> */
.L_x_23573:
[----:B------:R-:W-:Y:S05]  /*38b0*/  BSYNC.RECONVERGENT B1 ;  /* 0x0000000000017941 */ /* 0x000fea0003800200 */
.L_x_23572:
        /* <DEDUP_REMOVED lines=23> */
.L_x_23579:
        /* <DEDUP_REMOVED lines=13> */
.L_x_23581:
[----:B------:R-:W-:Y:S05]  /*3b00*/  BSYNC.RECONVERGENT B2 ;  /* 0x0000000000027941 */ /* 0x000fea0003800200 */
.L_x_23580:
        /* <DEDUP_REMOVED lines=61> */
.L_x_23578:
[----:B------:R-:W-:Y:S05]  /*3ee0*/  BSYNC.RECONVERGENT B1 ;  /* 0x0000000000017941 */ /* 0x000fea0003800200 */
.L_x_23577:
        /* <DEDUP_REMOVED lines=23> */
.L_x_23584:
        /* <DEDUP_REMOVED lines=15> */
.L_x_23586:
[----:B------:R-:W-:Y:S05]  /*4150*/  BSYNC.RECONVERGENT B2 ;  /* 0x0000000000027941 */ /* 0x000fea0003800200 */
.L_x_23585:
        /* <DEDUP_REMOVED lines=61> */
.L_x_23583:
[----:B------:R-:W-:Y:S05]  /*4530*/  BSYNC.RECONVERGENT B1 ;  /* 0x0000000000017941 */ /* 0x000fea0003800200 */
.L_x_23582:
        /* <DEDUP_REMOVED lines=15> */
.L_x_23547:
        /* <DEDUP_REMOVED lines=16> */
.L_x_23590:
        /* <DEDUP_REMOVED lines=13> */
.L_x_23592:
[----:B------:R-:W-:Y:S05]  /*4800*/  BSYNC.RECONVERGENT B2 ;  /* 0x0000000000027941 */ /* 0x000fea0003800200 */
.L_x_23591:
        /* <DEDUP_REMOVED lines=61> */
.L_x_23589:
[----:B------:R-:W-:Y:S05]  /*4be0*/  BSYNC.RECONVERGENT B1 ;  /* 0x0000000000017941 */ /* 0x000fea0003800200 */
.L_x_23588:
        /* <DEDUP_REMOVED lines=26> */
.L_x_23595:
        /* <DEDUP_REMOVED lines=13> */
.L_x_23597:
[----:B------:R-:W-:Y:S05]  /*4e60*/  BSYNC.RECONVERGENT B2 ;  /* 0x0000000000027941 */ /* 0x000fea0003800200 */
.L_x_23596:
        /* <DEDUP_REMOVED lines=61> */
.L_x_23594:
[----:B------:R-:W-:Y:S05]  /*5240*/  BSYNC.RECONVERGENT B1 ;  /* 0x0000000000017941 */ /* 0x000fea0003800200 */
.L_x_23593:
[----:B------:R-:W-:Y:S01]  /*5250*/  ISETP.NE.AND P2, PT, R30, 0x1, PT ;  /* 0x000000011e00780c */ /* 0x000fe20003f45270 */
[----:B------:R-:W-:Y:S01]  /*5260*/  HADD2.F32 R29, -RZ, R168.H1_H1 ;  /* 0x300000a8ff1d7230 */ /* 0x000fe20000004100 */
        /* <DEDUP_REMOVED lines=19> */
.L_x_23600:
        /* <DEDUP_REMOVED lines=13> */
.L_x_23602:
[----:B------:R-:W-:Y:S05]  /*5470*/  BSYNC.RECONVERGENT B2 ;  /* 0x0000000000027941 */ /* 0x000fea0003800200 */
.L_x_23601:
        /* <DEDUP_REMOVED lines=61> */
.L_x_23599:
[----:B------:R-:W-:Y:S05]  /*5850*/  BSYNC.RECONVERGENT B1 ;  /* 0x0000000000017941 */ /* 0x000fea0003800200 */
.L_x_23598:
        /* <DEDUP_REMOVED lines=21> */
.L_x_23605:
        /* <DEDUP_REMOVED lines=13> */
.L_x_23607:
[----:B------:R-:W-:Y:S05]  /*5a80*/  BSYNC.RECONVERGENT B2 ;  /* 0x0000000000027941 */ /* 0x000fea0003800200 */
.L_x_23606:
        /* <DEDUP_REMOVED lines=61> */
.L_x_23604:
[----:B------:R-:W-:Y:S05]  /*5e60*/  BSYNC.RECONVERGENT B1 ;  /* 0x0000000000017941 */ /* 0x000fea0003800200 */
.L_x_23603:
        /* <DEDUP_REMOVED lines=21> */
.L_x_23610:
        /* <DEDUP_REMOVED lines=13> */
.L_x_23612:
[----:B------:R-:W-:Y:S05]  /*6090*/  BSYNC.RECONVERGENT B2 ;  /* 0x0000000000027941 */ /* 0x000fea0003800200 */
.L_x_23611:
        /* <DEDUP_REMOVED lines=61> */
.L_x_23609:
[----:B------:R-:W-:Y:S05]  /*6470*/  BSYNC.RECONVERGENT B1 ;  /* 0x0000000000017941 */ /* 0x000fea0003800200 */
.L_x_23608:
        /* <DEDUP_REMOVED lines=21> */
.L_x_23615:
        /* <DEDUP_REMOVED lines=13> */
.L_x_23617:
[----:B------:R-:W-:Y:S05]  /*66a0*/  BSYNC.RECONVERGENT B2 ;  /* 0x0000000000027941 */ /* 0x000fea0003800200 */
.L_x_23616:
        /* <DEDUP_REMOVED lines=61> */
.L_x_23614:
[----:B------:R-:W-:Y:S05]  /*6a80*/  BSYNC.RECONVERGENT B1 ;  /* 0x0000000000017941 */ /* 0x000fea0003800200 */
.L_x_23613:
        /* <DEDUP_REMOVED lines=21> */
.L_x_23620:
        /* <DEDUP_REMOVED lines=13> */
.L_x_23622:
[----:B------:R-:W-:Y:S05]  /*6cb0*/  BSYNC.RECONVERGENT B2 ;  /* 0x0000000000027941 */ /* 0x000fea0003800200 */
.L_x_23621:
        /* <DEDUP_REMOVED lines=61> */
.L_x_23619:
[----:B------:R-:W-:Y:S05]  /*7090*/  BSYNC.RECONVERGENT B1 ;  /* 0x0000000000017941 */ /* 0x000fea0003800200 */
.L_x_23618:
        /* <DEDUP_REMOVED lines=21> */
.L_x_23625:
        /* <DEDUP_REMOVED lines=15> */
.L_x_23627:
[----:B------:R-:W-:Y:S05]  /*72e0*/  BSYNC.RECONVERGENT B2 ;  /* 0x0000000000027941 */ /* 0x000fea0003800200 */
.L_x_23626:
        /* <DEDUP_REMOVED lines=61> */
.L_x_23624:
[----:B------:R-:W-:Y:S05]  /*76c0*/  BSYNC.RECONVERGENT B1 ;  /* 0x0000000000017941 */ /* 0x000fea0003800200 */
.L_x_23623:
[----:B------:R-:W-:Y:S01]  /*76d0*/  I2FP.F32.U32 R165, R28 ;  /* 0x0000001c00a57245 */ /* 0x000fe20000201000 */
[----:B------:R-:W-:Y:S01]  /*76e0*/  HADD2.F32 R171, -RZ, R171.H1_H1 ;  /* 0x300000abffab7230 */ /* 0x000fe20000004100 */
[----:B------:R-:W-:Y:S02]  /*76f0*/  F2FP.F16.F32.PACK_AB R166, R205, R179 ;  /* 0x000000b3cda6723e */ /* 0x000fe400000000ff */
[----:B------:R-:W-:Y:S01]  /*7700*/  F2FP.F16.F32.PACK_AB R164, R29, R15 ;  /* 0x0000000f1da4723e */ /* 0x000fe200000000ff */
[----:B------:R-:W-:Y:S01]  /*7710*/  FFMA.FTZ R165, R165, R16, 1.1641532182693481445e-10 ;  /* 0x2f000000a5a57423 */ /* 0x000fe20000010010 */
[----:B------:R-:W-:-:S04]  /*7720*/  FMUL.FTZ R171, R171, R20 ;  /* 0x00000014abab7220 */ /* 0x000fc80000410000 */
[----:B------:R-:W-:Y:S01]  /*7730*/  FMUL.FTZ R171, R171, R24 ;  /* 0x00000018abab7220 */ /* 0x000fe20000410000 */
[----:B------:R-:W-:Y:S02]  /*7740*/  FSETP.GTU.FTZ.AND P6, PT, R165, R26, PT ;  /* 0x0000001aa500720b */ /* 0x000fe40003fdc000 */
[----:B------:R-:W-:Y:S02]  /*7750*/  F2FP.F16.F32.PACK_AB R165, R177, R31 ;  /* 0x0000001fb1a5723e */ /* 0x000fe400000000ff */
[----:B------:R-:W-:Y:S02]  /*7760*/  FSEL R233, R171, RZ, !P6 ;  /* 0x000000ffabe97208 */ /* 0x000fe40007000000 */
[----:B------:R-:W-:Y:S02]  /*7770*/  PLOP3.LUT P6, PT, P6, PT, PT, 0x8, 0x80 ;  /* 0x000000000080781c */ /* 0x000fe400037ce170 */
[----:B------:R-:W-:-:S11]  /*7780*/  F2FP.F16.F32.PACK_AB R167, R233, R207 ;  /* 0x000000cfe9a7723e */ /* 0x000fd600000000ff */
.L_x_23587:
        /* <DEDUP_REMOVED lines=18> */
[C---:B------:R-:W-:Y:S01]  /*78b0*/  IADD3 R22, PT, PT, R14.reuse, 0x80, RZ ;  /* 0x000000800e167810 */ /* 0x040fe20007ffe0ff */
[----:B-1----:R-:W-:-:S05]  /*78c0*/  IMAD.WIDE.U32 R168, R14, 0x8, R168 ;  /* 0x000000080ea87825 */ /* 0x002fca00078e00a8 */
[----:B------:R0:W-:Y:S02]  /*78d0*/  STG.E.64 desc[UR8][R168.64], R248 ;  /* 0x000000f8a8007986 */ /* 0x0001e4000c101b08 */
.L_x_23546:
[----:B------:R-:W-:Y:S05]  /*78e0*/  BSYNC.RECONVERGENT B0 ;  /* 0x0000000000007941 */ /* 0x000fea0003800200 */
.L_x_23545:
        /* <DEDUP_REMOVED lines=30> */
.L_x_23633:
        /* <DEDUP_REMOVED lines=13> */
.L_x_23635:
[----:B------:R-:W-:Y:S05]  /*7ba0*/  BSYNC.RECONVERGENT B2 ;  /* 0x0000000000027941 */ /* 0x000fea0003800200 */
.L_x_23634:
        /* <DEDUP_REMOVED lines=61> */
.L_x_23632:
[----:B------:R-:W-:Y:S05]  /*7f80*/  BSYNC.RECONVERGENT B1 ;  /* 0x0000000000017941 */ /* 0x000fea0003800200 */
.L_x_23631:
        /* <DEDUP_REMOVED lines=28> */
.L_x_23638:
        /* <DEDUP_REMOVED lines=13> */
.L_x_23640:
[----:B------:R-:W-:Y:S05]  /*8220*/  BSYNC.RECONVERGENT B2 ;  /* 0x0000000000027941 */ /* 0x000fea0003800200 */
.L_x_23639:
        /* <DEDUP_REMOVED lines=61> */
.L_x_23637:
[----:B------:R-:W-:Y:S05]  /*8600*/  BSYNC.RECONVERGENT B1 ;  /* 0x0000000000017941 */ /* 0x000fea0003800200 */
.L_x_23636:
        /* <DEDUP_REMOVED lines=23> */
.L_x_23643:
        /* <DEDUP_REMOVED lines=13> */
.L_x_23645:
[----:B------:R-:W-:Y:S05]  /*8850*/  BSYNC.RECONVERGENT B2 ;  /* 0x0000000000027941 */ /* 0x000fea0003800200 */
.L_x_23644:
        /* <DEDUP_REMOVED lines=61> */
.L_x_23642:
[----:B------:R-:W-:Y:S05]  /*8c30*/  BSYNC.RECONVERGENT B1 ;  /* 0x0000000000017941 */ /* 0x000fea0003800200 */
.L_x_23641:
        /* <DEDUP_REMOVED lines=23> */
.L_x_23648:
        /* <DEDUP_REMOVED lines=13> */
.L_x_23650:
[----:B------:R-:W-:Y:S05]  /*8e80*/  BSYNC.RECONVERGENT B2 ;  /* 0x0000000000027941 */ /* 0x000fea0003800200 */
.L_x_23649:
        /* <DEDUP_REMOVED lines=61> */
.L_x_23647:
[----:B------:R-:W-:Y:S05]  /*9260*/  BSYNC.RECONVERGENT B1 ;  /* 0x0000000000017941 */ /* 0x000fea0003800200 */
.L_x_23646:
        /* <DEDUP_REMOVED lines=23> */
.L_x_23653:
        /* <DEDUP_REMOVED lines=13> */
.L_x_23655:
[----:B------:R-:W-:Y:S05]  /*94b0*/  BSYNC.RECONVERGENT B2 ;  /* 0x0000000000027941 */ /* 0x000fea0003800200 */
.L_x_23654:
        /* <DEDUP_REMOVED lines=61> */
.L_x_23652:
[----:B------:R-:W-:Y:S05]  /*9890*/  BSYNC.RECONVERGENT B1 ;  /* 0x0000000000017941 */ /* 0x000fea0003800200 */
.L_x_23651:
        /* <DEDUP_REMOVED lines=23> */
.L_x_23658:
        /* <DEDUP_REMOVED lines=13> */
.L_x_23660:
[----:B------:R-:W-:Y:S05]  /*9ae0*/  BSYNC.RECONVERGENT B2 ;  /* 0x0000000000027941 */ /* 0x000fea0003800200 */
.L_x_23659:
        /* <DEDUP_REMOVED lines=61> */
.L_x_23657:
[----:B------:R-:W-:Y:S05]  /*9ec0*/  BSYNC.RECONVERGENT B1 ;  /* 0x0000000000017941 */ /* 0x000fea0003800200 */
.L_x_23656:
        /* <DEDUP_REMOVED lines=23> */
.L_x_23663:
        /* <DEDUP_REMOVED lines=13> */
.L_x_23665:
[----:B------:R-:W-:Y:S05]  /*a110*/  BSYNC.RECONVERGENT B2 ;  /* 0x0000000000027941 */ /* 0x000fea0003800200 */
.L_x_23664:
        /* <DEDUP_REMOVED lines=61> */
.L_x_23662:
[----:B------:R-:W-:Y:S05]  /*a4f0*/  BSYNC.RECONVERGENT B1 ;  /* 0x0000000000017941 */ /* 0x000fea0003800200 */
.L_x_23661:
        /* <DEDUP_REMOVED lines=23> */
.L_x_23668:
        /* <DEDUP_REMOVED lines=15> */
.L_x_23670:
[----:B------:R-:W-:Y:S05]  /*a760*/  BSYNC.RECONVERGENT B2 ;  /* 0x0000000000027941 */ /* 0x000fea0003800200 */
.L_x_23669:
        /* <DEDUP_REMOVED lines=61> */
.L_x_23667:
[----:B------:R-:W-:Y:S05]  /*ab40*/  BSYNC.RECONVERGENT B1 ;  /* 0x0000000000017941 */ /* 0x000fea0003800200 */
.L_x_23666:
        /* <DEDUP_REMOVED lines=15> */
.L_x_23630:
        /* <DEDUP_REMOVED lines=16> */
.L_x_23674:
        /* <DEDUP_REMOVED lines=13> */
.L_x_23676:
[----:B------:R-:W-:Y:S05]  /*ae10*/  BSYNC.RECONVERGENT B2 ;  /* 0x0000000000027941 */ /* 0x000fea0003800200 */
.L_x_23675:
        /* <DEDUP_REMOVED lines=50> */
[----:B------:R-:W-:Y:S01]  /*b140*/  IADD3 R9, PT, PT, R247, -0x695add53, RZ ;  /* 0x96a522adf7097810 */ /* 0x000fe20007ffe0ff */
[----:B------:R-:W-:Y:S01]  /*b150*/  VIADD R7, R246, 0xf1bbcdc8 ;  /* 0xf1bbcdc8f6077836 */ /* 0x000fe20000000000 */
[----:B------:R-:W-:Y:S01]  /*b160*/  MOV R17, R16 ;  /* 0x0000001000117202 */ /* 0x000fe20000000f00 */
[----:B------:R-:W-:-:S03]  /*b170*/  IMAD.WIDE.U32 R34, R34, -0x326172a9, RZ ;  /* 0xcd9e8d5722227825 */ /* 0x000fc600078e00ff */
[----:B------:R-:W-:Y:S01]  /*b180*/  LOP3.LUT R32, R7, R32, R165, 0x96, !PT ;  /* 0x0000002007207212 */ /* 0x000fe200078e96a5 */
[----:B------:R-:W-:Y:S02]  /*b190*/  VIADD R7, R246, 0x8ff34781 ;  /* 0x8ff34781f6077836 */ /* 0x000fe40000000000 */
[----:B------:R-:W-:Y:S02]  /*b1a0*/  IMAD.MOV.U32 R12, RZ, RZ, R34 ;  /* 0x000000ffff0c7224 */ /* 0x000fe400078e0022 */
[----:B------:R-:W-:Y:S01]  /*b1b0*/  IMAD.WIDE.U32 R32, R32, -0x2daee0ad, RZ ;  /* 0xd2511f5320207825 */ /* 0x000fe200078e00ff */
[----:B------:R-:W-:-:S03]  /*b1c0*/  LOP3.LUT R7, R7, R164, R35, 0x96, !PT ;  /* 0x000000a407077212 */ /* 0x000fc600078e9623 */
[----:B------:R-:W-:Y:S01]  /*b1d0*/  IMAD.MOV.U32 R24, RZ, RZ, R32 ;  /* 0x000000ffff187224 */ /* 0x000fe200078e0020 */
[----:B------:R-:W-:-:S07]  /*b1e0*/  LOP3.LUT R8, R9, R8, R33, 0x96, !PT ;  /* 0x0000000809087212 */ /* 0x000fce00078e9621 */
.L_x_23673:
[----:B------:R-:W-:Y:S05]  /*b1f0*/  BSYNC.RECONVERGENT B1 ;  /* 0x0000000000017941 */ /* 0x000fea0003800200 */
.L_x_23672:
        /* <DEDUP_REMOVED lines=26> */
.L_x_23679:
        /* <DEDUP_REMOVED lines=13> */
.L_x_23681:
[----:B------:R-:W-:Y:S05]  /*b470*/  BSYNC.RECONVERGENT B2 ;  /* 0x0000000000027941 */ /* 0x000fea0003800200 */
.L_x_23680:
        /* <DEDUP_REMOVED lines=61> */
.L_x_23678:
[----:B------:R-:W-:Y:S05]  /*b850*/  BSYNC.RECONVERGENT B1 ;  /* 0x0000000000017941 */ /* 0x000fea0003800200 */
.L_x_23677:
        /* <DEDUP_REMOVED lines=21> */
.L_x_23684:
        /* <DEDUP_REMOVED lines=13> */
.L_x_23686:
[----:B------:R-:W-:Y:S05]  /*ba80*/  BSYNC.RECONVERGENT B2 ;  /* 0x0000000000027941 */ /* 0x000fea0003800200 */
.L_x_23685:
        /* <DEDUP_REMOVED lines=61> */
.L_x_23683:
[----:B------:R-:W-:Y:S05]  /*be60*/  BSYNC.RECONVERGENT B1 ;  /* 0x0000000000017941 */ /* 0x000fea0003800200 */
.L_x_23682:
        /* <DEDUP_REMOVED lines=21> */
.L_x_23689:
        /* <DEDUP_REMOVED lines=13> */
.L_x_23691:
[----:B------:R-:W-:Y:S05]  /*c090*/  BSYNC.RECONVERGENT B2 ;  /* 0x0000000000027941 */ /* 0x000fea0003800200 */
.L_x_23690:
        /* <DEDUP_REMOVED lines=61> */
.L_x_23688:
[----:B------:R-:W-:Y:S05]  /*c470*/  BSYNC.RECONVERGENT B1 ;  /* 0x0000000000017941 */ /* 0x000fea0003800200 */
.L_x_23687:
        /* <DEDUP_REMOVED lines=21> */
.L_x_23694:
        /* <DEDUP_REMOVED lines=13> */
.L_x_23696:
[----:B------:R-:W-:Y:S05]  /*c6a0*/  BSYNC.RECONVERGENT B2 ;  /* 0x0000000000027941 */ /* 0x000fea0003800200 */
.L_x_23695:
        /* <DEDUP_REMOVED lines=61> */
.L_x_23693:
[----:B------:R-:W-:Y:S05]  /*ca80*/  BSYNC.RECONVERGENT B1 ;  /* 0x0000000000017941 */ /* 0x000fea0003800200 */
.L_x_23692:
        /* <DEDUP_REMOVED lines=21> */
.L_x_23699:
        /* <DEDUP_REMOVED lines=13> */
.L_x_23701:
[----:B------:R-:W-:Y:S05]  /*ccb0*/  BSYNC.RECONVERGENT B2 ;  /* 0x0000000000027941 */ /* 0x000fea0003800200 */
.L_x_23700:
        /* <DEDUP_REMOVED lines=61> */
.L_x_23698:
[----:B------:R-:W-:Y:S05]  /*d090*/  BSYNC.RECONVERGENT B1 ;  /* 0x0000000000017941 */ /* 0x000fea0003800200 */
.L_x_23697:
        /* <DEDUP_REMOVED lines=21> */
.L_x_23704:
        /* <DEDUP_REMOVED lines=13> */
.L_x_23706:
[----:B------:R-:W-:Y:S05]  /*d2c0*/  BSYNC.RECONVERGENT B2 ;  /* 0x0000000000027941 */ /* 0x000fea0003800200 */
.L_x_23705:
        /* <DEDUP_REMOVED lines=61> */
.L_x_23703:
[----:B------:R-:W-:Y:S05]  /*d6a0*/  BSYNC.RECONVERGENT B1 ;  /* 0x0000000000017941 */ /* 0x000fea0003800200 */
.L_x_23702:
        /* <DEDUP_REMOVED lines=21> */
.L_x_23709:
        /* <DEDUP_REMOVED lines=15> */
.L_x_23711:
[----:B------:R-:W-:Y:S05]  /*d8f0*/  BSYNC.RECONVERGENT B2 ;  /* 0x0000000000027941 */ /* 0x000fea0003800200 */
.L_x_23710:
        /* <DEDUP_REMOVED lines=61> */
.L_x_23708:
[----:B------:R-:W-:Y:S05]  /*dcd0*/  BSYNC.RECONVERGENT B1 ;  /* 0x0000000000017941 */ /* 0x000fea0003800200 */
.L_x_23707:
        /* <DEDUP_REMOVED lines=12> */
.L_x_23671:
        /* <DEDUP_REMOVED lines=21> */
.L_x_23629:
[----:B------:R-:W-:Y:S05]  /*def0*/  BSYNC.RECONVERGENT B0 ;  /* 0x0000000000007941 */ /* 0x000fea0003800200 */
.L_x_23628:
        /* <DEDUP_REMOVED lines=30> */
.L_x_23717:
        /* <DEDUP_REMOVED lines=13> */
.L_x_23719:
[----:B------:R-:W-:Y:S05]  /*e1b0*/  BSYNC.RECONVERGENT B2 ;  /* 0x0000000000027941 */ /* 0x000fea0003800200 */
.L_x_23718:
        /* <DEDUP_REMOVED lines=61> */
.L_x_23716:
[----:B------:R-:W-:Y:S05]  /*e590*/  BSYNC.RECONVERGENT B1 ;  /* 0x0000000000017941 */ /* 0x000fea0003800200 */
.L_x_23715:
        /* <DEDUP_REMOVED lines=28> */
.L_x_23722:
        /* <DEDUP_REMOVED lines=13> */
.L_x_23724:
[----:B------:R-:W-:Y:S05]  /*e830*/  BSYNC.RECONVERGENT B2 ;  /* 0x0000000000027941 */ /* 0x000fea0003800200 */
.L_x_23723:
        /* <DEDUP_REMOVED lines=61> */
.L_x_23721:
[----:B------:R-:W-:Y:S05]  /*ec10*/  BSYNC.RECONVERGENT B1 ;  /* 0x0000000000017941 */ /* 0x000fea0003800200 */
.L_x_23720:
        /* <DEDUP_REMOVED lines=23> */
.L_x_23727:
        /* <DEDUP_REMOVED lines=13> */
.L_x_23729:
[----:B------:R-:W-:Y:S05]  /*ee60*/  BSYNC.RECONVERGENT B2 ;  /* 0x0000000000027941 */ /* 0x000fea0003800200 */
.L_x_23728:
        /* <DEDUP_REMOVED lines=61> */
.L_x_23726:
[----:B------:R-:W-:Y:S05]  /*f240*/  BSYNC.RECONVERGENT B1 ;  /* 0x0000000000017941 */ /* 0x000fea0003800200 */
.L_x_23725:
        /* <DEDUP_REMOVED lines=23> */
.L_x_23732:
        /* <DEDUP_REMOVED lines=13> */
.L_x_23734:
[----:B------:R-:W-:Y:S05]  /*f490*/  BSYNC.RECONVERGENT B2 ;  /* 0x0000000000027941 */ /* 0x000fea0003800200 */
.L_x_23733:
        /* <DEDUP_REMOVED lines=61> */
.L_x_23731:
[----:B------:R-:W-:Y:S05]  /*f870*/  BSYNC.RECONVERGENT B1 ;  /* 0x0000000000017941 */ /* 0x000fea0003800200 */
.L_x_23730:
        /* <DEDUP_REMOVED lines=23> */
.L_x_23737:
        /* <DEDUP_REMOVED lines=13> */
.L_x_23739:
[----:B------:R-:W-:Y:S05]  /*fac0*/  BSYNC.RECONVERGENT B2 ;  /* 0x0000000000027941 */ /* 0x000fea0003800200 */
.L_x_23738:
        /* <DEDUP_REMOVED lines=61> */
.L_x_23736:
[----:B------:R-:W-:Y:S05]  /*fea0*/  BSYNC.RECONVERGENT B1 ;  /* 0x0000000000017941 */ /* 0x000fea0003800200 */
.L_x_23735:
        /* <DEDUP_REMOVED lines=23> */
.L_x_23742:
        /* <DEDUP_REMOVED lines=13> */
.L_x_23744:
[----:B------:R-:W-:Y:S05]  /*100f0*/  BSYNC.RECONVERGENT B2 ;  /* 0x0000000000027941 */ /* 0x000fea0003800200 */
.L_x_23743:
        /* <DEDUP_REMOVED lines=61> */
.L_x_23741:
[----:B------:R-:W-:Y:S05]  /*104d0*/  BSYNC.RECONVERGENT B1 ;  /* 0x0000000000017941 */ /* 0x000fea0003800200 */
.L_x_23740:
        /* <DEDUP_REMOVED lines=23> */
.L_x_23747:
        /* <DEDUP_REMOVED lines=13> */
.L_x_23749:
[----:B------:R-:W-:Y:S05]  /*10720*/  BSYNC.RECONVERGENT B2 ;  /* 0x0000000000027941 */ /* 0x000fea0003800200 */
.L_x_23748:
        /* <DEDUP_REMOVED lines=61> */
.L_x_23746:
[----:B------:R-:W-:Y:S05]  /*10b00*/  BSYNC.RECONVERGENT B1 ;  /* 0x0000000000017941 */ /* 0x000fea0003800200 */
.L_x_23745:
        /* <DEDUP_REMOVED lines=23> */
.L_x_23752:
        /* <DEDUP_REMOVED lines=15> */
.L_x_23754:
[----:B------:R-:W-:Y:S05]  /*10d70*/  BSYNC.RECONVERGENT B2 ;  /* 0x0000000000027941 */ /* 0x000fea0003800200 */
.L_x_23753:
        /* <DEDUP_REMOVED lines=61> */
.L_x_23751:
[----:B------:R-:W-:Y:S05]  /*11150*/  BSYNC.RECONVERGENT B1 ;  /* 0x0000000000017941 */ /* 0x000fea0003800200 */
.L_x_23750:
        /* <DEDUP_REMOVED lines=15> */
.L_x_23714:
        /* <DEDUP_REMOVED lines=16> */
.L_x_23758:
        /* <DEDUP_REMOVED lines=13> */
.L_x_23760:
[----:B------:R-:W-:Y:S05]  /*11420*/  BSYNC.RECONVERGENT B2 ;  /* 0x0000000000027941 */ /* 0x000fea0003800200 */
.L_x_23759:
[----:B------:R-:W-:Y:S01]  /*11430*/  IMAD.WIDE.U32 R164, R5, -0x326172a9, RZ ;  /* 0xcd9e8d5705a47825 */ /* 0x000fe200078e00ff */
[----:B------:R-:W-:Y:S02]  /*11440*/  LOP3.LUT R36, R10, R9, R247, 0x96, !PT ;  /* 0x000000090a247212 */ /* 0x000fe400078e96f7 */
[----:B------:R-:W-:Y:S01]  /*11450*/  IADD3 R7, PT, PT, R246, -0x61c88647, RZ ;  /* 0x9e3779b9f6077810 */ /* 0x000fe20007ffe0ff */
[C---:B------:R-:W-:Y:S01]  /*11460*/  VIADD R9, R247.reuse, 0xbb67ae85 ;  /* 0xbb67ae85f7097836 */ /* 0x040fe20000000000 */
        /* <DEDUP_REMOVED lines=57> */
.L_x_23757:
[----:B------:R-:W-:Y:S05]  /*11800*/  BSYNC.RECONVERGENT B1 ;  /* 0x0000000000017941 */ /* 0x000fea0003800200 */
.L_x_23756:
        /* <DEDUP_REMOVED lines=11> */
[----:B0-----:R-:W-:Y:S02]  /*118c0*/  FSETP.GTU.FTZ.AND P0, PT, R9, R28, PT ;  /* 0x0000001c0900720b */ /* 0x001fe40003f1c000 */
        /* <DEDUP_REMOVED lines=14> */
.L_x_23763:
        /* <DEDUP_REMOVED lines=13> */
.L_x_23765:
[----:B------:R-:W-:Y:S05]  /*11a80*/  BSYNC.RECONVERGENT B2 ;  /* 0x0000000000027941 */ /* 0x000fea0003800200 */
.L_x_23764:
        /* <DEDUP_REMOVED lines=61> */
.L_x_23762:
[----:B------:R-:W-:Y:S05]  /*11e60*/  BSYNC.RECONVERGENT B1 ;  /* 0x0000000000017941 */ /* 0x000fea0003800200 */
.L_x_23761:
        /* <DEDUP_REMOVED lines=21> */
.L_x_23768:
        /* <DEDUP_REMOVED lines=13> */
.L_x_23770:
[----:B------:R-:W-:Y:S05]  /*12090*/  BSYNC.RECONVERGENT B2 ;  /* 0x0000000000027941 */ /* 0x000fea0003800200 */
.L_x_23769:
        /* <DEDUP_REMOVED lines=61> */
.L_x_23767:
[----:B------:R-:W-:Y:S05]  /*12470*/  BSYNC.RECONVERGENT B1 ;  /* 0x0000000000017941 */ /* 0x000fea0003800200 */
.L_x_23766:
        /* <DEDUP_REMOVED lines=21> */
.L_x_23773:
        /* <DEDUP_REMOVED lines=13> */
.L_x_23775:
[----:B------:R-:W-:Y:S05]  /*126a0*/  BSYNC.RECONVERGENT B2 ;  /* 0x0000000000027941 */ /* 0x000fea0003800200 */
.L_x_23774:
        /* <DEDUP_REMOVED lines=61> */
.L_x_23772:
[----:B------:R-:W-:Y:S05]  /*12a80*/  BSYNC.RECONVERGENT B1 ;  /* 0x0000000000017941 */ /* 0x000fea0003800200 */
.L_x_23771:
        /* <DEDUP_REMOVED lines=21> */
.L_x_23778:
        /* <DEDUP_REMOVED lines=13> */
.L_x_23780:
[----:B------:R-:W-:Y:S05]  /*12cb0*/  BSYNC.RECONVERGENT B2 ;  /* 0x0000000000027941 */ /* 0x000fea0003800200 */
.L_x_23779:
        /* <DEDUP_REMOVED lines=61> */
.L_x_23777:
[----:B------:R-:W-:Y:S05]  /*13090*/  BSYNC.RECONVERGENT B1 ;  /* 0x0000000000017941 */ /* 0x000fea0003800200 */
.L_x_23776:
        /* <DEDUP_REMOVED lines=21> */
.L_x_23783:
        /* <DEDUP_REMOVED lines=13> */
.L_x_23785:
[----:B------:R-:W-:Y:S05]  /*132c0*/  BSYNC.RECONVERGENT B2 ;  /* 0x0000000000027941 */ /* 0x000fea0003800200 */
.L_x_23784:
        /* <DEDUP_REMOVED lines=61> */
.L_x_23782:
[----:B------:R-:W-:Y:S05]  /*136a0*/  BSYNC.RECONVERGENT B1 ;  /* 0x0000000000017941 */ /* 0x000fea0003800200 */
.L_x_23781:
        /* <DEDUP_REMOVED lines=21> */
.L_x_23788:
        /* <DEDUP_REMOVED lines=13> */
.L_x_23790:
[----:B------:R-:W-:Y:S05]  /*138d0*/  BSYNC.RECONVERGENT B2 ;  /* 0x0000000000027941 */ /* 0x000fea0003800200 */
.L_x_23789:
        /* <DEDUP_REMOVED lines=61> */
.L_x_23787:
[----:B------:R-:W-:Y:S05]  /*13cb0*/  BSYNC.RECONVERGENT B1 ;  /* 0x0000000000017941 */ /* 0x000fea0003800200 */
.L_x_23786:
        /* <DEDUP_REMOVED lines=21> */
.L_x_23793:
        /* <DEDUP_REMOVED lines=15> */
.L_x_23795:
[----:B------:R-:W-:Y:S05]  /*13f00*/  BSYNC.RECONVERGENT B2 ;  /* 0x0000000000027941 */ /* 0x000fea0003800200 */
.L_x_23794:
        /* <DEDUP_REMOVED lines=61> */
.L_x_23792:
[----:B------:R-:W-:Y:S05]  /*142e0*/  BSYNC.RECONVERGENT B1 ;  /* 0x0000000000017941 */ /* 0x000fea0003800200 */
.L_x_23791:
        /* <DEDUP_REMOVED lines=12> */
.L_x_23755:
        /* <DEDUP_REMOVED lines=21> */
.L_x_23713:
[----:B------:R-:W-:Y:S05]  /*14500*/  BSYNC.RECONVERGENT B0 ;  /* 0x0000000000007941 */ /* 0x000fea0003800200 */
.L_x_23712:
        /* <DEDUP_REMOVED lines=30> */
.L_x_23801:
        /* <DEDUP_REMOVED lines=13> */
.L_x_23803:
[----:B------:R-:W-:Y:S05]  /*147c0*/  BSYNC.RECONVERGENT B2 ;  /* 0x0000000000027941 */ /* 0x000fea0003800200 */
.L_x_23802:
        /* <DEDUP_REMOVED lines=61> */
.L_x_23800:
[----:B------:R-:W-:Y:S05]  /*14ba0*/  BSYNC.RECONVERGENT B1 ;  /* 0x0000000000017941 */ /* 0x000fea0003800200 */
.L_x_23799:
        /* <DEDUP_REMOVED lines=12> */
[----:B-1----:R-:W-:-:S02]  /*14c70*/  FSETP.GTU.FTZ.AND P1, PT, R9, R26, PT ;  /* 0x0000001a0900720b */ /* 0x002fc40003f3c000 */
        /* <DEDUP_REMOVED lines=15> */
.L_x_23806:
        /* <DEDUP_REMOVED lines=13> */
.L_x_23808:
[----:B------:R-:W-:Y:S05]  /*14e40*/  BSYNC.RECONVERGENT B2 ;  /* 0x0000000000027941 */ /* 0x000fea0003800200 */
.L_x_23807:
        /* <DEDUP_REMOVED lines=61> */
.L_x_23805:
[----:B------:R-:W-:Y:S05]  /*15220*/  BSYNC.RECONVERGENT B1 ;  /* 0x0000000000017941 */ /* 0x000fea0003800200 */
.L_x_23804:
        /* <DEDUP_REMOVED lines=23> */
.L_x_23811:
        /* <DEDUP_REMOVED lines=13> */
.L_x_23813:
[----:B------:R-:W-:Y:S05]  /*15470*/  BSYNC.RECONVERGENT B2 ;  /* 0x0000000000027941 */ /* 0x000fea0003800200 */
.L_x_23812:
        /* <DEDUP_REMOVED lines=61> */
.L_x_23810:
[----:B------:R-:W-:Y:S05]  /*15850*/  BSYNC.RECONVERGENT B1 ;  /* 0x0000000000017941 */ /* 0x000fea0003800200 */
.L_x_23809:
        /* <DEDUP_REMOVED lines=23> */
.L_x_23816:
        /* <DEDUP_REMOVED lines=13> */
.L_x_23818:
[----:B------:R-:W-:Y:S05]  /*15aa0*/  BSYNC.RECONVERGENT B2 ;  /* 0x0000000000027941 */ /* 0x000fea0003800200 */
.L_x_23817:
        /* <DEDUP_REMOVED lines=61> */
.L_x_23815:
[----:B------:R-:W-:Y:S05]  /*15e80*/  BSYNC.RECONVERGENT B1 ;  /* 0x0000000000017941 */ /* 0x000fea0003800200 */
.L_x_23814:
        /* <DEDUP_REMOVED lines=23> */
.L_x_23821:
        /* <DEDUP_REMOVED lines=13> */
.L_x_23823:
[----:B------:R-:W-:Y:S05]  /*160d0*/  BSYNC.RECONVERGENT B2 ;  /* 0x0000000000027941 */ /* 0x000fea0003800200 */
.L_x_23822:
        /* <DEDUP_REMOVED lines=61> */
.L_x_23820:
[----:B------:R-:W-:Y:S05]  /*164b0*/  BSYNC.RECONVERGENT B1 ;  /* 0x0000000000017941 */ /* 0x000fea0003800200 */
.L_x_23819:
        /* <DEDUP_REMOVED lines=23> */
.L_x_23826:
        /* <DEDUP_REMOVED lines=13> */
.L_x_23828:
[----:B------:R-:W-:Y:S05]  /*16700*/  BSYNC.RECONVERGENT B2 ;  /* 0x0000000000027941 */ /* 0x000fea0003800200 */
.L_x_23827:
        /* <DEDUP_REMOVED lines=61> */
.L_x_23825:
[----:B------:R-:W-:Y:S05]  /*16ae0*/  BSYNC.RECONVERGENT B1 ;  /* 0x0000000000017941 */ /* 0x000fea0003800200 */
.L_x_23824:
        /* <DEDUP_REMOVED lines=23> */
.L_x_23831:
        /* <DEDUP_REMOVED lines=13> */
.L_x_23833:
[----:B------:R-:W-:Y:S05]  /*16d30*/  BSYNC.RECONVERGENT B2 ;  /* 0x0000000000027941 */ /* 0x000fea0003800200 */
.L_x_23832:
        /* <DEDUP_REMOVED lines=61> */
.L_x_23830:
[----:B------:R-:W-:Y:S05]  /*17110*/  BSYNC.RECONVERGENT B1 ;  /* 0x0000000000017941 */ /* 0x000fea0003800200 */
.L_x_23829:
        /* <DEDUP_REMOVED lines=23> */
.L_x_23836:
        /* <DEDUP_REMOVED lines=15> */
.L_x_23838:
[----:B------:R-:W-:Y:S05]  /*17380*/  BSYNC.RECONVERGENT B2 ;  /* 0x0000000000027941 */ /* 0x000fea0003800200 */
.L_x_23837:
        /* <DEDUP_REMOVED lines=61> */
.L_x_23835:
[----:B------:R-:W-:Y:S05]  /*17760*/  BSYNC.RECONVERGENT B1 ;  /* 0x0000000000017941 */ /* 0x000fea0003800200 */
.L_x_23834:
        /* <DEDUP_REMOVED lines=15> */
.L_x_23798:
        /* <DEDUP_REMOVED lines=16> */
.L_x_23842:
        /* <DEDUP_REMOVED lines=13> */
.L_x_23844:
[----:B------:R-:W-:Y:S05]  /*17a30*/  BSYNC.RECONVERGENT B2 ;  /* 0x0000000000027941 */ /* 0x000fea0003800200 */
.L_x_23843:
        /* <DEDUP_REMOVED lines=61> */
.L_x_23841:
[----:B------:R-:W-:Y:S05]  /*17e10*/  BSYNC.RECONVERGENT B1 ;  /* 0x0000000000017941 */ /* 0x000fea0003800200 */
.L_x_23840:
        /* <DEDUP_REMOVED lines=12> */
[----:B-1----:R-:W-:Y:S02]  /*17ee0*/  FSETP.GTU.FTZ.AND P1, PT, R9, R26, PT ;  /* 0x0000001a0900720b */ /* 0x002fe40003f3c000 */
[----:B------:R-:W-:Y:S02]  /*17ef0*/  MOV R9, R12 ;  /* 0x0000000c00097202 */ /* 0x000fe40000000f00 */
[----:B------:R-:W-:Y:S02]  /*17f00*/  FSEL R21, R21, RZ, !P1 ;  /* 0x000000ff15157208 */ /* 0x000fe40004800000 */
        /* <DEDUP_REMOVED lines=11> */
.L_x_23847:
        /* <DEDUP_REMOVED lines=13> */
.L_x_23849:
[----:B------:R-:W-:Y:S05]  /*18090*/  BSYNC.RECONVERGENT B2 ;  /* 0x0000000000027941 */ /* 0x000fea0003800200 */
.L_x_23848:
        /* <DEDUP_REMOVED lines=61> */
.L_x_23846:
[----:B------:R-:W-:Y:S05]  /*18470*/  BSYNC.RECONVERGENT B1 ;  /* 0x0000000000017941 */ /* 0x000fea0003800200 */
.L_x_23845:
        /* <DEDUP_REMOVED lines=21> */
.L_x_23852:
        /* <DEDUP_REMOVED lines=13> */
.L_x_23854:
[----:B------:R-:W-:Y:S05]  /*186a0*/  BSYNC.RECONVERGENT B2 ;  /* 0x0000000000027941 */ /* 0x000fea0003800200 */
.L_x_23853:
        /* <DEDUP_REMOVED lines=61> */
.L_x_23851:
[----:B------:R-:W-:Y:S05]  /*18a80*/  BSYNC.RECONVERGENT B1 ;  /* 0x0000000000017941 */ /* 0x000fea0003800200 */
.L_x_23850:
        /* <DEDUP_REMOVED lines=21> */
.L_x_23857:
        /* <DEDUP_REMOVED lines=13> */
.L_x_23859:
[----:B------:R-:W-:Y:S05]  /*18cb0*/  BSYNC.RECONVERGENT B2 ;  /* 0x0000000000027941 */ /* 0x000fea0003800200 */
.L_x_23858:
        /* <DEDUP_REMOVED lines=61> */
.L_x_23856:
[----:B------:R-:W-:Y:S05]  /*19090*/  BSYNC.RECONVERGENT B1 ;  /* 0x0000000000017941 */ /* 0x000fea0003800200 */
.L_x_23855:
        /* <DEDUP_REMOVED lines=21> */
.L_x_23862:
        /* <DEDUP_REMOVED lines=13> */
.L_x_23864:
[----:B------:R-:W-:Y:S05]  /*192c0*/  BSYNC.RECONVERGENT B2 ;  /* 0x0000000000027941 */ /* 0x000fea0003800200 */
.L_x_23863:
        /* <DEDUP_REMOVED lines=61> */
.L_x_23861:
[----:B------:R-:W-:Y:S05]  /*196a0*/  BSYNC.RECONVERGENT B1 ;  /* 0x0000000000017941 */ /* 0x000fea0003800200 */
.L_x_23860:
        /* <DEDUP_REMOVED lines=21> */
.L_x_23867:
        /* <DEDUP_REMOVED lines=13> */
.L_x_23869:
[----:B------:R-:W-:Y:S05]  /*198d0*/  BSYNC.RECONVERGENT B2 ;  /* 0x0000000000027941 */ /* 0x000fea0003800200 */
.L_x_23868:
        /* <DEDUP_REMOVED lines=61> */
.L_x_23866:
[----:B------:R-:W-:Y:S05]  /*19cb0*/  BSYNC.RECONVERGENT B1 ;  /* 0x0000000000017941 */ /* 0x000fea0003800200 */
.L_x_23865:
        /* <DEDUP_REMOVED lines=21> */
.L_x_23872:
        /* <DEDUP_REMOVED lines=13> */
.L_x_23874:
[----:B------:R-:W-:Y:S05]  /*19ee0*/  BSYNC.RECONVERGENT B2 ;  /* 0x0000000000027941 */ /* 0x000fea0003800200 */
.L_x_23873:
        /* <DEDUP_REMOVED lines=61> */
.L_x_23871:
[----:B------:R-:W-:Y:S05]  /*1a2c0*/  BSYNC.RECONVERGENT B1 ;  /* 0x0000000000017941 */ /* 0x000fea0003800200 */
.L_x_23870:
        /* <DEDUP_REMOVED lines=21> */
.L_x_23877:
        /* <DEDUP_REMOVED lines=15> */
.L_x_23879:
[----:B------:R-:W-:Y:S05]  /*1a510*/  BSYNC.RECONVERGENT B2 ;  /* 0x0000000000027941 */ /* 0x000fea0003800200 */
.L_x_23878:
        /* <DEDUP_REMOVED lines=61> */
.L_x_23876:
[----:B------:R-:W-:Y:S05]  /*1a8f0*/  BSYNC.RECONVERGENT B1 ;  /* 0x0000000000017941 */ /* 0x000fea0003800200 */
.L_x_23875:
        /* <DEDUP_REMOVED lines=12> */
.L_x_23839:
        /* <DEDUP_REMOVED lines=21> */
.L_x_23797:
[----:B------:R-:W-:Y:S05]  /*1ab10*/  BSYNC.RECONVERGENT B0 ;  /* 0x0000000000007941 */ /* 0x000fea0003800200 */
.L_x_23796:
        /* <DEDUP_REMOVED lines=30> */
.L_x_23885:
        /* <DEDUP_REMOVED lines=13> */
.L_x_23887:
[----:B------:R-:W-:Y:S05]  /*1add0*/  BSYNC.RECONVERGENT B2 ;  /* 0x0000000000027941 */ /* 0x000fea0003800200 */
.L_x_23886:
        /* <DEDUP_REMOVED lines=61> */
.L_x_23884:
[----:B------:R-:W-:Y:S05]  /*1b1b0*/  BSYNC.RECONVERGENT B1 ;  /* 0x0000000000017941 */ /* 0x000fea0003800200 */
.L_x_23883:
[----:B------:R-:W0:Y:S01]  /*1b1c0*/  LDC R28, c[0x0][0x408] ;  /* 0x00010200ff1c7b82 */ /* 0x000e220000000800 */
[----:B------:R-:W-:Y:S01]  /*1b1d0*/  I2FP.F32.U32 R9, R23 ;  /* 0x0000001700097245 */ /* 0x000fe20000201000 */
[----:B------:R-:W-:Y:S02]  /*1b1e0*/  HFMA2 R16, -RZ, RZ, 0.1171875, 0 ;  /* 0x2f800000ff107431 */ /* 0x000fe400000001ff */
[----:B-----5:R-:W-:Y:S01]  /*1b1f0*/  HADD2.F32 R23, -RZ, R168.H0_H0 ;  /* 0x200000a8ff177230 */ /* 0x020fe20000004100 */
[----:B------:R-:W-:Y:S01]  /*1b200*/  LOP3.LUT R13, R13, 0xfffffffd, RZ, 0xc0, !PT ;  /* 0xfffffffd0d0d7812 */ /* 0x000fe200078ec0ff */
[----:B------:R-:W-:Y:S01]  /*1b210*/  HADD2.F32 R32, -RZ, R164.H0_H0 ;  /* 0x200000a4ff207230 */ /* 0x000fe20000004100 */
[----:B------:R-:W-:Y:S01]  /*1b220*/  BSSY.RECONVERGENT B1, `(.L_x_23888) ;  /* 0x0000061000017945 */ /* 0x000fe20003800200 */
[----:B------:R-:W-:Y:S01]  /*1b230*/  FFMA.FTZ R9, R9, R16, 1.1641532182693481445e-10 ;  /* 0x2f00000009097423 */ /* 0x000fe20000010010 */
[----:B------:R-:W1:Y:S01]  /*1b240*/  LDC R26, c[0x0][0x404] ;  /* 0x00010100ff1a7b82 */ /* 0x000e620000000800 */
[----:B------:R-:W-:-:S04]  /*1b250*/  FMUL.FTZ R23, R23, R20 ;  /* 0x0000001417177220 */ /* 0x000fc80000410000 */
        /* <DEDUP_REMOVED lines=18> */
.L_x_23890:
        /* <DEDUP_REMOVED lines=13> */
.L_x_23892:
[----:B------:R-:W-:Y:S05]  /*1b450*/  BSYNC.RECONVERGENT B2 ;  /* 0x0000000000027941 */ /* 0x000fea0003800200 */
.L_x_23891:
        /* <DEDUP_REMOVED lines=61> */
.L_x_23889:
[----:B------:R-:W-:Y:S05]  /*1b830*/  BSYNC.RECONVERGENT B1 ;  /* 0x0000000000017941 */ /* 0x000fea0003800200 */
.L_x_23888:
        /* <DEDUP_REMOVED lines=23> */
.L_x_23895:
        /* <DEDUP_REMOVED lines=13> */
.L_x_23897:
[----:B------:R-:W-:Y:S05]  /*1ba80*/  BSYNC.RECONVERGENT B2 ;  /* 0x0000000000027941 */ /* 0x000fea0003800200 */
.L_x_23896:
        /* <DEDUP_REMOVED lines=61> */
.L_x_23894:
[----:B------:R-:W-:Y:S05]  /*1be60*/  BSYNC.RECONVERGENT B1 ;  /* 0x0000000000017941 */ /* 0x000fea0003800200 */
.L_x_23893:
        /* <DEDUP_REMOVED lines=23> */
.L_x_23900:
        /* <DEDUP_REMOVED lines=13> */
.L_x_23902:
[----:B------:R-:W-:Y:S05]  /*1c0b0*/  BSYNC.RECONVERGENT B2 ;  /* 0x0000000000027941 */ /* 0x000fea0003800200 */
.L_x_23901:
        /* <DEDUP_REMOVED lines=61> */
.L_x_23899:
[----:B------:R-:W-:Y:S05]  /*1c490*/  BSYNC.RECONVERGENT B1 ;  /* 0x0000000000017941 */ /* 0x000fea0003800200 */
.L_x_23898:
        /* <DEDUP_REMOVED lines=23> */
.L_x_23905:
        /* <DEDUP_REMOVED lines=13> */
.L_x_23907:
[----:B------:R-:W-:Y:S05]  /*1c6e0*/  BSYNC.RECONVERGENT B2 ;  /* 0x0000000000027941 */ /* 0x000fea0003800200 */
.L_x_23906:
        /* <DEDUP_REMOVED lines=61> */
.L_x_23904:
[----:B------:R-:W-:Y:S05]  /*1cac0*/  BSYNC.RECONVERGENT B1 ;  /* 0x0000000000017941 */ /* 0x000fea0003800200 */
.L_x_23903:
        /* <DEDUP_REMOVED lines=23> */
.L_x_23910:
        /* <DEDUP_REMOVED lines=13> */
.L_x_23912:
[----:B------:R-:W-:Y:S05]  /*1cd10*/  BSYNC.RECONVERGENT B2 ;  /* 0x0000000000027941 */ /* 0x000fea0003800200 */
.L_x_23911:
        /* <DEDUP_REMOVED lines=61> */
.L_x_23909:
[----:B------:R-:W-:Y:S05]  /*1d0f0*/  BSYNC.RECONVERGENT B1 ;  /* 0x0000000000017941 */ /* 0x000fea0003800200 */
.L_x_23908:
        /* <DEDUP_REMOVED lines=23> */
.L_x_23915:
        /* <DEDUP_REMOVED lines=13> */
.L_x_23917:
[----:B------:R-:W-:Y:S05]  /*1d340*/  BSYNC.RECONVERGENT B2 ;  /* 0x0000000000027941 */ /* 0x000fea0003800200 */
.L_x_23916:
        /* <DEDUP_REMOVED lines=61> */
.L_x_23914:
[----:B------:R-:W-:Y:S05]  /*1d720*/  BSYNC.RECONVERGENT B1 ;  /* 0x0000000000017941 */ /* 0x000fea0003800200 */
.L_x_23913:
        /* <DEDUP_REMOVED lines=23> */
.L_x_23920:
        /* <DEDUP_REMOVED lines=15> */
.L_x_23922:
[----:B------:R-:W-:Y:S05]  /*1d990*/  BSYNC.RECONVERGENT B2 ;  /* 0x0000000000027941 */ /* 0x000fea0003800200 */
.L_x_23921:
        /* <DEDUP_REMOVED lines=61> */
.L_x_23919:
[----:B------:R-:W-:Y:S05]  /*1dd70*/  BSYNC.RECONVERGENT B1 ;  /* 0x0000000000017941 */ /* 0x000fea0003800200 */
.L_x_23918:
        /* <DEDUP_REMOVED lines=15> */
.L_x_23882:
        /* <DEDUP_REMOVED lines=16> */
.L_x_23926:
        /* <DEDUP_REMOVED lines=13> */
.L_x_23928:
[----:B------:R-:W-:Y:S05]  /*1e040*/  BSYNC.RECONVERGENT B2 ;  /* 0x0000000000027941 */ /* 0x000fea0003800200 */
.L_x_23927:
        /* <DEDUP_REMOVED lines=61> */
.L_x_23925:
[----:B------:R-:W-:Y:S05]  /*1e420*/  BSYNC.RECONVERGENT B1 ;  /* 0x0000000000017941 */ /* 0x000fea0003800200 */
.L_x_23924:
        /* <DEDUP_REMOVED lines=26> */
.L_x_23931:
        /* <DEDUP_REMOVED lines=13> */
.L_x_23933:
[----:B------:R-:W-:Y:S05]  /*1e6a0*/  BSYNC.RECONVERGENT B2 ;  /* 0x0000000000027941 */ /* 0x000fea0003800200 */
.L_x_23932:
        /* <DEDUP_REMOVED lines=61> */
.L_x_23930:
[----:B------:R-:W-:Y:S05]  /*1ea80*/  BSYNC.RECONVERGENT B1 ;  /* 0x0000000000017941 */ /* 0x000fea0003800200 */
.L_x_23929:
        /* <DEDUP_REMOVED lines=21> */
.L_x_23936:
        /* <DEDUP_REMOVED lines=13> */
.L_x_23938:
[----:B------:R-:W-:Y:S05]  /*1ecb0*/  BSYNC.RECONVERGENT B2 ;  /* 0x0000000000027941 */ /* 0x000fea0003800200 */
.L_x_23937:
        /* <DEDUP_REMOVED lines=61> */
.L_x_23935:
[----:B------:R-:W-:Y:S05]  /*1f090*/  BSYNC.RECONVERGENT B1 ;  /* 0x0000000000017941 */ /* 0x000fea0003800200 */
.L_x_23934:
        /* <DEDUP_REMOVED lines=21> */
.L_x_23941:
        /* <DEDUP_REMOVED lines=13> */
.L_x_23943:
[----:B------:R-:W-:Y:S05]  /*1f2c0*/  BSYNC.RECONVERGENT B2 ;  /* 0x0000000000027941 */ /* 0x000fea0003800200 */
.L_x_23942:
        /* <DEDUP_REMOVED lines=61> */
.L_x_23940:
[----:B------:R-:W-:Y:S05]  /*1f6a0*/  BSYNC.RECONVERGENT B1 ;  /* 0x0000000000017941 */ /* 0x000fea0003800200 */
.L_x_23939:
        /* <DEDUP_REMOVED lines=21> */
.L_x_23946:
        /* <DEDUP_REMOVED lines=13> */
.L_x_23948:
[----:B------:R-:W-:Y:S05]  /*1f8d0*/  BSYNC.RECONVERGENT B2 ;  /* 0x0000000000027941 */ /* 0x000fea0003800200 */
.L_x_23947:
        /* <DEDUP_REMOVED lines=61> */
.L_x_23945:
[----:B------:R-:W-:Y:S05]  /*1fcb0*/  BSYNC.RECONVERGENT B1 ;  /* 0x0000000000017941 */ /* 0x000fea0003800200 */
.L_x_23944:
        /* <DEDUP_REMOVED lines=21> */
.L_x_23951:
        /* <DEDUP_REMOVED lines=13> */
.L_x_23953:
[----:B------:R-:W-:Y:S05]  /*1fee0*/  BSYNC.RECONVERGENT B2 ;  /* 0x0000000000027941 */ /* 0x000fea0003800200 */
.L_x_23952:
        /* <DEDUP_REMOVED lines=61> */
.L_x_23950:
[----:B------:R-:W-:Y:S05]  /*202c0*/  BSYNC.RECONVERGENT B1 ;  /* 0x0000000000017941 */ /* 0x000fea0003800200 */
.L_x_23949:
        /* <DEDUP_REMOVED lines=21> */
.L_x_23956:
        /* <DEDUP_REMOVED lines=13> */
.L_x_23958:
[----:B------:R-:W-:Y:S05]  /*204f0*/  BSYNC.RECONVERGENT B2 ;  /* 0x0000000000027941 */ /* 0x000fea0003800200 */
.L_x_23957:
        /* <DEDUP_REMOVED lines=61> */
.L_x_23955:
[----:B------:R-:W-:Y:S05]  /*208d0*/  BSYNC.RECONVERGENT B1 ;  /* 0x0000000000017941 */ /* 0x000fea0003800200 */
.L_x_23954:
        /* <DEDUP_REMOVED lines=21> */
.L_x_23961:
        /* <DEDUP_REMOVED lines=15> */
.L_x_23963:
[----:B------:R-:W-:Y:S05]  /*20b20*/  BSYNC.RECONVERGENT B2 ;  /* 0x0000000000027941 */ /* 0x000fea0003800200 */
.L_x_23962:
        /* <DEDUP_REMOVED lines=61> */
.L_x_23960:
[----:B------:R-:W-:Y:S05]  /*20f00*/  BSYNC.RECONVERGENT B1 ;  /* 0x0000000000017941 */ /* 0x000fea0003800200 */
.L_x_23959:
        /* <DEDUP_REMOVED lines=12> */
.L_x_23923:
        /* <DEDUP_REMOVED lines=21> */
.L_x_23881:
[----:B------:R-:W-:Y:S05]  /*21120*/  BSYNC.RECONVERGENT B0 ;  /* 0x0000000000007941 */ /* 0x000fea0003800200 */
.L_x_23880:
        /* <DEDUP_REMOVED lines=30> */
.L_x_23969:
        /* <DEDUP_REMOVED lines=13> */
.L_x_23971:
[----:B------:R-:W-:Y:S05]  /*213e0*/  BSYNC.RECONVERGENT B2 ;  /* 0x0000000000027941 */ /* 0x000fea0003800200 */
.L_x_23970:
        /* <DEDUP_REMOVED lines=59> */
[----:B------:R-:W-:-:S07]  /*217a0*/  IMAD.MOV.U32 R25, RZ, RZ, R16 ;  /* 0x000000ffff197224 */ /* 0x000fce00078e0010 */
.L_x_23968:
[----:B------:R-:W-:Y:S05]  /*217b0*/  BSYNC.RECONVERGENT B1 ;  /* 0x0000000000017941 */ /* 0x000fea0003800200 */
.L_x_23967:
[----:B------:R-:W0:Y:S01]  /*217c0*/  LDC R28, c[0x0][0x408] ;  /* 0x00010200ff1c7b82 */ /* 0x000e220000000800 */
[----:B------:R-:W-:Y:S01]  /*217d0*/  I2FP.F32.U32 R9, R25 ;  /* 0x0000001900097245 */ /* 0x000fe20000201000 */
[----:B-----5:R-:W-:Y:S01]  /*217e0*/  HADD2.F32 R25, -RZ, R168.H0_H0 ;  /* 0x200000a8ff197230 */ /* 0x020fe20000004100 */
[----:B------:R-:W-:Y:S01]  /*217f0*/  LOP3.LUT R13, R13, 0xfffffffd, RZ, 0xc0, !PT ;  /* 0xfffffffd0d0d7812 */ /* 0x000fe200078ec0ff */
[----:B------:R-:W-:Y:S01]  /*21800*/  IMAD.MOV.U32 R16, RZ, RZ, 0x2f800000 ;  /* 0x2f800000ff107424 */ /* 0x000fe200078e00ff */
[----:B------:R-:W-:Y:S01]  /*21810*/  BSSY.RECONVERGENT B1, `(.L_x_23972) ;  /* 0x0000062000017945 */ /* 0x000fe20003800200 */
[----:B------:R-:W-:Y:S02]  /*21820*/  HADD2.F32 R32, -RZ, R164.H0_H0 ;  /* 0x200000a4ff207230 */ /* 0x000fe40000004100 */
[----:B------:R-:W-:Y:S01]  /*21830*/  FMUL.FTZ R25, R25, R20 ;  /* 0x0000001419197220 */ /* 0x000fe20000410000 */
[----:B------:R-:W1:Y:S01]  /*21840*/  LDC R26, c[0x0][0x404] ;  /* 0x00010100ff1a7b82 */ /* 0x000e620000000800 */
[----:B------:R-:W-:-:S02]  /*21850*/  FFMA.FTZ R9, R9, R16, 1.1641532182693481445e-10 ;  /* 0x2f00000009097423 */ /* 0x000fc40000010010 */
[----:B0-----:R-:W-:-:S03]  /*21860*/  FMUL.FTZ R25, R25, R28 ;  /* 0x0000001c19197220 */ /* 0x001fc60000410000 */
[----:B-1----:R-:W-:Y:S01]  /*21870*/  FSETP.GTU.FTZ.AND P0, PT, R9, R26, PT ;  /* 0x0000001a0900720b */ /* 0x002fe20003f1c000 */
[----:B------:R-:W-:-:S03]  /*21880*/  IMAD.MOV.U32 R9, RZ, RZ, R12 ;  /* 0x000000ffff097224 */ /* 0x000fc600078e000c */
[----:B------:R-:W-:Y:S02]  /*21890*/  FSEL R25, R25, RZ, !P0 ;  /* 0x000000ff19197208 */ /* 0x000fe40004000000 */
[----:B------:R-:W-:Y:S02]  /*218a0*/  PLOP3.LUT P1, PT, P0, PT, PT, 0x8, 0x80 ;  /* 0x000000000080781c */ /* 0x000fe4000072e170 */
[----:B------:R-:W-:Y:S01]  /*218b0*/  ISETP.NE.AND P0, PT, R30, 0x1, PT ;  /* 0x000000011e00780c */ /* 0x000fe20003f05270 */
[----:B------:R-:W-:Y:S01]  /*218c0*/  FADD.FTZ R25, R25, R32 ;  /* 0x0000002019197221 */ /* 0x000fe20000010000 */
[----:B------:R-:W-:-:S09]  /*218d0*/  MOV R32, 0x2 ;  /* 0x0000000200207802 */ /* 0x000fd20000000f00 */
        /* <DEDUP_REMOVED lines=10> */
.L_x_23974:
        /* <DEDUP_REMOVED lines=13> */
.L_x_23976:
[----:B------:R-:W-:Y:S05]  /*21a50*/  BSYNC.RECONVERGENT B2 ;  /* 0x0000000000027941 */ /* 0x000fea0003800200 */
.L_x_23975:
        /* <DEDUP_REMOVED lines=61> */
.L_x_23973:
[----:B------:R-:W-:Y:S05]  /*21e30*/  BSYNC.RECONVERGENT B1 ;  /* 0x0000000000017941 */ /* 0x000fea0003800200 */
.L_x_23972:
        /* <DEDUP_REMOVED lines=23> */
.L_x_23979:
        /* <DEDUP_REMOVED lines=13> */
.L_x_23981:
[----:B------:R-:W-:Y:S05]  /*22080*/  BSYNC.RECONVERGENT B2 ;  /* 0x0000000000027941 */ /* 0x000fea0003800200 */
.L_x_23980:
        /* <DEDUP_REMOVED lines=61> */
.L_x_23978:
[----:B------:R-:W-:Y:S05]  /*22460*/  BSYNC.RECONVERGENT B1 ;  /* 0x0000000000017941 */ /* 0x000fea0003800200 */
.L_x_23977:
        /* <DEDUP_REMOVED lines=23> */
.L_x_23984:
        /* <DEDUP_REMOVED lines=13> */
.L_x_23986:
[----:B------:R-:W-:Y:S05]  /*226b0*/  BSYNC.RECONVERGENT B2 ;  /* 0x0000000000027941 */ /* 0x000fea0003800200 */
.L_x_23985:
        /* <DEDUP_REMOVED lines=61> */
.L_x_23983:
[----:B------:R-:W-:Y:S05]  /*22a90*/  BSYNC.RECONVERGENT B1 ;  /* 0x0000000000017941 */ /* 0x000fea0003800200 */
.L_x_23982:
        /* <DEDUP_REMOVED lines=23> */
.L_x_23989:
        /* <DEDUP_REMOVED lines=13> */
.L_x_23991:
[----:B------:R-:W-:Y:S05]  /*22ce0*/  BSYNC.RECONVERGENT B2 ;  /* 0x0000000000027941 */ /* 0x000fea0003800200 */
.L_x_23990:
        /* <DEDUP_REMOVED lines=61> */
.L_x_23988:
[----:B------:R-:W-:Y:S05]  /*230c0*/  BSYNC.RECONVERGENT B1 ;  /* 0x0000000000017941 */ /* 0x000fea0003800200 */
.L_x_23987:
        /* <DEDUP_REMOVED lines=23> */
.L_x_23994:
        /* <DEDUP_REMOVED lines=13> */
.L_x_23996:
[----:B------:R-:W-:Y:S05]  /*23310*/  BSYNC.RECONVERGENT B2 ;  /* 0x0000000000027941 */ /* 0x000fea0003800200 */
.L_x_23995:
        /* <DEDUP_REMOVED lines=61> */
.L_x_23993:
[----:B------:R-:W-:Y:S05]  /*236f0*/  BSYNC.RECONVERGENT B1 ;  /* 0x0000000000017941 */ /* 0x000fea0003800200 */
.L_x_23992:
        /* <DEDUP_REMOVED lines=23> */
.L_x_23999:
        /* <DEDUP_REMOVED lines=13> */
.L_x_24001:
[----:B------:R-:W-:Y:S05]  /*23940*/  BSYNC.RECONVERGENT B2 ;  /* 0x0000000000027941 */ /* 0x000fea0003800200 */
.L_x_24000:
        /* <DEDUP_REMOVED lines=61> */
.L_x_23998:
[----:B------:R-:W-:Y:S05]  /*23d20*/  BSYNC.RECONVERGENT B1 ;  /* 0x0000000000017941 */ /* 0x000fea0003800200 */
.L_x_23997:
        /* <DEDUP_REMOVED lines=23> */
.L_x_24004:
        /* <DEDUP_REMOVED lines=15> */
.L_x_24006:
[----:B------:R-:W-:Y:S05]  /*23f90*/  BSYNC.RECONVERGENT B2 ;  /* 0x0000000000027941 */ /* 0x000fea0003800200 */
.L_x_24005:
        /* <DEDUP_REMOVED lines=61> */
.L_x_24003:
[----:B------:R-:W-:Y:S05]  /*24370*/  BSYNC.RECONVERGENT B1 ;  /* 0x0000000000017941 */ /* 0x000fea0003800200 */
.L_x_24002:
        /* <DEDUP_REMOVED lines=15> */
.L_x_23966:
        /* <DEDUP_REMOVED lines=16> */
.L_x_24010:
        /* <DEDUP_REMOVED lines=13> */
.L_x_24012:
[----:B------:R-:W-:Y:S05]  /*24640*/  BSYNC.RECONVERGENT B2 ;  /* 0x0000000000027941 */ /* 0x000fea0003800200 */
.L_x_24011:
        /* <DEDUP_REMOVED lines=22> */
[----:B------:R-:W-:Y:S02]  /*247b0*/  IMAD.MOV.U32 R30, RZ, RZ, RZ ;  /* 0x000000ffff1e7224 */ /* 0x000fe400078e00ff */
        /* <DEDUP_REMOVED lines=35> */
[----:B------:R-:W-:Y:S02]  /*249f0*/  LOP3.LUT R8, R9, R8, R25, 0x96, !PT ;  /* 0x0000000809087212 */ /* 0x000fe400078e9619 */
[----:B------:R-:W-:-:S07]  /*24a00*/  MOV R25, R16 ;  /* 0x0000001000197202 */ /* 0x000fce0000000f00 */
.L_x_24009:
[----:B------:R-:W-:Y:S05]  /*24a10*/  BSYNC.RECONVERGENT B1 ;  /* 0x0000000000017941 */ /* 0x000fea0003800200 */
.L_x_24008:
        /* <DEDUP_REMOVED lines=26> */
.L_x_24015:
        /* <DEDUP_REMOVED lines=13> */
.L_x_24017:
[----:B------:R-:W-:Y:S05]  /*24c90*/  BSYNC.RECONVERGENT B2 ;  /* 0x0000000000027941 */ /* 0x000fea0003800200 */
.L_x_24016:
        /* <DEDUP_REMOVED lines=61> */
.L_x_24014:
[----:B------:R-:W-:Y:S05]  /*25070*/  BSYNC.RECONVERGENT B1 ;  /* 0x0000000000017941 */ /* 0x000fea0003800200 */
.L_x_24013:
        /* <DEDUP_REMOVED lines=21> */
.L_x_24020:
        /* <DEDUP_REMOVED lines=13> */
.L_x_24022:
[----:B------:R-:W-:Y:S05]  /*252a0*/  BSYNC.RECONVERGENT B2 ;  /* 0x0000000000027941 */ /* 0x000fea0003800200 */
.L_x_24021:
        /* <DEDUP_REMOVED lines=61> */
.L_x_24019:
[----:B------:R-:W-:Y:S05]  /*25680*/  BSYNC.RECONVERGENT B1 ;  /* 0x0000000000017941 */ /* 0x000fea0003800200 */
.L_x_24018:
        /* <DEDUP_REMOVED lines=21> */
.L_x_24025:
        /* <DEDUP_REMOVED lines=13> */
.L_x_24027:
[----:B------:R-:W-:Y:S05]  /*258b0*/  BSYNC.RECONVERGENT B2 ;  /* 0x0000000000027941 */ /* 0x000fea0003800200 */
.L_x_24026:
        /* <DEDUP_REMOVED lines=61> */
.L_x_24024:
[----:B------:R-:W-:Y:S05]  /*25c90*/  BSYNC.RECONVERGENT B1 ;  /* 0x0000000000017941 */ /* 0x000fea0003800200 */
.L_x_24023:
        /* <DEDUP_REMOVED lines=21> */
.L_x_24030:
        /* <DEDUP_REMOVED lines=13> */
.L_x_24032:
[----:B------:R-:W-:Y:S05]  /*25ec0*/  BSYNC.RECONVERGENT B2 ;  /* 0x0000000000027941 */ /* 0x000fea0003800200 */
.L_x_24031:
        /* <DEDUP_REMOVED lines=61> */
.L_x_24029:
[----:B------:R-:W-:Y:S05]  /*262a0*/  BSYNC.RECONVERGENT B1 ;  /* 0x0000000000017941 */ /* 0x000fea0003800200 */
.L_x_24028:
        /* <DEDUP_REMOVED lines=21> */
.L_x_24035:
        /* <DEDUP_REMOVED lines=13> */
.L_x_24037:
[----:B------:R-:W-:Y:S05]  /*264d0*/  BSYNC.RECONVERGENT B2 ;  /* 0x0000000000027941 */ /* 0x000fea0003800200 */
.L_x_24036:
        /* <DEDUP_REMOVED lines=61> */
.L_x_24034:
[----:B------:R-:W-:Y:S05]  /*268b0*/  BSYNC.RECONVERGENT B1 ;  /* 0x0000000000017941 */ /* 0x000fea0003800200 */
.L_x_24033:
        /* <DEDUP_REMOVED lines=21> */
.L_x_24040:
        /* <DEDUP_REMOVED lines=13> */
.L_x_24042:
[----:B------:R-:W-:Y:S05]  /*26ae0*/  BSYNC.RECONVERGENT B2 ;  /* 0x0000000000027941 */ /* 0x000fea0003800200 */
.L_x_24041:
        /* <DEDUP_REMOVED lines=61> */
.L_x_24039:
[----:B------:R-:W-:Y:S05]  /*26ec0*/  BSYNC.RECONVERGENT B1 ;  /* 0x0000000000017941 */ /* 0x000fea0003800200 */
.L_x_24038:
        /* <DEDUP_REMOVED lines=21> */
.L_x_24045:
        /* <DEDUP_REMOVED lines=15> */
.L_x_24047:
[----:B------:R-:W-:Y:S05]  /*27110*/  BSYNC.RECONVERGENT B2 ;  /* 0x0000000000027941 */ /* 0x000fea0003800200 */
.L_x_24046:
        /* <DEDUP_REMOVED lines=61> */
.L_x_24044:
[----:B------:R-:W-:Y:S05]  /*274f0*/  BSYNC.RECONVERGENT B1 ;  /* 0x0000000000017941 */ /* 0x000fea0003800200 */
.L_x_24043:
        /* <DEDUP_REMOVED lines=12> */
.L_x_24007:
        /* <DEDUP_REMOVED lines=21> */
.L_x_23965:
[----:B------:R-:W-:Y:S05]  /*27710*/  BSYNC.RECONVERGENT B0 ;  /* 0x0000000000007941 */ /* 0x000fea0003800200 */
.L_x_23964:
        /* <DEDUP_REMOVED lines=28> */
.L_x_24053:
        /* <DEDUP_REMOVED lines=13> */
.L_x_24055:
[----:B------:R-:W-:Y:S05]  /*279b0*/  BSYNC.RECONVERGENT B2 ;  /* 0x0000000000027941 */ /* 0x000fea0003800200 */
.L_x_24054:
        /* <DEDUP_REMOVED lines=61> */
.L_x_24052:
[----:B------:R-:W-:Y:S05]  /*27d90*/  BSYNC.RECONVERGENT B1 ;  /* 0x0000000000017941 */ /* 0x000fea0003800200 */
.L_x_24051:
        /* <DEDUP_REMOVED lines=28> */
.L_x_24058:
        /* <DEDUP_REMOVED lines=13> */
.L_x_24060:
[----:B------:R-:W-:Y:S05]  /*28030*/  BSYNC.RECONVERGENT B2 ;  /* 0x0000000000027941 */ /* 0x000fea0003800200 */
.L_x_24059:
        /* <DEDUP_REMOVED lines=61> */
.L_x_24057:
[----:B------:R-:W-:Y:S05]  /*28410*/  BSYNC.RECONVERGENT B1 ;  /* 0x0000000000017941 */ /* 0x000fea0003800200 */
.L_x_24056:
        /* <DEDUP_REMOVED lines=25> */
.L_x_24063:
        /* <DEDUP_REMOVED lines=13> */
.L_x_24065:
[----:B------:R-:W-:Y:S05]  /*28680*/  BSYNC.RECONVERGENT B2 ;  /* 0x0000000000027941 */ /* 0x000fea0003800200 */
.L_x_24064:
        /* <DEDUP_REMOVED lines=61> */
.L_x_24062:
[----:B------:R-:W-:Y:S05]  /*28a60*/  BSYNC.RECONVERGENT B1 ;  /* 0x0000000000017941 */ /* 0x000fea0003800200 */
.L_x_24061:
        /* <DEDUP_REMOVED lines=23> */
.L_x_24068:
        /* <DEDUP_REMOVED lines=13> */
.L_x_24070:
[----:B------:R-:W-:Y:S05]  /*28cb0*/  BSYNC.RECONVERGENT B2 ;  /* 0x0000000000027941 */ /* 0x000fea0003800200 */
.L_x_24069:
        /* <DEDUP_REMOVED lines=61> */
.L_x_24067:
[----:B------:R-:W-:Y:S05]  /*29090*/  BSYNC.RECONVERGENT B1 ;  /* 0x0000000000017941 */ /* 0x000fea0003800200 */
.L_x_24066:
        /* <DEDUP_REMOVED lines=23> */
.L_x_24073:
        /* <DEDUP_REMOVED lines=13> */
.L_x_24075:
[----:B------:R-:W-:Y:S05]  /*292e0*/  BSYNC.RECONVERGENT B2 ;  /* 0x0000000000027941 */ /* 0x000fea0003800200 */
.L_x_24074:
        /* <DEDUP_REMOVED lines=61> */
.L_x_24072:
[----:B------:R-:W-:Y:S05]  /*296c0*/  BSYNC.RECONVERGENT B1 ;  /* 0x0000000000017941 */ /* 0x000fea0003800200 */
.L_x_24071:
        /* <DEDUP_REMOVED lines=23> */
.L_x_24078:
        /* <DEDUP_REMOVED lines=13> */
.L_x_24080:
[----:B------:R-:W-:Y:S05]  /*29910*/  BSYNC.RECONVERGENT B2 ;  /* 0x0000000000027941 */ /* 0x000fea0003800200 */
.L_x_24079:
        /* <DEDUP_REMOVED lines=61> */
.L_x_24077:
[----:B------:R-:W-:Y:S05]  /*29cf0*/  BSYNC.RECONVERGENT B1 ;  /* 0x0000000000017941 */ /* 0x000fea0003800200 */
.L_x_24076:
        /* <DEDUP_REMOVED lines=23> */
.L_x_24083:
        /* <DEDUP_REMOVED lines=13> */
.L_x_24085:
[----:B------:R-:W-:Y:S05]  /*29f40*/  BSYNC.RECONVERGENT B2 ;  /* 0x0000000000027941 */ /* 0x000fea0003800200 */
.L_x_24084:
        /* <DEDUP_REMOVED lines=61> */
.L_x_24082:
[----:B------:R-:W-:Y:S05]  /*2a320*/  BSYNC.RECONVERGENT B1 ;  /* 0x0000000000017941 */ /* 0x000fea0003800200 */
.L_x_24081:
        /* <DEDUP_REMOVED lines=23> */
.L_x_24088:
        /* <DEDUP_REMOVED lines=15> */
.L_x_24090:
[----:B------:R-:W-:Y:S05]  /*2a590*/  BSYNC.RECONVERGENT B2 ;  /* 0x0000000000027941 */ /* 0x000fea0003800200 */
.L_x_24089:
        /* <DEDUP_REMOVED lines=61> */
.L_x_24087:
[----:B------:R-:W-:Y:S05]  /*2a970*/  BSYNC.RECONVERGENT B1 ;  /* 0x0000000000017941 */ /* 0x000fea0003800200 */
.L_x_24086:
        /* <DEDUP_REMOVED lines=15> */
.L_x_24050:
        /* <DEDUP_REMOVED lines=16> */
.L_x_24094:
        /* <DEDUP_REMOVED lines=13> */
.L_x_24096:
[----:B------:R-:W-:Y:S05]  /*2ac40*/  BSYNC.RECONVERGENT B2 ;  /* 0x0000000000027941 */ /* 0x000fea0003800200 */
.L_x_24095:
        /* <DEDUP_REMOVED lines=61> */
.L_x_24093:
[----:B------:R-:W-:Y:S05]  /*2b020*/  BSYNC.RECONVERGENT B1 ;  /* 0x0000000000017941 */ /* 0x000fea0003800200 */
.L_x_24092:
        /* <DEDUP_REMOVED lines=26> */
.L_x_24099:
        /* <DEDUP_REMOVED lines=13> */
.L_x_24101:
[----:B------:R-:W-:Y:S05]  /*2b2a0*/  BSYNC.RECONVERGENT B2 ;  /* 0x0000000000027941 */ /* 0x000fea0003800200 */
.L_x_24100:
        /* <DEDUP_REMOVED lines=61> */
.L_x_24098:
[----:B------:R-:W-:Y:S05]  /*2b680*/  BSYNC.RECONVERGENT B1 ;  /* 0x0000000000017941 */ /* 0x000fea0003800200 */
.L_x_24097:
[----:B------:R-:W-:Y:S01]  /*2b690*/  I2FP.F32.U32 R9, R9 ;  /* 0x0000000900097245 */ /* 0x000fe20000201000 */
[----:B------:R-:W-:Y:S01]  /*2b6a0*/  HADD2.F32 R165, -RZ, R168.H1_H1 ;  /* 0x300000a8ffa57230 */ /* 0x000fe20000004100 */
[----:B------:R-:W-:Y:S01]  /*2b6b0*/  LOP3.LUT R13, R13, 0xfffffffd, RZ, 0xc0, !PT ;  /* 0xfffffffd0d0d7812 */ /* 0x000fe200078ec0ff */
        /* <DEDUP_REMOVED lines=20> */
.L_x_24104:
        /* <DEDUP_REMOVED lines=13> */
.L_x_24106:
[----:B------:R-:W-:Y:S05]  /*2b8d0*/  BSYNC.RECONVERGENT B2 ;  /* 0x0000000000027941 */ /* 0x000fea0003800200 */
.L_x_24105:
        /* <DEDUP_REMOVED lines=61> */
.L_x_24103:
[----:B------:R-:W-:Y:S05]  /*2bcb0*/  BSYNC.RECONVERGENT B1 ;  /* 0x0000000000017941 */ /* 0x000fea0003800200 */
.L_x_24102:
        /* <DEDUP_REMOVED lines=21> */
.L_x_24109:
        /* <DEDUP_REMOVED lines=13> */
.L_x_24111:
[----:B------:R-:W-:Y:S05]  /*2bee0*/  BSYNC.RECONVERGENT B2 ;  /* 0x0000000000027941 */ /* 0x000fea0003800200 */
.L_x_24110:
        /* <DEDUP_REMOVED lines=61> */
.L_x_24108:
[----:B------:R-:W-:Y:S05]  /*2c2c0*/  BSYNC.RECONVERGENT B1 ;  /* 0x0000000000017941 */ /* 0x000fea0003800200 */
.L_x_24107:
        /* <DEDUP_REMOVED lines=21> */
.L_x_24114:
        /* <DEDUP_REMOVED lines=13> */
.L_x_24116:
[----:B------:R-:W-:Y:S05]  /*2c4f0*/  BSYNC.RECONVERGENT B2 ;  /* 0x0000000000027941 */ /* 0x000fea0003800200 */
.L_x_24115:
        /* <DEDUP_REMOVED lines=61> */
.L_x_24113:
[----:B------:R-:W-:Y:S05]  /*2c8d0*/  BSYNC.RECONVERGENT B1 ;  /* 0x0000000000017941 */ /* 0x000fea0003800200 */
.L_x_24112:
        /* <DEDUP_REMOVED lines=21> */
.L_x_24119:
        /* <DEDUP_REMOVED lines=13> */
.L_x_24121:
[----:B------:R-:W-:Y:S05]  /*2cb00*/  BSYNC.RECONVERGENT B2 ;  /* 0x0000000000027941 */ /* 0x000fea0003800200 */
.L_x_24120:
        /* <DEDUP_REMOVED lines=61> */
.L_x_24118:
[----:B------:R-:W-:Y:S05]  /*2cee0*/  BSYNC.RECONVERGENT B1 ;  /* 0x0000000000017941 */ /* 0x000fea0003800200 */
.L_x_24117:
        /* <DEDUP_REMOVED lines=21> */
.L_x_24124:
        /* <DEDUP_REMOVED lines=13> */
.L_x_24126:
[----:B------:R-:W-:Y:S05]  /*2d110*/  BSYNC.RECONVERGENT B2 ;  /* 0x0000000000027941 */ /* 0x000fea0003800200 */
.L_x_24125:
        /* <DEDUP_REMOVED lines=61> */
.L_x_24123:
[----:B------:R-:W-:Y:S05]  /*2d4f0*/  BSYNC.RECONVERGENT B1 ;  /* 0x0000000000017941 */ /* 0x000fea0003800200 */
.L_x_24122:
        /* <DEDUP_REMOVED lines=21> */
.L_x_24129:
        /* <DEDUP_REMOVED lines=15> */
.L_x_24131:
[----:B------:R-:W-:Y:S05]  /*2d740*/  BSYNC.RECONVERGENT B2 ;  /* 0x0000000000027941 */ /* 0x000fea0003800200 */
.L_x_24130:
        /* <DEDUP_REMOVED lines=61> */
.L_x_24128:
[----:B------:R-:W-:Y:S05]  /*2db20*/  BSYNC.RECONVERGENT B1 ;  /* 0x0000000000017941 */ /* 0x000fea0003800200 */
.L_x_24127:
        /* <DEDUP_REMOVED lines=12> */
.L_x_24091:
        /* <DEDUP_REMOVED lines=21> */
.L_x_24049:
[----:B------:R-:W-:Y:S05]  /*2dd40*/  BSYNC.RECONVERGENT B0 ;  /* 0x0000000000007941 */ /* 0x000fea0003800200 */
.L_x_24048:
        /* <DEDUP_REMOVED lines=212> */
.L_x_24133:
[----:B------:R-:W-:Y:S05]  /*2ea90*/  BSYNC.RECONVERGENT B0 ;  /* 0x0000000000007941 */ /* 0x000fea0003800200 */
.L_x_24132:
        /* <DEDUP_REMOVED lines=13> */
.L_x_24135:
[----:B------:R-:W-:Y:S05]  /*2eb70*/  BSYNC.RECONVERGENT B0 ;  /* 0x0000000000007941 */ /* 0x000fea0003800200 */
.L_x_24134:
        /* <DEDUP_REMOVED lines=85> */
.L_x_24137:
[----:B------:R-:W-:Y:S05]  /*2f0d0*/  BSYNC.RECONVERGENT B0 ;  /* 0x0000000000007941 */ /* 0x000fea0003800200 */
.L_x_24136:
        /* <DEDUP_REMOVED lines=31> */
[----:B------:R-:W-:Y:S01]  /*2f2d0*/  F2FP.F16.F32.PACK_AB R166, R249, R166 ;  /* 0x000000a6f9a6723e */ /* 0x000fe200000000ff */
[----:B------:R-:W-:Y:S01]  /*2f2e0*/  VIADD R14, R14, 0x80 ;  /* 0x000000800e0e7836 */ /* 0x000fe20000000000 */
[----:B------:R-:W-:-:S05]  /*2f2f0*/  F2FP.F16.F32.PACK_AB R167, R34, R251 ;  /* 0x000000fb22a7723e */ /* 0x000fca00000000ff */
[----:B------:R2:W-:Y:S02]  /*2f300*/  STG.E.128 desc[UR8][R168.64], R164 ;  /* 0x000000a4a8007986 */ /* 0x0005e4000c101d08 */
.L_x_24139:
[----:B------:R-:W-:Y:S05]  /*2f310*/  BSYNC.RECONVERGENT B0 ;  /* 0x0000000000007941 */ /* 0x000fea0003800200 */
.L_x_24138:
        /* <DEDUP_REMOVED lines=35> */
.L_x_24141:
[----:B------:R-:W-:Y:S05]  /*2f550*/  BSYNC.RECONVERGENT B0 ;  /* 0x0000000000007941 */ /* 0x000fea0003800200 */
.L_x_24140:
        /* <DEDUP_REMOVED lines=35> */
.L_x_24143:
[----:B------:R-:W-:Y:S05]  /*2f790*/  BSYNC.RECONVERGENT B0 ;  /* 0x0000000000007941 */ /* 0x000fea0003800200 */
.L_x_24142:
        /* <DEDUP_REMOVED lines=35> */
.L_x_24145:
[----:B------:R-:W-:Y:S05]  /*2f9d0*/  BSYNC.RECONVERGENT B0 ;  /* 0x0000000000007941 */ /* 0x000fea0003800200 */
.L_x_24144:
        /* <DEDUP_REMOVED lines=31> */
[----:B------:R-:W-:Y:S01]  /*2fbd0*/  F2FP.F16.F32.PACK_AB R166, R249, R166 ;  /* 0x000000a6f9a6723e */ /* 0x000fe200000000ff */
[----:B------:R-:W-:Y:S01]  /*2fbe0*/  VIADD R14, R14, 0x80 ;  /* 0x000000800e0e7836 */ /* 0x000fe20000000000 */
[----:B------:R-:W-:-:S05]  /*2fbf0*/  F2FP.F16.F32.PACK_AB R167, R34, R251 ;  /* 0x000000fb22a7723e */ /* 0x000fca00000000ff */
[----:B------:R0:W-:Y:S02]  /*2fc00*/  STG.E.128 desc[UR8][R168.64], R164 ;  /* 0x000000a4a8007986 */ /* 0x0001e4000c101d08 */
.L_x_24147:
[----:B------:R-:W-:Y:S05]  /*2fc10*/  BSYNC.RECONVERGENT B0 ;  /* 0x0000000000007941 */ /* 0x000fea0003800200 */
.L_x_24146:
        /* <DEDUP_REMOVED lines=33> */
.L_x_24149:
[----:B------:R-:W-:Y:S05]  /*2fe30*/  BSYNC.RECONVERGENT B0 ;  /* 0x0000000000007941 */ /* 0x000fea0003800200 */
.L_x_24148:
[----:B01234-:R-:W0:Y:S01]  /*2fe40*/  LDC.64 R164, c[0x0][0x380] ;  /* 0x0000e000ffa47b82 */ /* 0x01fe220000000a00 */
[----:B------:R-:W-:Y:S01]  /*2fe50*/  UPLOP3.LUT UP1, UPT, UPT, UPT, UP1, 0x40, 0x4 ;  /* 0x000000000004789c */ /* 0x000fe20003f2e810 */
[----:B0-----:R-:W-:-:S04]  /*2fe60*/  IADD3 R0, PT, PT, R0, R164, RZ ;  /* 0x000000a400007210 */ /* 0x001fc80007ffe0ff */
[----:B------:R-:W-:-:S13]  /*2fe70*/  ISETP.GE.AND P0, PT, R0, R165, PT ;  /* 0x000000a50000720c */ /* 0x000fda0003f06270 */
[----:B------:R-:W-:Y:S05]  /*2fe80*/  @!P0 BRA `(.L_x_24150) ;  /* 0xfffffd1000d48947 */ /* 0x000fea000383ffff */
[----:B------:R-:W-:Y:S05]  /*2fe90*/  EXIT ;  /* 0x000000000000794d */ /* 0x000fea0003800000 */
.L_x_24151:
        /* <DEDUP_REMOVED lines=14> */
.L_x_42379:


//--------------------- .text._ZN10layer_norm13ln_fwd_kernelINS_13Kernel_traitsIf6__halfS2_S2_fjLj7168ELj1ELj1ELj4ELj16ENS_18Kernel_traits_baseILj7168EfS2_S2_S2_fjLj128EEEEELb1ELb0ELb0ELb1EEEvNS_9FwdParamsE --------------------------
	.section	.text._ZN10layer_norm13ln_fwd_kernelINS_13Kernel_traitsIf6__halfS2_S2_fjLj7168ELj1ELj1ELj4ELj16ENS_18Kernel_traits_baseILj7168EfS2_S2_S2_fjLj128EEEEELb1ELb0ELb0ELb1EEEvNS_9FwdParamsE,"ax",@progbits
	.align	128
        .global         _ZN10layer_norm13ln_fwd_kernelINS_13Kernel_traitsIf6__halfS2_S2_fjLj7168ELj1ELj1ELj4ELj16ENS_18Kernel_traits_baseILj7168EfS2_S2_S2_fjLj128EEEEELb1ELb0ELb0ELb1EEEvNS_9FwdParamsE
        .type           _ZN10layer_norm13ln_fwd_kernelINS_13Kernel_traitsIf6__halfS2_S2_fjLj7168ELj1ELj1ELj4ELj16ENS_18Kernel_traits_baseILj7168EfS2_S2_S2_fjLj128EEEEELb1ELb0ELb0ELb1EEEvNS_9FwdParamsE,@function
        .size           _ZN10layer_norm13ln_fwd_kernelINS_13Kernel_traitsIf6__halfS2_S2_fjLj7168ELj1ELj1ELj4ELj16ENS_18Kernel_traits_baseILj7168EfS2_S2_S2_fjLj128EEEEELb1ELb0ELb0ELb1EEEvNS_9FwdParamsE,(.L_x_42380 - _ZN10layer_norm13ln_fwd_kernelINS_13Kernel_traitsIf6__halfS2_S2_fjLj7168ELj1ELj1ELj4ELj16ENS_18Kernel_traits_baseILj7168EfS2_S2_S2_fjLj128EEEEELb1ELb0ELb0ELb1EEEvNS_9FwdParamsE)
        .other          _ZN10layer_norm13ln_fwd_kernelINS_13Kernel_traitsIf6__halfS2_S2_fjLj7168ELj1ELj1ELj4ELj16ENS_18Kernel_traits_baseILj7168EfS2_S2_S2_fjLj128EEEEELb1ELb0ELb0ELb1EEEvNS_9FwdParamsE,@"STO_CUDA_ENTRY STV_DEFAULT"
_ZN10layer_norm13ln_fwd_kernelINS_13Kernel_traitsIf6__halfS2_S2_fjLj7168ELj1ELj1ELj4ELj16ENS_18Kernel_traits_baseILj7168EfS2_S2_S2_fjLj128EEEEELb1ELb0ELb0ELb1EEEvNS_9FwdParamsE:
.text._ZN10layer_norm13ln_fwd_kernelINS_13Kernel_traitsIf6__halfS2_S2_fjLj7168ELj1ELj1ELj4ELj16ENS_18Kernel_traits_baseILj7168EfS2_S2_S2_fjLj128EEEEELb1ELb0ELb0ELb1EEEvNS_9FwdParamsE:
        /* <DEDUP_REMOVED lines=23> */
[C---:B------:R-:W-:Y:S01]  /*0170*/  IADD3 R15, PT, PT, R33.reuse, -0x56f99767, RZ ;  /* 0xa9066899210f7810 */ /* 0x040fe20007ffe0ff */
[----:B------:R-:W-:Y:S01]  /*0180*/  VIADD R14, R33, 0xed9eba14 ;  /* 0xed9eba14210e7836 */ /* 0x000fe20000000000 */
[--C-:B------:R-:W-:Y:S01]  /*0190*/  SHF.R.U64 R11, R217, 0x2, R10.reuse ;  /* 0x00000002d90b7819 */ /* 0x100fe2000000120a */
[C---:B------:R-:W-:Y:S01]  /*01a0*/  VIADD R16, R32.reuse, 0xb54cda56 ;  /* 0xb54cda5620107836 */ /* 0x040fe20000000000 */
[C---:B------:R-:W-:Y:S01]  /*01b0*/  IADD3 R18, PT, PT, R32.reuse, -0xe443238, RZ ;  /* 0xf1bbcdc820127810 */ /* 0x040fe20007ffe0ff */
        /* <DEDUP_REMOVED lines=37> */
.L_x_24152:
        /* <DEDUP_REMOVED lines=44> */
.L_x_24153:
        /* <DEDUP_REMOVED lines=9> */
[----:B------:R-:W-:Y:S01]  /*0760*/  VIADD R2, R32, 0x9e3779b9 ;  /* 0x9e3779b920027836 */ /* 0x000fe20000000000 */
[----:B------:R-:W0:Y:S03]  /*0770*/  LDCU UR6, c[0x0][0x404] ;  /* 0x00008080ff0677ac */ /* 0x000e260008000800 */
        /* <DEDUP_REMOVED lines=14> */
[----:B------:R-:W-:Y:S01]  /*0860*/  IMAD.HI.U32 R7, R0, -0x2daee0ad, RZ ;  /* 0xd2511f5300077827 */ /* 0x000fe200078e00ff */
[----:B------:R-:W-:-:S03]  /*0870*/  LOP3.LUT R4, R8, R13, R4, 0x96, !PT ;  /* 0x0000000d08047212 */ /* 0x000fc600078e9604 */
[----:B------:R-:W-:Y:S02]  /*0880*/  IMAD R8, R3, -0x2daee0ad, RZ ;  /* 0xd2511f5303087824 */ /* 0x000fe400078e02ff */
[----:B------:R-:W-:-:S04]  /*0890*/  IMAD.HI.U32 R2, R4, -0x326172a9, RZ ;  /* 0xcd9e8d5704027827 */ /* 0x000fc800078e00ff */
[----:B------:R-:W-:Y:S02]  /*08a0*/  VIADD R3, R32, 0x3c6ef372 ;  /* 0x3c6ef37220037836 */ /* 0x000fe40000000000 */
[----:B------:R-:W-:Y:S02]  /*08b0*/  VIADD R13, R33, 0x76cf5d0a ;  /* 0x76cf5d0a210d7836 */ /* 0x000fe40000000000 */
[----:B------:R-:W-:Y:S01]  /*08c0*/  IMAD R4, R4, -0x326172a9, RZ ;  /* 0xcd9e8d5704047824 */ /* 0x000fe200078e02ff */
[----:B------:R-:W-:Y:S02]  /*08d0*/  LOP3.LUT R2, R3, R5, R2, 0x96, !PT ;  /* 0x0000000503027212 */ /* 0x000fe400078e9602 */
[----:B------:R-:W-:Y:S01]  /*08e0*/  LOP3.LUT R7, R13, R8, R7, 0x96, !PT ;  /* 0x000000080d077212 */ /* 0x000fe200078e9607 */
[----:B------:R-:W-:Y:S01]  /*08f0*/  IMAD R13, R0, -0x2daee0ad, RZ ;  /* 0xd2511f53000d7824 */ /* 0x000fe200078e02ff */
[----:B------:R-:W-:Y:S01]  /*0900*/  IADD3 R5, PT, PT, R32, -0x255992d5, RZ ;  /* 0xdaa66d2b20057810 */ /* 0x000fe20007ffe0ff */
[----:B------:R-:W-:-:S04]  /*0910*/  IMAD.HI.U32 R0, R2, -0x2daee0ad, RZ ;  /* 0xd2511f5302007827 */ /* 0x000fc800078e00ff */
[----:B------:R-:W-:Y:S02]  /*0920*/  VIADD R8, R33, 0x32370b8f ;  /* 0x32370b8f21087836 */ /* 0x000fe40000000000 */
[----:B------:R-:W-:-:S03]  /*0930*/  IMAD.HI.U32 R3, R7, -0x326172a9, RZ ;  /* 0xcd9e8d5707037827 */ /* 0x000fc600078e00ff */
[----:B------:R-:W-:Y:S01]  /*0940*/  LOP3.LUT R0, R8, R13, R0, 0x96, !PT ;  /* 0x0000000d08007212 */ /* 0x000fe200078e9600 */
[----:B------:R-:W-:Y:S01]  /*0950*/  IMAD R7, R7, -0x326172a9, RZ ;  /* 0xcd9e8d5707077824 */ /* 0x000fe200078e02ff */
[----:B------:R-:W-:Y:S01]  /*0960*/  LOP3.LUT R3, R5, R4, R3, 0x96, !PT ;  /* 0x0000000405037212 */ /* 0x000fe200078e9603 */
[----:B------:R-:W-:Y:S01]  /*0970*/  IMAD R5, R2, -0x2daee0ad, RZ ;  /* 0xd2511f5302057824 */ /* 0x000fe200078e02ff */
[----:B------:R-:W-:Y:S01]  /*0980*/  IADD3 R13, PT, PT, R33, 0x646e171e, RZ ;  /* 0x646e171e210d7810 */ /* 0x000fe20007ffe0ff */
[----:B------:R-:W-:-:S04]  /*0990*/  IMAD.HI.U32 R2, R0, -0x326172a9, RZ ;  /* 0xcd9e8d5700027827 */ /* 0x000fc800078e00ff */
[C---:B------:R-:W-:Y:S01]  /*09a0*/  IMAD.HI.U32 R4, R3.reuse, -0x2daee0ad, RZ ;  /* 0xd2511f5303047827 */ /* 0x040fe200078e00ff */
[C---:B------:R-:W-:Y:S02]  /*09b0*/  LOP3.LUT R2, R6.reuse, R7, R2, 0x96, !PT ;  /* 0x0000000706027212 */ /* 0x040fe400078e9602 */
[----:B------:R-:W-:Y:S01]  /*09c0*/  LOP3.LUT R6, R6, 0xfffffffb, RZ, 0xc0, !PT ;  /* 0xfffffffb06067812 */ /* 0x000fe200078ec0ff */
[----:B------:R-:W-:Y:S01]  /*09d0*/  IMAD R8, R3, -0x2daee0ad, RZ ;  /* 0xd2511f5303087824 */ /* 0x000fe200078e02ff */
[----:B------:R-:W-:Y:S01]  /*09e0*/  LOP3.LUT R4, R14, R5, R4, 0x96, !PT ;  /* 0x000000050e047212 */ /* 0x000fe200078e9604 */
[----:B------:R-:W-:Y:S02]  /*09f0*/  IMAD R5, R0, -0x326172a9, RZ ;  /* 0xcd9e8d5700057824 */ /* 0x000fe400078e02ff */
[----:B------:R-:W-:-:S04]  /*0a00*/  IMAD.HI.U32 R3, R2, -0x2daee0ad, RZ ;  /* 0xd2511f5302037827 */ /* 0x000fc800078e00ff */
[----:B------:R-:W-:Y:S01]  /*0a10*/  VIADD R7, R32, 0x1715609d ;  /* 0x1715609d20077836 */ /* 0x000fe20000000000 */
[----:B------:R-:W-:Y:S01]  /*0a20*/  LOP3.LUT R3, R15, R8, R3, 0x96, !PT ;  /* 0x000000080f037212 */ /* 0x000fe200078e9603 */
[----:B------:R-:W-:Y:S01]  /*0a30*/  IMAD.HI.U32 R0, R4, -0x326172a9, RZ ;  /* 0xcd9e8d5704007827 */ /* 0x000fe200078e00ff */
[----:B------:R-:W2:Y:S03]  /*0a40*/  LDC.64 R14, c[0x0][0x3e0] ;  /* 0x0000f800ff0e7b82 */ /* 0x000ea60000000a00 */
        /* <DEDUP_REMOVED lines=10> */
[----:B------:R-:W-:Y:S01]  /*0af0*/  IMAD.HI.U32 R0, R7, -0x326172a9, RZ ;  /* 0xcd9e8d5707007827 */ /* 0x000fe200078e00ff */
[----:B--2---:R-:W-:-:S03]  /*0b00*/  ISETP.NE.U32.AND P0, PT, R14, RZ, PT ;  /* 0x000000ff0e00720c */ /* 0x004fc60003f05070 */
[----:B------:R-:W-:Y:S01]  /*0b10*/  IMAD.HI.U32 R5, R2, -0x2daee0ad, RZ ;  /* 0xd2511f5302057827 */ /* 0x000fe200078e00ff */
[----:B------:R-:W-:Y:S02]  /*0b20*/  LOP3.LUT R0, R4, R3, R0, 0x96, !PT ;  /* 0x0000000304007212 */ /* 0x000fe400078e9600 */
[----:B------:R-:W-:Y:S01]  /*0b30*/  ISETP.NE.AND.EX P0, PT, R15, RZ, PT, P0 ;  /* 0x000000ff0f00720c */ /* 0x000fe20003f05300 */
[----:B------:R-:W-:Y:S01]  /*0b40*/  IMAD R4, R2, -0x2daee0ad, RZ ;  /* 0xd2511f5302047824 */ /* 0x000fe200078e02ff */
[----:B------:R-:W-:Y:S01]  /*0b50*/  LOP3.LUT R5, R17, R8, R5, 0x96, !PT ;  /* 0x0000000811057212 */ /* 0x000fe200078e9605 */
[----:B------:R-:W-:Y:S02]  /*0b60*/  VIADD R8, R33, 0xdb3d7428 ;  /* 0xdb3d742821087836 */ /* 0x000fe40000000000 */
[----:B------:R-:W-:-:S04]  /*0b70*/  IMAD.HI.U32 R3, R0, -0x2daee0ad, RZ ;  /* 0xd2511f5300037827 */ /* 0x000fc800078e00ff */
[----:B------:R-:W-:Y:S01]  /*0b80*/  IMAD R7, R7, -0x326172a9, RZ ;  /* 0xcd9e8d5707077824 */ /* 0x000fe200078e02ff */
[----:B------:R-:W-:Y:S01]  /*0b90*/  LOP3.LUT R4, R8, R4, R3, 0x96, !PT ;  /* 0x0000000408047212 */ /* 0x000fe200078e9603 */
[----:B------:R-:W-:Y:S01]  /*0ba0*/  IMAD.HI.U32 R2, R5, -0x326172a9, RZ ;  /* 0xcd9e8d5705027827 */ /* 0x000fe200078e00ff */
[----:B------:R-:W-:Y:S02]  /*0bb0*/  IADD3 R3, PT, PT, R33, -0x695add53, RZ ;  /* 0x96a522ad21037810 */ /* 0x000fe40007ffe0ff */
[----:B------:R-:W-:Y:S01]  /*0bc0*/  @P0 LOP3.LUT R6, R6, 0x4, RZ, 0xfc, !PT ;  /* 0x0000000406060812 */ /* 0x000fe200078efcff */
        /* <DEDUP_REMOVED lines=10> */
.L_x_24507:
[----:B------:R-:W-:Y:S01]  /*0c70*/  LOP3.LUT P0, RZ, R6, 0x4, RZ, 0xc0, !PT ;  /* 0x0000000406ff7812 */ /* 0x000fe2000780c0ff */
[----:B-1----:R-:W0:Y:S01]  /*0c80*/  S2R R3, SR_TID.X ;  /* 0x0000000000037919 */ /* 0x002e220000002100 */
        /* <DEDUP_REMOVED lines=16> */
[C---:B------:R-:W-:Y:S01]  /*0d90*/  IADD3 R26, PT, PT, R32.reuse, 0x78dde6e4, RZ ;  /* 0x78dde6e4201a7810 */ /* 0x040fe20007ffe0ff */
[C---:B------:R-:W-:Y:S01]  /*0da0*/  VIADD R27, R32.reuse, 0xf1bbcdc8 ;  /* 0xf1bbcdc8201b7836 */ /* 0x040fe20000000000 */
[C---:B------:R-:W-:Y:S01]  /*0db0*/  IADD3 R23, PT, PT, R33.reuse, -0x56f99767, RZ ;  /* 0xa906689921177810 */ /* 0x040fe20007ffe0ff */
[----:B------:R-:W-:Y:S01]  /*0dc0*/  VIADD R25, R33, 0x1fd5c5a3 ;  /* 0x1fd5c5a321197836 */ /* 0x000fe20000000000 */
[C---:B------:R-:W-:Y:S01]  /*0dd0*/  IADD3 R20, PT, PT, R32.reuse, -0x61c88647, RZ ;  /* 0x9e3779b920147810 */ /* 0x040fe20007ffe0ff */
[----:B------:R-:W-:-:S02]  /*0de0*/  VIADD R24, R32, 0x8ff34781 ;  /* 0x8ff3478120187836 */ /* 0x000fc40000000000 */
[C---:B------:R-:W-:Y:S02]  /*0df0*/  VIADD R22, R33.reuse, 0xdb3d7428 ;  /* 0xdb3d742821167836 */ /* 0x040fe40000000000 */
[C---:B------:R-:W-:Y:S02]  /*0e00*/  VIADD R21, R32.reuse, 0x3c6ef372 ;  /* 0x3c6ef37220157836 */ /* 0x040fe40000000000 */
[----:B------:R-:W-:Y:S02]  /*0e10*/  VIADD R19, R32, 0x1715609d ;  /* 0x1715609d20137836 */ /* 0x000fe40000000000 */
[----:B------:R-:W-:Y:S02]  /*0e20*/  VIADD R18, R33, 0x76cf5d0a ;  /* 0x76cf5d0a21127836 */ /* 0x000fe40000000000 */
[----:B--2---:R-:W-:Y:S01]  /*0e30*/  @P0 HADD2.F32 R30, -RZ, R14.H0_H0 ;  /* 0x2000000eff1e0230 */ /* 0x004fe20000004100 */
        /* <DEDUP_REMOVED lines=10> */
[----:B------:R-:W-:-:S05]  /*0ee0*/  VIADDMNMX.U32 R0, R217, 0xfffffffe, R0, PT ;  /* 0xfffffffed9007846 */ /* 0x000fca0003800000 */
[----:B------:R-:W-:-:S04]  /*0ef0*/  IMAD.SHL.U32 R0, R0, 0x4, RZ ;  /* 0x0000000400007824 */ /* 0x000fc800078e00ff */
[----:B------:R-:W0:Y:S02]  /*0f00*/  LDC R14, c[0x2][R0] ;  /* 0x00800000000e7b82 */ /* 0x000e240000000800 */
[----:B0-----:R-:W-:-:S04]  /*0f10*/  SHF.R.S32.HI R15, RZ, 0x1f, R14 ;  /* 0x0000001fff0f7819 */ /* 0x001fc8000001140e */
.L_x_42215:
[----:B------:R-:W-:Y:S05]  /*0f20*/  BRX R14 -0xf30                                         (*"BRANCH_TARGETS .L_x_42216,.L_x_42217,.L_x_42218"*) ;  /* 0xfffffff00e347949 */ /* 0x000fea000383ffff */
.L_x_42218:
[----:B------:R-:W-:Y:S01]  /*0f30*/  IADD3 R13, PT, PT, R217, 0x1, RZ ;  /* 0x00000001d90d7810 */ /* 0x000fe20007ffe0ff */
[----:B------:R-:W-:Y:S02]  /*0f40*/  IMAD.MOV.U32 R164, RZ, RZ, R206 ;  /* 0x000000ffffa47224 */ /* 0x000fe400078e00ce */
[----:B------:R-:W-:Y:S01]  /*0f50*/  IMAD.MOV.U32 R0, RZ, RZ, R8 ;  /* 0x000000ffff007224 */ /* 0x000fe200078e0008 */
[----:B------:R-:W-:Y:S06]  /*0f60*/  BRA `(.L_x_24155) ;  /* 0x0000000400007947 */ /* 0x000fec0003800000 */
.L_x_42216:
[----:B------:R-:W-:Y:S01]  /*0f70*/  MOV R164, R206 ;  /* 0x000000ce00a47202 */ /* 0x000fe20000000f00 */
[----:B------:R-:W-:Y:S02]  /*0f80*/  IMAD.MOV.U32 R13, RZ, RZ, 0x3 ;  /* 0x00000003ff0d7424 */ /* 0x000fe400078e00ff */
[----:B------:R-:W-:Y:S01]  /*0f90*/  IMAD.MOV.U32 R0, RZ, RZ, R7 ;  /* 0x000000ffff007224 */ /* 0x000fe200078e0007 */
[----:B------:R-:W-:Y:S06]  /*0fa0*/  BRA `(.L_x_24155) ;  /* 0x0000000000f07947 */ /* 0x000fec0003800000 */
.L_x_42217:
        /* <DEDUP_REMOVED lines=12> */
.L_x_24156:
        /* <DEDUP_REMOVED lines=48> */
.L_x_24155:
[----:B------:R-:W-:Y:S01]  /*1370*/  I2FP.F32.U32 R0, R0 ;  /* 0x0000000000007245 */ /* 0x000fe20000201000 */
[----:B-----5:R-:W-:Y:S01]  /*1380*/  HADD2.F32 R15, -RZ, R152.H0_H0 ;  /* 0x20000098ff0f7230 */ /* 0x020fe20000004100 */
[----:B------:R-:W-:Y:S01]  /*1390*/  ISETP.NE.AND P1, PT, R13, 0x1, PT ;  /* 0x000000010d00780c */ /* 0x000fe20003f25270 */
[----:B------:R-:W-:Y:S01]  /*13a0*/  UMOV UR5, UR7 ;  /* 0x0000000700057c82 */ /* 0x000fe20008000000 */
[----:B------:R-:W-:Y:S01]  /*13b0*/  UMOV UR4, UR6 ;  /* 0x0000000600047c82 */ /* 0x000fe20008000000 */
[----:B------:R-:W-:Y:S01]  /*13c0*/  FFMA.FTZ R0, R0, R17, 1.1641532182693481445e-10 ;  /* 0x2f00000000007423 */ /* 0x000fe20000010011 */
[----:B------:R-:W-:Y:S01]  /*13d0*/  FMUL.FTZ R15, R15, R30 ;  /* 0x0000001e0f0f7220 */ /* 0x000fe20000410000 */
[----:B------:R-:W-:Y:S02]  /*13e0*/  HADD2.F32 R31, -RZ, R148.H0_H0 ;  /* 0x20000094ff1f7230 */ /* 0x000fe40000004100 */
[----:B------:R-:W-:Y:S02]  /*13f0*/  IMAD.MOV.U32 R14, RZ, RZ, R4 ;  /* 0x000000ffff0e7224 */ /* 0x000fe400078e0004 */
[----:B------:R-:W-:Y:S01]  /*1400*/  FMUL.FTZ R15, R15, UR5 ;  /* 0x000000050f0f7c20 */ /* 0x000fe20008410000 */
[----:B------:R-:W-:-:S04]  /*1410*/  FSETP.GTU.FTZ.AND P0, PT, R0, UR4, PT ;  /* 0x0000000400007c0b */ /* 0x000fc8000bf1c000 */
[----:B------:R-:W-:Y:S01]  /*1420*/  FSEL R0, R15, RZ, !P0 ;  /* 0x000000ff0f007208 */ /* 0x000fe20004000000 */
[----:B------:R-:W-:Y:S01]  /*1430*/  IMAD.MOV.U32 R15, RZ, RZ, 0x2 ;  /* 0x00000002ff0f7424 */ /* 0x000fe200078e00ff */
        /* <DEDUP_REMOVED lines=12> */
.L_x_24158:
        /* <DEDUP_REMOVED lines=12> */
.L_x_24159:
        /* <DEDUP_REMOVED lines=49> */
.L_x_24157:
        /* <DEDUP_REMOVED lines=22> */
.L_x_24161:
        /* <DEDUP_REMOVED lines=12> */
.L_x_24162:
        /* <DEDUP_REMOVED lines=49> */
.L_x_24160:
[----:B------:R-:W-:Y:S01]  /*1e00*/  I2FP.F32.U32 R16, R13 ;  /* 0x0000000d00107245 */ /* 0x000fe20000201000 */
[----:B------:R-:W-:Y:S01]  /*1e10*/  HADD2.F32 R13, -RZ, R153.H0_H0 ;  /* 0x20000099ff0d7230 */ /* 0x000fe20000004100 */
[----:B------:R-:W-:Y:S01]  /*1e20*/  ISETP.NE.AND P2, PT, R31, 0x1, PT ;  /* 0x000000011f00780c */ /* 0x000fe20003f45270 */
[----:B------:R-:W-:Y:S01]  /*1e30*/  IMAD.MOV.U32 R34, RZ, RZ, 0x2 ;  /* 0x00000002ff227424 */ /* 0x000fe200078e00ff */
[----:B------:R-:W-:Y:S01]  /*1e40*/  MOV R15, R4 ;  /* 0x00000004000f7202 */ /* 0x000fe20000000f00 */
[----:B------:R-:W-:Y:S01]  /*1e50*/  FFMA.FTZ R16, R16, R17, 1.1641532182693481445e-10 ;  /* 0x2f00000010107423 */ /* 0x000fe20000010011 */
[----:B------:R-:W-:-:S04]  /*1e60*/  FMUL.FTZ R13, R13, R30 ;  /* 0x0000001e0d0d7220 */ /* 0x000fc80000410000 */
        /* <DEDUP_REMOVED lines=15> */
.L_x_24164:
        /* <DEDUP_REMOVED lines=12> */
.L_x_24165:
        /* <DEDUP_REMOVED lines=49> */
.L_x_24163:
[----:B------:R-:W-:Y:S01]  /*2330*/  I2FP.F32.U32 R16, R15 ;  /* 0x0000000f00107245 */ /* 0x000fe20000201000 */
[----:B------:R-:W-:Y:S01]  /*2340*/  HADD2.F32 R153, -RZ, R153.H1_H1 ;  /* 0x30000099ff997230 */ /* 0x000fe20000004100 */
[----:B------:R-:W-:Y:S01]  /*2350*/  ISETP.NE.AND P3, PT, R34, 0x1, PT ;  /* 0x000000012200780c */ /* 0x000fe20003f65270 */
[----:B------:R-:W-:Y:S02]  /*2360*/  HADD2.F32 R149, -RZ, R149.H1_H1 ;  /* 0x30000095ff957230 */ /* 0x000fe40000004100 */
[----:B------:R-:W-:Y:S01]  /*2370*/  FFMA.FTZ R16, R16, R17, 1.1641532182693481445e-10 ;  /* 0x2f00000010107423 */ /* 0x000fe20000010011 */
[----:B------:R-:W-:Y:S01]  /*2380*/  FMUL.FTZ R153, R153, R30 ;  /* 0x0000001e99997220 */ /* 0x000fe20000410000 */
[----:B------:R-:W-:Y:S02]  /*2390*/  IMAD.MOV.U32 R35, RZ, RZ, 0x2 ;  /* 0x00000002ff237424 */ /* 0x000fe400078e00ff */
[----:B------:R-:W-:Y:S02]  /*23a0*/  IMAD.MOV.U32 R15, RZ, RZ, R4 ;  /* 0x000000ffff0f7224 */ /* 0x000fe400078e0004 */
        /* <DEDUP_REMOVED lines=14> */
.L_x_24167:
        /* <DEDUP_REMOVED lines=12> */
.L_x_24168:
        /* <DEDUP_REMOVED lines=49> */
.L_x_24166:
[----:B------:R-:W-:Y:S01]  /*2860*/  I2FP.F32.U32 R34, R15 ;  /* 0x0000000f00227245 */ /* 0x000fe20000201000 */
[----:B------:R-:W-:Y:S01]  /*2870*/  HADD2.F32 R15, -RZ, R154.H0_H0 ;  /* 0x2000009aff0f7230 */ /* 0x000fe20000004100 */
[----:B------:R-:W-:Y:S01]  /*2880*/  ISETP.NE.AND P4, PT, R35, 0x1, PT ;  /* 0x000000012300780c */ /* 0x000fe20003f85270 */
[----:B------:R-:W-:Y:S02]  /*2890*/  HFMA2 R148, -RZ, RZ, 0, 1.1920928955078125e-07 ;  /* 0x00000002ff947431 */ /* 0x000fe400000001ff */
[----:B------:R-:W-:Y:S02]  /*28a0*/  IMAD.MOV.U32 R31, RZ, RZ, R4 ;  /* 0x000000ffff1f7224 */ /* 0x000fe400078e0004 */
        /* <DEDUP_REMOVED lines=17> */
.L_x_24170:
        /* <DEDUP_REMOVED lines=12> */
.L_x_24171:
        /* <DEDUP_REMOVED lines=49> */
.L_x_24169:
        /* <DEDUP_REMOVED lines=22> */
.L_x_24173:
        /* <DEDUP_REMOVED lines=12> */
.L_x_24174:
[----:B------:R-:W-:Y:S01]  /*2fb0*/  IMAD.WIDE.U32 R148, R9, -0x326172a9, RZ ;  /* 0xcd9e8d5709947825 */ /* 0x000fe200078e00ff */
[----:B------:R-:W-:Y:S02]  /*2fc0*/  LOP3.LUT R156, R5, R35, R33, 0x96, !PT ;  /* 0x00000023059c7212 */ /* 0x000fe400078e9621 */
        /* <DEDUP_REMOVED lines=44> */
[----:B------:R-:W-:Y:S01]  /*3290*/  MOV R4, R152 ;  /* 0x0000009800047202 */ /* 0x000fe20000000f00 */
[----:B------:R-:W-:Y:S01]  /*32a0*/  IMAD.MOV.U32 R164, RZ, RZ, R148 ;  /* 0x000000ffffa47224 */ /* 0x000fe200078e0094 */
[----:B------:R-:W-:-:S07]  /*32b0*/  LOP3.LUT R7, R7, R34, R149, 0x96, !PT ;  /* 0x0000002207077212 */ /* 0x000fce00078e9695 */
.L_x_24172:
        /* <DEDUP_REMOVED lines=22> */
.L_x_24176:
        /* <DEDUP_REMOVED lines=14> */
.L_x_24177:
        /* <DEDUP_REMOVED lines=49> */
.L_x_24175:
        /* <DEDUP_REMOVED lines=15> */
.L_x_24154:
        /* <DEDUP_REMOVED lines=17> */
.L_x_24180:
        /* <DEDUP_REMOVED lines=12> */
.L_x_24181:
        /* <DEDUP_REMOVED lines=46> */
.L_x_24179:
[----:B------:R-:W-:Y:S01]  /*3db0*/  I2FP.F32.U32 R0, R0 ;  /* 0x0000000000007245 */ /* 0x000fe20000201000 */
[----:B-----5:R-:W-:Y:S01]  /*3dc0*/  HADD2.F32 R13, -RZ, R152.H0_H0 ;  /* 0x20000098ff0d7230 */ /* 0x020fe20000004100 */
[----:B------:R-:W-:Y:S01]  /*3dd0*/  ISETP.NE.AND P1, PT, R14, 0x1, PT ;  /* 0x000000010e00780c */ /* 0x000fe20003f25270 */
[----:B------:R-:W-:Y:S01]  /*3de0*/  UMOV UR4, UR6 ;  /* 0x0000000600047c82 */ /* 0x000fe20008000000 */
[----:B------:R-:W-:Y:S01]  /*3df0*/  UMOV UR5, UR7 ;  /* 0x0000000700057c82 */ /* 0x000fe20008000000 */
[----:B------:R-:W-:Y:S01]  /*3e00*/  FFMA.FTZ R0, R0, R17, 1.1641532182693481445e-10 ;  /* 0x2f00000000007423 */ /* 0x000fe20000010011 */
[----:B------:R-:W-:Y:S01]  /*3e10*/  FMUL.FTZ R13, R13, R30 ;  /* 0x0000001e0d0d7220 */ /* 0x000fe20000410000 */
[----:B------:R-:W-:-:S03]  /*3e20*/  IMAD.MOV.U32 R15, RZ, RZ, 0x2 ;  /* 0x00000002ff0f7424 */ /* 0x000fc600078e00ff */
[----:B------:R-:W-:Y:S01]  /*3e30*/  FSETP.GTU.FTZ.AND P0, PT, R0, UR4, PT ;  /* 0x0000000400007c0b */ /* 0x000fe2000bf1c000 */
[----:B------:R-:W-:Y:S01]  /*3e40*/  FMUL.FTZ R0, R13, UR5 ;  /* 0x000000050d007c20 */ /* 0x000fe20008410000 */
[----:B------:R-:W-:Y:S02]  /*3e50*/  IMAD.MOV.U32 R13, RZ, RZ, R4 ;  /* 0x000000ffff0d7224 */ /* 0x000fe400078e0004 */
[----:B------:R-:W-:Y:S02]  /*3e60*/  PLOP3.LUT P2, PT, P0, PT, PT, 0x8, 0x80 ;  /* 0x000000000080781c */ /* 0x000fe4000074e170 */
[----:B------:R-:W-:Y:S02]  /*3e70*/  FSEL R0, R0, RZ, !P0 ;  /* 0x000000ff00007208 */ /* 0x000fe40004000000 */
        /* <DEDUP_REMOVED lines=10> */
.L_x_24183:
        /* <DEDUP_REMOVED lines=12> */
.L_x_24184:
        /* <DEDUP_REMOVED lines=47> */
.L_x_24182:
[----:B------:R-:W-:Y:S01]  /*42d0*/  I2FP.F32.U32 R14, R13 ;  /* 0x0000000d000e7245 */ /* 0x000fe20000201000 */
[----:B------:R-:W-:Y:S01]  /*42e0*/  HADD2.F32 R13, -RZ, R152.H1_H1 ;  /* 0x30000098ff0d7230 */ /* 0x000fe20000004100 */
[----:B------:R-:W-:Y:S01]  /*42f0*/  ISETP.NE.AND P2, PT, R15, 0x1, PT ;  /* 0x000000010f00780c */ /* 0x000fe20003f45270 */
[----:B------:R-:W-:Y:S02]  /*4300*/  IMAD.MOV.U32 R31, RZ, RZ, 0x2 ;  /* 0x00000002ff1f7424 */ /* 0x000fe400078e00ff */
        /* <DEDUP_REMOVED lines=16> */
.L_x_24186:
        /* <DEDUP_REMOVED lines=12> */
.L_x_24187:
        /* <DEDUP_REMOVED lines=47> */
.L_x_24185:
[----:B------:R-:W-:Y:S01]  /*47c0*/  I2FP.F32.U32 R16, R13 ;  /* 0x0000000d00107245 */ /* 0x000fe20000201000 */
[----:B------:R-:W-:Y:S01]  /*47d0*/  HADD2.F32 R13, -RZ, R153.H0_H0 ;  /* 0x20000099ff0d7230 */ /* 0x000fe20000004100 */
[----:B------:R-:W-:Y:S01]  /*47e0*/  ISETP.NE.AND P3, PT, R31, 0x1, PT ;  /* 0x000000011f00780c */ /* 0x000fe20003f65270 */
[----:B------:R-:W-:Y:S02]  /*47f0*/  IMAD.MOV.U32 R148, RZ, RZ, 0x2 ;  /* 0x00000002ff947424 */ /* 0x000fe400078e00ff */
[----:B------:R-:W-:Y:S01]  /*4800*/  FFMA.FTZ R16, R16, R17, 1.1641532182693481445e-10 ;  /* 0x2f00000010107423 */ /* 0x000fe20000010011 */
[----:B------:R-:W-:Y:S01]  /*4810*/  FMUL.FTZ R13, R13, R30 ;  /* 0x0000001e0d0d7220 */ /* 0x000fe20000410000 */
        /* <DEDUP_REMOVED lines=14> */
.L_x_24189:
        /* <DEDUP_REMOVED lines=12> */
.L_x_24190:
        /* <DEDUP_REMOVED lines=47> */
.L_x_24188:
[----:B------:R-:W-:Y:S01]  /*4cb0*/  I2FP.F32.U32 R16, R15 ;  /* 0x0000000f00107245 */ /* 0x000fe20000201000 */
[----:B------:R-:W-:Y:S01]  /*4cc0*/  HADD2.F32 R153, -RZ, R153.H1_H1 ;  /* 0x30000099ff997230 */ /* 0x000fe20000004100 */
[----:B------:R-:W-:Y:S01]  /*4cd0*/  ISETP.NE.AND P4, PT, R148, 0x1, PT ;  /* 0x000000019400780c */ /* 0x000fe20003f85270 */
[----:B------:R-:W-:Y:S02]  /*4ce0*/  IMAD.MOV.U32 R149, RZ, RZ, 0x2 ;  /* 0x00000002ff957424 */ /* 0x000fe400078e00ff */
[----:B------:R-:W-:Y:S01]  /*4cf0*/  FFMA.FTZ R16, R16, R17, 1.1641532182693481445e-10 ;  /* 0x2f00000010107423 */ /* 0x000fe20000010011 */
[----:B------:R-:W-:Y:S01]  /*4d00*/  FMUL.FTZ R153, R153, R30 ;  /* 0x0000001e99997220 */ /* 0x000fe20000410000 */
        /* <DEDUP_REMOVED lines=14> */
.L_x_24192:
        /* <DEDUP_REMOVED lines=12> */
.L_x_24193:
        /* <DEDUP_REMOVED lines=47> */
.L_x_24191:
        /* <DEDUP_REMOVED lines=20> */
.L_x_24195:
        /* <DEDUP_REMOVED lines=12> */
.L_x_24196:
        /* <DEDUP_REMOVED lines=47> */
.L_x_24194:
        /* <DEDUP_REMOVED lines=20> */
.L_x_24198:
        /* <DEDUP_REMOVED lines=12> */
.L_x_24199:
        /* <DEDUP_REMOVED lines=47> */
.L_x_24197:
        /* <DEDUP_REMOVED lines=20> */
.L_x_24201:
        /* <DEDUP_REMOVED lines=14> */
.L_x_24202:
[----:B------:R-:W-:Y:S01]  /*5da0*/  IMAD.WIDE.U32 R150, R9, -0x326172a9, RZ ;  /* 0xcd9e8d5709967825 */ /* 0x000fe200078e00ff */
[----:B------:R-:W-:-:S03]  /*5db0*/  LOP3.LUT R156, R5, R149, R33, 0x96, !PT ;  /* 0x00000095059c7212 */ /* 0x000fc600078e9621 */
[----:B------:R-:W-:Y:S02]  /*5dc0*/  HFMA2 R170, -RZ, RZ, 0, 0 ;  /* 0x00000000ffaa7431 */ /* 0x000fe400000001ff */
        /* <DEDUP_REMOVED lines=44> */
.L_x_24200:
[----:B------:R-:W-:Y:S01]  /*6090*/  I2FP.F32.U32 R34, R148 ;  /* 0x0000009400227245 */ /* 0x000fe20000201000 */
[----:B------:R-:W-:Y:S01]  /*60a0*/  HADD2.F32 R155, -RZ, R155.H1_H1 ;  /* 0x3000009bff9b7230 */ /* 0x000fe20000004100 */
[----:B------:R-:W-:Y:S02]  /*60b0*/  F2FP.F16.F32.PACK_AB R150, R160, R15 ;  /* 0x0000000fa096723e */ /* 0x000fe400000000ff */
[----:B------:R-:W-:Y:S01]  /*60c0*/  F2FP.F16.F32.PACK_AB R149, R16, R13 ;  /* 0x0000000d1095723e */ /* 0x000fe200000000ff */
[----:B------:R-:W-:Y:S01]  /*60d0*/  FFMA.FTZ R34, R34, R17, 1.1641532182693481445e-10 ;  /* 0x2f00000022227423 */ /* 0x000fe20000010011 */
[----:B------:R-:W-:Y:S01]  /*60e0*/  FMUL.FTZ R155, R155, R30 ;  /* 0x0000001e9b9b7220 */ /* 0x000fe20000410000 */
[----:B------:R-:W-:-:S03]  /*60f0*/  F2FP.F16.F32.PACK_AB R148, R14, R0 ;  /* 0x000000000e94723e */ /* 0x000fc600000000ff */
[----:B------:R-:W-:Y:S01]  /*6100*/  FMUL.FTZ R155, R155, UR5 ;  /* 0x000000059b9b7c20 */ /* 0x000fe20008410000 */
[----:B------:R-:W-:-:S04]  /*6110*/  FSETP.GTU.FTZ.AND P6, PT, R34, UR4, PT ;  /* 0x0000000422007c0b */ /* 0x000fc8000bfdc000 */
[----:B------:R-:W-:Y:S02]  /*6120*/  FSEL R162, R155, RZ, !P6 ;  /* 0x000000ff9ba27208 */ /* 0x000fe40007000000 */
[----:B------:R-:W-:Y:S02]  /*6130*/  PLOP3.LUT P6, PT, P6, PT, PT, 0x8, 0x80 ;  /* 0x000000000080781c */ /* 0x000fe400037ce170 */
[----:B------:R-:W-:-:S11]  /*6140*/  F2FP.F16.F32.PACK_AB R151, R162, R31 ;  /* 0x0000001fa297723e */ /* 0x000fd600000000ff */
.L_x_24178:
[----:B------:R-:W0:Y:S01]  /*6150*/  LDC.64 R34, c[0x0][0x3a8] ;  /* 0x0000ea00ff227b82 */ /* 0x000e220000000a00 */
[----:B------:R-:W-:Y:S01]  /*6160*/  SEL R155, RZ, 0x1000000, !P6 ;  /* 0x01000000ff9b7807 */ /* 0x000fe20007000000 */
[----:B------:R-:W-:Y:S01]  /*6170*/  VIADD R161, R2, 0x80 ;  /* 0x0000008002a17836 */ /* 0x000fe20000000000 */
[----:B------:R-:W-:Y:S02]  /*6180*/  SEL R166, RZ, 0x10000, !P5 ;  /* 0x00010000ffa67807 */ /* 0x000fe40006800000 */
[----:B------:R-:W-:Y:S02]  /*6190*/  SEL R169, RZ, 0x100, !P4 ;  /* 0x00000100ffa97807 */ /* 0x000fe40006000000 */
[----:B------:R-:W-:Y:S01]  /*61a0*/  ISETP.NE.AND P6, PT, R163, RZ, PT ;  /* 0x000000ffa300720c */ /* 0x000fe20003fc5270 */
[----:B------:R-:W1:Y:S01]  /*61b0*/  LDC.64 R156, c[0x0][0x3b0] ;  /* 0x0000ec00ff9c7b82 */ /* 0x000e620000000a00 */
[----:B------:R-:W-:Y:S02]  /*61c0*/  SEL R152, RZ, 0x1000000, !P2 ;  /* 0x01000000ff987807 */ /* 0x000fe40005000000 */
[----:B------:R-:W-:-:S02]  /*61d0*/  SEL R153, RZ, 0x10000, !P1 ;  /* 0x00010000ff997807 */ /* 0x000fc40004800000 */
[----:B------:R-:W-:Y:S02]  /*61e0*/  SEL R154, RZ, 0x100, !P0 ;  /* 0x00000100ff9a7807 */ /* 0x000fe40004000000 */
[----:B------:R-:W-:Y:S01]  /*61f0*/  LOP3.LUT R169, R169, R155, R166, 0xfe, !PT ;  /* 0x0000009ba9a97212 */ /* 0x000fe200078efea6 */
[----:B------:R-:W-:Y:S01]  /*6200*/  IMAD.WIDE.U32 R166, R161, 0x10, R158 ;  /* 0x00000010a1a67825 */ /* 0x000fe200078e009e */
[----:B------:R-:W-:Y:S02]  /*6210*/  SEL R168, RZ, 0x1, !P3 ;  /* 0x00000001ffa87807 */ /* 0x000fe40005800000 */
[----:B------:R-:W-:Y:S02]  /*6220*/  LOP3.LUT R154, R154, R152, R153, 0xfe, !PT ;  /* 0x000000989a9a7212 */ /* 0x000fe400078efe99 */
[----:B------:R-:W-:Y:S02]  /*6230*/  SEL R155, RZ, 0x1, !P6 ;  /* 0x00000001ff9b7807 */ /* 0x000fe40007000000 */
[----:B------:R-:W-:Y:S01]  /*6240*/  LOP3.LUT R169, R169, R168, RZ, 0xfc, !PT ;  /* 0x000000a8a9a97212 */ /* 0x000fe200078efcff */
[----:B0-----:R-:W-:Y:S01]  /*6250*/  IMAD.WIDE.U32 R152, R2, 0x10, R34 ;  /* 0x0000001002987825 */ /* 0x001fe200078e0022 */
[----:B------:R-:W-:-:S04]  /*6260*/  LOP3.LUT R168, R154, R155, RZ, 0xfc, !PT ;  /* 0x0000009b9aa87212 */ /* 0x000fc800078efcff */
        /* <DEDUP_REMOVED lines=23> */
.L_x_24205:
        /* <DEDUP_REMOVED lines=12> */
.L_x_24206:
        /* <DEDUP_REMOVED lines=47> */
[----:B------:R-:W-:-:S07]  /*6790*/  LOP3.LUT R7, R7, R166, R173, 0x96, !PT ;  /* 0x000000a607077212 */ /* 0x000fce00078e96ad */
.L_x_24204:
[----:B------:R-:W-:Y:S01]  /*67a0*/  I2FP.F32.U32 R164, R163 ;  /* 0x000000a300a47245 */ /* 0x000fe20000201000 */
[----:B-----5:R-:W-:Y:S01]  /*67b0*/  HADD2.F32 R163, -RZ, R148.H0_H0 ;  /* 0x20000094ffa37230 */ /* 0x020fe20000004100 */
[----:B------:R-:W-:Y:S01]  /*67c0*/  ISETP.NE.AND P1, PT, R165, 0x1, PT ;  /* 0x00000001a500780c */ /* 0x000fe20003f25270 */
[----:B------:R-:W-:Y:S01]  /*67d0*/  HFMA2 R167, -RZ, RZ, 0, 1.1920928955078125e-07 ;  /* 0x00000002ffa77431 */ /* 0x000fe200000001ff */
[----:B------:R-:W-:Y:S01]  /*67e0*/  LOP3.LUT R6, R6, 0xfffffffd, RZ, 0xc0, !PT ;  /* 0xfffffffd06067812 */ /* 0x000fe200078ec0ff */
[----:B------:R-:W-:Y:S01]  /*67f0*/  FFMA.FTZ R164, R164, R17, 1.1641532182693481445e-10 ;  /* 0x2f000000a4a47423 */ /* 0x000fe20000010011 */
[----:B------:R-:W-:Y:S01]  /*6800*/  FMUL.FTZ R163, R163, R30 ;  /* 0x0000001ea3a37220 */ /* 0x000fe20000410000 */
[----:B------:R-:W-:-:S03]  /*6810*/  IMAD.MOV.U32 R166, RZ, RZ, R4 ;  /* 0x000000ffffa67224 */ /* 0x000fc600078e0004 */
        /* <DEDUP_REMOVED lines=16> */
.L_x_24208:
        /* <DEDUP_REMOVED lines=12> */
.L_x_24209:
        /* <DEDUP_REMOVED lines=49> */
.L_x_24207:
[----:B------:R-:W-:Y:S01]  /*6cf0*/  I2FP.F32.U32 R164, R166 ;  /* 0x000000a600a47245 */ /* 0x000fe20000201000 */
[----:B------:R-:W-:Y:S01]  /*6d00*/  HADD2.F32 R165, -RZ, R148.H1_H1 ;  /* 0x30000094ffa57230 */ /* 0x000fe20000004100 */
[----:B------:R-:W-:Y:S01]  /*6d10*/  ISETP.NE.AND P1, PT, R167, 0x1, PT ;  /* 0x00000001a700780c */ /* 0x000fe20003f25270 */
[----:B------:R-:W-:Y:S01]  /*6d20*/  HADD2.F32 R152, -RZ, R152.H1_H1 ;  /* 0x30000098ff987230 */ /* 0x000fe20000004100 */
        /* <DEDUP_REMOVED lines=18> */
.L_x_24211:
        /* <DEDUP_REMOVED lines=12> */
.L_x_24212:
        /* <DEDUP_REMOVED lines=49> */
.L_x_24210:
        /* <DEDUP_REMOVED lines=8> */
[----:B------:R-:W-:-:S03]  /*72a0*/  IMAD.MOV.U32 R148, RZ, RZ, R4 ;  /* 0x000000ffff947224 */ /* 0x000fc600078e0004 */
        /* <DEDUP_REMOVED lines=13> */
.L_x_24214:
        /* <DEDUP_REMOVED lines=12> */
.L_x_24215:
        /* <DEDUP_REMOVED lines=49> */
.L_x_24213:
        /* <DEDUP_REMOVED lines=22> */
.L_x_24217:
        /* <DEDUP_REMOVED lines=12> */
.L_x_24218:
        /* <DEDUP_REMOVED lines=49> */
.L_x_24216:
        /* <DEDUP_REMOVED lines=22> */
.L_x_24220:
        /* <DEDUP_REMOVED lines=12> */
.L_x_24221:
        /* <DEDUP_REMOVED lines=49> */
.L_x_24219:
        /* <DEDUP_REMOVED lines=22> */
.L_x_24223:
        /* <DEDUP_REMOVED lines=12> */
.L_x_24224:
        /* <DEDUP_REMOVED lines=49> */
.L_x_24222:
        /* <DEDUP_REMOVED lines=22> */
.L_x_24226:
        /* <DEDUP_REMOVED lines=14> */
.L_x_24227:
        /* <DEDUP_REMOVED lines=49> */
.L_x_24225:
        /* <DEDUP_REMOVED lines=15> */
.L_x_24203:
        /* <DEDUP_REMOVED lines=15> */
.L_x_24230:
        /* <DEDUP_REMOVED lines=12> */
.L_x_24231:
        /* <DEDUP_REMOVED lines=48> */
.L_x_24229:
[----:B------:R-:W-:Y:S01]  /*91d0*/  I2FP.F32.U32 R152, R152 ;  /* 0x0000009800987245 */ /* 0x000fe20000201000 */
[----:B-----5:R-:W-:Y:S01]  /*91e0*/  HADD2.F32 R153, -RZ, R148.H0_H0 ;  /* 0x20000094ff997230 */ /* 0x020fe20000004100 */
[----:B------:R-:W-:Y:S01]  /*91f0*/  ISETP.NE.AND P1, PT, R154, 0x1, PT ;  /* 0x000000019a00780c */ /* 0x000fe20003f25270 */
[----:B------:R-:W-:Y:S01]  /*9200*/  HFMA2 R155, -RZ, RZ, 0, 1.1920928955078125e-07 ;  /* 0x00000002ff9b7431 */ /* 0x000fe200000001ff */
[----:B------:R-:W-:Y:S01]  /*9210*/  LOP3.LUT R6, R6, 0xfffffffd, RZ, 0xc0, !PT ;  /* 0xfffffffd06067812 */ /* 0x000fe200078ec0ff */
[----:B------:R-:W-:Y:S01]  /*9220*/  FFMA.FTZ R152, R152, R17, 1.1641532182693481445e-10 ;  /* 0x2f00000098987423 */ /* 0x000fe20000010011 */
[----:B------:R-:W-:-:S04]  /*9230*/  FMUL.FTZ R153, R153, R30 ;  /* 0x0000001e99997220 */ /* 0x000fc80000410000 */
[----:B------:R-:W-:Y:S01]  /*9240*/  FSETP.GTU.FTZ.AND P0, PT, R152, UR4, PT ;  /* 0x0000000498007c0b */ /* 0x000fe2000bf1c000 */
[----:B------:R-:W-:Y:S01]  /*9250*/  FMUL.FTZ R153, R153, UR5 ;  /* 0x0000000599997c20 */ /* 0x000fe20008410000 */
[----:B------:R-:W-:Y:S02]  /*9260*/  IMAD.MOV.U32 R152, RZ, RZ, R4 ;  /* 0x000000ffff987224 */ /* 0x000fe400078e0004 */
        /* <DEDUP_REMOVED lines=12> */
.L_x_24233:
        /* <DEDUP_REMOVED lines=12> */
.L_x_24234:
        /* <DEDUP_REMOVED lines=49> */
.L_x_24232:
[----:B------:R-:W-:Y:S01]  /*9700*/  ISETP.NE.AND P2, PT, R155, 0x1, PT ;  /* 0x000000019b00780c */ /* 0x000fe20003f45270 */
[----:B------:R-:W-:Y:S01]  /*9710*/  HADD2.F32 R153, -RZ, R148.H1_H1 ;  /* 0x30000094ff997230 */ /* 0x000fe20000004100 */
[----:B------:R-:W-:Y:S02]  /*9720*/  I2FP.F32.U32 R152, R152 ;  /* 0x0000009800987245 */ /* 0x000fe40000201000 */
[----:B------:R-:W-:Y:S02]  /*9730*/  MOV R148, R4 ;  /* 0x0000000400947202 */ /* 0x000fe40000000f00 */
[----:B------:R-:W-:Y:S01]  /*9740*/  FMUL.FTZ R153, R153, R30 ;  /* 0x0000001e99997220 */ /* 0x000fe20000410000 */
[----:B------:R-:W-:-:S03]  /*9750*/  FFMA.FTZ R152, R152, R17, 1.1641532182693481445e-10 ;  /* 0x2f00000098987423 */ /* 0x000fc60000010011 */
[----:B------:R-:W-:Y:S02]  /*9760*/  FMUL.FTZ R153, R153, UR5 ;  /* 0x0000000599997c20 */ /* 0x000fe40008410000 */
[----:B------:R-:W-:Y:S01]  /*9770*/  FSETP.GTU.FTZ.AND P1, PT, R152, UR4, PT ;  /* 0x0000000498007c0b */ /* 0x000fe2000bf3c000 */
[----:B------:R-:W-:-:S03]  /*9780*/  IMAD.MOV.U32 R152, RZ, RZ, 0x2 ;  /* 0x00000002ff987424 */ /* 0x000fc600078e00ff */
        /* <DEDUP_REMOVED lines=11> */
.L_x_24236:
        /* <DEDUP_REMOVED lines=12> */
.L_x_24237:
        /* <DEDUP_REMOVED lines=49> */
.L_x_24235:
[----:B------:R-:W-:Y:S01]  /*9c10*/  I2FP.F32.U32 R148, R148 ;  /* 0x0000009400947245 */ /* 0x000fe20000201000 */
[----:B------:R-:W-:Y:S01]  /*9c20*/  HADD2.F32 R153, -RZ, R149.H0_H0 ;  /* 0x20000095ff997230 */ /* 0x000fe20000004100 */
[----:B------:R-:W-:-:S03]  /*9c30*/  ISETP.NE.AND P3, PT, R152, 0x1, PT ;  /* 0x000000019800780c */ /* 0x000fc60003f65270 */
[----:B------:R-:W-:Y:S01]  /*9c40*/  FFMA.FTZ R148, R148, R17, 1.1641532182693481445e-10 ;  /* 0x2f00000094947423 */ /* 0x000fe20000010011 */
[----:B------:R-:W-:-:S04]  /*9c50*/  FMUL.FTZ R153, R153, R30 ;  /* 0x0000001e99997220 */ /* 0x000fc80000410000 */
        /* <DEDUP_REMOVED lines=15> */
.L_x_24239:
        /* <DEDUP_REMOVED lines=12> */
.L_x_24240:
        /* <DEDUP_REMOVED lines=49> */
.L_x_24238:
[----:B------:R-:W-:Y:S01]  /*a120*/  I2FP.F32.U32 R148, R148 ;  /* 0x0000009400947245 */ /* 0x000fe20000201000 */
[----:B------:R-:W-:Y:S01]  /*a130*/  HADD2.F32 R149, -RZ, R149.H1_H1 ;  /* 0x30000095ff957230 */ /* 0x000fe20000004100 */
        /* <DEDUP_REMOVED lines=18> */
.L_x_24242:
        /* <DEDUP_REMOVED lines=12> */
.L_x_24243:
        /* <DEDUP_REMOVED lines=49> */
.L_x_24241:
[----:B------:R-:W-:Y:S01]  /*a630*/  I2FP.F32.U32 R148, R149 ;  /* 0x0000009500947245 */ /* 0x000fe20000201000 */
[----:B------:R-:W-:Y:S01]  /*a640*/  HADD2.F32 R149, -RZ, R150.H0_H0 ;  /* 0x20000096ff957230 */ /* 0x000fe20000004100 */
        /* <DEDUP_REMOVED lines=18> */
.L_x_24245:
        /* <DEDUP_REMOVED lines=12> */
.L_x_24246:
        /* <DEDUP_REMOVED lines=49> */
.L_x_24244:
        /* <DEDUP_REMOVED lines=20> */
.L_x_24248:
        /* <DEDUP_REMOVED lines=12> */
.L_x_24249:
        /* <DEDUP_REMOVED lines=49> */
.L_x_24247:
        /* <DEDUP_REMOVED lines=20> */
.L_x_24251:
        /* <DEDUP_REMOVED lines=14> */
.L_x_24252:
        /* <DEDUP_REMOVED lines=49> */
.L_x_24250:
[----:B------:R-:W-:Y:S01]  /*b580*/  I2FP.F32.U32 R148, R148 ;  /* 0x0000009400947245 */ /* 0x000fe20000201000 */
[----:B------:R-:W-:Y:S01]  /*b590*/  HADD2.F32 R151, -RZ, R151.H1_H1 ;  /* 0x30000097ff977230 */ /* 0x000fe20000004100 */
[----:B------:R-:W-:Y:S02]  /*b5a0*/  F2FP.F16.F32.PACK_AB R150, R168, R167 ;  /* 0x000000a7a896723e */ /* 0x000fe400000000ff */
[----:B------:R-:W-:Y:S01]  /*b5b0*/  F2FP.F16.F32.PACK_AB R149, R166, R164 ;  /* 0x000000a4a695723e */ /* 0x000fe200000000ff */
[----:B------:R-:W-:Y:S01]  /*b5c0*/  FFMA.FTZ R148, R148, R17, 1.1641532182693481445e-10 ;  /* 0x2f00000094947423 */ /* 0x000fe20000010011 */
[----:B------:R-:W-:-:S04]  /*b5d0*/  FMUL.FTZ R151, R151, R30 ;  /* 0x0000001e97977220 */ /* 0x000fc80000410000 */
[----:B------:R-:W-:Y:S01]  /*b5e0*/  FMUL.FTZ R151, R151, UR5 ;  /* 0x0000000597977c20 */ /* 0x000fe20008410000 */
[----:B------:R-:W-:Y:S02]  /*b5f0*/  FSETP.GTU.FTZ.AND P6, PT, R148, UR4, PT ;  /* 0x0000000494007c0b */ /* 0x000fe4000bfdc000 */
[----:B------:R-:W-:Y:S02]  /*b600*/  F2FP.F16.F32.PACK_AB R148, R165, R163 ;  /* 0x000000a3a594723e */ /* 0x000fe400000000ff */
[----:B------:R-:W-:Y:S02]  /*b610*/  FSEL R170, R151, RZ, !P6 ;  /* 0x000000ff97aa7208 */ /* 0x000fe40007000000 */
[----:B------:R-:W-:Y:S02]  /*b620*/  PLOP3.LUT P6, PT, P6, PT, PT, 0x8, 0x80 ;  /* 0x000000000080781c */ /* 0x000fe400037ce170 */
[----:B------:R-:W-:-:S11]  /*b630*/  F2FP.F16.F32.PACK_AB R151, R170, R169 ;  /* 0x000000a9aa97723e */ /* 0x000fd600000000ff */
.L_x_24228:
[----:B------:R-:W-:Y:S01]  /*b640*/  SEL R155, RZ, 0x1000000, !P6 ;  /* 0x01000000ff9b7807 */ /* 0x000fe20007000000 */
[----:B------:R-:W-:Y:S01]  /*b650*/  VIADD R171, R2, 0x100 ;  /* 0x0000010002ab7836 */ /* 0x000fe20000000000 */
[----:B------:R-:W-:Y:S02]  /*b660*/  SEL R174, RZ, 0x10000, !P5 ;  /* 0x00010000ffae7807 */ /* 0x000fe40006800000 */
[----:B------:R-:W-:Y:S02]  /*b670*/  SEL R177, RZ, 0x100, !P4 ;  /* 0x00000100ffb17807 */ /* 0x000fe40006000000 */
[----:B------:R-:W-:Y:S02]  /*b680*/  LOP3.LUT P6, RZ, R6, 0x2, RZ, 0xc0, !PT ;  /* 0x0000000206ff7812 */ /* 0x000fe400078cc0ff */
[----:B------:R-:W-:Y:S02]  /*b690*/  SEL R152, RZ, 0x1000000, !P2 ;  /* 0x01000000ff987807 */ /* 0x000fe40005000000 */
[----:B------:R-:W-:-:S02]  /*b6a0*/  SEL R153, RZ, 0x10000, !P1 ;  /* 0x00010000ff997807 */ /* 0x000fc40004800000 */
[----:B------:R-:W-:Y:S02]  /*b6b0*/  SEL R154, RZ, 0x100, !P0 ;  /* 0x00000100ff9a7807 */ /* 0x000fe40004000000 */
[----:B------:R-:W-:Y:S01]  /*b6c0*/  LOP3.LUT R177, R177, R155, R174, 0xfe, !PT ;  /* 0x0000009bb1b17212 */ /* 0x000fe200078efeae */
[----:B------:R-:W-:Y:S01]  /*b6d0*/  IMAD.WIDE.U32 R174, R171, 0x10, R158 ;  /* 0x00000010abae7825 */ /* 0x000fe200078e009e */
[----:B------:R-:W-:Y:S02]  /*b6e0*/  SEL R176, RZ, 0x1, !P3 ;  /* 0x00000001ffb07807 */ /* 0x000fe40005800000 */
[----:B------:R-:W-:Y:S01]  /*b6f0*/  LOP3.LUT R154, R154, R152, R153, 0xfe, !PT ;  /* 0x000000989a9a7212 */ /* 0x000fe200078efe99 */
[----:B------:R-:W-:Y:S01]  /*b700*/  IMAD.WIDE.U32 R152, R161, 0x10, R34 ;  /* 0x00000010a1987825 */ /* 0x000fe200078e0022 */
[----:B------:R-:W-:Y:S02]  /*b710*/  SEL R155, RZ, 0x1, !P6 ;  /* 0x00000001ff9b7807 */ /* 0x000fe40007000000 */
[----:B------:R-:W-:-:S02]  /*b720*/  LOP3.LUT R177, R177, R176, RZ, 0xfc, !PT ;  /* 0x000000b0b1b17212 */ /* 0x000fc400078efcff */
[----:B------:R-:W-:Y:S01]  /*b730*/  LOP3.LUT R176, R154, R155, RZ, 0xfc, !PT ;  /* 0x0000009b9ab07212 */ /* 0x000fe200078efcff */
[----:B------:R-:W-:Y:S01]  /*b740*/  IMAD.WIDE.U32 R154, R161, 0x8, R156 ;  /* 0x00000008a19a7825 */ /* 0x000fe200078e009c */
[----:B------:R0:W-:Y:S04]  /*b750*/  STG.E.128 desc[UR8][R152.64], R148 ;  /* 0x0000009498007986 */ /* 0x0001e8000c101d08 */
        /* <DEDUP_REMOVED lines=21> */
.L_x_24255:
        /* <DEDUP_REMOVED lines=12> */
.L_x_24256:
        /* <DEDUP_REMOVED lines=48> */
.L_x_24254:
[----:B------:R-:W-:Y:S01]  /*bc70*/  I2FP.F32.U32 R172, R174 ;  /* 0x000000ae00ac7245 */ /* 0x000fe20000201000 */
[----:B-----5:R-:W-:Y:S01]  /*bc80*/  HADD2.F32 R175, -RZ, R148.H0_H0 ;  /* 0x20000094ffaf7230 */ /* 0x020fe20000004100 */
[----:B------:R-:W-:Y:S01]  /*bc90*/  ISETP.NE.AND P1, PT, R173, 0x1, PT ;  /* 0x00000001ad00780c */ /* 0x000fe20003f25270 */
[----:B------:R-:W-:Y:S01]  /*bca0*/  HADD2.F32 R177, -RZ, R152.H0_H0 ;  /* 0x20000098ffb17230 */ /* 0x000fe20000004100 */
[----:B------:R-:W-:Y:S01]  /*bcb0*/  LOP3.LUT R6, R6, 0xfffffffd, RZ, 0xc0, !PT ;  /* 0xfffffffd06067812 */ /* 0x000fe200078ec0ff */
[----:B------:R-:W-:Y:S01]  /*bcc0*/  FFMA.FTZ R172, R172, R17, 1.1641532182693481445e-10 ;  /* 0x2f000000acac7423 */ /* 0x000fe20000010011 */
[----:B------:R-:W-:Y:S01]  /*bcd0*/  FMUL.FTZ R175, R175, R30 ;  /* 0x0000001eafaf7220 */ /* 0x000fe20000410000 */
[----:B------:R-:W-:-:S03]  /*bce0*/  IMAD.MOV.U32 R174, RZ, RZ, R4 ;  /* 0x000000ffffae7224 */ /* 0x000fc600078e0004 */
[----:B------:R-:W-:Y:S01]  /*bcf0*/  FMUL.FTZ R175, R175, UR5 ;  /* 0x00000005afaf7c20 */ /* 0x000fe20008410000 */
[----:B------:R-:W-:-:S04]  /*bd00*/  FSETP.GTU.FTZ.AND P0, PT, R172, UR4, PT ;  /* 0x00000004ac007c0b */ /* 0x000fc8000bf1c000 */
[----:B------:R-:W-:Y:S01]  /*bd10*/  FSEL R172, R175, RZ, !P0 ;  /* 0x000000ffafac7208 */ /* 0x000fe20004000000 */
[----:B------:R-:W-:Y:S01]  /*bd20*/  IMAD.MOV.U32 R175, RZ, RZ, 0x2 ;  /* 0x00000002ffaf7424 */ /* 0x000fe200078e00ff */
        /* <DEDUP_REMOVED lines=12> */
.L_x_24258:
        /* <DEDUP_REMOVED lines=12> */
.L_x_24259:
        /* <DEDUP_REMOVED lines=49> */
.L_x_24257:
[----:B------:R-:W-:Y:S01]  /*c1c0*/  I2FP.F32.U32 R174, R174 ;  /* 0x000000ae00ae7245 */ /* 0x000fe20000201000 */
[----:B------:R-:W-:Y:S01]  /*c1d0*/  HADD2.F32 R173, -RZ, R148.H1_H1 ;  /* 0x30000094ffad7230 */ /* 0x000fe20000004100 */
[----:B------:R-:W-:Y:S01]  /*c1e0*/  ISETP.NE.AND P1, PT, R175, 0x1, PT ;  /* 0x00000001af00780c */ /* 0x000fe20003f25270 */
[----:B------:R-:W-:Y:S02]  /*c1f0*/  HADD2.F32 R152, -RZ, R152.H1_H1 ;  /* 0x30000098ff987230 */ /* 0x000fe40000004100 */
        /* <DEDUP_REMOVED lines=18> */
.L_x_24261:
        /* <DEDUP_REMOVED lines=12> */
.L_x_24262:
        /* <DEDUP_REMOVED lines=49> */
.L_x_24260:
        /* <DEDUP_REMOVED lines=22> */
.L_x_24264:
        /* <DEDUP_REMOVED lines=12> */
.L_x_24265:
        /* <DEDUP_REMOVED lines=49> */
.L_x_24263:
        /* <DEDUP_REMOVED lines=22> */
.L_x_24267:
        /* <DEDUP_REMOVED lines=12> */
.L_x_24268:
        /* <DEDUP_REMOVED lines=49> */
.L_x_24266:
        /* <DEDUP_REMOVED lines=22> */
.L_x_24270:
        /* <DEDUP_REMOVED lines=12> */
.L_x_24271:
        /* <DEDUP_REMOVED lines=49> */
.L_x_24269:
        /* <DEDUP_REMOVED lines=22> */
.L_x_24273:
        /* <DEDUP_REMOVED lines=12> */
.L_x_24274:
        /* <DEDUP_REMOVED lines=49> */
.L_x_24272:
        /* <DEDUP_REMOVED lines=22> */
.L_x_24276:
        /* <DEDUP_REMOVED lines=14> */
.L_x_24277:
        /* <DEDUP_REMOVED lines=49> */
.L_x_24275:
[----:B------:R-:W-:Y:S01]  /*e100*/  I2FP.F32.U32 R148, R149 ;  /* 0x0000009500947245 */ /* 0x000fe20000201000 */
[----:B------:R-:W-:Y:S01]  /*e110*/  HADD2.F32 R151, -RZ, R151.H1_H1 ;  /* 0x30000097ff977230 */ /* 0x000fe20000004100 */
[----:B------:R-:W-:Y:S01]  /*e120*/  F2FP.F16.F32.PACK_AB R149, R175, R174 ;  /* 0x000000aeaf95723e */ /* 0x000fe200000000ff */
[----:B------:R-:W-:Y:S02]  /*e130*/  HADD2.F32 R150, -RZ, R155.H1_H1 ;  /* 0x3000009bff967230 */ /* 0x000fe40000004100 */
[----:B------:R-:W-:Y:S01]  /*e140*/  FFMA.FTZ R148, R148, R17, 1.1641532182693481445e-10 ;  /* 0x2f00000094947423 */ /* 0x000fe20000010011 */
[----:B------:R-:W-:-:S04]  /*e150*/  FMUL.FTZ R151, R151, R30 ;  /* 0x0000001e97977220 */ /* 0x000fc80000410000 */
        /* <DEDUP_REMOVED lines=9> */
.L_x_24253:
        /* <DEDUP_REMOVED lines=15> */
.L_x_24280:
        /* <DEDUP_REMOVED lines=12> */
.L_x_24281:
        /* <DEDUP_REMOVED lines=48> */
.L_x_24279:
[----:B------:R-:W-:Y:S01]  /*e6a0*/  I2FP.F32.U32 R152, R152 ;  /* 0x0000009800987245 */ /* 0x000fe20000201000 */
[----:B-----5:R-:W-:Y:S01]  /*e6b0*/  HADD2.F32 R153, -RZ, R148.H0_H0 ;  /* 0x20000094ff997230 */ /* 0x020fe20000004100 */
[----:B------:R-:W-:Y:S01]  /*e6c0*/  ISETP.NE.AND P1, PT, R154, 0x1, PT ;  /* 0x000000019a00780c */ /* 0x000fe20003f25270 */
[----:B------:R-:W-:Y:S01]  /*e6d0*/  IMAD.MOV.U32 R155, RZ, RZ, 0x2 ;  /* 0x00000002ff9b7424 */ /* 0x000fe200078e00ff */
        /* <DEDUP_REMOVED lines=18> */
.L_x_24283:
        /* <DEDUP_REMOVED lines=12> */
.L_x_24284:
        /* <DEDUP_REMOVED lines=49> */
.L_x_24282:
[----:B------:R-:W-:Y:S01]  /*ebd0*/  ISETP.NE.AND P2, PT, R155, 0x1, PT ;  /* 0x000000019b00780c */ /* 0x000fe20003f45270 */
[----:B------:R-:W-:Y:S01]  /*ebe0*/  HADD2.F32 R153, -RZ, R148.H1_H1 ;  /* 0x30000094ff997230 */ /* 0x000fe20000004100 */
[----:B------:R-:W-:Y:S01]  /*ebf0*/  I2FP.F32.U32 R152, R152 ;  /* 0x0000009800987245 */ /* 0x000fe20000201000 */
[----:B------:R-:W-:-:S03]  /*ec00*/  IMAD.MOV.U32 R148, RZ, RZ, R4 ;  /* 0x000000ffff947224 */ /* 0x000fc600078e0004 */
[----:B------:R-:W-:Y:S01]  /*ec10*/  FMUL.FTZ R153, R153, R30 ;  /* 0x0000001e99997220 */ /* 0x000fe20000410000 */
[----:B------:R-:W-:-:S03]  /*ec20*/  FFMA.FTZ R152, R152, R17, 1.1641532182693481445e-10 ;  /* 0x2f00000098987423 */ /* 0x000fc60000010011 */
[----:B------:R-:W-:Y:S02]  /*ec30*/  FMUL.FTZ R153, R153, UR5 ;  /* 0x0000000599997c20 */ /* 0x000fe40008410000 */
[----:B------:R-:W-:Y:S01]  /*ec40*/  FSETP.GTU.FTZ.AND P1, PT, R152, UR4, PT ;  /* 0x0000000498007c0b */ /* 0x000fe2000bf3c000 */
[----:B------:R-:W-:-:S03]  /*ec50*/  HFMA2 R152, -RZ, RZ, 0, 1.1920928955078125e-07 ;  /* 0x00000002ff987431 */ /* 0x000fc600000001ff */
        /* <DEDUP_REMOVED lines=11> */
.L_x_24286:
        /* <DEDUP_REMOVED lines=12> */
.L_x_24287:
        /* <DEDUP_REMOVED lines=49> */
.L_x_24285:
[----:B------:R-:W-:Y:S01]  /*f0e0*/  I2FP.F32.U32 R148, R148 ;  /* 0x0000009400947245 */ /* 0x000fe20000201000 */
[----:B------:R-:W-:Y:S01]  /*f0f0*/  HADD2.F32 R153, -RZ, R149.H0_H0 ;  /* 0x20000095ff997230 */ /* 0x000fe20000004100 */
        /* <DEDUP_REMOVED lines=18> */
.L_x_24289:
        /* <DEDUP_REMOVED lines=12> */
.L_x_24290:
        /* <DEDUP_REMOVED lines=49> */
.L_x_24288:
[----:B------:R-:W-:Y:S01]  /*f5f0*/  ISETP.NE.AND P4, PT, R153, 0x1, PT ;  /* 0x000000019900780c */ /* 0x000fe20003f85270 */
[----:B------:R-:W-:Y:S01]  /*f600*/  HADD2.F32 R149, -RZ, R149.H1_H1 ;  /* 0x30000095ff957230 */ /* 0x000fe20000004100 */
[----:B------:R-:W-:Y:S01]  /*f610*/  I2FP.F32.U32 R148, R148 ;  /* 0x0000009400947245 */ /* 0x000fe20000201000 */
[----:B------:R-:W-:-:S03]  /*f620*/  IMAD.MOV.U32 R152, RZ, RZ, 0x2 ;  /* 0x00000002ff987424 */ /* 0x000fc600078e00ff */
[----:B------:R-:W-:Y:S01]  /*f630*/  FMUL.FTZ R149, R149, R30 ;  /* 0x0000001e95957220 */ /* 0x000fe20000410000 */
        /* <DEDUP_REMOVED lines=15> */
.L_x_24292:
        /* <DEDUP_REMOVED lines=12> */
.L_x_24293:
        /* <DEDUP_REMOVED lines=49> */
.L_x_24291:
        /* <DEDUP_REMOVED lines=20> */
.L_x_24295:
        /* <DEDUP_REMOVED lines=12> */
.L_x_24296:
        /* <DEDUP_REMOVED lines=49> */
.L_x_24294:
[----:B------:R-:W-:Y:S01]  /*10010*/  I2FP.F32.U32 R148, R148 ;  /* 0x0000009400947245 */ /* 0x000fe20000201000 */
[----:B------:R-:W-:Y:S01]  /*10020*/  HADD2.F32 R149, -RZ, R150.H1_H1 ;  /* 0x30000096ff957230 */ /* 0x000fe20000004100 */
        /* <DEDUP_REMOVED lines=18> */
.L_x_24298:
        /* <DEDUP_REMOVED lines=12> */
.L_x_24299:
        /* <DEDUP_REMOVED lines=49> */
.L_x_24297:
[----:B------:R-:W-:Y:S01]  /*10520*/  I2FP.F32.U32 R148, R148 ;  /* 0x0000009400947245 */ /* 0x000fe20000201000 */
[----:B------:R-:W-:Y:S01]  /*10530*/  HADD2.F32 R149, -RZ, R151.H0_H0 ;  /* 0x20000097ff957230 */ /* 0x000fe20000004100 */
        /* <DEDUP_REMOVED lines=18> */
.L_x_24301:
        /* <DEDUP_REMOVED lines=14> */
.L_x_24302:
        /* <DEDUP_REMOVED lines=49> */
.L_x_24300:
        /* <DEDUP_REMOVED lines=12> */
.L_x_24278:
        /* <DEDUP_REMOVED lines=39> */
.L_x_24305:
        /* <DEDUP_REMOVED lines=12> */
.L_x_24306:
        /* <DEDUP_REMOVED lines=49> */
.L_x_24304:
        /* <DEDUP_REMOVED lines=24> */
.L_x_24308:
        /* <DEDUP_REMOVED lines=12> */
.L_x_24309:
        /* <DEDUP_REMOVED lines=49> */
.L_x_24307:
[----:B------:R-:W-:Y:S01]  /*116a0*/  I2FP.F32.U32 R182, R184 ;  /* 0x000000b800b67245 */ /* 0x000fe20000201000 */
[----:B------:R-:W-:Y:S01]  /*116b0*/  HADD2.F32 R183, -RZ, R148.H1_H1 ;  /* 0x30000094ffb77230 */ /* 0x000fe20000004100 */
[----:B------:R-:W-:Y:S01]  /*116c0*/  ISETP.NE.AND P1, PT, R186, 0x1, PT ;  /* 0x00000001ba00780c */ /* 0x000fe20003f25270 */
[----:B------:R-:W-:Y:S01]  /*116d0*/  HADD2.F32 R185, -RZ, R152.H1_H1 ;  /* 0x30000098ffb97230 */ /* 0x000fe20000004100 */
[----:B------:R-:W-:Y:S01]  /*116e0*/  MOV R152, R4 ;  /* 0x0000000400987202 */ /* 0x000fe20000000f00 */
[----:B------:R-:W-:Y:S01]  /*116f0*/  FFMA.FTZ R182, R182, R17, 1.1641532182693481445e-10 ;  /* 0x2f000000b6b67423 */ /* 0x000fe20000010011 */
[----:B------:R-:W-:Y:S01]  /*11700*/  FMUL.FTZ R183, R183, R30 ;  /* 0x0000001eb7b77220 */ /* 0x000fe20000410000 */
[----:B------:R-:W-:-:S03]  /*11710*/  IMAD.MOV.U32 R184, RZ, RZ, 0x2 ;  /* 0x00000002ffb87424 */ /* 0x000fc600078e00ff */
[----:B------:R-:W-:Y:S01]  /*11720*/  FMUL.FTZ R183, R183, UR5 ;  /* 0x00000005b7b77c20 */ /* 0x000fe20008410000 */
[----:B------:R-:W-:-:S04]  /*11730*/  FSETP.GTU.FTZ.AND P0, PT, R182, UR4, PT ;  /* 0x00000004b6007c0b */ /* 0x000fc8000bf1c000 */
        /* <DEDUP_REMOVED lines=13> */
.L_x_24311:
        /* <DEDUP_REMOVED lines=12> */
.L_x_24312:
        /* <DEDUP_REMOVED lines=49> */
.L_x_24310:
        /* <DEDUP_REMOVED lines=22> */
.L_x_24314:
        /* <DEDUP_REMOVED lines=12> */
.L_x_24315:
        /* <DEDUP_REMOVED lines=49> */
.L_x_24313:
        /* <DEDUP_REMOVED lines=23> */
.L_x_24317:
        /* <DEDUP_REMOVED lines=12> */
.L_x_24318:
        /* <DEDUP_REMOVED lines=49> */
.L_x_24316:
[----:B------:R-:W-:Y:S01]  /*12650*/  I2FP.F32.U32 R152, R152 ;  /* 0x0000009800987245 */ /* 0x000fe20000201000 */
[----:B------:R-:W-:Y:S01]  /*12660*/  HADD2.F32 R153, -RZ, R150.H0_H0 ;  /* 0x20000096ff997230 */ /* 0x000fe20000004100 */
[----:B------:R-:W-:Y:S01]  /*12670*/  ISETP.NE.AND P4, PT, R187, 0x1, PT ;  /* 0x00000001bb00780c */ /* 0x000fe20003f85270 */
[----:B------:R-:W-:Y:S01]  /*12680*/  HADD2.F32 R184, -RZ, R154.H0_H0 ;  /* 0x2000009affb87230 */ /* 0x000fe20000004100 */
        /* <DEDUP_REMOVED lines=18> */
.L_x_24320:
        /* <DEDUP_REMOVED lines=12> */
.L_x_24321:
        /* <DEDUP_REMOVED lines=49> */
.L_x_24319:
        /* <DEDUP_REMOVED lines=23> */
.L_x_24323:
        /* <DEDUP_REMOVED lines=12> */
.L_x_24324:
        /* <DEDUP_REMOVED lines=49> */
.L_x_24322:
        /* <DEDUP_REMOVED lines=22> */
.L_x_24326:
        /* <DEDUP_REMOVED lines=14> */
.L_x_24327:
        /* <DEDUP_REMOVED lines=49> */
.L_x_24325:
        /* <DEDUP_REMOVED lines=15> */
.L_x_24303:
        /* <DEDUP_REMOVED lines=15> */
.L_x_24330:
        /* <DEDUP_REMOVED lines=12> */
.L_x_24331:
        /* <DEDUP_REMOVED lines=47> */
[----:B------:R-:W-:-:S07]  /*13ba0*/  IMAD.MOV.U32 R152, RZ, RZ, R182 ;  /* 0x000000ffff987224 */ /* 0x000fce00078e00b6 */
.L_x_24329:
        /* <DEDUP_REMOVED lines=9> */
[----:B------:R-:W-:Y:S02]  /*13c40*/  MOV R153, R4 ;  /* 0x0000000400997202 */ /* 0x000fe40000000f00 */
        /* <DEDUP_REMOVED lines=13> */
.L_x_24333:
        /* <DEDUP_REMOVED lines=12> */
.L_x_24334:
        /* <DEDUP_REMOVED lines=49> */
.L_x_24332:
        /* <DEDUP_REMOVED lines=21> */
.L_x_24336:
        /* <DEDUP_REMOVED lines=12> */
.L_x_24337:
        /* <DEDUP_REMOVED lines=49> */
.L_x_24335:
        /* <DEDUP_REMOVED lines=21> */
.L_x_24339:
        /* <DEDUP_REMOVED lines=12> */
.L_x_24340:
        /* <DEDUP_REMOVED lines=49> */
.L_x_24338:
        /* <DEDUP_REMOVED lines=21> */
.L_x_24342:
        /* <DEDUP_REMOVED lines=12> */
.L_x_24343:
        /* <DEDUP_REMOVED lines=49> */
.L_x_24341:
        /* <DEDUP_REMOVED lines=20> */
.L_x_24345:
        /* <DEDUP_REMOVED lines=12> */
.L_x_24346:
        /* <DEDUP_REMOVED lines=49> */
.L_x_24344:
        /* <DEDUP_REMOVED lines=21> */
.L_x_24348:
        /* <DEDUP_REMOVED lines=12> */
.L_x_24349:
[----:B------:R-:W-:Y:S01]  /*15770*/  IMAD.WIDE.U32 R188, R9, -0x326172a9, RZ ;  /* 0xcd9e8d5709bc7825 */ /* 0x000fe200078e00ff */
[----:B------:R-:W-:Y:S02]  /*15780*/  LOP3.LUT R154, R5, R195, R33, 0x96, !PT ;  /* 0x000000c3059a7212 */ /* 0x000fe400078e9621 */
[C---:B------:R-:W-:Y:S02]  /*15790*/  IADD3 R7, PT, PT, R33.reuse, -0x4498517b, RZ ;  /* 0xbb67ae8521077810 */ /* 0x040fe40007ffe0ff */
        /* <DEDUP_REMOVED lines=46> */
.L_x_24347:
[----:B------:R-:W-:Y:S01]  /*15a80*/  I2FP.F32.U32 R154, R155 ;  /* 0x0000009b009a7245 */ /* 0x000fe20000201000 */
[----:B------:R-:W-:Y:S01]  /*15a90*/  HADD2.F32 R155, -RZ, R151.H0_H0 ;  /* 0x20000097ff9b7230 */ /* 0x000fe20000004100 */
        /* <DEDUP_REMOVED lines=18> */
.L_x_24351:
        /* <DEDUP_REMOVED lines=14> */
.L_x_24352:
        /* <DEDUP_REMOVED lines=49> */
.L_x_24350:
        /* <DEDUP_REMOVED lines=12> */
.L_x_24328:
        /* <DEDUP_REMOVED lines=39> */
.L_x_24355:
        /* <DEDUP_REMOVED lines=12> */
.L_x_24356:
        /* <DEDUP_REMOVED lines=48> */
.L_x_24354:
[----:B------:R-:W-:Y:S01]  /*166a0*/  I2FP.F32.U32 R190, R192 ;  /* 0x000000c000be7245 */ /* 0x000fe20000201000 */
[----:B-----5:R-:W-:Y:S01]  /*166b0*/  HADD2.F32 R193, -RZ, R148.H0_H0 ;  /* 0x20000094ffc17230 */ /* 0x020fe20000004100 */
[----:B------:R-:W-:Y:S01]  /*166c0*/  ISETP.NE.AND P1, PT, R191, 0x1, PT ;  /* 0x00000001bf00780c */ /* 0x000fe20003f25270 */
[----:B------:R-:W-:Y:S01]  /*166d0*/  HADD2.F32 R195, -RZ, R152.H0_H0 ;  /* 0x20000098ffc37230 */ /* 0x000fe20000004100 */
[----:B------:R-:W-:Y:S01]  /*166e0*/  LOP3.LUT R6, R6, 0xfffffffd, RZ, 0xc0, !PT ;  /* 0xfffffffd06067812 */ /* 0x000fe200078ec0ff */
        /* <DEDUP_REMOVED lines=19> */
.L_x_24358:
        /* <DEDUP_REMOVED lines=12> */
.L_x_24359:
        /* <DEDUP_REMOVED lines=49> */
.L_x_24357:
[----:B------:R-:W-:Y:S01]  /*16bf0*/  I2FP.F32.U32 R192, R193 ;  /* 0x000000c100c07245 */ /* 0x000fe20000201000 */
[----:B------:R-:W-:Y:S01]  /*16c00*/  HADD2.F32 R191, -RZ, R148.H1_H1 ;  /* 0x30000094ffbf7230 */ /* 0x000fe20000004100 */
[----:B------:R-:W-:Y:S01]  /*16c10*/  ISETP.NE.AND P1, PT, R195, 0x1, PT ;  /* 0x00000001c300780c */ /* 0x000fe20003f25270 */
[----:B------:R-:W-:Y:S02]  /*16c20*/  HADD2.F32 R194, -RZ, R152.H1_H1 ;  /* 0x30000098ffc27230 */ /* 0x000fe40000004100 */
[----:B------:R-:W-:Y:S02]  /*16c30*/  HFMA2 R152, -RZ, RZ, 0, 1.1920928955078125e-07 ;  /* 0x00000002ff987431 */ /* 0x000fe400000001ff */
        /* <DEDUP_REMOVED lines=17> */
.L_x_24361:
        /* <DEDUP_REMOVED lines=12> */
.L_x_24362:
        /* <DEDUP_REMOVED lines=49> */
.L_x_24360:
        /* <DEDUP_REMOVED lines=22> */
.L_x_24364:
        /* <DEDUP_REMOVED lines=12> */
.L_x_24365:
[----:B------:R-:W-:Y:S01]  /*17340*/  IMAD.WIDE.U32 R196, R9, -0x326172a9, RZ ;  /* 0xcd9e8d5709c47825 */ /* 0x000fe200078e00ff */
[----:B------:R-:W-:Y:S02]  /*17350*/  LOP3.LUT R192, R5, R201, R33, 0x96, !PT ;  /* 0x000000c905c07212 */ /* 0x000fe400078e9621 */
[C---:B------:R-:W-:Y:S01]  /*17360*/  IADD3 R7, PT, PT, R33.reuse, -0x4498517b, RZ ;  /* 0xbb67ae8521077810 */ /* 0x040fe20007ffe0ff */
        /* <DEDUP_REMOVED lines=46> */
.L_x_24363:
        /* <DEDUP_REMOVED lines=22> */
.L_x_24367:
        /* <DEDUP_REMOVED lines=12> */
.L_x_24368:
        /* <DEDUP_REMOVED lines=49> */
.L_x_24366:
        /* <DEDUP_REMOVED lines=22> */
.L_x_24370:
        /* <DEDUP_REMOVED lines=12> */
.L_x_24371:
        /* <DEDUP_REMOVED lines=49> */
.L_x_24369:
        /* <DEDUP_REMOVED lines=23> */
.L_x_24373:
        /* <DEDUP_REMOVED lines=12> */
.L_x_24374:
        /* <DEDUP_REMOVED lines=49> */
.L_x_24372:
        /* <DEDUP_REMOVED lines=22> */
.L_x_24376:
        /* <DEDUP_REMOVED lines=14> */
.L_x_24377:
        /* <DEDUP_REMOVED lines=49> */
.L_x_24375:
        /* <DEDUP_REMOVED lines=15> */
.L_x_24353:
        /* <DEDUP_REMOVED lines=15> */
.L_x_24380:
        /* <DEDUP_REMOVED lines=12> */
.L_x_24381:
        /* <DEDUP_REMOVED lines=48> */
.L_x_24379:
        /* <DEDUP_REMOVED lines=22> */
.L_x_24383:
        /* <DEDUP_REMOVED lines=12> */
.L_x_24384:
        /* <DEDUP_REMOVED lines=49> */
.L_x_24382:
[----:B------:R-:W-:Y:S01]  /*19610*/  I2FP.F32.U32 R152, R153 ;  /* 0x0000009900987245 */ /* 0x000fe20000201000 */
[----:B------:R-:W-:Y:S01]  /*19620*/  HADD2.F32 R153, -RZ, R148.H1_H1 ;  /* 0x30000094ff997230 */ /* 0x000fe20000004100 */
[----:B------:R-:W-:Y:S02]  /*19630*/  ISETP.NE.AND P2, PT, R155, 0x1, PT ;  /* 0x000000019b00780c */ /* 0x000fe40003f45270 */
[----:B------:R-:W-:Y:S01]  /*19640*/  MOV R148, R4 ;  /* 0x0000000400947202 */ /* 0x000fe20000000f00 */
[----:B------:R-:W-:Y:S01]  /*19650*/  FFMA.FTZ R152, R152, R17, 1.1641532182693481445e-10 ;  /* 0x2f00000098987423 */ /* 0x000fe20000010011 */
[----:B------:R-:W-:-:S04]  /*19660*/  FMUL.FTZ R153, R153, R30 ;  /* 0x0000001e99997220 */ /* 0x000fc80000410000 */
[----:B------:R-:W-:Y:S01]  /*19670*/  FMUL.FTZ R153, R153, UR5 ;  /* 0x0000000599997c20 */ /* 0x000fe20008410000 */
        /* <DEDUP_REMOVED lines=13> */
.L_x_24386:
        /* <DEDUP_REMOVED lines=12> */
.L_x_24387:
        /* <DEDUP_REMOVED lines=49> */
.L_x_24385:
        /* <DEDUP_REMOVED lines=20> */
.L_x_24389:
        /* <DEDUP_REMOVED lines=12> */
.L_x_24390:
        /* <DEDUP_REMOVED lines=49> */
.L_x_24388:
        /* <DEDUP_REMOVED lines=20> */
.L_x_24392:
        /* <DEDUP_REMOVED lines=12> */
.L_x_24393:
        /* <DEDUP_REMOVED lines=49> */
.L_x_24391:
[----:B------:R-:W-:Y:S01]  /*1a540*/  I2FP.F32.U32 R148, R149 ;  /* 0x0000009500947245 */ /* 0x000fe20000201000 */
[----:B------:R-:W-:Y:S01]  /*1a550*/  HADD2.F32 R149, -RZ, R150.H0_H0 ;  /* 0x20000096ff957230 */ /* 0x000fe20000004100 */
        /* <DEDUP_REMOVED lines=18> */
.L_x_24395:
        /* <DEDUP_REMOVED lines=12> */
.L_x_24396:
        /* <DEDUP_REMOVED lines=49> */
.L_x_24394:
        /* <DEDUP_REMOVED lines=21> */
.L_x_24398:
        /* <DEDUP_REMOVED lines=12> */
.L_x_24399:
        /* <DEDUP_REMOVED lines=49> */
.L_x_24397:
        /* <DEDUP_REMOVED lines=20> */
.L_x_24401:
        /* <DEDUP_REMOVED lines=14> */
.L_x_24402:
        /* <DEDUP_REMOVED lines=49> */
.L_x_24400:
        /* <DEDUP_REMOVED lines=12> */
.L_x_24378:
        /* <DEDUP_REMOVED lines=39> */
.L_x_24405:
        /* <DEDUP_REMOVED lines=12> */
.L_x_24406:
        /* <DEDUP_REMOVED lines=48> */
.L_x_24404:
[----:B------:R-:W-:Y:S01]  /*1bb90*/  I2FP.F32.U32 R202, R193 ;  /* 0x000000c100ca7245 */ /* 0x000fe20000201000 */
[----:B-----5:R-:W-:Y:S01]  /*1bba0*/  HADD2.F32 R193, -RZ, R148.H0_H0 ;  /* 0x20000094ffc17230 */ /* 0x020fe20000004100 */
[----:B------:R-:W-:Y:S02]  /*1bbb0*/  ISETP.NE.AND P1, PT, R192, 0x1, PT ;  /* 0x00000001c000780c */ /* 0x000fe40003f25270 */
        /* <DEDUP_REMOVED lines=21> */
.L_x_24408:
        /* <DEDUP_REMOVED lines=12> */
.L_x_24409:
        /* <DEDUP_REMOVED lines=49> */
.L_x_24407:
        /* <DEDUP_REMOVED lines=22> */
.L_x_24411:
        /* <DEDUP_REMOVED lines=12> */
.L_x_24412:
        /* <DEDUP_REMOVED lines=49> */
.L_x_24410:
        /* <DEDUP_REMOVED lines=22> */
.L_x_24414:
        /* <DEDUP_REMOVED lines=12> */
.L_x_24415:
        /* <DEDUP_REMOVED lines=49> */
.L_x_24413:
        /* <DEDUP_REMOVED lines=22> */
.L_x_24417:
        /* <DEDUP_REMOVED lines=12> */
.L_x_24418:
        /* <DEDUP_REMOVED lines=49> */
.L_x_24416:
        /* <DEDUP_REMOVED lines=22> */
.L_x_24420:
        /* <DEDUP_REMOVED lines=12> */
.L_x_24421:
        /* <DEDUP_REMOVED lines=49> */
.L_x_24419:
        /* <DEDUP_REMOVED lines=23> */
.L_x_24423:
        /* <DEDUP_REMOVED lines=12> */
.L_x_24424:
        /* <DEDUP_REMOVED lines=49> */
.L_x_24422:
        /* <DEDUP_REMOVED lines=22> */
.L_x_24426:
        /* <DEDUP_REMOVED lines=14> */
.L_x_24427:
        /* <DEDUP_REMOVED lines=49> */
.L_x_24425:
        /* <DEDUP_REMOVED lines=15> */
.L_x_24403:
        /* <DEDUP_REMOVED lines=15> */
.L_x_24430:
        /* <DEDUP_REMOVED lines=12> */
.L_x_24431:
        /* <DEDUP_REMOVED lines=45> */
[----:B------:R-:W-:Y:S02]  /*1e5a0*/  LOP3.LUT R8, R24, R192, R155, 0x96, !PT ;  /* 0x000000c018087212 */ /* 0x000fe400078e969b */
[----:B------:R-:W-:Y:S01]  /*1e5b0*/  LOP3.LUT R7, R7, R152, R213, 0x96, !PT ;  /* 0x0000009807077212 */ /* 0x000fe200078e96d5 */
[----:B------:R-:W-:-:S07]  /*1e5c0*/  IMAD.MOV.U32 R152, RZ, RZ, R202 ;  /* 0x000000ffff987224 */ /* 0x000fce00078e00ca */
.L_x_24429:
        /* <DEDUP_REMOVED lines=8> */
[----:B------:R-:W-:-:S03]  /*1e650*/  FMUL.FTZ R153, R153, UR5 ;  /* 0x0000000599997c20 */ /* 0x000fc60008410000 */
[----:B------:R-:W-:Y:S02]  /*1e660*/  PLOP3.LUT P2, PT, P0, PT, PT, 0x8, 0x80 ;  /* 0x000000000080781c */ /* 0x000fe4000074e170 */
[----:B------:R-:W-:Y:S02]  /*1e670*/  FSEL R201, R153, RZ, !P0 ;  /* 0x000000ff99c97208 */ /* 0x000fe40004000000 */
        /* <DEDUP_REMOVED lines=11> */
.L_x_24433:
        /* <DEDUP_REMOVED lines=12> */
.L_x_24434:
        /* <DEDUP_REMOVED lines=49> */
.L_x_24432:
[----:B------:R-:W-:Y:S01]  /*1eb00*/  I2FP.F32.U32 R152, R153 ;  /* 0x0000009900987245 */ /* 0x000fe20000201000 */
[----:B------:R-:W-:Y:S01]  /*1eb10*/  HADD2.F32 R153, -RZ, R148.H1_H1 ;  /* 0x30000094ff997230 */ /* 0x000fe20000004100 */
[----:B------:R-:W-:Y:S01]  /*1eb20*/  ISETP.NE.AND P2, PT, R155, 0x1, PT ;  /* 0x000000019b00780c */ /* 0x000fe20003f45270 */
[----:B------:R-:W-:Y:S02]  /*1eb30*/  IMAD.MOV.U32 R148, RZ, RZ, R4 ;  /* 0x000000ffff947224 */ /* 0x000fe400078e0004 */
[----:B------:R-:W-:Y:S01]  /*1eb40*/  FFMA.FTZ R152, R152, R17, 1.1641532182693481445e-10 ;  /* 0x2f00000098987423 */ /* 0x000fe20000010011 */
[----:B------:R-:W-:-:S04]  /*1eb50*/  FMUL.FTZ R153, R153, R30 ;  /* 0x0000001e99997220 */ /* 0x000fc80000410000 */
[----:B------:R-:W-:Y:S01]  /*1eb60*/  FMUL.FTZ R153, R153, UR5 ;  /* 0x0000000599997c20 */ /* 0x000fe20008410000 */
        /* <DEDUP_REMOVED lines=13> */
.L_x_24436:
        /* <DEDUP_REMOVED lines=12> */
.L_x_24437:
        /* <DEDUP_REMOVED lines=49> */
.L_x_24435:
        /* <DEDUP_REMOVED lines=20> */
.L_x_24439:
        /* <DEDUP_REMOVED lines=12> */
.L_x_24440:
        /* <DEDUP_REMOVED lines=49> */
.L_x_24438:
        /* <DEDUP_REMOVED lines=20> */
.L_x_24442:
        /* <DEDUP_REMOVED lines=12> */
.L_x_24443:
        /* <DEDUP_REMOVED lines=49> */
.L_x_24441:
        /* <DEDUP_REMOVED lines=20> */
.L_x_24445:
        /* <DEDUP_REMOVED lines=12> */
.L_x_24446:
        /* <DEDUP_REMOVED lines=49> */
.L_x_24444:
        /* <DEDUP_REMOVED lines=21> */
.L_x_24448:
        /* <DEDUP_REMOVED lines=12> */
.L_x_24449:
        /* <DEDUP_REMOVED lines=49> */
.L_x_24447:
        /* <DEDUP_REMOVED lines=20> */
.L_x_24451:
        /* <DEDUP_REMOVED lines=14> */
.L_x_24452:
        /* <DEDUP_REMOVED lines=49> */
.L_x_24450:
        /* <DEDUP_REMOVED lines=12> */
.L_x_24428:
[----:B------:R-:W-:Y:S01]  /*20a50*/  SEL R155, RZ, 0x1000000, !P6 ;  /* 0x01000000ff9b7807 */ /* 0x000fe20007000000 */
[----:B------:R-:W-:Y:S01]  /*20a60*/  VIADD R210, R2, 0x300 ;  /* 0x0000030002d27836 */ /* 0x000fe20000000000 */
[----:B------:R-:W-:Y:S02]  /*20a70*/  SEL R192, RZ, 0x10000, !P5 ;  /* 0x00010000ffc07807 */ /* 0x000fe40006800000 */
[----:B------:R-:W-:Y:S01]  /*20a80*/  SEL R193, RZ, 0x100, !P4 ;  /* 0x00000100ffc17807 */ /* 0x000fe20006000000 */
[----:B------:R-:W-:Y:S01]  /*20a90*/  IMAD.WIDE.U32 R158, R210, 0x10, R158 ;  /* 0x00000010d29e7825 */ /* 0x000fe200078e009e */
        /* <DEDUP_REMOVED lines=11> */
[----:B------:R-:W-:Y:S01]  /*20b50*/  IMAD.WIDE.U32 R154, R199, 0x8, R156 ;  /* 0x00000008c79a7825 */ /* 0x000fe200078e009c */
        /* <DEDUP_REMOVED lines=22> */
.L_x_24455:
        /* <DEDUP_REMOVED lines=12> */
.L_x_24456:
        /* <DEDUP_REMOVED lines=49> */
.L_x_24454:
        /* <DEDUP_REMOVED lines=24> */
.L_x_24458:
        /* <DEDUP_REMOVED lines=12> */
.L_x_24459:
        /* <DEDUP_REMOVED lines=49> */
.L_x_24457:
        /* <DEDUP_REMOVED lines=22> */
.L_x_24461:
        /* <DEDUP_REMOVED lines=12> */
.L_x_24462:
        /* <DEDUP_REMOVED lines=49> */
.L_x_24460:
        /* <DEDUP_REMOVED lines=22> */
.L_x_24464:
        /* <DEDUP_REMOVED lines=12> */
.L_x_24465:
        /* <DEDUP_REMOVED lines=49> */
.L_x_24463:
        /* <DEDUP_REMOVED lines=22> */
.L_x_24467:
        /* <DEDUP_REMOVED lines=12> */
.L_x_24468:
        /* <DEDUP_REMOVED lines=49> */
.L_x_24466:
        /* <DEDUP_REMOVED lines=22> */
.L_x_24470:
        /* <DEDUP_REMOVED lines=12> */
.L_x_24471:
        /* <DEDUP_REMOVED lines=49> */
.L_x_24469:
        /* <DEDUP_REMOVED lines=22> */
.L_x_24473:
        /* <DEDUP_REMOVED lines=12> */
.L_x_24474:
        /* <DEDUP_REMOVED lines=49> */
.L_x_24472:
        /* <DEDUP_REMOVED lines=23> */
.L_x_24476:
        /* <DEDUP_REMOVED lines=14> */
.L_x_24477:
        /* <DEDUP_REMOVED lines=49> */
.L_x_24475:
        /* <DEDUP_REMOVED lines=11> */
[----:B------:R-:W-:Y:S01]  /*235e0*/  FADD.FTZ R27, R151, R20 ;  /* 0x00000014971b7221 */ /* 0x000fe20000010000 */
[----:B------:R-:W-:-:S04]  /*235f0*/  F2FP.F16.F32.PACK_AB R20, R213, R211 ;  /* 0x000000d3d514723e */ /* 0x000fc800000000ff */
[----:B------:R-:W-:Y:S01]  /*23600*/  F2FP.F16.F32.PACK_AB R23, R27, R154 ;  /* 0x0000009a1b17723e */ /* 0x000fe200000000ff */
[----:B------:R-:W-:Y:S06]  /*23610*/  BRA `(.L_x_24478) ;  /* 0x0000002800547947 */ /* 0x000fec0003800000 */
.L_x_24453:
        /* <DEDUP_REMOVED lines=15> */
.L_x_24480:
        /* <DEDUP_REMOVED lines=12> */
.L_x_24481:
        /* <DEDUP_REMOVED lines=49> */
.L_x_24479:
[----:B------:R-:W-:Y:S01]  /*23ae0*/  I2FP.F32.U32 R152, R152 ;  /* 0x0000009800987245 */ /* 0x000fe20000201000 */
[----:B-----5:R-:W-:Y:S01]  /*23af0*/  HADD2.F32 R153, -RZ, R148.H0_H0 ;  /* 0x20000094ff997230 */ /* 0x020fe20000004100 */
[----:B------:R-:W-:Y:S02]  /*23b00*/  ISETP.NE.AND P1, PT, R154, 0x1, PT ;  /* 0x000000019a00780c */ /* 0x000fe40003f25270 */
[----:B------:R-:W-:Y:S01]  /*23b10*/  LOP3.LUT R6, R6, 0xfffffffd, RZ, 0xc0, !PT ;  /* 0xfffffffd06067812 */ /* 0x000fe200078ec0ff */
[----:B------:R-:W-:Y:S01]  /*23b20*/  FFMA.FTZ R152, R152, R17, 1.1641532182693481445e-10 ;  /* 0x2f00000098987423 */ /* 0x000fe20000010011 */
[----:B------:R-:W-:Y:S01]  /*23b30*/  FMUL.FTZ R153, R153, R30 ;  /* 0x0000001e99997220 */ /* 0x000fe20000410000 */
[----:B------:R-:W-:-:S03]  /*23b40*/  MOV R155, 0x2 ;  /* 0x00000002009b7802 */ /* 0x000fc60000000f00 */
[----:B------:R-:W-:Y:S01]  /*23b50*/  FSETP.GTU.FTZ.AND P0, PT, R152, UR4, PT ;  /* 0x0000000498007c0b */ /* 0x000fe2000bf1c000 */
[----:B------:R-:W-:-:S03]  /*23b60*/  FMUL.FTZ R153, R153, UR5 ;  /* 0x0000000599997c20 */ /* 0x000fc60008410000 */
[----:B------:R-:W-:Y:S02]  /*23b70*/  PLOP3.LUT P2, PT, P0, PT, PT, 0x8, 0x80 ;  /* 0x000000000080781c */ /* 0x000fe4000074e170 */
[----:B------:R-:W-:Y:S01]  /*23b80*/  FSEL R192, R153, RZ, !P0 ;  /* 0x000000ff99c07208 */ /* 0x000fe20004000000 */
[----:B------:R-:W-:-:S03]  /*23b90*/  IMAD.MOV.U32 R153, RZ, RZ, R4 ;  /* 0x000000ffff997224 */ /* 0x000fc600078e0004 */
        /* <DEDUP_REMOVED lines=11> */
.L_x_24483:
        /* <DEDUP_REMOVED lines=12> */
.L_x_24484:
        /* <DEDUP_REMOVED lines=49> */
.L_x_24482:
        /* <DEDUP_REMOVED lines=21> */
.L_x_24486:
        /* <DEDUP_REMOVED lines=12> */
.L_x_24487:
        /* <DEDUP_REMOVED lines=49> */
.L_x_24485:
        /* <DEDUP_REMOVED lines=20> */
.L_x_24489:
        /* <DEDUP_REMOVED lines=12> */
.L_x_24490:
        /* <DEDUP_REMOVED lines=49> */
.L_x_24488:
        /* <DEDUP_REMOVED lines=20> */
.L_x_24492:
        /* <DEDUP_REMOVED lines=12> */
.L_x_24493:
        /* <DEDUP_REMOVED lines=49> */
.L_x_24491:
        /* <DEDUP_REMOVED lines=20> */
.L_x_24495:
        /* <DEDUP_REMOVED lines=12> */
.L_x_24496:
        /* <DEDUP_REMOVED lines=49> */
.L_x_24494:
        /* <DEDUP_REMOVED lines=20> */
.L_x_24498:
        /* <DEDUP_REMOVED lines=12> */
.L_x_24499:
        /* <DEDUP_REMOVED lines=49> */
.L_x_24497:
        /* <DEDUP_REMOVED lines=20> */
.L_x_24501:
        /* <DEDUP_REMOVED lines=14> */
.L_x_24502:
        /* <DEDUP_REMOVED lines=49> */
.L_x_24500:
        /* <DEDUP_REMOVED lines=12> */
.L_x_24478:
        /* <DEDUP_REMOVED lines=216> */
.L_x_24504:
[----:B------:R-:W-:Y:S05]  /*26cf0*/  BSYNC.RECONVERGENT B0 ;  /* 0x0000000000007941 */ /* 0x000fea0003800200 */
.L_x_24503:
[----:B0-----:R-:W-:Y:S01]  /*26d00*/  LOP3.LUT R17, R3, 0x1f, RZ, 0xc0, !PT ;  /* 0x0000001f03117812 */ /* 0x001fe200078ec0ff */
[----:B------:R-:W-:Y:S01]  /*26d10*/  BAR.SYNC.DEFER_BLOCKING 0x0 ;  /* 0x0000000000007b1d */ /* 0x000fe20000010000 */
[----:B------:R-:W-:Y:S02]  /*26d20*/  CS2R R18, SRZ ;  /* 0x0000000000127805 */ /* 0x000fe4000001ff00 */
[----:B------:R-:W-:Y:S01]  /*26d30*/  ISETP.GT.U32.AND P0, PT, R17, 0x3, PT ;  /* 0x000000031100780c */ /* 0x000fe20003f04070 */
[----:B------:R-:W-:Y:S02]  /*26d40*/  IMAD.MOV.U32 R17, RZ, RZ, RZ ;  /* 0x000000ffff117224 */ /* 0x000fe400078e00ff */
[----:B------:R-:W-:Y:S10]  /*26d50*/  BSSY.RECONVERGENT B0, `(.L_x_24505) ;  /* 0x000000a000007945 */ /* 0x000ff40003800200 */
        /* <DEDUP_REMOVED lines=9> */
.L_x_24506:
[----:B------:R-:W-:Y:S05]  /*26df0*/  BSYNC.RECONVERGENT B0 ;  /* 0x0000000000007941 */ /* 0x000fea0003800200 */
.L_x_24505:
        /* <DEDUP_REMOVED lines=35> */
[----:B------:R-:W-:-:S03]  /*27030*/  FMUL.FTZ R19, R19, R30 ;  /* 0x0000001e13137220 */ /* 0x000fc60000410000 */
[----:B------:R-:W0:Y:S01]  /*27040*/  SHFL.IDX PT, R17, R17, RZ, 0x1f ;  /* 0x00001fff11117589 */ /* 0x000e2200000e0000 */
[----:B------:R-:W-:Y:S02]  /*27050*/  FFMA.FTZ R3, R23, R19, R20 ;  /* 0x0000001317037223 */ /* 0x000fe40000010014 */
[----:B------:R-:W2:Y:S04]  /*27060*/  @!P0 LDC.64 R20, c[0x0][0x3c0] ;  /* 0x0000f000ff148b82 */ /* 0x000ea80000000a00 */
[----:B------:R-:W1:Y:S01]  /*27070*/  SHFL.IDX PT, R3, R3, RZ, 0x1f ;  /* 0x00001fff03037589 */ /* 0x000e6200000e0000 */
[C---:B0-----:R-:W-:Y:S01]  /*27080*/  FMUL.FTZ R18, R17.reuse, R17 ;  /* 0x0000001111127220 */ /* 0x041fe20000410000 */
[----:B------:R-:W-:Y:S01]  /*27090*/  FSEL R23, R17, RZ, !P1 ;  /* 0x000000ff11177208 */ /* 0x000fe20004800000 */
[----:B--2---:R-:W-:-:S03]  /*270a0*/  @!P0 IMAD.WIDE R20, R12, 0x4, R20 ;  /* 0x000000040c148825 */ /* 0x004fc600078e0214 */
[----:B------:R-:W-:Y:S01]  /*270b0*/  FSEL R19, R18, RZ, P1 ;  /* 0x000000ff12137208 */ /* 0x000fe20000800000 */
[----:B------:R-:W-:Y:S01]  /*270c0*/  FADD.FTZ R24, -R23, R15 ;  /* 0x0000000f17187221 */ /* 0x000fe20000010100 */
[----:B-1----:R-:W-:Y:S01]  /*270d0*/  FFMA.FTZ R18, R3, UR13, R22 ;  /* 0x0000000d03127c23 */ /* 0x002fe20008010016 */
[C---:B------:R-:W-:Y:S01]  /*270e0*/  FADD.FTZ R3, -R23.reuse, R14 ;  /* 0x0000000e17037221 */ /* 0x040fe20000010100 */
[C---:B------:R-:W-:Y:S01]  /*270f0*/  FADD.FTZ R160, -R23.reuse, R160 ;  /* 0x000000a017a07221 */ /* 0x040fe20000010100 */
[----:B------:R-:W0:Y:S01]  /*27100*/  LDC.64 R14, c[0x0][0x428] ;  /* 0x00010a00ff0e7b82 */ /* 0x000e220000000a00 */
[----:B------:R-:W-:Y:S01]  /*27110*/  FADD.FTZ R25, R18, R19 ;  /* 0x0000001312197221 */ /* 0x000fe20000010000 */
[C---:B------:R-:W-:Y:S01]  /*27120*/  FADD.FTZ R236, -R23.reuse, R172 ;  /* 0x000000ac17ec7221 */ /* 0x040fe20000010100 */
[C---:B------:R-:W-:Y:S01]  /*27130*/  FADD.FTZ R226, -R23.reuse, R174 ;  /* 0x000000ae17e27221 */ /* 0x040fe20000010100 */
[C---:B------:R-:W-:Y:S01]  /*27140*/  FADD.FTZ R192, -R23.reuse, R176 ;  /* 0x000000b017c07221 */ /* 0x040fe20000010100 */
[C---:B------:R-:W-:Y:S01]  /*27150*/  FADD.FTZ R220, -R23.reuse, R184 ;  /* 0x000000b817dc7221 */ /* 0x040fe20000010100 */
[C---:B------:R-:W-:Y:S01]  /*27160*/  FADD.FTZ R224, -R23.reuse, R190 ;  /* 0x000000be17e07221 */ /* 0x040fe20000010100 */
[----:B------:R-:W1:Y:S01]  /*27170*/  MUFU.RSQ R25, R25 ;  /* 0x0000001900197308 */ /* 0x000e620000001400 */
        /* <DEDUP_REMOVED lines=49> */
[----:B--2---:R-:W-:-:S04]  /*27490*/  @!P0 IMAD.WIDE R22, R12, 0x4, R18 ;  /* 0x000000040c168825 */ /* 0x004fc800078e0212 */
[C---:B-1----:R-:W-:Y:S01]  /*274a0*/  FMUL.FTZ R19, R25.reuse, R24 ;  /* 0x0000001819137220 */ /* 0x042fe20000410000 */
        /* <DEDUP_REMOVED lines=16> */
[----:B-1----:R-:W-:Y:S01]  /*275b0*/  FFMA.FTZ R17, R24, R141, R85 ;  /* 0x0000008d18117223 */ /* 0x002fe20000010055 */
        /* <DEDUP_REMOVED lines=55> */
[----:B-1----:R-:W-:Y:S01]  /*27930*/  FFMA.FTZ R25, R30, R137, R81 ;  /* 0x000000891e197223 */ /* 0x002fe20000010051 */
[----:B------:R-:W-:Y:S01]  /*27940*/  FFMA.FTZ R22, R168, R133, R77 ;  /* 0x00000085a8167223 */ /* 0x000fe2000001004d */
[----:B------:R-:W-:Y:S01]  /*27950*/  FFMA.FTZ R166, R166, R139, R83 ;  /* 0x0000008ba6a67223 */ /* 0x000fe20000010053 */
[----:B------:R-:W-:Y:S01]  /*27960*/  F2FP.F16.F32.PACK_AB R19, R252, R19 ;  /* 0x00000013fc13723e */ /* 0x000fe200000000ff */
[----:B------:R-:W-:Y:S01]  /*27970*/  FFMA.FTZ R27, R27, R130, R74 ;  /* 0x000000821b1b7223 */ /* 0x000fe2000001004a */
[----:B------:R-:W-:Y:S01]  /*27980*/  F2FP.F16.F32.PACK_AB R20, R25, R20 ;  /* 0x000000141914723e */ /* 0x000fe200000000ff */
[----:B0-----:R-:W-:Y:S01]  /*27990*/  IMAD.WIDE.U32 R24, R2, 0x10, R14 ;  /* 0x0000001002187825 */ /* 0x001fe200078e000e */
[----:B------:R-:W-:-:S03]  /*279a0*/  F2FP.F16.F32.PACK_AB R16, R3, R16 ;  /* 0x000000100310723e */ /* 0x000fc600000000ff */
[----:B------:R-:W-:Y:S01]  /*279b0*/  FFMA.FTZ R26, R26, R131, R75 ;  /* 0x000000831a1a7223 */ /* 0x000fe2000001004b */
[----:B------:R-:W-:Y:S01]  /*279c0*/  F2FP.F16.F32.PACK_AB R22, R22, R191 ;  /* 0x000000bf1616723e */ /* 0x000fe200000000ff */
[----:B------:R-:W-:Y:S01]  /*279d0*/  IMAD.WIDE.U32 R190, R161, 0x10, R14 ;  /* 0x00000010a1be7825 */ /* 0x000fe200078e000e */
[----:B------:R-:W-:Y:S01]  /*279e0*/  F2FP.F16.F32.PACK_AB R23, R170, R193 ;  /* 0x000000c1aa17723e */ /* 0x000fe200000000ff */
[----:B------:R0:W-:Y:S01]  /*279f0*/  STG.E.128 desc[UR8][R24.64], R16 ;  /* 0x0000001018007986 */ /* 0x0001e2000c101d08 */
[----:B------:R-:W-:Y:S01]  /*27a00*/  F2FP.F16.F32.PACK_AB R21, R166, R21 ;  /* 0x00000015a615723e */ /* 0x000fe200000000ff */
        /* <DEDUP_REMOVED lines=16> */
[----:B0-----:R-:W-:Y:S01]  /*27b10*/  F2FP.F16.F32.PACK_AB R17, R26, R27 ;  /* 0x0000001b1a11723e */ /* 0x001fe200000000ff */
[----:B------:R-:W-:Y:S01]  /*27b20*/  FFMA.FTZ R26, R167, R108, R52 ;  /* 0x0000006ca71a7223 */ /* 0x000fe20000010034 */
[----:B------:R-:W-:Y:S01]  /*27b30*/  F2FP.F16.F32.PACK_AB R18, R150, R149 ;  /* 0x000000959612723e */ /* 0x000fe200000000ff */
[----:B------:R-:W-:Y:S01]  /*27b40*/  FFMA.FTZ R150, R177, R100, R44 ;  /* 0x00000064b1967223 */ /* 0x000fe2000001002c */
[----:B------:R-:W-:Y:S01]  /*27b50*/  F2FP.F16.F32.PACK_AB R16, R0, R13 ;  /* 0x0000000d0010723e */ /* 0x000fe200000000ff */
[----:B------:R-:W-:Y:S01]  /*27b60*/  FFMA.FTZ R13, R34, R121, R65 ;  /* 0x00000079220d7223 */ /* 0x000fe20000010041 */
[----:B-1----:R-:W-:Y:S01]  /*27b70*/  FFMA.FTZ R20, R35, R120, R64 ;  /* 0x0000007823147223 */ /* 0x002fe20000010040 */
        /* <DEDUP_REMOVED lines=11> */
[----:B------:R-:W-:Y:S01]  /*27c30*/  FFMA.FTZ R25, R159, R114, R58 ;  /* 0x000000729f197223 */ /* 0x000fe2000001003a */
[----:B------:R-:W-:Y:S01]  /*27c40*/  F2FP.F16.F32.PACK_AB R150, R35, R150 ;  /* 0x000000962396723e */ /* 0x000fe200000000ff */
[----:B------:R-:W-:Y:S01]  /*27c50*/  FFMA.FTZ R149, R169, R106, R50 ;  /* 0x0000006aa9957223 */ /* 0x000fe20000010032 */
[----:B------:R-:W0:Y:S01]  /*27c60*/  LDC.64 R34, c[0x0][0x380] ;  /* 0x0000e000ff227b82 */ /* 0x000e220000000a00 */
        /* <DEDUP_REMOVED lines=24> */
[----:B------:R-:W-:Y:S01]  /*27df0*/  F2FP.F16.F32.PACK_AB R148, R164, R163 ;  /* 0x000000a3a494723e */ /* 0x000fe200000000ff */
[----:B------:R1:W-:Y:S01]  /*27e00*/  STG.E.128 desc[UR8][R28.64], R24 ;  /* 0x000000181c007986 */ /* 0x0003e2000c101d08 */
        /* <DEDUP_REMOVED lines=10> */
.L_x_24508:
        /* <DEDUP_REMOVED lines=13> */
.L_x_42380:


//--------------------- .text._ZN10layer_norm13ln_fwd_kernelINS_13Kernel_traitsIf6__halfS2_S2_fjLj7168ELj1ELj1ELj4ELj16ENS_18Kernel_traits_baseILj7168EfS2_S2_S2_fjLj128EEEEELb1ELb0ELb1ELb0EEEvNS_9FwdParamsE --------------------------
	.section	.text._ZN10layer_norm13ln_fwd_kernelINS_13Kernel_traitsIf6__halfS2_S2_fjLj7168ELj1ELj1ELj4ELj16ENS_18Kernel_traits_baseILj7168EfS2_S2_S2_fjLj128EEEEELb1ELb0ELb1ELb0EEEvNS_9FwdParamsE,"ax",@progbits
	.align	128
        .global         _ZN10layer_norm13ln_fwd_kernelINS_13Kernel_traitsIf6__halfS2_S2_fjLj7168ELj1ELj1ELj4ELj16ENS_18Kernel_traits_baseILj7168EfS2_S2_S2_fjLj128EEEEELb1ELb0ELb1ELb0EEEvNS_9FwdParamsE
        .type           _ZN10layer_norm13ln_fwd_kernelINS_13Kernel_traitsIf6__halfS2_S2_fjLj7168ELj1ELj1ELj4ELj16ENS_18Kernel_traits_baseILj7168EfS2_S2_S2_fjLj128EEEEELb1ELb0ELb1ELb0EEEvNS_9FwdParamsE,@function
        .size           _ZN10layer_norm13ln_fwd_kernelINS_13Kernel_traitsIf6__halfS2_S2_fjLj7168ELj1ELj1ELj4ELj16ENS_18Kernel_traits_baseILj7168EfS2_S2_S2_fjLj128EEEEELb1ELb0ELb1ELb0EEEvNS_9FwdParamsE,(.L_x_42381 - _ZN10layer_norm13ln_fwd_kernelINS_13Kernel_traitsIf6__halfS2_S2_fjLj7168ELj1ELj1ELj4ELj16ENS_18Kernel_traits_baseILj7168EfS2_S2_S2_fjLj128EEEEELb1ELb0ELb1ELb0EEEvNS_9FwdParamsE)
        .other          _ZN10layer_norm13ln_fwd_kernelINS_13Kernel_traitsIf6__halfS2_S2_fjLj7168ELj1ELj1ELj4ELj16ENS_18Kernel_traits_baseILj7168EfS2_S2_S2_fjLj128EEEEELb1ELb0ELb1ELb0EEEvNS_9FwdParamsE,@"STO_CUDA_ENTRY STV_DEFAULT"
_ZN10layer_norm13ln_fwd_kernelINS_13Kernel_traitsIf6__halfS2_S2_fjLj7168ELj1ELj1ELj4ELj16ENS_18Kernel_traits_baseILj7168EfS2_S2_S2_fjLj128EEEEELb1ELb0ELb1ELb0EEEvNS_9FwdParamsE:
.text._ZN10layer_norm13ln_fwd_kernelINS_13Kernel_traitsIf6__halfS2_S2_fjLj7168ELj1ELj1ELj4ELj16ENS_18Kernel_traits_baseILj7168EfS2_S2_S2_fjLj128EEEEELb1ELb0ELb1ELb0EEEvNS_9FwdParamsE:
        /* <DEDUP_REMOVED lines=128> */
.L_x_24510:
        /* <DEDUP_REMOVED lines=70> */
.L_x_24511:
[----:B------:R-:W-:Y:S05]  /*0c60*/  BSYNC.RECONVERGENT B0 ;  /* 0x0000000000007941 */ /* 0x000fea0003800200 */
.L_x_24509:
        /* <DEDUP_REMOVED lines=88> */
.L_x_25239:
        /* <DEDUP_REMOVED lines=33> */
.L_x_24514:
        /* <DEDUP_REMOVED lines=25> */
.L_x_24519:
        /* <DEDUP_REMOVED lines=13> */
.L_x_24521:
[----:B------:R-:W-:Y:S05]  /*1660*/  BSYNC.RECONVERGENT B2 ;  /* 0x0000000000027941 */ /* 0x000fea0003800200 */
.L_x_24520:
        /* <DEDUP_REMOVED lines=43> */
.L_x_24518:
[----:B------:R-:W-:Y:S05]  /*1920*/  BSYNC.RECONVERGENT B1 ;  /* 0x0000000000017941 */ /* 0x000fea0003800200 */
.L_x_24517:
        /* <DEDUP_REMOVED lines=11> */
.L_x_24516:
        /* <DEDUP_REMOVED lines=21> */
.L_x_24525:
        /* <DEDUP_REMOVED lines=13> */
.L_x_24527:
[----:B------:R-:W-:Y:S05]  /*1c00*/  BSYNC.RECONVERGENT B2 ;  /* 0x0000000000027941 */ /* 0x000fea0003800200 */
.L_x_24526:
        /* <DEDUP_REMOVED lines=43> */
.L_x_24524:
[----:B------:R-:W-:Y:S05]  /*1ec0*/  BSYNC.RECONVERGENT B1 ;  /* 0x0000000000017941 */ /* 0x000fea0003800200 */
.L_x_24523:
        /* <DEDUP_REMOVED lines=11> */
.L_x_24522:
        /* <DEDUP_REMOVED lines=21> */
.L_x_24531:
        /* <DEDUP_REMOVED lines=13> */
.L_x_24533:
[----:B------:R-:W-:Y:S05]  /*21a0*/  BSYNC.RECONVERGENT B2 ;  /* 0x0000000000027941 */ /* 0x000fea0003800200 */
.L_x_24532:
        /* <DEDUP_REMOVED lines=43> */
.L_x_24530:
[----:B------:R-:W-:Y:S05]  /*2460*/  BSYNC.RECONVERGENT B1 ;  /* 0x0000000000017941 */ /* 0x000fea0003800200 */
.L_x_24529:
        /* <DEDUP_REMOVED lines=11> */
.L_x_24528:
        /* <DEDUP_REMOVED lines=21> */
.L_x_24537:
        /* <DEDUP_REMOVED lines=13> */
.L_x_24539:
[----:B------:R-:W-:Y:S05]  /*2740*/  BSYNC.RECONVERGENT B2 ;  /* 0x0000000000027941 */ /* 0x000fea0003800200 */
.L_x_24538:
        /* <DEDUP_REMOVED lines=43> */
.L_x_24536:
[----:B------:R-:W-:Y:S05]  /*2a00*/  BSYNC.RECONVERGENT B1 ;  /* 0x0000000000017941 */ /* 0x000fea0003800200 */
.L_x_24535:
        /* <DEDUP_REMOVED lines=11> */
.L_x_24534:
        /* <DEDUP_REMOVED lines=21> */
.L_x_24543:
        /* <DEDUP_REMOVED lines=13> */
.L_x_24545:
[----:B------:R-:W-:Y:S05]  /*2ce0*/  BSYNC.RECONVERGENT B2 ;  /* 0x0000000000027941 */ /* 0x000fea0003800200 */
.L_x_24544:
        /* <DEDUP_REMOVED lines=43> */
.L_x_24542:
[----:B------:R-:W-:Y:S05]  /*2fa0*/  BSYNC.RECONVERGENT B1 ;  /* 0x0000000000017941 */ /* 0x000fea0003800200 */
.L_x_24541:
        /* <DEDUP_REMOVED lines=11> */
.L_x_24540:
        /* <DEDUP_REMOVED lines=21> */
.L_x_24549:
        /* <DEDUP_REMOVED lines=13> */
.L_x_24551:
[----:B------:R-:W-:Y:S05]  /*3280*/  BSYNC.RECONVERGENT B2 ;  /* 0x0000000000027941 */ /* 0x000fea0003800200 */
.L_x_24550:
        /* <DEDUP_REMOVED lines=43> */
.L_x_24548:
[----:B------:R-:W-:Y:S05]  /*3540*/  BSYNC.RECONVERGENT B1 ;  /* 0x0000000000017941 */ /* 0x000fea0003800200 */
.L_x_24547:
        /* <DEDUP_REMOVED lines=11> */
.L_x_24546:
        /* <DEDUP_REMOVED lines=21> */
.L_x_24555:
        /* <DEDUP_REMOVED lines=13> */
.L_x_24557:
[----:B------:R-:W-:Y:S05]  /*3820*/  BSYNC.RECONVERGENT B2 ;  /* 0x0000000000027941 */ /* 0x000fea0003800200 */
.L_x_24556:
        /* <DEDUP_REMOVED lines=43> */
.L_x_24554:
[----:B------:R-:W-:Y:S05]  /*3ae0*/  BSYNC.RECONVERGENT B1 ;  /* 0x0000000000017941 */ /* 0x000fea0003800200 */
.L_x_24553:
        /* <DEDUP_REMOVED lines=11> */
.L_x_24552:
        /* <DEDUP_REMOVED lines=21> */
.L_x_24561:
        /* <DEDUP_REMOVED lines=13> */
.L_x_24563:
[----:B------:R-:W-:Y:S05]  /*3dc0*/  BSYNC.RECONVERGENT B2 ;  /* 0x0000000000027941 */ /* 0x000fea0003800200 */
.L_x_24562:
        /* <DEDUP_REMOVED lines=42> */
.L_x_24560:
[----:B------:R-:W-:Y:S05]  /*4070*/  BSYNC.RECONVERGENT B1 ;  /* 0x0000000000017941 */ /* 0x000fea0003800200 */
.L_x_24559:
        /* <DEDUP_REMOVED lines=11> */
.L_x_24558:
[----:B------:R-:W-:Y:S02]  /*4130*/  F2FP.F16.F32.PACK_AB R155, RZ, R186 ;  /* 0x000000baff9b723e */ /* 0x000fe400000000ff */
[----:B------:R-:W-:Y:S02]  /*4140*/  PRMT R154, R211, 0x5410, R154 ;  /* 0x00005410d39a7816 */ /* 0x000fe4000000009a */
[----:B------:R-:W-:Y:S02]  /*4150*/  PRMT R153, R209, 0x5410, R210 ;  /* 0x00005410d1997816 */ /* 0x000fe400000000d2 */
[----:B------:R-:W-:Y:S02]  /*4160*/  PRMT R152, R199, 0x5410, R208 ;  /* 0x00005410c7987816 */ /* 0x000fe400000000d0 */
[----:B------:R-:W-:Y:S01]  /*4170*/  PRMT R155, R213, 0x5410, R155 ;  /* 0x00005410d59b7816 */ /* 0x000fe2000000009b */
[----:B------:R-:W-:Y:S06]  /*4180*/  BRA `(.L_x_24564) ;  /* 0x00000028009c7947 */ /* 0x000fec0003800000 */
.L_x_24515:
        /* <DEDUP_REMOVED lines=20> */
.L_x_24568:
        /* <DEDUP_REMOVED lines=13> */
.L_x_24570:
[----:B------:R-:W-:Y:S05]  /*43a0*/  BSYNC.RECONVERGENT B2 ;  /* 0x0000000000027941 */ /* 0x000fea0003800200 */
.L_x_24569:
        /* <DEDUP_REMOVED lines=42> */
.L_x_24567:
[----:B------:R-:W-:Y:S05]  /*4650*/  BSYNC.RECONVERGENT B1 ;  /* 0x0000000000017941 */ /* 0x000fea0003800200 */
.L_x_24566:
        /* <DEDUP_REMOVED lines=9> */
.L_x_24565:
        /* <DEDUP_REMOVED lines=17> */
.L_x_24574:
        /* <DEDUP_REMOVED lines=13> */
.L_x_24576:
[----:B------:R-:W-:Y:S05]  /*48d0*/  BSYNC.RECONVERGENT B2 ;  /* 0x0000000000027941 */ /* 0x000fea0003800200 */
.L_x_24575:
        /* <DEDUP_REMOVED lines=43> */
.L_x_24573:
[----:B------:R-:W-:Y:S05]  /*4b90*/  BSYNC.RECONVERGENT B1 ;  /* 0x0000000000017941 */ /* 0x000fea0003800200 */
.L_x_24572:
        /* <DEDUP_REMOVED lines=9> */
.L_x_24571:
        /* <DEDUP_REMOVED lines=17> */
.L_x_24580:
        /* <DEDUP_REMOVED lines=13> */
.L_x_24582:
[----:B------:R-:W-:Y:S05]  /*4e10*/  BSYNC.RECONVERGENT B2 ;  /* 0x0000000000027941 */ /* 0x000fea0003800200 */
.L_x_24581:
        /* <DEDUP_REMOVED lines=43> */
.L_x_24579:
[----:B------:R-:W-:Y:S05]  /*50d0*/  BSYNC.RECONVERGENT B1 ;  /* 0x0000000000017941 */ /* 0x000fea0003800200 */
.L_x_24578:
        /* <DEDUP_REMOVED lines=9> */
.L_x_24577:
        /* <DEDUP_REMOVED lines=17> */
.L_x_24586:
        /* <DEDUP_REMOVED lines=13> */
.L_x_24588:
[----:B------:R-:W-:Y:S05]  /*5350*/  BSYNC.RECONVERGENT B2 ;  /* 0x0000000000027941 */ /* 0x000fea0003800200 */
.L_x_24587:
        /* <DEDUP_REMOVED lines=43> */
.L_x_24585:
[----:B------:R-:W-:Y:S05]  /*5610*/  BSYNC.RECONVERGENT B1 ;  /* 0x0000000000017941 */ /* 0x000fea0003800200 */
.L_x_24584:
        /* <DEDUP_REMOVED lines=9> */
.L_x_24583:
        /* <DEDUP_REMOVED lines=17> */
.L_x_24592:
        /* <DEDUP_REMOVED lines=13> */
.L_x_24594:
[----:B------:R-:W-:Y:S05]  /*5890*/  BSYNC.RECONVERGENT B2 ;  /* 0x0000000000027941 */ /* 0x000fea0003800200 */
.L_x_24593:
        /* <DEDUP_REMOVED lines=43> */
.L_x_24591:
[----:B------:R-:W-:Y:S05]  /*5b50*/  BSYNC.RECONVERGENT B1 ;  /* 0x0000000000017941 */ /* 0x000fea0003800200 */
.L_x_24590:
        /* <DEDUP_REMOVED lines=9> */
.L_x_24589:
        /* <DEDUP_REMOVED lines=17> */
.L_x_24598:
        /* <DEDUP_REMOVED lines=13> */
.L_x_24600:
[----:B------:R-:W-:Y:S05]  /*5dd0*/  BSYNC.RECONVERGENT B2 ;  /* 0x0000000000027941 */ /* 0x000fea0003800200 */
.L_x_24599:
        /* <DEDUP_REMOVED lines=43> */
.L_x_24597:
[----:B------:R-:W-:Y:S05]  /*6090*/  BSYNC.RECONVERGENT B1 ;  /* 0x0000000000017941 */ /* 0x000fea0003800200 */
.L_x_24596:
        /* <DEDUP_REMOVED lines=9> */
.L_x_24595:
        /* <DEDUP_REMOVED lines=17> */
.L_x_24604:
        /* <DEDUP_REMOVED lines=13> */
.L_x_24606:
[----:B------:R-:W-:Y:S05]  /*6310*/  BSYNC.RECONVERGENT B2 ;  /* 0x0000000000027941 */ /* 0x000fea0003800200 */
.L_x_24605:
        /* <DEDUP_REMOVED lines=43> */
.L_x_24603:
[----:B------:R-:W-:Y:S05]  /*65d0*/  BSYNC.RECONVERGENT B1 ;  /* 0x0000000000017941 */ /* 0x000fea0003800200 */
.L_x_24602:
        /* <DEDUP_REMOVED lines=9> */
.L_x_24601:
        /* <DEDUP_REMOVED lines=17> */
.L_x_24610:
        /* <DEDUP_REMOVED lines=13> */
.L_x_24612:
[----:B------:R-:W-:Y:S05]  /*6850*/  BSYNC.RECONVERGENT B2 ;  /* 0x0000000000027941 */ /* 0x000fea0003800200 */
.L_x_24611:
        /* <DEDUP_REMOVED lines=43> */
.L_x_24609:
[----:B------:R-:W-:Y:S05]  /*6b10*/  BSYNC.RECONVERGENT B1 ;  /* 0x0000000000017941 */ /* 0x000fea0003800200 */
.L_x_24608:
        /* <DEDUP_REMOVED lines=9> */
.L_x_24607:
[----:B------:R-:W-:Y:S02]  /*6bb0*/  F2FP.F16.F32.PACK_AB R155, RZ, R186 ;  /* 0x000000baff9b723e */ /* 0x000fe400000000ff */
[----:B------:R-:W-:Y:S02]  /*6bc0*/  PRMT R154, R210, 0x5410, R211 ;  /* 0x00005410d29a7816 */ /* 0x000fe400000000d3 */
[----:B------:R-:W-:Y:S02]  /*6bd0*/  PRMT R153, R209, 0x5410, R208 ;  /* 0x00005410d1997816 */ /* 0x000fe400000000d0 */
[----:B------:R-:W-:Y:S02]  /*6be0*/  PRMT R152, R207, 0x5410, R199 ;  /* 0x00005410cf987816 */ /* 0x000fe400000000c7 */
[----:B------:R-:W-:-:S07]  /*6bf0*/  PRMT R155, R212, 0x5410, R155 ;  /* 0x00005410d49b7816 */ /* 0x000fce000000009b */
.L_x_24564:
        /* <DEDUP_REMOVED lines=25> */
.L_x_24613:
[----:B------:R-:W-:Y:S01]  /*6d90*/  IADD3 R201, PT, PT, R201, 0x80, RZ ;  /* 0x00000080c9c97810 */ /* 0x000fe20007ffe0ff */
[----:B------:R-:W-:-:S07]  /*6da0*/  VIADD R200, R200, 0x80 ;  /* 0x00000080c8c87836 */ /* 0x000fce0000000000 */
.L_x_24513:
[----:B------:R-:W-:Y:S05]  /*6db0*/  BSYNC.RECONVERGENT B0 ;  /* 0x0000000000007941 */ /* 0x000fea0003800200 */
.L_x_24512:
        /* <DEDUP_REMOVED lines=10> */
.L_x_24616:
        /* <DEDUP_REMOVED lines=25> */
.L_x_24621:
        /* <DEDUP_REMOVED lines=13> */
.L_x_24623:
[----:B------:R-:W-:Y:S05]  /*70c0*/  BSYNC.RECONVERGENT B2 ;  /* 0x0000000000027941 */ /* 0x000fea0003800200 */
.L_x_24622:
        /* <DEDUP_REMOVED lines=43> */
.L_x_24620:
[----:B------:R-:W-:Y:S05]  /*7380*/  BSYNC.RECONVERGENT B1 ;  /* 0x0000000000017941 */ /* 0x000fea0003800200 */
.L_x_24619:
        /* <DEDUP_REMOVED lines=11> */
.L_x_24618:
        /* <DEDUP_REMOVED lines=21> */
.L_x_24627:
        /* <DEDUP_REMOVED lines=13> */
.L_x_24629:
[----:B------:R-:W-:Y:S05]  /*7660*/  BSYNC.RECONVERGENT B2 ;  /* 0x0000000000027941 */ /* 0x000fea0003800200 */
.L_x_24628:
        /* <DEDUP_REMOVED lines=43> */
.L_x_24626:
[----:B------:R-:W-:Y:S05]  /*7920*/  BSYNC.RECONVERGENT B1 ;  /* 0x0000000000017941 */ /* 0x000fea0003800200 */
.L_x_24625:
        /* <DEDUP_REMOVED lines=11> */
.L_x_24624:
        /* <DEDUP_REMOVED lines=21> */
.L_x_24633:
        /* <DEDUP_REMOVED lines=13> */
.L_x_24635:
[----:B------:R-:W-:Y:S05]  /*7c00*/  BSYNC.RECONVERGENT B2 ;  /* 0x0000000000027941 */ /* 0x000fea0003800200 */
.L_x_24634:
        /* <DEDUP_REMOVED lines=43> */
.L_x_24632:
[----:B------:R-:W-:Y:S05]  /*7ec0*/  BSYNC.RECONVERGENT B1 ;  /* 0x0000000000017941 */ /* 0x000fea0003800200 */
.L_x_24631:
        /* <DEDUP_REMOVED lines=11> */
.L_x_24630:
        /* <DEDUP_REMOVED lines=21> */
.L_x_24639:
        /* <DEDUP_REMOVED lines=13> */
.L_x_24641:
[----:B------:R-:W-:Y:S05]  /*81a0*/  BSYNC.RECONVERGENT B2 ;  /* 0x0000000000027941 */ /* 0x000fea0003800200 */
.L_x_24640:
        /* <DEDUP_REMOVED lines=43> */
.L_x_24638:
[----:B------:R-:W-:Y:S05]  /*8460*/  BSYNC.RECONVERGENT B1 ;  /* 0x0000000000017941 */ /* 0x000fea0003800200 */
.L_x_24637:
        /* <DEDUP_REMOVED lines=11> */
.L_x_24636:
        /* <DEDUP_REMOVED lines=21> */
.L_x_24645:
        /* <DEDUP_REMOVED lines=13> */
.L_x_24647:
[----:B------:R-:W-:Y:S05]  /*8740*/  BSYNC.RECONVERGENT B2 ;  /* 0x0000000000027941 */ /* 0x000fea0003800200 */
.L_x_24646:
        /* <DEDUP_REMOVED lines=43> */
.L_x_24644:
[----:B------:R-:W-:Y:S05]  /*8a00*/  BSYNC.RECONVERGENT B1 ;  /* 0x0000000000017941 */ /* 0x000fea0003800200 */
.L_x_24643:
        /* <DEDUP_REMOVED lines=11> */
.L_x_24642:
        /* <DEDUP_REMOVED lines=21> */
.L_x_24651:
        /* <DEDUP_REMOVED lines=13> */
.L_x_24653:
[----:B------:R-:W-:Y:S05]  /*8ce0*/  BSYNC.RECONVERGENT B2 ;  /* 0x0000000000027941 */ /* 0x000fea0003800200 */
.L_x_24652:
        /* <DEDUP_REMOVED lines=43> */
.L_x_24650:
[----:B------:R-:W-:Y:S05]  /*8fa0*/  BSYNC.RECONVERGENT B1 ;  /* 0x0000000000017941 */ /* 0x000fea0003800200 */
.L_x_24649:
        /* <DEDUP_REMOVED lines=11> */
.L_x_24648:
        /* <DEDUP_REMOVED lines=21> */
.L_x_24657:
        /* <DEDUP_REMOVED lines=13> */
.L_x_24659:
[----:B------:R-:W-:Y:S05]  /*9280*/  BSYNC.RECONVERGENT B2 ;  /* 0x0000000000027941 */ /* 0x000fea0003800200 */
.L_x_24658:
        /* <DEDUP_REMOVED lines=43> */
.L_x_24656:
[----:B------:R-:W-:Y:S05]  /*9540*/  BSYNC.RECONVERGENT B1 ;  /* 0x0000000000017941 */ /* 0x000fea0003800200 */
.L_x_24655:
        /* <DEDUP_REMOVED lines=11> */
.L_x_24654:
        /* <DEDUP_REMOVED lines=21> */
.L_x_24663:
        /* <DEDUP_REMOVED lines=13> */
.L_x_24665:
[----:B------:R-:W-:Y:S05]  /*9820*/  BSYNC.RECONVERGENT B2 ;  /* 0x0000000000027941 */ /* 0x000fea0003800200 */
.L_x_24664:
        /* <DEDUP_REMOVED lines=42> */
.L_x_24662:
[----:B------:R-:W-:Y:S05]  /*9ad0*/  BSYNC.RECONVERGENT B1 ;  /* 0x0000000000017941 */ /* 0x000fea0003800200 */
.L_x_24661:
        /* <DEDUP_REMOVED lines=11> */
.L_x_24660:
[----:B------:R-:W-:Y:S02]  /*9b90*/  F2FP.F16.F32.PACK_AB R155, RZ, R188 ;  /* 0x000000bcff9b723e */ /* 0x000fe400000000ff */
[----:B------:R-:W-:Y:S02]  /*9ba0*/  PRMT R154, R211, 0x5410, R154 ;  /* 0x00005410d39a7816 */ /* 0x000fe4000000009a */
[----:B------:R-:W-:Y:S02]  /*9bb0*/  PRMT R153, R209, 0x5410, R210 ;  /* 0x00005410d1997816 */ /* 0x000fe400000000d2 */
[----:B------:R-:W-:Y:S02]  /*9bc0*/  PRMT R152, R199, 0x5410, R208 ;  /* 0x00005410c7987816 */ /* 0x000fe400000000d0 */
[----:B------:R-:W-:Y:S01]  /*9bd0*/  PRMT R155, R213, 0x5410, R155 ;  /* 0x00005410d59b7816 */ /* 0x000fe2000000009b */
[----:B------:R-:W-:Y:S06]  /*9be0*/  BRA `(.L_x_24666) ;  /* 0x00000028009c7947 */ /* 0x000fec0003800000 */
.L_x_24617:
        /* <DEDUP_REMOVED lines=20> */
.L_x_24670:
        /* <DEDUP_REMOVED lines=13> */
.L_x_24672:
[----:B------:R-:W-:Y:S05]  /*9e00*/  BSYNC.RECONVERGENT B2 ;  /* 0x0000000000027941 */ /* 0x000fea0003800200 */
.L_x_24671:
        /* <DEDUP_REMOVED lines=42> */
.L_x_24669:
[----:B------:R-:W-:Y:S05]  /*a0b0*/  BSYNC.RECONVERGENT B1 ;  /* 0x0000000000017941 */ /* 0x000fea0003800200 */
.L_x_24668:
        /* <DEDUP_REMOVED lines=9> */
.L_x_24667:
        /* <DEDUP_REMOVED lines=17> */
.L_x_24676:
        /* <DEDUP_REMOVED lines=13> */
.L_x_24678:
[----:B------:R-:W-:Y:S05]  /*a330*/  BSYNC.RECONVERGENT B2 ;  /* 0x0000000000027941 */ /* 0x000fea0003800200 */
.L_x_24677:
        /* <DEDUP_REMOVED lines=43> */
.L_x_24675:
[----:B------:R-:W-:Y:S05]  /*a5f0*/  BSYNC.RECONVERGENT B1 ;  /* 0x0000000000017941 */ /* 0x000fea0003800200 */
.L_x_24674:
        /* <DEDUP_REMOVED lines=9> */
.L_x_24673:
        /* <DEDUP_REMOVED lines=17> */
.L_x_24682:
        /* <DEDUP_REMOVED lines=13> */
.L_x_24684:
[----:B------:R-:W-:Y:S05]  /*a870*/  BSYNC.RECONVERGENT B2 ;  /* 0x0000000000027941 */ /* 0x000fea0003800200 */
.L_x_24683:
        /* <DEDUP_REMOVED lines=43> */
.L_x_24681:
[----:B------:R-:W-:Y:S05]  /*ab30*/  BSYNC.RECONVERGENT B1 ;  /* 0x0000000000017941 */ /* 0x000fea0003800200 */
.L_x_24680:
        /* <DEDUP_REMOVED lines=9> */
.L_x_24679:
        /* <DEDUP_REMOVED lines=17> */
.L_x_24688:
        /* <DEDUP_REMOVED lines=13> */
.L_x_24690:
[----:B------:R-:W-:Y:S05]  /*adb0*/  BSYNC.RECONVERGENT B2 ;  /* 0x0000000000027941 */ /* 0x000fea0003800200 */
.L_x_24689:
        /* <DEDUP_REMOVED lines=43> */
.L_x_24687:
[----:B------:R-:W-:Y:S05]  /*b070*/  BSYNC.RECONVERGENT B1 ;  /* 0x0000000000017941 */ /* 0x000fea0003800200 */
.L_x_24686:
        /* <DEDUP_REMOVED lines=9> */
.L_x_24685:
        /* <DEDUP_REMOVED lines=17> */
.L_x_24694:
        /* <DEDUP_REMOVED lines=13> */
.L_x_24696:
[----:B------:R-:W-:Y:S05]  /*b2f0*/  BSYNC.RECONVERGENT B2 ;  /* 0x0000000000027941 */ /* 0x000fea0003800200 */
.L_x_24695:
        /* <DEDUP_REMOVED lines=43> */
.L_x_24693:
[----:B------:R-:W-:Y:S05]  /*b5b0*/  BSYNC.RECONVERGENT B1 ;  /* 0x0000000000017941 */ /* 0x000fea0003800200 */
.L_x_24692:
        /* <DEDUP_REMOVED lines=9> */
.L_x_24691:
        /* <DEDUP_REMOVED lines=17> */
.L_x_24700:
        /* <DEDUP_REMOVED lines=13> */
.L_x_24702:
[----:B------:R-:W-:Y:S05]  /*b830*/  BSYNC.RECONVERGENT B2 ;  /* 0x0000000000027941 */ /* 0x000fea0003800200 */
.L_x_24701:
        /* <DEDUP_REMOVED lines=43> */
.L_x_24699:
[----:B------:R-:W-:Y:S05]  /*baf0*/  BSYNC.RECONVERGENT B1 ;  /* 0x0000000000017941 */ /* 0x000fea0003800200 */
.L_x_24698:
        /* <DEDUP_REMOVED lines=9> */
.L_x_24697:
        /* <DEDUP_REMOVED lines=17> */
.L_x_24706:
        /* <DEDUP_REMOVED lines=13> */
.L_x_24708:
[----:B------:R-:W-:Y:S05]  /*bd70*/  BSYNC.RECONVERGENT B2 ;  /* 0x0000000000027941 */ /* 0x000fea0003800200 */
.L_x_24707:
        /* <DEDUP_REMOVED lines=43> */
.L_x_24705:
[----:B------:R-:W-:Y:S05]  /*c030*/  BSYNC.RECONVERGENT B1 ;  /* 0x0000000000017941 */ /* 0x000fea0003800200 */
.L_x_24704:
        /* <DEDUP_REMOVED lines=9> */
.L_x_24703:
        /* <DEDUP_REMOVED lines=17> */
.L_x_24712:
        /* <DEDUP_REMOVED lines=13> */
.L_x_24714:
[----:B------:R-:W-:Y:S05]  /*c2b0*/  BSYNC.RECONVERGENT B2 ;  /* 0x0000000000027941 */ /* 0x000fea0003800200 */
.L_x_24713:
        /* <DEDUP_REMOVED lines=43> */
.L_x_24711:
[----:B------:R-:W-:Y:S05]  /*c570*/  BSYNC.RECONVERGENT B1 ;  /* 0x0000000000017941 */ /* 0x000fea0003800200 */
.L_x_24710:
        /* <DEDUP_REMOVED lines=9> */
.L_x_24709:
[----:B------:R-:W-:Y:S02]  /*c610*/  F2FP.F16.F32.PACK_AB R155, RZ, R188 ;  /* 0x000000bcff9b723e */ /* 0x000fe400000000ff */
[----:B------:R-:W-:Y:S02]  /*c620*/  PRMT R154, R210, 0x5410, R211 ;  /* 0x00005410d29a7816 */ /* 0x000fe400000000d3 */
[----:B------:R-:W-:Y:S02]  /*c630*/  PRMT R153, R209, 0x5410, R208 ;  /* 0x00005410d1997816 */ /* 0x000fe400000000d0 */
[----:B------:R-:W-:Y:S02]  /*c640*/  PRMT R152, R207, 0x5410, R199 ;  /* 0x00005410cf987816 */ /* 0x000fe400000000c7 */
[----:B------:R-:W-:-:S07]  /*c650*/  PRMT R155, R212, 0x5410, R155 ;  /* 0x00005410d49b7816 */ /* 0x000fce000000009b */
.L_x_24666:
        /* <DEDUP_REMOVED lines=25> */
.L_x_24715:
[----:B------:R-:W-:Y:S01]  /*c7f0*/  VIADD R201, R201, 0x80 ;  /* 0x00000080c9c97836 */ /* 0x000fe20000000000 */
[----:B------:R-:W-:-:S07]  /*c800*/  IADD3 R200, PT, PT, R200, 0x80, RZ ;  /* 0x00000080c8c87810 */ /* 0x000fce0007ffe0ff */
.L_x_24615:
[----:B------:R-:W-:Y:S05]  /*c810*/  BSYNC.RECONVERGENT B0 ;  /* 0x0000000000007941 */ /* 0x000fea0003800200 */
.L_x_24614:
        /* <DEDUP_REMOVED lines=10> */
.L_x_24718:
        /* <DEDUP_REMOVED lines=25> */
.L_x_24723:
        /* <DEDUP_REMOVED lines=13> */
.L_x_24725:
[----:B------:R-:W-:Y:S05]  /*cb20*/  BSYNC.RECONVERGENT B2 ;  /* 0x0000000000027941 */ /* 0x000fea0003800200 */
.L_x_24724:
        /* <DEDUP_REMOVED lines=43> */
.L_x_24722:
[----:B------:R-:W-:Y:S05]  /*cde0*/  BSYNC.RECONVERGENT B1 ;  /* 0x0000000000017941 */ /* 0x000fea0003800200 */
.L_x_24721:
        /* <DEDUP_REMOVED lines=11> */
.L_x_24720:
        /* <DEDUP_REMOVED lines=21> */
.L_x_24729:
        /* <DEDUP_REMOVED lines=13> */
.L_x_24731:
[----:B------:R-:W-:Y:S05]  /*d0c0*/  BSYNC.RECONVERGENT B2 ;  /* 0x0000000000027941 */ /* 0x000fea0003800200 */
.L_x_24730:
        /* <DEDUP_REMOVED lines=43> */
.L_x_24728:
[----:B------:R-:W-:Y:S05]  /*d380*/  BSYNC.RECONVERGENT B1 ;  /* 0x0000000000017941 */ /* 0x000fea0003800200 */
.L_x_24727:
        /* <DEDUP_REMOVED lines=11> */
.L_x_24726:
        /* <DEDUP_REMOVED lines=21> */
.L_x_24735:
        /* <DEDUP_REMOVED lines=13> */
.L_x_24737:
[----:B------:R-:W-:Y:S05]  /*d660*/  BSYNC.RECONVERGENT B2 ;  /* 0x0000000000027941 */ /* 0x000fea0003800200 */
.L_x_24736:
        /* <DEDUP_REMOVED lines=43> */
.L_x_24734:
[----:B------:R-:W-:Y:S05]  /*d920*/  BSYNC.RECONVERGENT B1 ;  /* 0x0000000000017941 */ /* 0x000fea0003800200 */
.L_x_24733:
        /* <DEDUP_REMOVED lines=11> */
.L_x_24732:
        /* <DEDUP_REMOVED lines=21> */
.L_x_24741:
        /* <DEDUP_REMOVED lines=13> */
.L_x_24743:
[----:B------:R-:W-:Y:S05]  /*dc00*/  BSYNC.RECONVERGENT B2 ;  /* 0x0000000000027941 */ /* 0x000fea0003800200 */
.L_x_24742:
        /* <DEDUP_REMOVED lines=43> */
.L_x_24740:
[----:B------:R-:W-:Y:S05]  /*dec0*/  BSYNC.RECONVERGENT B1 ;  /* 0x0000000000017941 */ /* 0x000fea0003800200 */
.L_x_24739:
        /* <DEDUP_REMOVED lines=11> */
.L_x_24738:
        /* <DEDUP_REMOVED lines=21> */
.L_x_24747:
        /* <DEDUP_REMOVED lines=13> */
.L_x_24749:
[----:B------:R-:W-:Y:S05]  /*e1a0*/  BSYNC.RECONVERGENT B2 ;  /* 0x0000000000027941 */ /* 0x000fea0003800200 */
.L_x_24748:
        /* <DEDUP_REMOVED lines=43> */
.L_x_24746:
[----:B------:R-:W-:Y:S05]  /*e460*/  BSYNC.RECONVERGENT B1 ;  /* 0x0000000000017941 */ /* 0x000fea0003800200 */
.L_x_24745:
        /* <DEDUP_REMOVED lines=11> */
.L_x_24744:
        /* <DEDUP_REMOVED lines=21> */
.L_x_24753:
        /* <DEDUP_REMOVED lines=13> */
.L_x_24755:
[----:B------:R-:W-:Y:S05]  /*e740*/  BSYNC.RECONVERGENT B2 ;  /* 0x0000000000027941 */ /* 0x000fea0003800200 */
.L_x_24754:
        /* <DEDUP_REMOVED lines=43> */
.L_x_24752:
[----:B------:R-:W-:Y:S05]  /*ea00*/  BSYNC.RECONVERGENT B1 ;  /* 0x0000000000017941 */ /* 0x000fea0003800200 */
.L_x_24751:
        /* <DEDUP_REMOVED lines=11> */
.L_x_24750:
        /* <DEDUP_REMOVED lines=21> */
.L_x_24759:
        /* <DEDUP_REMOVED lines=13> */
.L_x_24761:
[----:B------:R-:W-:Y:S05]  /*ece0*/  BSYNC.RECONVERGENT B2 ;  /* 0x0000000000027941 */ /* 0x000fea0003800200 */
.L_x_24760:
        /* <DEDUP_REMOVED lines=43> */
.L_x_24758:
[----:B------:R-:W-:Y:S05]  /*efa0*/  BSYNC.RECONVERGENT B1 ;  /* 0x0000000000017941 */ /* 0x000fea0003800200 */
.L_x_24757:
        /* <DEDUP_REMOVED lines=11> */
.L_x_24756:
        /* <DEDUP_REMOVED lines=21> */
.L_x_24765:
        /* <DEDUP_REMOVED lines=13> */
.L_x_24767:
[----:B------:R-:W-:Y:S05]  /*f280*/  BSYNC.RECONVERGENT B2 ;  /* 0x0000000000027941 */ /* 0x000fea0003800200 */
.L_x_24766:
        /* <DEDUP_REMOVED lines=42> */
.L_x_24764:
[----:B------:R-:W-:Y:S05]  /*f530*/  BSYNC.RECONVERGENT B1 ;  /* 0x0000000000017941 */ /* 0x000fea0003800200 */
.L_x_24763:
        /* <DEDUP_REMOVED lines=11> */
.L_x_24762:
[----:B------:R-:W-:Y:S02]  /*f5f0*/  F2FP.F16.F32.PACK_AB R155, RZ, R190 ;  /* 0x000000beff9b723e */ /* 0x000fe400000000ff */
[----:B------:R-:W-:Y:S02]  /*f600*/  PRMT R154, R211, 0x5410, R154 ;  /* 0x00005410d39a7816 */ /* 0x000fe4000000009a */
[----:B------:R-:W-:Y:S02]  /*f610*/  PRMT R153, R209, 0x5410, R210 ;  /* 0x00005410d1997816 */ /* 0x000fe400000000d2 */
[----:B------:R-:W-:Y:S02]  /*f620*/  PRMT R152, R199, 0x5410, R208 ;  /* 0x00005410c7987816 */ /* 0x000fe400000000d0 */
[----:B------:R-:W-:Y:S01]  /*f630*/  PRMT R155, R213, 0x5410, R155 ;  /* 0x00005410d59b7816 */ /* 0x000fe2000000009b */
[----:B------:R-:W-:Y:S06]  /*f640*/  BRA `(.L_x_24768) ;  /* 0x00000028009c7947 */ /* 0x000fec0003800000 */
.L_x_24719:
        /* <DEDUP_REMOVED lines=20> */
.L_x_24772:
        /* <DEDUP_REMOVED lines=13> */
.L_x_24774:
[----:B------:R-:W-:Y:S05]  /*f860*/  BSYNC.RECONVERGENT B2 ;  /* 0x0000000000027941 */ /* 0x000fea0003800200 */
.L_x_24773:
        /* <DEDUP_REMOVED lines=42> */
.L_x_24771:
[----:B------:R-:W-:Y:S05]  /*fb10*/  BSYNC.RECONVERGENT B1 ;  /* 0x0000000000017941 */ /* 0x000fea0003800200 */
.L_x_24770:
        /* <DEDUP_REMOVED lines=9> */
.L_x_24769:
        /* <DEDUP_REMOVED lines=17> */
.L_x_24778:
        /* <DEDUP_REMOVED lines=13> */
.L_x_24780:
[----:B------:R-:W-:Y:S05]  /*fd90*/  BSYNC.RECONVERGENT B2 ;  /* 0x0000000000027941 */ /* 0x000fea0003800200 */
.L_x_24779:
        /* <DEDUP_REMOVED lines=43> */
.L_x_24777:
[----:B------:R-:W-:Y:S05]  /*10050*/  BSYNC.RECONVERGENT B1 ;  /* 0x0000000000017941 */ /* 0x000fea0003800200 */
.L_x_24776:
        /* <DEDUP_REMOVED lines=9> */
.L_x_24775:
        /* <DEDUP_REMOVED lines=17> */
.L_x_24784:
        /* <DEDUP_REMOVED lines=13> */
.L_x_24786:
[----:B------:R-:W-:Y:S05]  /*102d0*/  BSYNC.RECONVERGENT B2 ;  /* 0x0000000000027941 */ /* 0x000fea0003800200 */
.L_x_24785:
        /* <DEDUP_REMOVED lines=43> */
.L_x_24783:
[----:B------:R-:W-:Y:S05]  /*10590*/  BSYNC.RECONVERGENT B1 ;  /* 0x0000000000017941 */ /* 0x000fea0003800200 */
.L_x_24782:
        /* <DEDUP_REMOVED lines=9> */
.L_x_24781:
        /* <DEDUP_REMOVED lines=17> */
.L_x_24790:
        /* <DEDUP_REMOVED lines=13> */
.L_x_24792:
[----:B------:R-:W-:Y:S05]  /*10810*/  BSYNC.RECONVERGENT B2 ;  /* 0x0000000000027941 */ /* 0x000fea0003800200 */
.L_x_24791:
        /* <DEDUP_REMOVED lines=43> */
.L_x_24789:
[----:B------:R-:W-:Y:S05]  /*10ad0*/  BSYNC.RECONVERGENT B1 ;  /* 0x0000000000017941 */ /* 0x000fea0003800200 */
.L_x_24788:
        /* <DEDUP_REMOVED lines=9> */
.L_x_24787:
        /* <DEDUP_REMOVED lines=17> */
.L_x_24796:
        /* <DEDUP_REMOVED lines=13> */
.L_x_24798:
[----:B------:R-:W-:Y:S05]  /*10d50*/  BSYNC.RECONVERGENT B2 ;  /* 0x0000000000027941 */ /* 0x000fea0003800200 */
.L_x_24797:
        /* <DEDUP_REMOVED lines=43> */
.L_x_24795:
[----:B------:R-:W-:Y:S05]  /*11010*/  BSYNC.RECONVERGENT B1 ;  /* 0x0000000000017941 */ /* 0x000fea0003800200 */
.L_x_24794:
        /* <DEDUP_REMOVED lines=9> */
.L_x_24793:
        /* <DEDUP_REMOVED lines=17> */
.L_x_24802:
        /* <DEDUP_REMOVED lines=13> */
.L_x_24804:
[----:B------:R-:W-:Y:S05]  /*11290*/  BSYNC.RECONVERGENT B2 ;  /* 0x0000000000027941 */ /* 0x000fea0003800200 */
.L_x_24803:
        /* <DEDUP_REMOVED lines=43> */
.L_x_24801:
[----:B------:R-:W-:Y:S05]  /*11550*/  BSYNC.RECONVERGENT B1 ;  /* 0x0000000000017941 */ /* 0x000fea0003800200 */
.L_x_24800:
        /* <DEDUP_REMOVED lines=9> */
.L_x_24799:
        /* <DEDUP_REMOVED lines=17> */
.L_x_24808:
        /* <DEDUP_REMOVED lines=13> */
.L_x_24810:
[----:B------:R-:W-:Y:S05]  /*117d0*/  BSYNC.RECONVERGENT B2 ;  /* 0x0000000000027941 */ /* 0x000fea0003800200 */
.L_x_24809:
        /* <DEDUP_REMOVED lines=43> */
.L_x_24807:
[----:B------:R-:W-:Y:S05]  /*11a90*/  BSYNC.RECONVERGENT B1 ;  /* 0x0000000000017941 */ /* 0x000fea0003800200 */
.L_x_24806:
        /* <DEDUP_REMOVED lines=9> */
.L_x_24805:
        /* <DEDUP_REMOVED lines=17> */
.L_x_24814:
        /* <DEDUP_REMOVED lines=13> */
.L_x_24816:
[----:B------:R-:W-:Y:S05]  /*11d10*/  BSYNC.RECONVERGENT B2 ;  /* 0x0000000000027941 */ /* 0x000fea0003800200 */
.L_x_24815:
        /* <DEDUP_REMOVED lines=43> */
.L_x_24813:
[----:B------:R-:W-:Y:S05]  /*11fd0*/  BSYNC.RECONVERGENT B1 ;  /* 0x0000000000017941 */ /* 0x000fea0003800200 */
.L_x_24812:
        /* <DEDUP_REMOVED lines=9> */
.L_x_24811:
[----:B------:R-:W-:Y:S02]  /*12070*/  F2FP.F16.F32.PACK_AB R155, RZ, R190 ;  /* 0x000000beff9b723e */ /* 0x000fe400000000ff */
[----:B------:R-:W-:Y:S02]  /*12080*/  PRMT R154, R210, 0x5410, R211 ;  /* 0x00005410d29a7816 */ /* 0x000fe400000000d3 */
[----:B------:R-:W-:Y:S02]  /*12090*/  PRMT R153, R209, 0x5410, R208 ;  /* 0x00005410d1997816 */ /* 0x000fe400000000d0 */
[----:B------:R-:W-:Y:S02]  /*120a0*/  PRMT R152, R207, 0x5410, R199 ;  /* 0x00005410cf987816 */ /* 0x000fe400000000c7 */
[----:B------:R-:W-:-:S07]  /*120b0*/  PRMT R155, R212, 0x5410, R155 ;  /* 0x00005410d49b7816 */ /* 0x000fce000000009b */
.L_x_24768:
        /* <DEDUP_REMOVED lines=25> */
.L_x_24817:
[----:B------:R-:W-:Y:S02]  /*12250*/  VIADD R201, R201, 0x80 ;  /* 0x00000080c9c97836 */ /* 0x000fe40000000000 */
[----:B------:R-:W-:-:S07]  /*12260*/  VIADD R200, R200, 0x80 ;  /* 0x00000080c8c87836 */ /* 0x000fce0000000000 */
.L_x_24717:
[----:B------:R-:W-:Y:S05]  /*12270*/  BSYNC.RECONVERGENT B0 ;  /* 0x0000000000007941 */ /* 0x000fea0003800200 */
.L_x_24716:
        /* <DEDUP_REMOVED lines=10> */
.L_x_24820:
        /* <DEDUP_REMOVED lines=25> */
.L_x_24825:
        /* <DEDUP_REMOVED lines=13> */
.L_x_24827:
[----:B------:R-:W-:Y:S05]  /*12580*/  BSYNC.RECONVERGENT B2 ;  /* 0x0000000000027941 */ /* 0x000fea0003800200 */
.L_x_24826:
        /* <DEDUP_REMOVED lines=43> */
.L_x_24824:
[----:B------:R-:W-:Y:S05]  /*12840*/  BSYNC.RECONVERGENT B1 ;  /* 0x0000000000017941 */ /* 0x000fea0003800200 */
.L_x_24823:
        /* <DEDUP_REMOVED lines=11> */
.L_x_24822:
        /* <DEDUP_REMOVED lines=21> */
.L_x_24831:
        /* <DEDUP_REMOVED lines=13> */
.L_x_24833:
[----:B------:R-:W-:Y:S05]  /*12b20*/  BSYNC.RECONVERGENT B2 ;  /* 0x0000000000027941 */ /* 0x000fea0003800200 */
.L_x_24832:
        /* <DEDUP_REMOVED lines=43> */
.L_x_24830:
[----:B------:R-:W-:Y:S05]  /*12de0*/  BSYNC.RECONVERGENT B1 ;  /* 0x0000000000017941 */ /* 0x000fea0003800200 */
.L_x_24829:
        /* <DEDUP_REMOVED lines=11> */
.L_x_24828:
        /* <DEDUP_REMOVED lines=21> */
.L_x_24837:
        /* <DEDUP_REMOVED lines=13> */
.L_x_24839:
[----:B------:R-:W-:Y:S05]  /*130c0*/  BSYNC.RECONVERGENT B2 ;  /* 0x0000000000027941 */ /* 0x000fea0003800200 */
.L_x_24838:
        /* <DEDUP_REMOVED lines=43> */
.L_x_24836:
[----:B------:R-:W-:Y:S05]  /*13380*/  BSYNC.RECONVERGENT B1 ;  /* 0x0000000000017941 */ /* 0x000fea0003800200 */
.L_x_24835:
        /* <DEDUP_REMOVED lines=11> */
.L_x_24834:
        /* <DEDUP_REMOVED lines=21> */
.L_x_24843:
        /* <DEDUP_REMOVED lines=13> */
.L_x_24845:
[----:B------:R-:W-:Y:S05]  /*13660*/  BSYNC.RECONVERGENT B2 ;  /* 0x0000000000027941 */ /* 0x000fea0003800200 */
.L_x_24844:
        /* <DEDUP_REMOVED lines=43> */
.L_x_24842:
[----:B------:R-:W-:Y:S05]  /*13920*/  BSYNC.RECONVERGENT B1 ;  /* 0x0000000000017941 */ /* 0x000fea0003800200 */
.L_x_24841:
        /* <DEDUP_REMOVED lines=11> */
.L_x_24840:
        /* <DEDUP_REMOVED lines=21> */
.L_x_24849:
        /* <DEDUP_REMOVED lines=13> */
.L_x_24851:
[----:B------:R-:W-:Y:S05]  /*13c00*/  BSYNC.RECONVERGENT B2 ;  /* 0x0000000000027941 */ /* 0x000fea0003800200 */
.L_x_24850:
        /* <DEDUP_REMOVED lines=43> */
.L_x_24848:
[----:B------:R-:W-:Y:S05]  /*13ec0*/  BSYNC.RECONVERGENT B1 ;  /* 0x0000000000017941 */ /* 0x000fea0003800200 */
.L_x_24847:
        /* <DEDUP_REMOVED lines=11> */
.L_x_24846:
        /* <DEDUP_REMOVED lines=21> */
.L_x_24855:
        /* <DEDUP_REMOVED lines=13> */
.L_x_24857:
[----:B------:R-:W-:Y:S05]  /*141a0*/  BSYNC.RECONVERGENT B2 ;  /* 0x0000000000027941 */ /* 0x000fea0003800200 */
.L_x_24856:
        /* <DEDUP_REMOVED lines=43> */
.L_x_24854:
[----:B------:R-:W-:Y:S05]  /*14460*/  BSYNC.RECONVERGENT B1 ;  /* 0x0000000000017941 */ /* 0x000fea0003800200 */
.L_x_24853:
        /* <DEDUP_REMOVED lines=11> */
.L_x_24852:
        /* <DEDUP_REMOVED lines=21> */
.L_x_24861:
        /* <DEDUP_REMOVED lines=13> */
.L_x_24863:
[----:B------:R-:W-:Y:S05]  /*14740*/  BSYNC.RECONVERGENT B2 ;  /* 0x0000000000027941 */ /* 0x000fea0003800200 */
.L_x_24862:
        /* <DEDUP_REMOVED lines=43> */
.L_x_24860:
[----:B------:R-:W-:Y:S05]  /*14a00*/  BSYNC.RECONVERGENT B1 ;  /* 0x0000000000017941 */ /* 0x000fea0003800200 */
.L_x_24859:
        /* <DEDUP_REMOVED lines=11> */
.L_x_24858:
        /* <DEDUP_REMOVED lines=21> */
.L_x_24867:
        /* <DEDUP_REMOVED lines=13> */
.L_x_24869:
[----:B------:R-:W-:Y:S05]  /*14ce0*/  BSYNC.RECONVERGENT B2 ;  /* 0x0000000000027941 */ /* 0x000fea0003800200 */
.L_x_24868:
        /* <DEDUP_REMOVED lines=42> */
.L_x_24866:
[----:B------:R-:W-:Y:S05]  /*14f90*/  BSYNC.RECONVERGENT B1 ;  /* 0x0000000000017941 */ /* 0x000fea0003800200 */
.L_x_24865:
        /* <DEDUP_REMOVED lines=11> */
.L_x_24864:
[----:B------:R-:W-:Y:S02]  /*15050*/  F2FP.F16.F32.PACK_AB R155, RZ, R192 ;  /* 0x000000c0ff9b723e */ /* 0x000fe400000000ff */
[----:B------:R-:W-:Y:S02]  /*15060*/  PRMT R154, R211, 0x5410, R154 ;  /* 0x00005410d39a7816 */ /* 0x000fe4000000009a */
[----:B------:R-:W-:Y:S02]  /*15070*/  PRMT R153, R209, 0x5410, R210 ;  /* 0x00005410d1997816 */ /* 0x000fe400000000d2 */
[----:B------:R-:W-:Y:S02]  /*15080*/  PRMT R152, R199, 0x5410, R208 ;  /* 0x00005410c7987816 */ /* 0x000fe400000000d0 */
[----:B------:R-:W-:Y:S01]  /*15090*/  PRMT R155, R213, 0x5410, R155 ;  /* 0x00005410d59b7816 */ /* 0x000fe2000000009b */
[----:B------:R-:W-:Y:S06]  /*150a0*/  BRA `(.L_x_24870) ;  /* 0x00000028009c7947 */ /* 0x000fec0003800000 */
.L_x_24821:
        /* <DEDUP_REMOVED lines=20> */
.L_x_24874:
        /* <DEDUP_REMOVED lines=13> */
.L_x_24876:
[----:B------:R-:W-:Y:S05]  /*152c0*/  BSYNC.RECONVERGENT B2 ;  /* 0x0000000000027941 */ /* 0x000fea0003800200 */
.L_x_24875:
        /* <DEDUP_REMOVED lines=42> */
.L_x_24873:
[----:B------:R-:W-:Y:S05]  /*15570*/  BSYNC.RECONVERGENT B1 ;  /* 0x0000000000017941 */ /* 0x000fea0003800200 */
.L_x_24872:
        /* <DEDUP_REMOVED lines=9> */
.L_x_24871:
        /* <DEDUP_REMOVED lines=17> */
.L_x_24880:
        /* <DEDUP_REMOVED lines=13> */
.L_x_24882:
[----:B------:R-:W-:Y:S05]  /*157f0*/  BSYNC.RECONVERGENT B2 ;  /* 0x0000000000027941 */ /* 0x000fea0003800200 */
.L_x_24881:
        /* <DEDUP_REMOVED lines=43> */
.L_x_24879:
[----:B------:R-:W-:Y:S05]  /*15ab0*/  BSYNC.RECONVERGENT B1 ;  /* 0x0000000000017941 */ /* 0x000fea0003800200 */
.L_x_24878:
        /* <DEDUP_REMOVED lines=9> */
.L_x_24877:
        /* <DEDUP_REMOVED lines=17> */
.L_x_24886:
        /* <DEDUP_REMOVED lines=13> */
.L_x_24888:
[----:B------:R-:W-:Y:S05]  /*15d30*/  BSYNC.RECONVERGENT B2 ;  /* 0x0000000000027941 */ /* 0x000fea0003800200 */
.L_x_24887:
        /* <DEDUP_REMOVED lines=43> */
.L_x_24885:
[----:B------:R-:W-:Y:S05]  /*15ff0*/  BSYNC.RECONVERGENT B1 ;  /* 0x0000000000017941 */ /* 0x000fea0003800200 */
.L_x_24884:
        /* <DEDUP_REMOVED lines=9> */
.L_x_24883:
        /* <DEDUP_REMOVED lines=17> */
.L_x_24892:
        /* <DEDUP_REMOVED lines=13> */
.L_x_24894:
[----:B------:R-:W-:Y:S05]  /*16270*/  BSYNC.RECONVERGENT B2 ;  /* 0x0000000000027941 */ /* 0x000fea0003800200 */
.L_x_24893:
        /* <DEDUP_REMOVED lines=43> */
.L_x_24891:
[----:B------:R-:W-:Y:S05]  /*16530*/  BSYNC.RECONVERGENT B1 ;  /* 0x0000000000017941 */ /* 0x000fea0003800200 */
.L_x_24890:
        /* <DEDUP_REMOVED lines=9> */
.L_x_24889:
        /* <DEDUP_REMOVED lines=17> */
.L_x_24898:
        /* <DEDUP_REMOVED lines=13> */
.L_x_24900:
[----:B------:R-:W-:Y:S05]  /*167b0*/  BSYNC.RECONVERGENT B2 ;  /* 0x0000000000027941 */ /* 0x000fea0003800200 */
.L_x_24899:
        /* <DEDUP_REMOVED lines=43> */
.L_x_24897:
[----:B------:R-:W-:Y:S05]  /*16a70*/  BSYNC.RECONVERGENT B1 ;  /* 0x0000000000017941 */ /* 0x000fea0003800200 */
.L_x_24896:
        /* <DEDUP_REMOVED lines=9> */
.L_x_24895:
        /* <DEDUP_REMOVED lines=17> */
.L_x_24904:
        /* <DEDUP_REMOVED lines=13> */
.L_x_24906:
[----:B------:R-:W-:Y:S05]  /*16cf0*/  BSYNC.RECONVERGENT B2 ;  /* 0x0000000000027941 */ /* 0x000fea0003800200 */
.L_x_24905:
        /* <DEDUP_REMOVED lines=43> */
.L_x_24903:
[----:B------:R-:W-:Y:S05]  /*16fb0*/  BSYNC.RECONVERGENT B1 ;  /* 0x0000000000017941 */ /* 0x000fea0003800200 */
.L_x_24902:
        /* <DEDUP_REMOVED lines=9> */
.L_x_24901:
        /* <DEDUP_REMOVED lines=17> */
.L_x_24910:
        /* <DEDUP_REMOVED lines=13> */
.L_x_24912:
[----:B------:R-:W-:Y:S05]  /*17230*/  BSYNC.RECONVERGENT B2 ;  /* 0x0000000000027941 */ /* 0x000fea0003800200 */
.L_x_24911:
        /* <DEDUP_REMOVED lines=43> */
.L_x_24909:
[----:B------:R-:W-:Y:S05]  /*174f0*/  BSYNC.RECONVERGENT B1 ;  /* 0x0000000000017941 */ /* 0x000fea0003800200 */
.L_x_24908:
        /* <DEDUP_REMOVED lines=9> */
.L_x_24907:
        /* <DEDUP_REMOVED lines=17> */
.L_x_24916:
        /* <DEDUP_REMOVED lines=13> */
.L_x_24918:
[----:B------:R-:W-:Y:S05]  /*17770*/  BSYNC.RECONVERGENT B2 ;  /* 0x0000000000027941 */ /* 0x000fea0003800200 */
.L_x_24917:
        /* <DEDUP_REMOVED lines=43> */
.L_x_24915:
[----:B------:R-:W-:Y:S05]  /*17a30*/  BSYNC.RECONVERGENT B1 ;  /* 0x0000000000017941 */ /* 0x000fea0003800200 */
.L_x_24914:
        /* <DEDUP_REMOVED lines=9> */
.L_x_24913:
[----:B------:R-:W-:Y:S02]  /*17ad0*/  F2FP.F16.F32.PACK_AB R155, RZ, R192 ;  /* 0x000000c0ff9b723e */ /* 0x000fe400000000ff */
[----:B------:R-:W-:Y:S02]  /*17ae0*/  PRMT R154, R210, 0x5410, R211 ;  /* 0x00005410d29a7816 */ /* 0x000fe400000000d3 */
[----:B------:R-:W-:Y:S02]  /*17af0*/  PRMT R153, R209, 0x5410, R208 ;  /* 0x00005410d1997816 */ /* 0x000fe400000000d0 */
[----:B------:R-:W-:Y:S02]  /*17b00*/  PRMT R152, R207, 0x5410, R199 ;  /* 0x00005410cf987816 */ /* 0x000fe400000000c7 */
[----:B------:R-:W-:-:S07]  /*17b10*/  PRMT R155, R212, 0x5410, R155 ;  /* 0x00005410d49b7816 */ /* 0x000fce000000009b */
.L_x_24870:
        /* <DEDUP_REMOVED lines=25> */
.L_x_24919:
[----:B------:R-:W-:Y:S01]  /*17cb0*/  VIADD R201, R201, 0x80 ;  /* 0x00000080c9c97836 */ /* 0x000fe20000000000 */
[----:B------:R-:W-:-:S07]  /*17cc0*/  IADD3 R200, PT, PT, R200, 0x80, RZ ;  /* 0x00000080c8c87810 */ /* 0x000fce0007ffe0ff */
.L_x_24819:
[----:B------:R-:W-:Y:S05]  /*17cd0*/  BSYNC.RECONVERGENT B0 ;  /* 0x0000000000007941 */ /* 0x000fea0003800200 */
.L_x_24818:
        /* <DEDUP_REMOVED lines=9> */
.L_x_24922:
        /* <DEDUP_REMOVED lines=25> */
.L_x_24927:
        /* <DEDUP_REMOVED lines=13> */
.L_x_24929:
[----:B------:R-:W-:Y:S05]  /*17fd0*/  BSYNC.RECONVERGENT B2 ;  /* 0x0000000000027941 */ /* 0x000fea0003800200 */
.L_x_24928:
        /* <DEDUP_REMOVED lines=43> */
.L_x_24926:
[----:B------:R-:W-:Y:S05]  /*18290*/  BSYNC.RECONVERGENT B1 ;  /* 0x0000000000017941 */ /* 0x000fea0003800200 */
.L_x_24925:
        /* <DEDUP_REMOVED lines=11> */
.L_x_24924:
        /* <DEDUP_REMOVED lines=21> */
.L_x_24933:
        /* <DEDUP_REMOVED lines=13> */
.L_x_24935:
[----:B------:R-:W-:Y:S05]  /*18570*/  BSYNC.RECONVERGENT B2 ;  /* 0x0000000000027941 */ /* 0x000fea0003800200 */
.L_x_24934:
        /* <DEDUP_REMOVED lines=43> */
.L_x_24932:
[----:B------:R-:W-:Y:S05]  /*18830*/  BSYNC.RECONVERGENT B1 ;  /* 0x0000000000017941 */ /* 0x000fea0003800200 */
.L_x_24931:
        /* <DEDUP_REMOVED lines=11> */
.L_x_24930:
        /* <DEDUP_REMOVED lines=21> */
.L_x_24939:
        /* <DEDUP_REMOVED lines=13> */
.L_x_24941:
[----:B------:R-:W-:Y:S05]  /*18b10*/  BSYNC.RECONVERGENT B2 ;  /* 0x0000000000027941 */ /* 0x000fea0003800200 */
.L_x_24940:
        /* <DEDUP_REMOVED lines=43> */
.L_x_24938:
[----:B------:R-:W-:Y:S05]  /*18dd0*/  BSYNC.RECONVERGENT B1 ;  /* 0x0000000000017941 */ /* 0x000fea0003800200 */
.L_x_24937:
        /* <DEDUP_REMOVED lines=11> */
.L_x_24936:
        /* <DEDUP_REMOVED lines=21> */
.L_x_24945:
        /* <DEDUP_REMOVED lines=13> */
.L_x_24947:
[----:B------:R-:W-:Y:S05]  /*190b0*/  BSYNC.RECONVERGENT B2 ;  /* 0x0000000000027941 */ /* 0x000fea0003800200 */
.L_x_24946:
        /* <DEDUP_REMOVED lines=43> */
.L_x_24944:
[----:B------:R-:W-:Y:S05]  /*19370*/  BSYNC.RECONVERGENT B1 ;  /* 0x0000000000017941 */ /* 0x000fea0003800200 */
.L_x_24943:
        /* <DEDUP_REMOVED lines=11> */
.L_x_24942:
        /* <DEDUP_REMOVED lines=21> */
.L_x_24951:
        /* <DEDUP_REMOVED lines=13> */
.L_x_24953:
[----:B------:R-:W-:Y:S05]  /*19650*/  BSYNC.RECONVERGENT B2 ;  /* 0x0000000000027941 */ /* 0x000fea0003800200 */
.L_x_24952:
        /* <DEDUP_REMOVED lines=42> */
[----:B------:R-:W-:-:S07]  /*19900*/  LOP3.LUT R14, R202, UR42, R153, 0x96, !PT ;  /* 0x0000002aca0e7c12 */ /* 0x000fce000f8e9699 */
.L_x_24950:
[----:B------:R-:W-:Y:S05]  /*19910*/  BSYNC.RECONVERGENT B1 ;  /* 0x0000000000017941 */ /* 0x000fea0003800200 */
.L_x_24949:
        /* <DEDUP_REMOVED lines=11> */
.L_x_24948:
        /* <DEDUP_REMOVED lines=21> */
.L_x_24957:
        /* <DEDUP_REMOVED lines=13> */
.L_x_24959:
[----:B------:R-:W-:Y:S05]  /*19bf0*/  BSYNC.RECONVERGENT B2 ;  /* 0x0000000000027941 */ /* 0x000fea0003800200 */
.L_x_24958:
        /* <DEDUP_REMOVED lines=43> */
.L_x_24956:
[----:B------:R-:W-:Y:S05]  /*19eb0*/  BSYNC.RECONVERGENT B1 ;  /* 0x0000000000017941 */ /* 0x000fea0003800200 */
.L_x_24955:
        /* <DEDUP_REMOVED lines=11> */
.L_x_24954:
        /* <DEDUP_REMOVED lines=21> */
.L_x_24963:
        /* <DEDUP_REMOVED lines=13> */
.L_x_24965:
[----:B------:R-:W-:Y:S05]  /*1a190*/  BSYNC.RECONVERGENT B2 ;  /* 0x0000000000027941 */ /* 0x000fea0003800200 */
.L_x_24964:
        /* <DEDUP_REMOVED lines=43> */
.L_x_24962:
[----:B------:R-:W-:Y:S05]  /*1a450*/  BSYNC.RECONVERGENT B1 ;  /* 0x0000000000017941 */ /* 0x000fea0003800200 */
.L_x_24961:
        /* <DEDUP_REMOVED lines=11> */
.L_x_24960:
        /* <DEDUP_REMOVED lines=21> */
.L_x_24969:
        /* <DEDUP_REMOVED lines=13> */
.L_x_24971:
[----:B------:R-:W-:Y:S05]  /*1a730*/  BSYNC.RECONVERGENT B2 ;  /* 0x0000000000027941 */ /* 0x000fea0003800200 */
.L_x_24970:
        /* <DEDUP_REMOVED lines=42> */
.L_x_24968:
[----:B------:R-:W-:Y:S05]  /*1a9e0*/  BSYNC.RECONVERGENT B1 ;  /* 0x0000000000017941 */ /* 0x000fea0003800200 */
.L_x_24967:
        /* <DEDUP_REMOVED lines=11> */
.L_x_24966:
[----:B------:R-:W-:Y:S02]  /*1aaa0*/  F2FP.F16.F32.PACK_AB R155, RZ, R194 ;  /* 0x000000c2ff9b723e */ /* 0x000fe400000000ff */
[----:B------:R-:W-:Y:S02]  /*1aab0*/  PRMT R154, R211, 0x5410, R154 ;  /* 0x00005410d39a7816 */ /* 0x000fe4000000009a */
[----:B------:R-:W-:Y:S02]  /*1aac0*/  PRMT R153, R209, 0x5410, R210 ;  /* 0x00005410d1997816 */ /* 0x000fe400000000d2 */
[----:B------:R-:W-:Y:S02]  /*1aad0*/  PRMT R152, R199, 0x5410, R208 ;  /* 0x00005410c7987816 */ /* 0x000fe400000000d0 */
[----:B------:R-:W-:Y:S01]  /*1aae0*/  PRMT R155, R213, 0x5410, R155 ;  /* 0x00005410d59b7816 */ /* 0x000fe2000000009b */
[----:B------:R-:W-:Y:S06]  /*1aaf0*/  BRA `(.L_x_24972) ;  /* 0x00000028009c7947 */ /* 0x000fec0003800000 */
.L_x_24923:
        /* <DEDUP_REMOVED lines=20> */
.L_x_24976:
        /* <DEDUP_REMOVED lines=13> */
.L_x_24978:
[----:B------:R-:W-:Y:S05]  /*1ad10*/  BSYNC.RECONVERGENT B2 ;  /* 0x0000000000027941 */ /* 0x000fea0003800200 */
.L_x_24977:
        /* <DEDUP_REMOVED lines=42> */
.L_x_24975:
[----:B------:R-:W-:Y:S05]  /*1afc0*/  BSYNC.RECONVERGENT B1 ;  /* 0x0000000000017941 */ /* 0x000fea0003800200 */
.L_x_24974:
        /* <DEDUP_REMOVED lines=9> */
.L_x_24973:
        /* <DEDUP_REMOVED lines=17> */
.L_x_24982:
        /* <DEDUP_REMOVED lines=13> */
.L_x_24984:
[----:B------:R-:W-:Y:S05]  /*1b240*/  BSYNC.RECONVERGENT B2 ;  /* 0x0000000000027941 */ /* 0x000fea0003800200 */
.L_x_24983:
        /* <DEDUP_REMOVED lines=43> */
.L_x_24981:
[----:B------:R-:W-:Y:S05]  /*1b500*/  BSYNC.RECONVERGENT B1 ;  /* 0x0000000000017941 */ /* 0x000fea0003800200 */
.L_x_24980:
        /* <DEDUP_REMOVED lines=9> */
.L_x_24979:
        /* <DEDUP_REMOVED lines=17> */
.L_x_24988:
        /* <DEDUP_REMOVED lines=13> */
.L_x_24990:
[----:B------:R-:W-:Y:S05]  /*1b780*/  BSYNC.RECONVERGENT B2 ;  /* 0x0000000000027941 */ /* 0x000fea0003800200 */
.L_x_24989:
        /* <DEDUP_REMOVED lines=43> */
.L_x_24987:
[----:B------:R-:W-:Y:S05]  /*1ba40*/  BSYNC.RECONVERGENT B1 ;  /* 0x0000000000017941 */ /* 0x000fea0003800200 */
.L_x_24986:
        /* <DEDUP_REMOVED lines=9> */
.L_x_24985:
        /* <DEDUP_REMOVED lines=17> */
.L_x_24994:
        /* <DEDUP_REMOVED lines=13> */
.L_x_24996:
[----:B------:R-:W-:Y:S05]  /*1bcc0*/  BSYNC.RECONVERGENT B2 ;  /* 0x0000000000027941 */ /* 0x000fea0003800200 */
.L_x_24995:
        /* <DEDUP_REMOVED lines=43> */
.L_x_24993:
[----:B------:R-:W-:Y:S05]  /*1bf80*/  BSYNC.RECONVERGENT B1 ;  /* 0x0000000000017941 */ /* 0x000fea0003800200 */
.L_x_24992:
        /* <DEDUP_REMOVED lines=9> */
.L_x_24991:
        /* <DEDUP_REMOVED lines=17> */
.L_x_25000:
        /* <DEDUP_REMOVED lines=13> */
.L_x_25002:
[----:B------:R-:W-:Y:S05]  /*1c200*/  BSYNC.RECONVERGENT B2 ;  /* 0x0000000000027941 */ /* 0x000fea0003800200 */
.L_x_25001:
        /* <DEDUP_REMOVED lines=43> */
.L_x_24999:
[----:B------:R-:W-:Y:S05]  /*1c4c0*/  BSYNC.RECONVERGENT B1 ;  /* 0x0000000000017941 */ /* 0x000fea0003800200 */
.L_x_24998:
        /* <DEDUP_REMOVED lines=9> */
.L_x_24997:
        /* <DEDUP_REMOVED lines=17> */
.L_x_25006:
        /* <DEDUP_REMOVED lines=13> */
.L_x_25008:
[----:B------:R-:W-:Y:S05]  /*1c740*/  BSYNC.RECONVERGENT B2 ;  /* 0x0000000000027941 */ /* 0x000fea0003800200 */
.L_x_25007:
        /* <DEDUP_REMOVED lines=43> */
.L_x_25005:
[----:B------:R-:W-:Y:S05]  /*1ca00*/  BSYNC.RECONVERGENT B1 ;  /* 0x0000000000017941 */ /* 0x000fea0003800200 */
.L_x_25004:
        /* <DEDUP_REMOVED lines=9> */
.L_x_25003:
        /* <DEDUP_REMOVED lines=17> */
.L_x_25012:
        /* <DEDUP_REMOVED lines=13> */
.L_x_25014:
[----:B------:R-:W-:Y:S05]  /*1cc80*/  BSYNC.RECONVERGENT B2 ;  /* 0x0000000000027941 */ /* 0x000fea0003800200 */
.L_x_25013:
        /* <DEDUP_REMOVED lines=43> */
.L_x_25011:
[----:B------:R-:W-:Y:S05]  /*1cf40*/  BSYNC.RECONVERGENT B1 ;  /* 0x0000000000017941 */ /* 0x000fea0003800200 */
.L_x_25010:
        /* <DEDUP_REMOVED lines=9> */
.L_x_25009:
        /* <DEDUP_REMOVED lines=17> */
.L_x_25018:
        /* <DEDUP_REMOVED lines=13> */
.L_x_25020:
[----:B------:R-:W-:Y:S05]  /*1d1c0*/  BSYNC.RECONVERGENT B2 ;  /* 0x0000000000027941 */ /* 0x000fea0003800200 */
.L_x_25019:
        /* <DEDUP_REMOVED lines=43> */
.L_x_25017:
[----:B------:R-:W-:Y:S05]  /*1d480*/  BSYNC.RECONVERGENT B1 ;  /* 0x0000000000017941 */ /* 0x000fea0003800200 */
.L_x_25016:
        /* <DEDUP_REMOVED lines=9> */
.L_x_25015:
[----:B------:R-:W-:Y:S02]  /*1d520*/  F2FP.F16.F32.PACK_AB R155, RZ, R194 ;  /* 0x000000c2ff9b723e */ /* 0x000fe400000000ff */
[----:B------:R-:W-:Y:S02]  /*1d530*/  PRMT R154, R210, 0x5410, R211 ;  /* 0x00005410d29a7816 */ /* 0x000fe400000000d3 */
[----:B------:R-:W-:Y:S02]  /*1d540*/  PRMT R153, R209, 0x5410, R208 ;  /* 0x00005410d1997816 */ /* 0x000fe400000000d0 */
[----:B------:R-:W-:Y:S02]  /*1d550*/  PRMT R152, R207, 0x5410, R199 ;  /* 0x00005410cf987816 */ /* 0x000fe400000000c7 */
[----:B------:R-:W-:-:S07]  /*1d560*/  PRMT R155, R212, 0x5410, R155 ;  /* 0x00005410d49b7816 */ /* 0x000fce000000009b */
.L_x_24972:
        /* <DEDUP_REMOVED lines=25> */
.L_x_25021:
[----:B------:R-:W-:Y:S01]  /*1d700*/  VIADD R201, R201, 0x80 ;  /* 0x00000080c9c97836 */ /* 0x000fe20000000000 */
[----:B------:R-:W-:-:S07]  /*1d710*/  IADD3 R200, PT, PT, R200, 0x80, RZ ;  /* 0x00000080c8c87810 */ /* 0x000fce0007ffe0ff */
.L_x_24921:
[----:B------:R-:W-:Y:S05]  /*1d720*/  BSYNC.RECONVERGENT B0 ;  /* 0x0000000000007941 */ /* 0x000fea0003800200 */
.L_x_24920:
        /* <DEDUP_REMOVED lines=9> */
.L_x_25024:
        /* <DEDUP_REMOVED lines=25> */
.L_x_25029:
        /* <DEDUP_REMOVED lines=13> */
.L_x_25031:
[----:B------:R-:W-:Y:S05]  /*1da20*/  BSYNC.RECONVERGENT B2 ;  /* 0x0000000000027941 */ /* 0x000fea0003800200 */
.L_x_25030:
        /* <DEDUP_REMOVED lines=43> */
.L_x_25028:
[----:B------:R-:W-:Y:S05]  /*1dce0*/  BSYNC.RECONVERGENT B1 ;  /* 0x0000000000017941 */ /* 0x000fea0003800200 */
.L_x_25027:
        /* <DEDUP_REMOVED lines=11> */
.L_x_25026:
        /* <DEDUP_REMOVED lines=21> */
.L_x_25035:
        /* <DEDUP_REMOVED lines=13> */
.L_x_25037:
[----:B------:R-:W-:Y:S05]  /*1dfc0*/  BSYNC.RECONVERGENT B2 ;  /* 0x0000000000027941 */ /* 0x000fea0003800200 */
.L_x_25036:
        /* <DEDUP_REMOVED lines=43> */
.L_x_25034:
[----:B------:R-:W-:Y:S05]  /*1e280*/  BSYNC.RECONVERGENT B1 ;  /* 0x0000000000017941 */ /* 0x000fea0003800200 */
.L_x_25033:
        /* <DEDUP_REMOVED lines=11> */
.L_x_25032:
        /* <DEDUP_REMOVED lines=21> */
.L_x_25041:
        /* <DEDUP_REMOVED lines=13> */
.L_x_25043:
[----:B------:R-:W-:Y:S05]  /*1e560*/  BSYNC.RECONVERGENT B2 ;  /* 0x0000000000027941 */ /* 0x000fea0003800200 */
.L_x_25042:
        /* <DEDUP_REMOVED lines=43> */
.L_x_25040:
[----:B------:R-:W-:Y:S05]  /*1e820*/  BSYNC.RECONVERGENT B1 ;  /* 0x0000000000017941 */ /* 0x000fea0003800200 */
.L_x_25039:
        /* <DEDUP_REMOVED lines=11> */
.L_x_25038:
        /* <DEDUP_REMOVED lines=21> */
.L_x_25047:
        /* <DEDUP_REMOVED lines=13> */
.L_x_25049:
[----:B------:R-:W-:Y:S05]  /*1eb00*/  BSYNC.RECONVERGENT B2 ;  /* 0x0000000000027941 */ /* 0x000fea0003800200 */
.L_x_25048:
        /* <DEDUP_REMOVED lines=43> */
.L_x_25046:
[----:B------:R-:W-:Y:S05]  /*1edc0*/  BSYNC.RECONVERGENT B1 ;  /* 0x0000000000017941 */ /* 0x000fea0003800200 */
.L_x_25045:
        /* <DEDUP_REMOVED lines=11> */
.L_x_25044:
        /* <DEDUP_REMOVED lines=21> */
.L_x_25053:
        /* <DEDUP_REMOVED lines=13> */
.L_x_25055:
[----:B------:R-:W-:Y:S05]  /*1f0a0*/  BSYNC.RECONVERGENT B2 ;  /* 0x0000000000027941 */ /* 0x000fea0003800200 */
.L_x_25054:
        /* <DEDUP_REMOVED lines=43> */
.L_x_25052:
[----:B------:R-:W-:Y:S05]  /*1f360*/  BSYNC.RECONVERGENT B1 ;  /* 0x0000000000017941 */ /* 0x000fea0003800200 */
.L_x_25051:
        /* <DEDUP_REMOVED lines=11> */
.L_x_25050:
        /* <DEDUP_REMOVED lines=21> */
.L_x_25059:
        /* <DEDUP_REMOVED lines=13> */
.L_x_25061:
[----:B------:R-:W-:Y:S05]  /*1f640*/  BSYNC.RECONVERGENT B2 ;  /* 0x0000000000027941 */ /* 0x000fea0003800200 */
.L_x_25060:
        /* <DEDUP_REMOVED lines=43> */
.L_x_25058:
[----:B------:R-:W-:Y:S05]  /*1f900*/  BSYNC.RECONVERGENT B1 ;  /* 0x0000000000017941 */ /* 0x000fea0003800200 */
.L_x_25057:
        /* <DEDUP_REMOVED lines=11> */
.L_x_25056:
        /* <DEDUP_REMOVED lines=21> */
.L_x_25065:
        /* <DEDUP_REMOVED lines=13> */
.L_x_25067:
[----:B------:R-:W-:Y:S05]  /*1fbe0*/  BSYNC.RECONVERGENT B2 ;  /* 0x0000000000027941 */ /* 0x000fea0003800200 */
.L_x_25066:
        /* <DEDUP_REMOVED lines=43> */
.L_x_25064:
[----:B------:R-:W-:Y:S05]  /*1fea0*/  BSYNC.RECONVERGENT B1 ;  /* 0x0000000000017941 */ /* 0x000fea0003800200 */
.L_x_25063:
        /* <DEDUP_REMOVED lines=11> */
.L_x_25062:
        /* <DEDUP_REMOVED lines=21> */
.L_x_25071:
        /* <DEDUP_REMOVED lines=13> */
.L_x_25073:
[----:B------:R-:W-:Y:S05]  /*20180*/  BSYNC.RECONVERGENT B2 ;  /* 0x0000000000027941 */ /* 0x000fea0003800200 */
.L_x_25072:
        /* <DEDUP_REMOVED lines=42> */
.L_x_25070:
[----:B------:R-:W-:Y:S05]  /*20430*/  BSYNC.RECONVERGENT B1 ;  /* 0x0000000000017941 */ /* 0x000fea0003800200 */
.L_x_25069:
        /* <DEDUP_REMOVED lines=11> */
.L_x_25068:
[----:B------:R-:W-:Y:S02]  /*204f0*/  F2FP.F16.F32.PACK_AB R155, RZ, R196 ;  /* 0x000000c4ff9b723e */ /* 0x000fe400000000ff */
[----:B------:R-:W-:Y:S02]  /*20500*/  PRMT R154, R211, 0x5410, R154 ;  /* 0x00005410d39a7816 */ /* 0x000fe4000000009a */
[----:B------:R-:W-:Y:S02]  /*20510*/  PRMT R153, R209, 0x5410, R210 ;  /* 0x00005410d1997816 */ /* 0x000fe400000000d2 */
[----:B------:R-:W-:Y:S02]  /*20520*/  PRMT R152, R199, 0x5410, R208 ;  /* 0x00005410c7987816 */ /* 0x000fe400000000d0 */
[----:B------:R-:W-:Y:S01]  /*20530*/  PRMT R155, R213, 0x5410, R155 ;  /* 0x00005410d59b7816 */ /* 0x000fe2000000009b */
[----:B------:R-:W-:Y:S06]  /*20540*/  BRA `(.L_x_25074) ;  /* 0x00000028009c7947 */ /* 0x000fec0003800000 */
.L_x_25025:
        /* <DEDUP_REMOVED lines=20> */
.L_x_25078:
        /* <DEDUP_REMOVED lines=13> */
.L_x_25080:
[----:B------:R-:W-:Y:S05]  /*20760*/  BSYNC.RECONVERGENT B2 ;  /* 0x0000000000027941 */ /* 0x000fea0003800200 */
.L_x_25079:
        /* <DEDUP_REMOVED lines=42> */
.L_x_25077:
[----:B------:R-:W-:Y:S05]  /*20a10*/  BSYNC.RECONVERGENT B1 ;  /* 0x0000000000017941 */ /* 0x000fea0003800200 */
.L_x_25076:
        /* <DEDUP_REMOVED lines=9> */
.L_x_25075:
        /* <DEDUP_REMOVED lines=17> */
.L_x_25084:
        /* <DEDUP_REMOVED lines=13> */
.L_x_25086:
[----:B------:R-:W-:Y:S05]  /*20c90*/  BSYNC.RECONVERGENT B2 ;  /* 0x0000000000027941 */ /* 0x000fea0003800200 */
.L_x_25085:
        /* <DEDUP_REMOVED lines=43> */
.L_x_25083:
[----:B------:R-:W-:Y:S05]  /*20f50*/  BSYNC.RECONVERGENT B1 ;  /* 0x0000000000017941 */ /* 0x000fea0003800200 */
.L_x_25082:
[----:B------:R-:W-:Y:S01]  /*20f60*/  I2FP.F32.U32 R4, R4 ;  /* 0x0000000400047245 */ /* 0x000fe20000201000 */
[----:B------:R-:W-:Y:S02]  /*20f70*/  HFMA2 R153, -RZ, RZ, 0.1171875, 0 ;  /* 0x2f800000ff997431 */ /* 0x000fe400000001ff */
[----:B-----5:R-:W-:-:S03]  /*20f80*/  HADD2.F32 R34, -RZ, R36.H1_H1 ;  /* 0x30000024ff227230 */ /* 0x020fc60000004100 */
[----:B------:R-:W-:Y:S02]  /*20f90*/  FFMA.FTZ R4, R4, R153, 1.1641532182693481445e-10 ;  /* 0x2f00000004047423 */ /* 0x000fe40000010099 */
[----:B------:R-:W-:-:S04]  /*20fa0*/  FMUL.FTZ R34, R34, UR17 ;  /* 0x0000001122227c20 */ /* 0x000fc80008410000 */
[----:B------:R-:W-:Y:S01]  /*20fb0*/  FMUL.FTZ R34, R34, UR16 ;  /* 0x0000001022227c20 */ /* 0x000fe20008410000 */
[----:B------:R-:W-:-:S04]  /*20fc0*/  FSETP.GTU.FTZ.AND P3, PT, R4, UR23, PT ;  /* 0x0000001704007c0b */ /* 0x000fc8000bf7c000 */
[----:B------:R-:W-:Y:S02]  /*20fd0*/  FSEL R34, R34, RZ, !P3 ;  /* 0x000000ff22227208 */ /* 0x000fe40005800000 */
[----:B------:R-:W-:-:S07]  /*20fe0*/  SEL R4, RZ, 0x1, P3 ;  /* 0x00000001ff047807 */ /* 0x000fce0001800000 */
.L_x_25081:
        /* <DEDUP_REMOVED lines=17> */
.L_x_25090:
        /* <DEDUP_REMOVED lines=13> */
.L_x_25092:
[----:B------:R-:W-:Y:S05]  /*211d0*/  BSYNC.RECONVERGENT B2 ;  /* 0x0000000000027941 */ /* 0x000fea0003800200 */
.L_x_25091:
        /* <DEDUP_REMOVED lines=43> */
.L_x_25089:
[----:B------:R-:W-:Y:S05]  /*21490*/  BSYNC.RECONVERGENT B1 ;  /* 0x0000000000017941 */ /* 0x000fea0003800200 */
.L_x_25088:
        /* <DEDUP_REMOVED lines=9> */
.L_x_25087:
        /* <DEDUP_REMOVED lines=17> */
.L_x_25096:
        /* <DEDUP_REMOVED lines=13> */
.L_x_25098:
[----:B------:R-:W-:Y:S05]  /*21710*/  BSYNC.RECONVERGENT B2 ;  /* 0x0000000000027941 */ /* 0x000fea0003800200 */
.L_x_25097:
        /* <DEDUP_REMOVED lines=43> */
.L_x_25095:
[----:B------:R-:W-:Y:S05]  /*219d0*/  BSYNC.RECONVERGENT B1 ;  /* 0x0000000000017941 */ /* 0x000fea0003800200 */
.L_x_25094:
        /* <DEDUP_REMOVED lines=9> */
.L_x_25093:
        /* <DEDUP_REMOVED lines=17> */
.L_x_25102:
        /* <DEDUP_REMOVED lines=13> */
.L_x_25104:
[----:B------:R-:W-:Y:S05]  /*21c50*/  BSYNC.RECONVERGENT B2 ;  /* 0x0000000000027941 */ /* 0x000fea0003800200 */
.L_x_25103:
        /* <DEDUP_REMOVED lines=43> */
.L_x_25101:
[----:B------:R-:W-:Y:S05]  /*21f10*/  BSYNC.RECONVERGENT B1 ;  /* 0x0000000000017941 */ /* 0x000fea0003800200 */
.L_x_25100:
        /* <DEDUP_REMOVED lines=9> */
.L_x_25099:
        /* <DEDUP_REMOVED lines=17> */
.L_x_25108:
        /* <DEDUP_REMOVED lines=13> */
.L_x_25110:
[----:B------:R-:W-:Y:S05]  /*22190*/  BSYNC.RECONVERGENT B2 ;  /* 0x0000000000027941 */ /* 0x000fea0003800200 */
.L_x_25109:
        /* <DEDUP_REMOVED lines=43> */
.L_x_25107:
[----:B------:R-:W-:Y:S05]  /*22450*/  BSYNC.RECONVERGENT B1 ;  /* 0x0000000000017941 */ /* 0x000fea0003800200 */
.L_x_25106:
        /* <DEDUP_REMOVED lines=9> */
.L_x_25105:
        /* <DEDUP_REMOVED lines=17> */
.L_x_25114:
        /* <DEDUP_REMOVED lines=13> */
.L_x_25116:
[----:B------:R-:W-:Y:S05]  /*226d0*/  BSYNC.RECONVERGENT B2 ;  /* 0x0000000000027941 */ /* 0x000fea0003800200 */
.L_x_25115:
        /* <DEDUP_REMOVED lines=43> */
.L_x_25113:
[----:B------:R-:W-:Y:S05]  /*22990*/  BSYNC.RECONVERGENT B1 ;  /* 0x0000000000017941 */ /* 0x000fea0003800200 */
.L_x_25112:
        /* <DEDUP_REMOVED lines=9> */
.L_x_25111:
        /* <DEDUP_REMOVED lines=17> */
.L_x_25120:
        /* <DEDUP_REMOVED lines=13> */
.L_x_25122:
[----:B------:R-:W-:Y:S05]  /*22c10*/  BSYNC.RECONVERGENT B2 ;  /* 0x0000000000027941 */ /* 0x000fea0003800200 */
.L_x_25121:
        /* <DEDUP_REMOVED lines=43> */
.L_x_25119:
[----:B------:R-:W-:Y:S05]  /*22ed0*/  BSYNC.RECONVERGENT B1 ;  /* 0x0000000000017941 */ /* 0x000fea0003800200 */
.L_x_25118:
        /* <DEDUP_REMOVED lines=9> */
.L_x_25117:
[----:B------:R-:W-:Y:S02]  /*22f70*/  F2FP.F16.F32.PACK_AB R155, RZ, R196 ;  /* 0x000000c4ff9b723e */ /* 0x000fe400000000ff */
[----:B------:R-:W-:Y:S02]  /*22f80*/  PRMT R154, R210, 0x5410, R211 ;  /* 0x00005410d29a7816 */ /* 0x000fe400000000d3 */
[----:B------:R-:W-:Y:S02]  /*22f90*/  PRMT R153, R209, 0x5410, R208 ;  /* 0x00005410d1997816 */ /* 0x000fe400000000d0 */
[----:B------:R-:W-:Y:S02]  /*22fa0*/  PRMT R152, R207, 0x5410, R199 ;  /* 0x00005410cf987816 */ /* 0x000fe400000000c7 */
[----:B------:R-:W-:-:S07]  /*22fb0*/  PRMT R155, R212, 0x5410, R155 ;  /* 0x00005410d49b7816 */ /* 0x000fce000000009b */
.L_x_25074:
        /* <DEDUP_REMOVED lines=25> */
.L_x_25123:
[----:B------:R-:W-:Y:S01]  /*23150*/  VIADD R201, R201, 0x80 ;  /* 0x00000080c9c97836 */ /* 0x000fe20000000000 */
[----:B------:R-:W-:-:S07]  /*23160*/  IADD3 R200, PT, PT, R200, 0x80, RZ ;  /* 0x00000080c8c87810 */ /* 0x000fce0007ffe0ff */
.L_x_25023:
[----:B------:R-:W-:Y:S05]  /*23170*/  BSYNC.RECONVERGENT B0 ;  /* 0x0000000000007941 */ /* 0x000fea0003800200 */
.L_x_25022:
        /* <DEDUP_REMOVED lines=9> */
.L_x_25126:
        /* <DEDUP_REMOVED lines=25> */
.L_x_25131:
        /* <DEDUP_REMOVED lines=13> */
.L_x_25133:
[----:B------:R-:W-:Y:S05]  /*23470*/  BSYNC.RECONVERGENT B2 ;  /* 0x0000000000027941 */ /* 0x000fea0003800200 */
.L_x_25132:
        /* <DEDUP_REMOVED lines=43> */
.L_x_25130:
[----:B------:R-:W-:Y:S05]  /*23730*/  BSYNC.RECONVERGENT B1 ;  /* 0x0000000000017941 */ /* 0x000fea0003800200 */
.L_x_25129:
        /* <DEDUP_REMOVED lines=11> */
.L_x_25128:
        /* <DEDUP_REMOVED lines=21> */
.L_x_25137:
        /* <DEDUP_REMOVED lines=13> */
.L_x_25139:
[----:B------:R-:W-:Y:S05]  /*23a10*/  BSYNC.RECONVERGENT B2 ;  /* 0x0000000000027941 */ /* 0x000fea0003800200 */
.L_x_25138:
        /* <DEDUP_REMOVED lines=43> */
.L_x_25136:
[----:B------:R-:W-:Y:S05]  /*23cd0*/  BSYNC.RECONVERGENT B1 ;  /* 0x0000000000017941 */ /* 0x000fea0003800200 */
.L_x_25135:
        /* <DEDUP_REMOVED lines=11> */
.L_x_25134:
        /* <DEDUP_REMOVED lines=21> */
.L_x_25143:
        /* <DEDUP_REMOVED lines=13> */
.L_x_25145:
[----:B------:R-:W-:Y:S05]  /*23fb0*/  BSYNC.RECONVERGENT B2 ;  /* 0x0000000000027941 */ /* 0x000fea0003800200 */
.L_x_25144:
        /* <DEDUP_REMOVED lines=43> */
.L_x_25142:
[----:B------:R-:W-:Y:S05]  /*24270*/  BSYNC.RECONVERGENT B1 ;  /* 0x0000000000017941 */ /* 0x000fea0003800200 */
.L_x_25141:
        /* <DEDUP_REMOVED lines=11> */
.L_x_25140:
        /* <DEDUP_REMOVED lines=21> */
.L_x_25149:
        /* <DEDUP_REMOVED lines=13> */
.L_x_25151:
[----:B------:R-:W-:Y:S05]  /*24550*/  BSYNC.RECONVERGENT B2 ;  /* 0x0000000000027941 */ /* 0x000fea0003800200 */
.L_x_25150:
        /* <DEDUP_REMOVED lines=43> */
.L_x_25148:
[----:B------:R-:W-:Y:S05]  /*24810*/  BSYNC.RECONVERGENT B1 ;  /* 0x0000000000017941 */ /* 0x000fea0003800200 */
.L_x_25147:
        /* <DEDUP_REMOVED lines=11> */
.L_x_25146:
        /* <DEDUP_REMOVED lines=21> */
.L_x_25155:
        /* <DEDUP_REMOVED lines=13> */
.L_x_25157:
[----:B------:R-:W-:Y:S05]  /*24af0*/  BSYNC.RECONVERGENT B2 ;  /* 0x0000000000027941 */ /* 0x000fea0003800200 */
.L_x_25156:
        /* <DEDUP_REMOVED lines=43> */
.L_x_25154:
[----:B------:R-:W-:Y:S05]  /*24db0*/  BSYNC.RECONVERGENT B1 ;  /* 0x0000000000017941 */ /* 0x000fea0003800200 */
.L_x_25153:
        /* <DEDUP_REMOVED lines=11> */
.L_x_25152:
        /* <DEDUP_REMOVED lines=21> */
.L_x_25161:
        /* <DEDUP_REMOVED lines=13> */
.L_x_25163:
[----:B------:R-:W-:Y:S05]  /*25090*/  BSYNC.RECONVERGENT B2 ;  /* 0x0000000000027941 */ /* 0x000fea0003800200 */
.L_x_25162:
        /* <DEDUP_REMOVED lines=43> */
.L_x_25160:
[----:B------:R-:W-:Y:S05]  /*25350*/  BSYNC.RECONVERGENT B1 ;  /* 0x0000000000017941 */ /* 0x000fea0003800200 */
.L_x_25159:
        /* <DEDUP_REMOVED lines=11> */
.L_x_25158:
        /* <DEDUP_REMOVED lines=21> */
.L_x_25167:
        /* <DEDUP_REMOVED lines=13> */
.L_x_25169:
[----:B------:R-:W-:Y:S05]  /*25630*/  BSYNC.RECONVERGENT B2 ;  /* 0x0000000000027941 */ /* 0x000fea0003800200 */
.L_x_25168:
        /* <DEDUP_REMOVED lines=43> */
.L_x_25166:
[----:B------:R-:W-:Y:S05]  /*258f0*/  BSYNC.RECONVERGENT B1 ;  /* 0x0000000000017941 */ /* 0x000fea0003800200 */
.L_x_25165:
        /* <DEDUP_REMOVED lines=11> */
.L_x_25164:
        /* <DEDUP_REMOVED lines=21> */
.L_x_25173:
        /* <DEDUP_REMOVED lines=13> */
.L_x_25175:
[----:B------:R-:W-:Y:S05]  /*25bd0*/  BSYNC.RECONVERGENT B2 ;  /* 0x0000000000027941 */ /* 0x000fea0003800200 */
.L_x_25174:
        /* <DEDUP_REMOVED lines=43> */
.L_x_25172:
[----:B------:R-:W-:Y:S05]  /*25e90*/  BSYNC.RECONVERGENT B1 ;  /* 0x0000000000017941 */ /* 0x000fea0003800200 */
.L_x_25171:
        /* <DEDUP_REMOVED lines=11> */
.L_x_25170:
[----:B------:R-:W-:Y:S02]  /*25f50*/  F2FP.F16.F32.PACK_AB R155, RZ, R198 ;  /* 0x000000c6ff9b723e */ /* 0x000fe400000000ff */
[----:B------:R-:W-:Y:S02]  /*25f60*/  PRMT R154, R210, 0x5410, R154 ;  /* 0x00005410d29a7816 */ /* 0x000fe4000000009a */
[----:B------:R-:W-:Y:S02]  /*25f70*/  PRMT R153, R208, 0x5410, R209 ;  /* 0x00005410d0997816 */ /* 0x000fe400000000d1 */
[----:B------:R-:W-:Y:S02]  /*25f80*/  PRMT R152, R206, 0x5410, R207 ;  /* 0x00005410ce987816 */ /* 0x000fe400000000cf */
[----:B------:R-:W-:Y:S01]  /*25f90*/  PRMT R155, R212, 0x5410, R155 ;  /* 0x00005410d49b7816 */ /* 0x000fe2000000009b */
[----:B------:R-:W-:Y:S06]  /*25fa0*/  BRA `(.L_x_25176) ;  /* 0x0000002800a07947 */ /* 0x000fec0003800000 */
.L_x_25127:
        /* <DEDUP_REMOVED lines=20> */
.L_x_25180:
        /* <DEDUP_REMOVED lines=13> */
.L_x_25182:
[----:B------:R-:W-:Y:S05]  /*261c0*/  BSYNC.RECONVERGENT B2 ;  /* 0x0000000000027941 */ /* 0x000fea0003800200 */
.L_x_25181:
        /* <DEDUP_REMOVED lines=42> */
.L_x_25179:
[----:B------:R-:W-:Y:S05]  /*26470*/  BSYNC.RECONVERGENT B1 ;  /* 0x0000000000017941 */ /* 0x000fea0003800200 */
.L_x_25178:
        /* <DEDUP_REMOVED lines=9> */
.L_x_25177:
        /* <DEDUP_REMOVED lines=17> */
.L_x_25186:
        /* <DEDUP_REMOVED lines=13> */
.L_x_25188:
[----:B------:R-:W-:Y:S05]  /*266f0*/  BSYNC.RECONVERGENT B2 ;  /* 0x0000000000027941 */ /* 0x000fea0003800200 */
.L_x_25187:
        /* <DEDUP_REMOVED lines=43> */
.L_x_25185:
[----:B------:R-:W-:Y:S05]  /*269b0*/  BSYNC.RECONVERGENT B1 ;  /* 0x0000000000017941 */ /* 0x000fea0003800200 */
.L_x_25184:
        /* <DEDUP_REMOVED lines=9> */
.L_x_25183:
        /* <DEDUP_REMOVED lines=17> */
.L_x_25192:
        /* <DEDUP_REMOVED lines=13> */
.L_x_25194:
[----:B------:R-:W-:Y:S05]  /*26c30*/  BSYNC.RECONVERGENT B2 ;  /* 0x0000000000027941 */ /* 0x000fea0003800200 */
.L_x_25193:
        /* <DEDUP_REMOVED lines=43> */
.L_x_25191:
[----:B------:R-:W-:Y:S05]  /*26ef0*/  BSYNC.RECONVERGENT B1 ;  /* 0x0000000000017941 */ /* 0x000fea0003800200 */
.L_x_25190:
        /* <DEDUP_REMOVED lines=9> */
.L_x_25189:
        /* <DEDUP_REMOVED lines=17> */
.L_x_25198:
        /* <DEDUP_REMOVED lines=13> */
.L_x_25200:
[----:B------:R-:W-:Y:S05]  /*27170*/  BSYNC.RECONVERGENT B2 ;  /* 0x0000000000027941 */ /* 0x000fea0003800200 */
.L_x_25199:
        /* <DEDUP_REMOVED lines=43> */
.L_x_25197:
[----:B------:R-:W-:Y:S05]  /*27430*/  BSYNC.RECONVERGENT B1 ;  /* 0x0000000000017941 */ /* 0x000fea0003800200 */
.L_x_25196:
        /* <DEDUP_REMOVED lines=9> */
.L_x_25195:
        /* <DEDUP_REMOVED lines=17> */
.L_x_25204:
        /* <DEDUP_REMOVED lines=13> */
.L_x_25206:
[----:B------:R-:W-:Y:S05]  /*276b0*/  BSYNC.RECONVERGENT B2 ;  /* 0x0000000000027941 */ /* 0x000fea0003800200 */
.L_x_25205:
        /* <DEDUP_REMOVED lines=43> */
.L_x_25203:
[----:B------:R-:W-:Y:S05]  /*27970*/  BSYNC.RECONVERGENT B1 ;  /* 0x0000000000017941 */ /* 0x000fea0003800200 */
.L_x_25202:
        /* <DEDUP_REMOVED lines=9> */
.L_x_25201:
        /* <DEDUP_REMOVED lines=17> */
.L_x_25210:
        /* <DEDUP_REMOVED lines=13> */
.L_x_25212:
[----:B------:R-:W-:Y:S05]  /*27bf0*/  BSYNC.RECONVERGENT B2 ;  /* 0x0000000000027941 */ /* 0x000fea0003800200 */
.L_x_25211:
        /* <DEDUP_REMOVED lines=43> */
.L_x_25209:
[----:B------:R-:W-:Y:S05]  /*27eb0*/  BSYNC.RECONVERGENT B1 ;  /* 0x0000000000017941 */ /* 0x000fea0003800200 */
.L_x_25208:
        /* <DEDUP_REMOVED lines=9> */
.L_x_25207:
        /* <DEDUP_REMOVED lines=17> */
.L_x_25216:
        /* <DEDUP_REMOVED lines=13> */
.L_x_25218:
[----:B------:R-:W-:Y:S05]  /*28130*/  BSYNC.RECONVERGENT B2 ;  /* 0x0000000000027941 */ /* 0x000fea0003800200 */
.L_x_25217:
        /* <DEDUP_REMOVED lines=43> */
.L_x_25215:
[----:B------:R-:W-:Y:S05]  /*283f0*/  BSYNC.RECONVERGENT B1 ;  /* 0x0000000000017941 */ /* 0x000fea0003800200 */
.L_x_25214:
        /* <DEDUP_REMOVED lines=9> */
.L_x_25213:
        /* <DEDUP_REMOVED lines=17> */
.L_x_25222:
        /* <DEDUP_REMOVED lines=13> */
.L_x_25224:
[----:B------:R-:W-:Y:S05]  /*28670*/  BSYNC.RECONVERGENT B2 ;  /* 0x0000000000027941 */ /* 0x000fea0003800200 */
.L_x_25223:
        /* <DEDUP_REMOVED lines=43> */
.L_x_25221:
[----:B------:R-:W-:Y:S05]  /*28930*/  BSYNC.RECONVERGENT B1 ;  /* 0x0000000000017941 */ /* 0x000fea0003800200 */
.L_x_25220:
        /* <DEDUP_REMOVED lines=9> */
.L_x_25219:
[----:B------:R-:W-:Y:S02]  /*289d0*/  F2FP.F16.F32.PACK_AB R155, RZ, R198 ;  /* 0x000000c6ff9b723e */ /* 0x000fe400000000ff */
[----:B------:R-:W-:Y:S02]  /*289e0*/  MOV R199, R210 ;  /* 0x000000d200c77202 */ /* 0x000fe40000000f00 */
[----:B------:R-:W-:Y:S02]  /*289f0*/  PRMT R154, R208, 0x5410, R209 ;  /* 0x00005410d09a7816 */ /* 0x000fe400000000d1 */
[----:B------:R-:W-:Y:S02]  /*28a00*/  PRMT R153, R207, 0x5410, R206 ;  /* 0x00005410cf997816 */ /* 0x000fe400000000ce */
[----:B------:R-:W-:Y:S02]  /*28a10*/  PRMT R152, R205, 0x5410, R204 ;  /* 0x00005410cd987816 */ /* 0x000fe400000000cc */
[----:B------:R-:W-:-:S07]  /*28a20*/  PRMT R155, R211, 0x5410, R155 ;  /* 0x00005410d39b7816 */ /* 0x000fce000000009b */
.L_x_25176:
        /* <DEDUP_REMOVED lines=24> */
.L_x_25125:
[----:B------:R-:W-:Y:S05]  /*28bb0*/  BSYNC.RECONVERGENT B0 ;  /* 0x0000000000007941 */ /* 0x000fea0003800200 */
.L_x_25124:
        /* <DEDUP_REMOVED lines=206> */
[----:B------:R-:W-:-:S04]  /*298a0*/  HFMA2 R155, -RZ, RZ, 0, 0 ;  /* 0x00000000ff9b7431 */ /* 0x000fc800000001ff */
        /* <DEDUP_REMOVED lines=105> */
.L_x_25227:
[----:B------:R-:W-:Y:S05]  /*29f40*/  BSYNC.RECONVERGENT B0 ;  /* 0x0000000000007941 */ /* 0x000fea0003800200 */
.L_x_25226:
        /* <DEDUP_REMOVED lines=35> */
.L_x_25229:
[----:B------:R-:W-:Y:S05]  /*2a180*/  BSYNC.RECONVERGENT B0 ;  /* 0x0000000000007941 */ /* 0x000fea0003800200 */
.L_x_25228:
        /* <DEDUP_REMOVED lines=35> */
.L_x_25231:
[----:B------:R-:W-:Y:S05]  /*2a3c0*/  BSYNC.RECONVERGENT B0 ;  /* 0x0000000000007941 */ /* 0x000fea0003800200 */
.L_x_25230:
        /* <DEDUP_REMOVED lines=35> */
.L_x_25233:
[----:B------:R-:W-:Y:S05]  /*2a600*/  BSYNC.RECONVERGENT B0 ;  /* 0x0000000000007941 */ /* 0x000fea0003800200 */
.L_x_25232:
        /* <DEDUP_REMOVED lines=34> */
.L_x_25235:
[----:B------:R-:W-:Y:S05]  /*2a830*/  BSYNC.RECONVERGENT B0 ;  /* 0x0000000000007941 */ /* 0x000fea0003800200 */
.L_x_25234:
        /* <DEDUP_REMOVED lines=34> */
.L_x_25237:
[----:B------:R-:W-:Y:S05]  /*2aa60*/  BSYNC.RECONVERGENT B0 ;  /* 0x0000000000007941 */ /* 0x000fea0003800200 */
.L_x_25236:
        /* <DEDUP_REMOVED lines=33> */
.L_x_25238:
[----:B------:R-:W-:Y:S05]  /*2ac80*/  BSYNC.RECONVERGENT B0 ;  /* 0x0000000000007941 */ /* 0x000fea0003800200 */
.L_x_25225:
[----:B------:R-:W-:Y:S02]  /*2ac90*/  UIADD3 UR22, UPT, UPT, UR22, UR20, URZ ;  /* 0x0000001416167290 */ /* 0x000fe4000fffe0ff */
[----:B------:R-:W-:Y:S02]  /*2aca0*/  UPLOP3.LUT UP1, UPT, UPT, UPT, UP1, 0x40, 0x4 ;  /* 0x000000000004789c */ /* 0x000fe40003f2e810 */
[----:B------:R-:W-:-:S09]  /*2acb0*/  UISETP.GE.AND UP0, UPT, UR22, UR21, UPT ;  /* 0x000000151600728c */ /* 0x000fd2000bf06270 */
[----:B------:R-:W-:Y:S05]  /*2acc0*/  BRA.U !UP0, `(.L_x_25239) ;  /* 0xfffffd6508487547 */ /* 0x000fea000b83ffff */
[----:B------:R-:W-:Y:S05]  /*2acd0*/  EXIT ;  /* 0x000000000000794d */ /* 0x000fea0003800000 */
.L_x_25240:
        /* <DEDUP_REMOVED lines=10> */
.L_x_42381:


//--------------------- .text._ZN10layer_norm13ln_fwd_kernelINS_13Kernel_traitsIf6__halfS2_S2_fjLj7168ELj1ELj1ELj4ELj16ENS_18Kernel_traits_baseILj7168EfS2_S2_S2_fjLj128EEEEELb1ELb0ELb1ELb1EEEvNS_9FwdParamsE --------------------------
	.section	.text._ZN10layer_norm13ln_fwd_kernelINS_13Kernel_traitsIf6__halfS2_S2_fjLj7168ELj1ELj1ELj4ELj16ENS_18Kernel_traits_baseILj7168EfS2_S2_S2_fjLj128EEEEELb1ELb0ELb1ELb1EEEvNS_9FwdParamsE,"ax",@progbits
	.align	128
        .global         _ZN10layer_norm13ln_fwd_kernelINS_13Kernel_traitsIf6__halfS2_S2_fjLj7168ELj1ELj1ELj4ELj16ENS_18Kernel_traits_baseILj7168EfS2_S2_S2_fjLj128EEEEELb1ELb0ELb1ELb1EEEvNS_9FwdParamsE
        .type           _ZN10layer_norm13ln_fwd_kernelINS_13Kernel_traitsIf6__halfS2_S2_fjLj7168ELj1ELj1ELj4ELj16ENS_18Kernel_traits_baseILj7168EfS2_S2_S2_fjLj128EEEEELb1ELb0ELb1ELb1EEEvNS_9FwdParamsE,@function
        .size           _ZN10layer_norm13ln_fwd_kernelINS_13Kernel_traitsIf6__halfS2_S2_fjLj7168ELj1ELj1ELj4ELj16ENS_18Kernel_traits_baseILj7168EfS2_S2_S2_fjLj128EEEEELb1ELb0ELb1ELb1EEEvNS_9FwdParamsE,(.L_x_42382 - _ZN10layer_norm13ln_fwd_kernelINS_13Kernel_traitsIf6__halfS2_S2_fjLj7168ELj1ELj1ELj4ELj16ENS_18Kernel_traits_baseILj7168EfS2_S2_S2_fjLj128EEEEELb1ELb0ELb1ELb1EEEvNS_9FwdParamsE)
        .other          _ZN10layer_norm13ln_fwd_kernelINS_13Kernel_traitsIf6__halfS2_S2_fjLj7168ELj1ELj1ELj4ELj16ENS_18Kernel_traits_baseILj7168EfS2_S2_S2_fjLj128EEEEELb1ELb0ELb1ELb1EEEvNS_9FwdParamsE,@"STO_CUDA_ENTRY STV_DEFAULT"
_ZN10layer_norm13ln_fwd_kernelINS_13Kernel_traitsIf6__halfS2_S2_fjLj7168ELj1ELj1ELj4ELj16ENS_18Kernel_traits_baseILj7168EfS2_S2_S2_fjLj128EEEEELb1ELb0ELb1ELb1EEEvNS_9FwdParamsE:
.text._ZN10layer_norm13ln_fwd_kernelINS_13Kernel_traitsIf6__halfS2_S2_fjLj7168ELj1ELj1ELj4ELj16ENS_18Kernel_traits_baseILj7168EfS2_S2_S2_fjLj128EEEEELb1ELb0ELb1ELb1EEEvNS_9FwdParamsE:
        /* <DEDUP_REMOVED lines=66> */
.L_x_25241:
        /* <DEDUP_REMOVED lines=44> */
.L_x_25242:
        /* <DEDUP_REMOVED lines=84> */
.L_x_25723:
        /* <DEDUP_REMOVED lines=50> */
.L_x_25246:
        /* <DEDUP_REMOVED lines=12> */
.L_x_25247:
        /* <DEDUP_REMOVED lines=57> */
[----:B------:R-:W-:-:S07]  /*1390*/  LOP3.LUT R221, R221, R10, R35, 0x96, !PT ;  /* 0x0000000adddd7212 */ /* 0x000fce00078e9623 */
.L_x_25245:
        /* <DEDUP_REMOVED lines=11> */
.L_x_25244:
        /* <DEDUP_REMOVED lines=20> */
.L_x_25250:
        /* <DEDUP_REMOVED lines=12> */
.L_x_25251:
        /* <DEDUP_REMOVED lines=58> */
.L_x_25249:
        /* <DEDUP_REMOVED lines=11> */
.L_x_25248:
        /* <DEDUP_REMOVED lines=20> */
.L_x_25254:
        /* <DEDUP_REMOVED lines=12> */
.L_x_25255:
        /* <DEDUP_REMOVED lines=58> */
.L_x_25253:
        /* <DEDUP_REMOVED lines=11> */
.L_x_25252:
        /* <DEDUP_REMOVED lines=20> */
.L_x_25258:
        /* <DEDUP_REMOVED lines=12> */
.L_x_25259:
        /* <DEDUP_REMOVED lines=58> */
.L_x_25257:
        /* <DEDUP_REMOVED lines=11> */
.L_x_25256:
        /* <DEDUP_REMOVED lines=20> */
.L_x_25262:
        /* <DEDUP_REMOVED lines=12> */
.L_x_25263:
        /* <DEDUP_REMOVED lines=58> */
.L_x_25261:
        /* <DEDUP_REMOVED lines=11> */
.L_x_25260:
        /* <DEDUP_REMOVED lines=20> */
.L_x_25266:
        /* <DEDUP_REMOVED lines=12> */
.L_x_25267:
        /* <DEDUP_REMOVED lines=58> */
.L_x_25265:
        /* <DEDUP_REMOVED lines=11> */
.L_x_25264:
        /* <DEDUP_REMOVED lines=20> */
.L_x_25270:
        /* <DEDUP_REMOVED lines=12> */
.L_x_25271:
        /* <DEDUP_REMOVED lines=59> */
.L_x_25269:
        /* <DEDUP_REMOVED lines=11> */
.L_x_25268:
        /* <DEDUP_REMOVED lines=20> */
.L_x_25274:
        /* <DEDUP_REMOVED lines=12> */
.L_x_25275:
        /* <DEDUP_REMOVED lines=58> */
.L_x_25273:
        /* <DEDUP_REMOVED lines=11> */
.L_x_25272:
[----:B------:R-:W-:Y:S02]  /*4090*/  F2FP.F16.F32.PACK_AB R35, RZ, R23 ;  /* 0x00000017ff23723e */ /* 0x000fe400000000ff */
[----:B------:R-:W-:Y:S02]  /*40a0*/  PRMT R34, R34, 0x5410, R29 ;  /* 0x0000541022227816 */ /* 0x000fe4000000001d */
[----:B------:R-:W-:Y:S02]  /*40b0*/  PRMT R33, R33, 0x5410, R27 ;  /* 0x0000541021217816 */ /* 0x000fe4000000001b */
[----:B------:R-:W-:Y:S02]  /*40c0*/  PRMT R32, R32, 0x5410, R25 ;  /* 0x0000541020207816 */ /* 0x000fe40000000019 */
[----:B------:R-:W-:Y:S01]  /*40d0*/  PRMT R35, R161, 0x5410, R35 ;  /* 0x00005410a1237816 */ /* 0x000fe20000000023 */
[----:B------:R-:W-:Y:S06]  /*40e0*/  BRA `(.L_x_25276) ;  /* 0x0000002c00dc7947 */ /* 0x000fec0003800000 */
.L_x_25243:
        /* <DEDUP_REMOVED lines=21> */
.L_x_25279:
        /* <DEDUP_REMOVED lines=12> */
.L_x_25280:
        /* <DEDUP_REMOVED lines=55> */
.L_x_25278:
        /* <DEDUP_REMOVED lines=9> */
.L_x_25277:
        /* <DEDUP_REMOVED lines=16> */
.L_x_25283:
        /* <DEDUP_REMOVED lines=12> */
.L_x_25284:
        /* <DEDUP_REMOVED lines=40> */
[----:B------:R-:W-:Y:S02]  /*4b40*/  HFMA2 R15, -RZ, RZ, 0, 0 ;  /* 0x00000000ff0f7431 */ /* 0x000fe400000001ff */
        /* <DEDUP_REMOVED lines=15> */
.L_x_25282:
        /* <DEDUP_REMOVED lines=9> */
.L_x_25281:
        /* <DEDUP_REMOVED lines=16> */
.L_x_25287:
        /* <DEDUP_REMOVED lines=12> */
.L_x_25288:
        /* <DEDUP_REMOVED lines=57> */
.L_x_25286:
        /* <DEDUP_REMOVED lines=9> */
.L_x_25285:
        /* <DEDUP_REMOVED lines=16> */
.L_x_25291:
        /* <DEDUP_REMOVED lines=12> */
.L_x_25292:
        /* <DEDUP_REMOVED lines=57> */
.L_x_25290:
        /* <DEDUP_REMOVED lines=9> */
.L_x_25289:
        /* <DEDUP_REMOVED lines=16> */
.L_x_25295:
        /* <DEDUP_REMOVED lines=12> */
.L_x_25296:
        /* <DEDUP_REMOVED lines=57> */
.L_x_25294:
        /* <DEDUP_REMOVED lines=9> */
.L_x_25293:
        /* <DEDUP_REMOVED lines=16> */
.L_x_25299:
        /* <DEDUP_REMOVED lines=12> */
.L_x_25300:
        /* <DEDUP_REMOVED lines=57> */
.L_x_25298:
        /* <DEDUP_REMOVED lines=9> */
.L_x_25297:
        /* <DEDUP_REMOVED lines=16> */
.L_x_25303:
        /* <DEDUP_REMOVED lines=12> */
.L_x_25304:
        /* <DEDUP_REMOVED lines=57> */
.L_x_25302:
        /* <DEDUP_REMOVED lines=9> */
.L_x_25301:
        /* <DEDUP_REMOVED lines=16> */
.L_x_25307:
        /* <DEDUP_REMOVED lines=12> */
.L_x_25308:
        /* <DEDUP_REMOVED lines=57> */
.L_x_25306:
        /* <DEDUP_REMOVED lines=9> */
.L_x_25305:
[----:B------:R-:W-:Y:S02]  /*7010*/  F2FP.F16.F32.PACK_AB R25, RZ, R23 ;  /* 0x00000017ff19723e */ /* 0x000fe400000000ff */
[----:B------:R-:W-:Y:S02]  /*7020*/  PRMT R34, R34, 0x5410, R35 ;  /* 0x0000541022227816 */ /* 0x000fe40000000023 */
[----:B------:R-:W-:Y:S02]  /*7030*/  PRMT R33, R33, 0x5410, R31 ;  /* 0x0000541021217816 */ /* 0x000fe4000000001f */
[----:B------:R-:W-:Y:S02]  /*7040*/  PRMT R32, R32, 0x5410, R29 ;  /* 0x0000541020207816 */ /* 0x000fe4000000001d */
[----:B------:R-:W-:-:S07]  /*7050*/  PRMT R35, R161, 0x5410, R25 ;  /* 0x00005410a1237816 */ /* 0x000fce0000000019 */
.L_x_25276:
        /* <DEDUP_REMOVED lines=24> */
.L_x_25309:
[----:B------:R-:W-:Y:S05]  /*71e0*/  @!P0 BRA `(.L_x_25310) ;  /* 0x0000000000108947 */ /* 0x000fea0003800000 */
[----:B-----5:R-:W2:Y:S01]  /*71f0*/  LDC.64 R40, c[0x0][0x390] ;  /* 0x0000e400ff287b82 */ /* 0x020ea20000000a00 */
[----:B------:R-:W-:-:S05]  /*7200*/  IADD3 R25, PT, PT, R162, 0x80, RZ ;  /* 0x00000080a2197810 */ /* 0x000fca0007ffe0ff */
[----:B--2---:R-:W-:-:S06]  /*7210*/  IMAD.WIDE.U32 R40, R25, 0x10, R40 ;  /* 0x0000001019287825 */ /* 0x004fcc00078e0028 */
[----:B------:R-:W5:Y:S02]  /*7220*/  LDG.E.128 R40, desc[UR6][R40.64] ;  /* 0x0000000628287981 */ /* 0x000f64000c1e1d00 */
.L_x_25310:
[----:B------:R-:W-:Y:S05]  /*7230*/  BRA.U !UP0, `(.L_x_25311) ;  /* 0x0000003108d07547 */ /* 0x000fea000b800000 */
[----:B0-----:R-:W0:Y:S01]  /*7240*/  LDC.64 R36, c[0x0][0x3a0] ;  /* 0x0000e800ff247b82 */ /* 0x001e220000000a00 */
[----:B------:R-:W-:-:S04]  /*7250*/  VIADD R25, R245, 0x80 ;  /* 0x00000080f5197836 */ /* 0x000fc80000000000 */
        /* <DEDUP_REMOVED lines=22> */
.L_x_25314:
        /* <DEDUP_REMOVED lines=12> */
.L_x_25315:
        /* <DEDUP_REMOVED lines=58> */
.L_x_25313:
[----:B------:R-:W-:Y:S01]  /*7820*/  I2FP.F32.U32 R10, R10 ;  /* 0x0000000a000a7245 */ /* 0x000fe20000201000 */
[----:B------:R-:W-:Y:S02]  /*7830*/  HFMA2 R25, -RZ, RZ, 0.1171875, 0 ;  /* 0x2f800000ff197431 */ /* 0x000fe400000001ff */
[----:B-----5:R-:W-:Y:S02]  /*7840*/  HADD2.F32 R27, -RZ, R40.H0_H0 ;  /* 0x20000028ff1b7230 */ /* 0x020fe40000004100 */
[----:B-1----:R-:W-:Y:S02]  /*7850*/  HADD2.F32 R32, -RZ, R36.H0_H0 ;  /* 0x20000024ff207230 */ /* 0x002fe40000004100 */
[----:B------:R-:W-:Y:S01]  /*7860*/  FFMA.FTZ R10, R10, R25, 1.1641532182693481445e-10 ;  /* 0x2f0000000a0a7423 */ /* 0x000fe20000010019 */
[----:B------:R-:W-:-:S04]  /*7870*/  FMUL.FTZ R27, R27, UR13 ;  /* 0x0000000d1b1b7c20 */ /* 0x000fc80008410000 */
[----:B------:R-:W-:Y:S01]  /*7880*/  FMUL.FTZ R25, R27, UR12 ;  /* 0x0000000c1b197c20 */ /* 0x000fe20008410000 */
[----:B------:R-:W-:-:S04]  /*7890*/  FSETP.GTU.FTZ.AND P2, PT, R10, UR10, PT ;  /* 0x0000000a0a007c0b */ /* 0x000fc8000bf5c000 */
[----:B------:R-:W-:Y:S02]  /*78a0*/  FSEL R25, R25, RZ, !P2 ;  /* 0x000000ff19197208 */ /* 0x000fe40005000000 */
[----:B------:R-:W-:-:S03]  /*78b0*/  SEL R10, RZ, 0x1, P2 ;  /* 0x00000001ff0a7807 */ /* 0x000fc60001000000 */
[----:B------:R-:W-:-:S07]  /*78c0*/  FADD.FTZ R25, R32, R25 ;  /* 0x0000001920197221 */ /* 0x000fce0000010000 */
.L_x_25312:
[----:B------:R-:W-:Y:S01]  /*78d0*/  F2FP.F16.F32.PACK_AB R156, RZ, R25 ;  /* 0x00000019ff9c723e */ /* 0x000fe200000000ff */
[----:B------:R-:W-:Y:S02]  /*78e0*/  @!P1 HADD2.F32 R27, -RZ, R36.H1_H1 ;  /* 0x30000024ff1b9230 */ /* 0x000fe40000004100 */
[----:B-1----:R-:W-:Y:S02]  /*78f0*/  @!P1 IMAD.MOV.U32 R33, RZ, RZ, R29 ;  /* 0x000000ffff219224 */ /* 0x002fe400078e001d */
        /* <DEDUP_REMOVED lines=17> */
.L_x_25318:
        /* <DEDUP_REMOVED lines=12> */
.L_x_25319:
        /* <DEDUP_REMOVED lines=57> */
.L_x_25317:
        /* <DEDUP_REMOVED lines=11> */
.L_x_25316:
        /* <DEDUP_REMOVED lines=20> */
.L_x_25322:
        /* <DEDUP_REMOVED lines=12> */
.L_x_25323:
        /* <DEDUP_REMOVED lines=48> */
[----:B------:R-:W-:Y:S01]  /*8410*/  LOP3.LUT R29, R29, R164, R35, 0x96, !PT ;  /* 0x000000a41d1d7212 */ /* 0x000fe200078e9623 */
[----:B------:R-:W-:Y:S02]  /*8420*/  IMAD.MOV.U32 R35, RZ, RZ, RZ ;  /* 0x000000ffff237224 */ /* 0x000fe400078e00ff */
        /* <DEDUP_REMOVED lines=8> */
.L_x_25321:
        /* <DEDUP_REMOVED lines=11> */
.L_x_25320:
        /* <DEDUP_REMOVED lines=20> */
.L_x_25326:
        /* <DEDUP_REMOVED lines=12> */
.L_x_25327:
        /* <DEDUP_REMOVED lines=59> */
.L_x_25325:
        /* <DEDUP_REMOVED lines=11> */
.L_x_25324:
        /* <DEDUP_REMOVED lines=20> */
.L_x_25330:
        /* <DEDUP_REMOVED lines=12> */
.L_x_25331:
        /* <DEDUP_REMOVED lines=57> */
[----:B------:R-:W-:-:S07]  /*9150*/  LOP3.LUT R221, R221, R158, R165, 0x96, !PT ;  /* 0x0000009edddd7212 */ /* 0x000fce00078e96a5 */
.L_x_25329:
        /* <DEDUP_REMOVED lines=11> */
.L_x_25328:
        /* <DEDUP_REMOVED lines=20> */
.L_x_25334:
        /* <DEDUP_REMOVED lines=12> */
.L_x_25335:
        /* <DEDUP_REMOVED lines=57> */
[----:B------:R-:W-:-:S07]  /*97a0*/  LOP3.LUT R221, R221, R36, R167, 0x96, !PT ;  /* 0x00000024dddd7212 */ /* 0x000fce00078e96a7 */
.L_x_25333:
        /* <DEDUP_REMOVED lines=11> */
.L_x_25332:
        /* <DEDUP_REMOVED lines=20> */
.L_x_25338:
        /* <DEDUP_REMOVED lines=12> */
.L_x_25339:
        /* <DEDUP_REMOVED lines=51> */
[----:B------:R-:W-:Y:S01]  /*9d90*/  LOP3.LUT R170, R159, R170, R165, 0x96, !PT ;  /* 0x000000aa9faa7212 */ /* 0x000fe200078e96a5 */
[----:B------:R-:W-:Y:S02]  /*9da0*/  HFMA2 R165, -RZ, RZ, 0, 0 ;  /* 0x00000000ffa57431 */ /* 0x000fe400000001ff */
[----:B------:R-:W-:-:S04]  /*9db0*/  IMAD.WIDE.U32 R168, R168, -0x2daee0ad, RZ ;  /* 0xd2511f53a8a87825 */ /* 0x000fc800078e00ff */
[----:B------:R-:W-:Y:S01]  /*9dc0*/  IMAD.WIDE.U32 R170, R170, -0x326172a9, RZ ;  /* 0xcd9e8d57aaaa7825 */ /* 0x000fe200078e00ff */
[----:B------:R-:W-:-:S03]  /*9dd0*/  LOP3.LUT R221, R221, R164, R169, 0x96, !PT ;  /* 0x000000a4dddd7212 */ /* 0x000fc600078e96a9 */
[----:B------:R-:W-:Y:S01]  /*9de0*/  IMAD.MOV.U32 R164, RZ, RZ, R168 ;  /* 0x000000ffffa47224 */ /* 0x000fe200078e00a8 */
[----:B------:R-:W-:Y:S02]  /*9df0*/  LOP3.LUT R222, R37, R222, R171, 0x96, !PT ;  /* 0x000000de25de7212 */ /* 0x000fe400078e96ab */
[----:B------:R-:W-:-:S07]  /*9e00*/  MOV R28, R170 ;  /* 0x000000aa001c7202 */ /* 0x000fce0000000f00 */
.L_x_25337:
        /* <DEDUP_REMOVED lines=11> */
.L_x_25336:
        /* <DEDUP_REMOVED lines=20> */
.L_x_25342:
        /* <DEDUP_REMOVED lines=12> */
.L_x_25343:
        /* <DEDUP_REMOVED lines=59> */
.L_x_25341:
        /* <DEDUP_REMOVED lines=10> */
[----:B------:R-:W-:-:S07]  /*a510*/  FADD.FTZ R161, R164, R161 ;  /* 0x000000a1a4a17221 */ /* 0x000fce0000010000 */
.L_x_25340:
[----:B------:R-:W-:Y:S02]  /*a520*/  F2FP.F16.F32.PACK_AB R39, RZ, R161 ;  /* 0x000000a1ff27723e */ /* 0x000fe400000000ff */
[----:B------:R-:W-:Y:S02]  /*a530*/  PRMT R158, R158, 0x5410, R36 ;  /* 0x000054109e9e7816 */ /* 0x000fe40000000024 */
[----:B------:R-:W-:Y:S02]  /*a540*/  PRMT R157, R157, 0x5410, R34 ;  /* 0x000054109d9d7816 */ /* 0x000fe40000000022 */
[----:B------:R-:W-:Y:S02]  /*a550*/  PRMT R156, R156, 0x5410, R32 ;  /* 0x000054109c9c7816 */ /* 0x000fe40000000020 */
[----:B------:R-:W-:Y:S01]  /*a560*/  PRMT R159, R159, 0x5410, R39 ;  /* 0x000054109f9f7816 */ /* 0x000fe20000000027 */
[----:B------:R-:W-:Y:S06]  /*a570*/  BRA `(.L_x_25344) ;  /* 0x0000003000107947 */ /* 0x000fec0003800000 */
.L_x_25311:
        /* <DEDUP_REMOVED lines=19> */
.L_x_25347:
        /* <DEDUP_REMOVED lines=12> */
.L_x_25348:
[----:B01----:R-:W-:Y:S01]  /*a770*/  IMAD.WIDE.U32 R32, R3, -0x326172a9, RZ ;  /* 0xcd9e8d5703207825 */ /* 0x003fe200078e00ff */
        /* <DEDUP_REMOVED lines=55> */
[----:B------:R-:W-:-:S07]  /*aaf0*/  LOP3.LUT R221, R221, R32, R39, 0x96, !PT ;  /* 0x00000020dddd7212 */ /* 0x000fce00078e9627 */
.L_x_25346:
        /* <DEDUP_REMOVED lines=9> */
.L_x_25345:
        /* <DEDUP_REMOVED lines=16> */
.L_x_25351:
        /* <DEDUP_REMOVED lines=12> */
.L_x_25352:
        /* <DEDUP_REMOVED lines=58> */
.L_x_25350:
        /* <DEDUP_REMOVED lines=9> */
.L_x_25349:
[----:B------:R-:W-:Y:S01]  /*b180*/  HFMA2 R29, -RZ, RZ, 0, 0 ;  /* 0x00000000ff1d7431 */ /* 0x000fe200000001ff */
[----:B01----:R-:W-:Y:S01]  /*b190*/  F2FP.F16.F32.PACK_AB R32, RZ, R27 ;  /* 0x0000001bff20723e */ /* 0x003fe200000000ff */
        /* <DEDUP_REMOVED lines=14> */
.L_x_25355:
        /* <DEDUP_REMOVED lines=12> */
.L_x_25356:
        /* <DEDUP_REMOVED lines=42> */
[----:B------:R-:W-:-:S03]  /*b5e0*/  MOV R33, RZ ;  /* 0x000000ff00217202 */ /* 0x000fc60000000f00 */
        /* <DEDUP_REMOVED lines=15> */
.L_x_25354:
        /* <DEDUP_REMOVED lines=9> */
.L_x_25353:
        /* <DEDUP_REMOVED lines=16> */
.L_x_25359:
        /* <DEDUP_REMOVED lines=12> */
.L_x_25360:
        /* <DEDUP_REMOVED lines=59> */
.L_x_25358:
        /* <DEDUP_REMOVED lines=9> */
.L_x_25357:
        /* <DEDUP_REMOVED lines=16> */
.L_x_25363:
        /* <DEDUP_REMOVED lines=12> */
.L_x_25364:
        /* <DEDUP_REMOVED lines=59> */
.L_x_25362:
        /* <DEDUP_REMOVED lines=9> */
.L_x_25361:
        /* <DEDUP_REMOVED lines=16> */
.L_x_25367:
        /* <DEDUP_REMOVED lines=12> */
.L_x_25368:
        /* <DEDUP_REMOVED lines=59> */
.L_x_25366:
        /* <DEDUP_REMOVED lines=9> */
.L_x_25365:
        /* <DEDUP_REMOVED lines=16> */
.L_x_25371:
        /* <DEDUP_REMOVED lines=12> */
.L_x_25372:
        /* <DEDUP_REMOVED lines=59> */
.L_x_25370:
        /* <DEDUP_REMOVED lines=9> */
.L_x_25369:
        /* <DEDUP_REMOVED lines=16> */
.L_x_25375:
        /* <DEDUP_REMOVED lines=12> */
.L_x_25376:
        /* <DEDUP_REMOVED lines=59> */
.L_x_25374:
        /* <DEDUP_REMOVED lines=9> */
.L_x_25373:
[----:B------:R-:W-:Y:S02]  /*d570*/  F2FP.F16.F32.PACK_AB R39, RZ, R161 ;  /* 0x000000a1ff27723e */ /* 0x000fe400000000ff */
[----:B------:R-:W-:Y:S02]  /*d580*/  PRMT R158, R158, 0x5410, R36 ;  /* 0x000054109e9e7816 */ /* 0x000fe40000000024 */
[----:B------:R-:W-:Y:S02]  /*d590*/  PRMT R157, R157, 0x5410, R34 ;  /* 0x000054109d9d7816 */ /* 0x000fe40000000022 */
[----:B------:R-:W-:Y:S02]  /*d5a0*/  PRMT R156, R156, 0x5410, R32 ;  /* 0x000054109c9c7816 */ /* 0x000fe40000000020 */
[----:B------:R-:W-:-:S07]  /*d5b0*/  PRMT R159, R159, 0x5410, R39 ;  /* 0x000054109f9f7816 */ /* 0x000fce0000000027 */
.L_x_25344:
        /* <DEDUP_REMOVED lines=22> */
[----:B-1----:R-:W-:Y:S01]  /*d720*/  IMAD.WIDE.U32 R156, R157, 0x8, R166 ;  /* 0x000000089d9c7825 */ /* 0x002fe200078e00a6 */
[----:B------:R-:W-:-:S05]  /*d730*/  LOP3.LUT R164, R169, 0xff, R10, 0xf8, !PT ;  /* 0x000000ffa9a47812 */ /* 0x000fca00078ef80a */
[----:B------:R1:W-:Y:S02]  /*d740*/  STG.E.64 desc[UR6][R156.64], R164 ;  /* 0x000000a49c007986 */ /* 0x0003e4000c101b06 */
.L_x_25377:
[----:B------:R-:W-:Y:S05]  /*d750*/  @!P0 BRA `(.L_x_25378) ;  /* 0x0000000000108947 */ /* 0x000fea0003800000 */
[----:B-----5:R-:W2:Y:S01]  /*d760*/  LDC.64 R40, c[0x0][0x390] ;  /* 0x0000e400ff287b82 */ /* 0x020ea20000000a00 */
[----:B------:R-:W-:-:S04]  /*d770*/  VIADD R39, R162, 0x100 ;  /* 0x00000100a2277836 */ /* 0x000fc80000000000 */
[----:B--2---:R-:W-:-:S06]  /*d780*/  IMAD.WIDE.U32 R40, R39, 0x10, R40 ;  /* 0x0000001027287825 */ /* 0x004fcc00078e0028 */
[----:B------:R-:W5:Y:S02]  /*d790*/  LDG.E.128 R40, desc[UR6][R40.64] ;  /* 0x0000000628287981 */ /* 0x000f64000c1e1d00 */
.L_x_25378:
        /* <DEDUP_REMOVED lines=25> */
.L_x_25382:
        /* <DEDUP_REMOVED lines=12> */
.L_x_25383:
        /* <DEDUP_REMOVED lines=59> */
.L_x_25381:
        /* <DEDUP_REMOVED lines=11> */
.L_x_25380:
        /* <DEDUP_REMOVED lines=20> */
.L_x_25386:
        /* <DEDUP_REMOVED lines=12> */
.L_x_25387:
        /* <DEDUP_REMOVED lines=59> */
.L_x_25385:
        /* <DEDUP_REMOVED lines=11> */
.L_x_25384:
        /* <DEDUP_REMOVED lines=20> */
.L_x_25390:
        /* <DEDUP_REMOVED lines=12> */
.L_x_25391:
        /* <DEDUP_REMOVED lines=59> */
.L_x_25389:
        /* <DEDUP_REMOVED lines=11> */
.L_x_25388:
        /* <DEDUP_REMOVED lines=20> */
.L_x_25394:
        /* <DEDUP_REMOVED lines=12> */
.L_x_25395:
[----:B------:R-:W-:Y:S01]  /*ed10*/  IMAD.WIDE.U32 R168, R3, -0x326172a9, RZ ;  /* 0xcd9e8d5703a87825 */ /* 0x000fe200078e00ff */
[----:B------:R-:W-:Y:S02]  /*ed20*/  LOP3.LUT R172, R5, R167, R179, 0x96, !PT ;  /* 0x000000a705ac7212 */ /* 0x000fe400078e96b3 */
[----:B------:R-:W-:Y:S01]  /*ed30*/  IADD3 R167, PT, PT, R178, -0x61c88647, RZ ;  /* 0x9e3779b9b2a77810 */ /* 0x000fe20007ffe0ff */
[C---:B------:R-:W-:Y:S01]  /*ed40*/  VIADD R221, R179.reuse, 0x96a522ad ;  /* 0x96a522adb3dd7836 */ /* 0x040fe20000000000 */
[----:B------:R-:W-:Y:S01]  /*ed50*/  LOP3.LUT R170, R4, R169, R178, 0x96, !PT ;  /* 0x000000a904aa7212 */ /* 0x000fe200078e96b2 */
[----:B------:R-:W-:Y:S01]  /*ed60*/  VIADD R169, R179, 0xbb67ae85 ;  /* 0xbb67ae85b3a97836 */ /* 0x000fe20000000000 */
[----:B------:R-:W-:Y:S01]  /*ed70*/  MOV R16, R38 ;  /* 0x0000002600107202 */ /* 0x000fe20000000f00 */
        /* <DEDUP_REMOVED lines=52> */
.L_x_25393:
        /* <DEDUP_REMOVED lines=11> */
.L_x_25392:
        /* <DEDUP_REMOVED lines=20> */
.L_x_25398:
        /* <DEDUP_REMOVED lines=12> */
.L_x_25399:
        /* <DEDUP_REMOVED lines=59> */
.L_x_25397:
        /* <DEDUP_REMOVED lines=11> */
.L_x_25396:
        /* <DEDUP_REMOVED lines=20> */
.L_x_25402:
        /* <DEDUP_REMOVED lines=12> */
.L_x_25403:
        /* <DEDUP_REMOVED lines=9> */
[----:B------:R-:W-:Y:S02]  /*fa60*/  VIADD R173, R179, 0xbb67ae85 ;  /* 0xbb67ae85b3ad7836 */ /* 0x000fe40000000000 */
[----:B------:R-:W-:-:S03]  /*fa70*/  IMAD.MOV.U32 R166, RZ, RZ, RZ ;  /* 0x000000ffffa67224 */ /* 0x000fc600078e00ff */
        /* <DEDUP_REMOVED lines=48> */
.L_x_25401:
        /* <DEDUP_REMOVED lines=11> */
.L_x_25400:
        /* <DEDUP_REMOVED lines=20> */
.L_x_25406:
        /* <DEDUP_REMOVED lines=12> */
.L_x_25407:
        /* <DEDUP_REMOVED lines=59> */
.L_x_25405:
        /* <DEDUP_REMOVED lines=11> */
.L_x_25404:
        /* <DEDUP_REMOVED lines=20> */
.L_x_25410:
        /* <DEDUP_REMOVED lines=12> */
.L_x_25411:
        /* <DEDUP_REMOVED lines=10> */
[C---:B------:R-:W-:Y:S01]  /*10730*/  VIADD R181, R179.reuse, 0xbb67ae85 ;  /* 0xbb67ae85b3b57836 */ /* 0x040fe20000000000 */
[----:B------:R-:W-:Y:S01]  /*10740*/  IADD3 R185, PT, PT, R179, 0x32370b8f, RZ ;  /* 0x32370b8fb3b97810 */ /* 0x000fe20007ffe0ff */
        /* <DEDUP_REMOVED lines=47> */
.L_x_25409:
        /* <DEDUP_REMOVED lines=11> */
.L_x_25408:
[----:B------:R-:W-:Y:S02]  /*10af0*/  F2FP.F16.F32.PACK_AB R159, RZ, R175 ;  /* 0x000000afff9f723e */ /* 0x000fe400000000ff */
[----:B------:R-:W-:Y:S02]  /*10b00*/  PRMT R158, R36, 0x5410, R158 ;  /* 0x00005410249e7816 */ /* 0x000fe4000000009e */
[----:B------:R-:W-:Y:S02]  /*10b10*/  PRMT R157, R34, 0x5410, R157 ;  /* 0x00005410229d7816 */ /* 0x000fe4000000009d */
[----:B------:R-:W-:Y:S02]  /*10b20*/  PRMT R156, R32, 0x5410, R156 ;  /* 0x00005410209c7816 */ /* 0x000fe4000000009c */
[----:B------:R-:W-:Y:S01]  /*10b30*/  PRMT R159, R166, 0x5410, R159 ;  /* 0x00005410a69f7816 */ /* 0x000fe2000000009f */
[----:B------:R-:W-:Y:S06]  /*10b40*/  BRA `(.L_x_25412) ;  /* 0x00000030001c7947 */ /* 0x000fec0003800000 */
.L_x_25379:
[----:B------:R-:W-:Y:S01]  /*10b50*/  IMAD.MOV.U32 R39, RZ, RZ, RZ ;  /* 0x000000ffff277224 */ /* 0x000fe200078e00ff */
[----:B------:R-:W-:Y:S01]  /*10b60*/  MOV R32, R163 ;  /* 0x000000a300207202 */ /* 0x000fe20000000f00 */
[----:B01----:R-:W-:Y:S01]  /*10b70*/  IMAD.MOV.U32 R164, RZ, RZ, R38 ;  /* 0x000000ffffa47224 */ /* 0x003fe200078e0026 */
        /* <DEDUP_REMOVED lines=16> */
.L_x_25415:
        /* <DEDUP_REMOVED lines=12> */
.L_x_25416:
        /* <DEDUP_REMOVED lines=58> */
.L_x_25414:
        /* <DEDUP_REMOVED lines=9> */
.L_x_25413:
        /* <DEDUP_REMOVED lines=16> */
.L_x_25419:
        /* <DEDUP_REMOVED lines=12> */
.L_x_25420:
[----:B------:R-:W-:Y:S01]  /*11330*/  IMAD.WIDE.U32 R166, R3, -0x326172a9, RZ ;  /* 0xcd9e8d5703a67825 */ /* 0x000fe200078e00ff */
[----:B------:R-:W-:-:S03]  /*11340*/  LOP3.LUT R170, R5, R159, R179, 0x96, !PT ;  /* 0x0000009f05aa7212 */ /* 0x000fc600078e96b3 */
[----:B------:R-:W-:Y:S01]  /*11350*/  HFMA2 R34, -RZ, RZ, 0, 0 ;  /* 0x00000000ff227431 */ /* 0x000fe200000001ff */
[C---:B------:R-:W-:Y:S01]  /*11360*/  IADD3 R159, PT, PT, R179.reuse, -0x4498517b, RZ ;  /* 0xbb67ae85b39f7810 */ /* 0x040fe20007ffe0ff */
[----:B------:R-:W-:Y:S01]  /*11370*/  VIADD R157, R178, 0x9e3779b9 ;  /* 0x9e3779b9b29d7836 */ /* 0x000fe20000000000 */
[----:B------:R-:W-:Y:S01]  /*11380*/  LOP3.LUT R168, R4, R167, R178, 0x96, !PT ;  /* 0x000000a704a87212 */ /* 0x000fe200078e96b2 */
[----:B------:R-:W-:Y:S01]  /*11390*/  IMAD.WIDE.U32 R170, R170, -0x326172a9, RZ ;  /* 0xcd9e8d57aaaa7825 */ /* 0x000fe200078e00ff */
[C---:B------:R-:W-:Y:S02]  /*113a0*/  IADD3 R163, PT, PT, R179.reuse, -0x126145ec, RZ ;  /* 0xed9eba14b3a37810 */ /* 0x040fe40007ffe0ff */
[----:B------:R-:W-:Y:S01]  /*113b0*/  IADD3 R221, PT, PT, R179, -0x695add53, RZ ;  /* 0x96a522adb3dd7810 */ /* 0x000fe20007ffe0ff */
[----:B------:R-:W-:Y:S01]  /*113c0*/  IMAD.WIDE.U32 R168, R168, -0x2daee0ad, RZ ;  /* 0xd2511f53a8a87825 */ /* 0x000fe200078e00ff */
[----:B------:R-:W-:Y:S02]  /*113d0*/  LOP3.LUT R157, R157, R166, R171, 0x96, !PT ;  /* 0x000000a69d9d7212 */ /* 0x000fe400078e96ab */
[----:B------:R-:W-:-:S02]  /*113e0*/  MOV R12, R164 ;  /* 0x000000a4000c7202 */ /* 0x000fc40000000f00 */
        /* <DEDUP_REMOVED lines=47> */
.L_x_25418:
        /* <DEDUP_REMOVED lines=9> */
.L_x_25417:
        /* <DEDUP_REMOVED lines=16> */
.L_x_25423:
        /* <DEDUP_REMOVED lines=12> */
.L_x_25424:
        /* <DEDUP_REMOVED lines=59> */
.L_x_25422:
        /* <DEDUP_REMOVED lines=9> */
.L_x_25421:
        /* <DEDUP_REMOVED lines=16> */
.L_x_25427:
        /* <DEDUP_REMOVED lines=12> */
.L_x_25428:
        /* <DEDUP_REMOVED lines=59> */
.L_x_25426:
        /* <DEDUP_REMOVED lines=9> */
.L_x_25425:
        /* <DEDUP_REMOVED lines=16> */
.L_x_25431:
        /* <DEDUP_REMOVED lines=12> */
.L_x_25432:
        /* <DEDUP_REMOVED lines=59> */
.L_x_25430:
        /* <DEDUP_REMOVED lines=9> */
.L_x_25429:
        /* <DEDUP_REMOVED lines=16> */
.L_x_25435:
        /* <DEDUP_REMOVED lines=12> */
.L_x_25436:
        /* <DEDUP_REMOVED lines=59> */
.L_x_25434:
        /* <DEDUP_REMOVED lines=9> */
.L_x_25433:
        /* <DEDUP_REMOVED lines=16> */
.L_x_25439:
        /* <DEDUP_REMOVED lines=12> */
.L_x_25440:
        /* <DEDUP_REMOVED lines=59> */
.L_x_25438:
        /* <DEDUP_REMOVED lines=9> */
.L_x_25437:
        /* <DEDUP_REMOVED lines=16> */
.L_x_25443:
        /* <DEDUP_REMOVED lines=12> */
.L_x_25444:
        /* <DEDUP_REMOVED lines=59> */
.L_x_25442:
        /* <DEDUP_REMOVED lines=9> */
.L_x_25441:
[----:B------:R-:W-:Y:S02]  /*13b70*/  F2FP.F16.F32.PACK_AB R38, RZ, R175 ;  /* 0x000000afff26723e */ /* 0x000fe400000000ff */
[----:B------:R-:W-:Y:S02]  /*13b80*/  PRMT R158, R158, 0x5410, R36 ;  /* 0x000054109e9e7816 */ /* 0x000fe40000000024 */
[----:B------:R-:W-:Y:S02]  /*13b90*/  PRMT R157, R157, 0x5410, R34 ;  /* 0x000054109d9d7816 */ /* 0x000fe40000000022 */
[----:B------:R-:W-:Y:S02]  /*13ba0*/  PRMT R156, R156, 0x5410, R32 ;  /* 0x000054109c9c7816 */ /* 0x000fe40000000020 */
[----:B------:R-:W-:-:S07]  /*13bb0*/  PRMT R159, R159, 0x5410, R38 ;  /* 0x000054109f9f7816 */ /* 0x000fce0000000026 */
.L_x_25412:
[----:B------:R-:W-:-:S05]  /*13bc0*/  IADD3 R181, PT, PT, R245, 0x100, RZ ;  /* 0x00000100f5b57810 */ /* 0x000fca0007ffe0ff */
        /* <DEDUP_REMOVED lines=24> */
.L_x_25445:
[----:B------:R-:W-:Y:S05]  /*13d50*/  @!P0 BRA `(.L_x_25446) ;  /* 0x0000000000108947 */ /* 0x000fea0003800000 */
[----:B-----5:R-:W2:Y:S01]  /*13d60*/  LDC.64 R40, c[0x0][0x390] ;  /* 0x0000e400ff287b82 */ /* 0x020ea20000000a00 */
[----:B------:R-:W-:-:S04]  /*13d70*/  VIADD R43, R162, 0x180 ;  /* 0x00000180a22b7836 */ /* 0x000fc80000000000 */
[----:B--2---:R-:W-:-:S06]  /*13d80*/  IMAD.WIDE.U32 R40, R43, 0x10, R40 ;  /* 0x000000102b287825 */ /* 0x004fcc00078e0028 */
[----:B------:R-:W5:Y:S02]  /*13d90*/  LDG.E.128 R40, desc[UR6][R40.64] ;  /* 0x0000000628287981 */ /* 0x000f64000c1e1d00 */
.L_x_25446:
        /* <DEDUP_REMOVED lines=25> */
.L_x_25450:
        /* <DEDUP_REMOVED lines=12> */
.L_x_25451:
        /* <DEDUP_REMOVED lines=59> */
.L_x_25449:
        /* <DEDUP_REMOVED lines=11> */
.L_x_25448:
        /* <DEDUP_REMOVED lines=20> */
.L_x_25454:
        /* <DEDUP_REMOVED lines=12> */
.L_x_25455:
        /* <DEDUP_REMOVED lines=59> */
.L_x_25453:
        /* <DEDUP_REMOVED lines=11> */
.L_x_25452:
        /* <DEDUP_REMOVED lines=20> */
.L_x_25458:
        /* <DEDUP_REMOVED lines=12> */
.L_x_25459:
        /* <DEDUP_REMOVED lines=59> */
.L_x_25457:
        /* <DEDUP_REMOVED lines=11> */
.L_x_25456:
        /* <DEDUP_REMOVED lines=20> */
.L_x_25462:
        /* <DEDUP_REMOVED lines=12> */
.L_x_25463:
        /* <DEDUP_REMOVED lines=59> */
.L_x_25461:
        /* <DEDUP_REMOVED lines=11> */
.L_x_25460:
        /* <DEDUP_REMOVED lines=20> */
.L_x_25466:
        /* <DEDUP_REMOVED lines=12> */
.L_x_25467:
        /* <DEDUP_REMOVED lines=59> */
.L_x_25465:
        /* <DEDUP_REMOVED lines=11> */
.L_x_25464:
        /* <DEDUP_REMOVED lines=20> */
.L_x_25470:
        /* <DEDUP_REMOVED lines=12> */
.L_x_25471:
        /* <DEDUP_REMOVED lines=59> */
.L_x_25469:
        /* <DEDUP_REMOVED lines=11> */
.L_x_25468:
        /* <DEDUP_REMOVED lines=20> */
.L_x_25474:
        /* <DEDUP_REMOVED lines=12> */
.L_x_25475:
        /* <DEDUP_REMOVED lines=59> */
.L_x_25473:
        /* <DEDUP_REMOVED lines=11> */
.L_x_25472:
        /* <DEDUP_REMOVED lines=20> */
.L_x_25478:
        /* <DEDUP_REMOVED lines=12> */
.L_x_25479:
        /* <DEDUP_REMOVED lines=58> */
.L_x_25477:
        /* <DEDUP_REMOVED lines=11> */
.L_x_25476:
[----:B------:R-:W-:Y:S02]  /*170e0*/  F2FP.F16.F32.PACK_AB R159, RZ, R195 ;  /* 0x000000c3ff9f723e */ /* 0x000fe400000000ff */
[----:B------:R-:W-:Y:S02]  /*170f0*/  PRMT R158, R36, 0x5410, R158 ;  /* 0x00005410249e7816 */ /* 0x000fe4000000009e */
[----:B------:R-:W-:Y:S02]  /*17100*/  PRMT R157, R34, 0x5410, R157 ;  /* 0x00005410229d7816 */ /* 0x000fe4000000009d */
[----:B------:R-:W-:Y:S02]  /*17110*/  PRMT R156, R32, 0x5410, R156 ;  /* 0x00005410209c7816 */ /* 0x000fe4000000009c */
[----:B------:R-:W-:Y:S01]  /*17120*/  PRMT R159, R164, 0x5410, R159 ;  /* 0x00005410a49f7816 */ /* 0x000fe2000000009f */
[----:B------:R-:W-:Y:S06]  /*17130*/  BRA `(.L_x_25480) ;  /* 0x00000030001c7947 */ /* 0x000fec0003800000 */
.L_x_25447:
        /* <DEDUP_REMOVED lines=19> */
.L_x_25483:
        /* <DEDUP_REMOVED lines=12> */
.L_x_25484:
        /* <DEDUP_REMOVED lines=58> */
.L_x_25482:
[----:B------:R-:W-:Y:S01]  /*176d0*/  I2FP.F32.U32 R10, R10 ;  /* 0x0000000a000a7245 */ /* 0x000fe20000201000 */
[----:B-1----:R-:W-:Y:S02]  /*176e0*/  HFMA2 R157, -RZ, RZ, 0.1171875, 0 ;  /* 0x2f800000ff9d7431 */ /* 0x002fe400000001ff */
[----:B-----5:R-:W-:-:S03]  /*176f0*/  HADD2.F32 R34, -RZ, R40.H0_H0 ;  /* 0x20000028ff227230 */ /* 0x020fc60000004100 */
[----:B------:R-:W-:Y:S02]  /*17700*/  FFMA.FTZ R10, R10, R157, 1.1641532182693481445e-10 ;  /* 0x2f0000000a0a7423 */ /* 0x000fe4000001009d */
[----:B------:R-:W-:-:S04]  /*17710*/  FMUL.FTZ R34, R34, UR13 ;  /* 0x0000000d22227c20 */ /* 0x000fc80008410000 */
[----:B------:R-:W-:Y:S01]  /*17720*/  FMUL.FTZ R34, R34, UR12 ;  /* 0x0000000c22227c20 */ /* 0x000fe20008410000 */
[----:B------:R-:W-:-:S04]  /*17730*/  FSETP.GTU.FTZ.AND P1, PT, R10, UR10, PT ;  /* 0x0000000a0a007c0b */ /* 0x000fc8000bf3c000 */
[----:B------:R-:W-:Y:S02]  /*17740*/  SEL R10, RZ, 0x1, P1 ;  /* 0x00000001ff0a7807 */ /* 0x000fe40000800000 */
[----:B------:R-:W-:-:S07]  /*17750*/  FSEL R181, R34, RZ, !P1 ;  /* 0x000000ff22b57208 */ /* 0x000fce0004800000 */
.L_x_25481:
[----:B-1----:R-:W-:Y:S01]  /*17760*/  F2FP.F16.F32.PACK_AB R156, RZ, R181 ;  /* 0x000000b5ff9c723e */ /* 0x002fe200000000ff */
        /* <DEDUP_REMOVED lines=15> */
.L_x_25487:
        /* <DEDUP_REMOVED lines=12> */
.L_x_25488:
        /* <DEDUP_REMOVED lines=59> */
.L_x_25486:
        /* <DEDUP_REMOVED lines=9> */
.L_x_25485:
        /* <DEDUP_REMOVED lines=16> */
.L_x_25491:
        /* <DEDUP_REMOVED lines=12> */
.L_x_25492:
        /* <DEDUP_REMOVED lines=59> */
.L_x_25490:
        /* <DEDUP_REMOVED lines=9> */
.L_x_25489:
        /* <DEDUP_REMOVED lines=16> */
.L_x_25495:
        /* <DEDUP_REMOVED lines=12> */
.L_x_25496:
        /* <DEDUP_REMOVED lines=9> */
[----:B------:R-:W-:Y:S02]  /*185b0*/  IMAD.MOV.U32 R16, RZ, RZ, R196 ;  /* 0x000000ffff107224 */ /* 0x000fe400078e00c4 */
        /* <DEDUP_REMOVED lines=46> */
[----:B------:R-:W-:Y:S02]  /*188a0*/  MOV R28, R188 ;  /* 0x000000bc001c7202 */ /* 0x000fe40000000f00 */
[----:B------:R-:W-:Y:S02]  /*188b0*/  LOP3.LUT R221, R221, R158, R187, 0x96, !PT ;  /* 0x0000009edddd7212 */ /* 0x000fe400078e96bb */
[----:B------:R-:W-:-:S07]  /*188c0*/  MOV R196, R186 ;  /* 0x000000ba00c47202 */ /* 0x000fce0000000f00 */
.L_x_25494:
        /* <DEDUP_REMOVED lines=9> */
.L_x_25493:
        /* <DEDUP_REMOVED lines=16> */
.L_x_25499:
        /* <DEDUP_REMOVED lines=12> */
.L_x_25500:
        /* <DEDUP_REMOVED lines=59> */
.L_x_25498:
        /* <DEDUP_REMOVED lines=9> */
.L_x_25497:
        /* <DEDUP_REMOVED lines=16> */
.L_x_25503:
        /* <DEDUP_REMOVED lines=12> */
.L_x_25504:
        /* <DEDUP_REMOVED lines=59> */
.L_x_25502:
        /* <DEDUP_REMOVED lines=9> */
.L_x_25501:
        /* <DEDUP_REMOVED lines=16> */
.L_x_25507:
        /* <DEDUP_REMOVED lines=12> */
.L_x_25508:
        /* <DEDUP_REMOVED lines=59> */
.L_x_25506:
        /* <DEDUP_REMOVED lines=9> */
.L_x_25505:
        /* <DEDUP_REMOVED lines=16> */
.L_x_25511:
        /* <DEDUP_REMOVED lines=12> */
.L_x_25512:
        /* <DEDUP_REMOVED lines=27> */
[----:B------:R-:W-:Y:S01]  /*19ed0*/  IMAD.MOV.U32 R166, RZ, RZ, RZ ;  /* 0x000000ffffa67224 */ /* 0x000fe200078e00ff */
        /* <DEDUP_REMOVED lines=31> */
.L_x_25510:
        /* <DEDUP_REMOVED lines=9> */
.L_x_25509:
[----:B------:R-:W-:Y:S02]  /*1a160*/  F2FP.F16.F32.PACK_AB R38, RZ, R195 ;  /* 0x000000c3ff26723e */ /* 0x000fe400000000ff */
[----:B------:R-:W-:Y:S02]  /*1a170*/  PRMT R158, R158, 0x5410, R36 ;  /* 0x000054109e9e7816 */ /* 0x000fe40000000024 */
[----:B------:R-:W-:Y:S02]  /*1a180*/  PRMT R157, R157, 0x5410, R34 ;  /* 0x000054109d9d7816 */ /* 0x000fe40000000022 */
[----:B------:R-:W-:Y:S02]  /*1a190*/  PRMT R156, R156, 0x5410, R32 ;  /* 0x000054109c9c7816 */ /* 0x000fe40000000020 */
[----:B------:R-:W-:-:S07]  /*1a1a0*/  PRMT R159, R159, 0x5410, R38 ;  /* 0x000054109f9f7816 */ /* 0x000fce0000000026 */
.L_x_25480:
        /* <DEDUP_REMOVED lines=25> */
.L_x_25513:
[----:B------:R-:W-:Y:S05]  /*1a340*/  @!P0 BRA `(.L_x_25514) ;  /* 0x0000000000108947 */ /* 0x000fea0003800000 */
[----:B-----5:R-:W2:Y:S01]  /*1a350*/  LDC.64 R40, c[0x0][0x390] ;  /* 0x0000e400ff287b82 */ /* 0x020ea20000000a00 */
[----:B------:R-:W-:-:S05]  /*1a360*/  IADD3 R43, PT, PT, R162, 0x200, RZ ;  /* 0x00000200a22b7810 */ /* 0x000fca0007ffe0ff */
[----:B--2---:R-:W-:-:S06]  /*1a370*/  IMAD.WIDE.U32 R40, R43, 0x10, R40 ;  /* 0x000000102b287825 */ /* 0x004fcc00078e0028 */
[----:B------:R-:W5:Y:S02]  /*1a380*/  LDG.E.128 R40, desc[UR6][R40.64] ;  /* 0x0000000628287981 */ /* 0x000f64000c1e1d00 */
.L_x_25514:
        /* <DEDUP_REMOVED lines=25> */
.L_x_25518:
        /* <DEDUP_REMOVED lines=12> */
.L_x_25519:
        /* <DEDUP_REMOVED lines=59> */
.L_x_25517:
        /* <DEDUP_REMOVED lines=11> */
.L_x_25516:
        /* <DEDUP_REMOVED lines=20> */
.L_x_25522:
        /* <DEDUP_REMOVED lines=12> */
.L_x_25523:
        /* <DEDUP_REMOVED lines=58> */
.L_x_25521:
        /* <DEDUP_REMOVED lines=11> */
.L_x_25520:
        /* <DEDUP_REMOVED lines=20> */
.L_x_25526:
        /* <DEDUP_REMOVED lines=12> */
.L_x_25527:
        /* <DEDUP_REMOVED lines=59> */
.L_x_25525:
        /* <DEDUP_REMOVED lines=11> */
.L_x_25524:
        /* <DEDUP_REMOVED lines=20> */
.L_x_25530:
        /* <DEDUP_REMOVED lines=12> */
.L_x_25531:
        /* <DEDUP_REMOVED lines=59> */
.L_x_25529:
        /* <DEDUP_REMOVED lines=11> */
.L_x_25528:
        /* <DEDUP_REMOVED lines=20> */
.L_x_25534:
        /* <DEDUP_REMOVED lines=12> */
.L_x_25535:
        /* <DEDUP_REMOVED lines=59> */
.L_x_25533:
        /* <DEDUP_REMOVED lines=11> */
.L_x_25532:
        /* <DEDUP_REMOVED lines=20> */
.L_x_25538:
        /* <DEDUP_REMOVED lines=12> */
.L_x_25539:
        /* <DEDUP_REMOVED lines=59> */
.L_x_25537:
        /* <DEDUP_REMOVED lines=11> */
.L_x_25536:
        /* <DEDUP_REMOVED lines=20> */
.L_x_25542:
        /* <DEDUP_REMOVED lines=12> */
.L_x_25543:
[----:B------:R-:W-:Y:S01]  /*1cc10*/  IMAD.WIDE.U32 R208, R3, -0x326172a9, RZ ;  /* 0xcd9e8d5703d07825 */ /* 0x000fe200078e00ff */
[----:B------:R-:W-:Y:S02]  /*1cc20*/  LOP3.LUT R156, R5, R213, R179, 0x96, !PT ;  /* 0x000000d5059c7212 */ /* 0x000fe400078e96b3 */
        /* <DEDUP_REMOVED lines=57> */
.L_x_25541:
        /* <DEDUP_REMOVED lines=11> */
.L_x_25540:
        /* <DEDUP_REMOVED lines=20> */
.L_x_25546:
        /* <DEDUP_REMOVED lines=12> */
.L_x_25547:
        /* <DEDUP_REMOVED lines=59> */
.L_x_25545:
        /* <DEDUP_REMOVED lines=11> */
.L_x_25544:
[----:B------:R-:W-:Y:S02]  /*1d6d0*/  F2FP.F16.F32.PACK_AB R159, RZ, R209 ;  /* 0x000000d1ff9f723e */ /* 0x000fe400000000ff */
[----:B------:R-:W-:Y:S02]  /*1d6e0*/  PRMT R158, R166, 0x5410, R158 ;  /* 0x00005410a69e7816 */ /* 0x000fe4000000009e */
[----:B------:R-:W-:Y:S02]  /*1d6f0*/  PRMT R157, R38, 0x5410, R164 ;  /* 0x00005410269d7816 */ /* 0x000fe400000000a4 */
[----:B------:R-:W-:Y:S02]  /*1d700*/  PRMT R156, R34, 0x5410, R36 ;  /* 0x00005410229c7816 */ /* 0x000fe40000000024 */
[----:B------:R-:W-:Y:S01]  /*1d710*/  PRMT R159, R172, 0x5410, R159 ;  /* 0x00005410ac9f7816 */ /* 0x000fe2000000009f */
[----:B------:R-:W-:Y:S06]  /*1d720*/  BRA `(.L_x_25548) ;  /* 0x0000003000207947 */ /* 0x000fec0003800000 */
.L_x_25515:
        /* <DEDUP_REMOVED lines=19> */
.L_x_25551:
        /* <DEDUP_REMOVED lines=12> */
.L_x_25552:
        /* <DEDUP_REMOVED lines=59> */
.L_x_25550:
[----:B------:R-:W-:Y:S01]  /*1dcd0*/  I2FP.F32.U32 R10, R10 ;  /* 0x0000000a000a7245 */ /* 0x000fe20000201000 */
[----:B-----5:R-:W-:Y:S01]  /*1dce0*/  HADD2.F32 R34, -RZ, R40.H0_H0 ;  /* 0x20000028ff227230 */ /* 0x020fe20000004100 */
[----:B01----:R-:W-:-:S04]  /*1dcf0*/  MOV R157, 0x2f800000 ;  /* 0x2f800000009d7802 */ /* 0x003fc80000000f00 */
[----:B------:R-:W-:Y:S01]  /*1dd00*/  FMUL.FTZ R34, R34, UR13 ;  /* 0x0000000d22227c20 */ /* 0x000fe20008410000 */
[----:B------:R-:W-:-:S03]  /*1dd10*/  FFMA.FTZ R10, R10, R157, 1.1641532182693481445e-10 ;  /* 0x2f0000000a0a7423 */ /* 0x000fc6000001009d */
[----:B------:R-:W-:Y:S02]  /*1dd20*/  FMUL.FTZ R34, R34, UR12 ;  /* 0x0000000c22227c20 */ /* 0x000fe40008410000 */
[----:B------:R-:W-:-:S04]  /*1dd30*/  FSETP.GTU.FTZ.AND P1, PT, R10, UR10, PT ;  /* 0x0000000a0a007c0b */ /* 0x000fc8000bf3c000 */
[----:B------:R-:W-:Y:S02]  /*1dd40*/  SEL R10, RZ, 0x1, P1 ;  /* 0x00000001ff0a7807 */ /* 0x000fe40000800000 */
[----:B------:R-:W-:-:S07]  /*1dd50*/  FSEL R197, R34, RZ, !P1 ;  /* 0x000000ff22c57208 */ /* 0x000fce0004800000 */
.L_x_25549:
[----:B------:R-:W-:Y:S01]  /*1dd60*/  F2FP.F16.F32.PACK_AB R34, RZ, R197 ;  /* 0x000000c5ff22723e */ /* 0x000fe200000000ff */
[----:B01----:R-:W-:Y:S01]  /*1dd70*/  IMAD.MOV.U32 R199, RZ, RZ, RZ ;  /* 0x000000ffffc77224 */ /* 0x003fe200078e00ff */
        /* <DEDUP_REMOVED lines=14> */
.L_x_25555:
        /* <DEDUP_REMOVED lines=12> */
.L_x_25556:
        /* <DEDUP_REMOVED lines=59> */
.L_x_25554:
        /* <DEDUP_REMOVED lines=9> */
.L_x_25553:
        /* <DEDUP_REMOVED lines=16> */
.L_x_25559:
        /* <DEDUP_REMOVED lines=12> */
.L_x_25560:
        /* <DEDUP_REMOVED lines=59> */
.L_x_25558:
        /* <DEDUP_REMOVED lines=9> */
.L_x_25557:
        /* <DEDUP_REMOVED lines=16> */
.L_x_25563:
        /* <DEDUP_REMOVED lines=12> */
.L_x_25564:
        /* <DEDUP_REMOVED lines=59> */
.L_x_25562:
        /* <DEDUP_REMOVED lines=9> */
.L_x_25561:
        /* <DEDUP_REMOVED lines=16> */
.L_x_25567:
        /* <DEDUP_REMOVED lines=12> */
.L_x_25568:
        /* <DEDUP_REMOVED lines=59> */
.L_x_25566:
        /* <DEDUP_REMOVED lines=9> */
.L_x_25565:
        /* <DEDUP_REMOVED lines=16> */
.L_x_25571:
        /* <DEDUP_REMOVED lines=12> */
.L_x_25572:
        /* <DEDUP_REMOVED lines=56> */
[----:B------:R-:W-:Y:S01]  /*1faa0*/  IMAD.MOV.U32 R159, RZ, RZ, RZ ;  /* 0x000000ffff9f7224 */ /* 0x000fe200078e00ff */
[----:B------:R-:W-:Y:S02]  /*1fab0*/  LOP3.LUT R222, R205, R222, R209, 0x96, !PT ;  /* 0x000000decdde7212 */ /* 0x000fe400078e96d1 */
[----:B------:R-:W-:-:S07]  /*1fac0*/  MOV R28, R208 ;  /* 0x000000d0001c7202 */ /* 0x000fce0000000f00 */
.L_x_25570:
        /* <DEDUP_REMOVED lines=9> */
.L_x_25569:
        /* <DEDUP_REMOVED lines=16> */
.L_x_25575:
        /* <DEDUP_REMOVED lines=12> */
.L_x_25576:
        /* <DEDUP_REMOVED lines=59> */
.L_x_25574:
        /* <DEDUP_REMOVED lines=9> */
.L_x_25573:
        /* <DEDUP_REMOVED lines=16> */
.L_x_25579:
        /* <DEDUP_REMOVED lines=12> */
.L_x_25580:
        /* <DEDUP_REMOVED lines=59> */
.L_x_25578:
        /* <DEDUP_REMOVED lines=9> */
.L_x_25577:
[----:B------:R-:W-:Y:S02]  /*20760*/  F2FP.F16.F32.PACK_AB R159, RZ, R209 ;  /* 0x000000d1ff9f723e */ /* 0x000fe400000000ff */
[----:B------:R-:W-:Y:S02]  /*20770*/  PRMT R158, R38, 0x5410, R164 ;  /* 0x00005410269e7816 */ /* 0x000fe400000000a4 */
[----:B------:R-:W-:Y:S02]  /*20780*/  PRMT R157, R36, 0x5410, R157 ;  /* 0x00005410249d7816 */ /* 0x000fe4000000009d */
[----:B------:R-:W-:Y:S02]  /*20790*/  PRMT R156, R34, 0x5410, R156 ;  /* 0x00005410229c7816 */ /* 0x000fe4000000009c */
[----:B------:R-:W-:-:S07]  /*207a0*/  PRMT R159, R166, 0x5410, R159 ;  /* 0x00005410a69f7816 */ /* 0x000fce000000009f */
.L_x_25548:
        /* <DEDUP_REMOVED lines=25> */
.L_x_25581:
[----:B------:R-:W-:Y:S05]  /*20940*/  @!P0 BRA `(.L_x_25582) ;  /* 0x0000000000108947 */ /* 0x000fea0003800000 */
[----:B-----5:R-:W2:Y:S01]  /*20950*/  LDC.64 R40, c[0x0][0x390] ;  /* 0x0000e400ff287b82 */ /* 0x020ea20000000a00 */
[----:B------:R-:W-:-:S05]  /*20960*/  IADD3 R43, PT, PT, R162, 0x280, RZ ;  /* 0x00000280a22b7810 */ /* 0x000fca0007ffe0ff */
[----:B--2---:R-:W-:-:S06]  /*20970*/  IMAD.WIDE.U32 R40, R43, 0x10, R40 ;  /* 0x000000102b287825 */ /* 0x004fcc00078e0028 */
[----:B------:R-:W5:Y:S02]  /*20980*/  LDG.E.128 R40, desc[UR6][R40.64] ;  /* 0x0000000628287981 */ /* 0x000f64000c1e1d00 */
.L_x_25582:
        /* <DEDUP_REMOVED lines=25> */
.L_x_25586:
        /* <DEDUP_REMOVED lines=12> */
.L_x_25587:
        /* <DEDUP_REMOVED lines=59> */
.L_x_25585:
        /* <DEDUP_REMOVED lines=11> */
.L_x_25584:
        /* <DEDUP_REMOVED lines=20> */
.L_x_25590:
        /* <DEDUP_REMOVED lines=12> */
.L_x_25591:
        /* <DEDUP_REMOVED lines=58> */
.L_x_25589:
        /* <DEDUP_REMOVED lines=11> */
.L_x_25588:
        /* <DEDUP_REMOVED lines=20> */
.L_x_25594:
        /* <DEDUP_REMOVED lines=12> */
.L_x_25595:
        /* <DEDUP_REMOVED lines=59> */
.L_x_25593:
        /* <DEDUP_REMOVED lines=11> */
.L_x_25592:
        /* <DEDUP_REMOVED lines=20> */
.L_x_25598:
        /* <DEDUP_REMOVED lines=12> */
.L_x_25599:
        /* <DEDUP_REMOVED lines=58> */
.L_x_25597:
        /* <DEDUP_REMOVED lines=11> */
.L_x_25596:
        /* <DEDUP_REMOVED lines=20> */
.L_x_25602:
        /* <DEDUP_REMOVED lines=12> */
.L_x_25603:
        /* <DEDUP_REMOVED lines=59> */
.L_x_25601:
        /* <DEDUP_REMOVED lines=11> */
.L_x_25600:
        /* <DEDUP_REMOVED lines=20> */
.L_x_25606:
        /* <DEDUP_REMOVED lines=12> */
.L_x_25607:
        /* <DEDUP_REMOVED lines=59> */
.L_x_25605:
        /* <DEDUP_REMOVED lines=11> */
.L_x_25604:
        /* <DEDUP_REMOVED lines=20> */
.L_x_25610:
        /* <DEDUP_REMOVED lines=12> */
.L_x_25611:
        /* <DEDUP_REMOVED lines=59> */
.L_x_25609:
        /* <DEDUP_REMOVED lines=11> */
.L_x_25608:
        /* <DEDUP_REMOVED lines=20> */
.L_x_25614:
        /* <DEDUP_REMOVED lines=12> */
.L_x_25615:
        /* <DEDUP_REMOVED lines=59> */
.L_x_25613:
        /* <DEDUP_REMOVED lines=11> */
.L_x_25612:
[----:B------:R-:W-:Y:S02]  /*23cc0*/  F2FP.F16.F32.PACK_AB R159, RZ, R231 ;  /* 0x000000e7ff9f723e */ /* 0x000fe400000000ff */
[----:B------:R-:W-:Y:S02]  /*23cd0*/  PRMT R158, R166, 0x5410, R158 ;  /* 0x00005410a69e7816 */ /* 0x000fe4000000009e */
[----:B------:R-:W-:Y:S02]  /*23ce0*/  PRMT R157, R38, 0x5410, R164 ;  /* 0x00005410269d7816 */ /* 0x000fe400000000a4 */
[----:B------:R-:W-:Y:S02]  /*23cf0*/  PRMT R156, R32, 0x5410, R34 ;  /* 0x00005410209c7816 */ /* 0x000fe40000000022 */
[----:B------:R-:W-:Y:S01]  /*23d00*/  PRMT R159, R168, 0x5410, R159 ;  /* 0x00005410a89f7816 */ /* 0x000fe2000000009f */
[----:B------:R-:W-:Y:S06]  /*23d10*/  BRA `(.L_x_25616) ;  /* 0x0000003000207947 */ /* 0x000fec0003800000 */
.L_x_25583:
        /* <DEDUP_REMOVED lines=19> */
.L_x_25619:
        /* <DEDUP_REMOVED lines=12> */
.L_x_25620:
        /* <DEDUP_REMOVED lines=59> */
.L_x_25618:
[----:B------:R-:W-:Y:S01]  /*242c0*/  I2FP.F32.U32 R10, R10 ;  /* 0x0000000a000a7245 */ /* 0x000fe20000201000 */
[----:B-----5:R-:W-:Y:S02]  /*242d0*/  HADD2.F32 R32, -RZ, R40.H0_H0 ;  /* 0x20000028ff207230 */ /* 0x020fe40000004100 */
[----:B01----:R-:W-:-:S03]  /*242e0*/  IMAD.MOV.U32 R157, RZ, RZ, 0x2f800000 ;  /* 0x2f800000ff9d7424 */ /* 0x003fc600078e00ff */
[----:B------:R-:W-:Y:S01]  /*242f0*/  FMUL.FTZ R32, R32, UR13 ;  /* 0x0000000d20207c20 */ /* 0x000fe20008410000 */
[----:B------:R-:W-:-:S03]  /*24300*/  FFMA.FTZ R10, R10, R157, 1.1641532182693481445e-10 ;  /* 0x2f0000000a0a7423 */ /* 0x000fc6000001009d */
[----:B------:R-:W-:Y:S02]  /*24310*/  FMUL.FTZ R32, R32, UR12 ;  /* 0x0000000c20207c20 */ /* 0x000fe40008410000 */
[----:B------:R-:W-:-:S04]  /*24320*/  FSETP.GTU.FTZ.AND P1, PT, R10, UR10, PT ;  /* 0x0000000a0a007c0b */ /* 0x000fc8000bf3c000 */
[----:B------:R-:W-:Y:S02]  /*24330*/  SEL R10, RZ, 0x1, P1 ;  /* 0x00000001ff0a7807 */ /* 0x000fe40000800000 */
[----:B------:R-:W-:-:S07]  /*24340*/  FSEL R215, R32, RZ, !P1 ;  /* 0x000000ff20d77208 */ /* 0x000fce0004800000 */
.L_x_25617:
[----:B------:R-:W-:Y:S01]  /*24350*/  F2FP.F16.F32.PACK_AB R34, RZ, R215 ;  /* 0x000000d7ff22723e */ /* 0x000fe200000000ff */
[----:B01----:R-:W-:Y:S01]  /*24360*/  IMAD.MOV.U32 R156, RZ, RZ, R38 ;  /* 0x000000ffff9c7224 */ /* 0x003fe200078e0026 */
        /* <DEDUP_REMOVED lines=14> */
.L_x_25623:
        /* <DEDUP_REMOVED lines=12> */
.L_x_25624:
        /* <DEDUP_REMOVED lines=59> */
.L_x_25622:
        /* <DEDUP_REMOVED lines=9> */
.L_x_25621:
        /* <DEDUP_REMOVED lines=16> */
.L_x_25627:
        /* <DEDUP_REMOVED lines=12> */
.L_x_25628:
        /* <DEDUP_REMOVED lines=59> */
.L_x_25626:
        /* <DEDUP_REMOVED lines=9> */
.L_x_25625:
        /* <DEDUP_REMOVED lines=16> */
.L_x_25631:
        /* <DEDUP_REMOVED lines=12> */
.L_x_25632:
        /* <DEDUP_REMOVED lines=59> */
.L_x_25630:
        /* <DEDUP_REMOVED lines=9> */
.L_x_25629:
        /* <DEDUP_REMOVED lines=16> */
.L_x_25635:
        /* <DEDUP_REMOVED lines=12> */
.L_x_25636:
        /* <DEDUP_REMOVED lines=59> */
.L_x_25634:
        /* <DEDUP_REMOVED lines=9> */
.L_x_25633:
        /* <DEDUP_REMOVED lines=16> */
.L_x_25639:
        /* <DEDUP_REMOVED lines=12> */
.L_x_25640:
        /* <DEDUP_REMOVED lines=59> */
.L_x_25638:
        /* <DEDUP_REMOVED lines=9> */
.L_x_25637:
        /* <DEDUP_REMOVED lines=16> */
.L_x_25643:
        /* <DEDUP_REMOVED lines=12> */
.L_x_25644:
        /* <DEDUP_REMOVED lines=59> */
.L_x_25642:
        /* <DEDUP_REMOVED lines=9> */
.L_x_25641:
        /* <DEDUP_REMOVED lines=16> */
.L_x_25647:
        /* <DEDUP_REMOVED lines=12> */
.L_x_25648:
        /* <DEDUP_REMOVED lines=59> */
.L_x_25646:
        /* <DEDUP_REMOVED lines=9> */
.L_x_25645:
[----:B------:R-:W-:Y:S02]  /*26d50*/  F2FP.F16.F32.PACK_AB R159, RZ, R231 ;  /* 0x000000e7ff9f723e */ /* 0x000fe400000000ff */
[----:B------:R-:W-:Y:S02]  /*26d60*/  PRMT R158, R166, 0x5410, R168 ;  /* 0x00005410a69e7816 */ /* 0x000fe400000000a8 */
[----:B------:R-:W-:Y:S02]  /*26d70*/  PRMT R157, R164, 0x5410, R38 ;  /* 0x00005410a49d7816 */ /* 0x000fe40000000026 */
[----:B------:R-:W-:Y:S02]  /*26d80*/  PRMT R156, R34, 0x5410, R32 ;  /* 0x00005410229c7816 */ /* 0x000fe40000000020 */
[----:B------:R-:W-:-:S07]  /*26d90*/  PRMT R159, R172, 0x5410, R159 ;  /* 0x00005410ac9f7816 */ /* 0x000fce000000009f */
.L_x_25616:
        /* <DEDUP_REMOVED lines=26> */
.L_x_25649:
[----:B------:R-:W-:Y:S05]  /*26f40*/  @!P0 BRA `(.L_x_25650) ;  /* 0x00000000000c8947 */ /* 0x000fea0003800000 */
[----:B-----5:R-:W2:Y:S02]  /*26f50*/  LDC.64 R40, c[0x0][0x390] ;  /* 0x0000e400ff287b82 */ /* 0x020ea40000000a00 */
[----:B--2---:R-:W-:-:S06]  /*26f60*/  IMAD.WIDE.U32 R40, R34, 0x10, R40 ;  /* 0x0000001022287825 */ /* 0x004fcc00078e0028 */
[----:B------:R-:W5:Y:S02]  /*26f70*/  LDG.E.128 R40, desc[UR6][R40.64] ;  /* 0x0000000628287981 */ /* 0x000f64000c1e1d00 */
.L_x_25650:
        /* <DEDUP_REMOVED lines=25> */
.L_x_25654:
        /* <DEDUP_REMOVED lines=12> */
.L_x_25655:
        /* <DEDUP_REMOVED lines=59> */
.L_x_25653:
        /* <DEDUP_REMOVED lines=11> */
.L_x_25652:
        /* <DEDUP_REMOVED lines=20> */
.L_x_25658:
        /* <DEDUP_REMOVED lines=12> */
.L_x_25659:
        /* <DEDUP_REMOVED lines=59> */
.L_x_25657:
        /* <DEDUP_REMOVED lines=11> */
.L_x_25656:
        /* <DEDUP_REMOVED lines=20> */
.L_x_25662:
        /* <DEDUP_REMOVED lines=12> */
.L_x_25663:
        /* <DEDUP_REMOVED lines=59> */
.L_x_25661:
        /* <DEDUP_REMOVED lines=11> */
.L_x_25660:
        /* <DEDUP_REMOVED lines=20> */
.L_x_25666:
        /* <DEDUP_REMOVED lines=12> */
.L_x_25667:
        /* <DEDUP_REMOVED lines=59> */
.L_x_25665:
        /* <DEDUP_REMOVED lines=11> */
.L_x_25664:
        /* <DEDUP_REMOVED lines=20> */
.L_x_25670:
        /* <DEDUP_REMOVED lines=12> */
.L_x_25671:
        /* <DEDUP_REMOVED lines=59> */
.L_x_25669:
        /* <DEDUP_REMOVED lines=11> */
.L_x_25668:
        /* <DEDUP_REMOVED lines=20> */
.L_x_25674:
        /* <DEDUP_REMOVED lines=12> */
.L_x_25675:
        /* <DEDUP_REMOVED lines=59> */
.L_x_25673:
        /* <DEDUP_REMOVED lines=11> */
.L_x_25672:
        /* <DEDUP_REMOVED lines=20> */
.L_x_25678:
        /* <DEDUP_REMOVED lines=12> */
.L_x_25679:
        /* <DEDUP_REMOVED lines=59> */
.L_x_25677:
        /* <DEDUP_REMOVED lines=11> */
.L_x_25676:
        /* <DEDUP_REMOVED lines=20> */
.L_x_25682:
        /* <DEDUP_REMOVED lines=12> */
.L_x_25683:
        /* <DEDUP_REMOVED lines=59> */
.L_x_25681:
[----:B------:R-:W-:Y:S01]  /*2a220*/  I2FP.F32.U32 R24, R30 ;  /* 0x0000001e00187245 */ /* 0x000fe20000201000 */
[----:B-----5:R-:W-:Y:S01]  /*2a230*/  HADD2.F32 R26, -RZ, R43.H1_H1 ;  /* 0x3000002bff1a7230 */ /* 0x020fe20000004100 */
[----:B------:R-:W-:-:S04]  /*2a240*/  MOV R157, 0x2f800000 ;  /* 0x2f800000009d7802 */ /* 0x000fc80000000f00 */
[----:B------:R-:W-:Y:S01]  /*2a250*/  FMUL.FTZ R26, R26, UR13 ;  /* 0x0000000d1a1a7c20 */ /* 0x000fe20008410000 */
[----:B------:R-:W-:-:S03]  /*2a260*/  FFMA.FTZ R24, R24, R157, 1.1641532182693481445e-10 ;  /* 0x2f00000018187423 */ /* 0x000fc6000001009d */
[----:B------:R-:W-:Y:S02]  /*2a270*/  FMUL.FTZ R26, R26, UR12 ;  /* 0x0000000c1a1a7c20 */ /* 0x000fe40008410000 */
[----:B------:R-:W-:Y:S01]  /*2a280*/  FSETP.GTU.FTZ.AND P1, PT, R24, UR10, PT ;  /* 0x0000000a18007c0b */ /* 0x000fe2000bf3c000 */
[----:B------:R-:W-:-:S03]  /*2a290*/  HADD2.F32 R24, -RZ, R159.H1_H1 ;  /* 0x3000009fff187230 */ /* 0x000fc60000004100 */
[----:B------:R-:W-:Y:S02]  /*2a2a0*/  FSEL R223, R26, RZ, !P1 ;  /* 0x000000ff1adf7208 */ /* 0x000fe40004800000 */
[----:B------:R-:W-:-:S03]  /*2a2b0*/  SEL R30, RZ, 0x1, P1 ;  /* 0x00000001ff1e7807 */ /* 0x000fc60000800000 */
[----:B------:R-:W-:-:S07]  /*2a2c0*/  FADD.FTZ R223, R24, R223 ;  /* 0x000000df18df7221 */ /* 0x000fce0000010000 */
.L_x_25680:
[----:B------:R-:W-:Y:S02]  /*2a2d0*/  F2FP.F16.F32.PACK_AB R159, RZ, R223 ;  /* 0x000000dfff9f723e */ /* 0x000fe400000000ff */
[----:B------:R-:W-:Y:S02]  /*2a2e0*/  PRMT R158, R164, 0x5410, R158 ;  /* 0x00005410a49e7816 */ /* 0x000fe4000000009e */
[----:B------:R-:W-:Y:S02]  /*2a2f0*/  PRMT R157, R160, 0x5410, R162 ;  /* 0x00005410a09d7816 */ /* 0x000fe400000000a2 */
[----:B------:R-:W-:Y:S02]  /*2a300*/  PRMT R156, R36, 0x5410, R38 ;  /* 0x00005410249c7816 */ /* 0x000fe40000000026 */
[----:B------:R-:W-:Y:S01]  /*2a310*/  PRMT R159, R166, 0x5410, R159 ;  /* 0x00005410a69f7816 */ /* 0x000fe2000000009f */
[----:B------:R-:W-:Y:S06]  /*2a320*/  BRA `(.L_x_25684) ;  /* 0x0000003000207947 */ /* 0x000fec0003800000 */
.L_x_25651:
        /* <DEDUP_REMOVED lines=19> */
.L_x_25687:
        /* <DEDUP_REMOVED lines=12> */
.L_x_25688:
        /* <DEDUP_REMOVED lines=59> */
.L_x_25686:
[----:B------:R-:W-:Y:S01]  /*2a8d0*/  I2FP.F32.U32 R10, R10 ;  /* 0x0000000a000a7245 */ /* 0x000fe20000201000 */
[----:B-----5:R-:W-:Y:S01]  /*2a8e0*/  HADD2.F32 R36, -RZ, R40.H0_H0 ;  /* 0x20000028ff247230 */ /* 0x020fe20000004100 */
[----:B------:R-:W-:-:S04]  /*2a8f0*/  MOV R157, 0x2f800000 ;  /* 0x2f800000009d7802 */ /* 0x000fc80000000f00 */
[----:B------:R-:W-:Y:S01]  /*2a900*/  FMUL.FTZ R36, R36, UR13 ;  /* 0x0000000d24247c20 */ /* 0x000fe20008410000 */
[----:B------:R-:W-:-:S03]  /*2a910*/  FFMA.FTZ R10, R10, R157, 1.1641532182693481445e-10 ;  /* 0x2f0000000a0a7423 */ /* 0x000fc6000001009d */
[----:B------:R-:W-:Y:S02]  /*2a920*/  FMUL.FTZ R36, R36, UR12 ;  /* 0x0000000c24247c20 */ /* 0x000fe40008410000 */
[----:B------:R-:W-:-:S04]  /*2a930*/  FSETP.GTU.FTZ.AND P1, PT, R10, UR10, PT ;  /* 0x0000000a0a007c0b */ /* 0x000fc8000bf3c000 */
[----:B------:R-:W-:Y:S02]  /*2a940*/  SEL R10, RZ, 0x1, P1 ;  /* 0x00000001ff0a7807 */ /* 0x000fe40000800000 */
[----:B------:R-:W-:-:S07]  /*2a950*/  FSEL R235, R36, RZ, !P1 ;  /* 0x000000ff24eb7208 */ /* 0x000fce0004800000 */
.L_x_25685:
        /* <DEDUP_REMOVED lines=16> */
.L_x_25691:
        /* <DEDUP_REMOVED lines=12> */
.L_x_25692:
        /* <DEDUP_REMOVED lines=59> */
.L_x_25690:
        /* <DEDUP_REMOVED lines=9> */
.L_x_25689:
        /* <DEDUP_REMOVED lines=16> */
.L_x_25695:
        /* <DEDUP_REMOVED lines=12> */
.L_x_25696:
        /* <DEDUP_REMOVED lines=59> */
.L_x_25694:
        /* <DEDUP_REMOVED lines=9> */
.L_x_25693:
        /* <DEDUP_REMOVED lines=16> */
.L_x_25699:
        /* <DEDUP_REMOVED lines=12> */
.L_x_25700:
        /* <DEDUP_REMOVED lines=59> */
.L_x_25698:
        /* <DEDUP_REMOVED lines=9> */
.L_x_25697:
        /* <DEDUP_REMOVED lines=16> */
.L_x_25703:
        /* <DEDUP_REMOVED lines=12> */
.L_x_25704:
        /* <DEDUP_REMOVED lines=59> */
.L_x_25702:
        /* <DEDUP_REMOVED lines=9> */
.L_x_25701:
        /* <DEDUP_REMOVED lines=16> */
.L_x_25707:
        /* <DEDUP_REMOVED lines=12> */
.L_x_25708:
        /* <DEDUP_REMOVED lines=59> */
.L_x_25706:
        /* <DEDUP_REMOVED lines=9> */
.L_x_25705:
        /* <DEDUP_REMOVED lines=16> */
.L_x_25711:
        /* <DEDUP_REMOVED lines=12> */
.L_x_25712:
        /* <DEDUP_REMOVED lines=59> */
.L_x_25710:
        /* <DEDUP_REMOVED lines=9> */
.L_x_25709:
        /* <DEDUP_REMOVED lines=16> */
.L_x_25715:
        /* <DEDUP_REMOVED lines=12> */
.L_x_25716:
        /* <DEDUP_REMOVED lines=56> */
[----:B------:R-:W-:Y:S02]  /*2d2a0*/  MOV R28, R156 ;  /* 0x0000009c001c7202 */ /* 0x000fe40000000f00 */
[----:B------:R-:W-:Y:S02]  /*2d2b0*/  LOP3.LUT R221, R223, R220, R159, 0x96, !PT ;  /* 0x000000dcdfdd7212 */ /* 0x000fe400078e969f */
[----:B------:R-:W-:-:S07]  /*2d2c0*/  MOV R32, R158 ;  /* 0x0000009e00207202 */ /* 0x000fce0000000f00 */
.L_x_25714:
        /* <DEDUP_REMOVED lines=9> */
.L_x_25713:
[----:B------:R-:W-:Y:S02]  /*2d360*/  F2FP.F16.F32.PACK_AB R159, RZ, R223 ;  /* 0x000000dfff9f723e */ /* 0x000fe400000000ff */
[----:B------:R-:W-:Y:S02]  /*2d370*/  PRMT R158, R164, 0x5410, R166 ;  /* 0x00005410a49e7816 */ /* 0x000fe400000000a6 */
[----:B------:R-:W-:Y:S02]  /*2d380*/  PRMT R157, R162, 0x5410, R160 ;  /* 0x00005410a29d7816 */ /* 0x000fe400000000a0 */
[----:B------:R-:W-:Y:S02]  /*2d390*/  PRMT R156, R38, 0x5410, R36 ;  /* 0x00005410269c7816 */ /* 0x000fe40000000024 */
[----:B------:R-:W-:-:S07]  /*2d3a0*/  PRMT R159, R170, 0x5410, R159 ;  /* 0x00005410aa9f7816 */ /* 0x000fce000000009f */
.L_x_25684:
        /* <DEDUP_REMOVED lines=79> */
.L_x_25717:
        /* <DEDUP_REMOVED lines=146> */
.L_x_25719:
[----:B------:R-:W-:Y:S05]  /*2e1c0*/  BSYNC.RECONVERGENT B0 ;  /* 0x0000000000007941 */ /* 0x000fea0003800200 */
.L_x_25718:
        /* <DEDUP_REMOVED lines=12> */
.L_x_25721:
[----:B------:R-:W-:Y:S05]  /*2e290*/  BSYNC.RECONVERGENT B0 ;  /* 0x0000000000007941 */ /* 0x000fea0003800200 */
.L_x_25720:
        /* <DEDUP_REMOVED lines=176> */
[----:B------:R-:W-:Y:S01]  /*2eda0*/  F2FP.F16.F32.PACK_AB R39, R162, R39 ;  /* 0x00000027a227723e */ /* 0x000fe200000000ff */
[----:B------:R-:W-:Y:S01]  /*2edb0*/  FFMA.FTZ R162, R159, R140, R84 ;  /* 0x0000008c9fa27223 */ /* 0x000fe20000010054 */
[----:B------:R-:W-:Y:S01]  /*2edc0*/  F2FP.F16.F32.PACK_AB R37, R36, R37 ;  /* 0x000000252425723e */ /* 0x000fe200000000ff */
[----:B------:R-:W-:Y:S01]  /*2edd0*/  FFMA.FTZ R198, R198, R149, R93 ;  /* 0x00000095c6c67223 */ /* 0x000fe2000001005d */
[----:B------:R-:W-:Y:S01]  /*2ede0*/  F2FP.F16.F32.PACK_AB R36, R177, R160 ;  /* 0x000000a0b124723e */ /* 0x000fe200000000ff */
[----:B------:R-:W-:Y:S01]  /*2edf0*/  FFMA.FTZ R160, R25, R144, R88 ;  /* 0x0000009019a07223 */ /* 0x000fe20000010058 */
[----:B------:R-:W-:Y:S01]  /*2ee00*/  LEA.HI.SX32 R35, R7, R6, 0x1d ;  /* 0x0000000607237211 */ /* 0x000fe200078feaff */
[----:B------:R-:W-:Y:S01]  /*2ee10*/  FFMA.FTZ R159, R24, R145, R89 ;  /* 0x00000091189f7223 */ /* 0x000fe20000010059 */
[----:B------:R-:W-:Y:S01]  /*2ee20*/  FFMA.FTZ R188, R161, R143, R87 ;  /* 0x0000008fa1bc7223 */ /* 0x000fe20000010057 */
[----:B------:R-:W-:Y:S01]  /*2ee30*/  F2FP.F16.F32.PACK_AB R38, R198, R187 ;  /* 0x000000bbc626723e */ /* 0x000fe200000000ff */
[----:B------:R-:W-:Y:S01]  /*2ee40*/  FFMA.FTZ R25, R27, R146, R90 ;  /* 0x000000921b197223 */ /* 0x000fe2000001005a */
[----:B0-----:R-:W-:-:S04]  /*2ee50*/  IMAD.WIDE.U32 R6, R35, 0x10, R8 ;  /* 0x0000001023067825 */ /* 0x001fc800078e0008 */
[----:B------:R-:W-:Y:S01]  /*2ee60*/  FFMA.FTZ R161, R34, R141, R85 ;  /* 0x0000008d22a17223 */ /* 0x000fe20000010055 */
[----:B------:R-:W-:Y:S01]  /*2ee70*/  F2FP.F16.F32.PACK_AB R24, R159, R160 ;  /* 0x000000a09f18723e */ /* 0x000fe200000000ff */
[----:B------:R-:W-:Y:S01]  /*2ee80*/  FFMA.FTZ R27, R163, R142, R86 ;  /* 0x0000008ea31b7223 */ /* 0x000fe20000010056 */
[----:B------:R-:W-:Y:S01]  /*2ee90*/  FFMA.FTZ R34, R26, R147, R91 ;  /* 0x000000931a227223 */ /* 0x000fe2000001005b */
[----:B------:R-:W-:Y:S01]  /*2eea0*/  IADD3 R159, PT, PT, R35, 0x80, RZ ;  /* 0x00000080239f7810 */ /* 0x000fe20007ffe0ff */
[----:B------:R0:W-:Y:S01]  /*2eeb0*/  STG.E.128 desc[UR6][R6.64], R36 ;  /* 0x0000002406007986 */ /* 0x0001e2000c101d06 */
        /* <DEDUP_REMOVED lines=36> */
[----:B------:R-:W-:Y:S01]  /*2f100*/  F2FP.F16.F32.PACK_AB R39, R210, R39 ;  /* 0x00000027d227723e */ /* 0x000fe200000000ff */
[----:B------:R-:W-:Y:S01]  /*2f110*/  IMAD.WIDE.U32 R6, R161, 0x10, R8 ;  /* 0x00000010a1067825 */ /* 0x000fe200078e0008 */
[----:B------:R-:W-:-:S02]  /*2f120*/  F2FP.F16.F32.PACK_AB R38, R38, R29 ;  /* 0x0000001d2626723e */ /* 0x000fc400000000ff */
[----:B0-----:R-:W-:Y:S01]  /*2f130*/  F2FP.F16.F32.PACK_AB R25, R158, R13 ;  /* 0x0000000d9e19723e */ /* 0x001fe200000000ff */
        /* <DEDUP_REMOVED lines=34> */
[----:B------:R-:W-:-:S02]  /*2f360*/  F2FP.F16.F32.PACK_AB R175, R216, R175 ;  /* 0x000000afd8af723e */ /* 0x000fc400000000ff */
[----:B------:R-:W-:Y:S01]  /*2f370*/  F2FP.F16.F32.PACK_AB R174, R11, R174 ;  /* 0x000000ae0bae723e */ /* 0x000fe200000000ff */
[----:B------:R0:W-:Y:S01]  /*2f380*/  STG.E.128 desc[UR6][R162.64], R164 ;  /* 0x000000a4a2007986 */ /* 0x0001e2000c101d06 */
[----:B------:R-:W-:Y:S02]  /*2f390*/  F2FP.F16.F32.PACK_AB R173, R214, R173 ;  /* 0x000000add6ad723e */ /* 0x000fe400000000ff */
[----:B------:R-:W-:-:S05]  /*2f3a0*/  F2FP.F16.F32.PACK_AB R172, R172, R169 ;  /* 0x000000a9acac723e */ /* 0x000fca00000000ff */
[----:B------:R0:W-:Y:S02]  /*2f3b0*/  STG.E.128 desc[UR6][R8.64], R172 ;  /* 0x000000ac08007986 */ /* 0x0001e4000c101d06 */
.L_x_25722:
[----:B0-----:R-:W0:Y:S01]  /*2f3c0*/  LDC.64 R6, c[0x0][0x380] ;  /* 0x0000e000ff067b82 */ /* 0x001e220000000a00 */
[----:B------:R-:W-:Y:S01]  /*2f3d0*/  UPLOP3.LUT UP1, UPT, UPT, UPT, UP1, 0x40, 0x4 ;  /* 0x000000000004789c */ /* 0x000fe20003f2e810 */
[----:B0-----:R-:W-:-:S04]  /*2f3e0*/  IADD3 R0, PT, PT, R0, R6, RZ ;  /* 0x0000000600007210 */ /* 0x001fc80007ffe0ff */
[----:B------:R-:W-:-:S13]  /*2f3f0*/  ISETP.GE.AND P0, PT, R0, R7, PT ;  /* 0x000000070000720c */ /* 0x000fda0003f06270 */
[----:B------:R-:W-:Y:S05]  /*2f400*/  @!P0 BRA `(.L_x_25723) ;  /* 0xfffffd1800048947 */ /* 0x000fea000383ffff */
[----:B------:R-:W-:Y:S05]  /*2f410*/  EXIT ;  /* 0x000000000000794d */ /* 0x000fea0003800000 */
.L_x_25724:
        /* <DEDUP_REMOVED lines=14> */
.L_x_42382:


//--------------------- .text._ZN10layer_norm13ln_fwd_kernelINS_13Kernel_traitsIf6__halfS2_S2_fjLj7168ELj1ELj1ELj4ELj16ENS_18Kernel_traits_baseILj7168EfS2_S2_S2_fjLj128EEEEELb1ELb1ELb0ELb0EEEvNS_9FwdParamsE --------------------------
	.section	.text._ZN10layer_norm13ln_fwd_kernelINS_13Kernel_traitsIf6__halfS2_S2_fjLj7168ELj1ELj1ELj4ELj16ENS_18Kernel_traits_baseILj7168EfS2_S2_S2_fjLj128EEEEELb1ELb1ELb0ELb0EEEvNS_9FwdParamsE,"ax",@progbits
	.align	128
        .global         _ZN10layer_norm13ln_fwd_kernelINS_13Kernel_traitsIf6__halfS2_S2_fjLj7168ELj1ELj1ELj4ELj16ENS_18Kernel_traits_baseILj7168EfS2_S2_S2_fjLj128EEEEELb1ELb1ELb0ELb0EEEvNS_9FwdParamsE
        .type           _ZN10layer_norm13ln_fwd_kernelINS_13Kernel_traitsIf6__halfS2_S2_fjLj7168ELj1ELj1ELj4ELj16ENS_18Kernel_traits_baseILj7168EfS2_S2_S2_fjLj128EEEEELb1ELb1ELb0ELb0EEEvNS_9FwdParamsE,@function
        .size           _ZN10layer_norm13ln_fwd_kernelINS_13Kernel_traitsIf6__halfS2_S2_fjLj7168ELj1ELj1ELj4ELj16ENS_18Kernel_traits_baseILj7168EfS2_S2_S2_fjLj128EEEEELb1ELb1ELb0ELb0EEEvNS_9FwdParamsE,(.L_x_42383 - _ZN10layer_norm13ln_fwd_kernelINS_13Kernel_traitsIf6__halfS2_S2_fjLj7168ELj1ELj1ELj4ELj16ENS_18Kernel_traits_baseILj7168EfS2_S2_S2_fjLj128EEEEELb1ELb1ELb0ELb0EEEvNS_9FwdParamsE)
        .other          _ZN10layer_norm13ln_fwd_kernelINS_13Kernel_traitsIf6__halfS2_S2_fjLj7168ELj1ELj1ELj4ELj16ENS_18Kernel_traits_baseILj7168EfS2_S2_S2_fjLj128EEEEELb1ELb1ELb0ELb0EEEvNS_9FwdParamsE,@"STO_CUDA_ENTRY STV_DEFAULT"
_ZN10layer_norm13ln_fwd_kernelINS_13Kernel_traitsIf6__halfS2_S2_fjLj7168ELj1ELj1ELj4ELj16ENS_18Kernel_traits_baseILj7168EfS2_S2_S2_fjLj128EEEEELb1ELb1ELb0ELb0EEEvNS_9FwdParamsE:
.text._ZN10layer_norm13ln_fwd_kernelINS_13Kernel_traitsIf6__halfS2_S2_fjLj7168ELj1ELj1ELj4ELj16ENS_18Kernel_traits_baseILj7168EfS2_S2_S2_fjLj128EEEEELb1ELb1ELb0ELb0EEEvNS_9FwdParamsE:
        /* <DEDUP_REMOVED lines=154> */
.L_x_25726:
        /* <DEDUP_REMOVED lines=23> */
[C---:B---3--:R-:W-:Y:S02]  /*0b10*/  @P1 IMAD.WIDE.U32 R22, R4.reuse, 0x20, R22 ;  /* 0x0000002004161825 */ /* 0x048fe400078e0016 */
[----:B------:R0:W5:Y:S02]  /*0b20*/  @P1 LDG.E.128 R236, desc[UR6][R20.64+0x10] ;  /* 0x0000100614ec1981 */ /* 0x000164000c1e1d00 */
[----:B------:R-:W-:-:S02]  /*0b30*/  @P1 VIADD R4, R4, 0x80 ;  /* 0x0000008004041836 */ /* 0x000fc40000000000 */
        /* <DEDUP_REMOVED lines=24> */
[----:B-1----:R-:W-:-:S02]  /*0cc0*/  @P4 IMAD.WIDE.U32 R34, R4, 0x20, R34 ;  /* 0x0000002004224825 */ /* 0x002fc400078e0022 */
[----:B------:R0:W5:Y:S02]  /*0cd0*/  @P4 LDG.E.128 R212, desc[UR6][R32.64+0x10] ;  /* 0x0000100620d44981 */ /* 0x000164000c1e1d00 */
[----:B------:R-:W-:Y:S02]  /*0ce0*/  @P4 VIADD R4, R4, 0x80 ;  /* 0x0000008004044836 */ /* 0x000fe40000000000 */
[----:B------:R0:W5:Y:S01]  /*0cf0*/  @P4 LDG.E.128 R76, desc[UR6][R34.64] ;  /* 0x00000006224c4981 */ /* 0x000162000c1e1d00 */
[----:B------:R-:W1:Y:S01]  /*0d00*/  @P6 LDC.64 R90, c[0x0][0x3e8] ;  /* 0x0000fa00ff5a6b82 */ /* 0x000e620000000a00 */
[C---:B--2---:R-:W-:Y:S02]  /*0d10*/  @P5 IMAD.WIDE.U32 R36, R4.reuse, 0x20, R36 ;  /* 0x0000002004245825 */ /* 0x044fe400078e0024 */
[----:B------:R0:W5:Y:S04]  /*0d20*/  @P4 LDG.E.128 R72, desc[UR6][R34.64+0x10] ;  /* 0x0000100622484981 */ /* 0x000168000c1e1d00 */
[----:B------:R0:W5:Y:S01]  /*0d30*/  @P5 LDG.E.128 R208, desc[UR6][R36.64] ;  /* 0x0000000624d05981 */ /* 0x000162000c1e1d00 */
[C---:B---3--:R-:W-:Y:S01]  /*0d40*/  @P5 IMAD.WIDE.U32 R38, R4.reuse, 0x20, R38 ;  /* 0x0000002004265825 */ /* 0x048fe200078e0026 */
[----:B------:R-:W-:-:S02]  /*0d50*/  @P5 IADD3 R4, PT, PT, R4, 0x80, RZ ;  /* 0x0000008004045810 */ /* 0x000fc40007ffe0ff */
        /* <DEDUP_REMOVED lines=37> */
.L_x_25727:
[----:B------:R-:W-:Y:S05]  /*0fb0*/  BSYNC.RECONVERGENT B0 ;  /* 0x0000000000007941 */ /* 0x000fea0003800200 */
.L_x_25725:
        /* <DEDUP_REMOVED lines=8> */
[----:B------:R-:W-:Y:S01]  /*1040*/  LOP3.LUT R4, R13, UR8, R4, 0x96, !PT ;  /* 0x000000080d047c12 */ /* 0x000fe2000f8e9604 */
[----:B------:R-:W1:Y:S02]  /*1050*/  LDCU UR15, c[0x0][0x388] ;  /* 0x00007100ff0f77ac */ /* 0x000e640008000800 */
[----:B------:R-:W-:Y:S01]  /*1060*/  IMAD R9, R14, -0x2daee0ad, RZ ;  /* 0xd2511f530e097824 */ /* 0x000fe200078e02ff */
[----:B------:R-:W-:Y:S01]  /*1070*/  LOP3.LUT R5, R5, UR9, RZ, 0x3c, !PT ;  /* 0x0000000905057c12 */ /* 0x000fe2000f8e3cff */
[----:B------:R-:W-:Y:S01]  /*1080*/  IMAD.HI.U32 R8, R4, -0x2daee0ad, RZ ;  /* 0xd2511f5304087827 */ /* 0x000fe200078e00ff */
[----:B------:R-:W2:Y:S03]  /*1090*/  LDCU.U8 UR16, c[0x0][0x410] ;  /* 0x00008200ff1077ac */ /* 0x000ea60008000000 */
[----:B------:R-:W-:Y:S01]  /*10a0*/  IMAD R7, R16, -0x326172a9, RZ ;  /* 0xcd9e8d5710077824 */ /* 0x000fe200078e02ff */
[----:B------:R-:W-:Y:S01]  /*10b0*/  LOP3.LUT R8, R9, UR19, R8, 0x96, !PT ;  /* 0x0000001309087c12 */ /* 0x000fe2000f8e9608 */
[----:B------:R-:W-:Y:S01]  /*10c0*/  IMAD.HI.U32 R6, R5, -0x326172a9, RZ ;  /* 0xcd9e8d5705067827 */ /* 0x000fe200078e00ff */
[----:B------:R-:W-:-:S02]  /*10d0*/  UPLOP3.LUT UP2, UPT, UPT, UPT, UPT, 0x40, 0x4 ;  /* 0x000000000004789c */ /* 0x000fc40003f4e870 */
[----:B0-----:R-:W-:Y:S01]  /*10e0*/  UISETP.NE.U32.AND UP0, UPT, UR4, URZ, UPT ;  /* 0x000000ff0400728c */ /* 0x001fe2000bf05070 */
        /* <DEDUP_REMOVED lines=36> */
[----:B------:R-:W-:Y:S01]  /*1330*/  IMAD.HI.U32 R6, R4, -0x326172a9, RZ ;  /* 0xcd9e8d5704067827 */ /* 0x000fe200078e00ff */
        /* <DEDUP_REMOVED lines=9> */
[----:B------:R-:W-:Y:S01]  /*13d0*/  VIMNMX R11, PT, PT, R11, 0x20, PT ;  /* 0x000000200b0b7848 */ /* 0x000fe20003fe0100 */
[----:B------:R-:W3:Y:S01]  /*13e0*/  LDCU.64 UR10, c[0x0][0x3a0] ;  /* 0x00007400ff0a77ac */ /* 0x000ee20008000a00 */
[----:B------:R-:W-:Y:S01]  /*13f0*/  VIMNMX R3, PT, PT, RZ, R3, !PT ;  /* 0x00000003ff037248 */ /* 0x000fe20007fe0100 */
[----:B------:R-:W-:Y:S01]  /*1400*/  IMAD R7, R4, -0x326172a9, RZ ;  /* 0xcd9e8d5704077824 */ /* 0x000fe200078e02ff */
[----:B------:R-:W-:Y:S01]  /*1410*/  LOP3.LUT R0, R5, UR17, R0, 0x96, !PT ;  /* 0x0000001105007c12 */ /* 0x000fe2000f8e9600 */
[C---:B------:R-:W-:Y:S01]  /*1420*/  IMAD.HI.U32 R4, R8.reuse, -0x326172a9, RZ ;  /* 0xcd9e8d5708047827 */ /* 0x040fe200078e00ff */
[----:B------:R-:W-:Y:S01]  /*1430*/  VIMNMX R5, PT, PT, R3, 0x20, PT ;  /* 0x0000002003057848 */ /* 0x000fe20003fe0100 */
[----:B------:R-:W4:Y:S02]  /*1440*/  LDCU UR17, c[0x0][0x400] ;  /* 0x00008000ff1177ac */ /* 0x000f240008000800 */
[----:B------:R-:W-:Y:S01]  /*1450*/  IMAD R3, R11, 0x8, R2 ;  /* 0x000000080b037824 */ /* 0x000fe200078e0202 */
[----:B------:R-:W-:Y:S01]  /*1460*/  LEA R2, R5, R2, 0x3 ;  /* 0x0000000205027211 */ /* 0x000fe200078e18ff */
[----:B------:R-:W-:Y:S01]  /*1470*/  IMAD R9, R8, -0x326172a9, RZ ;  /* 0xcd9e8d5708097824 */ /* 0x000fe200078e02ff */
[----:B------:R-:W-:Y:S01]  /*1480*/  LOP3.LUT R4, R7, UR28, R4, 0x96, !PT ;  /* 0x0000001c07047c12 */ /* 0x000fe2000f8e9604 */
[----:B------:R-:W-:Y:S01]  /*1490*/  IMAD R7, R6, -0x2daee0ad, RZ ;  /* 0xd2511f5306077824 */ /* 0x000fe200078e02ff */
[----:B------:R-:W-:Y:S01]  /*14a0*/  I2FP.F32.U32 R3, R3 ;  /* 0x0000000300037245 */ /* 0x000fe20000201000 */
[----:B------:R1:W-:Y:S01]  /*14b0*/  STL [R1], R2 ;  /* 0x0000000201007387 */ /* 0x0003e20000100800 */
[----:B------:R-:W-:-:S04]  /*14c0*/  IMAD.HI.U32 R6, R0, -0x326172a9, RZ ;  /* 0xcd9e8d5700067827 */ /* 0x000fc800078e00ff */
[----:B------:R-:W-:Y:S01]  /*14d0*/  IMAD.HI.U32 R12, R4, -0x2daee0ad, RZ ;  /* 0xd2511f53040c7827 */ /* 0x000fe200078e00ff */
[----:B------:R-:W-:-:S03]  /*14e0*/  LOP3.LUT R11, R9, UR29, R6, 0x96, !PT ;  /* 0x0000001d090b7c12 */ /* 0x000fc6000f8e9606 */
[----:B------:R-:W-:Y:S01]  /*14f0*/  IMAD.MOV.U32 R9, RZ, RZ, RZ ;  /* 0x000000ffff097224 */ /* 0x000fe200078e00ff */
[----:B-1----:R-:W1:Y:S01]  /*1500*/  MUFU.RCP R2, R3 ;  /* 0x0000000300027308 */ /* 0x002e620000001000 */
[----:B------:R-:W-:Y:S01]  /*1510*/  LOP3.LUT R12, R7, UR30, R12, 0x96, !PT ;  /* 0x0000001e070c7c12 */ /* 0x000fe2000f8e960c */
[----:B------:R-:W-:Y:S02]  /*1520*/  IMAD R178, R4, -0x2daee0ad, RZ ;  /* 0xd2511f5304b27824 */ /* 0x000fe400078e02ff */
[----:B------:R-:W-:Y:S01]  /*1530*/  IMAD R8, R0, -0x326172a9, RZ ;  /* 0xcd9e8d5700087824 */ /* 0x000fe200078e02ff */
[----:B01234-:R1:W-:Y:S06]  /*1540*/  STL [R1+0x4], R2 ;  /* 0x0000040201007387 */ /* 0x01f3ec0000100800 */
.L_x_26333:
[----:B0-----:R-:W0:Y:S01]  /*1550*/  @UP0 LDCU.64 UR4, c[0x0][0x3e0] ;  /* 0x00007c00ff0407ac */ /* 0x001e220008000a00 */
[----:B------:R-:W-:Y:S01]  /*1560*/  PLOP3.LUT P0, PT, PT, PT, UP0, 0x80, 0x8 ;  /* 0x000000000008781c */ /* 0x000fe20003f0f008 */
[----:B0-----:R-:W-:-:S06]  /*1570*/  @UP0 UIMAD.WIDE UR4, UR14, 0x2, UR4 ;  /* 0x000000020e0408a5 */ /* 0x001fcc000f8e0204 */
[----:B--234-:R-:W-:Y:S01]  /*1580*/  IMAD.U32 R140, RZ, RZ, UR4 ;  /* 0x00000004ff8c7e24 */ /* 0x01cfe2000f8e00ff */
[----:B------:R-:W-:-:S05]  /*1590*/  MOV R141, UR5 ;  /* 0x00000005008d7c02 */ /* 0x000fca0008000f00 */
[----:B------:R-:W2:Y:S01]  /*15a0*/  @P0 LDG.E.U16 R140, desc[UR6][R140.64] ;  /* 0x000000068c8c0981 */ /* 0x000ea2000c1e1500 */
[----:B------:R-:W-:Y:S01]  /*15b0*/  PLOP3.LUT P0, PT, PT, PT, UP0, 0x80, 0x8 ;  /* 0x000000000008781c */ /* 0x000fe20003f0f008 */
[----:B------:R-:W-:Y:S01]  /*15c0*/  UIMAD UR4, UR14, UR15, URZ ;  /* 0x0000000f0e0472a4 */ /* 0x000fe2000f8e02ff */
[----:B------:R-:W-:Y:S01]  /*15d0*/  PLOP3.LUT P1, PT, PT, PT, UP0, 0x80, 0x8 ;  /* 0x000000000008781c */ /* 0x000fe20003f2f008 */
[----:B------:R-:W0:Y:S01]  /*15e0*/  S2R R142, SR_TID.X ;  /* 0x00000000008e7919 */ /* 0x000e220000002100 */
[----:B------:R-:W-:Y:S01]  /*15f0*/  ISETP.GE.U32.AND P2, PT, R15, 0x80, PT ;  /* 0x000000800f00780c */ /* 0x000fe20003f46070 */
[----:B------:R-:W-:Y:S01]  /*1600*/  USHF.R.S32.HI UR5, URZ, 0x1f, UR4 ;  /* 0x0000001fff057899 */ /* 0x000fe20008011404 */
[----:B------:R-:W-:Y:S01]  /*1610*/  LOP3.LUT R6, R6, 0xffffffdf, RZ, 0xc0, !PT ;  /* 0xffffffdf06067812 */ /* 0x000fe200078ec0ff */
[----:B------:R-:W-:Y:S02]  /*1620*/  BSSY.RECONVERGENT B0, `(.L_x_25728) ;  /* 0x0000679000007945 */ /* 0x000fe40003800200 */
[----:B------:R-:W-:-:S03]  /*1630*/  ULEA.HI UR5, UR5, UR4, URZ, 0x3 ;  /* 0x0000000405057291 */ /* 0x000fc6000f8f18ff */
[----:B------:R-:W-:-:S05]  /*1640*/  UMOV UR4, 0x3f800000 ;  /* 0x3f80000000047882 */ /* 0x000fca0000000000 */
[----:B------:R-:W-:Y:S01]  /*1650*/  @P2 LOP3.LUT R6, R6, 0x20, RZ, 0xfc, !PT ;  /* 0x0000002006062812 */ /* 0x000fe200078efcff */
[----:B--2---:R-:W-:-:S05]  /*1660*/  @P0 HADD2.F32 R7, -RZ, R140.H0_H0 ;  /* 0x2000008cff070230 */ /* 0x004fca0000004100 */
[----:B------:R-:W-:Y:S01]  /*1670*/  @P1 R2UR UR4, R7 ;  /* 0x00000000070412ca */ /* 0x000fe200000e0000 */
[----:B------:R-:W-:-:S05]  /*1680*/  IMAD.U32 R7, RZ, RZ, UR5 ;  /* 0x00000005ff077e24 */ /* 0x000fca000f8e00ff */
[----:B0-----:R-:W-:-:S05]  /*1690*/  LEA.HI.SX32 R7, R7, R142, 0x1d ;  /* 0x0000008e07077211 */ /* 0x001fca00078feaff */
[----:B------:R-:W-:Y:S01]  /*16a0*/  IMAD.MOV.U32 R176, RZ, RZ, R7 ;  /* 0x000000ffffb07224 */ /* 0x000fe200078e0007 */
        /* <DEDUP_REMOVED lines=16> */
[----:B------:R-:W-:-:S04]  /*17b0*/  MOV R5, 0x2 ;  /* 0x0000000200057802 */ /* 0x000fc80000000f00 */
[----:B------:R-:W-:-:S05]  /*17c0*/  VIADDMNMX.U32 R5, R10, 0xfffffffe, R5, PT ;  /* 0xfffffffe0a057846 */ /* 0x000fca0003800005 */
[----:B------:R-:W-:-:S04]  /*17d0*/  IMAD.SHL.U32 R5, R5, 0x4, RZ ;  /* 0x0000000405057824 */ /* 0x000fc800078e00ff */
[----:B------:R-:W0:Y:S02]  /*17e0*/  LDC R154, c[0x2][R5] ;  /* 0x00800000059a7b82 */ /* 0x000e240000000800 */
[----:B0-----:R-:W-:-:S04]  /*17f0*/  SHF.R.S32.HI R155, RZ, 0x1f, R154 ;  /* 0x0000001fff9b7819 */ /* 0x001fc8000001149a */
.L_x_42219:
[----:B------:R-:W-:Y:S05]  /*1800*/  BRX R154 -0x1810                                       (*"BRANCH_TARGETS .L_x_42220,.L_x_42221,.L_x_42222"*) ;  /* 0xffffffe49afc7949 */ /* 0x000fea000383ffff */
.L_x_42222:
[----:B------:R-:W-:Y:S01]  /*1810*/  VIADD R29, R10, 0x1 ;  /* 0x000000010a1d7836 */ /* 0x000fe20000000000 */
[----:B------:R-:W-:Y:S01]  /*1820*/  MOV R176, R178 ;  /* 0x000000b200b07202 */ /* 0x000fe20000000f00 */
[----:B------:R-:W-:Y:S01]  /*1830*/  IMAD.MOV.U32 R5, RZ, RZ, R11 ;  /* 0x000000ffff057224 */ /* 0x000fe200078e000b */
[----:B------:R-:W-:Y:S06]  /*1840*/  BRA `(.L_x_25732) ;  /* 0x00000004003c7947 */ /* 0x000fec0003800000 */
.L_x_42220:
[----:B------:R-:W-:Y:S02]  /*1850*/  HFMA2 R29, -RZ, RZ, 0, 1.78813934326171875e-07 ;  /* 0x00000003ff1d7431 */ /* 0x000fe400000001ff */
[----:B------:R-:W-:Y:S02]  /*1860*/  IMAD.MOV.U32 R176, RZ, RZ, R178 ;  /* 0x000000ffffb07224 */ /* 0x000fe400078e00b2 */
[----:B------:R-:W-:Y:S01]  /*1870*/  IMAD.MOV.U32 R5, RZ, RZ, R12 ;  /* 0x000000ffff057224 */ /* 0x000fe200078e000c */
[----:B------:R-:W-:Y:S06]  /*1880*/  BRA `(.L_x_25732) ;  /* 0x00000004002c7947 */ /* 0x000fec0003800000 */
.L_x_42221:
        /* <DEDUP_REMOVED lines=12> */
.L_x_25734:
[----:B------:R-:W-:Y:S05]  /*1950*/  BSYNC.RECONVERGENT B2 ;  /* 0x0000000000027941 */ /* 0x000fea0003800200 */
.L_x_25733:
        /* <DEDUP_REMOVED lines=62> */
.L_x_25732:
[----:B------:R-:W-:Y:S05]  /*1d40*/  BSYNC.RECONVERGENT B1 ;  /* 0x0000000000017941 */ /* 0x000fea0003800200 */
.L_x_25731:
[----:B------:R-:W0:Y:S01]  /*1d50*/  LDC R177, c[0x0][0x408] ;  /* 0x00010200ffb17b82 */ /* 0x000e220000000800 */
[----:B------:R-:W-:Y:S01]  /*1d60*/  I2FP.F32.U32 R10, R5 ;  /* 0x00000005000a7245 */ /* 0x000fe20000201000 */
[----:B-----5:R-:W-:Y:S01]  /*1d70*/  HADD2.F32 R30, -RZ, R140.H0_H0 ;  /* 0x2000008cff1e7230 */ /* 0x020fe20000004100 */
[----:B------:R-:W-:Y:S01]  /*1d80*/  ISETP.NE.AND P1, PT, R29, 0x1, PT ;  /* 0x000000011d00780c */ /* 0x000fe20003f25270 */
[----:B------:R-:W-:Y:S01]  /*1d90*/  IMAD.MOV.U32 R183, RZ, RZ, 0x2f800000 ;  /* 0x2f800000ffb77424 */ /* 0x000fe200078e00ff */
[----:B------:R-:W-:Y:S01]  /*1da0*/  LOP3.LUT R6, R6, 0xfffffffd, RZ, 0xc0, !PT ;  /* 0xfffffffd06067812 */ /* 0x000fe200078ec0ff */
[----:B------:R-:W-:Y:S01]  /*1db0*/  BSSY.RECONVERGENT B1, `(.L_x_25735) ;  /* 0x0000061000017945 */ /* 0x000fe20003800200 */
[----:B------:R-:W-:Y:S01]  /*1dc0*/  FMUL.FTZ R30, R30, UR4 ;  /* 0x000000041e1e7c20 */ /* 0x000fe20008410000 */
[----:B------:R-:W2:Y:S01]  /*1dd0*/  LDC R182, c[0x0][0x404] ;  /* 0x00010100ffb67b82 */ /* 0x000ea20000000800 */
[----:B------:R-:W-:Y:S01]  /*1de0*/  FFMA.FTZ R5, R10, R183, 1.1641532182693481445e-10 ;  /* 0x2f0000000a057423 */ /* 0x000fe200000100b7 */
[----:B------:R-:W-:-:S02]  /*1df0*/  HADD2.F32 R10, -RZ, R36.H0_H0 ;  /* 0x20000024ff0a7230 */ /* 0x000fc40000004100 */
[----:B------:R-:W-:Y:S02]  /*1e00*/  IMAD.MOV.U32 R153, RZ, RZ, 0x2 ;  /* 0x00000002ff997424 */ /* 0x000fe400078e00ff */
[----:B0-----:R-:W-:Y:S01]  /*1e10*/  FMUL.FTZ R30, R30, R177 ;  /* 0x000000b11e1e7220 */ /* 0x001fe20000410000 */
[----:B--2---:R-:W-:-:S04]  /*1e20*/  FSETP.GTU.FTZ.AND P0, PT, R5, R182, PT ;  /* 0x000000b60500720b */ /* 0x004fc80003f1c000 */
        /* <DEDUP_REMOVED lines=14> */
.L_x_25737:
        /* <DEDUP_REMOVED lines=12> */
.L_x_25739:
[----:B------:R-:W-:Y:S05]  /*1fd0*/  BSYNC.RECONVERGENT B2 ;  /* 0x0000000000027941 */ /* 0x000fea0003800200 */
.L_x_25738:
        /* <DEDUP_REMOVED lines=60> */
[----:B------:R-:W-:Y:S02]  /*23a0*/  IMAD.MOV.U32 R10, RZ, RZ, R176 ;  /* 0x000000ffff0a7224 */ /* 0x000fe400078e00b0 */
[----:B------:R-:W-:-:S07]  /*23b0*/  IMAD.MOV.U32 R176, RZ, RZ, R154 ;  /* 0x000000ffffb07224 */ /* 0x000fce00078e009a */
.L_x_25736:
[----:B------:R-:W-:Y:S05]  /*23c0*/  BSYNC.RECONVERGENT B1 ;  /* 0x0000000000017941 */ /* 0x000fea0003800200 */
.L_x_25735:
[----:B------:R-:W-:Y:S01]  /*23d0*/  I2FP.F32.U32 R10, R10 ;  /* 0x0000000a000a7245 */ /* 0x000fe20000201000 */
[----:B------:R-:W-:Y:S01]  /*23e0*/  HADD2.F32 R140, -RZ, R140.H1_H1 ;  /* 0x3000008cff8c7230 */ /* 0x000fe20000004100 */
[----:B------:R-:W-:Y:S01]  /*23f0*/  ISETP.NE.AND P1, PT, R153, 0x1, PT ;  /* 0x000000019900780c */ /* 0x000fe20003f25270 */
[----:B------:R-:W-:Y:S01]  /*2400*/  BSSY.RECONVERGENT B1, `(.L_x_25740) ;  /* 0x000005f000017945 */ /* 0x000fe20003800200 */
[----:B------:R-:W-:Y:S02]  /*2410*/  IMAD.MOV.U32 R154, RZ, RZ, 0x2 ;  /* 0x00000002ff9a7424 */ /* 0x000fe400078e00ff */
[----:B------:R-:W-:Y:S01]  /*2420*/  FFMA.FTZ R29, R10, R183, 1.1641532182693481445e-10 ;  /* 0x2f0000000a1d7423 */ /* 0x000fe200000100b7 */
[----:B------:R-:W-:Y:S01]  /*2430*/  FMUL.FTZ R140, R140, UR4 ;  /* 0x000000048c8c7c20 */ /* 0x000fe20008410000 */
[----:B------:R-:W-:-:S03]  /*2440*/  IMAD.MOV.U32 R10, RZ, RZ, R8 ;  /* 0x000000ffff0a7224 */ /* 0x000fc600078e0008 */
[----:B------:R-:W-:Y:S01]  /*2450*/  FMUL.FTZ R140, R140, R177 ;  /* 0x000000b18c8c7220 */ /* 0x000fe20000410000 */
[----:B------:R-:W-:Y:S01]  /*2460*/  FSETP.GTU.FTZ.AND P0, PT, R29, R182, PT ;  /* 0x000000b61d00720b */ /* 0x000fe20003f1c000 */
[----:B------:R-:W-:-:S03]  /*2470*/  HADD2.F32 R29, -RZ, R36.H1_H1 ;  /* 0x30000024ff1d7230 */ /* 0x000fc60000004100 */
        /* <DEDUP_REMOVED lines=12> */
.L_x_25742:
        /* <DEDUP_REMOVED lines=12> */
.L_x_25744:
[----:B------:R-:W-:Y:S05]  /*2600*/  BSYNC.RECONVERGENT B2 ;  /* 0x0000000000027941 */ /* 0x000fea0003800200 */
.L_x_25743:
        /* <DEDUP_REMOVED lines=60> */
[----:B------:R-:W-:Y:S02]  /*29d0*/  IMAD.MOV.U32 R176, RZ, RZ, R154 ;  /* 0x000000ffffb07224 */ /* 0x000fe400078e009a */
[----:B------:R-:W-:-:S07]  /*29e0*/  IMAD.MOV.U32 R154, RZ, RZ, RZ ;  /* 0x000000ffff9a7224 */ /* 0x000fce00078e00ff */
.L_x_25741:
[----:B------:R-:W-:Y:S05]  /*29f0*/  BSYNC.RECONVERGENT B1 ;  /* 0x0000000000017941 */ /* 0x000fea0003800200 */
.L_x_25740:
[----:B------:R-:W-:Y:S01]  /*2a00*/  I2FP.F32.U32 R10, R10 ;  /* 0x0000000a000a7245 */ /* 0x000fe20000201000 */
[----:B------:R-:W-:Y:S01]  /*2a10*/  HADD2.F32 R140, -RZ, R141.H0_H0 ;  /* 0x2000008dff8c7230 */ /* 0x000fe20000004100 */
[----:B------:R-:W-:Y:S01]  /*2a20*/  ISETP.NE.AND P2, PT, R154, 0x1, PT ;  /* 0x000000019a00780c */ /* 0x000fe20003f45270 */
[----:B------:R-:W-:Y:S02]  /*2a30*/  BSSY.RECONVERGENT B1, `(.L_x_25745) ;  /* 0x000005f000017945 */ /* 0x000fe40003800200 */
[----:B------:R-:W-:Y:S01]  /*2a40*/  FFMA.FTZ R29, R10, R183, 1.1641532182693481445e-10 ;  /* 0x2f0000000a1d7423 */ /* 0x000fe200000100b7 */
[----:B------:R-:W-:Y:S01]  /*2a50*/  FMUL.FTZ R140, R140, UR4 ;  /* 0x000000048c8c7c20 */ /* 0x000fe20008410000 */
[----:B------:R-:W-:-:S03]  /*2a60*/  HADD2.F32 R10, -RZ, R37.H0_H0 ;  /* 0x20000025ff0a7230 */ /* 0x000fc60000004100 */
[----:B------:R-:W-:Y:S01]  /*2a70*/  FMUL.FTZ R140, R140, R177 ;  /* 0x000000b18c8c7220 */ /* 0x000fe20000410000 */
[----:B------:R-:W-:-:S04]  /*2a80*/  FSETP.GTU.FTZ.AND P1, PT, R29, R182, PT ;  /* 0x000000b61d00720b */ /* 0x000fc80003f3c000 */
        /* <DEDUP_REMOVED lines=14> */
.L_x_25747:
        /* <DEDUP_REMOVED lines=12> */
.L_x_25749:
[----:B------:R-:W-:Y:S05]  /*2c30*/  BSYNC.RECONVERGENT B2 ;  /* 0x0000000000027941 */ /* 0x000fea0003800200 */
.L_x_25748:
        /* <DEDUP_REMOVED lines=62> */
.L_x_25746:
[----:B------:R-:W-:Y:S05]  /*3020*/  BSYNC.RECONVERGENT B1 ;  /* 0x0000000000017941 */ /* 0x000fea0003800200 */
.L_x_25745:
[----:B------:R-:W-:Y:S01]  /*3030*/  I2FP.F32.U32 R140, R140 ;  /* 0x0000008c008c7245 */ /* 0x000fe20000201000 */
[----:B------:R-:W-:Y:S01]  /*3040*/  HADD2.F32 R153, -RZ, R141.H1_H1 ;  /* 0x3000008dff997230 */ /* 0x000fe20000004100 */
[----:B------:R-:W-:Y:S01]  /*3050*/  ISETP.NE.AND P3, PT, R10, 0x1, PT ;  /* 0x000000010a00780c */ /* 0x000fe20003f65270 */
[----:B------:R-:W-:Y:S01]  /*3060*/  BSSY.RECONVERGENT B1, `(.L_x_25750) ;  /* 0x0000060000017945 */ /* 0x000fe20003800200 */
[----:B------:R-:W-:Y:S02]  /*3070*/  IMAD.MOV.U32 R156, RZ, RZ, 0x2 ;  /* 0x00000002ff9c7424 */ /* 0x000fe400078e00ff */
[----:B------:R-:W-:Y:S01]  /*3080*/  FFMA.FTZ R141, R140, R183, 1.1641532182693481445e-10 ;  /* 0x2f0000008c8d7423 */ /* 0x000fe200000100b7 */
[----:B------:R-:W-:-:S04]  /*3090*/  FMUL.FTZ R140, R153, UR4 ;  /* 0x00000004998c7c20 */ /* 0x000fc80008410000 */
[----:B------:R-:W-:Y:S01]  /*30a0*/  FMUL.FTZ R140, R140, R177 ;  /* 0x000000b18c8c7220 */ /* 0x000fe20000410000 */
[----:B------:R-:W-:Y:S01]  /*30b0*/  FSETP.GTU.FTZ.AND P2, PT, R141, R182, PT ;  /* 0x000000b68d00720b */ /* 0x000fe20003f5c000 */
[----:B------:R-:W-:-:S03]  /*30c0*/  HADD2.F32 R141, -RZ, R37.H1_H1 ;  /* 0x30000025ff8d7230 */ /* 0x000fc60000004100 */
[----:B------:R-:W-:Y:S02]  /*30d0*/  FSEL R140, R140, RZ, !P2 ;  /* 0x000000ff8c8c7208 */ /* 0x000fe40005000000 */
[----:B------:R-:W-:-:S03]  /*30e0*/  PLOP3.LUT P2, PT, P2, PT, PT, 0x8, 0x80 ;  /* 0x000000000080781c */ /* 0x000fc6000174e170 */
[----:B------:R-:W-:Y:S01]  /*30f0*/  FFMA.FTZ R140, R140, R131, R141 ;  /* 0x000000838c8c7223 */ /* 0x000fe2000001008d */
[----:B------:R-:W-:-:S03]  /*3100*/  MOV R141, R8 ;  /* 0x00000008008d7202 */ /* 0x000fc60000000f00 */
        /* <DEDUP_REMOVED lines=10> */
.L_x_25752:
        /* <DEDUP_REMOVED lines=12> */
.L_x_25754:
[----:B------:R-:W-:Y:S05]  /*3270*/  BSYNC.RECONVERGENT B2 ;  /* 0x0000000000027941 */ /* 0x000fea0003800200 */
.L_x_25753:
        /* <DEDUP_REMOVED lines=62> */
.L_x_25751:
[----:B------:R-:W-:Y:S05]  /*3660*/  BSYNC.RECONVERGENT B1 ;  /* 0x0000000000017941 */ /* 0x000fea0003800200 */
.L_x_25750:
[----:B------:R-:W-:Y:S01]  /*3670*/  I2FP.F32.U32 R10, R141 ;  /* 0x0000008d000a7245 */ /* 0x000fe20000201000 */
[----:B------:R-:W-:Y:S01]  /*3680*/  HADD2.F32 R153, -RZ, R142.H0_H0 ;  /* 0x2000008eff997230 */ /* 0x000fe20000004100 */
[----:B------:R-:W-:Y:S01]  /*3690*/  ISETP.NE.AND P4, PT, R156, 0x1, PT ;  /* 0x000000019c00780c */ /* 0x000fe20003f85270 */
[----:B------:R-:W-:Y:S01]  /*36a0*/  BSSY.RECONVERGENT B1, `(.L_x_25755) ;  /* 0x0000060000017945 */ /* 0x000fe20003800200 */
[----:B------:R-:W-:Y:S01]  /*36b0*/  MOV R155, R8 ;  /* 0x00000008009b7202 */ /* 0x000fe20000000f00 */
[----:B------:R-:W-:Y:S01]  /*36c0*/  FFMA.FTZ R141, R10, R183, 1.1641532182693481445e-10 ;  /* 0x2f0000000a8d7423 */ /* 0x000fe200000100b7 */
[----:B------:R-:W-:-:S04]  /*36d0*/  FMUL.FTZ R10, R153, UR4 ;  /* 0x00000004990a7c20 */ /* 0x000fc80008410000 */
[----:B------:R-:W-:Y:S01]  /*36e0*/  FMUL.FTZ R10, R10, R177 ;  /* 0x000000b10a0a7220 */ /* 0x000fe20000410000 */
[----:B------:R-:W-:-:S04]  /*36f0*/  FSETP.GTU.FTZ.AND P3, PT, R141, R182, PT ;  /* 0x000000b68d00720b */ /* 0x000fc80003f7c000 */
[----:B------:R-:W-:Y:S01]  /*3700*/  FSEL R141, R10, RZ, !P3 ;  /* 0x000000ff0a8d7208 */ /* 0x000fe20005800000 */
[----:B------:R-:W-:Y:S01]  /*3710*/  HADD2.F32 R10, -RZ, R38.H0_H0 ;  /* 0x20000026ff0a7230 */ /* 0x000fe20000004100 */
[----:B------:R-:W-:-:S04]  /*3720*/  PLOP3.LUT P3, PT, P3, PT, PT, 0x8, 0x80 ;  /* 0x000000000080781c */ /* 0x000fc80001f6e170 */
        /* <DEDUP_REMOVED lines=12> */
.L_x_25757:
        /* <DEDUP_REMOVED lines=12> */
.L_x_25759:
[----:B------:R-:W-:Y:S05]  /*38b0*/  BSYNC.RECONVERGENT B2 ;  /* 0x0000000000027941 */ /* 0x000fea0003800200 */
.L_x_25758:
        /* <DEDUP_REMOVED lines=62> */
.L_x_25756:
[----:B------:R-:W-:Y:S05]  /*3ca0*/  BSYNC.RECONVERGENT B1 ;  /* 0x0000000000017941 */ /* 0x000fea0003800200 */
.L_x_25755:
[----:B------:R-:W-:Y:S01]  /*3cb0*/  I2FP.F32.U32 R156, R155 ;  /* 0x0000009b009c7245 */ /* 0x000fe20000201000 */
[----:B------:R-:W-:Y:S01]  /*3cc0*/  HADD2.F32 R142, -RZ, R142.H1_H1 ;  /* 0x3000008eff8e7230 */ /* 0x000fe20000004100 */
[----:B------:R-:W-:Y:S01]  /*3cd0*/  ISETP.NE.AND P5, PT, R10, 0x1, PT ;  /* 0x000000010a00780c */ /* 0x000fe20003fa5270 */
[----:B------:R-:W-:Y:S01]  /*3ce0*/  BSSY.RECONVERGENT B1, `(.L_x_25760) ;  /* 0x0000060000017945 */ /* 0x000fe20003800200 */
[----:B------:R-:W-:Y:S02]  /*3cf0*/  IMAD.MOV.U32 R178, RZ, RZ, 0x2 ;  /* 0x00000002ffb27424 */ /* 0x000fe400078e00ff */
[----:B------:R-:W-:Y:S01]  /*3d00*/  FFMA.FTZ R155, R156, R183, 1.1641532182693481445e-10 ;  /* 0x2f0000009c9b7423 */ /* 0x000fe200000100b7 */
[----:B------:R-:W-:Y:S01]  /*3d10*/  FMUL.FTZ R142, R142, UR4 ;  /* 0x000000048e8e7c20 */ /* 0x000fe20008410000 */
[----:B------:R-:W-:-:S03]  /*3d20*/  MOV R156, R8 ;  /* 0x00000008009c7202 */ /* 0x000fc60000000f00 */
[----:B------:R-:W-:Y:S01]  /*3d30*/  FMUL.FTZ R142, R142, R177 ;  /* 0x000000b18e8e7220 */ /* 0x000fe20000410000 */
[----:B------:R-:W-:Y:S01]  /*3d40*/  FSETP.GTU.FTZ.AND P4, PT, R155, R182, PT ;  /* 0x000000b69b00720b */ /* 0x000fe20003f9c000 */
[----:B------:R-:W-:-:S03]  /*3d50*/  HADD2.F32 R155, -RZ, R38.H1_H1 ;  /* 0x30000026ff9b7230 */ /* 0x000fc60000004100 */
        /* <DEDUP_REMOVED lines=13> */
.L_x_25762:
        /* <DEDUP_REMOVED lines=12> */
.L_x_25764:
[----:B------:R-:W-:Y:S05]  /*3ef0*/  BSYNC.RECONVERGENT B2 ;  /* 0x0000000000027941 */ /* 0x000fea0003800200 */
.L_x_25763:
        /* <DEDUP_REMOVED lines=62> */
.L_x_25761:
[----:B------:R-:W-:Y:S05]  /*42e0*/  BSYNC.RECONVERGENT B1 ;  /* 0x0000000000017941 */ /* 0x000fea0003800200 */
.L_x_25760:
[----:B------:R-:W-:Y:S01]  /*42f0*/  I2FP.F32.U32 R10, R156 ;  /* 0x0000009c000a7245 */ /* 0x000fe20000201000 */
[----:B------:R-:W-:Y:S01]  /*4300*/  BSSY.RECONVERGENT B1, `(.L_x_25765) ;  /* 0x0000064000017945 */ /* 0x000fe20003800200 */
[----:B------:R-:W-:-:S03]  /*4310*/  ISETP.NE.AND P6, PT, R178, 0x1, PT ;  /* 0x00000001b200780c */ /* 0x000fc60003fc5270 */
[----:B------:R-:W-:Y:S01]  /*4320*/  FFMA.FTZ R169, R10, R183, 1.1641532182693481445e-10 ;  /* 0x2f0000000aa97423 */ /* 0x000fe200000100b7 */
[----:B------:R-:W-:-:S04]  /*4330*/  HADD2.F32 R10, -RZ, R143.H0_H0 ;  /* 0x2000008fff0a7230 */ /* 0x000fc80000004100 */
[----:B------:R-:W-:Y:S01]  /*4340*/  FSETP.GTU.FTZ.AND P5, PT, R169, R182, PT ;  /* 0x000000b6a900720b */ /* 0x000fe20003fbc000 */
[----:B------:R-:W-:Y:S01]  /*4350*/  FMUL.FTZ R10, R10, UR4 ;  /* 0x000000040a0a7c20 */ /* 0x000fe20008410000 */
[----:B------:R-:W-:-:S03]  /*4360*/  MOV R169, R8 ;  /* 0x0000000800a97202 */ /* 0x000fc60000000f00 */
[----:B------:R-:W-:-:S05]  /*4370*/  FMUL.FTZ R10, R10, R177 ;  /* 0x000000b10a0a7220 */ /* 0x000fca0000410000 */
[----:B------:R-:W-:Y:S01]  /*4380*/  FSEL R156, R10, RZ, !P5 ;  /* 0x000000ff0a9c7208 */ /* 0x000fe20006800000 */
[----:B------:R-:W-:Y:S01]  /*4390*/  HADD2.F32 R10, -RZ, R39.H0_H0 ;  /* 0x20000027ff0a7230 */ /* 0x000fe20000004100 */
[----:B------:R-:W-:-:S04]  /*43a0*/  PLOP3.LUT P5, PT, P5, PT, PT, 0x8, 0x80 ;  /* 0x000000000080781c */ /* 0x000fc80002fae170 */
[----:B------:R-:W-:Y:S01]  /*43b0*/  FFMA.FTZ R156, R156, R126, R10 ;  /* 0x0000007e9c9c7223 */ /* 0x000fe2000001000a */
[----:B------:R-:W-:Y:S01]  /*43c0*/  IMAD.MOV.U32 R10, RZ, RZ, 0x2 ;  /* 0x00000002ff0a7424 */ /* 0x000fe200078e00ff */
        /* <DEDUP_REMOVED lines=9> */
.L_x_25767:
[----:B------:R-:W-:Y:S01]  /*4460*/  VIADD R14, R14, 0x1 ;  /* 0x000000010e0e7836 */ /* 0x000fe20000000000 */
[----:B------:R-:W-:Y:S04]  /*4470*/  BSSY.RECONVERGENT B2, `(.L_x_25768) ;  /* 0x000000e000027945 */ /* 0x000fe80003800200 */
[----:B------:R-:W-:-:S13]  /*4480*/  ISETP.NE.AND P6, PT, R14, RZ, PT ;  /* 0x000000ff0e00720c */ /* 0x000fda0003fc5270 */
[----:B------:R-:W-:Y:S05]  /*4490*/  @P6 BRA `(.L_x_25769) ;  /* 0x00000000002c6947 */ /* 0x000fea0003800000 */
[----:B------:R-:W-:Y:S02]  /*44a0*/  IADD3 R13, PT, PT, R13, 0x1, RZ ;  /* 0x000000010d0d7810 */ /* 0x000fe40007ffe0ff */
[----:B------:R-:W-:Y:S02]  /*44b0*/  LOP3.LUT R6, R6, 0xfffffdff, RZ, 0xc0, !PT ;  /* 0xfffffdff06067812 */ /* 0x000fe400078ec0ff */
[----:B------:R-:W-:Y:S02]  /*44c0*/  ISETP.NE.AND P6, PT, R13, RZ, PT ;  /* 0x000000ff0d00720c */ /* 0x000fe40003fc5270 */
[----:B------:R-:W-:-:S11]  /*44d0*/  @P0 LOP3.LUT R6, R6, 0x200, RZ, 0xfc, !PT ;  /* 0x0000020006060812 */ /* 0x000fd600078efcff */
[----:B------:R-:W-:Y:S02]  /*44e0*/  @!P6 VIADD R16, R16, 0x1 ;  /* 0x000000011010e836 */ /* 0x000fe40000000000 */
[----:B------:R-:W-:Y:S02]  /*44f0*/  @!P6 VIADD R8, R9, 0x1 ;  /* 0x000000010908e836 */ /* 0x000fe40000000000 */
[----:B------:R-:W-:Y:S01]  /*4500*/  @!P6 IMAD.MOV.U32 R13, RZ, RZ, RZ ;  /* 0x000000ffff0de224 */ /* 0x000fe200078e00ff */
[----:B------:R-:W-:-:S13]  /*4510*/  ISETP.NE.AND P0, PT, R16, RZ, !P6 ;  /* 0x000000ff1000720c */ /* 0x000fda0007705270 */
[----:B------:R-:W-:Y:S02]  /*4520*/  @P0 IADD3 R8, PT, PT, R9, RZ, RZ ;  /* 0x000000ff09080210 */ /* 0x000fe40007ffe0ff */
[----:B------:R-:W-:-:S03]  /*4530*/  LOP3.LUT P0, RZ, R6, 0x200, RZ, 0xc0, !PT ;  /* 0x0000020006ff7812 */ /* 0x000fc6000780c0ff */
[----:B------:R-:W-:-:S10]  /*4540*/  @!P6 IMAD.MOV.U32 R9, RZ, RZ, R8 ;  /* 0x000000ffff09e224 */ /* 0x000fd400078e0008 */
.L_x_25769:
[----:B------:R-:W-:Y:S05]  /*4550*/  BSYNC.RECONVERGENT B2 ;  /* 0x0000000000027941 */ /* 0x000fea0003800200 */
.L_x_25768:
        /* <DEDUP_REMOVED lines=62> */
.L_x_25766:
[----:B------:R-:W-:Y:S05]  /*4940*/  BSYNC.RECONVERGENT B1 ;  /* 0x0000000000017941 */ /* 0x000fea0003800200 */
.L_x_25765:
[----:B------:R-:W-:Y:S01]  /*4950*/  I2FP.F32.U32 R169, R169 ;  /* 0x000000a900a97245 */ /* 0x000fe20000201000 */
[----:B------:R-:W-:Y:S01]  /*4960*/  HADD2.F32 R143, -RZ, R143.H1_H1 ;  /* 0x3000008fff8f7230 */ /* 0x000fe20000004100 */
[----:B------:R-:W-:Y:S02]  /*4970*/  F2FP.F16.F32.PACK_AB R142, R142, R141 ;  /* 0x0000008d8e8e723e */ /* 0x000fe400000000ff */
[----:B------:R-:W-:Y:S01]  /*4980*/  F2FP.F16.F32.PACK_AB R141, R140, R29 ;  /* 0x0000001d8c8d723e */ /* 0x000fe200000000ff */
[----:B------:R-:W-:Y:S01]  /*4990*/  FFMA.FTZ R169, R169, R183, 1.1641532182693481445e-10 ;  /* 0x2f000000a9a97423 */ /* 0x000fe200000100b7 */
[----:B------:R-:W-:Y:S01]  /*49a0*/  FMUL.FTZ R178, R143, UR4 ;  /* 0x000000048fb27c20 */ /* 0x000fe20008410000 */
[----:B------:R-:W-:-:S03]  /*49b0*/  F2FP.F16.F32.PACK_AB R140, R30, R5 ;  /* 0x000000051e8c723e */ /* 0x000fc600000000ff */
[----:B------:R-:W-:Y:S01]  /*49c0*/  FMUL.FTZ R178, R178, R177 ;  /* 0x000000b1b2b27220 */ /* 0x000fe20000410000 */
[----:B------:R-:W-:Y:S01]  /*49d0*/  FSETP.GTU.FTZ.AND P6, PT, R169, R182, PT ;  /* 0x000000b6a900720b */ /* 0x000fe20003fdc000 */
[----:B------:R-:W-:-:S03]  /*49e0*/  HADD2.F32 R169, -RZ, R39.H1_H1 ;  /* 0x30000027ffa97230 */ /* 0x000fc60000004100 */
[----:B------:R-:W-:Y:S02]  /*49f0*/  FSEL R178, R178, RZ, !P6 ;  /* 0x000000ffb2b27208 */ /* 0x000fe40007000000 */
[----:B------:R-:W-:-:S03]  /*4a00*/  PLOP3.LUT P6, PT, P6, PT, PT, 0x8, 0x80 ;  /* 0x000000000080781c */ /* 0x000fc600037ce170 */
[----:B------:R-:W-:-:S05]  /*4a10*/  FFMA.FTZ R169, R178, R127, R169 ;  /* 0x0000007fb2a97223 */ /* 0x000fca00000100a9 */
[----:B------:R-:W-:Y:S01]  /*4a20*/  F2FP.F16.F32.PACK_AB R143, R169, R156 ;  /* 0x0000009ca98f723e */ /* 0x000fe200000000ff */
[----:B------:R-:W-:Y:S06]  /*4a30*/  BRA `(.L_x_25770) ;  /* 0x0000003000887947 */ /* 0x000fec0003800000 */
.L_x_25730:
        /* <DEDUP_REMOVED lines=16> */
.L_x_25773:
        /* <DEDUP_REMOVED lines=12> */
.L_x_25775:
[----:B------:R-:W-:Y:S05]  /*4c00*/  BSYNC.RECONVERGENT B2 ;  /* 0x0000000000027941 */ /* 0x000fea0003800200 */
.L_x_25774:
        /* <DEDUP_REMOVED lines=62> */
.L_x_25772:
[----:B------:R-:W-:Y:S05]  /*4ff0*/  BSYNC.RECONVERGENT B1 ;  /* 0x0000000000017941 */ /* 0x000fea0003800200 */
.L_x_25771:
        /* <DEDUP_REMOVED lines=8> */
[----:B------:R-:W2:Y:S01]  /*5080*/  LDC R177, c[0x0][0x408] ;  /* 0x00010200ffb17b82 */ /* 0x000ea20000000800 */
[----:B------:R-:W-:Y:S01]  /*5090*/  FMUL.FTZ R30, R30, UR4 ;  /* 0x000000041e1e7c20 */ /* 0x000fe20008410000 */
[----:B------:R-:W-:-:S02]  /*50a0*/  IMAD.MOV.U32 R153, RZ, RZ, 0x2 ;  /* 0x00000002ff997424 */ /* 0x000fc400078e00ff */
[----:B------:R-:W-:Y:S01]  /*50b0*/  IMAD.MOV.U32 R10, RZ, RZ, R8 ;  /* 0x000000ffff0a7224 */ /* 0x000fe200078e0008 */
[----:B0-----:R-:W-:Y:S01]  /*50c0*/  FSETP.GTU.FTZ.AND P0, PT, R5, R182, PT ;  /* 0x000000b60500720b */ /* 0x001fe20003f1c000 */
[----:B--2---:R-:W-:-:S05]  /*50d0*/  FMUL.FTZ R5, R30, R177 ;  /* 0x000000b11e057220 */ /* 0x004fca0000410000 */
        /* <DEDUP_REMOVED lines=13> */
.L_x_25778:
        /* <DEDUP_REMOVED lines=12> */
.L_x_25780:
[----:B------:R-:W-:Y:S05]  /*5270*/  BSYNC.RECONVERGENT B2 ;  /* 0x0000000000027941 */ /* 0x000fea0003800200 */
.L_x_25779:
        /* <DEDUP_REMOVED lines=62> */
.L_x_25777:
[----:B------:R-:W-:Y:S05]  /*5660*/  BSYNC.RECONVERGENT B1 ;  /* 0x0000000000017941 */ /* 0x000fea0003800200 */
.L_x_25776:
[----:B------:R-:W-:Y:S01]  /*5670*/  I2FP.F32.U32 R10, R10 ;  /* 0x0000000a000a7245 */ /* 0x000fe20000201000 */
[----:B------:R-:W-:Y:S01]  /*5680*/  HADD2.F32 R140, -RZ, R140.H1_H1 ;  /* 0x3000008cff8c7230 */ /* 0x000fe20000004100 */
[----:B------:R-:W-:Y:S01]  /*5690*/  ISETP.NE.AND P1, PT, R153, 0x1, PT ;  /* 0x000000019900780c */ /* 0x000fe20003f25270 */
[----:B------:R-:W-:Y:S02]  /*56a0*/  BSSY.RECONVERGENT B1, `(.L_x_25781) ;  /* 0x000005e000017945 */ /* 0x000fe40003800200 */
[----:B------:R-:W-:Y:S01]  /*56b0*/  FFMA.FTZ R29, R10, R183, 1.1641532182693481445e-10 ;  /* 0x2f0000000a1d7423 */ /* 0x000fe200000100b7 */
[----:B------:R-:W-:Y:S01]  /*56c0*/  FMUL.FTZ R140, R140, UR4 ;  /* 0x000000048c8c7c20 */ /* 0x000fe20008410000 */
[----:B------:R-:W-:-:S03]  /*56d0*/  IMAD.MOV.U32 R10, RZ, RZ, R8 ;  /* 0x000000ffff0a7224 */ /* 0x000fc600078e0008 */
[----:B------:R-:W-:Y:S01]  /*56e0*/  FMUL.FTZ R30, R140, R177 ;  /* 0x000000b18c1e7220 */ /* 0x000fe20000410000 */
[----:B------:R-:W-:Y:S01]  /*56f0*/  FSETP.GTU.FTZ.AND P0, PT, R29, R182, PT ;  /* 0x000000b61d00720b */ /* 0x000fe20003f1c000 */
[----:B------:R-:W-:-:S03]  /*5700*/  HFMA2 R140, -RZ, RZ, 0, 1.1920928955078125e-07 ;  /* 0x00000002ff8c7431 */ /* 0x000fc600000001ff */
        /* <DEDUP_REMOVED lines=12> */
.L_x_25783:
        /* <DEDUP_REMOVED lines=12> */
.L_x_25785:
[----:B------:R-:W-:Y:S05]  /*5890*/  BSYNC.RECONVERGENT B2 ;  /* 0x0000000000027941 */ /* 0x000fea0003800200 */
.L_x_25784:
        /* <DEDUP_REMOVED lines=61> */
[----:B------:R-:W-:-:S07]  /*5c70*/  MOV R176, R154 ;  /* 0x0000009a00b07202 */ /* 0x000fce0000000f00 */
.L_x_25782:
[----:B------:R-:W-:Y:S05]  /*5c80*/  BSYNC.RECONVERGENT B1 ;  /* 0x0000000000017941 */ /* 0x000fea0003800200 */
.L_x_25781:
[----:B------:R-:W-:Y:S01]  /*5c90*/  I2FP.F32.U32 R10, R10 ;  /* 0x0000000a000a7245 */ /* 0x000fe20000201000 */
[----:B------:R-:W-:Y:S01]  /*5ca0*/  HADD2.F32 R153, -RZ, R141.H0_H0 ;  /* 0x2000008dff997230 */ /* 0x000fe20000004100 */
[----:B------:R-:W-:Y:S01]  /*5cb0*/  ISETP.NE.AND P2, PT, R140, 0x1, PT ;  /* 0x000000018c00780c */ /* 0x000fe20003f45270 */
[----:B------:R-:W-:Y:S02]  /*5cc0*/  BSSY.RECONVERGENT B1, `(.L_x_25786) ;  /* 0x000005e000017945 */ /* 0x000fe40003800200 */
[----:B------:R-:W-:Y:S01]  /*5cd0*/  FFMA.FTZ R29, R10, R183, 1.1641532182693481445e-10 ;  /* 0x2f0000000a1d7423 */ /* 0x000fe200000100b7 */
[----:B------:R-:W-:Y:S01]  /*5ce0*/  FMUL.FTZ R10, R153, UR4 ;  /* 0x00000004990a7c20 */ /* 0x000fe20008410000 */
[----:B------:R-:W-:-:S03]  /*5cf0*/  MOV R153, R8 ;  /* 0x0000000800997202 */ /* 0x000fc60000000f00 */
[----:B------:R-:W-:Y:S01]  /*5d00*/  FMUL.FTZ R10, R10, R177 ;  /* 0x000000b10a0a7220 */ /* 0x000fe20000410000 */
[----:B------:R-:W-:-:S04]  /*5d10*/  FSETP.GTU.FTZ.AND P1, PT, R29, R182, PT ;  /* 0x000000b61d00720b */ /* 0x000fc80003f3c000 */
        /* <DEDUP_REMOVED lines=13> */
.L_x_25788:
        /* <DEDUP_REMOVED lines=12> */
.L_x_25790:
[----:B------:R-:W-:Y:S05]  /*5eb0*/  BSYNC.RECONVERGENT B2 ;  /* 0x0000000000027941 */ /* 0x000fea0003800200 */
.L_x_25789:
        /* <DEDUP_REMOVED lines=59> */
[----:B------:R-:W-:Y:S01]  /*6270*/  HFMA2 R10, -RZ, RZ, 0, 0 ;  /* 0x00000000ff0a7431 */ /* 0x000fe200000001ff */
[----:B------:R-:W-:Y:S02]  /*6280*/  LOP3.LUT R11, R178, UR5, R155, 0x96, !PT ;  /* 0x00000005b20b7c12 */ /* 0x000fe4000f8e969b */
[----:B------:R-:W-:-:S07]  /*6290*/  MOV R8, R154 ;  /* 0x0000009a00087202 */ /* 0x000fce0000000f00 */
.L_x_25787:
[----:B------:R-:W-:Y:S05]  /*62a0*/  BSYNC.RECONVERGENT B1 ;  /* 0x0000000000017941 */ /* 0x000fea0003800200 */
.L_x_25786:
        /* <DEDUP_REMOVED lines=9> */
[----:B------:R-:W-:-:S03]  /*6340*/  IMAD.MOV.U32 R141, RZ, RZ, R8 ;  /* 0x000000ffff8d7224 */ /* 0x000fc600078e0008 */
        /* <DEDUP_REMOVED lines=13> */
.L_x_25793:
        /* <DEDUP_REMOVED lines=12> */
.L_x_25795:
[----:B------:R-:W-:Y:S05]  /*64e0*/  BSYNC.RECONVERGENT B2 ;  /* 0x0000000000027941 */ /* 0x000fea0003800200 */
.L_x_25794:
        /* <DEDUP_REMOVED lines=62> */
.L_x_25792:
[----:B------:R-:W-:Y:S05]  /*68d0*/  BSYNC.RECONVERGENT B1 ;  /* 0x0000000000017941 */ /* 0x000fea0003800200 */
.L_x_25791:
[----:B------:R-:W-:Y:S01]  /*68e0*/  I2FP.F32.U32 R10, R141 ;  /* 0x0000008d000a7245 */ /* 0x000fe20000201000 */
[----:B------:R-:W-:Y:S01]  /*68f0*/  HADD2.F32 R153, -RZ, R142.H0_H0 ;  /* 0x2000008eff997230 */ /* 0x000fe20000004100 */
[----:B------:R-:W-:Y:S01]  /*6900*/  ISETP.NE.AND P4, PT, R156, 0x1, PT ;  /* 0x000000019c00780c */ /* 0x000fe20003f85270 */
[----:B------:R-:W-:Y:S01]  /*6910*/  BSSY.RECONVERGENT B1, `(.L_x_25796) ;  /* 0x000005f000017945 */ /* 0x000fe20003800200 */
[----:B------:R-:W-:Y:S02]  /*6920*/  IMAD.MOV.U32 R155, RZ, RZ, R8 ;  /* 0x000000ffff9b7224 */ /* 0x000fe400078e0008 */
[----:B------:R-:W-:Y:S01]  /*6930*/  FFMA.FTZ R141, R10, R183, 1.1641532182693481445e-10 ;  /* 0x2f0000000a8d7423 */ /* 0x000fe200000100b7 */
[----:B------:R-:W-:-:S04]  /*6940*/  FMUL.FTZ R10, R153, UR4 ;  /* 0x00000004990a7c20 */ /* 0x000fc80008410000 */
[----:B------:R-:W-:Y:S01]  /*6950*/  FMUL.FTZ R10, R10, R177 ;  /* 0x000000b10a0a7220 */ /* 0x000fe20000410000 */
[----:B------:R-:W-:-:S04]  /*6960*/  FSETP.GTU.FTZ.AND P3, PT, R141, R182, PT ;  /* 0x000000b68d00720b */ /* 0x000fc80003f7c000 */
[----:B------:R-:W-:Y:S01]  /*6970*/  FSEL R141, R10, RZ, !P3 ;  /* 0x000000ff0a8d7208 */ /* 0x000fe20005800000 */
[----:B------:R-:W-:Y:S01]  /*6980*/  IMAD.MOV.U32 R10, RZ, RZ, 0x2 ;  /* 0x00000002ff0a7424 */ /* 0x000fe200078e00ff */
        /* <DEDUP_REMOVED lines=12> */
.L_x_25798:
        /* <DEDUP_REMOVED lines=12> */
.L_x_25800:
[----:B------:R-:W-:Y:S05]  /*6b10*/  BSYNC.RECONVERGENT B2 ;  /* 0x0000000000027941 */ /* 0x000fea0003800200 */
.L_x_25799:
        /* <DEDUP_REMOVED lines=62> */
.L_x_25797:
[----:B------:R-:W-:Y:S05]  /*6f00*/  BSYNC.RECONVERGENT B1 ;  /* 0x0000000000017941 */ /* 0x000fea0003800200 */
.L_x_25796:
        /* <DEDUP_REMOVED lines=23> */
.L_x_25803:
        /* <DEDUP_REMOVED lines=12> */
.L_x_25805:
[----:B------:R-:W-:Y:S05]  /*7140*/  BSYNC.RECONVERGENT B2 ;  /* 0x0000000000027941 */ /* 0x000fea0003800200 */
.L_x_25804:
        /* <DEDUP_REMOVED lines=62> */
.L_x_25802:
[----:B------:R-:W-:Y:S05]  /*7530*/  BSYNC.RECONVERGENT B1 ;  /* 0x0000000000017941 */ /* 0x000fea0003800200 */
.L_x_25801:
[----:B------:R-:W-:Y:S01]  /*7540*/  I2FP.F32.U32 R10, R156 ;  /* 0x0000009c000a7245 */ /* 0x000fe20000201000 */
[----:B------:R-:W-:Y:S01]  /*7550*/  BSSY.RECONVERGENT B1, `(.L_x_25806) ;  /* 0x0000063000017945 */ /* 0x000fe20003800200 */
[----:B------:R-:W-:-:S03]  /*7560*/  ISETP.NE.AND P6, PT, R178, 0x1, PT ;  /* 0x00000001b200780c */ /* 0x000fc60003fc5270 */
[----:B------:R-:W-:Y:S01]  /*7570*/  FFMA.FTZ R169, R10, R183, 1.1641532182693481445e-10 ;  /* 0x2f0000000aa97423 */ /* 0x000fe200000100b7 */
[----:B------:R-:W-:-:S04]  /*7580*/  HADD2.F32 R10, -RZ, R143.H0_H0 ;  /* 0x2000008fff0a7230 */ /* 0x000fc80000004100 */
[----:B------:R-:W-:Y:S01]  /*7590*/  FSETP.GTU.FTZ.AND P5, PT, R169, R182, PT ;  /* 0x000000b6a900720b */ /* 0x000fe20003fbc000 */
[----:B------:R-:W-:-:S04]  /*75a0*/  FMUL.FTZ R10, R10, UR4 ;  /* 0x000000040a0a7c20 */ /* 0x000fc80008410000 */
[----:B------:R-:W-:-:S05]  /*75b0*/  FMUL.FTZ R10, R10, R177 ;  /* 0x000000b10a0a7220 */ /* 0x000fca0000410000 */
[----:B------:R-:W-:Y:S01]  /*75c0*/  FSEL R169, R10, RZ, !P5 ;  /* 0x000000ff0aa97208 */ /* 0x000fe20006800000 */
[----:B------:R-:W-:Y:S01]  /*75d0*/  IMAD.MOV.U32 R10, RZ, RZ, 0x2 ;  /* 0x00000002ff0a7424 */ /* 0x000fe200078e00ff */
        /* <DEDUP_REMOVED lines=12> */
.L_x_25808:
        /* <DEDUP_REMOVED lines=15> */
.L_x_25810:
[----:B------:R-:W-:Y:S05]  /*7790*/  BSYNC.RECONVERGENT B2 ;  /* 0x0000000000027941 */ /* 0x000fea0003800200 */
.L_x_25809:
        /* <DEDUP_REMOVED lines=62> */
.L_x_25807:
[----:B------:R-:W-:Y:S05]  /*7b80*/  BSYNC.RECONVERGENT B1 ;  /* 0x0000000000017941 */ /* 0x000fea0003800200 */
.L_x_25806:
        /* <DEDUP_REMOVED lines=8> */
[----:B------:R-:W-:-:S04]  /*7c10*/  FSETP.GTU.FTZ.AND P6, PT, R169, R182, PT ;  /* 0x000000b6a900720b */ /* 0x000fc80003fdc000 */
[----:B------:R-:W-:Y:S02]  /*7c20*/  FSEL R178, R178, RZ, !P6 ;  /* 0x000000ffb2b27208 */ /* 0x000fe40007000000 */
[----:B------:R-:W-:-:S03]  /*7c30*/  PLOP3.LUT P6, PT, P6, PT, PT, 0x8, 0x80 ;  /* 0x000000000080781c */ /* 0x000fc600037ce170 */
[----:B------:R-:W-:-:S05]  /*7c40*/  FMUL.FTZ R169, R178, R127 ;  /* 0x0000007fb2a97220 */ /* 0x000fca0000410000 */
[----:B------:R-:W-:-:S07]  /*7c50*/  F2FP.F16.F32.PACK_AB R143, R169, R156 ;  /* 0x0000009ca98f723e */ /* 0x000fce00000000ff */
.L_x_25770:
        /* <DEDUP_REMOVED lines=21> */
.L_x_25729:
[----:B------:R-:W-:Y:S05]  /*7db0*/  BSYNC.RECONVERGENT B0 ;  /* 0x0000000000007941 */ /* 0x000fea0003800200 */
.L_x_25728:
        /* <DEDUP_REMOVED lines=8> */
[----:B------:R-:W2:Y:S02]  /*7e40*/  @P0 LDC.64 R140, c[0x0][0x3a0] ;  /* 0x0000e800ff8c0b82 */ /* 0x000ea40000000a00 */
[----:B--2---:R-:W-:-:S05]  /*7e50*/  @P0 IMAD.WIDE.U32 R140, R176, 0x10, R140 ;  /* 0x00000010b08c0825 */ /* 0x004fca00078e008c */
[----:B------:R0:W5:Y:S02]  /*7e60*/  @P0 LDG.E.128 R36, desc[UR6][R140.64] ;  /* 0x000000068c240981 */ /* 0x000164000c1e1d00 */
[----:B0-----:R-:W-:-:S06]  /*7e70*/  IMAD.WIDE.U32 R140, R176, 0x10, R142 ;  /* 0x00000010b08c7825 */ /* 0x001fcc00078e008e */
[----:B------:R-:W5:Y:S01]  /*7e80*/  LDG.E.128 R140, desc[UR6][R140.64] ;  /* 0x000000068c8c7981 */ /* 0x000f62000c1e1d00 */
        /* <DEDUP_REMOVED lines=17> */
.L_x_25816:
        /* <DEDUP_REMOVED lines=12> */
.L_x_25818:
[----:B------:R-:W-:Y:S05]  /*8060*/  BSYNC.RECONVERGENT B2 ;  /* 0x0000000000027941 */ /* 0x000fea0003800200 */
.L_x_25817:
        /* <DEDUP_REMOVED lines=62> */
.L_x_25815:
[----:B------:R-:W-:Y:S05]  /*8450*/  BSYNC.RECONVERGENT B1 ;  /* 0x0000000000017941 */ /* 0x000fea0003800200 */
.L_x_25814:
        /* <DEDUP_REMOVED lines=8> */
[----:B------:R-:W2:Y:S01]  /*84e0*/  LDC R183, c[0x0][0x404] ;  /* 0x00010100ffb77b82 */ /* 0x000ea20000000800 */
[----:B------:R-:W-:Y:S01]  /*84f0*/  FMUL.FTZ R27, R10, UR4 ;  /* 0x000000040a1b7c20 */ /* 0x000fe20008410000 */
[----:B------:R-:W-:Y:S01]  /*8500*/  IMAD.MOV.U32 R151, RZ, RZ, 0x2 ;  /* 0x00000002ff977424 */ /* 0x000fe200078e00ff */
[----:B------:R-:W-:-:S02]  /*8510*/  MOV R10, R8 ;  /* 0x00000008000a7202 */ /* 0x000fc40000000f00 */
[----:B0-----:R-:W-:Y:S01]  /*8520*/  FMUL.FTZ R27, R27, R182 ;  /* 0x000000b61b1b7220 */ /* 0x001fe20000410000 */
[----:B--2---:R-:W-:Y:S01]  /*8530*/  FSETP.GTU.FTZ.AND P0, PT, R4, R183, PT ;  /* 0x000000b70400720b */ /* 0x004fe20003f1c000 */
[----:B------:R-:W-:-:S03]  /*8540*/  HADD2.F32 R4, -RZ, R36.H0_H0 ;  /* 0x20000024ff047230 */ /* 0x000fc60000004100 */
        /* <DEDUP_REMOVED lines=13> */
.L_x_25821:
        /* <DEDUP_REMOVED lines=12> */
.L_x_25823:
[----:B------:R-:W-:Y:S05]  /*86e0*/  BSYNC.RECONVERGENT B2 ;  /* 0x0000000000027941 */ /* 0x000fea0003800200 */
.L_x_25822:
        /* <DEDUP_REMOVED lines=62> */
.L_x_25820:
[----:B------:R-:W-:Y:S05]  /*8ad0*/  BSYNC.RECONVERGENT B1 ;  /* 0x0000000000017941 */ /* 0x000fea0003800200 */
.L_x_25819:
        /* <DEDUP_REMOVED lines=10> */
[----:B------:R-:W-:Y:S01]  /*8b80*/  FSEL R28, R27, RZ, !P0 ;  /* 0x000000ff1b1c7208 */ /* 0x000fe20004000000 */
[----:B------:R-:W-:Y:S01]  /*8b90*/  HADD2.F32 R27, -RZ, R36.H1_H1 ;  /* 0x30000024ff1b7230 */ /* 0x000fe20000004100 */
[----:B------:R-:W-:-:S04]  /*8ba0*/  PLOP3.LUT P0, PT, P0, PT, PT, 0x8, 0x80 ;  /* 0x000000000080781c */ /* 0x000fc8000070e170 */
[----:B------:R-:W-:Y:S01]  /*8bb0*/  FFMA.FTZ R28, R28, R113, R27 ;  /* 0x000000711c1c7223 */ /* 0x000fe2000001001b */
        /* <DEDUP_REMOVED lines=9> */
.L_x_25826:
        /* <DEDUP_REMOVED lines=12> */
.L_x_25828:
[----:B------:R-:W-:Y:S05]  /*8d10*/  BSYNC.RECONVERGENT B2 ;  /* 0x0000000000027941 */ /* 0x000fea0003800200 */
.L_x_25827:
        /* <DEDUP_REMOVED lines=62> */
.L_x_25825:
[----:B------:R-:W-:Y:S05]  /*9100*/  BSYNC.RECONVERGENT B1 ;  /* 0x0000000000017941 */ /* 0x000fea0003800200 */
.L_x_25824:
[----:B------:R-:W-:Y:S01]  /*9110*/  I2FP.F32.U32 R27, R10 ;  /* 0x0000000a001b7245 */ /* 0x000fe20000201000 */
[----:B------:R-:W-:Y:S01]  /*9120*/  HADD2.F32 R140, -RZ, R141.H0_H0 ;  /* 0x2000008dff8c7230 */ /* 0x000fe20000004100 */
[----:B------:R-:W-:Y:S01]  /*9130*/  ISETP.NE.AND P2, PT, R152, 0x1, PT ;  /* 0x000000019800780c */ /* 0x000fe20003f45270 */
[----:B------:R-:W-:Y:S02]  /*9140*/  BSSY.RECONVERGENT B1, `(.L_x_25829) ;  /* 0x000005f000017945 */ /* 0x000fe40003800200 */
[----:B------:R-:W-:Y:S01]  /*9150*/  FFMA.FTZ R10, R27, R252, 1.1641532182693481445e-10 ;  /* 0x2f0000001b0a7423 */ /* 0x000fe200000100fc */
[----:B------:R-:W-:Y:S01]  /*9160*/  FMUL.FTZ R27, R140, UR4 ;  /* 0x000000048c1b7c20 */ /* 0x000fe20008410000 */
[----:B------:R-:W-:-:S03]  /*9170*/  IMAD.MOV.U32 R140, RZ, RZ, R8 ;  /* 0x000000ffff8c7224 */ /* 0x000fc600078e0008 */
[----:B------:R-:W-:Y:S01]  /*9180*/  FMUL.FTZ R27, R27, R182 ;  /* 0x000000b61b1b7220 */ /* 0x000fe20000410000 */
[----:B------:R-:W-:Y:S01]  /*9190*/  FSETP.GTU.FTZ.AND P1, PT, R10, R183, PT ;  /* 0x000000b70a00720b */ /* 0x000fe20003f3c000 */
[----:B------:R-:W-:-:S03]  /*91a0*/  HADD2.F32 R10, -RZ, R37.H0_H0 ;  /* 0x20000025ff0a7230 */ /* 0x000fc60000004100 */
        /* <DEDUP_REMOVED lines=13> */
.L_x_25831:
        /* <DEDUP_REMOVED lines=12> */
.L_x_25833:
[----:B------:R-:W-:Y:S05]  /*9340*/  BSYNC.RECONVERGENT B2 ;  /* 0x0000000000027941 */ /* 0x000fea0003800200 */
.L_x_25832:
        /* <DEDUP_REMOVED lines=62> */
.L_x_25830:
[----:B------:R-:W-:Y:S05]  /*9730*/  BSYNC.RECONVERGENT B1 ;  /* 0x0000000000017941 */ /* 0x000fea0003800200 */
.L_x_25829:
        /* <DEDUP_REMOVED lines=8> */
[----:B------:R-:W-:-:S04]  /*97c0*/  FSETP.GTU.FTZ.AND P2, PT, R140, R183, PT ;  /* 0x000000b78c00720b */ /* 0x000fc80003f5c000 */
[----:B------:R-:W-:Y:S01]  /*97d0*/  FSEL R140, R141, RZ, !P2 ;  /* 0x000000ff8d8c7208 */ /* 0x000fe20005000000 */
[----:B------:R-:W-:Y:S01]  /*97e0*/  HADD2.F32 R141, -RZ, R37.H1_H1 ;  /* 0x30000025ff8d7230 */ /* 0x000fe20000004100 */
[----:B------:R-:W-:-:S04]  /*97f0*/  PLOP3.LUT P2, PT, P2, PT, PT, 0x8, 0x80 ;  /* 0x000000000080781c */ /* 0x000fc8000174e170 */
        /* <DEDUP_REMOVED lines=12> */
.L_x_25836:
        /* <DEDUP_REMOVED lines=12> */
.L_x_25838:
[----:B------:R-:W-:Y:S05]  /*9980*/  BSYNC.RECONVERGENT B2 ;  /* 0x0000000000027941 */ /* 0x000fea0003800200 */
.L_x_25837:
        /* <DEDUP_REMOVED lines=62> */
.L_x_25835:
[----:B------:R-:W-:Y:S05]  /*9d70*/  BSYNC.RECONVERGENT B1 ;  /* 0x0000000000017941 */ /* 0x000fea0003800200 */
.L_x_25834:
[----:B------:R-:W-:Y:S01]  /*9d80*/  I2FP.F32.U32 R141, R141 ;  /* 0x0000008d008d7245 */ /* 0x000fe20000201000 */
[----:B------:R-:W-:Y:S01]  /*9d90*/  BSSY.RECONVERGENT B1, `(.L_x_25839) ;  /* 0x0000062000017945 */ /* 0x000fe20003800200 */
[----:B------:R-:W-:Y:S02]  /*9da0*/  ISETP.NE.AND P4, PT, R158, 0x1, PT ;  /* 0x000000019e00780c */ /* 0x000fe40003f85270 */
[----:B------:R-:W-:Y:S01]  /*9db0*/  MOV R157, R8 ;  /* 0x00000008009d7202 */ /* 0x000fe20000000f00 */
[----:B------:R-:W-:-:S05]  /*9dc0*/  FFMA.FTZ R10, R141, R252, 1.1641532182693481445e-10 ;  /* 0x2f0000008d0a7423 */ /* 0x000fca00000100fc */
[----:B------:R-:W-:Y:S01]  /*9dd0*/  FSETP.GTU.FTZ.AND P3, PT, R10, R183, PT ;  /* 0x000000b70a00720b */ /* 0x000fe20003f7c000 */
[----:B------:R-:W-:-:S05]  /*9de0*/  HADD2.F32 R10, -RZ, R142.H0_H0 ;  /* 0x2000008eff0a7230 */ /* 0x000fca0000004100 */
[----:B------:R-:W-:Y:S01]  /*9df0*/  FMUL.FTZ R141, R10, UR4 ;  /* 0x000000040a8d7c20 */ /* 0x000fe20008410000 */
[----:B------:R-:W-:-:S03]  /*9e00*/  HADD2.F32 R10, -RZ, R38.H0_H0 ;  /* 0x20000026ff0a7230 */ /* 0x000fc60000004100 */
[----:B------:R-:W-:-:S05]  /*9e10*/  FMUL.FTZ R141, R141, R182 ;  /* 0x000000b68d8d7220 */ /* 0x000fca0000410000 */
[----:B------:R-:W-:Y:S02]  /*9e20*/  FSEL R141, R141, RZ, !P3 ;  /* 0x000000ff8d8d7208 */ /* 0x000fe40005800000 */
        /* <DEDUP_REMOVED lines=13> */
.L_x_25841:
        /* <DEDUP_REMOVED lines=12> */
.L_x_25843:
[----:B------:R-:W-:Y:S05]  /*9fc0*/  BSYNC.RECONVERGENT B2 ;  /* 0x0000000000027941 */ /* 0x000fea0003800200 */
.L_x_25842:
        /* <DEDUP_REMOVED lines=62> */
.L_x_25840:
[----:B------:R-:W-:Y:S05]  /*a3b0*/  BSYNC.RECONVERGENT B1 ;  /* 0x0000000000017941 */ /* 0x000fea0003800200 */
.L_x_25839:
        /* <DEDUP_REMOVED lines=8> */
[----:B------:R-:W-:Y:S02]  /*a440*/  FSETP.GTU.FTZ.AND P4, PT, R158, R183, PT ;  /* 0x000000b79e00720b */ /* 0x000fe40003f9c000 */
[----:B------:R-:W-:Y:S02]  /*a450*/  MOV R158, R8 ;  /* 0x00000008009e7202 */ /* 0x000fe40000000f00 */
[----:B------:R-:W-:Y:S01]  /*a460*/  FSEL R142, R157, RZ, !P4 ;  /* 0x000000ff9d8e7208 */ /* 0x000fe20006000000 */
[----:B------:R-:W-:Y:S01]  /*a470*/  HADD2.F32 R157, -RZ, R38.H1_H1 ;  /* 0x30000026ff9d7230 */ /* 0x000fe20000004100 */
[----:B------:R-:W-:-:S04]  /*a480*/  PLOP3.LUT P4, PT, P4, PT, PT, 0x8, 0x80 ;  /* 0x000000000080781c */ /* 0x000fc8000278e170 */
        /* <DEDUP_REMOVED lines=11> */
.L_x_25846:
        /* <DEDUP_REMOVED lines=12> */
.L_x_25848:
[----:B------:R-:W-:Y:S05]  /*a600*/  BSYNC.RECONVERGENT B2 ;  /* 0x0000000000027941 */ /* 0x000fea0003800200 */
.L_x_25847:
        /* <DEDUP_REMOVED lines=62> */
.L_x_25845:
[----:B------:R-:W-:Y:S05]  /*a9f0*/  BSYNC.RECONVERGENT B1 ;  /* 0x0000000000017941 */ /* 0x000fea0003800200 */
.L_x_25844:
[----:B------:R-:W-:Y:S01]  /*aa00*/  I2FP.F32.U32 R10, R158 ;  /* 0x0000009e000a7245 */ /* 0x000fe20000201000 */
[----:B------:R-:W-:Y:S01]  /*aa10*/  BSSY.RECONVERGENT B1, `(.L_x_25849) ;  /* 0x0000064000017945 */ /* 0x000fe20003800200 */
[----:B------:R-:W-:Y:S02]  /*aa20*/  ISETP.NE.AND P6, PT, R178, 0x1, PT ;  /* 0x00000001b200780c */ /* 0x000fe40003fc5270 */
[----:B------:R-:W-:Y:S01]  /*aa30*/  MOV R170, R8 ;  /* 0x0000000800aa7202 */ /* 0x000fe20000000f00 */
[----:B------:R-:W-:-:S05]  /*aa40*/  FFMA.FTZ R10, R10, R252, 1.1641532182693481445e-10 ;  /* 0x2f0000000a0a7423 */ /* 0x000fca00000100fc */
[----:B------:R-:W-:Y:S01]  /*aa50*/  FSETP.GTU.FTZ.AND P5, PT, R10, R183, PT ;  /* 0x000000b70a00720b */ /* 0x000fe20003fbc000 */
[----:B------:R-:W-:-:S05]  /*aa60*/  HADD2.F32 R10, -RZ, R143.H0_H0 ;  /* 0x2000008fff0a7230 */ /* 0x000fca0000004100 */
[----:B------:R-:W-:-:S04]  /*aa70*/  FMUL.FTZ R10, R10, UR4 ;  /* 0x000000040a0a7c20 */ /* 0x000fc80008410000 */
        /* <DEDUP_REMOVED lines=15> */
.L_x_25851:
        /* <DEDUP_REMOVED lines=15> */
.L_x_25853:
[----:B------:R-:W-:Y:S05]  /*ac60*/  BSYNC.RECONVERGENT B2 ;  /* 0x0000000000027941 */ /* 0x000fea0003800200 */
.L_x_25852:
        /* <DEDUP_REMOVED lines=62> */
.L_x_25850:
[----:B------:R-:W-:Y:S05]  /*b050*/  BSYNC.RECONVERGENT B1 ;  /* 0x0000000000017941 */ /* 0x000fea0003800200 */
.L_x_25849:
        /* <DEDUP_REMOVED lines=9> */
[----:B------:R-:W-:Y:S01]  /*b0f0*/  FSEL R170, R143, RZ, !P6 ;  /* 0x000000ff8faa7208 */ /* 0x000fe20007000000 */
[----:B------:R-:W-:Y:S01]  /*b100*/  HADD2.F32 R143, -RZ, R39.H1_H1 ;  /* 0x30000027ff8f7230 */ /* 0x000fe20000004100 */
[----:B------:R-:W-:-:S04]  /*b110*/  PLOP3.LUT P6, PT, P6, PT, PT, 0x8, 0x80 ;  /* 0x000000000080781c */ /* 0x000fc800037ce170 */
[----:B------:R-:W-:-:S05]  /*b120*/  FFMA.FTZ R170, R170, R111, R143 ;  /* 0x0000006faaaa7223 */ /* 0x000fca000001008f */
[----:B------:R-:W-:Y:S01]  /*b130*/  F2FP.F16.F32.PACK_AB R143, R170, R158 ;  /* 0x0000009eaa8f723e */ /* 0x000fe200000000ff */
[----:B------:R-:W-:Y:S06]  /*b140*/  BRA `(.L_x_25854) ;  /* 0x0000003000887947 */ /* 0x000fec0003800000 */
.L_x_25813:
        /* <DEDUP_REMOVED lines=16> */
.L_x_25857:
        /* <DEDUP_REMOVED lines=12> */
.L_x_25859:
[----:B------:R-:W-:Y:S05]  /*b310*/  BSYNC.RECONVERGENT B2 ;  /* 0x0000000000027941 */ /* 0x000fea0003800200 */
.L_x_25858:
        /* <DEDUP_REMOVED lines=62> */
.L_x_25856:
[----:B------:R-:W-:Y:S05]  /*b700*/  BSYNC.RECONVERGENT B1 ;  /* 0x0000000000017941 */ /* 0x000fea0003800200 */
.L_x_25855:
        /* <DEDUP_REMOVED lines=11> */
[----:B------:R-:W-:Y:S02]  /*b7c0*/  IMAD.MOV.U32 R10, RZ, RZ, R8 ;  /* 0x000000ffff0a7224 */ /* 0x000fe400078e0008 */
[----:B0-----:R-:W-:Y:S01]  /*b7d0*/  FMUL.FTZ R27, R27, R182 ;  /* 0x000000b61b1b7220 */ /* 0x001fe20000410000 */
[----:B--2---:R-:W-:-:S04]  /*b7e0*/  FSETP.GTU.FTZ.AND P0, PT, R4, R183, PT ;  /* 0x000000b70400720b */ /* 0x004fc80003f1c000 */
        /* <DEDUP_REMOVED lines=13> */
.L_x_25862:
        /* <DEDUP_REMOVED lines=12> */
.L_x_25864:
[----:B------:R-:W-:Y:S05]  /*b980*/  BSYNC.RECONVERGENT B2 ;  /* 0x0000000000027941 */ /* 0x000fea0003800200 */
.L_x_25863:
        /* <DEDUP_REMOVED lines=62> */
.L_x_25861:
[----:B------:R-:W-:Y:S05]  /*bd70*/  BSYNC.RECONVERGENT B1 ;  /* 0x0000000000017941 */ /* 0x000fea0003800200 */
.L_x_25860:
[----:B------:R-:W-:Y:S01]  /*bd80*/  I2FP.F32.U32 R27, R10 ;  /* 0x0000000a001b7245 */ /* 0x000fe20000201000 */
[----:B------:R-:W-:Y:S01]  /*bd90*/  HADD2.F32 R140, -RZ, R140.H1_H1 ;  /* 0x3000008cff8c7230 */ /* 0x000fe20000004100 */
        /* <DEDUP_REMOVED lines=20> */
.L_x_25867:
        /* <DEDUP_REMOVED lines=12> */
.L_x_25869:
[----:B------:R-:W-:Y:S05]  /*bfa0*/  BSYNC.RECONVERGENT B2 ;  /* 0x0000000000027941 */ /* 0x000fea0003800200 */
.L_x_25868:
        /* <DEDUP_REMOVED lines=62> */
.L_x_25866:
[----:B------:R-:W-:Y:S05]  /*c390*/  BSYNC.RECONVERGENT B1 ;  /* 0x0000000000017941 */ /* 0x000fea0003800200 */
.L_x_25865:
        /* <DEDUP_REMOVED lines=8> */
[----:B------:R-:W-:Y:S01]  /*c420*/  FSETP.GTU.FTZ.AND P1, PT, R10, R183, PT ;  /* 0x000000b70a00720b */ /* 0x000fe20003f3c000 */
[----:B------:R-:W-:-:S03]  /*c430*/  IMAD.MOV.U32 R10, RZ, RZ, 0x2 ;  /* 0x00000002ff0a7424 */ /* 0x000fc600078e00ff */
        /* <DEDUP_REMOVED lines=12> */
.L_x_25872:
        /* <DEDUP_REMOVED lines=12> */
.L_x_25874:
[----:B------:R-:W-:Y:S05]  /*c5c0*/  BSYNC.RECONVERGENT B2 ;  /* 0x0000000000027941 */ /* 0x000fea0003800200 */
.L_x_25873:
        /* <DEDUP_REMOVED lines=62> */
.L_x_25871:
[----:B------:R-:W-:Y:S05]  /*c9b0*/  BSYNC.RECONVERGENT B1 ;  /* 0x0000000000017941 */ /* 0x000fea0003800200 */
.L_x_25870:
[----:B------:R-:W-:Y:S01]  /*c9c0*/  I2FP.F32.U32 R151, R140 ;  /* 0x0000008c00977245 */ /* 0x000fe20000201000 */
[----:B------:R-:W-:Y:S01]  /*c9d0*/  HADD2.F32 R141, -RZ, R141.H1_H1 ;  /* 0x3000008dff8d7230 */ /* 0x000fe20000004100 */
[----:B------:R-:W-:Y:S01]  /*c9e0*/  ISETP.NE.AND P3, PT, R10, 0x1, PT ;  /* 0x000000010a00780c */ /* 0x000fe20003f65270 */
[----:B------:R-:W-:Y:S01]  /*c9f0*/  BSSY.RECONVERGENT B1, `(.L_x_25875) ;  /* 0x000005f000017945 */ /* 0x000fe20003800200 */
[----:B------:R-:W-:Y:S02]  /*ca00*/  IMAD.MOV.U32 R158, RZ, RZ, 0x2 ;  /* 0x00000002ff9e7424 */ /* 0x000fe400078e00ff */
[----:B------:R-:W-:Y:S01]  /*ca10*/  FFMA.FTZ R140, R151, R252, 1.1641532182693481445e-10 ;  /* 0x2f000000978c7423 */ /* 0x000fe200000100fc */
[----:B------:R-:W-:-:S04]  /*ca20*/  FMUL.FTZ R141, R141, UR4 ;  /* 0x000000048d8d7c20 */ /* 0x000fc80008410000 */
        /* <DEDUP_REMOVED lines=16> */
.L_x_25877:
        /* <DEDUP_REMOVED lines=12> */
.L_x_25879:
[----:B------:R-:W-:Y:S05]  /*cbf0*/  BSYNC.RECONVERGENT B2 ;  /* 0x0000000000027941 */ /* 0x000fea0003800200 */
.L_x_25878:
        /* <DEDUP_REMOVED lines=62> */
.L_x_25876:
[----:B------:R-:W-:Y:S05]  /*cfe0*/  BSYNC.RECONVERGENT B1 ;  /* 0x0000000000017941 */ /* 0x000fea0003800200 */
.L_x_25875:
[----:B------:R-:W-:Y:S01]  /*cff0*/  I2FP.F32.U32 R141, R141 ;  /* 0x0000008d008d7245 */ /* 0x000fe20000201000 */
[----:B------:R-:W-:Y:S01]  /*d000*/  BSSY.RECONVERGENT B1, `(.L_x_25880) ;  /* 0x0000061000017945 */ /* 0x000fe20003800200 */
[----:B------:R-:W-:Y:S01]  /*d010*/  ISETP.NE.AND P4, PT, R158, 0x1, PT ;  /* 0x000000019e00780c */ /* 0x000fe20003f85270 */
[----:B------:R-:W-:Y:S02]  /*d020*/  IMAD.MOV.U32 R157, RZ, RZ, R8 ;  /* 0x000000ffff9d7224 */ /* 0x000fe400078e0008 */
[----:B------:R-:W-:-:S05]  /*d030*/  FFMA.FTZ R10, R141, R252, 1.1641532182693481445e-10 ;  /* 0x2f0000008d0a7423 */ /* 0x000fca00000100fc */
[----:B------:R-:W-:Y:S01]  /*d040*/  FSETP.GTU.FTZ.AND P3, PT, R10, R183, PT ;  /* 0x000000b70a00720b */ /* 0x000fe20003f7c000 */
[----:B------:R-:W-:-:S05]  /*d050*/  HADD2.F32 R10, -RZ, R142.H0_H0 ;  /* 0x2000008eff0a7230 */ /* 0x000fca0000004100 */
[----:B------:R-:W-:Y:S01]  /*d060*/  FMUL.FTZ R141, R10, UR4 ;  /* 0x000000040a8d7c20 */ /* 0x000fe20008410000 */
[----:B------:R-:W-:-:S03]  /*d070*/  IMAD.MOV.U32 R10, RZ, RZ, 0x2 ;  /* 0x00000002ff0a7424 */ /* 0x000fc600078e00ff */
        /* <DEDUP_REMOVED lines=14> */
.L_x_25882:
        /* <DEDUP_REMOVED lines=12> */
.L_x_25884:
[----:B------:R-:W-:Y:S05]  /*d220*/  BSYNC.RECONVERGENT B2 ;  /* 0x0000000000027941 */ /* 0x000fea0003800200 */
.L_x_25883:
        /* <DEDUP_REMOVED lines=62> */
.L_x_25881:
[----:B------:R-:W-:Y:S05]  /*d610*/  BSYNC.RECONVERGENT B1 ;  /* 0x0000000000017941 */ /* 0x000fea0003800200 */
.L_x_25880:
        /* <DEDUP_REMOVED lines=23> */
.L_x_25887:
        /* <DEDUP_REMOVED lines=12> */
.L_x_25889:
[----:B------:R-:W-:Y:S05]  /*d850*/  BSYNC.RECONVERGENT B2 ;  /* 0x0000000000027941 */ /* 0x000fea0003800200 */
.L_x_25888:
        /* <DEDUP_REMOVED lines=62> */
.L_x_25886:
[----:B------:R-:W-:Y:S05]  /*dc40*/  BSYNC.RECONVERGENT B1 ;  /* 0x0000000000017941 */ /* 0x000fea0003800200 */
.L_x_25885:
[----:B------:R-:W-:Y:S01]  /*dc50*/  I2FP.F32.U32 R10, R158 ;  /* 0x0000009e000a7245 */ /* 0x000fe20000201000 */
[----:B------:R-:W-:Y:S01]  /*dc60*/  BSSY.RECONVERGENT B1, `(.L_x_25890) ;  /* 0x0000063000017945 */ /* 0x000fe20003800200 */
[----:B------:R-:W-:Y:S01]  /*dc70*/  ISETP.NE.AND P6, PT, R178, 0x1, PT ;  /* 0x00000001b200780c */ /* 0x000fe20003fc5270 */
[----:B------:R-:W-:Y:S02]  /*dc80*/  IMAD.MOV.U32 R170, RZ, RZ, R8 ;  /* 0x000000ffffaa7224 */ /* 0x000fe400078e0008 */
[----:B------:R-:W-:-:S05]  /*dc90*/  FFMA.FTZ R10, R10, R252, 1.1641532182693481445e-10 ;  /* 0x2f0000000a0a7423 */ /* 0x000fca00000100fc */
[----:B------:R-:W-:Y:S01]  /*dca0*/  FSETP.GTU.FTZ.AND P5, PT, R10, R183, PT ;  /* 0x000000b70a00720b */ /* 0x000fe20003fbc000 */
[----:B------:R-:W-:-:S05]  /*dcb0*/  HADD2.F32 R10, -RZ, R143.H0_H0 ;  /* 0x2000008fff0a7230 */ /* 0x000fca0000004100 */
        /* <DEDUP_REMOVED lines=15> */
.L_x_25892:
        /* <DEDUP_REMOVED lines=15> */
.L_x_25894:
[----:B------:R-:W-:Y:S05]  /*dea0*/  BSYNC.RECONVERGENT B2 ;  /* 0x0000000000027941 */ /* 0x000fea0003800200 */
.L_x_25893:
        /* <DEDUP_REMOVED lines=62> */
.L_x_25891:
[----:B------:R-:W-:Y:S05]  /*e290*/  BSYNC.RECONVERGENT B1 ;  /* 0x0000000000017941 */ /* 0x000fea0003800200 */
.L_x_25890:
        /* <DEDUP_REMOVED lines=13> */
.L_x_25854:
        /* <DEDUP_REMOVED lines=18> */
[----:B0-----:R-:W-:-:S04]  /*e490*/  IMAD.WIDE.U32 R142, R176, 0x8, R142 ;  /* 0x00000008b08e7825 */ /* 0x001fc800078e008e */
[----:B------:R-:W-:Y:S01]  /*e4a0*/  VIADD R176, R176, 0x80 ;  /* 0x00000080b0b07836 */ /* 0x000fe20000000000 */
[----:B------:R2:W-:Y:S06]  /*e4b0*/  STG.E.64 desc[UR6][R142.64], R140 ;  /* 0x0000008c8e007986 */ /* 0x0005ec000c101b06 */
.L_x_25812:
[----:B------:R-:W-:Y:S05]  /*e4c0*/  BSYNC.RECONVERGENT B0 ;  /* 0x0000000000007941 */ /* 0x000fea0003800200 */
.L_x_25811:
        /* <DEDUP_REMOVED lines=30> */
.L_x_25900:
        /* <DEDUP_REMOVED lines=12> */
.L_x_25902:
[----:B------:R-:W-:Y:S05]  /*e770*/  BSYNC.RECONVERGENT B2 ;  /* 0x0000000000027941 */ /* 0x000fea0003800200 */
.L_x_25901:
        /* <DEDUP_REMOVED lines=62> */
.L_x_25899:
[----:B------:R-:W-:Y:S05]  /*eb60*/  BSYNC.RECONVERGENT B1 ;  /* 0x0000000000017941 */ /* 0x000fea0003800200 */
.L_x_25898:
        /* <DEDUP_REMOVED lines=10> */
[----:B------:R-:W-:-:S02]  /*ec10*/  IMAD.MOV.U32 R149, RZ, RZ, 0x2 ;  /* 0x00000002ff957424 */ /* 0x000fc400078e00ff */
[----:B0-----:R-:W-:Y:S02]  /*ec20*/  FMUL.FTZ R25, R25, R182 ;  /* 0x000000b619197220 */ /* 0x001fe40000410000 */
[----:B--2---:R-:W-:Y:S01]  /*ec30*/  FSETP.GTU.FTZ.AND P0, PT, R10, R183, PT ;  /* 0x000000b70a00720b */ /* 0x004fe20003f1c000 */
        /* <DEDUP_REMOVED lines=15> */
.L_x_25905:
        /* <DEDUP_REMOVED lines=12> */
.L_x_25907:
[----:B------:R-:W-:Y:S05]  /*edf0*/  BSYNC.RECONVERGENT B2 ;  /* 0x0000000000027941 */ /* 0x000fea0003800200 */
.L_x_25906:
        /* <DEDUP_REMOVED lines=62> */
.L_x_25904:
[----:B------:R-:W-:Y:S05]  /*f1e0*/  BSYNC.RECONVERGENT B1 ;  /* 0x0000000000017941 */ /* 0x000fea0003800200 */
.L_x_25903:
        /* <DEDUP_REMOVED lines=23> */
.L_x_25910:
        /* <DEDUP_REMOVED lines=12> */
.L_x_25912:
[----:B------:R-:W-:Y:S05]  /*f420*/  BSYNC.RECONVERGENT B2 ;  /* 0x0000000000027941 */ /* 0x000fea0003800200 */
.L_x_25911:
        /* <DEDUP_REMOVED lines=62> */
.L_x_25909:
[----:B------:R-:W-:Y:S05]  /*f810*/  BSYNC.RECONVERGENT B1 ;  /* 0x0000000000017941 */ /* 0x000fea0003800200 */
.L_x_25908:
        /* <DEDUP_REMOVED lines=23> */
.L_x_25915:
        /* <DEDUP_REMOVED lines=12> */
.L_x_25917:
[----:B------:R-:W-:Y:S05]  /*fa50*/  BSYNC.RECONVERGENT B2 ;  /* 0x0000000000027941 */ /* 0x000fea0003800200 */
.L_x_25916:
        /* <DEDUP_REMOVED lines=62> */
.L_x_25914:
[----:B------:R-:W-:Y:S05]  /*fe40*/  BSYNC.RECONVERGENT B1 ;  /* 0x0000000000017941 */ /* 0x000fea0003800200 */
.L_x_25913:
        /* <DEDUP_REMOVED lines=24> */
.L_x_25920:
        /* <DEDUP_REMOVED lines=12> */
.L_x_25922:
[----:B------:R-:W-:Y:S05]  /*10090*/  BSYNC.RECONVERGENT B2 ;  /* 0x0000000000027941 */ /* 0x000fea0003800200 */
.L_x_25921:
        /* <DEDUP_REMOVED lines=62> */
.L_x_25919:
[----:B------:R-:W-:Y:S05]  /*10480*/  BSYNC.RECONVERGENT B1 ;  /* 0x0000000000017941 */ /* 0x000fea0003800200 */
.L_x_25918:
        /* <DEDUP_REMOVED lines=24> */
.L_x_25925:
        /* <DEDUP_REMOVED lines=12> */
.L_x_25927:
[----:B------:R-:W-:Y:S05]  /*106d0*/  BSYNC.RECONVERGENT B2 ;  /* 0x0000000000027941 */ /* 0x000fea0003800200 */
.L_x_25926:
        /* <DEDUP_REMOVED lines=62> */
.L_x_25924:
[----:B------:R-:W-:Y:S05]  /*10ac0*/  BSYNC.RECONVERGENT B1 ;  /* 0x0000000000017941 */ /* 0x000fea0003800200 */
.L_x_25923:
        /* <DEDUP_REMOVED lines=24> */
.L_x_25930:
        /* <DEDUP_REMOVED lines=12> */
.L_x_25932:
[----:B------:R-:W-:Y:S05]  /*10d10*/  BSYNC.RECONVERGENT B2 ;  /* 0x0000000000027941 */ /* 0x000fea0003800200 */
.L_x_25931:
        /* <DEDUP_REMOVED lines=62> */
.L_x_25929:
[----:B------:R-:W-:Y:S05]  /*11100*/  BSYNC.RECONVERGENT B1 ;  /* 0x0000000000017941 */ /* 0x000fea0003800200 */
.L_x_25928:
        /* <DEDUP_REMOVED lines=23> */
.L_x_25935:
        /* <DEDUP_REMOVED lines=15> */
.L_x_25937:
[----:B------:R-:W-:Y:S05]  /*11370*/  BSYNC.RECONVERGENT B2 ;  /* 0x0000000000027941 */ /* 0x000fea0003800200 */
.L_x_25936:
        /* <DEDUP_REMOVED lines=62> */
.L_x_25934:
[----:B------:R-:W-:Y:S05]  /*11760*/  BSYNC.RECONVERGENT B1 ;  /* 0x0000000000017941 */ /* 0x000fea0003800200 */
.L_x_25933:
        /* <DEDUP_REMOVED lines=15> */
.L_x_25897:
        /* <DEDUP_REMOVED lines=16> */
.L_x_25941:
        /* <DEDUP_REMOVED lines=12> */
.L_x_25943:
[----:B------:R-:W-:Y:S05]  /*11a20*/  BSYNC.RECONVERGENT B2 ;  /* 0x0000000000027941 */ /* 0x000fea0003800200 */
.L_x_25942:
        /* <DEDUP_REMOVED lines=62> */
.L_x_25940:
[----:B------:R-:W-:Y:S05]  /*11e10*/  BSYNC.RECONVERGENT B1 ;  /* 0x0000000000017941 */ /* 0x000fea0003800200 */
.L_x_25939:
        /* <DEDUP_REMOVED lines=10> */
[----:B------:R-:W-:-:S03]  /*11ec0*/  IMAD.MOV.U32 R149, RZ, RZ, 0x2 ;  /* 0x00000002ff957424 */ /* 0x000fc600078e00ff */
[----:B0-----:R-:W-:Y:S01]  /*11ed0*/  FMUL.FTZ R3, R3, R182 ;  /* 0x000000b603037220 */ /* 0x001fe20000410000 */
[----:B--2---:R-:W-:Y:S01]  /*11ee0*/  FSETP.GTU.FTZ.AND P0, PT, R10, R183, PT ;  /* 0x000000b70a00720b */ /* 0x004fe20003f1c000 */
[----:B------:R-:W-:-:S03]  /*11ef0*/  IMAD.MOV.U32 R10, RZ, RZ, R8 ;  /* 0x000000ffff0a7224 */ /* 0x000fc600078e0008 */
        /* <DEDUP_REMOVED lines=13> */
.L_x_25946:
        /* <DEDUP_REMOVED lines=12> */
.L_x_25948:
[----:B------:R-:W-:Y:S05]  /*12090*/  BSYNC.RECONVERGENT B2 ;  /* 0x0000000000027941 */ /* 0x000fea0003800200 */
.L_x_25947:
        /* <DEDUP_REMOVED lines=62> */
.L_x_25945:
[----:B------:R-:W-:Y:S05]  /*12480*/  BSYNC.RECONVERGENT B1 ;  /* 0x0000000000017941 */ /* 0x000fea0003800200 */
.L_x_25944:
        /* <DEDUP_REMOVED lines=22> */
.L_x_25951:
        /* <DEDUP_REMOVED lines=12> */
.L_x_25953:
[----:B------:R-:W-:Y:S05]  /*126b0*/  BSYNC.RECONVERGENT B2 ;  /* 0x0000000000027941 */ /* 0x000fea0003800200 */
.L_x_25952:
        /* <DEDUP_REMOVED lines=62> */
.L_x_25950:
[----:B------:R-:W-:Y:S05]  /*12aa0*/  BSYNC.RECONVERGENT B1 ;  /* 0x0000000000017941 */ /* 0x000fea0003800200 */
.L_x_25949:
        /* <DEDUP_REMOVED lines=22> */
.L_x_25956:
        /* <DEDUP_REMOVED lines=12> */
.L_x_25958:
[----:B------:R-:W-:Y:S05]  /*12cd0*/  BSYNC.RECONVERGENT B2 ;  /* 0x0000000000027941 */ /* 0x000fea0003800200 */
.L_x_25957:
        /* <DEDUP_REMOVED lines=62> */
.L_x_25955:
[----:B------:R-:W-:Y:S05]  /*130c0*/  BSYNC.RECONVERGENT B1 ;  /* 0x0000000000017941 */ /* 0x000fea0003800200 */
.L_x_25954:
        /* <DEDUP_REMOVED lines=23> */
.L_x_25961:
        /* <DEDUP_REMOVED lines=12> */
.L_x_25963:
[----:B------:R-:W-:Y:S05]  /*13300*/  BSYNC.RECONVERGENT B2 ;  /* 0x0000000000027941 */ /* 0x000fea0003800200 */
.L_x_25962:
        /* <DEDUP_REMOVED lines=62> */
.L_x_25960:
[----:B------:R-:W-:Y:S05]  /*136f0*/  BSYNC.RECONVERGENT B1 ;  /* 0x0000000000017941 */ /* 0x000fea0003800200 */
.L_x_25959:
        /* <DEDUP_REMOVED lines=23> */
.L_x_25966:
        /* <DEDUP_REMOVED lines=12> */
.L_x_25968:
[----:B------:R-:W-:Y:S05]  /*13930*/  BSYNC.RECONVERGENT B2 ;  /* 0x0000000000027941 */ /* 0x000fea0003800200 */
.L_x_25967:
        /* <DEDUP_REMOVED lines=62> */
.L_x_25965:
[----:B------:R-:W-:Y:S05]  /*13d20*/  BSYNC.RECONVERGENT B1 ;  /* 0x0000000000017941 */ /* 0x000fea0003800200 */
.L_x_25964:
        /* <DEDUP_REMOVED lines=23> */
.L_x_25971:
        /* <DEDUP_REMOVED lines=12> */
.L_x_25973:
[----:B------:R-:W-:Y:S05]  /*13f60*/  BSYNC.RECONVERGENT B2 ;  /* 0x0000000000027941 */ /* 0x000fea0003800200 */
.L_x_25972:
        /* <DEDUP_REMOVED lines=62> */
.L_x_25970:
[----:B------:R-:W-:Y:S05]  /*14350*/  BSYNC.RECONVERGENT B1 ;  /* 0x0000000000017941 */ /* 0x000fea0003800200 */
.L_x_25969:
        /* <DEDUP_REMOVED lines=22> */
.L_x_25976:
        /* <DEDUP_REMOVED lines=15> */
.L_x_25978:
[----:B------:R-:W-:Y:S05]  /*145b0*/  BSYNC.RECONVERGENT B2 ;  /* 0x0000000000027941 */ /* 0x000fea0003800200 */
.L_x_25977:
        /* <DEDUP_REMOVED lines=62> */
.L_x_25975:
[----:B------:R-:W-:Y:S05]  /*149a0*/  BSYNC.RECONVERGENT B1 ;  /* 0x0000000000017941 */ /* 0x000fea0003800200 */
.L_x_25974:
        /* <DEDUP_REMOVED lines=13> */
.L_x_25938:
        /* <DEDUP_REMOVED lines=21> */
.L_x_25896:
[----:B------:R-:W-:Y:S05]  /*14bd0*/  BSYNC.RECONVERGENT B0 ;  /* 0x0000000000007941 */ /* 0x000fea0003800200 */
.L_x_25895:
        /* <DEDUP_REMOVED lines=30> */
.L_x_25984:
        /* <DEDUP_REMOVED lines=12> */
.L_x_25986:
[----:B------:R-:W-:Y:S05]  /*14e80*/  BSYNC.RECONVERGENT B2 ;  /* 0x0000000000027941 */ /* 0x000fea0003800200 */
.L_x_25985:
        /* <DEDUP_REMOVED lines=62> */
.L_x_25983:
[----:B------:R-:W-:Y:S05]  /*15270*/  BSYNC.RECONVERGENT B1 ;  /* 0x0000000000017941 */ /* 0x000fea0003800200 */
.L_x_25982:
        /* <DEDUP_REMOVED lines=9> */
[----:B------:R-:W-:Y:S01]  /*15310*/  FMUL.FTZ R23, R10, UR4 ;  /* 0x000000040a177c20 */ /* 0x000fe20008410000 */
[----:B------:R-:W-:Y:S01]  /*15320*/  IMAD.MOV.U32 R147, RZ, RZ, 0x2 ;  /* 0x00000002ff937424 */ /* 0x000fe200078e00ff */
[----:B------:R-:W-:-:S02]  /*15330*/  MOV R10, R8 ;  /* 0x00000008000a7202 */ /* 0x000fc40000000f00 */
[----:B0-----:R-:W-:Y:S01]  /*15340*/  FMUL.FTZ R23, R23, R182 ;  /* 0x000000b617177220 */ /* 0x001fe20000410000 */
[----:B-1----:R-:W-:Y:S01]  /*15350*/  FSETP.GTU.FTZ.AND P0, PT, R2, R183, PT ;  /* 0x000000b70200720b */ /* 0x002fe20003f1c000 */
        /* <DEDUP_REMOVED lines=14> */
.L_x_25989:
        /* <DEDUP_REMOVED lines=12> */
.L_x_25991:
[----:B------:R-:W-:Y:S05]  /*15500*/  BSYNC.RECONVERGENT B2 ;  /* 0x0000000000027941 */ /* 0x000fea0003800200 */
.L_x_25990:
        /* <DEDUP_REMOVED lines=62> */
.L_x_25988:
[----:B------:R-:W-:Y:S05]  /*158f0*/  BSYNC.RECONVERGENT B1 ;  /* 0x0000000000017941 */ /* 0x000fea0003800200 */
.L_x_25987:
        /* <DEDUP_REMOVED lines=23> */
.L_x_25994:
        /* <DEDUP_REMOVED lines=12> */
.L_x_25996:
[----:B------:R-:W-:Y:S05]  /*15b30*/  BSYNC.RECONVERGENT B2 ;  /* 0x0000000000027941 */ /* 0x000fea0003800200 */
.L_x_25995:
        /* <DEDUP_REMOVED lines=62> */
.L_x_25993:
[----:B------:R-:W-:Y:S05]  /*15f20*/  BSYNC.RECONVERGENT B1 ;  /* 0x0000000000017941 */ /* 0x000fea0003800200 */
.L_x_25992:
        /* <DEDUP_REMOVED lines=23> */
.L_x_25999:
        /* <DEDUP_REMOVED lines=12> */
.L_x_26001:
[----:B------:R-:W-:Y:S05]  /*16160*/  BSYNC.RECONVERGENT B2 ;  /* 0x0000000000027941 */ /* 0x000fea0003800200 */
.L_x_26000:
        /* <DEDUP_REMOVED lines=62> */
.L_x_25998:
[----:B------:R-:W-:Y:S05]  /*16550*/  BSYNC.RECONVERGENT B1 ;  /* 0x0000000000017941 */ /* 0x000fea0003800200 */
.L_x_25997:
        /* <DEDUP_REMOVED lines=24> */
.L_x_26004:
        /* <DEDUP_REMOVED lines=12> */
.L_x_26006:
[----:B------:R-:W-:Y:S05]  /*167a0*/  BSYNC.RECONVERGENT B2 ;  /* 0x0000000000027941 */ /* 0x000fea0003800200 */
.L_x_26005:
        /* <DEDUP_REMOVED lines=62> */
.L_x_26003:
[----:B------:R-:W-:Y:S05]  /*16b90*/  BSYNC.RECONVERGENT B1 ;  /* 0x0000000000017941 */ /* 0x000fea0003800200 */
.L_x_26002:
        /* <DEDUP_REMOVED lines=24> */
.L_x_26009:
        /* <DEDUP_REMOVED lines=12> */
.L_x_26011:
[----:B------:R-:W-:Y:S05]  /*16de0*/  BSYNC.RECONVERGENT B2 ;  /* 0x0000000000027941 */ /* 0x000fea0003800200 */
.L_x_26010:
        /* <DEDUP_REMOVED lines=62> */
.L_x_26008:
[----:B------:R-:W-:Y:S05]  /*171d0*/  BSYNC.RECONVERGENT B1 ;  /* 0x0000000000017941 */ /* 0x000fea0003800200 */
.L_x_26007:
        /* <DEDUP_REMOVED lines=24> */
.L_x_26014:
        /* <DEDUP_REMOVED lines=12> */
.L_x_26016:
[----:B------:R-:W-:Y:S05]  /*17420*/  BSYNC.RECONVERGENT B2 ;  /* 0x0000000000027941 */ /* 0x000fea0003800200 */
.L_x_26015:
        /* <DEDUP_REMOVED lines=62> */
.L_x_26013:
[----:B------:R-:W-:Y:S05]  /*17810*/  BSYNC.RECONVERGENT B1 ;  /* 0x0000000000017941 */ /* 0x000fea0003800200 */
.L_x_26012:
        /* <DEDUP_REMOVED lines=23> */
.L_x_26019:
        /* <DEDUP_REMOVED lines=15> */
.L_x_26021:
[----:B------:R-:W-:Y:S05]  /*17a80*/  BSYNC.RECONVERGENT B2 ;  /* 0x0000000000027941 */ /* 0x000fea0003800200 */
.L_x_26020:
        /* <DEDUP_REMOVED lines=62> */
.L_x_26018:
[----:B------:R-:W-:Y:S05]  /*17e70*/  BSYNC.RECONVERGENT B1 ;  /* 0x0000000000017941 */ /* 0x000fea0003800200 */
.L_x_26017:
        /* <DEDUP_REMOVED lines=15> */
.L_x_25981:
        /* <DEDUP_REMOVED lines=16> */
.L_x_26025:
        /* <DEDUP_REMOVED lines=12> */
.L_x_26027:
[----:B------:R-:W-:Y:S05]  /*18130*/  BSYNC.RECONVERGENT B2 ;  /* 0x0000000000027941 */ /* 0x000fea0003800200 */
.L_x_26026:
        /* <DEDUP_REMOVED lines=62> */
.L_x_26024:
[----:B------:R-:W-:Y:S05]  /*18520*/  BSYNC.RECONVERGENT B1 ;  /* 0x0000000000017941 */ /* 0x000fea0003800200 */
.L_x_26023:
        /* <DEDUP_REMOVED lines=9> */
[----:B------:R-:W-:Y:S01]  /*185c0*/  FMUL.FTZ R23, R10, UR4 ;  /* 0x000000040a177c20 */ /* 0x000fe20008410000 */
[----:B------:R-:W-:-:S02]  /*185d0*/  IMAD.MOV.U32 R147, RZ, RZ, 0x2 ;  /* 0x00000002ff937424 */ /* 0x000fc400078e00ff */
[----:B------:R-:W-:Y:S02]  /*185e0*/  IMAD.MOV.U32 R10, RZ, RZ, R8 ;  /* 0x000000ffff0a7224 */ /* 0x000fe400078e0008 */
[----:B0-----:R-:W-:Y:S01]  /*185f0*/  FMUL.FTZ R23, R23, R182 ;  /* 0x000000b617177220 */ /* 0x001fe20000410000 */
[----:B-1----:R-:W-:-:S04]  /*18600*/  FSETP.GTU.FTZ.AND P0, PT, R2, R183, PT ;  /* 0x000000b70200720b */ /* 0x002fc80003f1c000 */
        /* <DEDUP_REMOVED lines=13> */
.L_x_26030:
        /* <DEDUP_REMOVED lines=12> */
.L_x_26032:
[----:B------:R-:W-:Y:S05]  /*187a0*/  BSYNC.RECONVERGENT B2 ;  /* 0x0000000000027941 */ /* 0x000fea0003800200 */
.L_x_26031:
        /* <DEDUP_REMOVED lines=62> */
.L_x_26029:
[----:B------:R-:W-:Y:S05]  /*18b90*/  BSYNC.RECONVERGENT B1 ;  /* 0x0000000000017941 */ /* 0x000fea0003800200 */
.L_x_26028:
        /* <DEDUP_REMOVED lines=22> */
.L_x_26035:
        /* <DEDUP_REMOVED lines=12> */
.L_x_26037:
[----:B------:R-:W-:Y:S05]  /*18dc0*/  BSYNC.RECONVERGENT B2 ;  /* 0x0000000000027941 */ /* 0x000fea0003800200 */
.L_x_26036:
        /* <DEDUP_REMOVED lines=62> */
.L_x_26034:
[----:B------:R-:W-:Y:S05]  /*191b0*/  BSYNC.RECONVERGENT B1 ;  /* 0x0000000000017941 */ /* 0x000fea0003800200 */
.L_x_26033:
        /* <DEDUP_REMOVED lines=22> */
.L_x_26040:
        /* <DEDUP_REMOVED lines=12> */
.L_x_26042:
[----:B------:R-:W-:Y:S05]  /*193e0*/  BSYNC.RECONVERGENT B2 ;  /* 0x0000000000027941 */ /* 0x000fea0003800200 */
.L_x_26041:
        /* <DEDUP_REMOVED lines=62> */
.L_x_26039:
[----:B------:R-:W-:Y:S05]  /*197d0*/  BSYNC.RECONVERGENT B1 ;  /* 0x0000000000017941 */ /* 0x000fea0003800200 */
.L_x_26038:
        /* <DEDUP_REMOVED lines=10> */
[----:B------:R-:W-:Y:S01]  /*19880*/  IMAD.MOV.U32 R141, RZ, RZ, R8 ;  /* 0x000000ffff8d7224 */ /* 0x000fe200078e0008 */
        /* <DEDUP_REMOVED lines=12> */
.L_x_26045:
        /* <DEDUP_REMOVED lines=12> */
.L_x_26047:
[----:B------:R-:W-:Y:S05]  /*19a10*/  BSYNC.RECONVERGENT B2 ;  /* 0x0000000000027941 */ /* 0x000fea0003800200 */
.L_x_26046:
        /* <DEDUP_REMOVED lines=62> */
.L_x_26044:
[----:B------:R-:W-:Y:S05]  /*19e00*/  BSYNC.RECONVERGENT B1 ;  /* 0x0000000000017941 */ /* 0x000fea0003800200 */
.L_x_26043:
        /* <DEDUP_REMOVED lines=23> */
.L_x_26050:
        /* <DEDUP_REMOVED lines=12> */
.L_x_26052:
[----:B------:R-:W-:Y:S05]  /*1a040*/  BSYNC.RECONVERGENT B2 ;  /* 0x0000000000027941 */ /* 0x000fea0003800200 */
.L_x_26051:
        /* <DEDUP_REMOVED lines=62> */
.L_x_26049:
[----:B------:R-:W-:Y:S05]  /*1a430*/  BSYNC.RECONVERGENT B1 ;  /* 0x0000000000017941 */ /* 0x000fea0003800200 */
.L_x_26048:
        /* <DEDUP_REMOVED lines=23> */
.L_x_26055:
        /* <DEDUP_REMOVED lines=12> */
.L_x_26057:
[----:B------:R-:W-:Y:S05]  /*1a670*/  BSYNC.RECONVERGENT B2 ;  /* 0x0000000000027941 */ /* 0x000fea0003800200 */
.L_x_26056:
        /* <DEDUP_REMOVED lines=62> */
.L_x_26054:
[----:B------:R-:W-:Y:S05]  /*1aa60*/  BSYNC.RECONVERGENT B1 ;  /* 0x0000000000017941 */ /* 0x000fea0003800200 */
.L_x_26053:
        /* <DEDUP_REMOVED lines=22> */
.L_x_26060:
        /* <DEDUP_REMOVED lines=15> */
.L_x_26062:
[----:B------:R-:W-:Y:S05]  /*1acc0*/  BSYNC.RECONVERGENT B2 ;  /* 0x0000000000027941 */ /* 0x000fea0003800200 */
.L_x_26061:
        /* <DEDUP_REMOVED lines=62> */
.L_x_26059:
[----:B------:R-:W-:Y:S05]  /*1b0b0*/  BSYNC.RECONVERGENT B1 ;  /* 0x0000000000017941 */ /* 0x000fea0003800200 */
.L_x_26058:
        /* <DEDUP_REMOVED lines=13> */
.L_x_26022:
        /* <DEDUP_REMOVED lines=21> */
.L_x_25980:
[----:B------:R-:W-:Y:S05]  /*1b2e0*/  BSYNC.RECONVERGENT B0 ;  /* 0x0000000000007941 */ /* 0x000fea0003800200 */
.L_x_25979:
        /* <DEDUP_REMOVED lines=30> */
.L_x_26068:
        /* <DEDUP_REMOVED lines=12> */
.L_x_26070:
[----:B------:R-:W-:Y:S05]  /*1b590*/  BSYNC.RECONVERGENT B2 ;  /* 0x0000000000027941 */ /* 0x000fea0003800200 */
.L_x_26069:
        /* <DEDUP_REMOVED lines=62> */
.L_x_26067:
[----:B------:R-:W-:Y:S05]  /*1b980*/  BSYNC.RECONVERGENT B1 ;  /* 0x0000000000017941 */ /* 0x000fea0003800200 */
.L_x_26066:
        /* <DEDUP_REMOVED lines=28> */
.L_x_26073:
        /* <DEDUP_REMOVED lines=12> */
.L_x_26075:
[----:B------:R-:W-:Y:S05]  /*1bc10*/  BSYNC.RECONVERGENT B2 ;  /* 0x0000000000027941 */ /* 0x000fea0003800200 */
.L_x_26074:
        /* <DEDUP_REMOVED lines=62> */
.L_x_26072:
[----:B------:R-:W-:Y:S05]  /*1c000*/  BSYNC.RECONVERGENT B1 ;  /* 0x0000000000017941 */ /* 0x000fea0003800200 */
.L_x_26071:
        /* <DEDUP_REMOVED lines=23> */
.L_x_26078:
        /* <DEDUP_REMOVED lines=12> */
.L_x_26080:
[----:B------:R-:W-:Y:S05]  /*1c240*/  BSYNC.RECONVERGENT B2 ;  /* 0x0000000000027941 */ /* 0x000fea0003800200 */
.L_x_26079:
        /* <DEDUP_REMOVED lines=62> */
.L_x_26077:
[----:B------:R-:W-:Y:S05]  /*1c630*/  BSYNC.RECONVERGENT B1 ;  /* 0x0000000000017941 */ /* 0x000fea0003800200 */
.L_x_26076:
        /* <DEDUP_REMOVED lines=23> */
.L_x_26083:
        /* <DEDUP_REMOVED lines=12> */
.L_x_26085:
[----:B------:R-:W-:Y:S05]  /*1c870*/  BSYNC.RECONVERGENT B2 ;  /* 0x0000000000027941 */ /* 0x000fea0003800200 */
.L_x_26084:
        /* <DEDUP_REMOVED lines=62> */
.L_x_26082:
[----:B------:R-:W-:Y:S05]  /*1cc60*/  BSYNC.RECONVERGENT B1 ;  /* 0x0000000000017941 */ /* 0x000fea0003800200 */
.L_x_26081:
        /* <DEDUP_REMOVED lines=24> */
.L_x_26088:
        /* <DEDUP_REMOVED lines=12> */
.L_x_26090:
[----:B------:R-:W-:Y:S05]  /*1ceb0*/  BSYNC.RECONVERGENT B2 ;  /* 0x0000000000027941 */ /* 0x000fea0003800200 */
.L_x_26089:
        /* <DEDUP_REMOVED lines=62> */
.L_x_26087:
[----:B------:R-:W-:Y:S05]  /*1d2a0*/  BSYNC.RECONVERGENT B1 ;  /* 0x0000000000017941 */ /* 0x000fea0003800200 */
.L_x_26086:
        /* <DEDUP_REMOVED lines=24> */
.L_x_26093:
        /* <DEDUP_REMOVED lines=12> */
.L_x_26095:
[----:B------:R-:W-:Y:S05]  /*1d4f0*/  BSYNC.RECONVERGENT B2 ;  /* 0x0000000000027941 */ /* 0x000fea0003800200 */
.L_x_26094:
        /* <DEDUP_REMOVED lines=62> */
.L_x_26092:
[----:B------:R-:W-:Y:S05]  /*1d8e0*/  BSYNC.RECONVERGENT B1 ;  /* 0x0000000000017941 */ /* 0x000fea0003800200 */
.L_x_26091:
        /* <DEDUP_REMOVED lines=13> */
[----:B------:R-:W-:-:S05]  /*1d9c0*/  FFMA.FTZ R142, R142, R73, R163 ;  /* 0x000000498e8e7223 */ /* 0x000fca00000100a3 */
        /* <DEDUP_REMOVED lines=10> */
.L_x_26098:
        /* <DEDUP_REMOVED lines=12> */
.L_x_26100:
[----:B------:R-:W-:Y:S05]  /*1db30*/  BSYNC.RECONVERGENT B2 ;  /* 0x0000000000027941 */ /* 0x000fea0003800200 */
.L_x_26099:
        /* <DEDUP_REMOVED lines=62> */
.L_x_26097:
[----:B------:R-:W-:Y:S05]  /*1df20*/  BSYNC.RECONVERGENT B1 ;  /* 0x0000000000017941 */ /* 0x000fea0003800200 */
.L_x_26096:
        /* <DEDUP_REMOVED lines=13> */
[----:B------:R-:W-:Y:S01]  /*1e000*/  HFMA2 R10, -RZ, RZ, 0, 1.1920928955078125e-07 ;  /* 0x00000002ff0a7431 */ /* 0x000fe200000001ff */
        /* <DEDUP_REMOVED lines=9> */
.L_x_26103:
        /* <DEDUP_REMOVED lines=15> */
.L_x_26105:
[----:B------:R-:W-:Y:S05]  /*1e190*/  BSYNC.RECONVERGENT B2 ;  /* 0x0000000000027941 */ /* 0x000fea0003800200 */
.L_x_26104:
        /* <DEDUP_REMOVED lines=62> */
.L_x_26102:
[----:B------:R-:W-:Y:S05]  /*1e580*/  BSYNC.RECONVERGENT B1 ;  /* 0x0000000000017941 */ /* 0x000fea0003800200 */
.L_x_26101:
        /* <DEDUP_REMOVED lines=15> */
.L_x_26065:
        /* <DEDUP_REMOVED lines=16> */
.L_x_26109:
        /* <DEDUP_REMOVED lines=12> */
.L_x_26111:
[----:B------:R-:W-:Y:S05]  /*1e840*/  BSYNC.RECONVERGENT B2 ;  /* 0x0000000000027941 */ /* 0x000fea0003800200 */
.L_x_26110:
        /* <DEDUP_REMOVED lines=62> */
.L_x_26108:
[----:B------:R-:W-:Y:S05]  /*1ec30*/  BSYNC.RECONVERGENT B1 ;  /* 0x0000000000017941 */ /* 0x000fea0003800200 */
.L_x_26107:
        /* <DEDUP_REMOVED lines=10> */
[----:B------:R-:W-:-:S02]  /*1ece0*/  HFMA2 R145, -RZ, RZ, 0, 1.1920928955078125e-07 ;  /* 0x00000002ff917431 */ /* 0x000fc400000001ff */
        /* <DEDUP_REMOVED lines=16> */
.L_x_26114:
        /* <DEDUP_REMOVED lines=12> */
.L_x_26116:
[----:B------:R-:W-:Y:S05]  /*1eeb0*/  BSYNC.RECONVERGENT B2 ;  /* 0x0000000000027941 */ /* 0x000fea0003800200 */
.L_x_26115:
        /* <DEDUP_REMOVED lines=62> */
.L_x_26113:
[----:B------:R-:W-:Y:S05]  /*1f2a0*/  BSYNC.RECONVERGENT B1 ;  /* 0x0000000000017941 */ /* 0x000fea0003800200 */
.L_x_26112:
        /* <DEDUP_REMOVED lines=22> */
.L_x_26119:
        /* <DEDUP_REMOVED lines=12> */
.L_x_26121:
[----:B------:R-:W-:Y:S05]  /*1f4d0*/  BSYNC.RECONVERGENT B2 ;  /* 0x0000000000027941 */ /* 0x000fea0003800200 */
.L_x_26120:
        /* <DEDUP_REMOVED lines=61> */
[----:B------:R-:W-:-:S07]  /*1f8b0*/  MOV R177, R178 ;  /* 0x000000b200b17202 */ /* 0x000fce0000000f00 */
.L_x_26118:
[----:B------:R-:W-:Y:S05]  /*1f8c0*/  BSYNC.RECONVERGENT B1 ;  /* 0x0000000000017941 */ /* 0x000fea0003800200 */
.L_x_26117:
        /* <DEDUP_REMOVED lines=22> */
.L_x_26124:
        /* <DEDUP_REMOVED lines=12> */
.L_x_26126:
[----:B------:R-:W-:Y:S05]  /*1faf0*/  BSYNC.RECONVERGENT B2 ;  /* 0x0000000000027941 */ /* 0x000fea0003800200 */
.L_x_26125:
        /* <DEDUP_REMOVED lines=62> */
.L_x_26123:
[----:B------:R-:W-:Y:S05]  /*1fee0*/  BSYNC.RECONVERGENT B1 ;  /* 0x0000000000017941 */ /* 0x000fea0003800200 */
.L_x_26122:
        /* <DEDUP_REMOVED lines=12> */
[----:B------:R-:W-:-:S04]  /*1ffb0*/  FMUL.FTZ R140, R140, R79 ;  /* 0x0000004f8c8c7220 */ /* 0x000fc80000410000 */
        /* <DEDUP_REMOVED lines=10> */
.L_x_26129:
        /* <DEDUP_REMOVED lines=12> */
.L_x_26131:
[----:B------:R-:W-:Y:S05]  /*20120*/  BSYNC.RECONVERGENT B2 ;  /* 0x0000000000027941 */ /* 0x000fea0003800200 */
.L_x_26130:
        /* <DEDUP_REMOVED lines=62> */
.L_x_26128:
[----:B------:R-:W-:Y:S05]  /*20510*/  BSYNC.RECONVERGENT B1 ;  /* 0x0000000000017941 */ /* 0x000fea0003800200 */
.L_x_26127:
        /* <DEDUP_REMOVED lines=23> */
.L_x_26134:
        /* <DEDUP_REMOVED lines=12> */
.L_x_26136:
[----:B------:R-:W-:Y:S05]  /*20750*/  BSYNC.RECONVERGENT B2 ;  /* 0x0000000000027941 */ /* 0x000fea0003800200 */
.L_x_26135:
        /* <DEDUP_REMOVED lines=62> */
.L_x_26133:
[----:B------:R-:W-:Y:S05]  /*20b40*/  BSYNC.RECONVERGENT B1 ;  /* 0x0000000000017941 */ /* 0x000fea0003800200 */
.L_x_26132:
        /* <DEDUP_REMOVED lines=23> */
.L_x_26139:
        /* <DEDUP_REMOVED lines=12> */
.L_x_26141:
[----:B------:R-:W-:Y:S05]  /*20d80*/  BSYNC.RECONVERGENT B2 ;  /* 0x0000000000027941 */ /* 0x000fea0003800200 */
.L_x_26140:
        /* <DEDUP_REMOVED lines=62> */
.L_x_26138:
[----:B------:R-:W-:Y:S05]  /*21170*/  BSYNC.RECONVERGENT B1 ;  /* 0x0000000000017941 */ /* 0x000fea0003800200 */
.L_x_26137:
        /* <DEDUP_REMOVED lines=22> */
.L_x_26144:
        /* <DEDUP_REMOVED lines=15> */
.L_x_26146:
[----:B------:R-:W-:Y:S05]  /*213d0*/  BSYNC.RECONVERGENT B2 ;  /* 0x0000000000027941 */ /* 0x000fea0003800200 */
.L_x_26145:
        /* <DEDUP_REMOVED lines=62> */
.L_x_26143:
[----:B------:R-:W-:Y:S05]  /*217c0*/  BSYNC.RECONVERGENT B1 ;  /* 0x0000000000017941 */ /* 0x000fea0003800200 */
.L_x_26142:
        /* <DEDUP_REMOVED lines=13> */
.L_x_26106:
[----:B------:R-:W0:Y:S01]  /*218a0*/  LDC.64 R178, c[0x0][0x3a8] ;  /* 0x0000ea00ffb27b82 */ /* 0x000e220000000a00 */
[----:B------:R-:W-:Y:S02]  /*218b0*/  SEL R180, RZ, 0x1000000, !P2 ;  /* 0x01000000ffb47807 */ /* 0x000fe40005000000 */
[----:B------:R-:W-:Y:S02]  /*218c0*/  SEL R181, RZ, 0x10000, !P1 ;  /* 0x00010000ffb57807 */ /* 0x000fe40004800000 */
[----:B------:R-:W-:Y:S02]  /*218d0*/  SEL R182, RZ, 0x100, !P0 ;  /* 0x00000100ffb67807 */ /* 0x000fe40004000000 */
[----:B------:R-:W-:Y:S02]  /*218e0*/  SEL R183, RZ, 0x10000, !P5 ;  /* 0x00010000ffb77807 */ /* 0x000fe40006800000 */
[----:B------:R-:W-:Y:S02]  /*218f0*/  SEL R252, RZ, 0x100, !P4 ;  /* 0x00000100fffc7807 */ /* 0x000fe40006000000 */
[----:B------:R-:W-:-:S02]  /*21900*/  LOP3.LUT R180, R182, R180, R181, 0xfe, !PT ;  /* 0x000000b4b6b47212 */ /* 0x000fc400078efeb5 */
[----:B------:R-:W-:Y:S01]  /*21910*/  SEL R181, RZ, 0x1, !P3 ;  /* 0x00000001ffb57807 */ /* 0x000fe20005800000 */
[----:B0-----:R-:W-:-:S05]  /*21920*/  IMAD.WIDE.U32 R178, R176, 0x10, R178 ;  /* 0x00000010b0b27825 */ /* 0x001fca00078e00b2 */
[----:B------:R0:W-:Y:S02]  /*21930*/  STG.E.128 desc[UR6][R178.64], R140 ;  /* 0x0000008cb2007986 */ /* 0x0001e4000c101d06 */
[----:B0-----:R-:W0:Y:S01]  /*21940*/  LDC.64 R142, c[0x0][0x3b0] ;  /* 0x0000ec00ff8e7b82 */ /* 0x001e220000000a00 */
[----:B------:R-:W-:Y:S02]  /*21950*/  SEL R140, RZ, 0x1000000, !P6 ;  /* 0x01000000ff8c7807 */ /* 0x000fe40007000000 */
[----:B------:R-:W-:Y:S02]  /*21960*/  LOP3.LUT P6, RZ, R6, 0x2, RZ, 0xc0, !PT ;  /* 0x0000000206ff7812 */ /* 0x000fe400078cc0ff */
[----:B------:R-:W-:Y:S02]  /*21970*/  LOP3.LUT R252, R252, R140, R183, 0xfe, !PT ;  /* 0x0000008cfcfc7212 */ /* 0x000fe400078efeb7 */
[----:B------:R-:W-:Y:S02]  /*21980*/  SEL R179, RZ, 0x1, !P6 ;  /* 0x00000001ffb37807 */ /* 0x000fe40007000000 */
[----:B------:R-:W-:-:S02]  /*21990*/  LOP3.LUT R141, R252, R181, RZ, 0xfc, !PT ;  /* 0x000000b5fc8d7212 */ /* 0x000fc400078efcff */
[----:B------:R-:W-:Y:S02]  /*219a0*/  LOP3.LUT R140, R180, R179, RZ, 0xfc, !PT ;  /* 0x000000b3b48c7212 */ /* 0x000fe400078efcff */
[----:B------:R-:W-:Y:S01]  /*219b0*/  MOV R178, R177 ;  /* 0x000000b100b27202 */ /* 0x000fe20000000f00 */
[----:B0-----:R-:W-:-:S04]  /*219c0*/  IMAD.WIDE.U32 R142, R176, 0x8, R142 ;  /* 0x00000008b08e7825 */ /* 0x001fc800078e008e */
[----:B------:R-:W-:Y:S01]  /*219d0*/  VIADD R176, R176, 0x80 ;  /* 0x00000080b0b07836 */ /* 0x000fe20000000000 */
[----:B------:R0:W-:Y:S06]  /*219e0*/  STG.E.64 desc[UR6][R142.64], R140 ;  /* 0x0000008c8e007986 */ /* 0x0001ec000c101b06 */
.L_x_26064:
[----:B------:R-:W-:Y:S05]  /*219f0*/  BSYNC.RECONVERGENT B0 ;  /* 0x0000000000007941 */ /* 0x000fea0003800200 */
.L_x_26063:
        /* <DEDUP_REMOVED lines=30> */
.L_x_26152:
        /* <DEDUP_REMOVED lines=12> */
.L_x_26154:
[----:B------:R-:W-:Y:S05]  /*21ca0*/  BSYNC.RECONVERGENT B2 ;  /* 0x0000000000027941 */ /* 0x000fea0003800200 */
.L_x_26153:
        /* <DEDUP_REMOVED lines=61> */
[----:B------:R-:W-:-:S07]  /*22080*/  LOP3.LUT R12, R10, UR5, R181, 0x96, !PT ;  /* 0x000000050a0c7c12 */ /* 0x000fce000f8e96b5 */
.L_x_26151:
[----:B------:R-:W-:Y:S05]  /*22090*/  BSYNC.RECONVERGENT B1 ;  /* 0x0000000000017941 */ /* 0x000fea0003800200 */
.L_x_26150:
        /* <DEDUP_REMOVED lines=8> */
[----:B------:R-:W2:Y:S01]  /*22120*/  LDC R182, c[0x0][0x404] ;  /* 0x00010100ffb67b82 */ /* 0x000ea20000000800 */
[----:B------:R-:W-:Y:S01]  /*22130*/  FMUL.FTZ R19, R19, UR4 ;  /* 0x0000000413137c20 */ /* 0x000fe20008410000 */
[----:B------:R-:W-:-:S03]  /*22140*/  HADD2.F32 R10, -RZ, R36.H0_H0 ;  /* 0x20000024ff0a7230 */ /* 0x000fc60000004100 */
[----:B0-----:R-:W-:Y:S01]  /*22150*/  FMUL.FTZ R19, R19, R174 ;  /* 0x000000ae13137220 */ /* 0x001fe20000410000 */
[----:B--2---:R-:W-:-:S04]  /*22160*/  FSETP.GTU.FTZ.AND P0, PT, R17, R182, PT ;  /* 0x000000b61100720b */ /* 0x004fc80003f1c000 */
[----:B------:R-:W-:Y:S02]  /*22170*/  FSEL R17, R19, RZ, !P0 ;  /* 0x000000ff13117208 */ /* 0x000fe40004000000 */
        /* <DEDUP_REMOVED lines=14> */
.L_x_26157:
        /* <DEDUP_REMOVED lines=12> */
.L_x_26159:
[----:B------:R-:W-:Y:S05]  /*22320*/  BSYNC.RECONVERGENT B2 ;  /* 0x0000000000027941 */ /* 0x000fea0003800200 */
.L_x_26158:
        /* <DEDUP_REMOVED lines=62> */
.L_x_26156:
[----:B------:R-:W-:Y:S05]  /*22710*/  BSYNC.RECONVERGENT B1 ;  /* 0x0000000000017941 */ /* 0x000fea0003800200 */
.L_x_26155:
[----:B------:R-:W-:Y:S01]  /*22720*/  I2FP.F32.U32 R10, R10 ;  /* 0x0000000a000a7245 */ /* 0x000fe20000201000 */
[----:B------:R-:W-:Y:S01]  /*22730*/  HADD2.F32 R140, -RZ, R140.H1_H1 ;  /* 0x3000008cff8c7230 */ /* 0x000fe20000004100 */
[----:B------:R-:W-:Y:S01]  /*22740*/  ISETP.NE.AND P1, PT, R35, 0x1, PT ;  /* 0x000000012300780c */ /* 0x000fe20003f25270 */
[----:B------:R-:W-:Y:S02]  /*22750*/  BSSY.RECONVERGENT B1, `(.L_x_26160) ;  /* 0x000005f000017945 */ /* 0x000fe40003800200 */
[----:B------:R-:W-:Y:S01]  /*22760*/  FFMA.FTZ R19, R10, R183, 1.1641532182693481445e-10 ;  /* 0x2f0000000a137423 */ /* 0x000fe200000100b7 */
[----:B------:R-:W-:Y:S01]  /*22770*/  FMUL.FTZ R165, R140, UR4 ;  /* 0x000000048ca57c20 */ /* 0x000fe20008410000 */
[----:B------:R-:W-:Y:S02]  /*22780*/  HFMA2 R140, -RZ, RZ, 0, 1.1920928955078125e-07 ;  /* 0x00000002ff8c7431 */ /* 0x000fe400000001ff */
[----:B------:R-:W-:Y:S02]  /*22790*/  IMAD.MOV.U32 R10, RZ, RZ, R8 ;  /* 0x000000ffff0a7224 */ /* 0x000fe400078e0008 */
        /* <DEDUP_REMOVED lines=15> */
.L_x_26162:
        /* <DEDUP_REMOVED lines=12> */
.L_x_26164:
[----:B------:R-:W-:Y:S05]  /*22950*/  BSYNC.RECONVERGENT B2 ;  /* 0x0000000000027941 */ /* 0x000fea0003800200 */
.L_x_26163:
        /* <DEDUP_REMOVED lines=62> */
.L_x_26161:
[----:B------:R-:W-:Y:S05]  /*22d40*/  BSYNC.RECONVERGENT B1 ;  /* 0x0000000000017941 */ /* 0x000fea0003800200 */
.L_x_26160:
        /* <DEDUP_REMOVED lines=9> */
[----:B------:R-:W-:Y:S02]  /*22de0*/  FSEL R19, R35, RZ, !P1 ;  /* 0x000000ff23137208 */ /* 0x000fe40004800000 */
[----:B------:R-:W-:Y:S02]  /*22df0*/  PLOP3.LUT P1, PT, P1, PT, PT, 0x8, 0x80 ;  /* 0x000000000080781c */ /* 0x000fe40000f2e170 */
[----:B------:R-:W-:Y:S01]  /*22e00*/  MOV R35, R8 ;  /* 0x0000000800237202 */ /* 0x000fe20000000f00 */
[----:B------:R-:W-:Y:S01]  /*22e10*/  FFMA.FTZ R19, R19, R70, R10 ;  /* 0x0000004613137223 */ /* 0x000fe2000001000a */
        /* <DEDUP_REMOVED lines=10> */
.L_x_26167:
        /* <DEDUP_REMOVED lines=12> */
.L_x_26169:
[----:B------:R-:W-:Y:S05]  /*22f80*/  BSYNC.RECONVERGENT B2 ;  /* 0x0000000000027941 */ /* 0x000fea0003800200 */
.L_x_26168:
        /* <DEDUP_REMOVED lines=62> */
.L_x_26166:
[----:B------:R-:W-:Y:S05]  /*23370*/  BSYNC.RECONVERGENT B1 ;  /* 0x0000000000017941 */ /* 0x000fea0003800200 */
.L_x_26165:
        /* <DEDUP_REMOVED lines=24> */
.L_x_26172:
        /* <DEDUP_REMOVED lines=12> */
.L_x_26174:
[----:B------:R-:W-:Y:S05]  /*235c0*/  BSYNC.RECONVERGENT B2 ;  /* 0x0000000000027941 */ /* 0x000fea0003800200 */
.L_x_26173:
        /* <DEDUP_REMOVED lines=62> */
.L_x_26171:
[----:B------:R-:W-:Y:S05]  /*239b0*/  BSYNC.RECONVERGENT B1 ;  /* 0x0000000000017941 */ /* 0x000fea0003800200 */
.L_x_26170:
[----:B------:R-:W-:Y:S01]  /*239c0*/  I2FP.F32.U32 R10, R35 ;  /* 0x00000023000a7245 */ /* 0x000fe20000201000 */
[----:B------:R-:W-:Y:S01]  /*239d0*/  BSSY.RECONVERGENT B1, `(.L_x_26175) ;  /* 0x0000061000017945 */ /* 0x000fe20003800200 */
[----:B------:R-:W-:Y:S01]  /*239e0*/  ISETP.NE.AND P4, PT, R165, 0x1, PT ;  /* 0x00000001a500780c */ /* 0x000fe20003f85270 */
[----:B------:R-:W-:Y:S02]  /*239f0*/  IMAD.MOV.U32 R141, RZ, RZ, R8 ;  /* 0x000000ffff8d7224 */ /* 0x000fe400078e0008 */
[----:B------:R-:W-:Y:S01]  /*23a00*/  FFMA.FTZ R35, R10, R183, 1.1641532182693481445e-10 ;  /* 0x2f0000000a237423 */ /* 0x000fe200000100b7 */
[----:B------:R-:W-:-:S04]  /*23a10*/  HADD2.F32 R10, -RZ, R142.H0_H0 ;  /* 0x2000008eff0a7230 */ /* 0x000fc80000004100 */
[----:B------:R-:W-:Y:S01]  /*23a20*/  FSETP.GTU.FTZ.AND P3, PT, R35, R182, PT ;  /* 0x000000b62300720b */ /* 0x000fe20003f7c000 */
[----:B------:R-:W-:Y:S01]  /*23a30*/  FMUL.FTZ R35, R10, UR4 ;  /* 0x000000040a237c20 */ /* 0x000fe20008410000 */
[----:B------:R-:W-:-:S03]  /*23a40*/  HADD2.F32 R10, -RZ, R38.H0_H0 ;  /* 0x20000026ff0a7230 */ /* 0x000fc60000004100 */
[----:B------:R-:W-:-:S05]  /*23a50*/  FMUL.FTZ R35, R35, R174 ;  /* 0x000000ae23237220 */ /* 0x000fca0000410000 */
        /* <DEDUP_REMOVED lines=13> */
.L_x_26177:
        /* <DEDUP_REMOVED lines=12> */
.L_x_26179:
[----:B------:R-:W-:Y:S05]  /*23bf0*/  BSYNC.RECONVERGENT B2 ;  /* 0x0000000000027941 */ /* 0x000fea0003800200 */
.L_x_26178:
        /* <DEDUP_REMOVED lines=62> */
.L_x_26176:
[----:B------:R-:W-:Y:S05]  /*23fe0*/  BSYNC.RECONVERGENT B1 ;  /* 0x0000000000017941 */ /* 0x000fea0003800200 */
.L_x_26175:
[----:B------:R-:W-:Y:S01]  /*23ff0*/  I2FP.F32.U32 R166, R141 ;  /* 0x0000008d00a67245 */ /* 0x000fe20000201000 */
[----:B------:R-:W-:Y:S01]  /*24000*/  HADD2.F32 R142, -RZ, R142.H1_H1 ;  /* 0x3000008eff8e7230 */ /* 0x000fe20000004100 */
[----:B------:R-:W-:Y:S01]  /*24010*/  ISETP.NE.AND P5, PT, R10, 0x1, PT ;  /* 0x000000010a00780c */ /* 0x000fe20003fa5270 */
[----:B------:R-:W-:Y:S01]  /*24020*/  BSSY.RECONVERGENT B1, `(.L_x_26180) ;  /* 0x0000060000017945 */ /* 0x000fe20003800200 */
[----:B------:R-:W-:Y:S02]  /*24030*/  IMAD.MOV.U32 R178, RZ, RZ, 0x2 ;  /* 0x00000002ffb27424 */ /* 0x000fe400078e00ff */
[----:B------:R-:W-:-:S05]  /*24040*/  FFMA.FTZ R141, R166, R183, 1.1641532182693481445e-10 ;  /* 0x2f000000a68d7423 */ /* 0x000fca00000100b7 */
[----:B------:R-:W-:Y:S01]  /*24050*/  FSETP.GTU.FTZ.AND P4, PT, R141, R182, PT ;  /* 0x000000b68d00720b */ /* 0x000fe20003f9c000 */
[----:B------:R-:W-:-:S04]  /*24060*/  FMUL.FTZ R141, R142, UR4 ;  /* 0x000000048e8d7c20 */ /* 0x000fc80008410000 */
[----:B------:R-:W-:-:S05]  /*24070*/  FMUL.FTZ R141, R141, R174 ;  /* 0x000000ae8d8d7220 */ /* 0x000fca0000410000 */
        /* <DEDUP_REMOVED lines=15> */
.L_x_26182:
        /* <DEDUP_REMOVED lines=12> */
.L_x_26184:
[----:B------:R-:W-:Y:S05]  /*24230*/  BSYNC.RECONVERGENT B2 ;  /* 0x0000000000027941 */ /* 0x000fea0003800200 */
.L_x_26183:
        /* <DEDUP_REMOVED lines=62> */
.L_x_26181:
[----:B------:R-:W-:Y:S05]  /*24620*/  BSYNC.RECONVERGENT B1 ;  /* 0x0000000000017941 */ /* 0x000fea0003800200 */
.L_x_26180:
        /* <DEDUP_REMOVED lines=23> */
.L_x_26187:
        /* <DEDUP_REMOVED lines=15> */
.L_x_26189:
[----:B------:R-:W-:Y:S05]  /*24890*/  BSYNC.RECONVERGENT B2 ;  /* 0x0000000000027941 */ /* 0x000fea0003800200 */
.L_x_26188:
        /* <DEDUP_REMOVED lines=62> */
.L_x_26186:
[----:B------:R-:W-:Y:S05]  /*24c80*/  BSYNC.RECONVERGENT B1 ;  /* 0x0000000000017941 */ /* 0x000fea0003800200 */
.L_x_26185:
[----:B------:R-:W-:Y:S01]  /*24c90*/  I2FP.F32.U32 R142, R142 ;  /* 0x0000008e008e7245 */ /* 0x000fe20000201000 */
[----:B------:R-:W-:-:S04]  /*24ca0*/  HADD2.F32 R143, -RZ, R143.H1_H1 ;  /* 0x3000008fff8f7230 */ /* 0x000fc80000004100 */
[----:B------:R-:W-:Y:S01]  /*24cb0*/  FFMA.FTZ R142, R142, R183, 1.1641532182693481445e-10 ;  /* 0x2f0000008e8e7423 */ /* 0x000fe200000100b7 */
[----:B------:R-:W-:-:S04]  /*24cc0*/  FMUL.FTZ R143, R143, UR4 ;  /* 0x000000048f8f7c20 */ /* 0x000fc80008410000 */
[----:B------:R-:W-:Y:S01]  /*24cd0*/  FMUL.FTZ R143, R143, R174 ;  /* 0x000000ae8f8f7220 */ /* 0x000fe20000410000 */
[----:B------:R-:W-:Y:S02]  /*24ce0*/  FSETP.GTU.FTZ.AND P6, PT, R142, R182, PT ;  /* 0x000000b68e00720b */ /* 0x000fe40003fdc000 */
[----:B------:R-:W-:Y:S02]  /*24cf0*/  F2FP.F16.F32.PACK_AB R142, R141, R35 ;  /* 0x000000238d8e723e */ /* 0x000fe400000000ff */
[----:B------:R-:W-:Y:S01]  /*24d00*/  FSEL R174, R143, RZ, !P6 ;  /* 0x000000ff8fae7208 */ /* 0x000fe20007000000 */
[----:B------:R-:W-:Y:S01]  /*24d10*/  HADD2.F32 R143, -RZ, R39.H1_H1 ;  /* 0x30000027ff8f7230 */ /* 0x000fe20000004100 */
[----:B------:R-:W-:Y:S02]  /*24d20*/  F2FP.F16.F32.PACK_AB R141, R140, R19 ;  /* 0x000000138c8d723e */ /* 0x000fe400000000ff */
[----:B------:R-:W-:Y:S02]  /*24d30*/  PLOP3.LUT P6, PT, P6, PT, PT, 0x8, 0x80 ;  /* 0x000000000080781c */ /* 0x000fe400037ce170 */
[----:B------:R-:W-:Y:S01]  /*24d40*/  FFMA.FTZ R174, R174, R67, R143 ;  /* 0x00000043aeae7223 */ /* 0x000fe2000001008f */
[----:B------:R-:W-:-:S04]  /*24d50*/  F2FP.F16.F32.PACK_AB R140, R20, R17 ;  /* 0x00000011148c723e */ /* 0x000fc800000000ff */
[----:B------:R-:W-:Y:S01]  /*24d60*/  F2FP.F16.F32.PACK_AB R143, R174, R166 ;  /* 0x000000a6ae8f723e */ /* 0x000fe200000000ff */
[----:B------:R-:W-:Y:S06]  /*24d70*/  BRA `(.L_x_26190) ;  /* 0x0000003000847947 */ /* 0x000fec0003800000 */
.L_x_26149:
        /* <DEDUP_REMOVED lines=16> */
.L_x_26193:
        /* <DEDUP_REMOVED lines=12> */
.L_x_26195:
[----:B------:R-:W-:Y:S05]  /*24f40*/  BSYNC.RECONVERGENT B2 ;  /* 0x0000000000027941 */ /* 0x000fea0003800200 */
.L_x_26194:
        /* <DEDUP_REMOVED lines=62> */
.L_x_26192:
[----:B------:R-:W-:Y:S05]  /*25330*/  BSYNC.RECONVERGENT B1 ;  /* 0x0000000000017941 */ /* 0x000fea0003800200 */
.L_x_26191:
[----:B------:R-:W0:Y:S01]  /*25340*/  LDC R182, c[0x0][0x404] ;  /* 0x00010100ffb67b82 */ /* 0x000e220000000800 */
[----:B------:R-:W-:Y:S01]  /*25350*/  I2FP.F32.U32 R10, R17 ;  /* 0x00000011000a7245 */ /* 0x000fe20000201000 */
[----:B------:R-:W-:Y:S02]  /*25360*/  HFMA2 R183, -RZ, RZ, 0.1171875, 0 ;  /* 0x2f800000ffb77431 */ /* 0x000fe400000001ff */
[----:B-----5:R-:W-:Y:S01]  /*25370*/  HADD2.F32 R20, -RZ, R140.H0_H0 ;  /* 0x2000008cff147230 */ /* 0x020fe20000004100 */
[----:B------:R-:W-:Y:S01]  /*25380*/  LOP3.LUT R6, R6, 0xfffffffd, RZ, 0xc0, !PT ;  /* 0xfffffffd06067812 */ /* 0x000fe200078ec0ff */
[----:B------:R-:W-:Y:S01]  /*25390*/  BSSY.RECONVERGENT B1, `(.L_x_26196) ;  /* 0x0000061000017945 */ /* 0x000fe20003800200 */
[----:B------:R-:W-:Y:S01]  /*253a0*/  FFMA.FTZ R17, R10, R183, 1.1641532182693481445e-10 ;  /* 0x2f0000000a117423 */ /* 0x000fe200000100b7 */
[----:B------:R-:W2:Y:S01]  /*253b0*/  LDC R174, c[0x0][0x408] ;  /* 0x00010200ffae7b82 */ /* 0x000ea20000000800 */
[----:B------:R-:W-:Y:S01]  /*253c0*/  FMUL.FTZ R35, R20, UR4 ;  /* 0x0000000414237c20 */ /* 0x000fe20008410000 */
[----:B------:R-:W-:-:S02]  /*253d0*/  MOV R10, R8 ;  /* 0x00000008000a7202 */ /* 0x000fc40000000f00 */
[----:B0-----:R-:W-:Y:S01]  /*253e0*/  FSETP.GTU.FTZ.AND P0, PT, R17, R182, PT ;  /* 0x000000b61100720b */ /* 0x001fe20003f1c000 */
[----:B--2---:R-:W-:Y:S01]  /*253f0*/  FMUL.FTZ R17, R35, R174 ;  /* 0x000000ae23117220 */ /* 0x004fe20000410000 */
[----:B------:R-:W-:-:S04]  /*25400*/  IMAD.MOV.U32 R35, RZ, RZ, 0x2 ;  /* 0x00000002ff237424 */ /* 0x000fc800078e00ff */
        /* <DEDUP_REMOVED lines=14> */
.L_x_26198:
        /* <DEDUP_REMOVED lines=12> */
.L_x_26200:
[----:B------:R-:W-:Y:S05]  /*255b0*/  BSYNC.RECONVERGENT B2 ;  /* 0x0000000000027941 */ /* 0x000fea0003800200 */
.L_x_26199:
        /* <DEDUP_REMOVED lines=62> */
.L_x_26197:
[----:B------:R-:W-:Y:S05]  /*259a0*/  BSYNC.RECONVERGENT B1 ;  /* 0x0000000000017941 */ /* 0x000fea0003800200 */
.L_x_26196:
        /* <DEDUP_REMOVED lines=9> */
[----:B------:R-:W-:-:S04]  /*25a40*/  FSETP.GTU.FTZ.AND P0, PT, R19, R182, PT ;  /* 0x000000b61300720b */ /* 0x000fc80003f1c000 */
        /* <DEDUP_REMOVED lines=12> */
.L_x_26203:
        /* <DEDUP_REMOVED lines=12> */
.L_x_26205:
[----:B------:R-:W-:Y:S05]  /*25bd0*/  BSYNC.RECONVERGENT B2 ;  /* 0x0000000000027941 */ /* 0x000fea0003800200 */
.L_x_26204:
        /* <DEDUP_REMOVED lines=62> */
.L_x_26202:
[----:B------:R-:W-:Y:S05]  /*25fc0*/  BSYNC.RECONVERGENT B1 ;  /* 0x0000000000017941 */ /* 0x000fea0003800200 */
.L_x_26201:
[----:B------:R-:W-:Y:S01]  /*25fd0*/  I2FP.F32.U32 R10, R10 ;  /* 0x0000000a000a7245 */ /* 0x000fe20000201000 */
[----:B------:R-:W-:Y:S01]  /*25fe0*/  HADD2.F32 R35, -RZ, R141.H0_H0 ;  /* 0x2000008dff237230 */ /* 0x000fe20000004100 */
[----:B------:R-:W-:Y:S01]  /*25ff0*/  ISETP.NE.AND P2, PT, R140, 0x1, PT ;  /* 0x000000018c00780c */ /* 0x000fe20003f45270 */
[----:B------:R-:W-:Y:S02]  /*26000*/  BSSY.RECONVERGENT B1, `(.L_x_26206) ;  /* 0x000005e000017945 */ /* 0x000fe40003800200 */
[----:B------:R-:W-:Y:S01]  /*26010*/  FFMA.FTZ R19, R10, R183, 1.1641532182693481445e-10 ;  /* 0x2f0000000a137423 */ /* 0x000fe200000100b7 */
[----:B------:R-:W-:Y:S01]  /*26020*/  FMUL.FTZ R35, R35, UR4 ;  /* 0x0000000423237c20 */ /* 0x000fe20008410000 */
[----:B------:R-:W-:-:S03]  /*26030*/  IMAD.MOV.U32 R10, RZ, RZ, 0x2 ;  /* 0x00000002ff0a7424 */ /* 0x000fc600078e00ff */
        /* <DEDUP_REMOVED lines=15> */
.L_x_26208:
        /* <DEDUP_REMOVED lines=12> */
.L_x_26210:
[----:B------:R-:W-:Y:S05]  /*261f0*/  BSYNC.RECONVERGENT B2 ;  /* 0x0000000000027941 */ /* 0x000fea0003800200 */
.L_x_26209:
        /* <DEDUP_REMOVED lines=62> */
.L_x_26207:
[----:B------:R-:W-:Y:S05]  /*265e0*/  BSYNC.RECONVERGENT B1 ;  /* 0x0000000000017941 */ /* 0x000fea0003800200 */
.L_x_26206:
        /* <DEDUP_REMOVED lines=23> */
.L_x_26213:
        /* <DEDUP_REMOVED lines=12> */
.L_x_26215:
[----:B------:R-:W-:Y:S05]  /*26820*/  BSYNC.RECONVERGENT B2 ;  /* 0x0000000000027941 */ /* 0x000fea0003800200 */
.L_x_26214:
        /* <DEDUP_REMOVED lines=62> */
.L_x_26212:
[----:B------:R-:W-:Y:S05]  /*26c10*/  BSYNC.RECONVERGENT B1 ;  /* 0x0000000000017941 */ /* 0x000fea0003800200 */
.L_x_26211:
        /* <DEDUP_REMOVED lines=8> */
[----:B------:R-:W-:-:S03]  /*26ca0*/  HFMA2 R10, -RZ, RZ, 0, 1.1920928955078125e-07 ;  /* 0x00000002ff0a7431 */ /* 0x000fc600000001ff */
        /* <DEDUP_REMOVED lines=13> */
.L_x_26218:
        /* <DEDUP_REMOVED lines=12> */
.L_x_26220:
[----:B------:R-:W-:Y:S05]  /*26e40*/  BSYNC.RECONVERGENT B2 ;  /* 0x0000000000027941 */ /* 0x000fea0003800200 */
.L_x_26219:
        /* <DEDUP_REMOVED lines=62> */
.L_x_26217:
[----:B------:R-:W-:Y:S05]  /*27230*/  BSYNC.RECONVERGENT B1 ;  /* 0x0000000000017941 */ /* 0x000fea0003800200 */
.L_x_26216:
        /* <DEDUP_REMOVED lines=9> */
[----:B------:R-:W-:Y:S02]  /*272d0*/  FSEL R142, R141, RZ, !P4 ;  /* 0x000000ff8d8e7208 */ /* 0x000fe40006000000 */
[----:B------:R-:W-:-:S03]  /*272e0*/  PLOP3.LUT P4, PT, P4, PT, PT, 0x8, 0x80 ;  /* 0x000000000080781c */ /* 0x000fc6000278e170 */
[----:B------:R-:W-:Y:S01]  /*272f0*/  FMUL.FTZ R141, R142, R65 ;  /* 0x000000418e8d7220 */ /* 0x000fe20000410000 */
        /* <DEDUP_REMOVED lines=11> */
.L_x_26223:
        /* <DEDUP_REMOVED lines=12> */
.L_x_26225:
[----:B------:R-:W-:Y:S05]  /*27470*/  BSYNC.RECONVERGENT B2 ;  /* 0x0000000000027941 */ /* 0x000fea0003800200 */
.L_x_26224:
        /* <DEDUP_REMOVED lines=62> */
.L_x_26222:
[----:B------:R-:W-:Y:S05]  /*27860*/  BSYNC.RECONVERGENT B1 ;  /* 0x0000000000017941 */ /* 0x000fea0003800200 */
.L_x_26221:
        /* <DEDUP_REMOVED lines=22> */
.L_x_26228:
        /* <DEDUP_REMOVED lines=15> */
.L_x_26230:
[----:B------:R-:W-:Y:S05]  /*27ac0*/  BSYNC.RECONVERGENT B2 ;  /* 0x0000000000027941 */ /* 0x000fea0003800200 */
.L_x_26229:
        /* <DEDUP_REMOVED lines=62> */
.L_x_26227:
[----:B------:R-:W-:Y:S05]  /*27eb0*/  BSYNC.RECONVERGENT B1 ;  /* 0x0000000000017941 */ /* 0x000fea0003800200 */
.L_x_26226:
[----:B------:R-:W-:Y:S01]  /*27ec0*/  I2FP.F32.U32 R142, R142 ;  /* 0x0000008e008e7245 */ /* 0x000fe20000201000 */
[----:B------:R-:W-:-:S04]  /*27ed0*/  HADD2.F32 R143, -RZ, R143.H1_H1 ;  /* 0x3000008fff8f7230 */ /* 0x000fc80000004100 */
[----:B------:R-:W-:Y:S01]  /*27ee0*/  FFMA.FTZ R142, R142, R183, 1.1641532182693481445e-10 ;  /* 0x2f0000008e8e7423 */ /* 0x000fe200000100b7 */
[----:B------:R-:W-:-:S04]  /*27ef0*/  FMUL.FTZ R143, R143, UR4 ;  /* 0x000000048f8f7c20 */ /* 0x000fc80008410000 */
[----:B------:R-:W-:Y:S01]  /*27f00*/  FMUL.FTZ R174, R143, R174 ;  /* 0x000000ae8fae7220 */ /* 0x000fe20000410000 */
[----:B------:R-:W-:Y:S02]  /*27f10*/  FSETP.GTU.FTZ.AND P6, PT, R142, R182, PT ;  /* 0x000000b68e00720b */ /* 0x000fe40003fdc000 */
[----:B------:R-:W-:Y:S02]  /*27f20*/  F2FP.F16.F32.PACK_AB R142, R141, R35 ;  /* 0x000000238d8e723e */ /* 0x000fe400000000ff */
[----:B------:R-:W-:Y:S02]  /*27f30*/  FSEL R174, R174, RZ, !P6 ;  /* 0x000000ffaeae7208 */ /* 0x000fe40007000000 */
[----:B------:R-:W-:Y:S02]  /*27f40*/  F2FP.F16.F32.PACK_AB R141, R140, R19 ;  /* 0x000000138c8d723e */ /* 0x000fe400000000ff */
[----:B------:R-:W-:Y:S01]  /*27f50*/  PLOP3.LUT P6, PT, P6, PT, PT, 0x8, 0x80 ;  /* 0x000000000080781c */ /* 0x000fe200037ce170 */
[----:B------:R-:W-:Y:S01]  /*27f60*/  FMUL.FTZ R174, R174, R67 ;  /* 0x00000043aeae7220 */ /* 0x000fe20000410000 */
[----:B------:R-:W-:-:S04]  /*27f70*/  F2FP.F16.F32.PACK_AB R140, R20, R17 ;  /* 0x00000011148c723e */ /* 0x000fc800000000ff */
[----:B------:R-:W-:-:S07]  /*27f80*/  F2FP.F16.F32.PACK_AB R143, R174, R166 ;  /* 0x000000a6ae8f723e */ /* 0x000fce00000000ff */
.L_x_26190:
[----:B------:R-:W0:Y:S01]  /*27f90*/  LDC.64 R178, c[0x0][0x3a8] ;  /* 0x0000ea00ffb27b82 */ /* 0x000e220000000a00 */
[----:B------:R-:W-:Y:S02]  /*27fa0*/  SEL R183, RZ, 0x10000, !P5 ;  /* 0x00010000ffb77807 */ /* 0x000fe40006800000 */
[----:B------:R-:W-:Y:S02]  /*27fb0*/  SEL R252, RZ, 0x100, !P4 ;  /* 0x00000100fffc7807 */ /* 0x000fe40006000000 */
[----:B------:R-:W-:Y:S02]  /*27fc0*/  SEL R182, RZ, 0x1000000, !P2 ;  /* 0x01000000ffb67807 */ /* 0x000fe40005000000 */
[----:B------:R-:W-:Y:S02]  /*27fd0*/  SEL R181, RZ, 0x10000, !P1 ;  /* 0x00010000ffb57807 */ /* 0x000fe40004800000 */
[----:B------:R-:W-:-:S04]  /*27fe0*/  SEL R180, RZ, 0x100, !P0 ;  /* 0x00000100ffb47807 */ /* 0x000fc80004000000 */
[----:B------:R-:W-:Y:S01]  /*27ff0*/  LOP3.LUT R180, R180, R182, R181, 0xfe, !PT ;  /* 0x000000b6b4b47212 */ /* 0x000fe200078efeb5 */
[----:B0-----:R-:W-:-:S05]  /*28000*/  IMAD.WIDE.U32 R178, R176, 0x10, R178 ;  /* 0x00000010b0b27825 */ /* 0x001fca00078e00b2 */
[----:B------:R0:W-:Y:S02]  /*28010*/  STG.E.128 desc[UR6][R178.64], R140 ;  /* 0x0000008cb2007986 */ /* 0x0001e4000c101d06 */
[----:B0-----:R-:W0:Y:S01]  /*28020*/  LDC.64 R142, c[0x0][0x3b0] ;  /* 0x0000ec00ff8e7b82 */ /* 0x001e220000000a00 */
[----:B------:R-:W-:Y:S02]  /*28030*/  SEL R140, RZ, 0x1000000, !P6 ;  /* 0x01000000ff8c7807 */ /* 0x000fe40007000000 */
[----:B------:R-:W-:Y:S02]  /*28040*/  LOP3.LUT P6, RZ, R6, 0x2, RZ, 0xc0, !PT ;  /* 0x0000000206ff7812 */ /* 0x000fe400078cc0ff */
[----:B------:R-:W-:Y:S02]  /*28050*/  LOP3.LUT R252, R252, R140, R183, 0xfe, !PT ;  /* 0x0000008cfcfc7212 */ /* 0x000fe400078efeb7 */
[----:B------:R-:W-:Y:S02]  /*28060*/  SEL R183, RZ, 0x1, !P3 ;  /* 0x00000001ffb77807 */ /* 0x000fe40005800000 */
[----:B------:R-:W-:-:S02]  /*28070*/  SEL R179, RZ, 0x1, !P6 ;  /* 0x00000001ffb37807 */ /* 0x000fc40007000000 */
[----:B------:R-:W-:Y:S02]  /*28080*/  LOP3.LUT R141, R252, R183, RZ, 0xfc, !PT ;  /* 0x000000b7fc8d7212 */ /* 0x000fe400078efcff */
[----:B------:R-:W-:Y:S02]  /*28090*/  LOP3.LUT R140, R180, R179, RZ, 0xfc, !PT ;  /* 0x000000b3b48c7212 */ /* 0x000fe400078efcff */
[----:B------:R-:W-:Y:S01]  /*280a0*/  MOV R178, R177 ;  /* 0x000000b100b27202 */ /* 0x000fe20000000f00 */
[----:B0-----:R-:W-:-:S04]  /*280b0*/  IMAD.WIDE.U32 R142, R176, 0x8, R142 ;  /* 0x00000008b08e7825 */ /* 0x001fc800078e008e */
[----:B------:R-:W-:Y:S01]  /*280c0*/  VIADD R176, R176, 0x80 ;  /* 0x00000080b0b07836 */ /* 0x000fe20000000000 */
[----:B------:R0:W-:Y:S06]  /*280d0*/  STG.E.64 desc[UR6][R142.64], R140 ;  /* 0x0000008c8e007986 */ /* 0x0001ec000c101b06 */
.L_x_26148:
[----:B------:R-:W-:Y:S05]  /*280e0*/  BSYNC.RECONVERGENT B0 ;  /* 0x0000000000007941 */ /* 0x000fea0003800200 */
.L_x_26147:
[----:B------:R-:W-:Y:S01]  /*280f0*/  ISETP.GE.U32.AND P0, PT, R15, 0x380, PT ;  /* 0x000003800f00780c */ /* 0x000fe20003f06070 */
[----:B------:R-:W-:-:S12]  /*28100*/  BSSY.RECONVERGENT B0, `(.L_x_26231) ;  /* 0x000066d000007945 */ /* 0x000fd80003800200 */
[----:B------:R-:W-:Y:S05]  /*28110*/  @!P0 BRA `(.L_x_26232) ;  /* 0x0000006400ac8947 */ /* 0x000fea0003800000 */
[----:B------:R-:W-:Y:S01]  /*28120*/  ISETP.NE.U32.AND P1, PT, RZ, UR10, PT ;  /* 0x0000000aff007c0c */ /* 0x000fe2000bf25070 */
[----:B0-234-:R-:W0:Y:S03]  /*28130*/  LDC.64 R140, c[0x0][0x390] ;  /* 0x0000e400ff8c7b82 */ /* 0x01de260000000a00 */
[----:B------:R-:W-:-:S13]  /*28140*/  ISETP.NE.AND.EX P1, PT, RZ, UR11, PT, P1 ;  /* 0x0000000bff007c0c */ /* 0x000fda000bf25310 */
[----:B------:R-:W2:Y:S02]  /*28150*/  @P1 LDC.64 R32, c[0x0][0x3a0] ;  /* 0x0000e800ff201b82 */ /* 0x000ea40000000a00 */
[----:B--2---:R-:W-:-:S05]  /*28160*/  @P1 IMAD.WIDE.U32 R32, R176, 0x10, R32 ;  /* 0x00000010b0201825 */ /* 0x004fca00078e0020 */
[----:B------:R0:W5:Y:S02]  /*28170*/  @P1 LDG.E.128 R36, desc[UR6][R32.64] ;  /* 0x0000000620241981 */ /* 0x000164000c1e1d00 */
[----:B0-----:R-:W-:-:S05]  /*28180*/  IMAD.WIDE.U32 R32, R176, 0x10, R140 ;  /* 0x00000010b0207825 */ /* 0x001fca00078e008c */
[----:B------:R0:W5:Y:S01]  /*28190*/  LDG.E.128 R140, desc[UR6][R32.64] ;  /* 0x00000006208c7981 */ /* 0x000162000c1e1d00 */
[----:B------:R-:W-:Y:S05]  /*281a0*/  @!P1 BRA `(.L_x_26233) ;  /* 0x0000003000ac9947 */ /* 0x000fea0003800000 */
        /* <DEDUP_REMOVED lines=16> */
.L_x_26236:
        /* <DEDUP_REMOVED lines=12> */
.L_x_26238:
[----:B------:R-:W-:Y:S05]  /*28370*/  BSYNC.RECONVERGENT B2 ;  /* 0x0000000000027941 */ /* 0x000fea0003800200 */
.L_x_26237:
        /* <DEDUP_REMOVED lines=62> */
.L_x_26235:
[----:B------:R-:W-:Y:S05]  /*28760*/  BSYNC.RECONVERGENT B1 ;  /* 0x0000000000017941 */ /* 0x000fea0003800200 */
.L_x_26234:
        /* <DEDUP_REMOVED lines=10> */
[----:B------:R-:W-:-:S03]  /*28810*/  MOV R10, R8 ;  /* 0x00000008000a7202 */ /* 0x000fc60000000f00 */
[----:B0-----:R-:W-:Y:S01]  /*28820*/  FMUL.FTZ R18, R18, R175 ;  /* 0x000000af12127220 */ /* 0x001fe20000410000 */
[----:B--2---:R-:W-:-:S04]  /*28830*/  FSETP.GTU.FTZ.AND P1, PT, R31, R182, PT ;  /* 0x000000b61f00720b */ /* 0x004fc80003f3c000 */
[----:B------:R-:W-:Y:S01]  /*28840*/  FSEL R31, R18, RZ, !P1 ;  /* 0x000000ff121f7208 */ /* 0x000fe20004800000 */
[----:B------:R-:W-:Y:S01]  /*28850*/  HADD2.F32 R18, -RZ, R36.H0_H0 ;  /* 0x20000024ff127230 */ /* 0x000fe20000004100 */
[----:B------:R-:W-:-:S04]  /*28860*/  PLOP3.LUT P1, PT, P1, PT, PT, 0x8, 0x80 ;  /* 0x000000000080781c */ /* 0x000fc80000f2e170 */
[----:B------:R-:W-:-:S09]  /*28870*/  FFMA.FTZ R18, R31, R44, R18 ;  /* 0x0000002c1f127223 */ /* 0x000fd20000010012 */
        /* <DEDUP_REMOVED lines=11> */
.L_x_26241:
        /* <DEDUP_REMOVED lines=12> */
.L_x_26243:
[----:B------:R-:W-:Y:S05]  /*289f0*/  BSYNC.RECONVERGENT B2 ;  /* 0x0000000000027941 */ /* 0x000fea0003800200 */
.L_x_26242:
        /* <DEDUP_REMOVED lines=62> */
.L_x_26240:
[----:B------:R-:W-:Y:S05]  /*28de0*/  BSYNC.RECONVERGENT B1 ;  /* 0x0000000000017941 */ /* 0x000fea0003800200 */
.L_x_26239:
[----:B------:R-:W-:Y:S01]  /*28df0*/  I2FP.F32.U32 R10, R10 ;  /* 0x0000000a000a7245 */ /* 0x000fe20000201000 */
[----:B------:R-:W-:Y:S01]  /*28e00*/  HADD2.F32 R140, -RZ, R140.H1_H1 ;  /* 0x3000008cff8c7230 */ /* 0x000fe20000004100 */
[----:B------:R-:W-:Y:S01]  /*28e10*/  LOP3.LUT R6, R6, 0xfffffffd, RZ, 0xc0, !PT ;  /* 0xfffffffd06067812 */ /* 0x000fe200078ec0ff */
[----:B------:R-:W-:Y:S01]  /*28e20*/  BSSY.RECONVERGENT B1, `(.L_x_26244) ;  /* 0x0000061000017945 */ /* 0x000fe20003800200 */
[----:B------:R-:W-:Y:S02]  /*28e30*/  HFMA2 R34, -RZ, RZ, 0, 1.1920928955078125e-07 ;  /* 0x00000002ff227431 */ /* 0x000fe400000001ff */
        /* <DEDUP_REMOVED lines=20> */
.L_x_26246:
        /* <DEDUP_REMOVED lines=12> */
.L_x_26248:
[----:B------:R-:W-:Y:S05]  /*29040*/  BSYNC.RECONVERGENT B2 ;  /* 0x0000000000027941 */ /* 0x000fea0003800200 */
.L_x_26247:
        /* <DEDUP_REMOVED lines=62> */
.L_x_26245:
[----:B------:R-:W-:Y:S05]  /*29430*/  BSYNC.RECONVERGENT B1 ;  /* 0x0000000000017941 */ /* 0x000fea0003800200 */
.L_x_26244:
        /* <DEDUP_REMOVED lines=9> */
[----:B------:R-:W-:Y:S01]  /*294d0*/  FSEL R33, R32, RZ, !P1 ;  /* 0x000000ff20217208 */ /* 0x000fe20004800000 */
[----:B------:R-:W-:Y:S01]  /*294e0*/  HADD2.F32 R32, -RZ, R37.H0_H0 ;  /* 0x20000025ff207230 */ /* 0x000fe20000004100 */
[----:B------:R-:W-:-:S04]  /*294f0*/  PLOP3.LUT P1, PT, P1, PT, PT, 0x8, 0x80 ;  /* 0x000000000080781c */ /* 0x000fc80000f2e170 */
[----:B------:R-:W-:Y:S01]  /*29500*/  FFMA.FTZ R32, R33, R46, R32 ;  /* 0x0000002e21207223 */ /* 0x000fe20000010020 */
[----:B------:R-:W-:Y:S01]  /*29510*/  MOV R33, R8 ;  /* 0x0000000800217202 */ /* 0x000fe20000000f00 */
        /* <DEDUP_REMOVED lines=9> */
.L_x_26251:
        /* <DEDUP_REMOVED lines=12> */
.L_x_26253:
[----:B------:R-:W-:Y:S05]  /*29670*/  BSYNC.RECONVERGENT B2 ;  /* 0x0000000000027941 */ /* 0x000fea0003800200 */
.L_x_26252:
        /* <DEDUP_REMOVED lines=62> */
.L_x_26250:
[----:B------:R-:W-:Y:S05]  /*29a60*/  BSYNC.RECONVERGENT B1 ;  /* 0x0000000000017941 */ /* 0x000fea0003800200 */
.L_x_26249:
        /* <DEDUP_REMOVED lines=23> */
.L_x_26256:
        /* <DEDUP_REMOVED lines=12> */
.L_x_26258:
[----:B------:R-:W-:Y:S05]  /*29ca0*/  BSYNC.RECONVERGENT B2 ;  /* 0x0000000000027941 */ /* 0x000fea0003800200 */
.L_x_26257:
        /* <DEDUP_REMOVED lines=62> */
.L_x_26255:
[----:B------:R-:W-:Y:S05]  /*2a090*/  BSYNC.RECONVERGENT B1 ;  /* 0x0000000000017941 */ /* 0x000fea0003800200 */
.L_x_26254:
[----:B------:R-:W-:Y:S01]  /*2a0a0*/  I2FP.F32.U32 R10, R33 ;  /* 0x00000021000a7245 */ /* 0x000fe20000201000 */
[----:B------:R-:W-:Y:S01]  /*2a0b0*/  BSSY.RECONVERGENT B1, `(.L_x_26259) ;  /* 0x0000061000017945 */ /* 0x000fe20003800200 */
[----:B------:R-:W-:Y:S02]  /*2a0c0*/  ISETP.NE.AND P4, PT, R140, 0x1, PT ;  /* 0x000000018c00780c */ /* 0x000fe40003f85270 */
[----:B------:R-:W-:Y:S01]  /*2a0d0*/  MOV R141, R8 ;  /* 0x00000008008d7202 */ /* 0x000fe20000000f00 */
[----:B------:R-:W-:Y:S01]  /*2a0e0*/  FFMA.FTZ R33, R10, R183, 1.1641532182693481445e-10 ;  /* 0x2f0000000a217423 */ /* 0x000fe200000100b7 */
[----:B------:R-:W-:-:S04]  /*2a0f0*/  HADD2.F32 R10, -RZ, R142.H0_H0 ;  /* 0x2000008eff0a7230 */ /* 0x000fc80000004100 */
[----:B------:R-:W-:Y:S01]  /*2a100*/  FSETP.GTU.FTZ.AND P3, PT, R33, R182, PT ;  /* 0x000000b62100720b */ /* 0x000fe20003f7c000 */
        /* <DEDUP_REMOVED lines=16> */
.L_x_26261:
        /* <DEDUP_REMOVED lines=12> */
.L_x_26263:
[----:B------:R-:W-:Y:S05]  /*2a2d0*/  BSYNC.RECONVERGENT B2 ;  /* 0x0000000000027941 */ /* 0x000fea0003800200 */
.L_x_26262:
        /* <DEDUP_REMOVED lines=62> */
.L_x_26260:
[----:B------:R-:W-:Y:S05]  /*2a6c0*/  BSYNC.RECONVERGENT B1 ;  /* 0x0000000000017941 */ /* 0x000fea0003800200 */
.L_x_26259:
[----:B------:R-:W-:Y:S01]  /*2a6d0*/  I2FP.F32.U32 R140, R141 ;  /* 0x0000008d008c7245 */ /* 0x000fe20000201000 */
[----:B------:R-:W-:Y:S01]  /*2a6e0*/  HADD2.F32 R142, -RZ, R142.H1_H1 ;  /* 0x3000008eff8e7230 */ /* 0x000fe20000004100 */
[----:B------:R-:W-:Y:S01]  /*2a6f0*/  ISETP.NE.AND P5, PT, R10, 0x1, PT ;  /* 0x000000010a00780c */ /* 0x000fe20003fa5270 */
[----:B------:R-:W-:Y:S02]  /*2a700*/  BSSY.RECONVERGENT B1, `(.L_x_26264) ;  /* 0x0000060000017945 */ /* 0x000fe40003800200 */
[----:B------:R-:W-:Y:S01]  /*2a710*/  FFMA.FTZ R141, R140, R183, 1.1641532182693481445e-10 ;  /* 0x2f0000008c8d7423 */ /* 0x000fe200000100b7 */
[----:B------:R-:W-:Y:S01]  /*2a720*/  FMUL.FTZ R142, R142, UR4 ;  /* 0x000000048e8e7c20 */ /* 0x000fe20008410000 */
[----:B------:R-:W-:-:S03]  /*2a730*/  HFMA2 R140, -RZ, RZ, 0, 1.1920928955078125e-07 ;  /* 0x00000002ff8c7431 */ /* 0x000fc600000001ff */
        /* <DEDUP_REMOVED lines=17> */
.L_x_26266:
        /* <DEDUP_REMOVED lines=12> */
.L_x_26268:
[----:B------:R-:W-:Y:S05]  /*2a910*/  BSYNC.RECONVERGENT B2 ;  /* 0x0000000000027941 */ /* 0x000fea0003800200 */
.L_x_26267:
        /* <DEDUP_REMOVED lines=62> */
.L_x_26265:
[----:B------:R-:W-:Y:S05]  /*2ad00*/  BSYNC.RECONVERGENT B1 ;  /* 0x0000000000017941 */ /* 0x000fea0003800200 */
.L_x_26264:
        /* <DEDUP_REMOVED lines=23> */
.L_x_26271:
        /* <DEDUP_REMOVED lines=15> */
.L_x_26273:
[----:B------:R-:W-:Y:S05]  /*2af70*/  BSYNC.RECONVERGENT B2 ;  /* 0x0000000000027941 */ /* 0x000fea0003800200 */
.L_x_26272:
        /* <DEDUP_REMOVED lines=62> */
.L_x_26270:
[----:B------:R-:W-:Y:S05]  /*2b360*/  BSYNC.RECONVERGENT B1 ;  /* 0x0000000000017941 */ /* 0x000fea0003800200 */
.L_x_26269:
[----:B------:R-:W-:Y:S01]  /*2b370*/  I2FP.F32.U32 R140, R141 ;  /* 0x0000008d008c7245 */ /* 0x000fe20000201000 */
[----:B------:R-:W-:Y:S01]  /*2b380*/  HADD2.F32 R143, -RZ, R143.H1_H1 ;  /* 0x3000008fff8f7230 */ /* 0x000fe20000004100 */
[----:B------:R-:W-:Y:S02]  /*2b390*/  F2FP.F16.F32.PACK_AB R142, R142, R33 ;  /* 0x000000218e8e723e */ /* 0x000fe400000000ff */
[----:B------:R-:W-:Y:S01]  /*2b3a0*/  F2FP.F16.F32.PACK_AB R141, R34, R32 ;  /* 0x00000020228d723e */ /* 0x000fe200000000ff */
[----:B------:R-:W-:-:S05]  /*2b3b0*/  FFMA.FTZ R140, R140, R183, 1.1641532182693481445e-10 ;  /* 0x2f0000008c8c7423 */ /* 0x000fca00000100b7 */
[----:B------:R-:W-:Y:S01]  /*2b3c0*/  FSETP.GTU.FTZ.AND P6, PT, R140, R182, PT ;  /* 0x000000b68c00720b */ /* 0x000fe20003fdc000 */
[----:B------:R-:W-:-:S04]  /*2b3d0*/  FMUL.FTZ R140, R143, UR4 ;  /* 0x000000048f8c7c20 */ /* 0x000fc80008410000 */
[----:B------:R-:W-:Y:S01]  /*2b3e0*/  FMUL.FTZ R140, R140, R175 ;  /* 0x000000af8c8c7220 */ /* 0x000fe20000410000 */
[----:B------:R-:W-:-:S04]  /*2b3f0*/  HADD2.F32 R175, -RZ, R39.H1_H1 ;  /* 0x30000027ffaf7230 */ /* 0x000fc80000004100 */
[----:B------:R-:W-:Y:S02]  /*2b400*/  FSEL R140, R140, RZ, !P6 ;  /* 0x000000ff8c8c7208 */ /* 0x000fe40007000000 */
[----:B------:R-:W-:-:S03]  /*2b410*/  PLOP3.LUT P6, PT, P6, PT, PT, 0x8, 0x80 ;  /* 0x000000000080781c */ /* 0x000fc600037ce170 */
[----:B------:R-:W-:Y:S01]  /*2b420*/  FFMA.FTZ R175, R140, R43, R175 ;  /* 0x0000002b8caf7223 */ /* 0x000fe200000100af */
[----:B------:R-:W-:-:S04]  /*2b430*/  F2FP.F16.F32.PACK_AB R140, R31, R18 ;  /* 0x000000121f8c723e */ /* 0x000fc800000000ff */
[----:B------:R-:W-:Y:S01]  /*2b440*/  F2FP.F16.F32.PACK_AB R143, R175, R168 ;  /* 0x000000a8af8f723e */ /* 0x000fe200000000ff */
[----:B------:R-:W-:Y:S06]  /*2b450*/  BRA `(.L_x_26274) ;  /* 0x0000003000887947 */ /* 0x000fec0003800000 */
.L_x_26233:
[----:B------:R-:W-:Y:S01]  /*2b460*/  ISETP.NE.AND P1, PT, R10, 0x1, PT ;  /* 0x000000010a00780c */ /* 0x000fe20003f25270 */
[----:B------:R-:W-:Y:S01]  /*2b470*/  BSSY.RECONVERGENT B1, `(.L_x_26275) ;  /* 0x000005a000017945 */ /* 0x000fe20003800200 */
[----:B0-----:R-:W-:Y:S01]  /*2b480*/  IMAD.MOV.U32 R32, RZ, RZ, 0x2 ;  /* 0x00000002ff207424 */ /* 0x001fe200078e00ff */
        /* <DEDUP_REMOVED lines=13> */
.L_x_26277:
        /* <DEDUP_REMOVED lines=12> */
.L_x_26279:
[----:B------:R-:W-:Y:S05]  /*2b620*/  BSYNC.RECONVERGENT B2 ;  /* 0x0000000000027941 */ /* 0x000fea0003800200 */
.L_x_26278:
        /* <DEDUP_REMOVED lines=58> */
[----:B------:R-:W-:Y:S02]  /*2b9d0*/  UIADD3 UR5, UPT, UPT, UR9, -0x695add53, URZ ;  /* 0x96a522ad09057890 */ /* 0x000fe4000fffe0ff */
[----:B------:R-:W-:Y:S01]  /*2b9e0*/  MOV R177, R32 ;  /* 0x0000002000b17202 */ /* 0x000fe20000000f00 */
[----:B------:R-:W-:-:S03]  /*2b9f0*/  HFMA2 R32, -RZ, RZ, 0, 0 ;  /* 0x00000000ff207431 */ /* 0x000fc600000001ff */
[----:B------:R-:W-:-:S07]  /*2ba00*/  LOP3.LUT R12, R10, UR5, R33, 0x96, !PT ;  /* 0x000000050a0c7c12 */ /* 0x000fce000f8e9621 */
.L_x_26276:
[----:B------:R-:W-:Y:S05]  /*2ba10*/  BSYNC.RECONVERGENT B1 ;  /* 0x0000000000017941 */ /* 0x000fea0003800200 */
.L_x_26275:
[----:B------:R-:W0:Y:S01]  /*2ba20*/  LDC R175, c[0x0][0x408] ;  /* 0x00010200ffaf7b82 */ /* 0x000e220000000800 */
[----:B------:R-:W-:Y:S01]  /*2ba30*/  I2FP.F32.U32 R10, R18 ;  /* 0x00000012000a7245 */ /* 0x000fe20000201000 */
[----:B-----5:R-:W-:Y:S01]  /*2ba40*/  HADD2.F32 R18, -RZ, R140.H0_H0 ;  /* 0x2000008cff127230 */ /* 0x020fe20000004100 */
[----:B------:R-:W-:Y:S01]  /*2ba50*/  LOP3.LUT R6, R6, 0xfffffffb, RZ, 0xc0, !PT ;  /* 0xfffffffb06067812 */ /* 0x000fe200078ec0ff */
[----:B------:R-:W-:Y:S01]  /*2ba60*/  IMAD.MOV.U32 R183, RZ, RZ, 0x2f800000 ;  /* 0x2f800000ffb77424 */ /* 0x000fe200078e00ff */
[----:B------:R-:W-:Y:S01]  /*2ba70*/  BSSY.RECONVERGENT B1, `(.L_x_26280) ;  /* 0x0000061000017945 */ /* 0x000fe20003800200 */
[----:B------:R-:W-:Y:S02]  /*2ba80*/  HFMA2 R33, -RZ, RZ, 0, 1.1920928955078125e-07 ;  /* 0x00000002ff217431 */ /* 0x000fe400000001ff */
[----:B------:R-:W-:Y:S01]  /*2ba90*/  FMUL.FTZ R18, R18, UR4 ;  /* 0x0000000412127c20 */ /* 0x000fe20008410000 */
[----:B------:R-:W2:Y:S01]  /*2baa0*/  LDC R182, c[0x0][0x404] ;  /* 0x00010100ffb67b82 */ /* 0x000ea20000000800 */
[----:B------:R-:W-:Y:S01]  /*2bab0*/  FFMA.FTZ R31, R10, R183, 1.1641532182693481445e-10 ;  /* 0x2f0000000a1f7423 */ /* 0x000fe200000100b7 */
[----:B------:R-:W-:-:S02]  /*2bac0*/  IMAD.MOV.U32 R10, RZ, RZ, R8 ;  /* 0x000000ffff0a7224 */ /* 0x000fc400078e0008 */
[----:B0-----:R-:W-:Y:S02]  /*2bad0*/  FMUL.FTZ R18, R18, R175 ;  /* 0x000000af12127220 */ /* 0x001fe40000410000 */
[----:B--2---:R-:W-:-:S04]  /*2bae0*/  FSETP.GTU.FTZ.AND P1, PT, R31, R182, PT ;  /* 0x000000b61f00720b */ /* 0x004fc80003f3c000 */
        /* <DEDUP_REMOVED lines=14> */
.L_x_26282:
        /* <DEDUP_REMOVED lines=12> */
.L_x_26284:
[----:B------:R-:W-:Y:S05]  /*2bc90*/  BSYNC.RECONVERGENT B2 ;  /* 0x0000000000027941 */ /* 0x000fea0003800200 */
.L_x_26283:
        /* <DEDUP_REMOVED lines=62> */
.L_x_26281:
[----:B------:R-:W-:Y:S05]  /*2c080*/  BSYNC.RECONVERGENT B1 ;  /* 0x0000000000017941 */ /* 0x000fea0003800200 */
.L_x_26280:
[----:B------:R-:W-:Y:S01]  /*2c090*/  I2FP.F32.U32 R10, R10 ;  /* 0x0000000a000a7245 */ /* 0x000fe20000201000 */
[----:B------:R-:W-:Y:S01]  /*2c0a0*/  HADD2.F32 R140, -RZ, R140.H1_H1 ;  /* 0x3000008cff8c7230 */ /* 0x000fe20000004100 */
[----:B------:R-:W-:Y:S01]  /*2c0b0*/  LOP3.LUT R6, R6, 0xfffffffd, RZ, 0xc0, !PT ;  /* 0xfffffffd06067812 */ /* 0x000fe200078ec0ff */
[----:B------:R-:W-:Y:S01]  /*2c0c0*/  BSSY.RECONVERGENT B1, `(.L_x_26285) ;  /* 0x0000060000017945 */ /* 0x000fe20003800200 */
[----:B------:R-:W-:Y:S02]  /*2c0d0*/  IMAD.MOV.U32 R34, RZ, RZ, 0x2 ;  /* 0x00000002ff227424 */ /* 0x000fe400078e00ff */
[----:B------:R-:W-:Y:S01]  /*2c0e0*/  FFMA.FTZ R31, R10, R183, 1.1641532182693481445e-10 ;  /* 0x2f0000000a1f7423 */ /* 0x000fe200000100b7 */
[----:B------:R-:W-:-:S04]  /*2c0f0*/  FMUL.FTZ R140, R140, UR4 ;  /* 0x000000048c8c7c20 */ /* 0x000fc80008410000 */
[----:B------:R-:W-:Y:S01]  /*2c100*/  FMUL.FTZ R10, R140, R175 ;  /* 0x000000af8c0a7220 */ /* 0x000fe20000410000 */
[----:B------:R-:W-:-:S04]  /*2c110*/  FSETP.GTU.FTZ.AND P1, PT, R31, R182, PT ;  /* 0x000000b61f00720b */ /* 0x000fc80003f3c000 */
        /* <DEDUP_REMOVED lines=15> */
.L_x_26287:
        /* <DEDUP_REMOVED lines=12> */
.L_x_26289:
[----:B------:R-:W-:Y:S05]  /*2c2d0*/  BSYNC.RECONVERGENT B2 ;  /* 0x0000000000027941 */ /* 0x000fea0003800200 */
.L_x_26288:
        /* <DEDUP_REMOVED lines=62> */
.L_x_26286:
[----:B------:R-:W-:Y:S05]  /*2c6c0*/  BSYNC.RECONVERGENT B1 ;  /* 0x0000000000017941 */ /* 0x000fea0003800200 */
.L_x_26285:
[----:B------:R-:W-:Y:S01]  /*2c6d0*/  I2FP.F32.U32 R10, R10 ;  /* 0x0000000a000a7245 */ /* 0x000fe20000201000 */
[----:B------:R-:W-:Y:S01]  /*2c6e0*/  HADD2.F32 R32, -RZ, R141.H0_H0 ;  /* 0x2000008dff207230 */ /* 0x000fe20000004100 */
[----:B------:R-:W-:Y:S01]  /*2c6f0*/  ISETP.NE.AND P2, PT, R34, 0x1, PT ;  /* 0x000000012200780c */ /* 0x000fe20003f45270 */
[----:B------:R-:W-:Y:S02]  /*2c700*/  BSSY.RECONVERGENT B1, `(.L_x_26290) ;  /* 0x000005e000017945 */ /* 0x000fe40003800200 */
[----:B------:R-:W-:Y:S01]  /*2c710*/  FFMA.FTZ R33, R10, R183, 1.1641532182693481445e-10 ;  /* 0x2f0000000a217423 */ /* 0x000fe200000100b7 */
[----:B------:R-:W-:Y:S01]  /*2c720*/  FMUL.FTZ R32, R32, UR4 ;  /* 0x0000000420207c20 */ /* 0x000fe20008410000 */
        /* <DEDUP_REMOVED lines=16> */
.L_x_26292:
        /* <DEDUP_REMOVED lines=12> */
.L_x_26294:
[----:B------:R-:W-:Y:S05]  /*2c8f0*/  BSYNC.RECONVERGENT B2 ;  /* 0x0000000000027941 */ /* 0x000fea0003800200 */
.L_x_26293:
        /* <DEDUP_REMOVED lines=62> */
.L_x_26291:
[----:B------:R-:W-:Y:S05]  /*2cce0*/  BSYNC.RECONVERGENT B1 ;  /* 0x0000000000017941 */ /* 0x000fea0003800200 */
.L_x_26290:
        /* <DEDUP_REMOVED lines=22> */
.L_x_26297:
        /* <DEDUP_REMOVED lines=12> */
.L_x_26299:
[----:B------:R-:W-:Y:S05]  /*2cf10*/  BSYNC.RECONVERGENT B2 ;  /* 0x0000000000027941 */ /* 0x000fea0003800200 */
.L_x_26298:
        /* <DEDUP_REMOVED lines=62> */
.L_x_26296:
[----:B------:R-:W-:Y:S05]  /*2d300*/  BSYNC.RECONVERGENT B1 ;  /* 0x0000000000017941 */ /* 0x000fea0003800200 */
.L_x_26295:
[----:B------:R-:W-:Y:S01]  /*2d310*/  I2FP.F32.U32 R10, R33 ;  /* 0x00000021000a7245 */ /* 0x000fe20000201000 */
[----:B------:R-:W-:Y:S01]  /*2d320*/  BSSY.RECONVERGENT B1, `(.L_x_26300) ;  /* 0x0000060000017945 */ /* 0x000fe20003800200 */
[----:B------:R-:W-:Y:S01]  /*2d330*/  ISETP.NE.AND P4, PT, R140, 0x1, PT ;  /* 0x000000018c00780c */ /* 0x000fe20003f85270 */
[----:B------:R-:W-:Y:S02]  /*2d340*/  IMAD.MOV.U32 R141, RZ, RZ, R8 ;  /* 0x000000ffff8d7224 */ /* 0x000fe400078e0008 */
[----:B------:R-:W-:Y:S01]  /*2d350*/  FFMA.FTZ R33, R10, R183, 1.1641532182693481445e-10 ;  /* 0x2f0000000a217423 */ /* 0x000fe200000100b7 */
[----:B------:R-:W-:-:S04]  /*2d360*/  HADD2.F32 R10, -RZ, R142.H0_H0 ;  /* 0x2000008eff0a7230 */ /* 0x000fc80000004100 */
[----:B------:R-:W-:Y:S01]  /*2d370*/  FSETP.GTU.FTZ.AND P3, PT, R33, R182, PT ;  /* 0x000000b62100720b */ /* 0x000fe20003f7c000 */
[----:B------:R-:W-:-:S04]  /*2d380*/  FMUL.FTZ R10, R10, UR4 ;  /* 0x000000040a0a7c20 */ /* 0x000fc80008410000 */
[----:B------:R-:W-:-:S05]  /*2d390*/  FMUL.FTZ R10, R10, R175 ;  /* 0x000000af0a0a7220 */ /* 0x000fca0000410000 */
        /* <DEDUP_REMOVED lines=13> */
.L_x_26302:
        /* <DEDUP_REMOVED lines=12> */
.L_x_26304:
[----:B------:R-:W-:Y:S05]  /*2d530*/  BSYNC.RECONVERGENT B2 ;  /* 0x0000000000027941 */ /* 0x000fea0003800200 */
.L_x_26303:
        /* <DEDUP_REMOVED lines=62> */
.L_x_26301:
[----:B------:R-:W-:Y:S05]  /*2d920*/  BSYNC.RECONVERGENT B1 ;  /* 0x0000000000017941 */ /* 0x000fea0003800200 */
.L_x_26300:
[----:B------:R-:W-:Y:S01]  /*2d930*/  I2FP.F32.U32 R140, R141 ;  /* 0x0000008d008c7245 */ /* 0x000fe20000201000 */
[----:B------:R-:W-:Y:S01]  /*2d940*/  HADD2.F32 R142, -RZ, R142.H1_H1 ;  /* 0x3000008eff8e7230 */ /* 0x000fe20000004100 */
[----:B------:R-:W-:Y:S01]  /*2d950*/  ISETP.NE.AND P5, PT, R10, 0x1, PT ;  /* 0x000000010a00780c */ /* 0x000fe20003fa5270 */
[----:B------:R-:W-:Y:S02]  /*2d960*/  BSSY.RECONVERGENT B1, `(.L_x_26305) ;  /* 0x000005f000017945 */ /* 0x000fe40003800200 */
        /* <DEDUP_REMOVED lines=19> */
.L_x_26307:
        /* <DEDUP_REMOVED lines=12> */
.L_x_26309:
[----:B------:R-:W-:Y:S05]  /*2db60*/  BSYNC.RECONVERGENT B2 ;  /* 0x0000000000027941 */ /* 0x000fea0003800200 */
.L_x_26308:
        /* <DEDUP_REMOVED lines=62> */
.L_x_26306:
[----:B------:R-:W-:Y:S05]  /*2df50*/  BSYNC.RECONVERGENT B1 ;  /* 0x0000000000017941 */ /* 0x000fea0003800200 */
.L_x_26305:
        /* <DEDUP_REMOVED lines=22> */
.L_x_26312:
        /* <DEDUP_REMOVED lines=15> */
.L_x_26314:
[----:B------:R-:W-:Y:S05]  /*2e1b0*/  BSYNC.RECONVERGENT B2 ;  /* 0x0000000000027941 */ /* 0x000fea0003800200 */
.L_x_26313:
        /* <DEDUP_REMOVED lines=62> */
.L_x_26311:
[----:B------:R-:W-:Y:S05]  /*2e5a0*/  BSYNC.RECONVERGENT B1 ;  /* 0x0000000000017941 */ /* 0x000fea0003800200 */
.L_x_26310:
[----:B------:R-:W-:Y:S01]  /*2e5b0*/  I2FP.F32.U32 R140, R141 ;  /* 0x0000008d008c7245 */ /* 0x000fe20000201000 */
[----:B------:R-:W-:Y:S01]  /*2e5c0*/  HADD2.F32 R143, -RZ, R143.H1_H1 ;  /* 0x3000008fff8f7230 */ /* 0x000fe20000004100 */
[----:B------:R-:W-:Y:S02]  /*2e5d0*/  F2FP.F16.F32.PACK_AB R142, R142, R33 ;  /* 0x000000218e8e723e */ /* 0x000fe400000000ff */
[----:B------:R-:W-:Y:S01]  /*2e5e0*/  F2FP.F16.F32.PACK_AB R141, R34, R32 ;  /* 0x00000020228d723e */ /* 0x000fe200000000ff */
[----:B------:R-:W-:-:S05]  /*2e5f0*/  FFMA.FTZ R140, R140, R183, 1.1641532182693481445e-10 ;  /* 0x2f0000008c8c7423 */ /* 0x000fca00000100b7 */
[----:B------:R-:W-:Y:S01]  /*2e600*/  FSETP.GTU.FTZ.AND P6, PT, R140, R182, PT ;  /* 0x000000b68c00720b */ /* 0x000fe20003fdc000 */
[----:B------:R-:W-:-:S04]  /*2e610*/  FMUL.FTZ R140, R143, UR4 ;  /* 0x000000048f8c7c20 */ /* 0x000fc80008410000 */
[----:B------:R-:W-:-:S05]  /*2e620*/  FMUL.FTZ R140, R140, R175 ;  /* 0x000000af8c8c7220 */ /* 0x000fca0000410000 */
[----:B------:R-:W-:Y:S02]  /*2e630*/  FSEL R140, R140, RZ, !P6 ;  /* 0x000000ff8c8c7208 */ /* 0x000fe40007000000 */
[----:B------:R-:W-:-:S03]  /*2e640*/  PLOP3.LUT P6, PT, P6, PT, PT, 0x8, 0x80 ;  /* 0x000000000080781c */ /* 0x000fc600037ce170 */
[----:B------:R-:W-:Y:S01]  /*2e650*/  FMUL.FTZ R175, R140, R43 ;  /* 0x0000002b8caf7220 */ /* 0x000fe20000410000 */
[----:B------:R-:W-:-:S04]  /*2e660*/  F2FP.F16.F32.PACK_AB R140, R31, R18 ;  /* 0x000000121f8c723e */ /* 0x000fc800000000ff */
[----:B------:R-:W-:-:S07]  /*2e670*/  F2FP.F16.F32.PACK_AB R143, R175, R168 ;  /* 0x000000a8af8f723e */ /* 0x000fce00000000ff */
.L_x_26274:
[----:B------:R-:W0:Y:S01]  /*2e680*/  LDC.64 R178, c[0x0][0x3a8] ;  /* 0x0000ea00ffb27b82 */ /* 0x000e220000000a00 */
[----:B------:R-:W-:Y:S02]  /*2e690*/  SEL R181, RZ, 0x10000, !P5 ;  /* 0x00010000ffb57807 */ /* 0x000fe40006800000 */
[C---:B------:R-:W-:Y:S02]  /*2e6a0*/  LOP3.LUT P5, RZ, R6.reuse, 0x2, RZ, 0xc0, !PT ;  /* 0x0000000206ff7812 */ /* 0x040fe400078ac0ff */
[----:B------:R-:W-:Y:S02]  /*2e6b0*/  SEL R180, RZ, 0x1000000, !P6 ;  /* 0x01000000ffb47807 */ /* 0x000fe40007000000 */
[----:B------:R-:W-:Y:S02]  /*2e6c0*/  SEL R182, RZ, 0x100, !P4 ;  /* 0x00000100ffb67807 */ /* 0x000fe40006000000 */
[----:B------:R-:W-:Y:S02]  /*2e6d0*/  LOP3.LUT P6, RZ, R6, 0x4, RZ, 0xc0, !PT ;  /* 0x0000000406ff7812 */ /* 0x000fe400078cc0ff */
[----:B------:R-:W-:-:S02]  /*2e6e0*/  SEL R183, RZ, 0x1000000, !P2 ;  /* 0x01000000ffb77807 */ /* 0x000fc40005000000 */
[----:B------:R-:W-:Y:S02]  /*2e6f0*/  SEL R252, RZ, 0x10000, !P1 ;  /* 0x00010000fffc7807 */ /* 0x000fe40004800000 */
[----:B------:R-:W-:Y:S02]  /*2e700*/  LOP3.LUT R182, R182, R180, R181, 0xfe, !PT ;  /* 0x000000b4b6b67212 */ /* 0x000fe400078efeb5 */
[----:B------:R-:W-:Y:S02]  /*2e710*/  SEL R181, RZ, 0x1, !P3 ;  /* 0x00000001ffb57807 */ /* 0x000fe40005800000 */
[----:B------:R-:W-:Y:S01]  /*2e720*/  SEL R180, RZ, 0x1, !P6 ;  /* 0x00000001ffb47807 */ /* 0x000fe20007000000 */
[----:B0-----:R-:W-:-:S05]  /*2e730*/  IMAD.WIDE.U32 R178, R176, 0x10, R178 ;  /* 0x00000010b0b27825 */ /* 0x001fca00078e00b2 */
[----:B------:R0:W-:Y:S02]  /*2e740*/  STG.E.128 desc[UR6][R178.64], R140 ;  /* 0x0000008cb2007986 */ /* 0x0001e4000c101d06 */
[----:B0-----:R-:W0:Y:S01]  /*2e750*/  LDC.64 R142, c[0x0][0x3b0] ;  /* 0x0000ec00ff8e7b82 */ /* 0x001e220000000a00 */
[----:B------:R-:W-:Y:S02]  /*2e760*/  SEL R140, RZ, 0x100, !P5 ;  /* 0x00000100ff8c7807 */ /* 0x000fe40006800000 */
[----:B------:R-:W-:Y:S02]  /*2e770*/  LOP3.LUT R141, R182, R181, RZ, 0xfc, !PT ;  /* 0x000000b5b68d7212 */ /* 0x000fe400078efcff */
[----:B------:R-:W-:Y:S02]  /*2e780*/  LOP3.LUT R183, R140, R183, R252, 0xfe, !PT ;  /* 0x000000b78cb77212 */ /* 0x000fe400078efefc */
[----:B------:R-:W-:Y:S02]  /*2e790*/  MOV R178, R177 ;  /* 0x000000b100b27202 */ /* 0x000fe40000000f00 */
[----:B------:R-:W-:Y:S01]  /*2e7a0*/  LOP3.LUT R140, R183, R180, RZ, 0xfc, !PT ;  /* 0x000000b4b78c7212 */ /* 0x000fe200078efcff */
[----:B0-----:R-:W-:-:S05]  /*2e7b0*/  IMAD.WIDE.U32 R142, R176, 0x8, R142 ;  /* 0x00000008b08e7825 */ /* 0x001fca00078e008e */
[----:B------:R0:W-:Y:S02]  /*2e7c0*/  STG.E.64 desc[UR6][R142.64], R140 ;  /* 0x0000008c8e007986 */ /* 0x0001e4000c101b06 */
.L_x_26232:
[----:B------:R-:W-:Y:S05]  /*2e7d0*/  BSYNC.RECONVERGENT B0 ;  /* 0x0000000000007941 */ /* 0x000fea0003800200 */
.L_x_26231:
[----:B0-234-:R-:W-:Y:S01]  /*2e7e0*/  FADD.FTZ R141, RZ, R5 ;  /* 0x00000005ff8d7221 */ /* 0x01dfe20000010000 */
[----:B------:R-:W2:Y:S01]  /*2e7f0*/  LDL R180, [R1+0x4] ;  /* 0x0000040001b47983 */ /* 0x000ea20000100800 */
[----:B------:R-:W-:Y:S01]  /*2e800*/  P2R R143, PR, RZ, 0x1 ;  /* 0x00000001ff8f7803 */ /* 0x000fe20000000000 */
[----:B------:R-:W-:Y:S01]  /*2e810*/  BSSY.RECONVERGENT B0, `(.L_x_26315) ;  /* 0x00000d1000007945 */ /* 0x000fe20003800200 */
[----:B------:R-:W-:Y:S01]  /*2e820*/  FADD.FTZ R140, R30, R141 ;  /* 0x0000008d1e8c7221 */ /* 0x000fe20000010000 */
[----:B------:R-:W-:Y:S01]  /*2e830*/  LOP3.LUT P0, RZ, R6, 0x20, RZ, 0xc0, !PT ;  /* 0x0000002006ff7812 */ /* 0x000fe2000780c0ff */
[----:B------:R-:W0:Y:S01]  /*2e840*/  S2R R183, SR_TID.X ;  /* 0x0000000000b77919 */ /* 0x000e220000002100 */
[----:B------:R-:W-:Y:S01]  /*2e850*/  ISETP.GT.U32.AND P1, PT, R15, 0xff, PT ;  /* 0x000000ff0f00780c */ /* 0x000fe20003f24070 */
[----:B------:R-:W-:Y:S01]  /*2e860*/  FADD.FTZ R141, R29, R140 ;  /* 0x0000008c1d8d7221 */ /* 0x000fe20000010000 */
[C---:B------:R-:W-:Y:S02]  /*2e870*/  ISETP.GT.U32.AND P2, PT, R15.reuse, 0x17f, PT ;  /* 0x0000017f0f00780c */ /* 0x040fe40003f44070 */
[C---:B------:R-:W-:Y:S01]  /*2e880*/  ISETP.GT.U32.AND P3, PT, R15.reuse, 0x1ff, PT ;  /* 0x000001ff0f00780c */ /* 0x040fe20003f64070 */
[----:B------:R-:W-:Y:S01]  /*2e890*/  FADD.FTZ R140, R154, R141 ;  /* 0x0000008d9a8c7221 */ /* 0x000fe20000010000 */
[----:B------:R-:W-:-:S02]  /*2e8a0*/  ISETP.GT.U32.AND P4, PT, R15, 0x27f, PT ;  /* 0x0000027f0f00780c */ /* 0x000fc40003f84070 */
[----:B------:R-:W-:Y:S01]  /*2e8b0*/  ISETP.GT.U32.AND P5, PT, R15, 0x2ff, PT ;  /* 0x000002ff0f00780c */ /* 0x000fe20003fa4070 */
[----:B------:R-:W-:Y:S01]  /*2e8c0*/  FADD.FTZ R140, R153, R140 ;  /* 0x0000008c998c7221 */ /* 0x000fe20000010000 */
[----:B------:R-:W-:-:S03]  /*2e8d0*/  ISETP.GT.U32.AND P6, PT, R15, 0x37f, PT ;  /* 0x0000037f0f00780c */ /* 0x000fc60003fc4070 */
        /* <DEDUP_REMOVED lines=196> */
.L_x_26316:
[----:B------:R-:W-:Y:S05]  /*2f520*/  BSYNC.RECONVERGENT B0 ;  /* 0x0000000000007941 */ /* 0x000fea0003800200 */
.L_x_26315:
[----:B------:R-:W-:Y:S01]  /*2f530*/  BAR.SYNC.DEFER_BLOCKING 0x0 ;  /* 0x0000000000007b1d */ /* 0x000fe20000010000 */
[----:B------:R-:W-:Y:S01]  /*2f540*/  ISETP.GT.U32.AND P1, PT, R143, 0x3, PT ;  /* 0x000000038f00780c */ /* 0x000fe20003f24070 */
[----:B------:R-:W-:Y:S01]  /*2f550*/  IMAD.MOV.U32 R179, RZ, RZ, RZ ;  /* 0x000000ffffb37224 */ /* 0x000fe200078e00ff */
[----:B0-----:R-:W-:-:S03]  /*2f560*/  CS2R R140, SRZ ;  /* 0x00000000008c7805 */ /* 0x001fc6000001ff00 */
[----:B------:R-:W-:Y:S08]  /*2f570*/  BSSY.RECONVERGENT B0, `(.L_x_26317) ;  /* 0x000000a000007945 */ /* 0x000ff00003800200 */
[----:B------:R-:W-:Y:S05]  /*2f580*/  @P1 BRA `(.L_x_26318) ;  /* 0x0000000000201947 */ /* 0x000fea0003800000 */
[----:B------:R0:W5:Y:S01]  /*2f590*/  LDL R179, [R1] ;  /* 0x0000000001b37983 */ /* 0x0001620000100800 */
[----:B------:R-:W2:Y:S01]  /*2f5a0*/  S2UR UR5, SR_CgaCtaId ;  /* 0x00000000000579c3 */ /* 0x000ea20000008800 */
[----:B------:R-:W-:Y:S01]  /*2f5b0*/  UMOV UR4, 0x400 ;  /* 0x0000040000047882 */ /* 0x000fe20000000000 */
[----:B------:R-:W-:-:S04]  /*2f5c0*/  SHF.L.U32 R140, R183, 0x3, RZ ;  /* 0x00000003b78c7819 */ /* 0x000fc800000006ff */
[----:B------:R-:W-:Y:S01]  /*2f5d0*/  LOP3.LUT R140, R140, 0xf8, RZ, 0xc0, !PT ;  /* 0x000000f88c8c7812 */ /* 0x000fe200078ec0ff */
[----:B--2---:R-:W-:-:S04]  /*2f5e0*/  ULEA UR4, UR5, UR4, 0x18 ;  /* 0x0000000405047291 */ /* 0x004fc8000f8ec0ff */
[----:B------:R-:W-:-:S09]  /*2f5f0*/  @UP2 UIADD3 UR4, UPT, UPT, UR4, 0x20, URZ ;  /* 0x0000002004042890 */ /* 0x000fd2000fffe0ff */
[----:B0-----:R-:W2:Y:S03]  /*2f600*/  LDS.64 R140, [R140+UR4] ;  /* 0x000000048c8c7984 */ /* 0x001ea60008000a00 */
.L_x_26318:
[----:B------:R-:W-:Y:S05]  /*2f610*/  BSYNC.RECONVERGENT B0 ;  /* 0x0000000000007941 */ /* 0x000fea0003800200 */
.L_x_26317:
[----:B-----5:R-:W0:Y:S01]  /*2f620*/  SHFL.DOWN PT, R176, R179, 0x2, 0x1f ;  /* 0x08401f00b3b07f89 */ /* 0x020e2200000e0000 */
[----:B------:R-:W-:Y:S01]  /*2f630*/  I2FP.F32.S32 R177, R179 ;  /* 0x000000b300b17245 */ /* 0x000fe20000201400 */
[----:B------:R-:W-:Y:S01]  /*2f640*/  BSSY.RECONVERGENT B0, `(.L_x_26319) ;  /* 0x0000055000007945 */ /* 0x000fe20003800200 */
[----:B------:R-:W-:Y:S01]  /*2f650*/  ISETP.NE.AND P2, PT, R183, RZ, PT ;  /* 0x000000ffb700720c */ /* 0x000fe20003f45270 */
[----:B--2---:R-:W2:Y:S01]  /*2f660*/  SHFL.DOWN PT, R181, R140, 0x2, 0x1f ;  /* 0x08401f008cb57f89 */ /* 0x004ea200000e0000 */
[----:B------:R-:W-:Y:S02]  /*2f670*/  ISETP.NE.AND P1, PT, RZ, UR16, PT ;  /* 0x00000010ff007c0c */ /* 0x000fe4000bf25270 */
[----:B------:R-:W-:Y:S02]  /*2f680*/  MOV R183, UR14 ;  /* 0x0000000e00b77c02 */ /* 0x000fe40008000f00 */
[----:B------:R-:W-:Y:S02]  /*2f690*/  LOP3.LUT P3, RZ, R6, 0x20, RZ, 0xc0, !PT ;  /* 0x0000002006ff7812 */ /* 0x000fe4000786c0ff */
[----:B0-----:R-:W-:Y:S01]  /*2f6a0*/  I2FP.F32.S32 R142, R176 ;  /* 0x000000b0008e7245 */ /* 0x001fe20000201400 */
[----:B------:R-:W-:-:S02]  /*2f6b0*/  IMAD.IADD R143, R176, 0x1, R179 ;  /* 0x00000001b08f7824 */ /* 0x000fc400078e02b3 */
[C---:B--2---:R-:W-:Y:S02]  /*2f6c0*/  FADD.FTZ R176, -R181.reuse, R140 ;  /* 0x0000008cb5b07221 */ /* 0x044fe40000010100 */
[----:B------:R-:W-:Y:S02]  /*2f6d0*/  FMUL.FTZ R182, R181, R142 ;  /* 0x0000008eb5b67220 */ /* 0x000fe40000410000 */
[----:B------:R-:W-:Y:S02]  /*2f6e0*/  FMUL.FTZ R180, R176, R176 ;  /* 0x000000b0b0b47220 */ /* 0x000fe40000410000 */
[----:B------:R-:W-:Y:S01]  /*2f6f0*/  FFMA.FTZ R176, R177, R140, R182 ;  /* 0x0000008cb1b07223 */ /* 0x000fe200000100b6 */
[----:B------:R-:W-:Y:S01]  /*2f700*/  I2FP.F32.S32 R140, R143 ;  /* 0x0000008f008c7245 */ /* 0x000fe20000201400 */
[----:B------:R-:W-:Y:S02]  /*2f710*/  FMUL.FTZ R177, R180, R177 ;  /* 0x000000b1b4b17220 */ /* 0x000fe40000410000 */
[----:B------:R-:W0:Y:S01]  /*2f720*/  SHFL.DOWN PT, R180, R141, 0x2, 0x1f ;  /* 0x08401f008db47f89 */ /* 0x000e2200000e0000 */
[----:B------:R-:W2:Y:S01]  /*2f730*/  MUFU.RCP R181, R140 ;  /* 0x0000008c00b57308 */ /* 0x000ea20000001000 */
[----:B------:R-:W-:Y:S01]  /*2f740*/  FMUL.FTZ R177, R177, R142 ;  /* 0x0000008eb1b17220 */ /* 0x000fe20000410000 */
[----:B0-----:R-:W-:-:S02]  /*2f750*/  FADD.FTZ R142, R180, R141 ;  /* 0x0000008db48e7221 */ /* 0x001fc40000010000 */
[----:B------:R-:W0:Y:S02]  /*2f760*/  SHFL.DOWN PT, R180, R143, 0x1, 0x1f ;  /* 0x08201f008fb47f89 */ /* 0x000e2400000e0000 */
[C---:B--2---:R-:W-:Y:S01]  /*2f770*/  FFMA.FTZ R142, R181.reuse, R177, R142 ;  /* 0x000000b1b58e7223 */ /* 0x044fe2000001008e */
[----:B------:R-:W-:-:S05]  /*2f780*/  FMUL.FTZ R181, R181, R176 ;  /* 0x000000b0b5b57220 */ /* 0x000fca0000410000 */
[----:B------:R-:W2:Y:S01]  /*2f790*/  SHFL.DOWN PT, R177, R181, 0x1, 0x1f ;  /* 0x08201f00b5b17f89 */ /* 0x000ea200000e0000 */
[-C--:B0-----:R-:W-:Y:S02]  /*2f7a0*/  I2FP.F32.S32 R176, R180.reuse ;  /* 0x000000b400b07245 */ /* 0x081fe40000201400 */
[----:B------:R-:W-:-:S04]  /*2f7b0*/  IADD3 R180, PT, PT, R143, R180, RZ ;  /* 0x000000b48fb47210 */ /* 0x000fc80007ffe0ff */
[----:B------:R-:W-:Y:S01]  /*2f7c0*/  I2FP.F32.S32 R182, R180 ;  /* 0x000000b400b67245 */ /* 0x000fe20000201400 */
[----:B--2---:R-:W-:Y:S01]  /*2f7d0*/  FMUL.FTZ R179, R177, R176 ;  /* 0x000000b0b1b37220 */ /* 0x004fe20000410000 */
[----:B------:R-:W-:Y:S02]  /*2f7e0*/  FADD.FTZ R141, R181, -R177 ;  /* 0x800000b1b58d7221 */ /* 0x000fe40000010000 */
[----:B------:R-:W0:Y:S01]  /*2f7f0*/  MUFU.RCP R180, R182 ;  /* 0x000000b600b47308 */ /* 0x000e220000001000 */
[C---:B------:R-:W-:Y:S01]  /*2f800*/  FFMA.FTZ R177, R140.reuse, R181, R179 ;  /* 0x000000b58cb17223 */ /* 0x040fe200000100b3 */
[----:B------:R-:W-:Y:S01]  /*2f810*/  FMUL.FTZ R141, R141, R141 ;  /* 0x0000008d8d8d7220 */ /* 0x000fe20000410000 */
[----:B------:R-:W2:Y:S01]  /*2f820*/  SHFL.DOWN PT, R179, R142, 0x1, 0x1f ;  /* 0x08201f008eb37f89 */ /* 0x000ea200000e0000 */
[----:B------:R-:W-:Y:S02]  /*2f830*/  IMAD.U32 R181, RZ, RZ, UR14 ;  /* 0x0000000effb57e24 */ /* 0x000fe4000f8e00ff */
[----:B------:R-:W-:-:S04]  /*2f840*/  FMUL.FTZ R141, R140, R141 ;  /* 0x0000008d8c8d7220 */ /* 0x000fc80000410000 */
[----:B------:R-:W-:Y:S01]  /*2f850*/  FMUL.FTZ R141, R141, R176 ;  /* 0x000000b08d8d7220 */ /* 0x000fe20000410000 */
[----:B--2---:R-:W-:Y:S02]  /*2f860*/  FADD.FTZ R179, R142, R179 ;  /* 0x000000b38eb37221 */ /* 0x004fe40000010000 */
[----:B------:R-:W2:Y:S02]  /*2f870*/  @!P2 LDC.64 R142, c[0x0][0x3c0] ;  /* 0x0000f000ff8eab82 */ /* 0x000ea40000000a00 */
[C---:B0-----:R-:W-:Y:S01]  /*2f880*/  FFMA.FTZ R176, R180.reuse, R141, R179 ;  /* 0x0000008db4b07223 */ /* 0x041fe200000100b3 */
[----:B------:R-:W-:-:S05]  /*2f890*/  FMUL.FTZ R180, R180, R177 ;  /* 0x000000b1b4b47220 */ /* 0x000fca0000410000 */
[----:B------:R-:W0:Y:S01]  /*2f8a0*/  SHFL.IDX PT, R176, R176, RZ, 0x1f ;  /* 0x00001fffb0b07589 */ /* 0x000e2200000e0000 */
[----:B------:R-:W0:Y:S03]  /*2f8b0*/  LDC R177, c[0x0][0x448] ;  /* 0x00011200ffb17b82 */ /* 0x000e260000000800 */
[----:B------:R-:W3:Y:S01]  /*2f8c0*/  SHFL.IDX PT, R180, R180, RZ, 0x1f ;  /* 0x00001fffb4b47589 */ /* 0x000ee200000e0000 */
[----:B--2---:R-:W-:-:S04]  /*2f8d0*/  @!P2 IMAD.WIDE R142, R181, 0x4, R142 ;  /* 0x00000004b58ea825 */ /* 0x004fc800078e028e */
[----:B0-----:R-:W-:Y:S01]  /*2f8e0*/  FFMA.FTZ R177, R176, UR17, R177 ;  /* 0x00000011b0b17c23 */ /* 0x001fe200080100b1 */
[----:B---3--:R-:W-:Y:S01]  /*2f8f0*/  FMUL.FTZ R140, R180, R180 ;  /* 0x000000b4b48c7220 */ /* 0x008fe20000410000 */
[----:B------:R0:W-:Y:S04]  /*2f900*/  @!P2 STG.E desc[UR6][R142.64], R180 ;  /* 0x000000b48e00a986 */ /* 0x0001e8000c101906 */
[----:B------:R-:W-:Y:S02]  /*2f910*/  FSEL R182, R140, RZ, P1 ;  /* 0x000000ff8cb67208 */ /* 0x000fe40000800000 */
[----:B------:R-:W2:Y:S03]  /*2f920*/  @!P2 LDC.64 R140, c[0x0][0x3c8] ;  /* 0x0000f200ff8cab82 */ /* 0x000ea60000000a00 */
[----:B------:R-:W-:Y:S01]  /*2f930*/  FADD.FTZ R177, R177, R182 ;  /* 0x000000b6b1b17221 */ /* 0x000fe20000010000 */
[----:B0-----:R-:W-:-:S03]  /*2f940*/  FSEL R180, R180, RZ, !P1 ;  /* 0x000000ffb4b47208 */ /* 0x001fc60004800000 */
[----:B------:R-:W0:Y:S01]  /*2f950*/  MUFU.RSQ R179, R177 ;  /* 0x000000b100b37308 */ /* 0x000e220000001400 */
[----:B--2---:R-:W-:-:S05]  /*2f960*/  @!P2 IMAD.WIDE R140, R183, 0x4, R140 ;  /* 0x00000004b78ca825 */ /* 0x004fca00078e028c */
[----:B0-----:R0:W-:Y:S01]  /*2f970*/  @!P2 STG.E desc[UR6][R140.64], R179 ;  /* 0x000000b38c00a986 */ /* 0x0011e2000c101906 */
        /* <DEDUP_REMOVED lines=10> */
[----:B------:R-:W-:Y:S01]  /*2fa20*/  FFMA.FTZ R140, R141, R248, R136 ;  /* 0x000000f88d8c7223 */ /* 0x000fe20000010088 */
[----:B------:R-:W-:Y:S01]  /*2fa30*/  FFMA.FTZ R143, R143, R250, R138 ;  /* 0x000000fa8f8f7223 */ /* 0x000fe2000001008a */
[----:B------:R-:W-:Y:S01]  /*2fa40*/  FFMA.FTZ R182, R182, R251, R139 ;  /* 0x000000fbb6b67223 */ /* 0x000fe2000001008b */
[----:B------:R-:W-:Y:S01]  /*2fa50*/  FFMA.FTZ R141, R142, R249, R137 ;  /* 0x000000f98e8d7223 */ /* 0x000fe20000010089 */
[----:B------:R-:W-:Y:S01]  /*2fa60*/  FADD.FTZ R142, R153, -R180 ;  /* 0x800000b4998e7221 */ /* 0x000fe20000010000 */
[----:B------:R-:W-:-:S03]  /*2fa70*/  FMUL.FTZ R176, R179, R176 ;  /* 0x000000b0b3b07220 */ /* 0x000fc60000410000 */
[----:B------:R-:W-:Y:S01]  /*2fa80*/  F2FP.F16.F32.PACK_AB R140, R141, R140 ;  /* 0x0000008c8d8c723e */ /* 0x000fe200000000ff */
[----:B------:R-:W-:Y:S01]  /*2fa90*/  FFMA.FTZ R176, R176, R245, R133 ;  /* 0x000000f5b0b07223 */ /* 0x000fe20000010085 */
[----:B------:R-:W-:Y:S01]  /*2faa0*/  F2FP.F16.F32.PACK_AB R141, R182, R143 ;  /* 0x0000008fb68d723e */ /* 0x000fe200000000ff */
        /* <DEDUP_REMOVED lines=8> */
[----:B------:R-:W-:-:S04]  /*2fb30*/  F2FP.F16.F32.PACK_AB R142, R176, R143 ;  /* 0x0000008fb08e723e */ /* 0x000fc800000000ff */
[----:B------:R-:W-:Y:S02]  /*2fb40*/  F2FP.F16.F32.PACK_AB R143, R182, R177 ;  /* 0x000000b1b68f723e */ /* 0x000fe400000000ff */
[----:B------:R-:W0:Y:S02]  /*2fb50*/  LDC.64 R176, c[0x0][0x428] ;  /* 0x00010a00ffb07b82 */ /* 0x000e240000000a00 */
[----:B0-----:R-:W-:-:S04]  /*2fb60*/  IMAD.WIDE.U32 R176, R7, 0x10, R176 ;  /* 0x0000001007b07825 */ /* 0x001fc800078e00b0 */
[----:B------:R-:W-:Y:S01]  /*2fb70*/  VIADD R7, R7, 0x80 ;  /* 0x0000008007077836 */ /* 0x000fe20000000000 */
[----:B------:R2:W-:Y:S06]  /*2fb80*/  STG.E.128 desc[UR6][R176.64], R140 ;  /* 0x0000008cb0007986 */ /* 0x0005ec000c101d06 */
.L_x_26320:
[----:B------:R-:W-:Y:S05]  /*2fb90*/  BSYNC.RECONVERGENT B0 ;  /* 0x0000000000007941 */ /* 0x000fea0003800200 */
.L_x_26319:
[----:B------:R-:W-:Y:S01]  /*2fba0*/  LOP3.LUT P1, RZ, R6, 0x100, RZ, 0xc0, !PT ;  /* 0x0000010006ff7812 */ /* 0x000fe2000782c0ff */
[----:B------:R-:W-:-:S12]  /*2fbb0*/  BSSY.RECONVERGENT B0, `(.L_x_26321) ;  /* 0x0000022000007945 */ /* 0x000fd80003800200 */
[----:B------:R-:W-:Y:S05]  /*2fbc0*/  @!P1 BRA `(.L_x_26322) ;  /* 0x0000000000809947 */ /* 0x000fea0003800000 */
[--C-:B0-2---:R-:W-:Y:S01]  /*2fbd0*/  FADD.FTZ R140, R4, -R180.reuse ;  /* 0x800000b4048c7221 */ /* 0x105fe20000010000 */
        /* <DEDUP_REMOVED lines=28> */
[C---:B0-----:R-:W-:Y:S01]  /*2fda0*/  IMAD.WIDE.U32 R176, R7.reuse, 0x10, R176 ;  /* 0x0000001007b07825 */ /* 0x041fe200078e00b0 */
[----:B------:R-:W-:-:S04]  /*2fdb0*/  IADD3 R7, PT, PT, R7, 0x80, RZ ;  /* 0x0000008007077810 */ /* 0x000fc80007ffe0ff */
[----:B------:R3:W-:Y:S03]  /*2fdc0*/  STG.E.128 desc[UR6][R176.64], R140 ;  /* 0x0000008cb0007986 */ /* 0x0007e6000c101d06 */
.L_x_26322:
[----:B------:R-:W-:Y:S05]  /*2fdd0*/  BSYNC.RECONVERGENT B0 ;  /* 0x0000000000007941 */ /* 0x000fea0003800200 */
.L_x_26321:
[----:B------:R-:W-:Y:S01]  /*2fde0*/  LOP3.LUT P1, RZ, R6, 0x80, RZ, 0xc0, !PT ;  /* 0x0000008006ff7812 */ /* 0x000fe2000782c0ff */
[----:B------:R-:W-:-:S12]  /*2fdf0*/  BSSY.RECONVERGENT B0, `(.L_x_26323) ;  /* 0x0000022000007945 */ /* 0x000fd80003800200 */
[----:B------:R-:W-:Y:S05]  /*2fe00*/  @!P1 BRA `(.L_x_26324) ;  /* 0x0000000000809947 */ /* 0x000fea0003800000 */
[--C-:B0-23--:R-:W-:Y:S01]  /*2fe10*/  FADD.FTZ R140, R3, -R180.reuse ;  /* 0x800000b4038c7221 */ /* 0x10dfe20000010000 */
        /* <DEDUP_REMOVED lines=31> */
.L_x_26324:
[----:B------:R-:W-:Y:S05]  /*30010*/  BSYNC.RECONVERGENT B0 ;  /* 0x0000000000007941 */ /* 0x000fea0003800200 */
.L_x_26323:
[----:B------:R-:W-:Y:S01]  /*30020*/  LOP3.LUT P1, RZ, R6, 0x40, RZ, 0xc0, !PT ;  /* 0x0000004006ff7812 */ /* 0x000fe2000782c0ff */
[----:B------:R-:W-:-:S12]  /*30030*/  BSSY.RECONVERGENT B0, `(.L_x_26325) ;  /* 0x0000022000007945 */ /* 0x000fd80003800200 */
[----:B------:R-:W-:Y:S05]  /*30040*/  @!P1 BRA `(.L_x_26326) ;  /* 0x0000000000809947 */ /* 0x000fea0003800000 */
[--C-:B0-234-:R-:W-:Y:S01]  /*30050*/  FADD.FTZ R140, R2, -R180.reuse ;  /* 0x800000b4028c7221 */ /* 0x11dfe20000010000 */
        /* <DEDUP_REMOVED lines=31> */
.L_x_26326:
[----:B------:R-:W-:Y:S05]  /*30250*/  BSYNC.RECONVERGENT B0 ;  /* 0x0000000000007941 */ /* 0x000fea0003800200 */
.L_x_26325:
        /* <DEDUP_REMOVED lines=35> */
.L_x_26328:
[----:B------:R-:W-:Y:S05]  /*30490*/  BSYNC.RECONVERGENT B0 ;  /* 0x0000000000007941 */ /* 0x000fea0003800200 */
.L_x_26327:
        /* <DEDUP_REMOVED lines=35> */
.L_x_26330:
[----:B------:R-:W-:Y:S05]  /*306d0*/  BSYNC.RECONVERGENT B0 ;  /* 0x0000000000007941 */ /* 0x000fea0003800200 */
.L_x_26329:
[----:B------:R-:W-:Y:S04]  /*306e0*/  BSSY.RECONVERGENT B0, `(.L_x_26331) ;  /* 0x0000021000007945 */ /* 0x000fe80003800200 */
[----:B------:R-:W-:Y:S05]  /*306f0*/  @!P0 BRA `(.L_x_26332) ;  /* 0x00000000007c8947 */ /* 0x000fea0003800000 */
[--C-:B0-234-:R-:W-:Y:S01]  /*30700*/  FADD.FTZ R142, R33, -R180.reuse ;  /* 0x800000b4218e7221 */ /* 0x11dfe20000010000 */
        /* <DEDUP_REMOVED lines=13> */
[--C-:B------:R-:W-:Y:S01]  /*307e0*/  FADD.FTZ R181, R32, -R180.reuse ;  /* 0x800000b420b57221 */ /* 0x100fe20000010000 */
[----:B------:R-:W-:Y:S01]  /*307f0*/  F2FP.F16.F32.PACK_AB R142, R177, R142 ;  /* 0x0000008eb18e723e */ /* 0x000fe200000000ff */
[----:B------:R-:W-:Y:S01]  /*30800*/  FADD.FTZ R252, R34, -R180 ;  /* 0x800000b422fc7221 */ /* 0x000fe20000010000 */
[----:B------:R-:W-:Y:S01]  /*30810*/  F2FP.F16.F32.PACK_AB R143, R176, R143 ;  /* 0x0000008fb08f723e */ /* 0x000fe200000000ff */
[C---:B------:R-:W-:Y:S01]  /*30820*/  FMUL.FTZ R141, R179.reuse, R141 ;  /* 0x0000008db38d7220 */ /* 0x040fe20000410000 */
[----:B------:R-:W0:Y:S01]  /*30830*/  LDC.64 R176, c[0x0][0x428] ;  /* 0x00010a00ffb07b82 */ /* 0x000e220000000a00 */
[C---:B------:R-:W-:Y:S01]  /*30840*/  FMUL.FTZ R140, R179.reuse, R140 ;  /* 0x0000008cb38c7220 */ /* 0x040fe20000410000 */
[C---:B------:R-:W-:Y:S01]  /*30850*/  FMUL.FTZ R181, R179.reuse, R181 ;  /* 0x000000b5b3b57220 */ /* 0x040fe20000410000 */
[----:B------:R-:W-:Y:S01]  /*30860*/  FMUL.FTZ R180, R179, R252 ;  /* 0x000000fcb3b47220 */ /* 0x000fe20000410000 */
[----:B------:R-:W-:Y:S01]  /*30870*/  FFMA.FTZ R179, R141, R60, R52 ;  /* 0x0000003c8db37223 */ /* 0x000fe20000010034 */
[----:B------:R-:W-:Y:S01]  /*30880*/  FFMA.FTZ R140, R140, R61, R53 ;  /* 0x0000003d8c8c7223 */ /* 0x000fe20000010035 */
[----:B------:R-:W-:Y:S01]  /*30890*/  FFMA.FTZ R141, R181, R62, R54 ;  /* 0x0000003eb58d7223 */ /* 0x000fe20000010036 */
[----:B------:R-:W-:-:S03]  /*308a0*/  FFMA.FTZ R180, R180, R63, R55 ;  /* 0x0000003fb4b47223 */ /* 0x000fc60000010037 */
[----:B------:R-:W-:Y:S02]  /*308b0*/  F2FP.F16.F32.PACK_AB R140, R140, R179 ;  /* 0x000000b38c8c723e */ /* 0x000fe400000000ff */
[----:B------:R-:W-:Y:S01]  /*308c0*/  F2FP.F16.F32.PACK_AB R141, R180, R141 ;  /* 0x0000008db48d723e */ /* 0x000fe200000000ff */
[----:B0-----:R-:W-:-:S05]  /*308d0*/  IMAD.WIDE.U32 R176, R7, 0x10, R176 ;  /* 0x0000001007b07825 */ /* 0x001fca00078e00b0 */
[----:B------:R0:W-:Y:S02]  /*308e0*/  STG.E.128 desc[UR6][R176.64], R140 ;  /* 0x0000008cb0007986 */ /* 0x0001e4000c101d06 */
.L_x_26332:
[----:B------:R-:W-:Y:S05]  /*308f0*/  BSYNC.RECONVERGENT B0 ;  /* 0x0000000000007941 */ /* 0x000fea0003800200 */
.L_x_26331:
[----:B------:R-:W-:Y:S02]  /*30900*/  UIADD3 UR14, UPT, UPT, UR14, UR12, URZ ;  /* 0x0000000c0e0e7290 */ /* 0x000fe4000fffe0ff */
[----:B------:R-:W-:Y:S02]  /*30910*/  UPLOP3.LUT UP2, UPT, UPT, UPT, UP2, 0x40, 0x4 ;  /* 0x000000000004789c */ /* 0x000fe40003f4e820 */
[----:B------:R-:W-:-:S09]  /*30920*/  UISETP.GE.AND UP1, UPT, UR14, UR13, UPT ;  /* 0x0000000d0e00728c */ /* 0x000fd2000bf26270 */
[----:B------:R-:W-:Y:S05]  /*30930*/  BRA.U !UP1, `(.L_x_26333) ;  /* 0xfffffd0d09047547 */ /* 0x000fea000b83ffff */
[----:B------:R-:W-:Y:S05]  /*30940*/  EXIT ;  /* 0x000000000000794d */ /* 0x000fea0003800000 */
.L_x_26334:
        /* <DEDUP_REMOVED lines=11> */
.L_x_42383:


//--------------------- .text._ZN10layer_norm13ln_fwd_kernelINS_13Kernel_traitsIf6__halfS2_S2_fjLj7168ELj1ELj1ELj4ELj16ENS_18Kernel_traits_baseILj7168EfS2_S2_S2_fjLj128EEEEELb1ELb1ELb0ELb1EEEvNS_9FwdParamsE --------------------------
	.section	.text._ZN10layer_norm13ln_fwd_kernelINS_13Kernel_traitsIf6__halfS2_S2_fjLj7168ELj1ELj1ELj4ELj16ENS_18Kernel_traits_baseILj7168EfS2_S2_S2_fjLj128EEEEELb1ELb1ELb0ELb1EEEvNS_9FwdParamsE,"ax",@progbits
	.align	128
        .global         _ZN10layer_norm13ln_fwd_kernelINS_13Kernel_traitsIf6__halfS2_S2_fjLj7168ELj1ELj1ELj4ELj16ENS_18Kernel_traits_baseILj7168EfS2_S2_S2_fjLj128EEEEELb1ELb1ELb0ELb1EEEvNS_9FwdParamsE
        .type           _ZN10layer_norm13ln_fwd_kernelINS_13Kernel_traitsIf6__halfS2_S2_fjLj7168ELj1ELj1ELj4ELj16ENS_18Kernel_traits_baseILj7168EfS2_S2_S2_fjLj128EEEEELb1ELb1ELb0ELb1EEEvNS_9FwdParamsE,@function
        .size           _ZN10layer_norm13ln_fwd_kernelINS_13Kernel_traitsIf6__halfS2_S2_fjLj7168ELj1ELj1ELj4ELj16ENS_18Kernel_traits_baseILj7168EfS2_S2_S2_fjLj128EEEEELb1ELb1ELb0ELb1EEEvNS_9FwdParamsE,(.L_x_42384 - _ZN10layer_norm13ln_fwd_kernelINS_13Kernel_traitsIf6__halfS2_S2_fjLj7168ELj1ELj1ELj4ELj16ENS_18Kernel_traits_baseILj7168EfS2_S2_S2_fjLj128EEEEELb1ELb1ELb0ELb1EEEvNS_9FwdParamsE)
        .other          _ZN10layer_norm13ln_fwd_kernelINS_13Kernel_traitsIf6__halfS2_S2_fjLj7168ELj1ELj1ELj4ELj16ENS_18Kernel_traits_baseILj7168EfS2_S2_S2_fjLj128EEEEELb1ELb1ELb0ELb1EEEvNS_9FwdParamsE,@"STO_CUDA_ENTRY STV_DEFAULT"
_ZN10layer_norm13ln_fwd_kernelINS_13Kernel_traitsIf6__halfS2_S2_fjLj7168ELj1ELj1ELj4ELj16ENS_18Kernel_traits_baseILj7168EfS2_S2_S2_fjLj128EEEEELb1ELb1ELb0ELb1EEEvNS_9FwdParamsE:
.text._ZN10layer_norm13ln_fwd_kernelINS_13Kernel_traitsIf6__halfS2_S2_fjLj7168ELj1ELj1ELj4ELj16ENS_18Kernel_traits_baseILj7168EfS2_S2_S2_fjLj128EEEEELb1ELb1ELb0ELb1EEEvNS_9FwdParamsE:
        /* <DEDUP_REMOVED lines=101> */
[----:B---3--:R1:W-:Y:S04]  /*0650*/  STL.64 [R1], R12 ;  /* 0x0000000c01007387 */ /* 0x0083e80000100a00 */
[----:B------:R1:W-:Y:S01]  /*0660*/  STL.64 [R1+0x8], R14 ;  /* 0x0000080e01007387 */ /* 0x0003e20000100a00 */
[----:B------:R-:W-:Y:S05]  /*0670*/  BRA `(.L_x_26336) ;  /* 0x0000000000f87947 */ /* 0x000fea0003800000 */
.L_x_26335:
        /* <DEDUP_REMOVED lines=62> */
.L_x_26336:
[----:B------:R-:W2:Y:S02]  /*0a60*/  LDCU UR4, c[0x0][0x384] ;  /* 0x00007080ff0477ac */ /* 0x000ea40008000800 */
[----:B--2---:R-:W-:-:S06]  /*0a70*/  UISETP.GE.AND UP0, UPT, UR22, UR4, UPT ;  /* 0x000000041600728c */ /* 0x004fcc000bf06270 */
[----:B------:R-:W-:-:S13]  /*0a80*/  PLOP3.LUT P0, PT, PT, PT, UP0, 0x80, 0x8 ;  /* 0x000000000008781c */ /* 0x000fda0003f0f008 */
[----:B------:R-:W-:Y:S05]  /*0a90*/  @P0 EXIT ;  /* 0x000000000000094d */ /* 0x000fea0003800000 */
[----:B01----:R-:W-:Y:S01]  /*0aa0*/  IMAD.HI.U32 R4, R0, -0x326172a9, RZ ;  /* 0xcd9e8d5700047827 */ /* 0x003fe200078e00ff */
        /* <DEDUP_REMOVED lines=74> */
.L_x_26690:
        /* <DEDUP_REMOVED lines=17> */
[----:B------:R-:W-:Y:S01]  /*1060*/  PLOP3.LUT P1, PT, PT, PT, UP0, 0x80, 0x8 ;  /* 0x000000000008781c */ /* 0x000fe20003f2f008 */
[----:B------:R-:W-:Y:S01]  /*1070*/  UIADD3 UR27, UPT, UPT, UR17, -0x56f99767, URZ ;  /* 0xa9066899111b7890 */ /* 0x000fe2000fffe0ff */
[----:B------:R-:W-:Y:S01]  /*1080*/  HFMA2 R182, -RZ, RZ, 0.1171875, 0 ;  /* 0x2f800000ffb67431 */ /* 0x000fe200000001ff */
[----:B------:R-:W-:Y:S02]  /*1090*/  UIADD3 UR28, UPT, UPT, UR16, -0xe443238, URZ ;  /* 0xf1bbcdc8101c7890 */ /* 0x000fe4000fffe0ff */
[----:B------:R-:W-:Y:S02]  /*10a0*/  UIADD3 UR29, UPT, UPT, UR17, -0x126145ec, URZ ;  /* 0xed9eba14111d7890 */ /* 0x000fe4000fffe0ff */
[----:B------:R-:W-:-:S02]  /*10b0*/  UIADD3 UR30, UPT, UPT, UR17, 0x646e171e, URZ ;  /* 0x646e171e111e7890 */ /* 0x000fc4000fffe0ff */
[----:B------:R-:W-:Y:S02]  /*10c0*/  UIADD3 UR31, UPT, UPT, UR17, -0x24c28bd8, URZ ;  /* 0xdb3d7428111f7890 */ /* 0x000fe4000fffe0ff */
[----:B------:R-:W-:Y:S02]  /*10d0*/  UIADD3 UR32, UPT, UPT, UR16, -0x255992d5, URZ ;  /* 0xdaa66d2b10207890 */ /* 0x000fe4000fffe0ff */
[----:B------:R-:W-:Y:S02]  /*10e0*/  UIADD3 UR33, UPT, UPT, UR16, -0x4ab325aa, URZ ;  /* 0xb54cda5610217890 */ /* 0x000fe4000fffe0ff */
[----:B------:R-:W-:Y:S02]  /*10f0*/  UIADD3 UR34, UPT, UPT, UR17, -0x695add53, URZ ;  /* 0x96a522ad11227890 */ /* 0x000fe4000fffe0ff */
[----:B------:R-:W-:Y:S02]  /*1100*/  UIADD3 UR35, UPT, UPT, UR16, -0x61c88647, URZ ;  /* 0x9e3779b910237890 */ /* 0x000fe4000fffe0ff */
[----:B------:R-:W-:-:S02]  /*1110*/  UIADD3 UR36, UPT, UPT, UR17, 0x76cf5d0a, URZ ;  /* 0x76cf5d0a11247890 */ /* 0x000fc4000fffe0ff */
[----:B------:R-:W-:Y:S02]  /*1120*/  UIADD3 UR37, UPT, UPT, UR17, 0x32370b8f, URZ ;  /* 0x32370b8f11257890 */ /* 0x000fe4000fffe0ff */
[----:B------:R-:W-:Y:S02]  /*1130*/  UIADD3 UR38, UPT, UPT, UR17, -0x4498517b, URZ ;  /* 0xbb67ae8511267890 */ /* 0x000fe4000fffe0ff */
[----:B------:R-:W-:Y:S02]  /*1140*/  UIADD3 UR39, UPT, UPT, UR16, -0x700cb87f, URZ ;  /* 0x8ff3478110277890 */ /* 0x000fe4000fffe0ff */
[----:B------:R-:W-:Y:S02]  /*1150*/  UIADD3 UR40, UPT, UPT, UR16, 0x3c6ef372, URZ ;  /* 0x3c6ef37210287890 */ /* 0x000fe4000fffe0ff */
[----:B------:R-:W-:Y:S02]  /*1160*/  UIADD3 UR41, UPT, UPT, UR16, 0x1715609d, URZ ;  /* 0x1715609d10297890 */ /* 0x000fe4000fffe0ff */
[----:B------:R-:W-:Y:S01]  /*1170*/  UIADD3 UR42, UPT, UPT, UR16, 0x78dde6e4, URZ ;  /* 0x78dde6e4102a7890 */ /* 0x000fe2000fffe0ff */
[----:B---3--:R-:W-:Y:S01]  /*1180*/  @P0 HADD2.F32 R6, -RZ, R6.H0_H0 ;  /* 0x20000006ff060230 */ /* 0x008fe20000004100 */
[----:B------:R-:W-:-:S04]  /*1190*/  ISETP.NE.U32.AND P0, PT, RZ, UR8, PT ;  /* 0x00000008ff007c0c */ /* 0x000fc8000bf05070 */
[----:B------:R-:W-:Y:S02]  /*11a0*/  ISETP.NE.AND.EX P0, PT, RZ, UR9, PT, P0 ;  /* 0x00000009ff007c0c */ /* 0x000fe4000bf05300 */
[----:B------:R-:W-:-:S11]  /*11b0*/  @P1 R2UR UR26, R6 ;  /* 0x00000000061a12ca */ /* 0x000fd600000e0000 */
[----:B------:R-:W-:Y:S05]  /*11c0*/  @!P0 BRA `(.L_x_26337) ;  /* 0x0000002400f48947 */ /* 0x000fea0003800000 */
[----:B------:R-:W0:Y:S02]  /*11d0*/  LDC.64 R40, c[0x0][0x3a0] ;  /* 0x0000e800ff287b82 */ /* 0x000e240000000a00 */
[----:B0-----:R-:W-:-:S06]  /*11e0*/  IMAD.WIDE.U32 R40, R5, 0x10, R40 ;  /* 0x0000001005287825 */ /* 0x001fcc00078e0028 */
[----:B------:R-:W5:Y:S01]  /*11f0*/  LDG.E.128 R40, desc[UR14][R40.64] ;  /* 0x0000000e28287981 */ /* 0x000f62000c1e1d00 */
[----:B------:R-:W-:Y:S01]  /*1200*/  UISETP.NE.AND UP2, UPT, UR4, 0x1, UPT ;  /* 0x000000010400788c */ /* 0x000fe2000bf45270 */
[----:B------:R-:W-:Y:S01]  /*1210*/  IMAD.MOV.U32 R6, RZ, RZ, R178 ;  /* 0x000000ffff067224 */ /* 0x000fe200078e00b2 */
[----:B------:R-:W-:Y:S01]  /*1220*/  UMOV UR5, 0x2 ;  /* 0x0000000200057882 */ /* 0x000fe20000000000 */
[----:B------:R-:W-:-:S06]  /*1230*/  IMAD.MOV.U32 R16, RZ, RZ, R165 ;  /* 0x000000ffff107224 */ /* 0x000fcc00078e00a5 */
[----:B------:R-:W-:Y:S05]  /*1240*/  BRA.U !UP2, `(.L_x_26338) ;  /* 0x000000050a107547 */ /* 0x000fea000b800000 */
[----:B------:R-:W-:Y:S01]  /*1250*/  IMAD.U32 R7, RZ, RZ, UR4 ;  /* 0x00000004ff077e24 */ /* 0x000fe2000f8e00ff */
[----:B------:R-:W-:-:S04]  /*1260*/  MOV R6, 0x2 ;  /* 0x0000000200067802 */ /* 0x000fc80000000f00 */
[----:B------:R-:W-:-:S05]  /*1270*/  VIADDMNMX.U32 R6, R7, 0xfffffffe, R6, PT ;  /* 0xfffffffe07067846 */ /* 0x000fca0003800006 */
[----:B------:R-:W-:-:S04]  /*1280*/  IMAD.SHL.U32 R12, R6, 0x4, RZ ;  /* 0x00000004060c7824 */ /* 0x000fc800078e00ff */
[----:B------:R-:W0:Y:S02]  /*1290*/  LDC R6, c[0x2][R12] ;  /* 0x008000000c067b82 */ /* 0x000e240000000800 */
[----:B0-----:R-:W-:-:S04]  /*12a0*/  SHF.R.S32.HI R7, RZ, 0x1f, R6 ;  /* 0x0000001fff077819 */ /* 0x001fc80000011406 */
.L_x_42223:
[----:B------:R-:W-:Y:S05]  /*12b0*/  BRX R6 -0x12c0                                         (*"BRANCH_TARGETS .L_x_42224,.L_x_42225,.L_x_42226"*) ;  /* 0xffffffec06507949 */ /* 0x000fea000383ffff */
.L_x_42226:
[----:B------:R-:W-:Y:S01]  /*12c0*/  MOV R16, R165 ;  /* 0x000000a500107202 */ /* 0x000fe20000000f00 */
[----:B------:R-:W-:Y:S01]  /*12d0*/  IMAD.MOV.U32 R6, RZ, RZ, R174 ;  /* 0x000000ffff067224 */ /* 0x000fe200078e00ae */
[----:B------:R-:W-:Y:S01]  /*12e0*/  UIADD3 UR5, UPT, UPT, UR4, 0x1, URZ ;  /* 0x0000000104057890 */ /* 0x000fe2000fffe0ff */
[----:B------:R-:W-:Y:S11]  /*12f0*/  BRA `(.L_x_26338) ;  /* 0x0000000000e47947 */ /* 0x000ff60003800000 */
.L_x_42224:
[----:B------:R-:W-:Y:S01]  /*1300*/  IMAD.MOV.U32 R16, RZ, RZ, R165 ;  /* 0x000000ffff107224 */ /* 0x000fe200078e00a5 */
[----:B------:R-:W-:Y:S01]  /*1310*/  MOV R6, R175 ;  /* 0x000000af00067202 */ /* 0x000fe20000000f00 */
[----:B------:R-:W-:Y:S01]  /*1320*/  UMOV UR5, 0x3 ;  /* 0x0000000300057882 */ /* 0x000fe20000000000 */
[----:B------:R-:W-:Y:S05]  /*1330*/  BRA `(.L_x_26338) ;  /* 0x0000000000d47947 */ /* 0x000fea0003800000 */
.L_x_42225:
        /* <DEDUP_REMOVED lines=12> */
.L_x_26339:
        /* <DEDUP_REMOVED lines=41> */
.L_x_26338:
[----:B------:R-:W-:Y:S01]  /*1690*/  I2FP.F32.U32 R7, R6 ;  /* 0x0000000600077245 */ /* 0x000fe20000201000 */
[----:B-----5:R-:W-:Y:S01]  /*16a0*/  HADD2.F32 R6, -RZ, R8.H0_H0 ;  /* 0x20000008ff067230 */ /* 0x020fe20000004100 */
[----:B------:R-:W-:Y:S01]  /*16b0*/  UISETP.NE.AND UP2, UPT, UR5, 0x1, UPT ;  /* 0x000000010500788c */ /* 0x000fe2000bf45270 */
[----:B------:R-:W-:Y:S01]  /*16c0*/  HADD2.F32 R12, -RZ, R40.H0_H0 ;  /* 0x20000028ff0c7230 */ /* 0x000fe20000004100 */
        /* <DEDUP_REMOVED lines=20> */
.L_x_26341:
        /* <DEDUP_REMOVED lines=12> */
.L_x_26342:
        /* <DEDUP_REMOVED lines=42> */
.L_x_26340:
[----:B------:R-:W-:Y:S01]  /*1b70*/  I2FP.F32.U32 R7, R6 ;  /* 0x0000000600077245 */ /* 0x000fe20000201000 */
[----:B------:R-:W-:Y:S01]  /*1b80*/  HADD2.F32 R8, -RZ, R8.H1_H1 ;  /* 0x30000008ff087230 */ /* 0x000fe20000004100 */
[----:B------:R-:W-:Y:S01]  /*1b90*/  UISETP.NE.AND UP2, UPT, UR4, 0x1, UPT ;  /* 0x000000010400788c */ /* 0x000fe2000bf45270 */
[----:B------:R-:W-:Y:S01]  /*1ba0*/  MOV R6, R178 ;  /* 0x000000b200067202 */ /* 0x000fe20000000f00 */
[----:B------:R-:W-:Y:S01]  /*1bb0*/  UMOV UR5, 0x2 ;  /* 0x0000000200057882 */ /* 0x000fe20000000000 */
[----:B------:R-:W-:Y:S01]  /*1bc0*/  FFMA.FTZ R7, R7, R182, 1.1641532182693481445e-10 ;  /* 0x2f00000007077423 */ /* 0x000fe200000100b6 */
[----:B------:R-:W-:-:S04]  /*1bd0*/  FMUL.FTZ R8, R8, UR26 ;  /* 0x0000001a08087c20 */ /* 0x000fc80008410000 */
[----:B------:R-:W-:Y:S01]  /*1be0*/  FMUL.FTZ R8, R8, UR19 ;  /* 0x0000001308087c20 */ /* 0x000fe20008410000 */
[----:B------:R-:W-:Y:S01]  /*1bf0*/  FSETP.GTU.FTZ.AND P1, PT, R7, UR18, PT ;  /* 0x0000001207007c0b */ /* 0x000fe2000bf3c000 */
[----:B------:R-:W-:-:S03]  /*1c00*/  HADD2.F32 R7, -RZ, R40.H1_H1 ;  /* 0x30000028ff077230 */ /* 0x000fc60000004100 */
        /* <DEDUP_REMOVED lines=14> */
.L_x_26344:
        /* <DEDUP_REMOVED lines=12> */
.L_x_26345:
        /* <DEDUP_REMOVED lines=42> */
.L_x_26343:
[----:B------:R-:W-:Y:S01]  /*2050*/  I2FP.F32.U32 R7, R6 ;  /* 0x0000000600077245 */ /* 0x000fe20000201000 */
[----:B------:R-:W-:Y:S01]  /*2060*/  HADD2.F32 R6, -RZ, R9.H0_H0 ;  /* 0x20000009ff067230 */ /* 0x000fe20000004100 */
        /* <DEDUP_REMOVED lines=21> */
.L_x_26347:
        /* <DEDUP_REMOVED lines=12> */
.L_x_26348:
        /* <DEDUP_REMOVED lines=42> */
.L_x_26346:
        /* <DEDUP_REMOVED lines=23> */
.L_x_26350:
        /* <DEDUP_REMOVED lines=12> */
.L_x_26351:
        /* <DEDUP_REMOVED lines=42> */
.L_x_26349:
        /* <DEDUP_REMOVED lines=24> */
.L_x_26353:
        /* <DEDUP_REMOVED lines=12> */
.L_x_26354:
        /* <DEDUP_REMOVED lines=42> */
.L_x_26352:
        /* <DEDUP_REMOVED lines=24> */
.L_x_26356:
        /* <DEDUP_REMOVED lines=12> */
.L_x_26357:
        /* <DEDUP_REMOVED lines=42> */
.L_x_26355:
        /* <DEDUP_REMOVED lines=24> */
.L_x_26359:
        /* <DEDUP_REMOVED lines=14> */
.L_x_26360:
        /* <DEDUP_REMOVED lines=42> */
.L_x_26358:
        /* <DEDUP_REMOVED lines=15> */
.L_x_26337:
        /* <DEDUP_REMOVED lines=16> */
.L_x_26363:
        /* <DEDUP_REMOVED lines=12> */
.L_x_26364:
        /* <DEDUP_REMOVED lines=41> */
.L_x_26362:
[----:B------:R-:W-:Y:S01]  /*3df0*/  I2FP.F32.U32 R7, R6 ;  /* 0x0000000600077245 */ /* 0x000fe20000201000 */
[----:B-----5:R-:W-:Y:S01]  /*3e00*/  HADD2.F32 R6, -RZ, R8.H0_H0 ;  /* 0x20000008ff067230 */ /* 0x020fe20000004100 */
        /* <DEDUP_REMOVED lines=21> */
.L_x_26366:
        /* <DEDUP_REMOVED lines=12> */
.L_x_26367:
        /* <DEDUP_REMOVED lines=42> */
.L_x_26365:
[----:B------:R-:W-:Y:S01]  /*42c0*/  I2FP.F32.U32 R7, R6 ;  /* 0x0000000600077245 */ /* 0x000fe20000201000 */
[----:B------:R-:W-:Y:S01]  /*42d0*/  HADD2.F32 R8, -RZ, R8.H1_H1 ;  /* 0x30000008ff087230 */ /* 0x000fe20000004100 */
        /* <DEDUP_REMOVED lines=21> */
.L_x_26369:
        /* <DEDUP_REMOVED lines=12> */
.L_x_26370:
        /* <DEDUP_REMOVED lines=42> */
.L_x_26368:
[----:B------:R-:W-:Y:S01]  /*4790*/  I2FP.F32.U32 R7, R6 ;  /* 0x0000000600077245 */ /* 0x000fe20000201000 */
[----:B------:R-:W-:Y:S01]  /*47a0*/  HADD2.F32 R6, -RZ, R9.H0_H0 ;  /* 0x20000009ff067230 */ /* 0x000fe20000004100 */
        /* <DEDUP_REMOVED lines=20> */
.L_x_26372:
        /* <DEDUP_REMOVED lines=12> */
.L_x_26373:
        /* <DEDUP_REMOVED lines=42> */
.L_x_26371:
        /* <DEDUP_REMOVED lines=22> */
.L_x_26375:
        /* <DEDUP_REMOVED lines=12> */
.L_x_26376:
        /* <DEDUP_REMOVED lines=42> */
.L_x_26374:
        /* <DEDUP_REMOVED lines=23> */
.L_x_26378:
        /* <DEDUP_REMOVED lines=12> */
.L_x_26379:
        /* <DEDUP_REMOVED lines=42> */
.L_x_26377:
        /* <DEDUP_REMOVED lines=23> */
.L_x_26381:
        /* <DEDUP_REMOVED lines=12> */
.L_x_26382:
        /* <DEDUP_REMOVED lines=42> */
.L_x_26380:
        /* <DEDUP_REMOVED lines=23> */
.L_x_26384:
        /* <DEDUP_REMOVED lines=14> */
.L_x_26385:
        /* <DEDUP_REMOVED lines=42> */
.L_x_26383:
        /* <DEDUP_REMOVED lines=11> */
[----:B------:R-:W-:-:S05]  /*6050*/  FMUL.FTZ R38, R38, R95 ;  /* 0x0000005f26267220 */ /* 0x000fca0000410000 */
[----:B------:R-:W-:-:S07]  /*6060*/  F2FP.F16.F32.PACK_AB R11, R38, R37 ;  /* 0x00000025260b723e */ /* 0x000fce00000000ff */
.L_x_26361:
[----:B------:R-:W0:Y:S01]  /*6070*/  @P0 LDC.64 R12, c[0x0][0x3a0] ;  /* 0x0000e800ff0c0b82 */ /* 0x000e220000000a00 */
[----:B------:R-:W-:Y:S02]  /*6080*/  SEL R18, RZ, 0x10000, !P5 ;  /* 0x00010000ff127807 */ /* 0x000fe40006800000 */
[----:B------:R-:W-:Y:S01]  /*6090*/  ISETP.NE.AND P5, PT, R20, RZ, PT ;  /* 0x000000ff1400720c */ /* 0x000fe20003fa5270 */
[----:B------:R-:W-:Y:S01]  /*60a0*/  HFMA2 R20, -RZ, RZ, 0, 4.76837158203125e-07 ;  /* 0x00000008ff147431 */ /* 0x000fe200000001ff */
[----:B------:R-:W-:Y:S02]  /*60b0*/  SEL R15, RZ, 0x1000000, !P6 ;  /* 0x01000000ff0f7807 */ /* 0x000fe40007000000 */
[----:B------:R-:W-:Y:S02]  /*60c0*/  SEL R25, RZ, 0x100, !P4 ;  /* 0x00000100ff197807 */ /* 0x000fe40006000000 */
[----:B------:R-:W-:Y:S01]  /*60d0*/  SEL R14, RZ, 0x1000000, !P2 ;  /* 0x01000000ff0e7807 */ /* 0x000fe20005000000 */
[----:B------:R-:W-:Y:S01]  /*60e0*/  IMAD.WIDE.U32 R20, R5, R20, UR10 ;  /* 0x0000000a05147e25 */ /* 0x000fe2000f8e0014 */
[----:B------:R-:W-:-:S02]  /*60f0*/  SEL R6, RZ, 0x10000, !P1 ;  /* 0x00010000ff067807 */ /* 0x000fc40004800000 */
[----:B------:R-:W-:Y:S02]  /*6100*/  SEL R7, RZ, 0x100, !P5 ;  /* 0x00000100ff077807 */ /* 0x000fe40006800000 */
[----:B------:R-:W-:Y:S02]  /*6110*/  ISETP.NE.AND P6, PT, R17, RZ, PT ;  /* 0x000000ff1100720c */ /* 0x000fe40003fc5270 */
[----:B------:R-:W-:Y:S01]  /*6120*/  LOP3.LUT R25, R25, R15, R18, 0xfe, !PT ;  /* 0x0000000f19197212 */ /* 0x000fe200078efe12 */
[----:B------:R-:W-:Y:S01]  /*6130*/  IMAD.MOV.U32 R18, RZ, RZ, 0x10 ;  /* 0x00000010ff127424 */ /* 0x000fe200078e00ff */
[----:B------:R-:W-:Y:S01]  /*6140*/  LOP3.LUT R7, R7, R14, R6, 0xfe, !PT ;  /* 0x0000000e07077212 */ /* 0x000fe200078efe06 */
[C---:B------:R-:W-:Y:S01]  /*6150*/  VIADD R6, R5.reuse, 0x80 ;  /* 0x0000008005067836 */ /* 0x040fe20000000000 */
        /* <DEDUP_REMOVED lines=28> */
.L_x_26388:
        /* <DEDUP_REMOVED lines=12> */
.L_x_26389:
        /* <DEDUP_REMOVED lines=41> */
.L_x_26387:
        /* <DEDUP_REMOVED lines=24> */
.L_x_26391:
        /* <DEDUP_REMOVED lines=12> */
.L_x_26392:
        /* <DEDUP_REMOVED lines=42> */
.L_x_26390:
[----:B------:R-:W-:Y:S01]  /*6b50*/  I2FP.F32.U32 R9, R8 ;  /* 0x0000000800097245 */ /* 0x000fe20000201000 */
[----:B------:R-:W-:Y:S01]  /*6b60*/  HADD2.F32 R12, -RZ, R12.H1_H1 ;  /* 0x3000000cff0c7230 */ /* 0x000fe20000004100 */
[----:B------:R-:W-:Y:S01]  /*6b70*/  UISETP.NE.AND UP2, UPT, UR4, 0x1, UPT ;  /* 0x000000010400788c */ /* 0x000fe2000bf45270 */
[----:B------:R-:W-:Y:S02]  /*6b80*/  UMOV UR5, 0x2 ;  /* 0x0000000200057882 */ /* 0x000fe40000000000 */
        /* <DEDUP_REMOVED lines=20> */
.L_x_26394:
        /* <DEDUP_REMOVED lines=12> */
.L_x_26395:
        /* <DEDUP_REMOVED lines=42> */
.L_x_26393:
        /* <DEDUP_REMOVED lines=23> */
.L_x_26397:
        /* <DEDUP_REMOVED lines=12> */
.L_x_26398:
        /* <DEDUP_REMOVED lines=42> */
.L_x_26396:
        /* <DEDUP_REMOVED lines=23> */
.L_x_26400:
        /* <DEDUP_REMOVED lines=12> */
.L_x_26401:
        /* <DEDUP_REMOVED lines=42> */
.L_x_26399:
        /* <DEDUP_REMOVED lines=24> */
.L_x_26403:
        /* <DEDUP_REMOVED lines=12> */
.L_x_26404:
        /* <DEDUP_REMOVED lines=42> */
.L_x_26402:
        /* <DEDUP_REMOVED lines=24> */
.L_x_26406:
        /* <DEDUP_REMOVED lines=12> */
.L_x_26407:
        /* <DEDUP_REMOVED lines=42> */
.L_x_26405:
        /* <DEDUP_REMOVED lines=24> */
.L_x_26409:
        /* <DEDUP_REMOVED lines=14> */
.L_x_26410:
        /* <DEDUP_REMOVED lines=42> */
.L_x_26408:
        /* <DEDUP_REMOVED lines=12> */
[----:B------:R-:W-:-:S05]  /*8950*/  FFMA.FTZ R14, R14, R87, R19 ;  /* 0x000000570e0e7223 */ /* 0x000fca0000010013 */
[----:B------:R-:W-:Y:S01]  /*8960*/  F2FP.F16.F32.PACK_AB R19, R14, R13 ;  /* 0x0000000d0e13723e */ /* 0x000fe200000000ff */
[----:B------:R-:W-:Y:S06]  /*8970*/  BRA `(.L_x_26411) ;  /* 0x0000002400b47947 */ /* 0x000fec0003800000 */
.L_x_26386:
        /* <DEDUP_REMOVED lines=16> */
.L_x_26413:
        /* <DEDUP_REMOVED lines=12> */
.L_x_26414:
        /* <DEDUP_REMOVED lines=41> */
.L_x_26412:
        /* <DEDUP_REMOVED lines=23> */
.L_x_26416:
        /* <DEDUP_REMOVED lines=12> */
.L_x_26417:
        /* <DEDUP_REMOVED lines=42> */
.L_x_26415:
[----:B------:R-:W-:Y:S01]  /*92a0*/  I2FP.F32.U32 R9, R8 ;  /* 0x0000000800097245 */ /* 0x000fe20000201000 */
[----:B------:R-:W-:Y:S01]  /*92b0*/  HADD2.F32 R12, -RZ, R12.H1_H1 ;  /* 0x3000000cff0c7230 */ /* 0x000fe20000004100 */
        /* <DEDUP_REMOVED lines=21> */
.L_x_26419:
        /* <DEDUP_REMOVED lines=12> */
.L_x_26420:
        /* <DEDUP_REMOVED lines=42> */
.L_x_26418:
        /* <DEDUP_REMOVED lines=22> */
.L_x_26422:
        /* <DEDUP_REMOVED lines=12> */
.L_x_26423:
        /* <DEDUP_REMOVED lines=42> */
.L_x_26421:
        /* <DEDUP_REMOVED lines=22> */
.L_x_26425:
        /* <DEDUP_REMOVED lines=12> */
.L_x_26426:
        /* <DEDUP_REMOVED lines=42> */
.L_x_26424:
        /* <DEDUP_REMOVED lines=23> */
.L_x_26428:
        /* <DEDUP_REMOVED lines=12> */
.L_x_26429:
        /* <DEDUP_REMOVED lines=42> */
.L_x_26427:
        /* <DEDUP_REMOVED lines=23> */
.L_x_26431:
        /* <DEDUP_REMOVED lines=12> */
.L_x_26432:
        /* <DEDUP_REMOVED lines=42> */
.L_x_26430:
        /* <DEDUP_REMOVED lines=23> */
.L_x_26434:
        /* <DEDUP_REMOVED lines=14> */
.L_x_26435:
        /* <DEDUP_REMOVED lines=42> */
.L_x_26433:
        /* <DEDUP_REMOVED lines=11> */
[----:B------:R-:W-:-:S05]  /*b030*/  FMUL.FTZ R14, R14, R87 ;  /* 0x000000570e0e7220 */ /* 0x000fca0000410000 */
[----:B------:R-:W-:-:S07]  /*b040*/  F2FP.F16.F32.PACK_AB R19, R14, R13 ;  /* 0x0000000d0e13723e */ /* 0x000fce00000000ff */
.L_x_26411:
[----:B------:R-:W0:Y:S01]  /*b050*/  @P0 LDC.64 R20, c[0x0][0x3a0] ;  /* 0x0000e800ff140b82 */ /* 0x000e220000000a00 */
[----:B------:R-:W-:Y:S01]  /*b060*/  SEL R28, RZ, 0x10000, !P5 ;  /* 0x00010000ff1c7807 */ /* 0x000fe20006800000 */
[----:B------:R-:W-:Y:S01]  /*b070*/  HFMA2 R141, -RZ, RZ, 0, 9.5367431640625e-07 ;  /* 0x00000010ff8d7431 */ /* 0x000fe200000001ff */
[----:B------:R-:W-:Y:S01]  /*b080*/  ISETP.NE.AND P5, PT, R27, RZ, PT ;  /* 0x000000ff1b00720c */ /* 0x000fe20003fa5270 */
[----:B------:R-:W-:Y:S01]  /*b090*/  IMAD.MOV.U32 R143, RZ, RZ, 0x8 ;  /* 0x00000008ff8f7424 */ /* 0x000fe200078e00ff */
[----:B------:R-:W-:Y:S02]  /*b0a0*/  SEL R30, RZ, 0x1000000, !P6 ;  /* 0x01000000ff1e7807 */ /* 0x000fe40007000000 */
[----:B------:R-:W-:Y:S01]  /*b0b0*/  SEL R29, RZ, 0x100, !P4 ;  /* 0x00000100ff1d7807 */ /* 0x000fe20006000000 */
[C---:B------:R-:W-:Y:S01]  /*b0c0*/  IMAD.WIDE.U32 R140, R6.reuse, R141, UR12 ;  /* 0x0000000c068c7e25 */ /* 0x040fe2000f8e008d */
[----:B------:R-:W-:Y:S02]  /*b0d0*/  SEL R23, RZ, 0x1000000, !P2 ;  /* 0x01000000ff177807 */ /* 0x000fe40005000000 */
[----:B------:R-:W-:Y:S01]  /*b0e0*/  SEL R15, RZ, 0x10000, !P1 ;  /* 0x00010000ff0f7807 */ /* 0x000fe20004800000 */
[----:B------:R-:W-:Y:S01]  /*b0f0*/  IMAD.WIDE.U32 R142, R6, R143, UR10 ;  /* 0x0000000a068e7e25 */ /* 0x000fe2000f8e008f */
[----:B------:R-:W-:Y:S01]  /*b100*/  SEL R22, RZ, 0x100, !P5 ;  /* 0x00000100ff167807 */ /* 0x000fe20006800000 */
[----:B------:R1:W-:Y:S01]  /*b110*/  STG.E.128 desc[UR14][R140.64], R16 ;  /* 0x000000108c007986 */ /* 0x0003e2000c101d0e */
[----:B------:R-:W-:-:S02]  /*b120*/  ISETP.NE.AND P6, PT, R25, RZ, PT ;  /* 0x000000ff1900720c */ /* 0x000fc40003fc5270 */
[----:B------:R-:W-:Y:S02]  /*b130*/  LOP3.LUT R29, R29, R30, R28, 0xfe, !PT ;  /* 0x0000001e1d1d7212 */ /* 0x000fe400078efe1c */
[----:B------:R-:W-:Y:S01]  /*b140*/  LOP3.LUT R22, R22, R23, R15, 0xfe, !PT ;  /* 0x0000001716167212 */ /* 0x000fe200078efe0f */
[----:B------:R-:W-:Y:S01]  /*b150*/  VIADD R15, R5, 0x100 ;  /* 0x00000100050f7836 */ /* 0x000fe20000000000 */
[----:B------:R-:W-:Y:S02]  /*b160*/  SEL R28, RZ, 0x1, !P3 ;  /* 0x00000001ff1c7807 */ /* 0x000fe40005800000 */
[----:B------:R-:W-:Y:S01]  /*b170*/  SEL R23, RZ, 0x1, !P6 ;  /* 0x00000001ff177807 */ /* 0x000fe20007000000 */
[----:B0-----:R-:W-:Y:S01]  /*b180*/  @P0 IMAD.WIDE.U32 R144, R15, 0x10, R20 ;  /* 0x000000100f900825 */ /* 0x001fe200078e0014 */
[----:B------:R-:W-:Y:S02]  /*b190*/  LOP3.LUT R29, R29, R28, RZ, 0xfc, !PT ;  /* 0x0000001c1d1d7212 */ /* 0x000fe400078efcff */
[----:B------:R-:W-:Y:S01]  /*b1a0*/  LOP3.LUT R28, R22, R23, RZ, 0xfc, !PT ;  /* 0x00000017161c7212 */ /* 0x000fe200078efcff */
[----:B------:R-:W-:-:S04]  /*b1b0*/  IMAD.WIDE.U32 R20, R15, 0x10, R170 ;  /* 0x000000100f147825 */ /* 0x000fc800078e00aa */
[----:B------:R1:W-:Y:S04]  /*b1c0*/  STG.E.64 desc[UR14][R142.64], R28 ;  /* 0x0000001c8e007986 */ /* 0x0003e8000c101b0e */
        /* <DEDUP_REMOVED lines=19> */
.L_x_26438:
        /* <DEDUP_REMOVED lines=12> */
.L_x_26439:
        /* <DEDUP_REMOVED lines=42> */
.L_x_26437:
        /* <DEDUP_REMOVED lines=12> */
[----:B------:R-:W-:Y:S02]  /*b720*/  P2R R24, PR, RZ, 0x2 ;  /* 0x00000002ff187803 */ /* 0x000fe40000000000 */
        /* <DEDUP_REMOVED lines=11> */
.L_x_26441:
        /* <DEDUP_REMOVED lines=12> */
.L_x_26442:
        /* <DEDUP_REMOVED lines=42> */
.L_x_26440:
        /* <DEDUP_REMOVED lines=24> */
.L_x_26444:
        /* <DEDUP_REMOVED lines=12> */
.L_x_26445:
        /* <DEDUP_REMOVED lines=42> */
.L_x_26443:
        /* <DEDUP_REMOVED lines=23> */
.L_x_26447:
        /* <DEDUP_REMOVED lines=12> */
.L_x_26448:
        /* <DEDUP_REMOVED lines=42> */
.L_x_26446:
        /* <DEDUP_REMOVED lines=23> */
.L_x_26450:
        /* <DEDUP_REMOVED lines=12> */
.L_x_26451:
        /* <DEDUP_REMOVED lines=43> */
.L_x_26449:
        /* <DEDUP_REMOVED lines=24> */
.L_x_26453:
        /* <DEDUP_REMOVED lines=12> */
.L_x_26454:
        /* <DEDUP_REMOVED lines=43> */
.L_x_26452:
        /* <DEDUP_REMOVED lines=24> */
.L_x_26456:
        /* <DEDUP_REMOVED lines=12> */
.L_x_26457:
        /* <DEDUP_REMOVED lines=43> */
.L_x_26455:
        /* <DEDUP_REMOVED lines=24> */
.L_x_26459:
        /* <DEDUP_REMOVED lines=14> */
.L_x_26460:
        /* <DEDUP_REMOVED lines=43> */
.L_x_26458:
        /* <DEDUP_REMOVED lines=12> */
[----:B------:R-:W-:-:S05]  /*d980*/  FFMA.FTZ R23, R28, R79, R39 ;  /* 0x0000004f1c177223 */ /* 0x000fca0000010027 */
[----:B------:R-:W-:Y:S01]  /*d990*/  F2FP.F16.F32.PACK_AB R143, R23, R22 ;  /* 0x00000016178f723e */ /* 0x000fe200000000ff */
[----:B------:R-:W-:Y:S06]  /*d9a0*/  BRA `(.L_x_26461) ;  /* 0x0000002400c87947 */ /* 0x000fec0003800000 */
.L_x_26436:
        /* <DEDUP_REMOVED lines=16> */
.L_x_26463:
        /* <DEDUP_REMOVED lines=12> */
.L_x_26464:
        /* <DEDUP_REMOVED lines=42> */
.L_x_26462:
        /* <DEDUP_REMOVED lines=23> */
.L_x_26466:
        /* <DEDUP_REMOVED lines=12> */
.L_x_26467:
        /* <DEDUP_REMOVED lines=42> */
.L_x_26465:
        /* <DEDUP_REMOVED lines=23> */
.L_x_26469:
        /* <DEDUP_REMOVED lines=12> */
.L_x_26470:
        /* <DEDUP_REMOVED lines=42> */
.L_x_26468:
        /* <DEDUP_REMOVED lines=22> */
.L_x_26472:
        /* <DEDUP_REMOVED lines=12> */
.L_x_26473:
        /* <DEDUP_REMOVED lines=42> */
.L_x_26471:
        /* <DEDUP_REMOVED lines=22> */
.L_x_26475:
        /* <DEDUP_REMOVED lines=12> */
.L_x_26476:
        /* <DEDUP_REMOVED lines=43> */
.L_x_26474:
        /* <DEDUP_REMOVED lines=23> */
.L_x_26478:
        /* <DEDUP_REMOVED lines=12> */
.L_x_26479:
        /* <DEDUP_REMOVED lines=43> */
.L_x_26477:
[----:B------:R-:W-:Y:S01]  /*f620*/  I2FP.F32.U32 R21, R21 ;  /* 0x0000001500157245 */ /* 0x000fe20000201000 */
[----:B------:R-:W-:Y:S01]  /*f630*/  HADD2.F32 R22, -RZ, R22.H1_H1 ;  /* 0x30000016ff167230 */ /* 0x000fe20000004100 */
        /* <DEDUP_REMOVED lines=21> */
.L_x_26481:
        /* <DEDUP_REMOVED lines=12> */
.L_x_26482:
        /* <DEDUP_REMOVED lines=43> */
.L_x_26480:
        /* <DEDUP_REMOVED lines=23> */
.L_x_26484:
        /* <DEDUP_REMOVED lines=14> */
.L_x_26485:
        /* <DEDUP_REMOVED lines=43> */
.L_x_26483:
        /* <DEDUP_REMOVED lines=13> */
.L_x_26461:
[----:B------:R-:W0:Y:S01]  /*100d0*/  @P0 LDC.64 R148, c[0x0][0x3a0] ;  /* 0x0000e800ff940b82 */ /* 0x000e220000000a00 */
[----:B------:R-:W-:Y:S01]  /*100e0*/  SEL R29, RZ, 0x10000, !P5 ;  /* 0x00010000ff1d7807 */ /* 0x000fe20006800000 */
[----:B------:R-:W-:Y:S01]  /*100f0*/  HFMA2 R144, -RZ, RZ, 0, 9.5367431640625e-07 ;  /* 0x00000010ff907431 */ /* 0x000fe200000001ff */
[----:B------:R-:W-:Y:S01]  /*10100*/  ISETP.NE.AND P5, PT, R27, RZ, PT ;  /* 0x000000ff1b00720c */ /* 0x000fe20003fa5270 */
[----:B------:R-:W-:Y:S01]  /*10110*/  IMAD.MOV.U32 R146, RZ, RZ, 0x8 ;  /* 0x00000008ff927424 */ /* 0x000fe200078e00ff */
[----:B------:R-:W-:Y:S02]  /*10120*/  SEL R39, RZ, 0x1000000, !P6 ;  /* 0x01000000ff277807 */ /* 0x000fe40007000000 */
[----:B------:R-:W-:Y:S01]  /*10130*/  ISETP.NE.AND P6, PT, R24, RZ, PT ;  /* 0x000000ff1800720c */ /* 0x000fe20003fc5270 */
[C---:B------:R-:W-:Y:S01]  /*10140*/  IMAD.WIDE.U32 R144, R15.reuse, R144, UR12 ;  /* 0x0000000c0f907e25 */ /* 0x040fe2000f8e0090 */
[----:B------:R-:W-:Y:S02]  /*10150*/  SEL R30, RZ, 0x100, !P4 ;  /* 0x00000100ff1e7807 */ /* 0x000fe40006000000 */
[----:B------:R-:W-:Y:S01]  /*10160*/  SEL R28, RZ, 0x1000000, !P2 ;  /* 0x01000000ff1c7807 */ /* 0x000fe20005000000 */
[----:B------:R-:W-:Y:S01]  /*10170*/  IMAD.WIDE.U32 R146, R15, R146, UR10 ;  /* 0x0000000a0f927e25 */ /* 0x000fe2000f8e0092 */
[----:B------:R-:W-:Y:S01]  /*10180*/  SEL R24, RZ, 0x10000, !P1 ;  /* 0x00010000ff187807 */ /* 0x000fe20004800000 */
[----:B------:R1:W-:Y:S01]  /*10190*/  STG.E.128 desc[UR14][R144.64], R140 ;  /* 0x0000008c90007986 */ /* 0x0003e2000c101d0e */
[----:B------:R-:W-:-:S02]  /*101a0*/  SEL R27, RZ, 0x100, !P5 ;  /* 0x00000100ff1b7807 */ /* 0x000fc40006800000 */
[----:B------:R-:W-:Y:S02]  /*101b0*/  LOP3.LUT R30, R30, R39, R29, 0xfe, !PT ;  /* 0x000000271e1e7212 */ /* 0x000fe400078efe1d */
[----:B------:R-:W-:Y:S02]  /*101c0*/  LOP3.LUT R27, R27, R28, R24, 0xfe, !PT ;  /* 0x0000001c1b1b7212 */ /* 0x000fe400078efe18 */
[----:B------:R-:W-:Y:S02]  /*101d0*/  SEL R29, RZ, 0x1, !P3 ;  /* 0x00000001ff1d7807 */ /* 0x000fe40005800000 */
[----:B------:R-:W-:Y:S02]  /*101e0*/  SEL R28, RZ, 0x1, !P6 ;  /* 0x00000001ff1c7807 */ /* 0x000fe40007000000 */
[----:B------:R-:W-:Y:S02]  /*101f0*/  IADD3 R24, PT, PT, R5, 0x180, RZ ;  /* 0x0000018005187810 */ /* 0x000fe40007ffe0ff */
[----:B------:R-:W-:-:S02]  /*10200*/  LOP3.LUT R29, R30, R29, RZ, 0xfc, !PT ;  /* 0x0000001d1e1d7212 */ /* 0x000fc400078efcff */
[----:B------:R-:W-:Y:S01]  /*10210*/  LOP3.LUT R28, R27, R28, RZ, 0xfc, !PT ;  /* 0x0000001c1b1c7212 */ /* 0x000fe200078efcff */
[----:B0-----:R-:W-:-:S04]  /*10220*/  @P0 IMAD.WIDE.U32 R148, R24, 0x10, R148 ;  /* 0x0000001018940825 */ /* 0x001fc800078e0094 */
[----:B------:R-:W-:Y:S01]  /*10230*/  IMAD.WIDE.U32 R150, R24, 0x10, R170 ;  /* 0x0000001018967825 */ /* 0x000fe200078e00aa */
[----:B------:R0:W-:Y:S04]  /*10240*/  STG.E.64 desc[UR14][R146.64], R28 ;  /* 0x0000001c92007986 */ /* 0x0001e8000c101b0e */
[----:B------:R0:W5:Y:S04]  /*10250*/  @P0 LDG.E.128 R40, desc[UR14][R148.64] ;  /* 0x0000000e94280981 */ /* 0x000168000c1e1d00 */
[----:B-1----:R0:W5:Y:S01]  /*10260*/  LDG.E.128 R140, desc[UR14][R150.64] ;  /* 0x0000000e968c7981 */ /* 0x002162000c1e1d00 */
        /* <DEDUP_REMOVED lines=17> */
.L_x_26488:
        /* <DEDUP_REMOVED lines=12> */
.L_x_26489:
[----:B0-----:R-:W-:Y:S01]  /*10440*/  IMAD.WIDE.U32 R148, R0, -0x326172a9, RZ ;  /* 0xcd9e8d5700947825 */ /* 0x001fe200078e00ff */
        /* <DEDUP_REMOVED lines=42> */
.L_x_26487:
[----:B------:R-:W-:Y:S01]  /*106f0*/  I2FP.F32.U32 R25, R27 ;  /* 0x0000001b00197245 */ /* 0x000fe20000201000 */
[----:B-----5:R-:W-:Y:S01]  /*10700*/  HADD2.F32 R27, -RZ, R140.H0_H0 ;  /* 0x2000008cff1b7230 */ /* 0x020fe20000004100 */
[----:B------:R-:W-:Y:S01]  /*10710*/  UISETP.NE.AND UP2, UPT, UR5, 0x1, UPT ;  /* 0x000000010500788c */ /* 0x000fe2000bf45270 */
[----:B0-----:R-:W-:Y:S01]  /*10720*/  HADD2.F32 R28, -RZ, R40.H0_H0 ;  /* 0x20000028ff1c7230 */ /* 0x001fe20000004100 */
        /* <DEDUP_REMOVED lines=20> */
.L_x_26491:
        /* <DEDUP_REMOVED lines=12> */
.L_x_26492:
        /* <DEDUP_REMOVED lines=43> */
.L_x_26490:
        /* <DEDUP_REMOVED lines=24> */
.L_x_26494:
        /* <DEDUP_REMOVED lines=12> */
.L_x_26495:
        /* <DEDUP_REMOVED lines=43> */
.L_x_26493:
        /* <DEDUP_REMOVED lines=23> */
.L_x_26497:
        /* <DEDUP_REMOVED lines=12> */
.L_x_26498:
        /* <DEDUP_REMOVED lines=43> */
.L_x_26496:
        /* <DEDUP_REMOVED lines=23> */
.L_x_26500:
        /* <DEDUP_REMOVED lines=12> */
.L_x_26501:
        /* <DEDUP_REMOVED lines=43> */
.L_x_26499:
        /* <DEDUP_REMOVED lines=24> */
.L_x_26503:
        /* <DEDUP_REMOVED lines=12> */
.L_x_26504:
        /* <DEDUP_REMOVED lines=43> */
.L_x_26502:
        /* <DEDUP_REMOVED lines=25> */
.L_x_26506:
        /* <DEDUP_REMOVED lines=12> */
.L_x_26507:
        /* <DEDUP_REMOVED lines=43> */
.L_x_26505:
        /* <DEDUP_REMOVED lines=24> */
.L_x_26509:
        /* <DEDUP_REMOVED lines=14> */
.L_x_26510:
        /* <DEDUP_REMOVED lines=43> */
.L_x_26508:
        /* <DEDUP_REMOVED lines=15> */
.L_x_26486:
        /* <DEDUP_REMOVED lines=16> */
.L_x_26513:
        /* <DEDUP_REMOVED lines=12> */
.L_x_26514:
        /* <DEDUP_REMOVED lines=43> */
.L_x_26512:
        /* <DEDUP_REMOVED lines=12> */
[----:B0-----:R-:W-:Y:S01]  /*12fb0*/  P2R R147, PR, RZ, 0x2 ;  /* 0x00000002ff937803 */ /* 0x001fe20000000000 */
        /* <DEDUP_REMOVED lines=10> */
.L_x_26516:
        /* <DEDUP_REMOVED lines=12> */
.L_x_26517:
        /* <DEDUP_REMOVED lines=43> */
.L_x_26515:
        /* <DEDUP_REMOVED lines=23> */
.L_x_26519:
        /* <DEDUP_REMOVED lines=12> */
.L_x_26520:
        /* <DEDUP_REMOVED lines=43> */
.L_x_26518:
        /* <DEDUP_REMOVED lines=22> */
.L_x_26522:
        /* <DEDUP_REMOVED lines=12> */
.L_x_26523:
        /* <DEDUP_REMOVED lines=43> */
.L_x_26521:
        /* <DEDUP_REMOVED lines=22> */
.L_x_26525:
        /* <DEDUP_REMOVED lines=12> */
.L_x_26526:
        /* <DEDUP_REMOVED lines=43> */
.L_x_26524:
        /* <DEDUP_REMOVED lines=23> */
.L_x_26528:
        /* <DEDUP_REMOVED lines=12> */
.L_x_26529:
        /* <DEDUP_REMOVED lines=43> */
.L_x_26527:
        /* <DEDUP_REMOVED lines=24> */
.L_x_26531:
        /* <DEDUP_REMOVED lines=12> */
.L_x_26532:
        /* <DEDUP_REMOVED lines=43> */
.L_x_26530:
[----:B------:R-:W-:Y:S01]  /*14c20*/  I2FP.F32.U32 R141, R141 ;  /* 0x0000008d008d7245 */ /* 0x000fe20000201000 */
[----:B------:R-:W-:Y:S01]  /*14c30*/  HADD2.F32 R140, -RZ, R143.H0_H0 ;  /* 0x2000008fff8c7230 */ /* 0x000fe20000004100 */
        /* <DEDUP_REMOVED lines=21> */
.L_x_26534:
        /* <DEDUP_REMOVED lines=14> */
.L_x_26535:
        /* <DEDUP_REMOVED lines=43> */
.L_x_26533:
        /* <DEDUP_REMOVED lines=13> */
.L_x_26511:
        /* <DEDUP_REMOVED lines=43> */
.L_x_26538:
        /* <DEDUP_REMOVED lines=12> */
.L_x_26539:
        /* <DEDUP_REMOVED lines=43> */
.L_x_26537:
[----:B------:R-:W-:Y:S01]  /*15810*/  I2FP.F32.U32 R39, R148 ;  /* 0x0000009400277245 */ /* 0x000fe20000201000 */
[----:B-----5:R-:W-:Y:S01]  /*15820*/  HADD2.F32 R148, -RZ, R140.H0_H0 ;  /* 0x2000008cff947230 */ /* 0x020fe20000004100 */
[----:B------:R-:W-:Y:S01]  /*15830*/  UISETP.NE.AND UP2, UPT, UR5, 0x1, UPT ;  /* 0x000000010500788c */ /* 0x000fe2000bf45270 */
[----:B------:R-:W-:Y:S01]  /*15840*/  HADD2.F32 R150, -RZ, R40.H0_H0 ;  /* 0x20000028ff967230 */ /* 0x000fe20000004100 */
        /* <DEDUP_REMOVED lines=20> */
.L_x_26541:
        /* <DEDUP_REMOVED lines=12> */
.L_x_26542:
        /* <DEDUP_REMOVED lines=43> */
.L_x_26540:
        /* <DEDUP_REMOVED lines=25> */
.L_x_26544:
        /* <DEDUP_REMOVED lines=12> */
.L_x_26545:
        /* <DEDUP_REMOVED lines=43> */
.L_x_26543:
        /* <DEDUP_REMOVED lines=23> */
.L_x_26547:
        /* <DEDUP_REMOVED lines=12> */
.L_x_26548:
        /* <DEDUP_REMOVED lines=43> */
.L_x_26546:
        /* <DEDUP_REMOVED lines=24> */
.L_x_26550:
        /* <DEDUP_REMOVED lines=12> */
.L_x_26551:
        /* <DEDUP_REMOVED lines=43> */
.L_x_26549:
        /* <DEDUP_REMOVED lines=24> */
.L_x_26553:
        /* <DEDUP_REMOVED lines=12> */
.L_x_26554:
        /* <DEDUP_REMOVED lines=43> */
.L_x_26552:
        /* <DEDUP_REMOVED lines=25> */
.L_x_26556:
        /* <DEDUP_REMOVED lines=12> */
.L_x_26557:
        /* <DEDUP_REMOVED lines=43> */
.L_x_26555:
        /* <DEDUP_REMOVED lines=9> */
[----:B------:R-:W-:Y:S01]  /*17650*/  HADD2.F32 R154, -RZ, R43.H0_H0 ;  /* 0x2000002bff9a7230 */ /* 0x000fe20000004100 */
[----:B------:R-:W-:-:S04]  /*17660*/  PLOP3.LUT P5, PT, P5, PT, PT, 0x8, 0x80 ;  /* 0x000000000080781c */ /* 0x000fc80002fae170 */
[----:B------:R-:W-:Y:S01]  /*17670*/  FFMA.FTZ R154, R155, R62, R154 ;  /* 0x0000003e9b9a7223 */ /* 0x000fe2000001009a */
        /* <DEDUP_REMOVED lines=12> */
.L_x_26559:
        /* <DEDUP_REMOVED lines=14> */
.L_x_26560:
        /* <DEDUP_REMOVED lines=43> */
.L_x_26558:
        /* <DEDUP_REMOVED lines=8> */
[----:B------:R-:W-:Y:S01]  /*17b50*/  FSETP.GTU.FTZ.AND P6, PT, R155, UR18, PT ;  /* 0x000000129b007c0b */ /* 0x000fe2000bfdc000 */
[----:B------:R-:W-:-:S03]  /*17b60*/  HADD2.F32 R155, -RZ, R43.H1_H1 ;  /* 0x3000002bff9b7230 */ /* 0x000fc60000004100 */
[----:B------:R-:W-:Y:S02]  /*17b70*/  FSEL R158, R143, RZ, !P6 ;  /* 0x000000ff8f9e7208 */ /* 0x000fe40007000000 */
[----:B------:R-:W-:-:S03]  /*17b80*/  PLOP3.LUT P6, PT, P6, PT, PT, 0x8, 0x80 ;  /* 0x000000000080781c */ /* 0x000fc600037ce170 */
[----:B------:R-:W-:-:S05]  /*17b90*/  FFMA.FTZ R155, R158, R63, R155 ;  /* 0x0000003f9e9b7223 */ /* 0x000fca000001009b */
[----:B------:R-:W-:Y:S01]  /*17ba0*/  F2FP.F16.F32.PACK_AB R143, R155, R154 ;  /* 0x0000009a9b8f723e */ /* 0x000fe200000000ff */
[----:B------:R-:W-:Y:S06]  /*17bb0*/  BRA `(.L_x_26561) ;  /* 0x0000002400e47947 */ /* 0x000fec0003800000 */
.L_x_26536:
        /* <DEDUP_REMOVED lines=16> */
.L_x_26563:
        /* <DEDUP_REMOVED lines=12> */
.L_x_26564:
        /* <DEDUP_REMOVED lines=43> */
.L_x_26562:
[----:B------:R-:W-:Y:S01]  /*18030*/  I2FP.F32.U32 R39, R148 ;  /* 0x0000009400277245 */ /* 0x000fe20000201000 */
[----:B-----5:R-:W-:Y:S01]  /*18040*/  HADD2.F32 R148, -RZ, R140.H0_H0 ;  /* 0x2000008cff947230 */ /* 0x020fe20000004100 */
        /* <DEDUP_REMOVED lines=21> */
.L_x_26566:
        /* <DEDUP_REMOVED lines=12> */
.L_x_26567:
        /* <DEDUP_REMOVED lines=43> */
.L_x_26565:
        /* <DEDUP_REMOVED lines=24> */
.L_x_26569:
        /* <DEDUP_REMOVED lines=12> */
.L_x_26570:
        /* <DEDUP_REMOVED lines=43> */
.L_x_26568:
        /* <DEDUP_REMOVED lines=22> */
.L_x_26572:
        /* <DEDUP_REMOVED lines=12> */
.L_x_26573:
        /* <DEDUP_REMOVED lines=43> */
.L_x_26571:
        /* <DEDUP_REMOVED lines=23> */
.L_x_26575:
        /* <DEDUP_REMOVED lines=12> */
.L_x_26576:
        /* <DEDUP_REMOVED lines=43> */
.L_x_26574:
        /* <DEDUP_REMOVED lines=23> */
.L_x_26578:
        /* <DEDUP_REMOVED lines=12> */
.L_x_26579:
        /* <DEDUP_REMOVED lines=43> */
.L_x_26577:
        /* <DEDUP_REMOVED lines=24> */
.L_x_26581:
        /* <DEDUP_REMOVED lines=12> */
.L_x_26582:
        /* <DEDUP_REMOVED lines=43> */
.L_x_26580:
        /* <DEDUP_REMOVED lines=23> */
.L_x_26584:
        /* <DEDUP_REMOVED lines=14> */
.L_x_26585:
        /* <DEDUP_REMOVED lines=43> */
.L_x_26583:
        /* <DEDUP_REMOVED lines=13> */
.L_x_26561:
[----:B------:R-:W-:Y:S01]  /*1a350*/  HFMA2 R158, -RZ, RZ, 0, 9.5367431640625e-07 ;  /* 0x00000010ff9e7431 */ /* 0x000fe200000001ff */
[----:B------:R-:W-:Y:S02]  /*1a360*/  SEL R162, RZ, 0x10000, !P5 ;  /* 0x00010000ffa27807 */ /* 0x000fe40006800000 */
[----:B------:R-:W-:Y:S02]  /*1a370*/  ISETP.NE.AND P5, PT, R156, RZ, PT ;  /* 0x000000ff9c00720c */ /* 0x000fe40003fa5270 */
        /* <DEDUP_REMOVED lines=10> */
[----:B------:R-:W-:Y:S01]  /*1a420*/  SEL R156, RZ, 0x1, !P3 ;  /* 0x00000001ff9c7807 */ /* 0x000fe20005800000 */
[----:B0-----:R-:W0:Y:S03]  /*1a430*/  @P0 LDC.64 R140, c[0x0][0x3a0] ;  /* 0x0000e800ff8c0b82 */ /* 0x001e260000000a00 */
[----:B------:R-:W-:Y:S01]  /*1a440*/  LOP3.LUT R143, R161, R156, RZ, 0xfc, !PT ;  /* 0x0000009ca18f7212 */ /* 0x000fe200078efcff */
[----:B------:R-:W-:Y:S01]  /*1a450*/  IMAD.MOV.U32 R158, RZ, RZ, 0x8 ;  /* 0x00000008ff9e7424 */ /* 0x000fe200078e00ff */
[----:B------:R-:W-:-:S03]  /*1a460*/  SEL R156, RZ, 0x1, !P6 ;  /* 0x00000001ff9c7807 */ /* 0x000fc60007000000 */
[----:B------:R-:W-:Y:S01]  /*1a470*/  IMAD.WIDE.U32 R158, R147, R158, UR10 ;  /* 0x0000000a939e7e25 */ /* 0x000fe2000f8e009e */
[----:B------:R-:W-:Y:S02]  /*1a480*/  LOP3.LUT R142, R39, R156, RZ, 0xfc, !PT ;  /* 0x0000009c278e7212 */ /* 0x000fe400078efcff */
[----:B------:R-:W-:-:S03]  /*1a490*/  IADD3 R156, PT, PT, R5, 0x280, RZ ;  /* 0x00000280059c7810 */ /* 0x000fc60007ffe0ff */
[----:B------:R1:W-:Y:S02]  /*1a4a0*/  STG.E.64 desc[UR14][R158.64], R142 ;  /* 0x0000008e9e007986 */ /* 0x0003e4000c101b0e */
[----:B0-----:R-:W-:-:S04]  /*1a4b0*/  @P0 IMAD.WIDE.U32 R140, R156, 0x10, R140 ;  /* 0x000000109c8c0825 */ /* 0x001fc800078e008c */
[----:B-1----:R-:W-:Y:S01]  /*1a4c0*/  IMAD.WIDE.U32 R142, R156, 0x10, R170 ;  /* 0x000000109c8e7825 */ /* 0x002fe200078e00aa */
[----:B------:R0:W5:Y:S05]  /*1a4d0*/  @P0 LDG.E.128 R40, desc[UR14][R140.64] ;  /* 0x0000000e8c280981 */ /* 0x00016a000c1e1d00 */
[----:B------:R-:W5:Y:S01]  /*1a4e0*/  LDG.E.128 R140, desc[UR14][R142.64] ;  /* 0x0000000e8e8c7981 */ /* 0x000f62000c1e1d00 */
[----:B0-----:R-:W-:Y:S05]  /*1a4f0*/  @!P0 BRA `(.L_x_26586) ;  /* 0x0000002800108947 */ /* 0x001fea0003800000 */
        /* <DEDUP_REMOVED lines=16> */
.L_x_26588:
        /* <DEDUP_REMOVED lines=12> */
.L_x_26589:
        /* <DEDUP_REMOVED lines=43> */
.L_x_26587:
[----:B------:R-:W-:Y:S01]  /*1a970*/  I2FP.F32.U32 R157, R158 ;  /* 0x0000009e009d7245 */ /* 0x000fe20000201000 */
[----:B-----5:R-:W-:Y:S01]  /*1a980*/  HADD2.F32 R158, -RZ, R140.H0_H0 ;  /* 0x2000008cff9e7230 */ /* 0x020fe20000004100 */
[----:B------:R-:W-:Y:S01]  /*1a990*/  UISETP.NE.AND UP2, UPT, UR5, 0x1, UPT ;  /* 0x000000010500788c */ /* 0x000fe2000bf45270 */
[----:B------:R-:W-:Y:S01]  /*1a9a0*/  LOP3.LUT R26, R26, 0xfffffffb, RZ, 0xc0, !PT ;  /* 0xfffffffb1a1a7812 */ /* 0x000fe200078ec0ff */
[----:B------:R-:W-:Y:S02]  /*1a9b0*/  IMAD.MOV.U32 R159, RZ, RZ, R178 ;  /* 0x000000ffff9f7224 */ /* 0x000fe400078e00b2 */
[----:B------:R-:W-:Y:S01]  /*1a9c0*/  FFMA.FTZ R157, R157, R182, 1.1641532182693481445e-10 ;  /* 0x2f0000009d9d7423 */ /* 0x000fe200000100b6 */
[----:B------:R-:W-:Y:S01]  /*1a9d0*/  FMUL.FTZ R158, R158, UR26 ;  /* 0x0000001a9e9e7c20 */ /* 0x000fe20008410000 */
[----:B------:R-:W-:-:S03]  /*1a9e0*/  UMOV UR4, 0x2 ;  /* 0x0000000200047882 */ /* 0x000fc60000000000 */
[----:B------:R-:W-:Y:S01]  /*1a9f0*/  FMUL.FTZ R158, R158, UR19 ;  /* 0x000000139e9e7c20 */ /* 0x000fe20008410000 */
[----:B------:R-:W-:-:S04]  /*1aa00*/  FSETP.GTU.FTZ.AND P1, PT, R157, UR18, PT ;  /* 0x000000129d007c0b */ /* 0x000fc8000bf3c000 */
[----:B------:R-:W-:Y:S01]  /*1aa10*/  FSEL R157, R158, RZ, !P1 ;  /* 0x000000ff9e9d7208 */ /* 0x000fe20004800000 */
[----:B------:R-:W-:Y:S01]  /*1aa20*/  HADD2.F32 R158, -RZ, R40.H0_H0 ;  /* 0x20000028ff9e7230 */ /* 0x000fe20000004100 */
[----:B------:R-:W-:-:S04]  /*1aa30*/  PLOP3.LUT P1, PT, P1, PT, PT, 0x8, 0x80 ;  /* 0x000000000080781c */ /* 0x000fc80000f2e170 */
[----:B------:R-:W-:-:S09]  /*1aa40*/  FFMA.FTZ R157, R157, R56, R158 ;  /* 0x000000389d9d7223 */ /* 0x000fd2000001009e */
        /* <DEDUP_REMOVED lines=11> */
.L_x_26591:
        /* <DEDUP_REMOVED lines=12> */
.L_x_26592:
        /* <DEDUP_REMOVED lines=43> */
.L_x_26590:
[----:B------:R-:W-:Y:S01]  /*1ae70*/  I2FP.F32.U32 R159, R159 ;  /* 0x0000009f009f7245 */ /* 0x000fe20000201000 */
[----:B------:R-:W-:Y:S01]  /*1ae80*/  HADD2.F32 R140, -RZ, R140.H1_H1 ;  /* 0x3000008cff8c7230 */ /* 0x000fe20000004100 */
[----:B------:R-:W-:Y:S01]  /*1ae90*/  UISETP.NE.AND UP2, UPT, UR4, 0x1, UPT ;  /* 0x000000010400788c */ /* 0x000fe2000bf45270 */
[----:B------:R-:W-:Y:S01]  /*1aea0*/  LOP3.LUT R26, R26, 0xfffffffd, RZ, 0xc0, !PT ;  /* 0xfffffffd1a1a7812 */ /* 0x000fe200078ec0ff */
[----:B------:R-:W-:Y:S01]  /*1aeb0*/  UMOV UR5, 0x2 ;  /* 0x0000000200057882 */ /* 0x000fe20000000000 */
[----:B------:R-:W-:Y:S01]  /*1aec0*/  FFMA.FTZ R159, R159, R182, 1.1641532182693481445e-10 ;  /* 0x2f0000009f9f7423 */ /* 0x000fe200000100b6 */
[----:B------:R-:W-:Y:S01]  /*1aed0*/  FMUL.FTZ R140, R140, UR26 ;  /* 0x0000001a8c8c7c20 */ /* 0x000fe20008410000 */
[----:B------:R-:W-:-:S03]  /*1aee0*/  MOV R158, R178 ;  /* 0x000000b2009e7202 */ /* 0x000fc60000000f00 */
[----:B------:R-:W-:Y:S01]  /*1aef0*/  FMUL.FTZ R140, R140, UR19 ;  /* 0x000000138c8c7c20 */ /* 0x000fe20008410000 */
[----:B------:R-:W-:Y:S01]  /*1af00*/  FSETP.GTU.FTZ.AND P1, PT, R159, UR18, PT ;  /* 0x000000129f007c0b */ /* 0x000fe2000bf3c000 */
[----:B------:R-:W-:-:S03]  /*1af10*/  HADD2.F32 R159, -RZ, R40.H1_H1 ;  /* 0x30000028ff9f7230 */ /* 0x000fc60000004100 */
[----:B------:R-:W-:Y:S02]  /*1af20*/  FSEL R140, R140, RZ, !P1 ;  /* 0x000000ff8c8c7208 */ /* 0x000fe40004800000 */
[----:B------:R-:W-:-:S03]  /*1af30*/  PLOP3.LUT P1, PT, P1, PT, PT, 0x8, 0x80 ;  /* 0x000000000080781c */ /* 0x000fc60000f2e170 */
[----:B------:R-:W-:-:S04]  /*1af40*/  FFMA.FTZ R140, R140, R57, R159 ;  /* 0x000000398c8c7223 */ /* 0x000fc8000001009f */
        /* <DEDUP_REMOVED lines=12> */
.L_x_26594:
        /* <DEDUP_REMOVED lines=12> */
.L_x_26595:
        /* <DEDUP_REMOVED lines=43> */
.L_x_26593:
        /* <DEDUP_REMOVED lines=12> */
[----:B------:R-:W-:Y:S01]  /*1b440*/  MOV R161, R178 ;  /* 0x000000b200a17202 */ /* 0x000fe20000000f00 */
        /* <DEDUP_REMOVED lines=10> */
.L_x_26597:
        /* <DEDUP_REMOVED lines=12> */
.L_x_26598:
        /* <DEDUP_REMOVED lines=43> */
.L_x_26596:
        /* <DEDUP_REMOVED lines=8> */
[----:B------:R-:W-:Y:S01]  /*1b8e0*/  FSEL R160, R141, RZ, !P2 ;  /* 0x000000ff8da07208 */ /* 0x000fe20005000000 */
[----:B------:R-:W-:Y:S01]  /*1b8f0*/  HADD2.F32 R141, -RZ, R41.H1_H1 ;  /* 0x30000029ff8d7230 */ /* 0x000fe20000004100 */
[----:B------:R-:W-:-:S04]  /*1b900*/  PLOP3.LUT P2, PT, P2, PT, PT, 0x8, 0x80 ;  /* 0x000000000080781c */ /* 0x000fc8000174e170 */
[----:B------:R-:W-:Y:S01]  /*1b910*/  FFMA.FTZ R141, R160, R59, R141 ;  /* 0x0000003ba08d7223 */ /* 0x000fe2000001008d */
[----:B------:R-:W-:-:S04]  /*1b920*/  IMAD.MOV.U32 R160, RZ, RZ, R178 ;  /* 0x000000ffffa07224 */ /* 0x000fc800078e00b2 */
        /* <DEDUP_REMOVED lines=11> */
.L_x_26600:
        /* <DEDUP_REMOVED lines=12> */
.L_x_26601:
        /* <DEDUP_REMOVED lines=43> */
.L_x_26599:
        /* <DEDUP_REMOVED lines=24> */
.L_x_26603:
        /* <DEDUP_REMOVED lines=12> */
.L_x_26604:
        /* <DEDUP_REMOVED lines=43> */
.L_x_26602:
        /* <DEDUP_REMOVED lines=25> */
.L_x_26606:
        /* <DEDUP_REMOVED lines=12> */
.L_x_26607:
        /* <DEDUP_REMOVED lines=43> */
.L_x_26605:
[----:B------:R-:W-:Y:S01]  /*1c740*/  I2FP.F32.U32 R163, R163 ;  /* 0x000000a300a37245 */ /* 0x000fe20000201000 */
[----:B------:R-:W-:Y:S01]  /*1c750*/  HADD2.F32 R164, -RZ, R143.H0_H0 ;  /* 0x2000008fffa47230 */ /* 0x000fe20000004100 */
[----:B------:R-:W-:Y:S01]  /*1c760*/  UISETP.NE.AND UP2, UPT, UR5, 0x1, UPT ;  /* 0x000000010500788c */ /* 0x000fe2000bf45270 */
[----:B------:R-:W-:Y:S01]  /*1c770*/  MOV R165, R178 ;  /* 0x000000b200a57202 */ /* 0x000fe20000000f00 */
[----:B------:R-:W-:Y:S01]  /*1c780*/  UMOV UR4, 0x2 ;  /* 0x0000000200047882 */ /* 0x000fe20000000000 */
        /* <DEDUP_REMOVED lines=19> */
.L_x_26609:
        /* <DEDUP_REMOVED lines=14> */
.L_x_26610:
        /* <DEDUP_REMOVED lines=43> */
.L_x_26608:
        /* <DEDUP_REMOVED lines=9> */
[----:B------:R-:W-:Y:S01]  /*1cce0*/  FSEL R164, R143, RZ, !P6 ;  /* 0x000000ff8fa47208 */ /* 0x000fe20007000000 */
[----:B------:R-:W-:Y:S01]  /*1ccf0*/  HADD2.F32 R143, -RZ, R43.H1_H1 ;  /* 0x3000002bff8f7230 */ /* 0x000fe20000004100 */
[----:B------:R-:W-:-:S04]  /*1cd00*/  PLOP3.LUT P6, PT, P6, PT, PT, 0x8, 0x80 ;  /* 0x000000000080781c */ /* 0x000fc800037ce170 */
[----:B------:R-:W-:-:S05]  /*1cd10*/  FFMA.FTZ R164, R164, R55, R143 ;  /* 0x00000037a4a47223 */ /* 0x000fca000001008f */
[----:B------:R-:W-:Y:S01]  /*1cd20*/  F2FP.F16.F32.PACK_AB R143, R164, R163 ;  /* 0x000000a3a48f723e */ /* 0x000fe200000000ff */
[----:B------:R-:W-:Y:S06]  /*1cd30*/  BRA `(.L_x_26611) ;  /* 0x0000002400ec7947 */ /* 0x000fec0003800000 */
.L_x_26586:
        /* <DEDUP_REMOVED lines=16> */
.L_x_26613:
        /* <DEDUP_REMOVED lines=12> */
.L_x_26614:
        /* <DEDUP_REMOVED lines=43> */
.L_x_26612:
        /* <DEDUP_REMOVED lines=8> */
[----:B------:R-:W-:Y:S01]  /*1d230*/  FSETP.GTU.FTZ.AND P1, PT, R157, UR18, PT ;  /* 0x000000129d007c0b */ /* 0x000fe2000bf3c000 */
[----:B------:R-:W-:-:S05]  /*1d240*/  FMUL.FTZ R157, R158, UR19 ;  /* 0x000000139e9d7c20 */ /* 0x000fca0008410000 */
[----:B------:R-:W-:Y:S02]  /*1d250*/  FSEL R157, R157, RZ, !P1 ;  /* 0x000000ff9d9d7208 */ /* 0x000fe40004800000 */
[----:B------:R-:W-:-:S03]  /*1d260*/  PLOP3.LUT P1, PT, P1, PT, PT, 0x8, 0x80 ;  /* 0x000000000080781c */ /* 0x000fc60000f2e170 */
[----:B------:R-:W-:-:S10]  /*1d270*/  FMUL.FTZ R157, R157, R56 ;  /* 0x000000389d9d7220 */ /* 0x000fd40000410000 */
        /* <DEDUP_REMOVED lines=11> */
.L_x_26616:
        /* <DEDUP_REMOVED lines=12> */
.L_x_26617:
        /* <DEDUP_REMOVED lines=43> */
.L_x_26615:
        /* <DEDUP_REMOVED lines=25> */
.L_x_26619:
        /* <DEDUP_REMOVED lines=12> */
.L_x_26620:
        /* <DEDUP_REMOVED lines=43> */
.L_x_26618:
        /* <DEDUP_REMOVED lines=22> */
.L_x_26622:
        /* <DEDUP_REMOVED lines=12> */
.L_x_26623:
        /* <DEDUP_REMOVED lines=43> */
.L_x_26621:
        /* <DEDUP_REMOVED lines=23> */
.L_x_26625:
        /* <DEDUP_REMOVED lines=12> */
.L_x_26626:
        /* <DEDUP_REMOVED lines=43> */
.L_x_26624:
        /* <DEDUP_REMOVED lines=23> */
.L_x_26628:
        /* <DEDUP_REMOVED lines=12> */
.L_x_26629:
        /* <DEDUP_REMOVED lines=43> */
.L_x_26627:
        /* <DEDUP_REMOVED lines=24> */
.L_x_26631:
        /* <DEDUP_REMOVED lines=12> */
.L_x_26632:
        /* <DEDUP_REMOVED lines=43> */
.L_x_26630:
        /* <DEDUP_REMOVED lines=23> */
.L_x_26634:
        /* <DEDUP_REMOVED lines=14> */
.L_x_26635:
        /* <DEDUP_REMOVED lines=43> */
.L_x_26633:
        /* <DEDUP_REMOVED lines=13> */
.L_x_26611:
        /* <DEDUP_REMOVED lines=43> */
.L_x_26638:
        /* <DEDUP_REMOVED lines=12> */
.L_x_26639:
        /* <DEDUP_REMOVED lines=38> */
[----:B------:R-:W-:Y:S01]  /*1fac0*/  IMAD.MOV.U32 R178, RZ, RZ, R168 ;  /* 0x000000ffffb27224 */ /* 0x000fe200078e00a8 */
[----:B------:R-:W-:Y:S01]  /*1fad0*/  LOP3.LUT R174, R174, UR39, R169, 0x96, !PT ;  /* 0x00000027aeae7c12 */ /* 0x000fe2000f8e96a9 */
[----:B------:R-:W-:-:S05]  /*1fae0*/  IMAD.WIDE.U32 R168, R165, -0x2daee0ad, RZ ;  /* 0xd2511f53a5a87825 */ /* 0x000fca00078e00ff */
[----:B------:R-:W-:Y:S02]  /*1faf0*/  LOP3.LUT R175, R170, UR34, R169, 0x96, !PT ;  /* 0x00000022aaaf7c12 */ /* 0x000fe4000f8e96a9 */
[----:B------:R-:W-:-:S07]  /*1fb00*/  MOV R165, R168 ;  /* 0x000000a800a57202 */ /* 0x000fce0000000f00 */
.L_x_26637:
[----:B------:R-:W-:Y:S01]  /*1fb10*/  I2FP.F32.U32 R39, R167 ;  /* 0x000000a700277245 */ /* 0x000fe20000201000 */
[----:B-----5:R-:W-:Y:S01]  /*1fb20*/  HADD2.F32 R167, -RZ, R140.H0_H0 ;  /* 0x2000008cffa77230 */ /* 0x020fe20000004100 */
[----:B------:R-:W-:Y:S01]  /*1fb30*/  UISETP.NE.AND UP2, UPT, UR5, 0x1, UPT ;  /* 0x000000010500788c */ /* 0x000fe2000bf45270 */
[----:B------:R-:W-:Y:S01]  /*1fb40*/  HADD2.F32 R168, -RZ, R40.H0_H0 ;  /* 0x20000028ffa87230 */ /* 0x000fe20000004100 */
[----:B------:R-:W-:Y:S01]  /*1fb50*/  LOP3.LUT R26, R26, 0xfffffffd, RZ, 0xc0, !PT ;  /* 0xfffffffd1a1a7812 */ /* 0x000fe200078ec0ff */
        /* <DEDUP_REMOVED lines=21> */
.L_x_26641:
        /* <DEDUP_REMOVED lines=12> */
.L_x_26642:
        /* <DEDUP_REMOVED lines=43> */
.L_x_26640:
        /* <DEDUP_REMOVED lines=24> */
.L_x_26644:
        /* <DEDUP_REMOVED lines=12> */
.L_x_26645:
        /* <DEDUP_REMOVED lines=43> */
.L_x_26643:
        /* <DEDUP_REMOVED lines=23> */
.L_x_26647:
        /* <DEDUP_REMOVED lines=12> */
.L_x_26648:
        /* <DEDUP_REMOVED lines=43> */
.L_x_26646:
        /* <DEDUP_REMOVED lines=9> */
[----:B------:R-:W-:Y:S01]  /*20a80*/  FSEL R170, R141, RZ, !P2 ;  /* 0x000000ff8daa7208 */ /* 0x000fe20005000000 */
[----:B------:R-:W-:Y:S01]  /*20a90*/  HADD2.F32 R141, -RZ, R41.H1_H1 ;  /* 0x30000029ff8d7230 */ /* 0x000fe20000004100 */
[----:B------:R-:W-:-:S04]  /*20aa0*/  PLOP3.LUT P2, PT, P2, PT, PT, 0x8, 0x80 ;  /* 0x000000000080781c */ /* 0x000fc8000174e170 */
        /* <DEDUP_REMOVED lines=12> */
.L_x_26650:
        /* <DEDUP_REMOVED lines=12> */
.L_x_26651:
        /* <DEDUP_REMOVED lines=43> */
.L_x_26649:
        /* <DEDUP_REMOVED lines=23> */
.L_x_26653:
        /* <DEDUP_REMOVED lines=12> */
.L_x_26654:
        /* <DEDUP_REMOVED lines=38> */
[----:B------:R-:W-:Y:S01]  /*21370*/  LOP3.LUT R175, R176, UR34, R175, 0x96, !PT ;  /* 0x00000022b0af7c12 */ /* 0x000fe2000f8e96af */
[----:B------:R-:W-:Y:S01]  /*21380*/  IMAD.WIDE.U32 R176, R177, -0x326172a9, RZ ;  /* 0xcd9e8d57b1b07825 */ /* 0x000fe200078e00ff */
[----:B------:R-:W-:-:S03]  /*21390*/  MOV R165, R174 ;  /* 0x000000ae00a57202 */ /* 0x000fc60000000f00 */
[----:B------:R-:W-:Y:S01]  /*213a0*/  IMAD.MOV.U32 R178, RZ, RZ, R176 ;  /* 0x000000ffffb27224 */ /* 0x000fe200078e00b0 */
[----:B------:R-:W-:-:S07]  /*213b0*/  LOP3.LUT R174, R172, UR39, R177, 0x96, !PT ;  /* 0x00000027acae7c12 */ /* 0x000fce000f8e96b1 */
.L_x_26652:
        /* <DEDUP_REMOVED lines=25> */
.L_x_26656:
        /* <DEDUP_REMOVED lines=12> */
.L_x_26657:
        /* <DEDUP_REMOVED lines=43> */
.L_x_26655:
[----:B------:R-:W-:Y:S01]  /*218c0*/  I2FP.F32.U32 R173, R173 ;  /* 0x000000ad00ad7245 */ /* 0x000fe20000201000 */
[----:B------:R-:W-:Y:S01]  /*218d0*/  UISETP.NE.AND UP2, UPT, UR5, 0x1, UPT ;  /* 0x000000010500788c */ /* 0x000fe2000bf45270 */
[----:B------:R-:W-:Y:S01]  /*218e0*/  HADD2.F32 R176, -RZ, R43.H0_H0 ;  /* 0x2000002bffb07230 */ /* 0x000fe20000004100 */
[----:B------:R-:W-:Y:S01]  /*218f0*/  MOV R179, R178 ;  /* 0x000000b200b37202 */ /* 0x000fe20000000f00 */
[----:B------:R-:W-:Y:S01]  /*21900*/  UMOV UR4, 0x2 ;  /* 0x0000000200047882 */ /* 0x000fe20000000000 */
[----:B------:R-:W-:-:S05]  /*21910*/  FFMA.FTZ R173, R173, R182, 1.1641532182693481445e-10 ;  /* 0x2f000000adad7423 */ /* 0x000fca00000100b6 */
[----:B------:R-:W-:Y:S01]  /*21920*/  FSETP.GTU.FTZ.AND P5, PT, R173, UR18, PT ;  /* 0x00000012ad007c0b */ /* 0x000fe2000bfbc000 */
[----:B------:R-:W-:-:S05]  /*21930*/  HADD2.F32 R173, -RZ, R143.H0_H0 ;  /* 0x2000008fffad7230 */ /* 0x000fca0000004100 */
[----:B------:R-:W-:-:S04]  /*21940*/  FMUL.FTZ R173, R173, UR26 ;  /* 0x0000001aadad7c20 */ /* 0x000fc80008410000 */
        /* <DEDUP_REMOVED lines=15> */
.L_x_26659:
        /* <DEDUP_REMOVED lines=15> */
.L_x_26660:
        /* <DEDUP_REMOVED lines=41> */
[----:B------:R-:W-:Y:S02]  /*21dc0*/  LOP3.LUT R174, R174, UR39, R177, 0x96, !PT ;  /* 0x00000027aeae7c12 */ /* 0x000fe4000f8e96b1 */
[----:B------:R-:W-:-:S07]  /*21dd0*/  MOV R178, R176 ;  /* 0x000000b000b27202 */ /* 0x000fce0000000f00 */
.L_x_26658:
        /* <DEDUP_REMOVED lines=15> */
.L_x_26636:
        /* <DEDUP_REMOVED lines=16> */
.L_x_26663:
        /* <DEDUP_REMOVED lines=12> */
.L_x_26664:
        /* <DEDUP_REMOVED lines=37> */
[----:B------:R-:W-:-:S05]  /*222e0*/  IMAD.WIDE.U32 R168, R169, -0x326172a9, RZ ;  /* 0xcd9e8d57a9a87825 */ /* 0x000fca00078e00ff */
[----:B------:R-:W-:Y:S02]  /*222f0*/  LOP3.LUT R174, R174, UR39, R169, 0x96, !PT ;  /* 0x00000027aeae7c12 */ /* 0x000fe4000f8e96a9 */
[----:B------:R-:W-:Y:S01]  /*22300*/  MOV R178, R168 ;  /* 0x000000a800b27202 */ /* 0x000fe20000000f00 */
[----:B------:R-:W-:-:S04]  /*22310*/  IMAD.WIDE.U32 R168, R165, -0x2daee0ad, RZ ;  /* 0xd2511f53a5a87825 */ /* 0x000fc800078e00ff */
[----:B------:R-:W-:Y:S01]  /*22320*/  IMAD.MOV.U32 R165, RZ, RZ, R168 ;  /* 0x000000ffffa57224 */ /* 0x000fe200078e00a8 */
[----:B------:R-:W-:-:S07]  /*22330*/  LOP3.LUT R175, R170, UR34, R169, 0x96, !PT ;  /* 0x00000022aaaf7c12 */ /* 0x000fce000f8e96a9 */
.L_x_26662:
        /* <DEDUP_REMOVED lines=12> */
[----:B------:R-:W-:-:S05]  /*22400*/  FMUL.FTZ R39, R39, R48 ;  /* 0x0000003027277220 */ /* 0x000fca0000410000 */
[----:B------:R-:W-:-:S05]  /*22410*/  MOV R167, R39 ;  /* 0x0000002700a77202 */ /* 0x000fca0000000f00 */
        /* <DEDUP_REMOVED lines=11> */
.L_x_26666:
        /* <DEDUP_REMOVED lines=12> */
.L_x_26667:
        /* <DEDUP_REMOVED lines=43> */
.L_x_26665:
        /* <DEDUP_REMOVED lines=23> */
.L_x_26669:
        /* <DEDUP_REMOVED lines=12> */
.L_x_26670:
        /* <DEDUP_REMOVED lines=43> */
.L_x_26668:
[----:B------:R-:W-:Y:S01]  /*22d20*/  I2FP.F32.U32 R169, R169 ;  /* 0x000000a900a97245 */ /* 0x000fe20000201000 */
[----:B------:R-:W-:Y:S01]  /*22d30*/  HADD2.F32 R170, -RZ, R141.H0_H0 ;  /* 0x2000008dffaa7230 */ /* 0x000fe20000004100 */
[----:B------:R-:W-:Y:S01]  /*22d40*/  UISETP.NE.AND UP2, UPT, UR5, 0x1, UPT ;  /* 0x000000010500788c */ /* 0x000fe2000bf45270 */
[----:B------:R-:W-:Y:S01]  /*22d50*/  IMAD.MOV.U32 R172, RZ, RZ, R178 ;  /* 0x000000ffffac7224 */ /* 0x000fe200078e00b2 */
[----:B------:R-:W-:Y:S01]  /*22d60*/  UMOV UR4, 0x2 ;  /* 0x0000000200047882 */ /* 0x000fe20000000000 */
[----:B------:R-:W-:Y:S01]  /*22d70*/  FFMA.FTZ R169, R169, R182, 1.1641532182693481445e-10 ;  /* 0x2f000000a9a97423 */ /* 0x000fe200000100b6 */
[----:B------:R-:W-:-:S04]  /*22d80*/  FMUL.FTZ R170, R170, UR26 ;  /* 0x0000001aaaaa7c20 */ /* 0x000fc80008410000 */
        /* <DEDUP_REMOVED lines=15> */
.L_x_26672:
        /* <DEDUP_REMOVED lines=12> */
.L_x_26673:
        /* <DEDUP_REMOVED lines=40> */
[----:B------:R-:W-:-:S04]  /*231c0*/  IMAD.WIDE.U32 R170, R173, -0x326172a9, RZ ;  /* 0xcd9e8d57adaa7825 */ /* 0x000fc800078e00ff */
[----:B------:R-:W-:Y:S01]  /*231d0*/  IMAD.MOV.U32 R178, RZ, RZ, R170 ;  /* 0x000000ffffb27224 */ /* 0x000fe200078e00aa */
[----:B------:R-:W-:-:S07]  /*231e0*/  LOP3.LUT R174, R174, UR39, R171, 0x96, !PT ;  /* 0x00000027aeae7c12 */ /* 0x000fce000f8e96ab */
.L_x_26671:
        /* <DEDUP_REMOVED lines=23> */
.L_x_26675:
        /* <DEDUP_REMOVED lines=12> */
.L_x_26676:
        /* <DEDUP_REMOVED lines=43> */
.L_x_26674:
        /* <DEDUP_REMOVED lines=22> */
.L_x_26678:
        /* <DEDUP_REMOVED lines=12> */
.L_x_26679:
        /* <DEDUP_REMOVED lines=43> */
.L_x_26677:
        /* <DEDUP_REMOVED lines=24> */
.L_x_26681:
        /* <DEDUP_REMOVED lines=12> */
.L_x_26682:
        /* <DEDUP_REMOVED lines=43> */
.L_x_26680:
[----:B------:R-:W-:Y:S01]  /*24090*/  I2FP.F32.U32 R173, R173 ;  /* 0x000000ad00ad7245 */ /* 0x000fe20000201000 */
[----:B------:R-:W-:Y:S01]  /*240a0*/  UISETP.NE.AND UP2, UPT, UR5, 0x1, UPT ;  /* 0x000000010500788c */ /* 0x000fe2000bf45270 */
[----:B------:R-:W-:Y:S01]  /*240b0*/  IMAD.MOV.U32 R180, RZ, RZ, R178 ;  /* 0x000000ffffb47224 */ /* 0x000fe200078e00b2 */
[----:B------:R-:W-:Y:S02]  /*240c0*/  UMOV UR4, 0x2 ;  /* 0x0000000200047882 */ /* 0x000fe40000000000 */
[----:B------:R-:W-:-:S05]  /*240d0*/  FFMA.FTZ R173, R173, R182, 1.1641532182693481445e-10 ;  /* 0x2f000000adad7423 */ /* 0x000fca00000100b6 */
[----:B------:R-:W-:Y:S01]  /*240e0*/  FSETP.GTU.FTZ.AND P5, PT, R173, UR18, PT ;  /* 0x00000012ad007c0b */ /* 0x000fe2000bfbc000 */
[----:B------:R-:W-:-:S05]  /*240f0*/  HADD2.F32 R173, -RZ, R143.H0_H0 ;  /* 0x2000008fffad7230 */ /* 0x000fca0000004100 */
[----:B------:R-:W-:-:S04]  /*24100*/  FMUL.FTZ R173, R173, UR26 ;  /* 0x0000001aadad7c20 */ /* 0x000fc80008410000 */
        /* <DEDUP_REMOVED lines=15> */
.L_x_26684:
        /* <DEDUP_REMOVED lines=15> */
.L_x_26685:
        /* <DEDUP_REMOVED lines=43> */
.L_x_26683:
        /* <DEDUP_REMOVED lines=13> */
.L_x_26661:
[----:B------:R-:W-:Y:S01]  /*24670*/  HFMA2 R177, -RZ, RZ, 0, 9.5367431640625e-07 ;  /* 0x00000010ffb17431 */ /* 0x000fe200000001ff */
[----:B------:R-:W-:Y:S01]  /*24680*/  SEL R180, RZ, 0x1000000, !P6 ;  /* 0x01000000ffb47807 */ /* 0x000fe20007000000 */
[----:B------:R-:W-:Y:S01]  /*24690*/  BSSY.RECONVERGENT B0, `(.L_x_26686) ;  /* 0x00000d8000007945 */ /* 0x000fe20003800200 */
[----:B------:R-:W-:Y:S02]  /*246a0*/  SEL R39, RZ, 0x10000, !P5 ;  /* 0x00010000ff277807 */ /* 0x000fe40006800000 */
[----:B------:R-:W-:Y:S01]  /*246b0*/  SEL R182, RZ, 0x100, !P4 ;  /* 0x00000100ffb67807 */ /* 0x000fe20006000000 */
[----:B------:R-:W-:Y:S01]  /*246c0*/  IMAD.WIDE.U32 R176, R166, R177, UR12 ;  /* 0x0000000ca6b07e25 */ /* 0x000fe2000f8e00b1 */
[----:B------:R-:W-:Y:S02]  /*246d0*/  LOP3.LUT P6, RZ, R26, 0x2, RZ, 0xc0, !PT ;  /* 0x000000021aff7812 */ /* 0x000fe400078cc0ff */
[----:B------:R-:W-:Y:S02]  /*246e0*/  LOP3.LUT R182, R182, R180, R39, 0xfe, !PT ;  /* 0x000000b4b6b67212 */ /* 0x000fe400078efe27 */
[----:B------:R-:W-:Y:S01]  /*246f0*/  SEL R181, RZ, 0x1000000, !P2 ;  /* 0x01000000ffb57807 */ /* 0x000fe20005000000 */
[----:B------:R0:W-:Y:S01]  /*24700*/  STG.E.128 desc[UR14][R176.64], R140 ;  /* 0x0000008cb0007986 */ /* 0x0001e2000c101d0e */
[----:B------:R-:W-:-:S02]  /*24710*/  SEL R180, RZ, 0x10000, !P1 ;  /* 0x00010000ffb47807 */ /* 0x000fc40004800000 */
[----:B------:R-:W-:-:S04]  /*24720*/  SEL R39, RZ, 0x100, !P0 ;  /* 0x00000100ff277807 */ /* 0x000fc80004000000 */
[----:B------:R-:W-:Y:S02]  /*24730*/  LOP3.LUT R39, R39, R181, R180, 0xfe, !PT ;  /* 0x000000b527277212 */ /* 0x000fe400078efeb4 */
[----:B------:R-:W-:Y:S02]  /*24740*/  SEL R180, RZ, 0x1, !P3 ;  /* 0x00000001ffb47807 */ /* 0x000fe40005800000 */
[----:B0-----:R-:W-:Y:S01]  /*24750*/  SEL R140, RZ, 0x1, !P6 ;  /* 0x00000001ff8c7807 */ /* 0x001fe20007000000 */
[----:B------:R-:W-:Y:S01]  /*24760*/  IMAD.MOV.U32 R143, RZ, RZ, 0x8 ;  /* 0x00000008ff8f7424 */ /* 0x000fe200078e00ff */
[----:B------:R-:W-:Y:S02]  /*24770*/  LOP3.LUT R141, R182, R180, RZ, 0xfc, !PT ;  /* 0x000000b4b68d7212 */ /* 0x000fe400078efcff */
[----:B------:R-:W-:Y:S01]  /*24780*/  LOP3.LUT R140, R39, R140, RZ, 0xfc, !PT ;  /* 0x0000008c278c7212 */ /* 0x000fe200078efcff */
[----:B------:R-:W-:Y:S01]  /*24790*/  FADD.FTZ R39, RZ, R31 ;  /* 0x0000001fff277221 */ /* 0x000fe20000010000 */
[----:B------:R-:W-:-:S04]  /*247a0*/  IMAD.WIDE.U32 R142, R166, R143, UR10 ;  /* 0x0000000aa68e7e25 */ /* 0x000fc8000f8e008f */
[----:B------:R-:W-:Y:S01]  /*247b0*/  FADD.FTZ R176, R39, R32 ;  /* 0x0000002027b07221 */ /* 0x000fe20000010000 */
[----:B------:R0:W-:Y:S03]  /*247c0*/  STG.E.64 desc[UR14][R142.64], R140 ;  /* 0x0000008c8e007986 */ /* 0x0001e6000c101b0e */
        /* <DEDUP_REMOVED lines=182> */
[----:B0-----:R-:W-:Y:S01]  /*25330*/  FADD.FTZ R177, R176, R39 ;  /* 0x00000027b0b17221 */ /* 0x001fe20000010000 */
[----:B------:R-:W-:-:S04]  /*25340*/  LOP3.LUT P0, R39, R183, 0x1f, RZ, 0xc0, !PT ;  /* 0x0000001fb7277812 */ /* 0x000fc8000780c0ff */
        /* <DEDUP_REMOVED lines=12> */
.L_x_26687:
[----:B------:R-:W-:Y:S05]  /*25410*/  BSYNC.RECONVERGENT B0 ;  /* 0x0000000000007941 */ /* 0x000fea0003800200 */
.L_x_26686:
        /* <DEDUP_REMOVED lines=14> */
.L_x_26689:
[----:B------:R-:W-:Y:S05]  /*25500*/  BSYNC.RECONVERGENT B0 ;  /* 0x0000000000007941 */ /* 0x000fea0003800200 */
.L_x_26688:
[----:B01----:R-:W0:Y:S04]  /*25510*/  SHFL.DOWN PT, R39, R140, 0x2, 0x1f ;  /* 0x08401f008c277f89 */ /* 0x003e2800000e0000 */
[----:B------:R-:W1:Y:S01]  /*25520*/  SHFL.DOWN PT, R143, R180, 0x2, 0x1f ;  /* 0x08401f00b48f7f89 */ /* 0x000e6200000e0000 */
[----:B------:R-:W-:-:S03]  /*25530*/  I2FP.F32.U32 R177, R180 ;  /* 0x000000b400b17245 */ /* 0x000fc60000201000 */
[----:B------:R-:W2:Y:S01]  /*25540*/  LDL R252, [R1+0x4] ;  /* 0x0000040001fc7983 */ /* 0x000ea20000100800 */
[----:B------:R-:W-:Y:S02]  /*25550*/  ISETP.NE.AND P0, PT, R183, RZ, PT ;  /* 0x000000ffb700720c */ /* 0x000fe40003f05270 */
[----:B------:R-:W-:Y:S01]  /*25560*/  ISETP.NE.AND P1, PT, RZ, UR24, PT ;  /* 0x00000018ff007c0c */ /* 0x000fe2000bf25270 */
[----:B------:R-:W3:Y:S01]  /*25570*/  LDL R183, [R1+0xc] ;  /* 0x00000c0001b77983 */ /* 0x000ee20000100800 */
[----:B0-----:R-:W-:-:S04]  /*25580*/  FADD.FTZ R176, -R39, R140 ;  /* 0x0000008c27b07221 */ /* 0x001fc80000010100 */
[----:B------:R-:W-:Y:S01]  /*25590*/  FMUL.FTZ R176, R176, R176 ;  /* 0x000000b0b0b07220 */ /* 0x000fe20000410000 */
[----:B-1----:R-:W-:Y:S01]  /*255a0*/  IMAD.IADD R142, R143, 0x1, R180 ;  /* 0x000000018f8e7824 */ /* 0x002fe200078e02b4 */
[----:B------:R-:W-:Y:S02]  /*255b0*/  I2FP.F32.S32 R182, R143 ;  /* 0x0000008f00b67245 */ /* 0x000fe40000201400 */
[----:B------:R-:W-:-:S04]  /*255c0*/  FMUL.FTZ R143, R176, R177 ;  /* 0x000000b1b08f7220 */ /* 0x000fc80000410000 */
[-C--:B------:R-:W-:Y:S01]  /*255d0*/  FMUL.FTZ R143, R143, R182.reuse ;  /* 0x000000b68f8f7220 */ /* 0x080fe20000410000 */
[----:B------:R-:W-:Y:S01]  /*255e0*/  FMUL.FTZ R182, R39, R182 ;  /* 0x000000b627b67220 */ /* 0x000fe20000410000 */
[----:B------:R-:W-:-:S03]  /*255f0*/  I2FP.F32.S32 R39, R142 ;  /* 0x0000008e00277245 */ /* 0x000fc60000201400 */
[----:B------:R-:W-:Y:S01]  /*25600*/  FFMA.FTZ R181, R177, R140, R182 ;  /* 0x0000008cb1b57223 */ /* 0x000fe200000100b6 */
[----:B------:R-:W0:Y:S01]  /*25610*/  MUFU.RCP R176, R39 ;  /* 0x0000002700b07308 */ /* 0x000e220000001000 */
[----:B------:R-:W1:Y:S02]  /*25620*/  SHFL.DOWN PT, R140, R141, 0x2, 0x1f ;  /* 0x08401f008d8c7f89 */ /* 0x000e6400000e0000 */
[----:B-1----:R-:W-:Y:S01]  /*25630*/  FADD.FTZ R177, R140, R141 ;  /* 0x0000008d8cb17221 */ /* 0x002fe20000010000 */
[C---:B0-----:R-:W-:Y:S02]  /*25640*/  FMUL.FTZ R140, R176.reuse, R181 ;  /* 0x000000b5b08c7220 */ /* 0x041fe40000410000 */
[----:B------:R-:W0:Y:S01]  /*25650*/  SHFL.DOWN PT, R181, R142, 0x1, 0x1f ;  /* 0x08201f008eb57f89 */ /* 0x000e2200000e0000 */
[----:B------:R-:W-:-:S03]  /*25660*/  FFMA.FTZ R143, R176, R143, R177 ;  /* 0x0000008fb08f7223 */ /* 0x000fc600000100b1 */
[----:B------:R-:W1:Y:S01]  /*25670*/  SHFL.DOWN PT, R177, R140, 0x1, 0x1f ;  /* 0x08201f008cb17f89 */ /* 0x000e6200000e0000 */
[-C--:B0-----:R-:W-:Y:S02]  /*25680*/  IADD3 R176, PT, PT, R142, R181.reuse, RZ ;  /* 0x000000b58eb07210 */ /* 0x081fe40007ffe0ff */
[----:B------:R-:W-:Y:S01]  /*25690*/  I2FP.F32.S32 R182, R181 ;  /* 0x000000b500b67245 */ /* 0x000fe20000201400 */
[----:B-1----:R-:W-:Y:S01]  /*256a0*/  FADD.FTZ R180, R140, -R177 ;  /* 0x800000b18cb47221 */ /* 0x002fe20000010000 */
[----:B------:R-:W-:Y:S01]  /*256b0*/  I2FP.F32.S32 R176, R176 ;  /* 0x000000b000b07245 */ /* 0x000fe20000201400 */
[----:B------:R-:W0:Y:S02]  /*256c0*/  LDC R181, c[0x0][0x448] ;  /* 0x00011200ffb57b82 */ /* 0x000e240000000800 */
[----:B------:R-:W-:-:S03]  /*256d0*/  FMUL.FTZ R180, R180, R180 ;  /* 0x000000b4b4b47220 */ /* 0x000fc60000410000 */
[----:B------:R-:W1:Y:S01]  /*256e0*/  MUFU.RCP R176, R176 ;  /* 0x000000b000b07308 */ /* 0x000e620000001000 */
[----:B------:R-:W-:Y:S02]  /*256f0*/  FMUL.FTZ R141, R39, R180 ;  /* 0x000000b4278d7220 */ /* 0x000fe40000410000 */
[----:B------:R-:W4:Y:S02]  /*25700*/  SHFL.DOWN PT, R180, R143, 0x1, 0x1f ;  /* 0x08201f008fb47f89 */ /* 0x000f2400000e0000 */
[-C--:B------:R-:W-:Y:S01]  /*25710*/  FMUL.FTZ R141, R141, R182.reuse ;  /* 0x000000b68d8d7220 */ /* 0x080fe20000410000 */
[----:B------:R-:W-:-:S04]  /*25720*/  FMUL.FTZ R182, R177, R182 ;  /* 0x000000b6b1b67220 */ /* 0x000fc80000410000 */
[----:B------:R-:W-:-:S04]  /*25730*/  FFMA.FTZ R177, R39, R140, R182 ;  /* 0x0000008c27b17223 */ /* 0x000fc800000100b6 */
[----:B-1----:R-:W-:Y:S01]  /*25740*/  FMUL.FTZ R142, R176, R177 ;  /* 0x000000b1b08e7220 */ /* 0x002fe20000410000 */
[----:B----4-:R-:W-:-:S04]  /*25750*/  FADD.FTZ R39, R143, R180 ;  /* 0x000000b48f277221 */ /* 0x010fc80000010000 */
[----:B------:R-:W-:Y:S02]  /*25760*/  FFMA.FTZ R177, R176, R141, R39 ;  /* 0x0000008db0b17223 */ /* 0x000fe40000010027 */
[----:B------:R-:W1:Y:S01]  /*25770*/  SHFL.IDX PT, R39, R142, RZ, 0x1f ;  /* 0x00001fff8e277589 */ /* 0x000e6200000e0000 */
[----:B------:R-:W4:Y:S03]  /*25780*/  @!P0 LDC.64 R140, c[0x0][0x3c0] ;  /* 0x0000f000ff8c8b82 */ /* 0x000f260000000a00 */
[----:B------:R-:W0:Y:S01]  /*25790*/  SHFL.IDX PT, R182, R177, RZ, 0x1f ;  /* 0x00001fffb1b67589 */ /* 0x000e2200000e0000 */
[----:B-1----:R-:W-:Y:S01]  /*257a0*/  FMUL.FTZ R180, R39, R39 ;  /* 0x0000002727b47220 */ /* 0x002fe20000410000 */
[----:B0-----:R-:W-:-:S04]  /*257b0*/  FFMA.FTZ R143, R182, UR25, R181 ;  /* 0x00000019b68f7c23 */ /* 0x001fc800080100b5 */
[----:B------:R-:W-:Y:S01]  /*257c0*/  FSEL R176, R180, RZ, P1 ;  /* 0x000000ffb4b07208 */ /* 0x000fe20000800000 */
[----:B------:R-:W5:Y:S01]  /*257d0*/  LDL R182, [R1+0x8] ;  /* 0x0000080001b67983 */ /* 0x000f620000100800 */
[----:B------:R-:W-:Y:S01]  /*257e0*/  MOV R177, UR22 ;  /* 0x0000001600b17c02 */ /* 0x000fe20008000f00 */
[----:B------:R-:W0:Y:S02]  /*257f0*/  LDC.64 R180, c[0x0][0x428] ;  /* 0x00010a00ffb47b82 */ /* 0x000e240000000a00 */
[----:B------:R-:W-:Y:S01]  /*25800*/  FADD.FTZ R176, R143, R176 ;  /* 0x000000b08fb07221 */ /* 0x000fe20000010000 */
[----:B------:R-:W-:-:S04]  /*25810*/  IMAD.U32 R143, RZ, RZ, UR22 ;  /* 0x00000016ff8f7e24 */ /* 0x000fc8000f8e00ff */
[----:B----4-:R-:W-:Y:S01]  /*25820*/  @!P0 IMAD.WIDE R140, R143, 0x4, R140 ;  /* 0x000000048f8c8825 */ /* 0x010fe200078e028c */
[----:B------:R-:W1:Y:S01]  /*25830*/  MUFU.RSQ R176, R176 ;  /* 0x000000b000b07308 */ /* 0x000e620000001400 */
[----:B------:R-:W4:Y:S03]  /*25840*/  @!P0 LDC.64 R142, c[0x0][0x3c8] ;  /* 0x0000f200ff8e8b82 */ /* 0x000f260000000a00 */
[----:B------:R-:W-:Y:S01]  /*25850*/  @!P0 STG.E desc[UR14][R140.64], R39 ;  /* 0x000000278c008986 */ /* 0x000fe2000c10190e */
[----:B----4-:R-:W-:-:S05]  /*25860*/  @!P0 IMAD.WIDE R142, R177, 0x4, R142 ;  /* 0x00000004b18e8825 */ /* 0x010fca00078e028e */
[----:B-1----:R1:W-:Y:S04]  /*25870*/  @!P0 STG.E desc[UR14][R142.64], R176 ;  /* 0x000000b08e008986 */ /* 0x0023e8000c10190e */
[----:B-1----:R-:W4:Y:S01]  /*25880*/  LDL R142, [R1] ;  /* 0x00000000018e7983 */ /* 0x002f220000100800 */
[----:B------:R-:W-:Y:S01]  /*25890*/  FSEL R140, R39, RZ, !P1 ;  /* 0x000000ff278c7208 */ /* 0x000fe20004800000 */
[----:B------:R-:W-:Y:S02]  /*258a0*/  UIADD3 UR22, UPT, UPT, UR22, UR6, URZ ;  /* 0x0000000616167290 */ /* 0x000fe4000fffe0ff */
[----:B------:R-:W-:Y:S02]  /*258b0*/  UPLOP3.LUT UP1, UPT, UPT, UPT, UP1, 0x40, 0x4 ;  /* 0x000000000004789c */ /* 0x000fe40003f2e810 */
        /* <DEDUP_REMOVED lines=8> */
[----:B------:R-:W-:Y:S01]  /*25940*/  FFMA.FTZ R37, R37, R250, R134 ;  /* 0x000000fa25257223 */ /* 0x000fe20000010086 */
[----:B------:R-:W-:Y:S01]  /*25950*/  FFMA.FTZ R38, R38, R251, R135 ;  /* 0x000000fb26267223 */ /* 0x000fe20000010087 */
[----:B------:R-:W-:Y:S01]  /*25960*/  FADD.FTZ R143, -R140, R36 ;  /* 0x000000248c8f7221 */ /* 0x000fe20000010100 */
[C---:B------:R-:W-:Y:S01]  /*25970*/  FMUL.FTZ R31, R176.reuse, R31 ;  /* 0x0000001fb01f7220 */ /* 0x040fe20000410000 */
[C---:B------:R-:W-:Y:S01]  /*25980*/  FMUL.FTZ R33, R176.reuse, R33 ;  /* 0x00000021b0217220 */ /* 0x040fe20000410000 */
[----:B------:R-:W-:Y:S01]  /*25990*/  FMUL.FTZ R34, R176, R141 ;  /* 0x0000008db0227220 */ /* 0x000fe20000410000 */
[----:B------:R-:W-:Y:S01]  /*259a0*/  F2FP.F16.F32.PACK_AB R39, R38, R37 ;  /* 0x000000252627723e */ /* 0x000fe200000000ff */
[----:B------:R-:W-:Y:S01]  /*259b0*/  FADD.FTZ R37, -R140, R32 ;  /* 0x000000208c257221 */ /* 0x000fe20000010100 */
[C---:B------:R-:W-:Y:S01]  /*259c0*/  FMUL.FTZ R35, R176.reuse, R35 ;  /* 0x00000023b0237220 */ /* 0x040fe20000410000 */
[----:B------:R-:W-:Y:S01]  /*259d0*/  FMUL.FTZ R38, R176, R143 ;  /* 0x0000008fb0267220 */ /* 0x000fe20000410000 */
[----:B------:R-:W-:Y:S01]  /*259e0*/  FADD.FTZ R7, -R140, R7 ;  /* 0x000000078c077221 */ /* 0x000fe20000010100 */
[----:B------:R-:W-:Y:S01]  /*259f0*/  FMUL.FTZ R32, R176, R37 ;  /* 0x00000025b0207220 */ /* 0x000fe20000410000 */
[----:B------:R-:W-:Y:S01]  /*25a00*/  FFMA.FTZ R35, R35, R248, R132 ;  /* 0x000000f823237223 */ /* 0x000fe20000010084 */
[----:B------:R-:W-:Y:S01]  /*25a10*/  FFMA.FTZ R38, R38, R249, R133 ;  /* 0x000000f926267223 */ /* 0x000fe20000010085 */
[----:B------:R-:W-:Y:S01]  /*25a20*/  FMUL.FTZ R7, R176, R7 ;  /* 0x00000007b0077220 */ /* 0x000fe20000410000 */
[C---:B------:R-:W-:Y:S01]  /*25a30*/  FADD.FTZ R9, -R140.reuse, R9 ;  /* 0x000000098c097221 */ /* 0x040fe20000010100 */
[C---:B------:R-:W-:Y:S01]  /*25a40*/  FADD.FTZ R10, -R140.reuse, R10 ;  /* 0x0000000a8c0a7221 */ /* 0x040fe20000010100 */
[----:B------:R-:W-:Y:S01]  /*25a50*/  FADD.FTZ R23, -R140, R23 ;  /* 0x000000178c177221 */ /* 0x000fe20000010100 */
[----:B------:R-:W-:Y:S01]  /*25a60*/  F2FP.F16.F32.PACK_AB R38, R38, R35 ;  /* 0x000000232626723e */ /* 0x000fe200000000ff */
[----:B------:R-:W-:Y:S01]  /*25a70*/  FFMA.FTZ R7, R7, R244, R128 ;  /* 0x000000f407077223 */ /* 0x000fe20000010080 */
[C---:B------:R-:W-:Y:S01]  /*25a80*/  FMUL.FTZ R9, R176.reuse, R9 ;  /* 0x00000009b0097220 */ /* 0x040fe20000410000 */
[----:B------:R-:W-:Y:S01]  /*25a90*/  FMUL.FTZ R10, R176, R10 ;  /* 0x0000000ab00a7220 */ /* 0x000fe20000410000 */
[C---:B------:R-:W-:Y:S01]  /*25aa0*/  FADD.FTZ R35, -R140.reuse, R150 ;  /* 0x000000968c237221 */ /* 0x040fe20000010100 */
[C---:B------:R-:W-:Y:S01]  /*25ab0*/  FADD.FTZ R19, -R140.reuse, R19 ;  /* 0x000000138c137221 */ /* 0x040fe20000010100 */
[----:B------:R-:W-:Y:S01]  /*25ac0*/  FFMA.FTZ R9, R9, R246, R130 ;  /* 0x000000f609097223 */ /* 0x000fe20000010082 */
[C---:B------:R-:W-:Y:S01]  /*25ad0*/  FADD.FTZ R141, -R140.reuse, R155 ;  /* 0x0000009b8c8d7221 */ /* 0x040fe20000010100 */
[C---:B------:R-:W-:Y:S01]  /*25ae0*/  FADD.FTZ R143, -R140.reuse, R159 ;  /* 0x0000009f8c8f7221 */ /* 0x040fe20000010100 */
[C---:B------:R-:W-:Y:S01]  /*25af0*/  FADD.FTZ R150, -R140.reuse, R164 ;  /* 0x000000a48c967221 */ /* 0x040fe20000010100 */
[----:B------:R-:W-:Y:S01]  /*25b00*/  FADD.FTZ R155, -R140, R172 ;  /* 0x000000ac8c9b7221 */ /* 0x000fe20000010100 */
[----:B------:R-:W-:-:S02]  /*25b10*/  UISETP.GE.AND UP2, UPT, UR22, UR7, UPT ;  /* 0x000000071600728c */ /* 0x000fc4000bf46270 */
[C---:B------:R-:W-:Y:S01]  /*25b20*/  FMUL.FTZ R150, R176.reuse, R150 ;  /* 0x00000096b0967220 */ /* 0x040fe20000410000 */
[----:B------:R-:W-:-:S03]  /*25b30*/  FMUL.FTZ R155, R176, R155 ;  /* 0x0000009bb09b7220 */ /* 0x000fc60000410000 */
[----:B------:R-:W-:Y:S01]  /*25b40*/  FFMA.FTZ R150, R150, R211, R191 ;  /* 0x000000d396967223 */ /* 0x000fe200000100bf */
[----:B------:R-:W-:Y:S01]  /*25b50*/  FFMA.FTZ R155, R155, R201, R197 ;  /* 0x000000c99b9b7223 */ /* 0x000fe200000100c5 */
[----:B---3--:R-:W-:Y:S01]  /*25b60*/  FFMA.FTZ R34, R34, R183, R139 ;  /* 0x000000b722227223 */ /* 0x008fe2000001008b */
[----:B-----5:R-:W-:-:S05]  /*25b70*/  FFMA.FTZ R33, R33, R182, R138 ;  /* 0x000000b621217223 */ /* 0x020fca000001008a */
[----:B------:R-:W-:Y:S01]  /*25b80*/  F2FP.F16.F32.PACK_AB R37, R34, R33 ;  /* 0x000000212225723e */ /* 0x000fe200000000ff */
[C---:B------:R-:W-:Y:S01]  /*25b90*/  FADD.FTZ R34, -R140.reuse, R149 ;  /* 0x000000958c227221 */ /* 0x040fe20000010100 */
[----:B------:R-:W-:Y:S01]  /*25ba0*/  FADD.FTZ R149, -R140, R163 ;  /* 0x000000a38c957221 */ /* 0x000fe20000010100 */
[----:B------:R-:W-:Y:S01]  /*25bb0*/  FMUL.FTZ R163, R176, R141 ;  /* 0x0000008db0a37220 */ /* 0x000fe20000410000 */
[----:B----4-:R-:W-:Y:S01]  /*25bc0*/  FFMA.FTZ R36, R31, R142, R136 ;  /* 0x0000008e1f247223 */ /* 0x010fe20000010088 */
[----:B--2---:R-:W-:Y:S01]  /*25bd0*/  FFMA.FTZ R31, R32, R252, R137 ;  /* 0x000000fc201f7223 */ /* 0x004fe20000010089 */
[----:B0-----:R-:W-:-:S04]  /*25be0*/  IMAD.WIDE.U32 R32, R5, 0x10, R180 ;  /* 0x0000001005207825 */ /* 0x001fc800078e00b4 */
[C---:B------:R-:W-:Y:S01]  /*25bf0*/  FADD.FTZ R5, -R140.reuse, R8 ;  /* 0x000000088c057221 */ /* 0x040fe20000010100 */
[C---:B------:R-:W-:Y:S01]  /*25c00*/  FADD.FTZ R8, -R140.reuse, R11 ;  /* 0x0000000b8c087221 */ /* 0x040fe20000010100 */
[C---:B------:R-:W-:Y:S01]  /*25c10*/  FADD.FTZ R11, -R140.reuse, R13 ;  /* 0x0000000d8c0b7221 */ /* 0x040fe20000010100 */
[----:B------:R-:W-:Y:S01]  /*25c20*/  F2FP.F16.F32.PACK_AB R36, R31, R36 ;  /* 0x000000241f24723e */ /* 0x000fe200000000ff */
[C---:B------:R-:W-:Y:S01]  /*25c30*/  FADD.FTZ R31, -R140.reuse, R12 ;  /* 0x0000000c8c1f7221 */ /* 0x040fe20000010100 */
[----:B------:R-:W-:Y:S01]  /*25c40*/  FADD.FTZ R13, -R140, R17 ;  /* 0x000000118c0d7221 */ /* 0x000fe20000010100 */
[----:B------:R-:W-:Y:S01]  /*25c50*/  FMUL.FTZ R11, R176, R11 ;  /* 0x0000000bb00b7220 */ /* 0x000fe20000410000 */
[C---:B------:R-:W-:Y:S01]  /*25c60*/  FADD.FTZ R12, -R140.reuse, R16 ;  /* 0x000000108c0c7221 */ /* 0x040fe20000010100 */
[----:B------:R0:W-:Y:S01]  /*25c70*/  STG.E.128 desc[UR14][R32.64], R36 ;  /* 0x0000002420007986 */ /* 0x0001e2000c101d0e */
        /* <DEDUP_REMOVED lines=11> */
[C---:B------:R-:W-:Y:S01]  /*25d30*/  FMUL.FTZ R17, R176.reuse, R17 ;  /* 0x00000011b0117220 */ /* 0x040fe20000410000 */
[----:B------:R-:W-:Y:S01]  /*25d40*/  FMUL.FTZ R21, R176, R21 ;  /* 0x00000015b0157220 */ /* 0x000fe20000410000 */
[C---:B------:R-:W-:Y:S01]  /*25d50*/  FADD.FTZ R145, -R140.reuse, R161 ;  /* 0x000000a18c917221 */ /* 0x040fe20000010100 */
[----:B------:R-:W-:Y:S01]  /*25d60*/  FADD.FTZ R142, -R140, R157 ;  /* 0x0000009d8c8e7221 */ /* 0x000fe20000010100 */
[----:B------:R-:W-:Y:S01]  /*25d70*/  F2FP.F16.F32.PACK_AB R9, R160, R9 ;  /* 0x00000009a009723e */ /* 0x000fe200000000ff */
[----:B------:R-:W-:Y:S01]  /*25d80*/  FFMA.FTZ R21, R21, R229, R113 ;  /* 0x000000e515157223 */ /* 0x000fe20000010071 */
[C---:B0-----:R-:W-:Y:S01]  /*25d90*/  FADD.FTZ R32, -R140.reuse, R14 ;  /* 0x0000000e8c207221 */ /* 0x041fe20000010100 */
[C---:B------:R-:W-:Y:S01]  /*25da0*/  FADD.FTZ R14, -R140.reuse, R18 ;  /* 0x000000128c0e7221 */ /* 0x040fe20000010100 */
[C---:B------:R-:W-:Y:S01]  /*25db0*/  FADD.FTZ R39, -R140.reuse, R154 ;  /* 0x0000009a8c277221 */ /* 0x040fe20000010100 */
[----:B------:R-:W-:Y:S01]  /*25dc0*/  FADD.FTZ R18, -R140, R22 ;  /* 0x000000168c127221 */ /* 0x000fe20000010100 */
[----:B------:R-:W-:Y:S01]  /*25dd0*/  FMUL.FTZ R154, R176, R32 ;  /* 0x00000020b09a7220 */ /* 0x000fe20000410000 */
[C---:B------:R-:W-:Y:S01]  /*25de0*/  FADD.FTZ R22, -R140.reuse, R28 ;  /* 0x0000001c8c167221 */ /* 0x040fe20000010100 */
[C---:B------:R-:W-:Y:S01]  /*25df0*/  FADD.FTZ R28, -R140.reuse, R144 ;  /* 0x000000908c1c7221 */ /* 0x040fe20000010100 */
[----:B------:R-:W-:Y:S01]  /*25e00*/  FADD.FTZ R144, -R140, R158 ;  /* 0x0000009e8c907221 */ /* 0x000fe20000010100 */
[----:B------:R-:W-:Y:S01]  /*25e10*/  FFMA.FTZ R158, R154, R243, R127 ;  /* 0x000000f39a9e7223 */ /* 0x000fe2000001007f */
[C---:B------:R-:W-:Y:S01]  /*25e20*/  FADD.FTZ R33, -R140.reuse, R148 ;  /* 0x000000948c217221 */ /* 0x040fe20000010100 */
[C---:B------:R-:W-:Y:S01]  /*25e30*/  FADD.FTZ R148, -R140.reuse, R162 ;  /* 0x000000a28c947221 */ /* 0x040fe20000010100 */
[----:B------:R-:W-:Y:S01]  /*25e40*/  FADD.FTZ R38, -R140, R153 ;  /* 0x000000998c267221 */ /* 0x000fe20000010100 */
[----:B------:R-:W-:Y:S01]  /*25e50*/  FMUL.FTZ R18, R176, R18 ;  /* 0x00000012b0127220 */ /* 0x000fe20000410000 */
[----:B------:R-:W-:Y:S01]  /*25e60*/  F2FP.F16.F32.PACK_AB R11, R158, R11 ;  /* 0x0000000b9e0b723e */ /* 0x000fe200000000ff */
[C---:B------:R-:W-:Y:S01]  /*25e70*/  FMUL.FTZ R158, R176.reuse, R5 ;  /* 0x00000005b09e7220 */ /* 0x040fe20000410000 */
[C---:B------:R-:W-:Y:S01]  /*25e80*/  FMUL.FTZ R5, R176.reuse, R8 ;  /* 0x00000008b0057220 */ /* 0x040fe20000410000 */
[----:B------:R-:W-:Y:S01]  /*25e90*/  FMUL.FTZ R8, R176, R31 ;  /* 0x0000001fb0087220 */ /* 0x000fe20000410000 */
[----:B------:R-:W-:Y:S01]  /*25ea0*/  FADD.FTZ R37, -R140, R152 ;  /* 0x000000988c257221 */ /* 0x000fe20000010100 */
[----:B------:R-:W-:Y:S01]  /*25eb0*/  FMUL.FTZ R160, R176, R38 ;  /* 0x00000026b0a07220 */ /* 0x000fe20000410000 */
[----:B------:R-:W-:Y:S01]  /*25ec0*/  FFMA.FTZ R5, R5, R240, R124 ;  /* 0x000000f005057223 */ /* 0x000fe2000001007c */
[----:B------:R-:W-:Y:S01]  /*25ed0*/  FFMA.FTZ R162, R8, R241, R125 ;  /* 0x000000f108a27223 */ /* 0x000fe2000001007d */
[----:B------:R-:W-:Y:S01]  /*25ee0*/  FFMA.FTZ R8, R158, R245, R129 ;  /* 0x000000f59e087223 */ /* 0x000fe20000010081 */
[C---:B------:R-:W-:Y:S01]  /*25ef0*/  FMUL.FTZ R158, R176.reuse, R30 ;  /* 0x0000001eb09e7220 */ /* 0x040fe20000410000 */
[----:B------:R-:W-:Y:S01]  /*25f00*/  FMUL.FTZ R30, R176, R35 ;  /* 0x00000023b01e7220 */ /* 0x000fe20000410000 */
[----:B------:R-:W-:Y:S01]  /*25f10*/  FFMA.FTZ R18, R18, R234, R118 ;  /* 0x000000ea12127223 */ /* 0x000fe20000010076 */
[----:B------:R-:W-:Y:S01]  /*25f20*/  F2FP.F16.F32.PACK_AB R10, R162, R5 ;  /* 0x00000005a20a723e */ /* 0x000fe200000000ff */
[----:B------:R-:W-:Y:S01]  /*25f30*/  FMUL.FTZ R5, R176, R12 ;  /* 0x0000000cb0057220 */ /* 0x000fe20000410000 */
[----:B------:R-:W-:Y:S01]  /*25f40*/  F2FP.F16.F32.PACK_AB R8, R8, R7 ;  /* 0x000000070808723e */ /* 0x000fe200000000ff */
[C---:B------:R-:W-:Y:S01]  /*25f50*/  FMUL.FTZ R7, R176.reuse, R13 ;  /* 0x0000000db0077220 */ /* 0x040fe20000410000 */
[C---:B------:R-:W-:Y:S01]  /*25f60*/  FMUL.FTZ R13, R176.reuse, R16 ;  /* 0x00000010b00d7220 */ /* 0x040fe20000410000 */
[C---:B------:R-:W-:Y:S01]  /*25f70*/  FMUL.FTZ R16, R176.reuse, R23 ;  /* 0x00000017b0107220 */ /* 0x040fe20000410000 */
[C---:B------:R-:W-:Y:S01]  /*25f80*/  FMUL.FTZ R23, R176.reuse, R27 ;  /* 0x0000001bb0177220 */ /* 0x040fe20000410000 */
[C---:B------:R-:W-:Y:S01]  /*25f90*/  FMUL.FTZ R27, R176.reuse, R29 ;  /* 0x0000001db01b7220 */ /* 0x040fe20000410000 */
[----:B------:R-:W-:Y:S01]  /*25fa0*/  FMUL.FTZ R29, R176, R34 ;  /* 0x00000022b01d7220 */ /* 0x000fe20000410000 */
[----:B------:R-:W-:-:S04]  /*25fb0*/  IMAD.WIDE.U32 R34, R6, 0x10, R180 ;  /* 0x0000001006227825 */ /* 0x000fc800078e00b4 */
[C---:B------:R-:W-:Y:S01]  /*25fc0*/  FMUL.FTZ R12, R176.reuse, R19 ;  /* 0x00000013b00c7220 */ /* 0x040fe20000410000 */
[C---:B------:R-:W-:Y:S01]  /*25fd0*/  FMUL.FTZ R19, R176.reuse, R20 ;  /* 0x00000014b0137220 */ /* 0x040fe20000410000 */
[C---:B------:R-:W-:Y:S01]  /*25fe0*/  FMUL.FTZ R162, R176.reuse, R39 ;  /* 0x00000027b0a27220 */ /* 0x040fe20000410000 */
[----:B------:R-:W-:Y:S01]  /*25ff0*/  FMUL.FTZ R20, R176, R25 ;  /* 0x00000019b0147220 */ /* 0x000fe20000410000 */
[----:B------:R0:W-:Y:S01]  /*26000*/  STG.E.128 desc[UR14][R34.64], R8 ;  /* 0x0000000822007986 */ /* 0x0001e2000c101d0e */
[----:B------:R-:W-:-:S04]  /*26010*/  IMAD.WIDE.U32 R38, R24, 0x10, R180 ;  /* 0x0000001018267825 */ /* 0x000fc800078e00b4 */
[----:B------:R-:W-:Y:S01]  /*26020*/  FFMA.FTZ R13, R13, R232, R116 ;  /* 0x000000e80d0d7223 */ /* 0x000fe20000010074 */
[C---:B------:R-:W-:Y:S01]  /*26030*/  FMUL.FTZ R25, R176.reuse, R28 ;  /* 0x0000001cb0197220 */ /* 0x040fe20000410000 */
[----:B------:R-:W-:Y:S01]  /*26040*/  FFMA.FTZ R5, R5, R236, R120 ;  /* 0x000000ec05057223 */ /* 0x000fe20000010078 */
[----:B------:R-:W-:Y:S01]  /*26050*/  FFMA.FTZ R24, R7, R237, R121 ;  /* 0x000000ed07187223 */ /* 0x000fe20000010079 */
[C---:B------:R-:W-:Y:S01]  /*26060*/  FMUL.FTZ R22, R176.reuse, R22 ;  /* 0x00000016b0167220 */ /* 0x040fe20000410000 */
[C---:B------:R-:W-:Y:S01]  /*26070*/  FMUL.FTZ R28, R176.reuse, R33 ;  /* 0x00000021b01c7220 */ /* 0x040fe20000410000 */
[----:B------:R-:W-:Y:S01]  /*26080*/  FMUL.FTZ R33, R176, R37 ;  /* 0x00000025b0217220 */ /* 0x000fe20000410000 */
[----:B------:R-:W-:Y:S01]  /*26090*/  FADD.FTZ R36, -R140, R151 ;  /* 0x000000978c247221 */ /* 0x000fe20000010100 */
[----:B------:R-:W-:Y:S01]  /*260a0*/  FMUL.FTZ R14, R176, R14 ;  /* 0x0000000eb00e7220 */ /* 0x000fe20000410000 */
[----:B------:R-:W-:Y:S01]  /*260b0*/  FFMA.FTZ R20, R20, R231, R115 ;  /* 0x000000e714147223 */ /* 0x000fe20000010073 */
[C---:B------:R-:W-:Y:S01]  /*260c0*/  FMUL.FTZ R159, R176.reuse, R144 ;  /* 0x00000090b09f7220 */ /* 0x040fe20000410000 */
[C---:B------:R-:W-:Y:S01]  /*260d0*/  FMUL.FTZ R31, R176.reuse, R36 ;  /* 0x00000024b01f7220 */ /* 0x040fe20000410000 */
[C---:B------:R-:W-:Y:S01]  /*260e0*/  FMUL.FTZ R161, R176.reuse, R145 ;  /* 0x00000091b0a17220 */ /* 0x040fe20000410000 */
[C---:B------:R-:W-:Y:S01]  /*260f0*/  FMUL.FTZ R146, R176.reuse, R146 ;  /* 0x00000092b0927220 */ /* 0x040fe20000410000 */
[----:B------:R-:W-:Y:S01]  /*26100*/  FMUL.FTZ R164, R176, R148 ;  /* 0x00000094b0a47220 */ /* 0x000fe20000410000 */
[----:B------:R-:W-:Y:S01]  /*26110*/  FADD.FTZ R151, -R140, R167 ;  /* 0x000000a78c977221 */ /* 0x000fe20000010100 */
[----:B0-----:R-:W-:Y:S01]  /*26120*/  FFMA.FTZ R10, R17, R233, R117 ;  /* 0x000000e9110a7223 */ /* 0x001fe20000010075 */
        /* <DEDUP_REMOVED lines=16> */
[----:B------:R-:W-:Y:S01]  /*26230*/  FFMA.FTZ R14, R14, R238, R122 ;  /* 0x000000ee0e0e7223 */ /* 0x000fe2000001007a */
[----:B------:R-:W-:Y:S01]  /*26240*/  FADD.FTZ R140, -R140, R179 ;  /* 0x000000b38c8c7221 */ /* 0x000fe20000010100 */
[----:B------:R-:W-:Y:S01]  /*26250*/  F2FP.F16.F32.PACK_AB R13, R20, R13 ;  /* 0x0000000d140d723e */ /* 0x000fe200000000ff */
[----:B------:R-:W-:Y:S01]  /*26260*/  FFMA.FTZ R17, R30, R222, R106 ;  /* 0x000000de1e117223 */ /* 0x000fe2000001006a */
[----:B------:R-:W-:Y:S01]  /*26270*/  F2FP.F16.F32.PACK_AB R12, R21, R12 ;  /* 0x0000000c150c723e */ /* 0x000fe200000000ff */
[----:B------:R-:W-:Y:S01]  /*26280*/  FFMA.FTZ R20, R31, R223, R107 ;  /* 0x000000df1f147223 */ /* 0x000fe2000001006b */
        /* <DEDUP_REMOVED lines=19> */
[----:B------:R-:W-:-:S03]  /*263c0*/  F2FP.F16.F32.PACK_AB R9, R9, R14 ;  /* 0x0000000e0909723e */ /* 0x000fc600000000ff */
        /* <DEDUP_REMOVED lines=32> */
[----:B------:R0:W-:Y:S04]  /*265d0*/  STG.E.128 desc[UR14][R142.64], R20 ;  /* 0x000000148e007986 */ /* 0x0001e8000c101d0e */
[----:B------:R0:W-:Y:S01]  /*265e0*/  STG.E.128 desc[UR14][R144.64], R28 ;  /* 0x0000001c90007986 */ /* 0x0001e2000c101d0e */
[----:B------:R-:W-:Y:S05]  /*265f0*/  BRA.U !UP2, `(.L_x_26690) ;  /* 0xfffffda90a547547 */ /* 0x000fea000b83ffff */
[----:B------:R-:W-:Y:S05]  /*26600*/  EXIT ;  /* 0x000000000000794d */ /* 0x000fea0003800000 */
.L_x_26691:
        /* <DEDUP_REMOVED lines=15> */
.L_x_42384:


//--------------------- .text._ZN10layer_norm13ln_fwd_kernelINS_13Kernel_traitsIf6__halfS2_S2_fjLj7168ELj1ELj1ELj4ELj16ENS_18Kernel_traits_baseILj7168EfS2_S2_S2_fjLj128EEEEELb1ELb1ELb1ELb0EEEvNS_9FwdParamsE --------------------------
	.section	.text._ZN10layer_norm13ln_fwd_kernelINS_13Kernel_traitsIf6__halfS2_S2_fjLj7168ELj1ELj1ELj4ELj16ENS_18Kernel_traits_baseILj7168EfS2_S2_S2_fjLj128EEEEELb1ELb1ELb1ELb0EEEvNS_9FwdParamsE,"ax",@progbits
	.align	128
        .global         _ZN10layer_norm13ln_fwd_kernelINS_13Kernel_traitsIf6__halfS2_S2_fjLj7168ELj1ELj1ELj4ELj16ENS_18Kernel_traits_baseILj7168EfS2_S2_S2_fjLj128EEEEELb1ELb1ELb1ELb0EEEvNS_9FwdParamsE
        .type           _ZN10layer_norm13ln_fwd_kernelINS_13Kernel_traitsIf6__halfS2_S2_fjLj7168ELj1ELj1ELj4ELj16ENS_18Kernel_traits_baseILj7168EfS2_S2_S2_fjLj128EEEEELb1ELb1ELb1ELb0EEEvNS_9FwdParamsE,@function
        .size           _ZN10layer_norm13ln_fwd_kernelINS_13Kernel_traitsIf6__halfS2_S2_fjLj7168ELj1ELj1ELj4ELj16ENS_18Kernel_traits_baseILj7168EfS2_S2_S2_fjLj128EEEEELb1ELb1ELb1ELb0EEEvNS_9FwdParamsE,(.L_x_42385 - _ZN10layer_norm13ln_fwd_kernelINS_13Kernel_traitsIf6__halfS2_S2_fjLj7168ELj1ELj1ELj4ELj16ENS_18Kernel_traits_baseILj7168EfS2_S2_S2_fjLj128EEEEELb1ELb1ELb1ELb0EEEvNS_9FwdParamsE)
        .other          _ZN10layer_norm13ln_fwd_kernelINS_13Kernel_traitsIf6__halfS2_S2_fjLj7168ELj1ELj1ELj4ELj16ENS_18Kernel_traits_baseILj7168EfS2_S2_S2_fjLj128EEEEELb1ELb1ELb1ELb0EEEvNS_9FwdParamsE,@"STO_CUDA_ENTRY STV_DEFAULT"
_ZN10layer_norm13ln_fwd_kernelINS_13Kernel_traitsIf6__halfS2_S2_fjLj7168ELj1ELj1ELj4ELj16ENS_18Kernel_traits_baseILj7168EfS2_S2_S2_fjLj128EEEEELb1ELb1ELb1ELb0EEEvNS_9FwdParamsE:
.text._ZN10layer_norm13ln_fwd_kernelINS_13Kernel_traitsIf6__halfS2_S2_fjLj7168ELj1ELj1ELj4ELj16ENS_18Kernel_traits_baseILj7168EfS2_S2_S2_fjLj128EEEEELb1ELb1ELb1ELb0EEEvNS_9FwdParamsE:
        /* <DEDUP_REMOVED lines=170> */
.L_x_26693:
        /* <DEDUP_REMOVED lines=121> */
.L_x_26694:
[----:B------:R-:W-:Y:S05]  /*1230*/  BSYNC.RECONVERGENT B0 ;  /* 0x0000000000007941 */ /* 0x000fea0003800200 */
.L_x_26692:
        /* <DEDUP_REMOVED lines=87> */
.L_x_27420:
        /* <DEDUP_REMOVED lines=34> */
.L_x_26697:
[----:B------:R-:W-:Y:S05]  /*19d0*/  BRA.U !UP0, `(.L_x_26698) ;  /* 0x0000003508a87547 */ /* 0x000fea000b800000 */
[----:B------:R-:W0:Y:S02]  /*19e0*/  LDC.64 R40, c[0x0][0x3a0] ;  /* 0x0000e800ff287b82 */ /* 0x000e240000000a00 */
[----:B0-----:R-:W-:-:S06]  /*19f0*/  IMAD.WIDE.U32 R40, R173, 0x10, R40 ;  /* 0x00000010ad287825 */ /* 0x001fcc00078e0028 */
        /* <DEDUP_REMOVED lines=22> */
.L_x_26702:
        /* <DEDUP_REMOVED lines=12> */
.L_x_26704:
[----:B------:R-:W-:Y:S05]  /*1c20*/  BSYNC.RECONVERGENT B2 ;  /* 0x0000000000027941 */ /* 0x000fea0003800200 */
.L_x_26703:
        /* <DEDUP_REMOVED lines=60> */
[----:B------:R-:W-:-:S07]  /*1ff0*/  LOP3.LUT R5, R134, UR5, R11, 0x96, !PT ;  /* 0x0000000586057c12 */ /* 0x000fce000f8e960b */
.L_x_26701:
[----:B------:R-:W-:Y:S05]  /*2000*/  BSYNC.RECONVERGENT B1 ;  /* 0x0000000000017941 */ /* 0x000fea0003800200 */
.L_x_26700:
[----:B------:R-:W-:Y:S01]  /*2010*/  I2FP.F32.U32 R6, R9 ;  /* 0x0000000900067245 */ /* 0x000fe20000201000 */
[----:B------:R-:W-:-:S05]  /*2020*/  HFMA2 R9, -RZ, RZ, 0.1171875, 0 ;  /* 0x2f800000ff097431 */ /* 0x000fca00000001ff */
[----:B------:R-:W-:Y:S01]  /*2030*/  FFMA.FTZ R6, R6, R9, 1.1641532182693481445e-10 ;  /* 0x2f00000006067423 */ /* 0x000fe20000010009 */
[----:B-----5:R-:W-:-:S04]  /*2040*/  HADD2.F32 R9, -RZ, R44.H0_H0 ;  /* 0x2000002cff097230 */ /* 0x020fc80000004100 */
[----:B------:R-:W-:Y:S01]  /*2050*/  FSETP.GTU.FTZ.AND P2, PT, R6, UR23, PT ;  /* 0x0000001706007c0b */ /* 0x000fe2000bf5c000 */
[----:B------:R-:W-:Y:S01]  /*2060*/  FMUL.FTZ R9, R9, UR17 ;  /* 0x0000001109097c20 */ /* 0x000fe20008410000 */
[----:B------:R-:W-:Y:S02]  /*2070*/  HADD2.F32 R6, -RZ, R40.H0_H0 ;  /* 0x20000028ff067230 */ /* 0x000fe40000004100 */
[----:B------:R-:W-:Y:S01]  /*2080*/  SEL R11, RZ, 0x1, P2 ;  /* 0x00000001ff0b7807 */ /* 0x000fe20001000000 */
[----:B------:R-:W-:-:S05]  /*2090*/  FMUL.FTZ R9, R9, UR16 ;  /* 0x0000001009097c20 */ /* 0x000fca0008410000 */
[----:B------:R-:W-:-:S05]  /*20a0*/  FSEL R9, R9, RZ, !P2 ;  /* 0x000000ff09097208 */ /* 0x000fca0005000000 */
[----:B------:R-:W-:-:S07]  /*20b0*/  FFMA.FTZ R9, R9, R120, R6 ;  /* 0x0000007809097223 */ /* 0x000fce0000010006 */
.L_x_26699:
        /* <DEDUP_REMOVED lines=21> */
.L_x_26708:
        /* <DEDUP_REMOVED lines=12> */
.L_x_26710:
[----:B------:R-:W-:Y:S05]  /*22d0*/  BSYNC.RECONVERGENT B2 ;  /* 0x0000000000027941 */ /* 0x000fea0003800200 */
.L_x_26709:
        /* <DEDUP_REMOVED lines=62> */
.L_x_26707:
[----:B------:R-:W-:Y:S05]  /*26c0*/  BSYNC.RECONVERGENT B1 ;  /* 0x0000000000017941 */ /* 0x000fea0003800200 */
.L_x_26706:
[----:B------:R-:W-:Y:S01]  /*26d0*/  I2FP.F32.U32 R12, R12 ;  /* 0x0000000c000c7245 */ /* 0x000fe20000201000 */
[----:B------:R-:W-:-:S04]  /*26e0*/  IMAD.MOV.U32 R13, RZ, RZ, 0x2f800000 ;  /* 0x2f800000ff0d7424 */ /* 0x000fc800078e00ff */
[----:B------:R-:W-:Y:S01]  /*26f0*/  FFMA.FTZ R12, R12, R13, 1.1641532182693481445e-10 ;  /* 0x2f0000000c0c7423 */ /* 0x000fe2000001000d */
[----:B------:R-:W-:-:S04]  /*2700*/  HADD2.F32 R13, -RZ, R40.H1_H1 ;  /* 0x30000028ff0d7230 */ /* 0x000fc80000004100 */
[----:B------:R-:W-:Y:S01]  /*2710*/  FSETP.GTU.FTZ.AND P2, PT, R12, UR23, PT ;  /* 0x000000170c007c0b */ /* 0x000fe2000bf5c000 */
[----:B-----5:R-:W-:-:S05]  /*2720*/  HADD2.F32 R12, -RZ, R44.H1_H1 ;  /* 0x3000002cff0c7230 */ /* 0x020fca0000004100 */
[----:B------:R-:W-:-:S04]  /*2730*/  FMUL.FTZ R12, R12, UR17 ;  /* 0x000000110c0c7c20 */ /* 0x000fc80008410000 */
[----:B------:R-:W-:-:S05]  /*2740*/  FMUL.FTZ R12, R12, UR16 ;  /* 0x000000100c0c7c20 */ /* 0x000fca0008410000 */
[----:B------:R-:W-:-:S05]  /*2750*/  FSEL R12, R12, RZ, !P2 ;  /* 0x000000ff0c0c7208 */ /* 0x000fca0005000000 */
[----:B------:R-:W-:Y:S01]  /*2760*/  FFMA.FTZ R12, R12, R121, R13 ;  /* 0x000000790c0c7223 */ /* 0x000fe2000001000d */
[----:B------:R-:W-:-:S07]  /*2770*/  SEL R13, RZ, 0x1, P2 ;  /* 0x00000001ff0d7807 */ /* 0x000fce0001000000 */
.L_x_26705:
        /* <DEDUP_REMOVED lines=21> */
.L_x_26714:
        /* <DEDUP_REMOVED lines=12> */
.L_x_26716:
[----:B------:R-:W-:Y:S05]  /*2990*/  BSYNC.RECONVERGENT B2 ;  /* 0x0000000000027941 */ /* 0x000fea0003800200 */
.L_x_26715:
        /* <DEDUP_REMOVED lines=62> */
.L_x_26713:
[----:B------:R-:W-:Y:S05]  /*2d80*/  BSYNC.RECONVERGENT B1 ;  /* 0x0000000000017941 */ /* 0x000fea0003800200 */
.L_x_26712:
[----:B------:R-:W-:Y:S01]  /*2d90*/  I2FP.F32.U32 R6, R14 ;  /* 0x0000000e00067245 */ /* 0x000fe20000201000 */
[----:B------:R-:W-:-:S04]  /*2da0*/  IMAD.MOV.U32 R14, RZ, RZ, 0x2f800000 ;  /* 0x2f800000ff0e7424 */ /* 0x000fc800078e00ff */
[----:B------:R-:W-:-:S05]  /*2db0*/  FFMA.FTZ R6, R6, R14, 1.1641532182693481445e-10 ;  /* 0x2f00000006067423 */ /* 0x000fca000001000e */
[----:B------:R-:W-:Y:S01]  /*2dc0*/  FSETP.GTU.FTZ.AND P2, PT, R6, UR23, PT ;  /* 0x0000001706007c0b */ /* 0x000fe2000bf5c000 */
[----:B-----5:R-:W-:-:S03]  /*2dd0*/  HADD2.F32 R6, -RZ, R45.H0_H0 ;  /* 0x2000002dff067230 */ /* 0x020fc60000004100 */
[----:B------:R-:W-:Y:S02]  /*2de0*/  SEL R15, RZ, 0x1, P2 ;  /* 0x00000001ff0f7807 */ /* 0x000fe40001000000 */
[----:B------:R-:W-:-:S04]  /*2df0*/  FMUL.FTZ R6, R6, UR17 ;  /* 0x0000001106067c20 */ /* 0x000fc80008410000 */
[----:B------:R-:W-:-:S05]  /*2e00*/  FMUL.FTZ R6, R6, UR16 ;  /* 0x0000001006067c20 */ /* 0x000fca0008410000 */
[----:B------:R-:W-:Y:S01]  /*2e10*/  FSEL R14, R6, RZ, !P2 ;  /* 0x000000ff060e7208 */ /* 0x000fe20005000000 */
[----:B------:R-:W-:-:S05]  /*2e20*/  HADD2.F32 R6, -RZ, R41.H0_H0 ;  /* 0x20000029ff067230 */ /* 0x000fca0000004100 */
[----:B------:R-:W-:-:S07]  /*2e30*/  FFMA.FTZ R14, R14, R122, R6 ;  /* 0x0000007a0e0e7223 */ /* 0x000fce0000010006 */
.L_x_26711:
        /* <DEDUP_REMOVED lines=21> */
.L_x_26720:
        /* <DEDUP_REMOVED lines=12> */
.L_x_26722:
[----:B------:R-:W-:Y:S05]  /*3050*/  BSYNC.RECONVERGENT B2 ;  /* 0x0000000000027941 */ /* 0x000fea0003800200 */
.L_x_26721:
        /* <DEDUP_REMOVED lines=62> */
.L_x_26719:
[----:B------:R-:W-:Y:S05]  /*3440*/  BSYNC.RECONVERGENT B1 ;  /* 0x0000000000017941 */ /* 0x000fea0003800200 */
.L_x_26718:
[----:B------:R-:W-:Y:S01]  /*3450*/  I2FP.F32.U32 R16, R16 ;  /* 0x0000001000107245 */ /* 0x000fe20000201000 */
[----:B------:R-:W-:-:S05]  /*3460*/  HFMA2 R17, -RZ, RZ, 0.1171875, 0 ;  /* 0x2f800000ff117431 */ /* 0x000fca00000001ff */
        /* <DEDUP_REMOVED lines=9> */
.L_x_26717:
        /* <DEDUP_REMOVED lines=21> */
.L_x_26726:
        /* <DEDUP_REMOVED lines=12> */
.L_x_26728:
[----:B------:R-:W-:Y:S05]  /*3710*/  BSYNC.RECONVERGENT B2 ;  /* 0x0000000000027941 */ /* 0x000fea0003800200 */
.L_x_26727:
        /* <DEDUP_REMOVED lines=62> */
.L_x_26725:
[----:B------:R-:W-:Y:S05]  /*3b00*/  BSYNC.RECONVERGENT B1 ;  /* 0x0000000000017941 */ /* 0x000fea0003800200 */
.L_x_26724:
[----:B------:R-:W-:Y:S01]  /*3b10*/  I2FP.F32.U32 R6, R18 ;  /* 0x0000001200067245 */ /* 0x000fe20000201000 */
[----:B------:R-:W-:-:S04]  /*3b20*/  IMAD.MOV.U32 R18, RZ, RZ, 0x2f800000 ;  /* 0x2f800000ff127424 */ /* 0x000fc800078e00ff */
[----:B------:R-:W-:Y:S01]  /*3b30*/  FFMA.FTZ R6, R6, R18, 1.1641532182693481445e-10 ;  /* 0x2f00000006067423 */ /* 0x000fe20000010012 */
[----:B------:R-:W-:-:S04]  /*3b40*/  HADD2.F32 R18, -RZ, R42.H0_H0 ;  /* 0x2000002aff127230 */ /* 0x000fc80000004100 */
[----:B------:R-:W-:Y:S01]  /*3b50*/  FSETP.GTU.FTZ.AND P2, PT, R6, UR23, PT ;  /* 0x0000001706007c0b */ /* 0x000fe2000bf5c000 */
[----:B-----5:R-:W-:-:S05]  /*3b60*/  HADD2.F32 R6, -RZ, R46.H0_H0 ;  /* 0x2000002eff067230 */ /* 0x020fca0000004100 */
[----:B------:R-:W-:-:S04]  /*3b70*/  FMUL.FTZ R6, R6, UR17 ;  /* 0x0000001106067c20 */ /* 0x000fc80008410000 */
[----:B------:R-:W-:-:S05]  /*3b80*/  FMUL.FTZ R6, R6, UR16 ;  /* 0x0000001006067c20 */ /* 0x000fca0008410000 */
[----:B------:R-:W-:-:S05]  /*3b90*/  FSEL R6, R6, RZ, !P2 ;  /* 0x000000ff06067208 */ /* 0x000fca0005000000 */
[----:B------:R-:W-:Y:S01]  /*3ba0*/  FFMA.FTZ R18, R6, R116, R18 ;  /* 0x0000007406127223 */ /* 0x000fe20000010012 */
[----:B------:R-:W-:-:S04]  /*3bb0*/  SEL R6, RZ, 0x1, P2 ;  /* 0x00000001ff067807 */ /* 0x000fc80001000000 */
[----:B------:R-:W-:-:S07]  /*3bc0*/  PRMT R19, R6, 0x7610, R19 ;  /* 0x0000761006137816 */ /* 0x000fce0000000013 */
.L_x_26723:
        /* <DEDUP_REMOVED lines=21> */
.L_x_26732:
        /* <DEDUP_REMOVED lines=12> */
.L_x_26734:
[----:B------:R-:W-:Y:S05]  /*3de0*/  BSYNC.RECONVERGENT B2 ;  /* 0x0000000000027941 */ /* 0x000fea0003800200 */
.L_x_26733:
        /* <DEDUP_REMOVED lines=62> */
.L_x_26731:
[----:B------:R-:W-:Y:S05]  /*41d0*/  BSYNC.RECONVERGENT B1 ;  /* 0x0000000000017941 */ /* 0x000fea0003800200 */
.L_x_26730:
        /* <DEDUP_REMOVED lines=11> */
.L_x_26729:
        /* <DEDUP_REMOVED lines=21> */
.L_x_26738:
        /* <DEDUP_REMOVED lines=12> */
.L_x_26740:
[----:B------:R-:W-:Y:S05]  /*44a0*/  BSYNC.RECONVERGENT B2 ;  /* 0x0000000000027941 */ /* 0x000fea0003800200 */
.L_x_26739:
        /* <DEDUP_REMOVED lines=62> */
.L_x_26737:
[----:B------:R-:W-:Y:S05]  /*4890*/  BSYNC.RECONVERGENT B1 ;  /* 0x0000000000017941 */ /* 0x000fea0003800200 */
.L_x_26736:
[----:B------:R-:W-:Y:S01]  /*48a0*/  I2FP.F32.U32 R6, R22 ;  /* 0x0000001600067245 */ /* 0x000fe20000201000 */
[----:B------:R-:W-:-:S05]  /*48b0*/  HFMA2 R22, -RZ, RZ, 0.1171875, 0 ;  /* 0x2f800000ff167431 */ /* 0x000fca00000001ff */
        /* <DEDUP_REMOVED lines=10> */
.L_x_26735:
        /* <DEDUP_REMOVED lines=21> */
.L_x_26744:
        /* <DEDUP_REMOVED lines=12> */
.L_x_26746:
[----:B------:R-:W-:Y:S05]  /*4b70*/  BSYNC.RECONVERGENT B2 ;  /* 0x0000000000027941 */ /* 0x000fea0003800200 */
.L_x_26745:
        /* <DEDUP_REMOVED lines=62> */
.L_x_26743:
[----:B------:R-:W-:Y:S05]  /*4f60*/  BSYNC.RECONVERGENT B1 ;  /* 0x0000000000017941 */ /* 0x000fea0003800200 */
.L_x_26742:
        /* <DEDUP_REMOVED lines=11> */
.L_x_26741:
[----:B------:R-:W-:Y:S02]  /*5020*/  F2FP.F16.F32.PACK_AB R174, RZ, R24 ;  /* 0x00000018ffae723e */ /* 0x000fe400000000ff */
[----:B------:R-:W-:Y:S02]  /*5030*/  PRMT R132, R132, 0x5410, R135 ;  /* 0x0000541084847816 */ /* 0x000fe40000000087 */
[----:B------:R-:W-:Y:S02]  /*5040*/  PRMT R134, R134, 0x5410, R177 ;  /* 0x0000541086867816 */ /* 0x000fe400000000b1 */
[----:B------:R-:W-:Y:S02]  /*5050*/  PRMT R133, R133, 0x5410, R171 ;  /* 0x0000541085857816 */ /* 0x000fe400000000ab */
[----:B------:R-:W-:Y:S01]  /*5060*/  PRMT R135, R179, 0x5410, R174 ;  /* 0x00005410b3877816 */ /* 0x000fe200000000ae */
[----:B------:R-:W-:Y:S06]  /*5070*/  BRA `(.L_x_26747) ;  /* 0x0000003400087947 */ /* 0x000fec0003800000 */
.L_x_26698:
        /* <DEDUP_REMOVED lines=20> */
.L_x_26751:
        /* <DEDUP_REMOVED lines=12> */
.L_x_26753:
[----:B------:R-:W-:Y:S05]  /*5280*/  BSYNC.RECONVERGENT B2 ;  /* 0x0000000000027941 */ /* 0x000fea0003800200 */
.L_x_26752:
        /* <DEDUP_REMOVED lines=61> */
.L_x_26750:
[----:B------:R-:W-:Y:S05]  /*5660*/  BSYNC.RECONVERGENT B1 ;  /* 0x0000000000017941 */ /* 0x000fea0003800200 */
.L_x_26749:
[----:B------:R-:W-:Y:S01]  /*5670*/  I2FP.F32.U32 R6, R9 ;  /* 0x0000000900067245 */ /* 0x000fe20000201000 */
[----:B------:R-:W-:-:S04]  /*5680*/  IMAD.MOV.U32 R9, RZ, RZ, 0x2f800000 ;  /* 0x2f800000ff097424 */ /* 0x000fc800078e00ff */
[----:B------:R-:W-:Y:S01]  /*5690*/  FFMA.FTZ R6, R6, R9, 1.1641532182693481445e-10 ;  /* 0x2f00000006067423 */ /* 0x000fe20000010009 */
[----:B-----5:R-:W-:-:S04]  /*56a0*/  HADD2.F32 R9, -RZ, R44.H0_H0 ;  /* 0x2000002cff097230 */ /* 0x020fc80000004100 */
[----:B------:R-:W-:Y:S01]  /*56b0*/  FSETP.GTU.FTZ.AND P1, PT, R6, UR23, PT ;  /* 0x0000001706007c0b */ /* 0x000fe2000bf3c000 */
[----:B------:R-:W-:-:S03]  /*56c0*/  FMUL.FTZ R9, R9, UR17 ;  /* 0x0000001109097c20 */ /* 0x000fc60008410000 */
[----:B------:R-:W-:Y:S01]  /*56d0*/  SEL R11, RZ, 0x1, P1 ;  /* 0x00000001ff0b7807 */ /* 0x000fe20000800000 */
[----:B------:R-:W-:-:S05]  /*56e0*/  FMUL.FTZ R9, R9, UR16 ;  /* 0x0000001009097c20 */ /* 0x000fca0008410000 */
[----:B------:R-:W-:-:S05]  /*56f0*/  FSEL R9, R9, RZ, !P1 ;  /* 0x000000ff09097208 */ /* 0x000fca0004800000 */
[----:B------:R-:W-:-:S07]  /*5700*/  FMUL.FTZ R9, R9, R120 ;  /* 0x0000007809097220 */ /* 0x000fce0000410000 */
.L_x_26748:
        /* <DEDUP_REMOVED lines=17> */
.L_x_26757:
        /* <DEDUP_REMOVED lines=12> */
.L_x_26759:
[----:B------:R-:W-:Y:S05]  /*58e0*/  BSYNC.RECONVERGENT B2 ;  /* 0x0000000000027941 */ /* 0x000fea0003800200 */
.L_x_26758:
        /* <DEDUP_REMOVED lines=62> */
.L_x_26756:
[----:B------:R-:W-:Y:S05]  /*5cd0*/  BSYNC.RECONVERGENT B1 ;  /* 0x0000000000017941 */ /* 0x000fea0003800200 */
.L_x_26755:
[----:B------:R-:W-:Y:S01]  /*5ce0*/  I2FP.F32.U32 R6, R6 ;  /* 0x0000000600067245 */ /* 0x000fe20000201000 */
[----:B------:R-:W-:-:S05]  /*5cf0*/  HFMA2 R13, -RZ, RZ, 0.1171875, 0 ;  /* 0x2f800000ff0d7431 */ /* 0x000fca00000001ff */
[----:B------:R-:W-:-:S05]  /*5d00*/  FFMA.FTZ R6, R6, R13, 1.1641532182693481445e-10 ;  /* 0x2f00000006067423 */ /* 0x000fca000001000d */
[----:B------:R-:W-:Y:S01]  /*5d10*/  FSETP.GTU.FTZ.AND P1, PT, R6, UR23, PT ;  /* 0x0000001706007c0b */ /* 0x000fe2000bf3c000 */
[----:B-----5:R-:W-:-:S03]  /*5d20*/  HADD2.F32 R6, -RZ, R44.H1_H1 ;  /* 0x3000002cff067230 */ /* 0x020fc60000004100 */
[----:B------:R-:W-:Y:S02]  /*5d30*/  SEL R13, RZ, 0x1, P1 ;  /* 0x00000001ff0d7807 */ /* 0x000fe40000800000 */
[----:B------:R-:W-:-:S04]  /*5d40*/  FMUL.FTZ R6, R6, UR17 ;  /* 0x0000001106067c20 */ /* 0x000fc80008410000 */
[----:B------:R-:W-:-:S05]  /*5d50*/  FMUL.FTZ R6, R6, UR16 ;  /* 0x0000001006067c20 */ /* 0x000fca0008410000 */
[----:B------:R-:W-:-:S05]  /*5d60*/  FSEL R12, R6, RZ, !P1 ;  /* 0x000000ff060c7208 */ /* 0x000fca0004800000 */
[----:B------:R-:W-:-:S07]  /*5d70*/  FMUL.FTZ R12, R12, R121 ;  /* 0x000000790c0c7220 */ /* 0x000fce0000410000 */
.L_x_26754:
        /* <DEDUP_REMOVED lines=17> */
.L_x_26763:
        /* <DEDUP_REMOVED lines=12> */
.L_x_26765:
[----:B------:R-:W-:Y:S05]  /*5f50*/  BSYNC.RECONVERGENT B2 ;  /* 0x0000000000027941 */ /* 0x000fea0003800200 */
.L_x_26764:
        /* <DEDUP_REMOVED lines=62> */
.L_x_26762:
[----:B------:R-:W-:Y:S05]  /*6340*/  BSYNC.RECONVERGENT B1 ;  /* 0x0000000000017941 */ /* 0x000fea0003800200 */
.L_x_26761:
        /* <DEDUP_REMOVED lines=8> */
[----:B------:R-:W-:-:S05]  /*63d0*/  FSEL R14, R6, RZ, !P1 ;  /* 0x000000ff060e7208 */ /* 0x000fca0004800000 */
[----:B------:R-:W-:-:S07]  /*63e0*/  FMUL.FTZ R14, R14, R122 ;  /* 0x0000007a0e0e7220 */ /* 0x000fce0000410000 */
.L_x_26760:
        /* <DEDUP_REMOVED lines=17> */
.L_x_26769:
        /* <DEDUP_REMOVED lines=12> */
.L_x_26771:
[----:B------:R-:W-:Y:S05]  /*65c0*/  BSYNC.RECONVERGENT B2 ;  /* 0x0000000000027941 */ /* 0x000fea0003800200 */
.L_x_26770:
        /* <DEDUP_REMOVED lines=62> */
.L_x_26768:
[----:B------:R-:W-:Y:S05]  /*69b0*/  BSYNC.RECONVERGENT B1 ;  /* 0x0000000000017941 */ /* 0x000fea0003800200 */
.L_x_26767:
[----:B------:R-:W-:Y:S01]  /*69c0*/  I2FP.F32.U32 R6, R6 ;  /* 0x0000000600067245 */ /* 0x000fe20000201000 */
[----:B------:R-:W-:-:S04]  /*69d0*/  IMAD.MOV.U32 R16, RZ, RZ, 0x2f800000 ;  /* 0x2f800000ff107424 */ /* 0x000fc800078e00ff */
        /* <DEDUP_REMOVED lines=8> */
.L_x_26766:
        /* <DEDUP_REMOVED lines=17> */
.L_x_26775:
        /* <DEDUP_REMOVED lines=12> */
.L_x_26777:
[----:B------:R-:W-:Y:S05]  /*6c30*/  BSYNC.RECONVERGENT B2 ;  /* 0x0000000000027941 */ /* 0x000fea0003800200 */
.L_x_26776:
        /* <DEDUP_REMOVED lines=62> */
.L_x_26774:
[----:B------:R-:W-:Y:S05]  /*7020*/  BSYNC.RECONVERGENT B1 ;  /* 0x0000000000017941 */ /* 0x000fea0003800200 */
.L_x_26773:
[----:B------:R-:W-:Y:S01]  /*7030*/  I2FP.F32.U32 R6, R6 ;  /* 0x0000000600067245 */ /* 0x000fe20000201000 */
[----:B------:R-:W-:-:S05]  /*7040*/  HFMA2 R18, -RZ, RZ, 0.1171875, 0 ;  /* 0x2f800000ff127431 */ /* 0x000fca00000001ff */
[----:B------:R-:W-:-:S05]  /*7050*/  FFMA.FTZ R6, R6, R18, 1.1641532182693481445e-10 ;  /* 0x2f00000006067423 */ /* 0x000fca0000010012 */
[----:B------:R-:W-:Y:S01]  /*7060*/  FSETP.GTU.FTZ.AND P1, PT, R6, UR23, PT ;  /* 0x0000001706007c0b */ /* 0x000fe2000bf3c000 */
[----:B-----5:R-:W-:-:S05]  /*7070*/  HADD2.F32 R6, -RZ, R46.H0_H0 ;  /* 0x2000002eff067230 */ /* 0x020fca0000004100 */
[----:B------:R-:W-:-:S04]  /*7080*/  FMUL.FTZ R6, R6, UR17 ;  /* 0x0000001106067c20 */ /* 0x000fc80008410000 */
[----:B------:R-:W-:-:S05]  /*7090*/  FMUL.FTZ R6, R6, UR16 ;  /* 0x0000001006067c20 */ /* 0x000fca0008410000 */
[----:B------:R-:W-:Y:S02]  /*70a0*/  FSEL R18, R6, RZ, !P1 ;  /* 0x000000ff06127208 */ /* 0x000fe40004800000 */
[----:B------:R-:W-:-:S03]  /*70b0*/  SEL R6, RZ, 0x1, P1 ;  /* 0x00000001ff067807 */ /* 0x000fc60000800000 */
[----:B------:R-:W-:Y:S01]  /*70c0*/  FMUL.FTZ R18, R18, R116 ;  /* 0x0000007412127220 */ /* 0x000fe20000410000 */
[----:B------:R-:W-:-:S07]  /*70d0*/  PRMT R19, R6, 0x7610, R19 ;  /* 0x0000761006137816 */ /* 0x000fce0000000013 */
.L_x_26772:
        /* <DEDUP_REMOVED lines=17> */
.L_x_26781:
        /* <DEDUP_REMOVED lines=12> */
.L_x_26783:
[----:B------:R-:W-:Y:S05]  /*72b0*/  BSYNC.RECONVERGENT B2 ;  /* 0x0000000000027941 */ /* 0x000fea0003800200 */
.L_x_26782:
        /* <DEDUP_REMOVED lines=62> */
.L_x_26780:
[----:B------:R-:W-:Y:S05]  /*76a0*/  BSYNC.RECONVERGENT B1 ;  /* 0x0000000000017941 */ /* 0x000fea0003800200 */
.L_x_26779:
[----:B------:R-:W-:Y:S01]  /*76b0*/  I2FP.F32.U32 R6, R6 ;  /* 0x0000000600067245 */ /* 0x000fe20000201000 */
[----:B------:R-:W-:-:S04]  /*76c0*/  IMAD.MOV.U32 R20, RZ, RZ, 0x2f800000 ;  /* 0x2f800000ff147424 */ /* 0x000fc800078e00ff */
[----:B------:R-:W-:-:S05]  /*76d0*/  FFMA.FTZ R6, R6, R20, 1.1641532182693481445e-10 ;  /* 0x2f00000006067423 */ /* 0x000fca0000010014 */
[----:B------:R-:W-:Y:S01]  /*76e0*/  FSETP.GTU.FTZ.AND P1, PT, R6, UR23, PT ;  /* 0x0000001706007c0b */ /* 0x000fe2000bf3c000 */
[----:B-----5:R-:W-:-:S05]  /*76f0*/  HADD2.F32 R6, -RZ, R46.H1_H1 ;  /* 0x3000002eff067230 */ /* 0x020fca0000004100 */
[----:B------:R-:W-:-:S04]  /*7700*/  FMUL.FTZ R6, R6, UR17 ;  /* 0x0000001106067c20 */ /* 0x000fc80008410000 */
[----:B------:R-:W-:-:S05]  /*7710*/  FMUL.FTZ R6, R6, UR16 ;  /* 0x0000001006067c20 */ /* 0x000fca0008410000 */
[----:B------:R-:W-:Y:S02]  /*7720*/  FSEL R20, R6, RZ, !P1 ;  /* 0x000000ff06147208 */ /* 0x000fe40004800000 */
[----:B------:R-:W-:-:S03]  /*7730*/  SEL R6, RZ, 0x1, P1 ;  /* 0x00000001ff067807 */ /* 0x000fc60000800000 */
[----:B------:R-:W-:Y:S01]  /*7740*/  FMUL.FTZ R20, R20, R117 ;  /* 0x0000007514147220 */ /* 0x000fe20000410000 */
[----:B------:R-:W-:-:S07]  /*7750*/  PRMT R21, R6, 0x7610, R21 ;  /* 0x0000761006157816 */ /* 0x000fce0000000015 */
.L_x_26778:
        /* <DEDUP_REMOVED lines=17> */
.L_x_26787:
        /* <DEDUP_REMOVED lines=12> */
.L_x_26789:
[----:B------:R-:W-:Y:S05]  /*7930*/  BSYNC.RECONVERGENT B2 ;  /* 0x0000000000027941 */ /* 0x000fea0003800200 */
.L_x_26788:
        /* <DEDUP_REMOVED lines=62> */
.L_x_26786:
[----:B------:R-:W-:Y:S05]  /*7d20*/  BSYNC.RECONVERGENT B1 ;  /* 0x0000000000017941 */ /* 0x000fea0003800200 */
.L_x_26785:
[----:B------:R-:W-:Y:S01]  /*7d30*/  I2FP.F32.U32 R6, R6 ;  /* 0x0000000600067245 */ /* 0x000fe20000201000 */
[----:B------:R-:W-:-:S04]  /*7d40*/  IMAD.MOV.U32 R22, RZ, RZ, 0x2f800000 ;  /* 0x2f800000ff167424 */ /* 0x000fc800078e00ff */
        /* <DEDUP_REMOVED lines=9> */
.L_x_26784:
        /* <DEDUP_REMOVED lines=17> */
.L_x_26793:
        /* <DEDUP_REMOVED lines=12> */
.L_x_26795:
[----:B------:R-:W-:Y:S05]  /*7fb0*/  BSYNC.RECONVERGENT B2 ;  /* 0x0000000000027941 */ /* 0x000fea0003800200 */
.L_x_26794:
        /* <DEDUP_REMOVED lines=62> */
.L_x_26792:
[----:B------:R-:W-:Y:S05]  /*83a0*/  BSYNC.RECONVERGENT B1 ;  /* 0x0000000000017941 */ /* 0x000fea0003800200 */
.L_x_26791:
        /* <DEDUP_REMOVED lines=10> */
.L_x_26790:
[----:B------:R-:W-:Y:S02]  /*8450*/  F2FP.F16.F32.PACK_AB R174, RZ, R24 ;  /* 0x00000018ffae723e */ /* 0x000fe400000000ff */
[----:B------:R-:W-:Y:S02]  /*8460*/  PRMT R132, R132, 0x5410, R135 ;  /* 0x0000541084847816 */ /* 0x000fe40000000087 */
[----:B------:R-:W-:Y:S02]  /*8470*/  PRMT R134, R134, 0x5410, R177 ;  /* 0x0000541086867816 */ /* 0x000fe400000000b1 */
[----:B------:R-:W-:Y:S02]  /*8480*/  PRMT R133, R133, 0x5410, R171 ;  /* 0x0000541085857816 */ /* 0x000fe400000000ab */
[----:B------:R-:W-:-:S07]  /*8490*/  PRMT R135, R178, 0x5410, R174 ;  /* 0x00005410b2877816 */ /* 0x000fce00000000ae */
.L_x_26747:
        /* <DEDUP_REMOVED lines=25> */
.L_x_26796:
[----:B------:R-:W-:Y:S01]  /*8630*/  IADD3 R173, PT, PT, R173, 0x80, RZ ;  /* 0x00000080adad7810 */ /* 0x000fe20007ffe0ff */
[----:B------:R-:W-:-:S07]  /*8640*/  VIADD R172, R172, 0x80 ;  /* 0x00000080acac7836 */ /* 0x000fce0000000000 */
.L_x_26696:
[----:B------:R-:W-:Y:S05]  /*8650*/  BSYNC.RECONVERGENT B0 ;  /* 0x0000000000007941 */ /* 0x000fea0003800200 */
.L_x_26695:
        /* <DEDUP_REMOVED lines=38> */
.L_x_26803:
        /* <DEDUP_REMOVED lines=12> */
.L_x_26805:
[----:B------:R-:W-:Y:S05]  /*8980*/  BSYNC.RECONVERGENT B2 ;  /* 0x0000000000027941 */ /* 0x000fea0003800200 */
.L_x_26804:
        /* <DEDUP_REMOVED lines=61> */
.L_x_26802:
[----:B------:R-:W-:Y:S05]  /*8d60*/  BSYNC.RECONVERGENT B1 ;  /* 0x0000000000017941 */ /* 0x000fea0003800200 */
.L_x_26801:
[----:B------:R-:W-:Y:S01]  /*8d70*/  I2FP.F32.U32 R6, R11 ;  /* 0x0000000b00067245 */ /* 0x000fe20000201000 */
[----:B------:R-:W-:Y:S02]  /*8d80*/  HFMA2 R11, -RZ, RZ, 0.1171875, 0 ;  /* 0x2f800000ff0b7431 */ /* 0x000fe400000001ff */
[----:B------:R-:W-:-:S03]  /*8d90*/  HADD2.F32 R26, -RZ, R40.H0_H0 ;  /* 0x20000028ff1a7230 */ /* 0x000fc60000004100 */
[----:B------:R-:W-:Y:S01]  /*8da0*/  FFMA.FTZ R6, R6, R11, 1.1641532182693481445e-10 ;  /* 0x2f00000006067423 */ /* 0x000fe2000001000b */
[----:B------:R-:W-:-:S04]  /*8db0*/  HADD2.F32 R11, -RZ, R44.H0_H0 ;  /* 0x2000002cff0b7230 */ /* 0x000fc80000004100 */
[----:B------:R-:W-:Y:S01]  /*8dc0*/  FSETP.GTU.FTZ.AND P2, PT, R6, UR23, PT ;  /* 0x0000001706007c0b */ /* 0x000fe2000bf5c000 */
[----:B------:R-:W-:-:S04]  /*8dd0*/  FMUL.FTZ R11, R11, UR17 ;  /* 0x000000110b0b7c20 */ /* 0x000fc80008410000 */
[----:B------:R-:W-:-:S05]  /*8de0*/  FMUL.FTZ R11, R11, UR16 ;  /* 0x000000100b0b7c20 */ /* 0x000fca0008410000 */
[----:B------:R-:W-:-:S05]  /*8df0*/  FSEL R11, R11, RZ, !P2 ;  /* 0x000000ff0b0b7208 */ /* 0x000fca0005000000 */
[----:B------:R-:W-:Y:S01]  /*8e00*/  FFMA.FTZ R26, R11, R108, R26 ;  /* 0x0000006c0b1a7223 */ /* 0x000fe2000001001a */
[----:B------:R-:W-:-:S07]  /*8e10*/  SEL R11, RZ, 0x1, P2 ;  /* 0x00000001ff0b7807 */ /* 0x000fce0001000000 */
.L_x_26800:
[----:B01----:R-:W-:Y:S01]  /*8e20*/  F2FP.F16.F32.PACK_AB R132, RZ, R26 ;  /* 0x0000001aff84723e */ /* 0x003fe200000000ff */
        /* <DEDUP_REMOVED lines=20> */
.L_x_26809:
        /* <DEDUP_REMOVED lines=12> */
.L_x_26811:
[----:B------:R-:W-:Y:S05]  /*9030*/  BSYNC.RECONVERGENT B2 ;  /* 0x0000000000027941 */ /* 0x000fea0003800200 */
.L_x_26810:
        /* <DEDUP_REMOVED lines=62> */
.L_x_26808:
[----:B------:R-:W-:Y:S05]  /*9420*/  BSYNC.RECONVERGENT B1 ;  /* 0x0000000000017941 */ /* 0x000fea0003800200 */
.L_x_26807:
[----:B------:R-:W-:Y:S01]  /*9430*/  I2FP.F32.U32 R13, R13 ;  /* 0x0000000d000d7245 */ /* 0x000fe20000201000 */
[----:B------:R-:W-:Y:S02]  /*9440*/  IMAD.MOV.U32 R28, RZ, RZ, 0x2f800000 ;  /* 0x2f800000ff1c7424 */ /* 0x000fe400078e00ff */
[----:B------:R-:W-:Y:S02]  /*9450*/  HADD2.F32 R27, -RZ, R40.H1_H1 ;  /* 0x30000028ff1b7230 */ /* 0x000fe40000004100 */
[----:B------:R-:W-:-:S05]  /*9460*/  FFMA.FTZ R13, R13, R28, 1.1641532182693481445e-10 ;  /* 0x2f0000000d0d7423 */ /* 0x000fca000001001c */
[----:B------:R-:W-:Y:S01]  /*9470*/  FSETP.GTU.FTZ.AND P2, PT, R13, UR23, PT ;  /* 0x000000170d007c0b */ /* 0x000fe2000bf5c000 */
[----:B------:R-:W-:-:S05]  /*9480*/  HADD2.F32 R13, -RZ, R44.H1_H1 ;  /* 0x3000002cff0d7230 */ /* 0x000fca0000004100 */
[----:B------:R-:W-:-:S04]  /*9490*/  FMUL.FTZ R13, R13, UR17 ;  /* 0x000000110d0d7c20 */ /* 0x000fc80008410000 */
[----:B------:R-:W-:-:S05]  /*94a0*/  FMUL.FTZ R13, R13, UR16 ;  /* 0x000000100d0d7c20 */ /* 0x000fca0008410000 */
[----:B------:R-:W-:Y:S02]  /*94b0*/  FSEL R28, R13, RZ, !P2 ;  /* 0x000000ff0d1c7208 */ /* 0x000fe40005000000 */
[----:B------:R-:W-:-:S03]  /*94c0*/  SEL R13, RZ, 0x1, P2 ;  /* 0x00000001ff0d7807 */ /* 0x000fc60001000000 */
[----:B------:R-:W-:-:S07]  /*94d0*/  FFMA.FTZ R27, R28, R109, R27 ;  /* 0x0000006d1c1b7223 */ /* 0x000fce000001001b */
.L_x_26806:
        /* <DEDUP_REMOVED lines=21> */
.L_x_26815:
        /* <DEDUP_REMOVED lines=12> */
.L_x_26817:
[----:B------:R-:W-:Y:S05]  /*96f0*/  BSYNC.RECONVERGENT B2 ;  /* 0x0000000000027941 */ /* 0x000fea0003800200 */
.L_x_26816:
        /* <DEDUP_REMOVED lines=62> */
.L_x_26814:
[----:B------:R-:W-:Y:S05]  /*9ae0*/  BSYNC.RECONVERGENT B1 ;  /* 0x0000000000017941 */ /* 0x000fea0003800200 */
.L_x_26813:
[----:B------:R-:W-:Y:S01]  /*9af0*/  I2FP.F32.U32 R6, R15 ;  /* 0x0000000f00067245 */ /* 0x000fe20000201000 */
[----:B------:R-:W-:-:S04]  /*9b00*/  IMAD.MOV.U32 R15, RZ, RZ, 0x2f800000 ;  /* 0x2f800000ff0f7424 */ /* 0x000fc800078e00ff */
[----:B------:R-:W-:-:S05]  /*9b10*/  FFMA.FTZ R6, R6, R15, 1.1641532182693481445e-10 ;  /* 0x2f00000006067423 */ /* 0x000fca000001000f */
[----:B------:R-:W-:Y:S01]  /*9b20*/  FSETP.GTU.FTZ.AND P2, PT, R6, UR23, PT ;  /* 0x0000001706007c0b */ /* 0x000fe2000bf5c000 */
[----:B------:R-:W-:-:S03]  /*9b30*/  HADD2.F32 R6, -RZ, R45.H0_H0 ;  /* 0x2000002dff067230 */ /* 0x000fc60000004100 */
[----:B------:R-:W-:Y:S02]  /*9b40*/  SEL R15, RZ, 0x1, P2 ;  /* 0x00000001ff0f7807 */ /* 0x000fe40001000000 */
[----:B------:R-:W-:-:S04]  /*9b50*/  FMUL.FTZ R6, R6, UR17 ;  /* 0x0000001106067c20 */ /* 0x000fc80008410000 */
[----:B------:R-:W-:-:S05]  /*9b60*/  FMUL.FTZ R6, R6, UR16 ;  /* 0x0000001006067c20 */ /* 0x000fca0008410000 */
[----:B------:R-:W-:Y:S01]  /*9b70*/  FSEL R28, R6, RZ, !P2 ;  /* 0x000000ff061c7208 */ /* 0x000fe20005000000 */
[----:B------:R-:W-:-:S05]  /*9b80*/  HADD2.F32 R6, -RZ, R41.H0_H0 ;  /* 0x20000029ff067230 */ /* 0x000fca0000004100 */
[----:B------:R-:W-:-:S07]  /*9b90*/  FFMA.FTZ R28, R28, R110, R6 ;  /* 0x0000006e1c1c7223 */ /* 0x000fce0000010006 */
.L_x_26812:
        /* <DEDUP_REMOVED lines=21> */
.L_x_26821:
        /* <DEDUP_REMOVED lines=12> */
.L_x_26823:
[----:B------:R-:W-:Y:S05]  /*9db0*/  BSYNC.RECONVERGENT B2 ;  /* 0x0000000000027941 */ /* 0x000fea0003800200 */
.L_x_26822:
        /* <DEDUP_REMOVED lines=62> */
.L_x_26820:
[----:B------:R-:W-:Y:S05]  /*a1a0*/  BSYNC.RECONVERGENT B1 ;  /* 0x0000000000017941 */ /* 0x000fea0003800200 */
.L_x_26819:
[----:B------:R-:W-:Y:S01]  /*a1b0*/  I2FP.F32.U32 R17, R17 ;  /* 0x0000001100117245 */ /* 0x000fe20000201000 */
[----:B------:R-:W-:-:S05]  /*a1c0*/  HFMA2 R29, -RZ, RZ, 0.1171875, 0 ;  /* 0x2f800000ff1d7431 */ /* 0x000fca00000001ff */
[----:B------:R-:W-:-:S05]  /*a1d0*/  FFMA.FTZ R17, R17, R29, 1.1641532182693481445e-10 ;  /* 0x2f00000011117423 */ /* 0x000fca000001001d */
[----:B------:R-:W-:Y:S01]  /*a1e0*/  FSETP.GTU.FTZ.AND P2, PT, R17, UR23, PT ;  /* 0x0000001711007c0b */ /* 0x000fe2000bf5c000 */
[----:B------:R-:W-:-:S05]  /*a1f0*/  HADD2.F32 R17, -RZ, R45.H1_H1 ;  /* 0x3000002dff117230 */ /* 0x000fca0000004100 */
[----:B------:R-:W-:-:S04]  /*a200*/  FMUL.FTZ R17, R17, UR17 ;  /* 0x0000001111117c20 */ /* 0x000fc80008410000 */
[----:B------:R-:W-:-:S05]  /*a210*/  FMUL.FTZ R17, R17, UR16 ;  /* 0x0000001011117c20 */ /* 0x000fca0008410000 */
[----:B------:R-:W-:Y:S01]  /*a220*/  FSEL R29, R17, RZ, !P2 ;  /* 0x000000ff111d7208 */ /* 0x000fe20005000000 */
[----:B------:R-:W-:-:S05]  /*a230*/  HADD2.F32 R17, -RZ, R41.H1_H1 ;  /* 0x30000029ff117230 */ /* 0x000fca0000004100 */
[----:B------:R-:W-:Y:S01]  /*a240*/  FFMA.FTZ R29, R29, R111, R17 ;  /* 0x0000006f1d1d7223 */ /* 0x000fe20000010011 */
[----:B------:R-:W-:-:S07]  /*a250*/  SEL R17, RZ, 0x1, P2 ;  /* 0x00000001ff117807 */ /* 0x000fce0001000000 */
.L_x_26818:
        /* <DEDUP_REMOVED lines=21> */
.L_x_26827:
        /* <DEDUP_REMOVED lines=12> */
.L_x_26829:
[----:B------:R-:W-:Y:S05]  /*a470*/  BSYNC.RECONVERGENT B2 ;  /* 0x0000000000027941 */ /* 0x000fea0003800200 */
.L_x_26828:
        /* <DEDUP_REMOVED lines=62> */
.L_x_26826:
[----:B------:R-:W-:Y:S05]  /*a860*/  BSYNC.RECONVERGENT B1 ;  /* 0x0000000000017941 */ /* 0x000fea0003800200 */
.L_x_26825:
[----:B------:R-:W-:Y:S01]  /*a870*/  I2FP.F32.U32 R6, R19 ;  /* 0x0000001300067245 */ /* 0x000fe20000201000 */
[----:B------:R-:W-:-:S04]  /*a880*/  IMAD.MOV.U32 R19, RZ, RZ, 0x2f800000 ;  /* 0x2f800000ff137424 */ /* 0x000fc800078e00ff */
[----:B------:R-:W-:Y:S01]  /*a890*/  FFMA.FTZ R6, R6, R19, 1.1641532182693481445e-10 ;  /* 0x2f00000006067423 */ /* 0x000fe20000010013 */
[----:B------:R-:W-:-:S04]  /*a8a0*/  HADD2.F32 R19, -RZ, R42.H0_H0 ;  /* 0x2000002aff137230 */ /* 0x000fc80000004100 */
[----:B------:R-:W-:Y:S01]  /*a8b0*/  FSETP.GTU.FTZ.AND P2, PT, R6, UR23, PT ;  /* 0x0000001706007c0b */ /* 0x000fe2000bf5c000 */
[----:B------:R-:W-:-:S05]  /*a8c0*/  HADD2.F32 R6, -RZ, R46.H0_H0 ;  /* 0x2000002eff067230 */ /* 0x000fca0000004100 */
[----:B------:R-:W-:-:S04]  /*a8d0*/  FMUL.FTZ R6, R6, UR17 ;  /* 0x0000001106067c20 */ /* 0x000fc80008410000 */
[----:B------:R-:W-:-:S05]  /*a8e0*/  FMUL.FTZ R6, R6, UR16 ;  /* 0x0000001006067c20 */ /* 0x000fca0008410000 */
[----:B------:R-:W-:-:S05]  /*a8f0*/  FSEL R6, R6, RZ, !P2 ;  /* 0x000000ff06067208 */ /* 0x000fca0005000000 */
[----:B------:R-:W-:Y:S01]  /*a900*/  FFMA.FTZ R30, R6, R104, R19 ;  /* 0x00000068061e7223 */ /* 0x000fe20000010013 */
[----:B------:R-:W-:-:S04]  /*a910*/  SEL R6, RZ, 0x1, P2 ;  /* 0x00000001ff067807 */ /* 0x000fc80001000000 */
[----:B------:R-:W-:-:S07]  /*a920*/  PRMT R19, R6, 0x7610, R19 ;  /* 0x0000761006137816 */ /* 0x000fce0000000013 */
.L_x_26824:
        /* <DEDUP_REMOVED lines=21> */
.L_x_26833:
        /* <DEDUP_REMOVED lines=12> */
.L_x_26835:
[----:B------:R-:W-:Y:S05]  /*ab40*/  BSYNC.RECONVERGENT B2 ;  /* 0x0000000000027941 */ /* 0x000fea0003800200 */
.L_x_26834:
        /* <DEDUP_REMOVED lines=62> */
.L_x_26832:
[----:B------:R-:W-:Y:S05]  /*af30*/  BSYNC.RECONVERGENT B1 ;  /* 0x0000000000017941 */ /* 0x000fea0003800200 */
.L_x_26831:
[----:B------:R-:W-:Y:S01]  /*af40*/  I2FP.F32.U32 R21, R21 ;  /* 0x0000001500157245 */ /* 0x000fe20000201000 */
[----:B------:R-:W-:-:S04]  /*af50*/  IMAD.MOV.U32 R31, RZ, RZ, 0x2f800000 ;  /* 0x2f800000ff1f7424 */ /* 0x000fc800078e00ff */
[----:B------:R-:W-:Y:S01]  /*af60*/  FFMA.FTZ R21, R21, R31, 1.1641532182693481445e-10 ;  /* 0x2f00000015157423 */ /* 0x000fe2000001001f */
[----:B------:R-:W-:-:S04]  /*af70*/  HADD2.F32 R31, -RZ, R42.H1_H1 ;  /* 0x3000002aff1f7230 */ /* 0x000fc80000004100 */
[----:B------:R-:W-:Y:S01]  /*af80*/  FSETP.GTU.FTZ.AND P2, PT, R21, UR23, PT ;  /* 0x0000001715007c0b */ /* 0x000fe2000bf5c000 */
[----:B------:R-:W-:-:S05]  /*af90*/  HADD2.F32 R21, -RZ, R46.H1_H1 ;  /* 0x3000002eff157230 */ /* 0x000fca0000004100 */
[----:B------:R-:W-:-:S04]  /*afa0*/  FMUL.FTZ R21, R21, UR17 ;  /* 0x0000001115157c20 */ /* 0x000fc80008410000 */
[----:B------:R-:W-:-:S05]  /*afb0*/  FMUL.FTZ R21, R21, UR16 ;  /* 0x0000001015157c20 */ /* 0x000fca0008410000 */
[----:B------:R-:W-:-:S05]  /*afc0*/  FSEL R21, R21, RZ, !P2 ;  /* 0x000000ff15157208 */ /* 0x000fca0005000000 */
[----:B------:R-:W-:Y:S01]  /*afd0*/  FFMA.FTZ R31, R21, R105, R31 ;  /* 0x00000069151f7223 */ /* 0x000fe2000001001f */
[----:B------:R-:W-:-:S07]  /*afe0*/  SEL R21, RZ, 0x1, P2 ;  /* 0x00000001ff157807 */ /* 0x000fce0001000000 */
.L_x_26830:
        /* <DEDUP_REMOVED lines=21> */
.L_x_26839:
        /* <DEDUP_REMOVED lines=12> */
.L_x_26841:
[----:B------:R-:W-:Y:S05]  /*b200*/  BSYNC.RECONVERGENT B2 ;  /* 0x0000000000027941 */ /* 0x000fea0003800200 */
.L_x_26840:
        /* <DEDUP_REMOVED lines=62> */
.L_x_26838:
[----:B------:R-:W-:Y:S05]  /*b5f0*/  BSYNC.RECONVERGENT B1 ;  /* 0x0000000000017941 */ /* 0x000fea0003800200 */
.L_x_26837:
[----:B------:R-:W-:Y:S01]  /*b600*/  I2FP.F32.U32 R6, R23 ;  /* 0x0000001700067245 */ /* 0x000fe20000201000 */
[----:B------:R-:W-:-:S05]  /*b610*/  HFMA2 R23, -RZ, RZ, 0.1171875, 0 ;  /* 0x2f800000ff177431 */ /* 0x000fca00000001ff */
        /* <DEDUP_REMOVED lines=10> */
.L_x_26836:
        /* <DEDUP_REMOVED lines=21> */
.L_x_26845:
        /* <DEDUP_REMOVED lines=12> */
.L_x_26847:
[----:B------:R-:W-:Y:S05]  /*b8d0*/  BSYNC.RECONVERGENT B2 ;  /* 0x0000000000027941 */ /* 0x000fea0003800200 */
.L_x_26846:
        /* <DEDUP_REMOVED lines=62> */
.L_x_26844:
[----:B------:R-:W-:Y:S05]  /*bcc0*/  BSYNC.RECONVERGENT B1 ;  /* 0x0000000000017941 */ /* 0x000fea0003800200 */
.L_x_26843:
        /* <DEDUP_REMOVED lines=11> */
.L_x_26842:
[----:B------:R-:W-:Y:S02]  /*bd80*/  F2FP.F16.F32.PACK_AB R174, RZ, R33 ;  /* 0x00000021ffae723e */ /* 0x000fe400000000ff */
[----:B------:R-:W-:Y:S02]  /*bd90*/  PRMT R132, R132, 0x5410, R135 ;  /* 0x0000541084847816 */ /* 0x000fe40000000087 */
[----:B------:R-:W-:Y:S02]  /*bda0*/  PRMT R134, R134, 0x5410, R177 ;  /* 0x0000541086867816 */ /* 0x000fe400000000b1 */
[----:B------:R-:W-:Y:S02]  /*bdb0*/  PRMT R133, R133, 0x5410, R171 ;  /* 0x0000541085857816 */ /* 0x000fe400000000ab */
[----:B------:R-:W-:Y:S01]  /*bdc0*/  PRMT R135, R209, 0x5410, R174 ;  /* 0x00005410d1877816 */ /* 0x000fe200000000ae */
[----:B------:R-:W-:Y:S06]  /*bdd0*/  BRA `(.L_x_26848) ;  /* 0x0000003400087947 */ /* 0x000fec0003800000 */
.L_x_26799:
[----:B--2---:R-:W-:Y:S02]  /*bde0*/  HFMA2 R26, -RZ, RZ, 0, 0 ;  /* 0x00000000ff1a7431 */ /* 0x004fe400000001ff */
        /* <DEDUP_REMOVED lines=19> */
.L_x_26852:
        /* <DEDUP_REMOVED lines=12> */
.L_x_26854:
[----:B------:R-:W-:Y:S05]  /*bfe0*/  BSYNC.RECONVERGENT B2 ;  /* 0x0000000000027941 */ /* 0x000fea0003800200 */
.L_x_26853:
        /* <DEDUP_REMOVED lines=61> */
.L_x_26851:
[----:B------:R-:W-:Y:S05]  /*c3c0*/  BSYNC.RECONVERGENT B1 ;  /* 0x0000000000017941 */ /* 0x000fea0003800200 */
.L_x_26850:
[----:B------:R-:W-:Y:S01]  /*c3d0*/  I2FP.F32.U32 R6, R11 ;  /* 0x0000000b00067245 */ /* 0x000fe20000201000 */
[----:B------:R-:W-:-:S04]  /*c3e0*/  IMAD.MOV.U32 R11, RZ, RZ, 0x2f800000 ;  /* 0x2f800000ff0b7424 */ /* 0x000fc800078e00ff */
[----:B------:R-:W-:Y:S01]  /*c3f0*/  FFMA.FTZ R6, R6, R11, 1.1641532182693481445e-10 ;  /* 0x2f00000006067423 */ /* 0x000fe2000001000b */
[----:B-----5:R-:W-:-:S04]  /*c400*/  HADD2.F32 R11, -RZ, R44.H0_H0 ;  /* 0x2000002cff0b7230 */ /* 0x020fc80000004100 */
[----:B------:R-:W-:Y:S01]  /*c410*/  FSETP.GTU.FTZ.AND P1, PT, R6, UR23, PT ;  /* 0x0000001706007c0b */ /* 0x000fe2000bf3c000 */
[----:B------:R-:W-:-:S04]  /*c420*/  FMUL.FTZ R11, R11, UR17 ;  /* 0x000000110b0b7c20 */ /* 0x000fc80008410000 */
[----:B------:R-:W-:-:S05]  /*c430*/  FMUL.FTZ R11, R11, UR16 ;  /* 0x000000100b0b7c20 */ /* 0x000fca0008410000 */
[----:B------:R-:W-:Y:S02]  /*c440*/  FSEL R27, R11, RZ, !P1 ;  /* 0x000000ff0b1b7208 */ /* 0x000fe40004800000 */
[----:B------:R-:W-:-:S03]  /*c450*/  SEL R11, RZ, 0x1, P1 ;  /* 0x00000001ff0b7807 */ /* 0x000fc60000800000 */
[----:B------:R-:W-:-:S07]  /*c460*/  FMUL.FTZ R26, R27, R108 ;  /* 0x0000006c1b1a7220 */ /* 0x000fce0000410000 */
.L_x_26849:
[----:B01----:R-:W-:Y:S01]  /*c470*/  F2FP.F16.F32.PACK_AB R132, RZ, R26 ;  /* 0x0000001aff84723e */ /* 0x003fe200000000ff */
        /* <DEDUP_REMOVED lines=16> */
.L_x_26858:
        /* <DEDUP_REMOVED lines=12> */
.L_x_26860:
[----:B------:R-:W-:Y:S05]  /*c640*/  BSYNC.RECONVERGENT B2 ;  /* 0x0000000000027941 */ /* 0x000fea0003800200 */
.L_x_26859:
        /* <DEDUP_REMOVED lines=62> */
.L_x_26857:
[----:B------:R-:W-:Y:S05]  /*ca30*/  BSYNC.RECONVERGENT B1 ;  /* 0x0000000000017941 */ /* 0x000fea0003800200 */
.L_x_26856:
        /* <DEDUP_REMOVED lines=10> */
.L_x_26855:
        /* <DEDUP_REMOVED lines=17> */
.L_x_26864:
        /* <DEDUP_REMOVED lines=12> */
.L_x_26866:
[----:B------:R-:W-:Y:S05]  /*ccb0*/  BSYNC.RECONVERGENT B2 ;  /* 0x0000000000027941 */ /* 0x000fea0003800200 */
.L_x_26865:
        /* <DEDUP_REMOVED lines=62> */
.L_x_26863:
[----:B------:R-:W-:Y:S05]  /*d0a0*/  BSYNC.RECONVERGENT B1 ;  /* 0x0000000000017941 */ /* 0x000fea0003800200 */
.L_x_26862:
        /* <DEDUP_REMOVED lines=10> */
.L_x_26861:
        /* <DEDUP_REMOVED lines=17> */
.L_x_26870:
        /* <DEDUP_REMOVED lines=12> */
.L_x_26872:
[----:B------:R-:W-:Y:S05]  /*d320*/  BSYNC.RECONVERGENT B2 ;  /* 0x0000000000027941 */ /* 0x000fea0003800200 */
.L_x_26871:
        /* <DEDUP_REMOVED lines=62> */
.L_x_26869:
[----:B------:R-:W-:Y:S05]  /*d710*/  BSYNC.RECONVERGENT B1 ;  /* 0x0000000000017941 */ /* 0x000fea0003800200 */
.L_x_26868:
        /* <DEDUP_REMOVED lines=10> */
.L_x_26867:
        /* <DEDUP_REMOVED lines=17> */
.L_x_26876:
        /* <DEDUP_REMOVED lines=12> */
.L_x_26878:
[----:B------:R-:W-:Y:S05]  /*d990*/  BSYNC.RECONVERGENT B2 ;  /* 0x0000000000027941 */ /* 0x000fea0003800200 */
.L_x_26877:
        /* <DEDUP_REMOVED lines=62> */
.L_x_26875:
[----:B------:R-:W-:Y:S05]  /*dd80*/  BSYNC.RECONVERGENT B1 ;  /* 0x0000000000017941 */ /* 0x000fea0003800200 */
.L_x_26874:
        /* <DEDUP_REMOVED lines=11> */
.L_x_26873:
        /* <DEDUP_REMOVED lines=17> */
.L_x_26882:
        /* <DEDUP_REMOVED lines=12> */
.L_x_26884:
[----:B------:R-:W-:Y:S05]  /*e010*/  BSYNC.RECONVERGENT B2 ;  /* 0x0000000000027941 */ /* 0x000fea0003800200 */
.L_x_26883:
        /* <DEDUP_REMOVED lines=62> */
.L_x_26881:
[----:B------:R-:W-:Y:S05]  /*e400*/  BSYNC.RECONVERGENT B1 ;  /* 0x0000000000017941 */ /* 0x000fea0003800200 */
.L_x_26880:
        /* <DEDUP_REMOVED lines=11> */
.L_x_26879:
        /* <DEDUP_REMOVED lines=17> */
.L_x_26888:
        /* <DEDUP_REMOVED lines=12> */
.L_x_26890:
[----:B------:R-:W-:Y:S05]  /*e690*/  BSYNC.RECONVERGENT B2 ;  /* 0x0000000000027941 */ /* 0x000fea0003800200 */
.L_x_26889:
        /* <DEDUP_REMOVED lines=62> */
.L_x_26887:
[----:B------:R-:W-:Y:S05]  /*ea80*/  BSYNC.RECONVERGENT B1 ;  /* 0x0000000000017941 */ /* 0x000fea0003800200 */
.L_x_26886:
        /* <DEDUP_REMOVED lines=11> */
.L_x_26885:
        /* <DEDUP_REMOVED lines=17> */
.L_x_26894:
        /* <DEDUP_REMOVED lines=12> */
.L_x_26896:
[----:B------:R-:W-:Y:S05]  /*ed10*/  BSYNC.RECONVERGENT B2 ;  /* 0x0000000000027941 */ /* 0x000fea0003800200 */
.L_x_26895:
        /* <DEDUP_REMOVED lines=62> */
.L_x_26893:
[----:B------:R-:W-:Y:S05]  /*f100*/  BSYNC.RECONVERGENT B1 ;  /* 0x0000000000017941 */ /* 0x000fea0003800200 */
.L_x_26892:
[----:B------:R-:W-:Y:S01]  /*f110*/  I2FP.F32.U32 R25, R25 ;  /* 0x0000001900197245 */ /* 0x000fe20000201000 */
[----:B------:R-:W-:-:S05]  /*f120*/  HFMA2 R33, -RZ, RZ, 0.1171875, 0 ;  /* 0x2f800000ff217431 */ /* 0x000fca00000001ff */
[----:B------:R-:W-:-:S05]  /*f130*/  FFMA.FTZ R25, R25, R33, 1.1641532182693481445e-10 ;  /* 0x2f00000019197423 */ /* 0x000fca0000010021 */
[----:B------:R-:W-:Y:S01]  /*f140*/  FSETP.GTU.FTZ.AND P1, PT, R25, UR23, PT ;  /* 0x0000001719007c0b */ /* 0x000fe2000bf3c000 */
[----:B-----5:R-:W-:-:S05]  /*f150*/  HADD2.F32 R25, -RZ, R47.H1_H1 ;  /* 0x3000002fff197230 */ /* 0x020fca0000004100 */
[----:B------:R-:W-:-:S04]  /*f160*/  FMUL.FTZ R25, R25, UR17 ;  /* 0x0000001119197c20 */ /* 0x000fc80008410000 */
[----:B------:R-:W-:-:S05]  /*f170*/  FMUL.FTZ R25, R25, UR16 ;  /* 0x0000001019197c20 */ /* 0x000fca0008410000 */
[----:B------:R-:W-:Y:S02]  /*f180*/  FSEL R33, R25, RZ, !P1 ;  /* 0x000000ff19217208 */ /* 0x000fe40004800000 */
[----:B------:R-:W-:-:S03]  /*f190*/  SEL R25, RZ, 0x1, P1 ;  /* 0x00000001ff197807 */ /* 0x000fc60000800000 */
[----:B------:R-:W-:-:S07]  /*f1a0*/  FMUL.FTZ R33, R33, R107 ;  /* 0x0000006b21217220 */ /* 0x000fce0000410000 */
.L_x_26891:
[----:B------:R-:W-:Y:S02]  /*f1b0*/  F2FP.F16.F32.PACK_AB R174, RZ, R33 ;  /* 0x00000021ffae723e */ /* 0x000fe400000000ff */
[----:B------:R-:W-:Y:S02]  /*f1c0*/  PRMT R132, R132, 0x5410, R135 ;  /* 0x0000541084847816 */ /* 0x000fe40000000087 */
[----:B------:R-:W-:Y:S02]  /*f1d0*/  PRMT R134, R134, 0x5410, R177 ;  /* 0x0000541086867816 */ /* 0x000fe400000000b1 */
[----:B------:R-:W-:Y:S02]  /*f1e0*/  PRMT R133, R133, 0x5410, R171 ;  /* 0x0000541085857816 */ /* 0x000fe400000000ab */
[----:B------:R-:W-:-:S07]  /*f1f0*/  PRMT R135, R208, 0x5410, R174 ;  /* 0x00005410d0877816 */ /* 0x000fce00000000ae */
.L_x_26848:
        /* <DEDUP_REMOVED lines=25> */
.L_x_26897:
[----:B------:R-:W-:Y:S01]  /*f390*/  IADD3 R173, PT, PT, R173, 0x80, RZ ;  /* 0x00000080adad7810 */ /* 0x000fe20007ffe0ff */
[----:B------:R-:W-:-:S07]  /*f3a0*/  VIADD R172, R172, 0x80 ;  /* 0x00000080acac7836 */ /* 0x000fce0000000000 */
.L_x_26798:
[----:B------:R-:W-:Y:S05]  /*f3b0*/  BSYNC.RECONVERGENT B0 ;  /* 0x0000000000007941 */ /* 0x000fea0003800200 */
.L_x_26797:
        /* <DEDUP_REMOVED lines=18> */
[----:B-----5:R-:W-:Y:S01]  /*f4e0*/  @!P1 HADD2.F32 R35, -RZ, R40.H0_H0 ;  /* 0x20000028ff239230 */ /* 0x020fe20000004100 */
        /* <DEDUP_REMOVED lines=19> */
.L_x_26904:
        /* <DEDUP_REMOVED lines=12> */
.L_x_26906:
[----:B------:R-:W-:Y:S05]  /*f6e0*/  BSYNC.RECONVERGENT B2 ;  /* 0x0000000000027941 */ /* 0x000fea0003800200 */
.L_x_26905:
        /* <DEDUP_REMOVED lines=61> */
.L_x_26903:
[----:B------:R-:W-:Y:S05]  /*fac0*/  BSYNC.RECONVERGENT B1 ;  /* 0x0000000000017941 */ /* 0x000fea0003800200 */
.L_x_26902:
[----:B------:R-:W-:Y:S01]  /*fad0*/  I2FP.F32.U32 R6, R11 ;  /* 0x0000000b00067245 */ /* 0x000fe20000201000 */
[----:B------:R-:W-:-:S05]  /*fae0*/  HFMA2 R11, -RZ, RZ, 0.1171875, 0 ;  /* 0x2f800000ff0b7431 */ /* 0x000fca00000001ff */
[----:B------:R-:W-:Y:S01]  /*faf0*/  FFMA.FTZ R6, R6, R11, 1.1641532182693481445e-10 ;  /* 0x2f00000006067423 */ /* 0x000fe2000001000b */
[----:B------:R-:W-:-:S04]  /*fb00*/  HADD2.F32 R11, -RZ, R44.H0_H0 ;  /* 0x2000002cff0b7230 */ /* 0x000fc80000004100 */
[----:B------:R-:W-:Y:S01]  /*fb10*/  FSETP.GTU.FTZ.AND P2, PT, R6, UR23, PT ;  /* 0x0000001706007c0b */ /* 0x000fe2000bf5c000 */
[----:B------:R-:W-:Y:S01]  /*fb20*/  FMUL.FTZ R11, R11, UR17 ;  /* 0x000000110b0b7c20 */ /* 0x000fe20008410000 */
[----:B------:R-:W-:-:S03]  /*fb30*/  HADD2.F32 R6, -RZ, R40.H0_H0 ;  /* 0x20000028ff067230 */ /* 0x000fc60000004100 */
[----:B------:R-:W-:-:S05]  /*fb40*/  FMUL.FTZ R11, R11, UR16 ;  /* 0x000000100b0b7c20 */ /* 0x000fca0008410000 */
[----:B------:R-:W-:Y:S02]  /*fb50*/  FSEL R35, R11, RZ, !P2 ;  /* 0x000000ff0b237208 */ /* 0x000fe40005000000 */
[----:B------:R-:W-:-:S03]  /*fb60*/  SEL R11, RZ, 0x1, P2 ;  /* 0x00000001ff0b7807 */ /* 0x000fc60001000000 */
[----:B------:R-:W-:-:S07]  /*fb70*/  FFMA.FTZ R35, R35, R100, R6 ;  /* 0x0000006423237223 */ /* 0x000fce0000010006 */
.L_x_26901:
        /* <DEDUP_REMOVED lines=21> */
.L_x_26910:
        /* <DEDUP_REMOVED lines=12> */
.L_x_26912:
[----:B------:R-:W-:Y:S05]  /*fd90*/  BSYNC.RECONVERGENT B2 ;  /* 0x0000000000027941 */ /* 0x000fea0003800200 */
.L_x_26911:
        /* <DEDUP_REMOVED lines=62> */
.L_x_26909:
[----:B------:R-:W-:Y:S05]  /*10180*/  BSYNC.RECONVERGENT B1 ;  /* 0x0000000000017941 */ /* 0x000fea0003800200 */
.L_x_26908:
[----:B------:R-:W-:Y:S01]  /*10190*/  I2FP.F32.U32 R13, R13 ;  /* 0x0000000d000d7245 */ /* 0x000fe20000201000 */
[----:B------:R-:W-:-:S04]  /*101a0*/  IMAD.MOV.U32 R36, RZ, RZ, 0x2f800000 ;  /* 0x2f800000ff247424 */ /* 0x000fc800078e00ff */
        /* <DEDUP_REMOVED lines=9> */
.L_x_26907:
        /* <DEDUP_REMOVED lines=21> */
.L_x_26916:
        /* <DEDUP_REMOVED lines=12> */
.L_x_26918:
[----:B------:R-:W-:Y:S05]  /*10450*/  BSYNC.RECONVERGENT B2 ;  /* 0x0000000000027941 */ /* 0x000fea0003800200 */
.L_x_26917:
        /* <DEDUP_REMOVED lines=62> */
.L_x_26915:
[----:B------:R-:W-:Y:S05]  /*10840*/  BSYNC.RECONVERGENT B1 ;  /* 0x0000000000017941 */ /* 0x000fea0003800200 */
.L_x_26914:
        /* <DEDUP_REMOVED lines=11> */
.L_x_26913:
        /* <DEDUP_REMOVED lines=21> */
.L_x_26922:
        /* <DEDUP_REMOVED lines=12> */
.L_x_26924:
[----:B------:R-:W-:Y:S05]  /*10b10*/  BSYNC.RECONVERGENT B2 ;  /* 0x0000000000027941 */ /* 0x000fea0003800200 */
.L_x_26923:
        /* <DEDUP_REMOVED lines=62> */
.L_x_26921:
[----:B------:R-:W-:Y:S05]  /*10f00*/  BSYNC.RECONVERGENT B1 ;  /* 0x0000000000017941 */ /* 0x000fea0003800200 */
.L_x_26920:
        /* <DEDUP_REMOVED lines=11> */
.L_x_26919:
        /* <DEDUP_REMOVED lines=21> */
.L_x_26928:
        /* <DEDUP_REMOVED lines=12> */
.L_x_26930:
[----:B------:R-:W-:Y:S05]  /*111d0*/  BSYNC.RECONVERGENT B2 ;  /* 0x0000000000027941 */ /* 0x000fea0003800200 */
.L_x_26929:
        /* <DEDUP_REMOVED lines=62> */
.L_x_26927:
[----:B------:R-:W-:Y:S05]  /*115c0*/  BSYNC.RECONVERGENT B1 ;  /* 0x0000000000017941 */ /* 0x000fea0003800200 */
.L_x_26926:
        /* <DEDUP_REMOVED lines=12> */
.L_x_26925:
        /* <DEDUP_REMOVED lines=21> */
.L_x_26934:
        /* <DEDUP_REMOVED lines=12> */
.L_x_26936:
[----:B------:R-:W-:Y:S05]  /*118a0*/  BSYNC.RECONVERGENT B2 ;  /* 0x0000000000027941 */ /* 0x000fea0003800200 */
.L_x_26935:
        /* <DEDUP_REMOVED lines=62> */
.L_x_26933:
[----:B------:R-:W-:Y:S05]  /*11c90*/  BSYNC.RECONVERGENT B1 ;  /* 0x0000000000017941 */ /* 0x000fea0003800200 */
.L_x_26932:
        /* <DEDUP_REMOVED lines=11> */
.L_x_26931:
        /* <DEDUP_REMOVED lines=21> */
.L_x_26940:
        /* <DEDUP_REMOVED lines=12> */
.L_x_26942:
[----:B------:R-:W-:Y:S05]  /*11f60*/  BSYNC.RECONVERGENT B2 ;  /* 0x0000000000027941 */ /* 0x000fea0003800200 */
.L_x_26941:
        /* <DEDUP_REMOVED lines=62> */
.L_x_26939:
[----:B------:R-:W-:Y:S05]  /*12350*/  BSYNC.RECONVERGENT B1 ;  /* 0x0000000000017941 */ /* 0x000fea0003800200 */
.L_x_26938:
        /* <DEDUP_REMOVED lines=12> */
.L_x_26937:
        /* <DEDUP_REMOVED lines=21> */
.L_x_26946:
        /* <DEDUP_REMOVED lines=12> */
.L_x_26948:
[----:B------:R-:W-:Y:S05]  /*12630*/  BSYNC.RECONVERGENT B2 ;  /* 0x0000000000027941 */ /* 0x000fea0003800200 */
.L_x_26947:
        /* <DEDUP_REMOVED lines=62> */
.L_x_26945:
[----:B------:R-:W-:Y:S05]  /*12a20*/  BSYNC.RECONVERGENT B1 ;  /* 0x0000000000017941 */ /* 0x000fea0003800200 */
.L_x_26944:
        /* <DEDUP_REMOVED lines=11> */
.L_x_26943:
[----:B------:R-:W-:Y:S02]  /*12ae0*/  F2FP.F16.F32.PACK_AB R174, RZ, R138 ;  /* 0x0000008affae723e */ /* 0x000fe400000000ff */
[----:B------:R-:W-:Y:S02]  /*12af0*/  PRMT R132, R132, 0x5410, R135 ;  /* 0x0000541084847816 */ /* 0x000fe40000000087 */
[----:B------:R-:W-:Y:S02]  /*12b00*/  PRMT R134, R134, 0x5410, R177 ;  /* 0x0000541086867816 */ /* 0x000fe400000000b1 */
[----:B------:R-:W-:Y:S02]  /*12b10*/  PRMT R133, R133, 0x5410, R171 ;  /* 0x0000541085857816 */ /* 0x000fe400000000ab */
[----:B------:R-:W-:Y:S01]  /*12b20*/  PRMT R135, R209, 0x5410, R174 ;  /* 0x00005410d1877816 */ /* 0x000fe200000000ae */
[----:B------:R-:W-:Y:S06]  /*12b30*/  BRA `(.L_x_26949) ;  /* 0x0000003400087947 */ /* 0x000fec0003800000 */
.L_x_26900:
        /* <DEDUP_REMOVED lines=20> */
.L_x_26953:
        /* <DEDUP_REMOVED lines=12> */
.L_x_26955:
[----:B------:R-:W-:Y:S05]  /*12d40*/  BSYNC.RECONVERGENT B2 ;  /* 0x0000000000027941 */ /* 0x000fea0003800200 */
.L_x_26954:
        /* <DEDUP_REMOVED lines=58> */
[----:B------:R-:W-:-:S05]  /*130f0*/  HFMA2 R37, -RZ, RZ, 0, 0 ;  /* 0x00000000ff257431 */ /* 0x000fca00000001ff */
[----:B------:R-:W-:Y:S01]  /*13100*/  LOP3.LUT R5, R38, UR5, R11, 0x96, !PT ;  /* 0x0000000526057c12 */ /* 0x000fe2000f8e960b */
[----:B------:R-:W-:-:S07]  /*13110*/  IMAD.MOV.U32 R11, RZ, RZ, R171 ;  /* 0x000000ffff0b7224 */ /* 0x000fce00078e00ab */
.L_x_26952:
[----:B------:R-:W-:Y:S05]  /*13120*/  BSYNC.RECONVERGENT B1 ;  /* 0x0000000000017941 */ /* 0x000fea0003800200 */
.L_x_26951:
        /* <DEDUP_REMOVED lines=10> */
.L_x_26950:
        /* <DEDUP_REMOVED lines=17> */
.L_x_26959:
        /* <DEDUP_REMOVED lines=12> */
.L_x_26961:
[----:B------:R-:W-:Y:S05]  /*133a0*/  BSYNC.RECONVERGENT B2 ;  /* 0x0000000000027941 */ /* 0x000fea0003800200 */
.L_x_26960:
        /* <DEDUP_REMOVED lines=62> */
.L_x_26958:
[----:B------:R-:W-:Y:S05]  /*13790*/  BSYNC.RECONVERGENT B1 ;  /* 0x0000000000017941 */ /* 0x000fea0003800200 */
.L_x_26957:
        /* <DEDUP_REMOVED lines=10> */
.L_x_26956:
        /* <DEDUP_REMOVED lines=17> */
.L_x_26965:
        /* <DEDUP_REMOVED lines=12> */
.L_x_26967:
[----:B------:R-:W-:Y:S05]  /*13a10*/  BSYNC.RECONVERGENT B2 ;  /* 0x0000000000027941 */ /* 0x000fea0003800200 */
.L_x_26966:
        /* <DEDUP_REMOVED lines=62> */
.L_x_26964:
[----:B------:R-:W-:Y:S05]  /*13e00*/  BSYNC.RECONVERGENT B1 ;  /* 0x0000000000017941 */ /* 0x000fea0003800200 */
.L_x_26963:
        /* <DEDUP_REMOVED lines=10> */
.L_x_26962:
        /* <DEDUP_REMOVED lines=17> */
.L_x_26971:
        /* <DEDUP_REMOVED lines=12> */
.L_x_26973:
[----:B------:R-:W-:Y:S05]  /*14080*/  BSYNC.RECONVERGENT B2 ;  /* 0x0000000000027941 */ /* 0x000fea0003800200 */
.L_x_26972:
        /* <DEDUP_REMOVED lines=62> */
.L_x_26970:
[----:B------:R-:W-:Y:S05]  /*14470*/  BSYNC.RECONVERGENT B1 ;  /* 0x0000000000017941 */ /* 0x000fea0003800200 */
.L_x_26969:
        /* <DEDUP_REMOVED lines=10> */
.L_x_26968:
        /* <DEDUP_REMOVED lines=17> */
.L_x_26977:
        /* <DEDUP_REMOVED lines=12> */
.L_x_26979:
[----:B------:R-:W-:Y:S05]  /*146f0*/  BSYNC.RECONVERGENT B2 ;  /* 0x0000000000027941 */ /* 0x000fea0003800200 */
.L_x_26978:
        /* <DEDUP_REMOVED lines=62> */
.L_x_26976:
[----:B------:R-:W-:Y:S05]  /*14ae0*/  BSYNC.RECONVERGENT B1 ;  /* 0x0000000000017941 */ /* 0x000fea0003800200 */
.L_x_26975:
        /* <DEDUP_REMOVED lines=11> */
.L_x_26974:
        /* <DEDUP_REMOVED lines=17> */
.L_x_26983:
        /* <DEDUP_REMOVED lines=12> */
.L_x_26985:
[----:B------:R-:W-:Y:S05]  /*14d70*/  BSYNC.RECONVERGENT B2 ;  /* 0x0000000000027941 */ /* 0x000fea0003800200 */
.L_x_26984:
        /* <DEDUP_REMOVED lines=62> */
.L_x_26982:
[----:B------:R-:W-:Y:S05]  /*15160*/  BSYNC.RECONVERGENT B1 ;  /* 0x0000000000017941 */ /* 0x000fea0003800200 */
.L_x_26981:
        /* <DEDUP_REMOVED lines=11> */
.L_x_26980:
        /* <DEDUP_REMOVED lines=17> */
.L_x_26989:
        /* <DEDUP_REMOVED lines=12> */
.L_x_26991:
[----:B------:R-:W-:Y:S05]  /*153f0*/  BSYNC.RECONVERGENT B2 ;  /* 0x0000000000027941 */ /* 0x000fea0003800200 */
.L_x_26990:
        /* <DEDUP_REMOVED lines=62> */
.L_x_26988:
[----:B------:R-:W-:Y:S05]  /*157e0*/  BSYNC.RECONVERGENT B1 ;  /* 0x0000000000017941 */ /* 0x000fea0003800200 */
.L_x_26987:
        /* <DEDUP_REMOVED lines=11> */
.L_x_26986:
        /* <DEDUP_REMOVED lines=17> */
.L_x_26995:
        /* <DEDUP_REMOVED lines=12> */
.L_x_26997:
[----:B------:R-:W-:Y:S05]  /*15a70*/  BSYNC.RECONVERGENT B2 ;  /* 0x0000000000027941 */ /* 0x000fea0003800200 */
.L_x_26996:
        /* <DEDUP_REMOVED lines=62> */
.L_x_26994:
[----:B------:R-:W-:Y:S05]  /*15e60*/  BSYNC.RECONVERGENT B1 ;  /* 0x0000000000017941 */ /* 0x000fea0003800200 */
.L_x_26993:
        /* <DEDUP_REMOVED lines=10> */
.L_x_26992:
[----:B------:R-:W-:Y:S02]  /*15f10*/  F2FP.F16.F32.PACK_AB R174, RZ, R138 ;  /* 0x0000008affae723e */ /* 0x000fe400000000ff */
[----:B------:R-:W-:Y:S02]  /*15f20*/  PRMT R132, R132, 0x5410, R135 ;  /* 0x0000541084847816 */ /* 0x000fe40000000087 */
[----:B------:R-:W-:Y:S02]  /*15f30*/  PRMT R134, R134, 0x5410, R177 ;  /* 0x0000541086867816 */ /* 0x000fe400000000b1 */
[----:B------:R-:W-:Y:S02]  /*15f40*/  PRMT R133, R133, 0x5410, R171 ;  /* 0x0000541085857816 */ /* 0x000fe400000000ab */
[----:B------:R-:W-:-:S07]  /*15f50*/  PRMT R135, R208, 0x5410, R174 ;  /* 0x00005410d0877816 */ /* 0x000fce00000000ae */
.L_x_26949:
        /* <DEDUP_REMOVED lines=25> */
.L_x_26998:
[----:B------:R-:W-:Y:S01]  /*160f0*/  IADD3 R173, PT, PT, R173, 0x80, RZ ;  /* 0x00000080adad7810 */ /* 0x000fe20007ffe0ff */
[----:B------:R-:W-:-:S07]  /*16100*/  VIADD R172, R172, 0x80 ;  /* 0x00000080acac7836 */ /* 0x000fce0000000000 */
.L_x_26899:
[----:B------:R-:W-:Y:S05]  /*16110*/  BSYNC.RECONVERGENT B0 ;  /* 0x0000000000007941 */ /* 0x000fea0003800200 */
.L_x_26898:
        /* <DEDUP_REMOVED lines=18> */
[----:B-----5:R-:W-:Y:S01]  /*16240*/  @!P1 HADD2.F32 R139, -RZ, R40.H0_H0 ;  /* 0x20000028ff8b9230 */ /* 0x020fe20000004100 */
        /* <DEDUP_REMOVED lines=19> */
.L_x_27005:
        /* <DEDUP_REMOVED lines=12> */
.L_x_27007:
[----:B------:R-:W-:Y:S05]  /*16440*/  BSYNC.RECONVERGENT B2 ;  /* 0x0000000000027941 */ /* 0x000fea0003800200 */
.L_x_27006:
        /* <DEDUP_REMOVED lines=61> */
.L_x_27004:
[----:B------:R-:W-:Y:S05]  /*16820*/  BSYNC.RECONVERGENT B1 ;  /* 0x0000000000017941 */ /* 0x000fea0003800200 */
.L_x_27003:
        /* <DEDUP_REMOVED lines=11> */
.L_x_27002:
        /* <DEDUP_REMOVED lines=21> */
.L_x_27011:
        /* <DEDUP_REMOVED lines=12> */
.L_x_27013:
[----:B------:R-:W-:Y:S05]  /*16af0*/  BSYNC.RECONVERGENT B2 ;  /* 0x0000000000027941 */ /* 0x000fea0003800200 */
.L_x_27012:
        /* <DEDUP_REMOVED lines=62> */
.L_x_27010:
[----:B------:R-:W-:Y:S05]  /*16ee0*/  BSYNC.RECONVERGENT B1 ;  /* 0x0000000000017941 */ /* 0x000fea0003800200 */
.L_x_27009:
        /* <DEDUP_REMOVED lines=11> */
.L_x_27008:
        /* <DEDUP_REMOVED lines=21> */
.L_x_27017:
        /* <DEDUP_REMOVED lines=12> */
.L_x_27019:
[----:B------:R-:W-:Y:S05]  /*171b0*/  BSYNC.RECONVERGENT B2 ;  /* 0x0000000000027941 */ /* 0x000fea0003800200 */
.L_x_27018:
        /* <DEDUP_REMOVED lines=62> */
.L_x_27016:
[----:B------:R-:W-:Y:S05]  /*175a0*/  BSYNC.RECONVERGENT B1 ;  /* 0x0000000000017941 */ /* 0x000fea0003800200 */
.L_x_27015:
        /* <DEDUP_REMOVED lines=11> */
.L_x_27014:
        /* <DEDUP_REMOVED lines=21> */
.L_x_27023:
        /* <DEDUP_REMOVED lines=12> */
.L_x_27025:
[----:B------:R-:W-:Y:S05]  /*17870*/  BSYNC.RECONVERGENT B2 ;  /* 0x0000000000027941 */ /* 0x000fea0003800200 */
.L_x_27024:
        /* <DEDUP_REMOVED lines=62> */
.L_x_27022:
[----:B------:R-:W-:Y:S05]  /*17c60*/  BSYNC.RECONVERGENT B1 ;  /* 0x0000000000017941 */ /* 0x000fea0003800200 */
.L_x_27021:
        /* <DEDUP_REMOVED lines=11> */
.L_x_27020:
        /* <DEDUP_REMOVED lines=21> */
.L_x_27029:
        /* <DEDUP_REMOVED lines=12> */
.L_x_27031:
[----:B------:R-:W-:Y:S05]  /*17f30*/  BSYNC.RECONVERGENT B2 ;  /* 0x0000000000027941 */ /* 0x000fea0003800200 */
.L_x_27030:
        /* <DEDUP_REMOVED lines=62> */
.L_x_27028:
[----:B------:R-:W-:Y:S05]  /*18320*/  BSYNC.RECONVERGENT B1 ;  /* 0x0000000000017941 */ /* 0x000fea0003800200 */
.L_x_27027:
        /* <DEDUP_REMOVED lines=12> */
.L_x_27026:
        /* <DEDUP_REMOVED lines=21> */
.L_x_27035:
        /* <DEDUP_REMOVED lines=12> */
.L_x_27037:
[----:B------:R-:W-:Y:S05]  /*18600*/  BSYNC.RECONVERGENT B2 ;  /* 0x0000000000027941 */ /* 0x000fea0003800200 */
.L_x_27036:
        /* <DEDUP_REMOVED lines=62> */
.L_x_27034:
[----:B------:R-:W-:Y:S05]  /*189f0*/  BSYNC.RECONVERGENT B1 ;  /* 0x0000000000017941 */ /* 0x000fea0003800200 */
.L_x_27033:
        /* <DEDUP_REMOVED lines=11> */
.L_x_27032:
        /* <DEDUP_REMOVED lines=21> */
.L_x_27041:
        /* <DEDUP_REMOVED lines=12> */
.L_x_27043:
[----:B------:R-:W-:Y:S05]  /*18cc0*/  BSYNC.RECONVERGENT B2 ;  /* 0x0000000000027941 */ /* 0x000fea0003800200 */
.L_x_27042:
        /* <DEDUP_REMOVED lines=62> */
.L_x_27040:
[----:B------:R-:W-:Y:S05]  /*190b0*/  BSYNC.RECONVERGENT B1 ;  /* 0x0000000000017941 */ /* 0x000fea0003800200 */
.L_x_27039:
        /* <DEDUP_REMOVED lines=12> */
.L_x_27038:
        /* <DEDUP_REMOVED lines=21> */
.L_x_27047:
        /* <DEDUP_REMOVED lines=12> */
.L_x_27049:
[----:B------:R-:W-:Y:S05]  /*19390*/  BSYNC.RECONVERGENT B2 ;  /* 0x0000000000027941 */ /* 0x000fea0003800200 */
.L_x_27048:
        /* <DEDUP_REMOVED lines=62> */
.L_x_27046:
[----:B------:R-:W-:Y:S05]  /*19780*/  BSYNC.RECONVERGENT B1 ;  /* 0x0000000000017941 */ /* 0x000fea0003800200 */
.L_x_27045:
        /* <DEDUP_REMOVED lines=11> */
.L_x_27044:
[----:B------:R-:W-:Y:S02]  /*19840*/  F2FP.F16.F32.PACK_AB R174, RZ, R146 ;  /* 0x00000092ffae723e */ /* 0x000fe400000000ff */
[----:B------:R-:W-:Y:S02]  /*19850*/  PRMT R132, R132, 0x5410, R135 ;  /* 0x0000541084847816 */ /* 0x000fe40000000087 */
[----:B------:R-:W-:Y:S02]  /*19860*/  PRMT R134, R134, 0x5410, R177 ;  /* 0x0000541086867816 */ /* 0x000fe400000000b1 */
[----:B------:R-:W-:Y:S02]  /*19870*/  PRMT R133, R133, 0x5410, R171 ;  /* 0x0000541085857816 */ /* 0x000fe400000000ab */
[----:B------:R-:W-:Y:S01]  /*19880*/  PRMT R135, R209, 0x5410, R174 ;  /* 0x00005410d1877816 */ /* 0x000fe200000000ae */
[----:B------:R-:W-:Y:S06]  /*19890*/  BRA `(.L_x_27050) ;  /* 0x0000003400087947 */ /* 0x000fec0003800000 */
.L_x_27001:
        /* <DEDUP_REMOVED lines=20> */
.L_x_27054:
        /* <DEDUP_REMOVED lines=12> */
.L_x_27056:
[----:B------:R-:W-:Y:S05]  /*19aa0*/  BSYNC.RECONVERGENT B2 ;  /* 0x0000000000027941 */ /* 0x000fea0003800200 */
.L_x_27055:
        /* <DEDUP_REMOVED lines=61> */
.L_x_27053:
[----:B------:R-:W-:Y:S05]  /*19e80*/  BSYNC.RECONVERGENT B1 ;  /* 0x0000000000017941 */ /* 0x000fea0003800200 */
.L_x_27052:
        /* <DEDUP_REMOVED lines=10> */
.L_x_27051:
[----:B0-----:R-:W-:Y:S01]  /*19f30*/  F2FP.F16.F32.PACK_AB R132, RZ, R139 ;  /* 0x0000008bff84723e */ /* 0x001fe200000000ff */
        /* <DEDUP_REMOVED lines=16> */
.L_x_27060:
        /* <DEDUP_REMOVED lines=12> */
.L_x_27062:
[----:B------:R-:W-:Y:S05]  /*1a100*/  BSYNC.RECONVERGENT B2 ;  /* 0x0000000000027941 */ /* 0x000fea0003800200 */
.L_x_27061:
        /* <DEDUP_REMOVED lines=62> */
.L_x_27059:
[----:B------:R-:W-:Y:S05]  /*1a4f0*/  BSYNC.RECONVERGENT B1 ;  /* 0x0000000000017941 */ /* 0x000fea0003800200 */
.L_x_27058:
        /* <DEDUP_REMOVED lines=10> */
.L_x_27057:
        /* <DEDUP_REMOVED lines=17> */
.L_x_27066:
        /* <DEDUP_REMOVED lines=12> */
.L_x_27068:
[----:B------:R-:W-:Y:S05]  /*1a770*/  BSYNC.RECONVERGENT B2 ;  /* 0x0000000000027941 */ /* 0x000fea0003800200 */
.L_x_27067:
        /* <DEDUP_REMOVED lines=62> */
.L_x_27065:
[----:B------:R-:W-:Y:S05]  /*1ab60*/  BSYNC.RECONVERGENT B1 ;  /* 0x0000000000017941 */ /* 0x000fea0003800200 */
.L_x_27064:
        /* <DEDUP_REMOVED lines=10> */
.L_x_27063:
        /* <DEDUP_REMOVED lines=17> */
.L_x_27072:
        /* <DEDUP_REMOVED lines=12> */
.L_x_27074:
[----:B------:R-:W-:Y:S05]  /*1ade0*/  BSYNC.RECONVERGENT B2 ;  /* 0x0000000000027941 */ /* 0x000fea0003800200 */
.L_x_27073:
        /* <DEDUP_REMOVED lines=62> */
.L_x_27071:
[----:B------:R-:W-:Y:S05]  /*1b1d0*/  BSYNC.RECONVERGENT B1 ;  /* 0x0000000000017941 */ /* 0x000fea0003800200 */
.L_x_27070:
        /* <DEDUP_REMOVED lines=10> */
.L_x_27069:
        /* <DEDUP_REMOVED lines=17> */
.L_x_27078:
        /* <DEDUP_REMOVED lines=12> */
.L_x_27080:
[----:B------:R-:W-:Y:S05]  /*1b450*/  BSYNC.RECONVERGENT B2 ;  /* 0x0000000000027941 */ /* 0x000fea0003800200 */
.L_x_27079:
        /* <DEDUP_REMOVED lines=62> */
.L_x_27077:
[----:B------:R-:W-:Y:S05]  /*1b840*/  BSYNC.RECONVERGENT B1 ;  /* 0x0000000000017941 */ /* 0x000fea0003800200 */
.L_x_27076:
        /* <DEDUP_REMOVED lines=11> */
.L_x_27075:
        /* <DEDUP_REMOVED lines=17> */
.L_x_27084:
        /* <DEDUP_REMOVED lines=12> */
.L_x_27086:
[----:B------:R-:W-:Y:S05]  /*1bad0*/  BSYNC.RECONVERGENT B2 ;  /* 0x0000000000027941 */ /* 0x000fea0003800200 */
.L_x_27085:
        /* <DEDUP_REMOVED lines=62> */
.L_x_27083:
[----:B------:R-:W-:Y:S05]  /*1bec0*/  BSYNC.RECONVERGENT B1 ;  /* 0x0000000000017941 */ /* 0x000fea0003800200 */
.L_x_27082:
        /* <DEDUP_REMOVED lines=11> */
.L_x_27081:
        /* <DEDUP_REMOVED lines=17> */
.L_x_27090:
        /* <DEDUP_REMOVED lines=12> */
.L_x_27092:
[----:B------:R-:W-:Y:S05]  /*1c150*/  BSYNC.RECONVERGENT B2 ;  /* 0x0000000000027941 */ /* 0x000fea0003800200 */
.L_x_27091:
        /* <DEDUP_REMOVED lines=62> */
.L_x_27089:
[----:B------:R-:W-:Y:S05]  /*1c540*/  BSYNC.RECONVERGENT B1 ;  /* 0x0000000000017941 */ /* 0x000fea0003800200 */
.L_x_27088:
        /* <DEDUP_REMOVED lines=11> */
.L_x_27087:
        /* <DEDUP_REMOVED lines=17> */
.L_x_27096:
        /* <DEDUP_REMOVED lines=12> */
.L_x_27098:
[----:B------:R-:W-:Y:S05]  /*1c7d0*/  BSYNC.RECONVERGENT B2 ;  /* 0x0000000000027941 */ /* 0x000fea0003800200 */
.L_x_27097:
        /* <DEDUP_REMOVED lines=62> */
.L_x_27095:
[----:B------:R-:W-:Y:S05]  /*1cbc0*/  BSYNC.RECONVERGENT B1 ;  /* 0x0000000000017941 */ /* 0x000fea0003800200 */
.L_x_27094:
        /* <DEDUP_REMOVED lines=10> */
.L_x_27093:
[----:B------:R-:W-:Y:S02]  /*1cc70*/  F2FP.F16.F32.PACK_AB R174, RZ, R146 ;  /* 0x00000092ffae723e */ /* 0x000fe400000000ff */
[----:B------:R-:W-:Y:S02]  /*1cc80*/  PRMT R132, R132, 0x5410, R135 ;  /* 0x0000541084847816 */ /* 0x000fe40000000087 */
[----:B------:R-:W-:Y:S02]  /*1cc90*/  PRMT R134, R134, 0x5410, R177 ;  /* 0x0000541086867816 */ /* 0x000fe400000000b1 */
[----:B------:R-:W-:Y:S02]  /*1cca0*/  PRMT R133, R133, 0x5410, R171 ;  /* 0x0000541085857816 */ /* 0x000fe400000000ab */
[----:B------:R-:W-:-:S07]  /*1ccb0*/  PRMT R135, R208, 0x5410, R174 ;  /* 0x00005410d0877816 */ /* 0x000fce00000000ae */
.L_x_27050:
        /* <DEDUP_REMOVED lines=25> */
.L_x_27099:
[----:B------:R-:W-:Y:S01]  /*1ce50*/  IADD3 R173, PT, PT, R173, 0x80, RZ ;  /* 0x00000080adad7810 */ /* 0x000fe20007ffe0ff */
[----:B------:R-:W-:-:S07]  /*1ce60*/  VIADD R172, R172, 0x80 ;  /* 0x00000080acac7836 */ /* 0x000fce0000000000 */
.L_x_27000:
[----:B------:R-:W-:Y:S05]  /*1ce70*/  BSYNC.RECONVERGENT B0 ;  /* 0x0000000000007941 */ /* 0x000fea0003800200 */
.L_x_26999:
        /* <DEDUP_REMOVED lines=16> */
[----:B-----5:R-:W-:Y:S01]  /*1cf80*/  @!P2 HADD2.F32 R147, -RZ, R40.H0_H0 ;  /* 0x20000028ff93a230 */ /* 0x020fe20000004100 */
        /* <DEDUP_REMOVED lines=13> */
[--C-:B------:R-:W-:Y:S01]  /*1d060*/  @!P3 IMAD.MOV.U32 R133, RZ, RZ, R171.reuse ;  /* 0x000000ffff85b224 */ /* 0x100fe200078e00ab */
[----:B------:R-:W-:Y:S01]  /*1d070*/  @!P3 MOV R11, R4 ;  /* 0x00000004000bb202 */ /* 0x000fe20000000f00 */
[----:B------:R-:W-:Y:S01]  /*1d080*/  @P3 VIADD R134, R6, 0x1 ;  /* 0x0000000106863836 */ /* 0x000fe20000000000 */
[----:B------:R-:W-:Y:S01]  /*1d090*/  @P3 MOV R11, R5 ;  /* 0x00000005000b3202 */ /* 0x000fe20000000f00 */
[----:B------:R-:W-:Y:S01]  /*1d0a0*/  @P3 IMAD.MOV.U32 R133, RZ, RZ, R171 ;  /* 0x000000ffff853224 */ /* 0x000fe200078e00ab */
[----:B------:R-:W-:Y:S06]  /*1d0b0*/  BRA `(.L_x_27105) ;  /* 0x0000000400287947 */ /* 0x000fec0003800000 */
.L_x_27106:
        /* <DEDUP_REMOVED lines=12> */
.L_x_27108:
[----:B------:R-:W-:Y:S05]  /*1d180*/  BSYNC.RECONVERGENT B2 ;  /* 0x0000000000027941 */ /* 0x000fea0003800200 */
.L_x_27107:
        /* <DEDUP_REMOVED lines=61> */
.L_x_27105:
[----:B------:R-:W-:Y:S05]  /*1d560*/  BSYNC.RECONVERGENT B1 ;  /* 0x0000000000017941 */ /* 0x000fea0003800200 */
.L_x_27104:
        /* <DEDUP_REMOVED lines=11> */
.L_x_27103:
        /* <DEDUP_REMOVED lines=21> */
.L_x_27112:
        /* <DEDUP_REMOVED lines=12> */
.L_x_27114:
[----:B------:R-:W-:Y:S05]  /*1d830*/  BSYNC.RECONVERGENT B2 ;  /* 0x0000000000027941 */ /* 0x000fea0003800200 */
.L_x_27113:
        /* <DEDUP_REMOVED lines=62> */
.L_x_27111:
[----:B------:R-:W-:Y:S05]  /*1dc20*/  BSYNC.RECONVERGENT B1 ;  /* 0x0000000000017941 */ /* 0x000fea0003800200 */
.L_x_27110:
        /* <DEDUP_REMOVED lines=11> */
.L_x_27109:
        /* <DEDUP_REMOVED lines=21> */
.L_x_27118:
        /* <DEDUP_REMOVED lines=12> */
.L_x_27120:
[----:B------:R-:W-:Y:S05]  /*1def0*/  BSYNC.RECONVERGENT B2 ;  /* 0x0000000000027941 */ /* 0x000fea0003800200 */
.L_x_27119:
        /* <DEDUP_REMOVED lines=62> */
.L_x_27117:
[----:B------:R-:W-:Y:S05]  /*1e2e0*/  BSYNC.RECONVERGENT B1 ;  /* 0x0000000000017941 */ /* 0x000fea0003800200 */
.L_x_27116:
[----:B------:R-:W-:Y:S01]  /*1e2f0*/  I2FP.F32.U32 R6, R15 ;  /* 0x0000000f00067245 */ /* 0x000fe20000201000 */
[----:B------:R-:W-:-:S05]  /*1e300*/  HFMA2 R15, -RZ, RZ, 0.1171875, 0 ;  /* 0x2f800000ff0f7431 */ /* 0x000fca00000001ff */
        /* <DEDUP_REMOVED lines=9> */
.L_x_27115:
        /* <DEDUP_REMOVED lines=21> */
.L_x_27124:
        /* <DEDUP_REMOVED lines=12> */
.L_x_27126:
[----:B------:R-:W-:Y:S05]  /*1e5b0*/  BSYNC.RECONVERGENT B2 ;  /* 0x0000000000027941 */ /* 0x000fea0003800200 */
.L_x_27125:
        /* <DEDUP_REMOVED lines=62> */
.L_x_27123:
[----:B------:R-:W-:Y:S05]  /*1e9a0*/  BSYNC.RECONVERGENT B1 ;  /* 0x0000000000017941 */ /* 0x000fea0003800200 */
.L_x_27122:
        /* <DEDUP_REMOVED lines=11> */
.L_x_27121:
        /* <DEDUP_REMOVED lines=21> */
.L_x_27130:
        /* <DEDUP_REMOVED lines=12> */
.L_x_27132:
[----:B------:R-:W-:Y:S05]  /*1ec70*/  BSYNC.RECONVERGENT B2 ;  /* 0x0000000000027941 */ /* 0x000fea0003800200 */
.L_x_27131:
        /* <DEDUP_REMOVED lines=62> */
.L_x_27129:
[----:B------:R-:W-:Y:S05]  /*1f060*/  BSYNC.RECONVERGENT B1 ;  /* 0x0000000000017941 */ /* 0x000fea0003800200 */
.L_x_27128:
        /* <DEDUP_REMOVED lines=12> */
.L_x_27127:
        /* <DEDUP_REMOVED lines=21> */
.L_x_27136:
        /* <DEDUP_REMOVED lines=12> */
.L_x_27138:
[----:B------:R-:W-:Y:S05]  /*1f340*/  BSYNC.RECONVERGENT B2 ;  /* 0x0000000000027941 */ /* 0x000fea0003800200 */
.L_x_27137:
        /* <DEDUP_REMOVED lines=62> */
.L_x_27135:
[----:B------:R-:W-:Y:S05]  /*1f730*/  BSYNC.RECONVERGENT B1 ;  /* 0x0000000000017941 */ /* 0x000fea0003800200 */
.L_x_27134:
        /* <DEDUP_REMOVED lines=11> */
.L_x_27133:
        /* <DEDUP_REMOVED lines=21> */
.L_x_27142:
        /* <DEDUP_REMOVED lines=12> */
.L_x_27144:
[----:B------:R-:W-:Y:S05]  /*1fa00*/  BSYNC.RECONVERGENT B2 ;  /* 0x0000000000027941 */ /* 0x000fea0003800200 */
.L_x_27143:
        /* <DEDUP_REMOVED lines=62> */
.L_x_27141:
[----:B------:R-:W-:Y:S05]  /*1fdf0*/  BSYNC.RECONVERGENT B1 ;  /* 0x0000000000017941 */ /* 0x000fea0003800200 */
.L_x_27140:
        /* <DEDUP_REMOVED lines=12> */
.L_x_27139:
        /* <DEDUP_REMOVED lines=21> */
.L_x_27148:
        /* <DEDUP_REMOVED lines=12> */
.L_x_27150:
[----:B------:R-:W-:Y:S05]  /*200d0*/  BSYNC.RECONVERGENT B2 ;  /* 0x0000000000027941 */ /* 0x000fea0003800200 */
.L_x_27149:
        /* <DEDUP_REMOVED lines=62> */
.L_x_27147:
[----:B------:R-:W-:Y:S05]  /*204c0*/  BSYNC.RECONVERGENT B1 ;  /* 0x0000000000017941 */ /* 0x000fea0003800200 */
.L_x_27146:
        /* <DEDUP_REMOVED lines=11> */
.L_x_27145:
[----:B------:R-:W-:Y:S02]  /*20580*/  F2FP.F16.F32.PACK_AB R174, RZ, R154 ;  /* 0x0000009affae723e */ /* 0x000fe400000000ff */
[----:B------:R-:W-:Y:S02]  /*20590*/  PRMT R132, R132, 0x5410, R135 ;  /* 0x0000541084847816 */ /* 0x000fe40000000087 */
[----:B------:R-:W-:Y:S02]  /*205a0*/  PRMT R134, R134, 0x5410, R177 ;  /* 0x0000541086867816 */ /* 0x000fe400000000b1 */
[----:B------:R-:W-:Y:S02]  /*205b0*/  PRMT R133, R133, 0x5410, R171 ;  /* 0x0000541085857816 */ /* 0x000fe400000000ab */
[----:B------:R-:W-:Y:S01]  /*205c0*/  PRMT R135, R209, 0x5410, R174 ;  /* 0x00005410d1877816 */ /* 0x000fe200000000ae */
[----:B------:R-:W-:Y:S06]  /*205d0*/  BRA `(.L_x_27151) ;  /* 0x0000003400087947 */ /* 0x000fec0003800000 */
.L_x_27102:
        /* <DEDUP_REMOVED lines=20> */
.L_x_27155:
        /* <DEDUP_REMOVED lines=12> */
.L_x_27157:
[----:B------:R-:W-:Y:S05]  /*207e0*/  BSYNC.RECONVERGENT B2 ;  /* 0x0000000000027941 */ /* 0x000fea0003800200 */
.L_x_27156:
        /* <DEDUP_REMOVED lines=61> */
.L_x_27154:
[----:B------:R-:W-:Y:S05]  /*20bc0*/  BSYNC.RECONVERGENT B1 ;  /* 0x0000000000017941 */ /* 0x000fea0003800200 */
.L_x_27153:
[----:B------:R-:W-:Y:S01]  /*20bd0*/  I2FP.F32.U32 R6, R11 ;  /* 0x0000000b00067245 */ /* 0x000fe20000201000 */
[----:B------:R-:W-:-:S05]  /*20be0*/  HFMA2 R11, -RZ, RZ, 0.1171875, 0 ;  /* 0x2f800000ff0b7431 */ /* 0x000fca00000001ff */
        /* <DEDUP_REMOVED lines=8> */
.L_x_27152:
[----:B0-----:R-:W-:Y:S01]  /*20c70*/  F2FP.F16.F32.PACK_AB R132, RZ, R147 ;  /* 0x00000093ff84723e */ /* 0x001fe200000000ff */
        /* <DEDUP_REMOVED lines=16> */
.L_x_27161:
        /* <DEDUP_REMOVED lines=12> */
.L_x_27163:
[----:B------:R-:W-:Y:S05]  /*20e40*/  BSYNC.RECONVERGENT B2 ;  /* 0x0000000000027941 */ /* 0x000fea0003800200 */
.L_x_27162:
        /* <DEDUP_REMOVED lines=62> */
.L_x_27160:
[----:B------:R-:W-:Y:S05]  /*21230*/  BSYNC.RECONVERGENT B1 ;  /* 0x0000000000017941 */ /* 0x000fea0003800200 */
.L_x_27159:
        /* <DEDUP_REMOVED lines=10> */
.L_x_27158:
        /* <DEDUP_REMOVED lines=17> */
.L_x_27167:
        /* <DEDUP_REMOVED lines=12> */
.L_x_27169:
[----:B------:R-:W-:Y:S05]  /*214b0*/  BSYNC.RECONVERGENT B2 ;  /* 0x0000000000027941 */ /* 0x000fea0003800200 */
.L_x_27168:
        /* <DEDUP_REMOVED lines=62> */
.L_x_27166:
[----:B------:R-:W-:Y:S05]  /*218a0*/  BSYNC.RECONVERGENT B1 ;  /* 0x0000000000017941 */ /* 0x000fea0003800200 */
.L_x_27165:
[----:B------:R-:W-:Y:S01]  /*218b0*/  I2FP.F32.U32 R6, R6 ;  /* 0x0000000600067245 */ /* 0x000fe20000201000 */
[----:B------:R-:W-:-:S05]  /*218c0*/  HFMA2 R15, -RZ, RZ, 0.1171875, 0 ;  /* 0x2f800000ff0f7431 */ /* 0x000fca00000001ff */
        /* <DEDUP_REMOVED lines=8> */
.L_x_27164:
        /* <DEDUP_REMOVED lines=17> */
.L_x_27173:
        /* <DEDUP_REMOVED lines=12> */
.L_x_27175:
[----:B------:R-:W-:Y:S05]  /*21b20*/  BSYNC.RECONVERGENT B2 ;  /* 0x0000000000027941 */ /* 0x000fea0003800200 */
.L_x_27174:
        /* <DEDUP_REMOVED lines=62> */
.L_x_27172:
[----:B------:R-:W-:Y:S05]  /*21f10*/  BSYNC.RECONVERGENT B1 ;  /* 0x0000000000017941 */ /* 0x000fea0003800200 */
.L_x_27171:
        /* <DEDUP_REMOVED lines=10> */
.L_x_27170:
        /* <DEDUP_REMOVED lines=17> */
.L_x_27179:
        /* <DEDUP_REMOVED lines=12> */
.L_x_27181:
[----:B------:R-:W-:Y:S05]  /*22190*/  BSYNC.RECONVERGENT B2 ;  /* 0x0000000000027941 */ /* 0x000fea0003800200 */
.L_x_27180:
        /* <DEDUP_REMOVED lines=62> */
.L_x_27178:
[----:B------:R-:W-:Y:S05]  /*22580*/  BSYNC.RECONVERGENT B1 ;  /* 0x0000000000017941 */ /* 0x000fea0003800200 */
.L_x_27177:
        /* <DEDUP_REMOVED lines=11> */
.L_x_27176:
        /* <DEDUP_REMOVED lines=17> */
.L_x_27185:
        /* <DEDUP_REMOVED lines=12> */
.L_x_27187:
[----:B------:R-:W-:Y:S05]  /*22810*/  BSYNC.RECONVERGENT B2 ;  /* 0x0000000000027941 */ /* 0x000fea0003800200 */
.L_x_27186:
        /* <DEDUP_REMOVED lines=60> */
[----:B------:R-:W-:Y:S02]  /*22be0*/  LOP3.LUT R5, R174, UR5, R153, 0x96, !PT ;  /* 0x00000005ae057c12 */ /* 0x000fe4000f8e9699 */
[----:B------:R-:W-:-:S07]  /*22bf0*/  MOV R10, R152 ;  /* 0x00000098000a7202 */ /* 0x000fce0000000f00 */
.L_x_27184:
[----:B------:R-:W-:Y:S05]  /*22c00*/  BSYNC.RECONVERGENT B1 ;  /* 0x0000000000017941 */ /* 0x000fea0003800200 */
.L_x_27183:
        /* <DEDUP_REMOVED lines=11> */
.L_x_27182:
        /* <DEDUP_REMOVED lines=17> */
.L_x_27191:
        /* <DEDUP_REMOVED lines=12> */
.L_x_27193:
[----:B------:R-:W-:Y:S05]  /*22e90*/  BSYNC.RECONVERGENT B2 ;  /* 0x0000000000027941 */ /* 0x000fea0003800200 */
.L_x_27192:
        /* <DEDUP_REMOVED lines=58> */
[----:B------:R-:W-:-:S03]  /*23240*/  IMAD.WIDE.U32 R174, R5, -0x326172a9, RZ ;  /* 0xcd9e8d5705ae7825 */ /* 0x000fc600078e00ff */
[----:B------:R-:W-:Y:S01]  /*23250*/  MOV R10, R174 ;  /* 0x000000ae000a7202 */ /* 0x000fe20000000f00 */
[----:B------:R-:W-:Y:S01]  /*23260*/  IMAD.MOV.U32 R174, RZ, RZ, RZ ;  /* 0x000000ffffae7224 */ /* 0x000fe200078e00ff */
[----:B------:R-:W-:-:S07]  /*23270*/  LOP3.LUT R5, R178, UR5, R175, 0x96, !PT ;  /* 0x00000005b2057c12 */ /* 0x000fce000f8e96af */
.L_x_27190:
[----:B------:R-:W-:Y:S05]  /*23280*/  BSYNC.RECONVERGENT B1 ;  /* 0x0000000000017941 */ /* 0x000fea0003800200 */
.L_x_27189:
        /* <DEDUP_REMOVED lines=11> */
.L_x_27188:
        /* <DEDUP_REMOVED lines=17> */
.L_x_27197:
        /* <DEDUP_REMOVED lines=12> */
.L_x_27199:
[----:B------:R-:W-:Y:S05]  /*23510*/  BSYNC.RECONVERGENT B2 ;  /* 0x0000000000027941 */ /* 0x000fea0003800200 */
.L_x_27198:
        /* <DEDUP_REMOVED lines=62> */
.L_x_27196:
[----:B------:R-:W-:Y:S05]  /*23900*/  BSYNC.RECONVERGENT B1 ;  /* 0x0000000000017941 */ /* 0x000fea0003800200 */
.L_x_27195:
        /* <DEDUP_REMOVED lines=10> */
.L_x_27194:
[----:B------:R-:W-:Y:S02]  /*239b0*/  F2FP.F16.F32.PACK_AB R174, RZ, R154 ;  /* 0x0000009affae723e */ /* 0x000fe400000000ff */
[----:B------:R-:W-:Y:S02]  /*239c0*/  PRMT R132, R132, 0x5410, R135 ;  /* 0x0000541084847816 */ /* 0x000fe40000000087 */
[----:B------:R-:W-:Y:S02]  /*239d0*/  PRMT R134, R134, 0x5410, R177 ;  /* 0x0000541086867816 */ /* 0x000fe400000000b1 */
[----:B------:R-:W-:Y:S02]  /*239e0*/  PRMT R133, R133, 0x5410, R171 ;  /* 0x0000541085857816 */ /* 0x000fe400000000ab */
[----:B------:R-:W-:-:S07]  /*239f0*/  PRMT R135, R208, 0x5410, R174 ;  /* 0x00005410d0877816 */ /* 0x000fce00000000ae */
.L_x_27151:
        /* <DEDUP_REMOVED lines=25> */
.L_x_27200:
[----:B------:R-:W-:Y:S01]  /*23b90*/  VIADD R173, R173, 0x80 ;  /* 0x00000080adad7836 */ /* 0x000fe20000000000 */
[----:B------:R-:W-:-:S07]  /*23ba0*/  IADD3 R172, PT, PT, R172, 0x80, RZ ;  /* 0x00000080acac7810 */ /* 0x000fce0007ffe0ff */
.L_x_27101:
[----:B------:R-:W-:Y:S05]  /*23bb0*/  BSYNC.RECONVERGENT B0 ;  /* 0x0000000000007941 */ /* 0x000fea0003800200 */
.L_x_27100:
        /* <DEDUP_REMOVED lines=36> */
.L_x_27207:
        /* <DEDUP_REMOVED lines=12> */
.L_x_27209:
[----:B------:R-:W-:Y:S05]  /*23ec0*/  BSYNC.RECONVERGENT B2 ;  /* 0x0000000000027941 */ /* 0x000fea0003800200 */
.L_x_27208:
        /* <DEDUP_REMOVED lines=61> */
.L_x_27206:
[----:B------:R-:W-:Y:S05]  /*242a0*/  BSYNC.RECONVERGENT B1 ;  /* 0x0000000000017941 */ /* 0x000fea0003800200 */
.L_x_27205:
[----:B------:R-:W-:Y:S01]  /*242b0*/  I2FP.F32.U32 R6, R11 ;  /* 0x0000000b00067245 */ /* 0x000fe20000201000 */
[----:B------:R-:W-:Y:S02]  /*242c0*/  HADD2.F32 R132, -RZ, R44.H0_H0 ;  /* 0x2000002cff847230 */ /* 0x000fe40000004100 */
[----:B------:R-:W-:-:S03]  /*242d0*/  IMAD.MOV.U32 R11, RZ, RZ, 0x2f800000 ;  /* 0x2f800000ff0b7424 */ /* 0x000fc600078e00ff */
        /* <DEDUP_REMOVED lines=8> */
.L_x_27204:
        /* <DEDUP_REMOVED lines=21> */
.L_x_27213:
        /* <DEDUP_REMOVED lines=12> */
.L_x_27215:
[----:B------:R-:W-:Y:S05]  /*24570*/  BSYNC.RECONVERGENT B2 ;  /* 0x0000000000027941 */ /* 0x000fea0003800200 */
.L_x_27214:
        /* <DEDUP_REMOVED lines=62> */
.L_x_27212:
[----:B------:R-:W-:Y:S05]  /*24960*/  BSYNC.RECONVERGENT B1 ;  /* 0x0000000000017941 */ /* 0x000fea0003800200 */
.L_x_27211:
        /* <DEDUP_REMOVED lines=11> */
.L_x_27210:
        /* <DEDUP_REMOVED lines=21> */
.L_x_27219:
        /* <DEDUP_REMOVED lines=12> */
.L_x_27221:
[----:B------:R-:W-:Y:S05]  /*24c30*/  BSYNC.RECONVERGENT B2 ;  /* 0x0000000000027941 */ /* 0x000fea0003800200 */
.L_x_27220:
        /* <DEDUP_REMOVED lines=62> */
.L_x_27218:
[----:B------:R-:W-:Y:S05]  /*25020*/  BSYNC.RECONVERGENT B1 ;  /* 0x0000000000017941 */ /* 0x000fea0003800200 */
.L_x_27217:
        /* <DEDUP_REMOVED lines=11> */
.L_x_27216:
        /* <DEDUP_REMOVED lines=21> */
.L_x_27225:
        /* <DEDUP_REMOVED lines=12> */
.L_x_27227:
[----:B------:R-:W-:Y:S05]  /*252f0*/  BSYNC.RECONVERGENT B2 ;  /* 0x0000000000027941 */ /* 0x000fea0003800200 */
.L_x_27226:
        /* <DEDUP_REMOVED lines=62> */
.L_x_27224:
[----:B------:R-:W-:Y:S05]  /*256e0*/  BSYNC.RECONVERGENT B1 ;  /* 0x0000000000017941 */ /* 0x000fea0003800200 */
.L_x_27223:
        /* <DEDUP_REMOVED lines=11> */
.L_x_27222:
        /* <DEDUP_REMOVED lines=21> */
.L_x_27231:
        /* <DEDUP_REMOVED lines=12> */
.L_x_27233:
[----:B------:R-:W-:Y:S05]  /*259b0*/  BSYNC.RECONVERGENT B2 ;  /* 0x0000000000027941 */ /* 0x000fea0003800200 */
.L_x_27232:
        /* <DEDUP_REMOVED lines=62> */
.L_x_27230:
[----:B------:R-:W-:Y:S05]  /*25da0*/  BSYNC.RECONVERGENT B1 ;  /* 0x0000000000017941 */ /* 0x000fea0003800200 */
.L_x_27229:
        /* <DEDUP_REMOVED lines=12> */
.L_x_27228:
        /* <DEDUP_REMOVED lines=21> */
.L_x_27237:
        /* <DEDUP_REMOVED lines=12> */
.L_x_27239:
[----:B------:R-:W-:Y:S05]  /*26080*/  BSYNC.RECONVERGENT B2 ;  /* 0x0000000000027941 */ /* 0x000fea0003800200 */
.L_x_27238:
        /* <DEDUP_REMOVED lines=62> */
.L_x_27236:
[----:B------:R-:W-:Y:S05]  /*26470*/  BSYNC.RECONVERGENT B1 ;  /* 0x0000000000017941 */ /* 0x000fea0003800200 */
.L_x_27235:
[----:B------:R-:W-:Y:S01]  /*26480*/  I2FP.F32.U32 R21, R21 ;  /* 0x0000001500157245 */ /* 0x000fe20000201000 */
[----:B------:R-:W-:-:S05]  /*26490*/  HFMA2 R160, -RZ, RZ, 0.1171875, 0 ;  /* 0x2f800000ffa07431 */ /* 0x000fca00000001ff */
        /* <DEDUP_REMOVED lines=9> */
.L_x_27234:
        /* <DEDUP_REMOVED lines=21> */
.L_x_27243:
        /* <DEDUP_REMOVED lines=12> */
.L_x_27245:
[----:B------:R-:W-:Y:S05]  /*26740*/  BSYNC.RECONVERGENT B2 ;  /* 0x0000000000027941 */ /* 0x000fea0003800200 */
.L_x_27244:
        /* <DEDUP_REMOVED lines=62> */
.L_x_27242:
[----:B------:R-:W-:Y:S05]  /*26b30*/  BSYNC.RECONVERGENT B1 ;  /* 0x0000000000017941 */ /* 0x000fea0003800200 */
.L_x_27241:
        /* <DEDUP_REMOVED lines=12> */
.L_x_27240:
        /* <DEDUP_REMOVED lines=21> */
.L_x_27249:
        /* <DEDUP_REMOVED lines=12> */
.L_x_27251:
[----:B------:R-:W-:Y:S05]  /*26e10*/  BSYNC.RECONVERGENT B2 ;  /* 0x0000000000027941 */ /* 0x000fea0003800200 */
.L_x_27250:
        /* <DEDUP_REMOVED lines=62> */
.L_x_27248:
[----:B------:R-:W-:Y:S05]  /*27200*/  BSYNC.RECONVERGENT B1 ;  /* 0x0000000000017941 */ /* 0x000fea0003800200 */
.L_x_27247:
        /* <DEDUP_REMOVED lines=11> */
.L_x_27246:
[----:B------:R-:W-:Y:S02]  /*272c0*/  F2FP.F16.F32.PACK_AB R174, RZ, R162 ;  /* 0x000000a2ffae723e */ /* 0x000fe400000000ff */
[----:B------:R-:W-:Y:S02]  /*272d0*/  PRMT R132, R132, 0x5410, R135 ;  /* 0x0000541084847816 */ /* 0x000fe40000000087 */
[----:B------:R-:W-:Y:S02]  /*272e0*/  PRMT R134, R134, 0x5410, R177 ;  /* 0x0000541086867816 */ /* 0x000fe400000000b1 */
[----:B------:R-:W-:Y:S02]  /*272f0*/  PRMT R133, R133, 0x5410, R171 ;  /* 0x0000541085857816 */ /* 0x000fe400000000ab */
[----:B------:R-:W-:Y:S01]  /*27300*/  PRMT R135, R209, 0x5410, R174 ;  /* 0x00005410d1877816 */ /* 0x000fe200000000ae */
[----:B------:R-:W-:Y:S06]  /*27310*/  BRA `(.L_x_27252) ;  /* 0x0000003400087947 */ /* 0x000fec0003800000 */
.L_x_27203:
        /* <DEDUP_REMOVED lines=20> */
.L_x_27256:
        /* <DEDUP_REMOVED lines=12> */
.L_x_27258:
[----:B------:R-:W-:Y:S05]  /*27520*/  BSYNC.RECONVERGENT B2 ;  /* 0x0000000000027941 */ /* 0x000fea0003800200 */
.L_x_27257:
        /* <DEDUP_REMOVED lines=61> */
.L_x_27255:
[----:B------:R-:W-:Y:S05]  /*27900*/  BSYNC.RECONVERGENT B1 ;  /* 0x0000000000017941 */ /* 0x000fea0003800200 */
.L_x_27254:
        /* <DEDUP_REMOVED lines=10> */
.L_x_27253:
[----:B0-----:R-:W-:Y:S01]  /*279b0*/  F2FP.F16.F32.PACK_AB R132, RZ, R155 ;  /* 0x0000009bff84723e */ /* 0x001fe200000000ff */
        /* <DEDUP_REMOVED lines=16> */
.L_x_27262:
        /* <DEDUP_REMOVED lines=12> */
.L_x_27264:
[----:B------:R-:W-:Y:S05]  /*27b80*/  BSYNC.RECONVERGENT B2 ;  /* 0x0000000000027941 */ /* 0x000fea0003800200 */
.L_x_27263:
        /* <DEDUP_REMOVED lines=62> */
.L_x_27261:
[----:B------:R-:W-:Y:S05]  /*27f70*/  BSYNC.RECONVERGENT B1 ;  /* 0x0000000000017941 */ /* 0x000fea0003800200 */
.L_x_27260:
        /* <DEDUP_REMOVED lines=10> */
.L_x_27259:
        /* <DEDUP_REMOVED lines=17> */
.L_x_27268:
        /* <DEDUP_REMOVED lines=12> */
.L_x_27270:
[----:B------:R-:W-:Y:S05]  /*281f0*/  BSYNC.RECONVERGENT B2 ;  /* 0x0000000000027941 */ /* 0x000fea0003800200 */
.L_x_27269:
        /* <DEDUP_REMOVED lines=62> */
.L_x_27267:
[----:B------:R-:W-:Y:S05]  /*285e0*/  BSYNC.RECONVERGENT B1 ;  /* 0x0000000000017941 */ /* 0x000fea0003800200 */
.L_x_27266:
        /* <DEDUP_REMOVED lines=10> */
.L_x_27265:
        /* <DEDUP_REMOVED lines=17> */
.L_x_27274:
        /* <DEDUP_REMOVED lines=12> */
.L_x_27276:
[----:B------:R-:W-:Y:S05]  /*28860*/  BSYNC.RECONVERGENT B2 ;  /* 0x0000000000027941 */ /* 0x000fea0003800200 */
.L_x_27275:
        /* <DEDUP_REMOVED lines=62> */
.L_x_27273:
[----:B------:R-:W-:Y:S05]  /*28c50*/  BSYNC.RECONVERGENT B1 ;  /* 0x0000000000017941 */ /* 0x000fea0003800200 */
.L_x_27272:
        /* <DEDUP_REMOVED lines=10> */
.L_x_27271:
        /* <DEDUP_REMOVED lines=17> */
.L_x_27280:
        /* <DEDUP_REMOVED lines=12> */
.L_x_27282:
[----:B------:R-:W-:Y:S05]  /*28ed0*/  BSYNC.RECONVERGENT B2 ;  /* 0x0000000000027941 */ /* 0x000fea0003800200 */
.L_x_27281:
        /* <DEDUP_REMOVED lines=62> */
.L_x_27279:
[----:B------:R-:W-:Y:S05]  /*292c0*/  BSYNC.RECONVERGENT B1 ;  /* 0x0000000000017941 */ /* 0x000fea0003800200 */
.L_x_27278:
        /* <DEDUP_REMOVED lines=11> */
.L_x_27277:
        /* <DEDUP_REMOVED lines=17> */
.L_x_27286:
        /* <DEDUP_REMOVED lines=12> */
.L_x_27288:
[----:B------:R-:W-:Y:S05]  /*29550*/  BSYNC.RECONVERGENT B2 ;  /* 0x0000000000027941 */ /* 0x000fea0003800200 */
.L_x_27287:
        /* <DEDUP_REMOVED lines=62> */
.L_x_27285:
[----:B------:R-:W-:Y:S05]  /*29940*/  BSYNC.RECONVERGENT B1 ;  /* 0x0000000000017941 */ /* 0x000fea0003800200 */
.L_x_27284:
        /* <DEDUP_REMOVED lines=11> */
.L_x_27283:
        /* <DEDUP_REMOVED lines=17> */
.L_x_27292:
        /* <DEDUP_REMOVED lines=12> */
.L_x_27294:
[----:B------:R-:W-:Y:S05]  /*29bd0*/  BSYNC.RECONVERGENT B2 ;  /* 0x0000000000027941 */ /* 0x000fea0003800200 */
.L_x_27293:
        /* <DEDUP_REMOVED lines=62> */
.L_x_27291:
[----:B------:R-:W-:Y:S05]  /*29fc0*/  BSYNC.RECONVERGENT B1 ;  /* 0x0000000000017941 */ /* 0x000fea0003800200 */
.L_x_27290:
        /* <DEDUP_REMOVED lines=11> */
.L_x_27289:
        /* <DEDUP_REMOVED lines=17> */
.L_x_27298:
        /* <DEDUP_REMOVED lines=12> */
.L_x_27300:
[----:B------:R-:W-:Y:S05]  /*2a250*/  BSYNC.RECONVERGENT B2 ;  /* 0x0000000000027941 */ /* 0x000fea0003800200 */
.L_x_27299:
        /* <DEDUP_REMOVED lines=62> */
.L_x_27297:
[----:B------:R-:W-:Y:S05]  /*2a640*/  BSYNC.RECONVERGENT B1 ;  /* 0x0000000000017941 */ /* 0x000fea0003800200 */
.L_x_27296:
        /* <DEDUP_REMOVED lines=10> */
.L_x_27295:
[----:B------:R-:W-:Y:S02]  /*2a6f0*/  F2FP.F16.F32.PACK_AB R174, RZ, R162 ;  /* 0x000000a2ffae723e */ /* 0x000fe400000000ff */
[----:B------:R-:W-:Y:S02]  /*2a700*/  PRMT R132, R132, 0x5410, R135 ;  /* 0x0000541084847816 */ /* 0x000fe40000000087 */
[----:B------:R-:W-:Y:S02]  /*2a710*/  PRMT R134, R134, 0x5410, R177 ;  /* 0x0000541086867816 */ /* 0x000fe400000000b1 */
[----:B------:R-:W-:Y:S02]  /*2a720*/  PRMT R133, R133, 0x5410, R171 ;  /* 0x0000541085857816 */ /* 0x000fe400000000ab */
[----:B------:R-:W-:-:S07]  /*2a730*/  PRMT R135, R208, 0x5410, R174 ;  /* 0x00005410d0877816 */ /* 0x000fce00000000ae */
.L_x_27252:
        /* <DEDUP_REMOVED lines=25> */
.L_x_27301:
[----:B------:R-:W-:Y:S01]  /*2a8d0*/  IADD3 R173, PT, PT, R173, 0x80, RZ ;  /* 0x00000080adad7810 */ /* 0x000fe20007ffe0ff */
[----:B------:R-:W-:-:S07]  /*2a8e0*/  VIADD R172, R172, 0x80 ;  /* 0x00000080acac7836 */ /* 0x000fce0000000000 */
.L_x_27202:
[----:B------:R-:W-:Y:S05]  /*2a8f0*/  BSYNC.RECONVERGENT B0 ;  /* 0x0000000000007941 */ /* 0x000fea0003800200 */
.L_x_27201:
        /* <DEDUP_REMOVED lines=36> */
.L_x_27308:
        /* <DEDUP_REMOVED lines=12> */
.L_x_27310:
[----:B------:R-:W-:Y:S05]  /*2ac00*/  BSYNC.RECONVERGENT B2 ;  /* 0x0000000000027941 */ /* 0x000fea0003800200 */
.L_x_27309:
        /* <DEDUP_REMOVED lines=61> */
.L_x_27307:
[----:B------:R-:W-:Y:S05]  /*2afe0*/  BSYNC.RECONVERGENT B1 ;  /* 0x0000000000017941 */ /* 0x000fea0003800200 */
.L_x_27306:
[----:B------:R-:W-:Y:S01]  /*2aff0*/  I2FP.F32.U32 R6, R11 ;  /* 0x0000000b00067245 */ /* 0x000fe20000201000 */
[----:B------:R-:W-:Y:S02]  /*2b000*/  HFMA2 R11, -RZ, RZ, 0.1171875, 0 ;  /* 0x2f800000ff0b7431 */ /* 0x000fe400000001ff */
[----:B------:R-:W-:-:S03]  /*2b010*/  HADD2.F32 R132, -RZ, R44.H0_H0 ;  /* 0x2000002cff847230 */ /* 0x000fc60000004100 */
[----:B------:R-:W-:Y:S02]  /*2b020*/  FFMA.FTZ R6, R6, R11, 1.1641532182693481445e-10 ;  /* 0x2f00000006067423 */ /* 0x000fe4000001000b */
[----:B------:R-:W-:-:S04]  /*2b030*/  FMUL.FTZ R132, R132, UR17 ;  /* 0x0000001184847c20 */ /* 0x000fc80008410000 */
[----:B------:R-:W-:Y:S01]  /*2b040*/  FMUL.FTZ R132, R132, UR16 ;  /* 0x0000001084847c20 */ /* 0x000fe20008410000 */
[----:B------:R-:W-:Y:S01]  /*2b050*/  FSETP.GTU.FTZ.AND P5, PT, R6, UR23, PT ;  /* 0x0000001706007c0b */ /* 0x000fe2000bfbc000 */
[----:B------:R-:W-:-:S03]  /*2b060*/  HADD2.F32 R6, -RZ, R40.H0_H0 ;  /* 0x20000028ff067230 */ /* 0x000fc60000004100 */
[----:B------:R-:W-:Y:S02]  /*2b070*/  FSEL R163, R132, RZ, !P5 ;  /* 0x000000ff84a37208 */ /* 0x000fe40006800000 */
[----:B------:R-:W-:-:S03]  /*2b080*/  SEL R11, RZ, 0x1, P5 ;  /* 0x00000001ff0b7807 */ /* 0x000fc60002800000 */
[----:B------:R-:W-:-:S07]  /*2b090*/  FFMA.FTZ R163, R163, R52, R6 ;  /* 0x00000034a3a37223 */ /* 0x000fce0000010006 */
.L_x_27305:
        /* <DEDUP_REMOVED lines=21> */
.L_x_27314:
        /* <DEDUP_REMOVED lines=12> */
.L_x_27316:
[----:B------:R-:W-:Y:S05]  /*2b2b0*/  BSYNC.RECONVERGENT B2 ;  /* 0x0000000000027941 */ /* 0x000fea0003800200 */
.L_x_27315:
        /* <DEDUP_REMOVED lines=62> */
.L_x_27313:
[----:B------:R-:W-:Y:S05]  /*2b6a0*/  BSYNC.RECONVERGENT B1 ;  /* 0x0000000000017941 */ /* 0x000fea0003800200 */
.L_x_27312:
        /* <DEDUP_REMOVED lines=11> */
.L_x_27311:
        /* <DEDUP_REMOVED lines=21> */
.L_x_27320:
        /* <DEDUP_REMOVED lines=12> */
.L_x_27322:
[----:B------:R-:W-:Y:S05]  /*2b970*/  BSYNC.RECONVERGENT B2 ;  /* 0x0000000000027941 */ /* 0x000fea0003800200 */
.L_x_27321:
        /* <DEDUP_REMOVED lines=62> */
.L_x_27319:
[----:B------:R-:W-:Y:S05]  /*2bd60*/  BSYNC.RECONVERGENT B1 ;  /* 0x0000000000017941 */ /* 0x000fea0003800200 */
.L_x_27318:
        /* <DEDUP_REMOVED lines=11> */
.L_x_27317:
        /* <DEDUP_REMOVED lines=21> */
.L_x_27326:
        /* <DEDUP_REMOVED lines=12> */
.L_x_27328:
[----:B------:R-:W-:Y:S05]  /*2c030*/  BSYNC.RECONVERGENT B2 ;  /* 0x0000000000027941 */ /* 0x000fea0003800200 */
.L_x_27327:
        /* <DEDUP_REMOVED lines=62> */
.L_x_27325:
[----:B------:R-:W-:Y:S05]  /*2c420*/  BSYNC.RECONVERGENT B1 ;  /* 0x0000000000017941 */ /* 0x000fea0003800200 */
.L_x_27324:
        /* <DEDUP_REMOVED lines=11> */
.L_x_27323:
        /* <DEDUP_REMOVED lines=21> */
.L_x_27332:
        /* <DEDUP_REMOVED lines=12> */
.L_x_27334:
[----:B------:R-:W-:Y:S05]  /*2c6f0*/  BSYNC.RECONVERGENT B2 ;  /* 0x0000000000027941 */ /* 0x000fea0003800200 */
.L_x_27333:
        /* <DEDUP_REMOVED lines=62> */
.L_x_27331:
[----:B------:R-:W-:Y:S05]  /*2cae0*/  BSYNC.RECONVERGENT B1 ;  /* 0x0000000000017941 */ /* 0x000fea0003800200 */
.L_x_27330:
        /* <DEDUP_REMOVED lines=12> */
.L_x_27329:
        /* <DEDUP_REMOVED lines=21> */
.L_x_27338:
        /* <DEDUP_REMOVED lines=12> */
.L_x_27340:
[----:B------:R-:W-:Y:S05]  /*2cdc0*/  BSYNC.RECONVERGENT B2 ;  /* 0x0000000000027941 */ /* 0x000fea0003800200 */
.L_x_27339:
        /* <DEDUP_REMOVED lines=62> */
.L_x_27337:
[----:B------:R-:W-:Y:S05]  /*2d1b0*/  BSYNC.RECONVERGENT B1 ;  /* 0x0000000000017941 */ /* 0x000fea0003800200 */
.L_x_27336:
        /* <DEDUP_REMOVED lines=11> */
.L_x_27335:
        /* <DEDUP_REMOVED lines=21> */
.L_x_27344:
        /* <DEDUP_REMOVED lines=12> */
.L_x_27346:
[----:B------:R-:W-:Y:S05]  /*2d480*/  BSYNC.RECONVERGENT B2 ;  /* 0x0000000000027941 */ /* 0x000fea0003800200 */
.L_x_27345:
        /* <DEDUP_REMOVED lines=62> */
.L_x_27343:
[----:B------:R-:W-:Y:S05]  /*2d870*/  BSYNC.RECONVERGENT B1 ;  /* 0x0000000000017941 */ /* 0x000fea0003800200 */
.L_x_27342:
        /* <DEDUP_REMOVED lines=12> */
.L_x_27341:
        /* <DEDUP_REMOVED lines=21> */
.L_x_27350:
        /* <DEDUP_REMOVED lines=12> */
.L_x_27352:
[----:B------:R-:W-:Y:S05]  /*2db50*/  BSYNC.RECONVERGENT B2 ;  /* 0x0000000000027941 */ /* 0x000fea0003800200 */
.L_x_27351:
        /* <DEDUP_REMOVED lines=62> */
.L_x_27349:
[----:B------:R-:W-:Y:S05]  /*2df40*/  BSYNC.RECONVERGENT B1 ;  /* 0x0000000000017941 */ /* 0x000fea0003800200 */
.L_x_27348:
        /* <DEDUP_REMOVED lines=11> */
.L_x_27347:
[----:B------:R-:W-:Y:S02]  /*2e000*/  F2FP.F16.F32.PACK_AB R176, RZ, R170 ;  /* 0x000000aaffb0723e */ /* 0x000fe400000000ff */
[----:B------:R-:W-:Y:S02]  /*2e010*/  PRMT R132, R132, 0x5410, R135 ;  /* 0x0000541084847816 */ /* 0x000fe40000000087 */
[----:B------:R-:W-:Y:S02]  /*2e020*/  PRMT R134, R175, 0x5410, R134 ;  /* 0x00005410af867816 */ /* 0x000fe40000000086 */
[----:B------:R-:W-:Y:S02]  /*2e030*/  PRMT R133, R133, 0x5410, R174 ;  /* 0x0000541085857816 */ /* 0x000fe400000000ae */
[----:B------:R-:W-:Y:S01]  /*2e040*/  PRMT R135, R179, 0x5410, R176 ;  /* 0x00005410b3877816 */ /* 0x000fe200000000b0 */
[----:B------:R-:W-:Y:S06]  /*2e050*/  BRA `(.L_x_27353) ;  /* 0x00000034000c7947 */ /* 0x000fec0003800000 */
.L_x_27304:
        /* <DEDUP_REMOVED lines=20> */
.L_x_27357:
        /* <DEDUP_REMOVED lines=12> */
.L_x_27359:
[----:B------:R-:W-:Y:S05]  /*2e260*/  BSYNC.RECONVERGENT B2 ;  /* 0x0000000000027941 */ /* 0x000fea0003800200 */
.L_x_27358:
        /* <DEDUP_REMOVED lines=61> */
.L_x_27356:
[----:B------:R-:W-:Y:S05]  /*2e640*/  BSYNC.RECONVERGENT B1 ;  /* 0x0000000000017941 */ /* 0x000fea0003800200 */
.L_x_27355:
[----:B------:R-:W-:Y:S01]  /*2e650*/  I2FP.F32.U32 R6, R11 ;  /* 0x0000000b00067245 */ /* 0x000fe20000201000 */
[----:B------:R-:W-:Y:S02]  /*2e660*/  HFMA2 R11, -RZ, RZ, 0.1171875, 0 ;  /* 0x2f800000ff0b7431 */ /* 0x000fe400000001ff */
[----:B0----5:R-:W-:-:S03]  /*2e670*/  HADD2.F32 R132, -RZ, R44.H0_H0 ;  /* 0x2000002cff847230 */ /* 0x021fc60000004100 */
[----:B------:R-:W-:Y:S02]  /*2e680*/  FFMA.FTZ R6, R6, R11, 1.1641532182693481445e-10 ;  /* 0x2f00000006067423 */ /* 0x000fe4000001000b */
[----:B------:R-:W-:-:S04]  /*2e690*/  FMUL.FTZ R132, R132, UR17 ;  /* 0x0000001184847c20 */ /* 0x000fc80008410000 */
[----:B------:R-:W-:Y:S01]  /*2e6a0*/  FMUL.FTZ R132, R132, UR16 ;  /* 0x0000001084847c20 */ /* 0x000fe20008410000 */
[----:B------:R-:W-:-:S04]  /*2e6b0*/  FSETP.GTU.FTZ.AND P4, PT, R6, UR23, PT ;  /* 0x0000001706007c0b */ /* 0x000fc8000bf9c000 */
[----:B------:R-:W-:Y:S02]  /*2e6c0*/  FSEL R163, R132, RZ, !P4 ;  /* 0x000000ff84a37208 */ /* 0x000fe40006000000 */
[----:B------:R-:W-:-:S03]  /*2e6d0*/  SEL R11, RZ, 0x1, P4 ;  /* 0x00000001ff0b7807 */ /* 0x000fc60002000000 */
[----:B------:R-:W-:-:S07]  /*2e6e0*/  FMUL.FTZ R163, R163, R52 ;  /* 0x00000034a3a37220 */ /* 0x000fce0000410000 */
.L_x_27354:
        /* <DEDUP_REMOVED lines=17> */
.L_x_27363:
        /* <DEDUP_REMOVED lines=12> */
.L_x_27365:
[----:B------:R-:W-:Y:S05]  /*2e8c0*/  BSYNC.RECONVERGENT B2 ;  /* 0x0000000000027941 */ /* 0x000fea0003800200 */
.L_x_27364:
        /* <DEDUP_REMOVED lines=62> */
.L_x_27362:
[----:B------:R-:W-:Y:S05]  /*2ecb0*/  BSYNC.RECONVERGENT B1 ;  /* 0x0000000000017941 */ /* 0x000fea0003800200 */
.L_x_27361:
        /* <DEDUP_REMOVED lines=10> */
.L_x_27360:
        /* <DEDUP_REMOVED lines=17> */
.L_x_27369:
        /* <DEDUP_REMOVED lines=12> */
.L_x_27371:
[----:B------:R-:W-:Y:S05]  /*2ef30*/  BSYNC.RECONVERGENT B2 ;  /* 0x0000000000027941 */ /* 0x000fea0003800200 */
.L_x_27370:
        /* <DEDUP_REMOVED lines=62> */
.L_x_27368:
[----:B------:R-:W-:Y:S05]  /*2f320*/  BSYNC.RECONVERGENT B1 ;  /* 0x0000000000017941 */ /* 0x000fea0003800200 */
.L_x_27367:
        /* <DEDUP_REMOVED lines=10> */
.L_x_27366:
        /* <DEDUP_REMOVED lines=17> */
.L_x_27375:
        /* <DEDUP_REMOVED lines=12> */
.L_x_27377:
[----:B------:R-:W-:Y:S05]  /*2f5a0*/  BSYNC.RECONVERGENT B2 ;  /* 0x0000000000027941 */ /* 0x000fea0003800200 */
.L_x_27376:
        /* <DEDUP_REMOVED lines=62> */
.L_x_27374:
[----:B------:R-:W-:Y:S05]  /*2f990*/  BSYNC.RECONVERGENT B1 ;  /* 0x0000000000017941 */ /* 0x000fea0003800200 */
.L_x_27373:
        /* <DEDUP_REMOVED lines=10> */
.L_x_27372:
        /* <DEDUP_REMOVED lines=17> */
.L_x_27381:
        /* <DEDUP_REMOVED lines=12> */
.L_x_27383:
[----:B------:R-:W-:Y:S05]  /*2fc10*/  BSYNC.RECONVERGENT B2 ;  /* 0x0000000000027941 */ /* 0x000fea0003800200 */
.L_x_27382:
        /* <DEDUP_REMOVED lines=62> */
.L_x_27380:
[----:B------:R-:W-:Y:S05]  /*30000*/  BSYNC.RECONVERGENT B1 ;  /* 0x0000000000017941 */ /* 0x000fea0003800200 */
.L_x_27379:
        /* <DEDUP_REMOVED lines=11> */
.L_x_27378:
        /* <DEDUP_REMOVED lines=17> */
.L_x_27387:
        /* <DEDUP_REMOVED lines=12> */
.L_x_27389:
[----:B------:R-:W-:Y:S05]  /*30290*/  BSYNC.RECONVERGENT B2 ;  /* 0x0000000000027941 */ /* 0x000fea0003800200 */
.L_x_27388:
        /* <DEDUP_REMOVED lines=62> */
.L_x_27386:
[----:B------:R-:W-:Y:S05]  /*30680*/  BSYNC.RECONVERGENT B1 ;  /* 0x0000000000017941 */ /* 0x000fea0003800200 */
.L_x_27385:
        /* <DEDUP_REMOVED lines=11> */
.L_x_27384:
        /* <DEDUP_REMOVED lines=17> */
.L_x_27393:
        /* <DEDUP_REMOVED lines=12> */
.L_x_27395:
[----:B------:R-:W-:Y:S05]  /*30910*/  BSYNC.RECONVERGENT B2 ;  /* 0x0000000000027941 */ /* 0x000fea0003800200 */
.L_x_27394:
        /* <DEDUP_REMOVED lines=62> */
.L_x_27392:
[----:B------:R-:W-:Y:S05]  /*30d00*/  BSYNC.RECONVERGENT B1 ;  /* 0x0000000000017941 */ /* 0x000fea0003800200 */
.L_x_27391:
        /* <DEDUP_REMOVED lines=11> */
.L_x_27390:
        /* <DEDUP_REMOVED lines=17> */
.L_x_27399:
        /* <DEDUP_REMOVED lines=12> */
.L_x_27401:
[----:B------:R-:W-:Y:S05]  /*30f90*/  BSYNC.RECONVERGENT B2 ;  /* 0x0000000000027941 */ /* 0x000fea0003800200 */
.L_x_27400:
        /* <DEDUP_REMOVED lines=62> */
.L_x_27398:
[----:B------:R-:W-:Y:S05]  /*31380*/  BSYNC.RECONVERGENT B1 ;  /* 0x0000000000017941 */ /* 0x000fea0003800200 */
.L_x_27397:
        /* <DEDUP_REMOVED lines=10> */
.L_x_27396:
[----:B------:R-:W-:Y:S01]  /*31430*/  F2FP.F16.F32.PACK_AB R176, RZ, R170 ;  /* 0x000000aaffb0723e */ /* 0x000fe200000000ff */
[----:B------:R-:W-:Y:S01]  /*31440*/  IMAD.MOV.U32 R171, RZ, RZ, R178 ;  /* 0x000000ffffab7224 */ /* 0x000fe200078e00b2 */
[----:B------:R-:W-:Y:S02]  /*31450*/  PRMT R132, R132, 0x5410, R135 ;  /* 0x0000541084847816 */ /* 0x000fe40000000087 */
[----:B------:R-:W-:Y:S02]  /*31460*/  PRMT R134, R134, 0x5410, R175 ;  /* 0x0000541086867816 */ /* 0x000fe400000000af */
[----:B------:R-:W-:Y:S02]  /*31470*/  PRMT R133, R133, 0x5410, R174 ;  /* 0x0000541085857816 */ /* 0x000fe400000000ae */
[----:B------:R-:W-:-:S07]  /*31480*/  PRMT R135, R179, 0x5410, R176 ;  /* 0x00005410b3877816 */ /* 0x000fce00000000b0 */
.L_x_27353:
        /* <DEDUP_REMOVED lines=24> */
.L_x_27303:
[----:B------:R-:W-:Y:S05]  /*31610*/  BSYNC.RECONVERGENT B0 ;  /* 0x0000000000007941 */ /* 0x000fea0003800200 */
.L_x_27302:
        /* <DEDUP_REMOVED lines=213> */
.L_x_27403:
[----:B------:R-:W-:Y:S05]  /*32370*/  BSYNC.RECONVERGENT B0 ;  /* 0x0000000000007941 */ /* 0x000fea0003800200 */
.L_x_27402:
        /* <DEDUP_REMOVED lines=15> */
.L_x_27405:
[----:B------:R-:W-:Y:S05]  /*32470*/  BSYNC.RECONVERGENT B0 ;  /* 0x0000000000007941 */ /* 0x000fea0003800200 */
.L_x_27404:
        /* <DEDUP_REMOVED lines=83> */
[----:B------:R-:W-:Y:S01]  /*329b0*/  F2FP.F16.F32.PACK_AB R132, R132, R133 ;  /* 0x000000858484723e */ /* 0x000fe200000000ff */
[----:B------:R-:W-:Y:S01]  /*329c0*/  FADD.FTZ R133, R14, -R175 ;  /* 0x800000af0e857221 */ /* 0x000fe20000010000 */
[----:B----4-:R-:W-:-:S03]  /*329d0*/  FFMA.FTZ R134, R134, R208, R131 ;  /* 0x000000d086867223 */ /* 0x010fc60000010083 */
[----:B------:R-:W-:Y:S01]  /*329e0*/  FMUL.FTZ R133, R133, UR6 ;  /* 0x0000000685857c20 */ /* 0x000fe20008410000 */
[----:B------:R-:W-:-:S03]  /*329f0*/  FFMA.FTZ R135, R135, R179, R124 ;  /* 0x000000b387877223 */ /* 0x000fc6000001007c */
[----:B------:R-:W-:-:S05]  /*32a00*/  FFMA.FTZ R133, R133, R209, R130 ;  /* 0x000000d185857223 */ /* 0x000fca0000010082 */
[----:B------:R-:W-:Y:S01]  /*32a10*/  F2FP.F16.F32.PACK_AB R133, R134, R133 ;  /* 0x000000858685723e */ /* 0x000fe200000000ff */
[----:B------:R-:W-:Y:S01]  /*32a20*/  FADD.FTZ R134, R20, -R175 ;  /* 0x800000af14867221 */ /* 0x000fe20000010000 */
[----:B------:R-:W-:-:S03]  /*32a30*/  FFMA.FTZ R172, R172, R177, R126 ;  /* 0x000000b1acac7223 */ /* 0x000fc6000001007e */
[----:B------:R-:W-:-:S04]  /*32a40*/  FMUL.FTZ R134, R134, UR6 ;  /* 0x0000000686867c20 */ /* 0x000fc80008410000 */
[----:B------:R-:W-:-:S05]  /*32a50*/  FFMA.FTZ R134, R134, R178, R125 ;  /* 0x000000b286867223 */ /* 0x000fca000001007d */
[----:B------:R-:W-:Y:S01]  /*32a60*/  F2FP.F16.F32.PACK_AB R134, R134, R135 ;  /* 0x000000878686723e */ /* 0x000fe200000000ff */
[----:B------:R-:W-:-:S04]  /*32a70*/  FADD.FTZ R135, R24, -R175 ;  /* 0x800000af18877221 */ /* 0x000fc80000010000 */
[----:B------:R-:W-:-:S04]  /*32a80*/  FMUL.FTZ R135, R135, UR6 ;  /* 0x0000000687877c20 */ /* 0x000fc80008410000 */
[----:B------:R-:W-:-:S05]  /*32a90*/  FFMA.FTZ R135, R135, R176, R127 ;  /* 0x000000b087877223 */ /* 0x000fca000001007f */
[----:B------:R-:W-:Y:S02]  /*32aa0*/  F2FP.F16.F32.PACK_AB R135, R135, R172 ;  /* 0x000000ac8787723e */ /* 0x000fe400000000ff */
[----:B------:R-:W0:Y:S02]  /*32ab0*/  LDC.64 R172, c[0x0][0x428] ;  /* 0x00010a00ffac7b82 */ /* 0x000e240000000a00 */
[----:B0-----:R-:W-:-:S04]  /*32ac0*/  IMAD.WIDE.U32 R172, R174, 0x10, R172 ;  /* 0x00000010aeac7825 */ /* 0x001fc800078e00ac */
[----:B------:R-:W-:Y:S01]  /*32ad0*/  VIADD R174, R174, 0x80 ;  /* 0x00000080aeae7836 */ /* 0x000fe20000000000 */
[----:B------:R0:W-:Y:S06]  /*32ae0*/  STG.E.128 desc[UR12][R172.64], R132 ;  /* 0x00000084ac007986 */ /* 0x0001ec000c101d0c */
.L_x_27408:
[----:B------:R-:W-:Y:S05]  /*32af0*/  BSYNC.RECONVERGENT B0 ;  /* 0x0000000000007941 */ /* 0x000fea0003800200 */
.L_x_27407:
        /* <DEDUP_REMOVED lines=18> */
[----:B------:R-:W-:Y:S01]  /*32c20*/  F2FP.F16.F32.PACK_AB R132, R132, R133 ;  /* 0x000000858484723e */ /* 0x000fe200000000ff */
[----:B------:R-:W-:Y:S01]  /*32c30*/  FADD.FTZ R133, R28, -R175 ;  /* 0x800000af1c857221 */ /* 0x000fe20000010000 */
[----:B------:R-:W-:-:S03]  /*32c40*/  FMUL.FTZ R134, R134, UR6 ;  /* 0x0000000686867c20 */ /* 0x000fc60008410000 */
[----:B------:R-:W-:Y:S01]  /*32c50*/  FMUL.FTZ R133, R133, UR6 ;  /* 0x0000000685857c20 */ /* 0x000fe20008410000 */
[----:B----4-:R-:W-:Y:S01]  /*32c60*/  FFMA.FTZ R134, R134, R135, R115 ;  /* 0x0000008786867223 */ /* 0x010fe20000010073 */
[----:B------:R-:W-:Y:S02]  /*32c70*/  FADD.FTZ R135, R30, -R175 ;  /* 0x800000af1e877221 */ /* 0x000fe40000010000 */
[----:B------:R-:W-:Y:S02]  /*32c80*/  FFMA.FTZ R133, R133, R178, R114 ;  /* 0x000000b285857223 */ /* 0x000fe40000010072 */
[----:B------:R-:W-:-:S03]  /*32c90*/  FMUL.FTZ R135, R135, UR6 ;  /* 0x0000000687877c20 */ /* 0x000fc60008410000 */
[----:B------:R-:W-:Y:S01]  /*32ca0*/  F2FP.F16.F32.PACK_AB R133, R134, R133 ;  /* 0x000000858685723e */ /* 0x000fe200000000ff */
[----:B------:R-:W-:Y:S01]  /*32cb0*/  FADD.FTZ R134, R31, -R175 ;  /* 0x800000af1f867221 */ /* 0x000fe20000010000 */
[----:B------:R-:W-:-:S03]  /*32cc0*/  FFMA.FTZ R135, R135, R177, R180 ;  /* 0x000000b187877223 */ /* 0x000fc600000100b4 */
[----:B------:R-:W-:-:S04]  /*32cd0*/  FMUL.FTZ R134, R134, UR6 ;  /* 0x0000000686867c20 */ /* 0x000fc80008410000 */
[----:B------:R-:W-:Y:S01]  /*32ce0*/  FFMA.FTZ R134, R134, R172, R181 ;  /* 0x000000ac86867223 */ /* 0x000fe200000100b5 */
[----:B------:R-:W-:-:S04]  /*32cf0*/  FADD.FTZ R172, R32, -R175 ;  /* 0x800000af20ac7221 */ /* 0x000fc80000010000 */
[----:B------:R-:W-:Y:S01]  /*32d00*/  F2FP.F16.F32.PACK_AB R134, R134, R135 ;  /* 0x000000878686723e */ /* 0x000fe200000000ff */
[----:B------:R-:W-:Y:S01]  /*32d10*/  FADD.FTZ R135, R33, -R175 ;  /* 0x800000af21877221 */ /* 0x000fe20000010000 */
[----:B------:R-:W-:-:S03]  /*32d20*/  FMUL.FTZ R172, R172, UR6 ;  /* 0x00000006acac7c20 */ /* 0x000fc60008410000 */
[----:B------:R-:W-:Y:S01]  /*32d30*/  FMUL.FTZ R135, R135, UR6 ;  /* 0x0000000687877c20 */ /* 0x000fe20008410000 */
[----:B------:R-:W-:-:S03]  /*32d40*/  FFMA.FTZ R172, R172, R176, R182 ;  /* 0x000000b0acac7223 */ /* 0x000fc600000100b6 */
[----:B------:R-:W-:-:S05]  /*32d50*/  FFMA.FTZ R135, R135, R173, R183 ;  /* 0x000000ad87877223 */ /* 0x000fca00000100b7 */
[----:B------:R-:W-:Y:S02]  /*32d60*/  F2FP.F16.F32.PACK_AB R135, R135, R172 ;  /* 0x000000ac8787723e */ /* 0x000fe400000000ff */
[----:B------:R-:W0:Y:S02]  /*32d70*/  LDC.64 R172, c[0x0][0x428] ;  /* 0x00010a00ffac7b82 */ /* 0x000e240000000a00 */
[C---:B0-----:R-:W-:Y:S01]  /*32d80*/  IMAD.WIDE.U32 R172, R174.reuse, 0x10, R172 ;  /* 0x00000010aeac7825 */ /* 0x041fe200078e00ac */
[----:B------:R-:W-:-:S04]  /*32d90*/  IADD3 R174, PT, PT, R174, 0x80, RZ ;  /* 0x00000080aeae7810 */ /* 0x000fc80007ffe0ff */
[----:B------:R1:W-:Y:S03]  /*32da0*/  STG.E.128 desc[UR12][R172.64], R132 ;  /* 0x00000084ac007986 */ /* 0x0003e6000c101d0c */
.L_x_27410:
[----:B------:R-:W-:Y:S05]  /*32db0*/  BSYNC.RECONVERGENT B0 ;  /* 0x0000000000007941 */ /* 0x000fea0003800200 */
.L_x_27409:
        /* <DEDUP_REMOVED lines=16> */
[----:B------:R-:W-:Y:S01]  /*32ec0*/  F2FP.F16.F32.PACK_AB R132, R132, R133 ;  /* 0x000000858484723e */ /* 0x000fe200000000ff */
[----:B------:R-:W-:Y:S01]  /*32ed0*/  FADD.FTZ R133, R37, -R175 ;  /* 0x800000af25857221 */ /* 0x000fe20000010000 */
[----:B------:R-:W-:-:S03]  /*32ee0*/  FMUL.FTZ R172, R172, UR6 ;  /* 0x00000006acac7c20 */ /* 0x000fc60008410000 */
[----:B------:R-:W-:Y:S01]  /*32ef0*/  FMUL.FTZ R133, R133, UR6 ;  /* 0x0000000685857c20 */ /* 0x000fe20008410000 */
[----:B------:R-:W-:-:S03]  /*32f00*/  FFMA.FTZ R172, R172, R246, R190 ;  /* 0x000000f6acac7223 */ /* 0x000fc600000100be */
[----:B------:R-:W-:-:S05]  /*32f10*/  FFMA.FTZ R133, R133, R250, R186 ;  /* 0x000000fa85857223 */ /* 0x000fca00000100ba */
[----:B------:R-:W-:Y:S01]  /*32f20*/  F2FP.F16.F32.PACK_AB R133, R134, R133 ;  /* 0x000000858685723e */ /* 0x000fe200000000ff */
[----:B------:R-:W-:-:S04]  /*32f30*/  FADD.FTZ R134, R136, -R175 ;  /* 0x800000af88867221 */ /* 0x000fc80000010000 */
        /* <DEDUP_REMOVED lines=11> */
.L_x_27412:
[----:B------:R-:W-:Y:S05]  /*32ff0*/  BSYNC.RECONVERGENT B0 ;  /* 0x0000000000007941 */ /* 0x000fea0003800200 */
.L_x_27411:
        /* <DEDUP_REMOVED lines=32> */
[C---:B0-----:R-:W-:Y:S01]  /*33200*/  IMAD.WIDE.U32 R172, R174.reuse, 0x10, R172 ;  /* 0x00000010aeac7825 */ /* 0x041fe200078e00ac */
[----:B------:R-:W-:-:S04]  /*33210*/  IADD3 R174, PT, PT, R174, 0x80, RZ ;  /* 0x00000080aeae7810 */ /* 0x000fc80007ffe0ff */
[----:B------:R3:W-:Y:S03]  /*33220*/  STG.E.128 desc[UR12][R172.64], R132 ;  /* 0x00000084ac007986 */ /* 0x0007e6000c101d0c */
.L_x_27414:
[----:B------:R-:W-:Y:S05]  /*33230*/  BSYNC.RECONVERGENT B0 ;  /* 0x0000000000007941 */ /* 0x000fea0003800200 */
.L_x_27413:
        /* <DEDUP_REMOVED lines=34> */
.L_x_27416:
[----:B------:R-:W-:Y:S05]  /*33460*/  BSYNC.RECONVERGENT B0 ;  /* 0x0000000000007941 */ /* 0x000fea0003800200 */
.L_x_27415:
        /* <DEDUP_REMOVED lines=34> */
.L_x_27418:
[----:B------:R-:W-:Y:S05]  /*33690*/  BSYNC.RECONVERGENT B0 ;  /* 0x0000000000007941 */ /* 0x000fea0003800200 */
.L_x_27417:
        /* <DEDUP_REMOVED lines=15> */
[----:B------:R-:W-:Y:S01]  /*33790*/  F2FP.F16.F32.PACK_AB R132, R132, R133 ;  /* 0x000000858484723e */ /* 0x000fe200000000ff */
[----:B------:R-:W-:-:S04]  /*337a0*/  FADD.FTZ R133, R165, -R175 ;  /* 0x800000afa5857221 */ /* 0x000fc80000010000 */
[----:B------:R-:W-:-:S04]  /*337b0*/  FMUL.FTZ R133, R133, UR6 ;  /* 0x0000000685857c20 */ /* 0x000fc80008410000 */
[----:B------:R-:W-:-:S05]  /*337c0*/  FFMA.FTZ R133, R133, R70, R62 ;  /* 0x0000004685857223 */ /* 0x000fca000001003e */
[----:B------:R-:W-:Y:S01]  /*337d0*/  F2FP.F16.F32.PACK_AB R133, R134, R133 ;  /* 0x000000858685723e */ /* 0x000fe200000000ff */
[----:B------:R-:W-:-:S04]  /*337e0*/  FADD.FTZ R134, R168, -R175 ;  /* 0x800000afa8867221 */ /* 0x000fc80000010000 */
[----:B------:R-:W-:Y:S01]  /*337f0*/  FMUL.FTZ R134, R134, UR6 ;  /* 0x0000000686867c20 */ /* 0x000fe20008410000 */
[----:B0-----:R-:W-:-:S04]  /*33800*/  IMAD.WIDE.U32 R172, R174, 0x10, R172 ;  /* 0x00000010aeac7825 */ /* 0x001fc800078e00ac */
[----:B------:R-:W-:-:S05]  /*33810*/  FFMA.FTZ R134, R134, R65, R57 ;  /* 0x0000004186867223 */ /* 0x000fca0000010039 */
[----:B------:R-:W-:Y:S01]  /*33820*/  F2FP.F16.F32.PACK_AB R134, R134, R135 ;  /* 0x000000878686723e */ /* 0x000fe200000000ff */
[--C-:B------:R-:W-:Y:S01]  /*33830*/  FADD.FTZ R135, R169, -R175.reuse ;  /* 0x800000afa9877221 */ /* 0x100fe20000010000 */
[----:B------:R-:W-:-:S03]  /*33840*/  FADD.FTZ R175, R170, -R175 ;  /* 0x800000afaaaf7221 */ /* 0x000fc60000010000 */
[----:B------:R-:W-:Y:S01]  /*33850*/  FMUL.FTZ R135, R135, UR6 ;  /* 0x0000000687877c20 */ /* 0x000fe20008410000 */
[----:B------:R-:W-:-:S03]  /*33860*/  FMUL.FTZ R175, R175, UR6 ;  /* 0x00000006afaf7c20 */ /* 0x000fc60008410000 */
[----:B------:R-:W-:Y:S01]  /*33870*/  FFMA.FTZ R135, R135, R66, R58 ;  /* 0x0000004287877223 */ /* 0x000fe2000001003a */
[----:B------:R-:W-:-:S05]  /*33880*/  FFMA.FTZ R175, R175, R67, R59 ;  /* 0x00000043afaf7223 */ /* 0x000fca000001003b */
[----:B------:R-:W-:-:S05]  /*33890*/  F2FP.F16.F32.PACK_AB R135, R175, R135 ;  /* 0x00000087af87723e */ /* 0x000fca00000000ff */
[----:B------:R0:W-:Y:S02]  /*338a0*/  STG.E.128 desc[UR12][R172.64], R132 ;  /* 0x00000084ac007986 */ /* 0x0001e4000c101d0c */
.L_x_27419:
[----:B------:R-:W-:Y:S05]  /*338b0*/  BSYNC.RECONVERGENT B0 ;  /* 0x0000000000007941 */ /* 0x000fea0003800200 */
.L_x_27406:
[----:B------:R-:W-:Y:S02]  /*338c0*/  UIADD3 UR22, UPT, UPT, UR22, UR20, URZ ;  /* 0x0000001416167290 */ /* 0x000fe4000fffe0ff */
[----:B------:R-:W-:Y:S02]  /*338d0*/  UPLOP3.LUT UP1, UPT, UPT, UPT, UP1, 0x40, 0x4 ;  /* 0x000000000004789c */ /* 0x000fe40003f2e810 */
[----:B------:R-:W-:-:S09]  /*338e0*/  UISETP.GE.AND UP0, UPT, UR22, UR21, UPT ;  /* 0x000000151600728c */ /* 0x000fd2000bf06270 */
[----:B------:R-:W-:Y:S05]  /*338f0*/  BRA.U !UP0, `(.L_x_27420) ;  /* 0xfffffcdd08ac7547 */ /* 0x000fea000b83ffff */
[----:B------:R-:W-:Y:S05]  /*33900*/  EXIT ;  /* 0x000000000000794d */ /* 0x000fea0003800000 */
.L_x_27421:
        /* <DEDUP_REMOVED lines=15> */
.L_x_42385:


//--------------------- .text._ZN10layer_norm13ln_fwd_kernelINS_13Kernel_traitsIf6__halfS2_S2_fjLj7168ELj1ELj1ELj4ELj16ENS_18Kernel_traits_baseILj7168EfS2_S2_S2_fjLj128EEEEELb1ELb1ELb1ELb1EEEvNS_9FwdParamsE --------------------------
	.section	.text._ZN10layer_norm13ln_fwd_kernelINS_13Kernel_traitsIf6__halfS2_S2_fjLj7168ELj1ELj1ELj4ELj16ENS_18Kernel_traits_baseILj7168EfS2_S2_S2_fjLj128EEEEELb1ELb1ELb1ELb1EEEvNS_9FwdParamsE,"ax",@progbits
	.align	128
        .global         _ZN10layer_norm13ln_fwd_kernelINS_13Kernel_traitsIf6__halfS2_S2_fjLj7168ELj1ELj1ELj4ELj16ENS_18Kernel_traits_baseILj7168EfS2_S2_S2_fjLj128EEEEELb1ELb1ELb1ELb1EEEvNS_9FwdParamsE
        .type           _ZN10layer_norm13ln_fwd_kernelINS_13Kernel_traitsIf6__halfS2_S2_fjLj7168ELj1ELj1ELj4ELj16ENS_18Kernel_traits_baseILj7168EfS2_S2_S2_fjLj128EEEEELb1ELb1ELb1ELb1EEEvNS_9FwdParamsE,@function
        .size           _ZN10layer_norm13ln_fwd_kernelINS_13Kernel_traitsIf6__halfS2_S2_fjLj7168ELj1ELj1ELj4ELj16ENS_18Kernel_traits_baseILj7168EfS2_S2_S2_fjLj128EEEEELb1ELb1ELb1ELb1EEEvNS_9FwdParamsE,(.L_x_42386 - _ZN10layer_norm13ln_fwd_kernelINS_13Kernel_traitsIf6__halfS2_S2_fjLj7168ELj1ELj1ELj4ELj16ENS_18Kernel_traits_baseILj7168EfS2_S2_S2_fjLj128EEEEELb1ELb1ELb1ELb1EEEvNS_9FwdParamsE)
        .other          _ZN10layer_norm13ln_fwd_kernelINS_13Kernel_traitsIf6__halfS2_S2_fjLj7168ELj1ELj1ELj4ELj16ENS_18Kernel_traits_baseILj7168EfS2_S2_S2_fjLj128EEEEELb1ELb1ELb1ELb1EEEvNS_9FwdParamsE,@"STO_CUDA_ENTRY STV_DEFAULT"
_ZN10layer_norm13ln_fwd_kernelINS_13Kernel_traitsIf6__halfS2_S2_fjLj7168ELj1ELj1ELj4ELj16ENS_18Kernel_traits_baseILj7168EfS2_S2_S2_fjLj128EEEEELb1ELb1ELb1ELb1EEEvNS_9FwdParamsE:
.text._ZN10layer_norm13ln_fwd_kernelINS_13Kernel_traitsIf6__halfS2_S2_fjLj7168ELj1ELj1ELj4ELj16ENS_18Kernel_traits_baseILj7168EfS2_S2_S2_fjLj128EEEEELb1ELb1ELb1ELb1EEEvNS_9FwdParamsE:
        /* <DEDUP_REMOVED lines=106> */
.L_x_27422:
        /* <DEDUP_REMOVED lines=66> */
.L_x_27423:
        /* <DEDUP_REMOVED lines=80> */
.L_x_27898:
        /* <DEDUP_REMOVED lines=56> */
[----:B--2---:R-:W-:Y:S01]  /*1340*/  @!P2 HADD2.F32 R35, -RZ, R36.H0_H0 ;  /* 0x20000024ff23a230 */ /* 0x004fe20000004100 */
        /* <DEDUP_REMOVED lines=17> */
.L_x_27427:
        /* <DEDUP_REMOVED lines=14> */
.L_x_27428:
        /* <DEDUP_REMOVED lines=43> */
.L_x_27426:
        /* <DEDUP_REMOVED lines=11> */
.L_x_27425:
[----:B------:R-:W-:Y:S01]  /*18a0*/  F2FP.F16.F32.PACK_AB R12, RZ, R35 ;  /* 0x00000023ff0c723e */ /* 0x000fe200000000ff */
[----:B------:R-:W-:Y:S01]  /*18b0*/  @!P2 HADD2.F32 R156, -RZ, R36.H1_H1 ;  /* 0x30000024ff9ca230 */ /* 0x000fe20000004100 */
        /* <DEDUP_REMOVED lines=19> */
.L_x_27431:
        /* <DEDUP_REMOVED lines=14> */
.L_x_27432:
        /* <DEDUP_REMOVED lines=43> */
.L_x_27430:
        /* <DEDUP_REMOVED lines=11> */
.L_x_27429:
[----:B------:R-:W-:Y:S01]  /*1e30*/  F2FP.F16.F32.PACK_AB R9, RZ, R156 ;  /* 0x0000009cff09723e */ /* 0x000fe200000000ff */
[----:B------:R-:W-:Y:S01]  /*1e40*/  @!P2 HADD2.F32 R157, -RZ, R37.H0_H0 ;  /* 0x20000025ff9da230 */ /* 0x000fe20000004100 */
        /* <DEDUP_REMOVED lines=19> */
.L_x_27435:
        /* <DEDUP_REMOVED lines=14> */
.L_x_27436:
        /* <DEDUP_REMOVED lines=43> */
.L_x_27434:
        /* <DEDUP_REMOVED lines=10> */
[----:B------:R-:W-:-:S07]  /*23b0*/  FFMA.FTZ R157, R11, R98, R14 ;  /* 0x000000620b9d7223 */ /* 0x000fce000001000e */
.L_x_27433:
[----:B------:R-:W-:Y:S01]  /*23c0*/  F2FP.F16.F32.PACK_AB R13, RZ, R157 ;  /* 0x0000009dff0d723e */ /* 0x000fe200000000ff */
[----:B------:R-:W-:Y:S01]  /*23d0*/  @!P2 HADD2.F32 R158, -RZ, R37.H1_H1 ;  /* 0x30000025ff9ea230 */ /* 0x000fe20000004100 */
[----:B------:R-:W-:Y:S01]  /*23e0*/  @!UP2 UMOV UR4, UR5 ;  /* 0x000000050004ac82 */ /* 0x000fe20008000000 */
[----:B------:R-:W-:Y:S01]  /*23f0*/  @!P2 IMAD.MOV.U32 R14, RZ, RZ, R10 ;  /* 0x000000ffff0ea224 */ /* 0x000fe200078e000a */
        /* <DEDUP_REMOVED lines=17> */
.L_x_27439:
        /* <DEDUP_REMOVED lines=14> */
.L_x_27440:
        /* <DEDUP_REMOVED lines=43> */
.L_x_27438:
        /* <DEDUP_REMOVED lines=11> */
.L_x_27437:
[----:B------:R-:W-:Y:S01]  /*2950*/  F2FP.F16.F32.PACK_AB R10, RZ, R158 ;  /* 0x0000009eff0a723e */ /* 0x000fe200000000ff */
[----:B------:R-:W-:Y:S01]  /*2960*/  @!P2 HADD2.F32 R159, -RZ, R38.H0_H0 ;  /* 0x20000026ff9fa230 */ /* 0x000fe20000004100 */
        /* <DEDUP_REMOVED lines=19> */
.L_x_27443:
        /* <DEDUP_REMOVED lines=14> */
.L_x_27444:
        /* <DEDUP_REMOVED lines=43> */
.L_x_27442:
        /* <DEDUP_REMOVED lines=11> */
.L_x_27441:
[----:B------:R-:W-:Y:S01]  /*2ee0*/  F2FP.F16.F32.PACK_AB R14, RZ, R159 ;  /* 0x0000009fff0e723e */ /* 0x000fe200000000ff */
[----:B------:R-:W-:Y:S01]  /*2ef0*/  @!P2 HADD2.F32 R160, -RZ, R38.H1_H1 ;  /* 0x30000026ffa0a230 */ /* 0x000fe20000004100 */
        /* <DEDUP_REMOVED lines=19> */
.L_x_27447:
        /* <DEDUP_REMOVED lines=14> */
.L_x_27448:
        /* <DEDUP_REMOVED lines=43> */
.L_x_27446:
        /* <DEDUP_REMOVED lines=10> */
[----:B------:R-:W-:-:S07]  /*3460*/  FFMA.FTZ R160, R160, R93, R15 ;  /* 0x0000005da0a07223 */ /* 0x000fce000001000f */
.L_x_27445:
[----:B------:R-:W-:Y:S01]  /*3470*/  F2FP.F16.F32.PACK_AB R11, RZ, R160 ;  /* 0x000000a0ff0b723e */ /* 0x000fe200000000ff */
[----:B------:R-:W-:Y:S01]  /*3480*/  @!P2 HADD2.F32 R161, -RZ, R39.H0_H0 ;  /* 0x20000027ffa1a230 */ /* 0x000fe20000004100 */
        /* <DEDUP_REMOVED lines=19> */
.L_x_27451:
        /* <DEDUP_REMOVED lines=14> */
.L_x_27452:
        /* <DEDUP_REMOVED lines=43> */
.L_x_27450:
        /* <DEDUP_REMOVED lines=11> */
.L_x_27449:
        /* <DEDUP_REMOVED lines=21> */
.L_x_27455:
        /* <DEDUP_REMOVED lines=14> */
.L_x_27456:
[----:B------:R-:W-:Y:S01]  /*3c30*/  IMAD.WIDE.U32 R16, R0, -0x326172a9, RZ ;  /* 0xcd9e8d5700107825 */ /* 0x000fe200078e00ff */
[----:B------:R-:W-:-:S03]  /*3c40*/  LOP3.LUT R22, R2, UR5, R21, 0x96, !PT ;  /* 0x0000000502167c12 */ /* 0x000fc6000f8e9615 */
[----:B------:R-:W-:Y:S02]  /*3c50*/  IMAD.U32 R19, RZ, RZ, UR20 ;  /* 0x00000014ff137e24 */ /* 0x000fe4000f8e00ff */
[----:B------:R-:W-:-:S03]  /*3c60*/  IMAD.WIDE.U32 R22, R22, -0x326172a9, RZ ;  /* 0xcd9e8d5716167825 */ /* 0x000fc600078e00ff */
[----:B------:R-:W-:Y:S02]  /*3c70*/  LOP3.LUT R18, R17, UR23, R19, 0x96, !PT ;  /* 0x0000001711127c12 */ /* 0x000fe4000f8e9613 */
        /* <DEDUP_REMOVED lines=38> */
.L_x_27454:
        /* <DEDUP_REMOVED lines=11> */
.L_x_27453:
[----:B------:R-:W-:Y:S02]  /*3f90*/  F2FP.F16.F32.PACK_AB R16, RZ, R162 ;  /* 0x000000a2ff10723e */ /* 0x000fe400000000ff */
[----:B------:R-:W-:Y:S02]  /*3fa0*/  PRMT R14, R14, 0x5410, R11 ;  /* 0x000054100e0e7816 */ /* 0x000fe4000000000b */
[----:B------:R-:W-:Y:S02]  /*3fb0*/  PRMT R13, R13, 0x5410, R10 ;  /* 0x000054100d0d7816 */ /* 0x000fe4000000000a */
[----:B------:R-:W-:Y:S02]  /*3fc0*/  PRMT R12, R12, 0x5410, R9 ;  /* 0x000054100c0c7816 */ /* 0x000fe40000000009 */
[----:B------:R-:W-:Y:S01]  /*3fd0*/  PRMT R15, R15, 0x5410, R16 ;  /* 0x000054100f0f7816 */ /* 0x000fe20000000010 */
[----:B------:R-:W-:Y:S06]  /*3fe0*/  BRA `(.L_x_27457) ;  /* 0x0000002800bc7947 */ /* 0x000fec0003800000 */
.L_x_27424:
        /* <DEDUP_REMOVED lines=20> */
.L_x_27460:
        /* <DEDUP_REMOVED lines=14> */
.L_x_27461:
        /* <DEDUP_REMOVED lines=43> */
.L_x_27459:
[----:B------:R-:W-:Y:S01]  /*44c0*/  I2FP.F32.U32 R3, R3 ;  /* 0x0000000300037245 */ /* 0x000fe20000201000 */
[----:B-----5:R-:W-:Y:S02]  /*44d0*/  HADD2.F32 R9, -RZ, R40.H0_H0 ;  /* 0x20000028ff097230 */ /* 0x020fe40000004100 */
[----:B------:R-:W-:-:S03]  /*44e0*/  IMAD.MOV.U32 R10, RZ, RZ, 0x2f800000 ;  /* 0x2f800000ff0a7424 */ /* 0x000fc600078e00ff */
[----:B------:R-:W-:Y:S01]  /*44f0*/  FMUL.FTZ R9, R9, UR15 ;  /* 0x0000000f09097c20 */ /* 0x000fe20008410000 */
[----:B------:R-:W-:-:S03]  /*4500*/  FFMA.FTZ R3, R3, R10, 1.1641532182693481445e-10 ;  /* 0x2f00000003037423 */ /* 0x000fc6000001000a */
[----:B------:R-:W-:Y:S02]  /*4510*/  FMUL.FTZ R9, R9, UR14 ;  /* 0x0000000e09097c20 */ /* 0x000fe40008410000 */
[----:B------:R-:W-:-:S04]  /*4520*/  FSETP.GTU.FTZ.AND P2, PT, R3, UR46, PT ;  /* 0x0000002e03007c0b */ /* 0x000fc8000bf5c000 */
[----:B------:R-:W-:Y:S02]  /*4530*/  FSEL R35, R9, RZ, !P2 ;  /* 0x000000ff09237208 */ /* 0x000fe40005000000 */
[----:B------:R-:W-:-:S03]  /*4540*/  SEL R3, RZ, 0x1, P2 ;  /* 0x00000001ff037807 */ /* 0x000fc60001000000 */
[----:B------:R-:W-:-:S07]  /*4550*/  FMUL.FTZ R35, R35, R96 ;  /* 0x0000006023237220 */ /* 0x000fce0000410000 */
.L_x_27458:
[----:B------:R-:W-:Y:S01]  /*4560*/  F2FP.F16.F32.PACK_AB R12, RZ, R35 ;  /* 0x00000023ff0c723e */ /* 0x000fe200000000ff */
        /* <DEDUP_REMOVED lines=16> */
.L_x_27464:
        /* <DEDUP_REMOVED lines=14> */
.L_x_27465:
        /* <DEDUP_REMOVED lines=44> */
.L_x_27463:
        /* <DEDUP_REMOVED lines=8> */
[----:B------:R-:W-:-:S03]  /*4a90*/  SEL R4, RZ, 0x1, P2 ;  /* 0x00000001ff047807 */ /* 0x000fc60001000000 */
[----:B------:R-:W-:-:S07]  /*4aa0*/  FMUL.FTZ R156, R156, R97 ;  /* 0x000000619c9c7220 */ /* 0x000fce0000410000 */
.L_x_27462:
[----:B------:R-:W-:Y:S01]  /*4ab0*/  F2FP.F16.F32.PACK_AB R9, RZ, R156 ;  /* 0x0000009cff09723e */ /* 0x000fe200000000ff */
        /* <DEDUP_REMOVED lines=16> */
.L_x_27468:
        /* <DEDUP_REMOVED lines=14> */
.L_x_27469:
        /* <DEDUP_REMOVED lines=44> */
.L_x_27467:
        /* <DEDUP_REMOVED lines=10> */
.L_x_27466:
[----:B------:R-:W-:Y:S01]  /*5000*/  HFMA2 R158, -RZ, RZ, 0, 0 ;  /* 0x00000000ff9e7431 */ /* 0x000fe200000001ff */
[----:B------:R-:W-:Y:S01]  /*5010*/  F2FP.F16.F32.PACK_AB R13, RZ, R157 ;  /* 0x0000009dff0d723e */ /* 0x000fe200000000ff */
        /* <DEDUP_REMOVED lines=15> */
.L_x_27472:
        /* <DEDUP_REMOVED lines=14> */
.L_x_27473:
        /* <DEDUP_REMOVED lines=44> */
.L_x_27471:
        /* <DEDUP_REMOVED lines=10> */
.L_x_27470:
        /* <DEDUP_REMOVED lines=17> */
.L_x_27476:
        /* <DEDUP_REMOVED lines=14> */
.L_x_27477:
        /* <DEDUP_REMOVED lines=44> */
.L_x_27475:
        /* <DEDUP_REMOVED lines=8> */
[----:B------:R-:W-:-:S03]  /*5a80*/  SEL R7, RZ, 0x1, P2 ;  /* 0x00000001ff077807 */ /* 0x000fc60001000000 */
[----:B------:R-:W-:-:S07]  /*5a90*/  FMUL.FTZ R159, R159, R92 ;  /* 0x0000005c9f9f7220 */ /* 0x000fce0000410000 */
.L_x_27474:
        /* <DEDUP_REMOVED lines=17> */
.L_x_27480:
        /* <DEDUP_REMOVED lines=14> */
.L_x_27481:
        /* <DEDUP_REMOVED lines=44> */
.L_x_27479:
        /* <DEDUP_REMOVED lines=10> */
.L_x_27478:
        /* <DEDUP_REMOVED lines=17> */
.L_x_27484:
        /* <DEDUP_REMOVED lines=14> */
.L_x_27485:
        /* <DEDUP_REMOVED lines=44> */
.L_x_27483:
        /* <DEDUP_REMOVED lines=10> */
.L_x_27482:
        /* <DEDUP_REMOVED lines=17> */
.L_x_27488:
        /* <DEDUP_REMOVED lines=14> */
.L_x_27489:
        /* <DEDUP_REMOVED lines=44> */
.L_x_27487:
        /* <DEDUP_REMOVED lines=10> */
.L_x_27486:
[----:B------:R-:W-:Y:S02]  /*6a90*/  F2FP.F16.F32.PACK_AB R16, RZ, R162 ;  /* 0x000000a2ff10723e */ /* 0x000fe400000000ff */
[----:B------:R-:W-:Y:S02]  /*6aa0*/  PRMT R14, R14, 0x5410, R11 ;  /* 0x000054100e0e7816 */ /* 0x000fe4000000000b */
[----:B------:R-:W-:Y:S02]  /*6ab0*/  PRMT R13, R13, 0x5410, R10 ;  /* 0x000054100d0d7816 */ /* 0x000fe4000000000a */
[----:B------:R-:W-:Y:S02]  /*6ac0*/  PRMT R12, R12, 0x5410, R9 ;  /* 0x000054100c0c7816 */ /* 0x000fe40000000009 */
[----:B------:R-:W-:-:S07]  /*6ad0*/  PRMT R15, R15, 0x5410, R16 ;  /* 0x000054100f0f7816 */ /* 0x000fce0000000010 */
.L_x_27457:
        /* <DEDUP_REMOVED lines=31> */
.L_x_27490:
[----:B-----5:R1:W5:Y:S04]  /*6cd0*/  @P1 LDG.E.128 R40, desc[UR18][R16.64] ;  /* 0x0000001210281981 */ /* 0x020368000c1e1d00 */
[----:B------:R1:W5:Y:S01]  /*6ce0*/  @P0 LDG.E.128 R36, desc[UR18][R10.64] ;  /* 0x000000120a240981 */ /* 0x000362000c1e1d00 */
[----:B------:R-:W-:Y:S05]  /*6cf0*/  @!P0 BRA `(.L_x_27491) ;  /* 0x0000002c00448947 */ /* 0x000fea0003800000 */
[----:B------:R-:W-:-:S06]  /*6d00*/  UISETP.GT.AND UP2, UPT, UR42, URZ, UPT ;  /* 0x000000ff2a00728c */ /* 0x000fcc000bf44270 */
[----:B------:R-:W-:-:S05]  /*6d10*/  PLOP3.LUT P2, PT, PT, PT, UP2, 0x80, 0x8 ;  /* 0x000000000008781c */ /* 0x000fca0003f4f028 */
[----:B------:R-:W-:-:S08]  /*6d20*/  @!UP2 UMOV UR5, UR4 ;  /* 0x000000040005ac82 */ /* 0x000fd00008000000 */
[----:B-1---5:R-:W-:Y:S01]  /*6d30*/  @!P2 HADD2.F32 R17, -RZ, R36.H0_H0 ;  /* 0x20000024ff11a230 */ /* 0x022fe20000004100 */
        /* <DEDUP_REMOVED lines=18> */
.L_x_27494:
        /* <DEDUP_REMOVED lines=14> */
.L_x_27495:
        /* <DEDUP_REMOVED lines=43> */
.L_x_27493:
[----:B------:R-:W-:Y:S01]  /*71f0*/  I2FP.F32.U32 R3, R3 ;  /* 0x0000000300037245 */ /* 0x000fe20000201000 */
[----:B0-----:R-:W-:Y:S02]  /*7200*/  HFMA2 R12, -RZ, RZ, 0.1171875, 0 ;  /* 0x2f800000ff0c7431 */ /* 0x001fe400000001ff */
[----:B------:R-:W-:-:S03]  /*7210*/  HADD2.F32 R9, -RZ, R40.H0_H0 ;  /* 0x20000028ff097230 */ /* 0x000fc60000004100 */
        /* <DEDUP_REMOVED lines=8> */
.L_x_27492:
[----:B------:R-:W-:Y:S01]  /*72a0*/  F2FP.F16.F32.PACK_AB R26, RZ, R17 ;  /* 0x00000011ff1a723e */ /* 0x000fe200000000ff */
[----:B------:R-:W-:Y:S01]  /*72b0*/  @!P2 HADD2.F32 R18, -RZ, R36.H1_H1 ;  /* 0x30000024ff12a230 */ /* 0x000fe20000004100 */
[----:B------:R-:W-:Y:S01]  /*72c0*/  @!UP2 UMOV UR4, UR5 ;  /* 0x000000050004ac82 */ /* 0x000fe20008000000 */
[----:B0-----:R-:W-:Y:S01]  /*72d0*/  @!P2 IMAD.MOV.U32 R12, RZ, RZ, R10 ;  /* 0x000000ffff0ca224 */ /* 0x001fe200078e000a */
        /* <DEDUP_REMOVED lines=17> */
.L_x_27498:
        /* <DEDUP_REMOVED lines=14> */
.L_x_27499:
        /* <DEDUP_REMOVED lines=43> */
.L_x_27497:
[----:B------:R-:W-:Y:S01]  /*7780*/  I2FP.F32.U32 R4, R4 ;  /* 0x0000000400047245 */ /* 0x000fe20000201000 */
[----:B------:R-:W-:Y:S02]  /*7790*/  HADD2.F32 R10, -RZ, R40.H1_H1 ;  /* 0x30000028ff0a7230 */ /* 0x000fe40000004100 */
        /* <DEDUP_REMOVED lines=9> */
.L_x_27496:
        /* <DEDUP_REMOVED lines=21> */
.L_x_27502:
        /* <DEDUP_REMOVED lines=14> */
.L_x_27503:
        /* <DEDUP_REMOVED lines=43> */
.L_x_27501:
[----:B------:R-:W-:Y:S01]  /*7d10*/  I2FP.F32.U32 R5, R5 ;  /* 0x0000000500057245 */ /* 0x000fe20000201000 */
[----:B------:R-:W-:Y:S02]  /*7d20*/  HADD2.F32 R9, -RZ, R41.H0_H0 ;  /* 0x20000029ff097230 */ /* 0x000fe40000004100 */
        /* <DEDUP_REMOVED lines=9> */
.L_x_27500:
        /* <DEDUP_REMOVED lines=21> */
.L_x_27506:
        /* <DEDUP_REMOVED lines=14> */
.L_x_27507:
        /* <DEDUP_REMOVED lines=43> */
.L_x_27505:
[----:B------:R-:W-:Y:S01]  /*82a0*/  I2FP.F32.U32 R6, R6 ;  /* 0x0000000600067245 */ /* 0x000fe20000201000 */
[----:B------:R-:W-:Y:S02]  /*82b0*/  HFMA2 R9, -RZ, RZ, 0.1171875, 0 ;  /* 0x2f800000ff097431 */ /* 0x000fe400000001ff */
[----:B------:R-:W-:-:S03]  /*82c0*/  HADD2.F32 R10, -RZ, R41.H1_H1 ;  /* 0x30000029ff0a7230 */ /* 0x000fc60000004100 */
        /* <DEDUP_REMOVED lines=8> */
.L_x_27504:
        /* <DEDUP_REMOVED lines=21> */
.L_x_27510:
        /* <DEDUP_REMOVED lines=14> */
.L_x_27511:
        /* <DEDUP_REMOVED lines=43> */
.L_x_27509:
        /* <DEDUP_REMOVED lines=11> */
.L_x_27508:
        /* <DEDUP_REMOVED lines=21> */
.L_x_27514:
        /* <DEDUP_REMOVED lines=14> */
.L_x_27515:
[----:B------:R-:W-:Y:S01]  /*8b10*/  IMAD.WIDE.U32 R12, R0, -0x326172a9, RZ ;  /* 0xcd9e8d57000c7825 */ /* 0x000fe200078e00ff */
        /* <DEDUP_REMOVED lines=43> */
.L_x_27513:
        /* <DEDUP_REMOVED lines=11> */
.L_x_27512:
        /* <DEDUP_REMOVED lines=21> */
.L_x_27518:
        /* <DEDUP_REMOVED lines=14> */
.L_x_27519:
        /* <DEDUP_REMOVED lines=43> */
.L_x_27517:
[----:B------:R-:W-:Y:S01]  /*9360*/  I2FP.F32.U32 R9, R9 ;  /* 0x0000000900097245 */ /* 0x000fe20000201000 */
[----:B------:R-:W-:Y:S02]  /*9370*/  HFMA2 R10, -RZ, RZ, 0.1171875, 0 ;  /* 0x2f800000ff0a7431 */ /* 0x000fe400000001ff */
        /* <DEDUP_REMOVED lines=9> */
.L_x_27516:
        /* <DEDUP_REMOVED lines=21> */
.L_x_27522:
        /* <DEDUP_REMOVED lines=14> */
.L_x_27523:
        /* <DEDUP_REMOVED lines=44> */
.L_x_27521:
        /* <DEDUP_REMOVED lines=11> */
.L_x_27520:
[----:B------:R-:W-:Y:S02]  /*99b0*/  F2FP.F16.F32.PACK_AB R15, RZ, R24 ;  /* 0x00000018ff0f723e */ /* 0x000fe400000000ff */
[----:B------:R-:W-:Y:S02]  /*99c0*/  PRMT R14, R30, 0x5410, R31 ;  /* 0x000054101e0e7816 */ /* 0x000fe4000000001f */
[----:B------:R-:W-:Y:S02]  /*99d0*/  PRMT R13, R28, 0x5410, R29 ;  /* 0x000054101c0d7816 */ /* 0x000fe4000000001d */
[----:B------:R-:W-:Y:S02]  /*99e0*/  PRMT R12, R26, 0x5410, R27 ;  /* 0x000054101a0c7816 */ /* 0x000fe4000000001b */
[----:B------:R-:W-:Y:S01]  /*99f0*/  PRMT R15, R9, 0x5410, R15 ;  /* 0x00005410090f7816 */ /* 0x000fe2000000000f */
[----:B------:R-:W-:Y:S06]  /*9a00*/  BRA `(.L_x_27524) ;  /* 0x0000002800bc7947 */ /* 0x000fec0003800000 */
.L_x_27491:
[----:B-1----:R-:W-:Y:S02]  /*9a10*/  HFMA2 R17, -RZ, RZ, 0, 0 ;  /* 0x00000000ff117431 */ /* 0x002fe400000001ff */
        /* <DEDUP_REMOVED lines=19> */
.L_x_27527:
        /* <DEDUP_REMOVED lines=14> */
.L_x_27528:
[----:B------:R-:W-:Y:S01]  /*9c30*/  IMAD.WIDE.U32 R10, R0, -0x326172a9, RZ ;  /* 0xcd9e8d57000a7825 */ /* 0x000fe200078e00ff */
[----:B0-----:R-:W-:Y:S01]  /*9c40*/  LOP3.LUT R14, R2, UR5, R9, 0x96, !PT ;  /* 0x00000005020e7c12 */ /* 0x001fe2000f8e9609 */
        /* <DEDUP_REMOVED lines=41> */
.L_x_27526:
        /* <DEDUP_REMOVED lines=10> */
.L_x_27525:
        /* <DEDUP_REMOVED lines=17> */
.L_x_27531:
        /* <DEDUP_REMOVED lines=14> */
.L_x_27532:
        /* <DEDUP_REMOVED lines=44> */
.L_x_27530:
        /* <DEDUP_REMOVED lines=10> */
.L_x_27529:
        /* <DEDUP_REMOVED lines=17> */
.L_x_27535:
        /* <DEDUP_REMOVED lines=14> */
.L_x_27536:
        /* <DEDUP_REMOVED lines=44> */
.L_x_27534:
        /* <DEDUP_REMOVED lines=10> */
.L_x_27533:
        /* <DEDUP_REMOVED lines=17> */
.L_x_27539:
        /* <DEDUP_REMOVED lines=14> */
.L_x_27540:
        /* <DEDUP_REMOVED lines=44> */
.L_x_27538:
        /* <DEDUP_REMOVED lines=10> */
.L_x_27537:
        /* <DEDUP_REMOVED lines=17> */
.L_x_27543:
        /* <DEDUP_REMOVED lines=14> */
.L_x_27544:
        /* <DEDUP_REMOVED lines=44> */
.L_x_27542:
        /* <DEDUP_REMOVED lines=10> */
.L_x_27541:
        /* <DEDUP_REMOVED lines=17> */
.L_x_27547:
        /* <DEDUP_REMOVED lines=14> */
.L_x_27548:
        /* <DEDUP_REMOVED lines=44> */
.L_x_27546:
        /* <DEDUP_REMOVED lines=10> */
.L_x_27545:
        /* <DEDUP_REMOVED lines=17> */
.L_x_27551:
        /* <DEDUP_REMOVED lines=14> */
.L_x_27552:
        /* <DEDUP_REMOVED lines=44> */
.L_x_27550:
        /* <DEDUP_REMOVED lines=10> */
.L_x_27549:
        /* <DEDUP_REMOVED lines=17> */
.L_x_27555:
        /* <DEDUP_REMOVED lines=14> */
.L_x_27556:
        /* <DEDUP_REMOVED lines=44> */
.L_x_27554:
[----:B------:R-:W-:Y:S01]  /*c410*/  I2FP.F32.U32 R10, R11 ;  /* 0x0000000b000a7245 */ /* 0x000fe20000201000 */
[----:B------:R-:W-:Y:S02]  /*c420*/  HFMA2 R11, -RZ, RZ, 0.1171875, 0 ;  /* 0x2f800000ff0b7431 */ /* 0x000fe400000001ff */
[----:B0----5:R-:W-:-:S03]  /*c430*/  HADD2.F32 R12, -RZ, R43.H1_H1 ;  /* 0x3000002bff0c7230 */ /* 0x021fc60000004100 */
[----:B------:R-:W-:Y:S02]  /*c440*/  FFMA.FTZ R10, R10, R11, 1.1641532182693481445e-10 ;  /* 0x2f0000000a0a7423 */ /* 0x000fe4000001000b */
[----:B------:R-:W-:-:S04]  /*c450*/  FMUL.FTZ R12, R12, UR15 ;  /* 0x0000000f0c0c7c20 */ /* 0x000fc80008410000 */
[----:B------:R-:W-:Y:S01]  /*c460*/  FMUL.FTZ R12, R12, UR14 ;  /* 0x0000000e0c0c7c20 */ /* 0x000fe20008410000 */
[----:B------:R-:W-:-:S04]  /*c470*/  FSETP.GTU.FTZ.AND P2, PT, R10, UR46, PT ;  /* 0x0000002e0a007c0b */ /* 0x000fc8000bf5c000 */
[----:B------:R-:W-:Y:S02]  /*c480*/  FSEL R24, R12, RZ, !P2 ;  /* 0x000000ff0c187208 */ /* 0x000fe40005000000 */
[----:B------:R-:W-:-:S03]  /*c490*/  SEL R34, RZ, 0x1, P2 ;  /* 0x00000001ff227807 */ /* 0x000fc60001000000 */
[----:B------:R-:W-:-:S07]  /*c4a0*/  FMUL.FTZ R24, R24, R87 ;  /* 0x0000005718187220 */ /* 0x000fce0000410000 */
.L_x_27553:
[----:B0-----:R-:W-:Y:S02]  /*c4b0*/  F2FP.F16.F32.PACK_AB R15, RZ, R24 ;  /* 0x00000018ff0f723e */ /* 0x001fe400000000ff */
[----:B------:R-:W-:Y:S02]  /*c4c0*/  PRMT R14, R30, 0x5410, R31 ;  /* 0x000054101e0e7816 */ /* 0x000fe4000000001f */
[----:B------:R-:W-:Y:S02]  /*c4d0*/  PRMT R13, R29, 0x5410, R28 ;  /* 0x000054101d0d7816 */ /* 0x000fe4000000001c */
[----:B------:R-:W-:Y:S02]  /*c4e0*/  PRMT R12, R27, 0x5410, R26 ;  /* 0x000054101b0c7816 */ /* 0x000fe4000000001a */
[----:B------:R-:W-:-:S07]  /*c4f0*/  PRMT R15, R9, 0x5410, R15 ;  /* 0x00005410090f7816 */ /* 0x000fce000000000f */
.L_x_27524:
[----:B------:R-:W-:Y:S01]  /*c500*/  MOV R29, 0x10 ;  /* 0x00000010001d7802 */ /* 0x000fe20000000f00 */
[----:B------:R-:W-:Y:S01]  /*c510*/  VIADD R28, R180, 0x80 ;  /* 0x00000080b41c7836 */ /* 0x000fe20000000000 */
        /* <DEDUP_REMOVED lines=31> */
.L_x_27557:
[----:B-----5:R1:W5:Y:S04]  /*c710*/  @P1 LDG.E.128 R40, desc[UR18][R26.64] ;  /* 0x000000121a281981 */ /* 0x020368000c1e1d00 */
[----:B------:R1:W5:Y:S01]  /*c720*/  @P0 LDG.E.128 R36, desc[UR18][R10.64] ;  /* 0x000000120a240981 */ /* 0x000362000c1e1d00 */
[----:B------:R-:W-:Y:S05]  /*c730*/  @!P0 BRA `(.L_x_27558) ;  /* 0x0000002c00688947 */ /* 0x000fea0003800000 */
[----:B------:R-:W-:-:S06]  /*c740*/  UISETP.GT.AND UP2, UPT, UR42, URZ, UPT ;  /* 0x000000ff2a00728c */ /* 0x000fcc000bf44270 */
[----:B------:R-:W-:-:S05]  /*c750*/  PLOP3.LUT P2, PT, PT, PT, UP2, 0x80, 0x8 ;  /* 0x000000000008781c */ /* 0x000fca0003f4f028 */
[----:B------:R-:W-:-:S08]  /*c760*/  @!UP2 UMOV UR5, UR4 ;  /* 0x000000040005ac82 */ /* 0x000fd00008000000 */
[----:B-----5:R-:W-:Y:S01]  /*c770*/  @!P2 HADD2.F32 R9, -RZ, R36.H0_H0 ;  /* 0x20000024ff09a230 */ /* 0x020fe20000004100 */
[----:B0-----:R-:W-:Y:S01]  /*c780*/  @!P2 MOV R12, R16 ;  /* 0x00000010000ca202 */ /* 0x001fe20000000f00 */
        /* <DEDUP_REMOVED lines=17> */
.L_x_27561:
        /* <DEDUP_REMOVED lines=14> */
.L_x_27562:
        /* <DEDUP_REMOVED lines=43> */
.L_x_27560:
[----:B------:R-:W-:Y:S01]  /*cc30*/  I2FP.F32.U32 R3, R3 ;  /* 0x0000000300037245 */ /* 0x000fe20000201000 */
[----:B------:R-:W-:Y:S02]  /*cc40*/  HADD2.F32 R9, -RZ, R40.H0_H0 ;  /* 0x20000028ff097230 */ /* 0x000fe40000004100 */
[----:B-1----:R-:W-:-:S03]  /*cc50*/  IMAD.MOV.U32 R10, RZ, RZ, 0x2f800000 ;  /* 0x2f800000ff0a7424 */ /* 0x002fc600078e00ff */
        /* <DEDUP_REMOVED lines=8> */
.L_x_27559:
[----:B------:R-:W-:Y:S01]  /*cce0*/  F2FP.F16.F32.PACK_AB R28, RZ, R9 ;  /* 0x00000009ff1c723e */ /* 0x000fe200000000ff */
[----:B-1----:R-:W-:Y:S01]  /*ccf0*/  @!P2 HADD2.F32 R10, -RZ, R36.H1_H1 ;  /* 0x30000024ff0aa230 */ /* 0x002fe20000004100 */
        /* <DEDUP_REMOVED lines=19> */
.L_x_27565:
        /* <DEDUP_REMOVED lines=14> */
.L_x_27566:
[----:B------:R-:W-:Y:S01]  /*cf10*/  IMAD.WIDE.U32 R14, R0, -0x326172a9, RZ ;  /* 0xcd9e8d57000e7825 */ /* 0x000fe200078e00ff */
[----:B------:R-:W-:Y:S02]  /*cf20*/  MOV R11, UR20 ;  /* 0x00000014000b7c02 */ /* 0x000fe40008000f00 */
[----:B------:R-:W-:Y:S01]  /*cf30*/  LOP3.LUT R10, R2, UR5, R13, 0x96, !PT ;  /* 0x00000005020a7c12 */ /* 0x000fe2000f8e960d */
[----:B------:R-:W-:Y:S01]  /*cf40*/  IMAD.U32 R13, RZ, RZ, UR33 ;  /* 0x00000021ff0d7e24 */ /* 0x000fe2000f8e00ff */
[----:B------:R-:W-:Y:S01]  /*cf50*/  LOP3.LUT R30, R15, UR23, R11, 0x96, !PT ;  /* 0x000000170f1e7c12 */ /* 0x000fe2000f8e960b */
[----:B------:R-:W-:Y:S02]  /*cf60*/  IMAD.MOV.U32 R4, RZ, RZ, R12 ;  /* 0x000000ffff047224 */ /* 0x000fe400078e000c */
        /* <DEDUP_REMOVED lines=38> */
.L_x_27564:
        /* <DEDUP_REMOVED lines=11> */
.L_x_27563:
        /* <DEDUP_REMOVED lines=21> */
.L_x_27569:
        /* <DEDUP_REMOVED lines=14> */
.L_x_27570:
        /* <DEDUP_REMOVED lines=44> */
.L_x_27568:
        /* <DEDUP_REMOVED lines=11> */
.L_x_27567:
[----:B------:R-:W-:Y:S01]  /*d820*/  F2FP.F16.F32.PACK_AB R29, RZ, R11 ;  /* 0x0000000bff1d723e */ /* 0x000fe200000000ff */
[----:B------:R-:W-:Y:S01]  /*d830*/  @!P2 HADD2.F32 R12, -RZ, R37.H1_H1 ;  /* 0x30000025ff0ca230 */ /* 0x000fe20000004100 */
        /* <DEDUP_REMOVED lines=19> */
.L_x_27573:
        /* <DEDUP_REMOVED lines=14> */
.L_x_27574:
        /* <DEDUP_REMOVED lines=44> */
.L_x_27572:
        /* <DEDUP_REMOVED lines=11> */
.L_x_27571:
        /* <DEDUP_REMOVED lines=21> */
.L_x_27577:
        /* <DEDUP_REMOVED lines=14> */
.L_x_27578:
        /* <DEDUP_REMOVED lines=45> */
.L_x_27576:
        /* <DEDUP_REMOVED lines=11> */
.L_x_27575:
        /* <DEDUP_REMOVED lines=21> */
.L_x_27581:
        /* <DEDUP_REMOVED lines=14> */
.L_x_27582:
        /* <DEDUP_REMOVED lines=45> */
.L_x_27580:
        /* <DEDUP_REMOVED lines=11> */
.L_x_27579:
        /* <DEDUP_REMOVED lines=21> */
.L_x_27585:
        /* <DEDUP_REMOVED lines=14> */
.L_x_27586:
        /* <DEDUP_REMOVED lines=45> */
.L_x_27584:
        /* <DEDUP_REMOVED lines=11> */
.L_x_27583:
        /* <DEDUP_REMOVED lines=21> */
.L_x_27589:
        /* <DEDUP_REMOVED lines=14> */
.L_x_27590:
        /* <DEDUP_REMOVED lines=45> */
.L_x_27588:
        /* <DEDUP_REMOVED lines=11> */
.L_x_27587:
[----:B------:R-:W-:Y:S02]  /*f480*/  F2FP.F16.F32.PACK_AB R152, RZ, R16 ;  /* 0x00000010ff98723e */ /* 0x000fe400000000ff */
[----:B------:R-:W-:Y:S02]  /*f490*/  PRMT R29, R29, 0x5410, R31 ;  /* 0x000054101d1d7816 */ /* 0x000fe4000000001f */
[----:B------:R-:W-:Y:S02]  /*f4a0*/  PRMT R30, R30, 0x5410, R32 ;  /* 0x000054101e1e7816 */ /* 0x000fe40000000020 */
[----:B------:R-:W-:Y:S02]  /*f4b0*/  PRMT R28, R28, 0x5410, R27 ;  /* 0x000054101c1c7816 */ /* 0x000fe4000000001b */
[----:B------:R-:W-:Y:S01]  /*f4c0*/  PRMT R31, R25, 0x5410, R152 ;  /* 0x00005410191f7816 */ /* 0x000fe20000000098 */
[----:B------:R-:W-:Y:S06]  /*f4d0*/  BRA `(.L_x_27591) ;  /* 0x0000002800d07947 */ /* 0x000fec0003800000 */
.L_x_27558:
[----:B------:R-:W-:Y:S01]  /*f4e0*/  IMAD.MOV.U32 R9, RZ, RZ, RZ ;  /* 0x000000ffff097224 */ /* 0x000fe200078e00ff */
[----:B-1----:R-:W-:Y:S01]  /*f4f0*/  MOV R26, R16 ;  /* 0x00000010001a7202 */ /* 0x002fe20000000f00 */
        /* <DEDUP_REMOVED lines=18> */
.L_x_27594:
        /* <DEDUP_REMOVED lines=14> */
.L_x_27595:
        /* <DEDUP_REMOVED lines=43> */
.L_x_27593:
        /* <DEDUP_REMOVED lines=10> */
.L_x_27592:
        /* <DEDUP_REMOVED lines=17> */
.L_x_27598:
        /* <DEDUP_REMOVED lines=14> */
.L_x_27599:
        /* <DEDUP_REMOVED lines=44> */
.L_x_27597:
        /* <DEDUP_REMOVED lines=10> */
.L_x_27596:
[----:B------:R-:W-:Y:S01]  /*ffa0*/  F2FP.F16.F32.PACK_AB R28, RZ, R10 ;  /* 0x0000000aff1c723e */ /* 0x000fe200000000ff */
        /* <DEDUP_REMOVED lines=16> */
.L_x_27602:
        /* <DEDUP_REMOVED lines=14> */
.L_x_27603:
        /* <DEDUP_REMOVED lines=44> */
.L_x_27601:
[----:B------:R-:W-:Y:S01]  /*10450*/  I2FP.F32.U32 R5, R5 ;  /* 0x0000000500057245 */ /* 0x000fe20000201000 */
[----:B-----5:R-:W-:Y:S02]  /*10460*/  HADD2.F32 R11, -RZ, R41.H0_H0 ;  /* 0x20000029ff0b7230 */ /* 0x020fe40000004100 */
[----:B0-----:R-:W-:-:S03]  /*10470*/  IMAD.MOV.U32 R12, RZ, RZ, 0x2f800000 ;  /* 0x2f800000ff0c7424 */ /* 0x001fc600078e00ff */
[----:B------:R-:W-:Y:S01]  /*10480*/  FMUL.FTZ R11, R11, UR15 ;  /* 0x0000000f0b0b7c20 */ /* 0x000fe20008410000 */
[----:B------:R-:W-:-:S03]  /*10490*/  FFMA.FTZ R5, R5, R12, 1.1641532182693481445e-10 ;  /* 0x2f00000005057423 */ /* 0x000fc6000001000c */
[----:B------:R-:W-:Y:S02]  /*104a0*/  FMUL.FTZ R11, R11, UR14 ;  /* 0x0000000e0b0b7c20 */ /* 0x000fe40008410000 */
[----:B------:R-:W-:-:S04]  /*104b0*/  FSETP.GTU.FTZ.AND P2, PT, R5, UR46, PT ;  /* 0x0000002e05007c0b */ /* 0x000fc8000bf5c000 */
[----:B------:R-:W-:Y:S02]  /*104c0*/  FSEL R11, R11, RZ, !P2 ;  /* 0x000000ff0b0b7208 */ /* 0x000fe40005000000 */
[----:B------:R-:W-:-:S03]  /*104d0*/  SEL R5, RZ, 0x1, P2 ;  /* 0x00000001ff057807 */ /* 0x000fc60001000000 */
[----:B------:R-:W-:-:S07]  /*104e0*/  FMUL.FTZ R11, R11, R82 ;  /* 0x000000520b0b7220 */ /* 0x000fce0000410000 */
.L_x_27600:
[----:B0-----:R-:W-:Y:S01]  /*104f0*/  HFMA2 R12, -RZ, RZ, 0, 0 ;  /* 0x00000000ff0c7431 */ /* 0x001fe200000001ff */
        /* <DEDUP_REMOVED lines=16> */
.L_x_27606:
        /* <DEDUP_REMOVED lines=14> */
.L_x_27607:
        /* <DEDUP_REMOVED lines=45> */
.L_x_27605:
        /* <DEDUP_REMOVED lines=10> */
.L_x_27604:
        /* <DEDUP_REMOVED lines=17> */
.L_x_27610:
        /* <DEDUP_REMOVED lines=14> */
.L_x_27611:
        /* <DEDUP_REMOVED lines=45> */
.L_x_27609:
        /* <DEDUP_REMOVED lines=10> */
.L_x_27608:
        /* <DEDUP_REMOVED lines=17> */
.L_x_27614:
        /* <DEDUP_REMOVED lines=14> */
.L_x_27615:
[----:B------:R-:W-:Y:S01]  /*111a0*/  IMAD.WIDE.U32 R152, R0, -0x326172a9, RZ ;  /* 0xcd9e8d5700987825 */ /* 0x000fe200078e00ff */
[----:B------:R-:W-:Y:S02]  /*111b0*/  LOP3.LUT R14, R2, UR5, R25, 0x96, !PT ;  /* 0x00000005020e7c12 */ /* 0x000fe4000f8e9619 */
[----:B------:R-:W-:Y:S01]  /*111c0*/  MOV R25, UR33 ;  /* 0x0000002100197c02 */ /* 0x000fe20008000f00 */
[----:B------:R-:W-:Y:S01]  /*111d0*/  IMAD.U32 R15, RZ, RZ, UR20 ;  /* 0x00000014ff0f7e24 */ /* 0x000fe2000f8e00ff */
[----:B------:R-:W-:-:S04]  /*111e0*/  MOV R8, R26 ;  /* 0x0000001a00087202 */ /* 0x000fc80000000f00 */
        /* <DEDUP_REMOVED lines=40> */
.L_x_27613:
        /* <DEDUP_REMOVED lines=10> */
.L_x_27612:
        /* <DEDUP_REMOVED lines=17> */
.L_x_27618:
        /* <DEDUP_REMOVED lines=14> */
.L_x_27619:
        /* <DEDUP_REMOVED lines=45> */
.L_x_27617:
        /* <DEDUP_REMOVED lines=10> */
.L_x_27616:
        /* <DEDUP_REMOVED lines=17> */
.L_x_27622:
        /* <DEDUP_REMOVED lines=14> */
.L_x_27623:
        /* <DEDUP_REMOVED lines=45> */
.L_x_27621:
        /* <DEDUP_REMOVED lines=10> */
.L_x_27620:
[----:B------:R-:W-:Y:S02]  /*11fd0*/  F2FP.F16.F32.PACK_AB R152, RZ, R16 ;  /* 0x00000010ff98723e */ /* 0x000fe400000000ff */
[----:B------:R-:W-:Y:S02]  /*11fe0*/  PRMT R29, R29, 0x5410, R31 ;  /* 0x000054101d1d7816 */ /* 0x000fe4000000001f */
[----:B------:R-:W-:Y:S02]  /*11ff0*/  PRMT R30, R30, 0x5410, R32 ;  /* 0x000054101e1e7816 */ /* 0x000fe40000000020 */
[----:B------:R-:W-:Y:S02]  /*12000*/  PRMT R28, R27, 0x5410, R28 ;  /* 0x000054101b1c7816 */ /* 0x000fe4000000001c */
[----:B------:R-:W-:-:S07]  /*12010*/  PRMT R31, R25, 0x5410, R152 ;  /* 0x00005410191f7816 */ /* 0x000fce0000000098 */
.L_x_27591:
        /* <DEDUP_REMOVED lines=33> */
.L_x_27624:
[----:B-----5:R1:W5:Y:S04]  /*12230*/  @P1 LDG.E.128 R40, desc[UR18][R154.64] ;  /* 0x000000129a281981 */ /* 0x020368000c1e1d00 */
[----:B------:R1:W5:Y:S01]  /*12240*/  @P0 LDG.E.128 R36, desc[UR18][R152.64] ;  /* 0x0000001298240981 */ /* 0x000362000c1e1d00 */
[----:B------:R-:W-:Y:S05]  /*12250*/  @!P0 BRA `(.L_x_27625) ;  /* 0x0000002c00788947 */ /* 0x000fea0003800000 */
[----:B------:R-:W-:-:S06]  /*12260*/  UISETP.GT.AND UP2, UPT, UR42, URZ, UPT ;  /* 0x000000ff2a00728c */ /* 0x000fcc000bf44270 */
[----:B------:R-:W-:-:S05]  /*12270*/  PLOP3.LUT P2, PT, PT, PT, UP2, 0x80, 0x8 ;  /* 0x000000000008781c */ /* 0x000fca0003f4f028 */
[----:B------:R-:W-:-:S08]  /*12280*/  @!UP2 UMOV UR5, UR4 ;  /* 0x000000040005ac82 */ /* 0x000fd00008000000 */
[----:B-----5:R-:W-:Y:S01]  /*12290*/  @!P2 HADD2.F32 R25, -RZ, R36.H0_H0 ;  /* 0x20000024ff19a230 */ /* 0x020fe20000004100 */
        /* <DEDUP_REMOVED lines=18> */
.L_x_27628:
        /* <DEDUP_REMOVED lines=14> */
.L_x_27629:
        /* <DEDUP_REMOVED lines=45> */
.L_x_27627:
        /* <DEDUP_REMOVED lines=11> */
.L_x_27626:
[----:B-1----:R-:W-:Y:S01]  /*12820*/  F2FP.F16.F32.PACK_AB R152, RZ, R25 ;  /* 0x00000019ff98723e */ /* 0x002fe200000000ff */
        /* <DEDUP_REMOVED lines=20> */
.L_x_27632:
        /* <DEDUP_REMOVED lines=14> */
.L_x_27633:
        /* <DEDUP_REMOVED lines=45> */
.L_x_27631:
        /* <DEDUP_REMOVED lines=11> */
.L_x_27630:
[----:B------:R-:W-:Y:S01]  /*12dd0*/  F2FP.F16.F32.PACK_AB R155, RZ, R26 ;  /* 0x0000001aff9b723e */ /* 0x000fe200000000ff */
[----:B------:R-:W-:Y:S01]  /*12de0*/  @!P2 HADD2.F32 R27, -RZ, R37.H0_H0 ;  /* 0x20000025ff1ba230 */ /* 0x000fe20000004100 */
        /* <DEDUP_REMOVED lines=19> */
.L_x_27636:
        /* <DEDUP_REMOVED lines=14> */
.L_x_27637:
        /* <DEDUP_REMOVED lines=45> */
.L_x_27635:
[----:B------:R-:W-:Y:S01]  /*132d0*/  I2FP.F32.U32 R5, R5 ;  /* 0x0000000500057245 */ /* 0x000fe20000201000 */
[----:B------:R-:W-:Y:S02]  /*132e0*/  HADD2.F32 R27, -RZ, R41.H0_H0 ;  /* 0x20000029ff1b7230 */ /* 0x000fe40000004100 */
[----:B0-----:R-:W-:-:S03]  /*132f0*/  IMAD.MOV.U32 R28, RZ, RZ, 0x2f800000 ;  /* 0x2f800000ff1c7424 */ /* 0x001fc600078e00ff */
        /* <DEDUP_REMOVED lines=8> */
.L_x_27634:
[----:B------:R-:W-:Y:S01]  /*13380*/  F2FP.F16.F32.PACK_AB R153, RZ, R27 ;  /* 0x0000001bff99723e */ /* 0x000fe200000000ff */
[----:B0-----:R-:W-:Y:S01]  /*13390*/  @!P2 HADD2.F32 R28, -RZ, R37.H1_H1 ;  /* 0x30000025ff1ca230 */ /* 0x001fe20000004100 */
        /* <DEDUP_REMOVED lines=19> */
.L_x_27640:
        /* <DEDUP_REMOVED lines=14> */
.L_x_27641:
        /* <DEDUP_REMOVED lines=45> */
.L_x_27639:
        /* <DEDUP_REMOVED lines=11> */
.L_x_27638:
        /* <DEDUP_REMOVED lines=21> */
.L_x_27644:
        /* <DEDUP_REMOVED lines=14> */
.L_x_27645:
        /* <DEDUP_REMOVED lines=45> */
.L_x_27643:
        /* <DEDUP_REMOVED lines=11> */
.L_x_27642:
        /* <DEDUP_REMOVED lines=21> */
.L_x_27648:
        /* <DEDUP_REMOVED lines=14> */
.L_x_27649:
        /* <DEDUP_REMOVED lines=45> */
.L_x_27647:
        /* <DEDUP_REMOVED lines=11> */
.L_x_27646:
        /* <DEDUP_REMOVED lines=21> */
.L_x_27652:
        /* <DEDUP_REMOVED lines=14> */
.L_x_27653:
        /* <DEDUP_REMOVED lines=45> */
.L_x_27651:
        /* <DEDUP_REMOVED lines=11> */
.L_x_27650:
        /* <DEDUP_REMOVED lines=21> */
.L_x_27656:
        /* <DEDUP_REMOVED lines=14> */
.L_x_27657:
        /* <DEDUP_REMOVED lines=44> */
.L_x_27655:
        /* <DEDUP_REMOVED lines=11> */
.L_x_27654:
[----:B------:R-:W-:Y:S02]  /*14fe0*/  F2FP.F16.F32.PACK_AB R165, RZ, R32 ;  /* 0x00000020ffa5723e */ /* 0x000fe400000000ff */
[----:B------:R-:W-:Y:S02]  /*14ff0*/  PRMT R152, R152, 0x5410, R155 ;  /* 0x0000541098987816 */ /* 0x000fe4000000009b */
[----:B------:R-:W-:Y:S02]  /*15000*/  PRMT R154, R154, 0x5410, R172 ;  /* 0x000054109a9a7816 */ /* 0x000fe400000000ac */
[----:B------:R-:W-:Y:S02]  /*15010*/  PRMT R153, R153, 0x5410, R163 ;  /* 0x0000541099997816 */ /* 0x000fe400000000a3 */
[----:B------:R-:W-:Y:S01]  /*15020*/  PRMT R155, R173, 0x5410, R165 ;  /* 0x00005410ad9b7816 */ /* 0x000fe200000000a5 */
[----:B------:R-:W-:Y:S06]  /*15030*/  BRA `(.L_x_27658) ;  /* 0x0000002800e07947 */ /* 0x000fec0003800000 */
.L_x_27625:
        /* <DEDUP_REMOVED lines=20> */
.L_x_27661:
        /* <DEDUP_REMOVED lines=14> */
.L_x_27662:
        /* <DEDUP_REMOVED lines=45> */
.L_x_27660:
        /* <DEDUP_REMOVED lines=10> */
.L_x_27659:
[----:B------:R-:W-:Y:S01]  /*155d0*/  HFMA2 R26, -RZ, RZ, 0, 0 ;  /* 0x00000000ff1a7431 */ /* 0x000fe200000001ff */
[----:B-1----:R-:W-:Y:S01]  /*155e0*/  F2FP.F16.F32.PACK_AB R152, RZ, R25 ;  /* 0x00000019ff98723e */ /* 0x002fe200000000ff */
        /* <DEDUP_REMOVED lines=15> */
.L_x_27665:
        /* <DEDUP_REMOVED lines=14> */
.L_x_27666:
        /* <DEDUP_REMOVED lines=45> */
.L_x_27664:
        /* <DEDUP_REMOVED lines=10> */
.L_x_27663:
        /* <DEDUP_REMOVED lines=17> */
.L_x_27669:
        /* <DEDUP_REMOVED lines=14> */
.L_x_27670:
        /* <DEDUP_REMOVED lines=45> */
.L_x_27668:
        /* <DEDUP_REMOVED lines=10> */
.L_x_27667:
        /* <DEDUP_REMOVED lines=17> */
.L_x_27673:
        /* <DEDUP_REMOVED lines=14> */
.L_x_27674:
        /* <DEDUP_REMOVED lines=45> */
.L_x_27672:
        /* <DEDUP_REMOVED lines=10> */
.L_x_27671:
        /* <DEDUP_REMOVED lines=17> */
.L_x_27677:
        /* <DEDUP_REMOVED lines=14> */
.L_x_27678:
        /* <DEDUP_REMOVED lines=45> */
.L_x_27676:
        /* <DEDUP_REMOVED lines=10> */
.L_x_27675:
        /* <DEDUP_REMOVED lines=17> */
.L_x_27681:
        /* <DEDUP_REMOVED lines=14> */
.L_x_27682:
        /* <DEDUP_REMOVED lines=45> */
.L_x_27680:
        /* <DEDUP_REMOVED lines=10> */
.L_x_27679:
        /* <DEDUP_REMOVED lines=17> */
.L_x_27685:
        /* <DEDUP_REMOVED lines=14> */
.L_x_27686:
        /* <DEDUP_REMOVED lines=45> */
.L_x_27684:
        /* <DEDUP_REMOVED lines=10> */
.L_x_27683:
        /* <DEDUP_REMOVED lines=17> */
.L_x_27689:
        /* <DEDUP_REMOVED lines=14> */
.L_x_27690:
        /* <DEDUP_REMOVED lines=45> */
.L_x_27688:
        /* <DEDUP_REMOVED lines=10> */
.L_x_27687:
[----:B------:R-:W-:Y:S02]  /*17b70*/  F2FP.F16.F32.PACK_AB R166, RZ, R32 ;  /* 0x00000020ffa6723e */ /* 0x000fe400000000ff */
[----:B------:R-:W-:Y:S02]  /*17b80*/  PRMT R152, R152, 0x5410, R155 ;  /* 0x0000541098987816 */ /* 0x000fe4000000009b */
[----:B------:R-:W-:Y:S02]  /*17b90*/  PRMT R154, R154, 0x5410, R165 ;  /* 0x000054109a9a7816 */ /* 0x000fe400000000a5 */
[----:B------:R-:W-:Y:S02]  /*17ba0*/  PRMT R153, R153, 0x5410, R163 ;  /* 0x0000541099997816 */ /* 0x000fe400000000a3 */
[----:B------:R-:W-:-:S07]  /*17bb0*/  PRMT R155, R174, 0x5410, R166 ;  /* 0x00005410ae9b7816 */ /* 0x000fce00000000a6 */
.L_x_27658:
[----:B------:R-:W0:Y:S01]  /*17bc0*/  @P0 LDC.64 R166, c[0x0][0x3a0] ;  /* 0x0000e800ffa60b82 */ /* 0x000e220000000a00 */
[----:B------:R-:W1:Y:S01]  /*17bd0*/  @UP0 LDCU.64 UR50, c[0x0][0x390] ;  /* 0x00007200ff3207ac */ /* 0x000e620008000a00 */
[----:B------:R-:W-:Y:S01]  /*17be0*/  MOV R169, 0x10 ;  /* 0x0000001000a97802 */ /* 0x000fe20000000f00 */
[C---:B------:R-:W-:Y:S01]  /*17bf0*/  VIADD R168, R180.reuse, 0x180 ;  /* 0x00000180b4a87836 */ /* 0x040fe20000000000 */
[----:B------:R-:W-:Y:S01]  /*17c00*/  @P1 IADD3 R163, PT, PT, R181, 0x200, RZ ;  /* 0x00000200b5a31810 */ /* 0x000fe20007ffe0ff */
        /* <DEDUP_REMOVED lines=28> */
.L_x_27691:
[----:B-----5:R1:W5:Y:S04]  /*17dd0*/  @P1 LDG.E.128 R40, desc[UR18][R154.64] ;  /* 0x000000129a281981 */ /* 0x020368000c1e1d00 */
[----:B------:R1:W5:Y:S01]  /*17de0*/  @P0 LDG.E.128 R36, desc[UR18][R152.64] ;  /* 0x0000001298240981 */ /* 0x000362000c1e1d00 */
[----:B------:R-:W-:Y:S05]  /*17df0*/  @!P0 BRA `(.L_x_27692) ;  /* 0x0000002c00788947 */ /* 0x000fea0003800000 */
[----:B------:R-:W-:-:S06]  /*17e00*/  UISETP.GT.AND UP2, UPT, UR42, URZ, UPT ;  /* 0x000000ff2a00728c */ /* 0x000fcc000bf44270 */
[----:B------:R-:W-:-:S05]  /*17e10*/  PLOP3.LUT P2, PT, PT, PT, UP2, 0x80, 0x8 ;  /* 0x000000000008781c */ /* 0x000fca0003f4f028 */
[----:B------:R-:W-:-:S08]  /*17e20*/  @!UP2 UMOV UR5, UR4 ;  /* 0x000000040005ac82 */ /* 0x000fd00008000000 */
[----:B-----5:R-:W-:Y:S01]  /*17e30*/  @!P2 HADD2.F32 R163, -RZ, R36.H0_H0 ;  /* 0x20000024ffa3a230 */ /* 0x020fe20000004100 */
[----:B-1----:R-:W-:Y:S01]  /*17e40*/  @!P2 MOV R153, R164 ;  /* 0x000000a40099a202 */ /* 0x002fe20000000f00 */
        /* <DEDUP_REMOVED lines=17> */
.L_x_27695:
        /* <DEDUP_REMOVED lines=14> */
.L_x_27696:
        /* <DEDUP_REMOVED lines=44> */
[----:B------:R-:W-:-:S07]  /*18300*/  IMAD.MOV.U32 R153, RZ, RZ, R152 ;  /* 0x000000ffff997224 */ /* 0x000fce00078e0098 */
.L_x_27694:
        /* <DEDUP_REMOVED lines=11> */
.L_x_27693:
        /* <DEDUP_REMOVED lines=21> */
.L_x_27699:
        /* <DEDUP_REMOVED lines=14> */
.L_x_27700:
        /* <DEDUP_REMOVED lines=44> */
.L_x_27698:
        /* <DEDUP_REMOVED lines=11> */
.L_x_27697:
        /* <DEDUP_REMOVED lines=21> */
.L_x_27703:
        /* <DEDUP_REMOVED lines=14> */
.L_x_27704:
        /* <DEDUP_REMOVED lines=45> */
.L_x_27702:
        /* <DEDUP_REMOVED lines=11> */
.L_x_27701:
[----:B------:R-:W-:Y:S01]  /*18f10*/  F2FP.F16.F32.PACK_AB R153, RZ, R165 ;  /* 0x000000a5ff99723e */ /* 0x000fe200000000ff */
[----:B0-----:R-:W-:Y:S01]  /*18f20*/  @!P2 HADD2.F32 R166, -RZ, R37.H1_H1 ;  /* 0x30000025ffa6a230 */ /* 0x001fe20000004100 */
        /* <DEDUP_REMOVED lines=19> */
.L_x_27707:
        /* <DEDUP_REMOVED lines=14> */
.L_x_27708:
        /* <DEDUP_REMOVED lines=45> */
.L_x_27706:
        /* <DEDUP_REMOVED lines=11> */
.L_x_27705:
        /* <DEDUP_REMOVED lines=21> */
.L_x_27711:
        /* <DEDUP_REMOVED lines=14> */
.L_x_27712:
        /* <DEDUP_REMOVED lines=45> */
.L_x_27710:
        /* <DEDUP_REMOVED lines=11> */
.L_x_27709:
        /* <DEDUP_REMOVED lines=21> */
.L_x_27715:
        /* <DEDUP_REMOVED lines=14> */
.L_x_27716:
[----:B------:R-:W-:Y:S01]  /*19ca0*/  LOP3.LUT R174, R2, UR5, R169, 0x96, !PT ;  /* 0x0000000502ae7c12 */ /* 0x000fe2000f8e96a9 */
[----:B------:R-:W-:-:S04]  /*19cb0*/  IMAD.WIDE.U32 R168, R0, -0x326172a9, RZ ;  /* 0xcd9e8d5700a87825 */ /* 0x000fc800078e00ff */
[----:B------:R-:W-:Y:S02]  /*19cc0*/  IMAD.U32 R173, RZ, RZ, UR20 ;  /* 0x00000014ffad7e24 */ /* 0x000fe4000f8e00ff */
[----:B------:R-:W-:-:S03]  /*19cd0*/  IMAD.WIDE.U32 R174, R174, -0x326172a9, RZ ;  /* 0xcd9e8d57aeae7825 */ /* 0x000fc600078e00ff */
[----:B------:R-:W-:Y:S01]  /*19ce0*/  LOP3.LUT R169, R169, UR23, R173, 0x96, !PT ;  /* 0x00000017a9a97c12 */ /* 0x000fe2000f8e96ad */
[----:B------:R-:W-:Y:S01]  /*19cf0*/  IMAD.MOV.U32 R8, RZ, RZ, R176 ;  /* 0x000000ffff087224 */ /* 0x000fe200078e00b0 */
        /* <DEDUP_REMOVED lines=39> */
.L_x_27714:
        /* <DEDUP_REMOVED lines=11> */
.L_x_27713:
        /* <DEDUP_REMOVED lines=21> */
.L_x_27719:
        /* <DEDUP_REMOVED lines=14> */
.L_x_27720:
        /* <DEDUP_REMOVED lines=45> */
.L_x_27718:
        /* <DEDUP_REMOVED lines=11> */
.L_x_27717:
        /* <DEDUP_REMOVED lines=21> */
.L_x_27723:
        /* <DEDUP_REMOVED lines=14> */
.L_x_27724:
        /* <DEDUP_REMOVED lines=45> */
.L_x_27722:
        /* <DEDUP_REMOVED lines=11> */
.L_x_27721:
[----:B------:R-:W-:Y:S02]  /*1ab80*/  F2FP.F16.F32.PACK_AB R172, RZ, R170 ;  /* 0x000000aaffac723e */ /* 0x000fe400000000ff */
[----:B------:R-:W-:Y:S02]  /*1ab90*/  PRMT R152, R152, 0x5410, R155 ;  /* 0x0000541098987816 */ /* 0x000fe4000000009b */
[----:B------:R-:W-:Y:S02]  /*1aba0*/  PRMT R154, R154, 0x5410, R176 ;  /* 0x000054109a9a7816 */ /* 0x000fe400000000b0 */
[----:B------:R-:W-:Y:S02]  /*1abb0*/  PRMT R153, R153, 0x5410, R171 ;  /* 0x0000541099997816 */ /* 0x000fe400000000ab */
[----:B------:R-:W-:Y:S01]  /*1abc0*/  PRMT R155, R177, 0x5410, R172 ;  /* 0x00005410b19b7816 */ /* 0x000fe200000000ac */
[----:B------:R-:W-:Y:S06]  /*1abd0*/  BRA `(.L_x_27725) ;  /* 0x0000002800e07947 */ /* 0x000fec0003800000 */
.L_x_27692:
        /* <DEDUP_REMOVED lines=20> */
.L_x_27728:
        /* <DEDUP_REMOVED lines=14> */
.L_x_27729:
        /* <DEDUP_REMOVED lines=45> */
.L_x_27727:
[----:B------:R-:W-:Y:S01]  /*1b0d0*/  I2FP.F32.U32 R3, R3 ;  /* 0x0000000300037245 */ /* 0x000fe20000201000 */
[----:B-1---5:R-:W-:Y:S02]  /*1b0e0*/  HADD2.F32 R153, -RZ, R40.H0_H0 ;  /* 0x20000028ff997230 */ /* 0x022fe40000004100 */
        /* <DEDUP_REMOVED lines=8> */
.L_x_27726:
        /* <DEDUP_REMOVED lines=17> */
.L_x_27732:
        /* <DEDUP_REMOVED lines=14> */
.L_x_27733:
[----:B------:R-:W-:Y:S01]  /*1b360*/  IMAD.WIDE.U32 R164, R0, -0x326172a9, RZ ;  /* 0xcd9e8d5700a47825 */ /* 0x000fe200078e00ff */
[----:B------:R-:W-:Y:S02]  /*1b370*/  LOP3.LUT R154, R2, UR5, R155, 0x96, !PT ;  /* 0x00000005029a7c12 */ /* 0x000fe4000f8e969b */
[----:B------:R-:W-:Y:S01]  /*1b380*/  MOV R4, R178 ;  /* 0x000000b200047202 */ /* 0x000fe20000000f00 */
[----:B------:R-:W-:Y:S02]  /*1b390*/  IMAD.U32 R153, RZ, RZ, UR20 ;  /* 0x00000014ff997e24 */ /* 0x000fe4000f8e00ff */
[----:B------:R-:W-:-:S03]  /*1b3a0*/  IMAD.WIDE.U32 R154, R154, -0x326172a9, RZ ;  /* 0xcd9e8d579a9a7825 */ /* 0x000fc600078e00ff */
[----:B0-----:R-:W-:Y:S02]  /*1b3b0*/  LOP3.LUT R166, R165, UR23, R153, 0x96, !PT ;  /* 0x00000017a5a67c12 */ /* 0x001fe4000f8e9699 */
        /* <DEDUP_REMOVED lines=39> */
.L_x_27731:
        /* <DEDUP_REMOVED lines=10> */
.L_x_27730:
        /* <DEDUP_REMOVED lines=17> */
.L_x_27736:
        /* <DEDUP_REMOVED lines=14> */
.L_x_27737:
        /* <DEDUP_REMOVED lines=45> */
.L_x_27735:
        /* <DEDUP_REMOVED lines=10> */
.L_x_27734:
        /* <DEDUP_REMOVED lines=17> */
.L_x_27740:
        /* <DEDUP_REMOVED lines=14> */
.L_x_27741:
        /* <DEDUP_REMOVED lines=45> */
.L_x_27739:
        /* <DEDUP_REMOVED lines=10> */
.L_x_27738:
        /* <DEDUP_REMOVED lines=17> */
.L_x_27744:
        /* <DEDUP_REMOVED lines=14> */
.L_x_27745:
        /* <DEDUP_REMOVED lines=45> */
.L_x_27743:
        /* <DEDUP_REMOVED lines=10> */
.L_x_27742:
        /* <DEDUP_REMOVED lines=17> */
.L_x_27748:
        /* <DEDUP_REMOVED lines=14> */
.L_x_27749:
        /* <DEDUP_REMOVED lines=45> */
.L_x_27747:
        /* <DEDUP_REMOVED lines=10> */
.L_x_27746:
        /* <DEDUP_REMOVED lines=17> */
.L_x_27752:
        /* <DEDUP_REMOVED lines=14> */
.L_x_27753:
        /* <DEDUP_REMOVED lines=45> */
.L_x_27751:
        /* <DEDUP_REMOVED lines=10> */
.L_x_27750:
        /* <DEDUP_REMOVED lines=17> */
.L_x_27756:
        /* <DEDUP_REMOVED lines=14> */
.L_x_27757:
        /* <DEDUP_REMOVED lines=45> */
.L_x_27755:
        /* <DEDUP_REMOVED lines=10> */
.L_x_27754:
[----:B------:R-:W-:Y:S02]  /*1d710*/  F2FP.F16.F32.PACK_AB R172, RZ, R170 ;  /* 0x000000aaffac723e */ /* 0x000fe400000000ff */
[----:B------:R-:W-:Y:S02]  /*1d720*/  PRMT R152, R152, 0x5410, R155 ;  /* 0x0000541098987816 */ /* 0x000fe4000000009b */
[----:B------:R-:W-:Y:S02]  /*1d730*/  PRMT R154, R154, 0x5410, R179 ;  /* 0x000054109a9a7816 */ /* 0x000fe400000000b3 */
[----:B------:R-:W-:Y:S02]  /*1d740*/  PRMT R153, R153, 0x5410, R171 ;  /* 0x0000541099997816 */ /* 0x000fe400000000ab */
[----:B------:R-:W-:-:S07]  /*1d750*/  PRMT R155, R182, 0x5410, R172 ;  /* 0x00005410b69b7816 */ /* 0x000fce00000000ac */
.L_x_27725:
[----:B------:R-:W-:Y:S01]  /*1d760*/  MOV R173, 0x10 ;  /* 0x0000001000ad7802 */ /* 0x000fe20000000f00 */
        /* <DEDUP_REMOVED lines=32> */
.L_x_27758:
        /* <DEDUP_REMOVED lines=25> */
.L_x_27762:
        /* <DEDUP_REMOVED lines=14> */
.L_x_27763:
        /* <DEDUP_REMOVED lines=44> */
[----:B------:R-:W-:-:S07]  /*1dea0*/  IMAD.MOV.U32 R153, RZ, RZ, R152 ;  /* 0x000000ffff997224 */ /* 0x000fce00078e0098 */
.L_x_27761:
        /* <DEDUP_REMOVED lines=11> */
.L_x_27760:
        /* <DEDUP_REMOVED lines=21> */
.L_x_27766:
        /* <DEDUP_REMOVED lines=14> */
.L_x_27767:
        /* <DEDUP_REMOVED lines=44> */
.L_x_27765:
[----:B------:R-:W-:Y:S01]  /*1e450*/  I2FP.F32.U32 R4, R4 ;  /* 0x0000000400047245 */ /* 0x000fe20000201000 */
[----:B------:R-:W-:-:S05]  /*1e460*/  HFMA2 R153, -RZ, RZ, 0.1171875, 0 ;  /* 0x2f800000ff997431 */ /* 0x000fca00000001ff */
[----:B------:R-:W-:Y:S01]  /*1e470*/  FFMA.FTZ R4, R4, R153, 1.1641532182693481445e-10 ;  /* 0x2f00000004047423 */ /* 0x000fe20000010099 */
[----:B------:R-:W-:-:S04]  /*1e480*/  HADD2.F32 R153, -RZ, R40.H1_H1 ;  /* 0x30000028ff997230 */ /* 0x000fc80000004100 */
[----:B------:R-:W-:Y:S01]  /*1e490*/  FSETP.GTU.FTZ.AND P3, PT, R4, UR46, PT ;  /* 0x0000002e04007c0b */ /* 0x000fe2000bf7c000 */
[----:B------:R-:W-:-:S03]  /*1e4a0*/  FMUL.FTZ R153, R153, UR15 ;  /* 0x0000000f99997c20 */ /* 0x000fc60008410000 */
[----:B------:R-:W-:Y:S01]  /*1e4b0*/  SEL R4, RZ, 0x1, P3 ;  /* 0x00000001ff047807 */ /* 0x000fe20001800000 */
[----:B------:R-:W-:-:S05]  /*1e4c0*/  FMUL.FTZ R153, R153, UR14 ;  /* 0x0000000e99997c20 */ /* 0x000fca0008410000 */
[----:B------:R-:W-:Y:S01]  /*1e4d0*/  FSEL R172, R153, RZ, !P3 ;  /* 0x000000ff99ac7208 */ /* 0x000fe20005800000 */
[----:B------:R-:W-:-:S05]  /*1e4e0*/  HADD2.F32 R153, -RZ, R36.H1_H1 ;  /* 0x30000024ff997230 */ /* 0x000fca0000004100 */
[----:B------:R-:W-:-:S07]  /*1e4f0*/  FFMA.FTZ R172, R172, R57, R153 ;  /* 0x00000039acac7223 */ /* 0x000fce0000010099 */
.L_x_27764:
        /* <DEDUP_REMOVED lines=21> */
.L_x_27770:
        /* <DEDUP_REMOVED lines=14> */
.L_x_27771:
        /* <DEDUP_REMOVED lines=45> */
.L_x_27769:
        /* <DEDUP_REMOVED lines=11> */
.L_x_27768:
        /* <DEDUP_REMOVED lines=21> */
.L_x_27774:
        /* <DEDUP_REMOVED lines=14> */
.L_x_27775:
        /* <DEDUP_REMOVED lines=45> */
.L_x_27773:
        /* <DEDUP_REMOVED lines=11> */
.L_x_27772:
        /* <DEDUP_REMOVED lines=21> */
.L_x_27778:
        /* <DEDUP_REMOVED lines=14> */
.L_x_27779:
        /* <DEDUP_REMOVED lines=45> */
.L_x_27777:
[----:B------:R-:W-:Y:S01]  /*1f560*/  I2FP.F32.U32 R7, R7 ;  /* 0x0000000700077245 */ /* 0x000fe20000201000 */
[----:B------:R-:W-:-:S05]  /*1f570*/  HFMA2 R154, -RZ, RZ, 0.1171875, 0 ;  /* 0x2f800000ff9a7431 */ /* 0x000fca00000001ff */
[----:B------:R-:W-:Y:S01]  /*1f580*/  FFMA.FTZ R7, R7, R154, 1.1641532182693481445e-10 ;  /* 0x2f00000007077423 */ /* 0x000fe2000001009a */
[----:B------:R-:W-:-:S04]  /*1f590*/  HADD2.F32 R154, -RZ, R42.H0_H0 ;  /* 0x2000002aff9a7230 */ /* 0x000fc80000004100 */
[----:B------:R-:W-:Y:S01]  /*1f5a0*/  FSETP.GTU.FTZ.AND P3, PT, R7, UR46, PT ;  /* 0x0000002e07007c0b */ /* 0x000fe2000bf7c000 */
[----:B------:R-:W-:-:S03]  /*1f5b0*/  FMUL.FTZ R154, R154, UR15 ;  /* 0x0000000f9a9a7c20 */ /* 0x000fc60008410000 */
[----:B------:R-:W-:Y:S01]  /*1f5c0*/  SEL R7, RZ, 0x1, P3 ;  /* 0x00000001ff077807 */ /* 0x000fe20001800000 */
[----:B------:R-:W-:-:S05]  /*1f5d0*/  FMUL.FTZ R154, R154, UR14 ;  /* 0x0000000e9a9a7c20 */ /* 0x000fca0008410000 */
[----:B------:R-:W-:Y:S01]  /*1f5e0*/  FSEL R175, R154, RZ, !P3 ;  /* 0x000000ff9aaf7208 */ /* 0x000fe20005800000 */
[----:B------:R-:W-:-:S05]  /*1f5f0*/  HADD2.F32 R154, -RZ, R38.H0_H0 ;  /* 0x20000026ff9a7230 */ /* 0x000fca0000004100 */
[----:B------:R-:W-:-:S07]  /*1f600*/  FFMA.FTZ R175, R175, R52, R154 ;  /* 0x00000034afaf7223 */ /* 0x000fce000001009a */
.L_x_27776:
        /* <DEDUP_REMOVED lines=21> */
.L_x_27782:
        /* <DEDUP_REMOVED lines=14> */
.L_x_27783:
        /* <DEDUP_REMOVED lines=45> */
.L_x_27781:
        /* <DEDUP_REMOVED lines=11> */
.L_x_27780:
        /* <DEDUP_REMOVED lines=21> */
.L_x_27786:
        /* <DEDUP_REMOVED lines=14> */
.L_x_27787:
        /* <DEDUP_REMOVED lines=45> */
.L_x_27785:
        /* <DEDUP_REMOVED lines=11> */
.L_x_27784:
        /* <DEDUP_REMOVED lines=21> */
.L_x_27790:
        /* <DEDUP_REMOVED lines=14> */
.L_x_27791:
        /* <DEDUP_REMOVED lines=44> */
.L_x_27789:
        /* <DEDUP_REMOVED lines=11> */
.L_x_27788:
[----:B------:R-:W-:Y:S02]  /*20710*/  F2FP.F16.F32.PACK_AB R183, RZ, R178 ;  /* 0x000000b2ffb7723e */ /* 0x000fe400000000ff */
[----:B------:R-:W-:Y:S02]  /*20720*/  PRMT R152, R152, 0x5410, R155 ;  /* 0x0000541098987816 */ /* 0x000fe4000000009b */
[----:B------:R-:W-:Y:S02]  /*20730*/  PRMT R154, R154, 0x5410, R186 ;  /* 0x000054109a9a7816 */ /* 0x000fe400000000ba */
[----:B------:R-:W-:Y:S02]  /*20740*/  PRMT R153, R153, 0x5410, R179 ;  /* 0x0000541099997816 */ /* 0x000fe400000000b3 */
[----:B------:R-:W-:Y:S01]  /*20750*/  PRMT R155, R187, 0x5410, R183 ;  /* 0x00005410bb9b7816 */ /* 0x000fe200000000b7 */
[----:B------:R-:W-:Y:S06]  /*20760*/  BRA `(.L_x_27792) ;  /* 0x0000002800e07947 */ /* 0x000fec0003800000 */
.L_x_27759:
        /* <DEDUP_REMOVED lines=20> */
.L_x_27795:
        /* <DEDUP_REMOVED lines=14> */
.L_x_27796:
        /* <DEDUP_REMOVED lines=45> */
.L_x_27794:
[----:B------:R-:W-:Y:S01]  /*20c60*/  I2FP.F32.U32 R3, R3 ;  /* 0x0000000300037245 */ /* 0x000fe20000201000 */
[----:B-1----:R-:W-:Y:S02]  /*20c70*/  HFMA2 R152, -RZ, RZ, 0.1171875, 0 ;  /* 0x2f800000ff987431 */ /* 0x002fe400000001ff */
        /* <DEDUP_REMOVED lines=8> */
.L_x_27793:
[----:B-1----:R-:W-:Y:S01]  /*20d00*/  F2FP.F16.F32.PACK_AB R152, RZ, R171 ;  /* 0x000000abff98723e */ /* 0x002fe200000000ff */
        /* <DEDUP_REMOVED lines=16> */
.L_x_27799:
        /* <DEDUP_REMOVED lines=14> */
.L_x_27800:
        /* <DEDUP_REMOVED lines=45> */
.L_x_27798:
[----:B------:R-:W-:Y:S01]  /*211c0*/  I2FP.F32.U32 R4, R4 ;  /* 0x0000000400047245 */ /* 0x000fe20000201000 */
[----:B------:R-:W-:-:S04]  /*211d0*/  IMAD.MOV.U32 R153, RZ, RZ, 0x2f800000 ;  /* 0x2f800000ff997424 */ /* 0x000fc800078e00ff */
[----:B------:R-:W-:Y:S01]  /*211e0*/  FFMA.FTZ R4, R4, R153, 1.1641532182693481445e-10 ;  /* 0x2f00000004047423 */ /* 0x000fe20000010099 */
[----:B-----5:R-:W-:-:S04]  /*211f0*/  HADD2.F32 R153, -RZ, R40.H1_H1 ;  /* 0x30000028ff997230 */ /* 0x020fc80000004100 */
[----:B------:R-:W-:Y:S01]  /*21200*/  FSETP.GTU.FTZ.AND P2, PT, R4, UR46, PT ;  /* 0x0000002e04007c0b */ /* 0x000fe2000bf5c000 */
[----:B------:R-:W-:-:S03]  /*21210*/  FMUL.FTZ R153, R153, UR15 ;  /* 0x0000000f99997c20 */ /* 0x000fc60008410000 */
[----:B------:R-:W-:Y:S01]  /*21220*/  SEL R4, RZ, 0x1, P2 ;  /* 0x00000001ff047807 */ /* 0x000fe20001000000 */
[----:B------:R-:W-:-:S05]  /*21230*/  FMUL.FTZ R153, R153, UR14 ;  /* 0x0000000e99997c20 */ /* 0x000fca0008410000 */
[----:B------:R-:W-:-:S05]  /*21240*/  FSEL R172, R153, RZ, !P2 ;  /* 0x000000ff99ac7208 */ /* 0x000fca0005000000 */
[----:B------:R-:W-:-:S07]  /*21250*/  FMUL.FTZ R172, R172, R57 ;  /* 0x00000039acac7220 */ /* 0x000fce0000410000 */
.L_x_27797:
        /* <DEDUP_REMOVED lines=17> */
.L_x_27803:
        /* <DEDUP_REMOVED lines=14> */
.L_x_27804:
        /* <DEDUP_REMOVED lines=45> */
.L_x_27802:
        /* <DEDUP_REMOVED lines=10> */
.L_x_27801:
        /* <DEDUP_REMOVED lines=17> */
.L_x_27807:
        /* <DEDUP_REMOVED lines=14> */
.L_x_27808:
        /* <DEDUP_REMOVED lines=45> */
.L_x_27806:
        /* <DEDUP_REMOVED lines=10> */
.L_x_27805:
        /* <DEDUP_REMOVED lines=17> */
.L_x_27811:
        /* <DEDUP_REMOVED lines=14> */
.L_x_27812:
        /* <DEDUP_REMOVED lines=45> */
.L_x_27810:
[----:B------:R-:W-:Y:S01]  /*221e0*/  I2FP.F32.U32 R7, R7 ;  /* 0x0000000700077245 */ /* 0x000fe20000201000 */
[----:B------:R-:W-:-:S05]  /*221f0*/  HFMA2 R154, -RZ, RZ, 0.1171875, 0 ;  /* 0x2f800000ff9a7431 */ /* 0x000fca00000001ff */
        /* <DEDUP_REMOVED lines=8> */
.L_x_27809:
        /* <DEDUP_REMOVED lines=17> */
.L_x_27815:
        /* <DEDUP_REMOVED lines=14> */
.L_x_27816:
        /* <DEDUP_REMOVED lines=45> */
.L_x_27814:
        /* <DEDUP_REMOVED lines=10> */
.L_x_27813:
        /* <DEDUP_REMOVED lines=17> */
.L_x_27819:
        /* <DEDUP_REMOVED lines=14> */
.L_x_27820:
        /* <DEDUP_REMOVED lines=45> */
.L_x_27818:
        /* <DEDUP_REMOVED lines=10> */
.L_x_27817:
        /* <DEDUP_REMOVED lines=17> */
.L_x_27823:
        /* <DEDUP_REMOVED lines=14> */
.L_x_27824:
        /* <DEDUP_REMOVED lines=45> */
.L_x_27822:
        /* <DEDUP_REMOVED lines=10> */
.L_x_27821:
[----:B------:R-:W-:Y:S02]  /*232a0*/  F2FP.F16.F32.PACK_AB R184, RZ, R178 ;  /* 0x000000b2ffb8723e */ /* 0x000fe400000000ff */
[----:B------:R-:W-:Y:S02]  /*232b0*/  PRMT R152, R152, 0x5410, R155 ;  /* 0x0000541098987816 */ /* 0x000fe4000000009b */
[----:B------:R-:W-:Y:S02]  /*232c0*/  PRMT R154, R154, 0x5410, R183 ;  /* 0x000054109a9a7816 */ /* 0x000fe400000000b7 */
[----:B------:R-:W-:Y:S02]  /*232d0*/  PRMT R153, R153, 0x5410, R179 ;  /* 0x0000541099997816 */ /* 0x000fe400000000b3 */
[----:B------:R-:W-:-:S07]  /*232e0*/  PRMT R155, R191, 0x5410, R184 ;  /* 0x00005410bf9b7816 */ /* 0x000fce00000000b8 */
.L_x_27792:
        /* <DEDUP_REMOVED lines=27> */
.L_x_27825:
        /* <DEDUP_REMOVED lines=12> */
[----:B-----5:R-:W-:Y:S02]  /*23560*/  @!P0 HADD2.F32 R180, -RZ, R36.H0_H0 ;  /* 0x20000024ffb48230 */ /* 0x020fe40000004100 */
        /* <DEDUP_REMOVED lines=18> */
.L_x_27829:
        /* <DEDUP_REMOVED lines=10> */
[----:B0-----:R-:W-:-:S04]  /*23730*/  @!P2 IADD3 R152, PT, PT, R2, 0x1, RZ ;  /* 0x000000010298a810 */ /* 0x001fc80007ffe0ff */
[----:B------:R-:W-:-:S13]  /*23740*/  ISETP.NE.AND P1, PT, R0, RZ, !P2 ;  /* 0x000000ff0000720c */ /* 0x000fda0005725270 */
[----:B------:R-:W-:-:S05]  /*23750*/  @P1 IMAD.MOV R152, RZ, RZ, R2 ;  /* 0x000000ffff981224 */ /* 0x000fca00078e0202 */
[----:B------:R-:W-:-:S07]  /*23760*/  @!P2 MOV R2, R152 ;  /* 0x000000980002a202 */ /* 0x000fce0000000f00 */
.L_x_27830:
        /* <DEDUP_REMOVED lines=45> */
.L_x_27828:
[----:B------:R-:W-:Y:S01]  /*23a40*/  I2FP.F32.U32 R3, R3 ;  /* 0x0000000300037245 */ /* 0x000fe20000201000 */
[----:B0-----:R-:W-:Y:S02]  /*23a50*/  HFMA2 R152, -RZ, RZ, 0.1171875, 0 ;  /* 0x2f800000ff987431 */ /* 0x001fe400000001ff */
        /* <DEDUP_REMOVED lines=9> */
.L_x_27827:
        /* <DEDUP_REMOVED lines=21> */
.L_x_27833:
        /* <DEDUP_REMOVED lines=14> */
.L_x_27834:
        /* <DEDUP_REMOVED lines=45> */
.L_x_27832:
[----:B------:R-:W-:Y:S01]  /*23ff0*/  I2FP.F32.U32 R4, R4 ;  /* 0x0000000400047245 */ /* 0x000fe20000201000 */
[----:B0-----:R-:W-:Y:S02]  /*24000*/  HFMA2 R153, -RZ, RZ, 0.1171875, 0 ;  /* 0x2f800000ff997431 */ /* 0x001fe400000001ff */
[----:B------:R-:W-:Y:S02]  /*24010*/  HADD2.F32 R152, -RZ, R40.H1_H1 ;  /* 0x30000028ff987230 */ /* 0x000fe40000004100 */
[----:B------:R-:W-:Y:S02]  /*24020*/  HADD2.F32 R181, -RZ, R36.H1_H1 ;  /* 0x30000024ffb57230 */ /* 0x000fe40000004100 */
[----:B------:R-:W-:Y:S01]  /*24030*/  FFMA.FTZ R4, R4, R153, 1.1641532182693481445e-10 ;  /* 0x2f00000004047423 */ /* 0x000fe20000010099 */
[----:B------:R-:W-:-:S04]  /*24040*/  FMUL.FTZ R152, R152, UR15 ;  /* 0x0000000f98987c20 */ /* 0x000fc80008410000 */
[----:B------:R-:W-:Y:S01]  /*24050*/  FSETP.GTU.FTZ.AND P1, PT, R4, UR46, PT ;  /* 0x0000002e04007c0b */ /* 0x000fe2000bf3c000 */
[----:B------:R-:W-:-:S05]  /*24060*/  FMUL.FTZ R4, R152, UR14 ;  /* 0x0000000e98047c20 */ /* 0x000fca0008410000 */
[----:B------:R-:W-:-:S05]  /*24070*/  FSEL R4, R4, RZ, !P1 ;  /* 0x000000ff04047208 */ /* 0x000fca0004800000 */
[----:B------:R-:W-:Y:S01]  /*24080*/  FFMA.FTZ R181, R4, R49, R181 ;  /* 0x0000003104b57223 */ /* 0x000fe200000100b5 */
[----:B------:R-:W-:-:S07]  /*24090*/  SEL R4, RZ, 0x1, P1 ;  /* 0x00000001ff047807 */ /* 0x000fce0000800000 */
.L_x_27831:
        /* <DEDUP_REMOVED lines=21> */
.L_x_27837:
        /* <DEDUP_REMOVED lines=14> */
.L_x_27838:
        /* <DEDUP_REMOVED lines=45> */
.L_x_27836:
        /* <DEDUP_REMOVED lines=11> */
.L_x_27835:
        /* <DEDUP_REMOVED lines=21> */
.L_x_27841:
        /* <DEDUP_REMOVED lines=14> */
.L_x_27842:
        /* <DEDUP_REMOVED lines=45> */
.L_x_27840:
        /* <DEDUP_REMOVED lines=11> */
.L_x_27839:
        /* <DEDUP_REMOVED lines=21> */
.L_x_27845:
        /* <DEDUP_REMOVED lines=14> */
.L_x_27846:
        /* <DEDUP_REMOVED lines=43> */
[----:B------:R-:W-:Y:S01]  /*250e0*/  LOP3.LUT R194, R184, UR30, R155, 0x96, !PT ;  /* 0x0000001eb8c27c12 */ /* 0x000fe2000f8e969b */
[----:B------:R-:W-:-:S07]  /*250f0*/  IMAD.MOV.U32 R7, RZ, RZ, R179 ;  /* 0x000000ffff077224 */ /* 0x000fce00078e00b3 */
.L_x_27844:
        /* <DEDUP_REMOVED lines=11> */
.L_x_27843:
        /* <DEDUP_REMOVED lines=21> */
.L_x_27849:
        /* <DEDUP_REMOVED lines=14> */
.L_x_27850:
        /* <DEDUP_REMOVED lines=45> */
.L_x_27848:
        /* <DEDUP_REMOVED lines=11> */
.L_x_27847:
        /* <DEDUP_REMOVED lines=21> */
.L_x_27853:
        /* <DEDUP_REMOVED lines=14> */
.L_x_27854:
[----:B0-----:R-:W-:Y:S01]  /*25990*/  LOP3.LUT R154, R2, UR5, R33, 0x96, !PT ;  /* 0x00000005029a7c12 */ /* 0x001fe2000f8e9621 */
[----:B------:R-:W-:Y:S01]  /*259a0*/  IMAD.U32 R33, RZ, RZ, UR20 ;  /* 0x00000014ff217e24 */ /* 0x000fe2000f8e00ff */
[----:B------:R-:W-:Y:S01]  /*259b0*/  UMOV UR5, URZ ;  /* 0x000000ff00057c82 */ /* 0x000fe20008000000 */
[----:B------:R-:W-:-:S04]  /*259c0*/  IMAD.WIDE.U32 R152, R0, -0x326172a9, RZ ;  /* 0xcd9e8d5700987825 */ /* 0x000fc800078e00ff */
[----:B------:R-:W-:Y:S01]  /*259d0*/  IMAD.WIDE.U32 R154, R154, -0x326172a9, RZ ;  /* 0xcd9e8d579a9a7825 */ /* 0x000fe200078e00ff */
[----:B------:R-:W-:-:S04]  /*259e0*/  LOP3.LUT R153, R153, UR23, R33, 0x96, !PT ;  /* 0x0000001799997c12 */ /* 0x000fc8000f8e9621 */
[----:B------:R-:W-:Y:S01]  /*259f0*/  LOP3.LUT R33, R152, UR35, R155, 0x96, !PT ;  /* 0x0000002398217c12 */ /* 0x000fe2000f8e969b */
[----:B------:R-:W-:Y:S01]  /*25a00*/  IMAD.WIDE.U32 R152, R153, -0x2daee0ad, RZ ;  /* 0xd2511f5399987825 */ /* 0x000fe200078e00ff */
[----:B------:R-:W-:-:S03]  /*25a10*/  MOV R155, UR33 ;  /* 0x00000021009b7c02 */ /* 0x000fc60008000f00 */
        /* <DEDUP_REMOVED lines=36> */
.L_x_27852:
[----:B------:R-:W-:Y:S01]  /*25c60*/  I2FP.F32.U32 R33, R33 ;  /* 0x0000002100217245 */ /* 0x000fe20000201000 */
[----:B0-----:R-:W-:-:S05]  /*25c70*/  HFMA2 R152, -RZ, RZ, 0.1171875, 0 ;  /* 0x2f800000ff987431 */ /* 0x001fca00000001ff */
        /* <DEDUP_REMOVED lines=8> */
[----:B------:R-:W-:-:S07]  /*25d00*/  SEL R33, RZ, 0x1, P1 ;  /* 0x00000001ff217807 */ /* 0x000fce0000800000 */
.L_x_27851:
        /* <DEDUP_REMOVED lines=21> */
.L_x_27857:
        /* <DEDUP_REMOVED lines=14> */
.L_x_27858:
        /* <DEDUP_REMOVED lines=45> */
.L_x_27856:
[----:B------:R-:W-:Y:S01]  /*26210*/  I2FP.F32.U32 R34, R34 ;  /* 0x0000002200227245 */ /* 0x000fe20000201000 */
[----:B0-----:R-:W-:Y:S02]  /*26220*/  HFMA2 R153, -RZ, RZ, 0.1171875, 0 ;  /* 0x2f800000ff997431 */ /* 0x001fe400000001ff */
[----:B------:R-:W-:-:S03]  /*26230*/  HADD2.F32 R152, -RZ, R39.H1_H1 ;  /* 0x30000027ff987230 */ /* 0x000fc60000004100 */
[----:B------:R-:W-:-:S05]  /*26240*/  FFMA.FTZ R34, R34, R153, 1.1641532182693481445e-10 ;  /* 0x2f00000022227423 */ /* 0x000fca0000010099 */
[----:B------:R-:W-:Y:S01]  /*26250*/  FSETP.GTU.FTZ.AND P0, PT, R34, UR46, PT ;  /* 0x0000002e22007c0b */ /* 0x000fe2000bf1c000 */
[----:B------:R-:W-:-:S05]  /*26260*/  HADD2.F32 R34, -RZ, R43.H1_H1 ;  /* 0x3000002bff227230 */ /* 0x000fca0000004100 */
[----:B------:R-:W-:-:S04]  /*26270*/  FMUL.FTZ R34, R34, UR15 ;  /* 0x0000000f22227c20 */ /* 0x000fc80008410000 */
[----:B------:R-:W-:-:S05]  /*26280*/  FMUL.FTZ R34, R34, UR14 ;  /* 0x0000000e22227c20 */ /* 0x000fca0008410000 */
[----:B------:R-:W-:-:S05]  /*26290*/  FSEL R34, R34, RZ, !P0 ;  /* 0x000000ff22227208 */ /* 0x000fca0004000000 */
[----:B------:R-:W-:Y:S01]  /*262a0*/  FFMA.FTZ R214, R34, R47, R152 ;  /* 0x0000002f22d67223 */ /* 0x000fe20000010098 */
[----:B------:R-:W-:-:S07]  /*262b0*/  SEL R34, RZ, 0x1, P0 ;  /* 0x00000001ff227807 */ /* 0x000fce0000000000 */
.L_x_27855:
[----:B0-----:R-:W-:Y:S02]  /*262c0*/  F2FP.F16.F32.PACK_AB R155, RZ, R214 ;  /* 0x000000d6ff9b723e */ /* 0x001fe400000000ff */
[----:B------:R-:W-:Y:S02]  /*262d0*/  PRMT R154, R191, 0x5410, R188 ;  /* 0x00005410bf9a7816 */ /* 0x000fe400000000bc */
[----:B------:R-:W-:Y:S02]  /*262e0*/  PRMT R153, R193, 0x5410, R192 ;  /* 0x00005410c1997816 */ /* 0x000fe400000000c0 */
[----:B------:R-:W-:Y:S02]  /*262f0*/  PRMT R152, R196, 0x5410, R195 ;  /* 0x00005410c4987816 */ /* 0x000fe400000000c3 */
[----:B------:R-:W-:Y:S01]  /*26300*/  PRMT R155, R213, 0x5410, R155 ;  /* 0x00005410d59b7816 */ /* 0x000fe2000000009b */
[----:B------:R-:W-:Y:S06]  /*26310*/  BRA `(.L_x_27859) ;  /* 0x0000002800e07947 */ /* 0x000fec0003800000 */
.L_x_27826:
        /* <DEDUP_REMOVED lines=20> */
.L_x_27862:
        /* <DEDUP_REMOVED lines=14> */
.L_x_27863:
        /* <DEDUP_REMOVED lines=45> */
.L_x_27861:
[----:B------:R-:W-:Y:S01]  /*26810*/  I2FP.F32.U32 R3, R3 ;  /* 0x0000000300037245 */ /* 0x000fe20000201000 */
[----:B0-----:R-:W-:-:S04]  /*26820*/  IMAD.MOV.U32 R152, RZ, RZ, 0x2f800000 ;  /* 0x2f800000ff987424 */ /* 0x001fc800078e00ff */
        /* <DEDUP_REMOVED lines=8> */
.L_x_27860:
        /* <DEDUP_REMOVED lines=17> */
.L_x_27866:
        /* <DEDUP_REMOVED lines=14> */
.L_x_27867:
        /* <DEDUP_REMOVED lines=45> */
.L_x_27865:
[----:B------:R-:W-:Y:S01]  /*26d70*/  I2FP.F32.U32 R4, R4 ;  /* 0x0000000400047245 */ /* 0x000fe20000201000 */
[----:B0-----:R-:W-:Y:S02]  /*26d80*/  HFMA2 R153, -RZ, RZ, 0.1171875, 0 ;  /* 0x2f800000ff997431 */ /* 0x001fe400000001ff */
        /* <DEDUP_REMOVED lines=8> */
.L_x_27864:
        /* <DEDUP_REMOVED lines=17> */
.L_x_27870:
        /* <DEDUP_REMOVED lines=14> */
.L_x_27871:
        /* <DEDUP_REMOVED lines=45> */
.L_x_27869:
        /* <DEDUP_REMOVED lines=10> */
.L_x_27868:
        /* <DEDUP_REMOVED lines=17> */
.L_x_27874:
        /* <DEDUP_REMOVED lines=14> */
.L_x_27875:
        /* <DEDUP_REMOVED lines=45> */
.L_x_27873:
        /* <DEDUP_REMOVED lines=10> */
.L_x_27872:
        /* <DEDUP_REMOVED lines=17> */
.L_x_27878:
        /* <DEDUP_REMOVED lines=14> */
.L_x_27879:
        /* <DEDUP_REMOVED lines=45> */
.L_x_27877:
        /* <DEDUP_REMOVED lines=10> */
.L_x_27876:
        /* <DEDUP_REMOVED lines=17> */
.L_x_27882:
        /* <DEDUP_REMOVED lines=14> */
.L_x_27883:
        /* <DEDUP_REMOVED lines=42> */
[----:B------:R-:W-:-:S04]  /*282c0*/  IMAD.WIDE.U32 R154, R185, -0x326172a9, RZ ;  /* 0xcd9e8d57b99a7825 */ /* 0x000fc800078e00ff */
[----:B------:R-:W-:Y:S01]  /*282d0*/  IMAD.MOV.U32 R198, RZ, RZ, R154 ;  /* 0x000000ffffc67224 */ /* 0x000fe200078e009a */
[----:B------:R-:W-:-:S07]  /*282e0*/  LOP3.LUT R194, R152, UR30, R155, 0x96, !PT ;  /* 0x0000001e98c27c12 */ /* 0x000fce000f8e969b */
.L_x_27881:
        /* <DEDUP_REMOVED lines=10> */
.L_x_27880:
[----:B------:R-:W-:Y:S01]  /*28390*/  F2FP.F16.F32.PACK_AB R188, RZ, R185 ;  /* 0x000000b9ffbc723e */ /* 0x000fe200000000ff */
        /* <DEDUP_REMOVED lines=16> */
.L_x_27886:
        /* <DEDUP_REMOVED lines=14> */
.L_x_27887:
        /* <DEDUP_REMOVED lines=45> */
.L_x_27885:
        /* <DEDUP_REMOVED lines=9> */
[----:B------:R-:W-:-:S07]  /*288e0*/  FMUL.FTZ R189, R152, R46 ;  /* 0x0000002e98bd7220 */ /* 0x000fce0000410000 */
.L_x_27884:
        /* <DEDUP_REMOVED lines=17> */
.L_x_27890:
        /* <DEDUP_REMOVED lines=14> */
.L_x_27891:
[----:B------:R-:W-:Y:S01]  /*28ae0*/  LOP3.LUT R152, R2, UR5, R153, 0x96, !PT ;  /* 0x0000000502987c12 */ /* 0x000fe2000f8e9699 */
[----:B------:R-:W-:Y:S02]  /*28af0*/  IMAD.U32 R34, RZ, RZ, UR20 ;  /* 0x00000014ff227e24 */ /* 0x000fe4000f8e00ff */
[----:B------:R-:W-:-:S04]  /*28b00*/  IMAD.WIDE.U32 R154, R0, -0x326172a9, RZ ;  /* 0xcd9e8d57009a7825 */ /* 0x000fc800078e00ff */
[----:B------:R-:W-:Y:S01]  /*28b10*/  IMAD.WIDE.U32 R152, R152, -0x326172a9, RZ ;  /* 0xcd9e8d5798987825 */ /* 0x000fe200078e00ff */
[----:B------:R-:W-:-:S04]  /*28b20*/  LOP3.LUT R34, R155, UR23, R34, 0x96, !PT ;  /* 0x000000179b227c12 */ /* 0x000fc8000f8e9622 */
        /* <DEDUP_REMOVED lines=37> */
[----:B------:R-:W-:-:S04]  /*28d80*/  IMAD.WIDE.U32 R152, R155, -0x326172a9, RZ ;  /* 0xcd9e8d579b987825 */ /* 0x000fc800078e00ff */
[----:B------:R-:W-:Y:S01]  /*28d90*/  IMAD.MOV.U32 R198, RZ, RZ, R152 ;  /* 0x000000ffffc67224 */ /* 0x000fe200078e0098 */
[----:B------:R-:W-:-:S07]  /*28da0*/  LOP3.LUT R194, R186, UR30, R153, 0x96, !PT ;  /* 0x0000001ebac27c12 */ /* 0x000fce000f8e9699 */
.L_x_27889:
[----:B------:R-:W-:Y:S01]  /*28db0*/  I2FP.F32.U32 R34, R34 ;  /* 0x0000002200227245 */ /* 0x000fe20000201000 */
[----:B0-----:R-:W-:-:S05]  /*28dc0*/  HFMA2 R152, -RZ, RZ, 0.1171875, 0 ;  /* 0x2f800000ff987431 */ /* 0x001fca00000001ff */
        /* <DEDUP_REMOVED lines=8> */
.L_x_27888:
[----:B0-----:R-:W-:Y:S02]  /*28e50*/  F2FP.F16.F32.PACK_AB R155, RZ, R214 ;  /* 0x000000d6ff9b723e */ /* 0x001fe400000000ff */
[----:B------:R-:W-:Y:S02]  /*28e60*/  PRMT R154, R191, 0x5410, R188 ;  /* 0x00005410bf9a7816 */ /* 0x000fe400000000bc */
[----:B------:R-:W-:Y:S02]  /*28e70*/  PRMT R153, R193, 0x5410, R192 ;  /* 0x00005410c1997816 */ /* 0x000fe400000000c0 */
[----:B------:R-:W-:Y:S02]  /*28e80*/  PRMT R152, R196, 0x5410, R195 ;  /* 0x00005410c4987816 */ /* 0x000fe400000000c3 */
[----:B------:R-:W-:-:S07]  /*28e90*/  PRMT R155, R212, 0x5410, R155 ;  /* 0x00005410d49b7816 */ /* 0x000fce000000009b */
.L_x_27859:
        /* <DEDUP_REMOVED lines=24> */
.L_x_27892:
        /* <DEDUP_REMOVED lines=202> */
.L_x_27894:
[----:B------:R-:W-:Y:S05]  /*29cc0*/  BSYNC.RECONVERGENT B0 ;  /* 0x0000000000007941 */ /* 0x000fea0003800200 */
.L_x_27893:
        /* <DEDUP_REMOVED lines=13> */
.L_x_27896:
[----:B------:R-:W-:Y:S05]  /*29da0*/  BSYNC.RECONVERGENT B0 ;  /* 0x0000000000007941 */ /* 0x000fea0003800200 */
.L_x_27895:
        /* <DEDUP_REMOVED lines=73> */
[----:B------:R-:W-:Y:S02]  /*2a240*/  F2FP.F16.F32.PACK_AB R155, R162, R155 ;  /* 0x0000009ba29b723e */ /* 0x000fe400000000ff */
        /* <DEDUP_REMOVED lines=38> */
[----:B------:R-:W-:Y:S01]  /*2a4b0*/  F2FP.F16.F32.PACK_AB R154, R153, R154 ;  /* 0x0000009a999a723e */ /* 0x000fe200000000ff */
[----:B------:R-:W-:Y:S01]  /*2a4c0*/  FMUL.FTZ R23, R23, UR24 ;  /* 0x0000001817177c20 */ /* 0x000fe20008410000 */
[----:B------:R-:W-:Y:S01]  /*2a4d0*/  LEA.HI.SX32 R35, R35, R186, 0x1d ;  /* 0x000000ba23237211 */ /* 0x000fe200078feaff */
[----:B------:R-:W-:Y:S01]  /*2a4e0*/  FMUL.FTZ R24, R24, UR24 ;  /* 0x0000001818187c20 */ /* 0x000fe20008410000 */
        /* <DEDUP_REMOVED lines=13> */
[----:B------:R-:W-:Y:S01]  /*2a5c0*/  F2FP.F16.F32.PACK_AB R152, R157, R152 ;  /* 0x000000989d98723e */ /* 0x000fe200000000ff */
[----:B0-----:R-:W-:Y:S01]  /*2a5d0*/  IMAD.WIDE.U32 R156, R35, 0x10, R160 ;  /* 0x00000010239c7825 */ /* 0x001fe200078e00a0 */
[----:B------:R-:W-:-:S03]  /*2a5e0*/  F2FP.F16.F32.PACK_AB R153, R158, R153 ;  /* 0x000000999e99723e */ /* 0x000fc600000000ff */
[----:B------:R-:W-:Y:S01]  /*2a5f0*/  FMUL.FTZ R13, R13, UR24 ;  /* 0x000000180d0d7c20 */ /* 0x000fe20008410000 */
[----:B------:R-:W-:Y:S01]  /*2a600*/  FMUL.FTZ R14, R14, UR24 ;  /* 0x000000180e0e7c20 */ /* 0x000fe20008410000 */
[----:B------:R-:W-:Y:S01]  /*2a610*/  F2FP.F16.F32.PACK_AB R23, R24, R23 ;  /* 0x000000171817723e */ /* 0x000fe200000000ff */
        /* <DEDUP_REMOVED lines=11> */
[----:B------:R-:W-:-:S02]  /*2a6d0*/  F2FP.F16.F32.PACK_AB R14, R14, R13 ;  /* 0x0000000d0e0e723e */ /* 0x000fc400000000ff */
[----:B------:R-:W-:Y:S02]  /*2a6e0*/  F2FP.F16.F32.PACK_AB R13, R12, R11 ;  /* 0x0000000b0c0d723e */ /* 0x000fe400000000ff */
[----:B------:R-:W-:Y:S01]  /*2a6f0*/  F2FP.F16.F32.PACK_AB R12, R10, R9 ;  /* 0x000000090a0c723e */ /* 0x000fe200000000ff */
        /* <DEDUP_REMOVED lines=26> */
[----:B------:R-:W-:Y:S01]  /*2a8a0*/  F2FP.F16.F32.PACK_AB R21, R20, R19 ;  /* 0x000000131415723e */ /* 0x000fe200000000ff */
[----:B------:R-:W-:Y:S01]  /*2a8b0*/  VIADD R19, R35, 0x80 ;  /* 0x0000008023137836 */ /* 0x000fe20000000000 */
[----:B------:R-:W-:-:S03]  /*2a8c0*/  F2FP.F16.F32.PACK_AB R20, R18, R17 ;  /* 0x000000111214723e */ /* 0x000fc600000000ff */
        /* <DEDUP_REMOVED lines=26> */
[----:B------:R-:W-:Y:S01]  /*2aa70*/  F2FP.F16.F32.PACK_AB R22, R22, R21 ;  /* 0x000000151616723e */ /* 0x000fe200000000ff */
[----:B------:R-:W-:Y:S01]  /*2aa80*/  FMUL.FTZ R27, R27, UR24 ;  /* 0x000000181b1b7c20 */ /* 0x000fe20008410000 */
[----:B------:R-:W-:Y:S01]  /*2aa90*/  F2FP.F16.F32.PACK_AB R21, R20, R9 ;  /* 0x000000091415723e */ /* 0x000fe200000000ff */
[----:B------:R-:W-:Y:S01]  /*2aaa0*/  FMUL.FTZ R9, R16, UR24 ;  /* 0x0000001810097c20 */ /* 0x000fe20008410000 */
[----:B------:R-:W-:Y:S01]  /*2aab0*/  FMUL.FTZ R11, R32, UR24 ;  /* 0x00000018200b7c20 */ /* 0x000fe20008410000 */
[----:B------:R-:W-:Y:S01]  /*2aac0*/  FMUL.FTZ R18, R163, UR24 ;  /* 0x00000018a3127c20 */ /* 0x000fe20008410000 */
[----:B------:R-:W-:Y:S01]  /*2aad0*/  FMUL.FTZ R10, R17, UR24 ;  /* 0x00000018110a7c20 */ /* 0x000fe20008410000 */
[----:B------:R-:W-:Y:S01]  /*2aae0*/  FMUL.FTZ R16, R31, UR24 ;  /* 0x000000181f107c20 */ /* 0x000fe20008410000 */
[----:B------:R-:W-:Y:S01]  /*2aaf0*/  F2FP.F16.F32.PACK_AB R23, R26, R23 ;  /* 0x000000171a17723e */ /* 0x000fe200000000ff */
        /* <DEDUP_REMOVED lines=12> */
[----:B------:R-:W-:Y:S01]  /*2abc0*/  F2FP.F16.F32.PACK_AB R27, R18, R27 ;  /* 0x0000001b121b723e */ /* 0x000fe200000000ff */
[----:B------:R-:W-:Y:S01]  /*2abd0*/  FMUL.FTZ R19, R19, UR24 ;  /* 0x0000001813137c20 */ /* 0x000fe20008410000 */
        /* <DEDUP_REMOVED lines=24> */
[C---:B------:R-:W-:Y:S01]  /*2ad60*/  VIADD R159, R35.reuse, 0x280 ;  /* 0x00000280239f7836 */ /* 0x040fe20000000000 */
[----:B------:R-:W-:Y:S01]  /*2ad70*/  F2FP.F16.F32.PACK_AB R19, R18, R17 ;  /* 0x000000111213723e */ /* 0x000fe200000000ff */
[----:B------:R-:W-:Y:S01]  /*2ad80*/  FMUL.FTZ R30, R30, UR24 ;  /* 0x000000181e1e7c20 */ /* 0x000fe20008410000 */
[----:B------:R-:W-:Y:S01]  /*2ad90*/  IADD3 R35, PT, PT, R35, 0x300, RZ ;  /* 0x0000030023237810 */ /* 0x000fe20007ffe0ff */
[----:B------:R-:W-:Y:S01]  /*2ada0*/  FMUL.FTZ R31, R172, UR24 ;  /* 0x00000018ac1f7c20 */ /* 0x000fe20008410000 */
[----:B------:R-:W-:Y:S01]  /*2adb0*/  F2FP.F16.F32.PACK_AB R18, R16, R11 ;  /* 0x0000000b1012723e */ /* 0x000fe200000000ff */
[----:B------:R-:W-:Y:S01]  /*2adc0*/  FMUL.FTZ R11, R168, UR24 ;  /* 0x00000018a80b7c20 */ /* 0x000fe20008410000 */
[----:B------:R-:W-:Y:S01]  /*2add0*/  F2FP.F16.F32.PACK_AB R17, R164, R9 ;  /* 0x00000009a411723e */ /* 0x000fe200000000ff */
[----:B------:R-:W-:Y:S01]  /*2ade0*/  FMUL.FTZ R9, R28, UR24 ;  /* 0x000000181c097c20 */ /* 0x000fe20008410000 */
[----:B------:R-:W-:Y:S01]  /*2adf0*/  F2FP.F16.F32.PACK_AB R25, R10, R25 ;  /* 0x000000190a19723e */ /* 0x000fe200000000ff */
        /* <DEDUP_REMOVED lines=18> */
[----:B------:R-:W-:Y:S02]  /*2af20*/  F2FP.F16.F32.PACK_AB R15, R178, R15 ;  /* 0x0000000fb20f723e */ /* 0x000fe400000000ff */
[----:B------:R-:W-:Y:S02]  /*2af30*/  F2FP.F16.F32.PACK_AB R16, R16, R9 ;  /* 0x000000091010723e */ /* 0x000fe400000000ff */
[----:B------:R-:W-:Y:S01]  /*2af40*/  F2FP.F16.F32.PACK_AB R31, R176, R31 ;  /* 0x0000001fb01f723e */ /* 0x000fe200000000ff */
[----:B------:R1:W-:Y:S01]  /*2af50*/  STG.E.128 desc[UR18][R152.64], R12 ;  /* 0x0000000c98007986 */ /* 0x0003e2000c101d12 */
[----:B------:R-:W-:-:S02]  /*2af60*/  F2FP.F16.F32.PACK_AB R30, R35, R30 ;  /* 0x0000001e231e723e */ /* 0x000fc400000000ff */
[----:B------:R-:W-:Y:S02]  /*2af70*/  F2FP.F16.F32.PACK_AB R29, R32, R29 ;  /* 0x0000001d201d723e */ /* 0x000fe400000000ff */
[----:B------:R-:W-:Y:S01]  /*2af80*/  F2FP.F16.F32.PACK_AB R28, R11, R28 ;  /* 0x0000001c0b1c723e */ /* 0x000fe200000000ff */
[----:B------:R1:W-:Y:S04]  /*2af90*/  STG.E.128 desc[UR18][R154.64], R20 ;  /* 0x000000149a007986 */ /* 0x0003e8000c101d12 */
[----:B------:R1:W-:Y:S04]  /*2afa0*/  STG.E.128 desc[UR18][R156.64], R24 ;  /* 0x000000189c007986 */ /* 0x0003e8000c101d12 */
[----:B------:R1:W-:Y:S04]  /*2afb0*/  STG.E.128 desc[UR18][R158.64], R16 ;  /* 0x000000109e007986 */ /* 0x0003e8000c101d12 */
[----:B------:R1:W-:Y:S02]  /*2afc0*/  STG.E.128 desc[UR18][R160.64], R28 ;  /* 0x0000001ca0007986 */ /* 0x0003e4000c101d12 */
.L_x_27897:
[----:B------:R-:W-:Y:S02]  /*2afd0*/  UIADD3 UR48, UPT, UPT, UR48, UR6, URZ ;  /* 0x0000000630307290 */ /* 0x000fe4000fffe0ff */
[----:B------:R-:W-:Y:S02]  /*2afe0*/  UPLOP3.LUT UP1, UPT, UPT, UPT, UP1, 0x40, 0x4 ;  /* 0x000000000004789c */ /* 0x000fe40003f2e810 */
[----:B------:R-:W-:-:S09]  /*2aff0*/  UISETP.GE.AND UP0, UPT, UR48, UR7, UPT ;  /* 0x000000073000728c */ /* 0x000fd2000bf06270 */
[----:B------:R-:W-:Y:S05]  /*2b000*/  BRA.U !UP0, `(.L_x_27898) ;  /* 0xfffffd5d08ec7547 */ /* 0x000fea000b83ffff */
[----:B------:R-:W-:Y:S05]  /*2b010*/  EXIT ;  /* 0x000000000000794d */ /* 0x000fea0003800000 */
.L_x_27899:
        /* <DEDUP_REMOVED lines=14> */
.L_x_42386:


//--------------------- .text._ZN10layer_norm13ln_fwd_kernelINS_13Kernel_traitsI6__halfS2_fS2_fjLj7168ELj1ELj1ELj4ELj16ENS_18Kernel_traits_baseILj7168ES2_S2_fS2_fjLj128EEEEELb0ELb0ELb0ELb0EEEvNS_9FwdParamsE --------------------------
	.section	.text._ZN10layer_norm13ln_fwd_kernelINS_13Kernel_traitsI6__halfS2_fS2_fjLj7168ELj1ELj1ELj4ELj16ENS_18Kernel_traits_baseILj7168ES2_S2_fS2_fjLj128EEEEELb0ELb0ELb0ELb0EEEvNS_9FwdParamsE,"ax",@progbits
	.align	128
        .global         _ZN10layer_norm13ln_fwd_kernelINS_13Kernel_traitsI6__halfS2_fS2_fjLj7168ELj1ELj1ELj4ELj16ENS_18Kernel_traits_baseILj7168ES2_S2_fS2_fjLj128EEEEELb0ELb0ELb0ELb0EEEvNS_9FwdParamsE
        .type           _ZN10layer_norm13ln_fwd_kernelINS_13Kernel_traitsI6__halfS2_fS2_fjLj7168ELj1ELj1ELj4ELj16ENS_18Kernel_traits_baseILj7168ES2_S2_fS2_fjLj128EEEEELb0ELb0ELb0ELb0EEEvNS_9FwdParamsE,@function
        .size           _ZN10layer_norm13ln_fwd_kernelINS_13Kernel_traitsI6__halfS2_fS2_fjLj7168ELj1ELj1ELj4ELj16ENS_18Kernel_traits_baseILj7168ES2_S2_fS2_fjLj128EEEEELb0ELb0ELb0ELb0EEEvNS_9FwdParamsE,(.L_x_42387 - _ZN10layer_norm13ln_fwd_kernelINS_13Kernel_traitsI6__halfS2_fS2_fjLj7168ELj1ELj1ELj4ELj16ENS_18Kernel_traits_baseILj7168ES2_S2_fS2_fjLj128EEEEELb0ELb0ELb0ELb0EEEvNS_9FwdParamsE)
        .other          _ZN10layer_norm13ln_fwd_kernelINS_13Kernel_traitsI6__halfS2_fS2_fjLj7168ELj1ELj1ELj4ELj16ENS_18Kernel_traits_baseILj7168ES2_S2_fS2_fjLj128EEEEELb0ELb0ELb0ELb0EEEvNS_9FwdParamsE,@"STO_CUDA_ENTRY STV_DEFAULT"
_ZN10layer_norm13ln_fwd_kernelINS_13Kernel_traitsI6__halfS2_fS2_fjLj7168ELj1ELj1ELj4ELj16ENS_18Kernel_traits_baseILj7168ES2_S2_fS2_fjLj128EEEEELb0ELb0ELb0ELb0EEEvNS_9FwdParamsE:
.text._ZN10layer_norm13ln_fwd_kernelINS_13Kernel_traitsI6__halfS2_fS2_fjLj7168ELj1ELj1ELj4ELj16ENS_18Kernel_traits_baseILj7168ES2_S2_fS2_fjLj128EEEEELb0ELb0ELb0ELb0EEEvNS_9FwdParamsE:
        /* <DEDUP_REMOVED lines=74> */
.L_x_27901:
        /* <DEDUP_REMOVED lines=14> */
[----:B------:R-:W-:Y:S02]  /*0580*/  @P1 IADD3 R73, PT, PT, R73, 0x80, RZ ;  /* 0x0000008049491810 */ /* 0x000fe40007ffe0ff */
[----:B------:R-:W-:Y:S01]  /*0590*/  ISETP.GE.U32.AND P6, PT, R2, 0x380, PT ;  /* 0x000003800200780c */ /* 0x000fe20003fc6070 */
[----:B------:R-:W-:Y:S01]  /*05a0*/  HFMA2 R46, -RZ, RZ, 0, 0 ;  /* 0x00000000ff2e7431 */ /* 0x000fe200000001ff */
[----:B------:R1:W5:Y:S02]  /*05b0*/  @P0 LDG.E.128 R120, desc[UR8][R4.64] ;  /* 0x0000000804780981 */ /* 0x000364000c1e1d00 */
[----:B------:R-:W4:Y:S01]  /*05c0*/  @P5 LDC.64 R44, c[0x0][0x3d0] ;  /* 0x0000f400ff2c5b82 */ /* 0x000f220000000a00 */
[C---:B--2---:R-:W-:Y:S01]  /*05d0*/  @P2 IMAD.WIDE.U32 R20, R73.reuse, 0x10, R20 ;  /* 0x0000001049142825 */ /* 0x044fe200078e0014 */
[----:B------:R-:W-:-:S03]  /*05e0*/  @P2 IADD3 R73, PT, PT, R73, 0x80, RZ ;  /* 0x0000008049492810 */ /* 0x000fc60007ffe0ff */
[----:B------:R-:W-:Y:S01]  /*05f0*/  HFMA2 R30, -RZ, RZ, 0, 0 ;  /* 0x00000000ff1e7431 */ /* 0x000fe200000001ff */
[----:B------:R-:W5:Y:S01]  /*0600*/  @P1 LDG.E.128 R8, desc[UR8][R12.64] ;  /* 0x000000080c081981 */ /* 0x000f62000c1e1d00 */
[C---:B---3--:R-:W-:Y:S01]  /*0610*/  @P3 IMAD.WIDE.U32 R28, R73.reuse, 0x10, R28 ;  /* 0x00000010491c3825 */ /* 0x048fe200078e001c */
[----:B------:R-:W-:-:S03]  /*0620*/  @P3 IADD3 R73, PT, PT, R73, 0x80, RZ ;  /* 0x0000008049493810 */ /* 0x000fc60007ffe0ff */
[----:B------:R-:W-:Y:S01]  /*0630*/  HFMA2 R14, -RZ, RZ, 0, 0 ;  /* 0x00000000ff0e7431 */ /* 0x000fe200000001ff */
[----:B------:R-:W5:Y:S01]  /*0640*/  @P2 LDG.E.128 R16, desc[UR8][R20.64] ;  /* 0x0000000814102981 */ /* 0x000f62000c1e1d00 */
[----:B------:R-:W-:Y:S02]  /*0650*/  MOV R38, RZ ;  /* 0x000000ff00267202 */ /* 0x000fe40000000f00 */
[----:B-1----:R-:W-:Y:S02]  /*0660*/  CS2R R4, SRZ ;  /* 0x0000000000047805 */ /* 0x002fe4000001ff00 */
[----:B------:R-:W-:Y:S01]  /*0670*/  MOV R22, RZ ;  /* 0x000000ff00167202 */ /* 0x000fe20000000f00 */
[----:B------:R1:W5:Y:S01]  /*0680*/  @P3 LDG.E.128 R24, desc[UR8][R28.64] ;  /* 0x000000081c183981 */ /* 0x000362000c1e1d00 */
[C---:B0-----:R-:W-:Y:S01]  /*0690*/  @P4 IMAD.WIDE.U32 R48, R73.reuse, 0x10, R36 ;  /* 0x0000001049304825 */ /* 0x041fe200078e0024 */
[----:B------:R-:W-:-:S04]  /*06a0*/  @P4 IADD3 R73, PT, PT, R73, 0x80, RZ ;  /* 0x0000008049494810 */ /* 0x000fc80007ffe0ff */
[----:B------:R0:W5:Y:S01]  /*06b0*/  @P4 LDG.E.128 R32, desc[UR8][R48.64] ;  /* 0x0000000830204981 */ /* 0x000162000c1e1d00 */
[----:B----4-:R-:W-:-:S05]  /*06c0*/  @P5 IMAD.WIDE.U32 R50, R73, 0x10, R44 ;  /* 0x0000001049325825 */ /* 0x010fca00078e002c */
[----:B------:R0:W5:Y:S01]  /*06d0*/  @P5 LDG.E.128 R40, desc[UR8][R50.64] ;  /* 0x0000000832285981 */ /* 0x000162000c1e1d00 */
[----:B------:R-:W-:Y:S02]  /*06e0*/  CS2R R44, SRZ ;  /* 0x00000000002c7805 */ /* 0x000fe4000001ff00 */
[----:B------:R-:W-:Y:S02]  /*06f0*/  CS2R R36, SRZ ;  /* 0x0000000000247805 */ /* 0x000fe4000001ff00 */
[----:B-1----:R-:W-:Y:S02]  /*0700*/  CS2R R28, SRZ ;  /* 0x00000000001c7805 */ /* 0x002fe4000001ff00 */
[----:B------:R-:W-:Y:S02]  /*0710*/  CS2R R20, SRZ ;  /* 0x0000000000147805 */ /* 0x000fe4000001ff00 */
[----:B------:R-:W-:Y:S02]  /*0720*/  CS2R R12, SRZ ;  /* 0x00000000000c7805 */ /* 0x000fe4000001ff00 */
[----:B------:R-:W-:-:S02]  /*0730*/  MOV R6, RZ ;  /* 0x000000ff00067202 */ /* 0x000fc40000000f00 */
        /* <DEDUP_REMOVED lines=25> */
.L_x_27902:
[----:B------:R-:W-:Y:S05]  /*08d0*/  BSYNC.RECONVERGENT B0 ;  /* 0x0000000000007941 */ /* 0x000fea0003800200 */
.L_x_27900:
        /* <DEDUP_REMOVED lines=21> */
[----:B------:R-:W-:Y:S01]  /*0a30*/  LEA R112, R57, R72, 0x3 ;  /* 0x0000004839707211 */ /* 0x000fe200078e18ff */
[----:B------:R-:W4:Y:S03]  /*0a40*/  LDCU.64 UR14, c[0x0][0x380] ;  /* 0x00007000ff0e77ac */ /* 0x000f260008000a00 */
[----:B------:R-:W0:Y:S01]  /*0a50*/  MUFU.RCP R3, R3 ;  /* 0x0000000300037308 */ /* 0x000e220000001000 */
[----:B------:R-:W-:-:S02]  /*0a60*/  UISETP.NE.AND.EX UP0, UPT, UR5, URZ, UPT, UP0 ;  /* 0x000000ff0500728c */ /* 0x000fc4000bf05300 */
[----:B-12---:R-:W-:-:S11]  /*0a70*/  UPLOP3.LUT UP2, UPT, UPT, UPT, UPT, 0x40, 0x4 ;  /* 0x000000000004789c */ /* 0x006fd60003f4e870 */
.L_x_27949:
[----:B-1----:R-:W1:Y:S01]  /*0a80*/  @UP0 LDCU.64 UR4, c[0x0][0x3e0] ;  /* 0x00007c00ff0407ac */ /* 0x002e620008000a00 */
[----:B------:R-:W-:Y:S01]  /*0a90*/  PLOP3.LUT P0, PT, PT, PT, UP0, 0x80, 0x8 ;  /* 0x000000000008781c */ /* 0x000fe20003f0f008 */
[----:B-1----:R-:W-:-:S06]  /*0aa0*/  @UP0 UIMAD.WIDE UR4, UR6, 0x2, UR4 ;  /* 0x00000002060408a5 */ /* 0x002fcc000f8e0204 */
[----:B------:R-:W-:Y:S02]  /*0ab0*/  MOV R114, UR4 ;  /* 0x0000000400727c02 */ /* 0x000fe40008000f00 */
[----:B------:R-:W-:-:S05]  /*0ac0*/  MOV R115, UR5 ;  /* 0x0000000500737c02 */ /* 0x000fca0008000f00 */
[----:B--2---:R-:W2:Y:S01]  /*0ad0*/  @P0 LDG.E.U16 R114, desc[UR8][R114.64] ;  /* 0x0000000872720981 */ /* 0x004ea2000c1e1500 */
[----:B------:R-:W-:Y:S01]  /*0ae0*/  PLOP3.LUT P0, PT, PT, PT, UP0, 0x80, 0x8 ;  /* 0x000000000008781c */ /* 0x000fe20003f0f008 */
[----:B------:R-:W-:Y:S01]  /*0af0*/  UIMAD UR4, UR6, UR13, URZ ;  /* 0x0000000d060472a4 */ /* 0x000fe2000f8e02ff */
[----:B------:R-:W-:Y:S01]  /*0b00*/  PLOP3.LUT P1, PT, PT, PT, UP0, 0x80, 0x8 ;  /* 0x000000000008781c */ /* 0x000fe20003f2f008 */
[----:B0-----:R-:W1:Y:S01]  /*0b10*/  S2R R113, SR_TID.X ;  /* 0x0000000000717919 */ /* 0x001e620000002100 */
[----:B------:R-:W-:Y:S01]  /*0b20*/  BSSY.RECONVERGENT B0, `(.L_x_27903) ;  /* 0x000003b000007945 */ /* 0x000fe20003800200 */
[----:B------:R-:W-:-:S04]  /*0b30*/  USHF.R.S32.HI UR5, URZ, 0x1f, UR4 ;  /* 0x0000001fff057899 */ /* 0x000fc80008011404 */
[----:B------:R-:W-:-:S03]  /*0b40*/  ULEA.HI UR5, UR5, UR4, URZ, 0x3 ;  /* 0x0000000405057291 */ /* 0x000fc6000f8f18ff */
[----:B------:R-:W-:-:S03]  /*0b50*/  UMOV UR4, 0x3f800000 ;  /* 0x3f80000000047882 */ /* 0x000fc60000000000 */
[----:B---34-:R-:W-:Y:S01]  /*0b60*/  MOV R116, UR5 ;  /* 0x0000000500747c02 */ /* 0x018fe20008000f00 */
[----:B--2---:R-:W-:Y:S01]  /*0b70*/  @P0 HADD2.F32 R0, -RZ, R114.H0_H0 ;  /* 0x20000072ff000230 */ /* 0x004fe20000004100 */
[----:B------:R-:W-:Y:S02]  /*0b80*/  ISETP.GE.U32.AND P0, PT, R2, 0x80, PT ;  /* 0x000000800200780c */ /* 0x000fe40003f06070 */
[----:B-1----:R-:W-:Y:S02]  /*0b90*/  LEA.HI.SX32 R114, R116, R113, 0x1d ;  /* 0x0000007174727211 */ /* 0x002fe400078feaff */
[----:B------:R-:W-:Y:S02]  /*0ba0*/  @P1 R2UR UR4, R0 ;  /* 0x00000000000412ca */ /* 0x000fe400000e0000 */
[----:B------:R-:W-:-:S07]  /*0bb0*/  MOV R0, R114 ;  /* 0x0000007200007202 */ /* 0x000fce0000000f00 */
        /* <DEDUP_REMOVED lines=8> */
[----:B0-----:R-:W-:-:S05]  /*0c40*/  IMAD.WIDE.U32 R124, R114, 0x20, R124 ;  /* 0x00000020727c7825 */ /* 0x001fca00078e007c */
[----:B------:R-:W2:Y:S04]  /*0c50*/  LDG.E.128 R116, desc[UR8][R124.64] ;  /* 0x000000087c747981 */ /* 0x000ea8000c1e1d00 */
[----:B------:R-:W3:Y:S01]  /*0c60*/  LDG.E.128 R104, desc[UR8][R124.64+0x10] ;  /* 0x000010087c687981 */ /* 0x000ee2000c1e1d00 */
[--C-:B-----5:R-:W-:Y:S02]  /*0c70*/  HADD2.F32 R115, -RZ, R96.reuse.H0_H0 ;  /* 0x20000060ff737230 */ /* 0x120fe40000004100 */
[----:B------:R-:W-:Y:S02]  /*0c80*/  HADD2.F32 R0, -RZ, R96.H1_H1 ;  /* 0x30000060ff007230 */ /* 0x000fe40000004100 */
[--C-:B------:R-:W-:Y:S02]  /*0c90*/  HADD2.F32 R127, -RZ, R97.reuse.H0_H0 ;  /* 0x20000061ff7f7230 */ /* 0x100fe40000004100 */
[----:B------:R-:W-:-:S02]  /*0ca0*/  HADD2.F32 R126, -RZ, R97.H1_H1 ;  /* 0x30000061ff7e7230 */ /* 0x000fc40000004100 */
[--C-:B------:R-:W-:Y:S02]  /*0cb0*/  HADD2.F32 R129, -RZ, R98.reuse.H0_H0 ;  /* 0x20000062ff817230 */ /* 0x100fe40000004100 */
[----:B------:R-:W-:Y:S02]  /*0cc0*/  HADD2.F32 R128, -RZ, R98.H1_H1 ;  /* 0x30000062ff807230 */ /* 0x000fe40000004100 */
[--C-:B------:R-:W-:Y:S02]  /*0cd0*/  HADD2.F32 R131, -RZ, R99.reuse.H0_H0 ;  /* 0x20000063ff837230 */ /* 0x100fe40000004100 */
[----:B------:R-:W-:Y:S02]  /*0ce0*/  HADD2.F32 R130, -RZ, R99.H1_H1 ;  /* 0x30000063ff827230 */ /* 0x000fe40000004100 */
[----:B--2---:R-:W-:Y:S01]  /*0cf0*/  FFMA.FTZ R96, R115, UR4, R116 ;  /* 0x0000000473607c23 */ /* 0x004fe20008010074 */
[----:B------:R-:W-:Y:S01]  /*0d00*/  FFMA.FTZ R97, R0, UR4, R117 ;  /* 0x0000000400617c23 */ /* 0x000fe20008010075 */
[----:B------:R-:W-:Y:S01]  /*0d10*/  FFMA.FTZ R98, R127, UR4, R118 ;  /* 0x000000047f627c23 */ /* 0x000fe20008010076 */
[----:B------:R-:W-:Y:S01]  /*0d20*/  FFMA.FTZ R99, R126, UR4, R119 ;  /* 0x000000047e637c23 */ /* 0x000fe20008010077 */
[----:B---3--:R-:W-:Y:S01]  /*0d30*/  FFMA.FTZ R104, R129, UR4, R104 ;  /* 0x0000000481687c23 */ /* 0x008fe20008010068 */
[----:B------:R-:W-:Y:S01]  /*0d40*/  FFMA.FTZ R105, R128, UR4, R105 ;  /* 0x0000000480697c23 */ /* 0x000fe20008010069 */
[----:B------:R-:W-:Y:S01]  /*0d50*/  FFMA.FTZ R106, R131, UR4, R106 ;  /* 0x00000004836a7c23 */ /* 0x000fe2000801006a */
[----:B------:R-:W-:Y:S01]  /*0d60*/  FFMA.FTZ R107, R130, UR4, R107 ;  /* 0x00000004826b7c23 */ /* 0x000fe2000801006b */
[----:B------:R-:W-:Y:S06]  /*0d70*/  BRA `(.L_x_27906) ;  /* 0x0000000000407947 */ /* 0x000fec0003800000 */
.L_x_27905:
[----:B-----5:R-:W-:Y:S02]  /*0d80*/  HADD2.F32 R104, -RZ, R96.H1_H1 ;  /* 0x30000060ff687230 */ /* 0x020fe40000004100 */
[--C-:B------:R-:W-:Y:S02]  /*0d90*/  HADD2.F32 R105, -RZ, R97.reuse.H0_H0 ;  /* 0x20000061ff697230 */ /* 0x100fe40000004100 */
[----:B------:R-:W-:Y:S02]  /*0da0*/  HADD2.F32 R106, -RZ, R97.H1_H1 ;  /* 0x30000061ff6a7230 */ /* 0x000fe40000004100 */
[----:B------:R-:W-:Y:S01]  /*0db0*/  FMUL.FTZ R97, R104, UR4 ;  /* 0x0000000468617c20 */ /* 0x000fe20008410000 */
[----:B------:R-:W-:Y:S02]  /*0dc0*/  HADD2.F32 R107, -RZ, R98.H0_H0 ;  /* 0x20000062ff6b7230 */ /* 0x000fe40000004100 */
[----:B------:R-:W-:Y:S02]  /*0dd0*/  HADD2.F32 R0, -RZ, R96.H0_H0 ;  /* 0x20000060ff007230 */ /* 0x000fe40000004100 */
[----:B------:R-:W-:-:S02]  /*0de0*/  HADD2.F32 R115, -RZ, R98.H1_H1 ;  /* 0x30000062ff737230 */ /* 0x000fc40000004100 */
[----:B------:R-:W-:Y:S01]  /*0df0*/  FMUL.FTZ R98, R105, UR4 ;  /* 0x0000000469627c20 */ /* 0x000fe20008410000 */
[--C-:B------:R-:W-:Y:S02]  /*0e00*/  HADD2.F32 R116, -RZ, R99.reuse.H0_H0 ;  /* 0x20000063ff747230 */ /* 0x100fe40000004100 */
[----:B------:R-:W-:Y:S01]  /*0e10*/  FMUL.FTZ R104, R107, UR4 ;  /* 0x000000046b687c20 */ /* 0x000fe20008410000 */
[----:B------:R-:W-:Y:S02]  /*0e20*/  HADD2.F32 R117, -RZ, R99.H1_H1 ;  /* 0x30000063ff757230 */ /* 0x000fe40000004100 */
[----:B------:R-:W-:Y:S01]  /*0e30*/  FMUL.FTZ R99, R106, UR4 ;  /* 0x000000046a637c20 */ /* 0x000fe20008410000 */
[----:B------:R-:W-:Y:S01]  /*0e40*/  FMUL.FTZ R96, R0, UR4 ;  /* 0x0000000400607c20 */ /* 0x000fe20008410000 */
[----:B------:R-:W-:Y:S01]  /*0e50*/  FMUL.FTZ R105, R115, UR4 ;  /* 0x0000000473697c20 */ /* 0x000fe20008410000 */
[----:B------:R-:W-:Y:S01]  /*0e60*/  FMUL.FTZ R106, R116, UR4 ;  /* 0x00000004746a7c20 */ /* 0x000fe20008410000 */
[----:B------:R-:W-:-:S07]  /*0e70*/  FMUL.FTZ R107, R117, UR4 ;  /* 0x00000004756b7c20 */ /* 0x000fce0008410000 */
.L_x_27906:
[----:B------:R-:W0:Y:S01]  /*0e80*/  LDC.64 R116, c[0x0][0x3a8] ;  /* 0x0000ea00ff747b82 */ /* 0x000e220000000a00 */
[C---:B------:R-:W-:Y:S01]  /*0e90*/  IADD3 R0, PT, PT, R114.reuse, 0x80, RZ ;  /* 0x0000008072007810 */ /* 0x040fe20007ffe0ff */
[----:B0-----:R-:W-:-:S05]  /*0ea0*/  IMAD.WIDE.U32 R116, R114, 0x20, R116 ;  /* 0x0000002072747825 */ /* 0x001fca00078e0074 */
[----:B------:R1:W-:Y:S04]  /*0eb0*/  STG.E.128 desc[UR8][R116.64], R96 ;  /* 0x0000006074007986 */ /* 0x0003e8000c101d08 */
[----:B------:R1:W-:Y:S02]  /*0ec0*/  STG.E.128 desc[UR8][R116.64+0x10], R104 ;  /* 0x0000106874007986 */ /* 0x0003e4000c101d08 */
.L_x_27904:
[----:B0--34-:R-:W-:Y:S05]  /*0ed0*/  BSYNC.RECONVERGENT B0 ;  /* 0x0000000000007941 */ /* 0x019fea0003800200 */
.L_x_27903:
[----:B------:R-:W-:Y:S01]  /*0ee0*/  ISETP.GE.U32.AND P1, PT, R2, 0x100, PT ;  /* 0x000001000200780c */ /* 0x000fe20003f26070 */
[----:B------:R-:W-:Y:S03]  /*0ef0*/  BSSY.RECONVERGENT B0, `(.L_x_27907) ;  /* 0x0000033000007945 */ /* 0x000fe60003800200 */
[----:B------:R-:W-:-:S09]  /*0f00*/  P2R R115, PR, RZ, 0x2 ;  /* 0x00000002ff737803 */ /* 0x000fd20000000000 */
        /* <DEDUP_REMOVED lines=9> */
[----:B-1----:R-:W2:Y:S04]  /*0fa0*/  LDG.E.128 R116, desc[UR8][R124.64] ;  /* 0x000000087c747981 */ /* 0x002ea8000c1e1d00 */
        /* <DEDUP_REMOVED lines=18> */
.L_x_27909:
[--C-:B-----5:R-:W-:Y:S02]  /*10d0*/  HADD2.F32 R108, -RZ, R100.reuse.H0_H0 ;  /* 0x20000064ff6c7230 */ /* 0x120fe40000004100 */
[----:B------:R-:W-:Y:S02]  /*10e0*/  HADD2.F32 R109, -RZ, R100.H1_H1 ;  /* 0x30000064ff6d7230 */ /* 0x000fe40000004100 */
[--C-:B------:R-:W-:Y:S02]  /*10f0*/  HADD2.F32 R110, -RZ, R101.reuse.H0_H0 ;  /* 0x20000065ff6e7230 */ /* 0x100fe40000004100 */
[----:B------:R-:W-:Y:S01]  /*1100*/  FMUL.FTZ R100, R108, UR4 ;  /* 0x000000046c647c20 */ /* 0x000fe20008410000 */
[----:B------:R-:W-:Y:S02]  /*1110*/  HADD2.F32 R111, -RZ, R101.H1_H1 ;  /* 0x30000065ff6f7230 */ /* 0x000fe40000004100 */
[----:B------:R-:W-:Y:S01]  /*1120*/  FMUL.FTZ R101, R109, UR4 ;  /* 0x000000046d657c20 */ /* 0x000fe20008410000 */
[----:B-1----:R-:W-:-:S02]  /*1130*/  HADD2.F32 R116, -RZ, R102.H0_H0 ;  /* 0x20000066ff747230 */ /* 0x002fc40000004100 */
[----:B------:R-:W-:Y:S02]  /*1140*/  HADD2.F32 R117, -RZ, R102.H1_H1 ;  /* 0x30000066ff757230 */ /* 0x000fe40000004100 */
[----:B------:R-:W-:Y:S01]  /*1150*/  FMUL.FTZ R102, R110, UR4 ;  /* 0x000000046e667c20 */ /* 0x000fe20008410000 */
[--C-:B------:R-:W-:Y:S02]  /*1160*/  HADD2.F32 R118, -RZ, R103.reuse.H0_H0 ;  /* 0x20000067ff767230 */ /* 0x100fe40000004100 */
[----:B------:R-:W-:Y:S01]  /*1170*/  FMUL.FTZ R108, R116, UR4 ;  /* 0x00000004746c7c20 */ /* 0x000fe20008410000 */
[----:B------:R-:W-:Y:S02]  /*1180*/  HADD2.F32 R119, -RZ, R103.H1_H1 ;  /* 0x30000067ff777230 */ /* 0x000fe40000004100 */
[----:B------:R-:W-:Y:S01]  /*1190*/  FMUL.FTZ R103, R111, UR4 ;  /* 0x000000046f677c20 */ /* 0x000fe20008410000 */
[----:B------:R-:W-:Y:S01]  /*11a0*/  FMUL.FTZ R109, R117, UR4 ;  /* 0x00000004756d7c20 */ /* 0x000fe20008410000 */
[----:B------:R-:W-:Y:S01]  /*11b0*/  FMUL.FTZ R110, R118, UR4 ;  /* 0x00000004766e7c20 */ /* 0x000fe20008410000 */
[----:B------:R-:W-:-:S07]  /*11c0*/  FMUL.FTZ R111, R119, UR4 ;  /* 0x00000004776f7c20 */ /* 0x000fce0008410000 */
.L_x_27910:
[----:B------:R-:W0:Y:S02]  /*11d0*/  LDC.64 R116, c[0x0][0x3a8] ;  /* 0x0000ea00ff747b82 */ /* 0x000e240000000a00 */
[C---:B0-----:R-:W-:Y:S01]  /*11e0*/  IMAD.WIDE.U32 R116, R0.reuse, 0x20, R116 ;  /* 0x0000002000747825 */ /* 0x041fe200078e0074 */
[----:B------:R-:W-:-:S04]  /*11f0*/  IADD3 R0, PT, PT, R0, 0x80, RZ ;  /* 0x0000008000007810 */ /* 0x000fc80007ffe0ff */
[----:B------:R0:W-:Y:S04]  /*1200*/  STG.E.128 desc[UR8][R116.64], R100 ;  /* 0x0000006474007986 */ /* 0x0001e8000c101d08 */
[----:B------:R0:W-:Y:S02]  /*1210*/  STG.E.128 desc[UR8][R116.64+0x10], R108 ;  /* 0x0000106c74007986 */ /* 0x0001e4000c101d08 */
.L_x_27908:
[----:B------:R-:W-:Y:S05]  /*1220*/  BSYNC.RECONVERGENT B0 ;  /* 0x0000000000007941 */ /* 0x000fea0003800200 */
.L_x_27907:
[----:B------:R-:W-:Y:S01]  /*1230*/  ISETP.GE.U32.AND P1, PT, R2, 0x180, PT ;  /* 0x000001800200780c */ /* 0x000fe20003f26070 */
[----:B------:R-:W-:-:S12]  /*1240*/  BSSY.RECONVERGENT B0, `(.L_x_27911) ;  /* 0x0000032000007945 */ /* 0x000fd80003800200 */
        /* <DEDUP_REMOVED lines=28> */
.L_x_27913:
[--C-:B-----5:R-:W-:Y:S02]  /*1410*/  HADD2.F32 R60, -RZ, R56.reuse.H0_H0 ;  /* 0x20000038ff3c7230 */ /* 0x120fe40000004100 */
[----:B------:R-:W-:Y:S02]  /*1420*/  HADD2.F32 R61, -RZ, R56.H1_H1 ;  /* 0x30000038ff3d7230 */ /* 0x000fe40000004100 */
[--C-:B------:R-:W-:Y:S02]  /*1430*/  HADD2.F32 R62, -RZ, R57.reuse.H0_H0 ;  /* 0x20000039ff3e7230 */ /* 0x100fe40000004100 */
[----:B------:R-:W-:Y:S01]  /*1440*/  FMUL.FTZ R56, R60, UR4 ;  /* 0x000000043c387c20 */ /* 0x000fe20008410000 */
[----:B------:R-:W-:Y:S02]  /*1450*/  HADD2.F32 R63, -RZ, R57.H1_H1 ;  /* 0x30000039ff3f7230 */ /* 0x000fe40000004100 */
[----:B------:R-:W-:Y:S01]  /*1460*/  FMUL.FTZ R57, R61, UR4 ;  /* 0x000000043d397c20 */ /* 0x000fe20008410000 */
[----:B01----:R-:W-:-:S02]  /*1470*/  HADD2.F32 R116, -RZ, R58.H0_H0 ;  /* 0x2000003aff747230 */ /* 0x003fc40000004100 */
        /* <DEDUP_REMOVED lines=9> */
.L_x_27914:
[----:B------:R-:W0:Y:S02]  /*1510*/  LDC.64 R116, c[0x0][0x3a8] ;  /* 0x0000ea00ff747b82 */ /* 0x000e240000000a00 */
[C---:B0-----:R-:W-:Y:S01]  /*1520*/  IMAD.WIDE.U32 R116, R0.reuse, 0x20, R116 ;  /* 0x0000002000747825 */ /* 0x041fe200078e0074 */
[----:B------:R-:W-:-:S04]  /*1530*/  IADD3 R0, PT, PT, R0, 0x80, RZ ;  /* 0x0000008000007810 */ /* 0x000fc80007ffe0ff */
[----:B------:R2:W-:Y:S04]  /*1540*/  STG.E.128 desc[UR8][R116.64], R56 ;  /* 0x0000003874007986 */ /* 0x0005e8000c101d08 */
[----:B------:R2:W-:Y:S02]  /*1550*/  STG.E.128 desc[UR8][R116.64+0x10], R60 ;  /* 0x0000103c74007986 */ /* 0x0005e4000c101d08 */
.L_x_27912:
[----:B------:R-:W-:Y:S05]  /*1560*/  BSYNC.RECONVERGENT B0 ;  /* 0x0000000000007941 */ /* 0x000fea0003800200 */
.L_x_27911:
        /* <DEDUP_REMOVED lines=30> */
.L_x_27917:
[--C-:B-----5:R-:W-:Y:S02]  /*1750*/  HADD2.F32 R68, -RZ, R64.reuse.H0_H0 ;  /* 0x20000040ff447230 */ /* 0x120fe40000004100 */
[----:B------:R-:W-:Y:S02]  /*1760*/  HADD2.F32 R69, -RZ, R64.H1_H1 ;  /* 0x30000040ff457230 */ /* 0x000fe40000004100 */
[--C-:B------:R-:W-:Y:S02]  /*1770*/  HADD2.F32 R70, -RZ, R65.reuse.H0_H0 ;  /* 0x20000041ff467230 */ /* 0x100fe40000004100 */
[----:B------:R-:W-:Y:S01]  /*1780*/  FMUL.FTZ R64, R68, UR4 ;  /* 0x0000000444407c20 */ /* 0x000fe20008410000 */
[----:B------:R-:W-:Y:S02]  /*1790*/  HADD2.F32 R71, -RZ, R65.H1_H1 ;  /* 0x30000041ff477230 */ /* 0x000fe40000004100 */
[----:B------:R-:W-:Y:S01]  /*17a0*/  FMUL.FTZ R65, R69, UR4 ;  /* 0x0000000445417c20 */ /* 0x000fe20008410000 */
[----:B012---:R-:W-:-:S02]  /*17b0*/  HADD2.F32 R116, -RZ, R66.H0_H0 ;  /* 0x20000042ff747230 */ /* 0x007fc40000004100 */
        /* <DEDUP_REMOVED lines=9> */
.L_x_27918:
[----:B------:R-:W0:Y:S02]  /*1850*/  LDC.64 R116, c[0x0][0x3a8] ;  /* 0x0000ea00ff747b82 */ /* 0x000e240000000a00 */
[C---:B0-----:R-:W-:Y:S01]  /*1860*/  IMAD.WIDE.U32 R116, R0.reuse, 0x20, R116 ;  /* 0x0000002000747825 */ /* 0x041fe200078e0074 */
[----:B------:R-:W-:-:S04]  /*1870*/  IADD3 R0, PT, PT, R0, 0x80, RZ ;  /* 0x0000008000007810 */ /* 0x000fc80007ffe0ff */
[----:B------:R3:W-:Y:S04]  /*1880*/  STG.E.128 desc[UR8][R116.64], R64 ;  /* 0x0000004074007986 */ /* 0x0007e8000c101d08 */
[----:B------:R3:W-:Y:S02]  /*1890*/  STG.E.128 desc[UR8][R116.64+0x10], R68 ;  /* 0x0000104474007986 */ /* 0x0007e4000c101d08 */
.L_x_27916:
[----:B------:R-:W-:Y:S05]  /*18a0*/  BSYNC.RECONVERGENT B0 ;  /* 0x0000000000007941 */ /* 0x000fea0003800200 */
.L_x_27915:
        /* <DEDUP_REMOVED lines=30> */
.L_x_27921:
[--C-:B-----5:R-:W-:Y:S02]  /*1a90*/  HADD2.F32 R76, -RZ, R72.reuse.H0_H0 ;  /* 0x20000048ff4c7230 */ /* 0x120fe40000004100 */
[----:B------:R-:W-:Y:S02]  /*1aa0*/  HADD2.F32 R77, -RZ, R72.H1_H1 ;  /* 0x30000048ff4d7230 */ /* 0x000fe40000004100 */
[--C-:B------:R-:W-:Y:S02]  /*1ab0*/  HADD2.F32 R78, -RZ, R73.reuse.H0_H0 ;  /* 0x20000049ff4e7230 */ /* 0x100fe40000004100 */
[----:B------:R-:W-:Y:S01]  /*1ac0*/  FMUL.FTZ R72, R76, UR4 ;  /* 0x000000044c487c20 */ /* 0x000fe20008410000 */
[----:B------:R-:W-:Y:S02]  /*1ad0*/  HADD2.F32 R79, -RZ, R73.H1_H1 ;  /* 0x30000049ff4f7230 */ /* 0x000fe40000004100 */
[----:B------:R-:W-:Y:S01]  /*1ae0*/  FMUL.FTZ R73, R77, UR4 ;  /* 0x000000044d497c20 */ /* 0x000fe20008410000 */
[----:B0123--:R-:W-:-:S02]  /*1af0*/  HADD2.F32 R116, -RZ, R74.H0_H0 ;  /* 0x2000004aff747230 */ /* 0x00ffc40000004100 */
        /* <DEDUP_REMOVED lines=9> */
.L_x_27922:
[----:B------:R-:W0:Y:S02]  /*1b90*/  LDC.64 R116, c[0x0][0x3a8] ;  /* 0x0000ea00ff747b82 */ /* 0x000e240000000a00 */
[C---:B0-----:R-:W-:Y:S01]  /*1ba0*/  IMAD.WIDE.U32 R116, R0.reuse, 0x20, R116 ;  /* 0x0000002000747825 */ /* 0x041fe200078e0074 */
[----:B------:R-:W-:-:S04]  /*1bb0*/  IADD3 R0, PT, PT, R0, 0x80, RZ ;  /* 0x0000008000007810 */ /* 0x000fc80007ffe0ff */
[----:B------:R4:W-:Y:S04]  /*1bc0*/  STG.E.128 desc[UR8][R116.64], R72 ;  /* 0x0000004874007986 */ /* 0x0009e8000c101d08 */
[----:B------:R4:W-:Y:S02]  /*1bd0*/  STG.E.128 desc[UR8][R116.64+0x10], R76 ;  /* 0x0000104c74007986 */ /* 0x0009e4000c101d08 */
.L_x_27920:
[----:B------:R-:W-:Y:S05]  /*1be0*/  BSYNC.RECONVERGENT B0 ;  /* 0x0000000000007941 */ /* 0x000fea0003800200 */
.L_x_27919:
        /* <DEDUP_REMOVED lines=30> */
.L_x_27925:
[--C-:B-----5:R-:W-:Y:S02]  /*1dd0*/  HADD2.F32 R84, -RZ, R80.reuse.H0_H0 ;  /* 0x20000050ff547230 */ /* 0x120fe40000004100 */
[----:B------:R-:W-:Y:S02]  /*1de0*/  HADD2.F32 R85, -RZ, R80.H1_H1 ;  /* 0x30000050ff557230 */ /* 0x000fe40000004100 */
[--C-:B------:R-:W-:Y:S02]  /*1df0*/  HADD2.F32 R86, -RZ, R81.reuse.H0_H0 ;  /* 0x20000051ff567230 */ /* 0x100fe40000004100 */
[----:B------:R-:W-:Y:S01]  /*1e00*/  FMUL.FTZ R80, R84, UR4 ;  /* 0x0000000454507c20 */ /* 0x000fe20008410000 */
[----:B------:R-:W-:Y:S02]  /*1e10*/  HADD2.F32 R87, -RZ, R81.H1_H1 ;  /* 0x30000051ff577230 */ /* 0x000fe40000004100 */
[----:B------:R-:W-:Y:S01]  /*1e20*/  FMUL.FTZ R81, R85, UR4 ;  /* 0x0000000455517c20 */ /* 0x000fe20008410000 */
[----:B-1234-:R-:W-:-:S02]  /*1e30*/  HADD2.F32 R116, -RZ, R82.H0_H0 ;  /* 0x20000052ff747230 */ /* 0x01efc40000004100 */
        /* <DEDUP_REMOVED lines=9> */
.L_x_27926:
[----:B------:R-:W0:Y:S02]  /*1ed0*/  LDC.64 R116, c[0x0][0x3a8] ;  /* 0x0000ea00ff747b82 */ /* 0x000e240000000a00 */
[C---:B0-----:R-:W-:Y:S01]  /*1ee0*/  IMAD.WIDE.U32 R116, R0.reuse, 0x20, R116 ;  /* 0x0000002000747825 */ /* 0x041fe200078e0074 */
[----:B------:R-:W-:-:S04]  /*1ef0*/  IADD3 R0, PT, PT, R0, 0x80, RZ ;  /* 0x0000008000007810 */ /* 0x000fc80007ffe0ff */
[----:B------:R0:W-:Y:S04]  /*1f00*/  STG.E.128 desc[UR8][R116.64], R80 ;  /* 0x0000005074007986 */ /* 0x0001e8000c101d08 */
[----:B------:R0:W-:Y:S02]  /*1f10*/  STG.E.128 desc[UR8][R116.64+0x10], R84 ;  /* 0x0000105474007986 */ /* 0x0001e4000c101d08 */
.L_x_27924:
[----:B------:R-:W-:Y:S05]  /*1f20*/  BSYNC.RECONVERGENT B0 ;  /* 0x0000000000007941 */ /* 0x000fea0003800200 */
.L_x_27923:
        /* <DEDUP_REMOVED lines=30> */
.L_x_27929:
        /* <DEDUP_REMOVED lines=16> */
.L_x_27930:
[----:B------:R-:W0:Y:S02]  /*2210*/  LDC.64 R116, c[0x0][0x3a8] ;  /* 0x0000ea00ff747b82 */ /* 0x000e240000000a00 */
[----:B0-----:R-:W-:-:S05]  /*2220*/  IMAD.WIDE.U32 R116, R0, 0x20, R116 ;  /* 0x0000002000747825 */ /* 0x001fca00078e0074 */
[----:B------:R0:W-:Y:S04]  /*2230*/  STG.E.128 desc[UR8][R116.64], R88 ;  /* 0x0000005874007986 */ /* 0x0001e8000c101d08 */
[----:B------:R0:W-:Y:S02]  /*2240*/  STG.E.128 desc[UR8][R116.64+0x10], R92 ;  /* 0x0000105c74007986 */ /* 0x0001e4000c101d08 */
.L_x_27928:
[----:B------:R-:W-:Y:S05]  /*2250*/  BSYNC.RECONVERGENT B0 ;  /* 0x0000000000007941 */ /* 0x000fea0003800200 */
.L_x_27927:
[----:B------:R-:W-:Y:S01]  /*2260*/  FADD.FTZ R0, RZ, R96 ;  /* 0x00000060ff007221 */ /* 0x000fe20000010000 */
[C---:B------:R-:W-:Y:S01]  /*2270*/  ISETP.GT.U32.AND P6, PT, R2.reuse, 0xff, PT ;  /* 0x000000ff0200780c */ /* 0x040fe20003fc4070 */
[----:B------:R-:W-:Y:S01]  /*2280*/  BSSY.RECONVERGENT B0, `(.L_x_27931) ;  /* 0x00000d6000007945 */ /* 0x000fe20003800200 */
[----:B01234-:R-:W-:Y:S01]  /*2290*/  P2R R116, PR, RZ, 0x2 ;  /* 0x00000002ff747803 */ /* 0x01ffe20000000000 */
        /* <DEDUP_REMOVED lines=212> */
.L_x_27932:
[----:B------:R-:W-:Y:S05]  /*2fe0*/  BSYNC.RECONVERGENT B0 ;  /* 0x0000000000007941 */ /* 0x000fea0003800200 */
.L_x_27931:
        /* <DEDUP_REMOVED lines=13> */
.L_x_27934:
[----:B------:R-:W-:Y:S05]  /*30c0*/  BSYNC.RECONVERGENT B0 ;  /* 0x0000000000007941 */ /* 0x000fea0003800200 */
.L_x_27933:
        /* <DEDUP_REMOVED lines=31> */
[----:B------:R-:W-:Y:S02]  /*32c0*/  ISETP.NE.AND P6, PT, R113, RZ, PT ;  /* 0x000000ff7100720c */ /* 0x000fe40003fc5270 */
[----:B------:R-:W-:Y:S02]  /*32d0*/  MOV R113, UR6 ;  /* 0x0000000600717c02 */ /* 0x000fe40008000f00 */
[----:B------:R-:W-:Y:S01]  /*32e0*/  R2UR UR5, R130 ;  /* 0x00000000820572ca */ /* 0x000fe200000e0000 */
[----:B0-----:R-:W-:-:S04]  /*32f0*/  FADD.FTZ R0, R0, R117 ;  /* 0x0000007500007221 */ /* 0x001fc80000010000 */
[----:B------:R-:W-:Y:S01]  /*3300*/  FFMA.FTZ R0, R125, R116, R0 ;  /* 0x000000747d007223 */ /* 0x000fe20000010000 */
[----:B------:R-:W-:-:S04]  /*3310*/  FMUL.FTZ R125, R128, R128 ;  /* 0x00000080807d7220 */ /* 0x000fc80000410000 */
[----:B------:R-:W0:Y:S01]  /*3320*/  SHFL.DOWN PT, R119, R0, 0x1, 0x1f ;  /* 0x08201f0000777f89 */ /* 0x000e2200000e0000 */
[----:B------:R-:W-:-:S04]  /*3330*/  FMUL.FTZ R125, R124, R125 ;  /* 0x0000007d7c7d7220 */ /* 0x000fc80000410000 */
[----:B------:R-:W-:Y:S01]  /*3340*/  FMUL.FTZ R125, R125, R133 ;  /* 0x000000857d7d7220 */ /* 0x000fe20000410000 */
[----:B0-----:R-:W-:Y:S02]  /*3350*/  FADD.FTZ R116, R0, R119 ;  /* 0x0000007700747221 */ /* 0x001fe40000010000 */
[----:B------:R-:W0:Y:S02]  /*3360*/  @!P6 LDC.64 R118, c[0x0][0x3c8] ;  /* 0x0000f200ff76eb82 */ /* 0x000e240000000a00 */
[----:B------:R-:W-:Y:S01]  /*3370*/  FFMA.FTZ R125, R127, R125, R116 ;  /* 0x0000007d7f7d7223 */ /* 0x000fe20000010074 */
[----:B------:R-:W-:-:S05]  /*3380*/  MOV R127, UR6 ;  /* 0x00000006007f7c02 */ /* 0x000fca0008000f00 */
[----:B------:R-:W1:Y:S01]  /*3390*/  LDC R116, c[0x0][0x448] ;  /* 0x00011200ff747b82 */ /* 0x000e620000000800 */
[----:B------:R-:W1:Y:S01]  /*33a0*/  SHFL.IDX PT, R125, R125, RZ, 0x1f ;  /* 0x00001fff7d7d7589 */ /* 0x000e6200000e0000 */
        /* <DEDUP_REMOVED lines=8> */
[----:B------:R-:W-:-:S05]  /*3430*/  MOV R113, UR4 ;  /* 0x0000000400717c02 */ /* 0x000fca0008000f00 */
[----:B------:R0:W-:Y:S01]  /*3440*/  @!P6 STG.E desc[UR8][R118.64], R113 ;  /* 0x000000717600e986 */ /* 0x0001e2000c101908 */
[----:B------:R-:W-:Y:S05]  /*3450*/  @!P0 BRA `(.L_x_27936) ;  /* 0x0000000000c08947 */ /* 0x000fea0003800000 */
[----:B------:R-:W-:Y:S01]  /*3460*/  FADD.FTZ R0, R96, -UR5 ;  /* 0x8000000560007e21 */ /* 0x000fe20008010000 */
[----:B------:R-:W-:Y:S01]  /*3470*/  FADD.FTZ R124, R106, -UR5 ;  /* 0x800000056a7c7e21 */ /* 0x000fe20008010000 */
[----:B0-----:R-:W-:Y:S01]  /*3480*/  FADD.FTZ R116, R98, -UR5 ;  /* 0x8000000562747e21 */ /* 0x001fe20008010000 */
[----:B-----5:R-:W-:Y:S02]  /*3490*/  HADD2.F32 R113, -RZ, R120.H0_H0 ;  /* 0x20000078ff717230 */ /* 0x020fe40000004100 */
[----:B------:R-:W-:Y:S01]  /*34a0*/  FMUL.FTZ R0, R0, UR4 ;  /* 0x0000000400007c20 */ /* 0x000fe20008410000 */
[----:B------:R-:W-:Y:S02]  /*34b0*/  HADD2.F32 R117, -RZ, R4.H0_H0 ;  /* 0x20000004ff757230 */ /* 0x000fe40000004100 */
[----:B------:R-:W-:Y:S01]  /*34c0*/  FMUL.FTZ R124, R124, UR4 ;  /* 0x000000047c7c7c20 */ /* 0x000fe20008410000 */
[----:B------:R-:W-:Y:S02]  /*34d0*/  HADD2.F32 R119, -RZ, R121.H0_H0 ;  /* 0x20000079ff777230 */ /* 0x000fe40000004100 */
[----:B------:R-:W-:Y:S01]  /*34e0*/  FMUL.FTZ R116, R116, UR4 ;  /* 0x0000000474747c20 */ /* 0x000fe20008410000 */
[----:B------:R-:W-:-:S02]  /*34f0*/  HADD2.F32 R125, -RZ, R5.H0_H0 ;  /* 0x20000005ff7d7230 */ /* 0x000fc40000004100 */
[----:B------:R-:W-:Y:S01]  /*3500*/  FFMA.FTZ R0, R0, R113, R117 ;  /* 0x0000007100007223 */ /* 0x000fe20000010075 */
[----:B------:R-:W-:Y:S02]  /*3510*/  HADD2.F32 R131, -RZ, R123.H0_H0 ;  /* 0x2000007bff837230 */ /* 0x000fe40000004100 */
[----:B------:R-:W-:Y:S01]  /*3520*/  FADD.FTZ R118, R104, -UR5 ;  /* 0x8000000568767e21 */ /* 0x000fe20008010000 */
[----:B------:R-:W-:Y:S02]  /*3530*/  HADD2.F32 R133, -RZ, R7.H0_H0 ;  /* 0x20000007ff857230 */ /* 0x000fe40000004100 */
[----:B------:R-:W-:Y:S01]  /*3540*/  FFMA.FTZ R117, R116, R119, R125 ;  /* 0x0000007774757223 */ /* 0x000fe2000001007d */
[----:B------:R-:W-:Y:S02]  /*3550*/  HADD2.F32 R127, -RZ, R122.H0_H0 ;  /* 0x2000007aff7f7230 */ /* 0x000fe40000004100 */
[----:B------:R-:W-:Y:S01]  /*3560*/  FMUL.FTZ R118, R118, UR4 ;  /* 0x0000000476767c20 */ /* 0x000fe20008410000 */
[----:B------:R-:W-:-:S02]  /*3570*/  HADD2.F32 R129, -RZ, R6.H0_H0 ;  /* 0x20000006ff817230 */ /* 0x000fc40000004100 */
[----:B------:R-:W-:Y:S01]  /*3580*/  FFMA.FTZ R131, R124, R131, R133 ;  /* 0x000000837c837223 */ /* 0x000fe20000010085 */
[----:B------:R-:W-:Y:S01]  /*3590*/  FADD.FTZ R113, R97, -UR5 ;  /* 0x8000000561717e21 */ /* 0x000fe20008010000 */
[----:B------:R-:W0:Y:S01]  /*35a0*/  LDC.64 R124, c[0x0][0x428] ;  /* 0x00010a00ff7c7b82 */ /* 0x000e220000000a00 */
[----:B------:R-:W-:Y:S01]  /*35b0*/  FADD.FTZ R119, R99, -UR5 ;  /* 0x8000000563777e21 */ /* 0x000fe20008010000 */
[----:B------:R-:W-:Y:S01]  /*35c0*/  FFMA.FTZ R127, R118, R127, R129 ;  /* 0x0000007f767f7223 */ /* 0x000fe20000010081 */
[----:B------:R-:W-:Y:S01]  /*35d0*/  FADD.FTZ R129, R105, -UR5 ;  /* 0x8000000569817e21 */ /* 0x000fe20008010000 */
[----:B------:R-:W-:Y:S01]  /*35e0*/  FADD.FTZ R133, R107, -UR5 ;  /* 0x800000056b857e21 */ /* 0x000fe20008010000 */
[----:B------:R-:W-:Y:S02]  /*35f0*/  HADD2.F32 R116, -RZ, R120.H1_H1 ;  /* 0x30000078ff747230 */ /* 0x000fe40000004100 */
        /* <DEDUP_REMOVED lines=8> */
[----:B------:R-:W-:Y:S02]  /*3680*/  HADD2.F32 R132, -RZ, R6.H1_H1 ;  /* 0x30000006ff847230 */ /* 0x000fe40000004100 */
[----:B------:R-:W-:Y:S01]  /*3690*/  FFMA.FTZ R126, R119, R126, R128 ;  /* 0x0000007e777e7223 */ /* 0x000fe20000010080 */
[----:B------:R-:W-:-:S02]  /*36a0*/  HADD2.F32 R134, -RZ, R123.H1_H1 ;  /* 0x3000007bff867230 */ /* 0x000fc40000004100 */
[----:B------:R-:W-:Y:S01]  /*36b0*/  FFMA.FTZ R113, R113, R116, R118 ;  /* 0x0000007471717223 */ /* 0x000fe20000010076 */
[----:B------:R-:W-:Y:S02]  /*36c0*/  HADD2.F32 R136, -RZ, R7.H1_H1 ;  /* 0x30000007ff887230 */ /* 0x000fe40000004100 */
[----:B------:R-:W-:Y:S01]  /*36d0*/  FFMA.FTZ R130, R129, R130, R132 ;  /* 0x0000008281827223 */ /* 0x000fe20000010084 */
[----:B------:R-:W-:Y:S02]  /*36e0*/  F2FP.F16.F32.PACK_AB R117, R126, R117 ;  /* 0x000000757e75723e */ /* 0x000fe400000000ff */
[----:B------:R-:W-:Y:S01]  /*36f0*/  F2FP.F16.F32.PACK_AB R116, R113, R0 ;  /* 0x000000007174723e */ /* 0x000fe200000000ff */
[----:B------:R-:W-:Y:S01]  /*3700*/  FFMA.FTZ R134, R133, R134, R136 ;  /* 0x0000008685867223 */ /* 0x000fe20000010088 */
[----:B------:R-:W-:Y:S01]  /*3710*/  F2FP.F16.F32.PACK_AB R118, R130, R127 ;  /* 0x0000007f8276723e */ /* 0x000fe200000000ff */
[C---:B0-----:R-:W-:Y:S01]  /*3720*/  IMAD.WIDE.U32 R124, R114.reuse, 0x10, R124 ;  /* 0x00000010727c7825 */ /* 0x041fe200078e007c */
[----:B------:R-:W-:-:S02]  /*3730*/  IADD3 R114, PT, PT, R114, 0x80, RZ ;  /* 0x0000008072727810 */ /* 0x000fc40007ffe0ff */
[----:B------:R-:W-:-:S05]  /*3740*/  F2FP.F16.F32.PACK_AB R119, R134, R131 ;  /* 0x000000838677723e */ /* 0x000fca00000000ff */
[----:B------:R1:W-:Y:S02]  /*3750*/  STG.E.128 desc[UR8][R124.64], R116 ;  /* 0x000000747c007986 */ /* 0x0003e4000c101d08 */
.L_x_27936:
[----:B------:R-:W-:Y:S05]  /*3760*/  BSYNC.RECONVERGENT B0 ;  /* 0x0000000000007941 */ /* 0x000fea0003800200 */
.L_x_27935:
[----:B------:R-:W-:Y:S01]  /*3770*/  ISETP.NE.AND P0, PT, R115, RZ, PT ;  /* 0x000000ff7300720c */ /* 0x000fe20003f05270 */
[----:B------:R-:W-:-:S12]  /*3780*/  BSSY.RECONVERGENT B0, `(.L_x_27937) ;  /* 0x0000032000007945 */ /* 0x000fd80003800200 */
[----:B------:R-:W-:Y:S05]  /*3790*/  @!P0 BRA `(.L_x_27938) ;  /* 0x0000000000c08947 */ /* 0x000fea0003800000 */
[----:B-1----:R-:W-:Y:S01]  /*37a0*/  FADD.FTZ R124, R110, -UR5 ;  /* 0x800000056e7c7e21 */ /* 0x002fe20008010000 */
[----:B0-----:R-:W-:Y:S01]  /*37b0*/  FADD.FTZ R118, R108, -UR5 ;  /* 0x800000056c767e21 */ /* 0x001fe20008010000 */
[----:B-----5:R-:W-:Y:S02]  /*37c0*/  HADD2.F32 R125, -RZ, R10.H0_H0 ;  /* 0x2000000aff7d7230 */ /* 0x020fe40000004100 */
[----:B------:R-:W-:Y:S01]  /*37d0*/  FADD.FTZ R0, R100, -UR5 ;  /* 0x8000000564007e21 */ /* 0x000fe20008010000 */
[----:B------:R-:W-:Y:S02]  /*37e0*/  HADD2.F32 R127, -RZ, R14.H0_H0 ;  /* 0x2000000eff7f7230 */ /* 0x000fe40000004100 */
[----:B------:R-:W-:Y:S01]  /*37f0*/  FMUL.FTZ R124, R124, UR4 ;  /* 0x000000047c7c7c20 */ /* 0x000fe20008410000 */
[----:B------:R-:W-:Y:S02]  /*3800*/  HADD2.F32 R129, -RZ, R11.H0_H0 ;  /* 0x2000000bff817230 */ /* 0x000fe40000004100 */
[----:B------:R-:W-:Y:S01]  /*3810*/  FMUL.FTZ R118, R118, UR4 ;  /* 0x0000000476767c20 */ /* 0x000fe20008410000 */
[----:B------:R-:W-:-:S02]  /*3820*/  HADD2.F32 R131, -RZ, R15.H0_H0 ;  /* 0x2000000fff837230 */ /* 0x000fc40000004100 */
[----:B------:R-:W-:Y:S01]  /*3830*/  FADD.FTZ R116, R102, -UR5 ;  /* 0x8000000566747e21 */ /* 0x000fe20008010000 */
[----:B------:R-:W-:Y:S02]  /*3840*/  HADD2.F32 R113, -RZ, R8.H0_H0 ;  /* 0x20000008ff717230 */ /* 0x000fe40000004100 */
[----:B------:R-:W-:Y:S01]  /*3850*/  FFMA.FTZ R127, R118, R125, R127 ;  /* 0x0000007d767f7223 */ /* 0x000fe2000001007f */
[--C-:B------:R-:W-:Y:S02]  /*3860*/  HADD2.F32 R115, -RZ, R12.reuse.H0_H0 ;  /* 0x2000000cff737230 */ /* 0x100fe40000004100 */
[----:B------:R-:W-:Y:S01]  /*3870*/  FFMA.FTZ R129, R124, R129, R131 ;  /* 0x000000817c817223 */ /* 0x000fe20000010083 */
[----:B------:R-:W-:Y:S01]  /*3880*/  HADD2.F32 R117, -RZ, R9.H0_H0 ;  /* 0x20000009ff757230 */ /* 0x000fe20000004100 */
[----:B------:R-:W0:Y:S01]  /*3890*/  LDC.64 R124, c[0x0][0x428] ;  /* 0x00010a00ff7c7b82 */ /* 0x000e220000000a00 */
[----:B------:R-:W-:Y:S02]  /*38a0*/  HADD2.F32 R119, -RZ, R13.H0_H0 ;  /* 0x2000000dff777230 */ /* 0x000fe40000004100 */
[----:B------:R-:W-:Y:S01]  /*38b0*/  FMUL.FTZ R0, R0, UR4 ;  /* 0x0000000400007c20 */ /* 0x000fe20008410000 */
[----:B------:R-:W-:Y:S01]  /*38c0*/  FMUL.FTZ R116, R116, UR4 ;  /* 0x0000000474747c20 */ /* 0x000fe20008410000 */
[----:B------:R-:W-:Y:S01]  /*38d0*/  FADD.FTZ R131, R111, -UR5 ;  /* 0x800000056f837e21 */ /* 0x000fe20008010000 */
[----:B------:R-:W-:-:S02]  /*38e0*/  HADD2.F32 R118, -RZ, R12.H1_H1 ;  /* 0x3000000cff767230 */ /* 0x000fc40000004100 */
[----:B------:R-:W-:Y:S01]  /*38f0*/  FFMA.FTZ R0, R0, R113, R115 ;  /* 0x0000007100007223 */ /* 0x000fe20000010073 */
[----:B------:R-:W-:Y:S01]  /*3900*/  FFMA.FTZ R117, R116, R117, R119 ;  /* 0x0000007574757223 */ /* 0x000fe20000010077 */
[----:B------:R-:W-:Y:S01]  /*3910*/  FADD.FTZ R113, R101, -UR5 ;  /* 0x8000000565717e21 */ /* 0x000fe20008010000 */
[----:B------:R-:W-:Y:S01]  /*3920*/  FADD.FTZ R115, R103, -UR5 ;  /* 0x8000000567737e21 */ /* 0x000fe20008010000 */
[----:B------:R-:W-:Y:S01]  /*3930*/  FADD.FTZ R119, R109, -UR5 ;  /* 0x800000056d777e21 */ /* 0x000fe20008010000 */
[----:B------:R-:W-:Y:S02]  /*3940*/  HADD2.F32 R116, -RZ, R8.H1_H1 ;  /* 0x30000008ff747230 */ /* 0x000fe40000004100 */
[----:B------:R-:W-:Y:S01]  /*3950*/  FMUL.FTZ R131, R131, UR4 ;  /* 0x0000000483837c20 */ /* 0x000fe20008410000 */
[----:B------:R-:W-:Y:S02]  /*3960*/  HADD2.F32 R126, -RZ, R9.H1_H1 ;  /* 0x30000009ff7e7230 */ /* 0x000fe40000004100 */
[----:B------:R-:W-:Y:S01]  /*3970*/  FMUL.FTZ R119, R119, UR4 ;  /* 0x0000000477777c20 */ /* 0x000fe20008410000 */
[----:B------:R-:W-:-:S02]  /*3980*/  HADD2.F32 R128, -RZ, R13.H1_H1 ;  /* 0x3000000dff807230 */ /* 0x000fc40000004100 */
[----:B------:R-:W-:Y:S01]  /*3990*/  FMUL.FTZ R115, R115, UR4 ;  /* 0x0000000473737c20 */ /* 0x000fe20008410000 */
[----:B------:R-:W-:Y:S02]  /*39a0*/  HADD2.F32 R130, -RZ, R10.H1_H1 ;  /* 0x3000000aff827230 */ /* 0x000fe40000004100 */
[----:B------:R-:W-:Y:S01]  /*39b0*/  FMUL.FTZ R113, R113, UR4 ;  /* 0x0000000471717c20 */ /* 0x000fe20008410000 */
[----:B------:R-:W-:Y:S02]  /*39c0*/  HADD2.F32 R132, -RZ, R14.H1_H1 ;  /* 0x3000000eff847230 */ /* 0x000fe40000004100 */
[----:B------:R-:W-:Y:S01]  /*39d0*/  FFMA.FTZ R126, R115, R126, R128 ;  /* 0x0000007e737e7223 */ /* 0x000fe20000010080 */
[----:B------:R-:W-:Y:S02]  /*39e0*/  HADD2.F32 R134, -RZ, R11.H1_H1 ;  /* 0x3000000bff867230 */ /* 0x000fe40000004100 */
[----:B------:R-:W-:Y:S01]  /*39f0*/  FFMA.FTZ R113, R113, R116, R118 ;  /* 0x0000007471717223 */ /* 0x000fe20000010076 */
[----:B------:R-:W-:-:S02]  /*3a00*/  HADD2.F32 R136, -RZ, R15.H1_H1 ;  /* 0x3000000fff887230 */ /* 0x000fc40000004100 */
        /* <DEDUP_REMOVED lines=9> */
.L_x_27938:
[----:B------:R-:W-:Y:S05]  /*3aa0*/  BSYNC.RECONVERGENT B0 ;  /* 0x0000000000007941 */ /* 0x000fea0003800200 */
.L_x_27937:
[----:B------:R-:W-:Y:S04]  /*3ab0*/  BSSY.RECONVERGENT B0, `(.L_x_27939) ;  /* 0x0000032000007945 */ /* 0x000fe80003800200 */
[----:B------:R-:W-:Y:S05]  /*3ac0*/  @!P1 BRA `(.L_x_27940) ;  /* 0x0000000000c09947 */ /* 0x000fea0003800000 */
[----:B-12---:R-:W-:Y:S01]  /*3ad0*/  FADD.FTZ R124, R62, -UR5 ;  /* 0x800000053e7c7e21 */ /* 0x006fe20008010000 */
        /* <DEDUP_REMOVED lines=47> */
.L_x_27940:
[----:B------:R-:W-:Y:S05]  /*3dd0*/  BSYNC.RECONVERGENT B0 ;  /* 0x0000000000007941 */ /* 0x000fea0003800200 */
.L_x_27939:
[----:B------:R-:W-:Y:S04]  /*3de0*/  BSSY.RECONVERGENT B0, `(.L_x_27941) ;  /* 0x0000032000007945 */ /* 0x000fe80003800200 */
[----:B------:R-:W-:Y:S05]  /*3df0*/  @!P2 BRA `(.L_x_27942) ;  /* 0x0000000000c0a947 */ /* 0x000fea0003800000 */
[----:B-123--:R-:W-:Y:S01]  /*3e00*/  FADD.FTZ R124, R70, -UR5 ;  /* 0x80000005467c7e21 */ /* 0x00efe20008010000 */
        /* <DEDUP_REMOVED lines=47> */
.L_x_27942:
[----:B------:R-:W-:Y:S05]  /*4100*/  BSYNC.RECONVERGENT B0 ;  /* 0x0000000000007941 */ /* 0x000fea0003800200 */
.L_x_27941:
[----:B------:R-:W-:Y:S04]  /*4110*/  BSSY.RECONVERGENT B0, `(.L_x_27943) ;  /* 0x0000032000007945 */ /* 0x000fe80003800200 */
[----:B------:R-:W-:Y:S05]  /*4120*/  @!P3 BRA `(.L_x_27944) ;  /* 0x0000000000c0b947 */ /* 0x000fea0003800000 */
[----:B-1234-:R-:W-:Y:S01]  /*4130*/  FADD.FTZ R124, R78, -UR5 ;  /* 0x800000054e7c7e21 */ /* 0x01efe20008010000 */
        /* <DEDUP_REMOVED lines=47> */
.L_x_27944:
[----:B------:R-:W-:Y:S05]  /*4430*/  BSYNC.RECONVERGENT B0 ;  /* 0x0000000000007941 */ /* 0x000fea0003800200 */
.L_x_27943:
[----:B------:R-:W-:Y:S04]  /*4440*/  BSSY.RECONVERGENT B0, `(.L_x_27945) ;  /* 0x0000032000007945 */ /* 0x000fe80003800200 */
[----:B------:R-:W-:Y:S05]  /*4450*/  @!P4 BRA `(.L_x_27946) ;  /* 0x0000000000c0c947 */ /* 0x000fea0003800000 */
[----:B01234-:R-:W-:Y:S01]  /*4460*/  FADD.FTZ R124, R86, -UR5 ;  /* 0x80000005567c7e21 */ /* 0x01ffe20008010000 */
[----:B------:R-:W-:Y:S01]  /*4470*/  FADD.FTZ R118, R84, -UR5 ;  /* 0x8000000554767e21 */ /* 0x000fe20008010000 */
        /* <DEDUP_REMOVED lines=46> */
.L_x_27946:
[----:B------:R-:W-:Y:S05]  /*4760*/  BSYNC.RECONVERGENT B0 ;  /* 0x0000000000007941 */ /* 0x000fea0003800200 */
.L_x_27945:
[----:B------:R-:W-:Y:S04]  /*4770*/  BSSY.RECONVERGENT B0, `(.L_x_27947) ;  /* 0x0000031000007945 */ /* 0x000fe80003800200 */
[----:B------:R-:W-:Y:S05]  /*4780*/  @!P5 BRA `(.L_x_27948) ;  /* 0x0000000000bcd947 */ /* 0x000fea0003800000 */
[----:B------:R-:W-:Y:S01]  /*4790*/  FADD.FTZ R0, R88, -UR5 ;  /* 0x8000000558007e21 */ /* 0x000fe20008010000 */
[----:B0----5:R-:W-:Y:S02]  /*47a0*/  HADD2.F32 R113, -RZ, R48.H0_H0 ;  /* 0x20000030ff717230 */ /* 0x021fe40000004100 */
[----:B-1234-:R-:W-:Y:S01]  /*47b0*/  FADD.FTZ R116, R90, -UR5 ;  /* 0x800000055a747e21 */ /* 0x01efe20008010000 */
[----:B------:R-:W-:Y:S02]  /*47c0*/  HADD2.F32 R115, -RZ, R52.H0_H0 ;  /* 0x20000034ff737230 */ /* 0x000fe40000004100 */
[----:B------:R-:W-:Y:S01]  /*47d0*/  FMUL.FTZ R0, R0, UR4 ;  /* 0x0000000400007c20 */ /* 0x000fe20008410000 */
[----:B------:R-:W-:Y:S01]  /*47e0*/  FADD.FTZ R117, R94, -UR5 ;  /* 0x800000055e757e21 */ /* 0x000fe20008010000 */
[----:B------:R-:W-:Y:S02]  /*47f0*/  HADD2.F32 R118, -RZ, R49.H0_H0 ;  /* 0x20000031ff767230 */ /* 0x000fe40000004100 */
[----:B------:R-:W-:Y:S01]  /*4800*/  FADD.FTZ R131, R95, -UR5 ;  /* 0x800000055f837e21 */ /* 0x000fe20008010000 */
[----:B------:R-:W-:Y:S01]  /*4810*/  FFMA.FTZ R0, R0, R113, R115 ;  /* 0x0000007100007223 */ /* 0x000fe20000010073 */
[----:B------:R-:W-:Y:S01]  /*4820*/  FMUL.FTZ R113, R116, UR4 ;  /* 0x0000000474717c20 */ /* 0x000fe20008410000 */
[----:B------:R-:W-:Y:S01]  /*4830*/  FMUL.FTZ R127, R117, UR4 ;  /* 0x00000004757f7c20 */ /* 0x000fe20008410000 */
[----:B------:R-:W-:Y:S01]  /*4840*/  FADD.FTZ R115, R92, -UR5 ;  /* 0x800000055c737e21 */ /* 0x000fe20008010000 */
[----:B------:R-:W0:Y:S01]  /*4850*/  LDC.64 R116, c[0x0][0x428] ;  /* 0x00010a00ff747b82 */ /* 0x000e220000000a00 */
[----:B------:R-:W-:-:S02]  /*4860*/  HADD2.F32 R124, -RZ, R53.H0_H0 ;  /* 0x20000035ff7c7230 */ /* 0x000fc40000004100 */
[----:B------:R-:W-:Y:S01]  /*4870*/  FMUL.FTZ R131, R131, UR4 ;  /* 0x0000000483837c20 */ /* 0x000fe20008410000 */
[----:B------:R-:W-:Y:S02]  /*4880*/  HADD2.F32 R126, -RZ, R50.H0_H0 ;  /* 0x20000032ff7e7230 */ /* 0x000fe40000004100 */
[----:B------:R-:W-:Y:S01]  /*4890*/  FMUL.FTZ R119, R115, UR4 ;  /* 0x0000000473777c20 */ /* 0x000fe20008410000 */
[----:B------:R-:W-:Y:S02]  /*48a0*/  HADD2.F32 R128, -RZ, R54.H0_H0 ;  /* 0x20000036ff807230 */ /* 0x000fe40000004100 */
[----:B------:R-:W-:Y:S01]  /*48b0*/  FFMA.FTZ R115, R113, R118, R124 ;  /* 0x0000007671737223 */ /* 0x000fe2000001007c */
[----:B------:R-:W-:Y:S02]  /*48c0*/  HADD2.F32 R130, -RZ, R51.H0_H0 ;  /* 0x20000033ff827230 */ /* 0x000fe40000004100 */
[----:B------:R-:W-:Y:S01]  /*48d0*/  FADD.FTZ R113, R89, -UR5 ;  /* 0x8000000559717e21 */ /* 0x000fe20008010000 */
[----:B------:R-:W-:-:S02]  /*48e0*/  HADD2.F32 R132, -RZ, R55.H0_H0 ;  /* 0x20000037ff847230 */ /* 0x000fc40000004100 */
[----:B------:R-:W-:Y:S01]  /*48f0*/  FFMA.FTZ R125, R119, R126, R128 ;  /* 0x0000007e777d7223 */ /* 0x000fe20000010080 */
[----:B------:R-:W-:Y:S01]  /*4900*/  FADD.FTZ R119, R91, -UR5 ;  /* 0x800000055b777e21 */ /* 0x000fe20008010000 */
[----:B------:R-:W-:Y:S02]  /*4910*/  HADD2.F32 R134, -RZ, R51.H1_H1 ;  /* 0x30000033ff867230 */ /* 0x000fe40000004100 */
[----:B------:R-:W-:Y:S01]  /*4920*/  FMUL.FTZ R113, R113, UR4 ;  /* 0x0000000471717c20 */ /* 0x000fe20008410000 */
[----:B------:R-:W-:Y:S01]  /*4930*/  FFMA.FTZ R129, R127, R130, R132 ;  /* 0x000000827f817223 */ /* 0x000fe20000010084 */
[----:B------:R-:W-:Y:S01]  /*4940*/  FADD.FTZ R127, R93, -UR5 ;  /* 0x800000055d7f7e21 */ /* 0x000fe20008010000 */
[----:B------:R-:W-:Y:S02]  /*4950*/  HADD2.F32 R136, -RZ, R55.H1_H1 ;  /* 0x30000037ff887230 */ /* 0x000fe40000004100 */
[----:B------:R-:W-:Y:S01]  /*4960*/  FMUL.FTZ R119, R119, UR4 ;  /* 0x0000000477777c20 */ /* 0x000fe20008410000 */
[----:B------:R-:W-:-:S02]  /*4970*/  HADD2.F32 R118, -RZ, R48.H1_H1 ;  /* 0x30000030ff767230 */ /* 0x000fc40000004100 */
[----:B------:R-:W-:Y:S01]  /*4980*/  FMUL.FTZ R127, R127, UR4 ;  /* 0x000000047f7f7c20 */ /* 0x000fe20008410000 */
[----:B------:R-:W-:Y:S02]  /*4990*/  HADD2.F32 R124, -RZ, R52.H1_H1 ;  /* 0x30000034ff7c7230 */ /* 0x000fe40000004100 */
        /* <DEDUP_REMOVED lines=11> */
[----:B------:R-:W-:-:S04]  /*4a50*/  F2FP.F16.F32.PACK_AB R129, R126, R115 ;  /* 0x000000737e81723e */ /* 0x000fc800000000ff */
[----:B------:R-:W-:-:S05]  /*4a60*/  F2FP.F16.F32.PACK_AB R130, R130, R125 ;  /* 0x0000007d8282723e */ /* 0x000fca00000000ff */
[----:B------:R0:W-:Y:S02]  /*4a70*/  STG.E.128 desc[UR8][R116.64], R128 ;  /* 0x0000008074007986 */ /* 0x0001e4000c101d08 */
.L_x_27948:
[----:B------:R-:W-:Y:S05]  /*4a80*/  BSYNC.RECONVERGENT B0 ;  /* 0x0000000000007941 */ /* 0x000fea0003800200 */
.L_x_27947:
[----:B------:R-:W-:Y:S02]  /*4a90*/  UIADD3 UR6, UPT, UPT, UR6, UR14, URZ ;  /* 0x0000000e06067290 */ /* 0x000fe4000fffe0ff */
[----:B------:R-:W-:Y:S02]  /*4aa0*/  UPLOP3.LUT UP2, UPT, UPT, UPT, UP2, 0x40, 0x4 ;  /* 0x000000000004789c */ /* 0x000fe40003f4e820 */
[----:B------:R-:W-:-:S09]  /*4ab0*/  UISETP.GE.AND UP1, UPT, UR6, UR15, UPT ;  /* 0x0000000f0600728c */ /* 0x000fd2000bf26270 */
[----:B------:R-:W-:Y:S05]  /*4ac0*/  BRA.U !UP1, `(.L_x_27949) ;  /* 0xffffffbd09ec7547 */ /* 0x000fea000b83ffff */
[----:B------:R-:W-:Y:S05]  /*4ad0*/  EXIT ;  /* 0x000000000000794d */ /* 0x000fea0003800000 */
.L_x_27950:
        /* <DEDUP_REMOVED lines=10> */
.L_x_42387:


//--------------------- .text._ZN10layer_norm13ln_fwd_kernelINS_13Kernel_traitsI6__halfS2_fS2_fjLj7168ELj1ELj1ELj4ELj16ENS_18Kernel_traits_baseILj7168ES2_S2_fS2_fjLj128EEEEELb0ELb0ELb0ELb1EEEvNS_9FwdParamsE --------------------------
	.section	.text._ZN10layer_norm13ln_fwd_kernelINS_13Kernel_traitsI6__halfS2_fS2_fjLj7168ELj1ELj1ELj4ELj16ENS_18Kernel_traits_baseILj7168ES2_S2_fS2_fjLj128EEEEELb0ELb0ELb0ELb1EEEvNS_9FwdParamsE,"ax",@progbits
	.align	128
        .global         _ZN10layer_norm13ln_fwd_kernelINS_13Kernel_traitsI6__halfS2_fS2_fjLj7168ELj1ELj1ELj4ELj16ENS_18Kernel_traits_baseILj7168ES2_S2_fS2_fjLj128EEEEELb0ELb0ELb0ELb1EEEvNS_9FwdParamsE
        .type           _ZN10layer_norm13ln_fwd_kernelINS_13Kernel_traitsI6__halfS2_fS2_fjLj7168ELj1ELj1ELj4ELj16ENS_18Kernel_traits_baseILj7168ES2_S2_fS2_fjLj128EEEEELb0ELb0ELb0ELb1EEEvNS_9FwdParamsE,@function
        .size           _ZN10layer_norm13ln_fwd_kernelINS_13Kernel_traitsI6__halfS2_fS2_fjLj7168ELj1ELj1ELj4ELj16ENS_18Kernel_traits_baseILj7168ES2_S2_fS2_fjLj128EEEEELb0ELb0ELb0ELb1EEEvNS_9FwdParamsE,(.L_x_42388 - _ZN10layer_norm13ln_fwd_kernelINS_13Kernel_traitsI6__halfS2_fS2_fjLj7168ELj1ELj1ELj4ELj16ENS_18Kernel_traits_baseILj7168ES2_S2_fS2_fjLj128EEEEELb0ELb0ELb0ELb1EEEvNS_9FwdParamsE)
        .other          _ZN10layer_norm13ln_fwd_kernelINS_13Kernel_traitsI6__halfS2_fS2_fjLj7168ELj1ELj1ELj4ELj16ENS_18Kernel_traits_baseILj7168ES2_S2_fS2_fjLj128EEEEELb0ELb0ELb0ELb1EEEvNS_9FwdParamsE,@"STO_CUDA_ENTRY STV_DEFAULT"
_ZN10layer_norm13ln_fwd_kernelINS_13Kernel_traitsI6__halfS2_fS2_fjLj7168ELj1ELj1ELj4ELj16ENS_18Kernel_traits_baseILj7168ES2_S2_fS2_fjLj128EEEEELb0ELb0ELb0ELb1EEEvNS_9FwdParamsE:
.text._ZN10layer_norm13ln_fwd_kernelINS_13Kernel_traitsI6__halfS2_fS2_fjLj7168ELj1ELj1ELj4ELj16ENS_18Kernel_traits_baseILj7168ES2_S2_fS2_fjLj128EEEEELb0ELb0ELb0ELb1EEEvNS_9FwdParamsE:
        /* <DEDUP_REMOVED lines=28> */
.L_x_27951:
        /* <DEDUP_REMOVED lines=23> */
.L_x_27952:
        /* <DEDUP_REMOVED lines=11> */
.L_x_27971:
        /* <DEDUP_REMOVED lines=13> */
[----:B--2---:R-:W-:-:S08]  /*04b0*/  @P0 HADD2.F32 R0, -RZ, R2.H0_H0 ;  /* 0x20000002ff000230 */ /* 0x004fd00000004100 */
[----:B0-----:R-:W-:Y:S05]  /*04c0*/  BRA.U !UP0, `(.L_x_27953) ;  /* 0x0000000108547547 */ /* 0x001fea000b800000 */
        /* <DEDUP_REMOVED lines=21> */
.L_x_27953:
        /* <DEDUP_REMOVED lines=16> */
.L_x_27954:
        /* <DEDUP_REMOVED lines=8> */
[----:B0-----:R-:W0:Y:S02]  /*07a0*/  LDC.64 R62, c[0x0][0x3a0] ;  /* 0x0000e800ff3e7b82 */ /* 0x001e240000000a00 */
[----:B0-----:R-:W-:-:S05]  /*07b0*/  IMAD.WIDE.U32 R62, R114, 0x20, R62 ;  /* 0x00000020723e7825 */ /* 0x001fca00078e003e */
[----:B------:R-:W2:Y:S04]  /*07c0*/  LDG.E.128 R96, desc[UR6][R62.64] ;  /* 0x000000063e607981 */ /* 0x000ea8000c1e1d00 */
[----:B------:R-:W3:Y:S01]  /*07d0*/  LDG.E.128 R100, desc[UR6][R62.64+0x10] ;  /* 0x000010063e647981 */ /* 0x000ee2000c1e1d00 */
[--C-:B-----5:R-:W-:Y:S02]  /*07e0*/  HADD2.F32 R67, -RZ, R57.reuse.H0_H0 ;  /* 0x20000039ff437230 */ /* 0x120fe40000004100 */
[----:B------:R-:W-:Y:S02]  /*07f0*/  HADD2.F32 R64, -RZ, R57.H1_H1 ;  /* 0x30000039ff407230 */ /* 0x000fe40000004100 */
[----:B------:R-:W-:Y:S02]  /*0800*/  HADD2.F32 R65, -RZ, R56.H0_H0 ;  /* 0x20000038ff417230 */ /* 0x000fe40000004100 */
[----:B------:R-:W-:-:S02]  /*0810*/  HADD2.F32 R57, -RZ, R58.H0_H0 ;  /* 0x2000003aff397230 */ /* 0x000fc40000004100 */
[----:B------:R-:W-:Y:S02]  /*0820*/  HADD2.F32 R56, -RZ, R56.H1_H1 ;  /* 0x30000038ff387230 */ /* 0x000fe40000004100 */
        /* <DEDUP_REMOVED lines=12> */
.L_x_27955:
        /* <DEDUP_REMOVED lines=16> */
.L_x_27956:
        /* <DEDUP_REMOVED lines=28> */
.L_x_27957:
        /* <DEDUP_REMOVED lines=16> */
.L_x_27958:
        /* <DEDUP_REMOVED lines=28> */
.L_x_27959:
        /* <DEDUP_REMOVED lines=16> */
.L_x_27960:
        /* <DEDUP_REMOVED lines=28> */
.L_x_27961:
[--C-:B-----5:R-:W-:Y:S02]  /*1130*/  HADD2.F32 R65, -RZ, R57.reuse.H0_H0 ;  /* 0x20000039ff417230 */ /* 0x120fe40000004100 */
[----:B------:R-:W-:Y:S02]  /*1140*/  HADD2.F32 R57, -RZ, R57.H1_H1 ;  /* 0x30000039ff397230 */ /* 0x000fe40000004100 */
[----:B------:R-:W-:Y:S02]  /*1150*/  HADD2.F32 R71, -RZ, R59.H0_H0 ;  /* 0x2000003bff477230 */ /* 0x000fe40000004100 */
[-C--:B------:R-:W-:Y:S01]  /*1160*/  FMUL.FTZ R78, R65, R0.reuse ;  /* 0x00000000414e7220 */ /* 0x080fe20000410000 */
[--C-:B0-----:R-:W-:Y:S02]  /*1170*/  HADD2.F32 R63, -RZ, R56.reuse.H0_H0 ;  /* 0x20000038ff3f7230 */ /* 0x101fe40000004100 */
[----:B------:R-:W-:Y:S01]  /*1180*/  FMUL.FTZ R79, R57, R0 ;  /* 0x00000000394f7220 */ /* 0x000fe20000410000 */
[----:B------:R-:W-:-:S02]  /*1190*/  HADD2.F32 R77, -RZ, R56.H1_H1 ;  /* 0x30000038ff4d7230 */ /* 0x000fc40000004100 */
[--C-:B------:R-:W-:Y:S02]  /*11a0*/  HADD2.F32 R67, -RZ, R58.reuse.H0_H0 ;  /* 0x2000003aff437230 */ /* 0x100fe40000004100 */
[-C--:B------:R-:W-:Y:S01]  /*11b0*/  FMUL.FTZ R76, R63, R0.reuse ;  /* 0x000000003f4c7220 */ /* 0x080fe20000410000 */
[----:B------:R-:W-:Y:S02]  /*11c0*/  HADD2.F32 R69, -RZ, R58.H1_H1 ;  /* 0x3000003aff457230 */ /* 0x000fe40000004100 */
[-C--:B------:R-:W-:Y:S01]  /*11d0*/  FMUL.FTZ R77, R77, R0.reuse ;  /* 0x000000004d4d7220 */ /* 0x080fe20000410000 */
[----:B------:R-:W-:Y:S02]  /*11e0*/  HADD2.F32 R59, -RZ, R59.H1_H1 ;  /* 0x3000003bff3b7230 */ /* 0x000fe40000004100 */
[-C--:B------:R-:W-:Y:S01]  /*11f0*/  FMUL.FTZ R56, R67, R0.reuse ;  /* 0x0000000043387220 */ /* 0x080fe20000410000 */
[-C--:B------:R-:W-:Y:S01]  /*1200*/  FMUL.FTZ R58, R71, R0.reuse ;  /* 0x00000000473a7220 */ /* 0x080fe20000410000 */
[-C--:B------:R-:W-:Y:S01]  /*1210*/  FMUL.FTZ R57, R69, R0.reuse ;  /* 0x0000000045397220 */ /* 0x080fe20000410000 */
[----:B------:R-:W-:-:S07]  /*1220*/  FMUL.FTZ R59, R59, R0 ;  /* 0x000000003b3b7220 */ /* 0x000fce0000410000 */
.L_x_27962:
        /* <DEDUP_REMOVED lines=28> */
.L_x_27963:
        /* <DEDUP_REMOVED lines=15> */
[----:B------:R-:W-:-:S07]  /*14e0*/  FMUL.FTZ R75, R67, R0 ;  /* 0x00000000434b7220 */ /* 0x000fce0000410000 */
.L_x_27964:
        /* <DEDUP_REMOVED lines=28> */
.L_x_27965:
[--C-:B-----5:R-:W-:Y:S02]  /*16b0*/  HADD2.F32 R67, -RZ, R63.reuse.H0_H0 ;  /* 0x2000003fff437230 */ /* 0x120fe40000004100 */
[----:B------:R-:W-:Y:S02]  /*16c0*/  HADD2.F32 R133, -RZ, R63.H1_H1 ;  /* 0x3000003fff857230 */ /* 0x000fe40000004100 */
[--C-:B------:R-:W-:Y:S02]  /*16d0*/  HADD2.F32 R63, -RZ, R60.reuse.H0_H0 ;  /* 0x2000003cff3f7230 */ /* 0x100fe40000004100 */
[-C--:B------:R-:W-:Y:S01]  /*16e0*/  FMUL.FTZ R66, R67, R0.reuse ;  /* 0x0000000043427220 */ /* 0x080fe20000410000 */
[----:B0-----:R-:W-:Y:S02]  /*16f0*/  HADD2.F32 R65, -RZ, R60.H1_H1 ;  /* 0x3000003cff417230 */ /* 0x001fe40000004100 */
[----:B------:R-:W-:Y:S01]  /*1700*/  FMUL.FTZ R67, R133, R0 ;  /* 0x0000000085437220 */ /* 0x000fe20000410000 */
[----:B------:R-:W-:-:S02]  /*1710*/  HADD2.F32 R121, -RZ, R61.H0_H0 ;  /* 0x2000003dff797230 */ /* 0x000fc40000004100 */
[-C--:B------:R-:W-:Y:S01]  /*1720*/  FMUL.FTZ R60, R63, R0.reuse ;  /* 0x000000003f3c7220 */ /* 0x080fe20000410000 */
[----:B------:R-:W-:Y:S02]  /*1730*/  HADD2.F32 R123, -RZ, R61.H1_H1 ;  /* 0x3000003dff7b7230 */ /* 0x000fe40000004100 */
[-C--:B------:R-:W-:Y:S01]  /*1740*/  FMUL.FTZ R61, R65, R0.reuse ;  /* 0x00000000413d7220 */ /* 0x080fe20000410000 */
[--C-:B------:R-:W-:Y:S02]  /*1750*/  HADD2.F32 R129, -RZ, R62.reuse.H0_H0 ;  /* 0x2000003eff817230 */ /* 0x100fe40000004100 */
[----:B------:R-:W-:Y:S02]  /*1760*/  HADD2.F32 R131, -RZ, R62.H1_H1 ;  /* 0x3000003eff837230 */ /* 0x000fe40000004100 */
[-C--:B------:R-:W-:Y:S01]  /*1770*/  FMUL.FTZ R62, R121, R0.reuse ;  /* 0x00000000793e7220 */ /* 0x080fe20000410000 */
[-C--:B------:R-:W-:Y:S01]  /*1780*/  FMUL.FTZ R63, R123, R0.reuse ;  /* 0x000000007b3f7220 */ /* 0x080fe20000410000 */
[-C--:B------:R-:W-:Y:S01]  /*1790*/  FMUL.FTZ R64, R129, R0.reuse ;  /* 0x0000000081407220 */ /* 0x080fe20000410000 */
[----:B------:R-:W-:-:S07]  /*17a0*/  FMUL.FTZ R65, R131, R0 ;  /* 0x0000000083417220 */ /* 0x000fce0000410000 */
.L_x_27966:
        /* <DEDUP_REMOVED lines=203> */
.L_x_27968:
[----:B------:R-:W-:Y:S05]  /*2460*/  BSYNC.RECONVERGENT B0 ;  /* 0x0000000000007941 */ /* 0x000fea0003800200 */
.L_x_27967:
        /* <DEDUP_REMOVED lines=15> */
.L_x_27970:
[----:B------:R-:W-:Y:S05]  /*2560*/  BSYNC.RECONVERGENT B0 ;  /* 0x0000000000007941 */ /* 0x000fea0003800200 */
.L_x_27969:
[----:B------:R-:W1:Y:S01]  /*2570*/  SHFL.DOWN PT, R121, R120, 0x2, 0x1f ;  /* 0x08401f0078797f89 */ /* 0x000e6200000e0000 */
[----:B------:R-:W-:Y:S01]  /*2580*/  ISETP.NE.AND P1, PT, R0, RZ, PT ;  /* 0x000000ff0000720c */ /* 0x000fe20003f25270 */
[----:B------:R-:W-:Y:S01]  /*2590*/  HADD2.F32 R141, -RZ, R28.H0_H0 ;  /* 0x2000001cff8d7230 */ /* 0x000fe20000004100 */
[----:B------:R-:W-:Y:S01]  /*25a0*/  ISETP.NE.AND P2, PT, RZ, UR11, PT ;  /* 0x0000000bff007c0c */ /* 0x000fe2000bf45270 */
[----:B0-----:R-:W0:Y:S01]  /*25b0*/  SHFL.DOWN PT, R123, R2, 0x2, 0x1f ;  /* 0x08401f00027b7f89 */ /* 0x001e2200000e0000 */
[----:B------:R-:W-:Y:S01]  /*25c0*/  HADD2.F32 R143, -RZ, R124.H1_H1 ;  /* 0x3000007cff8f7230 */ /* 0x000fe20000004100 */
[----:B------:R-:W-:Y:S01]  /*25d0*/  UPLOP3.LUT UP1, UPT, UPT, UPT, UP1, 0x40, 0x4 ;  /* 0x000000000004789c */ /* 0x000fe20003f2e810 */
[----:B------:R-:W-:Y:S02]  /*25e0*/  HADD2.F32 R145, -RZ, R28.H1_H1 ;  /* 0x3000001cff917230 */ /* 0x000fe40000004100 */
[----:B------:R-:W-:Y:S02]  /*25f0*/  HADD2.F32 R147, -RZ, R125.H0_H0 ;  /* 0x2000007dff937230 */ /* 0x000fe40000004100 */
[----:B------:R-:W-:-:S02]  /*2600*/  HADD2.F32 R149, -RZ, R29.H0_H0 ;  /* 0x2000001dff957230 */ /* 0x000fc40000004100 */
[----:B------:R-:W-:Y:S02]  /*2610*/  HADD2.F32 R151, -RZ, R125.H1_H1 ;  /* 0x3000007dff977230 */ /* 0x000fe40000004100 */
[----:B------:R-:W-:Y:S02]  /*2620*/  HADD2.F32 R153, -RZ, R29.H1_H1 ;  /* 0x3000001dff997230 */ /* 0x000fe40000004100 */
[----:B------:R-:W-:Y:S02]  /*2630*/  HADD2.F32 R136, -RZ, R27.H1_H1 ;  /* 0x3000001bff887230 */ /* 0x000fe40000004100 */
[----:B------:R-:W-:Y:S01]  /*2640*/  HADD2.F32 R138, -RZ, R55.H1_H1 ;  /* 0x30000037ff8a7230 */ /* 0x000fe20000004100 */
        /* <DEDUP_REMOVED lines=13> */
[----:B------:R-:W-:Y:S02]  /*2720*/  HADD2.F32 R130, -RZ, R25.H1_H1 ;  /* 0x30000019ff827230 */ /* 0x000fe40000004100 */
        /* <DEDUP_REMOVED lines=10> */
[----:B0-----:R-:W-:-:S04]  /*27d0*/  FMUL.FTZ R121, R132, R133 ;  /* 0x0000008584797220 */ /* 0x001fc80000410000 */
[----:B------:R-:W-:Y:S01]  /*27e0*/  FFMA.FTZ R121, R128, R131, R121 ;  /* 0x0000008380797223 */ /* 0x000fe20000010079 */
[----:B------:R-:W-:Y:S01]  /*27f0*/  FADD.FTZ R131, R131, -R132 ;  /* 0x8000008483837221 */ /* 0x000fe20000010000 */
[----:B------:R-:W-:Y:S02]  /*2800*/  HADD2.F32 R132, -RZ, R53.H1_H1 ;  /* 0x30000035ff847230 */ /* 0x000fe40000004100 */
[----:B--2---:R-:W-:Y:S01]  /*2810*/  FMUL.FTZ R120, R134, R121 ;  /* 0x0000007986787220 */ /* 0x004fe20000410000 */
[----:B------:R-:W-:Y:S01]  /*2820*/  FMUL.FTZ R131, R131, R131 ;  /* 0x0000008383837220 */ /* 0x000fe20000410000 */
[----:B---3--:R-:W-:-:S03]  /*2830*/  FADD.FTZ R3, R2, R3 ;  /* 0x0000000302037221 */ /* 0x008fc60000010000 */
[----:B------:R-:W-:Y:S01]  /*2840*/  FMUL.FTZ R131, R128, R131 ;  /* 0x0000008380837220 */ /* 0x000fe20000410000 */
[----:B------:R-:W0:Y:S01]  /*2850*/  SHFL.IDX PT, R120, R120, RZ, 0x1f ;  /* 0x00001fff78787589 */ /* 0x000e2200000e0000 */
[----:B------:R-:W-:Y:S02]  /*2860*/  HADD2.F32 R128, -RZ, R53.H0_H0 ;  /* 0x20000035ff807230 */ /* 0x000fe40000004100 */
[----:B------:R-:W-:-:S04]  /*2870*/  FMUL.FTZ R131, R131, R133 ;  /* 0x0000008583837220 */ /* 0x000fc80000410000 */
[----:B------:R-:W-:-:S05]  /*2880*/  FFMA.FTZ R3, R134, R131, R3 ;  /* 0x0000008386037223 */ /* 0x000fca0000010003 */
[----:B------:R2:W1:Y:S02]  /*2890*/  SHFL.IDX PT, R129, R3, RZ, 0x1f ;  /* 0x00001fff03817589 */ /* 0x00046400000e0000 */
[----:B--2---:R-:W2:Y:S01]  /*28a0*/  @!P1 LDC.64 R2, c[0x0][0x3c0] ;  /* 0x0000f000ff029b82 */ /* 0x004ea20000000a00 */
[C---:B0-----:R-:W-:Y:S01]  /*28b0*/  FMUL.FTZ R123, R120.reuse, R120 ;  /* 0x00000078787b7220 */ /* 0x041fe20000410000 */
[----:B------:R-:W-:-:S05]  /*28c0*/  FSEL R121, R120, RZ, !P2 ;  /* 0x000000ff78797208 */ /* 0x000fca0005000000 */
[C---:B------:R-:W-:Y:S01]  /*28d0*/  FADD.FTZ R108, -R121.reuse, R108 ;  /* 0x0000006c796c7221 */ /* 0x040fe20000010100 */
[C---:B------:R-:W-:Y:S01]  /*28e0*/  FADD.FTZ R109, -R121.reuse, R109 ;  /* 0x0000006d796d7221 */ /* 0x040fe20000010100 */
[C---:B------:R-:W-:Y:S01]  /*28f0*/  FADD.FTZ R133, -R121.reuse, R75 ;  /* 0x0000004b79857221 */ /* 0x040fe20000010100 */
[C---:B------:R-:W-:Y:S01]  /*2900*/  FADD.FTZ R137, -R121.reuse, R63 ;  /* 0x0000003f79897221 */ /* 0x040fe20000010100 */
[C---:B------:R-:W-:Y:S01]  /*2910*/  FADD.FTZ R110, -R121.reuse, R110 ;  /* 0x0000006e796e7221 */ /* 0x040fe20000010100 */
[----:B------:R-:W-:Y:S01]  /*2920*/  FADD.FTZ R111, -R121, R111 ;  /* 0x0000006f796f7221 */ /* 0x000fe20000010100 */
[----:B-1----:R-:W-:Y:S01]  /*2930*/  FFMA.FTZ R122, R129, UR12, R122 ;  /* 0x0000000c817a7c23 */ /* 0x002fe2000801007a */
        /* <DEDUP_REMOVED lines=54> */
[C---:B0-----:R-:W-:Y:S01]  /*2ca0*/  FMUL.FTZ R108, R70.reuse, R108 ;  /* 0x0000006c466c7220 */ /* 0x041fe20000410000 */
[C---:B------:R-:W-:Y:S01]  /*2cb0*/  FMUL.FTZ R60, R70.reuse, R109 ;  /* 0x0000006d463c7220 */ /* 0x040fe20000410000 */
[----:B------:R-:W-:Y:S01]  /*2cc0*/  FMUL.FTZ R104, R70, R104 ;  /* 0x0000006846687220 */ /* 0x000fe20000410000 */
[----:B------:R-:W-:Y:S01]  /*2cd0*/  HADD2.F32 R121, -RZ, R124.H0_H0 ;  /* 0x2000007cff797230 */ /* 0x000fe20000004100 */
[----:B------:R0:W-:Y:S01]  /*2ce0*/  @!P1 STG.E desc[UR6][R2.64], R120 ;  /* 0x0000007802009986 */ /* 0x0001e2000c101906 */
[----:B------:R-:W-:Y:S01]  /*2cf0*/  FFMA.FTZ R60, R60, R143, R145 ;  /* 0x0000008f3c3c7223 */ /* 0x000fe20000010091 */
[--C-:B------:R-:W-:Y:S02]  /*2d00*/  HADD2.F32 R143, -RZ, R30.reuse.H1_H1 ;  /* 0x3000001eff8f7230 */ /* 0x100fe40000004100 */
[----:B------:R-:W-:Y:S01]  /*2d10*/  FMUL.FTZ R107, R70, R107 ;  /* 0x0000006b466b7220 */ /* 0x000fe20000410000 */
[----:B------:R-:W-:Y:S01]  /*2d20*/  FFMA.FTZ R109, R108, R121, R141 ;  /* 0x000000796c6d7223 */ /* 0x000fe2000001008d */
[----:B------:R-:W-:-:S02]  /*2d30*/  HADD2.F32 R121, -RZ, R30.H0_H0 ;  /* 0x2000001eff797230 */ /* 0x000fc40000004100 */
[C---:B------:R-:W-:Y:S01]  /*2d40*/  FMUL.FTZ R110, R70.reuse, R110 ;  /* 0x0000006e466e7220 */ /* 0x040fe20000410000 */
[--C-:B------:R-:W-:Y:S02]  /*2d50*/  HADD2.F32 R141, -RZ, R126.reuse.H1_H1 ;  /* 0x3000007eff8d7230 */ /* 0x100fe40000004100 */
[C---:B------:R-:W-:Y:S01]  /*2d60*/  FMUL.FTZ R62, R70.reuse, R111 ;  /* 0x0000006f463e7220 */ /* 0x040fe20000410000 */
[----:B------:R-:W-:Y:S02]  /*2d70*/  HADD2.F32 R64, -RZ, R127.H1_H1 ;  /* 0x3000007fff407230 */ /* 0x000fe40000004100 */
[C---:B------:R-:W-:Y:S01]  /*2d80*/  FMUL.FTZ R96, R70.reuse, R96 ;  /* 0x0000006046607220 */ /* 0x040fe20000410000 */
[----:B------:R-:W-:Y:S02]  /*2d90*/  HADD2.F32 R66, -RZ, R31.H1_H1 ;  /* 0x3000001fff427230 */ /* 0x000fe40000004100 */
[----:B0-----:R-:W-:Y:S01]  /*2da0*/  FMUL.FTZ R2, R70, R105 ;  /* 0x0000006946027220 */ /* 0x001fe20000410000 */
[----:B------:R-:W-:-:S02]  /*2db0*/  HADD2.F32 R3, -RZ, R126.H0_H0 ;  /* 0x2000007eff037230 */ /* 0x000fc40000004100 */
[----:B------:R-:W-:Y:S01]  /*2dc0*/  FFMA.FTZ R111, R110, R147, R149 ;  /* 0x000000936e6f7223 */ /* 0x000fe20000010095 */
[----:B------:R-:W-:Y:S02]  /*2dd0*/  HADD2.F32 R145, -RZ, R127.H0_H0 ;  /* 0x2000007fff917230 */ /* 0x000fe40000004100 */
[----:B------:R-:W-:Y:S01]  /*2de0*/  FFMA.FTZ R107, R107, R64, R66 ;  /* 0x000000406b6b7223 */ /* 0x000fe20000010042 */
[----:B------:R-:W-:Y:S01]  /*2df0*/  FMUL.FTZ R66, R70, R97 ;  /* 0x0000006146427220 */ /* 0x000fe20000410000 */
[----:B------:R-:W-:Y:S01]  /*2e00*/  FFMA.FTZ R105, R104, R3, R121 ;  /* 0x0000000368697223 */ /* 0x000fe20000010079 */
[----:B------:R-:W-:Y:S01]  /*2e10*/  FFMA.FTZ R104, R2, R141, R143 ;  /* 0x0000008d02687223 */ /* 0x000fe2000001008f */
[----:B------:R-:W-:Y:S02]  /*2e20*/  HADD2.F32 R3, -RZ, R4.H0_H0 ;  /* 0x20000004ff037230 */ /* 0x000fe40000004100 */
[----:B------:R-:W-:Y:S01]  /*2e30*/  FMUL.FTZ R106, R70, R106 ;  /* 0x0000006a466a7220 */ /* 0x000fe20000410000 */
[----:B------:R-:W-:-:S02]  /*2e40*/  HADD2.F32 R121, -RZ, R32.H0_H0 ;  /* 0x20000020ff797230 */ /* 0x000fc40000004100 */
[C---:B------:R-:W-:Y:S01]  /*2e50*/  FMUL.FTZ R100, R70.reuse, R100 ;  /* 0x0000006446647220 */ /* 0x040fe20000410000 */
[----:B------:R-:W-:Y:S02]  /*2e60*/  HADD2.F32 R141, -RZ, R4.H1_H1 ;  /* 0x30000004ff8d7230 */ /* 0x000fe40000004100 */
[----:B------:R-:W-:Y:S01]  /*2e70*/  FMUL.FTZ R101, R70, R101 ;  /* 0x0000006546657220 */ /* 0x000fe20000410000 */
[----:B------:R-:W-:Y:S02]  /*2e80*/  HADD2.F32 R143, -RZ, R32.H1_H1 ;  /* 0x30000020ff8f7230 */ /* 0x000fe40000004100 */
[----:B------:R-:W-:Y:S01]  /*2e90*/  FFMA.FTZ R97, R96, R3, R121 ;  /* 0x0000000360617223 */ /* 0x000fe20000010079 */
[----:B------:R-:W-:Y:S02]  /*2ea0*/  HADD2.F32 R147, -RZ, R31.H0_H0 ;  /* 0x2000001fff937230 */ /* 0x000fe40000004100 */
[----:B------:R-:W-:Y:S01]  /*2eb0*/  FMUL.FTZ R102, R70, R102 ;  /* 0x0000006646667220 */ /* 0x000fe20000410000 */
[----:B------:R-:W-:-:S02]  /*2ec0*/  HADD2.F32 R3, -RZ, R34.H0_H0 ;  /* 0x20000022ff037230 */ /* 0x000fc40000004100 */
[----:B------:R-:W-:Y:S01]  /*2ed0*/  FFMA.FTZ R66, R66, R141, R143 ;  /* 0x0000008d42427223 */ /* 0x000fe2000001008f */
[--C-:B------:R-:W-:Y:S02]  /*2ee0*/  HADD2.F32 R141, -RZ, R6.reuse.H0_H0 ;  /* 0x20000006ff8d7230 */ /* 0x100fe40000004100 */
        /* <DEDUP_REMOVED lines=41> */
[----:B------:R-:W-:Y:S02]  /*3180*/  HADD2.F32 R145, -RZ, R11.H0_H0 ;  /* 0x2000000bff917230 */ /* 0x000fe40000004100 */
[----:B------:R-:W-:Y:S01]  /*3190*/  FMUL.FTZ R86, R70, R86 ;  /* 0x0000005646567220 */ /* 0x000fe20000410000 */
[----:B------:R-:W-:Y:S02]  /*31a0*/  HADD2.F32 R147, -RZ, R39.H0_H0 ;  /* 0x20000027ff937230 */ /* 0x000fe40000004100 */
[----:B------:R-:W-:Y:S01]  /*31b0*/  FFMA.FTZ R84, R2, R103, R121 ;  /* 0x0000006702547223 */ /* 0x000fe20000010079 */
[----:B------:R-:W-:-:S02]  /*31c0*/  HADD2.F32 R149, -RZ, R5.H1_H1 ;  /* 0x30000005ff957230 */ /* 0x000fc40000004100 */
[----:B------:R-:W-:Y:S01]  /*31d0*/  FFMA.FTZ R87, R87, R92, R94 ;  /* 0x0000005c57577223 */ /* 0x000fe2000001005e */
[----:B------:R-:W-:Y:S02]  /*31e0*/  HADD2.F32 R151, -RZ, R33.H1_H1 ;  /* 0x30000021ff977230 */ /* 0x000fe40000004100 */
[C---:B------:R-:W-:Y:S01]  /*31f0*/  FMUL.FTZ R80, R70.reuse, R80 ;  /* 0x0000005046507220 */ /* 0x040fe20000410000 */
[----:B------:R-:W-:Y:S02]  /*3200*/  HADD2.F32 R3, -RZ, R12.H0_H0 ;  /* 0x2000000cff037230 */ /* 0x000fe40000004100 */
[C---:B------:R-:W-:Y:S01]  /*3210*/  FMUL.FTZ R82, R70.reuse, R82 ;  /* 0x0000005246527220 */ /* 0x040fe20000410000 */
[----:B------:R-:W-:Y:S02]  /*3220*/  HADD2.F32 R101, -RZ, R40.H0_H0 ;  /* 0x20000028ff657230 */ /* 0x000fe40000004100 */
[----:B------:R-:W-:Y:S01]  /*3230*/  FMUL.FTZ R81, R70, R81 ;  /* 0x0000005146517220 */ /* 0x000fe20000410000 */
[----:B------:R-:W-:-:S02]  /*3240*/  HADD2.F32 R103, -RZ, R13.H0_H0 ;  /* 0x2000000dff677230 */ /* 0x000fc40000004100 */
[----:B------:R-:W-:Y:S01]  /*3250*/  FFMA.FTZ R86, R86, R145, R147 ;  /* 0x0000009156567223 */ /* 0x000fe20000010093 */
[----:B------:R-:W-:Y:S02]  /*3260*/  HADD2.F32 R121, -RZ, R41.H0_H0 ;  /* 0x20000029ff797230 */ /* 0x000fe40000004100 */
[----:B------:R-:W-:Y:S01]  /*3270*/  FMUL.FTZ R94, R70, R83 ;  /* 0x00000053465e7220 */ /* 0x000fe20000410000 */
[----:B------:R-:W-:Y:S02]  /*3280*/  HADD2.F32 R2, -RZ, R12.H1_H1 ;  /* 0x3000000cff027230 */ /* 0x000fe40000004100 */
        /* <DEDUP_REMOVED lines=80> */
[C---:B------:R-:W-:Y:S01]  /*3790*/  FMUL.FTZ R75, R70.reuse, R75 ;  /* 0x0000004b464b7220 */ /* 0x040fe20000410000 */
[----:B------:R-:W-:Y:S02]  /*37a0*/  HADD2.F32 R68, -RZ, R51.H0_H0 ;  /* 0x20000033ff447230 */ /* 0x000fe40000004100 */
[----:B------:R-:W-:Y:S01]  /*37b0*/  FFMA.FTZ R73, R73, R2, R56 ;  /* 0x0000000249497223 */ /* 0x000fe20000010038 */
[----:B------:R-:W-:Y:S01]  /*37c0*/  HADD2.F32 R2, -RZ, R24.H0_H0 ;  /* 0x20000018ff027230 */ /* 0x000fe20000004100 */
[----:B------:R-:W0:Y:S01]  /*37d0*/  @!P1 LDC.64 R56, c[0x0][0x3c8] ;  /* 0x0000f200ff389b82 */ /* 0x000e220000000a00 */
[----:B------:R-:W-:Y:S01]  /*37e0*/  FMUL.FTZ R110, R70, R133 ;  /* 0x00000085466e7220 */ /* 0x000fe20000410000 */
[----:B------:R-:W-:Y:S01]  /*37f0*/  FFMA.FTZ R129, R129, R58, R68 ;  /* 0x0000003a81817223 */ /* 0x000fe20000010044 */
[----:B------:R-:W-:-:S02]  /*3800*/  HADD2.F32 R58, -RZ, R52.H0_H0 ;  /* 0x20000034ff3a7230 */ /* 0x000fc40000004100 */
[C---:B------:R-:W-:Y:S01]  /*3810*/  FMUL.FTZ R61, R70.reuse, R61 ;  /* 0x0000003d463d7220 */ /* 0x040fe20000410000 */
[----:B------:R-:W-:Y:S02]  /*3820*/  HADD2.F32 R59, -RZ, R23.H1_H1 ;  /* 0x30000017ff3b7230 */ /* 0x000fe40000004100 */
[----:B------:R-:W-:Y:S01]  /*3830*/  FMUL.FTZ R71, R70, R71 ;  /* 0x0000004746477220 */ /* 0x000fe20000410000 */
[----:B------:R-:W-:Y:S02]  /*3840*/  HADD2.F32 R69, -RZ, R51.H1_H1 ;  /* 0x30000033ff457230 */ /* 0x000fe40000004100 */
[----:B------:R-:W-:Y:S01]  /*3850*/  FFMA.FTZ R133, R75, R2, R58 ;  /* 0x000000024b857223 */ /* 0x000fe2000001003a */
[----:B------:R-:W-:Y:S01]  /*3860*/  HADD2.F32 R122, -RZ, R24.H1_H1 ;  /* 0x30000018ff7a7230 */ /* 0x000fe20000004100 */
[----:B------:R-:W1:Y:S01]  /*3870*/  LDC.64 R2, c[0x0][0x428] ;  /* 0x00010a00ff027b82 */ /* 0x000e620000000a00 */
[----:B------:R-:W-:Y:S02]  /*3880*/  HADD2.F32 R68, -RZ, R52.H1_H1 ;  /* 0x30000034ff447230 */ /* 0x000fe40000004100 */
[----:B------:R-:W-:Y:S01]  /*3890*/  FFMA.FTZ R110, R110, R59, R69 ;  /* 0x0000003b6e6e7223 */ /* 0x000fe20000010045 */
[----:B------:R-:W-:-:S02]  /*38a0*/  HADD2.F32 R96, -RZ, R21.H1_H1 ;  /* 0x30000015ff607230 */ /* 0x000fc40000004100 */
[C---:B------:R-:W-:Y:S01]  /*38b0*/  FMUL.FTZ R135, R70.reuse, R135 ;  /* 0x0000008746877220 */ /* 0x040fe20000410000 */
[----:B------:R-:W-:Y:S02]  /*38c0*/  HADD2.F32 R108, -RZ, R49.H1_H1 ;  /* 0x30000031ff6c7230 */ /* 0x000fe40000004100 */
[----:B------:R-:W-:Y:S01]  /*38d0*/  FFMA.FTZ R122, R61, R122, R68 ;  /* 0x0000007a3d7a7223 */ /* 0x000fe20000010044 */
[C---:B------:R-:W-:Y:S01]  /*38e0*/  FMUL.FTZ R137, R70.reuse, R137 ;  /* 0x0000008946897220 */ /* 0x040fe20000410000 */
[----:B------:R-:W-:Y:S02]  /*38f0*/  HADD2.F32 R58, -RZ, R54.H0_H0 ;  /* 0x20000036ff3a7230 */ /* 0x000fe40000004100 */
[C---:B------:R-:W-:Y:S01]  /*3900*/  FMUL.FTZ R63, R70.reuse, R63 ;  /* 0x0000003f463f7220 */ /* 0x040fe20000410000 */
[----:B------:R-:W-:Y:S01]  /*3910*/  FFMA.FTZ R96, R71, R96, R108 ;  /* 0x0000006047607223 */ /* 0x000fe2000001006c */
[----:B------:R-:W-:Y:S02]  /*3920*/  HADD2.F32 R108, -RZ, R25.H0_H0 ;  /* 0x20000019ff6c7230 */ /* 0x000fe40000004100 */
[----:B------:R-:W-:Y:S01]  /*3930*/  FMUL.FTZ R65, R70, R65 ;  /* 0x0000004146417220 */ /* 0x000fe20000410000 */
[----:B------:R-:W-:-:S02]  /*3940*/  HADD2.F32 R59, -RZ, R27.H0_H0 ;  /* 0x2000001bff3b7230 */ /* 0x000fc40000004100 */
[----:B------:R-:W-:Y:S01]  /*3950*/  FMUL.FTZ R134, R70, R139 ;  /* 0x0000008b46867220 */ /* 0x000fe20000410000 */
[----:B0-----:R-:W-:-:S04]  /*3960*/  @!P1 IMAD.WIDE R68, R113, 0x4, R56 ;  /* 0x0000000471449825 */ /* 0x001fc800078e0238 */
[----:B------:R-:W-:Y:S01]  /*3970*/  FFMA.FTZ R135, R135, R108, R128 ;  /* 0x0000006c87877223 */ /* 0x000fe20000010080 */
[----:B------:R-:W-:Y:S01]  /*3980*/  FFMA.FTZ R128, R137, R130, R132 ;  /* 0x0000008289807223 */ /* 0x000fe20000010084 */
[----:B------:R-:W-:Y:S01]  /*3990*/  FMUL.FTZ R67, R70, R67 ;  /* 0x0000004346437220 */ /* 0x000fe20000410000 */
[--C-:B------:R-:W-:Y:S01]  /*39a0*/  HADD2.F32 R132, -RZ, R26.reuse.H0_H0 ;  /* 0x2000001aff847230 */ /* 0x100fe20000004100 */
[----:B------:R0:W-:Y:S01]  /*39b0*/  @!P1 STG.E desc[UR6][R68.64], R70 ;  /* 0x0000004644009986 */ /* 0x0001e2000c101906 */
[----:B------:R-:W-:Y:S01]  /*39c0*/  HADD2.F32 R108, -RZ, R26.H1_H1 ;  /* 0x3000001aff6c7230 */ /* 0x000fe20000004100 */
[----:B------:R-:W-:Y:S01]  /*39d0*/  F2FP.F16.F32.PACK_AB R56, R60, R109 ;  /* 0x0000006d3c38723e */ /* 0x000fe200000000ff */
[----:B------:R-:W-:Y:S02]  /*39e0*/  HADD2.F32 R130, -RZ, R54.H1_H1 ;  /* 0x30000036ff827230 */ /* 0x000fe40000004100 */
[----:B------:R-:W-:Y:S01]  /*39f0*/  FFMA.FTZ R132, R63, R132, R58 ;  /* 0x000000843f847223 */ /* 0x000fe2000001003a */
[----:B------:R-:W-:Y:S01]  /*3a00*/  HADD2.F32 R61, -RZ, R55.H0_H0 ;  /* 0x20000037ff3d7230 */ /* 0x000fe20000004100 */
[----:B------:R-:W-:Y:S01]  /*3a10*/  F2FP.F16.F32.PACK_AB R58, R104, R105 ;  /* 0x00000069683a723e */ /* 0x000fe200000000ff */
[----:B------:R-:W-:Y:S01]  /*3a20*/  FFMA.FTZ R139, R67, R136, R138 ;  /* 0x00000088438b7223 */ /* 0x000fe2000001008a */
[----:B------:R-:W-:Y:S01]  /*3a30*/  FFMA.FTZ R137, R65, R108, R130 ;  /* 0x0000006c41897223 */ /* 0x000fe20000010082 */
[----:B------:R-:W-:Y:S01]  /*3a40*/  F2FP.F16.F32.PACK_AB R57, R62, R111 ;  /* 0x0000006f3e39723e */ /* 0x000fe200000000ff */
[----:B------:R-:W-:Y:S01]  /*3a50*/  FFMA.FTZ R134, R134, R59, R61 ;  /* 0x0000003b86867223 */ /* 0x000fe2000001003d */
[----:B------:R-:W-:Y:S01]  /*3a60*/  F2FP.F16.F32.PACK_AB R59, R107, R106 ;  /* 0x0000006a6b3b723e */ /* 0x000fe200000000ff */
[----:B-1----:R-:W-:Y:S01]  /*3a70*/  IMAD.WIDE.U32 R108, R117, 0x10, R2 ;  /* 0x00000010756c7825 */ /* 0x002fe200078e0002 */
[----:B0-----:R-:W-:-:S02]  /*3a80*/  F2FP.F16.F32.PACK_AB R69, R81, R82 ;  /* 0x000000525145723e */ /* 0x001fc400000000ff */
[----:B------:R-:W-:Y:S01]  /*3a90*/  F2FP.F16.F32.PACK_AB R68, R80, R83 ;  /* 0x000000535044723e */ /* 0x000fe200000000ff */
[--C-:B------:R-:W-:Y:S01]  /*3aa0*/  IMAD.WIDE.U32 R130, R114, 0x10, R2.reuse ;  /* 0x0000001072827825 */ /* 0x100fe200078e0002 */
[----:B------:R-:W0:Y:S01]  /*3ab0*/  LDC.64 R80, c[0x0][0x380] ;  /* 0x0000e000ff507b82 */ /* 0x000e220000000a00 */
[----:B------:R-:W-:Y:S01]  /*3ac0*/  F2FP.F16.F32.PACK_AB R63, R102, R143 ;  /* 0x0000008f663f723e */ /* 0x000fe200000000ff */
[----:B------:R1:W-:Y:S01]  /*3ad0*/  STG.E.128 desc[UR6][R108.64], R56 ;  /* 0x000000386c007986 */ /* 0x0003e2000c101d06 */
[----:B------:R-:W-:Y:S01]  /*3ae0*/  F2FP.F16.F32.PACK_AB R62, R100, R141 ;  /* 0x0000008d643e723e */ /* 0x000fe200000000ff */
[--C-:B------:R-:W-:Y:S01]  /*3af0*/  IMAD.WIDE.U32 R104, R112, 0x10, R2.reuse ;  /* 0x0000001070687825 */ /* 0x100fe200078e0002 */
[----:B------:R-:W-:Y:S02]  /*3b00*/  F2FP.F16.F32.PACK_AB R61, R74, R99 ;  /* 0x000000634a3d723e */ /* 0x000fe400000000ff */
        /* <DEDUP_REMOVED lines=9> */
[----:B------:R-:W-:Y:S02]  /*3ba0*/  F2FP.F16.F32.PACK_AB R71, R90, R91 ;  /* 0x0000005b5a47723e */ /* 0x000fe400000000ff */
[----:B------:R-:W-:Y:S01]  /*3bb0*/  F2FP.F16.F32.PACK_AB R70, R88, R89 ;  /* 0x000000595846723e */ /* 0x000fe200000000ff */
[----:B------:R-:W-:Y:S01]  /*3bc0*/  IMAD.WIDE.U32 R2, R119, 0x10, R2 ;  /* 0x0000001077027825 */ /* 0x000fe200078e0002 */
[----:B-1----:R-:W-:Y:S01]  /*3bd0*/  F2FP.F16.F32.PACK_AB R59, R101, R92 ;  /* 0x0000005c653b723e */ /* 0x002fe200000000ff */
        /* <DEDUP_REMOVED lines=8> */
[----:B--2---:R-:W-:Y:S02]  /*3c60*/  F2FP.F16.F32.PACK_AB R63, R110, R129 ;  /* 0x000000816e3f723e */ /* 0x004fe400000000ff */
[----:B------:R-:W-:-:S02]  /*3c70*/  F2FP.F16.F32.PACK_AB R62, R73, R120 ;  /* 0x00000078493e723e */ /* 0x000fc400000000ff */
[----:B------:R-:W-:Y:S02]  /*3c80*/  F2FP.F16.F32.PACK_AB R61, R96, R123 ;  /* 0x0000007b603d723e */ /* 0x000fe400000000ff */
[----:B------:R-:W-:Y:S02]  /*3c90*/  F2FP.F16.F32.PACK_AB R60, R94, R121 ;  /* 0x000000795e3c723e */ /* 0x000fe400000000ff */
[----:B------:R-:W-:Y:S02]  /*3ca0*/  F2FP.F16.F32.PACK_AB R137, R128, R135 ;  /* 0x000000878089723e */ /* 0x000fe400000000ff */
[----:B------:R-:W-:Y:S01]  /*3cb0*/  F2FP.F16.F32.PACK_AB R136, R122, R133 ;  /* 0x000000857a88723e */ /* 0x000fe200000000ff */
[----:B------:R1:W-:Y:S01]  /*3cc0*/  STG.E.128 desc[UR6][R106.64], R60 ;  /* 0x0000003c6a007986 */ /* 0x0003e2000c101d06 */
[----:B0-----:R-:W-:-:S03]  /*3cd0*/  IADD3 R113, PT, PT, R113, R80, RZ ;  /* 0x0000005071717210 */ /* 0x001fc60007ffe0ff */
[----:B------:R1:W-:Y:S01]  /*3ce0*/  STG.E.128 desc[UR6][R2.64], R136 ;  /* 0x0000008802007986 */ /* 0x0003e2000c101d06 */
[----:B------:R-:W-:-:S13]  /*3cf0*/  ISETP.GE.AND P1, PT, R113, R81, PT ;  /* 0x000000517100720c */ /* 0x000fda0003f26270 */
[----:B------:R-:W-:Y:S05]  /*3d00*/  @!P1 BRA `(.L_x_27971) ;  /* 0xffffffc400b49947 */ /* 0x000fea000383ffff */
[----:B------:R-:W-:Y:S05]  /*3d10*/  EXIT ;  /* 0x000000000000794d */ /* 0x000fea0003800000 */
.L_x_27972:
        /* <DEDUP_REMOVED lines=14> */
.L_x_42388:


//--------------------- .text._ZN10layer_norm13ln_fwd_kernelINS_13Kernel_traitsI6__halfS2_fS2_fjLj7168ELj1ELj1ELj4ELj16ENS_18Kernel_traits_baseILj7168ES2_S2_fS2_fjLj128EEEEELb0ELb0ELb1ELb0EEEvNS_9FwdParamsE --------------------------
	.section	.text._ZN10layer_norm13ln_fwd_kernelINS_13Kernel_traitsI6__halfS2_fS2_fjLj7168ELj1ELj1ELj4ELj16ENS_18Kernel_traits_baseILj7168ES2_S2_fS2_fjLj128EEEEELb0ELb0ELb1ELb0EEEvNS_9FwdParamsE,"ax",@progbits
	.align	128
        .global         _ZN10layer_norm13ln_fwd_kernelINS_13Kernel_traitsI6__halfS2_fS2_fjLj7168ELj1ELj1ELj4ELj16ENS_18Kernel_traits_baseILj7168ES2_S2_fS2_fjLj128EEEEELb0ELb0ELb1ELb0EEEvNS_9FwdParamsE
        .type           _ZN10layer_norm13ln_fwd_kernelINS_13Kernel_traitsI6__halfS2_fS2_fjLj7168ELj1ELj1ELj4ELj16ENS_18Kernel_traits_baseILj7168ES2_S2_fS2_fjLj128EEEEELb0ELb0ELb1ELb0EEEvNS_9FwdParamsE,@function
        .size           _ZN10layer_norm13ln_fwd_kernelINS_13Kernel_traitsI6__halfS2_fS2_fjLj7168ELj1ELj1ELj4ELj16ENS_18Kernel_traits_baseILj7168ES2_S2_fS2_fjLj128EEEEELb0ELb0ELb1ELb0EEEvNS_9FwdParamsE,(.L_x_42389 - _ZN10layer_norm13ln_fwd_kernelINS_13Kernel_traitsI6__halfS2_fS2_fjLj7168ELj1ELj1ELj4ELj16ENS_18Kernel_traits_baseILj7168ES2_S2_fS2_fjLj128EEEEELb0ELb0ELb1ELb0EEEvNS_9FwdParamsE)
        .other          _ZN10layer_norm13ln_fwd_kernelINS_13Kernel_traitsI6__halfS2_fS2_fjLj7168ELj1ELj1ELj4ELj16ENS_18Kernel_traits_baseILj7168ES2_S2_fS2_fjLj128EEEEELb0ELb0ELb1ELb0EEEvNS_9FwdParamsE,@"STO_CUDA_ENTRY STV_DEFAULT"
_ZN10layer_norm13ln_fwd_kernelINS_13Kernel_traitsI6__halfS2_fS2_fjLj7168ELj1ELj1ELj4ELj16ENS_18Kernel_traits_baseILj7168ES2_S2_fS2_fjLj128EEEEELb0ELb0ELb1ELb0EEEvNS_9FwdParamsE:
.text._ZN10layer_norm13ln_fwd_kernelINS_13Kernel_traitsI6__halfS2_fS2_fjLj7168ELj1ELj1ELj4ELj16ENS_18Kernel_traits_baseILj7168ES2_S2_fS2_fjLj128EEEEELb0ELb0ELb1ELb0EEEvNS_9FwdParamsE:
        /* <DEDUP_REMOVED lines=75> */
.L_x_27974:
        /* <DEDUP_REMOVED lines=12> */
[----:B------:R-:W5:Y:S01]  /*0570*/  @P0 LDG.E.128 R12, desc[UR6][R4.64] ;  /* 0x00000006040c0981 */ /* 0x000f62000c1e1d00 */
[C---:B-1----:R-:W-:Y:S01]  /*0580*/  @P1 IMAD.WIDE.U32 R6, R79.reuse, 0x10, R6 ;  /* 0x000000104f061825 */ /* 0x042fe200078e0006 */
[----:B------:R-:W-:Y:S01]  /*0590*/  @P1 IADD3 R79, PT, PT, R79, 0x80, RZ ;  /* 0x000000804f4f1810 */ /* 0x000fe20007ffe0ff */
[----:B------:R-:W0:Y:S03]  /*05a0*/  @P4 LDC.64 R16, c[0x0][0x3d0] ;  /* 0x0000f400ff104b82 */ /* 0x000e260000000a00 */
[----:B------:R-:W5:Y:S01]  /*05b0*/  @P1 LDG.E.128 R20, desc[UR6][R6.64] ;  /* 0x0000000606141981 */ /* 0x000f62000c1e1d00 */
[C---:B--2---:R-:W-:Y:S01]  /*05c0*/  @P2 IMAD.WIDE.U32 R8, R79.reuse, 0x10, R8 ;  /* 0x000000104f082825 */ /* 0x044fe200078e0008 */
[----:B------:R-:W-:-:S03]  /*05d0*/  @P2 IADD3 R79, PT, PT, R79, 0x80, RZ ;  /* 0x000000804f4f2810 */ /* 0x000fc60007ffe0ff */
[----:B------:R-:W1:Y:S01]  /*05e0*/  @P5 LDC.64 R24, c[0x0][0x3d0] ;  /* 0x0000f400ff185b82 */ /* 0x000e620000000a00 */
[----:B------:R-:W5:Y:S01]  /*05f0*/  @P2 LDG.E.128 R28, desc[UR6][R8.64] ;  /* 0x00000006081c2981 */ /* 0x000f62000c1e1d00 */
[C---:B---3--:R-:W-:Y:S01]  /*0600*/  @P3 IMAD.WIDE.U32 R10, R79.reuse, 0x10, R10 ;  /* 0x000000104f0a3825 */ /* 0x048fe200078e000a */
[----:B------:R-:W-:-:S04]  /*0610*/  @P3 IADD3 R79, PT, PT, R79, 0x80, RZ ;  /* 0x000000804f4f3810 */ /* 0x000fc80007ffe0ff */
[----:B------:R-:W5:Y:S01]  /*0620*/  @P3 LDG.E.128 R36, desc[UR6][R10.64] ;  /* 0x000000060a243981 */ /* 0x000f62000c1e1d00 */
[----:B------:R-:W-:Y:S01]  /*0630*/  ISETP.GE.U32.AND P6, PT, R2, 0x380, PT ;  /* 0x000003800200780c */ /* 0x000fe20003fc6070 */
[C---:B0-----:R-:W-:Y:S01]  /*0640*/  @P4 IMAD.WIDE.U32 R16, R79.reuse, 0x10, R16 ;  /* 0x000000104f104825 */ /* 0x041fe200078e0010 */
[----:B------:R-:W-:-:S03]  /*0650*/  @P4 IADD3 R79, PT, PT, R79, 0x80, RZ ;  /* 0x000000804f4f4810 */ /* 0x000fc60007ffe0ff */
[----:B------:R-:W-:Y:S02]  /*0660*/  HFMA2 R58, -RZ, RZ, 0, 0 ;  /* 0x00000000ff3a7431 */ /* 0x000fe400000001ff */
[----:B------:R-:W-:Y:S01]  /*0670*/  HFMA2 R42, -RZ, RZ, 0, 0 ;  /* 0x00000000ff2a7431 */ /* 0x000fe200000001ff */
[----:B------:R0:W5:Y:S01]  /*0680*/  @P4 LDG.E.128 R44, desc[UR6][R16.64] ;  /* 0x00000006102c4981 */ /* 0x000162000c1e1d00 */
[----:B-1----:R-:W-:-:S04]  /*0690*/  @P5 IMAD.WIDE.U32 R24, R79, 0x10, R24 ;  /* 0x000000104f185825 */ /* 0x002fc800078e0018 */
[----:B------:R-:W-:Y:S01]  /*06a0*/  HFMA2 R26, -RZ, RZ, 0, 0 ;  /* 0x00000000ff1a7431 */ /* 0x000fe200000001ff */
[----:B------:R-:W-:Y:S02]  /*06b0*/  CS2R R56, SRZ ;  /* 0x0000000000387805 */ /* 0x000fe4000001ff00 */
[----:B------:R-:W-:Y:S02]  /*06c0*/  MOV R50, RZ ;  /* 0x000000ff00327202 */ /* 0x000fe40000000f00 */
[----:B------:R-:W-:Y:S01]  /*06d0*/  CS2R R48, SRZ ;  /* 0x0000000000307805 */ /* 0x000fe2000001ff00 */
[----:B------:R1:W5:Y:S01]  /*06e0*/  @P5 LDG.E.128 R52, desc[UR6][R24.64] ;  /* 0x0000000618345981 */ /* 0x000362000c1e1d00 */
[----:B------:R-:W-:Y:S02]  /*06f0*/  CS2R R40, SRZ ;  /* 0x0000000000287805 */ /* 0x000fe4000001ff00 */
[----:B------:R-:W-:Y:S02]  /*0700*/  MOV R34, RZ ;  /* 0x000000ff00227202 */ /* 0x000fe40000000f00 */
[----:B------:R-:W-:-:S02]  /*0710*/  CS2R R32, SRZ ;  /* 0x0000000000207805 */ /* 0x000fc4000001ff00 */
[----:B------:R-:W-:Y:S02]  /*0720*/  MOV R18, RZ ;  /* 0x000000ff00127202 */ /* 0x000fe40000000f00 */
[----:B0-----:R-:W-:Y:S02]  /*0730*/  CS2R R16, SRZ ;  /* 0x0000000000107805 */ /* 0x001fe4000001ff00 */
[----:B------:R-:W-:Y:S02]  /*0740*/  @P0 MOV R19, RZ ;  /* 0x000000ff00130202 */ /* 0x000fe40000000f00 */
[----:B------:R-:W-:Y:S02]  /*0750*/  @P1 MOV R27, RZ ;  /* 0x000000ff001b1202 */ /* 0x000fe40000000f00 */
[----:B-1----:R-:W-:Y:S02]  /*0760*/  CS2R R24, SRZ ;  /* 0x0000000000187805 */ /* 0x002fe4000001ff00 */
[----:B------:R-:W-:-:S02]  /*0770*/  @P2 MOV R35, RZ ;  /* 0x000000ff00232202 */ /* 0x000fc40000000f00 */
[----:B------:R-:W-:Y:S02]  /*0780*/  @P3 MOV R43, RZ ;  /* 0x000000ff002b3202 */ /* 0x000fe40000000f00 */
[----:B------:R-:W-:Y:S02]  /*0790*/  @P4 MOV R51, RZ ;  /* 0x000000ff00334202 */ /* 0x000fe40000000f00 */
[----:B------:R-:W-:Y:S02]  /*07a0*/  @P5 MOV R59, RZ ;  /* 0x000000ff003b5202 */ /* 0x000fe40000000f00 */
[----:B------:R-:W-:Y:S01]  /*07b0*/  @P5 IADD3 R79, PT, PT, R79, 0x80, RZ ;  /* 0x000000804f4f5810 */ /* 0x000fe20007ffe0ff */
[----:B------:R-:W-:Y:S06]  /*07c0*/  @!P6 BRA `(.L_x_27975) ;  /* 0x000000000044e947 */ /* 0x000fec0003800000 */
        /* <DEDUP_REMOVED lines=17> */
.L_x_27975:
[----:B------:R-:W-:Y:S05]  /*08e0*/  BSYNC.RECONVERGENT B0 ;  /* 0x0000000000007941 */ /* 0x000fea0003800200 */
.L_x_27973:
        /* <DEDUP_REMOVED lines=20> */
.L_x_28029:
        /* <DEDUP_REMOVED lines=28> */
.L_x_27978:
[----:B------:R-:W-:Y:S05]  /*0bf0*/  BRA.U !UP0, `(.L_x_27979) ;  /* 0x0000000108787547 */ /* 0x000fea000b800000 */
[----:B------:R-:W0:Y:S02]  /*0c00*/  LDC.64 R128, c[0x0][0x3a0] ;  /* 0x0000e800ff807b82 */ /* 0x000e240000000a00 */
[----:B0-----:R-:W-:-:S05]  /*0c10*/  IMAD.WIDE.U32 R128, R10, 0x20, R128 ;  /* 0x000000200a807825 */ /* 0x001fca00078e0080 */
[----:B------:R-:W2:Y:S04]  /*0c20*/  LDG.E.128 R72, desc[UR6][R128.64] ;  /* 0x0000000680487981 */ /* 0x000ea8000c1e1d00 */
[----:B------:R0:W3:Y:S01]  /*0c30*/  LDG.E.128 R76, desc[UR6][R128.64+0x10] ;  /* 0x00001006804c7981 */ /* 0x0000e2000c1e1d00 */
[----:B------:R-:W-:-:S13]  /*0c40*/  ISETP.GT.AND P1, PT, R5, RZ, PT ;  /* 0x000000ff0500720c */ /* 0x000fda0003f24270 */
[----:B------:R-:W2:Y:S01]  /*0c50*/  @P1 LDC R131, c[0x0][0x40c] ;  /* 0x00010300ff831b82 */ /* 0x000ea20000000800 */
[--C-:B-----5:R-:W-:Y:S02]  /*0c60*/  @P1 HADD2.F32 R11, -RZ, R68.reuse.H0_H0 ;  /* 0x20000044ff0b1230 */ /* 0x120fe40000004100 */
[----:B------:R-:W-:Y:S02]  /*0c70*/  @P1 HADD2.F32 R130, -RZ, R68.H1_H1 ;  /* 0x30000044ff821230 */ /* 0x000fe40000004100 */
[--C-:B0-----:R-:W-:Y:S02]  /*0c80*/  @P1 HADD2.F32 R129, -RZ, R69.reuse.H0_H0 ;  /* 0x20000045ff811230 */ /* 0x101fe40000004100 */
[----:B------:R-:W-:Y:S01]  /*0c90*/  @P1 HADD2.F32 R128, -RZ, R69.H1_H1 ;  /* 0x30000045ff801230 */ /* 0x000fe20000004100 */
        /* <DEDUP_REMOVED lines=8> */
[----:B0-----:R-:W-:Y:S01]  /*0d20*/  @P1 FFMA.FTZ R73, R130, R132, R73 ;  /* 0x0000008482491223 */ /* 0x001fe20000010049 */
[----:B-1----:R-:W-:Y:S01]  /*0d30*/  @P1 FFMA.FTZ R74, R129, R133, R74 ;  /* 0x00000085814a1223 */ /* 0x002fe2000001004a */
[----:B------:R-:W-:-:S02]  /*0d40*/  @P1 HADD2.F32 R11, -RZ, R70.H0_H0 ;  /* 0x20000046ff0b1230 */ /* 0x000fc40000004100 */
[----:B----4-:R-:W-:Y:S01]  /*0d50*/  @P1 FFMA.FTZ R75, R128, R134, R75 ;  /* 0x00000086804b1223 */ /* 0x010fe2000001004b */
[----:B------:R-:W-:Y:S02]  /*0d60*/  @P1 HADD2.F32 R130, -RZ, R70.H1_H1 ;  /* 0x30000046ff821230 */ /* 0x000fe40000004100 */
[--C-:B------:R-:W-:Y:S02]  /*0d70*/  @P1 HADD2.F32 R129, -RZ, R71.reuse.H0_H0 ;  /* 0x20000047ff811230 */ /* 0x100fe40000004100 */
[----:B---3--:R-:W-:Y:S01]  /*0d80*/  @P1 FFMA.FTZ R76, R11, R135, R76 ;  /* 0x000000870b4c1223 */ /* 0x008fe2000001004c */
[----:B------:R-:W-:Y:S02]  /*0d90*/  @P1 HADD2.F32 R132, -RZ, R71.H1_H1 ;  /* 0x30000047ff841230 */ /* 0x000fe40000004100 */
[----:B------:R-:W-:Y:S01]  /*0da0*/  @P1 FFMA.FTZ R77, R130, R136, R77 ;  /* 0x00000088824d1223 */ /* 0x000fe2000001004d */
[----:B------:R-:W-:Y:S02]  /*0db0*/  @P1 FFMA.FTZ R78, R129, R137, R78 ;  /* 0x00000089814e1223 */ /* 0x000fe4000001004e */
[----:B------:R-:W-:Y:S01]  /*0dc0*/  @P1 FFMA.FTZ R79, R132, R138, R79 ;  /* 0x0000008a844f1223 */ /* 0x000fe2000001004f */
[----:B------:R-:W-:Y:S06]  /*0dd0*/  BRA `(.L_x_27980) ;  /* 0x0000000000747947 */ /* 0x000fec0003800000 */
.L_x_27979:
[----:B------:R-:W0:Y:S01]  /*0de0*/  @P5 LDC R76, c[0x0][0x40c] ;  /* 0x00010300ff4c5b82 */ /* 0x000e220000000800 */
[--C-:B-----5:R-:W-:Y:S01]  /*0df0*/  @P5 HADD2.F32 R11, -RZ, R68.reuse.H0_H0 ;  /* 0x20000044ff0b5230 */ /* 0x120fe20000004100 */
[----:B------:R-:W-:Y:S01]  /*0e00*/  CS2R R72, SRZ ;  /* 0x0000000000487805 */ /* 0x000fe2000001ff00 */
[----:B------:R-:W-:Y:S01]  /*0e10*/  @P5 HADD2.F32 R77, -RZ, R69.H0_H0 ;  /* 0x20000045ff4d5230 */ /* 0x000fe20000004100 */
[----:B------:R-:W-:Y:S01]  /*0e20*/  MOV R74, RZ ;  /* 0x000000ff004a7202 */ /* 0x000fe20000000f00 */
[----:B------:R-:W-:Y:S02]  /*0e30*/  @P5 HADD2.F32 R75, -RZ, R68.H1_H1 ;  /* 0x30000044ff4b5230 */ /* 0x000fe40000004100 */
[----:B------:R-:W-:Y:S01]  /*0e40*/  @P5 HADD2.F32 R131, -RZ, R70.H1_H1 ;  /* 0x30000046ff835230 */ /* 0x000fe20000004100 */
[----:B------:R-:W1:Y:S01]  /*0e50*/  @P5 LDC R128, c[0x0][0x40c] ;  /* 0x00010300ff805b82 */ /* 0x000e620000000800 */
[--C-:B------:R-:W-:Y:S02]  /*0e60*/  @P5 HADD2.F32 R133, -RZ, R71.reuse.H0_H0 ;  /* 0x20000047ff855230 */ /* 0x100fe40000004100 */
[----:B------:R-:W-:-:S05]  /*0e70*/  @P5 HADD2.F32 R135, -RZ, R71.H1_H1 ;  /* 0x30000047ff875230 */ /* 0x000fca0000004100 */
[----:B------:R-:W2:Y:S08]  /*0e80*/  @P5 LDC R78, c[0x0][0x40c] ;  /* 0x00010300ff4e5b82 */ /* 0x000eb00000000800 */
[----:B------:R-:W3:Y:S01]  /*0e90*/  @P5 LDC R130, c[0x0][0x40c] ;  /* 0x00010300ff825b82 */ /* 0x000ee20000000800 */
[----:B0-----:R-:W-:Y:S01]  /*0ea0*/  @P5 FMUL.FTZ R72, R11, R76 ;  /* 0x0000004c0b485220 */ /* 0x001fe20000410000 */
[----:B------:R-:W-:-:S06]  /*0eb0*/  @P5 HADD2.F32 R11, -RZ, R69.H1_H1 ;  /* 0x30000045ff0b5230 */ /* 0x000fcc0000004100 */
[----:B------:R-:W0:Y:S01]  /*0ec0*/  @P5 LDC R129, c[0x0][0x40c] ;  /* 0x00010300ff815b82 */ /* 0x000e220000000800 */
[----:B-1----:R-:W-:Y:S01]  /*0ed0*/  @P5 FMUL.FTZ R74, R77, R128 ;  /* 0x000000804d4a5220 */ /* 0x002fe20000410000 */
[----:B------:R-:W-:Y:S01]  /*0ee0*/  @P5 HADD2.F32 R128, -RZ, R70.H0_H0 ;  /* 0x20000046ff805230 */ /* 0x000fe20000004100 */
[----:B------:R-:W-:-:S05]  /*0ef0*/  CS2R R76, SRZ ;  /* 0x00000000004c7805 */ /* 0x000fca000001ff00 */
[----:B------:R-:W1:Y:S01]  /*0f00*/  @P5 LDC R132, c[0x0][0x40c] ;  /* 0x00010300ff845b82 */ /* 0x000e620000000800 */
[----:B--2---:R-:W-:Y:S01]  /*0f10*/  @P5 FMUL.FTZ R73, R75, R78 ;  /* 0x0000004e4b495220 */ /* 0x004fe20000410000 */
[----:B------:R-:W-:Y:S01]  /*0f20*/  CS2R R78, SRZ ;  /* 0x00000000004e7805 */ /* 0x000fe2000001ff00 */
        /* <DEDUP_REMOVED lines=8> */
.L_x_27980:
[----:B------:R-:W0:Y:S01]  /*0fb0*/  LDC.64 R128, c[0x0][0x3a8] ;  /* 0x0000ea00ff807b82 */ /* 0x000e220000000a00 */
[----:B------:R-:W-:Y:S01]  /*0fc0*/  IADD3 R9, PT, PT, R9, 0x80, RZ ;  /* 0x0000008009097810 */ /* 0x000fe20007ffe0ff */
[C---:B0-----:R-:W-:Y:S01]  /*0fd0*/  IMAD.WIDE.U32 R128, R10.reuse, 0x20, R128 ;  /* 0x000000200a807825 */ /* 0x041fe200078e0080 */
[----:B------:R-:W-:-:S04]  /*0fe0*/  IADD3 R10, PT, PT, R10, 0x80, RZ ;  /* 0x000000800a0a7810 */ /* 0x000fc80007ffe0ff */
[----:B------:R0:W-:Y:S04]  /*0ff0*/  STG.E.128 desc[UR6][R128.64], R72 ;  /* 0x0000004880007986 */ /* 0x0001e8000c101d06 */
[----:B------:R0:W-:Y:S02]  /*1000*/  STG.E.128 desc[UR6][R128.64+0x10], R76 ;  /* 0x0000104c80007986 */ /* 0x0001e4000c101d06 */
.L_x_27977:
[----:B------:R-:W-:Y:S05]  /*1010*/  BSYNC.RECONVERGENT B0 ;  /* 0x0000000000007941 */ /* 0x000fea0003800200 */
.L_x_27976:
        /* <DEDUP_REMOVED lines=10> */
.L_x_27983:
        /* <DEDUP_REMOVED lines=31> */
.L_x_27984:
[----:B0-----:R-:W0:Y:S01]  /*12b0*/  @P5 LDC R128, c[0x0][0x40c] ;  /* 0x00010300ff805b82 */ /* 0x001e220000000800 */
[----:B-----5:R-:W-:Y:S01]  /*12c0*/  @P5 HADD2.F32 R127, -RZ, R69.H0_H0 ;  /* 0x20000045ff7f5230 */ /* 0x020fe20000004100 */
[----:B------:R-:W-:Y:S01]  /*12d0*/  MOV R122, RZ ;  /* 0x000000ff007a7202 */ /* 0x000fe20000000f00 */
[--C-:B------:R-:W-:Y:S01]  /*12e0*/  @P5 HADD2.F32 R123, -RZ, R68.reuse.H0_H0 ;  /* 0x20000044ff7b5230 */ /* 0x100fe20000004100 */
[----:B------:R-:W-:Y:S01]  /*12f0*/  CS2R R120, SRZ ;  /* 0x0000000000787805 */ /* 0x000fe2000001ff00 */
[----:B------:R-:W-:Y:S02]  /*1300*/  @P5 HADD2.F32 R125, -RZ, R68.H1_H1 ;  /* 0x30000044ff7d5230 */ /* 0x000fe40000004100 */
[--C-:B------:R-:W-:Y:S01]  /*1310*/  @P5 HADD2.F32 R130, -RZ, R70.reuse.H0_H0 ;  /* 0x20000046ff825230 */ /* 0x100fe20000004100 */
[----:B------:R-:W1:Y:S01]  /*1320*/  @P5 LDC R124, c[0x0][0x40c] ;  /* 0x00010300ff7c5b82 */ /* 0x000e620000000800 */
[----:B------:R-:W-:Y:S02]  /*1330*/  @P5 HADD2.F32 R132, -RZ, R70.H1_H1 ;  /* 0x30000046ff845230 */ /* 0x000fe40000004100 */
[----:B------:R-:W-:-:S02]  /*1340*/  @P5 HADD2.F32 R134, -RZ, R71.H0_H0 ;  /* 0x20000047ff865230 */ /* 0x000fc40000004100 */
[----:B------:R-:W-:-:S03]  /*1350*/  @P5 HADD2.F32 R136, -RZ, R71.H1_H1 ;  /* 0x30000047ff885230 */ /* 0x000fc60000004100 */
[----:B------:R-:W2:Y:S08]  /*1360*/  @P5 LDC R126, c[0x0][0x40c] ;  /* 0x00010300ff7e5b82 */ /* 0x000eb00000000800 */
[----:B------:R-:W3:Y:S01]  /*1370*/  @P5 LDC R129, c[0x0][0x40c] ;  /* 0x00010300ff815b82 */ /* 0x000ee20000000800 */
[----:B0-----:R-:W-:Y:S01]  /*1380*/  @P5 FMUL.FTZ R122, R127, R128 ;  /* 0x000000807f7a5220 */ /* 0x001fe20000410000 */
[----:B------:R-:W-:-:S06]  /*1390*/  @P5 HADD2.F32 R128, -RZ, R69.H1_H1 ;  /* 0x30000045ff805230 */ /* 0x000fcc0000004100 */
[----:B------:R-:W0:Y:S01]  /*13a0*/  @P5 LDC R131, c[0x0][0x40c] ;  /* 0x00010300ff835b82 */ /* 0x000e220000000800 */
[----:B-1----:R-:W-:Y:S01]  /*13b0*/  @P5 FMUL.FTZ R120, R123, R124 ;  /* 0x0000007c7b785220 */ /* 0x002fe20000410000 */
[----:B------:R-:W-:-:S06]  /*13c0*/  HFMA2 R123, -RZ, RZ, 0, 0 ;  /* 0x00000000ff7b7431 */ /* 0x000fcc00000001ff */
[----:B------:R-:W1:Y:S01]  /*13d0*/  @P5 LDC R133, c[0x0][0x40c] ;  /* 0x00010300ff855b82 */ /* 0x000e620000000800 */
[----:B--2---:R-:W-:Y:S01]  /*13e0*/  @P5 FMUL.FTZ R121, R125, R126 ;  /* 0x0000007e7d795220 */ /* 0x004fe20000410000 */
[----:B------:R-:W-:Y:S02]  /*13f0*/  CS2R R124, SRZ ;  /* 0x00000000007c7805 */ /* 0x000fe4000001ff00 */
[----:B------:R-:W-:-:S04]  /*1400*/  CS2R R126, SRZ ;  /* 0x00000000007e7805 */ /* 0x000fc8000001ff00 */
[----:B------:R-:W2:Y:S01]  /*1410*/  @P5 LDC R135, c[0x0][0x40c] ;  /* 0x00010300ff875b82 */ /* 0x000ea20000000800 */
[----:B---3--:R-:W-:-:S07]  /*1420*/  @P5 FMUL.FTZ R123, R128, R129 ;  /* 0x00000081807b5220 */ /* 0x008fce0000410000 */
[----:B------:R-:W3:Y:S01]  /*1430*/  @P5 LDC R137, c[0x0][0x40c] ;  /* 0x00010300ff895b82 */ /* 0x000ee20000000800 */
[----:B0-----:R-:W-:Y:S01]  /*1440*/  @P5 FMUL.FTZ R124, R130, R131 ;  /* 0x00000083827c5220 */ /* 0x001fe20000410000 */
[----:B-1----:R-:W-:Y:S01]  /*1450*/  @P5 FMUL.FTZ R125, R132, R133 ;  /* 0x00000085847d5220 */ /* 0x002fe20000410000 */
[----:B--2---:R-:W-:Y:S01]  /*1460*/  @P5 FMUL.FTZ R126, R134, R135 ;  /* 0x00000087867e5220 */ /* 0x004fe20000410000 */
[----:B---3--:R-:W-:-:S07]  /*1470*/  @P5 FMUL.FTZ R127, R136, R137 ;  /* 0x00000089887f5220 */ /* 0x008fce0000410000 */
.L_x_27985:
[----:B------:R-:W0:Y:S01]  /*1480*/  LDC.64 R128, c[0x0][0x3a8] ;  /* 0x0000ea00ff807b82 */ /* 0x000e220000000a00 */
[----:B------:R-:W-:Y:S01]  /*1490*/  IADD3 R9, PT, PT, R9, 0x80, RZ ;  /* 0x0000008009097810 */ /* 0x000fe20007ffe0ff */
[C---:B0-----:R-:W-:Y:S01]  /*14a0*/  IMAD.WIDE.U32 R128, R10.reuse, 0x20, R128 ;  /* 0x000000200a807825 */ /* 0x041fe200078e0080 */
[----:B------:R-:W-:-:S04]  /*14b0*/  IADD3 R10, PT, PT, R10, 0x80, RZ ;  /* 0x000000800a0a7810 */ /* 0x000fc80007ffe0ff */
[----:B------:R1:W-:Y:S04]  /*14c0*/  STG.E.128 desc[UR6][R128.64], R120 ;  /* 0x0000007880007986 */ /* 0x0003e8000c101d06 */
[----:B------:R1:W-:Y:S02]  /*14d0*/  STG.E.128 desc[UR6][R128.64+0x10], R124 ;  /* 0x0000107c80007986 */ /* 0x0003e4000c101d06 */
.L_x_27982:
[----:B------:R-:W-:Y:S05]  /*14e0*/  BSYNC.RECONVERGENT B0 ;  /* 0x0000000000007941 */ /* 0x000fea0003800200 */
.L_x_27981:
[----:B------:R-:W-:Y:S01]  /*14f0*/  ISETP.GE.U32.AND P1, PT, R2, 0x180, PT ;  /* 0x000001800200780c */ /* 0x000fe20003f26070 */
[----:B------:R-:W-:Y:S03]  /*1500*/  BSSY.RECONVERGENT B0, `(.L_x_27986) ;  /* 0x000004b000007945 */ /* 0x000fe60003800200 */
[----:B01----:R-:W-:-:S09]  /*1510*/  P2R R128, PR, RZ, 0x2 ;  /* 0x00000002ff807803 */ /* 0x003fd20000000000 */
[----:B------:R-:W-:Y:S05]  /*1520*/  @!P1 BRA `(.L_x_27987) ;  /* 0x0000000400209947 */ /* 0x000fea0003800000 */
[----:B------:R-:W-:-:S04]  /*1530*/  UISETP.NE.U32.AND UP0, UPT, UR8, URZ, UPT ;  /* 0x000000ff0800728c */ /* 0x000fc8000bf05070 */
[----:B------:R-:W-:Y:S01]  /*1540*/  UISETP.NE.AND.EX UP0, UPT, UR9, URZ, UPT, UP0 ;  /* 0x000000ff0900728c */ /* 0x000fe2000bf05300 */
[----:B------:R-:W-:Y:S10]  /*1550*/  @!P5 BRA `(.L_x_27988) ;  /* 0x00000000000cd947 */ /* 0x000ff40003800000 */
[----:B------:R-:W0:Y:S02]  /*1560*/  LDC.64 R68, c[0x0][0x390] ;  /* 0x0000e400ff447b82 */ /* 0x000e240000000a00 */
[----:B0-----:R-:W-:-:S06]  /*1570*/  IMAD.WIDE.U32 R68, R9, 0x10, R68 ;  /* 0x0000001009447825 */ /* 0x001fcc00078e0044 */
[----:B------:R-:W5:Y:S02]  /*1580*/  LDG.E.128 R68, desc[UR6][R68.64] ;  /* 0x0000000644447981 */ /* 0x000f64000c1e1d00 */
.L_x_27988:
        /* <DEDUP_REMOVED lines=31> */
.L_x_27989:
[----:B------:R-:W0:Y:S01]  /*1780*/  @P5 LDC R130, c[0x0][0x40c] ;  /* 0x00010300ff825b82 */ /* 0x000e220000000800 */
[--C-:B-----5:R-:W-:Y:S01]  /*1790*/  @P5 HADD2.F32 R87, -RZ, R69.reuse.H0_H0 ;  /* 0x20000045ff575230 */ /* 0x120fe20000004100 */
[----:B------:R-:W-:Y:S01]  /*17a0*/  MOV R82, RZ ;  /* 0x000000ff00527202 */ /* 0x000fe20000000f00 */
[--C-:B------:R-:W-:Y:S01]  /*17b0*/  @P5 HADD2.F32 R83, -RZ, R68.reuse.H0_H0 ;  /* 0x20000044ff535230 */ /* 0x100fe20000004100 */
[----:B------:R-:W-:Y:S01]  /*17c0*/  CS2R R80, SRZ ;  /* 0x0000000000507805 */ /* 0x000fe2000001ff00 */
[----:B------:R-:W-:Y:S02]  /*17d0*/  @P5 HADD2.F32 R85, -RZ, R68.H1_H1 ;  /* 0x30000044ff555230 */ /* 0x000fe40000004100 */
[----:B------:R-:W-:Y:S01]  /*17e0*/  @P5 HADD2.F32 R129, -RZ, R69.H1_H1 ;  /* 0x30000045ff815230 */ /* 0x000fe20000004100 */
[----:B------:R-:W1:Y:S01]  /*17f0*/  @P5 LDC R84, c[0x0][0x40c] ;  /* 0x00010300ff545b82 */ /* 0x000e620000000800 */
[----:B------:R-:W-:Y:S02]  /*1800*/  @P5 HADD2.F32 R133, -RZ, R70.H1_H1 ;  /* 0x30000046ff855230 */ /* 0x000fe40000004100 */
[----:B------:R-:W-:-:S02]  /*1810*/  @P5 HADD2.F32 R135, -RZ, R71.H0_H0 ;  /* 0x20000047ff875230 */ /* 0x000fc40000004100 */
[----:B------:R-:W-:-:S03]  /*1820*/  @P5 HADD2.F32 R137, -RZ, R71.H1_H1 ;  /* 0x30000047ff895230 */ /* 0x000fc60000004100 */
[----:B------:R-:W2:Y:S08]  /*1830*/  @P5 LDC R86, c[0x0][0x40c] ;  /* 0x00010300ff565b82 */ /* 0x000eb00000000800 */
[----:B------:R-:W3:Y:S01]  /*1840*/  @P5 LDC R132, c[0x0][0x40c] ;  /* 0x00010300ff845b82 */ /* 0x000ee20000000800 */
[----:B0-----:R-:W-:Y:S01]  /*1850*/  @P5 FMUL.FTZ R82, R87, R130 ;  /* 0x0000008257525220 */ /* 0x001fe20000410000 */
[----:B------:R-:W-:-:S06]  /*1860*/  @P5 HADD2.F32 R130, -RZ, R70.H0_H0 ;  /* 0x20000046ff825230 */ /* 0x000fcc0000004100 */
        /* <DEDUP_REMOVED lines=14> */
.L_x_27990:
[----:B------:R-:W0:Y:S01]  /*1950*/  LDC.64 R130, c[0x0][0x3a8] ;  /* 0x0000ea00ff827b82 */ /* 0x000e220000000a00 */
[----:B------:R-:W-:Y:S01]  /*1960*/  IADD3 R9, PT, PT, R9, 0x80, RZ ;  /* 0x0000008009097810 */ /* 0x000fe20007ffe0ff */
[C---:B0-----:R-:W-:Y:S01]  /*1970*/  IMAD.WIDE.U32 R130, R10.reuse, 0x20, R130 ;  /* 0x000000200a827825 */ /* 0x041fe200078e0082 */
[----:B------:R-:W-:-:S04]  /*1980*/  IADD3 R10, PT, PT, R10, 0x80, RZ ;  /* 0x000000800a0a7810 */ /* 0x000fc80007ffe0ff */
[----:B------:R0:W-:Y:S04]  /*1990*/  STG.E.128 desc[UR6][R130.64], R80 ;  /* 0x0000005082007986 */ /* 0x0001e8000c101d06 */
[----:B------:R0:W-:Y:S02]  /*19a0*/  STG.E.128 desc[UR6][R130.64+0x10], R84 ;  /* 0x0000105482007986 */ /* 0x0001e4000c101d06 */
.L_x_27987:
[----:B------:R-:W-:Y:S05]  /*19b0*/  BSYNC.RECONVERGENT B0 ;  /* 0x0000000000007941 */ /* 0x000fea0003800200 */
.L_x_27986:
[----:B------:R-:W-:Y:S01]  /*19c0*/  ISETP.GE.U32.AND P1, PT, R2, 0x200, PT ;  /* 0x000002000200780c */ /* 0x000fe20003f26070 */
[----:B------:R-:W-:-:S12]  /*19d0*/  BSSY.RECONVERGENT B0, `(.L_x_27991) ;  /* 0x000004a000007945 */ /* 0x000fd80003800200 */
[----:B------:R-:W-:Y:S05]  /*19e0*/  @!P1 BRA `(.L_x_27992) ;  /* 0x0000000400209947 */ /* 0x000fea0003800000 */
[----:B------:R-:W-:-:S04]  /*19f0*/  UISETP.NE.U32.AND UP0, UPT, UR8, URZ, UPT ;  /* 0x000000ff0800728c */ /* 0x000fc8000bf05070 */
[----:B------:R-:W-:Y:S01]  /*1a00*/  UISETP.NE.AND.EX UP0, UPT, UR9, URZ, UPT, UP0 ;  /* 0x000000ff0900728c */ /* 0x000fe2000bf05300 */
[----:B------:R-:W-:Y:S10]  /*1a10*/  @!P5 BRA `(.L_x_27993) ;  /* 0x00000000000cd947 */ /* 0x000ff40003800000 */
[----:B------:R-:W1:Y:S02]  /*1a20*/  LDC.64 R68, c[0x0][0x390] ;  /* 0x0000e400ff447b82 */ /* 0x000e640000000a00 */
[----:B-1----:R-:W-:-:S06]  /*1a30*/  IMAD.WIDE.U32 R68, R9, 0x10, R68 ;  /* 0x0000001009447825 */ /* 0x002fcc00078e0044 */
[----:B------:R-:W5:Y:S02]  /*1a40*/  LDG.E.128 R68, desc[UR6][R68.64] ;  /* 0x0000000644447981 */ /* 0x000f64000c1e1d00 */
.L_x_27993:
        /* <DEDUP_REMOVED lines=31> */
.L_x_27994:
[----:B0-----:R-:W0:Y:S01]  /*1c40*/  @P5 LDC R130, c[0x0][0x40c] ;  /* 0x00010300ff825b82 */ /* 0x001e220000000800 */
        /* <DEDUP_REMOVED lines=28> */
.L_x_27995:
[----:B------:R-:W0:Y:S01]  /*1e10*/  LDC.64 R130, c[0x0][0x3a8] ;  /* 0x0000ea00ff827b82 */ /* 0x000e220000000a00 */
[----:B------:R-:W-:Y:S01]  /*1e20*/  IADD3 R9, PT, PT, R9, 0x80, RZ ;  /* 0x0000008009097810 */ /* 0x000fe20007ffe0ff */
[C---:B0-----:R-:W-:Y:S01]  /*1e30*/  IMAD.WIDE.U32 R130, R10.reuse, 0x20, R130 ;  /* 0x000000200a827825 */ /* 0x041fe200078e0082 */
[----:B------:R-:W-:-:S04]  /*1e40*/  IADD3 R10, PT, PT, R10, 0x80, RZ ;  /* 0x000000800a0a7810 */ /* 0x000fc80007ffe0ff */
[----:B------:R1:W-:Y:S04]  /*1e50*/  STG.E.128 desc[UR6][R130.64], R88 ;  /* 0x0000005882007986 */ /* 0x0003e8000c101d06 */
[----:B------:R1:W-:Y:S02]  /*1e60*/  STG.E.128 desc[UR6][R130.64+0x10], R92 ;  /* 0x0000105c82007986 */ /* 0x0003e4000c101d06 */
.L_x_27992:
[----:B------:R-:W-:Y:S05]  /*1e70*/  BSYNC.RECONVERGENT B0 ;  /* 0x0000000000007941 */ /* 0x000fea0003800200 */
.L_x_27991:
[----:B------:R-:W-:Y:S01]  /*1e80*/  ISETP.GE.U32.AND P2, PT, R2, 0x280, PT ;  /* 0x000002800200780c */ /* 0x000fe20003f46070 */
[----:B------:R-:W-:-:S12]  /*1e90*/  BSSY.RECONVERGENT B0, `(.L_x_27996) ;  /* 0x000004a000007945 */ /* 0x000fd80003800200 */
[----:B------:R-:W-:Y:S05]  /*1ea0*/  @!P2 BRA `(.L_x_27997) ;  /* 0x000000040020a947 */ /* 0x000fea0003800000 */
[----:B------:R-:W-:-:S04]  /*1eb0*/  UISETP.NE.U32.AND UP0, UPT, UR8, URZ, UPT ;  /* 0x000000ff0800728c */ /* 0x000fc8000bf05070 */
[----:B------:R-:W-:Y:S01]  /*1ec0*/  UISETP.NE.AND.EX UP0, UPT, UR9, URZ, UPT, UP0 ;  /* 0x000000ff0900728c */ /* 0x000fe2000bf05300 */
[----:B------:R-:W-:Y:S10]  /*1ed0*/  @!P5 BRA `(.L_x_27998) ;  /* 0x00000000000cd947 */ /* 0x000ff40003800000 */
[----:B------:R-:W2:Y:S02]  /*1ee0*/  LDC.64 R68, c[0x0][0x390] ;  /* 0x0000e400ff447b82 */ /* 0x000ea40000000a00 */
[----:B--2---:R-:W-:-:S06]  /*1ef0*/  IMAD.WIDE.U32 R68, R9, 0x10, R68 ;  /* 0x0000001009447825 */ /* 0x004fcc00078e0044 */
[----:B------:R-:W5:Y:S02]  /*1f00*/  LDG.E.128 R68, desc[UR6][R68.64] ;  /* 0x0000000644447981 */ /* 0x000f64000c1e1d00 */
.L_x_27998:
[----:B------:R-:W-:Y:S05]  /*1f10*/  BRA.U !UP0, `(.L_x_27999) ;  /* 0x0000000108787547 */ /* 0x000fea000b800000 */
[----:B------:R-:W0:Y:S02]  /*1f20*/  LDC.64 R96, c[0x0][0x3a0] ;  /* 0x0000e800ff607b82 */ /* 0x000e240000000a00 */
[----:B01----:R-:W-:-:S05]  /*1f30*/  IMAD.WIDE.U32 R130, R10, 0x20, R96 ;  /* 0x000000200a827825 */ /* 0x003fca00078e0060 */
        /* <DEDUP_REMOVED lines=28> */
.L_x_27999:
[----:B01----:R-:W0:Y:S01]  /*2100*/  @P5 LDC R130, c[0x0][0x40c] ;  /* 0x00010300ff825b82 */ /* 0x003e220000000800 */
        /* <DEDUP_REMOVED lines=28> */
.L_x_28000:
[----:B------:R-:W0:Y:S01]  /*22d0*/  LDC.64 R130, c[0x0][0x3a8] ;  /* 0x0000ea00ff827b82 */ /* 0x000e220000000a00 */
[----:B------:R-:W-:Y:S01]  /*22e0*/  IADD3 R9, PT, PT, R9, 0x80, RZ ;  /* 0x0000008009097810 */ /* 0x000fe20007ffe0ff */
[C---:B0-----:R-:W-:Y:S01]  /*22f0*/  IMAD.WIDE.U32 R130, R10.reuse, 0x20, R130 ;  /* 0x000000200a827825 */ /* 0x041fe200078e0082 */
[----:B------:R-:W-:-:S04]  /*2300*/  IADD3 R10, PT, PT, R10, 0x80, RZ ;  /* 0x000000800a0a7810 */ /* 0x000fc80007ffe0ff */
[----:B------:R2:W-:Y:S04]  /*2310*/  STG.E.128 desc[UR6][R130.64], R96 ;  /* 0x0000006082007986 */ /* 0x0005e8000c101d06 */
[----:B------:R2:W-:Y:S02]  /*2320*/  STG.E.128 desc[UR6][R130.64+0x10], R100 ;  /* 0x0000106482007986 */ /* 0x0005e4000c101d06 */
.L_x_27997:
[----:B------:R-:W-:Y:S05]  /*2330*/  BSYNC.RECONVERGENT B0 ;  /* 0x0000000000007941 */ /* 0x000fea0003800200 */
.L_x_27996:
        /* <DEDUP_REMOVED lines=9> */
.L_x_28003:
[----:B------:R-:W-:Y:S05]  /*23d0*/  BRA.U !UP0, `(.L_x_28004) ;  /* 0x0000000108787547 */ /* 0x000fea000b800000 */
[----:B------:R-:W0:Y:S02]  /*23e0*/  LDC.64 R104, c[0x0][0x3a0] ;  /* 0x0000e800ff687b82 */ /* 0x000e240000000a00 */
[----:B012---:R-:W-:-:S05]  /*23f0*/  IMAD.WIDE.U32 R130, R10, 0x20, R104 ;  /* 0x000000200a827825 */ /* 0x007fca00078e0068 */
        /* <DEDUP_REMOVED lines=28> */
.L_x_28004:
[----:B012---:R-:W0:Y:S01]  /*25c0*/  @P5 LDC R130, c[0x0][0x40c] ;  /* 0x00010300ff825b82 */ /* 0x007e220000000800 */
        /* <DEDUP_REMOVED lines=28> */
.L_x_28005:
[----:B------:R-:W0:Y:S01]  /*2790*/  LDC.64 R130, c[0x0][0x3a8] ;  /* 0x0000ea00ff827b82 */ /* 0x000e220000000a00 */
[----:B------:R-:W-:Y:S01]  /*27a0*/  IADD3 R9, PT, PT, R9, 0x80, RZ ;  /* 0x0000008009097810 */ /* 0x000fe20007ffe0ff */
[C---:B0-----:R-:W-:Y:S01]  /*27b0*/  IMAD.WIDE.U32 R130, R10.reuse, 0x20, R130 ;  /* 0x000000200a827825 */ /* 0x041fe200078e0082 */
[----:B------:R-:W-:-:S04]  /*27c0*/  IADD3 R10, PT, PT, R10, 0x80, RZ ;  /* 0x000000800a0a7810 */ /* 0x000fc80007ffe0ff */
[----:B------:R3:W-:Y:S04]  /*27d0*/  STG.E.128 desc[UR6][R130.64], R104 ;  /* 0x0000006882007986 */ /* 0x0007e8000c101d06 */
[----:B------:R3:W-:Y:S02]  /*27e0*/  STG.E.128 desc[UR6][R130.64+0x10], R108 ;  /* 0x0000106c82007986 */ /* 0x0007e4000c101d06 */
.L_x_28002:
[----:B------:R-:W-:Y:S05]  /*27f0*/  BSYNC.RECONVERGENT B0 ;  /* 0x0000000000007941 */ /* 0x000fea0003800200 */
.L_x_28001:
        /* <DEDUP_REMOVED lines=9> */
.L_x_28008:
[----:B------:R-:W-:Y:S05]  /*2890*/  BRA.U !UP0, `(.L_x_28009) ;  /* 0x0000000108787547 */ /* 0x000fea000b800000 */
[----:B0123--:R-:W0:Y:S02]  /*28a0*/  LDC.64 R130, c[0x0][0x3a0] ;  /* 0x0000e800ff827b82 */ /* 0x00fe240000000a00 */
        /* <DEDUP_REMOVED lines=9> */
[----:B------:R-:W0:Y:S01]  /*2940*/  @P5 LDC R129, c[0x0][0x40c] ;  /* 0x00010300ff815b82 */ /* 0x000e220000000800 */
[----:B------:R-:W-:-:S07]  /*2950*/  @P5 HADD2.F32 R138, -RZ, R71.H1_H1 ;  /* 0x30000047ff8a5230 */ /* 0x000fce0000004100 */
        /* <DEDUP_REMOVED lines=8> */
[----:B------:R-:W-:-:S02]  /*29e0*/  @P5 HADD2.F32 R5, -RZ, R70.H0_H0 ;  /* 0x20000046ff055230 */ /* 0x000fc40000004100 */
[----:B-1----:R-:W-:Y:S01]  /*29f0*/  @P5 FFMA.FTZ R114, R131, R133, R114 ;  /* 0x0000008583725223 */ /* 0x002fe20000010072 */
[----:B------:R-:W-:Y:S02]  /*2a00*/  @P5 HADD2.F32 R132, -RZ, R70.H1_H1 ;  /* 0x30000046ff845230 */ /* 0x000fe40000004100 */
[----:B----4-:R-:W-:Y:S01]  /*2a10*/  @P5 FFMA.FTZ R115, R130, R134, R115 ;  /* 0x0000008682735223 */ /* 0x010fe20000010073 */
[----:B------:R-:W-:Y:S02]  /*2a20*/  @P5 HADD2.F32 R9, -RZ, R71.H0_H0 ;  /* 0x20000047ff095230 */ /* 0x000fe40000004100 */
[----:B---3--:R-:W-:Y:S01]  /*2a30*/  @P5 FFMA.FTZ R116, R5, R135, R116 ;  /* 0x0000008705745223 */ /* 0x008fe20000010074 */
[----:B------:R-:W-:Y:S01]  /*2a40*/  @P5 FFMA.FTZ R119, R138, R139, R119 ;  /* 0x0000008b8a775223 */ /* 0x000fe20000010077 */
[----:B------:R-:W-:Y:S01]  /*2a50*/  @P5 FFMA.FTZ R117, R132, R136, R117 ;  /* 0x0000008884755223 */ /* 0x000fe20000010075 */
[----:B------:R-:W-:Y:S01]  /*2a60*/  @P5 FFMA.FTZ R118, R9, R137, R118 ;  /* 0x0000008909765223 */ /* 0x000fe20000010076 */
[----:B------:R-:W-:Y:S06]  /*2a70*/  BRA `(.L_x_28010) ;  /* 0x0000000000747947 */ /* 0x000fec0003800000 */
.L_x_28009:
[----:B------:R-:W4:Y:S01]  /*2a80*/  @P5 LDC R116, c[0x0][0x40c] ;  /* 0x00010300ff745b82 */ /* 0x000f220000000800 */
[--C-:B-----5:R-:W-:Y:S01]  /*2a90*/  @P5 HADD2.F32 R5, -RZ, R68.reuse.H0_H0 ;  /* 0x20000044ff055230 */ /* 0x120fe20000004100 */
[----:B------:R-:W-:Y:S01]  /*2aa0*/  CS2R R112, SRZ ;  /* 0x0000000000707805 */ /* 0x000fe2000001ff00 */
[----:B------:R-:W-:Y:S01]  /*2ab0*/  @P5 HADD2.F32 R9, -RZ, R68.H1_H1 ;  /* 0x30000044ff095230 */ /* 0x000fe20000004100 */
[----:B------:R-:W-:Y:S01]  /*2ac0*/  MOV R114, RZ ;  /* 0x000000ff00727202 */ /* 0x000fe20000000f00 */
[----:B------:R-:W-:Y:S02]  /*2ad0*/  @P5 HADD2.F32 R115, -RZ, R69.H0_H0 ;  /* 0x20000045ff735230 */ /* 0x000fe40000004100 */
[----:B------:R-:W-:Y:S01]  /*2ae0*/  @P5 HADD2.F32 R129, -RZ, R70.H1_H1 ;  /* 0x30000046ff815230 */ /* 0x000fe20000004100 */
[----:B------:R-:W4:Y:S01]  /*2af0*/  @P5 LDC R118, c[0x0][0x40c] ;  /* 0x00010300ff765b82 */ /* 0x000f220000000800 */
[----:B------:R-:W-:-:S07]  /*2b00*/  @P5 HADD2.F32 R133, -RZ, R71.H1_H1 ;  /* 0x30000047ff855230 */ /* 0x000fce0000004100 */
[----:B0123--:R-:W0:Y:S08]  /*2b10*/  @P5 LDC R130, c[0x0][0x40c] ;  /* 0x00010300ff825b82 */ /* 0x00fe300000000800 */
[----:B------:R-:W1:Y:S01]  /*2b20*/  @P5 LDC R132, c[0x0][0x40c] ;  /* 0x00010300ff845b82 */ /* 0x000e620000000800 */
[----:B----4-:R-:W-:Y:S01]  /*2b30*/  @P5 FMUL.FTZ R112, R5, R116 ;  /* 0x0000007405705220 */ /* 0x010fe20000410000 */
[----:B------:R-:W-:Y:S01]  /*2b40*/  @P5 HADD2.F32 R5, -RZ, R69.H1_H1 ;  /* 0x30000045ff055230 */ /* 0x000fe20000004100 */
[----:B------:R-:W-:-:S05]  /*2b50*/  CS2R R116, SRZ ;  /* 0x0000000000747805 */ /* 0x000fca000001ff00 */
[----:B------:R-:W2:Y:S01]  /*2b60*/  @P5 LDC R134, c[0x0][0x40c] ;  /* 0x00010300ff865b82 */ /* 0x000ea20000000800 */
[----:B------:R-:W-:Y:S01]  /*2b70*/  @P5 FMUL.FTZ R113, R9, R118 ;  /* 0x0000007609715220 */ /* 0x000fe20000410000 */
[----:B------:R-:W-:Y:S01]  /*2b80*/  @P5 HADD2.F32 R9, -RZ, R70.H0_H0 ;  /* 0x20000046ff095230 */ /* 0x000fe20000004100 */
[----:B------:R-:W-:-:S05]  /*2b90*/  CS2R R118, SRZ ;  /* 0x0000000000767805 */ /* 0x000fca000001ff00 */
[----:B------:R-:W3:Y:S01]  /*2ba0*/  @P5 LDC R136, c[0x0][0x40c] ;  /* 0x00010300ff885b82 */ /* 0x000ee20000000800 */
[----:B0-----:R-:W-:Y:S01]  /*2bb0*/  @P5 FMUL.FTZ R114, R115, R130 ;  /* 0x0000008273725220 */ /* 0x001fe20000410000 */
[----:B------:R-:W-:Y:S02]  /*2bc0*/  @P5 HADD2.F32 R130, -RZ, R71.H0_H0 ;  /* 0x20000047ff825230 */ /* 0x000fe40000004100 */
        /* <DEDUP_REMOVED lines=8> */
.L_x_28010:
[----:B------:R-:W0:Y:S02]  /*2c50*/  LDC.64 R130, c[0x0][0x3a8] ;  /* 0x0000ea00ff827b82 */ /* 0x000e240000000a00 */
[----:B0-----:R-:W-:-:S05]  /*2c60*/  IMAD.WIDE.U32 R130, R10, 0x20, R130 ;  /* 0x000000200a827825 */ /* 0x001fca00078e0082 */
[----:B------:R0:W-:Y:S04]  /*2c70*/  STG.E.128 desc[UR6][R130.64], R112 ;  /* 0x0000007082007986 */ /* 0x0001e8000c101d06 */
[----:B------:R0:W-:Y:S02]  /*2c80*/  STG.E.128 desc[UR6][R130.64+0x10], R116 ;  /* 0x0000107482007986 */ /* 0x0001e4000c101d06 */
.L_x_28007:
[----:B------:R-:W-:Y:S05]  /*2c90*/  BSYNC.RECONVERGENT B0 ;  /* 0x0000000000007941 */ /* 0x000fea0003800200 */
.L_x_28006:
[----:B------:R-:W-:Y:S01]  /*2ca0*/  FADD.FTZ R10, RZ, R72 ;  /* 0x00000048ff0a7221 */ /* 0x000fe20000010000 */
[C---:B------:R-:W-:Y:S01]  /*2cb0*/  ISETP.GT.U32.AND P5, PT, R2.reuse, 0xff, PT ;  /* 0x000000ff0200780c */ /* 0x040fe20003fa4070 */
[----:B------:R-:W-:Y:S01]  /*2cc0*/  BSSY.RECONVERGENT B0, `(.L_x_28011) ;  /* 0x00000d5000007945 */ /* 0x000fe20003800200 */
[C---:B------:R-:W-:Y:S01]  /*2cd0*/  ISETP.GT.U32.AND P6, PT, R2.reuse, 0x17f, PT ;  /* 0x0000017f0200780c */ /* 0x040fe20003fc4070 */
        /* <DEDUP_REMOVED lines=68> */
[----:B0-23--:R-:W0:Y:S02]  /*3120*/  SHFL.BFLY PT, R130, R9, 0x4, 0x1f ;  /* 0x0c801f0009827f89 */ /* 0x00de2400000e0000 */
        /* <DEDUP_REMOVED lines=142> */
.L_x_28012:
[----:B------:R-:W-:Y:S05]  /*3a10*/  BSYNC.RECONVERGENT B0 ;  /* 0x0000000000007941 */ /* 0x000fea0003800200 */
.L_x_28011:
        /* <DEDUP_REMOVED lines=13> */
.L_x_28014:
[----:B------:R-:W-:Y:S05]  /*3af0*/  BSYNC.RECONVERGENT B0 ;  /* 0x0000000000007941 */ /* 0x000fea0003800200 */
.L_x_28013:
[----:B------:R-:W2:Y:S01]  /*3b00*/  SHFL.DOWN PT, R10, R133, 0x2, 0x1f ;  /* 0x08401f00850a7f89 */ /* 0x000ea200000e0000 */
[----:B------:R-:W-:Y:S02]  /*3b10*/  ISETP.NE.AND P5, PT, R8, RZ, PT ;  /* 0x000000ff0800720c */ /* 0x000fe40003fa5270 */
[----:B------:R-:W-:Y:S01]  /*3b20*/  ISETP.NE.AND P6, PT, RZ, UR10, PT ;  /* 0x0000000aff007c0c */ /* 0x000fe2000bfc5270 */
[----:B01----:R-:W0:Y:S04]  /*3b30*/  SHFL.DOWN PT, R5, R130, 0x2, 0x1f ;  /* 0x08401f0082057f89 */ /* 0x003e2800000e0000 */
[----:B------:R-:W1:Y:S01]  /*3b40*/  SHFL.DOWN PT, R132, R131, 0x2, 0x1f ;  /* 0x08401f0083847f89 */ /* 0x000e6200000e0000 */
[----:B--2---:R-:W-:Y:S02]  /*3b50*/  IADD3 R9, PT, PT, R10, R133, RZ ;  /* 0x000000850a097210 */ /* 0x004fe40007ffe0ff */
[----:B------:R-:W-:-:S02]  /*3b60*/  I2FP.F32.S32 R136, R10 ;  /* 0x0000000a00887245 */ /* 0x000fc40000201400 */
[----:B------:R-:W-:Y:S01]  /*3b70*/  I2FP.F32.S32 R129, R9 ;  /* 0x0000000900817245 */ /* 0x000fe20000201400 */
[----:B------:R-:W2:Y:S01]  /*3b80*/  SHFL.DOWN PT, R138, R9, 0x1, 0x1f ;  /* 0x08201f00098a7f89 */ /* 0x000ea200000e0000 */
[----:B------:R-:W-:Y:S01]  /*3b90*/  I2FP.F32.S32 R10, R133 ;  /* 0x00000085000a7245 */ /* 0x000fe20000201400 */
[C---:B0-----:R-:W-:Y:S01]  /*3ba0*/  FMUL.FTZ R135, R5.reuse, R136 ;  /* 0x0000008805877220 */ /* 0x041fe20000410000 */
[----:B------:R-:W0:Y:S01]  /*3bb0*/  MUFU.RCP R134, R129 ;  /* 0x0000008100867308 */ /* 0x000e220000001000 */
[----:B------:R-:W-:Y:S01]  /*3bc0*/  FADD.FTZ R5, -R5, R130 ;  /* 0x0000008205057221 */ /* 0x000fe20000010100 */
[----:B-1----:R-:W-:Y:S01]  /*3bd0*/  FADD.FTZ R131, R132, R131 ;  /* 0x0000008384837221 */ /* 0x002fe20000010000 */
[----:B------:R-:W-:Y:S02]  /*3be0*/  FFMA.FTZ R135, R10, R130, R135 ;  /* 0x000000820a877223 */ /* 0x000fe40000010087 */
[----:B------:R-:W-:-:S04]  /*3bf0*/  FMUL.FTZ R5, R5, R5 ;  /* 0x0000000505057220 */ /* 0x000fc80000410000 */
[----:B------:R-:W-:-:S04]  /*3c00*/  FMUL.FTZ R5, R5, R10 ;  /* 0x0000000a05057220 */ /* 0x000fc80000410000 */
[----:B------:R-:W-:Y:S01]  /*3c10*/  FMUL.FTZ R5, R5, R136 ;  /* 0x0000008805057220 */ /* 0x000fe20000410000 */
[----:B0-----:R-:W-:-:S03]  /*3c20*/  FMUL.FTZ R130, R134, R135 ;  /* 0x0000008786827220 */ /* 0x001fc60000410000 */
        /* <DEDUP_REMOVED lines=12> */
[----:B------:R-:W0:Y:S01]  /*3cf0*/  @!P5 LDC.64 R130, c[0x0][0x3c0] ;  /* 0x0000f000ff82db82 */ /* 0x000e220000000a00 */
[----:B------:R-:W-:Y:S01]  /*3d00*/  FMUL.FTZ R132, R129, R132 ;  /* 0x0000008481847220 */ /* 0x000fe20000410000 */
[----:B--2---:R-:W-:-:S03]  /*3d10*/  FMUL.FTZ R134, R9, R134 ;  /* 0x0000008609867220 */ /* 0x004fc60000410000 */
[----:B------:R-:W-:Y:S02]  /*3d20*/  FMUL.FTZ R132, R132, R138 ;  /* 0x0000008a84847220 */ /* 0x000fe40000410000 */
[----:B------:R-:W1:Y:S02]  /*3d30*/  SHFL.IDX PT, R129, R134, RZ, 0x1f ;  /* 0x00001fff86817589 */ /* 0x000e6400000e0000 */
[----:B------:R-:W-:Y:S02]  /*3d40*/  FFMA.FTZ R10, R9, R132, R10 ;  /* 0x00000084090a7223 */ /* 0x000fe4000001000a */
[----:B------:R-:W2:Y:S04]  /*3d50*/  LDC R9, c[0x0][0x448] ;  /* 0x00011200ff097b82 */ /* 0x000ea80000000800 */
[----:B------:R-:W2:Y:S04]  /*3d60*/  SHFL.IDX PT, R10, R10, RZ, 0x1f ;  /* 0x00001fff0a0a7589 */ /* 0x000ea800000e0000 */
        /* <DEDUP_REMOVED lines=54> */
[----:B------:R-:W-:Y:S02]  /*40d0*/  HADD2.F32 R141, -RZ, R18.H1_H1 ;  /* 0x30000012ff8d7230 */ /* 0x000fe40000004100 */
[----:B------:R-:W-:Y:S01]  /*40e0*/  FFMA.FTZ R137, R132, R135, R137 ;  /* 0x0000008784897223 */ /* 0x000fe20000010089 */
[----:B------:R-:W-:Y:S02]  /*40f0*/  HADD2.F32 R143, -RZ, R15.H1_H1 ;  /* 0x3000000fff8f7230 */ /* 0x000fe40000004100 */
[----:B------:R-:W-:Y:S01]  /*4100*/  FFMA.FTZ R10, R10, R131, R133 ;  /* 0x000000830a0a7223 */ /* 0x000fe20000010085 */
        /* <DEDUP_REMOVED lines=10> */
.L_x_28017:
[----:B------:R-:W-:Y:S05]  /*41b0*/  BSYNC.RECONVERGENT B0 ;  /* 0x0000000000007941 */ /* 0x000fea0003800200 */
.L_x_28016:
[----:B------:R-:W-:Y:S01]  /*41c0*/  ISETP.NE.AND P0, PT, R11, RZ, PT ;  /* 0x000000ff0b00720c */ /* 0x000fe20003f05270 */
[----:B------:R-:W-:-:S12]  /*41d0*/  BSSY.RECONVERGENT B0, `(.L_x_28018) ;  /* 0x0000032000007945 */ /* 0x000fd80003800200 */
[----:B------:R-:W-:Y:S05]  /*41e0*/  @!P0 BRA `(.L_x_28019) ;  /* 0x0000000000c08947 */ /* 0x000fea0003800000 */
[--C-:B0-----:R-:W-:Y:S01]  /*41f0*/  FADD.FTZ R6, R120, -R9.reuse ;  /* 0x8000000978067221 */ /* 0x101fe20000010000 */
        /* <DEDUP_REMOVED lines=47> */
.L_x_28019:
[----:B------:R-:W-:Y:S05]  /*44f0*/  BSYNC.RECONVERGENT B0 ;  /* 0x0000000000007941 */ /* 0x000fea0003800200 */
.L_x_28018:
[----:B------:R-:W-:Y:S01]  /*4500*/  ISETP.NE.AND P0, PT, R128, RZ, PT ;  /* 0x000000ff8000720c */ /* 0x000fe20003f05270 */
[----:B------:R-:W-:-:S12]  /*4510*/  BSSY.RECONVERGENT B0, `(.L_x_28020) ;  /* 0x0000032000007945 */ /* 0x000fd80003800200 */
[----:B------:R-:W-:Y:S05]  /*4520*/  @!P0 BRA `(.L_x_28021) ;  /* 0x0000000000c08947 */ /* 0x000fea0003800000 */
[--C-:B01----:R-:W-:Y:S01]  /*4530*/  FADD.FTZ R6, R80, -R9.reuse ;  /* 0x8000000950067221 */ /* 0x103fe20000010000 */
        /* <DEDUP_REMOVED lines=47> */
.L_x_28021:
[----:B------:R-:W-:Y:S05]  /*4830*/  BSYNC.RECONVERGENT B0 ;  /* 0x0000000000007941 */ /* 0x000fea0003800200 */
.L_x_28020:
[----:B------:R-:W-:Y:S04]  /*4840*/  BSSY.RECONVERGENT B0, `(.L_x_28022) ;  /* 0x0000032000007945 */ /* 0x000fe80003800200 */
[----:B------:R-:W-:Y:S05]  /*4850*/  @!P1 BRA `(.L_x_28023) ;  /* 0x0000000000c09947 */ /* 0x000fea0003800000 */
[--C-:B012---:R-:W-:Y:S01]  /*4860*/  FADD.FTZ R6, R88, -R9.reuse ;  /* 0x8000000958067221 */ /* 0x107fe20000010000 */
        /* <DEDUP_REMOVED lines=47> */
.L_x_28023:
[----:B------:R-:W-:Y:S05]  /*4b60*/  BSYNC.RECONVERGENT B0 ;  /* 0x0000000000007941 */ /* 0x000fea0003800200 */
.L_x_28022:
[----:B------:R-:W-:Y:S04]  /*4b70*/  BSSY.RECONVERGENT B0, `(.L_x_28024) ;  /* 0x0000032000007945 */ /* 0x000fe80003800200 */
[----:B------:R-:W-:Y:S05]  /*4b80*/  @!P2 BRA `(.L_x_28025) ;  /* 0x0000000000c0a947 */ /* 0x000fea0003800000 */
[--C-:B0123--:R-:W-:Y:S01]  /*4b90*/  FADD.FTZ R6, R96, -R9.reuse ;  /* 0x8000000960067221 */ /* 0x10ffe20000010000 */
        /* <DEDUP_REMOVED lines=47> */
.L_x_28025:
[----:B------:R-:W-:Y:S05]  /*4e90*/  BSYNC.RECONVERGENT B0 ;  /* 0x0000000000007941 */ /* 0x000fea0003800200 */
.L_x_28024:
[----:B------:R-:W-:Y:S04]  /*4ea0*/  BSSY.RECONVERGENT B0, `(.L_x_28026) ;  /* 0x0000032000007945 */ /* 0x000fe80003800200 */
[----:B------:R-:W-:Y:S05]  /*4eb0*/  @!P3 BRA `(.L_x_28027) ;  /* 0x0000000000c0b947 */ /* 0x000fea0003800000 */
[--C-:B01234-:R-:W-:Y:S01]  /*4ec0*/  FADD.FTZ R6, R104, -R9.reuse ;  /* 0x8000000968067221 */ /* 0x11ffe20000010000 */
        /* <DEDUP_REMOVED lines=47> */
.L_x_28027:
[----:B------:R-:W-:Y:S05]  /*51c0*/  BSYNC.RECONVERGENT B0 ;  /* 0x0000000000007941 */ /* 0x000fea0003800200 */
.L_x_28026:
        /* <DEDUP_REMOVED lines=41> */
[----:B0-----:R-:W-:-:S04]  /*5460*/  IMAD.WIDE.U32 R6, R8, 0x10, R6 ;  /* 0x0000001008067825 */ /* 0x001fc800078e0006 */
[----:B------:R-:W-:Y:S01]  /*5470*/  FFMA.FTZ R132, R132, R131, R133 ;  /* 0x0000008384847223 */ /* 0x000fe20000010085 */
[----:B------:R-:W-:Y:S01]  /*5480*/  FFMA.FTZ R128, R128, R9, R11 ;  /* 0x0000000980807223 */ /* 0x000fe2000001000b */
[----:B------:R-:W-:Y:S02]  /*5490*/  F2FP.F16.F32.PACK_AB R11, R143, R138 ;  /* 0x0000008a8f0b723e */ /* 0x000fe400000000ff */
[----:B------:R-:W-:Y:S02]  /*54a0*/  F2FP.F16.F32.PACK_AB R10, R135, R10 ;  /* 0x0000000a870a723e */ /* 0x000fe400000000ff */
[----:B------:R-:W-:Y:S02]  /*54b0*/  F2FP.F16.F32.PACK_AB R9, R132, R129 ;  /* 0x000000818409723e */ /* 0x000fe400000000ff */
[----:B------:R-:W-:-:S05]  /*54c0*/  F2FP.F16.F32.PACK_AB R8, R128, R5 ;  /* 0x000000058008723e */ /* 0x000fca00000000ff */
[----:B------:R0:W-:Y:S02]  /*54d0*/  STG.E.128 desc[UR6][R6.64], R8 ;  /* 0x0000000806007986 */ /* 0x0001e4000c101d06 */
.L_x_28028:
[----:B------:R-:W-:Y:S05]  /*54e0*/  BSYNC.RECONVERGENT B0 ;  /* 0x0000000000007941 */ /* 0x000fea0003800200 */
.L_x_28015:
[----:B01234-:R-:W0:Y:S01]  /*54f0*/  LDC.64 R6, c[0x0][0x380] ;  /* 0x0000e000ff067b82 */ /* 0x01fe220000000a00 */
[----:B------:R-:W-:Y:S01]  /*5500*/  UPLOP3.LUT UP1, UPT, UPT, UPT, UP1, 0x40, 0x4 ;  /* 0x000000000004789c */ /* 0x000fe20003f2e810 */
[----:B0-----:R-:W-:-:S04]  /*5510*/  IADD3 R0, PT, PT, R0, R6, RZ ;  /* 0x0000000600007210 */ /* 0x001fc80007ffe0ff */
[----:B------:R-:W-:-:S13]  /*5520*/  ISETP.GE.AND P0, PT, R0, R7, PT ;  /* 0x000000070000720c */ /* 0x000fda0003f06270 */
[----:B------:R-:W-:Y:S05]  /*5530*/  @!P0 BRA `(.L_x_28029) ;  /* 0xffffffb4003c8947 */ /* 0x000fea000383ffff */
[----:B------:R-:W-:Y:S05]  /*5540*/  EXIT ;  /* 0x000000000000794d */ /* 0x000fea0003800000 */
.L_x_28030:
        /* <DEDUP_REMOVED lines=11> */
.L_x_42389:


//--------------------- .text._ZN10layer_norm13ln_fwd_kernelINS_13Kernel_traitsI6__halfS2_fS2_fjLj7168ELj1ELj1ELj4ELj16ENS_18Kernel_traits_baseILj7168ES2_S2_fS2_fjLj128EEEEELb0ELb0ELb1ELb1EEEvNS_9FwdParamsE --------------------------
	.section	.text._ZN10layer_norm13ln_fwd_kernelINS_13Kernel_traitsI6__halfS2_fS2_fjLj7168ELj1ELj1ELj4ELj16ENS_18Kernel_traits_baseILj7168ES2_S2_fS2_fjLj128EEEEELb0ELb0ELb1ELb1EEEvNS_9FwdParamsE,"ax",@progbits
	.align	128
        .global         _ZN10layer_norm13ln_fwd_kernelINS_13Kernel_traitsI6__halfS2_fS2_fjLj7168ELj1ELj1ELj4ELj16ENS_18Kernel_traits_baseILj7168ES2_S2_fS2_fjLj128EEEEELb0ELb0ELb1ELb1EEEvNS_9FwdParamsE
        .type           _ZN10layer_norm13ln_fwd_kernelINS_13Kernel_traitsI6__halfS2_fS2_fjLj7168ELj1ELj1ELj4ELj16ENS_18Kernel_traits_baseILj7168ES2_S2_fS2_fjLj128EEEEELb0ELb0ELb1ELb1EEEvNS_9FwdParamsE,@function
        .size           _ZN10layer_norm13ln_fwd_kernelINS_13Kernel_traitsI6__halfS2_fS2_fjLj7168ELj1ELj1ELj4ELj16ENS_18Kernel_traits_baseILj7168ES2_S2_fS2_fjLj128EEEEELb0ELb0ELb1ELb1EEEvNS_9FwdParamsE,(.L_x_42390 - _ZN10layer_norm13ln_fwd_kernelINS_13Kernel_traitsI6__halfS2_fS2_fjLj7168ELj1ELj1ELj4ELj16ENS_18Kernel_traits_baseILj7168ES2_S2_fS2_fjLj128EEEEELb0ELb0ELb1ELb1EEEvNS_9FwdParamsE)
        .other          _ZN10layer_norm13ln_fwd_kernelINS_13Kernel_traitsI6__halfS2_fS2_fjLj7168ELj1ELj1ELj4ELj16ENS_18Kernel_traits_baseILj7168ES2_S2_fS2_fjLj128EEEEELb0ELb0ELb1ELb1EEEvNS_9FwdParamsE,@"STO_CUDA_ENTRY STV_DEFAULT"
_ZN10layer_norm13ln_fwd_kernelINS_13Kernel_traitsI6__halfS2_fS2_fjLj7168ELj1ELj1ELj4ELj16ENS_18Kernel_traits_baseILj7168ES2_S2_fS2_fjLj128EEEEELb0ELb0ELb1ELb1EEEvNS_9FwdParamsE:
.text._ZN10layer_norm13ln_fwd_kernelINS_13Kernel_traitsI6__halfS2_fS2_fjLj7168ELj1ELj1ELj4ELj16ENS_18Kernel_traits_baseILj7168ES2_S2_fS2_fjLj128EEEEELb0ELb0ELb1ELb1EEEvNS_9FwdParamsE:
        /* <DEDUP_REMOVED lines=28> */
.L_x_28031:
        /* <DEDUP_REMOVED lines=14> */
[----:B--2---:R-:W-:-:S05]  /*02a0*/  IMAD.WIDE.U32 R28, R0, 0x10, R4 ;  /* 0x00000010001c7825 */ /* 0x004fca00078e0004 */
        /* <DEDUP_REMOVED lines=8> */
.L_x_28032:
[----:B------:R-:W0:Y:S02]  /*0330*/  LDCU UR4, c[0x0][0x384] ;  /* 0x00007080ff0477ac */ /* 0x000e240008000800 */
[----:B0-----:R-:W-:-:S13]  /*0340*/  ISETP.GE.AND P0, PT, R2, UR4, PT ;  /* 0x0000000402007c0c */ /* 0x001fda000bf06270 */
[----:B------:R-:W-:Y:S05]  /*0350*/  @P0 EXIT ;  /* 0x000000000000094d */ /* 0x000fea0003800000 */
[----:B------:R-:W0:Y:S01]  /*0360*/  LDCU.U8 UR10, c[0x0][0x410] ;  /* 0x00008200ff0a77ac */ /* 0x000e220008000000 */
[----:B------:R-:W2:Y:S01]  /*0370*/  LDCU UR11, c[0x0][0x400] ;  /* 0x00008000ff0b77ac */ /* 0x000ea20008000800 */
[----:B------:R-:W3:Y:S01]  /*0380*/  LDCU.64 UR8, c[0x0][0x3a0] ;  /* 0x00007400ff0877ac */ /* 0x000ee20008000a00 */
[----:B------:R-:W-:-:S11]  /*0390*/  UPLOP3.LUT UP1, UPT, UPT, UPT, UPT, 0x40, 0x4 ;  /* 0x000000000004789c */ /* 0x000fd60003f2e870 */
.L_x_28057:
[----:B------:R-:W4:Y:S08]  /*03a0*/  LDC.64 R62, c[0x0][0x3f0] ;  /* 0x0000fc00ff3e7b82 */ /* 0x000f300000000a00 */
[----:B------:R-:W1:Y:S08]  /*03b0*/  LDC R3, c[0x0][0x388] ;  /* 0x0000e200ff037b82 */ /* 0x000e700000000800 */
[----:B------:R-:W0:Y:S01]  /*03c0*/  LDC.64 R114, c[0x0][0x3f8] ;  /* 0x0000fe00ff727b82 */ /* 0x000e220000000a00 */
[----:B----4-:R-:W-:-:S05]  /*03d0*/  IMAD.WIDE R62, R2, 0x4, R62 ;  /* 0x00000004023e7825 */ /* 0x010fca00078e023e */
[----:B------:R-:W4:Y:S01]  /*03e0*/  LDG.E R60, desc[UR6][R62.64] ;  /* 0x000000063e3c7981 */ /* 0x000f22000c1e1900 */
[----:B0-----:R-:W-:-:S06]  /*03f0*/  IMAD.WIDE R114, R2, 0x4, R114 ;  /* 0x0000000402727825 */ /* 0x001fcc00078e0272 */
[----:B-----5:R0:W5:Y:S01]  /*0400*/  LDG.E R114, desc[UR6][R114.64] ;  /* 0x0000000672727981 */ /* 0x020162000c1e1900 */
[----:B----4-:R-:W-:-:S13]  /*0410*/  ISETP.GE.AND P0, PT, R60, 0x1, PT ;  /* 0x000000013c00780c */ /* 0x010fda0003f06270 */
[----:B------:R-:W4:Y:S01]  /*0420*/  @P0 LDC.64 R64, c[0x0][0x390] ;  /* 0x0000e400ff400b82 */ /* 0x000f220000000a00 */
[----:B------:R-:W-:-:S05]  /*0430*/  @P0 IADD3 R66, PT, PT, R60, -0x1, RZ ;  /* 0xffffffff3c420810 */ /* 0x000fca0007ffe0ff */
[----:B-1----:R-:W-:-:S05]  /*0440*/  @P0 IMAD R66, R66, R3, RZ ;  /* 0x0000000342420224 */ /* 0x002fca00078e02ff */
[----:B------:R-:W-:-:S04]  /*0450*/  @P0 SHF.R.S32.HI R61, RZ, 0x1f, R66 ;  /* 0x0000001fff3d0819 */ /* 0x000fc80000011442 */
[----:B------:R-:W-:Y:S01]  /*0460*/  @P0 LEA.HI R67, R61, R66, RZ, 0x3 ;  /* 0x000000423d430211 */ /* 0x000fe200078f18ff */
[----:B------:R-:W-:-:S03]  /*0470*/  HFMA2 R61, -RZ, RZ, 0, 0 ;  /* 0x00000000ff3d7431 */ /* 0x000fc600000001ff */
        /* <DEDUP_REMOVED lines=12> */
[----:B------:R-:W3:Y:S04]  /*0540*/  LDG.E.128 R116, desc[UR6][R64.64] ;  /* 0x0000000640747981 */ /* 0x000ee8000c1e1d00 */
[----:B------:R0:W4:Y:S01]  /*0550*/  LDG.E.128 R108, desc[UR6][R64.64+0x10] ;  /* 0x00001006406c7981 */ /* 0x000122000c1e1d00 */
[----:B------:R-:W-:-:S13]  /*0560*/  ISETP.GT.AND P1, PT, R60, RZ, PT ;  /* 0x000000ff3c00720c */ /* 0x000fda0003f24270 */
[----:B------:R-:W3:Y:S01]  /*0570*/  @P1 LDC R62, c[0x0][0x40c] ;  /* 0x00010300ff3e1b82 */ /* 0x000ee20000000800 */
[--C-:B-----5:R-:W-:Y:S02]  /*0580*/  @P1 HADD2.F32 R67, -RZ, R56.reuse.H0_H0 ;  /* 0x20000038ff431230 */ /* 0x120fe40000004100 */
[----:B------:R-:W-:Y:S02]  /*0590*/  @P1 HADD2.F32 R0, -RZ, R56.H1_H1 ;  /* 0x30000038ff001230 */ /* 0x000fe40000004100 */
[----:B0-----:R-:W-:Y:S02]  /*05a0*/  @P1 HADD2.F32 R65, -RZ, R57.H0_H0 ;  /* 0x20000039ff411230 */ /* 0x001fe40000004100 */
[----:B------:R-:W-:Y:S01]  /*05b0*/  @P1 HADD2.F32 R64, -RZ, R59.H1_H1 ;  /* 0x3000003bff401230 */ /* 0x000fe20000004100 */
[----:B------:R-:W0:Y:S08]  /*05c0*/  @P1 LDC R66, c[0x0][0x40c] ;  /* 0x00010300ff421b82 */ /* 0x000e300000000800 */
[----:B------:R-:W1:Y:S08]  /*05d0*/  @P1 LDC R68, c[0x0][0x40c] ;  /* 0x00010300ff441b82 */ /* 0x000e700000000800 */
[----:B------:R-:W2:Y:S08]  /*05e0*/  @P1 LDC R69, c[0x0][0x40c] ;  /* 0x00010300ff451b82 */ /* 0x000eb00000000800 */
[----:B------:R-:W2:Y:S08]  /*05f0*/  @P1 LDC R70, c[0x0][0x40c] ;  /* 0x00010300ff461b82 */ /* 0x000eb00000000800 */
[----:B------:R-:W2:Y:S08]  /*0600*/  @P1 LDC R71, c[0x0][0x40c] ;  /* 0x00010300ff471b82 */ /* 0x000eb00000000800 */
[----:B------:R-:W2:Y:S08]  /*0610*/  @P1 LDC R72, c[0x0][0x40c] ;  /* 0x00010300ff481b82 */ /* 0x000eb00000000800 */
[----:B------:R-:W4:Y:S01]  /*0620*/  @P1 LDC R73, c[0x0][0x40c] ;  /* 0x00010300ff491b82 */ /* 0x000f220000000800 */
[----:B---3--:R-:W-:Y:S01]  /*0630*/  @P1 FFMA.FTZ R116, R67, R62, R116 ;  /* 0x0000003e43741223 */ /* 0x008fe20000010074 */
[----:B0-----:R-:W-:Y:S01]  /*0640*/  @P1 FFMA.FTZ R117, R0, R66, R117 ;  /* 0x0000004200751223 */ /* 0x001fe20000010075 */
[----:B-1----:R-:W-:Y:S01]  /*0650*/  @P1 FFMA.FTZ R118, R65, R68, R118 ;  /* 0x0000004441761223 */ /* 0x002fe20000010076 */
[----:B------:R-:W-:-:S02]  /*0660*/  @P1 HADD2.F32 R0, -RZ, R57.H1_H1 ;  /* 0x30000039ff001230 */ /* 0x000fc40000004100 */
[----:B----4-:R-:W-:Y:S01]  /*0670*/  @P1 FFMA.FTZ R111, R64, R73, R111 ;  /* 0x00000049406f1223 */ /* 0x010fe2000001006f */
[--C-:B------:R-:W-:Y:S02]  /*0680*/  @P1 HADD2.F32 R65, -RZ, R58.reuse.H0_H0 ;  /* 0x2000003aff411230 */ /* 0x100fe40000004100 */
[----:B------:R-:W-:Y:S02]  /*0690*/  @P1 HADD2.F32 R62, -RZ, R58.H1_H1 ;  /* 0x3000003aff3e1230 */ /* 0x000fe40000004100 */
[----:B--2---:R-:W-:Y:S01]  /*06a0*/  @P1 FFMA.FTZ R119, R0, R69, R119 ;  /* 0x0000004500771223 */ /* 0x004fe20000010077 */
[----:B------:R-:W-:Y:S02]  /*06b0*/  @P1 HADD2.F32 R67, -RZ, R59.H0_H0 ;  /* 0x2000003bff431230 */ /* 0x000fe40000004100 */
[----:B------:R-:W-:Y:S01]  /*06c0*/  @P1 FFMA.FTZ R108, R65, R70, R108 ;  /* 0x00000046416c1223 */ /* 0x000fe2000001006c */
[----:B------:R-:W-:Y:S02]  /*06d0*/  @P1 FFMA.FTZ R109, R62, R71, R109 ;  /* 0x000000473e6d1223 */ /* 0x000fe4000001006d */
[----:B------:R-:W-:Y:S01]  /*06e0*/  @P1 FFMA.FTZ R110, R67, R72, R110 ;  /* 0x00000048436e1223 */ /* 0x000fe2000001006e */
[----:B------:R-:W-:Y:S06]  /*06f0*/  BRA `(.L_x_28034) ;  /* 0x0000000000707947 */ /* 0x000fec0003800000 */
.L_x_28033:
[----:B------:R-:W0:Y:S01]  /*0700*/  @P0 LDC R65, c[0x0][0x40c] ;  /* 0x00010300ff410b82 */ /* 0x000e220000000800 */
[--C-:B-----5:R-:W-:Y:S01]  /*0710*/  @P0 HADD2.F32 R0, -RZ, R56.reuse.H0_H0 ;  /* 0x20000038ff000230 */ /* 0x120fe20000004100 */
[----:B------:R-:W-:Y:S01]  /*0720*/  CS2R R116, SRZ ;  /* 0x0000000000747805 */ /* 0x000fe2000001ff00 */
[----:B------:R-:W-:Y:S01]  /*0730*/  @P0 HADD2.F32 R62, -RZ, R56.H1_H1 ;  /* 0x30000038ff3e0230 */ /* 0x000fe20000004100 */
[----:B------:R-:W-:Y:S01]  /*0740*/  CS2R R118, SRZ ;  /* 0x0000000000767805 */ /* 0x000fe2000001ff00 */
[--C-:B------:R-:W-:Y:S01]  /*0750*/  @P0 HADD2.F32 R64, -RZ, R57.reuse.H0_H0 ;  /* 0x20000039ff400230 */ /* 0x100fe20000004100 */
[----:B------:R-:W-:Y:S02]  /*0760*/  CS2R R108, SRZ ;  /* 0x00000000006c7805 */ /* 0x000fe4000001ff00 */
[----:B------:R-:W-:Y:S01]  /*0770*/  CS2R R110, SRZ ;  /* 0x00000000006e7805 */ /* 0x000fe2000001ff00 */
[----:B------:R-:W1:Y:S08]  /*0780*/  @P0 LDC R67, c[0x0][0x40c] ;  /* 0x00010300ff430b82 */ /* 0x000e700000000800 */
[----:B------:R-:W3:Y:S08]  /*0790*/  @P0 LDC R69, c[0x0][0x40c] ;  /* 0x00010300ff450b82 */ /* 0x000ef00000000800 */
[----:B------:R-:W4:Y:S01]  /*07a0*/  @P0 LDC R71, c[0x0][0x40c] ;  /* 0x00010300ff470b82 */ /* 0x000f220000000800 */
[----:B0-----:R-:W-:Y:S01]  /*07b0*/  @P0 FMUL.FTZ R116, R0, R65 ;  /* 0x0000004100740220 */ /* 0x001fe20000410000 */
[----:B------:R-:W-:-:S02]  /*07c0*/  @P0 HADD2.F32 R0, -RZ, R57.H1_H1 ;  /* 0x30000039ff000230 */ /* 0x000fc40000004100 */
[----:B------:R-:W-:-:S04]  /*07d0*/  @P0 HADD2.F32 R65, -RZ, R59.H0_H0 ;  /* 0x2000003bff410230 */ /* 0x000fc80000004100 */
[----:B------:R-:W0:Y:S01]  /*07e0*/  @P0 LDC R73, c[0x0][0x40c] ;  /* 0x00010300ff490b82 */ /* 0x000e220000000800 */
[----:B-1----:R-:W-:Y:S01]  /*07f0*/  @P0 FMUL.FTZ R117, R62, R67 ;  /* 0x000000433e750220 */ /* 0x002fe20000410000 */
[----:B------:R-:W-:Y:S02]  /*0800*/  @P0 HADD2.F32 R62, -RZ, R58.H0_H0 ;  /* 0x2000003aff3e0230 */ /* 0x000fe40000004100 */
[----:B------:R-:W-:-:S04]  /*0810*/  @P0 HADD2.F32 R67, -RZ, R59.H1_H1 ;  /* 0x3000003bff430230 */ /* 0x000fc80000004100 */
[----:B------:R-:W1:Y:S01]  /*0820*/  @P0 LDC R75, c[0x0][0x40c] ;  /* 0x00010300ff4b0b82 */ /* 0x000e620000000800 */
[----:B---3--:R-:W-:Y:S01]  /*0830*/  @P0 FMUL.FTZ R118, R64, R69 ;  /* 0x0000004540760220 */ /* 0x008fe20000410000 */
[----:B------:R-:W-:-:S06]  /*0840*/  @P0 HADD2.F32 R64, -RZ, R58.H1_H1 ;  /* 0x3000003aff400230 */ /* 0x000fcc0000004100 */
[----:B------:R-:W3:Y:S01]  /*0850*/  @P0 LDC R66, c[0x0][0x40c] ;  /* 0x00010300ff420b82 */ /* 0x000ee20000000800 */
[----:B----4-:R-:W-:-:S07]  /*0860*/  @P0 FMUL.FTZ R119, R0, R71 ;  /* 0x0000004700770220 */ /* 0x010fce0000410000 */
[----:B------:R-:W4:Y:S01]  /*0870*/  @P0 LDC R68, c[0x0][0x40c] ;  /* 0x00010300ff440b82 */ /* 0x000f220000000800 */
[----:B0-----:R-:W-:Y:S01]  /*0880*/  @P0 FMUL.FTZ R108, R62, R73 ;  /* 0x000000493e6c0220 */ /* 0x001fe20000410000 */
[----:B-1----:R-:W-:Y:S01]  /*0890*/  @P0 FMUL.FTZ R109, R64, R75 ;  /* 0x0000004b406d0220 */ /* 0x002fe20000410000 */
[----:B---3--:R-:W-:Y:S01]  /*08a0*/  @P0 FMUL.FTZ R110, R65, R66 ;  /* 0x00000042416e0220 */ /* 0x008fe20000410000 */
[----:B----4-:R-:W-:-:S07]  /*08b0*/  @P0 FMUL.FTZ R111, R67, R68 ;  /* 0x00000044436f0220 */ /* 0x010fce0000410000 */
.L_x_28034:
[----:B------:R-:W0:Y:S01]  /*08c0*/  LDC.64 R112, c[0x0][0x3a8] ;  /* 0x0000ea00ff707b82 */ /* 0x000e220000000a00 */
[----:B------:R-:W-:-:S07]  /*08d0*/  @P0 IADD3 R69, PT, PT, R61, 0x80, RZ ;  /* 0x000000803d450810 */ /* 0x000fce0007ffe0ff */
[----:B------:R-:W1:Y:S01]  /*08e0*/  @P0 LDC.64 R66, c[0x0][0x390] ;  /* 0x0000e400ff420b82 */ /* 0x000e620000000a00 */
[----:B0-----:R-:W-:-:S05]  /*08f0*/  IMAD.WIDE.U32 R64, R63, 0x20, R112 ;  /* 0x000000203f407825 */ /* 0x001fca00078e0070 */
[----:B------:R0:W-:Y:S01]  /*0900*/  STG.E.128 desc[UR6][R64.64], R116 ;  /* 0x0000007440007986 */ /* 0x0001e2000c101d06 */
[----:B-1----:R-:W-:-:S03]  /*0910*/  @P0 IMAD.WIDE.U32 R66, R69, 0x10, R66 ;  /* 0x0000001045420825 */ /* 0x002fc600078e0042 */
[----:B------:R0:W-:Y:S04]  /*0920*/  STG.E.128 desc[UR6][R64.64+0x10], R108 ;  /* 0x0000106c40007986 */ /* 0x0001e8000c101d06 */
[----:B------:R0:W5:Y:S01]  /*0930*/  @P0 LDG.E.128 R56, desc[UR6][R66.64] ;  /* 0x0000000642380981 */ /* 0x000162000c1e1d00 */
[----:B------:R-:W-:Y:S05]  /*0940*/  BRA.U !UP0, `(.L_x_28035) ;  /* 0x00000001087c7547 */ /* 0x000fea000b800000 */
[----:B0-----:R-:W0:Y:S01]  /*0950*/  LDC.64 R64, c[0x0][0x3a0] ;  /* 0x0000e800ff407b82 */ /* 0x001e220000000a00 */
[----:B------:R-:W-:-:S05]  /*0960*/  IADD3 R67, PT, PT, R63, 0x80, RZ ;  /* 0x000000803f437810 */ /* 0x000fca0007ffe0ff */
        /* <DEDUP_REMOVED lines=29> */
.L_x_28035:
[----:B0-----:R-:W0:Y:S01]  /*0b40*/  @P0 LDC R65, c[0x0][0x40c] ;  /* 0x00010300ff410b82 */ /* 0x001e220000000800 */
        /* <DEDUP_REMOVED lines=27> */
.L_x_28036:
        /* <DEDUP_REMOVED lines=9> */
.L_x_28037:
        /* <DEDUP_REMOVED lines=32> */
.L_x_28038:
        /* <DEDUP_REMOVED lines=28> */
.L_x_28039:
        /* <DEDUP_REMOVED lines=9> */
.L_x_28040:
        /* <DEDUP_REMOVED lines=32> */
.L_x_28041:
        /* <DEDUP_REMOVED lines=28> */
.L_x_28042:
        /* <DEDUP_REMOVED lines=9> */
.L_x_28043:
        /* <DEDUP_REMOVED lines=32> */
.L_x_28044:
        /* <DEDUP_REMOVED lines=28> */
.L_x_28045:
        /* <DEDUP_REMOVED lines=9> */
.L_x_28046:
        /* <DEDUP_REMOVED lines=32> */
.L_x_28047:
[----:B0-----:R-:W0:Y:S01]  /*1c80*/  @P0 LDC R65, c[0x0][0x40c] ;  /* 0x00010300ff410b82 */ /* 0x001e220000000800 */
[--C-:B-----5:R-:W-:Y:S01]  /*1c90*/  @P0 HADD2.F32 R0, -RZ, R56.reuse.H0_H0 ;  /* 0x20000038ff000230 */ /* 0x120fe20000004100 */
[----:B------:R-:W-:Y:S01]  /*1ca0*/  CS2R R76, SRZ ;  /* 0x00000000004c7805 */ /* 0x000fe2000001ff00 */
[----:B------:R-:W-:Y:S01]  /*1cb0*/  @P0 HADD2.F32 R62, -RZ, R56.H1_H1 ;  /* 0x30000038ff3e0230 */ /* 0x000fe20000004100 */
[----:B------:R-:W-:Y:S01]  /*1cc0*/  CS2R R78, SRZ ;  /* 0x00000000004e7805 */ /* 0x000fe2000001ff00 */
[----:B------:R-:W-:Y:S02]  /*1cd0*/  @P0 HADD2.F32 R64, -RZ, R57.H0_H0 ;  /* 0x20000039ff400230 */ /* 0x000fe40000004100 */
[----:B------:R-:W-:Y:S01]  /*1ce0*/  @P0 HADD2.F32 R68, -RZ, R58.H1_H1 ;  /* 0x3000003aff440230 */ /* 0x000fe20000004100 */
[----:B------:R-:W1:Y:S01]  /*1cf0*/  @P0 LDC R67, c[0x0][0x40c] ;  /* 0x00010300ff430b82 */ /* 0x000e620000000800 */
[----:B------:R-:W-:-:S07]  /*1d00*/  @P0 HADD2.F32 R120, -RZ, R59.H1_H1 ;  /* 0x3000003bff780230 */ /* 0x000fce0000004100 */
[----:B------:R-:W3:Y:S08]  /*1d10*/  @P0 LDC R69, c[0x0][0x40c] ;  /* 0x00010300ff450b82 */ /* 0x000ef00000000800 */
[----:B------:R-:W4:Y:S01]  /*1d20*/  @P0 LDC R71, c[0x0][0x40c] ;  /* 0x00010300ff470b82 */ /* 0x000f220000000800 */
[----:B0-----:R-:W-:Y:S01]  /*1d30*/  @P0 FMUL.FTZ R76, R0, R65 ;  /* 0x00000041004c0220 */ /* 0x001fe20000410000 */
[----:B------:R-:W-:-:S06]  /*1d40*/  @P0 HADD2.F32 R0, -RZ, R57.H1_H1 ;  /* 0x30000039ff000230 */ /* 0x000fcc0000004100 */
[----:B------:R-:W0:Y:S01]  /*1d50*/  @P0 LDC R115, c[0x0][0x40c] ;  /* 0x00010300ff730b82 */ /* 0x000e220000000800 */
[----:B-1----:R-:W-:Y:S01]  /*1d60*/  @P0 FMUL.FTZ R77, R62, R67 ;  /* 0x000000433e4d0220 */ /* 0x002fe20000410000 */
[----:B------:R-:W-:Y:S01]  /*1d70*/  @P0 HADD2.F32 R62, -RZ, R58.H0_H0 ;  /* 0x2000003aff3e0230 */ /* 0x000fe20000004100 */
[----:B------:R-:W-:-:S05]  /*1d80*/  CS2R R66, SRZ ;  /* 0x0000000000427805 */ /* 0x000fca000001ff00 */
[----:B------:R-:W1:Y:S01]  /*1d90*/  @P0 LDC R121, c[0x0][0x40c] ;  /* 0x00010300ff790b82 */ /* 0x000e620000000800 */
[----:B---3--:R-:W-:Y:S01]  /*1da0*/  @P0 FMUL.FTZ R78, R64, R69 ;  /* 0x00000045404e0220 */ /* 0x008fe20000410000 */
[----:B------:R-:W-:Y:S01]  /*1db0*/  @P0 HADD2.F32 R69, -RZ, R59.H0_H0 ;  /* 0x2000003bff450230 */ /* 0x000fe20000004100 */
[----:B------:R-:W-:-:S05]  /*1dc0*/  CS2R R64, SRZ ;  /* 0x0000000000407805 */ /* 0x000fca000001ff00 */
[----:B------:R-:W3:Y:S01]  /*1dd0*/  @P0 LDC R70, c[0x0][0x40c] ;  /* 0x00010300ff460b82 */ /* 0x000ee20000000800 */
[----:B----4-:R-:W-:-:S07]  /*1de0*/  @P0 FMUL.FTZ R79, R0, R71 ;  /* 0x00000047004f0220 */ /* 0x010fce0000410000 */
[----:B------:R-:W4:Y:S01]  /*1df0*/  @P0 LDC R123, c[0x0][0x40c] ;  /* 0x00010300ff7b0b82 */ /* 0x000f220000000800 */
[----:B0-----:R-:W-:Y:S01]  /*1e00*/  @P0 FMUL.FTZ R64, R62, R115 ;  /* 0x000000733e400220 */ /* 0x001fe20000410000 */
[----:B-1----:R-:W-:Y:S01]  /*1e10*/  @P0 FMUL.FTZ R65, R68, R121 ;  /* 0x0000007944410220 */ /* 0x002fe20000410000 */
[----:B---3--:R-:W-:Y:S01]  /*1e20*/  @P0 FMUL.FTZ R66, R69, R70 ;  /* 0x0000004645420220 */ /* 0x008fe20000410000 */
[----:B----4-:R-:W-:-:S07]  /*1e30*/  @P0 FMUL.FTZ R67, R120, R123 ;  /* 0x0000007b78430220 */ /* 0x010fce0000410000 */
.L_x_28048:
        /* <DEDUP_REMOVED lines=9> */
.L_x_28049:
        /* <DEDUP_REMOVED lines=8> */
[--C-:B-----5:R-:W-:Y:S02]  /*1f50*/  @P0 HADD2.F32 R61, -RZ, R56.reuse.H0_H0 ;  /* 0x20000038ff3d0230 */ /* 0x120fe40000004100 */
[----:B------:R-:W-:Y:S02]  /*1f60*/  @P0 HADD2.F32 R60, -RZ, R56.H1_H1 ;  /* 0x30000038ff3c0230 */ /* 0x000fe40000004100 */
[----:B0-----:R-:W-:Y:S02]  /*1f70*/  @P0 HADD2.F32 R63, -RZ, R57.H0_H0 ;  /* 0x20000039ff3f0230 */ /* 0x001fe40000004100 */
[--C-:B------:R-:W-:Y:S01]  /*1f80*/  @P0 HADD2.F32 R133, -RZ, R59.reuse.H0_H0 ;  /* 0x2000003bff850230 */ /* 0x100fe20000004100 */
[----:B------:R-:W0:Y:S01]  /*1f90*/  @P0 LDC R128, c[0x0][0x40c] ;  /* 0x00010300ff800b82 */ /* 0x000e220000000800 */
[----:B------:R-:W-:-:S07]  /*1fa0*/  @P0 HADD2.F32 R136, -RZ, R59.H1_H1 ;  /* 0x3000003bff880230 */ /* 0x000fce0000004100 */
[----:B------:R-:W1:Y:S08]  /*1fb0*/  @P0 LDC R129, c[0x0][0x40c] ;  /* 0x00010300ff810b82 */ /* 0x000e700000000800 */
[----:B------:R-:W2:Y:S08]  /*1fc0*/  @P0 LDC R130, c[0x0][0x40c] ;  /* 0x00010300ff820b82 */ /* 0x000eb00000000800 */
[----:B------:R-:W2:Y:S08]  /*1fd0*/  @P0 LDC R131, c[0x0][0x40c] ;  /* 0x00010300ff830b82 */ /* 0x000eb00000000800 */
[----:B------:R-:W2:Y:S08]  /*1fe0*/  @P0 LDC R132, c[0x0][0x40c] ;  /* 0x00010300ff840b82 */ /* 0x000eb00000000800 */
[----:B------:R-:W2:Y:S08]  /*1ff0*/  @P0 LDC R134, c[0x0][0x40c] ;  /* 0x00010300ff860b82 */ /* 0x000eb00000000800 */
[----:B------:R-:W2:Y:S01]  /*2000*/  @P0 LDC R135, c[0x0][0x40c] ;  /* 0x00010300ff870b82 */ /* 0x000ea20000000800 */
[----:B---3--:R-:W-:Y:S01]  /*2010*/  @P0 FFMA.FTZ R68, R61, R0, R68 ;  /* 0x000000003d440223 */ /* 0x008fe20000010044 */
[----:B0-----:R-:W-:Y:S01]  /*2020*/  @P0 FFMA.FTZ R69, R60, R128, R69 ;  /* 0x000000803c450223 */ /* 0x001fe20000010045 */
[----:B-1----:R-:W-:Y:S01]  /*2030*/  @P0 FFMA.FTZ R70, R63, R129, R70 ;  /* 0x000000813f460223 */ /* 0x002fe20000010046 */
[----:B------:R-:W-:Y:S01]  /*2040*/  @P0 HADD2.F32 R0, -RZ, R57.H1_H1 ;  /* 0x30000039ff000230 */ /* 0x000fe20000004100 */
[----:B----4-:R-:W-:Y:S01]  /*2050*/  @!P0 MOV R60, R120 ;  /* 0x00000078003c8202 */ /* 0x010fe20000000f00 */
[--C-:B------:R-:W-:Y:S01]  /*2060*/  @P0 HADD2.F32 R129, -RZ, R58.reuse.H0_H0 ;  /* 0x2000003aff810230 */ /* 0x100fe20000004100 */
[----:B------:R-:W-:Y:S01]  /*2070*/  @!P0 MOV R61, R121 ;  /* 0x00000079003d8202 */ /* 0x000fe20000000f00 */
[----:B------:R-:W-:Y:S01]  /*2080*/  @P0 HADD2.F32 R128, -RZ, R58.H1_H1 ;  /* 0x3000003aff800230 */ /* 0x000fe20000004100 */
[----:B------:R-:W-:Y:S01]  /*2090*/  @!P0 MOV R62, R122 ;  /* 0x0000007a003e8202 */ /* 0x000fe20000000f00 */
[----:B--2---:R-:W-:Y:S01]  /*20a0*/  @P0 FFMA.FTZ R71, R0, R130, R71 ;  /* 0x0000008200470223 */ /* 0x004fe20000010047 */
[----:B------:R-:W-:Y:S01]  /*20b0*/  @!P0 MOV R63, R123 ;  /* 0x0000007b003f8202 */ /* 0x000fe20000000f00 */
[----:B------:R-:W-:Y:S01]  /*20c0*/  @P0 FFMA.FTZ R60, R129, R131, R120 ;  /* 0x00000083813c0223 */ /* 0x000fe20000010078 */
[----:B------:R-:W-:Y:S01]  /*20d0*/  @P0 FFMA.FTZ R61, R128, R132, R121 ;  /* 0x00000084803d0223 */ /* 0x000fe20000010079 */
[----:B------:R-:W-:Y:S01]  /*20e0*/  @P0 FFMA.FTZ R62, R133, R134, R122 ;  /* 0x00000086853e0223 */ /* 0x000fe2000001007a */
[----:B------:R-:W-:Y:S01]  /*20f0*/  @P0 FFMA.FTZ R63, R136, R135, R123 ;  /* 0x00000087883f0223 */ /* 0x000fe2000001007b */
[----:B------:R-:W-:Y:S06]  /*2100*/  BRA `(.L_x_28051) ;  /* 0x0000000000747947 */ /* 0x000fec0003800000 */
.L_x_28050:
[----:B------:R-:W1:Y:S01]  /*2110*/  @P0 LDC R61, c[0x0][0x40c] ;  /* 0x00010300ff3d0b82 */ /* 0x000e620000000800 */
[--C-:B-----5:R-:W-:Y:S01]  /*2120*/  @P0 HADD2.F32 R0, -RZ, R56.reuse.H0_H0 ;  /* 0x20000038ff000230 */ /* 0x120fe20000004100 */
[----:B0-----:R-:W-:Y:S01]  /*2130*/  CS2R R68, SRZ ;  /* 0x0000000000447805 */ /* 0x001fe2000001ff00 */
[----:B------:R-:W-:Y:S02]  /*2140*/  @P0 HADD2.F32 R60, -RZ, R56.H1_H1 ;  /* 0x30000038ff3c0230 */ /* 0x000fe40000004100 */
[----:B------:R-:W-:Y:S02]  /*2150*/  HFMA2 R70, -RZ, RZ, 0, 0 ;  /* 0x00000000ff467431 */ /* 0x000fe400000001ff */
[----:B------:R-:W-:Y:S02]  /*2160*/  @P0 HADD2.F32 R62, -RZ, R57.H0_H0 ;  /* 0x20000039ff3e0230 */ /* 0x000fe40000004100 */
[--C-:B------:R-:W-:Y:S01]  /*2170*/  @P0 HADD2.F32 R120, -RZ, R58.reuse.H0_H0 ;  /* 0x2000003aff780230 */ /* 0x100fe20000004100 */
[----:B------:R-:W0:Y:S01]  /*2180*/  @P0 LDC R63, c[0x0][0x40c] ;  /* 0x00010300ff3f0b82 */ /* 0x000e220000000800 */
[----:B------:R-:W-:-:S02]  /*2190*/  @P0 HADD2.F32 R122, -RZ, R58.H1_H1 ;  /* 0x3000003aff7a0230 */ /* 0x000fc40000004100 */
[--C-:B------:R-:W-:Y:S02]  /*21a0*/  @P0 HADD2.F32 R128, -RZ, R59.reuse.H0_H0 ;  /* 0x2000003bff800230 */ /* 0x100fe40000004100 */
[----:B------:R-:W-:-:S03]  /*21b0*/  @P0 HADD2.F32 R130, -RZ, R59.H1_H1 ;  /* 0x3000003bff820230 */ /* 0x000fc60000004100 */
[----:B------:R-:W3:Y:S08]  /*21c0*/  @P0 LDC R71, c[0x0][0x40c] ;  /* 0x00010300ff470b82 */ /* 0x000ef00000000800 */
[----:B------:R-:W4:Y:S01]  /*21d0*/  @P0 LDC R121, c[0x0][0x40c] ;  /* 0x00010300ff790b82 */ /* 0x000f220000000800 */
[----:B-1----:R-:W-:Y:S01]  /*21e0*/  @P0 FMUL.FTZ R68, R0, R61 ;  /* 0x0000003d00440220 */ /* 0x002fe20000410000 */
[----:B------:R-:W-:-:S06]  /*21f0*/  @P0 HADD2.F32 R0, -RZ, R57.H1_H1 ;  /* 0x30000039ff000230 */ /* 0x000fcc0000004100 */
[----:B------:R-:W1:Y:S01]  /*2200*/  @P0 LDC R123, c[0x0][0x40c] ;  /* 0x00010300ff7b0b82 */ /* 0x000e620000000800 */
[----:B0-----:R-:W-:Y:S01]  /*2210*/  @P0 FMUL.FTZ R69, R60, R63 ;  /* 0x0000003f3c450220 */ /* 0x001fe20000410000 */
[----:B------:R-:W-:-:S06]  /*2220*/  CS2R R60, SRZ ;  /* 0x00000000003c7805 */ /* 0x000fcc000001ff00 */
[----:B------:R-:W0:Y:S01]  /*2230*/  @P0 LDC R129, c[0x0][0x40c] ;  /* 0x00010300ff810b82 */ /* 0x000e220000000800 */
[----:B---3--:R-:W-:Y:S01]  /*2240*/  @P0 FMUL.FTZ R70, R62, R71 ;  /* 0x000000473e460220 */ /* 0x008fe20000410000 */
[----:B------:R-:W-:Y:S02]  /*2250*/  CS2R R62, SRZ ;  /* 0x00000000003e7805 */ /* 0x000fe4000001ff00 */
[----:B------:R-:W-:-:S04]  /*2260*/  MOV R71, RZ ;  /* 0x000000ff00477202 */ /* 0x000fc80000000f00 */
[----:B------:R-:W3:Y:S01]  /*2270*/  @P0 LDC R131, c[0x0][0x40c] ;  /* 0x00010300ff830b82 */ /* 0x000ee20000000800 */
[----:B----4-:R-:W-:-:S07]  /*2280*/  @P0 FMUL.FTZ R71, R0, R121 ;  /* 0x0000007900470220 */ /* 0x010fce0000410000 */
[----:B------:R-:W4:Y:S01]  /*2290*/  @P0 LDC R133, c[0x0][0x40c] ;  /* 0x00010300ff850b82 */ /* 0x000f220000000800 */
[----:B-1----:R-:W-:Y:S01]  /*22a0*/  @P0 FMUL.FTZ R60, R120, R123 ;  /* 0x0000007b783c0220 */ /* 0x002fe20000410000 */
[----:B0-----:R-:W-:Y:S01]  /*22b0*/  @P0 FMUL.FTZ R61, R122, R129 ;  /* 0x000000817a3d0220 */ /* 0x001fe20000410000 */
[----:B---3--:R-:W-:Y:S01]  /*22c0*/  @P0 FMUL.FTZ R62, R128, R131 ;  /* 0x00000083803e0220 */ /* 0x008fe20000410000 */
[----:B----4-:R-:W-:-:S07]  /*22d0*/  @P0 FMUL.FTZ R63, R130, R133 ;  /* 0x00000085823f0220 */ /* 0x010fce0000410000 */
.L_x_28051:
        /* <DEDUP_REMOVED lines=205> */
.L_x_28053:
[----:B--2---:R-:W-:Y:S05]  /*2fb0*/  BSYNC.RECONVERGENT B0 ;  /* 0x0000000000007941 */ /* 0x004fea0003800200 */
.L_x_28052:
        /* <DEDUP_REMOVED lines=13> */
.L_x_28055:
[----:B------:R-:W-:Y:S05]  /*3090*/  BSYNC.RECONVERGENT B0 ;  /* 0x0000000000007941 */ /* 0x000fea0003800200 */
.L_x_28054:
        /* <DEDUP_REMOVED lines=51> */
[----:B------:R-:W-:Y:S01]  /*33d0*/  IADD3 R120, PT, PT, R114, -0x1, RZ ;  /* 0xffffffff72787810 */ /* 0x000fe20007ffe0ff */
[----:B------:R-:W-:Y:S01]  /*33e0*/  HADD2.F32 R122, -RZ, R18.H1_H1 ;  /* 0x30000012ff7a7230 */ /* 0x000fe20000004100 */
[----:B------:R-:W-:Y:S01]  /*33f0*/  FSEL R114, R131, RZ, !P0 ;  /* 0x000000ff83727208 */ /* 0x000fe20004000000 */
[----:B------:R-:W-:Y:S02]  /*3400*/  HADD2.F32 R128, -RZ, R46.H1_H1 ;  /* 0x3000002eff807230 */ /* 0x000fe40000004100 */
        /* <DEDUP_REMOVED lines=19> */
[C---:B------:R-:W-:Y:S01]  /*3540*/  FMUL.FTZ R113, R112.reuse, R113 ;  /* 0x0000007170717220 */ /* 0x040fe20000410000 */
[----:B------:R-:W-:Y:S02]  /*3550*/  HADD2.F32 R78, -RZ, R124.H1_H1 ;  /* 0x3000007cff4e7230 */ /* 0x000fe40000004100 */
[----:B------:R-:W-:Y:S01]  /*3560*/  FMUL.FTZ R117, R112, R117 ;  /* 0x0000007570757220 */ /* 0x000fe20000410000 */
[----:B------:R-:W-:Y:S02]  /*3570*/  HADD2.F32 R74, -RZ, R28.H1_H1 ;  /* 0x3000001cff4a7230 */ /* 0x000fe40000004100 */
[----:B------:R-:W-:Y:S01]  /*3580*/  FADD.FTZ R119, -R114, R119 ;  /* 0x0000007772777221 */ /* 0x000fe20000010100 */
[----:B------:R-:W-:-:S02]  /*3590*/  HADD2.F32 R76, -RZ, R125.H0_H0 ;  /* 0x2000007dff4c7230 */ /* 0x000fc40000004100 */
[C---:B------:R-:W-:Y:S01]  /*35a0*/  FADD.FTZ R141, -R114.reuse, R84 ;  /* 0x00000054728d7221 */ /* 0x040fe20000010100 */
[----:B------:R-:W-:Y:S02]  /*35b0*/  HADD2.F32 R72, -RZ, R29.H0_H0 ;  /* 0x2000001dff487230 */ /* 0x000fe40000004100 */
[C---:B------:R-:W-:Y:S01]  /*35c0*/  FADD.FTZ R143, -R114.reuse, R86 ;  /* 0x00000056728f7221 */ /* 0x040fe20000010100 */
[C---:B------:R-:W-:Y:S01]  /*35d0*/  FADD.FTZ R155, -R114.reuse, R82 ;  /* 0x00000052729b7221 */ /* 0x040fe20000010100 */
        /* <DEDUP_REMOVED lines=9> */
[C---:B------:R-:W-:Y:S01]  /*3670*/  FMUL.FTZ R66, R112.reuse, R61 ;  /* 0x0000003d70427220 */ /* 0x040fe20000410000 */
[----:B------:R-:W-:Y:S01]  /*3680*/  FMUL.FTZ R67, R112, R62 ;  /* 0x0000003e70437220 */ /* 0x000fe20000410000 */
[----:B------:R-:W-:Y:S01]  /*3690*/  FFMA.FTZ R60, R115, R80, R64 ;  /* 0x00000050733c7223 */ /* 0x000fe20000010040 */
[----:B------:R-:W-:Y:S01]  /*36a0*/  FFMA.FTZ R113, R113, R78, R74 ;  /* 0x0000004e71717223 */ /* 0x000fe2000001004a */
[----:B------:R-:W-:Y:S01]  /*36b0*/  FFMA.FTZ R61, R117, R76, R72 ;  /* 0x0000004c753d7223 */ /* 0x000fe20000010048 */
[----:B------:R-:W-:-:S02]  /*36c0*/  HADD2.F32 R90, -RZ, R125.H1_H1 ;  /* 0x3000007dff5a7230 */ /* 0x000fc40000004100 */
[C---:B------:R-:W-:Y:S01]  /*36d0*/  FADD.FTZ R129, -R114.reuse, R104 ;  /* 0x0000006872817221 */ /* 0x040fe20000010100 */
        /* <DEDUP_REMOVED lines=92> */
[----:B------:R-:W-:Y:S01]  /*3ca0*/  HADD2.F32 R64, -RZ, R4.H0_H0 ;  /* 0x20000004ff407230 */ /* 0x000fe20000004100 */
[----:B------:R-:W-:Y:S01]  /*3cb0*/  F2FP.F16.F32.PACK_AB R61, R90, R61 ;  /* 0x0000003d5a3d723e */ /* 0x000fe200000000ff */
[----:B------:R-:W-:Y:S01]  /*3cc0*/  HADD2.F32 R72, -RZ, R32.H0_H0 ;  /* 0x20000020ff487230 */ /* 0x000fe20000004100 */
[----:B------:R-:W-:Y:S01]  /*3cd0*/  F2FP.F16.F32.PACK_AB R62, R109, R62 ;  /* 0x0000003e6d3e723e */ /* 0x000fe200000000ff */
        /* <DEDUP_REMOVED lines=8> */
[----:B------:R-:W-:Y:S02]  /*3d60*/  HADD2.F32 R94, -RZ, R5.H1_H1 ;  /* 0x30000005ff5e7230 */ /* 0x000fe40000004100 */
[----:B------:R-:W-:Y:S02]  /*3d70*/  HADD2.F32 R88, -RZ, R33.H1_H1 ;  /* 0x30000021ff587230 */ /* 0x000fe40000004100 */
        /* <DEDUP_REMOVED lines=72> */
[----:B------:R-:W-:Y:S01]  /*4200*/  FFMA.FTZ R81, R73, R122, R128 ;  /* 0x0000007a49517223 */ /* 0x000fe20000010080 */
[----:B------:R-:W-:Y:S02]  /*4210*/  HADD2.F32 R120, -RZ, R46.H0_H0 ;  /* 0x2000002eff787230 */ /* 0x000fe40000004100 */
[----:B------:R-:W-:Y:S01]  /*4220*/  FFMA.FTZ R155, R155, R100, R106 ;  /* 0x000000649b9b7223 */ /* 0x000fe2000001006a */
[----:B------:R-:W-:Y:S01]  /*4230*/  HADD2.F32 R108, -RZ, R17.H1_H1 ;  /* 0x30000011ff6c7230 */ /* 0x000fe20000004100 */
[----:B------:R-:W-:Y:S01]  /*4240*/  F2FP.F16.F32.PACK_AB R92, R92, R153 ;  /* 0x000000995c5c723e */ /* 0x000fe200000000ff */
        /* <DEDUP_REMOVED lines=29> */
[----:B------:R-:W0:Y:S01]  /*4420*/  LDC.64 R72, c[0x0][0x428] ;  /* 0x00010a00ff487b82 */ /* 0x000e220000000a00 */
[----:B------:R-:W-:-:S02]  /*4430*/  HADD2.F32 R85, -RZ, R23.H1_H1 ;  /* 0x30000017ff557230 */ /* 0x000fc40000004100 */
[----:B------:R-:W-:Y:S01]  /*4440*/  FFMA.FTZ R79, R84, R77, R83 ;  /* 0x0000004d544f7223 */ /* 0x000fe20000010053 */
[----:B------:R-:W-:Y:S02]  /*4450*/  HADD2.F32 R77, -RZ, R52.H0_H0 ;  /* 0x20000034ff4d7230 */ /* 0x000fe40000004100 */
[----:B------:R-:W-:Y:S02]  /*4460*/  HADD2.F32 R87, -RZ, R51.H1_H1 ;  /* 0x30000033ff577230 */ /* 0x000fe40000004100 */
[----:B------:R-:W-:Y:S02]  /*4470*/  HADD2.F32 R83, -RZ, R25.H0_H0 ;  /* 0x20000019ff537230 */ /* 0x000fe40000004100 */
[----:B------:R-:W-:Y:S01]  /*4480*/  FFMA.FTZ R75, R68, R75, R77 ;  /* 0x0000004b444b7223 */ /* 0x000fe2000001004d */
[----:B------:R-:W-:Y:S01]  /*4490*/  SHF.R.S32.HI R68, RZ, 0x1f, R3 ;  /* 0x0000001fff447819 */ /* 0x000fe20000011403 */
[----:B------:R-:W-:Y:S01]  /*44a0*/  FFMA.FTZ R130, R86, R85, R87 ;  /* 0x0000005556827223 */ /* 0x000fe20000010057 */
[----:B------:R-:W-:-:S02]  /*44b0*/  HADD2.F32 R85, -RZ, R53.H0_H0 ;  /* 0x20000035ff557230 */ /* 0x000fc40000004100 */
[----:B------:R-:W-:Y:S01]  /*44c0*/  HADD2.F32 R128, -RZ, R25.H1_H1 ;  /* 0x30000019ff807230 */ /* 0x000fe20000004100 */
[----:B------:R-:W-:Y:S01]  /*44d0*/  LEA.HI R3, R68, R3, RZ, 0x3 ;  /* 0x0000000344037211 */ /* 0x000fe200078f18ff */
[----:B------:R-:W-:Y:S02]  /*44e0*/  HADD2.F32 R84, -RZ, R53.H1_H1 ;  /* 0x30000035ff547230 */ /* 0x000fe40000004100 */
[----:B------:R-:W-:Y:S01]  /*44f0*/  FFMA.FTZ R77, R70, R83, R85 ;  /* 0x00000053464d7223 */ /* 0x000fe20000010055 */
[----:B------:R-:W-:Y:S02]  /*4500*/  HADD2.F32 R122, -RZ, R24.H1_H1 ;  /* 0x30000018ff7a7230 */ /* 0x000fe40000004100 */
[----:B------:R-:W-:Y:S02]  /*4510*/  HADD2.F32 R82, -RZ, R52.H1_H1 ;  /* 0x30000034ff527230 */ /* 0x000fe40000004100 */
[----:B------:R-:W-:Y:S01]  /*4520*/  FFMA.FTZ R128, R71, R128, R84 ;  /* 0x0000008047807223 */ /* 0x000fe20000010054 */
[----:B------:R-:W-:Y:S01]  /*4530*/  HADD2.F32 R83, -RZ, R26.H1_H1 ;  /* 0x3000001aff537230 */ /* 0x000fe20000004100 */
[----:B------:R-:W-:Y:S01]  /*4540*/  LEA.HI.SX32 R71, R3, R0, 0x1d ;  /* 0x0000000003477211 */ /* 0x000fe200078feaff */
[----:B------:R-:W-:-:S02]  /*4550*/  HADD2.F32 R85, -RZ, R54.H1_H1 ;  /* 0x30000036ff557230 */ /* 0x000fc40000004100 */
[----:B------:R-:W-:Y:S01]  /*4560*/  FFMA.FTZ R122, R69, R122, R82 ;  /* 0x0000007a457a7223 */ /* 0x000fe20000010052 */
[----:B------:R-:W-:Y:S01]  /*4570*/  HADD2.F32 R87, -RZ, R27.H1_H1 ;  /* 0x3000001bff577230 */ /* 0x000fe20000004100 */
[C---:B------:R-:W-:Y:S01]  /*4580*/  IADD3 R103, PT, PT, R71.reuse, 0x80, RZ ;  /* 0x0000008047677810 */ /* 0x040fe20007ffe0ff */
[----:B------:R-:W-:Y:S02]  /*4590*/  HADD2.F32 R91, -RZ, R55.H1_H1 ;  /* 0x30000037ff5b7230 */ /* 0x000fe40000004100 */
[----:B------:R-:W-:Y:S01]  /*45a0*/  FFMA.FTZ R114, R66, R83, R85 ;  /* 0x0000005342727223 */ /* 0x000fe20000010055 */
[----:B------:R-:W-:Y:S01]  /*45b0*/  HADD2.F32 R70, -RZ, R26.H0_H0 ;  /* 0x2000001aff467230 */ /* 0x000fe20000004100 */
[C---:B------:R-:W-:Y:S01]  /*45c0*/  IADD3 R83, PT, PT, R71.reuse, 0x100, RZ ;  /* 0x0000010047537810 */ /* 0x040fe20007ffe0ff */
[----:B------:R-:W-:Y:S02]  /*45d0*/  HADD2.F32 R82, -RZ, R54.H0_H0 ;  /* 0x20000036ff527230 */ /* 0x000fe40000004100 */
[----:B------:R-:W-:Y:S01]  /*45e0*/  FFMA.FTZ R112, R112, R87, R91 ;  /* 0x0000005770707223 */ /* 0x000fe2000001005b */
[----:B------:R-:W-:Y:S01]  /*45f0*/  HADD2.F32 R84, -RZ, R27.H0_H0 ;  /* 0x2000001bff547230 */ /* 0x000fe20000004100 */
[C---:B------:R-:W-:Y:S01]  /*4600*/  IADD3 R85, PT, PT, R71.reuse, 0x180, RZ ;  /* 0x0000018047557810 */ /* 0x040fe20007ffe0ff */
[----:B------:R-:W-:Y:S01]  /*4610*/  HADD2.F32 R86, -RZ, R55.H0_H0 ;  /* 0x20000037ff567230 */ /* 0x000fe20000004100 */
[C---:B------:R-:W-:Y:S01]  /*4620*/  IADD3 R87, PT, PT, R71.reuse, 0x200, RZ ;  /* 0x0000020047577810 */ /* 0x040fe20007ffe0ff */
[----:B------:R-:W-:Y:S01]  /*4630*/  HADD2.F32 R132, -RZ, R21.H0_H0 ;  /* 0x20000015ff847230 */ /* 0x000fe20000004100 */
[----:B------:R-:W-:Y:S01]  /*4640*/  IADD3 R91, PT, PT, R71, 0x280, RZ ;  /* 0x00000280475b7810 */ /* 0x000fe20007ffe0ff */
[----:B------:R-:W-:-:S02]  /*4650*/  HADD2.F32 R134, -RZ, R49.H0_H0 ;  /* 0x20000031ff867230 */ /* 0x000fc40000004100 */
[----:B------:R-:W-:Y:S01]  /*4660*/  FFMA.FTZ R3, R65, R70, R82 ;  /* 0x0000004641037223 */ /* 0x000fe20000010052 */
[C---:B0-----:R-:W-:Y:S01]  /*4670*/  IMAD.WIDE.U32 R68, R71.reuse, 0x10, R72 ;  /* 0x0000001047447825 */ /* 0x041fe200078e0048 */
[----:B------:R-:W-:-:S03]  /*4680*/  IADD3 R71, PT, PT, R71, 0x300, RZ ;  /* 0x0000030047477810 */ /* 0x000fc60007ffe0ff */
[----:B------:R-:W-:Y:S01]  /*4690*/  FFMA.FTZ R89, R67, R84, R86 ;  /* 0x0000005443597223 */ /* 0x000fe20000010056 */
[----:B------:R-:W-:Y:S01]  /*46a0*/  F2FP.F16.F32.PACK_AB R66, R102, R133 ;  /* 0x000000856642723e */ /* 0x000fe200000000ff */
[----:B------:R-:W-:Y:S01]  /*46b0*/  IMAD.WIDE.U32 R102, R103, 0x10, R72 ;  /* 0x0000001067667825 */ /* 0x000fe200078e0048 */
[----:B------:R-:W-:-:S03]  /*46c0*/  F2FP.F16.F32.PACK_AB R67, R118, R135 ;  /* 0x000000877643723e */ /* 0x000fc600000000ff */
[----:B------:R-:W-:Y:S01]  /*46d0*/  FFMA.FTZ R163, R163, R132, R134 ;  /* 0x00000084a3a37223 */ /* 0x000fe20000010086 */
[----:B------:R-:W-:Y:S01]  /*46e0*/  F2FP.F16.F32.PACK_AB R65, R94, R131 ;  /* 0x000000835e41723e */ /* 0x000fe200000000ff */
[----:B------:R0:W-:Y:S01]  /*46f0*/  STG.E.128 desc[UR6][R68.64], R60 ;  /* 0x0000003c44007986 */ /* 0x0001e2000c101d06 */
[--C-:B------:R-:W-:Y:S01]  /*4700*/  IMAD.WIDE.U32 R82, R83, 0x10, R72.reuse ;  /* 0x0000001053527825 */ /* 0x100fe200078e0048 */
[----:B------:R-:W-:Y:S02]  /*4710*/  F2FP.F16.F32.PACK_AB R70, R98, R149 ;  /* 0x000000956246723e */ /* 0x000fe400000000ff */
[----:B------:R1:W-:Y:S01]  /*4720*/  STG.E.128 desc[UR6][R102.64], R64 ;  /* 0x0000004066007986 */ /* 0x0003e2000c101d06 */
[--C-:B------:R-:W-:Y:S01]  /*4730*/  IMAD.WIDE.U32 R84, R85, 0x10, R72.reuse ;  /* 0x0000001055547825 */ /* 0x100fe200078e0048 */
[----:B------:R-:W-:Y:S02]  /*4740*/  F2FP.F16.F32.PACK_AB R94, R81, R106 ;  /* 0x0000006a515e723e */ /* 0x000fe400000000ff */
[----:B------:R-:W-:Y:S01]  /*4750*/  F2FP.F16.F32.PACK_AB R77, R128, R77 ;  /* 0x0000004d804d723e */ /* 0x000fe200000000ff */
[----:B------:R-:W-:-:S04]  /*4760*/  IMAD.WIDE.U32 R86, R87, 0x10, R72 ;  /* 0x0000001057567825 */ /* 0x000fc800078e0048 */
[----:B------:R-:W-:-:S04]  /*4770*/  IMAD.WIDE.U32 R90, R91, 0x10, R72 ;  /* 0x000000105b5a7825 */ /* 0x000fc800078e0048 */
[----:B------:R-:W-:Y:S01]  /*4780*/  IMAD.WIDE.U32 R72, R71, 0x10, R72 ;  /* 0x0000001047487825 */ /* 0x000fe200078e0048 */
[----:B0-----:R-:W-:Y:S02]  /*4790*/  F2FP.F16.F32.PACK_AB R63, R96, R143 ;  /* 0x0000008f603f723e */ /* 0x001fe400000000ff */
[----:B------:R-:W-:Y:S02]  /*47a0*/  F2FP.F16.F32.PACK_AB R62, R80, R141 ;  /* 0x0000008d503e723e */ /* 0x000fe400000000ff */
[----:B------:R-:W-:Y:S02]  /*47b0*/  F2FP.F16.F32.PACK_AB R61, R76, R139 ;  /* 0x0000008b4c3d723e */ /* 0x000fe400000000ff */
[----:B------:R-:W-:Y:S02]  /*47c0*/  F2FP.F16.F32.PACK_AB R60, R74, R137 ;  /* 0x000000894a3c723e */ /* 0x000fe400000000ff */
[----:B------:R-:W-:Y:S02]  /*47d0*/  F2FP.F16.F32.PACK_AB R71, R104, R151 ;  /* 0x000000976847723e */ /* 0x000fe400000000ff */
[----:B------:R-:W-:Y:S01]  /*47e0*/  F2FP.F16.F32.PACK_AB R69, R88, R147 ;  /* 0x000000935845723e */ /* 0x000fe200000000ff */
[----:B------:R0:W-:Y:S01]  /*47f0*/  STG.E.128 desc[UR6][R82.64], R60 ;  /* 0x0000003c52007986 */ /* 0x0001e2000c101d06 */
[----:B------:R-:W-:-:S02]  /*4800*/  F2FP.F16.F32.PACK_AB R68, R78, R145 ;  /* 0x000000914e44723e */ /* 0x000fc400000000ff */
[----:B-1----:R-:W-:Y:S02]  /*4810*/  F2FP.F16.F32.PACK_AB R67, R130, R79 ;  /* 0x0000004f8243723e */ /* 0x002fe400000000ff */
        /* <DEDUP_REMOVED lines=10> */
.L_x_28056:
[----:B0-----:R-:W0:Y:S01]  /*48c0*/  LDC.64 R60, c[0x0][0x380] ;  /* 0x0000e000ff3c7b82 */ /* 0x001e220000000a00 */
[----:B------:R-:W-:Y:S01]  /*48d0*/  UPLOP3.LUT UP1, UPT, UPT, UPT, UP1, 0x40, 0x4 ;  /* 0x000000000004789c */ /* 0x000fe20003f2e810 */
[----:B0-----:R-:W-:-:S04]  /*48e0*/  IADD3 R2, PT, PT, R2, R60, RZ ;  /* 0x0000003c02027210 */ /* 0x001fc80007ffe0ff */
[----:B------:R-:W-:-:S13]  /*48f0*/  ISETP.GE.AND P0, PT, R2, R61, PT ;  /* 0x0000003d0200720c */ /* 0x000fda0003f06270 */
[----:B------:R-:W-:Y:S05]  /*4900*/  @!P0 BRA `(.L_x_28057) ;  /* 0xffffffb800a48947 */ /* 0x000fea000383ffff */
[----:B------:R-:W-:Y:S05]  /*4910*/  EXIT ;  /* 0x000000000000794d */ /* 0x000fea0003800000 */
.L_x_28058:
        /* <DEDUP_REMOVED lines=14> */
.L_x_42390:


//--------------------- .text._ZN10layer_norm13ln_fwd_kernelINS_13Kernel_traitsI6__halfS2_fS2_fjLj7168ELj1ELj1ELj4ELj16ENS_18Kernel_traits_baseILj7168ES2_S2_fS2_fjLj128EEEEELb0ELb1ELb0ELb0EEEvNS_9FwdParamsE --------------------------
	.section	.text._ZN10layer_norm13ln_fwd_kernelINS_13Kernel_traitsI6__halfS2_fS2_fjLj7168ELj1ELj1ELj4ELj16ENS_18Kernel_traits_baseILj7168ES2_S2_fS2_fjLj128EEEEELb0ELb1ELb0ELb0EEEvNS_9FwdParamsE,"ax",@progbits
	.align	128
        .global         _ZN10layer_norm13ln_fwd_kernelINS_13Kernel_traitsI6__halfS2_fS2_fjLj7168ELj1ELj1ELj4ELj16ENS_18Kernel_traits_baseILj7168ES2_S2_fS2_fjLj128EEEEELb0ELb1ELb0ELb0EEEvNS_9FwdParamsE
        .type           _ZN10layer_norm13ln_fwd_kernelINS_13Kernel_traitsI6__halfS2_fS2_fjLj7168ELj1ELj1ELj4ELj16ENS_18Kernel_traits_baseILj7168ES2_S2_fS2_fjLj128EEEEELb0ELb1ELb0ELb0EEEvNS_9FwdParamsE,@function
        .size           _ZN10layer_norm13ln_fwd_kernelINS_13Kernel_traitsI6__halfS2_fS2_fjLj7168ELj1ELj1ELj4ELj16ENS_18Kernel_traits_baseILj7168ES2_S2_fS2_fjLj128EEEEELb0ELb1ELb0ELb0EEEvNS_9FwdParamsE,(.L_x_42391 - _ZN10layer_norm13ln_fwd_kernelINS_13Kernel_traitsI6__halfS2_fS2_fjLj7168ELj1ELj1ELj4ELj16ENS_18Kernel_traits_baseILj7168ES2_S2_fS2_fjLj128EEEEELb0ELb1ELb0ELb0EEEvNS_9FwdParamsE)
        .other          _ZN10layer_norm13ln_fwd_kernelINS_13Kernel_traitsI6__halfS2_fS2_fjLj7168ELj1ELj1ELj4ELj16ENS_18Kernel_traits_baseILj7168ES2_S2_fS2_fjLj128EEEEELb0ELb1ELb0ELb0EEEvNS_9FwdParamsE,@"STO_CUDA_ENTRY STV_DEFAULT"
_ZN10layer_norm13ln_fwd_kernelINS_13Kernel_traitsI6__halfS2_fS2_fjLj7168ELj1ELj1ELj4ELj16ENS_18Kernel_traits_baseILj7168ES2_S2_fS2_fjLj128EEEEELb0ELb1ELb0ELb0EEEvNS_9FwdParamsE:
.text._ZN10layer_norm13ln_fwd_kernelINS_13Kernel_traitsI6__halfS2_fS2_fjLj7168ELj1ELj1ELj4ELj16ENS_18Kernel_traits_baseILj7168ES2_S2_fS2_fjLj128EEEEELb0ELb1ELb0ELb0EEEvNS_9FwdParamsE:
        /* <DEDUP_REMOVED lines=88> */
[----:B0-----:R-:W-:-:S04]  /*0580*/  IMAD.WIDE.U32 R78, R76, 0x10, R78 ;  /* 0x000000104c4e7825 */ /* 0x001fc800078e004e */
[----:B-1----:R-:W-:-:S06]  /*0590*/  IMAD.WIDE.U32 R80, R76, 0x10, R80 ;  /* 0x000000104c507825 */ /* 0x002fcc00078e0050 */
[----:B------:R-:W5:Y:S01]  /*05a0*/  LD.E.128 R80, desc[UR8][R80.64] ;  /* 0x0000000850507980 */ /* 0x000f62000c101d00 */
[----:B--2---:R-:W-:-:S03]  /*05b0*/  IMAD.WIDE.U32 R84, R76, 0x10, R84 ;  /* 0x000000104c547825 */ /* 0x004fc600078e0054 */
[----:B------:R-:W5:Y:S04]  /*05c0*/  LDG.E.128 R76, desc[UR8][R78.64] ;  /* 0x000000084e4c7981 */ /* 0x000f68000c1e1d00 */
[----:B------:R-:W5:Y:S01]  /*05d0*/  LDG.E.128 R84, desc[UR8][R84.64] ;  /* 0x0000000854547981 */ /* 0x000f62000c1e1d00 */
[----:B------:R-:W-:Y:S05]  /*05e0*/  BRA `(.L_x_28061) ;  /* 0x0000000400607947 */ /* 0x000fea0003800000 */
.L_x_28060:
        /* <DEDUP_REMOVED lines=10> */
[----:B0-----:R-:W-:-:S07]  /*0690*/  @P0 IMAD.WIDE.U32 R8, R76, 0x10, R8 ;  /* 0x000000104c080825 */ /* 0x001fce00078e0008 */
[----:B------:R-:W0:Y:S01]  /*06a0*/  @P2 LDC.64 R56, c[0x0][0x3d0] ;  /* 0x0000f400ff382b82 */ /* 0x000e220000000a00 */
[C---:B-1----:R-:W-:Y:S01]  /*06b0*/  @P0 IMAD.WIDE.U32 R20, R76.reuse, 0x10, R20 ;  /* 0x000000104c140825 */ /* 0x042fe200078e0014 */
[----:B------:R-:W-:Y:S02]  /*06c0*/  @P0 LOP3.LUT R76, R76, 0x80, RZ, 0xfc, !PT ;  /* 0x000000804c4c0812 */ /* 0x000fe400078efcff */
[----:B------:R-:W-:Y:S01]  /*06d0*/  ISETP.GE.U32.AND P6, PT, R156, 0x380, PT ;  /* 0x000003809c00780c */ /* 0x000fe20003fc6070 */
[----:B------:R-:W-:Y:S01]  /*06e0*/  HFMA2 R70, -RZ, RZ, 0, 0 ;  /* 0x00000000ff467431 */ /* 0x000fe200000001ff */
[----:B------:R-:W5:Y:S02]  /*06f0*/  @P0 LDG.E.128 R4, desc[UR8][R8.64] ;  /* 0x0000000808040981 */ /* 0x000f64000c1e1d00 */
[----:B------:R-:W1:Y:S01]  /*0700*/  @P2 LDC.64 R68, c[0x0][0x3e8] ;  /* 0x0000fa00ff442b82 */ /* 0x000e620000000a00 */
[----:B--2---:R-:W-:-:S04]  /*0710*/  @P1 IMAD.WIDE.U32 R32, R76, 0x10, R32 ;  /* 0x000000104c201825 */ /* 0x004fc800078e0020 */
[----:B------:R-:W-:Y:S01]  /*0720*/  HFMA2 R46, -RZ, RZ, 0, 0 ;  /* 0x00000000ff2e7431 */ /* 0x000fe200000001ff */
[----:B------:R-:W5:Y:S02]  /*0730*/  @P0 LDG.E.128 R12, desc[UR8][R20.64] ;  /* 0x00000008140c0981 */ /* 0x000f64000c1e1d00 */
[----:B------:R-:W2:Y:S01]  /*0740*/  @P3 LDC.64 R78, c[0x0][0x3d0] ;  /* 0x0000f400ff4e3b82 */ /* 0x000ea20000000a00 */
[C---:B---3--:R-:W-:Y:S01]  /*0750*/  @P1 IMAD.WIDE.U32 R44, R76.reuse, 0x10, R44 ;  /* 0x000000104c2c1825 */ /* 0x048fe200078e002c */
[----:B------:R-:W-:-:S03]  /*0760*/  @P1 IADD3 R76, PT, PT, R76, 0x80, RZ ;  /* 0x000000804c4c1810 */ /* 0x000fc60007ffe0ff */
[----:B------:R-:W-:Y:S01]  /*0770*/  HFMA2 R22, -RZ, RZ, 0, 0 ;  /* 0x00000000ff167431 */ /* 0x000fe200000001ff */
        /* <DEDUP_REMOVED lines=10> */
[----:B------:R2:W5:Y:S04]  /*0820*/  @P2 LDG.E.128 R36, desc[UR8][R68.64] ;  /* 0x0000000844242981 */ /* 0x000568000c1e1d00 */
[----:B------:R4:W5:Y:S02]  /*0830*/  @P3 LDG.E.128 R40, desc[UR8][R78.64] ;  /* 0x000000084e283981 */ /* 0x000964000c1e1d00 */
[----:B------:R-:W2:Y:S01]  /*0840*/  @P5 LDC.64 R86, c[0x0][0x3d0] ;  /* 0x0000f400ff565b82 */ /* 0x000ea20000000a00 */
[C---:B---3--:R-:W-:Y:S01]  /*0850*/  @P3 IMAD.WIDE.U32 R80, R76.reuse, 0x10, R80 ;  /* 0x000000104c503825 */ /* 0x048fe200078e0050 */
[----:B------:R-:W-:-:S04]  /*0860*/  @P3 IADD3 R76, PT, PT, R76, 0x80, RZ ;  /* 0x000000804c4c3810 */ /* 0x000fc80007ffe0ff */
[----:B------:R4:W5:Y:S02]  /*0870*/  @P3 LDG.E.128 R48, desc[UR8][R80.64] ;  /* 0x0000000850303981 */ /* 0x000964000c1e1d00 */
[----:B------:R-:W3:Y:S01]  /*0880*/  @P5 LDC.64 R88, c[0x0][0x3e8] ;  /* 0x0000fa00ff585b82 */ /* 0x000ee20000000a00 */
[----:B0-----:R-:W-:-:S05]  /*0890*/  @P4 IMAD.WIDE.U32 R82, R76, 0x10, R82 ;  /* 0x000000104c524825 */ /* 0x001fca00078e0052 */
        /* <DEDUP_REMOVED lines=8> */
[----:B------:R-:W-:Y:S02]  /*0920*/  CS2R R68, SRZ ;  /* 0x0000000000447805 */ /* 0x000fe4000001ff00 */
[----:B------:R-:W-:Y:S02]  /*0930*/  MOV R58, RZ ;  /* 0x000000ff003a7202 */ /* 0x000fe40000000f00 */
[----:B------:R-:W-:Y:S02]  /*0940*/  CS2R R56, SRZ ;  /* 0x0000000000387805 */ /* 0x000fe4000001ff00 */
[----:B------:R-:W-:Y:S02]  /*0950*/  CS2R R44, SRZ ;  /* 0x00000000002c7805 */ /* 0x000fe4000001ff00 */
[----:B------:R-:W-:Y:S02]  /*0960*/  MOV R34, RZ ;  /* 0x000000ff00227202 */ /* 0x000fe40000000f00 */
[----:B------:R-:W-:-:S02]  /*0970*/  CS2R R32, SRZ ;  /* 0x0000000000207805 */ /* 0x000fc4000001ff00 */
[----:B------:R-:W-:Y:S02]  /*0980*/  CS2R R20, SRZ ;  /* 0x0000000000147805 */ /* 0x000fe4000001ff00 */
[----:B------:R-:W-:Y:S02]  /*0990*/  MOV R10, RZ ;  /* 0x000000ff000a7202 */ /* 0x000fe40000000f00 */
[----:B------:R-:W-:Y:S02]  /*09a0*/  CS2R R8, SRZ ;  /* 0x0000000000087805 */ /* 0x000fe4000001ff00 */
[----:B------:R-:W-:Y:S02]  /*09b0*/  @P0 MOV R11, RZ ;  /* 0x000000ff000b0202 */ /* 0x000fe40000000f00 */
[----:B------:R-:W-:Y:S02]  /*09c0*/  @P1 MOV R23, RZ ;  /* 0x000000ff00171202 */ /* 0x000fe40000000f00 */
[----:B------:R-:W-:-:S02]  /*09d0*/  @P2 MOV R35, RZ ;  /* 0x000000ff00232202 */ /* 0x000fc40000000f00 */
[----:B------:R-:W-:Y:S02]  /*09e0*/  @P3 MOV R47, RZ ;  /* 0x000000ff002f3202 */ /* 0x000fe40000000f00 */
[----:B------:R-:W-:Y:S02]  /*09f0*/  @P4 MOV R59, RZ ;  /* 0x000000ff003b4202 */ /* 0x000fe40000000f00 */
[----:B------:R-:W-:Y:S02]  /*0a00*/  @P5 MOV R71, RZ ;  /* 0x000000ff00475202 */ /* 0x000fe40000000f00 */
[----:B------:R-:W-:Y:S01]  /*0a10*/  @P5 IADD3 R76, PT, PT, R76, 0x80, RZ ;  /* 0x000000804c4c5810 */ /* 0x000fe20007ffe0ff */
[----:B----4-:R-:W-:Y:S06]  /*0a20*/  @!P6 BRA `(.L_x_28061) ;  /* 0x000000000050e947 */ /* 0x010fec0003800000 */
[----:B------:R-:W0:Y:S08]  /*0a30*/  LDC.64 R78, c[0x0][0x3d0] ;  /* 0x0000f400ff4e7b82 */ /* 0x000e300000000a00 */
[----:B------:R-:W1:Y:S01]  /*0a40*/  LDC.64 R84, c[0x0][0x3e8] ;  /* 0x0000fa00ff547b82 */ /* 0x000e620000000a00 */
[----:B0-----:R-:W-:-:S04]  /*0a50*/  IMAD.WIDE.U32 R78, R76, 0x10, R78 ;  /* 0x000000104c4e7825 */ /* 0x001fc800078e004e */
[----:B-1----:R-:W-:Y:S02]  /*0a60*/  IMAD.WIDE.U32 R84, R76, 0x10, R84 ;  /* 0x000000104c547825 */ /* 0x002fe400078e0054 */
[----:B------:R-:W5:Y:S04]  /*0a70*/  LDG.E.128 R76, desc[UR8][R78.64] ;  /* 0x000000084e4c7981 */ /* 0x000f68000c1e1d00 */
[----:B------:R-:W5:Y:S01]  /*0a80*/  LDG.E.128 R84, desc[UR8][R84.64] ;  /* 0x0000000854547981 */ /* 0x000f62000c1e1d00 */
[----:B------:R-:W-:Y:S02]  /*0a90*/  CS2R R82, SRZ ;  /* 0x0000000000527805 */ /* 0x000fe4000001ff00 */
[----:B------:R-:W-:Y:S02]  /*0aa0*/  CS2R R80, SRZ ;  /* 0x0000000000507805 */ /* 0x000fe4000001ff00 */
[----:B------:R-:W-:-:S02]  /*0ab0*/  MOV R70, RZ ;  /* 0x000000ff00467202 */ /* 0x000fc40000000f00 */
[----:B------:R-:W-:Y:S02]  /*0ac0*/  CS2R R68, SRZ ;  /* 0x0000000000447805 */ /* 0x000fe4000001ff00 */
[----:B------:R-:W-:Y:S02]  /*0ad0*/  MOV R58, RZ ;  /* 0x000000ff003a7202 */ /* 0x000fe40000000f00 */
[----:B------:R-:W-:Y:S02]  /*0ae0*/  CS2R R56, SRZ ;  /* 0x0000000000387805 */ /* 0x000fe4000001ff00 */
[----:B------:R-:W-:Y:S02]  /*0af0*/  MOV R46, RZ ;  /* 0x000000ff002e7202 */ /* 0x000fe40000000f00 */
[----:B------:R-:W-:Y:S02]  /*0b00*/  CS2R R44, SRZ ;  /* 0x00000000002c7805 */ /* 0x000fe4000001ff00 */
[----:B------:R-:W-:-:S02]  /*0b10*/  MOV R34, RZ ;  /* 0x000000ff00227202 */ /* 0x000fc40000000f00 */
[----:B------:R-:W-:Y:S02]  /*0b20*/  CS2R R32, SRZ ;  /* 0x0000000000207805 */ /* 0x000fe4000001ff00 */
[----:B------:R-:W-:Y:S02]  /*0b30*/  MOV R22, RZ ;  /* 0x000000ff00167202 */ /* 0x000fe40000000f00 */
[----:B------:R-:W-:Y:S02]  /*0b40*/  CS2R R20, SRZ ;  /* 0x0000000000147805 */ /* 0x000fe4000001ff00 */
[----:B------:R-:W-:Y:S02]  /*0b50*/  MOV R10, RZ ;  /* 0x000000ff000a7202 */ /* 0x000fe40000000f00 */
[----:B------:R-:W-:-:S07]  /*0b60*/  CS2R R8, SRZ ;  /* 0x0000000000087805 */ /* 0x000fce000001ff00 */
.L_x_28061:
[----:B------:R-:W-:Y:S05]  /*0b70*/  BSYNC.RECONVERGENT B0 ;  /* 0x0000000000007941 */ /* 0x000fea0003800200 */
.L_x_28059:
        /* <DEDUP_REMOVED lines=16> */
[----:B------:R-:W-:Y:S01]  /*0c80*/  LEA R0, R0, R89, 0x3 ;  /* 0x0000005900007211 */ /* 0x000fe200078e18ff */
[----:B0-----:R-:W-:-:S03]  /*0c90*/  UISETP.NE.U32.AND UP0, UPT, UR4, URZ, UPT ;  /* 0x000000ff0400728c */ /* 0x001fc6000bf05070 */
[----:B------:R-:W-:Y:S01]  /*0ca0*/  I2FP.F32.U32 R2, R0 ;  /* 0x0000000000027245 */ /* 0x000fe20000201000 */
[----:B------:R-:W0:Y:S01]  /*0cb0*/  LDCU.64 UR10, c[0x0][0x3a0] ;  /* 0x00007400ff0a77ac */ /* 0x000e220008000a00 */
[----:B------:R-:W-:Y:S02]  /*0cc0*/  VIMNMX R0, PT, PT, R88, 0x20, PT ;  /* 0x0000002058007848 */ /* 0x000fe40003fe0100 */
[----:B------:R4:W0:Y:S01]  /*0cd0*/  MUFU.RCP R3, R2 ;  /* 0x0000000200037308 */ /* 0x0008220000001000 */
[----:B------:R-:W0:Y:S01]  /*0ce0*/  LDCU.64 UR14, c[0x0][0x380] ;  /* 0x00007000ff0e77ac */ /* 0x000e220008000a00 */
[----:B------:R-:W-:Y:S01]  /*0cf0*/  LEA R0, R0, R89, 0x3 ;  /* 0x0000005900007211 */ /* 0x000fe200078e18ff */
[----:B------:R-:W-:Y:S02]  /*0d00*/  UISETP.NE.AND.EX UP0, UPT, UR5, URZ, UPT, UP0 ;  /* 0x000000ff0500728c */ /* 0x000fe4000bf05300 */
[----:B-12---:R-:W-:-:S11]  /*0d10*/  UPLOP3.LUT UP2, UPT, UPT, UPT, UPT, 0x40, 0x4 ;  /* 0x000000000004789c */ /* 0x006fd60003f4e870 */
.L_x_28108:
[----:B-1----:R-:W1:Y:S01]  /*0d20*/  @UP0 LDCU.64 UR4, c[0x0][0x3e0] ;  /* 0x00007c00ff0407ac */ /* 0x002e620008000a00 */
[----:B------:R-:W-:Y:S01]  /*0d30*/  PLOP3.LUT P0, PT, PT, PT, UP0, 0x80, 0x8 ;  /* 0x000000000008781c */ /* 0x000fe20003f0f008 */
[----:B-1----:R-:W-:-:S06]  /*0d40*/  @UP0 UIMAD.WIDE UR4, UR6, 0x2, UR4 ;  /* 0x00000002060408a5 */ /* 0x002fcc000f8e0204 */
[----:B0-234-:R-:W-:Y:S02]  /*0d50*/  MOV R154, UR4 ;  /* 0x00000004009a7c02 */ /* 0x01dfe40008000f00 */
[----:B------:R-:W-:-:S05]  /*0d60*/  MOV R155, UR5 ;  /* 0x00000005009b7c02 */ /* 0x000fca0008000f00 */
[----:B------:R-:W4:Y:S01]  /*0d70*/  @P0 LDG.E.U16 R154, desc[UR8][R154.64] ;  /* 0x000000089a9a0981 */ /* 0x000f22000c1e1500 */
[----:B------:R-:W-:Y:S01]  /*0d80*/  PLOP3.LUT P0, PT, PT, PT, UP0, 0x80, 0x8 ;  /* 0x000000000008781c */ /* 0x000fe20003f0f008 */
[----:B------:R-:W-:Y:S01]  /*0d90*/  UIMAD UR4, UR6, UR13, URZ ;  /* 0x0000000d060472a4 */ /* 0x000fe2000f8e02ff */
[----:B------:R-:W-:Y:S01]  /*0da0*/  PLOP3.LUT P1, PT, PT, PT, UP0, 0x80, 0x8 ;  /* 0x000000000008781c */ /* 0x000fe20003f2f008 */
[----:B------:R-:W1:Y:S01]  /*0db0*/  S2R R152, SR_TID.X ;  /* 0x0000000000987919 */ /* 0x000e620000002100 */
[----:B------:R-:W-:Y:S01]  /*0dc0*/  BSSY.RECONVERGENT B0, `(.L_x_28062) ;  /* 0x000005b000007945 */ /* 0x000fe20003800200 */
[----:B------:R-:W-:-:S04]  /*0dd0*/  USHF.R.S32.HI UR5, URZ, 0x1f, UR4 ;  /* 0x0000001fff057899 */ /* 0x000fc80008011404 */
[----:B------:R-:W-:-:S03]  /*0de0*/  ULEA.HI UR5, UR5, UR4, URZ, 0x3 ;  /* 0x0000000405057291 */ /* 0x000fc6000f8f18ff */
[----:B------:R-:W-:-:S03]  /*0df0*/  UMOV UR4, 0x3f800000 ;  /* 0x3f80000000047882 */ /* 0x000fc60000000000 */
[----:B------:R-:W-:Y:S01]  /*0e00*/  MOV R153, UR5 ;  /* 0x0000000500997c02 */ /* 0x000fe20008000f00 */
[----:B----4-:R-:W-:Y:S01]  /*0e10*/  @P0 HADD2.F32 R2, -RZ, R154.H0_H0 ;  /* 0x2000009aff020230 */ /* 0x010fe20000004100 */
[----:B------:R-:W-:-:S04]  /*0e20*/  ISETP.GE.U32.AND P0, PT, R156, 0x80, PT ;  /* 0x000000809c00780c */ /* 0x000fc80003f06070 */
[----:B------:R-:W-:Y:S02]  /*0e30*/  @P1 R2UR UR4, R2 ;  /* 0x00000000020412ca */ /* 0x000fe400000e0000 */
[----:B-1----:R-:W-:-:S04]  /*0e40*/  LEA.HI.SX32 R2, R153, R152, 0x1d ;  /* 0x0000009899027211 */ /* 0x002fc800078feaff */
        /* <DEDUP_REMOVED lines=11> */
[----:B------:R0:W4:Y:S01]  /*0f00*/  LDG.E.128 R92, desc[UR8][R98.64+0x10] ;  /* 0x00001008625c7981 */ /* 0x000122000c1e1d00 */
[--C-:B-----5:R-:W-:Y:S02]  /*0f10*/  HADD2.F32 R96, -RZ, R100.reuse.H0_H0 ;  /* 0x20000064ff607230 */ /* 0x120fe40000004100 */
[----:B------:R-:W-:Y:S02]  /*0f20*/  HADD2.F32 R100, -RZ, R100.H1_H1 ;  /* 0x30000064ff647230 */ /* 0x000fe40000004100 */
[--C-:B------:R-:W-:Y:S02]  /*0f30*/  HADD2.F32 R153, -RZ, R12.reuse.H1_H1 ;  /* 0x3000000cff997230 */ /* 0x100fe40000004100 */
[----:B------:R-:W-:Y:S01]  /*0f40*/  FMUL.FTZ R97, R96, UR4 ;  /* 0x0000000460617c20 */ /* 0x000fe20008410000 */
[----:B------:R-:W-:-:S02]  /*0f50*/  HADD2.F32 R96, -RZ, R12.H0_H0 ;  /* 0x2000000cff607230 */ /* 0x000fc40000004100 */
[----:B------:R-:W-:Y:S01]  /*0f60*/  FMUL.FTZ R100, R100, UR4 ;  /* 0x0000000464647c20 */ /* 0x000fe20008410000 */
[--C-:B------:R-:W-:Y:S02]  /*0f70*/  HADD2.F32 R154, -RZ, R101.reuse.H0_H0 ;  /* 0x20000065ff9a7230 */ /* 0x100fe40000004100 */
[----:B------:R-:W-:Y:S02]  /*0f80*/  HADD2.F32 R101, -RZ, R101.H1_H1 ;  /* 0x30000065ff657230 */ /* 0x000fe40000004100 */
[----:B0-----:R-:W-:Y:S02]  /*0f90*/  HADD2.F32 R98, -RZ, R13.H0_H0 ;  /* 0x2000000dff627230 */ /* 0x001fe40000004100 */
[----:B------:R-:W-:Y:S01]  /*0fa0*/  FMUL.FTZ R99, R154, UR4 ;  /* 0x000000049a637c20 */ /* 0x000fe20008410000 */
[--C-:B------:R-:W-:Y:S02]  /*0fb0*/  HADD2.F32 R154, -RZ, R103.reuse.H0_H0 ;  /* 0x20000067ff9a7230 */ /* 0x100fe40000004100 */
[----:B------:R-:W-:-:S03]  /*0fc0*/  HADD2.F32 R155, -RZ, R103.H1_H1 ;  /* 0x30000067ff9b7230 */ /* 0x000fc60000004100 */
[----:B------:R-:W-:Y:S02]  /*0fd0*/  FMUL.FTZ R103, R154, UR4 ;  /* 0x000000049a677c20 */ /* 0x000fe40008410000 */
[----:B------:R-:W-:Y:S01]  /*0fe0*/  FMUL.FTZ R154, R155, UR4 ;  /* 0x000000049b9a7c20 */ /* 0x000fe20008410000 */
[----:B--2---:R-:W-:Y:S01]  /*0ff0*/  FFMA.FTZ R96, R97, R96, R88 ;  /* 0x0000006061607223 */ /* 0x004fe20000010058 */
[----:B------:R-:W-:Y:S01]  /*1000*/  FFMA.FTZ R97, R100, R153, R89 ;  /* 0x0000009964617223 */ /* 0x000fe20000010059 */
[----:B------:R-:W-:Y:S01]  /*1010*/  FMUL.FTZ R100, R101, UR4 ;  /* 0x0000000465647c20 */ /* 0x000fe20008410000 */
[----:B------:R-:W-:Y:S02]  /*1020*/  HADD2.F32 R101, -RZ, R13.H1_H1 ;  /* 0x3000000dff657230 */ /* 0x000fe40000004100 */
[----:B------:R-:W-:Y:S01]  /*1030*/  FFMA.FTZ R98, R99, R98, R90 ;  /* 0x0000006263627223 */ /* 0x000fe2000001005a */
[--C-:B------:R-:W-:Y:S02]  /*1040*/  HADD2.F32 R153, -RZ, R102.reuse.H0_H0 ;  /* 0x20000066ff997230 */ /* 0x100fe40000004100 */
[----:B------:R-:W-:-:S02]  /*1050*/  HADD2.F32 R102, -RZ, R102.H1_H1 ;  /* 0x30000066ff667230 */ /* 0x000fc40000004100 */
[----:B------:R-:W-:Y:S01]  /*1060*/  FFMA.FTZ R99, R100, R101, R91 ;  /* 0x0000006564637223 */ /* 0x000fe2000001005b */
[--C-:B------:R-:W-:Y:S02]  /*1070*/  HADD2.F32 R101, -RZ, R14.reuse.H1_H1 ;  /* 0x3000000eff657230 */ /* 0x100fe40000004100 */
[----:B------:R-:W-:Y:S01]  /*1080*/  FMUL.FTZ R153, R153, UR4 ;  /* 0x0000000499997c20 */ /* 0x000fe20008410000 */
[----:B------:R-:W-:Y:S02]  /*1090*/  HADD2.F32 R100, -RZ, R14.H0_H0 ;  /* 0x2000000eff647230 */ /* 0x000fe40000004100 */
[----:B------:R-:W-:-:S04]  /*10a0*/  FMUL.FTZ R102, R102, UR4 ;  /* 0x0000000466667c20 */ /* 0x000fc80008410000 */
[----:B----4-:R-:W-:Y:S01]  /*10b0*/  FFMA.FTZ R101, R102, R101, R93 ;  /* 0x0000006566657223 */ /* 0x010fe2000001005d */
[----:B------:R-:W-:Y:S01]  /*10c0*/  FFMA.FTZ R100, R153, R100, R92 ;  /* 0x0000006499647223 */ /* 0x000fe2000001005c */
[--C-:B------:R-:W-:Y:S02]  /*10d0*/  HADD2.F32 R102, -RZ, R15.reuse.H0_H0 ;  /* 0x2000000fff667230 */ /* 0x100fe40000004100 */
[----:B------:R-:W-:-:S03]  /*10e0*/  HADD2.F32 R153, -RZ, R15.H1_H1 ;  /* 0x3000000fff997230 */ /* 0x000fc60000004100 */
[----:B------:R-:W-:Y:S02]  /*10f0*/  FFMA.FTZ R102, R103, R102, R94 ;  /* 0x0000006667667223 */ /* 0x000fe4000001005e */
[----:B------:R-:W-:Y:S01]  /*1100*/  FFMA.FTZ R103, R154, R153, R95 ;  /* 0x000000999a677223 */ /* 0x000fe2000001005f */
[----:B------:R-:W-:Y:S06]  /*1110*/  BRA `(.L_x_28065) ;  /* 0x0000000000807947 */ /* 0x000fec0003800000 */
.L_x_28064:
[--C-:B-----5:R-:W-:Y:S02]  /*1120*/  HADD2.F32 R96, -RZ, R100.reuse.H0_H0 ;  /* 0x20000064ff607230 */ /* 0x120fe40000004100 */
[----:B------:R-:W-:Y:S02]  /*1130*/  HADD2.F32 R100, -RZ, R100.H1_H1 ;  /* 0x30000064ff647230 */ /* 0x000fe40000004100 */
[--C-:B------:R-:W-:Y:S02]  /*1140*/  HADD2.F32 R97, -RZ, R12.reuse.H0_H0 ;  /* 0x2000000cff617230 */ /* 0x100fe40000004100 */
[----:B------:R-:W-:Y:S01]  /*1150*/  FMUL.FTZ R96, R96, UR4 ;  /* 0x0000000460607c20 */ /* 0x000fe20008410000 */
[----:B------:R-:W-:Y:S02]  /*1160*/  HADD2.F32 R99, -RZ, R12.H1_H1 ;  /* 0x3000000cff637230 */ /* 0x000fe40000004100 */
[----:B------:R-:W-:Y:S01]  /*1170*/  FMUL.FTZ R100, R100, UR4 ;  /* 0x0000000464647c20 */ /* 0x000fe20008410000 */
[----:B------:R-:W-:-:S02]  /*1180*/  HADD2.F32 R98, -RZ, R101.H0_H0 ;  /* 0x20000065ff627230 */ /* 0x000fc40000004100 */
[----:B------:R-:W-:Y:S01]  /*1190*/  FMUL.FTZ R96, R96, R97 ;  /* 0x0000006160607220 */ /* 0x000fe20000410000 */
[----:B------:R-:W-:Y:S02]  /*11a0*/  HADD2.F32 R101, -RZ, R101.H1_H1 ;  /* 0x30000065ff657230 */ /* 0x000fe40000004100 */
[----:B------:R-:W-:Y:S01]  /*11b0*/  FMUL.FTZ R97, R100, R99 ;  /* 0x0000006364617220 */ /* 0x000fe20000410000 */
[--C-:B------:R-:W-:Y:S02]  /*11c0*/  HADD2.F32 R99, -RZ, R13.reuse.H0_H0 ;  /* 0x2000000dff637230 */ /* 0x100fe40000004100 */
[----:B------:R-:W-:Y:S01]  /*11d0*/  FMUL.FTZ R98, R98, UR4 ;  /* 0x0000000462627c20 */ /* 0x000fe20008410000 */
[----:B------:R-:W-:Y:S02]  /*11e0*/  HADD2.F32 R100, -RZ, R13.H1_H1 ;  /* 0x3000000dff647230 */ /* 0x000fe40000004100 */
[----:B------:R-:W-:Y:S01]  /*11f0*/  FMUL.FTZ R101, R101, UR4 ;  /* 0x0000000465657c20 */ /* 0x000fe20008410000 */
[----:B------:R-:W-:-:S02]  /*1200*/  HADD2.F32 R153, -RZ, R102.H0_H0 ;  /* 0x20000066ff997230 */ /* 0x000fc40000004100 */
[----:B------:R-:W-:Y:S01]  /*1210*/  FMUL.FTZ R98, R98, R99 ;  /* 0x0000006362627220 */ /* 0x000fe20000410000 */
[--C-:B------:R-:W-:Y:S02]  /*1220*/  HADD2.F32 R154, -RZ, R103.reuse.H0_H0 ;  /* 0x20000067ff9a7230 */ /* 0x100fe40000004100 */
[----:B------:R-:W-:Y:S01]  /*1230*/  FMUL.FTZ R99, R101, R100 ;  /* 0x0000006465637220 */ /* 0x000fe20000410000 */
[----:B------:R-:W-:Y:S02]  /*1240*/  HADD2.F32 R100, -RZ, R14.H0_H0 ;  /* 0x2000000eff647230 */ /* 0x000fe40000004100 */
[----:B------:R-:W-:Y:S01]  /*1250*/  FMUL.FTZ R153, R153, UR4 ;  /* 0x0000000499997c20 */ /* 0x000fe20008410000 */
[----:B------:R-:W-:Y:S02]  /*1260*/  HADD2.F32 R103, -RZ, R103.H1_H1 ;  /* 0x30000067ff677230 */ /* 0x000fe40000004100 */
[----:B------:R-:W-:Y:S01]  /*1270*/  FMUL.FTZ R154, R154, UR4 ;  /* 0x000000049a9a7c20 */ /* 0x000fe20008410000 */
[----:B------:R-:W-:-:S02]  /*1280*/  HADD2.F32 R102, -RZ, R102.H1_H1 ;  /* 0x30000066ff667230 */ /* 0x000fc40000004100 */
[----:B------:R-:W-:Y:S01]  /*1290*/  FMUL.FTZ R100, R153, R100 ;  /* 0x0000006499647220 */ /* 0x000fe20000410000 */
[----:B------:R-:W-:Y:S02]  /*12a0*/  HADD2.F32 R101, -RZ, R14.H1_H1 ;  /* 0x3000000eff657230 */ /* 0x000fe40000004100 */
[----:B------:R-:W-:Y:S01]  /*12b0*/  FMUL.FTZ R153, R103, UR4 ;  /* 0x0000000467997c20 */ /* 0x000fe20008410000 */
[--C-:B------:R-:W-:Y:S02]  /*12c0*/  HADD2.F32 R103, -RZ, R15.reuse.H0_H0 ;  /* 0x2000000fff677230 */ /* 0x100fe40000004100 */
[----:B------:R-:W-:Y:S01]  /*12d0*/  FMUL.FTZ R102, R102, UR4 ;  /* 0x0000000466667c20 */ /* 0x000fe20008410000 */
[----:B------:R-:W-:-:S03]  /*12e0*/  HADD2.F32 R158, -RZ, R15.H1_H1 ;  /* 0x3000000fff9e7230 */ /* 0x000fc60000004100 */
[----:B------:R-:W-:Y:S01]  /*12f0*/  FMUL.FTZ R101, R102, R101 ;  /* 0x0000006566657220 */ /* 0x000fe20000410000 */
[----:B------:R-:W-:Y:S01]  /*1300*/  FMUL.FTZ R102, R154, R103 ;  /* 0x000000679a667220 */ /* 0x000fe20000410000 */
[----:B------:R-:W-:-:S07]  /*1310*/  FMUL.FTZ R103, R153, R158 ;  /* 0x0000009e99677220 */ /* 0x000fce0000410000 */
.L_x_28065:
[----:B------:R-:W0:Y:S01]  /*1320*/  LDC.64 R154, c[0x0][0x3a8] ;  /* 0x0000ea00ff9a7b82 */ /* 0x000e220000000a00 */
[C---:B------:R-:W-:Y:S01]  /*1330*/  IADD3 R153, PT, PT, R2.reuse, 0x80, RZ ;  /* 0x0000008002997810 */ /* 0x040fe20007ffe0ff */
[----:B0-----:R-:W-:-:S05]  /*1340*/  IMAD.WIDE.U32 R154, R2, 0x20, R154 ;  /* 0x00000020029a7825 */ /* 0x001fca00078e009a */
[----:B------:R1:W-:Y:S04]  /*1350*/  STG.E.128 desc[UR8][R154.64], R96 ;  /* 0x000000609a007986 */ /* 0x0003e8000c101d08 */
[----:B------:R1:W-:Y:S02]  /*1360*/  STG.E.128 desc[UR8][R154.64+0x10], R100 ;  /* 0x000010649a007986 */ /* 0x0003e4000c101d08 */
.L_x_28063:
[----:B0--3--:R-:W-:Y:S05]  /*1370*/  BSYNC.RECONVERGENT B0 ;  /* 0x0000000000007941 */ /* 0x009fea0003800200 */
.L_x_28062:
[----:B------:R-:W-:Y:S01]  /*1380*/  ISETP.GE.U32.AND P1, PT, R156, 0x100, PT ;  /* 0x000001009c00780c */ /* 0x000fe20003f26070 */
[----:B------:R-:W-:Y:S03]  /*1390*/  BSSY.RECONVERGENT B0, `(.L_x_28066) ;  /* 0x0000053000007945 */ /* 0x000fe60003800200 */
[----:B------:R-:W-:-:S09]  /*13a0*/  P2R R157, PR, RZ, 0x2 ;  /* 0x00000002ff9d7803 */ /* 0x000fd20000000000 */
[----:B------:R-:W-:Y:S05]  /*13b0*/  @!P1 BRA `(.L_x_28067) ;  /* 0x0000000400409947 */ /* 0x000fea0003800000 */
[----:B------:R-:W-:Y:S01]  /*13c0*/  ISETP.NE.U32.AND P1, PT, RZ, UR10, PT ;  /* 0x0000000aff007c0c */ /* 0x000fe2000bf25070 */
[----:B------:R-:W0:Y:S03]  /*13d0*/  LDC.64 R108, c[0x0][0x390] ;  /* 0x0000e400ff6c7b82 */ /* 0x000e260000000a00 */
[----:B------:R-:W-:-:S13]  /*13e0*/  ISETP.NE.AND.EX P1, PT, RZ, UR11, PT, P1 ;  /* 0x0000000bff007c0c */ /* 0x000fda000bf25310 */
[----:B------:R-:W2:Y:S01]  /*13f0*/  @P1 LDC.64 R104, c[0x0][0x3a0] ;  /* 0x0000e800ff681b82 */ /* 0x000ea20000000a00 */
[----:B0-----:R-:W-:-:S06]  /*1400*/  IMAD.WIDE.U32 R108, R153, 0x10, R108 ;  /* 0x00000010996c7825 */ /* 0x001fcc00078e006c */
[----:B------:R-:W5:Y:S01]  /*1410*/  LDG.E.128 R108, desc[UR8][R108.64] ;  /* 0x000000086c6c7981 */ /* 0x000f62000c1e1d00 */
[----:B--2---:R-:W-:-:S05]  /*1420*/  @P1 IMAD.WIDE.U32 R104, R153, 0x20, R104 ;  /* 0x0000002099681825 */ /* 0x004fca00078e0068 */
[----:B------:R0:W5:Y:S04]  /*1430*/  @P1 LDG.E.128 R88, desc[UR8][R104.64] ;  /* 0x0000000868581981 */ /* 0x000168000c1e1d00 */
[----:B------:R0:W5:Y:S01]  /*1440*/  @P1 LDG.E.128 R92, desc[UR8][R104.64+0x10] ;  /* 0x00001008685c1981 */ /* 0x000162000c1e1d00 */
[----:B------:R-:W-:Y:S05]  /*1450*/  @!P1 BRA `(.L_x_28068) ;  /* 0x0000000000849947 */ /* 0x000fea0003800000 */
[--C-:B0----5:R-:W-:Y:S02]  /*1460*/  HADD2.F32 R104, -RZ, R108.reuse.H0_H0 ;  /* 0x2000006cff687230 */ /* 0x121fe40000004100 */
[----:B------:R-:W-:Y:S02]  /*1470*/  HADD2.F32 R108, -RZ, R108.H1_H1 ;  /* 0x3000006cff6c7230 */ /* 0x000fe40000004100 */
[--C-:B------:R-:W-:Y:S02]  /*1480*/  HADD2.F32 R106, -RZ, R24.reuse.H1_H1 ;  /* 0x30000018ff6a7230 */ /* 0x100fe40000004100 */
[----:B------:R-:W-:Y:S01]  /*1490*/  FMUL.FTZ R105, R104, UR4 ;  /* 0x0000000468697c20 */ /* 0x000fe20008410000 */
[----:B------:R-:W-:Y:S02]  /*14a0*/  HADD2.F32 R104, -RZ, R24.H0_H0 ;  /* 0x20000018ff687230 */ /* 0x000fe40000004100 */
[----:B------:R-:W-:Y:S01]  /*14b0*/  FMUL.FTZ R108, R108, UR4 ;  /* 0x000000046c6c7c20 */ /* 0x000fe20008410000 */
[----:B------:R-:W-:-:S02]  /*14c0*/  HADD2.F32 R107, -RZ, R109.H0_H0 ;  /* 0x2000006dff6b7230 */ /* 0x000fc40000004100 */
[----:B------:R-:W-:Y:S02]  /*14d0*/  HADD2.F32 R109, -RZ, R109.H1_H1 ;  /* 0x3000006dff6d7230 */ /* 0x000fe40000004100 */
[----:B------:R-:W-:Y:S01]  /*14e0*/  FFMA.FTZ R104, R105, R104, R88 ;  /* 0x0000006869687223 */ /* 0x000fe20000010058 */
[----:B------:R-:W-:Y:S01]  /*14f0*/  FFMA.FTZ R105, R108, R106, R89 ;  /* 0x0000006a6c697223 */ /* 0x000fe20000010059 */
[--C-:B------:R-:W-:Y:S02]  /*1500*/  HADD2.F32 R106, -RZ, R25.reuse.H0_H0 ;  /* 0x20000019ff6a7230 */ /* 0x100fe40000004100 */
[----:B------:R-:W-:Y:S01]  /*1510*/  FMUL.FTZ R107, R107, UR4 ;  /* 0x000000046b6b7c20 */ /* 0x000fe20008410000 */
[----:B------:R-:W-:Y:S01]  /*1520*/  FMUL.FTZ R108, R109, UR4 ;  /* 0x000000046d6c7c20 */ /* 0x000fe20008410000 */
[----:B------:R-:W-:Y:S02]  /*1530*/  HADD2.F32 R109, -RZ, R25.H1_H1 ;  /* 0x30000019ff6d7230 */ /* 0x000fe40000004100 */
[----:B-1----:R-:W-:-:S02]  /*1540*/  HADD2.F32 R154, -RZ, R110.H0_H0 ;  /* 0x2000006eff9a7230 */ /* 0x002fc40000004100 */
[----:B------:R-:W-:Y:S01]  /*1550*/  FFMA.FTZ R106, R107, R106, R90 ;  /* 0x0000006a6b6a7223 */ /* 0x000fe2000001005a */
[----:B------:R-:W-:Y:S02]  /*1560*/  HADD2.F32 R110, -RZ, R110.H1_H1 ;  /* 0x3000006eff6e7230 */ /* 0x000fe40000004100 */
[----:B------:R-:W-:Y:S01]  /*1570*/  FFMA.FTZ R107, R108, R109, R91 ;  /* 0x0000006d6c6b7223 */ /* 0x000fe2000001005b */
[--C-:B------:R-:W-:Y:S02]  /*1580*/  HADD2.F32 R108, -RZ, R26.reuse.H0_H0 ;  /* 0x2000001aff6c7230 */ /* 0x100fe40000004100 */
[----:B------:R-:W-:Y:S01]  /*1590*/  FMUL.FTZ R109, R154, UR4 ;  /* 0x000000049a6d7c20 */ /* 0x000fe20008410000 */
[----:B------:R-:W-:Y:S02]  /*15a0*/  HADD2.F32 R154, -RZ, R26.H1_H1 ;  /* 0x3000001aff9a7230 */ /* 0x000fe40000004100 */
[----:B------:R-:W-:Y:S01]  /*15b0*/  FMUL.FTZ R110, R110, UR4 ;  /* 0x000000046e6e7c20 */ /* 0x000fe20008410000 */
[----:B------:R-:W-:-:S02]  /*15c0*/  HADD2.F32 R155, -RZ, R111.H0_H0 ;  /* 0x2000006fff9b7230 */ /* 0x000fc40000004100 */
[----:B------:R-:W-:Y:S01]  /*15d0*/  FFMA.FTZ R108, R109, R108, R92 ;  /* 0x0000006c6d6c7223 */ /* 0x000fe2000001005c */
[----:B------:R-:W-:Y:S02]  /*15e0*/  HADD2.F32 R111, -RZ, R111.H1_H1 ;  /* 0x3000006fff6f7230 */ /* 0x000fe40000004100 */
[----:B------:R-:W-:Y:S01]  /*15f0*/  FFMA.FTZ R109, R110, R154, R93 ;  /* 0x0000009a6e6d7223 */ /* 0x000fe2000001005d */
[--C-:B------:R-:W-:Y:S02]  /*1600*/  HADD2.F32 R110, -RZ, R27.reuse.H0_H0 ;  /* 0x2000001bff6e7230 */ /* 0x100fe40000004100 */
[----:B------:R-:W-:Y:S01]  /*1610*/  FMUL.FTZ R155, R155, UR4 ;  /* 0x000000049b9b7c20 */ /* 0x000fe20008410000 */
[----:B------:R-:W-:Y:S01]  /*1620*/  FMUL.FTZ R154, R111, UR4 ;  /* 0x000000046f9a7c20 */ /* 0x000fe20008410000 */
[----:B------:R-:W-:Y:S02]  /*1630*/  HADD2.F32 R111, -RZ, R27.H1_H1 ;  /* 0x3000001bff6f7230 */ /* 0x000fe40000004100 */
[----:B------:R-:W-:-:S03]  /*1640*/  FFMA.FTZ R110, R155, R110, R94 ;  /* 0x0000006e9b6e7223 */ /* 0x000fc6000001005e */
[----:B------:R-:W-:Y:S01]  /*1650*/  FFMA.FTZ R111, R154, R111, R95 ;  /* 0x0000006f9a6f7223 */ /* 0x000fe2000001005f */
[----:B------:R-:W-:Y:S06]  /*1660*/  BRA `(.L_x_28069) ;  /* 0x0000000000807947 */ /* 0x000fec0003800000 */
.L_x_28068:
[--C-:B0----5:R-:W-:Y:S02]  /*1670*/  HADD2.F32 R104, -RZ, R108.reuse.H0_H0 ;  /* 0x2000006cff687230 */ /* 0x121fe40000004100 */
        /* <DEDUP_REMOVED lines=13> */
[----:B-1----:R-:W-:-:S02]  /*1750*/  HADD2.F32 R154, -RZ, R110.H0_H0 ;  /* 0x2000006eff9a7230 */ /* 0x002fc40000004100 */
[----:B------:R-:W-:Y:S01]  /*1760*/  FMUL.FTZ R106, R106, R107 ;  /* 0x0000006b6a6a7220 */ /* 0x000fe20000410000 */
[----:B------:R-:W-:Y:S02]  /*1770*/  HADD2.F32 R110, -RZ, R110.H1_H1 ;  /* 0x3000006eff6e7230 */ /* 0x000fe40000004100 */
[----:B------:R-:W-:Y:S01]  /*1780*/  FMUL.FTZ R107, R109, R108 ;  /* 0x0000006c6d6b7220 */ /* 0x000fe20000410000 */
[----:B------:R-:W-:Y:S02]  /*1790*/  HADD2.F32 R109, -RZ, R26.H0_H0 ;  /* 0x2000001aff6d7230 */ /* 0x000fe40000004100 */
[----:B------:R-:W-:Y:S01]  /*17a0*/  FMUL.FTZ R154, R154, UR4 ;  /* 0x000000049a9a7c20 */ /* 0x000fe20008410000 */
[--C-:B------:R-:W-:Y:S02]  /*17b0*/  HADD2.F32 R158, -RZ, R111.reuse.H0_H0 ;  /* 0x2000006fff9e7230 */ /* 0x100fe40000004100 */
[----:B------:R-:W-:Y:S01]  /*17c0*/  FMUL.FTZ R110, R110, UR4 ;  /* 0x000000046e6e7c20 */ /* 0x000fe20008410000 */
[----:B------:R-:W-:-:S02]  /*17d0*/  HADD2.F32 R111, -RZ, R111.H1_H1 ;  /* 0x3000006fff6f7230 */ /* 0x000fc40000004100 */
[----:B------:R-:W-:Y:S01]  /*17e0*/  FMUL.FTZ R108, R154, R109 ;  /* 0x0000006d9a6c7220 */ /* 0x000fe20000410000 */
[----:B------:R-:W-:Y:S02]  /*17f0*/  HADD2.F32 R155, -RZ, R26.H1_H1 ;  /* 0x3000001aff9b7230 */ /* 0x000fe40000004100 */
[----:B------:R-:W-:Y:S01]  /*1800*/  FMUL.FTZ R158, R158, UR4 ;  /* 0x000000049e9e7c20 */ /* 0x000fe20008410000 */
[----:B------:R-:W-:Y:S01]  /*1810*/  FMUL.FTZ R154, R111, UR4 ;  /* 0x000000046f9a7c20 */ /* 0x000fe20008410000 */
[--C-:B------:R-:W-:Y:S02]  /*1820*/  HADD2.F32 R111, -RZ, R27.reuse.H0_H0 ;  /* 0x2000001bff6f7230 */ /* 0x100fe40000004100 */
[----:B------:R-:W-:Y:S01]  /*1830*/  FMUL.FTZ R109, R110, R155 ;  /* 0x0000009b6e6d7220 */ /* 0x000fe20000410000 */
[----:B------:R-:W-:Y:S02]  /*1840*/  HADD2.F32 R155, -RZ, R27.H1_H1 ;  /* 0x3000001bff9b7230 */ /* 0x000fe40000004100 */
[----:B------:R-:W-:-:S03]  /*1850*/  FMUL.FTZ R110, R158, R111 ;  /* 0x0000006f9e6e7220 */ /* 0x000fc60000410000 */
[----:B------:R-:W-:-:S07]  /*1860*/  FMUL.FTZ R111, R154, R155 ;  /* 0x0000009b9a6f7220 */ /* 0x000fce0000410000 */
.L_x_28069:
[----:B------:R-:W0:Y:S02]  /*1870*/  LDC.64 R154, c[0x0][0x3a8] ;  /* 0x0000ea00ff9a7b82 */ /* 0x000e240000000a00 */
[C---:B0-----:R-:W-:Y:S01]  /*1880*/  IMAD.WIDE.U32 R154, R153.reuse, 0x20, R154 ;  /* 0x00000020999a7825 */ /* 0x041fe200078e009a */
[----:B------:R-:W-:-:S04]  /*1890*/  IADD3 R153, PT, PT, R153, 0x80, RZ ;  /* 0x0000008099997810 */ /* 0x000fc80007ffe0ff */
[----:B------:R0:W-:Y:S04]  /*18a0*/  STG.E.128 desc[UR8][R154.64], R104 ;  /* 0x000000689a007986 */ /* 0x0001e8000c101d08 */
[----:B------:R0:W-:Y:S02]  /*18b0*/  STG.E.128 desc[UR8][R154.64+0x10], R108 ;  /* 0x0000106c9a007986 */ /* 0x0001e4000c101d08 */
.L_x_28067:
[----:B------:R-:W-:Y:S05]  /*18c0*/  BSYNC.RECONVERGENT B0 ;  /* 0x0000000000007941 */ /* 0x000fea0003800200 */
.L_x_28066:
[----:B------:R-:W-:Y:S01]  /*18d0*/  ISETP.GE.U32.AND P1, PT, R156, 0x180, PT ;  /* 0x000001809c00780c */ /* 0x000fe20003f26070 */
[----:B------:R-:W-:-:S12]  /*18e0*/  BSSY.RECONVERGENT B0, `(.L_x_28070) ;  /* 0x0000052000007945 */ /* 0x000fd80003800200 */
[----:B------:R-:W-:Y:S05]  /*18f0*/  @!P1 BRA `(.L_x_28071) ;  /* 0x0000000400409947 */ /* 0x000fea0003800000 */
[----:B------:R-:W-:Y:S01]  /*1900*/  ISETP.NE.U32.AND P2, PT, RZ, UR10, PT ;  /* 0x0000000aff007c0c */ /* 0x000fe2000bf45070 */
[----:B------:R-:W2:Y:S03]  /*1910*/  LDC.64 R112, c[0x0][0x390] ;  /* 0x0000e400ff707b82 */ /* 0x000ea60000000a00 */
[----:B------:R-:W-:-:S13]  /*1920*/  ISETP.NE.AND.EX P2, PT, RZ, UR11, PT, P2 ;  /* 0x0000000bff007c0c */ /* 0x000fda000bf45320 */
[----:B------:R-:W3:Y:S01]  /*1930*/  @P2 LDC.64 R114, c[0x0][0x3a0] ;  /* 0x0000e800ff722b82 */ /* 0x000ee20000000a00 */
[----:B--2---:R-:W-:-:S05]  /*1940*/  IMAD.WIDE.U32 R112, R153, 0x10, R112 ;  /* 0x0000001099707825 */ /* 0x004fca00078e0070 */
[----:B------:R2:W5:Y:S01]  /*1950*/  LDG.E.128 R116, desc[UR8][R112.64] ;  /* 0x0000000870747981 */ /* 0x000562000c1e1d00 */
[----:B---3--:R-:W-:-:S05]  /*1960*/  @P2 IMAD.WIDE.U32 R114, R153, 0x20, R114 ;  /* 0x0000002099722825 */ /* 0x008fca00078e0072 */
[----:B------:R2:W5:Y:S04]  /*1970*/  @P2 LDG.E.128 R88, desc[UR8][R114.64] ;  /* 0x0000000872582981 */ /* 0x000568000c1e1d00 */
[----:B------:R2:W5:Y:S01]  /*1980*/  @P2 LDG.E.128 R92, desc[UR8][R114.64+0x10] ;  /* 0x00001008725c2981 */ /* 0x000562000c1e1d00 */
[----:B------:R-:W-:Y:S05]  /*1990*/  @!P2 BRA `(.L_x_28072) ;  /* 0x000000000084a947 */ /* 0x000fea0003800000 */
[--C-:B--2--5:R-:W-:Y:S02]  /*19a0*/  HADD2.F32 R112, -RZ, R116.reuse.H0_H0 ;  /* 0x20000074ff707230 */ /* 0x124fe40000004100 */
        /* <DEDUP_REMOVED lines=13> */
[----:B01----:R-:W-:-:S02]  /*1a80*/  HADD2.F32 R154, -RZ, R118.H0_H0 ;  /* 0x20000076ff9a7230 */ /* 0x003fc40000004100 */
        /* <DEDUP_REMOVED lines=18> */
.L_x_28072:
[--C-:B--2--5:R-:W-:Y:S02]  /*1bb0*/  HADD2.F32 R112, -RZ, R116.reuse.H0_H0 ;  /* 0x20000074ff707230 */ /* 0x124fe40000004100 */
        /* <DEDUP_REMOVED lines=13> */
[----:B01----:R-:W-:-:S02]  /*1c90*/  HADD2.F32 R154, -RZ, R118.H0_H0 ;  /* 0x20000076ff9a7230 */ /* 0x003fc40000004100 */
        /* <DEDUP_REMOVED lines=17> */
.L_x_28073:
[----:B------:R-:W0:Y:S02]  /*1db0*/  LDC.64 R154, c[0x0][0x3a8] ;  /* 0x0000ea00ff9a7b82 */ /* 0x000e240000000a00 */
[C---:B0-----:R-:W-:Y:S01]  /*1dc0*/  IMAD.WIDE.U32 R154, R153.reuse, 0x20, R154 ;  /* 0x00000020999a7825 */ /* 0x041fe200078e009a */
[----:B------:R-:W-:-:S04]  /*1dd0*/  IADD3 R153, PT, PT, R153, 0x80, RZ ;  /* 0x0000008099997810 */ /* 0x000fc80007ffe0ff */
[----:B------:R2:W-:Y:S04]  /*1de0*/  STG.E.128 desc[UR8][R154.64], R112 ;  /* 0x000000709a007986 */ /* 0x0005e8000c101d08 */
[----:B------:R2:W-:Y:S02]  /*1df0*/  STG.E.128 desc[UR8][R154.64+0x10], R116 ;  /* 0x000010749a007986 */ /* 0x0005e4000c101d08 */
.L_x_28071:
[----:B------:R-:W-:Y:S05]  /*1e00*/  BSYNC.RECONVERGENT B0 ;  /* 0x0000000000007941 */ /* 0x000fea0003800200 */
.L_x_28070:
[----:B------:R-:W-:Y:S01]  /*1e10*/  ISETP.GE.U32.AND P2, PT, R156, 0x200, PT ;  /* 0x000002009c00780c */ /* 0x000fe20003f46070 */
[----:B------:R-:W-:-:S12]  /*1e20*/  BSSY.RECONVERGENT B0, `(.L_x_28074) ;  /* 0x0000052000007945 */ /* 0x000fd80003800200 */
[----:B------:R-:W-:Y:S05]  /*1e30*/  @!P2 BRA `(.L_x_28075) ;  /* 0x000000040040a947 */ /* 0x000fea0003800000 */
[----:B------:R-:W-:Y:S01]  /*1e40*/  ISETP.NE.U32.AND P3, PT, RZ, UR10, PT ;  /* 0x0000000aff007c0c */ /* 0x000fe2000bf65070 */
[----:B------:R-:W3:Y:S03]  /*1e50*/  LDC.64 R120, c[0x0][0x390] ;  /* 0x0000e400ff787b82 */ /* 0x000ee60000000a00 */
[----:B------:R-:W-:-:S13]  /*1e60*/  ISETP.NE.AND.EX P3, PT, RZ, UR11, PT, P3 ;  /* 0x0000000bff007c0c */ /* 0x000fda000bf65330 */
[----:B------:R-:W4:Y:S01]  /*1e70*/  @P3 LDC.64 R122, c[0x0][0x3a0] ;  /* 0x0000e800ff7a3b82 */ /* 0x000f220000000a00 */
[----:B---3--:R-:W-:-:S05]  /*1e80*/  IMAD.WIDE.U32 R120, R153, 0x10, R120 ;  /* 0x0000001099787825 */ /* 0x008fca00078e0078 */
[----:B------:R3:W5:Y:S01]  /*1e90*/  LDG.E.128 R124, desc[UR8][R120.64] ;  /* 0x00000008787c7981 */ /* 0x000762000c1e1d00 */
[----:B----4-:R-:W-:-:S05]  /*1ea0*/  @P3 IMAD.WIDE.U32 R122, R153, 0x20, R122 ;  /* 0x00000020997a3825 */ /* 0x010fca00078e007a */
[----:B------:R3:W5:Y:S04]  /*1eb0*/  @P3 LDG.E.128 R88, desc[UR8][R122.64] ;  /* 0x000000087a583981 */ /* 0x000768000c1e1d00 */
[----:B------:R3:W5:Y:S01]  /*1ec0*/  @P3 LDG.E.128 R92, desc[UR8][R122.64+0x10] ;  /* 0x000010087a5c3981 */ /* 0x000762000c1e1d00 */
[----:B------:R-:W-:Y:S05]  /*1ed0*/  @!P3 BRA `(.L_x_28076) ;  /* 0x000000000084b947 */ /* 0x000fea0003800000 */
[--C-:B---3-5:R-:W-:Y:S02]  /*1ee0*/  HADD2.F32 R120, -RZ, R124.reuse.H0_H0 ;  /* 0x2000007cff787230 */ /* 0x128fe40000004100 */
        /* <DEDUP_REMOVED lines=13> */
[----:B012---:R-:W-:-:S02]  /*1fc0*/  HADD2.F32 R154, -RZ, R126.H0_H0 ;  /* 0x2000007eff9a7230 */ /* 0x007fc40000004100 */
        /* <DEDUP_REMOVED lines=18> */
.L_x_28076:
[--C-:B---3-5:R-:W-:Y:S02]  /*20f0*/  HADD2.F32 R120, -RZ, R124.reuse.H0_H0 ;  /* 0x2000007cff787230 */ /* 0x128fe40000004100 */
        /* <DEDUP_REMOVED lines=13> */
[----:B012---:R-:W-:-:S02]  /*21d0*/  HADD2.F32 R154, -RZ, R126.H0_H0 ;  /* 0x2000007eff9a7230 */ /* 0x007fc40000004100 */
        /* <DEDUP_REMOVED lines=17> */
.L_x_28077:
[----:B------:R-:W0:Y:S02]  /*22f0*/  LDC.64 R154, c[0x0][0x3a8] ;  /* 0x0000ea00ff9a7b82 */ /* 0x000e240000000a00 */
[C---:B0-----:R-:W-:Y:S01]  /*2300*/  IMAD.WIDE.U32 R154, R153.reuse, 0x20, R154 ;  /* 0x00000020999a7825 */ /* 0x041fe200078e009a */
[----:B------:R-:W-:-:S04]  /*2310*/  IADD3 R153, PT, PT, R153, 0x80, RZ ;  /* 0x0000008099997810 */ /* 0x000fc80007ffe0ff */
[----:B------:R3:W-:Y:S04]  /*2320*/  STG.E.128 desc[UR8][R154.64], R120 ;  /* 0x000000789a007986 */ /* 0x0007e8000c101d08 */
[----:B------:R3:W-:Y:S02]  /*2330*/  STG.E.128 desc[UR8][R154.64+0x10], R124 ;  /* 0x0000107c9a007986 */ /* 0x0007e4000c101d08 */
.L_x_28075:
[----:B------:R-:W-:Y:S05]  /*2340*/  BSYNC.RECONVERGENT B0 ;  /* 0x0000000000007941 */ /* 0x000fea0003800200 */
.L_x_28074:
[----:B------:R-:W-:Y:S01]  /*2350*/  ISETP.GE.U32.AND P3, PT, R156, 0x280, PT ;  /* 0x000002809c00780c */ /* 0x000fe20003f66070 */
[----:B------:R-:W-:-:S12]  /*2360*/  BSSY.RECONVERGENT B0, `(.L_x_28078) ;  /* 0x0000052000007945 */ /* 0x000fd80003800200 */
[----:B------:R-:W-:Y:S05]  /*2370*/  @!P3 BRA `(.L_x_28079) ;  /* 0x000000040040b947 */ /* 0x000fea0003800000 */
[----:B------:R-:W-:Y:S01]  /*2380*/  ISETP.NE.U32.AND P4, PT, RZ, UR10, PT ;  /* 0x0000000aff007c0c */ /* 0x000fe2000bf85070 */
[----:B------:R-:W4:Y:S03]  /*2390*/  LDC.64 R128, c[0x0][0x390] ;  /* 0x0000e400ff807b82 */ /* 0x000f260000000a00 */
[----:B------:R-:W-:-:S13]  /*23a0*/  ISETP.NE.AND.EX P4, PT, RZ, UR11, PT, P4 ;  /* 0x0000000bff007c0c */ /* 0x000fda000bf85340 */
[----:B------:R-:W0:Y:S01]  /*23b0*/  @P4 LDC.64 R130, c[0x0][0x3a0] ;  /* 0x0000e800ff824b82 */ /* 0x000e220000000a00 */
[----:B----4-:R-:W-:-:S05]  /*23c0*/  IMAD.WIDE.U32 R128, R153, 0x10, R128 ;  /* 0x0000001099807825 */ /* 0x010fca00078e0080 */
[----:B------:R4:W5:Y:S01]  /*23d0*/  LDG.E.128 R132, desc[UR8][R128.64] ;  /* 0x0000000880847981 */ /* 0x000962000c1e1d00 */
[----:B0-----:R-:W-:-:S05]  /*23e0*/  @P4 IMAD.WIDE.U32 R130, R153, 0x20, R130 ;  /* 0x0000002099824825 */ /* 0x001fca00078e0082 */
[----:B------:R4:W5:Y:S04]  /*23f0*/  @P4 LDG.E.128 R88, desc[UR8][R130.64] ;  /* 0x0000000882584981 */ /* 0x000968000c1e1d00 */
[----:B------:R4:W5:Y:S01]  /*2400*/  @P4 LDG.E.128 R92, desc[UR8][R130.64+0x10] ;  /* 0x00001008825c4981 */ /* 0x000962000c1e1d00 */
[----:B------:R-:W-:Y:S05]  /*2410*/  @!P4 BRA `(.L_x_28080) ;  /* 0x000000000084c947 */ /* 0x000fea0003800000 */
[--C-:B----45:R-:W-:Y:S02]  /*2420*/  HADD2.F32 R128, -RZ, R132.reuse.H0_H0 ;  /* 0x20000084ff807230 */ /* 0x130fe40000004100 */
        /* <DEDUP_REMOVED lines=13> */
[----:B-123--:R-:W-:-:S02]  /*2500*/  HADD2.F32 R154, -RZ, R134.H0_H0 ;  /* 0x20000086ff9a7230 */ /* 0x00efc40000004100 */
        /* <DEDUP_REMOVED lines=18> */
.L_x_28080:
[--C-:B----45:R-:W-:Y:S02]  /*2630*/  HADD2.F32 R128, -RZ, R132.reuse.H0_H0 ;  /* 0x20000084ff807230 */ /* 0x130fe40000004100 */
        /* <DEDUP_REMOVED lines=13> */
[----:B-123--:R-:W-:-:S02]  /*2710*/  HADD2.F32 R154, -RZ, R134.H0_H0 ;  /* 0x20000086ff9a7230 */ /* 0x00efc40000004100 */
        /* <DEDUP_REMOVED lines=17> */
.L_x_28081:
[----:B------:R-:W0:Y:S02]  /*2830*/  LDC.64 R154, c[0x0][0x3a8] ;  /* 0x0000ea00ff9a7b82 */ /* 0x000e240000000a00 */
[C---:B0-----:R-:W-:Y:S01]  /*2840*/  IMAD.WIDE.U32 R154, R153.reuse, 0x20, R154 ;  /* 0x00000020999a7825 */ /* 0x041fe200078e009a */
[----:B------:R-:W-:-:S04]  /*2850*/  IADD3 R153, PT, PT, R153, 0x80, RZ ;  /* 0x0000008099997810 */ /* 0x000fc80007ffe0ff */
[----:B------:R4:W-:Y:S04]  /*2860*/  STG.E.128 desc[UR8][R154.64], R128 ;  /* 0x000000809a007986 */ /* 0x0009e8000c101d08 */
[----:B------:R4:W-:Y:S02]  /*2870*/  STG.E.128 desc[UR8][R154.64+0x10], R132 ;  /* 0x000010849a007986 */ /* 0x0009e4000c101d08 */
.L_x_28079:
[----:B------:R-:W-:Y:S05]  /*2880*/  BSYNC.RECONVERGENT B0 ;  /* 0x0000000000007941 */ /* 0x000fea0003800200 */
.L_x_28078:
[----:B------:R-:W-:Y:S01]  /*2890*/  ISETP.GE.U32.AND P4, PT, R156, 0x300, PT ;  /* 0x000003009c00780c */ /* 0x000fe20003f86070 */
[----:B------:R-:W-:-:S12]  /*28a0*/  BSSY.RECONVERGENT B0, `(.L_x_28082) ;  /* 0x0000052000007945 */ /* 0x000fd80003800200 */
[----:B------:R-:W-:Y:S05]  /*28b0*/  @!P4 BRA `(.L_x_28083) ;  /* 0x000000040040c947 */ /* 0x000fea0003800000 */
[----:B------:R-:W-:Y:S01]  /*28c0*/  ISETP.NE.U32.AND P5, PT, RZ, UR10, PT ;  /* 0x0000000aff007c0c */ /* 0x000fe2000bfa5070 */
[----:B------:R-:W0:Y:S03]  /*28d0*/  LDC.64 R136, c[0x0][0x390] ;  /* 0x0000e400ff887b82 */ /* 0x000e260000000a00 */
[----:B------:R-:W-:-:S13]  /*28e0*/  ISETP.NE.AND.EX P5, PT, RZ, UR11, PT, P5 ;  /* 0x0000000bff007c0c */ /* 0x000fda000bfa5350 */
[----:B------:R-:W1:Y:S01]  /*28f0*/  @P5 LDC.64 R138, c[0x0][0x3a0] ;  /* 0x0000e800ff8a5b82 */ /* 0x000e620000000a00 */
[----:B0-----:R-:W-:-:S05]  /*2900*/  IMAD.WIDE.U32 R136, R153, 0x10, R136 ;  /* 0x0000001099887825 */ /* 0x001fca00078e0088 */
[----:B------:R0:W5:Y:S01]  /*2910*/  LDG.E.128 R140, desc[UR8][R136.64] ;  /* 0x00000008888c7981 */ /* 0x000162000c1e1d00 */
[----:B-1----:R-:W-:-:S05]  /*2920*/  @P5 IMAD.WIDE.U32 R138, R153, 0x20, R138 ;  /* 0x00000020998a5825 */ /* 0x002fca00078e008a */
        /* <DEDUP_REMOVED lines=17> */
[----:B--234-:R-:W-:-:S02]  /*2a40*/  HADD2.F32 R154, -RZ, R142.H0_H0 ;  /* 0x2000008eff9a7230 */ /* 0x01cfc40000004100 */
        /* <DEDUP_REMOVED lines=18> */
.L_x_28084:
        /* <DEDUP_REMOVED lines=14> */
[----:B--234-:R-:W-:-:S02]  /*2c50*/  HADD2.F32 R154, -RZ, R142.H0_H0 ;  /* 0x2000008eff9a7230 */ /* 0x01cfc40000004100 */
        /* <DEDUP_REMOVED lines=17> */
.L_x_28085:
[----:B------:R-:W0:Y:S02]  /*2d70*/  LDC.64 R154, c[0x0][0x3a8] ;  /* 0x0000ea00ff9a7b82 */ /* 0x000e240000000a00 */
[C---:B0-----:R-:W-:Y:S01]  /*2d80*/  IMAD.WIDE.U32 R154, R153.reuse, 0x20, R154 ;  /* 0x00000020999a7825 */ /* 0x041fe200078e009a */
[----:B------:R-:W-:-:S04]  /*2d90*/  IADD3 R153, PT, PT, R153, 0x80, RZ ;  /* 0x0000008099997810 */ /* 0x000fc80007ffe0ff */
[----:B------:R0:W-:Y:S04]  /*2da0*/  STG.E.128 desc[UR8][R154.64], R136 ;  /* 0x000000889a007986 */ /* 0x0001e8000c101d08 */
[----:B------:R0:W-:Y:S02]  /*2db0*/  STG.E.128 desc[UR8][R154.64+0x10], R140 ;  /* 0x0000108c9a007986 */ /* 0x0001e4000c101d08 */
.L_x_28083:
[----:B------:R-:W-:Y:S05]  /*2dc0*/  BSYNC.RECONVERGENT B0 ;  /* 0x0000000000007941 */ /* 0x000fea0003800200 */
.L_x_28082:
        /* <DEDUP_REMOVED lines=46> */
.L_x_28088:
        /* <DEDUP_REMOVED lines=32> */
.L_x_28089:
[----:B------:R-:W0:Y:S02]  /*32b0*/  LDC.64 R154, c[0x0][0x3a8] ;  /* 0x0000ea00ff9a7b82 */ /* 0x000e240000000a00 */
[----:B0-----:R-:W-:-:S05]  /*32c0*/  IMAD.WIDE.U32 R154, R153, 0x20, R154 ;  /* 0x00000020999a7825 */ /* 0x001fca00078e009a */
[----:B------:R0:W-:Y:S04]  /*32d0*/  STG.E.128 desc[UR8][R154.64], R144 ;  /* 0x000000909a007986 */ /* 0x0001e8000c101d08 */
[----:B------:R0:W-:Y:S02]  /*32e0*/  STG.E.128 desc[UR8][R154.64+0x10], R148 ;  /* 0x000010949a007986 */ /* 0x0001e4000c101d08 */
.L_x_28087:
[----:B------:R-:W-:Y:S05]  /*32f0*/  BSYNC.RECONVERGENT B0 ;  /* 0x0000000000007941 */ /* 0x000fea0003800200 */
.L_x_28086:
        /* <DEDUP_REMOVED lines=214> */
.L_x_28091:
[----:B------:R-:W-:Y:S05]  /*4060*/  BSYNC.RECONVERGENT B0 ;  /* 0x0000000000007941 */ /* 0x000fea0003800200 */
.L_x_28090:
        /* <DEDUP_REMOVED lines=14> */
.L_x_28093:
[----:B------:R-:W-:Y:S05]  /*4150*/  BSYNC.RECONVERGENT B0 ;  /* 0x0000000000007941 */ /* 0x000fea0003800200 */
.L_x_28092:
[----:B0-----:R-:W0:Y:S01]  /*4160*/  SHFL.DOWN PT, R153, R160, 0x2, 0x1f ;  /* 0x08401f00a0997f89 */ /* 0x001e2200000e0000 */
[-C--:B------:R-:W-:Y:S01]  /*4170*/  I2FP.F32.S32 R162, R160.reuse ;  /* 0x000000a000a27245 */ /* 0x080fe20000201400 */
[----:B------:R-:W-:Y:S01]  /*4180*/  BSSY.RECONVERGENT B0, `(.L_x_28094) ;  /* 0x0000067000007945 */ /* 0x000fe20003800200 */
[----:B------:R-:W-:Y:S01]  /*4190*/  ISETP.NE.AND P6, PT, RZ, UR7, PT ;  /* 0x00000007ff007c0c */ /* 0x000fe2000bfc5270 */
[----:B-1----:R-:W1:Y:S01]  /*41a0*/  SHFL.DOWN PT, R159, R154, 0x2, 0x1f ;  /* 0x08401f009a9f7f89 */ /* 0x002e6200000e0000 */
[----:B0-----:R-:W-:Y:S02]  /*41b0*/  I2FP.F32.S32 R158, R153 ;  /* 0x00000099009e7245 */ /* 0x001fe40000201400 */
[----:B------:R-:W-:Y:S01]  /*41c0*/  IADD3 R153, PT, PT, R153, R160, RZ ;  /* 0x000000a099997210 */ /* 0x000fe20007ffe0ff */
[C---:B-1----:R-:W-:Y:S02]  /*41d0*/  FADD.FTZ R161, -R159.reuse, R154 ;  /* 0x0000009a9fa17221 */ /* 0x042fe40000010100 */
[----:B------:R-:W-:-:S02]  /*41e0*/  FMUL.FTZ R159, R159, R158 ;  /* 0x0000009e9f9f7220 */ /* 0x000fc40000410000 */
[----:B------:R-:W-:Y:S02]  /*41f0*/  FMUL.FTZ R161, R161, R161 ;  /* 0x000000a1a1a17220 */ /* 0x000fe40000410000 */
[----:B------:R-:W-:Y:S01]  /*4200*/  FFMA.FTZ R159, R162, R154, R159 ;  /* 0x0000009aa29f7223 */ /* 0x000fe2000001009f */
[----:B------:R-:W-:Y:S01]  /*4210*/  I2FP.F32.S32 R154, R153 ;  /* 0x00000099009a7245 */ /* 0x000fe20000201400 */
[----:B------:R-:W-:Y:S02]  /*4220*/  FMUL.FTZ R161, R161, R162 ;  /* 0x000000a2a1a17220 */ /* 0x000fe40000410000 */
[----:B------:R-:W0:Y:S01]  /*4230*/  SHFL.DOWN PT, R162, R155, 0x2, 0x1f ;  /* 0x08401f009ba27f89 */ /* 0x000e2200000e0000 */
[----:B------:R-:W1:Y:S01]  /*4240*/  MUFU.RCP R160, R154 ;  /* 0x0000009a00a07308 */ /* 0x000e620000001000 */
[----:B------:R-:W-:Y:S01]  /*4250*/  FMUL.FTZ R158, R161, R158 ;  /* 0x0000009ea19e7220 */ /* 0x000fe20000410000 */
[----:B-1----:R-:W-:Y:S01]  /*4260*/  FMUL.FTZ R163, R160, R159 ;  /* 0x0000009fa0a37220 */ /* 0x002fe20000410000 */
[----:B0-----:R-:W-:-:S04]  /*4270*/  FADD.FTZ R161, R162, R155 ;  /* 0x0000009ba2a17221 */ /* 0x001fc80000010000 */
[----:B------:R-:W-:Y:S01]  /*4280*/  SHFL.DOWN PT, R162, R163, 0x1, 0x1f ;  /* 0x08201f00a3a27f89 */ /* 0x000fe200000e0000 */
[----:B------:R-:W-:-:S03]  /*4290*/  FFMA.FTZ R158, R160, R158, R161 ;  /* 0x0000009ea09e7223 */ /* 0x000fc600000100a1 */
[----:B------:R-:W0:Y:S04]  /*42a0*/  SHFL.DOWN PT, R160, R153, 0x1, 0x1f ;  /* 0x08201f0099a07f89 */ /* 0x000e2800000e0000 */
[----:B------:R-:W1:Y:S01]  /*42b0*/  SHFL.DOWN PT, R161, R158, 0x1, 0x1f ;  /* 0x08201f009ea17f89 */ /* 0x000e6200000e0000 */
[-C--:B0-----:R-:W-:Y:S02]  /*42c0*/  I2FP.F32.S32 R159, R160.reuse ;  /* 0x000000a0009f7245 */ /* 0x081fe40000201400 */
[----:B------:R-:W-:Y:S01]  /*42d0*/  IADD3 R160, PT, PT, R153, R160, RZ ;  /* 0x000000a099a07210 */ /* 0x000fe20007ffe0ff */
[----:B-1----:R-:W-:Y:S02]  /*42e0*/  FADD.FTZ R161, R158, R161 ;  /* 0x000000a19ea17221 */ /* 0x002fe40000010000 */
[----:B------:R-:W-:Y:S01]  /*42f0*/  FMUL.FTZ R155, R162, R159 ;  /* 0x0000009fa29b7220 */ /* 0x000fe20000410000 */
[----:B------:R-:W-:Y:S01]  /*4300*/  I2FP.F32.S32 R160, R160 ;  /* 0x000000a000a07245 */ /* 0x000fe20000201400 */
[----:B------:R-:W-:Y:S01]  /*4310*/  FADD.FTZ R162, R163, -R162 ;  /* 0x800000a2a3a27221 */ /* 0x000fe20000010000 */
[----:B------:R-:W0:Y:S01]  /*4320*/  LDC R153, c[0x0][0x448] ;  /* 0x00011200ff997b82 */ /* 0x000e220000000800 */
[----:B------:R-:W-:-:S02]  /*4330*/  FFMA.FTZ R155, R154, R163, R155 ;  /* 0x000000a39a9b7223 */ /* 0x000fc4000001009b */
[----:B------:R-:W-:Y:S01]  /*4340*/  FMUL.FTZ R165, R162, R162 ;  /* 0x000000a2a2a57220 */ /* 0x000fe20000410000 */
[----:B------:R-:W1:Y:S03]  /*4350*/  MUFU.RCP R160, R160 ;  /* 0x000000a000a07308 */ /* 0x000e660000001000 */
[----:B------:R-:W-:-:S04]  /*4360*/  FMUL.FTZ R154, R154, R165 ;  /* 0x000000a59a9a7220 */ /* 0x000fc80000410000 */
[----:B------:R-:W-:-:S04]  /*4370*/  FMUL.FTZ R154, R154, R159 ;  /* 0x0000009f9a9a7220 */ /* 0x000fc80000410000 */
[C---:B-1----:R-:W-:Y:S01]  /*4380*/  FFMA.FTZ R161, R160.reuse, R154, R161 ;  /* 0x0000009aa0a17223 */ /* 0x042fe200000100a1 */
[----:B------:R-:W-:-:S04]  /*4390*/  FMUL.FTZ R154, R160, R155 ;  /* 0x0000009ba09a7220 */ /* 0x000fc80000410000 */
[----:B------:R1:W0:Y:S04]  /*43a0*/  SHFL.IDX PT, R162, R161, RZ, 0x1f ;  /* 0x00001fffa1a27589 */ /* 0x00022800000e0000 */
[----:B------:R-:W2:Y:S01]  /*43b0*/  SHFL.IDX PT, R154, R154, RZ, 0x1f ;  /* 0x00001fff9a9a7589 */ /* 0x000ea200000e0000 */
[----:B-1----:R-:W-:Y:S01]  /*43c0*/  MOV R161, UR6 ;  /* 0x0000000600a17c02 */ /* 0x002fe20008000f00 */
[----:B0-----:R-:W-:Y:S01]  /*43d0*/  FFMA.FTZ R153, R162, UR12, R153 ;  /* 0x0000000ca2997c23 */ /* 0x001fe20008010099 */
[----:B--2---:R-:W-:-:S05]  /*43e0*/  FMUL.FTZ R155, R154, R154 ;  /* 0x0000009a9a9b7220 */ /* 0x004fca0000410000 */
        /* <DEDUP_REMOVED lines=64> */
.L_x_28095:
[----:B------:R-:W-:Y:S05]  /*47f0*/  BSYNC.RECONVERGENT B0 ;  /* 0x0000000000007941 */ /* 0x000fea0003800200 */
.L_x_28094:
        /* <DEDUP_REMOVED lines=51> */
.L_x_28097:
[----:B------:R-:W-:Y:S05]  /*4b30*/  BSYNC.RECONVERGENT B0 ;  /* 0x0000000000007941 */ /* 0x000fea0003800200 */
.L_x_28096:
        /* <DEDUP_REMOVED lines=50> */
.L_x_28099:
[----:B------:R-:W-:Y:S05]  /*4e60*/  BSYNC.RECONVERGENT B0 ;  /* 0x0000000000007941 */ /* 0x000fea0003800200 */
.L_x_28098:
        /* <DEDUP_REMOVED lines=50> */
.L_x_28101:
[----:B------:R-:W-:Y:S05]  /*5190*/  BSYNC.RECONVERGENT B0 ;  /* 0x0000000000007941 */ /* 0x000fea0003800200 */
.L_x_28100:
        /* <DEDUP_REMOVED lines=50> */
.L_x_28103:
[----:B------:R-:W-:Y:S05]  /*54c0*/  BSYNC.RECONVERGENT B0 ;  /* 0x0000000000007941 */ /* 0x000fea0003800200 */
.L_x_28102:
        /* <DEDUP_REMOVED lines=50> */
.L_x_28105:
[----:B------:R-:W-:Y:S05]  /*57f0*/  BSYNC.RECONVERGENT B0 ;  /* 0x0000000000007941 */ /* 0x000fea0003800200 */
.L_x_28104:
        /* <DEDUP_REMOVED lines=49> */
.L_x_28107:
[----:B------:R-:W-:Y:S05]  /*5b10*/  BSYNC.RECONVERGENT B0 ;  /* 0x0000000000007941 */ /* 0x000fea0003800200 */
.L_x_28106:
[----:B------:R-:W-:Y:S02]  /*5b20*/  UIADD3 UR6, UPT, UPT, UR6, UR14, URZ ;  /* 0x0000000e06067290 */ /* 0x000fe4000fffe0ff */
[----:B------:R-:W-:Y:S02]  /*5b30*/  UPLOP3.LUT UP2, UPT, UPT, UPT, UP2, 0x40, 0x4 ;  /* 0x000000000004789c */ /* 0x000fe40003f4e820 */
[----:B------:R-:W-:-:S09]  /*5b40*/  UISETP.GE.AND UP1, UPT, UR6, UR15, UPT ;  /* 0x0000000f0600728c */ /* 0x000fd2000bf26270 */
[----:B------:R-:W-:Y:S05]  /*5b50*/  BRA.U !UP1, `(.L_x_28108) ;  /* 0xffffffb109707547 */ /* 0x000fea000b83ffff */
[----:B------:R-:W-:Y:S05]  /*5b60*/  EXIT ;  /* 0x000000000000794d */ /* 0x000fea0003800000 */
.L_x_28109:
        /* <DEDUP_REMOVED lines=9> */
.L_x_42391:


//--------------------- .text._ZN10layer_norm13ln_fwd_kernelINS_13Kernel_traitsI6__halfS2_fS2_fjLj7168ELj1ELj1ELj4ELj16ENS_18Kernel_traits_baseILj7168ES2_S2_fS2_fjLj128EEEEELb0ELb1ELb0ELb1EEEvNS_9FwdParamsE --------------------------
	.section	.text._ZN10layer_norm13ln_fwd_kernelINS_13Kernel_traitsI6__halfS2_fS2_fjLj7168ELj1ELj1ELj4ELj16ENS_18Kernel_traits_baseILj7168ES2_S2_fS2_fjLj128EEEEELb0ELb1ELb0ELb1EEEvNS_9FwdParamsE,"ax",@progbits
	.align	128
        .global         _ZN10layer_norm13ln_fwd_kernelINS_13Kernel_traitsI6__halfS2_fS2_fjLj7168ELj1ELj1ELj4ELj16ENS_18Kernel_traits_baseILj7168ES2_S2_fS2_fjLj128EEEEELb0ELb1ELb0ELb1EEEvNS_9FwdParamsE
        .type           _ZN10layer_norm13ln_fwd_kernelINS_13Kernel_traitsI6__halfS2_fS2_fjLj7168ELj1ELj1ELj4ELj16ENS_18Kernel_traits_baseILj7168ES2_S2_fS2_fjLj128EEEEELb0ELb1ELb0ELb1EEEvNS_9FwdParamsE,@function
        .size           _ZN10layer_norm13ln_fwd_kernelINS_13Kernel_traitsI6__halfS2_fS2_fjLj7168ELj1ELj1ELj4ELj16ENS_18Kernel_traits_baseILj7168ES2_S2_fS2_fjLj128EEEEELb0ELb1ELb0ELb1EEEvNS_9FwdParamsE,(.L_x_42392 - _ZN10layer_norm13ln_fwd_kernelINS_13Kernel_traitsI6__halfS2_fS2_fjLj7168ELj1ELj1ELj4ELj16ENS_18Kernel_traits_baseILj7168ES2_S2_fS2_fjLj128EEEEELb0ELb1ELb0ELb1EEEvNS_9FwdParamsE)
        .other          _ZN10layer_norm13ln_fwd_kernelINS_13Kernel_traitsI6__halfS2_fS2_fjLj7168ELj1ELj1ELj4ELj16ENS_18Kernel_traits_baseILj7168ES2_S2_fS2_fjLj128EEEEELb0ELb1ELb0ELb1EEEvNS_9FwdParamsE,@"STO_CUDA_ENTRY STV_DEFAULT"
_ZN10layer_norm13ln_fwd_kernelINS_13Kernel_traitsI6__halfS2_fS2_fjLj7168ELj1ELj1ELj4ELj16ENS_18Kernel_traits_baseILj7168ES2_S2_fS2_fjLj128EEEEELb0ELb1ELb0ELb1EEEvNS_9FwdParamsE:
.text._ZN10layer_norm13ln_fwd_kernelINS_13Kernel_traitsI6__halfS2_fS2_fjLj7168ELj1ELj1ELj4ELj16ENS_18Kernel_traits_baseILj7168ES2_S2_fS2_fjLj128EEEEELb0ELb1ELb0ELb1EEEvNS_9FwdParamsE:
        /* <DEDUP_REMOVED lines=37> */
.L_x_28110:
        /* <DEDUP_REMOVED lines=32> */
.L_x_28111:
        /* <DEDUP_REMOVED lines=11> */
.L_x_28130:
[----:B------:R-:W0:Y:S01]  /*0500*/  @P0 LDC.64 R2, c[0x0][0x3e0] ;  /* 0x0000f800ff020b82 */ /* 0x000e220000000a00 */
        /* <DEDUP_REMOVED lines=15> */
[----:B0-----:R-:W-:-:S05]  /*0600*/  IMAD.WIDE.U32 R2, R0, 0x20, R2 ;  /* 0x0000002000027825 */ /* 0x001fca00078e0002 */
[----:B------:R-:W2:Y:S04]  /*0610*/  LDG.E.128 R60, desc[UR6][R2.64] ;  /* 0x00000006023c7981 */ /* 0x000ea8000c1e1d00 */
[----:B------:R0:W3:Y:S01]  /*0620*/  LDG.E.128 R56, desc[UR6][R2.64+0x10] ;  /* 0x0000100602387981 */ /* 0x0000e2000c1e1d00 */
[--C-:B-----5:R-:W-:Y:S02]  /*0630*/  HADD2.F32 R13, -RZ, R5.reuse.H0_H0 ;  /* 0x20000005ff0d7230 */ /* 0x120fe40000004100 */
[--C-:B------:R-:W-:Y:S02]  /*0640*/  HADD2.F32 R11, -RZ, R4.reuse.H1_H1 ;  /* 0x30000004ff0b7230 */ /* 0x100fe40000004100 */
[----:B------:R-:W-:Y:S02]  /*0650*/  HADD2.F32 R5, -RZ, R5.H1_H1 ;  /* 0x30000005ff057230 */ /* 0x000fe40000004100 */
[----:B------:R-:W-:Y:S01]  /*0660*/  FMUL.FTZ R13, R13, R156 ;  /* 0x0000009c0d0d7220 */ /* 0x000fe20000410000 */
[----:B------:R-:W-:-:S02]  /*0670*/  HADD2.F32 R9, -RZ, R4.H0_H0 ;  /* 0x20000004ff097230 */ /* 0x000fc40000004100 */
[----:B------:R-:W-:Y:S02]  /*0680*/  HADD2.F32 R19, -RZ, R7.H0_H0 ;  /* 0x20000007ff137230 */ /* 0x000fe40000004100 */
[-C--:B0-----:R-:W-:Y:S01]  /*0690*/  FMUL.FTZ R2, R11, R156.reuse ;  /* 0x0000009c0b027220 */ /* 0x081fe20000410000 */
[----:B------:R-:W-:Y:S02]  /*06a0*/  HADD2.F32 R53, -RZ, R88.H1_H1 ;  /* 0x30000058ff357230 */ /* 0x000fe40000004100 */
[-C--:B------:R-:W-:Y:S01]  /*06b0*/  FMUL.FTZ R4, R5, R156.reuse ;  /* 0x0000009c05047220 */ /* 0x080fe20000410000 */
[----:B------:R-:W-:Y:S02]  /*06c0*/  HADD2.F32 R55, -RZ, R89.H1_H1 ;  /* 0x30000059ff377230 */ /* 0x000fe40000004100 */
[-C--:B------:R-:W-:Y:S01]  /*06d0*/  FMUL.FTZ R9, R9, R156.reuse ;  /* 0x0000009c09097220 */ /* 0x080fe20000410000 */
[--C-:B------:R-:W-:Y:S02]  /*06e0*/  HADD2.F32 R15, -RZ, R6.reuse.H0_H0 ;  /* 0x20000006ff0f7230 */ /* 0x100fe40000004100 */
[----:B------:R-:W-:Y:S01]  /*06f0*/  FMUL.FTZ R19, R19, R156 ;  /* 0x0000009c13137220 */ /* 0x000fe20000410000 */
[----:B------:R-:W-:-:S02]  /*0700*/  HADD2.F32 R17, -RZ, R6.H1_H1 ;  /* 0x30000006ff117230 */ /* 0x000fc40000004100 */
[----:B------:R-:W-:Y:S02]  /*0710*/  HADD2.F32 R7, -RZ, R7.H1_H1 ;  /* 0x30000007ff077230 */ /* 0x000fe40000004100 */
[----:B------:R-:W-:Y:S01]  /*0720*/  FMUL.FTZ R15, R15, R156 ;  /* 0x0000009c0f0f7220 */ /* 0x000fe20000410000 */
[----:B------:R-:W-:Y:S02]  /*0730*/  HADD2.F32 R52, -RZ, R88.H0_H0 ;  /* 0x20000058ff347230 */ /* 0x000fe40000004100 */
[----:B------:R-:W-:Y:S02]  /*0740*/  HADD2.F32 R54, -RZ, R89.H0_H0 ;  /* 0x20000059ff367230 */ /* 0x000fe40000004100 */
[--C-:B------:R-:W-:Y:S02]  /*0750*/  HADD2.F32 R48, -RZ, R90.reuse.H0_H0 ;  /* 0x2000005aff307230 */ /* 0x100fe40000004100 */
[----:B------:R-:W-:Y:S02]  /*0760*/  HADD2.F32 R49, -RZ, R90.H1_H1 ;  /* 0x3000005aff317230 */ /* 0x000fe40000004100 */
[----:B------:R-:W-:-:S02]  /*0770*/  HADD2.F32 R50, -RZ, R91.H0_H0 ;  /* 0x2000005bff327230 */ /* 0x000fc40000004100 */
[----:B------:R-:W-:Y:S02]  /*0780*/  HADD2.F32 R51, -RZ, R91.H1_H1 ;  /* 0x3000005bff337230 */ /* 0x000fe40000004100 */
[----:B--2---:R-:W-:Y:S01]  /*0790*/  FFMA.FTZ R53, R2, R53, R61 ;  /* 0x0000003502357223 */ /* 0x004fe2000001003d */
[----:B------:R-:W-:Y:S01]  /*07a0*/  FFMA.FTZ R55, R4, R55, R63 ;  /* 0x0000003704377223 */ /* 0x000fe2000001003f */
[-C--:B------:R-:W-:Y:S01]  /*07b0*/  FMUL.FTZ R2, R17, R156.reuse ;  /* 0x0000009c11027220 */ /* 0x080fe20000410000 */
[----:B------:R-:W-:Y:S01]  /*07c0*/  FMUL.FTZ R4, R7, R156 ;  /* 0x0000009c07047220 */ /* 0x000fe20000410000 */
[----:B------:R-:W-:Y:S01]  /*07d0*/  FFMA.FTZ R52, R9, R52, R60 ;  /* 0x0000003409347223 */ /* 0x000fe2000001003c */
[----:B------:R-:W-:Y:S01]  /*07e0*/  FFMA.FTZ R54, R13, R54, R62 ;  /* 0x000000360d367223 */ /* 0x000fe2000001003e */
[----:B---3--:R-:W-:Y:S01]  /*07f0*/  FFMA.FTZ R48, R15, R48, R56 ;  /* 0x000000300f307223 */ /* 0x008fe20000010038 */
[----:B------:R-:W-:Y:S01]  /*0800*/  FFMA.FTZ R49, R2, R49, R57 ;  /* 0x0000003102317223 */ /* 0x000fe20000010039 */
[----:B------:R-:W-:Y:S01]  /*0810*/  FFMA.FTZ R50, R19, R50, R58 ;  /* 0x0000003213327223 */ /* 0x000fe2000001003a */
[----:B------:R-:W-:Y:S01]  /*0820*/  FFMA.FTZ R51, R4, R51, R59 ;  /* 0x0000003304337223 */ /* 0x000fe2000001003b */
[----:B------:R-:W-:Y:S06]  /*0830*/  BRA `(.L_x_28113) ;  /* 0x0000000000807947 */ /* 0x000fec0003800000 */
.L_x_28112:
[--C-:B-----5:R-:W-:Y:S02]  /*0840*/  HADD2.F32 R11, -RZ, R5.reuse.H0_H0 ;  /* 0x20000005ff0b7230 */ /* 0x120fe40000004100 */
[--C-:B------:R-:W-:Y:S02]  /*0850*/  HADD2.F32 R9, -RZ, R4.reuse.H1_H1 ;  /* 0x30000004ff097230 */ /* 0x100fe40000004100 */
[----:B------:R-:W-:Y:S02]  /*0860*/  HADD2.F32 R5, -RZ, R5.H1_H1 ;  /* 0x30000005ff057230 */ /* 0x000fe40000004100 */
[-C--:B------:R-:W-:Y:S01]  /*0870*/  FMUL.FTZ R11, R11, R156.reuse ;  /* 0x0000009c0b0b7220 */ /* 0x080fe20000410000 */
[----:B------:R-:W-:Y:S02]  /*0880*/  HADD2.F32 R3, -RZ, R4.H0_H0 ;  /* 0x20000004ff037230 */ /* 0x000fe40000004100 */
[----:B------:R-:W-:Y:S01]  /*0890*/  FMUL.FTZ R9, R9, R156 ;  /* 0x0000009c09097220 */ /* 0x000fe20000410000 */
[----:B------:R-:W-:-:S02]  /*08a0*/  HADD2.F32 R2, -RZ, R88.H1_H1 ;  /* 0x30000058ff027230 */ /* 0x000fc40000004100 */
[-C--:B------:R-:W-:Y:S01]  /*08b0*/  FMUL.FTZ R5, R5, R156.reuse ;  /* 0x0000009c05057220 */ /* 0x080fe20000410000 */
[----:B------:R-:W-:Y:S02]  /*08c0*/  HADD2.F32 R4, -RZ, R89.H1_H1 ;  /* 0x30000059ff047230 */ /* 0x000fe40000004100 */
[----:B------:R-:W-:Y:S01]  /*08d0*/  FMUL.FTZ R3, R3, R156 ;  /* 0x0000009c03037220 */ /* 0x000fe20000410000 */
[----:B------:R-:W-:Y:S02]  /*08e0*/  HADD2.F32 R17, -RZ, R7.H0_H0 ;  /* 0x20000007ff117230 */ /* 0x000fe40000004100 */
[----:B------:R-:W-:Y:S01]  /*08f0*/  FMUL.FTZ R53, R9, R2 ;  /* 0x0000000209357220 */ /* 0x000fe20000410000 */
[--C-:B------:R-:W-:Y:S02]  /*0900*/  HADD2.F32 R13, -RZ, R6.reuse.H0_H0 ;  /* 0x20000006ff0d7230 */ /* 0x100fe40000004100 */
[----:B------:R-:W-:Y:S01]  /*0910*/  FMUL.FTZ R55, R5, R4 ;  /* 0x0000000405377220 */ /* 0x000fe20000410000 */
[----:B------:R-:W-:-:S02]  /*0920*/  HADD2.F32 R15, -RZ, R6.H1_H1 ;  /* 0x30000006ff0f7230 */ /* 0x000fc40000004100 */
[-C--:B------:R-:W-:Y:S01]  /*0930*/  FMUL.FTZ R17, R17, R156.reuse ;  /* 0x0000009c11117220 */ /* 0x080fe20000410000 */
[----:B------:R-:W-:Y:S02]  /*0940*/  HADD2.F32 R7, -RZ, R7.H1_H1 ;  /* 0x30000007ff077230 */ /* 0x000fe40000004100 */
[-C--:B------:R-:W-:Y:S01]  /*0950*/  FMUL.FTZ R13, R13, R156.reuse ;  /* 0x0000009c0d0d7220 */ /* 0x080fe20000410000 */
[----:B------:R-:W-:Y:S02]  /*0960*/  HADD2.F32 R52, -RZ, R88.H0_H0 ;  /* 0x20000058ff347230 */ /* 0x000fe40000004100 */
[-C--:B------:R-:W-:Y:S01]  /*0970*/  FMUL.FTZ R15, R15, R156.reuse ;  /* 0x0000009c0f0f7220 */ /* 0x080fe20000410000 */
[----:B------:R-:W-:Y:S02]  /*0980*/  HADD2.F32 R54, -RZ, R89.H0_H0 ;  /* 0x20000059ff367230 */ /* 0x000fe40000004100 */
[----:B------:R-:W-:Y:S01]  /*0990*/  FMUL.FTZ R7, R7, R156 ;  /* 0x0000009c07077220 */ /* 0x000fe20000410000 */
[----:B------:R-:W-:-:S02]  /*09a0*/  HADD2.F32 R48, -RZ, R90.H0_H0 ;  /* 0x2000005aff307230 */ /* 0x000fc40000004100 */
[----:B------:R-:W-:Y:S01]  /*09b0*/  FMUL.FTZ R52, R3, R52 ;  /* 0x0000003403347220 */ /* 0x000fe20000410000 */
[----:B------:R-:W-:Y:S02]  /*09c0*/  HADD2.F32 R2, -RZ, R90.H1_H1 ;  /* 0x3000005aff027230 */ /* 0x000fe40000004100 */
[----:B------:R-:W-:Y:S01]  /*09d0*/  FMUL.FTZ R54, R11, R54 ;  /* 0x000000360b367220 */ /* 0x000fe20000410000 */
[--C-:B------:R-:W-:Y:S02]  /*09e0*/  HADD2.F32 R50, -RZ, R91.reuse.H0_H0 ;  /* 0x2000005bff327230 */ /* 0x100fe40000004100 */
[----:B------:R-:W-:Y:S01]  /*09f0*/  FMUL.FTZ R48, R13, R48 ;  /* 0x000000300d307220 */ /* 0x000fe20000410000 */
[----:B------:R-:W-:Y:S02]  /*0a00*/  HADD2.F32 R4, -RZ, R91.H1_H1 ;  /* 0x3000005bff047230 */ /* 0x000fe40000004100 */
[----:B------:R-:W-:Y:S01]  /*0a10*/  FMUL.FTZ R49, R15, R2 ;  /* 0x000000020f317220 */ /* 0x000fe20000410000 */
[----:B------:R-:W-:-:S02]  /*0a20*/  FMUL.FTZ R50, R17, R50 ;  /* 0x0000003211327220 */ /* 0x000fc40000410000 */
[----:B------:R-:W-:-:S07]  /*0a30*/  FMUL.FTZ R51, R7, R4 ;  /* 0x0000000407337220 */ /* 0x000fce0000410000 */
.L_x_28113:
        /* <DEDUP_REMOVED lines=12> */
[--C-:B0----5:R-:W-:Y:S02]  /*0b00*/  HADD2.F32 R11, -RZ, R5.reuse.H0_H0 ;  /* 0x20000005ff0b7230 */ /* 0x121fe40000004100 */
[--C-:B------:R-:W-:Y:S02]  /*0b10*/  HADD2.F32 R9, -RZ, R4.reuse.H1_H1 ;  /* 0x30000004ff097230 */ /* 0x100fe40000004100 */
[----:B------:R-:W-:Y:S02]  /*0b20*/  HADD2.F32 R5, -RZ, R5.H1_H1 ;  /* 0x30000005ff057230 */ /* 0x000fe40000004100 */
[-C--:B------:R-:W-:Y:S01]  /*0b30*/  FMUL.FTZ R11, R11, R156.reuse ;  /* 0x0000009c0b0b7220 */ /* 0x080fe20000410000 */
[----:B------:R-:W-:Y:S02]  /*0b40*/  HADD2.F32 R3, -RZ, R4.H0_H0 ;  /* 0x20000004ff037230 */ /* 0x000fe40000004100 */
[----:B------:R-:W-:Y:S01]  /*0b50*/  FMUL.FTZ R4, R9, R156 ;  /* 0x0000009c09047220 */ /* 0x000fe20000410000 */
[----:B------:R-:W-:-:S02]  /*0b60*/  HADD2.F32 R13, -RZ, R6.H0_H0 ;  /* 0x20000006ff0d7230 */ /* 0x000fc40000004100 */
[----:B------:R-:W-:Y:S02]  /*0b70*/  HADD2.F32 R15, -RZ, R6.H1_H1 ;  /* 0x30000006ff0f7230 */ /* 0x000fe40000004100 */
[-C--:B------:R-:W-:Y:S01]  /*0b80*/  FMUL.FTZ R6, R5, R156.reuse ;  /* 0x0000009c05067220 */ /* 0x080fe20000410000 */
[----:B------:R-:W-:Y:S02]  /*0b90*/  HADD2.F32 R17, -RZ, R7.H0_H0 ;  /* 0x20000007ff117230 */ /* 0x000fe40000004100 */
[-C--:B------:R-:W-:Y:S01]  /*0ba0*/  FMUL.FTZ R3, R3, R156.reuse ;  /* 0x0000009c03037220 */ /* 0x080fe20000410000 */
[----:B------:R-:W-:Y:S02]  /*0bb0*/  HADD2.F32 R45, -RZ, R84.H1_H1 ;  /* 0x30000054ff2d7230 */ /* 0x000fe40000004100 */
[-C--:B------:R-:W-:Y:S01]  /*0bc0*/  FMUL.FTZ R13, R13, R156.reuse ;  /* 0x0000009c0d0d7220 */ /* 0x080fe20000410000 */
[----:B------:R-:W-:Y:S02]  /*0bd0*/  HADD2.F32 R47, -RZ, R85.H1_H1 ;  /* 0x30000055ff2f7230 */ /* 0x000fe40000004100 */
[----:B------:R-:W-:Y:S01]  /*0be0*/  FMUL.FTZ R17, R17, R156 ;  /* 0x0000009c11117220 */ /* 0x000fe20000410000 */
[----:B------:R-:W-:-:S02]  /*0bf0*/  HADD2.F32 R7, -RZ, R7.H1_H1 ;  /* 0x30000007ff077230 */ /* 0x000fc40000004100 */
[----:B------:R-:W-:Y:S01]  /*0c00*/  FFMA.FTZ R45, R4, R45, R61 ;  /* 0x0000002d042d7223 */ /* 0x000fe2000001003d */
[----:B------:R-:W-:Y:S02]  /*0c10*/  HADD2.F32 R44, -RZ, R84.H0_H0 ;  /* 0x20000054ff2c7230 */ /* 0x000fe40000004100 */
[----:B------:R-:W-:Y:S01]  /*0c20*/  FFMA.FTZ R47, R6, R47, R63 ;  /* 0x0000002f062f7223 */ /* 0x000fe2000001003f */
[----:B------:R-:W-:Y:S02]  /*0c30*/  HADD2.F32 R46, -RZ, R85.H0_H0 ;  /* 0x20000055ff2e7230 */ /* 0x000fe40000004100 */
[-C--:B------:R-:W-:Y:S01]  /*0c40*/  FMUL.FTZ R4, R15, R156.reuse ;  /* 0x0000009c0f047220 */ /* 0x080fe20000410000 */
[--C-:B------:R-:W-:Y:S02]  /*0c50*/  HADD2.F32 R40, -RZ, R86.reuse.H0_H0 ;  /* 0x20000056ff287230 */ /* 0x100fe40000004100 */
[----:B------:R-:W-:Y:S01]  /*0c60*/  FMUL.FTZ R6, R7, R156 ;  /* 0x0000009c07067220 */ /* 0x000fe20000410000 */
[----:B------:R-:W-:-:S02]  /*0c70*/  HADD2.F32 R41, -RZ, R86.H1_H1 ;  /* 0x30000056ff297230 */ /* 0x000fc40000004100 */
[----:B------:R-:W-:Y:S01]  /*0c80*/  FFMA.FTZ R44, R3, R44, R60 ;  /* 0x0000002c032c7223 */ /* 0x000fe2000001003c */
[--C-:B------:R-:W-:Y:S02]  /*0c90*/  HADD2.F32 R42, -RZ, R87.reuse.H0_H0 ;  /* 0x20000057ff2a7230 */ /* 0x100fe40000004100 */
[----:B------:R-:W-:Y:S01]  /*0ca0*/  FFMA.FTZ R46, R11, R46, R62 ;  /* 0x0000002e0b2e7223 */ /* 0x000fe2000001003e */
[----:B------:R-:W-:Y:S02]  /*0cb0*/  HADD2.F32 R43, -RZ, R87.H1_H1 ;  /* 0x30000057ff2b7230 */ /* 0x000fe40000004100 */
[----:B------:R-:W-:Y:S01]  /*0cc0*/  FFMA.FTZ R40, R13, R40, R56 ;  /* 0x000000280d287223 */ /* 0x000fe20000010038 */
[----:B------:R-:W-:Y:S01]  /*0cd0*/  FFMA.FTZ R41, R4, R41, R57 ;  /* 0x0000002904297223 */ /* 0x000fe20000010039 */
[----:B------:R-:W-:Y:S01]  /*0ce0*/  FFMA.FTZ R42, R17, R42, R58 ;  /* 0x0000002a112a7223 */ /* 0x000fe2000001003a */
[----:B------:R-:W-:Y:S01]  /*0cf0*/  FFMA.FTZ R43, R6, R43, R59 ;  /* 0x0000002b062b7223 */ /* 0x000fe2000001003b */
[----:B------:R-:W-:Y:S06]  /*0d00*/  BRA `(.L_x_28115) ;  /* 0x0000000000807947 */ /* 0x000fec0003800000 */
.L_x_28114:
[--C-:B0----5:R-:W-:Y:S02]  /*0d10*/  HADD2.F32 R11, -RZ, R5.reuse.H0_H0 ;  /* 0x20000005ff0b7230 */ /* 0x121fe40000004100 */
[--C-:B------:R-:W-:Y:S02]  /*0d20*/  HADD2.F32 R9, -RZ, R4.reuse.H1_H1 ;  /* 0x30000004ff097230 */ /* 0x100fe40000004100 */
[----:B------:R-:W-:Y:S02]  /*0d30*/  HADD2.F32 R5, -RZ, R5.H1_H1 ;  /* 0x30000005ff057230 */ /* 0x000fe40000004100 */
[-C--:B------:R-:W-:Y:S01]  /*0d40*/  FMUL.FTZ R11, R11, R156.reuse ;  /* 0x0000009c0b0b7220 */ /* 0x080fe20000410000 */
[----:B------:R-:W-:Y:S02]  /*0d50*/  HADD2.F32 R3, -RZ, R4.H0_H0 ;  /* 0x20000004ff037230 */ /* 0x000fe40000004100 */
        /* <DEDUP_REMOVED lines=9> */
[----:B------:R-:W-:-:S02]  /*0df0*/  HADD2.F32 R17, -RZ, R7.H0_H0 ;  /* 0x20000007ff117230 */ /* 0x000fc40000004100 */
[----:B------:R-:W-:Y:S01]  /*0e00*/  FMUL.FTZ R45, R9, R4 ;  /* 0x00000004092d7220 */ /* 0x000fe20000410000 */
[----:B------:R-:W-:Y:S02]  /*0e10*/  HADD2.F32 R7, -RZ, R7.H1_H1 ;  /* 0x30000007ff077230 */ /* 0x000fe40000004100 */
[----:B------:R-:W-:Y:S01]  /*0e20*/  FMUL.FTZ R47, R5, R6 ;  /* 0x00000006052f7220 */ /* 0x000fe20000410000 */
        /* <DEDUP_REMOVED lines=14> */
.L_x_28115:
        /* <DEDUP_REMOVED lines=11> */
[--C-:B-----5:R-:W-:Y:S02]  /*0fc0*/  HADD2.F32 R13, -RZ, R5.reuse.H0_H0 ;  /* 0x20000005ff0d7230 */ /* 0x120fe40000004100 */
[--C-:B-1----:R-:W-:Y:S02]  /*0fd0*/  HADD2.F32 R11, -RZ, R4.reuse.H1_H1 ;  /* 0x30000004ff0b7230 */ /* 0x102fe40000004100 */
        /* <DEDUP_REMOVED lines=31> */
.L_x_28116:
[--C-:B-----5:R-:W-:Y:S02]  /*11d0*/  HADD2.F32 R13, -RZ, R5.reuse.H0_H0 ;  /* 0x20000005ff0d7230 */ /* 0x120fe40000004100 */
[--C-:B-1----:R-:W-:Y:S02]  /*11e0*/  HADD2.F32 R11, -RZ, R4.reuse.H1_H1 ;  /* 0x30000004ff0b7230 */ /* 0x102fe40000004100 */
        /* <DEDUP_REMOVED lines=30> */
.L_x_28117:
        /* <DEDUP_REMOVED lines=44> */
.L_x_28118:
        /* <DEDUP_REMOVED lines=32> */
.L_x_28119:
        /* <DEDUP_REMOVED lines=40> */
[----:B------:R-:W-:Y:S01]  /*1b10*/  FFMA.FTZ R16, R15, R16, R56 ;  /* 0x000000100f107223 */ /* 0x000fe20000010038 */
[----:B------:R-:W-:Y:S01]  /*1b20*/  FFMA.FTZ R17, R4, R5, R57 ;  /* 0x0000000504117223 */ /* 0x000fe20000010039 */
[----:B------:R-:W-:Y:S01]  /*1b30*/  FFMA.FTZ R19, R6, R8, R59 ;  /* 0x0000000806137223 */ /* 0x000fe2000001003b */
[----:B------:R-:W-:Y:S06]  /*1b40*/  BRA `(.L_x_28121) ;  /* 0x0000000000807947 */ /* 0x000fec0003800000 */
.L_x_28120:
        /* <DEDUP_REMOVED lines=24> */
[--C-:B------:R-:W-:Y:S02]  /*1cd0*/  HADD2.F32 R16, -RZ, R74.reuse.H0_H0 ;  /* 0x2000004aff107230 */ /* 0x100fe40000004100 */
[----:B------:R-:W-:Y:S01]  /*1ce0*/  FMUL.FTZ R20, R9, R20 ;  /* 0x0000001409147220 */ /* 0x000fe20000410000 */
[----:B------:R-:W-:Y:S02]  /*1cf0*/  HADD2.F32 R4, -RZ, R74.H1_H1 ;  /* 0x3000004aff047230 */ /* 0x000fe40000004100 */
[----:B------:R-:W-:Y:S01]  /*1d00*/  FMUL.FTZ R22, R13, R22 ;  /* 0x000000160d167220 */ /* 0x000fe20000410000 */
[----:B------:R-:W-:Y:S02]  /*1d10*/  HADD2.F32 R6, -RZ, R75.H1_H1 ;  /* 0x3000004bff067230 */ /* 0x000fe40000004100 */
[----:B------:R-:W-:Y:S01]  /*1d20*/  FMUL.FTZ R16, R15, R16 ;  /* 0x000000100f107220 */ /* 0x000fe20000410000 */
[----:B------:R-:W-:-:S02]  /*1d30*/  FMUL.FTZ R17, R17, R4 ;  /* 0x0000000411117220 */ /* 0x000fc40000410000 */
[----:B------:R-:W-:-:S07]  /*1d40*/  FMUL.FTZ R19, R7, R6 ;  /* 0x0000000607137220 */ /* 0x000fce0000410000 */
.L_x_28121:
        /* <DEDUP_REMOVED lines=11> */
[--C-:B-1---5:R-:W-:Y:S02]  /*1e00*/  HADD2.F32 R11, -RZ, R4.reuse.H1_H1 ;  /* 0x30000004ff0b7230 */ /* 0x122fe40000004100 */
[----:B------:R-:W-:Y:S02]  /*1e10*/  HADD2.F32 R9, -RZ, R4.H0_H0 ;  /* 0x20000004ff097230 */ /* 0x000fe40000004100 */
[--C-:B------:R-:W-:Y:S02]  /*1e20*/  HADD2.F32 R12, -RZ, R68.reuse.H0_H0 ;  /* 0x20000044ff0c7230 */ /* 0x100fe40000004100 */
[-C--:B------:R-:W-:Y:S01]  /*1e30*/  FMUL.FTZ R4, R11, R156.reuse ;  /* 0x0000009c0b047220 */ /* 0x080fe20000410000 */
[----:B------:R-:W-:Y:S02]  /*1e40*/  HADD2.F32 R13, -RZ, R68.H1_H1 ;  /* 0x30000044ff0d7230 */ /* 0x000fe40000004100 */
[----:B------:R-:W-:Y:S01]  /*1e50*/  FMUL.FTZ R9, R9, R156 ;  /* 0x0000009c09097220 */ /* 0x000fe20000410000 */
[----:B------:R-:W-:-:S02]  /*1e60*/  HADD2.F32 R11, -RZ, R5.H0_H0 ;  /* 0x20000005ff0b7230 */ /* 0x000fc40000004100 */
[----:B------:R-:W-:Y:S02]  /*1e70*/  HADD2.F32 R5, -RZ, R5.H1_H1 ;  /* 0x30000005ff057230 */ /* 0x000fe40000004100 */
[----:B------:R-:W-:Y:S01]  /*1e80*/  FFMA.FTZ R12, R9, R12, R60 ;  /* 0x0000000c090c7223 */ /* 0x000fe2000001003c */
[----:B------:R-:W-:Y:S01]  /*1e90*/  FFMA.FTZ R13, R4, R13, R61 ;  /* 0x0000000d040d7223 */ /* 0x000fe2000001003d */
[--C-:B------:R-:W-:Y:S02]  /*1ea0*/  HADD2.F32 R15, -RZ, R69.reuse.H1_H1 ;  /* 0x30000045ff0f7230 */ /* 0x100fe40000004100 */
[-C--:B------:R-:W-:Y:S01]  /*1eb0*/  FMUL.FTZ R11, R11, R156.reuse ;  /* 0x0000009c0b0b7220 */ /* 0x080fe20000410000 */
[----:B------:R-:W-:Y:S01]  /*1ec0*/  FMUL.FTZ R4, R5, R156 ;  /* 0x0000009c05047220 */ /* 0x000fe20000410000 */
[----:B------:R-:W-:Y:S02]  /*1ed0*/  HADD2.F32 R14, -RZ, R69.H0_H0 ;  /* 0x20000045ff0e7230 */ /* 0x000fe40000004100 */
[----:B------:R-:W-:-:S02]  /*1ee0*/  HADD2.F32 R9, -RZ, R6.H1_H1 ;  /* 0x30000006ff097230 */ /* 0x000fc40000004100 */
[----:B------:R-:W-:Y:S01]  /*1ef0*/  FFMA.FTZ R15, R4, R15, R63 ;  /* 0x0000000f040f7223 */ /* 0x000fe2000001003f */
[----:B------:R-:W-:Y:S02]  /*1f00*/  HADD2.F32 R5, -RZ, R6.H0_H0 ;  /* 0x20000006ff057230 */ /* 0x000fe40000004100 */
[----:B------:R-:W-:Y:S01]  /*1f10*/  FFMA.FTZ R14, R11, R14, R62 ;  /* 0x0000000e0b0e7223 */ /* 0x000fe2000001003e */
[--C-:B------:R-:W-:Y:S02]  /*1f20*/  HADD2.F32 R8, -RZ, R70.reuse.H0_H0 ;  /* 0x20000046ff087230 */ /* 0x100fe40000004100 */
[-C--:B------:R-:W-:Y:S01]  /*1f30*/  FMUL.FTZ R4, R9, R156.reuse ;  /* 0x0000009c09047220 */ /* 0x080fe20000410000 */
[----:B------:R-:W-:Y:S02]  /*1f40*/  HADD2.F32 R9, -RZ, R70.H1_H1 ;  /* 0x30000046ff097230 */ /* 0x000fe40000004100 */
[----:B------:R-:W-:Y:S01]  /*1f50*/  FMUL.FTZ R5, R5, R156 ;  /* 0x0000009c05057220 */ /* 0x000fe20000410000 */
[----:B------:R-:W-:-:S02]  /*1f60*/  HADD2.F32 R11, -RZ, R7.H0_H0 ;  /* 0x20000007ff0b7230 */ /* 0x000fc40000004100 */
[----:B------:R-:W-:Y:S02]  /*1f70*/  HADD2.F32 R7, -RZ, R7.H1_H1 ;  /* 0x30000007ff077230 */ /* 0x000fe40000004100 */
[----:B------:R-:W-:Y:S01]  /*1f80*/  FFMA.FTZ R8, R5, R8, R56 ;  /* 0x0000000805087223 */ /* 0x000fe20000010038 */
[--C-:B------:R-:W-:Y:S02]  /*1f90*/  HADD2.F32 R10, -RZ, R71.reuse.H0_H0 ;  /* 0x20000047ff0a7230 */ /* 0x100fe40000004100 */
[----:B------:R-:W-:Y:S01]  /*1fa0*/  FFMA.FTZ R9, R4, R9, R57 ;  /* 0x0000000904097223 */ /* 0x000fe20000010039 */
[-C--:B------:R-:W-:Y:S01]  /*1fb0*/  FMUL.FTZ R11, R11, R156.reuse ;  /* 0x0000009c0b0b7220 */ /* 0x080fe20000410000 */
[----:B------:R-:W-:Y:S02]  /*1fc0*/  HADD2.F32 R5, -RZ, R71.H1_H1 ;  /* 0x30000047ff057230 */ /* 0x000fe40000004100 */
[----:B------:R-:W-:Y:S01]  /*1fd0*/  FMUL.FTZ R4, R7, R156 ;  /* 0x0000009c07047220 */ /* 0x000fe20000410000 */
[----:B------:R-:W-:-:S03]  /*1fe0*/  FFMA.FTZ R10, R11, R10, R58 ;  /* 0x0000000a0b0a7223 */ /* 0x000fc6000001003a */
[----:B------:R-:W-:Y:S01]  /*1ff0*/  FFMA.FTZ R11, R4, R5, R59 ;  /* 0x00000005040b7223 */ /* 0x000fe2000001003b */
[----:B------:R-:W-:Y:S06]  /*2000*/  BRA `(.L_x_28123) ;  /* 0x0000000000807947 */ /* 0x000fec0003800000 */
.L_x_28122:
[--C-:B-1---5:R-:W-:Y:S02]  /*2010*/  HADD2.F32 R11, -RZ, R4.reuse.H1_H1 ;  /* 0x30000004ff0b7230 */ /* 0x122fe40000004100 */
[----:B------:R-:W-:Y:S02]  /*2020*/  HADD2.F32 R9, -RZ, R4.H0_H0 ;  /* 0x20000004ff097230 */ /* 0x000fe40000004100 */
[--C-:B------:R-:W-:Y:S02]  /*2030*/  HADD2.F32 R4, -RZ, R68.reuse.H1_H1 ;  /* 0x30000044ff047230 */ /* 0x100fe40000004100 */
        /* <DEDUP_REMOVED lines=8> */
[-C--:B------:R-:W-:Y:S01]  /*20c0*/  FMUL.FTZ R15, R15, R156.reuse ;  /* 0x0000009c0f0f7220 */ /* 0x080fe20000410000 */
[----:B------:R-:W-:Y:S02]  /*20d0*/  HADD2.F32 R4, -RZ, R69.H1_H1 ;  /* 0x30000045ff047230 */ /* 0x000fe40000004100 */
        /* <DEDUP_REMOVED lines=17> */
[----:B------:R-:W-:-:S03]  /*21f0*/  FMUL.FTZ R10, R5, R10 ;  /* 0x0000000a050a7220 */ /* 0x000fc60000410000 */
[----:B------:R-:W-:-:S07]  /*2200*/  FMUL.FTZ R11, R7, R4 ;  /* 0x00000004070b7220 */ /* 0x000fce0000410000 */
.L_x_28123:
        /* <DEDUP_REMOVED lines=21> */
[--C-:B------:R-:W-:Y:S02]  /*2360*/  HADD2.F32 R6, -RZ, R65.reuse.H0_H0 ;  /* 0x20000041ff067230 */ /* 0x100fe40000004100 */
[-C--:B------:R-:W-:Y:S01]  /*2370*/  FMUL.FTZ R157, R157, R156.reuse ;  /* 0x0000009c9d9d7220 */ /* 0x080fe20000410000 */
[----:B------:R-:W-:Y:S02]  /*2380*/  HADD2.F32 R7, -RZ, R65.H1_H1 ;  /* 0x30000041ff077230 */ /* 0x000fe40000004100 */
[----:B------:R-:W-:Y:S01]  /*2390*/  FMUL.FTZ R148, R149, R156 ;  /* 0x0000009c95947220 */ /* 0x000fe20000410000 */
[----:B------:R-:W-:-:S02]  /*23a0*/  HADD2.F32 R149, -RZ, R150.H0_H0 ;  /* 0x20000096ff957230 */ /* 0x000fc40000004100 */
[----:B------:R-:W-:Y:S01]  /*23b0*/  FFMA.FTZ R6, R157, R6, R62 ;  /* 0x000000069d067223 */ /* 0x000fe2000001003e */
[----:B------:R-:W-:Y:S02]  /*23c0*/  HADD2.F32 R157, -RZ, R150.H1_H1 ;  /* 0x30000096ff9d7230 */ /* 0x000fe40000004100 */
[----:B------:R-:W-:Y:S01]  /*23d0*/  FFMA.FTZ R7, R148, R7, R63 ;  /* 0x0000000794077223 */ /* 0x000fe2000001003f */
[--C-:B------:R-:W-:Y:S02]  /*23e0*/  HADD2.F32 R148, -RZ, R66.reuse.H0_H0 ;  /* 0x20000042ff947230 */ /* 0x100fe40000004100 */
[-C--:B------:R-:W-:Y:S01]  /*23f0*/  FMUL.FTZ R149, R149, R156.reuse ;  /* 0x0000009c95957220 */ /* 0x080fe20000410000 */
[----:B------:R-:W-:Y:S01]  /*2400*/  FMUL.FTZ R150, R157, R156 ;  /* 0x0000009c9d967220 */ /* 0x000fe20000410000 */
[----:B------:R-:W-:Y:S02]  /*2410*/  HADD2.F32 R157, -RZ, R151.H0_H0 ;  /* 0x20000097ff9d7230 */ /* 0x000fe40000004100 */
[----:B------:R-:W-:Y:S01]  /*2420*/  FFMA.FTZ R148, R149, R148, R56 ;  /* 0x0000009495947223 */ /* 0x000fe20000010038 */
[----:B------:R-:W-:-:S02]  /*2430*/  HADD2.F32 R149, -RZ, R66.H1_H1 ;  /* 0x30000042ff957230 */ /* 0x000fc40000004100 */
[----:B------:R-:W-:Y:S02]  /*2440*/  HADD2.F32 R151, -RZ, R151.H1_H1 ;  /* 0x30000097ff977230 */ /* 0x000fe40000004100 */
[-C--:B------:R-:W-:Y:S01]  /*2450*/  FMUL.FTZ R157, R157, R156.reuse ;  /* 0x0000009c9d9d7220 */ /* 0x080fe20000410000 */
[----:B------:R-:W-:Y:S01]  /*2460*/  FFMA.FTZ R149, R150, R149, R57 ;  /* 0x0000009596957223 */ /* 0x000fe20000010039 */
[--C-:B------:R-:W-:Y:S02]  /*2470*/  HADD2.F32 R150, -RZ, R67.reuse.H0_H0 ;  /* 0x20000043ff967230 */ /* 0x100fe40000004100 */
[----:B------:R-:W-:Y:S01]  /*2480*/  FMUL.FTZ R156, R151, R156 ;  /* 0x0000009c979c7220 */ /* 0x000fe20000410000 */
[----:B------:R-:W-:Y:S02]  /*2490*/  HADD2.F32 R151, -RZ, R67.H1_H1 ;  /* 0x30000043ff977230 */ /* 0x000fe40000004100 */
[----:B------:R-:W-:-:S03]  /*24a0*/  FFMA.FTZ R150, R157, R150, R58 ;  /* 0x000000969d967223 */ /* 0x000fc6000001003a */
[----:B------:R-:W-:Y:S01]  /*24b0*/  FFMA.FTZ R151, R156, R151, R59 ;  /* 0x000000979c977223 */ /* 0x000fe2000001003b */
[----:B------:R-:W-:Y:S06]  /*24c0*/  BRA `(.L_x_28125) ;  /* 0x0000000000807947 */ /* 0x000fec0003800000 */
.L_x_28124:
[--C-:B-1---5:R-:W-:Y:S02]  /*24d0*/  HADD2.F32 R5, -RZ, R148.reuse.H0_H0 ;  /* 0x20000094ff057230 */ /* 0x122fe40000004100 */
[----:B------:R-:W-:Y:S02]  /*24e0*/  HADD2.F32 R7, -RZ, R148.H1_H1 ;  /* 0x30000094ff077230 */ /* 0x000fe40000004100 */
        /* <DEDUP_REMOVED lines=8> */
[--C-:B------:R-:W-:Y:S02]  /*2570*/  HADD2.F32 R148, -RZ, R65.reuse.H1_H1 ;  /* 0x30000041ff947230 */ /* 0x100fe40000004100 */
[-C--:B------:R-:W-:Y:S01]  /*2580*/  FMUL.FTZ R157, R157, R156.reuse ;  /* 0x0000009c9d9d7220 */ /* 0x080fe20000410000 */
[----:B------:R-:W-:Y:S02]  /*2590*/  HADD2.F32 R6, -RZ, R65.H0_H0 ;  /* 0x20000041ff067230 */ /* 0x000fe40000004100 */
[----:B------:R-:W-:-:S04]  /*25a0*/  FMUL.FTZ R149, R149, R156 ;  /* 0x0000009c95957220 */ /* 0x000fc80000410000 */
[----:B------:R-:W-:Y:S01]  /*25b0*/  FMUL.FTZ R7, R149, R148 ;  /* 0x0000009495077220 */ /* 0x000fe20000410000 */
[----:B------:R-:W-:Y:S01]  /*25c0*/  FMUL.FTZ R6, R157, R6 ;  /* 0x000000069d067220 */ /* 0x000fe20000410000 */
[--C-:B------:R-:W-:Y:S02]  /*25d0*/  HADD2.F32 R149, -RZ, R150.reuse.H0_H0 ;  /* 0x20000096ff957230 */ /* 0x100fe40000004100 */
[----:B------:R-:W-:Y:S02]  /*25e0*/  HADD2.F32 R157, -RZ, R150.H1_H1 ;  /* 0x30000096ff9d7230 */ /* 0x000fe40000004100 */
[--C-:B------:R-:W-:Y:S02]  /*25f0*/  HADD2.F32 R148, -RZ, R66.reuse.H0_H0 ;  /* 0x20000042ff947230 */ /* 0x100fe40000004100 */
[-C--:B------:R-:W-:Y:S01]  /*2600*/  FMUL.FTZ R149, R149, R156.reuse ;  /* 0x0000009c95957220 */ /* 0x080fe20000410000 */
[----:B------:R-:W-:Y:S02]  /*2610*/  HADD2.F32 R150, -RZ, R66.H1_H1 ;  /* 0x30000042ff967230 */ /* 0x000fe40000004100 */
[----:B------:R-:W-:Y:S01]  /*2620*/  FMUL.FTZ R157, R157, R156 ;  /* 0x0000009c9d9d7220 */ /* 0x000fe20000410000 */
[----:B------:R-:W-:-:S03]  /*2630*/  FMUL.FTZ R148, R149, R148 ;  /* 0x0000009495947220 */ /* 0x000fc60000410000 */
[----:B------:R-:W-:Y:S01]  /*2640*/  FMUL.FTZ R149, R157, R150 ;  /* 0x000000969d957220 */ /* 0x000fe20000410000 */
[--C-:B------:R-:W-:Y:S02]  /*2650*/  HADD2.F32 R157, -RZ, R151.reuse.H0_H0 ;  /* 0x20000097ff9d7230 */ /* 0x100fe40000004100 */
[----:B------:R-:W-:Y:S02]  /*2660*/  HADD2.F32 R151, -RZ, R151.H1_H1 ;  /* 0x30000097ff977230 */ /* 0x000fe40000004100 */
[--C-:B------:R-:W-:Y:S02]  /*2670*/  HADD2.F32 R150, -RZ, R67.reuse.H0_H0 ;  /* 0x20000043ff967230 */ /* 0x100fe40000004100 */
[-C--:B------:R-:W-:Y:S01]  /*2680*/  FMUL.FTZ R157, R157, R156.reuse ;  /* 0x0000009c9d9d7220 */ /* 0x080fe20000410000 */
[----:B------:R-:W-:Y:S01]  /*2690*/  FMUL.FTZ R151, R151, R156 ;  /* 0x0000009c97977220 */ /* 0x000fe20000410000 */
[----:B------:R-:W-:Y:S02]  /*26a0*/  HADD2.F32 R156, -RZ, R67.H1_H1 ;  /* 0x30000043ff9c7230 */ /* 0x000fe40000004100 */
[----:B------:R-:W-:-:S03]  /*26b0*/  FMUL.FTZ R150, R157, R150 ;  /* 0x000000969d967220 */ /* 0x000fc60000410000 */
[----:B------:R-:W-:-:S07]  /*26c0*/  FMUL.FTZ R151, R151, R156 ;  /* 0x0000009c97977220 */ /* 0x000fce0000410000 */
.L_x_28125:
        /* <DEDUP_REMOVED lines=202> */
.L_x_28127:
[----:B------:R-:W-:Y:S05]  /*3370*/  BSYNC.RECONVERGENT B0 ;  /* 0x0000000000007941 */ /* 0x000fea0003800200 */
.L_x_28126:
        /* <DEDUP_REMOVED lines=15> */
.L_x_28129:
[----:B------:R-:W-:Y:S05]  /*3470*/  BSYNC.RECONVERGENT B0 ;  /* 0x0000000000007941 */ /* 0x000fea0003800200 */
.L_x_28128:
[----:B------:R-:W1:Y:S01]  /*3480*/  SHFL.DOWN PT, R161, R164, 0x2, 0x1f ;  /* 0x08401f00a4a17f89 */ /* 0x000e6200000e0000 */
[-C--:B------:R-:W-:Y:S01]  /*3490*/  I2FP.F32.U32 R165, R164.reuse ;  /* 0x000000a400a57245 */ /* 0x080fe20000201000 */
[----:B------:R-:W-:Y:S01]  /*34a0*/  UPLOP3.LUT UP0, UPT, UPT, UPT, UP0, 0x40, 0x4 ;  /* 0x000000000004789c */ /* 0x000fe20003f0e800 */
[----:B------:R-:W-:Y:S01]  /*34b0*/  ISETP.NE.AND P2, PT, R154, RZ, PT ;  /* 0x000000ff9a00720c */ /* 0x000fe20003f45270 */
[----:B0-----:R-:W0:Y:S01]  /*34c0*/  SHFL.DOWN PT, R163, R156, 0x2, 0x1f ;  /* 0x08401f009ca37f89 */ /* 0x001e2200000e0000 */
[----:B------:R-:W-:Y:S02]  /*34d0*/  ISETP.NE.AND P1, PT, RZ, UR11, PT ;  /* 0x0000000bff007c0c */ /* 0x000fe4000bf25270 */
[----:B-1----:R-:W-:Y:S02]  /*34e0*/  IADD3 R160, PT, PT, R161, R164, RZ ;  /* 0x000000a4a1a07210 */ /* 0x002fe40007ffe0ff */
[----:B------:R-:W-:Y:S01]  /*34f0*/  I2FP.F32.S32 R162, R161 ;  /* 0x000000a100a27245 */ /* 0x000fe20000201400 */
[----:B0-----:R-:W-:-:S04]  /*3500*/  FADD.FTZ R161, -R163, R156 ;  /* 0x0000009ca3a17221 */ /* 0x001fc80000010100 */
[----:B------:R-:W-:-:S04]  /*3510*/  FMUL.FTZ R161, R161, R161 ;  /* 0x000000a1a1a17220 */ /* 0x000fc80000410000 */
[----:B------:R-:W-:-:S04]  /*3520*/  FMUL.FTZ R161, R161, R165 ;  /* 0x000000a5a1a17220 */ /* 0x000fc80000410000 */
[-C--:B------:R-:W-:Y:S01]  /*3530*/  FMUL.FTZ R161, R161, R162.reuse ;  /* 0x000000a2a1a17220 */ /* 0x080fe20000410000 */
[----:B------:R-:W-:-:S04]  /*3540*/  FMUL.FTZ R162, R163, R162 ;  /* 0x000000a2a3a27220 */ /* 0x000fc80000410000 */
[----:B------:R-:W-:Y:S01]  /*3550*/  FFMA.FTZ R165, R165, R156, R162 ;  /* 0x0000009ca5a57223 */ /* 0x000fe200000100a2 */
[----:B------:R-:W-:Y:S01]  /*3560*/  I2FP.F32.S32 R156, R160 ;  /* 0x000000a0009c7245 */ /* 0x000fe20000201400 */
[----:B------:R-:W0:Y:S03]  /*3570*/  SHFL.DOWN PT, R162, R157, 0x2, 0x1f ;  /* 0x08401f009da27f89 */ /* 0x000e2600000e0000 */
[----:B------:R-:W1:Y:S02]  /*3580*/  MUFU.RCP R164, R156 ;  /* 0x0000009c00a47308 */ /* 0x000e640000001000 */
[----:B-1----:R-:W-:Y:S01]  /*3590*/  FMUL.FTZ R165, R164, R165 ;  /* 0x000000a5a4a57220 */ /* 0x002fe20000410000 */
[----:B0-----:R-:W-:-:S04]  /*35a0*/  FADD.FTZ R163, R162, R157 ;  /* 0x0000009da2a37221 */ /* 0x001fc80000010000 */
[----:B------:R-:W-:Y:S02]  /*35b0*/  FFMA.FTZ R162, R164, R161, R163 ;  /* 0x000000a1a4a27223 */ /* 0x000fe400000100a3 */
[----:B------:R-:W0:Y:S04]  /*35c0*/  SHFL.DOWN PT, R164, R165, 0x1, 0x1f ;  /* 0x08201f00a5a47f89 */ /* 0x000e2800000e0000 */
[----:B------:R-:W1:Y:S01]  /*35d0*/  SHFL.DOWN PT, R163, R160, 0x1, 0x1f ;  /* 0x08201f00a0a37f89 */ /* 0x000e6200000e0000 */
[----:B0-----:R-:W-:-:S04]  /*35e0*/  FADD.FTZ R157, R165, -R164 ;  /* 0x800000a4a59d7221 */ /* 0x001fc80000010000 */
[----:B------:R-:W-:Y:S01]  /*35f0*/  FMUL.FTZ R157, R157, R157 ;  /* 0x0000009d9d9d7220 */ /* 0x000fe20000410000 */
[-C--:B-1----:R-:W-:Y:S02]  /*3600*/  IADD3 R161, PT, PT, R160, R163.reuse, RZ ;  /* 0x000000a3a0a17210 */ /* 0x082fe40007ffe0ff */
[----:B------:R-:W-:Y:S01]  /*3610*/  I2FP.F32.S32 R163, R163 ;  /* 0x000000a300a37245 */ /* 0x000fe20000201400 */
[----:B------:R-:W-:-:S04]  /*3620*/  FMUL.FTZ R157, R156, R157 ;  /* 0x0000009d9c9d7220 */ /* 0x000fc80000410000 */
[-C--:B------:R-:W-:Y:S01]  /*3630*/  FMUL.FTZ R157, R157, R163.reuse ;  /* 0x000000a39d9d7220 */ /* 0x080fe20000410000 */
[----:B------:R-:W-:Y:S01]  /*3640*/  FMUL.FTZ R163, R164, R163 ;  /* 0x000000a3a4a37220 */ /* 0x000fe20000410000 */
[----:B------:R-:W-:-:S03]  /*3650*/  I2FP.F32.S32 R164, R161 ;  /* 0x000000a100a47245 */ /* 0x000fc60000201400 */
[----:B------:R-:W-:Y:S02]  /*3660*/  FFMA.FTZ R156, R156, R165, R163 ;  /* 0x000000a59c9c7223 */ /* 0x000fe400000100a3 */
[----:B------:R-:W0:Y:S01]  /*3670*/  SHFL.DOWN PT, R163, R162, 0x1, 0x1f ;  /* 0x08201f00a2a37f89 */ /* 0x000e2200000e0000 */
[----:B------:R-:W1:Y:S02]  /*3680*/  MUFU.RCP R164, R164 ;  /* 0x000000a400a47308 */ /* 0x000e640000001000 */
[----:B-1----:R-:W-:Y:S01]  /*3690*/  FMUL.FTZ R165, R164, R156 ;  /* 0x0000009ca4a57220 */ /* 0x002fe20000410000 */
[----:B0-----:R-:W-:-:S05]  /*36a0*/  FADD.FTZ R163, R162, R163 ;  /* 0x000000a3a2a37221 */ /* 0x001fca0000010000 */
[----:B------:R-:W0:Y:S01]  /*36b0*/  SHFL.IDX PT, R165, R165, RZ, 0x1f ;  /* 0x00001fffa5a57589 */ /* 0x000e2200000e0000 */
[----:B------:R-:W-:Y:S02]  /*36c0*/  HADD2.F32 R162, -RZ, R116.H1_H1 ;  /* 0x30000074ffa27230 */ /* 0x000fe40000004100 */
[----:B------:R-:W-:Y:S02]  /*36d0*/  FFMA.FTZ R163, R164, R157, R163 ;  /* 0x0000009da4a37223 */ /* 0x000fe400000100a3 */
[----:B------:R-:W1:Y:S04]  /*36e0*/  @!P2 LDC.64 R156, c[0x0][0x3c0] ;  /* 0x0000f000ff9cab82 */ /* 0x000e680000000a00 */
[----:B------:R-:W2:Y:S01]  /*36f0*/  SHFL.IDX PT, R163, R163, RZ, 0x1f ;  /* 0x00001fffa3a37589 */ /* 0x000ea200000e0000 */
[----:B-1----:R-:W-:-:S04]  /*3700*/  @!P2 IMAD.WIDE R160, R158, 0x4, R156 ;  /* 0x000000049ea0a825 */ /* 0x002fc800078e029c */
[----:B0-----:R-:W-:Y:S01]  /*3710*/  FMUL.FTZ R157, R165, R165 ;  /* 0x000000a5a59d7220 */ /* 0x001fe20000410000 */
[----:B------:R-:W2:Y:S01]  /*3720*/  LDC R156, c[0x0][0x448] ;  /* 0x00011200ff9c7b82 */ /* 0x000ea20000000800 */
[----:B------:R0:W-:Y:S03]  /*3730*/  @!P2 STG.E desc[UR6][R160.64], R165 ;  /* 0x000000a5a000a986 */ /* 0x0001e6000c101906 */
[----:B------:R-:W-:Y:S01]  /*3740*/  FSEL R157, R157, RZ, P1 ;  /* 0x000000ff9d9d7208 */ /* 0x000fe20000800000 */
[--C-:B0-----:R-:W-:Y:S02]  /*3750*/  HADD2.F32 R161, -RZ, R144.reuse.H0_H0 ;  /* 0x20000090ffa17230 */ /* 0x101fe40000004100 */
[----:B------:R-:W-:Y:S02]  /*3760*/  HADD2.F32 R160, -RZ, R144.H1_H1 ;  /* 0x30000090ffa07230 */ /* 0x000fe40000004100 */
[----:B--2---:R-:W-:Y:S01]  /*3770*/  FFMA.FTZ R156, R163, UR12, R156 ;  /* 0x0000000ca39c7c23 */ /* 0x004fe2000801009c */
[----:B------:R-:W-:-:S03]  /*3780*/  HADD2.F32 R163, -RZ, R116.H0_H0 ;  /* 0x20000074ffa37230 */ /* 0x000fc60000004100 */
[----:B------:R-:W-:Y:S01]  /*3790*/  FADD.FTZ R156, R156, R157 ;  /* 0x0000009d9c9c7221 */ /* 0x000fe20000010000 */
[----:B------:R-:W-:-:S05]  /*37a0*/  FSEL R157, R165, RZ, !P1 ;  /* 0x000000ffa59d7208 */ /* 0x000fca0004800000 */
        /* <DEDUP_REMOVED lines=18> */
[C---:B0-----:R-:W-:Y:S01]  /*38d0*/  FMUL.FTZ R52, R156.reuse, R52 ;  /* 0x000000349c347220 */ /* 0x041fe20000410000 */
[C---:B------:R-:W-:Y:S01]  /*38e0*/  FMUL.FTZ R53, R156.reuse, R53 ;  /* 0x000000359c357220 */ /* 0x040fe20000410000 */
[C---:B------:R-:W-:Y:S01]  /*38f0*/  FMUL.FTZ R55, R156.reuse, R55 ;  /* 0x000000379c377220 */ /* 0x040fe20000410000 */
[----:B------:R-:W-:Y:S01]  /*3900*/  FMUL.FTZ R49, R156, R49 ;  /* 0x000000319c317220 */ /* 0x000fe20000410000 */
[----:B------:R-:W-:Y:S01]  /*3910*/  FFMA.FTZ R52, R52, R161, R163 ;  /* 0x000000a134347223 */ /* 0x000fe200000100a3 */
[----:B------:R-:W-:Y:S01]  /*3920*/  FADD.FTZ R161, -R157, R54 ;  /* 0x000000369da17221 */ /* 0x000fe20000010100 */
[----:B------:R-:W-:Y:S01]  /*3930*/  FFMA.FTZ R53, R53, R160, R162 ;  /* 0x000000a035357223 */ /* 0x000fe200000100a2 */
[----:B------:R-:W-:-:S02]  /*3940*/  HADD2.F32 R163, -RZ, R117.H0_H0 ;  /* 0x20000075ffa37230 */ /* 0x000fc40000004100 */
[C---:B------:R-:W-:Y:S01]  /*3950*/  FMUL.FTZ R51, R156.reuse, R51 ;  /* 0x000000339c337220 */ /* 0x040fe20000410000 */
[C---:B------:R-:W-:Y:S01]  /*3960*/  FMUL.FTZ R160, R156.reuse, R161 ;  /* 0x000000a19ca07220 */ /* 0x040fe20000410000 */
[--C-:B------:R-:W-:Y:S02]  /*3970*/  HADD2.F32 R161, -RZ, R145.reuse.H0_H0 ;  /* 0x20000091ffa17230 */ /* 0x100fe40000004100 */
[C---:B------:R-:W-:Y:S01]  /*3980*/  FMUL.FTZ R45, R156.reuse, R45 ;  /* 0x0000002d9c2d7220 */ /* 0x040fe20000410000 */
[----:B------:R-:W-:Y:S02]  /*3990*/  HADD2.F32 R54, -RZ, R145.H1_H1 ;  /* 0x30000091ff367230 */ /* 0x000fe40000004100 */
[----:B------:R-:W-:Y:S01]  /*39a0*/  FMUL.FTZ R47, R156, R47 ;  /* 0x0000002f9c2f7220 */ /* 0x000fe20000410000 */
[----:B------:R-:W-:Y:S02]  /*39b0*/  HADD2.F32 R162, -RZ, R117.H1_H1 ;  /* 0x30000075ffa27230 */ /* 0x000fe40000004100 */
[----:B------:R-:W-:Y:S01]  /*39c0*/  FFMA.FTZ R160, R160, R161, R163 ;  /* 0x000000a1a0a07223 */ /* 0x000fe200000100a3 */
[C---:B------:R-:W-:Y:S01]  /*39d0*/  FMUL.FTZ R41, R156.reuse, R41 ;  /* 0x000000299c297220 */ /* 0x040fe20000410000 */
[C---:B------:R-:W-:Y:S01]  /*39e0*/  FMUL.FTZ R43, R156.reuse, R43 ;  /* 0x0000002b9c2b7220 */ /* 0x040fe20000410000 */
[----:B------:R-:W-:Y:S01]  /*39f0*/  FMUL.FTZ R37, R156, R37 ;  /* 0x000000259c257220 */ /* 0x000fe20000410000 */
[----:B------:R-:W-:Y:S01]  /*3a00*/  FFMA.FTZ R161, R55, R54, R162 ;  /* 0x0000003637a17223 */ /* 0x000fe200000100a2 */
[----:B------:R-:W-:Y:S01]  /*3a10*/  FADD.FTZ R55, -R157, R48 ;  /* 0x000000309d377221 */ /* 0x000fe20000010100 */
[----:B------:R-:W-:-:S02]  /*3a20*/  HADD2.F32 R162, -RZ, R146.H0_H0 ;  /* 0x20000092ffa27230 */ /* 0x000fc40000004100 */
[C---:B------:R-:W-:Y:S01]  /*3a30*/  FMUL.FTZ R39, R156.reuse, R39 ;  /* 0x000000279c277220 */ /* 0x040fe20000410000 */
[--C-:B------:R-:W-:Y:S02]  /*3a40*/  HADD2.F32 R48, -RZ, R118.reuse.H0_H0 ;  /* 0x20000076ff307230 */ /* 0x100fe40000004100 */
[C---:B------:R-:W-:Y:S01]  /*3a50*/  FMUL.FTZ R55, R156.reuse, R55 ;  /* 0x000000379c377220 */ /* 0x040fe20000410000 */
[----:B------:R-:W-:Y:S02]  /*3a60*/  HADD2.F32 R54, -RZ, R118.H1_H1 ;  /* 0x30000076ff367230 */ /* 0x000fe40000004100 */
[C---:B------:R-:W-:Y:S01]  /*3a70*/  FMUL.FTZ R33, R156.reuse, R33 ;  /* 0x000000219c217220 */ /* 0x040fe20000410000 */
[C---:B------:R-:W-:Y:S01]  /*3a80*/  FMUL.FTZ R35, R156.reuse, R35 ;  /* 0x000000239c237220 */ /* 0x040fe20000410000 */
[----:B------:R-:W-:Y:S01]  /*3a90*/  FFMA.FTZ R162, R55, R162, R48 ;  /* 0x000000a237a27223 */ /* 0x000fe20000010030 */
[----:B------:R-:W-:Y:S02]  /*3aa0*/  HADD2.F32 R48, -RZ, R146.H1_H1 ;  /* 0x30000092ff307230 */ /* 0x000fe40000004100 */
[C---:B------:R-:W-:Y:S01]  /*3ab0*/  FMUL.FTZ R29, R156.reuse, R29 ;  /* 0x0000001d9c1d7220 */ /* 0x040fe20000410000 */
[C---:B------:R-:W-:Y:S01]  /*3ac0*/  FMUL.FTZ R31, R156.reuse, R31 ;  /* 0x0000001f9c1f7220 */ /* 0x040fe20000410000 */
[C---:B------:R-:W-:Y:S01]  /*3ad0*/  FMUL.FTZ R25, R156.reuse, R25 ;  /* 0x000000199c197220 */ /* 0x040fe20000410000 */
[----:B------:R-:W-:Y:S01]  /*3ae0*/  FMUL.FTZ R27, R156, R27 ;  /* 0x0000001b9c1b7220 */ /* 0x000fe20000410000 */
[----:B------:R-:W-:Y:S01]  /*3af0*/  FFMA.FTZ R163, R49, R48, R54 ;  /* 0x0000003031a37223 */ /* 0x000fe20000010036 */
[----:B------:R-:W-:Y:S01]  /*3b00*/  FADD.FTZ R49, -R157, R50 ;  /* 0x000000329d317221 */ /* 0x000fe20000010100 */
[----:B------:R-:W-:-:S02]  /*3b10*/  HADD2.F32 R50, -RZ, R147.H0_H0 ;  /* 0x20000093ff327230 */ /* 0x000fc40000004100 */
[C---:B------:R-:W-:Y:S01]  /*3b20*/  FADD.FTZ R21, -R157.reuse, R21 ;  /* 0x000000159d157221 */ /* 0x040fe20000010100 */
[--C-:B------:R-:W-:Y:S02]  /*3b30*/  HADD2.F32 R48, -RZ, R119.reuse.H0_H0 ;  /* 0x20000077ff307230 */ /* 0x100fe40000004100 */
[C---:B------:R-:W-:Y:S01]  /*3b40*/  FMUL.FTZ R49, R156.reuse, R49 ;  /* 0x000000319c317220 */ /* 0x040fe20000410000 */
[----:B------:R-:W-:Y:S02]  /*3b50*/  HADD2.F32 R54, -RZ, R119.H1_H1 ;  /* 0x30000077ff367230 */ /* 0x000fe40000004100 */
[C---:B------:R-:W-:Y:S01]  /*3b60*/  FMUL.FTZ R21, R156.reuse, R21 ;  /* 0x000000159c157220 */ /* 0x040fe20000410000 */
[----:B------:R-:W-:Y:S01]  /*3b70*/  FADD.FTZ R23, -R157, R23 ;  /* 0x000000179d177221 */ /* 0x000fe20000010100 */
[----:B------:R-:W-:Y:S01]  /*3b80*/  FFMA.FTZ R50, R49, R50, R48 ;  /* 0x0000003231327223 */ /* 0x000fe20000010030 */
[----:B------:R-:W-:Y:S02]  /*3b90*/  HADD2.F32 R48, -RZ, R147.H1_H1 ;  /* 0x30000093ff307230 */ /* 0x000fe40000004100 */
[C---:B------:R-:W-:Y:S01]  /*3ba0*/  FADD.FTZ R17, -R157.reuse, R17 ;  /* 0x000000119d117221 */ /* 0x040fe20000010100 */
[C---:B------:R-:W-:Y:S01]  /*3bb0*/  FMUL.FTZ R23, R156.reuse, R23 ;  /* 0x000000179c177220 */ /* 0x040fe20000410000 */
[C---:B------:R-:W-:Y:S01]  /*3bc0*/  FADD.FTZ R19, -R157.reuse, R19 ;  /* 0x000000139d137221 */ /* 0x040fe20000010100 */
[----:B------:R-:W-:Y:S01]  /*3bd0*/  FADD.FTZ R13, -R157, R13 ;  /* 0x0000000d9d0d7221 */ /* 0x000fe20000010100 */
[----:B------:R-:W-:Y:S01]  /*3be0*/  FFMA.FTZ R51, R51, R48, R54 ;  /* 0x0000003033337223 */ /* 0x000fe20000010036 */
[C---:B------:R-:W-:Y:S01]  /*3bf0*/  FMUL.FTZ R17, R156.reuse, R17 ;  /* 0x000000119c117220 */ /* 0x040fe20000410000 */
[----:B------:R-:W0:Y:S01]  /*3c00*/  @!P2 LDC.64 R48, c[0x0][0x3c8] ;  /* 0x0000f200ff30ab82 */ /* 0x000e220000000a00 */
[C---:B------:R-:W-:Y:S01]  /*3c10*/  FMUL.FTZ R19, R156.reuse, R19 ;  /* 0x000000139c137220 */ /* 0x040fe20000410000 */
[C---:B------:R-:W-:Y:S01]  /*3c20*/  FMUL.FTZ R13, R156.reuse, R13 ;  /* 0x0000000d9c0d7220 */ /* 0x040fe20000410000 */
[----:B------:R-:W-:Y:S01]  /*3c30*/  F2FP.F16.F32.PACK_AB R51, R51, R50 ;  /* 0x000000323333723e */ /* 0x000fe200000000ff */
[----:B------:R-:W-:Y:S01]  /*3c40*/  FADD.FTZ R15, -R157, R15 ;  /* 0x0000000f9d0f7221 */ /* 0x000fe20000010100 */
[----:B------:R-:W-:Y:S01]  /*3c50*/  F2FP.F16.F32.PACK_AB R50, R163, R162 ;  /* 0x000000a2a332723e */ /* 0x000fe200000000ff */
[C---:B------:R-:W-:Y:S01]  /*3c60*/  FADD.FTZ R9, -R157.reuse, R9 ;  /* 0x000000099d097221 */ /* 0x040fe20000010100 */
[C---:B------:R-:W-:Y:S01]  /*3c70*/  FADD.FTZ R11, -R157.reuse, R11 ;  /* 0x0000000b9d0b7221 */ /* 0x040fe20000010100 */
[----:B------:R-:W1:Y:S01]  /*3c80*/  LDC.64 R54, c[0x0][0x428] ;  /* 0x00010a00ff367b82 */ /* 0x000e620000000a00 */
[C---:B------:R-:W-:Y:S01]  /*3c90*/  FMUL.FTZ R15, R156.reuse, R15 ;  /* 0x0000000f9c0f7220 */ /* 0x040fe20000410000 */
[C---:B------:R-:W-:Y:S01]  /*3ca0*/  FMUL.FTZ R9, R156.reuse, R9 ;  /* 0x000000099c097220 */ /* 0x040fe20000410000 */
[----:B------:R-:W-:Y:S01]  /*3cb0*/  FMUL.FTZ R11, R156, R11 ;  /* 0x0000000b9c0b7220 */ /* 0x000fe20000410000 */
[C---:B------:R-:W-:Y:S01]  /*3cc0*/  FADD.FTZ R5, -R157.reuse, R5 ;  /* 0x000000059d057221 */ /* 0x040fe20000010100 */
[----:B------:R-:W-:Y:S01]  /*3cd0*/  FADD.FTZ R7, -R157, R7 ;  /* 0x000000079d077221 */ /* 0x000fe20000010100 */
[----:B------:R-:W-:-:S02]  /*3ce0*/  HADD2.F32 R163, -RZ, R112.H0_H0 ;  /* 0x20000070ffa37230 */ /* 0x000fc40000004100 */
[C---:B------:R-:W-:Y:S01]  /*3cf0*/  FADD.FTZ R149, -R157.reuse, R149 ;  /* 0x000000959d957221 */ /* 0x040fe20000010100 */
[C---:B------:R-:W-:Y:S01]  /*3d00*/  FMUL.FTZ R5, R156.reuse, R5 ;  /* 0x000000059c057220 */ /* 0x040fe20000410000 */
[----:B------:R-:W-:Y:S01]  /*3d10*/  FMUL.FTZ R7, R156, R7 ;  /* 0x000000079c077220 */ /* 0x000fe20000410000 */
[----:B------:R-:W-:Y:S01]  /*3d20*/  FADD.FTZ R151, -R157, R151 ;  /* 0x000000979d977221 */ /* 0x000fe20000010100 */
[----:B0-----:R-:W-:Y:S01]  /*3d30*/  @!P2 IMAD.WIDE R164, R158, 0x4, R48 ;  /* 0x000000049ea4a825 */ /* 0x001fe200078e0230 */
[----:B------:R-:W-:Y:S02]  /*3d40*/  F2FP.F16.F32.PACK_AB R48, R53, R52 ;  /* 0x000000343530723e */ /* 0x000fe400000000ff */
[----:B------:R-:W-:Y:S01]  /*3d50*/  F2FP.F16.F32.PACK_AB R49, R161, R160 ;  /* 0x000000a0a131723e */ /* 0x000fe200000000ff */
[----:B------:R-:W-:Y:S01]  /*3d60*/  FADD.FTZ R161, -R157, R44 ;  /* 0x0000002c9da17221 */ /* 0x000fe20000010100 */
[----:B------:R-:W-:Y:S01]  /*3d70*/  @!P2 STG.E desc[UR6][R164.64], R156 ;  /* 0x0000009ca400a986 */ /* 0x000fe2000c101906 */
[----:B------:R-:W-:-:S02]  /*3d80*/  HADD2.F32 R44, -RZ, R140.H1_H1 ;  /* 0x3000008cff2c7230 */ /* 0x000fc40000004100 */
[----:B-1----:R-:W-:-:S04]  /*3d90*/  IMAD.WIDE.U32 R52, R0, 0x10, R54 ;  /* 0x0000001000347825 */ /* 0x002fc800078e0036 */
[----:B------:R-:W-:Y:S01]  /*3da0*/  FMUL.FTZ R0, R156, R161 ;  /* 0x000000a19c007220 */ /* 0x000fe20000410000 */
[----:B------:R-:W-:Y:S01]  /*3db0*/  HADD2.F32 R160, -RZ, R112.H1_H1 ;  /* 0x30000070ffa07230 */ /* 0x000fe20000004100 */
[----:B------:R0:W-:Y:S01]  /*3dc0*/  STG.E.128 desc[UR6][R52.64], R48 ;  /* 0x0000003034007986 */ /* 0x0001e2000c101d06 */
[----:B------:R-:W-:-:S03]  /*3dd0*/  HADD2.F32 R161, -RZ, R140.H0_H0 ;  /* 0x2000008cffa17230 */ /* 0x000fc60000004100 */
[----:B------:R-:W-:Y:S02]  /*3de0*/  FFMA.FTZ R45, R45, R44, R160 ;  /* 0x0000002c2d2d7223 */ /* 0x000fe400000100a0 */
[----:B------:R-:W-:Y:S01]  /*3df0*/  FFMA.FTZ R0, R0, R161, R163 ;  /* 0x000000a100007223 */ /* 0x000fe200000100a3 */
[----:B0-----:R-:W-:Y:S01]  /*3e00*/  FADD.FTZ R49, -R157, R46 ;  /* 0x0000002e9d317221 */ /* 0x001fe20000010100 */
[----:B------:R-:W-:Y:S02]  /*3e10*/  HADD2.F32 R51, -RZ, R113.H0_H0 ;  /* 0x20000071ff337230 */ /* 0x000fe40000004100 */
[C---:B------:R-:W-:Y:S01]  /*3e20*/  FMUL.FTZ R53, R156.reuse, R149 ;  /* 0x000000959c357220 */ /* 0x040fe20000410000 */
[--C-:B------:R-:W-:Y:S02]  /*3e30*/  HADD2.F32 R46, -RZ, R141.reuse.H1_H1 ;  /* 0x3000008dff2e7230 */ /* 0x100fe40000004100 */
[----:B------:R-:W-:Y:S01]  /*3e40*/  FMUL.FTZ R44, R156, R49 ;  /* 0x000000319c2c7220 */ /* 0x000fe20000410000 */
[----:B------:R-:W-:-:S02]  /*3e50*/  HADD2.F32 R49, -RZ, R141.H0_H0 ;  /* 0x2000008dff317230 */ /* 0x000fc40000004100 */
[----:B------:R-:W-:Y:S02]  /*3e60*/  HADD2.F32 R48, -RZ, R113.H1_H1 ;  /* 0x30000071ff307230 */ /* 0x000fe40000004100 */
[----:B------:R-:W-:Y:S02]  /*3e70*/  HADD2.F32 R50, -RZ, R122.H0_H0 ;  /* 0x2000007aff327230 */ /* 0x000fe40000004100 */
[----:B------:R-:W-:Y:S01]  /*3e80*/  FFMA.FTZ R44, R44, R49, R51 ;  /* 0x000000312c2c7223 */ /* 0x000fe20000010033 */
[----:B------:R-:W-:Y:S01]  /*3e90*/  FADD.FTZ R49, -R157, R40 ;  /* 0x000000289d317221 */ /* 0x000fe20000010100 */
[----:B------:R-:W-:Y:S02]  /*3ea0*/  HADD2.F32 R51, -RZ, R114.H0_H0 ;  /* 0x20000072ff337230 */ /* 0x000fe40000004100 */
[----:B------:R-:W-:Y:S01]  /*3eb0*/  FFMA.FTZ R47, R47, R46, R48 ;  /* 0x0000002e2f2f7223 */ /* 0x000fe20000010030 */
[--C-:B------:R-:W-:Y:S02]  /*3ec0*/  HADD2.F32 R46, -RZ, R142.reuse.H1_H1 ;  /* 0x3000008eff2e7230 */ /* 0x100fe40000004100 */
[----:B------:R-:W-:Y:S01]  /*3ed0*/  FMUL.FTZ R40, R156, R49 ;  /* 0x000000319c287220 */ /* 0x000fe20000410000 */
[----:B------:R-:W-:-:S02]  /*3ee0*/  HADD2.F32 R49, -RZ, R142.H0_H0 ;  /* 0x2000008eff317230 */ /* 0x000fc40000004100 */
[----:B------:R-:W-:-:S03]  /*3ef0*/  HADD2.F32 R48, -RZ, R114.H1_H1 ;  /* 0x30000072ff307230 */ /* 0x000fc60000004100 */
[----:B------:R-:W-:Y:S01]  /*3f00*/  FFMA.FTZ R40, R40, R49, R51 ;  /* 0x0000003128287223 */ /* 0x000fe20000010033 */
[----:B------:R-:W-:Y:S01]  /*3f10*/  FADD.FTZ R49, -R157, R42 ;  /* 0x0000002a9d317221 */ /* 0x000fe20000010100 */
[----:B------:R-:W-:Y:S02]  /*3f20*/  HADD2.F32 R51, -RZ, R115.H0_H0 ;  /* 0x20000073ff337230 */ /* 0x000fe40000004100 */
[----:B------:R-:W-:Y:S01]  /*3f30*/  FFMA.FTZ R41, R41, R46, R48 ;  /* 0x0000002e29297223 */ /* 0x000fe20000010030 */
[--C-:B------:R-:W-:Y:S02]  /*3f40*/  HADD2.F32 R46, -RZ, R143.reuse.H1_H1 ;  /* 0x3000008fff2e7230 */ /* 0x100fe40000004100 */
[----:B------:R-:W-:Y:S01]  /*3f50*/  FMUL.FTZ R42, R156, R49 ;  /* 0x000000319c2a7220 */ /* 0x000fe20000410000 */
[----:B------:R-:W-:Y:S02]  /*3f60*/  HADD2.F32 R49, -RZ, R143.H0_H0 ;  /* 0x2000008fff317230 */ /* 0x000fe40000004100 */
        /* <DEDUP_REMOVED lines=40> */
[----:B------:R-:W-:Y:S01]  /*41f0*/  HADD2.F32 R48, -RZ, R104.H1_H1 ;  /* 0x30000068ff307230 */ /* 0x000fe20000004100 */
[----:B------:R-:W-:-:S02]  /*4200*/  F2FP.F16.F32.PACK_AB R35, R35, R34 ;  /* 0x000000222323723e */ /* 0x000fc400000000ff */
[----:B------:R-:W-:Y:S01]  /*4210*/  FFMA.FTZ R28, R28, R49, R51 ;  /* 0x000000311c1c7223 */ /* 0x000fe20000010033 */
[----:B------:R-:W-:Y:S01]  /*4220*/  FADD.FTZ R49, -R157, R30 ;  /* 0x0000001e9d317221 */ /* 0x000fe20000010100 */
[----:B------:R-:W-:Y:S02]  /*4230*/  HADD2.F32 R51, -RZ, R105.H0_H0 ;  /* 0x20000069ff337230 */ /* 0x000fe40000004100 */
[----:B------:R-:W-:Y:S01]  /*4240*/  FFMA.FTZ R29, R29, R46, R48 ;  /* 0x0000002e1d1d7223 */ /* 0x000fe20000010030 */
[--C-:B------:R-:W-:Y:S02]  /*4250*/  HADD2.F32 R46, -RZ, R133.reuse.H1_H1 ;  /* 0x30000085ff2e7230 */ /* 0x100fe40000004100 */
[----:B------:R-:W-:Y:S01]  /*4260*/  FMUL.FTZ R30, R156, R49 ;  /* 0x000000319c1e7220 */ /* 0x000fe20000410000 */
[----:B------:R-:W-:Y:S01]  /*4270*/  HADD2.F32 R49, -RZ, R133.H0_H0 ;  /* 0x20000085ff317230 */ /* 0x000fe20000004100 */
[----:B------:R-:W-:Y:S01]  /*4280*/  F2FP.F16.F32.PACK_AB R34, R33, R32 ;  /* 0x000000202122723e */ /* 0x000fe200000000ff */
        /* <DEDUP_REMOVED lines=93> */
[----:B------:R-:W-:Y:S01]  /*4860*/  FFMA.FTZ R11, R11, R46, R48 ;  /* 0x0000002e0b0b7223 */ /* 0x000fe20000010030 */
[----:B------:R-:W-:Y:S02]  /*4870*/  HADD2.F32 R51, -RZ, R92.H0_H0 ;  /* 0x2000005cff337230 */ /* 0x000fe40000004100 */
[----:B------:R-:W-:Y:S01]  /*4880*/  FMUL.FTZ R46, R156, R49 ;  /* 0x000000319c2e7220 */ /* 0x000fe20000410000 */
[--C-:B------:R-:W-:Y:S01]  /*4890*/  HADD2.F32 R49, -RZ, R120.reuse.H0_H0 ;  /* 0x20000078ff317230 */ /* 0x100fe20000004100 */
[----:B------:R-:W-:Y:S01]  /*48a0*/  F2FP.F16.F32.PACK_AB R11, R11, R10 ;  /* 0x0000000a0b0b723e */ /* 0x000fe200000000ff */
[----:B------:R-:W-:Y:S01]  /*48b0*/  HADD2.F32 R4, -RZ, R120.H1_H1 ;  /* 0x30000078ff047230 */ /* 0x000fe20000004100 */
[----:B------:R-:W-:Y:S01]  /*48c0*/  F2FP.F16.F32.PACK_AB R10, R9, R8 ;  /* 0x00000008090a723e */ /* 0x000fe200000000ff */
[----:B------:R-:W-:-:S02]  /*48d0*/  HADD2.F32 R48, -RZ, R92.H1_H1 ;  /* 0x3000005cff307230 */ /* 0x000fc40000004100 */
[----:B------:R-:W-:Y:S01]  /*48e0*/  FFMA.FTZ R46, R46, R49, R51 ;  /* 0x000000312e2e7223 */ /* 0x000fe20000010033 */
[----:B------:R-:W-:Y:S02]  /*48f0*/  F2FP.F16.F32.PACK_AB R9, R15, R14 ;  /* 0x0000000e0f09723e */ /* 0x000fe400000000ff */
[----:B------:R-:W-:Y:S01]  /*4900*/  F2FP.F16.F32.PACK_AB R8, R13, R12 ;  /* 0x0000000c0d08723e */ /* 0x000fe200000000ff */
[----:B------:R-:W-:Y:S01]  /*4910*/  FFMA.FTZ R49, R5, R4, R48 ;  /* 0x0000000405317223 */ /* 0x000fe20000010030 */
[----:B------:R-:W-:Y:S01]  /*4920*/  FADD.FTZ R5, -R157, R6 ;  /* 0x000000069d057221 */ /* 0x000fe20000010100 */
[----:B------:R-:W-:Y:S02]  /*4930*/  HADD2.F32 R48, -RZ, R121.H0_H0 ;  /* 0x20000079ff307230 */ /* 0x000fe40000004100 */
[--C-:B------:R-:W-:Y:S02]  /*4940*/  HADD2.F32 R4, -RZ, R93.reuse.H0_H0 ;  /* 0x2000005dff047230 */ /* 0x100fe40000004100 */
[----:B------:R-:W-:Y:S01]  /*4950*/  FMUL.FTZ R5, R156, R5 ;  /* 0x000000059c057220 */ /* 0x000fe20000410000 */
[----:B------:R-:W-:Y:S01]  /*4960*/  HADD2.F32 R6, -RZ, R93.H1_H1 ;  /* 0x3000005dff067230 */ /* 0x000fe20000004100 */
[----:B------:R-:W-:-:S02]  /*4970*/  F2FP.F16.F32.PACK_AB R12, R49, R46 ;  /* 0x0000002e310c723e */ /* 0x000fc400000000ff */
[----:B------:R-:W-:Y:S01]  /*4980*/  FFMA.FTZ R48, R5, R48, R4 ;  /* 0x0000003005307223 */ /* 0x000fe20000010004 */
[----:B------:R-:W-:Y:S02]  /*4990*/  HADD2.F32 R4, -RZ, R121.H1_H1 ;  /* 0x30000079ff047230 */ /* 0x000fe40000004100 */
[----:B------:R-:W-:Y:S01]  /*49a0*/  FADD.FTZ R5, -R157, R148 ;  /* 0x000000949d057221 */ /* 0x000fe20000010100 */
[----:B------:R-:W-:-:S04]  /*49b0*/  IMAD.WIDE.U32 R148, R155, 0x10, R54 ;  /* 0x000000109b947825 */ /* 0x000fc800078e0036 */
[----:B------:R-:W-:Y:S01]  /*49c0*/  FFMA.FTZ R51, R7, R4, R6 ;  /* 0x0000000407337223 */ /* 0x000fe20000010006 */
[--C-:B------:R-:W-:Y:S02]  /*49d0*/  HADD2.F32 R4, -RZ, R94.reuse.H0_H0 ;  /* 0x2000005eff047230 */ /* 0x100fe40000004100 */
[----:B------:R-:W-:Y:S01]  /*49e0*/  FMUL.FTZ R5, R156, R5 ;  /* 0x000000059c057220 */ /* 0x000fe20000410000 */
[----:B------:R-:W-:Y:S01]  /*49f0*/  HADD2.F32 R6, -RZ, R94.H1_H1 ;  /* 0x3000005eff067230 */ /* 0x000fe20000004100 */
[----:B------:R-:W-:Y:S01]  /*4a00*/  F2FP.F16.F32.PACK_AB R7, R43, R42 ;  /* 0x0000002a2b07723e */ /* 0x000fe200000000ff */
[----:B------:R-:W-:Y:S02]  /*4a10*/  HADD2.F32 R43, -RZ, R95.H0_H0 ;  /* 0x2000005fff2b7230 */ /* 0x000fe40000004100 */
[----:B------:R-:W-:Y:S01]  /*4a20*/  FFMA.FTZ R50, R5, R50, R4 ;  /* 0x0000003205327223 */ /* 0x000fe20000010004 */
[----:B------:R-:W-:Y:S01]  /*4a30*/  FADD.FTZ R5, -R157, R150 ;  /* 0x000000969d057221 */ /* 0x000fe20000010100 */
[----:B------:R-:W-:Y:S01]  /*4a40*/  HADD2.F32 R4, -RZ, R122.H1_H1 ;  /* 0x3000007aff047230 */ /* 0x000fe20000004100 */
[----:B------:R-:W-:-:S02]  /*4a50*/  F2FP.F16.F32.PACK_AB R13, R51, R48 ;  /* 0x00000030330d723e */ /* 0x000fc400000000ff */
[C---:B------:R-:W-:Y:S01]  /*4a60*/  FMUL.FTZ R52, R156.reuse, R5 ;  /* 0x000000059c347220 */ /* 0x040fe20000410000 */
[----:B------:R-:W-:Y:S01]  /*4a70*/  FMUL.FTZ R156, R156, R151 ;  /* 0x000000979c9c7220 */ /* 0x000fe20000410000 */
[----:B------:R-:W-:Y:S01]  /*4a80*/  FFMA.FTZ R53, R53, R4, R6 ;  /* 0x0000000435357223 */ /* 0x000fe20000010006 */
[----:B------:R-:W-:Y:S01]  /*4a90*/  F2FP.F16.F32.PACK_AB R6, R41, R40 ;  /* 0x000000282906723e */ /* 0x000fe200000000ff */
[----:B------:R-:W-:Y:S01]  /*4aa0*/  IMAD.WIDE.U32 R150, R2, 0x10, R54 ;  /* 0x0000001002967825 */ /* 0x000fe200078e0036 */
[----:B------:R-:W-:Y:S02]  /*4ab0*/  F2FP.F16.F32.PACK_AB R5, R47, R44 ;  /* 0x0000002c2f05723e */ /* 0x000fe400000000ff */
[----:B------:R-:W-:Y:S01]  /*4ac0*/  F2FP.F16.F32.PACK_AB R4, R45, R0 ;  /* 0x000000002d04723e */ /* 0x000fe200000000ff */
[--C-:B------:R-:W-:Y:S01]  /*4ad0*/  HADD2.F32 R41, -RZ, R123.reuse.H0_H0 ;  /* 0x2000007bff297230 */ /* 0x100fe20000004100 */
[----:B------:R-:W-:Y:S01]  /*4ae0*/  F2FP.F16.F32.PACK_AB R14, R53, R50 ;  /* 0x00000032350e723e */ /* 0x000fe200000000ff */
[----:B------:R-:W-:-:S02]  /*4af0*/  HADD2.F32 R45, -RZ, R123.H1_H1 ;  /* 0x3000007bff2d7230 */ /* 0x000fc40000004100 */
[----:B------:R0:W-:Y:S01]  /*4b00*/  STG.E.128 desc[UR6][R150.64], R4 ;  /* 0x0000000496007986 */ /* 0x0001e2000c101d06 */
[----:B------:R-:W-:Y:S02]  /*4b10*/  HADD2.F32 R47, -RZ, R95.H1_H1 ;  /* 0x3000005fff2f7230 */ /* 0x000fe40000004100 */
[----:B------:R-:W-:Y:S01]  /*4b20*/  FFMA.FTZ R41, R52, R41, R43 ;  /* 0x0000002934297223 */ /* 0x000fe2000001002b */
[----:B------:R-:W-:-:S04]  /*4b30*/  IMAD.WIDE.U32 R2, R3, 0x10, R54 ;  /* 0x0000001003027825 */ /* 0x000fc800078e0036 */
[----:B------:R-:W-:Y:S01]  /*4b40*/  FFMA.FTZ R0, R156, R45, R47 ;  /* 0x0000002d9c007223 */ /* 0x000fe2000001002f */
[--C-:B------:R-:W-:Y:S01]  /*4b50*/  IMAD.WIDE.U32 R42, R152, 0x10, R54.reuse ;  /* 0x00000010982a7825 */ /* 0x100fe200078e0036 */
[----:B------:R1:W-:Y:S03]  /*4b60*/  STG.E.128 desc[UR6][R2.64], R32 ;  /* 0x0000002002007986 */ /* 0x0003e6000c101d06 */
[--C-:B------:R-:W-:Y:S01]  /*4b70*/  IMAD.WIDE.U32 R44, R153, 0x10, R54.reuse ;  /* 0x00000010992c7825 */ /* 0x100fe200078e0036 */
[----:B------:R-:W-:Y:S01]  /*4b80*/  F2FP.F16.F32.PACK_AB R15, R0, R41 ;  /* 0x00000029000f723e */ /* 0x000fe200000000ff */
[----:B------:R1:W-:Y:S02]  /*4b90*/  STG.E.128 desc[UR6][R42.64], R24 ;  /* 0x000000182a007986 */ /* 0x0003e4000c101d06 */
[----:B------:R-:W-:Y:S02]  /*4ba0*/  IMAD.WIDE.U32 R54, R159, 0x10, R54 ;  /* 0x000000109f367825 */ /* 0x000fe400078e0036 */
[----:B------:R1:W-:Y:S01]  /*4bb0*/  STG.E.128 desc[UR6][R44.64], R16 ;  /* 0x000000102c007986 */ /* 0x0003e2000c101d06 */
[----:B0-----:R-:W0:Y:S03]  /*4bc0*/  LDC.64 R4, c[0x0][0x380] ;  /* 0x0000e000ff047b82 */ /* 0x001e260000000a00 */
[----:B------:R1:W-:Y:S04]  /*4bd0*/  STG.E.128 desc[UR6][R148.64], R8 ;  /* 0x0000000894007986 */ /* 0x0003e8000c101d06 */
[----:B------:R1:W-:Y:S01]  /*4be0*/  STG.E.128 desc[UR6][R54.64], R12 ;  /* 0x0000000c36007986 */ /* 0x0003e2000c101d06 */
[----:B0-----:R-:W-:-:S04]  /*4bf0*/  IADD3 R158, PT, PT, R158, R4, RZ ;  /* 0x000000049e9e7210 */ /* 0x001fc80007ffe0ff */
[----:B------:R-:W-:-:S13]  /*4c00*/  ISETP.GE.AND P1, PT, R158, R5, PT ;  /* 0x000000059e00720c */ /* 0x000fda0003f26270 */
[----:B-1----:R-:W-:Y:S05]  /*4c10*/  @!P1 BRA `(.L_x_28130) ;  /* 0xffffffb800389947 */ /* 0x002fea000383ffff */
[----:B------:R-:W-:Y:S05]  /*4c20*/  EXIT ;  /* 0x000000000000794d */ /* 0x000fea0003800000 */
.L_x_28131:
        /* <DEDUP_REMOVED lines=13> */
.L_x_42392:


//--------------------- .text._ZN10layer_norm13ln_fwd_kernelINS_13Kernel_traitsI6__halfS2_fS2_fjLj7168ELj1ELj1ELj4ELj16ENS_18Kernel_traits_baseILj7168ES2_S2_fS2_fjLj128EEEEELb0ELb1ELb1ELb0EEEvNS_9FwdParamsE --------------------------
	.section	.text._ZN10layer_norm13ln_fwd_kernelINS_13Kernel_traitsI6__halfS2_fS2_fjLj7168ELj1ELj1ELj4ELj16ENS_18Kernel_traits_baseILj7168ES2_S2_fS2_fjLj128EEEEELb0ELb1ELb1ELb0EEEvNS_9FwdParamsE,"ax",@progbits
	.align	128
        .global         _ZN10layer_norm13ln_fwd_kernelINS_13Kernel_traitsI6__halfS2_fS2_fjLj7168ELj1ELj1ELj4ELj16ENS_18Kernel_traits_baseILj7168ES2_S2_fS2_fjLj128EEEEELb0ELb1ELb1ELb0EEEvNS_9FwdParamsE
        .type           _ZN10layer_norm13ln_fwd_kernelINS_13Kernel_traitsI6__halfS2_fS2_fjLj7168ELj1ELj1ELj4ELj16ENS_18Kernel_traits_baseILj7168ES2_S2_fS2_fjLj128EEEEELb0ELb1ELb1ELb0EEEvNS_9FwdParamsE,@function
        .size           _ZN10layer_norm13ln_fwd_kernelINS_13Kernel_traitsI6__halfS2_fS2_fjLj7168ELj1ELj1ELj4ELj16ENS_18Kernel_traits_baseILj7168ES2_S2_fS2_fjLj128EEEEELb0ELb1ELb1ELb0EEEvNS_9FwdParamsE,(.L_x_42393 - _ZN10layer_norm13ln_fwd_kernelINS_13Kernel_traitsI6__halfS2_fS2_fjLj7168ELj1ELj1ELj4ELj16ENS_18Kernel_traits_baseILj7168ES2_S2_fS2_fjLj128EEEEELb0ELb1ELb1ELb0EEEvNS_9FwdParamsE)
        .other          _ZN10layer_norm13ln_fwd_kernelINS_13Kernel_traitsI6__halfS2_fS2_fjLj7168ELj1ELj1ELj4ELj16ENS_18Kernel_traits_baseILj7168ES2_S2_fS2_fjLj128EEEEELb0ELb1ELb1ELb0EEEvNS_9FwdParamsE,@"STO_CUDA_ENTRY STV_DEFAULT"
_ZN10layer_norm13ln_fwd_kernelINS_13Kernel_traitsI6__halfS2_fS2_fjLj7168ELj1ELj1ELj4ELj16ENS_18Kernel_traits_baseILj7168ES2_S2_fS2_fjLj128EEEEELb0ELb1ELb1ELb0EEEvNS_9FwdParamsE:
.text._ZN10layer_norm13ln_fwd_kernelINS_13Kernel_traitsI6__halfS2_fS2_fjLj7168ELj1ELj1ELj4ELj16ENS_18Kernel_traits_baseILj7168ES2_S2_fS2_fjLj128EEEEELb0ELb1ELb1ELb0EEEvNS_9FwdParamsE:
        /* <DEDUP_REMOVED lines=95> */
.L_x_28133:
        /* <DEDUP_REMOVED lines=88> */
.L_x_28134:
[----:B------:R-:W-:Y:S05]  /*0b70*/  BSYNC.RECONVERGENT B0 ;  /* 0x0000000000007941 */ /* 0x000fea0003800200 */
.L_x_28132:
[----:B------:R-:W0:Y:S02]  /*0b80*/  LDCU UR4, c[0x0][0x384] ;  /* 0x00007080ff0477ac */ /* 0x000e240008000800 */
[----:B0-----:R-:W-:-:S06]  /*0b90*/  UISETP.GE.AND UP0, UPT, UR7, UR4, UPT ;  /* 0x000000040700728c */ /* 0x001fcc000bf06270 */
[----:B------:R-:W-:-:S13]  /*0ba0*/  PLOP3.LUT P0, PT, PT, PT, UP0, 0x80, 0x8 ;  /* 0x000000000008781c */ /* 0x000fda0003f0f008 */
[----:B------:R-:W-:Y:S05]  /*0bb0*/  @P0 EXIT ;  /* 0x000000000000094d */ /* 0x000fea0003800000 */
[----:B------:R-:W-:Y:S01]  /*0bc0*/  SHF.R.S32.HI R108, RZ, 0x3, R108 ;  /* 0x00000003ff6c7819 */ /* 0x000fe2000001146c */
[----:B------:R-:W0:Y:S03]  /*0bd0*/  LDCU UR22, c[0x0][0x40c] ;  /* 0x00008180ff1677ac */ /* 0x000e260008000800 */
        /* <DEDUP_REMOVED lines=12> */
[----:B------:R-:W4:Y:S01]  /*0ca0*/  LDCU.64 UR14, c[0x0][0x3a0] ;  /* 0x00007400ff0e77ac */ /* 0x000f220008000a00 */
[----:B------:R-:W-:Y:S02]  /*0cb0*/  I2FP.F32.U32 R3, R3 ;  /* 0x0000000300037245 */ /* 0x000fe40000201000 */
[----:B------:R-:W-:Y:S01]  /*0cc0*/  LEA R152, R85, R108, 0x3 ;  /* 0x0000006c55987211 */ /* 0x000fe200078e18ff */
[----:B------:R-:W0:Y:S03]  /*0cd0*/  LDCU.128 UR8, c[0x0][0x3f0] ;  /* 0x00007e00ff0877ac */ /* 0x000e260008000c00 */
[----:B------:R-:W0:Y:S01]  /*0ce0*/  MUFU.RCP R3, R3 ;  /* 0x0000000300037308 */ /* 0x000e220000001000 */
[----:B------:R-:W0:Y:S01]  /*0cf0*/  LDCU.64 UR18, c[0x0][0x380] ;  /* 0x00007000ff1277ac */ /* 0x000e220008000a00 */
[----:B-1----:R-:W-:-:S11]  /*0d00*/  UPLOP3.LUT UP1, UPT, UPT, UPT, UPT, 0x40, 0x4 ;  /* 0x000000000004789c */ /* 0x002fd60003f2e870 */
.L_x_28182:
[----:B0-----:R-:W-:-:S06]  /*0d10*/  UIMAD.WIDE UR4, UR7, 0x4, UR8 ;  /* 0x00000004070478a5 */ /* 0x001fcc000f8e0208 */
[----:B-1234-:R-:W-:Y:S02]  /*0d20*/  MOV R154, UR4 ;  /* 0x00000004009a7c02 */ /* 0x01efe40008000f00 */
[----:B------:R-:W-:-:S05]  /*0d30*/  MOV R155, UR5 ;  /* 0x00000005009b7c02 */ /* 0x000fca0008000f00 */
[----:B------:R0:W2:Y:S01]  /*0d40*/  LDG.E R0, desc[UR12][R154.64] ;  /* 0x0000000c9a007981 */ /* 0x0000a2000c1e1900 */
[----:B------:R-:W-:-:S06]  /*0d50*/  UIMAD.WIDE UR4, UR7, 0x4, UR10 ;  /* 0x00000004070478a5 */ /* 0x000fcc000f8e020a */
[----:B------:R-:W-:Y:S02]  /*0d60*/  MOV R156, UR4 ;  /* 0x00000004009c7c02 */ /* 0x000fe40008000f00 */
[----:B------:R-:W-:-:S05]  /*0d70*/  MOV R157, UR5 ;  /* 0x00000005009d7c02 */ /* 0x000fca0008000f00 */
[----:B------:R-:W3:Y:S01]  /*0d80*/  LDG.E R156, desc[UR12][R156.64] ;  /* 0x0000000c9c9c7981 */ /* 0x000ee2000c1e1900 */
[----:B------:R-:W-:Y:S01]  /*0d90*/  UIMAD UR4, UR7, UR21, URZ ;  /* 0x00000015070472a4 */ /* 0x000fe2000f8e02ff */
[----:B------:R-:W-:Y:S01]  /*0da0*/  ISETP.GE.U32.AND P0, PT, R2, 0x80, PT ;  /* 0x000000800200780c */ /* 0x000fe20003f06070 */
[----:B------:R-:W-:Y:S01]  /*0db0*/  BSSY.RECONVERGENT B0, `(.L_x_28135) ;  /* 0x000007f000007945 */ /* 0x000fe20003800200 */
[----:B------:R-:W1:Y:S01]  /*0dc0*/  S2R R153, SR_TID.X ;  /* 0x0000000000997919 */ /* 0x000e620000002100 */
[----:B------:R-:W-:Y:S01]  /*0dd0*/  USHF.R.S32.HI UR5, URZ, 0x1f, UR4 ;  /* 0x0000001fff057899 */ /* 0x000fe20008011404 */
[----:B0-----:R-:W-:-:S03]  /*0de0*/  HFMA2 R155, -RZ, RZ, 0, 0 ;  /* 0x00000000ff9b7431 */ /* 0x001fc600000001ff */
[----:B------:R-:W-:-:S06]  /*0df0*/  ULEA.HI UR5, UR5, UR4, URZ, 0x3 ;  /* 0x0000000405057291 */ /* 0x000fcc000f8f18ff */
[----:B------:R-:W-:-:S04]  /*0e00*/  MOV R154, UR5 ;  /* 0x00000005009a7c02 */ /* 0x000fc80008000f00 */
[----:B-1----:R-:W-:Y:S02]  /*0e10*/  LEA.HI.SX32 R154, R154, R153, 0x1d ;  /* 0x000000999a9a7211 */ /* 0x002fe400078feaff */
[----:B--2---:R-:W-:-:S13]  /*0e20*/  ISETP.GE.AND P5, PT, R0, 0x1, PT ;  /* 0x000000010000780c */ /* 0x004fda0003fa6270 */
[----:B------:R-:W-:Y:S02]  /*0e30*/  @P5 IADD3 R158, PT, PT, R0, -0x1, RZ ;  /* 0xffffffff009e5810 */ /* 0x000fe40007ffe0ff */
[----:B---3--:R-:W-:-:S03]  /*0e40*/  R2UR UR6, R156 ;  /* 0x000000009c0672ca */ /* 0x008fc600000e0000 */
[----:B------:R-:W-:-:S05]  /*0e50*/  @P5 IMAD R158, R158, UR21, RZ ;  /* 0x000000159e9e5c24 */ /* 0x000fca000f8e02ff */
[----:B------:R-:W-:-:S04]  /*0e60*/  @P5 SHF.R.S32.HI R159, RZ, 0x1f, R158 ;  /* 0x0000001fff9f5819 */ /* 0x000fc8000001149e */
[----:B------:R-:W-:-:S04]  /*0e70*/  @P5 LEA.HI R158, R159, R158, RZ, 0x3 ;  /* 0x0000009e9f9e5211 */ /* 0x000fc800078f18ff */
[----:B------:R-:W-:Y:S01]  /*0e80*/  @P5 LEA.HI.SX32 R155, R158, R153, 0x1d ;  /* 0x000000999e9b5211 */ /* 0x000fe200078feaff */
[----:B------:R-:W-:Y:S06]  /*0e90*/  @!P0 BRA `(.L_x_28136) ;  /* 0x0000000400c08947 */ /* 0x000fec0003800000 */
[----:B----4-:R-:W-:-:S04]  /*0ea0*/  UISETP.NE.U32.AND UP0, UPT, UR14, URZ, UPT ;  /* 0x000000ff0e00728c */ /* 0x010fc8000bf05070 */
[----:B------:R-:W-:Y:S01]  /*0eb0*/  UISETP.NE.AND.EX UP0, UPT, UR15, URZ, UPT, UP0 ;  /* 0x000000ff0f00728c */ /* 0x000fe2000bf05300 */
[----:B------:R-:W-:Y:S10]  /*0ec0*/  @!P5 BRA `(.L_x_28137) ;  /* 0x00000000000cd947 */ /* 0x000ff40003800000 */
[----:B------:R-:W0:Y:S02]  /*0ed0*/  LDC.64 R128, c[0x0][0x390] ;  /* 0x0000e400ff807b82 */ /* 0x000e240000000a00 */
[----:B0-----:R-:W-:-:S06]  /*0ee0*/  IMAD.WIDE.U32 R128, R155, 0x10, R128 ;  /* 0x000000109b807825 */ /* 0x001fcc00078e0080 */
[----:B------:R-:W5:Y:S02]  /*0ef0*/  LDG.E.128 R128, desc[UR12][R128.64] ;  /* 0x0000000c80807981 */ /* 0x000f64000c1e1d00 */
.L_x_28137:
[----:B------:R-:W-:Y:S05]  /*0f00*/  BRA.U !UP0, `(.L_x_28138) ;  /* 0x0000000108d87547 */ /* 0x000fea000b800000 */
[----:B------:R-:W0:Y:S02]  /*0f10*/  LDC.64 R144, c[0x0][0x3a0] ;  /* 0x0000e800ff907b82 */ /* 0x000e240000000a00 */
[----:B0-----:R-:W-:-:S05]  /*0f20*/  IMAD.WIDE.U32 R144, R154, 0x20, R144 ;  /* 0x000000209a907825 */ /* 0x001fca00078e0090 */
[----:B------:R-:W2:Y:S04]  /*0f30*/  LDG.E.128 R124, desc[UR12][R144.64] ;  /* 0x0000000c907c7981 */ /* 0x000ea8000c1e1d00 */
[----:B------:R0:W3:Y:S01]  /*0f40*/  LDG.E.128 R132, desc[UR12][R144.64+0x10] ;  /* 0x0000100c90847981 */ /* 0x0000e2000c1e1d00 */
[----:B------:R-:W-:-:S13]  /*0f50*/  ISETP.GT.AND P1, PT, R0, RZ, PT ;  /* 0x000000ff0000720c */ /* 0x000fda0003f24270 */
[----:B------:R-:W1:Y:S01]  /*0f60*/  @P1 LDC R147, c[0x0][0x40c] ;  /* 0x00010300ff931b82 */ /* 0x000e620000000800 */
[--C-:B-----5:R-:W-:Y:S02]  /*0f70*/  @P1 HADD2.F32 R146, -RZ, R128.reuse.H0_H0 ;  /* 0x20000080ff921230 */ /* 0x120fe40000004100 */
[----:B------:R-:W-:Y:S02]  /*0f80*/  @P1 HADD2.F32 R148, -RZ, R128.H1_H1 ;  /* 0x30000080ff941230 */ /* 0x000fe40000004100 */
[----:B------:R-:W-:Y:S02]  /*0f90*/  @P1 HADD2.F32 R156, -RZ, R130.H1_H1 ;  /* 0x30000082ff9c1230 */ /* 0x000fe40000004100 */
[----:B------:R-:W-:Y:S01]  /*0fa0*/  @P1 HADD2.F32 R157, -RZ, R131.H0_H0 ;  /* 0x20000083ff9d1230 */ /* 0x000fe20000004100 */
[----:B------:R-:W4:Y:S01]  /*0fb0*/  @P1 LDC R149, c[0x0][0x40c] ;  /* 0x00010300ff951b82 */ /* 0x000f220000000800 */
[--C-:B0-----:R-:W-:Y:S02]  /*0fc0*/  @P1 HADD2.F32 R144, -RZ, R129.reuse.H0_H0 ;  /* 0x20000081ff901230 */ /* 0x101fe40000004100 */
[----:B------:R-:W-:-:S02]  /*0fd0*/  @P1 HADD2.F32 R145, -RZ, R129.H1_H1 ;  /* 0x30000081ff911230 */ /* 0x000fc40000004100 */
[----:B------:R-:W-:Y:S02]  /*0fe0*/  @P1 HADD2.F32 R150, -RZ, R130.H0_H0 ;  /* 0x20000082ff961230 */ /* 0x000fe40000004100 */
[----:B------:R-:W-:Y:S01]  /*0ff0*/  @P1 HADD2.F32 R168, -RZ, R11.H0_H0 ;  /* 0x2000000bffa81230 */ /* 0x000fe20000004100 */
[----:B------:R-:W0:Y:S08]  /*1000*/  @P1 LDC R165, c[0x0][0x40c] ;  /* 0x00010300ffa51b82 */ /* 0x000e300000000800 */
[----:B------:R-:W0:Y:S01]  /*1010*/  @P1 LDC R164, c[0x0][0x40c] ;  /* 0x00010300ffa41b82 */ /* 0x000e220000000800 */
[----:B-1----:R-:W-:Y:S01]  /*1020*/  @P1 FMUL.FTZ R147, R146, R147 ;  /* 0x0000009392931220 */ /* 0x002fe20000410000 */
[----:B------:R-:W-:-:S06]  /*1030*/  @P1 HADD2.F32 R146, -RZ, R8.H0_H0 ;  /* 0x20000008ff921230 */ /* 0x000fcc0000004100 */
[----:B------:R-:W1:Y:S01]  /*1040*/  @P1 LDC R151, c[0x0][0x40c] ;  /* 0x00010300ff971b82 */ /* 0x000e620000000800 */
[----:B----4-:R-:W-:Y:S01]  /*1050*/  @P1 FMUL.FTZ R148, R148, R149 ;  /* 0x0000009594941220 */ /* 0x010fe20000410000 */
[----:B------:R-:W-:-:S06]  /*1060*/  @P1 HADD2.F32 R149, -RZ, R8.H1_H1 ;  /* 0x30000008ff951230 */ /* 0x000fcc0000004100 */
[----:B------:R-:W4:Y:S01]  /*1070*/  @P1 LDC R158, c[0x0][0x40c] ;  /* 0x00010300ff9e1b82 */ /* 0x000f220000000800 */
[----:B0-----:R-:W-:Y:S01]  /*1080*/  @P1 FMUL.FTZ R166, R156, R165 ;  /* 0x000000a59ca61220 */ /* 0x001fe20000410000 */
[----:B------:R-:W-:Y:S02]  /*1090*/  @P1 HADD2.F32 R156, -RZ, R9.H0_H0 ;  /* 0x20000009ff9c1230 */ /* 0x000fe40000004100 */
[----:B------:R-:W-:-:S04]  /*10a0*/  @P1 HADD2.F32 R165, -RZ, R10.H1_H1 ;  /* 0x3000000affa51230 */ /* 0x000fc80000004100 */
[----:B------:R-:W0:Y:S01]  /*10b0*/  @P1 LDC R159, c[0x0][0x40c] ;  /* 0x00010300ff9f1b82 */ /* 0x000e220000000800 */
[----:B------:R-:W-:Y:S01]  /*10c0*/  @P1 FMUL.FTZ R167, R157, R164 ;  /* 0x000000a49da71220 */ /* 0x000fe20000410000 */
[----:B------:R-:W-:Y:S02]  /*10d0*/  @P1 HADD2.F32 R157, -RZ, R9.H1_H1 ;  /* 0x30000009ff9d1230 */ /* 0x000fe40000004100 */
[----:B------:R-:W-:Y:S02]  /*10e0*/  @P1 HADD2.F32 R164, -RZ, R10.H0_H0 ;  /* 0x2000000affa41230 */ /* 0x000fe40000004100 */
[----:B-1----:R-:W-:Y:S01]  /*10f0*/  @P1 FMUL.FTZ R151, R144, R151 ;  /* 0x0000009790971220 */ /* 0x002fe20000410000 */
[----:B----4-:R-:W-:Y:S01]  /*1100*/  @P1 FMUL.FTZ R158, R145, R158 ;  /* 0x0000009e919e1220 */ /* 0x010fe20000410000 */
[----:B0-----:R-:W-:Y:S01]  /*1110*/  @P1 FMUL.FTZ R159, R150, R159 ;  /* 0x0000009f969f1220 */ /* 0x001fe20000410000 */
[----:B--2---:R-:W-:Y:S01]  /*1120*/  @!P1 MOV R144, R124 ;  /* 0x0000007c00909202 */ /* 0x004fe20000000f00 */
[----:B------:R-:W-:Y:S01]  /*1130*/  @P1 FFMA.FTZ R144, R147, R146, R124 ;  /* 0x0000009293901223 */ /* 0x000fe2000001007c */
        /* <DEDUP_REMOVED lines=14> */
[----:B------:R-:W-:Y:S02]  /*1220*/  HADD2.F32 R151, -RZ, R131.H1_H1 ;  /* 0x30000083ff977230 */ /* 0x000fe40000004100 */
[----:B------:R-:W-:-:S03]  /*1230*/  HADD2.F32 R157, -RZ, R11.H1_H1 ;  /* 0x3000000bff9d7230 */ /* 0x000fc60000004100 */
[----:B------:R-:W-:-:S04]  /*1240*/  FMUL.FTZ R156, R151, UR22 ;  /* 0x00000016979c7c20 */ /* 0x000fc80008410000 */
[----:B------:R-:W-:Y:S01]  /*1250*/  FFMA.FTZ R151, R156, R157, R135 ;  /* 0x0000009d9c977223 */ /* 0x000fe20000010087 */
[----:B------:R-:W-:Y:S06]  /*1260*/  BRA `(.L_x_28139) ;  /* 0x0000000000b47947 */ /* 0x000fec0003800000 */
.L_x_28138:
[----:B------:R-:W0:Y:S01]  /*1270*/  @P5 LDC R145, c[0x0][0x40c] ;  /* 0x00010300ff915b82 */ /* 0x000e220000000800 */
[----:B-----5:R-:W-:Y:S02]  /*1280*/  @P5 HADD2.F32 R144, -RZ, R128.H0_H0 ;  /* 0x20000080ff905230 */ /* 0x020fe40000004100 */
[--C-:B------:R-:W-:Y:S02]  /*1290*/  @P5 HADD2.F32 R156, -RZ, R130.reuse.H1_H1 ;  /* 0x30000082ff9c5230 */ /* 0x100fe40000004100 */
[----:B------:R-:W-:Y:S02]  /*12a0*/  @P5 HADD2.F32 R148, -RZ, R129.H1_H1 ;  /* 0x30000081ff945230 */ /* 0x000fe40000004100 */
[----:B------:R-:W-:Y:S01]  /*12b0*/  @P5 HADD2.F32 R150, -RZ, R130.H0_H0 ;  /* 0x20000082ff965230 */ /* 0x000fe20000004100 */
[----:B------:R-:W1:Y:S01]  /*12c0*/  @P5 LDC R165, c[0x0][0x40c] ;  /* 0x00010300ffa55b82 */ /* 0x000e620000000800 */
[--C-:B------:R-:W-:Y:S02]  /*12d0*/  @P5 HADD2.F32 R158, -RZ, R131.reuse.H0_H0 ;  /* 0x20000083ff9e5230 */ /* 0x100fe40000004100 */
[----:B------:R-:W-:-:S02]  /*12e0*/  @P5 HADD2.F32 R164, -RZ, R131.H1_H1 ;  /* 0x30000083ffa45230 */ /* 0x000fc40000004100 */
[--C-:B------:R-:W-:Y:S02]  /*12f0*/  @P5 HADD2.F32 R166, -RZ, R11.reuse.H0_H0 ;  /* 0x2000000bffa65230 */ /* 0x100fe40000004100 */
[----:B------:R-:W-:Y:S01]  /*1300*/  @P5 HADD2.F32 R168, -RZ, R11.H1_H1 ;  /* 0x3000000bffa85230 */ /* 0x000fe20000004100 */
[----:B------:R-:W2:Y:S08]  /*1310*/  @P5 LDC R146, c[0x0][0x40c] ;  /* 0x00010300ff925b82 */ /* 0x000eb00000000800 */
[----:B------:R-:W3:Y:S01]  /*1320*/  @P5 LDC R157, c[0x0][0x40c] ;  /* 0x00010300ff9d5b82 */ /* 0x000ee20000000800 */
[----:B0-----:R-:W-:Y:S01]  /*1330*/  @P5 FMUL.FTZ R147, R144, R145 ;  /* 0x0000009190935220 */ /* 0x001fe20000410000 */
[----:B------:R-:W-:-:S02]  /*1340*/  @P5 HADD2.F32 R145, -RZ, R129.H0_H0 ;  /* 0x20000081ff915230 */ /* 0x000fc40000004100 */
[----:B------:R-:W-:-:S04]  /*1350*/  @P5 HADD2.F32 R144, -RZ, R128.H1_H1 ;  /* 0x30000080ff905230 */ /* 0x000fc80000004100 */
[----:B------:R-:W0:Y:S01]  /*1360*/  @P5 LDC R159, c[0x0][0x40c] ;  /* 0x00010300ff9f5b82 */ /* 0x000e220000000800 */
[----:B-1----:R-:W-:Y:S01]  /*1370*/  @P5 FMUL.FTZ R165, R156, R165 ;  /* 0x000000a59ca55220 */ /* 0x002fe20000410000 */
[----:B------:R-:W-:-:S06]  /*1380*/  @P5 HADD2.F32 R156, -RZ, R9.H0_H0 ;  /* 0x20000009ff9c5230 */ /* 0x000fcc0000004100 */
[----:B------:R-:W1:Y:S01]  /*1390*/  @P5 LDC R149, c[0x0][0x40c] ;  /* 0x00010300ff955b82 */ /* 0x000e620000000800 */
[----:B--2---:R-:W-:Y:S01]  /*13a0*/  @P5 FMUL.FTZ R151, R145, R146 ;  /* 0x0000009291975220 */ /* 0x004fe20000410000 */
[----:B------:R-:W-:-:S03]  /*13b0*/  HFMA2 R146, -RZ, RZ, 0, 0 ;  /* 0x00000000ff927431 */ /* 0x000fc600000001ff */
[----:B------:R-:W-:Y:S01]  /*13c0*/  @P5 FMUL.FTZ R146, R151, R156 ;  /* 0x0000009c97925220 */ /* 0x000fe20000410000 */
[----:B------:R-:W-:Y:S02]  /*13d0*/  @P5 HADD2.F32 R156, -RZ, R9.H1_H1 ;  /* 0x30000009ff9c5230 */ /* 0x000fe40000004100 */
[----:B------:R-:W2:Y:S01]  /*13e0*/  @P5 LDC R167, c[0x0][0x40c] ;  /* 0x00010300ffa75b82 */ /* 0x000ea20000000800 */
[----:B---3--:R-:W-:Y:S01]  /*13f0*/  @P5 FMUL.FTZ R157, R148, R157 ;  /* 0x0000009d949d5220 */ /* 0x008fe20000410000 */
[----:B------:R-:W-:-:S06]  /*1400*/  @P5 HADD2.F32 R148, -RZ, R8.H0_H0 ;  /* 0x20000008ff945230 */ /* 0x000fcc0000004100 */
[----:B------:R-:W3:Y:S01]  /*1410*/  @P5 LDC R169, c[0x0][0x40c] ;  /* 0x00010300ffa95b82 */ /* 0x000ee20000000800 */
[----:B0-----:R-:W-:Y:S01]  /*1420*/  @P5 FMUL.FTZ R159, R150, R159 ;  /* 0x0000009f969f5220 */ /* 0x001fe20000410000 */
[----:B------:R-:W-:Y:S02]  /*1430*/  @P5 HADD2.F32 R150, -RZ, R8.H1_H1 ;  /* 0x30000008ff965230 */ /* 0x000fe40000004100 */
[----:B-1----:R-:W-:Y:S01]  /*1440*/  @P5 FMUL.FTZ R149, R144, R149 ;  /* 0x0000009590955220 */ /* 0x002fe20000410000 */
[----:B------:R-:W-:Y:S02]  /*1450*/  CS2R R144, SRZ ;  /* 0x0000000000907805 */ /* 0x000fe4000001ff00 */
[----:B------:R-:W-:Y:S01]  /*1460*/  @P5 FMUL.FTZ R144, R147, R148 ;  /* 0x0000009493905220 */ /* 0x000fe20000410000 */
[----:B------:R-:W-:Y:S01]  /*1470*/  @P5 FMUL.FTZ R145, R149, R150 ;  /* 0x0000009695915220 */ /* 0x000fe20000410000 */
[----:B------:R-:W-:Y:S02]  /*1480*/  CS2R R148, SRZ ;  /* 0x0000000000947805 */ /* 0x000fe4000001ff00 */
[----:B------:R-:W-:-:S02]  /*1490*/  CS2R R150, SRZ ;  /* 0x0000000000967805 */ /* 0x000fc4000001ff00 */
[----:B------:R-:W-:Y:S01]  /*14a0*/  MOV R147, RZ ;  /* 0x000000ff00937202 */ /* 0x000fe20000000f00 */
[----:B--2---:R-:W-:Y:S01]  /*14b0*/  @P5 FMUL.FTZ R167, R158, R167 ;  /* 0x000000a79ea75220 */ /* 0x004fe20000410000 */
[--C-:B------:R-:W-:Y:S02]  /*14c0*/  @P5 HADD2.F32 R158, -RZ, R10.reuse.H0_H0 ;  /* 0x2000000aff9e5230 */ /* 0x100fe40000004100 */
[----:B------:R-:W-:Y:S01]  /*14d0*/  @P5 FMUL.FTZ R147, R157, R156 ;  /* 0x0000009c9d935220 */ /* 0x000fe20000410000 */
[----:B------:R-:W-:Y:S02]  /*14e0*/  @P5 FMUL.FTZ R150, R167, R166 ;  /* 0x000000a6a7965220 */ /* 0x000fe40000410000 */
[----:B------:R-:W-:Y:S01]  /*14f0*/  @P5 FMUL.FTZ R148, R159, R158 ;  /* 0x0000009e9f945220 */ /* 0x000fe20000410000 */
[----:B---3--:R-:W-:Y:S01]  /*1500*/  @P5 FMUL.FTZ R169, R164, R169 ;  /* 0x000000a9a4a95220 */ /* 0x008fe20000410000 */
[----:B------:R-:W-:-:S03]  /*1510*/  @P5 HADD2.F32 R164, -RZ, R10.H1_H1 ;  /* 0x3000000affa45230 */ /* 0x000fc60000004100 */
[----:B------:R-:W-:Y:S02]  /*1520*/  @P5 FMUL.FTZ R151, R169, R168 ;  /* 0x000000a8a9975220 */ /* 0x000fe40000410000 */
[----:B------:R-:W-:-:S07]  /*1530*/  @P5 FMUL.FTZ R149, R165, R164 ;  /* 0x000000a4a5955220 */ /* 0x000fce0000410000 */
.L_x_28139:
[----:B------:R-:W0:Y:S01]  /*1540*/  LDC.64 R156, c[0x0][0x3a8] ;  /* 0x0000ea00ff9c7b82 */ /* 0x000e220000000a00 */
[----:B------:R-:W-:Y:S01]  /*1550*/  IADD3 R155, PT, PT, R155, 0x80, RZ ;  /* 0x000000809b9b7810 */ /* 0x000fe20007ffe0ff */
[C---:B0-----:R-:W-:Y:S01]  /*1560*/  IMAD.WIDE.U32 R156, R154.reuse, 0x20, R156 ;  /* 0x000000209a9c7825 */ /* 0x041fe200078e009c */
[----:B------:R-:W-:-:S04]  /*1570*/  IADD3 R154, PT, PT, R154, 0x80, RZ ;  /* 0x000000809a9a7810 */ /* 0x000fc80007ffe0ff */
[----:B------:R0:W-:Y:S04]  /*1580*/  STG.E.128 desc[UR12][R156.64], R144 ;  /* 0x000000909c007986 */ /* 0x0001e8000c101d0c */
[----:B------:R0:W-:Y:S02]  /*1590*/  STG.E.128 desc[UR12][R156.64+0x10], R148 ;  /* 0x000010949c007986 */ /* 0x0001e4000c101d0c */
.L_x_28136:
[----:B----4-:R-:W-:Y:S05]  /*15a0*/  BSYNC.RECONVERGENT B0 ;  /* 0x0000000000007941 */ /* 0x010fea0003800200 */
.L_x_28135:
[----:B------:R-:W-:Y:S01]  /*15b0*/  ISETP.GE.U32.AND P1, PT, R2, 0x100, PT ;  /* 0x000001000200780c */ /* 0x000fe20003f26070 */
[----:B------:R-:W-:Y:S03]  /*15c0*/  BSSY.RECONVERGENT B0, `(.L_x_28140) ;  /* 0x0000072000007945 */ /* 0x000fe60003800200 */
[----:B------:R-:W-:-:S09]  /*15d0*/  P2R R158, PR, RZ, 0x2 ;  /* 0x00000002ff9e7803 */ /* 0x000fd20000000000 */
[----:B------:R-:W-:Y:S05]  /*15e0*/  @!P1 BRA `(.L_x_28141) ;  /* 0x0000000400bc9947 */ /* 0x000fea0003800000 */
        /* <DEDUP_REMOVED lines=11> */
[----:B------:R-:W2:Y:S01]  /*16a0*/  @P1 LDC R91, c[0x0][0x40c] ;  /* 0x00010300ff5b1b82 */ /* 0x000ea20000000800 */
[--C-:B-----5:R-:W-:Y:S02]  /*16b0*/  @P1 HADD2.F32 R90, -RZ, R129.reuse.H0_H0 ;  /* 0x20000081ff5a1230 */ /* 0x120fe40000004100 */
[----:B0-----:R-:W-:Y:S02]  /*16c0*/  @P1 HADD2.F32 R156, -RZ, R129.H1_H1 ;  /* 0x30000081ff9c1230 */ /* 0x001fe40000004100 */
[--C-:B-1----:R-:W-:Y:S02]  /*16d0*/  @P1 HADD2.F32 R86, -RZ, R128.reuse.H1_H1 ;  /* 0x30000080ff561230 */ /* 0x102fe40000004100 */
[----:B------:R-:W-:Y:S01]  /*16e0*/  @P1 HADD2.F32 R84, -RZ, R128.H0_H0 ;  /* 0x20000080ff541230 */ /* 0x000fe20000004100 */
[----:B------:R-:W0:Y:S08]  /*16f0*/  @P1 LDC R157, c[0x0][0x40c] ;  /* 0x00010300ff9d1b82 */ /* 0x000e300000000800 */
[----:B------:R-:W1:Y:S08]  /*1700*/  @P1 LDC R87, c[0x0][0x40c] ;  /* 0x00010300ff571b82 */ /* 0x000e700000000800 */
[----:B------:R-:W3:Y:S01]  /*1710*/  @P1 LDC R164, c[0x0][0x40c] ;  /* 0x00010300ffa41b82 */ /* 0x000ee20000000800 */
[----:B--2---:R-:W-:Y:S01]  /*1720*/  @P1 FMUL.FTZ R165, R90, R91 ;  /* 0x0000005b5aa51220 */ /* 0x004fe20000410000 */
[----:B------:R-:W-:-:S02]  /*1730*/  @P1 HADD2.F32 R91, -RZ, R130.H1_H1 ;  /* 0x30000082ff5b1230 */ /* 0x000fc40000004100 */
[----:B------:R-:W-:-:S04]  /*1740*/  @P1 HADD2.F32 R90, -RZ, R130.H0_H0 ;  /* 0x20000082ff5a1230 */ /* 0x000fc80000004100 */
[----:B------:R-:W2:Y:S01]  /*1750*/  @P1 LDC R85, c[0x0][0x40c] ;  /* 0x00010300ff551b82 */ /* 0x000ea20000000800 */
[----:B0-----:R-:W-:Y:S01]  /*1760*/  @P1 FMUL.FTZ R166, R156, R157 ;  /* 0x0000009d9ca61220 */ /* 0x001fe20000410000 */
[----:B------:R-:W-:Y:S02]  /*1770*/  @P1 HADD2.F32 R156, -RZ, R131.H0_H0 ;  /* 0x20000083ff9c1230 */ /* 0x000fe40000004100 */
[----:B------:R-:W-:-:S04]  /*1780*/  @P1 HADD2.F32 R157, -RZ, R22.H0_H0 ;  /* 0x20000016ff9d1230 */ /* 0x000fc80000004100 */
[----:B------:R-:W0:Y:S01]  /*1790*/  @P1 LDC R159, c[0x0][0x40c] ;  /* 0x00010300ff9f1b82 */ /* 0x000e220000000800 */
[----:B-1----:R-:W-:Y:S01]  /*17a0*/  @P1 FMUL.FTZ R88, R86, R87 ;  /* 0x0000005756581220 */ /* 0x002fe20000410000 */
[--C-:B------:R-:W-:Y:S02]  /*17b0*/  @P1 HADD2.F32 R86, -RZ, R20.reuse.H1_H1 ;  /* 0x30000014ff561230 */ /* 0x100fe40000004100 */
[----:B------:R-:W-:-:S04]  /*17c0*/  @P1 HADD2.F32 R87, -RZ, R20.H0_H0 ;  /* 0x20000014ff571230 */ /* 0x000fc80000004100 */
[----:B------:R-:W1:Y:S01]  /*17d0*/  @P1 LDC R169, c[0x0][0x40c] ;  /* 0x00010300ffa91b82 */ /* 0x000e620000000800 */
[----:B---3--:R-:W-:Y:S01]  /*17e0*/  @P1 FMUL.FTZ R168, R91, R164 ;  /* 0x000000a45ba81220 */ /* 0x008fe20000410000 */
[----:B------:R-:W-:Y:S02]  /*17f0*/  @P1 HADD2.F32 R91, -RZ, R21.H0_H0 ;  /* 0x20000015ff5b1230 */ /* 0x000fe40000004100 */
[----:B------:R-:W-:Y:S02]  /*1800*/  @P1 HADD2.F32 R164, -RZ, R22.H1_H1 ;  /* 0x30000016ffa41230 */ /* 0x000fe40000004100 */
[----:B--2---:R-:W-:Y:S01]  /*1810*/  @P1 FMUL.FTZ R89, R84, R85 ;  /* 0x0000005554591220 */ /* 0x004fe20000410000 */
[----:B------:R-:W-:Y:S01]  /*1820*/  MOV R85, R125 ;  /* 0x0000007d00557202 */ /* 0x000fe20000000f00 */
[----:B------:R-:W-:Y:S01]  /*1830*/  @P1 FFMA.FTZ R85, R88, R86, R125 ;  /* 0x0000005658551223 */ /* 0x000fe2000001007d */
[----:B------:R-:W-:Y:S01]  /*1840*/  MOV R84, R124 ;  /* 0x0000007c00547202 */ /* 0x000fe20000000f00 */
[----:B------:R-:W-:Y:S01]  /*1850*/  @P1 FFMA.FTZ R84, R89, R87, R124 ;  /* 0x0000005759541223 */ /* 0x000fe2000001007c */
[----:B------:R-:W-:Y:S01]  /*1860*/  MOV R86, R126 ;  /* 0x0000007e00567202 */ /* 0x000fe20000000f00 */
[----:B------:R-:W-:Y:S01]  /*1870*/  @P1 FFMA.FTZ R86, R165, R91, R126 ;  /* 0x0000005ba5561223 */ /* 0x000fe2000001007e */
[----:B------:R-:W-:Y:S01]  /*1880*/  MOV R87, R127 ;  /* 0x0000007f00577202 */ /* 0x000fe20000000f00 */
[----:B0-----:R-:W-:Y:S01]  /*1890*/  @P1 FMUL.FTZ R167, R90, R159 ;  /* 0x0000009f5aa71220 */ /* 0x001fe20000410000 */
[----:B------:R-:W-:Y:S01]  /*18a0*/  @P1 HADD2.F32 R159, -RZ, R23.H0_H0 ;  /* 0x20000017ff9f1230 */ /* 0x000fe20000004100 */
[----:B------:R-:W-:-:S02]  /*18b0*/  MOV R88, R132 ;  /* 0x0000008400587202 */ /* 0x000fc40000000f00 */
[----:B------:R-:W-:Y:S01]  /*18c0*/  MOV R89, R133 ;  /* 0x0000008500597202 */ /* 0x000fe20000000f00 */
[----:B------:R-:W-:Y:S01]  /*18d0*/  @P1 FFMA.FTZ R88, R167, R157, R132 ;  /* 0x0000009da7581223 */ /* 0x000fe20000010084 */
[----:B------:R-:W-:Y:S01]  /*18e0*/  MOV R90, R134 ;  /* 0x00000086005a7202 */ /* 0x000fe20000000f00 */
[----:B------:R-:W-:Y:S01]  /*18f0*/  @P1 FFMA.FTZ R89, R168, R164, R133 ;  /* 0x000000a4a8591223 */ /* 0x000fe20000010085 */
[----:B-1----:R-:W-:Y:S01]  /*1900*/  @P1 FMUL.FTZ R169, R156, R169 ;  /* 0x000000a99ca91220 */ /* 0x002fe20000410000 */
[----:B------:R-:W-:Y:S01]  /*1910*/  @P1 HADD2.F32 R156, -RZ, R21.H1_H1 ;  /* 0x30000015ff9c1230 */ /* 0x000fe20000004100 */
[----:B------:R-:W-:Y:S02]  /*1920*/  MOV R91, R135 ;  /* 0x00000087005b7202 */ /* 0x000fe40000000f00 */
[----:B------:R-:W-:Y:S02]  /*1930*/  @P1 FFMA.FTZ R90, R169, R159, R134 ;  /* 0x0000009fa95a1223 */ /* 0x000fe40000010086 */
[----:B------:R-:W-:Y:S01]  /*1940*/  @P1 FFMA.FTZ R87, R166, R156, R127 ;  /* 0x0000009ca6571223 */ /* 0x000fe2000001007f */
[----:B------:R-:W-:Y:S06]  /*1950*/  @!P1 BRA `(.L_x_28143) ;  /* 0x0000000000c89947 */ /* 0x000fec0003800000 */
[----:B------:R-:W-:Y:S02]  /*1960*/  HADD2.F32 R91, -RZ, R131.H1_H1 ;  /* 0x30000083ff5b7230 */ /* 0x000fe40000004100 */
[----:B------:R-:W-:-:S03]  /*1970*/  HADD2.F32 R156, -RZ, R23.H1_H1 ;  /* 0x30000017ff9c7230 */ /* 0x000fc60000004100 */
[----:B------:R-:W-:-:S04]  /*1980*/  FMUL.FTZ R164, R91, UR22 ;  /* 0x000000165ba47c20 */ /* 0x000fc80008410000 */
[----:B------:R-:W-:Y:S01]  /*1990*/  FFMA.FTZ R91, R164, R156, R135 ;  /* 0x0000009ca45b7223 */ /* 0x000fe20000010087 */
[----:B------:R-:W-:Y:S06]  /*19a0*/  BRA `(.L_x_28143) ;  /* 0x0000000000b47947 */ /* 0x000fec0003800000 */
.L_x_28142:
[----:B-1----:R-:W1:Y:S01]  /*19b0*/  @P5 LDC R85, c[0x0][0x40c] ;  /* 0x00010300ff555b82 */ /* 0x002e620000000800 */
[----:B-----5:R-:W-:Y:S02]  /*19c0*/  @P5 HADD2.F32 R84, -RZ, R128.H0_H0 ;  /* 0x20000080ff545230 */ /* 0x020fe40000004100 */
[--C-:B0-----:R-:W-:Y:S02]  /*19d0*/  @P5 HADD2.F32 R156, -RZ, R130.reuse.H1_H1 ;  /* 0x30000082ff9c5230 */ /* 0x101fe40000004100 */
[----:B------:R-:W-:Y:S02]  /*19e0*/  @P5 HADD2.F32 R88, -RZ, R129.H1_H1 ;  /* 0x30000081ff585230 */ /* 0x000fe40000004100 */
[----:B------:R-:W-:Y:S01]  /*19f0*/  @P5 HADD2.F32 R90, -RZ, R130.H0_H0 ;  /* 0x20000082ff5a5230 */ /* 0x000fe20000004100 */
[----:B------:R-:W0:Y:S01]  /*1a00*/  @P5 LDC R165, c[0x0][0x40c] ;  /* 0x00010300ffa55b82 */ /* 0x000e220000000800 */
[--C-:B------:R-:W-:Y:S02]  /*1a10*/  @P5 HADD2.F32 R164, -RZ, R131.reuse.H0_H0 ;  /* 0x20000083ffa45230 */ /* 0x100fe40000004100 */
[----:B------:R-:W-:-:S02]  /*1a20*/  @P5 HADD2.F32 R166, -RZ, R131.H1_H1 ;  /* 0x30000083ffa65230 */ /* 0x000fc40000004100 */
[--C-:B------:R-:W-:Y:S02]  /*1a30*/  @P5 HADD2.F32 R168, -RZ, R23.reuse.H0_H0 ;  /* 0x20000017ffa85230 */ /* 0x100fe40000004100 */
[----:B------:R-:W-:Y:S01]  /*1a40*/  @P5 HADD2.F32 R170, -RZ, R23.H1_H1 ;  /* 0x30000017ffaa5230 */ /* 0x000fe20000004100 */
[----:B------:R-:W2:Y:S08]  /*1a50*/  @P5 LDC R86, c[0x0][0x40c] ;  /* 0x00010300ff565b82 */ /* 0x000eb00000000800 */
[----:B------:R-:W3:Y:S01]  /*1a60*/  @P5 LDC R157, c[0x0][0x40c] ;  /* 0x00010300ff9d5b82 */ /* 0x000ee20000000800 */
[----:B-1----:R-:W-:Y:S01]  /*1a70*/  @P5 FMUL.FTZ R87, R84, R85 ;  /* 0x0000005554575220 */ /* 0x002fe20000410000 */
[----:B------:R-:W-:-:S02]  /*1a80*/  @P5 HADD2.F32 R85, -RZ, R129.H0_H0 ;  /* 0x20000081ff555230 */ /* 0x000fc40000004100 */
[----:B------:R-:W-:-:S04]  /*1a90*/  @P5 HADD2.F32 R84, -RZ, R128.H1_H1 ;  /* 0x30000080ff545230 */ /* 0x000fc80000004100 */
[----:B------:R-:W1:Y:S01]  /*1aa0*/  @P5 LDC R159, c[0x0][0x40c] ;  /* 0x00010300ff9f5b82 */ /* 0x000e620000000800 */
[----:B0-----:R-:W-:Y:S01]  /*1ab0*/  @P5 FMUL.FTZ R165, R156, R165 ;  /* 0x000000a59ca55220 */ /* 0x001fe20000410000 */
[----:B------:R-:W-:-:S06]  /*1ac0*/  @P5 HADD2.F32 R156, -RZ, R21.H0_H0 ;  /* 0x20000015ff9c5230 */ /* 0x000fcc0000004100 */
[----:B------:R-:W0:Y:S01]  /*1ad0*/  @P5 LDC R89, c[0x0][0x40c] ;  /* 0x00010300ff595b82 */ /* 0x000e220000000800 */
        /* <DEDUP_REMOVED lines=8> */
[----:B-1----:R-:W-:Y:S01]  /*1b60*/  @P5 FMUL.FTZ R159, R90, R159 ;  /* 0x0000009f5a9f5220 */ /* 0x002fe20000410000 */
[----:B------:R-:W-:Y:S02]  /*1b70*/  @P5 HADD2.F32 R90, -RZ, R20.H1_H1 ;  /* 0x30000014ff5a5230 */ /* 0x000fe40000004100 */
[----:B0-----:R-:W-:Y:S01]  /*1b80*/  @P5 FMUL.FTZ R89, R84, R89 ;  /* 0x0000005954595220 */ /* 0x001fe20000410000 */
        /* <DEDUP_REMOVED lines=15> */
.L_x_28143:
[----:B------:R-:W0:Y:S01]  /*1c80*/  LDC.64 R156, c[0x0][0x3a8] ;  /* 0x0000ea00ff9c7b82 */ /* 0x000e220000000a00 */
[----:B------:R-:W-:Y:S01]  /*1c90*/  IADD3 R155, PT, PT, R155, 0x80, RZ ;  /* 0x000000809b9b7810 */ /* 0x000fe20007ffe0ff */
[C---:B0-----:R-:W-:Y:S01]  /*1ca0*/  IMAD.WIDE.U32 R156, R154.reuse, 0x20, R156 ;  /* 0x000000209a9c7825 */ /* 0x041fe200078e009c */
[----:B------:R-:W-:-:S04]  /*1cb0*/  IADD3 R154, PT, PT, R154, 0x80, RZ ;  /* 0x000000809a9a7810 */ /* 0x000fc80007ffe0ff */
[----:B------:R1:W-:Y:S04]  /*1cc0*/  STG.E.128 desc[UR12][R156.64], R84 ;  /* 0x000000549c007986 */ /* 0x0003e8000c101d0c */
[----:B------:R1:W-:Y:S02]  /*1cd0*/  STG.E.128 desc[UR12][R156.64+0x10], R88 ;  /* 0x000010589c007986 */ /* 0x0003e4000c101d0c */
.L_x_28141:
[----:B------:R-:W-:Y:S05]  /*1ce0*/  BSYNC.RECONVERGENT B0 ;  /* 0x0000000000007941 */ /* 0x000fea0003800200 */
.L_x_28140:
        /* <DEDUP_REMOVED lines=15> */
[----:B------:R-:W3:Y:S01]  /*1de0*/  @P1 LDC R99, c[0x0][0x40c] ;  /* 0x00010300ff631b82 */ /* 0x000ee20000000800 */
[--C-:B-----5:R-:W-:Y:S02]  /*1df0*/  @P1 HADD2.F32 R98, -RZ, R129.reuse.H0_H0 ;  /* 0x20000081ff621230 */ /* 0x120fe40000004100 */
[----:B01----:R-:W-:Y:S02]  /*1e00*/  @P1 HADD2.F32 R156, -RZ, R129.H1_H1 ;  /* 0x30000081ff9c1230 */ /* 0x003fe40000004100 */
[--C-:B--2---:R-:W-:Y:S02]  /*1e10*/  @P1 HADD2.F32 R94, -RZ, R128.reuse.H1_H1 ;  /* 0x30000080ff5e1230 */ /* 0x104fe40000004100 */
[----:B------:R-:W-:Y:S01]  /*1e20*/  @P1 HADD2.F32 R92, -RZ, R128.H0_H0 ;  /* 0x20000080ff5c1230 */ /* 0x000fe20000004100 */
[----:B------:R-:W0:Y:S08]  /*1e30*/  @P1 LDC R157, c[0x0][0x40c] ;  /* 0x00010300ff9d1b82 */ /* 0x000e300000000800 */
[----:B------:R-:W1:Y:S08]  /*1e40*/  @P1 LDC R95, c[0x0][0x40c] ;  /* 0x00010300ff5f1b82 */ /* 0x000e700000000800 */
[----:B------:R-:W2:Y:S01]  /*1e50*/  @P1 LDC R164, c[0x0][0x40c] ;  /* 0x00010300ffa41b82 */ /* 0x000ea20000000800 */
[----:B---3--:R-:W-:Y:S01]  /*1e60*/  @P1 FMUL.FTZ R167, R98, R99 ;  /* 0x0000006362a71220 */ /* 0x008fe20000410000 */
[----:B------:R-:W-:-:S02]  /*1e70*/  @P1 HADD2.F32 R99, -RZ, R130.H1_H1 ;  /* 0x30000082ff631230 */ /* 0x000fc40000004100 */
[----:B------:R-:W-:-:S04]  /*1e80*/  @P1 HADD2.F32 R98, -RZ, R130.H0_H0 ;  /* 0x20000082ff621230 */ /* 0x000fc80000004100 */
[----:B------:R-:W3:Y:S01]  /*1e90*/  @P1 LDC R93, c[0x0][0x40c] ;  /* 0x00010300ff5d1b82 */ /* 0x000ee20000000800 */
        /* <DEDUP_REMOVED lines=8> */
[----:B--2---:R-:W-:Y:S01]  /*1f20*/  @P1 FMUL.FTZ R168, R99, R164 ;  /* 0x000000a463a81220 */ /* 0x004fe20000410000 */
[----:B------:R-:W-:Y:S02]  /*1f30*/  @P1 HADD2.F32 R99, -RZ, R33.H0_H0 ;  /* 0x20000021ff631230 */ /* 0x000fe40000004100 */
[----:B------:R-:W-:Y:S02]  /*1f40*/  @P1 HADD2.F32 R164, -RZ, R34.H1_H1 ;  /* 0x30000022ffa41230 */ /* 0x000fe40000004100 */
[----:B---3--:R-:W-:Y:S01]  /*1f50*/  @P1 FMUL.FTZ R97, R92, R93 ;  /* 0x0000005d5c611220 */ /* 0x008fe20000410000 */
        /* <DEDUP_REMOVED lines=25> */
.L_x_28146:
[----:B--2---:R-:W2:Y:S01]  /*20f0*/  @P5 LDC R93, c[0x0][0x40c] ;  /* 0x00010300ff5d5b82 */ /* 0x004ea20000000800 */
[----:B-----5:R-:W-:Y:S02]  /*2100*/  @P5 HADD2.F32 R92, -RZ, R128.H0_H0 ;  /* 0x20000080ff5c5230 */ /* 0x020fe40000004100 */
[--C-:B01----:R-:W-:Y:S02]  /*2110*/  @P5 HADD2.F32 R156, -RZ, R130.reuse.H1_H1 ;  /* 0x30000082ff9c5230 */ /* 0x103fe40000004100 */
[----:B------:R-:W-:Y:S02]  /*2120*/  @P5 HADD2.F32 R96, -RZ, R129.H1_H1 ;  /* 0x30000081ff605230 */ /* 0x000fe40000004100 */
[----:B------:R-:W-:Y:S01]  /*2130*/  @P5 HADD2.F32 R98, -RZ, R130.H0_H0 ;  /* 0x20000082ff625230 */ /* 0x000fe20000004100 */
[----:B------:R-:W0:Y:S01]  /*2140*/  @P5 LDC R167, c[0x0][0x40c] ;  /* 0x00010300ffa75b82 */ /* 0x000e220000000800 */
[--C-:B------:R-:W-:Y:S02]  /*2150*/  @P5 HADD2.F32 R164, -RZ, R131.reuse.H0_H0 ;  /* 0x20000083ffa45230 */ /* 0x100fe40000004100 */
[----:B------:R-:W-:-:S02]  /*2160*/  @P5 HADD2.F32 R166, -RZ, R131.H1_H1 ;  /* 0x30000083ffa65230 */ /* 0x000fc40000004100 */
[--C-:B------:R-:W-:Y:S02]  /*2170*/  @P5 HADD2.F32 R168, -RZ, R35.reuse.H0_H0 ;  /* 0x20000023ffa85230 */ /* 0x100fe40000004100 */
[----:B------:R-:W-:Y:S01]  /*2180*/  @P5 HADD2.F32 R170, -RZ, R35.H1_H1 ;  /* 0x30000023ffaa5230 */ /* 0x000fe20000004100 */
[----:B------:R-:W1:Y:S08]  /*2190*/  @P5 LDC R94, c[0x0][0x40c] ;  /* 0x00010300ff5e5b82 */ /* 0x000e700000000800 */
[----:B------:R-:W3:Y:S01]  /*21a0*/  @P5 LDC R157, c[0x0][0x40c] ;  /* 0x00010300ff9d5b82 */ /* 0x000ee20000000800 */
[----:B--2---:R-:W-:Y:S01]  /*21b0*/  @P5 FMUL.FTZ R95, R92, R93 ;  /* 0x0000005d5c5f5220 */ /* 0x004fe20000410000 */
[----:B------:R-:W-:-:S02]  /*21c0*/  @P5 HADD2.F32 R93, -RZ, R129.H0_H0 ;  /* 0x20000081ff5d5230 */ /* 0x000fc40000004100 */
[----:B------:R-:W-:-:S04]  /*21d0*/  @P5 HADD2.F32 R92, -RZ, R128.H1_H1 ;  /* 0x30000080ff5c5230 */ /* 0x000fc80000004100 */
[----:B------:R-:W2:Y:S01]  /*21e0*/  @P5 LDC R159, c[0x0][0x40c] ;  /* 0x00010300ff9f5b82 */ /* 0x000ea20000000800 */
[----:B0-----:R-:W-:Y:S01]  /*21f0*/  @P5 FMUL.FTZ R167, R156, R167 ;  /* 0x000000a79ca75220 */ /* 0x001fe20000410000 */
[----:B------:R-:W-:-:S06]  /*2200*/  @P5 HADD2.F32 R156, -RZ, R33.H0_H0 ;  /* 0x20000021ff9c5230 */ /* 0x000fcc0000004100 */
[----:B------:R-:W0:Y:S01]  /*2210*/  @P5 LDC R97, c[0x0][0x40c] ;  /* 0x00010300ff615b82 */ /* 0x000e220000000800 */
[----:B-1----:R-:W-:Y:S01]  /*2220*/  @P5 FMUL.FTZ R99, R93, R94 ;  /* 0x0000005e5d635220 */ /* 0x002fe20000410000 */
[----:B------:R-:W-:-:S03]  /*2230*/  HFMA2 R94, -RZ, RZ, 0, 0 ;  /* 0x00000000ff5e7431 */ /* 0x000fc600000001ff */
[----:B------:R-:W-:Y:S01]  /*2240*/  @P5 FMUL.FTZ R94, R99, R156 ;  /* 0x0000009c635e5220 */ /* 0x000fe20000410000 */
[----:B------:R-:W-:Y:S02]  /*2250*/  @P5 HADD2.F32 R156, -RZ, R33.H1_H1 ;  /* 0x30000021ff9c5230 */ /* 0x000fe40000004100 */
[----:B------:R-:W1:Y:S01]  /*2260*/  @P5 LDC R169, c[0x0][0x40c] ;  /* 0x00010300ffa95b82 */ /* 0x000e620000000800 */
[----:B---3--:R-:W-:Y:S01]  /*2270*/  @P5 FMUL.FTZ R157, R96, R157 ;  /* 0x0000009d609d5220 */ /* 0x008fe20000410000 */
[----:B------:R-:W-:-:S06]  /*2280*/  @P5 HADD2.F32 R96, -RZ, R32.H0_H0 ;  /* 0x20000020ff605230 */ /* 0x000fcc0000004100 */
[----:B------:R-:W3:Y:S01]  /*2290*/  @P5 LDC R171, c[0x0][0x40c] ;  /* 0x00010300ffab5b82 */ /* 0x000ee20000000800 */
[----:B--2---:R-:W-:Y:S01]  /*22a0*/  @P5 FMUL.FTZ R159, R98, R159 ;  /* 0x0000009f629f5220 */ /* 0x004fe20000410000 */
        /* <DEDUP_REMOVED lines=8> */
[----:B-1----:R-:W-:Y:S01]  /*2330*/  @P5 FMUL.FTZ R169, R164, R169 ;  /* 0x000000a9a4a95220 */ /* 0x002fe20000410000 */
        /* <DEDUP_REMOVED lines=8> */
.L_x_28147:
[----:B------:R-:W0:Y:S01]  /*23c0*/  LDC.64 R156, c[0x0][0x3a8] ;  /* 0x0000ea00ff9c7b82 */ /* 0x000e220000000a00 */
[----:B------:R-:W-:Y:S01]  /*23d0*/  IADD3 R155, PT, PT, R155, 0x80, RZ ;  /* 0x000000809b9b7810 */ /* 0x000fe20007ffe0ff */
[C---:B0-----:R-:W-:Y:S01]  /*23e0*/  IMAD.WIDE.U32 R156, R154.reuse, 0x20, R156 ;  /* 0x000000209a9c7825 */ /* 0x041fe200078e009c */
[----:B------:R-:W-:-:S04]  /*23f0*/  IADD3 R154, PT, PT, R154, 0x80, RZ ;  /* 0x000000809a9a7810 */ /* 0x000fc80007ffe0ff */
[----:B------:R2:W-:Y:S04]  /*2400*/  STG.E.128 desc[UR12][R156.64], R92 ;  /* 0x0000005c9c007986 */ /* 0x0005e8000c101d0c */
[----:B------:R2:W-:Y:S02]  /*2410*/  STG.E.128 desc[UR12][R156.64+0x10], R96 ;  /* 0x000010609c007986 */ /* 0x0005e4000c101d0c */
.L_x_28145:
[----:B------:R-:W-:Y:S05]  /*2420*/  BSYNC.RECONVERGENT B0 ;  /* 0x0000000000007941 */ /* 0x000fea0003800200 */
.L_x_28144:
        /* <DEDUP_REMOVED lines=14> */
[----:B------:R-:W4:Y:S01]  /*2510*/  @P2 LDC R107, c[0x0][0x40c] ;  /* 0x00010300ff6b2b82 */ /* 0x000f220000000800 */
[--C-:B-----5:R-:W-:Y:S02]  /*2520*/  @P2 HADD2.F32 R106, -RZ, R129.reuse.H0_H0 ;  /* 0x20000081ff6a2230 */ /* 0x120fe40000004100 */
[----:B012---:R-:W-:Y:S02]  /*2530*/  @P2 HADD2.F32 R156, -RZ, R129.H1_H1 ;  /* 0x30000081ff9c2230 */ /* 0x007fe40000004100 */
[--C-:B---3--:R-:W-:Y:S02]  /*2540*/  @P2 HADD2.F32 R102, -RZ, R128.reuse.H1_H1 ;  /* 0x30000080ff662230 */ /* 0x108fe40000004100 */
[----:B------:R-:W-:Y:S01]  /*2550*/  @P2 HADD2.F32 R100, -RZ, R128.H0_H0 ;  /* 0x20000080ff642230 */ /* 0x000fe20000004100 */
[----:B------:R-:W0:Y:S08]  /*2560*/  @P2 LDC R157, c[0x0][0x40c] ;  /* 0x00010300ff9d2b82 */ /* 0x000e300000000800 */
[----:B------:R-:W1:Y:S08]  /*2570*/  @P2 LDC R103, c[0x0][0x40c] ;  /* 0x00010300ff672b82 */ /* 0x000e700000000800 */
[----:B------:R-:W2:Y:S01]  /*2580*/  @P2 LDC R164, c[0x0][0x40c] ;  /* 0x00010300ffa42b82 */ /* 0x000ea20000000800 */
[----:B----4-:R-:W-:Y:S01]  /*2590*/  @P2 FMUL.FTZ R167, R106, R107 ;  /* 0x0000006b6aa72220 */ /* 0x010fe20000410000 */
        /* <DEDUP_REMOVED lines=40> */
.L_x_28150:
[----:B---3--:R-:W3:Y:S01]  /*2820*/  @P5 LDC R101, c[0x0][0x40c] ;  /* 0x00010300ff655b82 */ /* 0x008ee20000000800 */
[----:B-----5:R-:W-:Y:S02]  /*2830*/  @P5 HADD2.F32 R100, -RZ, R128.H0_H0 ;  /* 0x20000080ff645230 */ /* 0x020fe40000004100 */
[--C-:B012---:R-:W-:Y:S02]  /*2840*/  @P5 HADD2.F32 R156, -RZ, R130.reuse.H1_H1 ;  /* 0x30000082ff9c5230 */ /* 0x107fe40000004100 */
        /* <DEDUP_REMOVED lines=8> */
[----:B------:R-:W2:Y:S01]  /*28d0*/  @P5 LDC R157, c[0x0][0x40c] ;  /* 0x00010300ff9d5b82 */ /* 0x000ea20000000800 */
[----:B---3--:R-:W-:Y:S01]  /*28e0*/  @P5 FMUL.FTZ R103, R100, R101 ;  /* 0x0000006564675220 */ /* 0x008fe20000410000 */
[----:B------:R-:W-:-:S02]  /*28f0*/  @P5 HADD2.F32 R101, -RZ, R129.H0_H0 ;  /* 0x20000081ff655230 */ /* 0x000fc40000004100 */
[----:B------:R-:W-:-:S04]  /*2900*/  @P5 HADD2.F32 R100, -RZ, R128.H1_H1 ;  /* 0x30000080ff645230 */ /* 0x000fc80000004100 */
[----:B------:R-:W3:Y:S01]  /*2910*/  @P5 LDC R159, c[0x0][0x40c] ;  /* 0x00010300ff9f5b82 */ /* 0x000ee20000000800 */
        /* <DEDUP_REMOVED lines=8> */
[----:B--2---:R-:W-:Y:S01]  /*29a0*/  @P5 FMUL.FTZ R157, R104, R157 ;  /* 0x0000009d689d5220 */ /* 0x004fe20000410000 */
[----:B------:R-:W-:-:S06]  /*29b0*/  @P5 HADD2.F32 R104, -RZ, R44.H0_H0 ;  /* 0x2000002cff685230 */ /* 0x000fcc0000004100 */
[----:B------:R-:W2:Y:S01]  /*29c0*/  @P5 LDC R171, c[0x0][0x40c] ;  /* 0x00010300ffab5b82 */ /* 0x000ea20000000800 */
[----:B---3--:R-:W-:Y:S01]  /*29d0*/  @P5 FMUL.FTZ R159, R106, R159 ;  /* 0x0000009f6a9f5220 */ /* 0x008fe20000410000 */
        /* <DEDUP_REMOVED lines=13> */
[----:B--2---:R-:W-:Y:S01]  /*2ab0*/  @P5 FMUL.FTZ R171, R166, R171 ;  /* 0x000000aba6ab5220 */ /* 0x004fe20000410000 */
[----:B------:R-:W-:-:S03]  /*2ac0*/  @P5 HADD2.F32 R166, -RZ, R46.H1_H1 ;  /* 0x3000002effa65230 */ /* 0x000fc60000004100 */
[----:B------:R-:W-:Y:S02]  /*2ad0*/  @P5 FMUL.FTZ R107, R171, R170 ;  /* 0x000000aaab6b5220 */ /* 0x000fe40000410000 */
[----:B------:R-:W-:-:S07]  /*2ae0*/  @P5 FMUL.FTZ R105, R167, R166 ;  /* 0x000000a6a7695220 */ /* 0x000fce0000410000 */
.L_x_28151:
[----:B------:R-:W0:Y:S01]  /*2af0*/  LDC.64 R156, c[0x0][0x3a8] ;  /* 0x0000ea00ff9c7b82 */ /* 0x000e220000000a00 */
[----:B------:R-:W-:Y:S01]  /*2b00*/  IADD3 R155, PT, PT, R155, 0x80, RZ ;  /* 0x000000809b9b7810 */ /* 0x000fe20007ffe0ff */
[C---:B0-----:R-:W-:Y:S01]  /*2b10*/  IMAD.WIDE.U32 R156, R154.reuse, 0x20, R156 ;  /* 0x000000209a9c7825 */ /* 0x041fe200078e009c */
[----:B------:R-:W-:-:S04]  /*2b20*/  IADD3 R154, PT, PT, R154, 0x80, RZ ;  /* 0x000000809a9a7810 */ /* 0x000fc80007ffe0ff */
[----:B------:R3:W-:Y:S04]  /*2b30*/  STG.E.128 desc[UR12][R156.64], R100 ;  /* 0x000000649c007986 */ /* 0x0007e8000c101d0c */
[----:B------:R3:W-:Y:S02]  /*2b40*/  STG.E.128 desc[UR12][R156.64+0x10], R104 ;  /* 0x000010689c007986 */ /* 0x0007e4000c101d0c */
.L_x_28149:
[----:B------:R-:W-:Y:S05]  /*2b50*/  BSYNC.RECONVERGENT B0 ;  /* 0x0000000000007941 */ /* 0x000fea0003800200 */
.L_x_28148:
        /* <DEDUP_REMOVED lines=14> */
[----:B------:R-:W0:Y:S01]  /*2c40*/  @P3 LDC R115, c[0x0][0x40c] ;  /* 0x00010300ff733b82 */ /* 0x000e220000000800 */
[--C-:B-----5:R-:W-:Y:S02]  /*2c50*/  @P3 HADD2.F32 R114, -RZ, R129.reuse.H0_H0 ;  /* 0x20000081ff723230 */ /* 0x120fe40000004100 */
[----:B-123--:R-:W-:Y:S02]  /*2c60*/  @P3 HADD2.F32 R156, -RZ, R129.H1_H1 ;  /* 0x30000081ff9c3230 */ /* 0x00efe40000004100 */
[--C-:B----4-:R-:W-:Y:S02]  /*2c70*/  @P3 HADD2.F32 R110, -RZ, R128.reuse.H1_H1 ;  /* 0x30000080ff6e3230 */ /* 0x110fe40000004100 */
[----:B------:R-:W-:Y:S01]  /*2c80*/  @P3 HADD2.F32 R108, -RZ, R128.H0_H0 ;  /* 0x20000080ff6c3230 */ /* 0x000fe20000004100 */
[----:B------:R-:W1:Y:S08]  /*2c90*/  @P3 LDC R157, c[0x0][0x40c] ;  /* 0x00010300ff9d3b82 */ /* 0x000e700000000800 */
[----:B------:R-:W2:Y:S08]  /*2ca0*/  @P3 LDC R111, c[0x0][0x40c] ;  /* 0x00010300ff6f3b82 */ /* 0x000eb00000000800 */
[----:B------:R-:W3:Y:S01]  /*2cb0*/  @P3 LDC R164, c[0x0][0x40c] ;  /* 0x00010300ffa43b82 */ /* 0x000ee20000000800 */
[----:B0-----:R-:W-:Y:S01]  /*2cc0*/  @P3 FMUL.FTZ R167, R114, R115 ;  /* 0x0000007372a73220 */ /* 0x001fe20000410000 */
[----:B------:R-:W-:-:S02]  /*2cd0*/  @P3 HADD2.F32 R115, -RZ, R130.H1_H1 ;  /* 0x30000082ff733230 */ /* 0x000fc40000004100 */
[----:B------:R-:W-:-:S04]  /*2ce0*/  @P3 HADD2.F32 R114, -RZ, R130.H0_H0 ;  /* 0x20000082ff723230 */ /* 0x000fc80000004100 */
[----:B------:R-:W0:Y:S01]  /*2cf0*/  @P3 LDC R109, c[0x0][0x40c] ;  /* 0x00010300ff6d3b82 */ /* 0x000e220000000800 */
[----:B-1----:R-:W-:Y:S01]  /*2d00*/  @P3 FMUL.FTZ R166, R156, R157 ;  /* 0x0000009d9ca63220 */ /* 0x002fe20000410000 */
[----:B------:R-:W-:Y:S02]  /*2d10*/  @P3 HADD2.F32 R156, -RZ, R131.H0_H0 ;  /* 0x20000083ff9c3230 */ /* 0x000fe40000004100 */
[----:B------:R-:W-:-:S04]  /*2d20*/  @P3 HADD2.F32 R157, -RZ, R58.H0_H0 ;  /* 0x2000003aff9d3230 */ /* 0x000fc80000004100 */
[----:B------:R-:W1:Y:S01]  /*2d30*/  @P3 LDC R159, c[0x0][0x40c] ;  /* 0x00010300ff9f3b82 */ /* 0x000e620000000800 */
[----:B--2---:R-:W-:Y:S01]  /*2d40*/  @P3 FMUL.FTZ R112, R110, R111 ;  /* 0x0000006f6e703220 */ /* 0x004fe20000410000 */
[--C-:B------:R-:W-:Y:S02]  /*2d50*/  @P3 HADD2.F32 R110, -RZ, R56.reuse.H1_H1 ;  /* 0x30000038ff6e3230 */ /* 0x100fe40000004100 */
[----:B------:R-:W-:-:S04]  /*2d60*/  @P3 HADD2.F32 R111, -RZ, R56.H0_H0 ;  /* 0x20000038ff6f3230 */ /* 0x000fc80000004100 */
[----:B------:R-:W2:Y:S01]  /*2d70*/  @P3 LDC R171, c[0x0][0x40c] ;  /* 0x00010300ffab3b82 */ /* 0x000ea20000000800 */
[----:B---3--:R-:W-:Y:S01]  /*2d80*/  @P3 FMUL.FTZ R168, R115, R164 ;  /* 0x000000a473a83220 */ /* 0x008fe20000410000 */
[----:B------:R-:W-:Y:S02]  /*2d90*/  @P3 HADD2.F32 R115, -RZ, R57.H0_H0 ;  /* 0x20000039ff733230 */ /* 0x000fe40000004100 */
[----:B------:R-:W-:Y:S02]  /*2da0*/  @P3 HADD2.F32 R164, -RZ, R58.H1_H1 ;  /* 0x3000003affa43230 */ /* 0x000fe40000004100 */
[----:B0-----:R-:W-:Y:S01]  /*2db0*/  @P3 FMUL.FTZ R113, R108, R109 ;  /* 0x0000006d6c713220 */ /* 0x001fe20000410000 */
[----:B------:R-:W-:Y:S01]  /*2dc0*/  MOV R109, R125 ;  /* 0x0000007d006d7202 */ /* 0x000fe20000000f00 */
[----:B------:R-:W-:Y:S01]  /*2dd0*/  @P3 FFMA.FTZ R109, R112, R110, R125 ;  /* 0x0000006e706d3223 */ /* 0x000fe2000001007d */
[----:B------:R-:W-:Y:S01]  /*2de0*/  MOV R108, R124 ;  /* 0x0000007c006c7202 */ /* 0x000fe20000000f00 */
[----:B------:R-:W-:Y:S01]  /*2df0*/  @P3 FFMA.FTZ R108, R113, R111, R124 ;  /* 0x0000006f716c3223 */ /* 0x000fe2000001007c */
[----:B------:R-:W-:Y:S01]  /*2e00*/  MOV R110, R126 ;  /* 0x0000007e006e7202 */ /* 0x000fe20000000f00 */
[----:B------:R-:W-:Y:S01]  /*2e10*/  @P3 FFMA.FTZ R110, R167, R115, R126 ;  /* 0x00000073a76e3223 */ /* 0x000fe2000001007e */
[----:B------:R-:W-:Y:S01]  /*2e20*/  MOV R111, R127 ;  /* 0x0000007f006f7202 */ /* 0x000fe20000000f00 */
[----:B-1----:R-:W-:Y:S01]  /*2e30*/  @P3 FMUL.FTZ R169, R114, R159 ;  /* 0x0000009f72a93220 */ /* 0x002fe20000410000 */
[----:B------:R-:W-:Y:S01]  /*2e40*/  @P3 HADD2.F32 R159, -RZ, R59.H0_H0 ;  /* 0x2000003bff9f3230 */ /* 0x000fe20000004100 */
[----:B------:R-:W-:-:S02]  /*2e50*/  MOV R112, R132 ;  /* 0x0000008400707202 */ /* 0x000fc40000000f00 */
[----:B------:R-:W-:Y:S01]  /*2e60*/  MOV R113, R133 ;  /* 0x0000008500717202 */ /* 0x000fe20000000f00 */
[----:B------:R-:W-:Y:S01]  /*2e70*/  @P3 FFMA.FTZ R112, R169, R157, R132 ;  /* 0x0000009da9703223 */ /* 0x000fe20000010084 */
[----:B------:R-:W-:Y:S01]  /*2e80*/  MOV R114, R134 ;  /* 0x0000008600727202 */ /* 0x000fe20000000f00 */
[----:B------:R-:W-:Y:S01]  /*2e90*/  @P3 FFMA.FTZ R113, R168, R164, R133 ;  /* 0x000000a4a8713223 */ /* 0x000fe20000010085 */
[----:B--2---:R-:W-:Y:S01]  /*2ea0*/  @P3 FMUL.FTZ R171, R156, R171 ;  /* 0x000000ab9cab3220 */ /* 0x004fe20000410000 */
        /* <DEDUP_REMOVED lines=10> */
.L_x_28154:
[----:B----4-:R-:W0:Y:S01]  /*2f50*/  @P5 LDC R109, c[0x0][0x40c] ;  /* 0x00010300ff6d5b82 */ /* 0x010e220000000800 */
[----:B-----5:R-:W-:Y:S02]  /*2f60*/  @P5 HADD2.F32 R108, -RZ, R128.H0_H0 ;  /* 0x20000080ff6c5230 */ /* 0x020fe40000004100 */
[--C-:B-123--:R-:W-:Y:S02]  /*2f70*/  @P5 HADD2.F32 R156, -RZ, R130.reuse.H1_H1 ;  /* 0x30000082ff9c5230 */ /* 0x10efe40000004100 */
        /* <DEDUP_REMOVED lines=42> */
.L_x_28155:
[----:B------:R-:W0:Y:S01]  /*3220*/  LDC.64 R156, c[0x0][0x3a8] ;  /* 0x0000ea00ff9c7b82 */ /* 0x000e220000000a00 */
[----:B------:R-:W-:Y:S01]  /*3230*/  IADD3 R155, PT, PT, R155, 0x80, RZ ;  /* 0x000000809b9b7810 */ /* 0x000fe20007ffe0ff */
[C---:B0-----:R-:W-:Y:S01]  /*3240*/  IMAD.WIDE.U32 R156, R154.reuse, 0x20, R156 ;  /* 0x000000209a9c7825 */ /* 0x041fe200078e009c */
[----:B------:R-:W-:-:S04]  /*3250*/  IADD3 R154, PT, PT, R154, 0x80, RZ ;  /* 0x000000809a9a7810 */ /* 0x000fc80007ffe0ff */
[----:B------:R4:W-:Y:S04]  /*3260*/  STG.E.128 desc[UR12][R156.64], R108 ;  /* 0x0000006c9c007986 */ /* 0x0009e8000c101d0c */
[----:B------:R4:W-:Y:S02]  /*3270*/  STG.E.128 desc[UR12][R156.64+0x10], R112 ;  /* 0x000010709c007986 */ /* 0x0009e4000c101d0c */
.L_x_28153:
[----:B------:R-:W-:Y:S05]  /*3280*/  BSYNC.RECONVERGENT B0 ;  /* 0x0000000000007941 */ /* 0x000fea0003800200 */
.L_x_28152:
        /* <DEDUP_REMOVED lines=14> */
[----:B------:R-:W1:Y:S01]  /*3370*/  @P4 LDC R123, c[0x0][0x40c] ;  /* 0x00010300ff7b4b82 */ /* 0x000e620000000800 */
[--C-:B-----5:R-:W-:Y:S02]  /*3380*/  @P4 HADD2.F32 R122, -RZ, R129.reuse.H0_H0 ;  /* 0x20000081ff7a4230 */ /* 0x120fe40000004100 */
[----:B--234-:R-:W-:Y:S02]  /*3390*/  @P4 HADD2.F32 R156, -RZ, R129.H1_H1 ;  /* 0x30000081ff9c4230 */ /* 0x01cfe40000004100 */
[--C-:B0-----:R-:W-:Y:S02]  /*33a0*/  @P4 HADD2.F32 R118, -RZ, R128.reuse.H1_H1 ;  /* 0x30000080ff764230 */ /* 0x101fe40000004100 */
[----:B------:R-:W-:Y:S01]  /*33b0*/  @P4 HADD2.F32 R116, -RZ, R128.H0_H0 ;  /* 0x20000080ff744230 */ /* 0x000fe20000004100 */
[----:B------:R-:W0:Y:S08]  /*33c0*/  @P4 LDC R157, c[0x0][0x40c] ;  /* 0x00010300ff9d4b82 */ /* 0x000e300000000800 */
[----:B------:R-:W2:Y:S08]  /*33d0*/  @P4 LDC R119, c[0x0][0x40c] ;  /* 0x00010300ff774b82 */ /* 0x000eb00000000800 */
[----:B------:R-:W3:Y:S01]  /*33e0*/  @P4 LDC R164, c[0x0][0x40c] ;  /* 0x00010300ffa44b82 */ /* 0x000ee20000000800 */
[----:B-1----:R-:W-:Y:S01]  /*33f0*/  @P4 FMUL.FTZ R167, R122, R123 ;  /* 0x0000007b7aa74220 */ /* 0x002fe20000410000 */
[----:B------:R-:W-:-:S02]  /*3400*/  @P4 HADD2.F32 R123, -RZ, R130.H1_H1 ;  /* 0x30000082ff7b4230 */ /* 0x000fc40000004100 */
[----:B------:R-:W-:-:S04]  /*3410*/  @P4 HADD2.F32 R122, -RZ, R130.H0_H0 ;  /* 0x20000082ff7a4230 */ /* 0x000fc80000004100 */
[----:B------:R-:W1:Y:S01]  /*3420*/  @P4 LDC R117, c[0x0][0x40c] ;  /* 0x00010300ff754b82 */ /* 0x000e620000000800 */
[----:B0-----:R-:W-:Y:S01]  /*3430*/  @P4 FMUL.FTZ R166, R156, R157 ;  /* 0x0000009d9ca64220 */ /* 0x001fe20000410000 */
[----:B------:R-:W-:Y:S02]  /*3440*/  @P4 HADD2.F32 R156, -RZ, R131.H0_H0 ;  /* 0x20000083ff9c4230 */ /* 0x000fe40000004100 */
[----:B------:R-:W-:-:S04]  /*3450*/  @P4 HADD2.F32 R157, -RZ, R70.H0_H0 ;  /* 0x20000046ff9d4230 */ /* 0x000fc80000004100 */
[----:B------:R-:W0:Y:S01]  /*3460*/  @P4 LDC R159, c[0x0][0x40c] ;  /* 0x00010300ff9f4b82 */ /* 0x000e220000000800 */
[----:B--2---:R-:W-:Y:S01]  /*3470*/  @P4 FMUL.FTZ R120, R118, R119 ;  /* 0x0000007776784220 */ /* 0x004fe20000410000 */
[--C-:B------:R-:W-:Y:S02]  /*3480*/  @P4 HADD2.F32 R118, -RZ, R68.reuse.H1_H1 ;  /* 0x30000044ff764230 */ /* 0x100fe40000004100 */
[----:B------:R-:W-:-:S04]  /*3490*/  @P4 HADD2.F32 R119, -RZ, R68.H0_H0 ;  /* 0x20000044ff774230 */ /* 0x000fc80000004100 */
[----:B------:R-:W2:Y:S01]  /*34a0*/  @P4 LDC R171, c[0x0][0x40c] ;  /* 0x00010300ffab4b82 */ /* 0x000ea20000000800 */
[----:B---3--:R-:W-:Y:S01]  /*34b0*/  @P4 FMUL.FTZ R168, R123, R164 ;  /* 0x000000a47ba84220 */ /* 0x008fe20000410000 */
[----:B------:R-:W-:Y:S02]  /*34c0*/  @P4 HADD2.F32 R123, -RZ, R69.H0_H0 ;  /* 0x20000045ff7b4230 */ /* 0x000fe40000004100 */
[----:B------:R-:W-:Y:S02]  /*34d0*/  @P4 HADD2.F32 R164, -RZ, R70.H1_H1 ;  /* 0x30000046ffa44230 */ /* 0x000fe40000004100 */
[----:B-1----:R-:W-:Y:S01]  /*34e0*/  @P4 FMUL.FTZ R121, R116, R117 ;  /* 0x0000007574794220 */ /* 0x002fe20000410000 */
        /* <DEDUP_REMOVED lines=25> */
.L_x_28158:
[----:B0-----:R-:W0:Y:S01]  /*3680*/  @P5 LDC R117, c[0x0][0x40c] ;  /* 0x00010300ff755b82 */ /* 0x001e220000000800 */
[----:B-----5:R-:W-:Y:S02]  /*3690*/  @P5 HADD2.F32 R116, -RZ, R128.H0_H0 ;  /* 0x20000080ff745230 */ /* 0x020fe40000004100 */
[--C-:B--234-:R-:W-:Y:S02]  /*36a0*/  @P5 HADD2.F32 R156, -RZ, R130.reuse.H1_H1 ;  /* 0x30000082ff9c5230 */ /* 0x11cfe40000004100 */
        /* <DEDUP_REMOVED lines=42> */
.L_x_28159:
[----:B------:R-:W0:Y:S01]  /*3950*/  LDC.64 R156, c[0x0][0x3a8] ;  /* 0x0000ea00ff9c7b82 */ /* 0x000e220000000a00 */
[----:B------:R-:W-:Y:S01]  /*3960*/  IADD3 R155, PT, PT, R155, 0x80, RZ ;  /* 0x000000809b9b7810 */ /* 0x000fe20007ffe0ff */
[C---:B0-----:R-:W-:Y:S01]  /*3970*/  IMAD.WIDE.U32 R156, R154.reuse, 0x20, R156 ;  /* 0x000000209a9c7825 */ /* 0x041fe200078e009c */
[----:B------:R-:W-:-:S04]  /*3980*/  IADD3 R154, PT, PT, R154, 0x80, RZ ;  /* 0x000000809a9a7810 */ /* 0x000fc80007ffe0ff */
[----:B------:R0:W-:Y:S04]  /*3990*/  STG.E.128 desc[UR12][R156.64], R116 ;  /* 0x000000749c007986 */ /* 0x0001e8000c101d0c */
[----:B------:R0:W-:Y:S02]  /*39a0*/  STG.E.128 desc[UR12][R156.64+0x10], R120 ;  /* 0x000010789c007986 */ /* 0x0001e4000c101d0c */
.L_x_28157:
[----:B------:R-:W-:Y:S05]  /*39b0*/  BSYNC.RECONVERGENT B0 ;  /* 0x0000000000007941 */ /* 0x000fea0003800200 */
.L_x_28156:
        /* <DEDUP_REMOVED lines=15> */
[--C-:B-----5:R-:W-:Y:S02]  /*3ab0*/  @P5 HADD2.F32 R142, -RZ, R129.reuse.H1_H1 ;  /* 0x30000081ff8e5230 */ /* 0x120fe40000004100 */
[----:B------:R-:W-:Y:S02]  /*3ac0*/  @P5 HADD2.F32 R140, -RZ, R129.H0_H0 ;  /* 0x20000081ff8c5230 */ /* 0x000fe40000004100 */
[--C-:B------:R-:W-:Y:S02]  /*3ad0*/  @P5 HADD2.F32 R0, -RZ, R128.reuse.H0_H0 ;  /* 0x20000080ff005230 */ /* 0x100fe40000004100 */
[----:B0-----:R-:W-:Y:S01]  /*3ae0*/  @P5 HADD2.F32 R136, -RZ, R128.H1_H1 ;  /* 0x30000080ff885230 */ /* 0x001fe20000004100 */
[----:B------:R-:W0:Y:S08]  /*3af0*/  @P5 LDC R143, c[0x0][0x40c] ;  /* 0x00010300ff8f5b82 */ /* 0x000e300000000800 */
[----:B------:R-:W2:Y:S08]  /*3b00*/  @P5 LDC R137, c[0x0][0x40c] ;  /* 0x00010300ff895b82 */ /* 0x000eb00000000800 */
[----:B------:R-:W2:Y:S01]  /*3b10*/  @P5 LDC R139, c[0x0][0x40c] ;  /* 0x00010300ff8b5b82 */ /* 0x000ea20000000800 */
[----:B-1----:R-:W-:Y:S01]  /*3b20*/  @P5 FMUL.FTZ R164, R142, R155 ;  /* 0x0000009b8ea45220 */ /* 0x002fe20000410000 */
[----:B------:R-:W-:-:S02]  /*3b30*/  @P5 HADD2.F32 R142, -RZ, R130.H1_H1 ;  /* 0x30000082ff8e5230 */ /* 0x000fc40000004100 */
[----:B------:R-:W-:-:S04]  /*3b40*/  @P5 HADD2.F32 R155, -RZ, R82.H0_H0 ;  /* 0x20000052ff9b5230 */ /* 0x000fc80000004100 */
[----:B------:R-:W1:Y:S01]  /*3b50*/  @P5 LDC R169, c[0x0][0x40c] ;  /* 0x00010300ffa95b82 */ /* 0x000e620000000800 */
[----:B0-----:R-:W-:Y:S01]  /*3b60*/  @P5 FMUL.FTZ R159, R140, R143 ;  /* 0x0000008f8c9f5220 */ /* 0x001fe20000410000 */
[----:B------:R-:W-:Y:S02]  /*3b70*/  @P5 HADD2.F32 R143, -RZ, R131.H0_H0 ;  /* 0x20000083ff8f5230 */ /* 0x000fe40000004100 */
[----:B------:R-:W-:-:S04]  /*3b80*/  @P5 HADD2.F32 R140, -RZ, R130.H0_H0 ;  /* 0x20000082ff8c5230 */ /* 0x000fc80000004100 */
[----:B--234-:R-:W0:Y:S01]  /*3b90*/  @P5 LDC R156, c[0x0][0x40c] ;  /* 0x00010300ff9c5b82 */ /* 0x01ce220000000800 */
[----:B------:R-:W-:Y:S01]  /*3ba0*/  @P5 FMUL.FTZ R141, R0, R137 ;  /* 0x00000089008d5220 */ /* 0x000fe20000410000 */
[----:B------:R-:W-:Y:S01]  /*3bb0*/  @P5 HADD2.F32 R0, -RZ, R80.H1_H1 ;  /* 0x30000050ff005230 */ /* 0x000fe20000004100 */
[----:B------:R-:W-:-:S05]  /*3bc0*/  MOV R137, R125 ;  /* 0x0000007d00897202 */ /* 0x000fca0000000f00 */
[----:B------:R-:W2:Y:S01]  /*3bd0*/  @P5 LDC R157, c[0x0][0x40c] ;  /* 0x00010300ff9d5b82 */ /* 0x000ea20000000800 */
[----:B------:R-:W-:Y:S01]  /*3be0*/  @P5 FMUL.FTZ R138, R136, R139 ;  /* 0x0000008b888a5220 */ /* 0x000fe20000410000 */
[----:B------:R-:W-:Y:S01]  /*3bf0*/  @P5 HADD2.F32 R139, -RZ, R80.H0_H0 ;  /* 0x20000050ff8b5230 */ /* 0x000fe20000004100 */
[----:B------:R-:W-:Y:S02]  /*3c00*/  MOV R136, R124 ;  /* 0x0000007c00887202 */ /* 0x000fe40000000f00 */
[----:B------:R-:W-:Y:S01]  /*3c10*/  @P5 FFMA.FTZ R137, R138, R0, R125 ;  /* 0x000000008a895223 */ /* 0x000fe2000001007d */
[----:B------:R-:W-:Y:S02]  /*3c20*/  @P5 HADD2.F32 R0, -RZ, R81.H1_H1 ;  /* 0x30000051ff005230 */ /* 0x000fe40000004100 */
[----:B------:R-:W-:Y:S01]  /*3c30*/  @P5 FFMA.FTZ R136, R141, R139, R124 ;  /* 0x0000008b8d885223 */ /* 0x000fe2000001007c */
[----:B-1----:R-:W-:Y:S01]  /*3c40*/  @P5 FMUL.FTZ R166, R142, R169 ;  /* 0x000000a98ea65220 */ /* 0x002fe20000410000 */
[----:B------:R-:W-:-:S02]  /*3c50*/  MOV R138, R126 ;  /* 0x0000007e008a7202 */ /* 0x000fc40000000f00 */
[----:B------:R-:W-:Y:S01]  /*3c60*/  MOV R139, R127 ;  /* 0x0000007f008b7202 */ /* 0x000fe20000000f00 */
[----:B------:R-:W-:Y:S01]  /*3c70*/  @P5 FFMA.FTZ R139, R164, R0, R127 ;  /* 0x00000000a48b5223 */ /* 0x000fe2000001007f */
[----:B------:R-:W-:Y:S02]  /*3c80*/  MOV R141, R133 ;  /* 0x00000085008d7202 */ /* 0x000fe40000000f00 */
[----:B------:R-:W-:Y:S01]  /*3c90*/  MOV R142, R134 ;  /* 0x00000086008e7202 */ /* 0x000fe20000000f00 */
[----:B0-----:R-:W-:Y:S01]  /*3ca0*/  @P5 FMUL.FTZ R169, R143, R156 ;  /* 0x0000009c8fa95220 */ /* 0x001fe20000410000 */
[----:B------:R-:W-:Y:S02]  /*3cb0*/  @P5 HADD2.F32 R143, -RZ, R81.H0_H0 ;  /* 0x20000051ff8f5230 */ /* 0x000fe40000004100 */
[----:B------:R-:W-:-:S03]  /*3cc0*/  @P5 HADD2.F32 R156, -RZ, R82.H1_H1 ;  /* 0x30000052ff9c5230 */ /* 0x000fc60000004100 */
[----:B------:R-:W-:Y:S01]  /*3cd0*/  @P5 FFMA.FTZ R138, R159, R143, R126 ;  /* 0x0000008f9f8a5223 */ /* 0x000fe2000001007e */
[----:B------:R-:W-:Y:S01]  /*3ce0*/  MOV R143, R135 ;  /* 0x00000087008f7202 */ /* 0x000fe20000000f00 */
[----:B--2---:R-:W-:Y:S01]  /*3cf0*/  @P5 FMUL.FTZ R167, R140, R157 ;  /* 0x0000009d8ca75220 */ /* 0x004fe20000410000 */
[----:B------:R-:W-:Y:S01]  /*3d00*/  @P5 HADD2.F32 R157, -RZ, R83.H0_H0 ;  /* 0x20000053ff9d5230 */ /* 0x000fe20000004100 */
[----:B------:R-:W-:Y:S01]  /*3d10*/  MOV R140, R132 ;  /* 0x00000084008c7202 */ /* 0x000fe20000000f00 */
[----:B------:R-:W-:Y:S01]  /*3d20*/  @P5 FFMA.FTZ R141, R166, R156, R133 ;  /* 0x0000009ca68d5223 */ /* 0x000fe20000010085 */
        /* <DEDUP_REMOVED lines=8> */
.L_x_28162:
[----:B0-----:R-:W0:Y:S01]  /*3db0*/  @P5 LDC R137, c[0x0][0x40c] ;  /* 0x00010300ff895b82 */ /* 0x001e220000000800 */
[----:B-----5:R-:W-:Y:S02]  /*3dc0*/  @P5 HADD2.F32 R0, -RZ, R128.H0_H0 ;  /* 0x20000080ff005230 */ /* 0x020fe40000004100 */
[--C-:B------:R-:W-:Y:S02]  /*3dd0*/  @P5 HADD2.F32 R155, -RZ, R130.reuse.H1_H1 ;  /* 0x30000082ff9b5230 */ /* 0x100fe40000004100 */
[----:B------:R-:W-:Y:S02]  /*3de0*/  @P5 HADD2.F32 R141, -RZ, R129.H1_H1 ;  /* 0x30000081ff8d5230 */ /* 0x000fe40000004100 */
[----:B------:R-:W-:Y:S01]  /*3df0*/  @P5 HADD2.F32 R143, -RZ, R130.H0_H0 ;  /* 0x20000082ff8f5230 */ /* 0x000fe20000004100 */
[----:B------:R-:W1:Y:S01]  /*3e00*/  @P5 LDC R166, c[0x0][0x40c] ;  /* 0x00010300ffa65b82 */ /* 0x000e620000000800 */
[----:B------:R-:W-:Y:S02]  /*3e10*/  @P5 HADD2.F32 R136, -RZ, R128.H1_H1 ;  /* 0x30000080ff885230 */ /* 0x000fe40000004100 */
[----:B--234-:R-:W-:-:S02]  /*3e20*/  @P5 HADD2.F32 R157, -RZ, R131.H1_H1 ;  /* 0x30000083ff9d5230 */ /* 0x01cfc40000004100 */
[----:B------:R-:W-:Y:S02]  /*3e30*/  @P5 HADD2.F32 R159, -RZ, R82.H1_H1 ;  /* 0x30000052ff9f5230 */ /* 0x000fe40000004100 */
[--C-:B------:R-:W-:Y:S01]  /*3e40*/  @P5 HADD2.F32 R167, -RZ, R83.reuse.H0_H0 ;  /* 0x20000053ffa75230 */ /* 0x100fe20000004100 */
[----:B------:R-:W2:Y:S01]  /*3e50*/  @P5 LDC R156, c[0x0][0x40c] ;  /* 0x00010300ff9c5b82 */ /* 0x000ea20000000800 */
[----:B------:R-:W-:-:S07]  /*3e60*/  @P5 HADD2.F32 R169, -RZ, R83.H1_H1 ;  /* 0x30000053ffa95230 */ /* 0x000fce0000004100 */
[----:B------:R-:W3:Y:S01]  /*3e70*/  @P5 LDC R164, c[0x0][0x40c] ;  /* 0x00010300ffa45b82 */ /* 0x000ee20000000800 */
[----:B0-----:R-:W-:Y:S01]  /*3e80*/  @P5 FMUL.FTZ R0, R0, R137 ;  /* 0x0000008900005220 */ /* 0x001fe20000410000 */
[----:B------:R-:W-:-:S06]  /*3e90*/  @P5 HADD2.F32 R137, -RZ, R129.H0_H0 ;  /* 0x20000081ff895230 */ /* 0x000fcc0000004100 */
[----:B------:R-:W0:Y:S01]  /*3ea0*/  @P5 LDC R139, c[0x0][0x40c] ;  /* 0x00010300ff8b5b82 */ /* 0x000e220000000800 */
[----:B-1----:R-:W-:Y:S01]  /*3eb0*/  @P5 FMUL.FTZ R166, R155, R166 ;  /* 0x000000a69ba65220 */ /* 0x002fe20000410000 */
[----:B------:R-:W-:-:S06]  /*3ec0*/  @P5 HADD2.F32 R155, -RZ, R131.H0_H0 ;  /* 0x20000083ff9b5230 */ /* 0x000fcc0000004100 */
[----:B------:R-:W1:Y:S01]  /*3ed0*/  @P5 LDC R138, c[0x0][0x40c] ;  /* 0x00010300ff8a5b82 */ /* 0x000e620000000800 */
[----:B--2---:R-:W-:Y:S01]  /*3ee0*/  @P5 FMUL.FTZ R156, R141, R156 ;  /* 0x0000009c8d9c5220 */ /* 0x004fe20000410000 */
[----:B------:R-:W-:-:S06]  /*3ef0*/  @P5 HADD2.F32 R141, -RZ, R80.H1_H1 ;  /* 0x30000050ff8d5230 */ /* 0x000fcc0000004100 */
[----:B------:R-:W2:Y:S01]  /*3f00*/  @P5 LDC R168, c[0x0][0x40c] ;  /* 0x00010300ffa85b82 */ /* 0x000ea20000000800 */
[----:B---3--:R-:W-:Y:S01]  /*3f10*/  @P5 FMUL.FTZ R164, R143, R164 ;  /* 0x000000a48fa45220 */ /* 0x008fe20000410000 */
[----:B------:R-:W-:-:S06]  /*3f20*/  @P5 HADD2.F32 R143, -RZ, R81.H0_H0 ;  /* 0x20000051ff8f5230 */ /* 0x000fcc0000004100 */
[----:B------:R-:W3:Y:S01]  /*3f30*/  @P5 LDC R170, c[0x0][0x40c] ;  /* 0x00010300ffaa5b82 */ /* 0x000ee20000000800 */
[----:B0-----:R-:W-:Y:S01]  /*3f40*/  @P5 FMUL.FTZ R140, R136, R139 ;  /* 0x0000008b888c5220 */ /* 0x001fe20000410000 */
[----:B------:R-:W-:Y:S02]  /*3f50*/  @P5 HADD2.F32 R139, -RZ, R80.H0_H0 ;  /* 0x20000050ff8b5230 */ /* 0x000fe40000004100 */
[----:B-1----:R-:W-:Y:S01]  /*3f60*/  @P5 FMUL.FTZ R142, R137, R138 ;  /* 0x0000008a898e5220 */ /* 0x002fe20000410000 */
[----:B------:R-:W-:Y:S01]  /*3f70*/  CS2R R136, SRZ ;  /* 0x0000000000887805 */ /* 0x000fe2000001ff00 */
[----:B------:R-:W-:Y:S02]  /*3f80*/  HFMA2 R138, -RZ, RZ, 0, 0 ;  /* 0x00000000ff8a7431 */ /* 0x000fe400000001ff */
[----:B------:R-:W-:Y:S01]  /*3f90*/  @P5 FMUL.FTZ R137, R140, R141 ;  /* 0x0000008d8c895220 */ /* 0x000fe20000410000 */
[----:B------:R-:W-:Y:S01]  /*3fa0*/  @P5 FMUL.FTZ R138, R142, R143 ;  /* 0x0000008f8e8a5220 */ /* 0x000fe20000410000 */
[----:B------:R-:W-:Y:S01]  /*3fb0*/  @P5 FMUL.FTZ R136, R0, R139 ;  /* 0x0000008b00885220 */ /* 0x000fe20000410000 */
[----:B------:R-:W-:-:S02]  /*3fc0*/  CS2R R140, SRZ ;  /* 0x00000000008c7805 */ /* 0x000fc4000001ff00 */
[----:B------:R-:W-:Y:S01]  /*3fd0*/  CS2R R142, SRZ ;  /* 0x00000000008e7805 */ /* 0x000fe2000001ff00 */
[----:B--2---:R-:W-:Y:S01]  /*3fe0*/  @P5 FMUL.FTZ R168, R155, R168 ;  /* 0x000000a89ba85220 */ /* 0x004fe20000410000 */
[----:B------:R-:W-:Y:S01]  /*3ff0*/  @P5 HADD2.F32 R155, -RZ, R81.H1_H1 ;  /* 0x30000051ff9b5230 */ /* 0x000fe20000004100 */
[----:B------:R-:W-:Y:S01]  /*4000*/  MOV R139, RZ ;  /* 0x000000ff008b7202 */ /* 0x000fe20000000f00 */
[----:B------:R-:W-:Y:S01]  /*4010*/  @P5 FMUL.FTZ R141, R166, R159 ;  /* 0x0000009fa68d5220 */ /* 0x000fe20000410000 */
[----:B------:R-:W-:Y:S02]  /*4020*/  @P5 FMUL.FTZ R142, R168, R167 ;  /* 0x000000a7a88e5220 */ /* 0x000fe40000410000 */
[----:B------:R-:W-:Y:S01]  /*4030*/  @P5 FMUL.FTZ R139, R156, R155 ;  /* 0x0000009b9c8b5220 */ /* 0x000fe20000410000 */
[----:B---3--:R-:W-:Y:S01]  /*4040*/  @P5 FMUL.FTZ R170, R157, R170 ;  /* 0x000000aa9daa5220 */ /* 0x008fe20000410000 */
[----:B------:R-:W-:-:S03]  /*4050*/  @P5 HADD2.F32 R157, -RZ, R82.H0_H0 ;  /* 0x20000052ff9d5230 */ /* 0x000fc60000004100 */
[----:B------:R-:W-:Y:S02]  /*4060*/  @P5 FMUL.FTZ R143, R170, R169 ;  /* 0x000000a9aa8f5220 */ /* 0x000fe40000410000 */
[----:B------:R-:W-:-:S07]  /*4070*/  @P5 FMUL.FTZ R140, R164, R157 ;  /* 0x0000009da48c5220 */ /* 0x000fce0000410000 */
.L_x_28163:
[----:B------:R-:W0:Y:S02]  /*4080*/  LDC.64 R156, c[0x0][0x3a8] ;  /* 0x0000ea00ff9c7b82 */ /* 0x000e240000000a00 */
[----:B0-----:R-:W-:-:S05]  /*4090*/  IMAD.WIDE.U32 R154, R154, 0x20, R156 ;  /* 0x000000209a9a7825 */ /* 0x001fca00078e009c */
[----:B------:R0:W-:Y:S04]  /*40a0*/  STG.E.128 desc[UR12][R154.64], R136 ;  /* 0x000000889a007986 */ /* 0x0001e8000c101d0c */
[----:B------:R0:W-:Y:S02]  /*40b0*/  STG.E.128 desc[UR12][R154.64+0x10], R140 ;  /* 0x0000108c9a007986 */ /* 0x0001e4000c101d0c */
.L_x_28161:
[----:B------:R-:W-:Y:S05]  /*40c0*/  BSYNC.RECONVERGENT B0 ;  /* 0x0000000000007941 */ /* 0x000fea0003800200 */
.L_x_28160:
[----:B------:R-:W-:Y:S01]  /*40d0*/  FADD.FTZ R0, RZ, R144 ;  /* 0x00000090ff007221 */ /* 0x000fe20000010000 */
[C---:B------:R-:W-:Y:S01]  /*40e0*/  ISETP.GT.U32.AND P5, PT, R2.reuse, 0xff, PT ;  /* 0x000000ff0200780c */ /* 0x040fe20003fa4070 */
[----:B------:R-:W-:Y:S01]  /*40f0*/  BSSY.RECONVERGENT B0, `(.L_x_28164) ;  /* 0x00000d5000007945 */ /* 0x000fe20003800200 */
[C---:B------:R-:W-:Y:S01]  /*4100*/  ISETP.GT.U32.AND P6, PT, R2.reuse, 0x17f, PT ;  /* 0x0000017f0200780c */ /* 0x040fe20003fc4070 */
[----:B0-----:R-:W-:Y:S01]  /*4110*/  FADD.FTZ R155, R145, R0 ;  /* 0x00000000919b7221 */ /* 0x001fe20000010000 */
        /* <DEDUP_REMOVED lines=210> */
.L_x_28165:
[----:B------:R-:W-:Y:S05]  /*4e40*/  BSYNC.RECONVERGENT B0 ;  /* 0x0000000000007941 */ /* 0x000fea0003800200 */
.L_x_28164:
        /* <DEDUP_REMOVED lines=13> */
.L_x_28167:
[----:B------:R-:W-:Y:S05]  /*4f20*/  BSYNC.RECONVERGENT B0 ;  /* 0x0000000000007941 */ /* 0x000fea0003800200 */
.L_x_28166:
[----:B0-----:R-:W0:Y:S01]  /*4f30*/  SHFL.DOWN PT, R0, R167, 0x2, 0x1f ;  /* 0x08401f00a7007f89 */ /* 0x001e2200000e0000 */
[----:B------:R-:W-:Y:S01]  /*4f40*/  ISETP.NE.AND P5, PT, RZ, UR16, PT ;  /* 0x00000010ff007c0c */ /* 0x000fe2000bfa5270 */
[----:B------:R-:W-:Y:S01]  /*4f50*/  UISETP.GE.AND UP0, UPT, UR6, 0x1, UPT ;  /* 0x000000010600788c */ /* 0x000fe2000bf06270 */
[----:B------:R-:W-:Y:S01]  /*4f60*/  ISETP.NE.AND P6, PT, R153, RZ, PT ;  /* 0x000000ff9900720c */ /* 0x000fe20003fc5270 */
        /* <DEDUP_REMOVED lines=30> */
[----:B--2---:R-:W-:Y:S01]  /*5150*/  FMUL.FTZ R0, R159, R0 ;  /* 0x000000009f007220 */ /* 0x004fe20000410000 */
[----:B------:R-:W-:Y:S02]  /*5160*/  MOV R169, UR7 ;  /* 0x0000000700a97c02 */ /* 0x000fe40008000f00 */
[----:B------:R-:W-:Y:S02]  /*5170*/  FMUL.FTZ R157, R157, R170 ;  /* 0x000000aa9d9d7220 */ /* 0x000fe40000410000 */
[----:B------:R-:W1:Y:S02]  /*5180*/  SHFL.IDX PT, R167, R0, RZ, 0x1f ;  /* 0x00001fff00a77589 */ /* 0x000e6400000e0000 */
[----:B------:R-:W-:-:S06]  /*5190*/  FFMA.FTZ R159, R159, R157, R154 ;  /* 0x0000009d9f9f7223 */ /* 0x000fcc000001009a */
[----:B------:R-:W0:Y:S01]  /*51a0*/  SHFL.IDX PT, R159, R159, RZ, 0x1f ;  /* 0x00001fff9f9f7589 */ /* 0x000e2200000e0000 */
[----:B-1----:R-:W-:-:S05]  /*51b0*/  FMUL.FTZ R154, R167, R167 ;  /* 0x000000a7a79a7220 */ /* 0x002fca0000410000 */
[----:B------:R-:W-:Y:S01]  /*51c0*/  FSEL R155, R154, RZ, P5 ;  /* 0x000000ff9a9b7208 */ /* 0x000fe20002800000 */
[----:B0-----:R-:W-:Y:S01]  /*51d0*/  FFMA.FTZ R154, R159, UR17, R156 ;  /* 0x000000119f9a7c23 */ /* 0x001fe2000801009c */
[----:B------:R-:W-:Y:S01]  /*51e0*/  MOV R159, UR7 ;  /* 0x00000007009f7c02 */ /* 0x000fe20008000f00 */
[----:B------:R-:W0:Y:S02]  /*51f0*/  @!P6 LDC.64 R156, c[0x0][0x3c8] ;  /* 0x0000f200ff9ceb82 */ /* 0x000e240000000a00 */
[----:B------:R-:W-:-:S06]  /*5200*/  FADD.FTZ R164, R154, R155 ;  /* 0x0000009b9aa47221 */ /* 0x000fcc0000010000 */
[----:B------:R-:W1:Y:S01]  /*5210*/  MUFU.RSQ R164, R164 ;  /* 0x000000a400a47308 */ /* 0x000e620000001400 */
[----:B------:R-:W2:Y:S01]  /*5220*/  @!P6 LDC.64 R154, c[0x0][0x3c0] ;  /* 0x0000f000ff9aeb82 */ /* 0x000ea20000000a00 */
[----:B0-----:R-:W-:Y:S01]  /*5230*/  @!P6 IMAD.WIDE R156, R169, 0x4, R156 ;  /* 0x00000004a99ce825 */ /* 0x001fe200078e029c */
[----:B-1----:R-:W-:-:S03]  /*5240*/  R2UR UR20, R164 ;  /* 0x00000000a41472ca */ /* 0x002fc600000e0000 */
[----:B--2---:R-:W-:-:S05]  /*5250*/  @!P6 IMAD.WIDE R154, R159, 0x4, R154 ;  /* 0x000000049f9ae825 */ /* 0x004fca00078e029a */
[----:B------:R0:W-:Y:S05]  /*5260*/  @!P6 STG.E desc[UR12][R154.64], R167 ;  /* 0x000000a79a00e986 */ /* 0x0001ea000c10190c */
        /* <DEDUP_REMOVED lines=25> */
[----:B------:R-:W-:Y:S02]  /*5400*/  HADD2.F32 R171, -RZ, R6.H0_H0 ;  /* 0x20000006ffab7230 */ /* 0x000fe40000004100 */
[----:B------:R-:W-:Y:S01]  /*5410*/  FFMA.FTZ R167, R154, R159, R167 ;  /* 0x0000009f9aa77223 */ /* 0x000fe200000100a7 */
[----:B------:R-:W-:Y:S01]  /*5420*/  HADD2.F32 R173, -RZ, R163.H0_H0 ;  /* 0x200000a3ffad7230 */ /* 0x000fe20000004100 */
[----:B------:R-:W0:Y:S01]  /*5430*/  LDC.64 R154, c[0x0][0x428] ;  /* 0x00010a00ff9a7b82 */ /* 0x000e220000000a00 */
[----:B------:R-:W-:Y:S02]  /*5440*/  HADD2.F32 R175, -RZ, R7.H0_H0 ;  /* 0x20000007ffaf7230 */ /* 0x000fe40000004100 */
[----:B------:R-:W-:Y:S01]  /*5450*/  FMUL.FTZ R156, R156, UR20 ;  /* 0x000000149c9c7c20 */ /* 0x000fe20008410000 */
[----:B------:R-:W-:Y:S01]  /*5460*/  FMUL.FTZ R164, R164, UR20 ;  /* 0x00000014a4a47c20 */ /* 0x000fe20008410000 */
[----:B------:R-:W-:Y:S01]  /*5470*/  FADD.FTZ R172, R151, -UR4 ;  /* 0x8000000497ac7e21 */ /* 0x000fe20008010000 */
[----:B------:R-:W-:Y:S01]  /*5480*/  FADD.FTZ R168, R149, -UR4 ;  /* 0x8000000495a87e21 */ /* 0x000fe20008010000 */
[----:B------:R-:W-:Y:S01]  /*5490*/  FFMA.FTZ R166, R156, R169, R171 ;  /* 0x000000a99ca67223 */ /* 0x000fe200000100ab */
[----:B------:R-:W-:Y:S01]  /*54a0*/  FFMA.FTZ R170, R164, R173, R175 ;  /* 0x000000ada4aa7223 */ /* 0x000fe200000100af */
[----:B------:R-:W-:Y:S01]  /*54b0*/  FADD.FTZ R156, R145, -UR4 ;  /* 0x80000004919c7e21 */ /* 0x000fe20008010000 */
[----:B------:R-:W-:Y:S01]  /*54c0*/  FADD.FTZ R164, R147, -UR4 ;  /* 0x8000000493a47e21 */ /* 0x000fe20008010000 */
        /* <DEDUP_REMOVED lines=23> */
.L_x_28170:
[----:B------:R-:W-:Y:S05]  /*5640*/  BSYNC.RECONVERGENT B0 ;  /* 0x0000000000007941 */ /* 0x000fea0003800200 */
.L_x_28169:
[----:B------:R-:W-:Y:S01]  /*5650*/  ISETP.NE.AND P0, PT, R158, RZ, PT ;  /* 0x000000ff9e00720c */ /* 0x000fe20003f05270 */
[----:B------:R-:W-:-:S12]  /*5660*/  BSSY.RECONVERGENT B0, `(.L_x_28171) ;  /* 0x0000032000007945 */ /* 0x000fd80003800200 */
[----:B------:R-:W-:Y:S05]  /*5670*/  @!P0 BRA `(.L_x_28172) ;  /* 0x0000000000c08947 */ /* 0x000fea0003800000 */
[----:B0-----:R-:W-:Y:S01]  /*5680*/  FADD.FTZ R154, R86, -UR4 ;  /* 0x80000004569a7e21 */ /* 0x001fe20008010000 */
        /* <DEDUP_REMOVED lines=47> */
.L_x_28172:
[----:B------:R-:W-:Y:S05]  /*5980*/  BSYNC.RECONVERGENT B0 ;  /* 0x0000000000007941 */ /* 0x000fea0003800200 */
.L_x_28171:
[----:B------:R-:W-:Y:S01]  /*5990*/  ISETP.NE.AND P0, PT, R165, RZ, PT ;  /* 0x000000ffa500720c */ /* 0x000fe20003f05270 */
[----:B------:R-:W-:-:S12]  /*59a0*/  BSSY.RECONVERGENT B0, `(.L_x_28173) ;  /* 0x0000032000007945 */ /* 0x000fd80003800200 */
[----:B------:R-:W-:Y:S05]  /*59b0*/  @!P0 BRA `(.L_x_28174) ;  /* 0x0000000000c08947 */ /* 0x000fea0003800000 */
[----:B01----:R-:W-:Y:S01]  /*59c0*/  FADD.FTZ R154, R94, -UR4 ;  /* 0x800000045e9a7e21 */ /* 0x003fe20008010000 */
        /* <DEDUP_REMOVED lines=47> */
.L_x_28174:
[----:B------:R-:W-:Y:S05]  /*5cc0*/  BSYNC.RECONVERGENT B0 ;  /* 0x0000000000007941 */ /* 0x000fea0003800200 */
.L_x_28173:
[----:B------:R-:W-:Y:S04]  /*5cd0*/  BSSY.RECONVERGENT B0, `(.L_x_28175) ;  /* 0x0000032000007945 */ /* 0x000fe80003800200 */
[----:B------:R-:W-:Y:S05]  /*5ce0*/  @!P1 BRA `(.L_x_28176) ;  /* 0x0000000000c09947 */ /* 0x000fea0003800000 */
[----:B012---:R-:W-:Y:S01]  /*5cf0*/  FADD.FTZ R154, R102, -UR4 ;  /* 0x80000004669a7e21 */ /* 0x007fe20008010000 */
        /* <DEDUP_REMOVED lines=47> */
.L_x_28176:
[----:B------:R-:W-:Y:S05]  /*5ff0*/  BSYNC.RECONVERGENT B0 ;  /* 0x0000000000007941 */ /* 0x000fea0003800200 */
.L_x_28175:
[----:B------:R-:W-:Y:S04]  /*6000*/  BSSY.RECONVERGENT B0, `(.L_x_28177) ;  /* 0x0000032000007945 */ /* 0x000fe80003800200 */
[----:B------:R-:W-:Y:S05]  /*6010*/  @!P2 BRA `(.L_x_28178) ;  /* 0x0000000000c0a947 */ /* 0x000fea0003800000 */
[----:B0123--:R-:W-:Y:S01]  /*6020*/  FADD.FTZ R154, R110, -UR4 ;  /* 0x800000046e9a7e21 */ /* 0x00ffe20008010000 */
        /* <DEDUP_REMOVED lines=47> */
.L_x_28178:
[----:B------:R-:W-:Y:S05]  /*6320*/  BSYNC.RECONVERGENT B0 ;  /* 0x0000000000007941 */ /* 0x000fea0003800200 */
.L_x_28177:
        /* <DEDUP_REMOVED lines=50> */
.L_x_28180:
[----:B------:R-:W-:Y:S05]  /*6650*/  BSYNC.RECONVERGENT B0 ;  /* 0x0000000000007941 */ /* 0x000fea0003800200 */
.L_x_28179:
[----:B------:R-:W-:Y:S04]  /*6660*/  BSSY.RECONVERGENT B0, `(.L_x_28168) ;  /* 0x0000031000007945 */ /* 0x000fe80003800200 */
[----:B------:R-:W-:Y:S05]  /*6670*/  @!P4 BRA `(.L_x_28181) ;  /* 0x0000000000bcc947 */ /* 0x000fea0003800000 */
[----:B------:R-:W-:Y:S01]  /*6680*/  FADD.FTZ R0, R136, -UR4 ;  /* 0x8000000488007e21 */ /* 0x000fe20008010000 */
[----:B012345:R-:W-:Y:S02]  /*6690*/  HADD2.F32 R155, -RZ, R72.H0_H0 ;  /* 0x20000048ff9b7230 */ /* 0x03ffe40000004100 */
[----:B------:R-:W-:Y:S01]  /*66a0*/  FADD.FTZ R154, R138, -UR4 ;  /* 0x800000048a9a7e21 */ /* 0x000fe20008010000 */
[----:B------:R-:W-:Y:S02]  /*66b0*/  HADD2.F32 R157, -RZ, R76.H0_H0 ;  /* 0x2000004cff9d7230 */ /* 0x000fe40000004100 */
[----:B------:R-:W-:Y:S01]  /*66c0*/  FMUL.FTZ R0, R0, UR20 ;  /* 0x0000001400007c20 */ /* 0x000fe20008410000 */
[----:B------:R-:W-:Y:S01]  /*66d0*/  FADD.FTZ R158, R142, -UR4 ;  /* 0x800000048e9e7e21 */ /* 0x000fe20008010000 */
[----:B------:R-:W-:Y:S01]  /*66e0*/  FMUL.FTZ R156, R154, UR20 ;  /* 0x000000149a9c7c20 */ /* 0x000fe20008410000 */
[----:B------:R-:W-:Y:S02]  /*66f0*/  HADD2.F32 R159, -RZ, R73.H0_H0 ;  /* 0x20000049ff9f7230 */ /* 0x000fe40000004100 */
[----:B------:R-:W-:Y:S01]  /*6700*/  FFMA.FTZ R0, R0, R155, R157 ;  /* 0x0000009b00007223 */ /* 0x000fe2000001009d */
[----:B------:R-:W-:Y:S01]  /*6710*/  FADD.FTZ R155, R140, -UR4 ;  /* 0x800000048c9b7e21 */ /* 0x000fe20008010000 */
[----:B------:R-:W-:-:S02]  /*6720*/  HADD2.F32 R157, -RZ, R77.H0_H0 ;  /* 0x2000004dff9d7230 */ /* 0x000fc40000004100 */
[----:B------:R-:W-:Y:S01]  /*6730*/  FMUL.FTZ R168, R158, UR20 ;  /* 0x000000149ea87c20 */ /* 0x000fe20008410000 */
[----:B------:R-:W-:Y:S02]  /*6740*/  HADD2.F32 R165, -RZ, R74.H0_H0 ;  /* 0x2000004affa57230 */ /* 0x000fe40000004100 */
[----:B------:R-:W-:Y:S01]  /*6750*/  FMUL.FTZ R164, R155, UR20 ;  /* 0x000000149ba47c20 */ /* 0x000fe20008410000 */
[----:B------:R-:W-:Y:S01]  /*6760*/  HADD2.F32 R167, -RZ, R78.H0_H0 ;  /* 0x2000004effa77230 */ /* 0x000fe20000004100 */
[----:B------:R-:W0:Y:S01]  /*6770*/  LDC.64 R154, c[0x0][0x428] ;  /* 0x00010a00ff9a7b82 */ /* 0x000e220000000a00 */
[----:B------:R-:W-:Y:S02]  /*6780*/  HADD2.F32 R169, -RZ, R75.H0_H0 ;  /* 0x2000004bffa97230 */ /* 0x000fe40000004100 */
[----:B------:R-:W-:Y:S01]  /*6790*/  FFMA.FTZ R158, R156, R159, R157 ;  /* 0x0000009f9c9e7223 */ /* 0x000fe2000001009d */
[----:B------:R-:W-:Y:S02]  /*67a0*/  HADD2.F32 R171, -RZ, R79.H0_H0 ;  /* 0x2000004fffab7230 */ /* 0x000fe40000004100 */
[----:B------:R-:W-:Y:S01]  /*67b0*/  FFMA.FTZ R166, R164, R165, R167 ;  /* 0x000000a5a4a67223 */ /* 0x000fe200000100a7 */
[----:B------:R-:W-:Y:S01]  /*67c0*/  FADD.FTZ R156, R137, -UR4 ;  /* 0x80000004899c7e21 */ /* 0x000fe20008010000 */
[----:B------:R-:W-:Y:S01]  /*67d0*/  FADD.FTZ R164, R139, -UR4 ;  /* 0x800000048ba47e21 */ /* 0x000fe20008010000 */
[----:B------:R-:W-:Y:S01]  /*67e0*/  FADD.FTZ R172, R143, -UR4 ;  /* 0x800000048fac7e21 */ /* 0x000fe20008010000 */
[----:B------:R-:W-:Y:S01]  /*67f0*/  FFMA.FTZ R170, R168, R169, R171 ;  /* 0x000000a9a8aa7223 */ /* 0x000fe200000100ab */
        /* <DEDUP_REMOVED lines=13> */
[----:B------:R-:W-:Y:S01]  /*68d0*/  FFMA.FTZ R157, R156, R157, R159 ;  /* 0x0000009d9c9d7223 */ /* 0x000fe2000001009f */
[----:B------:R-:W-:Y:S02]  /*68e0*/  HADD2.F32 R175, -RZ, R79.H1_H1 ;  /* 0x3000004fffaf7230 */ /* 0x000fe40000004100 */
[----:B------:R-:W-:Y:S01]  /*68f0*/  FFMA.FTZ R169, R168, R169, R171 ;  /* 0x000000a9a8a97223 */ /* 0x000fe200000100ab */
[----:B0-----:R-:W-:Y:S01]  /*6900*/  IMAD.WIDE.U32 R154, R153, 0x10, R154 ;  /* 0x00000010999a7825 */ /* 0x001fe200078e009a */
[----:B------:R-:W-:-:S03]  /*6910*/  F2FP.F16.F32.PACK_AB R165, R165, R158 ;  /* 0x0000009ea5a5723e */ /* 0x000fc600000000ff */
[----:B------:R-:W-:Y:S01]  /*6920*/  FFMA.FTZ R173, R172, R173, R175 ;  /* 0x000000adacad7223 */ /* 0x000fe200000100af */
[----:B------:R-:W-:Y:S02]  /*6930*/  F2FP.F16.F32.PACK_AB R166, R169, R166 ;  /* 0x000000a6a9a6723e */ /* 0x000fe400000000ff */
[----:B------:R-:W-:Y:S02]  /*6940*/  F2FP.F16.F32.PACK_AB R164, R157, R0 ;  /* 0x000000009da4723e */ /* 0x000fe400000000ff */
[----:B------:R-:W-:-:S05]  /*6950*/  F2FP.F16.F32.PACK_AB R167, R173, R170 ;  /* 0x000000aaada7723e */ /* 0x000fca00000000ff */
[----:B------:R0:W-:Y:S02]  /*6960*/  STG.E.128 desc[UR12][R154.64], R164 ;  /* 0x000000a49a007986 */ /* 0x0001e4000c101d0c */
.L_x_28181:
[----:B------:R-:W-:Y:S05]  /*6970*/  BSYNC.RECONVERGENT B0 ;  /* 0x0000000000007941 */ /* 0x000fea0003800200 */
.L_x_28168:
[----:B------:R-:W-:Y:S02]  /*6980*/  UIADD3 UR7, UPT, UPT, UR7, UR18, URZ ;  /* 0x0000001207077290 */ /* 0x000fe4000fffe0ff */
[----:B------:R-:W-:Y:S02]  /*6990*/  UPLOP3.LUT UP1, UPT, UPT, UPT, UP1, 0x40, 0x4 ;  /* 0x000000000004789c */ /* 0x000fe40003f2e810 */
[----:B------:R-:W-:-:S09]  /*69a0*/  UISETP.GE.AND UP0, UPT, UR7, UR19, UPT ;  /* 0x000000130700728c */ /* 0x000fd2000bf06270 */
[----:B------:R-:W-:Y:S05]  /*69b0*/  BRA.U !UP0, `(.L_x_28182) ;  /* 0xffffffa108d47547 */ /* 0x000fea000b83ffff */
[----:B------:R-:W-:Y:S05]  /*69c0*/  EXIT ;  /* 0x000000000000794d */ /* 0x000fea0003800000 */
.L_x_28183:
        /* <DEDUP_REMOVED lines=11> */
.L_x_42393:


//--------------------- .text._ZN10layer_norm13ln_fwd_kernelINS_13Kernel_traitsI6__halfS2_fS2_fjLj7168ELj1ELj1ELj4ELj16ENS_18Kernel_traits_baseILj7168ES2_S2_fS2_fjLj128EEEEELb0ELb1ELb1ELb1EEEvNS_9FwdParamsE --------------------------
	.section	.text._ZN10layer_norm13ln_fwd_kernelINS_13Kernel_traitsI6__halfS2_fS2_fjLj7168ELj1ELj1ELj4ELj16ENS_18Kernel_traits_baseILj7168ES2_S2_fS2_fjLj128EEEEELb0ELb1ELb1ELb1EEEvNS_9FwdParamsE,"ax",@progbits
	.align	128
        .global         _ZN10layer_norm13ln_fwd_kernelINS_13Kernel_traitsI6__halfS2_fS2_fjLj7168ELj1ELj1ELj4ELj16ENS_18Kernel_traits_baseILj7168ES2_S2_fS2_fjLj128EEEEELb0ELb1ELb1ELb1EEEvNS_9FwdParamsE
        .type           _ZN10layer_norm13ln_fwd_kernelINS_13Kernel_traitsI6__halfS2_fS2_fjLj7168ELj1ELj1ELj4ELj16ENS_18Kernel_traits_baseILj7168ES2_S2_fS2_fjLj128EEEEELb0ELb1ELb1ELb1EEEvNS_9FwdParamsE,@function
        .size           _ZN10layer_norm13ln_fwd_kernelINS_13Kernel_traitsI6__halfS2_fS2_fjLj7168ELj1ELj1ELj4ELj16ENS_18Kernel_traits_baseILj7168ES2_S2_fS2_fjLj128EEEEELb0ELb1ELb1ELb1EEEvNS_9FwdParamsE,(.L_x_42394 - _ZN10layer_norm13ln_fwd_kernelINS_13Kernel_traitsI6__halfS2_fS2_fjLj7168ELj1ELj1ELj4ELj16ENS_18Kernel_traits_baseILj7168ES2_S2_fS2_fjLj128EEEEELb0ELb1ELb1ELb1EEEvNS_9FwdParamsE)
        .other          _ZN10layer_norm13ln_fwd_kernelINS_13Kernel_traitsI6__halfS2_fS2_fjLj7168ELj1ELj1ELj4ELj16ENS_18Kernel_traits_baseILj7168ES2_S2_fS2_fjLj128EEEEELb0ELb1ELb1ELb1EEEvNS_9FwdParamsE,@"STO_CUDA_ENTRY STV_DEFAULT"
_ZN10layer_norm13ln_fwd_kernelINS_13Kernel_traitsI6__halfS2_fS2_fjLj7168ELj1ELj1ELj4ELj16ENS_18Kernel_traits_baseILj7168ES2_S2_fS2_fjLj128EEEEELb0ELb1ELb1ELb1EEEvNS_9FwdParamsE:
.text._ZN10layer_norm13ln_fwd_kernelINS_13Kernel_traitsI6__halfS2_fS2_fjLj7168ELj1ELj1ELj4ELj16ENS_18Kernel_traits_baseILj7168ES2_S2_fS2_fjLj128EEEEELb0ELb1ELb1ELb1EEEvNS_9FwdParamsE:
        /* <DEDUP_REMOVED lines=36> */
.L_x_28184:
        /* <DEDUP_REMOVED lines=32> */
.L_x_28185:
        /* <DEDUP_REMOVED lines=12> */
.L_x_28205:
[----:B0-----:R-:W-:-:S06]  /*0500*/  UIMAD.WIDE UR4, UR7, 0x4, UR8 ;  /* 0x00000004070478a5 */ /* 0x001fcc000f8e0208 */
[----:B-1----:R-:W-:Y:S02]  /*0510*/  MOV R4, UR4 ;  /* 0x0000000400047c02 */ /* 0x002fe40008000f00 */
[----:B------:R-:W-:-:S05]  /*0520*/  MOV R5, UR5 ;  /* 0x0000000500057c02 */ /* 0x000fca0008000f00 */
[----:B------:R-:W2:Y:S02]  /*0530*/  LDG.E R4, desc[UR12][R4.64] ;  /* 0x0000000c04047981 */ /* 0x000ea4000c1e1900 */
        /* <DEDUP_REMOVED lines=12> */
[----:B------:R-:W-:Y:S01]  /*0600*/  @P1 LEA.HI R105, R105, R104, RZ, 0x3 ;  /* 0x0000006869691211 */ /* 0x000fe200078f18ff */
[----:B------:R-:W-:-:S03]  /*0610*/  HFMA2 R104, -RZ, RZ, 0, 0 ;  /* 0x00000000ff687431 */ /* 0x000fc600000001ff */
[----:B------:R-:W-:-:S05]  /*0620*/  @P1 LEA.HI.SX32 R104, R105, R0, 0x1d ;  /* 0x0000000069681211 */ /* 0x000fca00078feaff */
[----:B0-----:R-:W-:-:S05]  /*0630*/  @P1 IMAD.WIDE.U32 R2, R104, 0x10, R2 ;  /* 0x0000001068021825 */ /* 0x001fca00078e0002 */
        /* <DEDUP_REMOVED lines=8> */
[----:B--2---:R-:W-:Y:S01]  /*06c0*/  R2UR UR6, R6 ;  /* 0x00000000060672ca */ /* 0x004fe200000e0000 */
[----:B0-----:R-:W-:-:S14]  /*06d0*/  @!P0 BRA `(.L_x_28186) ;  /* 0x0000000000d88947 */ /* 0x001fdc0003800000 */
[----:B------:R-:W0:Y:S02]  /*06e0*/  LDC.64 R2, c[0x0][0x3a0] ;  /* 0x0000e800ff027b82 */ /* 0x000e240000000a00 */
[----:B0-----:R-:W-:-:S05]  /*06f0*/  IMAD.WIDE.U32 R2, R105, 0x20, R2 ;  /* 0x0000002069027825 */ /* 0x001fca00078e0002 */
[----:B------:R-:W2:Y:S04]  /*0700*/  LDG.E.128 R96, desc[UR12][R2.64] ;  /* 0x0000000c02607981 */ /* 0x000ea8000c1e1d00 */
[----:B------:R0:W3:Y:S01]  /*0710*/  LDG.E.128 R100, desc[UR12][R2.64+0x10] ;  /* 0x0000100c02647981 */ /* 0x0000e2000c1e1d00 */
[----:B------:R-:W-:-:S13]  /*0720*/  ISETP.LT.AND P2, PT, RZ, UR14, PT ;  /* 0x0000000eff007c0c */ /* 0x000fda000bf41270 */
[----:B------:R-:W1:Y:S01]  /*0730*/  @P2 LDC R5, c[0x0][0x40c] ;  /* 0x00010300ff052b82 */ /* 0x000e620000000800 */
[--C-:B-----5:R-:W-:Y:S02]  /*0740*/  @P2 HADD2.F32 R0, -RZ, R92.reuse.H0_H0 ;  /* 0x2000005cff002230 */ /* 0x120fe40000004100 */
[----:B------:R-:W-:Y:S02]  /*0750*/  @P2 HADD2.F32 R4, -RZ, R92.H1_H1 ;  /* 0x3000005cff042230 */ /* 0x000fe40000004100 */
[--C-:B0-----:R-:W-:Y:S02]  /*0760*/  @P2 HADD2.F32 R2, -RZ, R93.reuse.H0_H0 ;  /* 0x2000005dff022230 */ /* 0x101fe40000004100 */
[----:B------:R-:W-:Y:S01]  /*0770*/  @P2 HADD2.F32 R6, -RZ, R93.H1_H1 ;  /* 0x3000005dff062230 */ /* 0x000fe20000004100 */
[----:B------:R-:W0:Y:S01]  /*0780*/  @P2 LDC R7, c[0x0][0x40c] ;  /* 0x00010300ff072b82 */ /* 0x000e220000000800 */
[----:B------:R-:W-:-:S07]  /*0790*/  @P2 HADD2.F32 R106, -RZ, R94.H1_H1 ;  /* 0x3000005eff6a2230 */ /* 0x000fce0000004100 */
[----:B------:R-:W4:Y:S08]  /*07a0*/  @P2 LDC R107, c[0x0][0x40c] ;  /* 0x00010300ff6b2b82 */ /* 0x000f300000000800 */
[----:B------:R-:W4:Y:S01]  /*07b0*/  @P2 LDC R108, c[0x0][0x40c] ;  /* 0x00010300ff6c2b82 */ /* 0x000f220000000800 */
[----:B-1----:R-:W-:Y:S01]  /*07c0*/  @P2 FMUL.FTZ R3, R0, R5 ;  /* 0x0000000500032220 */ /* 0x002fe20000410000 */
[----:B------:R-:W-:-:S06]  /*07d0*/  @P2 HADD2.F32 R0, -RZ, R64.H0_H0 ;  /* 0x20000040ff002230 */ /* 0x000fcc0000004100 */
[----:B------:R-:W1:Y:S01]  /*07e0*/  @P2 LDC R109, c[0x0][0x40c] ;  /* 0x00010300ff6d2b82 */ /* 0x000e620000000800 */
[----:B0-----:R-:W-:Y:S01]  /*07f0*/  @P2 FMUL.FTZ R4, R4, R7 ;  /* 0x0000000704042220 */ /* 0x001fe20000410000 */
[----:B------:R-:W-:-:S06]  /*0800*/  @P2 HADD2.F32 R7, -RZ, R94.H0_H0 ;  /* 0x2000005eff072230 */ /* 0x000fcc0000004100 */
[----:B------:R-:W0:Y:S01]  /*0810*/  @P2 LDC R111, c[0x0][0x40c] ;  /* 0x00010300ff6f2b82 */ /* 0x000e220000000800 */
[----:B----4-:R-:W-:Y:S01]  /*0820*/  @P2 FMUL.FTZ R5, R2, R107 ;  /* 0x0000006b02052220 */ /* 0x010fe20000410000 */
[----:B------:R-:W-:Y:S02]  /*0830*/  @P2 HADD2.F32 R2, -RZ, R64.H1_H1 ;  /* 0x30000040ff022230 */ /* 0x000fe40000004100 */
[----:B------:R-:W-:-:S04]  /*0840*/  @P2 HADD2.F32 R107, -RZ, R95.H0_H0 ;  /* 0x2000005fff6b2230 */ /* 0x000fc80000004100 */
[----:B------:R-:W4:Y:S01]  /*0850*/  @P2 LDC R110, c[0x0][0x40c] ;  /* 0x00010300ff6e2b82 */ /* 0x000f220000000800 */
[----:B------:R-:W-:Y:S01]  /*0860*/  @P2 FMUL.FTZ R7, R7, R108 ;  /* 0x0000006c07072220 */ /* 0x000fe20000410000 */
[----:B------:R-:W-:Y:S02]  /*0870*/  @P2 HADD2.F32 R108, -RZ, R67.H0_H0 ;  /* 0x20000043ff6c2230 */ /* 0x000fe40000004100 */
[----:B-1----:R-:W-:Y:S01]  /*0880*/  @P2 FMUL.FTZ R6, R6, R109 ;  /* 0x0000006d06062220 */ /* 0x002fe20000410000 */
[----:B0-----:R-:W-:Y:S01]  /*0890*/  @P2 FMUL.FTZ R106, R106, R111 ;  /* 0x0000006f6a6a2220 */ /* 0x001fe20000410000 */
[----:B----4-:R-:W-:Y:S01]  /*08a0*/  @P2 FMUL.FTZ R107, R107, R110 ;  /* 0x0000006e6b6b2220 */ /* 0x010fe20000410000 */
[----:B--2---:R-:W-:Y:S01]  /*08b0*/  @!P2 MOV R152, R96 ;  /* 0x000000600098a202 */ /* 0x004fe20000000f00 */
[----:B------:R-:W-:Y:S01]  /*08c0*/  @P2 FFMA.FTZ R152, R3, R0, R96 ;  /* 0x0000000003982223 */ /* 0x000fe20000010060 */
[----:B------:R-:W-:Y:S01]  /*08d0*/  MOV R153, R97 ;  /* 0x0000006100997202 */ /* 0x000fe20000000f00 */
[----:B------:R-:W-:Y:S01]  /*08e0*/  @P2 FFMA.FTZ R153, R4, R2, R97 ;  /* 0x0000000204992223 */ /* 0x000fe20000010061 */
[--C-:B------:R-:W-:Y:S01]  /*08f0*/  @P2 HADD2.F32 R0, -RZ, R65.reuse.H0_H0 ;  /* 0x20000041ff002230 */ /* 0x100fe20000004100 */
[----:B------:R-:W-:Y:S01]  /*0900*/  MOV R154, R98 ;  /* 0x00000062009a7202 */ /* 0x000fe20000000f00 */
[----:B------:R-:W-:Y:S01]  /*0910*/  @P2 HADD2.F32 R2, -RZ, R65.H1_H1 ;  /* 0x30000041ff022230 */ /* 0x000fe20000004100 */
[----:B------:R-:W-:Y:S01]  /*0920*/  MOV R155, R99 ;  /* 0x00000063009b7202 */ /* 0x000fe20000000f00 */
[--C-:B------:R-:W-:Y:S01]  /*0930*/  @P2 HADD2.F32 R3, -RZ, R66.reuse.H0_H0 ;  /* 0x20000042ff032230 */ /* 0x100fe20000004100 */
[----:B---3--:R-:W-:Y:S01]  /*0940*/  MOV R148, R100 ;  /* 0x0000006400947202 */ /* 0x008fe20000000f00 */
[----:B------:R-:W-:Y:S01]  /*0950*/  @P2 HADD2.F32 R4, -RZ, R66.H1_H1 ;  /* 0x30000042ff042230 */ /* 0x000fe20000004100 */
[----:B------:R-:W-:Y:S01]  /*0960*/  MOV R149, R101 ;  /* 0x0000006500957202 */ /* 0x000fe20000000f00 */
[----:B------:R-:W-:Y:S01]  /*0970*/  @P2 FFMA.FTZ R154, R5, R0, R98 ;  /* 0x00000000059a2223 */ /* 0x000fe20000010062 */
[----:B------:R-:W-:Y:S01]  /*0980*/  MOV R150, R102 ;  /* 0x0000006600967202 */ /* 0x000fe20000000f00 */
[----:B------:R-:W-:Y:S01]  /*0990*/  @P2 FFMA.FTZ R155, R6, R2, R99 ;  /* 0x00000002069b2223 */ /* 0x000fe20000010063 */
[----:B------:R-:W-:Y:S01]  /*09a0*/  @P2 FFMA.FTZ R148, R7, R3, R100 ;  /* 0x0000000307942223 */ /* 0x000fe20000010064 */
[----:B------:R-:W-:Y:S01]  /*09b0*/  @P2 FFMA.FTZ R149, R106, R4, R101 ;  /* 0x000000046a952223 */ /* 0x000fe20000010065 */
        /* <DEDUP_REMOVED lines=8> */
.L_x_28186:
[----:B------:R-:W0:Y:S01]  /*0a40*/  @P1 LDC R3, c[0x0][0x40c] ;  /* 0x00010300ff031b82 */ /* 0x000e220000000800 */
[--C-:B-----5:R-:W-:Y:S01]  /*0a50*/  @P1 HADD2.F32 R0, -RZ, R92.reuse.H0_H0 ;  /* 0x2000005cff001230 */ /* 0x120fe20000004100 */
[----:B------:R-:W-:Y:S01]  /*0a60*/  CS2R R152, SRZ ;  /* 0x0000000000987805 */ /* 0x000fe2000001ff00 */
[----:B------:R-:W-:Y:S01]  /*0a70*/  @P1 HADD2.F32 R2, -RZ, R92.H1_H1 ;  /* 0x3000005cff021230 */ /* 0x000fe20000004100 */
[----:B------:R-:W-:Y:S01]  /*0a80*/  CS2R R154, SRZ ;  /* 0x00000000009a7805 */ /* 0x000fe2000001ff00 */
[----:B------:R-:W-:Y:S01]  /*0a90*/  @P1 HADD2.F32 R6, -RZ, R93.H1_H1 ;  /* 0x3000005dff061230 */ /* 0x000fe20000004100 */
[----:B------:R-:W-:Y:S01]  /*0aa0*/  CS2R R148, SRZ ;  /* 0x0000000000947805 */ /* 0x000fe2000001ff00 */
[--C-:B------:R-:W-:Y:S01]  /*0ab0*/  @P1 HADD2.F32 R106, -RZ, R94.reuse.H0_H0 ;  /* 0x2000005eff6a1230 */ /* 0x100fe20000004100 */
[----:B------:R-:W1:Y:S01]  /*0ac0*/  @P1 LDC R5, c[0x0][0x40c] ;  /* 0x00010300ff051b82 */ /* 0x000e620000000800 */
[----:B------:R-:W-:Y:S01]  /*0ad0*/  @P1 HADD2.F32 R108, -RZ, R94.H1_H1 ;  /* 0x3000005eff6c1230 */ /* 0x000fe20000004100 */
[----:B------:R-:W-:-:S06]  /*0ae0*/  CS2R R150, SRZ ;  /* 0x0000000000967805 */ /* 0x000fcc000001ff00 */
[----:B------:R-:W2:Y:S08]  /*0af0*/  @P1 LDC R4, c[0x0][0x40c] ;  /* 0x00010300ff041b82 */ /* 0x000eb00000000800 */
[----:B------:R-:W3:Y:S01]  /*0b00*/  @P1 LDC R7, c[0x0][0x40c] ;  /* 0x00010300ff071b82 */ /* 0x000ee20000000800 */
[----:B0-----:R-:W-:Y:S01]  /*0b10*/  @P1 FMUL.FTZ R0, R0, R3 ;  /* 0x0000000300001220 */ /* 0x001fe20000410000 */
[----:B------:R-:W-:-:S06]  /*0b20*/  @P1 HADD2.F32 R3, -RZ, R93.H0_H0 ;  /* 0x2000005dff031230 */ /* 0x000fcc0000004100 */
[----:B------:R-:W0:Y:S01]  /*0b30*/  @P1 LDC R107, c[0x0][0x40c] ;  /* 0x00010300ff6b1b82 */ /* 0x000e220000000800 */
[----:B-1----:R-:W-:Y:S01]  /*0b40*/  @P1 FMUL.FTZ R2, R2, R5 ;  /* 0x0000000502021220 */ /* 0x002fe20000410000 */
[----:B------:R-:W-:-:S05]  /*0b50*/  @P1 HADD2.F32 R5, -RZ, R64.H1_H1 ;  /* 0x30000040ff051230 */ /* 0x000fca0000004100 */
[----:B------:R-:W-:Y:S01]  /*0b60*/  @P1 FMUL.FTZ R153, R2, R5 ;  /* 0x0000000502991220 */ /* 0x000fe20000410000 */
[----:B------:R-:W1:Y:S01]  /*0b70*/  @P1 LDC R109, c[0x0][0x40c] ;  /* 0x00010300ff6d1b82 */ /* 0x000e620000000800 */
[----:B--2---:R-:W-:Y:S01]  /*0b80*/  @P1 FMUL.FTZ R4, R3, R4 ;  /* 0x0000000403041220 */ /* 0x004fe20000410000 */
[----:B------:R-:W-:Y:S02]  /*0b90*/  @P1 HADD2.F32 R3, -RZ, R64.H0_H0 ;  /* 0x20000040ff031230 */ /* 0x000fe40000004100 */
[----:B------:R-:W-:Y:S02]  /*0ba0*/  @P1 HADD2.F32 R5, -RZ, R66.H0_H0 ;  /* 0x20000042ff051230 */ /* 0x000fe40000004100 */
[----:B------:R-:W-:Y:S02]  /*0bb0*/  @P1 HADD2.F32 R2, -RZ, R67.H1_H1 ;  /* 0x30000043ff021230 */ /* 0x000fe40000004100 */
[----:B------:R-:W-:Y:S01]  /*0bc0*/  @P1 FMUL.FTZ R152, R0, R3 ;  /* 0x0000000300981220 */ /* 0x000fe20000410000 */
[----:B------:R-:W2:Y:S01]  /*0bd0*/  @P1 LDC R110, c[0x0][0x40c] ;  /* 0x00010300ff6e1b82 */ /* 0x000ea20000000800 */
[----:B---3--:R-:W-:Y:S01]  /*0be0*/  @P1 FMUL.FTZ R6, R6, R7 ;  /* 0x0000000706061220 */ /* 0x008fe20000410000 */
[----:B------:R-:W-:-:S02]  /*0bf0*/  @P1 HADD2.F32 R7, -RZ, R65.H0_H0 ;  /* 0x20000041ff071230 */ /* 0x000fc40000004100 */
[----:B------:R-:W-:Y:S02]  /*0c00*/  @P1 HADD2.F32 R3, -RZ, R65.H1_H1 ;  /* 0x30000041ff031230 */ /* 0x000fe40000004100 */
[----:B------:R-:W-:Y:S02]  /*0c10*/  @P1 HADD2.F32 R0, -RZ, R67.H0_H0 ;  /* 0x20000043ff001230 */ /* 0x000fe40000004100 */
[----:B------:R-:W-:Y:S01]  /*0c20*/  @P1 FMUL.FTZ R154, R4, R7 ;  /* 0x00000007049a1220 */ /* 0x000fe20000410000 */
[----:B------:R-:W3:Y:S01]  /*0c30*/  @P1 LDC R112, c[0x0][0x40c] ;  /* 0x00010300ff701b82 */ /* 0x000ee20000000800 */
[----:B0-----:R-:W-:Y:S01]  /*0c40*/  @P1 FMUL.FTZ R106, R106, R107 ;  /* 0x0000006b6a6a1220 */ /* 0x001fe20000410000 */
[----:B------:R-:W-:Y:S02]  /*0c50*/  @P1 HADD2.F32 R107, -RZ, R95.H0_H0 ;  /* 0x2000005fff6b1230 */ /* 0x000fe40000004100 */
[----:B------:R-:W-:Y:S01]  /*0c60*/  @P1 FMUL.FTZ R155, R6, R3 ;  /* 0x00000003069b1220 */ /* 0x000fe20000410000 */
[----:B------:R-:W-:-:S02]  /*0c70*/  @P1 HADD2.F32 R7, -RZ, R66.H1_H1 ;  /* 0x30000042ff071230 */ /* 0x000fc40000004100 */
[----:B------:R-:W-:Y:S01]  /*0c80*/  @P1 FMUL.FTZ R148, R106, R5 ;  /* 0x000000056a941220 */ /* 0x000fe20000410000 */
[----:B-1----:R-:W-:Y:S01]  /*0c90*/  @P1 FMUL.FTZ R108, R108, R109 ;  /* 0x0000006d6c6c1220 */ /* 0x002fe20000410000 */
[----:B------:R-:W-:-:S03]  /*0ca0*/  @P1 HADD2.F32 R109, -RZ, R95.H1_H1 ;  /* 0x3000005fff6d1230 */ /* 0x000fc60000004100 */
[----:B------:R-:W-:Y:S01]  /*0cb0*/  @P1 FMUL.FTZ R149, R108, R7 ;  /* 0x000000076c951220 */ /* 0x000fe20000410000 */
[----:B--2---:R-:W-:-:S04]  /*0cc0*/  @P1 FMUL.FTZ R107, R107, R110 ;  /* 0x0000006e6b6b1220 */ /* 0x004fc80000410000 */
[----:B------:R-:W-:Y:S01]  /*0cd0*/  @P1 FMUL.FTZ R150, R107, R0 ;  /* 0x000000006b961220 */ /* 0x000fe20000410000 */
[----:B---3--:R-:W-:-:S04]  /*0ce0*/  @P1 FMUL.FTZ R109, R109, R112 ;  /* 0x000000706d6d1220 */ /* 0x008fc80000410000 */
[----:B------:R-:W-:-:S07]  /*0cf0*/  @P1 FMUL.FTZ R151, R109, R2 ;  /* 0x000000026d971220 */ /* 0x000fce0000410000 */
.L_x_28187:
        /* <DEDUP_REMOVED lines=9> */
[----:B------:R0:W5:Y:S01]  /*0d90*/  @P1 LDG.E.128 R92, desc[UR12][R6.64] ;  /* 0x0000000c065c1981 */ /* 0x000162000c1e1d00 */
[----:B--2---:R-:W-:-:S05]  /*0da0*/  @P0 IMAD.WIDE.U32 R108, R107, 0x20, R108 ;  /* 0x000000206b6c0825 */ /* 0x004fca00078e006c */
[----:B------:R0:W5:Y:S04]  /*0db0*/  @P0 LDG.E.128 R96, desc[UR12][R108.64] ;  /* 0x0000000c6c600981 */ /* 0x000168000c1e1d00 */
[----:B------:R0:W5:Y:S01]  /*0dc0*/  @P0 LDG.E.128 R100, desc[UR12][R108.64+0x10] ;  /* 0x0000100c6c640981 */ /* 0x000162000c1e1d00 */
[----:B------:R-:W-:Y:S05]  /*0dd0*/  @!P0 BRA `(.L_x_28188) ;  /* 0x0000000000c88947 */ /* 0x000fea0003800000 */
[----:B------:R-:W-:Y:S02]  /*0de0*/  ISETP.LT.AND P2, PT, RZ, UR14, PT ;  /* 0x0000000eff007c0c */ /* 0x000fe4000bf41270 */
[----:B-----5:R-:W-:Y:S02]  /*0df0*/  MOV R144, R100 ;  /* 0x0000006400907202 */ /* 0x020fe40000000f00 */
[----:B------:R-:W-:Y:S02]  /*0e00*/  MOV R145, R101 ;  /* 0x0000006500917202 */ /* 0x000fe40000000f00 */
[----:B------:R-:W-:Y:S02]  /*0e10*/  MOV R146, R102 ;  /* 0x0000006600927202 */ /* 0x000fe40000000f00 */
[----:B------:R-:W-:-:S05]  /*0e20*/  MOV R147, R103 ;  /* 0x0000006700937202 */ /* 0x000fca0000000f00 */
[----:B0-----:R-:W0:Y:S01]  /*0e30*/  @P2 LDC R5, c[0x0][0x40c] ;  /* 0x00010300ff052b82 */ /* 0x001e220000000800 */
[--C-:B------:R-:W-:Y:S02]  /*0e40*/  @P2 HADD2.F32 R0, -RZ, R92.reuse.H0_H0 ;  /* 0x2000005cff002230 */ /* 0x100fe40000004100 */
[----:B------:R-:W-:Y:S02]  /*0e50*/  @P2 HADD2.F32 R4, -RZ, R92.H1_H1 ;  /* 0x3000005cff042230 */ /* 0x000fe40000004100 */
[--C-:B------:R-:W-:Y:S02]  /*0e60*/  @P2 HADD2.F32 R106, -RZ, R93.reuse.H0_H0 ;  /* 0x2000005dff6a2230 */ /* 0x100fe40000004100 */
[----:B------:R-:W-:Y:S01]  /*0e70*/  @P2 HADD2.F32 R110, -RZ, R94.H1_H1 ;  /* 0x3000005eff6e2230 */ /* 0x000fe20000004100 */
[----:B------:R-:W1:Y:S01]  /*0e80*/  @P2 LDC R7, c[0x0][0x40c] ;  /* 0x00010300ff072b82 */ /* 0x000e620000000800 */
[----:B------:R-:W-:-:S07]  /*0e90*/  @P2 HADD2.F32 R108, -RZ, R93.H1_H1 ;  /* 0x3000005dff6c2230 */ /* 0x000fce0000004100 */
[----:B------:R-:W2:Y:S08]  /*0ea0*/  @P2 LDC R111, c[0x0][0x40c] ;  /* 0x00010300ff6f2b82 */ /* 0x000eb00000000800 */
[----:B------:R-:W3:Y:S01]  /*0eb0*/  @P2 LDC R119, c[0x0][0x40c] ;  /* 0x00010300ff772b82 */ /* 0x000ee20000000800 */
[----:B0-----:R-:W-:Y:S01]  /*0ec0*/  @P2 FMUL.FTZ R109, R0, R5 ;  /* 0x00000005006d2220 */ /* 0x001fe20000410000 */
[----:B------:R-:W-:Y:S01]  /*0ed0*/  @P2 HADD2.F32 R0, -RZ, R68.H1_H1 ;  /* 0x30000044ff002230 */ /* 0x000fe20000004100 */
[----:B------:R-:W-:-:S05]  /*0ee0*/  MOV R5, R97 ;  /* 0x0000006100057202 */ /* 0x000fca0000000f00 */
[----:B------:R-:W0:Y:S01]  /*0ef0*/  @P2 LDC R113, c[0x0][0x40c] ;  /* 0x00010300ff712b82 */ /* 0x000e220000000800 */
[----:B-1----:R-:W-:Y:S01]  /*0f00*/  @P2 FMUL.FTZ R6, R4, R7 ;  /* 0x0000000704062220 */ /* 0x002fe20000410000 */
[----:B------:R-:W-:Y:S01]  /*0f10*/  @P2 HADD2.F32 R7, -RZ, R68.H0_H0 ;  /* 0x20000044ff072230 */ /* 0x000fe20000004100 */
[----:B------:R-:W-:Y:S02]  /*0f20*/  MOV R4, R96 ;  /* 0x0000006000047202 */ /* 0x000fe40000000f00 */
[----:B------:R-:W-:Y:S01]  /*0f30*/  @P2 FFMA.FTZ R5, R6, R0, R97 ;  /* 0x0000000006052223 */ /* 0x000fe20000010061 */
[----:B------:R-:W-:Y:S02]  /*0f40*/  @P2 HADD2.F32 R0, -RZ, R69.H1_H1 ;  /* 0x30000045ff002230 */ /* 0x000fe40000004100 */
[----:B------:R-:W-:Y:S01]  /*0f50*/  @P2 FFMA.FTZ R4, R109, R7, R96 ;  /* 0x000000076d042223 */ /* 0x000fe20000010060 */
[----:B------:R-:W1:Y:S01]  /*0f60*/  @P2 LDC R117, c[0x0][0x40c] ;  /* 0x00010300ff752b82 */ /* 0x000e620000000800 */
[----:B--2---:R-:W-:Y:S01]  /*0f70*/  @P2 FMUL.FTZ R115, R106, R111 ;  /* 0x0000006f6a732220 */ /* 0x004fe20000410000 */
[----:B------:R-:W-:Y:S01]  /*0f80*/  @P2 HADD2.F32 R106, -RZ, R94.H0_H0 ;  /* 0x2000005eff6a2230 */ /* 0x000fe20000004100 */
[----:B------:R-:W-:Y:S01]  /*0f90*/  MOV R6, R98 ;  /* 0x0000006200067202 */ /* 0x000fe20000000f00 */
[----:B------:R-:W-:Y:S01]  /*0fa0*/  @P2 HADD2.F32 R111, -RZ, R95.H0_H0 ;  /* 0x2000005fff6f2230 */ /* 0x000fe20000004100 */
[----:B------:R-:W-:Y:S01]  /*0fb0*/  MOV R7, R99 ;  /* 0x0000006300077202 */ /* 0x000fe20000000f00 */
[----:B------:R-:W-:-:S02]  /*0fc0*/  @P2 HADD2.F32 R109, -RZ, R69.H0_H0 ;  /* 0x20000045ff6d2230 */ /* 0x000fc40000004100 */
[----:B------:R-:W2:Y:S01]  /*0fd0*/  @P2 LDC R112, c[0x0][0x40c] ;  /* 0x00010300ff702b82 */ /* 0x000ea20000000800 */
[----:B---3--:R-:W-:Y:S02]  /*0fe0*/  @P2 FMUL.FTZ R110, R110, R119 ;  /* 0x000000776e6e2220 */ /* 0x008fe40000410000 */
[----:B------:R-:W-:Y:S01]  /*0ff0*/  @P2 FFMA.FTZ R6, R115, R109, R98 ;  /* 0x0000006d73062223 */ /* 0x000fe20000010062 */
[----:B0-----:R-:W-:Y:S01]  /*1000*/  @P2 FMUL.FTZ R108, R108, R113 ;  /* 0x000000716c6c2220 */ /* 0x001fe20000410000 */
[----:B------:R-:W-:-:S03]  /*1010*/  @P2 HADD2.F32 R113, -RZ, R71.H0_H0 ;  /* 0x20000047ff712230 */ /* 0x000fc60000004100 */
[----:B------:R-:W-:Y:S01]  /*1020*/  @P2 FFMA.FTZ R7, R108, R0, R99 ;  /* 0x000000006c072223 */ /* 0x000fe20000010063 */
[----:B-1----:R-:W-:Y:S01]  /*1030*/  @P2 FMUL.FTZ R117, R106, R117 ;  /* 0x000000756a752220 */ /* 0x002fe20000410000 */
[----:B------:R-:W-:-:S05]  /*1040*/  @P2 HADD2.F32 R106, -RZ, R70.H1_H1 ;  /* 0x30000046ff6a2230 */ /* 0x000fca0000004100 */
[----:B------:R-:W-:Y:S01]  /*1050*/  @P2 FFMA.FTZ R145, R110, R106, R101 ;  /* 0x0000006a6e912223 */ /* 0x000fe20000010065 */
[----:B--2---:R-:W-:Y:S01]  /*1060*/  @P2 FMUL.FTZ R119, R111, R112 ;  /* 0x000000706f772220 */ /* 0x004fe20000410000 */
[----:B------:R-:W-:-:S03]  /*1070*/  @P2 HADD2.F32 R111, -RZ, R70.H0_H0 ;  /* 0x20000046ff6f2230 */ /* 0x000fc60000004100 */
        /* <DEDUP_REMOVED lines=8> */
.L_x_28188:
[----:B0-----:R-:W0:Y:S01]  /*1100*/  @P1 LDC R5, c[0x0][0x40c] ;  /* 0x00010300ff051b82 */ /* 0x001e220000000800 */
[--C-:B-----5:R-:W-:Y:S01]  /*1110*/  @P1 HADD2.F32 R0, -RZ, R92.reuse.H0_H0 ;  /* 0x2000005cff001230 */ /* 0x120fe20000004100 */
[----:B------:R-:W-:Y:S01]  /*1120*/  CS2R R144, SRZ ;  /* 0x0000000000907805 */ /* 0x000fe2000001ff00 */
[----:B------:R-:W-:Y:S01]  /*1130*/  @P1 HADD2.F32 R4, -RZ, R92.H1_H1 ;  /* 0x3000005cff041230 */ /* 0x000fe20000004100 */
[----:B------:R-:W-:Y:S01]  /*1140*/  CS2R R146, SRZ ;  /* 0x0000000000927805 */ /* 0x000fe2000001ff00 */
[----:B------:R-:W-:Y:S02]  /*1150*/  @P1 HADD2.F32 R109, -RZ, R93.H1_H1 ;  /* 0x3000005dff6d1230 */ /* 0x000fe40000004100 */
[--C-:B------:R-:W-:Y:S01]  /*1160*/  @P1 HADD2.F32 R111, -RZ, R94.reuse.H0_H0 ;  /* 0x2000005eff6f1230 */ /* 0x100fe20000004100 */
[----:B------:R-:W1:Y:S01]  /*1170*/  @P1 LDC R7, c[0x0][0x40c] ;  /* 0x00010300ff071b82 */ /* 0x000e620000000800 */
[----:B------:R-:W-:Y:S02]  /*1180*/  @P1 HADD2.F32 R113, -RZ, R94.H1_H1 ;  /* 0x3000005eff711230 */ /* 0x000fe40000004100 */
[----:B------:R-:W-:-:S05]  /*1190*/  @P1 HADD2.F32 R116, -RZ, R95.H1_H1 ;  /* 0x3000005fff741230 */ /* 0x000fca0000004100 */
[----:B------:R-:W2:Y:S08]  /*11a0*/  @P1 LDC R110, c[0x0][0x40c] ;  /* 0x00010300ff6e1b82 */ /* 0x000eb00000000800 */
        /* <DEDUP_REMOVED lines=21> */
[----:B------:R-:W-:Y:S01]  /*1300*/  @P1 HADD2.F32 R109, -RZ, R69.H1_H1 ;  /* 0x30000045ff6d1230 */ /* 0x000fe20000004100 */
[----:B------:R-:W-:Y:S01]  /*1310*/  MOV R7, RZ ;  /* 0x000000ff00077202 */ /* 0x000fe20000000f00 */
[----:B--2---:R-:W-:Y:S01]  /*1320*/  @P1 FMUL.FTZ R114, R114, R115 ;  /* 0x0000007372721220 */ /* 0x004fe20000410000 */
[----:B------:R-:W-:-:S02]  /*1330*/  @P1 HADD2.F32 R111, -RZ, R70.H0_H0 ;  /* 0x20000046ff6f1230 */ /* 0x000fc40000004100 */
[----:B------:R-:W-:Y:S02]  /*1340*/  @P1 HADD2.F32 R0, -RZ, R70.H1_H1 ;  /* 0x30000046ff001230 */ /* 0x000fe40000004100 */
[----:B------:R-:W-:Y:S01]  /*1350*/  @P1 FMUL.FTZ R7, R110, R109 ;  /* 0x0000006d6e071220 */ /* 0x000fe20000410000 */
[--C-:B------:R-:W-:Y:S02]  /*1360*/  @P1 HADD2.F32 R115, -RZ, R71.reuse.H0_H0 ;  /* 0x20000047ff731230 */ /* 0x100fe40000004100 */
[----:B------:R-:W-:Y:S01]  /*1370*/  @P1 FMUL.FTZ R144, R112, R111 ;  /* 0x0000006f70901220 */ /* 0x000fe20000410000 */
[----:B---3--:R-:W-:Y:S01]  /*1380*/  @P1 FMUL.FTZ R116, R116, R117 ;  /* 0x0000007574741220 */ /* 0x008fe20000410000 */
[----:B------:R-:W-:Y:S02]  /*1390*/  @P1 HADD2.F32 R117, -RZ, R71.H1_H1 ;  /* 0x30000047ff751230 */ /* 0x000fe40000004100 */
[----:B------:R-:W-:Y:S01]  /*13a0*/  @P1 FMUL.FTZ R145, R113, R0 ;  /* 0x0000000071911220 */ /* 0x000fe20000410000 */
[----:B------:R-:W-:-:S02]  /*13b0*/  @P1 FMUL.FTZ R146, R114, R115 ;  /* 0x0000007372921220 */ /* 0x000fc40000410000 */
[----:B------:R-:W-:-:S07]  /*13c0*/  @P1 FMUL.FTZ R147, R116, R117 ;  /* 0x0000007574931220 */ /* 0x000fce0000410000 */
.L_x_28189:
        /* <DEDUP_REMOVED lines=21> */
[--C-:B------:R-:W-:Y:S01]  /*1520*/  @P2 HADD2.F32 R0, -RZ, R92.reuse.H0_H0 ;  /* 0x2000005cff002230 */ /* 0x100fe20000004100 */
[----:B------:R-:W-:Y:S01]  /*1530*/  MOV R138, R102 ;  /* 0x00000066008a7202 */ /* 0x000fe20000000f00 */
[----:B------:R-:W-:Y:S01]  /*1540*/  @P2 HADD2.F32 R106, -RZ, R92.H1_H1 ;  /* 0x3000005cff6a2230 */ /* 0x000fe20000004100 */
[----:B------:R-:W-:Y:S01]  /*1550*/  MOV R139, R103 ;  /* 0x00000067008b7202 */ /* 0x000fe20000000f00 */
[--C-:B------:R-:W-:Y:S02]  /*1560*/  @P2 HADD2.F32 R108, -RZ, R93.reuse.H0_H0 ;  /* 0x2000005dff6c2230 */ /* 0x100fe40000004100 */
[----:B------:R-:W-:Y:S01]  /*1570*/  @P2 HADD2.F32 R110, -RZ, R93.H1_H1 ;  /* 0x3000005dff6e2230 */ /* 0x000fe20000004100 */
[----:B------:R-:W1:Y:S01]  /*1580*/  @P2 LDC R113, c[0x0][0x40c] ;  /* 0x00010300ff712b82 */ /* 0x000e620000000800 */
[----:B------:R-:W-:-:S07]  /*1590*/  @P2 HADD2.F32 R112, -RZ, R94.H1_H1 ;  /* 0x3000005eff702230 */ /* 0x000fce0000004100 */
[----:B------:R-:W2:Y:S08]  /*15a0*/  @P2 LDC R115, c[0x0][0x40c] ;  /* 0x00010300ff732b82 */ /* 0x000eb00000000800 */
[----:B------:R-:W3:Y:S01]  /*15b0*/  @P2 LDC R117, c[0x0][0x40c] ;  /* 0x00010300ff752b82 */ /* 0x000ee20000000800 */
[----:B0-----:R-:W-:Y:S01]  /*15c0*/  @P2 FMUL.FTZ R111, R0, R107 ;  /* 0x0000006b006f2220 */ /* 0x001fe20000410000 */
[----:B------:R-:W-:-:S02]  /*15d0*/  @P2 HADD2.F32 R107, -RZ, R72.H0_H0 ;  /* 0x20000048ff6b2230 */ /* 0x000fc40000004100 */
[----:B------:R-:W-:-:S03]  /*15e0*/  @P2 HADD2.F32 R0, -RZ, R72.H1_H1 ;  /* 0x30000048ff002230 */ /* 0x000fc60000004100 */
[----:B------:R-:W-:Y:S01]  /*15f0*/  @P2 FFMA.FTZ R140, R111, R107, R96 ;  /* 0x0000006b6f8c2223 */ /* 0x000fe20000010060 */
[----:B------:R-:W0:Y:S01]  /*1600*/  @P2 LDC R114, c[0x0][0x40c] ;  /* 0x00010300ff722b82 */ /* 0x000e220000000800 */
[----:B-1----:R-:W-:Y:S01]  /*1610*/  @P2 FMUL.FTZ R106, R106, R113 ;  /* 0x000000716a6a2220 */ /* 0x002fe20000410000 */
[----:B------:R-:W-:Y:S02]  /*1620*/  @P2 HADD2.F32 R113, -RZ, R95.H0_H0 ;  /* 0x2000005fff712230 */ /* 0x000fe40000004100 */
[--C-:B------:R-:W-:Y:S02]  /*1630*/  @P2 HADD2.F32 R107, -RZ, R73.reuse.H0_H0 ;  /* 0x20000049ff6b2230 */ /* 0x100fe40000004100 */
[----:B------:R-:W-:Y:S01]  /*1640*/  @P2 FFMA.FTZ R141, R106, R0, R97 ;  /* 0x000000006a8d2223 */ /* 0x000fe20000010061 */
[----:B------:R-:W-:Y:S01]  /*1650*/  @P2 HADD2.F32 R0, -RZ, R73.H1_H1 ;  /* 0x30000049ff002230 */ /* 0x000fe20000004100 */
[----:B------:R-:W1:Y:S01]  /*1660*/  @P2 LDC R119, c[0x0][0x40c] ;  /* 0x00010300ff772b82 */ /* 0x000e620000000800 */
[----:B--2---:R-:W-:Y:S01]  /*1670*/  @P2 FMUL.FTZ R115, R108, R115 ;  /* 0x000000736c732220 */ /* 0x004fe20000410000 */
[----:B------:R-:W-:-:S02]  /*1680*/  @P2 HADD2.F32 R108, -RZ, R94.H0_H0 ;  /* 0x2000005eff6c2230 */ /* 0x000fc40000004100 */
[--C-:B------:R-:W-:Y:S02]  /*1690*/  @P2 HADD2.F32 R111, -RZ, R74.reuse.H0_H0 ;  /* 0x2000004aff6f2230 */ /* 0x100fe40000004100 */
[----:B------:R-:W-:Y:S01]  /*16a0*/  @P2 FFMA.FTZ R142, R115, R107, R98 ;  /* 0x0000006b738e2223 */ /* 0x000fe20000010062 */
[----:B------:R-:W-:Y:S01]  /*16b0*/  @P2 HADD2.F32 R106, -RZ, R74.H1_H1 ;  /* 0x3000004aff6a2230 */ /* 0x000fe20000004100 */
[----:B------:R-:W2:Y:S01]  /*16c0*/  @P2 LDC R121, c[0x0][0x40c] ;  /* 0x00010300ff792b82 */ /* 0x000ea20000000800 */
[----:B---3--:R-:W-:-:S04]  /*16d0*/  @P2 FMUL.FTZ R110, R110, R117 ;  /* 0x000000756e6e2220 */ /* 0x008fc80000410000 */
[----:B------:R-:W-:Y:S01]  /*16e0*/  @P2 FFMA.FTZ R143, R110, R0, R99 ;  /* 0x000000006e8f2223 */ /* 0x000fe20000010063 */
[----:B0-----:R-:W-:Y:S01]  /*16f0*/  @P2 FMUL.FTZ R117, R113, R114 ;  /* 0x0000007271752220 */ /* 0x001fe20000410000 */
[----:B------:R-:W-:-:S05]  /*1700*/  @P2 HADD2.F32 R113, -RZ, R75.H0_H0 ;  /* 0x2000004bff712230 */ /* 0x000fca0000004100 */
[----:B------:R-:W-:Y:S01]  /*1710*/  @P2 FFMA.FTZ R138, R117, R113, R102 ;  /* 0x00000071758a2223 */ /* 0x000fe20000010066 */
[----:B-1----:R-:W-:-:S04]  /*1720*/  @P2 FMUL.FTZ R119, R108, R119 ;  /* 0x000000776c772220 */ /* 0x002fc80000410000 */
[----:B------:R-:W-:Y:S01]  /*1730*/  @P2 FFMA.FTZ R136, R119, R111, R100 ;  /* 0x0000006f77882223 */ /* 0x000fe20000010064 */
[----:B--2---:R-:W-:-:S04]  /*1740*/  @P2 FMUL.FTZ R112, R112, R121 ;  /* 0x0000007970702220 */ /* 0x004fc80000410000 */
[----:B------:R-:W-:Y:S01]  /*1750*/  @P2 FFMA.FTZ R137, R112, R106, R101 ;  /* 0x0000006a70892223 */ /* 0x000fe20000010065 */
[----:B------:R-:W-:Y:S06]  /*1760*/  @!P2 BRA `(.L_x_28191) ;  /* 0x0000000000c4a947 */ /* 0x000fec0003800000 */
[----:B------:R-:W-:Y:S02]  /*1770*/  HADD2.F32 R106, -RZ, R95.H1_H1 ;  /* 0x3000005fff6a7230 */ /* 0x000fe40000004100 */
[----:B------:R-:W-:-:S03]  /*1780*/  HADD2.F32 R0, -RZ, R75.H1_H1 ;  /* 0x3000004bff007230 */ /* 0x000fc60000004100 */
[----:B------:R-:W-:-:S04]  /*1790*/  FMUL.FTZ R106, R106, UR23 ;  /* 0x000000176a6a7c20 */ /* 0x000fc80008410000 */
[----:B------:R-:W-:Y:S01]  /*17a0*/  FFMA.FTZ R139, R106, R0, R103 ;  /* 0x000000006a8b7223 */ /* 0x000fe20000010067 */
[----:B------:R-:W-:Y:S06]  /*17b0*/  BRA `(.L_x_28191) ;  /* 0x0000000000b07947 */ /* 0x000fec0003800000 */
.L_x_28190:
[----:B-1----:R-:W0:Y:S01]  /*17c0*/  @P1 LDC R107, c[0x0][0x40c] ;  /* 0x00010300ff6b1b82 */ /* 0x002e220000000800 */
        /* <DEDUP_REMOVED lines=43> */
.L_x_28191:
        /* <DEDUP_REMOVED lines=63> */
.L_x_28192:
[----:B-1----:R-:W0:Y:S01]  /*1e70*/  @P1 LDC R109, c[0x0][0x40c] ;  /* 0x00010300ff6d1b82 */ /* 0x002e220000000800 */
[--C-:B-----5:R-:W-:Y:S01]  /*1e80*/  @P1 HADD2.F32 R0, -RZ, R92.reuse.H0_H0 ;  /* 0x2000005cff001230 */ /* 0x120fe20000004100 */
[----:B------:R-:W-:Y:S01]  /*1e90*/  CS2R R124, SRZ ;  /* 0x00000000007c7805 */ /* 0x000fe2000001ff00 */
[----:B------:R-:W-:Y:S01]  /*1ea0*/  @P1 HADD2.F32 R106, -RZ, R92.H1_H1 ;  /* 0x3000005cff6a1230 */ /* 0x000fe20000004100 */
[----:B------:R-:W-:Y:S01]  /*1eb0*/  CS2R R126, SRZ ;  /* 0x00000000007e7805 */ /* 0x000fe2000001ff00 */
[----:B------:R-:W-:Y:S01]  /*1ec0*/  @P1 HADD2.F32 R108, -RZ, R93.H0_H0 ;  /* 0x2000005dff6c1230 */ /* 0x000fe20000004100 */
        /* <DEDUP_REMOVED lines=8> */
[----:B------:R-:W-:-:S06]  /*1f50*/  @P1 HADD2.F32 R109, -RZ, R93.H1_H1 ;  /* 0x3000005dff6d1230 */ /* 0x000fcc0000004100 */
        /* <DEDUP_REMOVED lines=13> */
[----:B------:R-:W-:-:S03]  /*2030*/  @P1 HADD2.F32 R113, -RZ, R78.H1_H1 ;  /* 0x3000004eff711230 */ /* 0x000fc60000004100 */
[----:B------:R-:W-:Y:S01]  /*2040*/  @P1 FMUL.FTZ R124, R0, R109 ;  /* 0x0000006d007c1220 */ /* 0x000fe20000410000 */
[----:B------:R-:W3:Y:S01]  /*2050*/  @P1 LDC R118, c[0x0][0x40c] ;  /* 0x00010300ff761b82 */ /* 0x000ee20000000800 */
[----:B0-----:R-:W-:Y:S01]  /*2060*/  @P1 FMUL.FTZ R112, R112, R115 ;  /* 0x0000007370701220 */ /* 0x001fe20000410000 */
[----:B------:R-:W-:Y:S02]  /*2070*/  @P1 HADD2.F32 R115, -RZ, R95.H0_H0 ;  /* 0x2000005fff731230 */ /* 0x000fe40000004100 */
[----:B------:R-:W-:Y:S02]  /*2080*/  @P1 HADD2.F32 R109, -RZ, R77.H1_H1 ;  /* 0x3000004dff6d1230 */ /* 0x000fe40000004100 */
[----:B------:R-:W-:Y:S01]  /*2090*/  @P1 FMUL.FTZ R128, R112, R111 ;  /* 0x0000006f70801220 */ /* 0x000fe20000410000 */
[----:B------:R-:W-:Y:S02]  /*20a0*/  @P1 HADD2.F32 R0, -RZ, R79.H0_H0 ;  /* 0x2000004fff001230 */ /* 0x000fe40000004100 */
[----:B-1----:R-:W-:Y:S01]  /*20b0*/  @P1 FMUL.FTZ R114, R114, R117 ;  /* 0x0000007572721220 */ /* 0x002fe20000410000 */
[----:B------:R-:W-:-:S02]  /*20c0*/  @P1 HADD2.F32 R117, -RZ, R95.H1_H1 ;  /* 0x3000005fff751230 */ /* 0x000fc40000004100 */
[----:B------:R-:W-:Y:S01]  /*20d0*/  @P1 FMUL.FTZ R127, R110, R109 ;  /* 0x0000006d6e7f1220 */ /* 0x000fe20000410000 */
[----:B------:R-:W-:Y:S01]  /*20e0*/  @P1 FMUL.FTZ R129, R114, R113 ;  /* 0x0000007172811220 */ /* 0x000fe20000410000 */
[----:B--2---:R-:W-:-:S04]  /*20f0*/  @P1 FMUL.FTZ R115, R115, R116 ;  /* 0x0000007473731220 */ /* 0x004fc80000410000 */
[----:B------:R-:W-:Y:S01]  /*2100*/  @P1 FMUL.FTZ R130, R115, R0 ;  /* 0x0000000073821220 */ /* 0x000fe20000410000 */
[----:B---3--:R-:W-:-:S04]  /*2110*/  @P1 FMUL.FTZ R117, R117, R118 ;  /* 0x0000007675751220 */ /* 0x008fc80000410000 */
[----:B------:R-:W-:-:S07]  /*2120*/  @P1 FMUL.FTZ R131, R117, R106 ;  /* 0x0000006a75831220 */ /* 0x000fce0000410000 */
.L_x_28193:
        /* <DEDUP_REMOVED lines=21> */
[--C-:B------:R-:W-:Y:S02]  /*2280*/  @P2 HADD2.F32 R106, -RZ, R92.reuse.H1_H1 ;  /* 0x3000005cff6a2230 */ /* 0x100fe40000004100 */
[----:B------:R-:W-:Y:S02]  /*2290*/  @P2 HADD2.F32 R0, -RZ, R92.H0_H0 ;  /* 0x2000005cff002230 */ /* 0x000fe40000004100 */
[--C-:B------:R-:W-:Y:S02]  /*22a0*/  @P2 HADD2.F32 R108, -RZ, R93.reuse.H0_H0 ;  /* 0x2000005dff6c2230 */ /* 0x100fe40000004100 */
[----:B------:R-:W-:Y:S01]  /*22b0*/  @P2 HADD2.F32 R110, -RZ, R93.H1_H1 ;  /* 0x3000005dff6e2230 */ /* 0x000fe20000004100 */
[----:B------:R-:W1:Y:S01]  /*22c0*/  @P2 LDC R107, c[0x0][0x40c] ;  /* 0x00010300ff6b2b82 */ /* 0x000e620000000800 */
[----:B------:R-:W-:-:S07]  /*22d0*/  @P2 HADD2.F32 R114, -RZ, R95.H0_H0 ;  /* 0x2000005fff722230 */ /* 0x000fce0000004100 */
[----:B------:R-:W2:Y:S08]  /*22e0*/  @P2 LDC R113, c[0x0][0x40c] ;  /* 0x00010300ff712b82 */ /* 0x000eb00000000800 */
[----:B------:R-:W3:Y:S01]  /*22f0*/  @P2 LDC R112, c[0x0][0x40c] ;  /* 0x00010300ff702b82 */ /* 0x000ee20000000800 */
[----:B0-----:R-:W-:Y:S01]  /*2300*/  @P2 FMUL.FTZ R106, R106, R111 ;  /* 0x0000006f6a6a2220 */ /* 0x001fe20000410000 */
[----:B------:R-:W-:-:S06]  /*2310*/  @P2 HADD2.F32 R111, -RZ, R94.H1_H1 ;  /* 0x3000005eff6f2230 */ /* 0x000fcc0000004100 */
[----:B------:R-:W0:Y:S01]  /*2320*/  @P2 LDC R115, c[0x0][0x40c] ;  /* 0x00010300ff732b82 */ /* 0x000e220000000800 */
[----:B-1----:R-:W-:Y:S01]  /*2330*/  @P2 FMUL.FTZ R109, R0, R107 ;  /* 0x0000006b006d2220 */ /* 0x002fe20000410000 */
[--C-:B------:R-:W-:Y:S02]  /*2340*/  @P2 HADD2.F32 R107, -RZ, R80.reuse.H0_H0 ;  /* 0x20000050ff6b2230 */ /* 0x100fe40000004100 */
[----:B------:R-:W-:-:S03]  /*2350*/  @P2 HADD2.F32 R0, -RZ, R80.H1_H1 ;  /* 0x30000050ff002230 */ /* 0x000fc60000004100 */
[----:B------:R-:W-:Y:S01]  /*2360*/  @P2 FFMA.FTZ R132, R109, R107, R96 ;  /* 0x0000006b6d842223 */ /* 0x000fe20000010060 */
[----:B------:R-:W1:Y:S01]  /*2370*/  @P2 LDC R119, c[0x0][0x40c] ;  /* 0x00010300ff772b82 */ /* 0x000e620000000800 */
[----:B--2---:R-:W-:Y:S01]  /*2380*/  @P2 FMUL.FTZ R113, R108, R113 ;  /* 0x000000716c712220 */ /* 0x004fe20000410000 */
[----:B------:R-:W-:Y:S02]  /*2390*/  @P2 HADD2.F32 R108, -RZ, R94.H0_H0 ;  /* 0x2000005eff6c2230 */ /* 0x000fe40000004100 */
[----:B------:R-:W-:Y:S01]  /*23a0*/  @P2 FFMA.FTZ R133, R106, R0, R97 ;  /* 0x000000006a852223 */ /* 0x000fe20000010061 */
[--C-:B------:R-:W-:Y:S02]  /*23b0*/  @P2 HADD2.F32 R107, -RZ, R81.reuse.H0_H0 ;  /* 0x20000051ff6b2230 */ /* 0x100fe40000004100 */
[----:B------:R-:W-:Y:S01]  /*23c0*/  @P2 HADD2.F32 R0, -RZ, R81.H1_H1 ;  /* 0x30000051ff002230 */ /* 0x000fe20000004100 */
[----:B------:R-:W2:Y:S01]  /*23d0*/  @P2 LDC R117, c[0x0][0x40c] ;  /* 0x00010300ff752b82 */ /* 0x000ea20000000800 */
[----:B---3--:R-:W-:Y:S01]  /*23e0*/  @P2 FMUL.FTZ R112, R111, R112 ;  /* 0x000000706f702220 */ /* 0x008fe20000410000 */
[----:B------:R-:W-:-:S02]  /*23f0*/  @P2 HADD2.F32 R111, -RZ, R83.H0_H0 ;  /* 0x20000053ff6f2230 */ /* 0x000fc40000004100 */
[----:B------:R-:W-:Y:S01]  /*2400*/  @P2 FFMA.FTZ R134, R113, R107, R98 ;  /* 0x0000006b71862223 */ /* 0x000fe20000010062 */
[--C-:B------:R-:W-:Y:S02]  /*2410*/  @P2 HADD2.F32 R109, -RZ, R82.reuse.H0_H0 ;  /* 0x20000052ff6d2230 */ /* 0x100fe40000004100 */
[----:B------:R-:W-:Y:S02]  /*2420*/  @P2 HADD2.F32 R106, -RZ, R82.H1_H1 ;  /* 0x30000052ff6a2230 */ /* 0x000fe40000004100 */
[----:B0-----:R-:W-:-:S04]  /*2430*/  @P2 FMUL.FTZ R110, R110, R115 ;  /* 0x000000736e6e2220 */ /* 0x001fc80000410000 */
[----:B------:R-:W-:Y:S01]  /*2440*/  @P2 FFMA.FTZ R135, R110, R0, R99 ;  /* 0x000000006e872223 */ /* 0x000fe20000010063 */
[----:B-1----:R-:W-:-:S04]  /*2450*/  @P2 FMUL.FTZ R119, R114, R119 ;  /* 0x0000007772772220 */ /* 0x002fc80000410000 */
[----:B------:R-:W-:Y:S01]  /*2460*/  @P2 FFMA.FTZ R118, R119, R111, R102 ;  /* 0x0000006f77762223 */ /* 0x000fe20000010066 */
[----:B------:R-:W-:Y:S01]  /*2470*/  MOV R119, R103 ;  /* 0x0000006700777202 */ /* 0x000fe20000000f00 */
[----:B--2---:R-:W-:Y:S01]  /*2480*/  @P2 FMUL.FTZ R115, R108, R117 ;  /* 0x000000756c732220 */ /* 0x004fe20000410000 */
[----:B------:R-:W-:Y:S01]  /*2490*/  MOV R117, R101 ;  /* 0x0000006500757202 */ /* 0x000fe20000000f00 */
        /* <DEDUP_REMOVED lines=8> */
.L_x_28194:
[----:B-1----:R-:W0:Y:S01]  /*2520*/  @P1 LDC R107, c[0x0][0x40c] ;  /* 0x00010300ff6b1b82 */ /* 0x002e220000000800 */
[--C-:B-----5:R-:W-:Y:S01]  /*2530*/  @P1 HADD2.F32 R0, -RZ, R92.reuse.H0_H0 ;  /* 0x2000005cff001230 */ /* 0x120fe20000004100 */
[----:B------:R-:W-:Y:S01]  /*2540*/  CS2R R132, SRZ ;  /* 0x0000000000847805 */ /* 0x000fe2000001ff00 */
[----:B------:R-:W-:Y:S01]  /*2550*/  @P1 HADD2.F32 R106, -RZ, R92.H1_H1 ;  /* 0x3000005cff6a1230 */ /* 0x000fe20000004100 */
[----:B------:R-:W-:Y:S01]  /*2560*/  CS2R R134, SRZ ;  /* 0x0000000000867805 */ /* 0x000fe2000001ff00 */
[----:B------:R-:W-:Y:S01]  /*2570*/  @P1 HADD2.F32 R110, -RZ, R93.H1_H1 ;  /* 0x3000005dff6e1230 */ /* 0x000fe20000004100 */
[----:B------:R-:W-:Y:S01]  /*2580*/  CS2R R118, SRZ ;  /* 0x0000000000767805 */ /* 0x000fe2000001ff00 */
[--C-:B------:R-:W-:Y:S01]  /*2590*/  @P1 HADD2.F32 R114, -RZ, R94.reuse.H1_H1 ;  /* 0x3000005eff721230 */ /* 0x100fe20000004100 */
[----:B------:R-:W1:Y:S01]  /*25a0*/  @P1 LDC R109, c[0x0][0x40c] ;  /* 0x00010300ff6d1b82 */ /* 0x000e620000000800 */
[----:B------:R-:W-:-:S07]  /*25b0*/  @P1 HADD2.F32 R112, -RZ, R94.H0_H0 ;  /* 0x2000005eff701230 */ /* 0x000fce0000004100 */
        /* <DEDUP_REMOVED lines=11> */
[----:B------:R-:W-:Y:S02]  /*2670*/  @P1 HADD2.F32 R106, -RZ, R95.H1_H1 ;  /* 0x3000005fff6a1230 */ /* 0x000fe40000004100 */
[----:B------:R-:W-:Y:S02]  /*2680*/  @P1 HADD2.F32 R109, -RZ, R82.H1_H1 ;  /* 0x30000052ff6d1230 */ /* 0x000fe40000004100 */
[----:B------:R-:W-:Y:S01]  /*2690*/  @P1 FMUL.FTZ R132, R0, R107 ;  /* 0x0000006b00841220 */ /* 0x000fe20000410000 */
[----:B------:R-:W2:Y:S01]  /*26a0*/  @P1 LDC R116, c[0x0][0x40c] ;  /* 0x00010300ff741b82 */ /* 0x000ea20000000800 */
[----:B---3--:R-:W-:Y:S01]  /*26b0*/  @P1 FMUL.FTZ R110, R110, R111 ;  /* 0x0000006f6e6e1220 */ /* 0x008fe20000410000 */
[----:B------:R-:W-:-:S02]  /*26c0*/  @P1 HADD2.F32 R111, -RZ, R81.H0_H0 ;  /* 0x20000051ff6f1230 */ /* 0x000fc40000004100 */
[----:B------:R-:W-:Y:S02]  /*26d0*/  @P1 HADD2.F32 R107, -RZ, R82.H0_H0 ;  /* 0x20000052ff6b1230 */ /* 0x000fe40000004100 */
[----:B------:R-:W-:Y:S02]  /*26e0*/  @P1 HADD2.F32 R0, -RZ, R83.H0_H0 ;  /* 0x20000053ff001230 */ /* 0x000fe40000004100 */
[----:B------:R-:W-:Y:S01]  /*26f0*/  @P1 FMUL.FTZ R134, R108, R111 ;  /* 0x0000006f6c861220 */ /* 0x000fe20000410000 */
[----:B------:R-:W3:Y:S01]  /*2700*/  @P1 LDC R121, c[0x0][0x40c] ;  /* 0x00010300ff791b82 */ /* 0x000ee20000000800 */
[----:B0-----:R-:W-:Y:S01]  /*2710*/  @P1 FMUL.FTZ R114, R114, R115 ;  /* 0x0000007372721220 */ /* 0x001fe20000410000 */
[----:B------:R-:W-:Y:S02]  /*2720*/  @P1 HADD2.F32 R115, -RZ, R95.H0_H0 ;  /* 0x2000005fff731230 */ /* 0x000fe40000004100 */
[----:B------:R-:W-:Y:S02]  /*2730*/  @P1 HADD2.F32 R111, -RZ, R83.H1_H1 ;  /* 0x30000053ff6f1230 */ /* 0x000fe40000004100 */
[----:B-1----:R-:W-:Y:S01]  /*2740*/  @P1 FMUL.FTZ R112, R112, R113 ;  /* 0x0000007170701220 */ /* 0x002fe20000410000 */
[----:B------:R-:W-:-:S05]  /*2750*/  @P1 HADD2.F32 R113, -RZ, R81.H1_H1 ;  /* 0x30000051ff711230 */ /* 0x000fca0000004100 */
[----:B------:R-:W-:Y:S01]  /*2760*/  @P1 FMUL.FTZ R135, R110, R113 ;  /* 0x000000716e871220 */ /* 0x000fe20000410000 */
[----:B--2---:R-:W-:Y:S01]  /*2770*/  @P1 FMUL.FTZ R115, R115, R116 ;  /* 0x0000007473731220 */ /* 0x004fe20000410000 */
[----:B------:R-:W-:Y:S02]  /*2780*/  CS2R R116, SRZ ;  /* 0x0000000000747805 */ /* 0x000fe4000001ff00 */
[----:B------:R-:W-:Y:S01]  /*2790*/  @P1 FMUL.FTZ R116, R112, R107 ;  /* 0x0000006b70741220 */ /* 0x000fe20000410000 */
[----:B------:R-:W-:Y:S01]  /*27a0*/  @P1 FMUL.FTZ R117, R114, R109 ;  /* 0x0000006d72751220 */ /* 0x000fe20000410000 */
[----:B------:R-:W-:Y:S01]  /*27b0*/  @P1 FMUL.FTZ R118, R115, R0 ;  /* 0x0000000073761220 */ /* 0x000fe20000410000 */
[----:B---3--:R-:W-:-:S04]  /*27c0*/  @P1 FMUL.FTZ R106, R106, R121 ;  /* 0x000000796a6a1220 */ /* 0x008fc80000410000 */
[----:B------:R-:W-:-:S07]  /*27d0*/  @P1 FMUL.FTZ R119, R106, R111 ;  /* 0x0000006f6a771220 */ /* 0x000fce0000410000 */
.L_x_28195:
        /* <DEDUP_REMOVED lines=20> */
[--C-:B------:R-:W-:Y:S02]  /*2920*/  @P2 HADD2.F32 R106, -RZ, R92.reuse.H1_H1 ;  /* 0x3000005cff6a2230 */ /* 0x100fe40000004100 */
[----:B------:R-:W-:Y:S02]  /*2930*/  @P2 HADD2.F32 R0, -RZ, R92.H0_H0 ;  /* 0x2000005cff002230 */ /* 0x000fe40000004100 */
[----:B------:R-:W-:-:S03]  /*2940*/  @P2 HADD2.F32 R108, -RZ, R93.H0_H0 ;  /* 0x2000005dff6c2230 */ /* 0x000fc60000004100 */
[----:B------:R-:W1:Y:S08]  /*2950*/  @P2 LDC R107, c[0x0][0x40c] ;  /* 0x00010300ff6b2b82 */ /* 0x000e700000000800 */
[----:B------:R-:W2:Y:S08]  /*2960*/  @P2 LDC R113, c[0x0][0x40c] ;  /* 0x00010300ff712b82 */ /* 0x000eb00000000800 */
[----:B------:R-:W3:Y:S01]  /*2970*/  @P2 LDC R115, c[0x0][0x40c] ;  /* 0x00010300ff732b82 */ /* 0x000ee20000000800 */
[----:B0-----:R-:W-:-:S07]  /*2980*/  @P2 FMUL.FTZ R106, R106, R111 ;  /* 0x0000006f6a6a2220 */ /* 0x001fce0000410000 */
[----:B------:R-:W0:Y:S01]  /*2990*/  @P2 LDC R110, c[0x0][0x40c] ;  /* 0x00010300ff6e2b82 */ /* 0x000e220000000800 */
[----:B-1----:R-:W-:Y:S01]  /*29a0*/  @P2 FMUL.FTZ R109, R0, R107 ;  /* 0x0000006b006d2220 */ /* 0x002fe20000410000 */
[--C-:B------:R-:W-:Y:S02]  /*29b0*/  @P2 HADD2.F32 R107, -RZ, R84.reuse.H0_H0 ;  /* 0x20000054ff6b2230 */ /* 0x100fe40000004100 */
[----:B------:R-:W-:-:S03]  /*29c0*/  @P2 HADD2.F32 R0, -RZ, R84.H1_H1 ;  /* 0x30000054ff002230 */ /* 0x000fc60000004100 */
[----:B------:R-:W-:Y:S01]  /*29d0*/  @P2 FFMA.FTZ R120, R109, R107, R96 ;  /* 0x0000006b6d782223 */ /* 0x000fe20000010060 */
[----:B------:R-:W1:Y:S01]  /*29e0*/  @P2 LDC R111, c[0x0][0x40c] ;  /* 0x00010300ff6f2b82 */ /* 0x000e620000000800 */
[----:B------:R-:W-:Y:S01]  /*29f0*/  @P2 FFMA.FTZ R121, R106, R0, R97 ;  /* 0x000000006a792223 */ /* 0x000fe20000010061 */
[----:B------:R-:W-:Y:S02]  /*2a00*/  @P2 HADD2.F32 R0, -RZ, R93.H1_H1 ;  /* 0x3000005dff002230 */ /* 0x000fe40000004100 */
[----:B--2---:R-:W-:Y:S01]  /*2a10*/  @P2 FMUL.FTZ R113, R108, R113 ;  /* 0x000000716c712220 */ /* 0x004fe20000410000 */
[----:B------:R-:W-:Y:S01]  /*2a20*/  @P2 HADD2.F32 R107, -RZ, R85.H0_H0 ;  /* 0x20000055ff6b2230 */ /* 0x000fe20000004100 */
[----:B------:R-:W-:Y:S02]  /*2a30*/  MOV R108, R100 ;  /* 0x00000064006c7202 */ /* 0x000fe40000000f00 */
[----:B------:R-:W2:Y:S01]  /*2a40*/  @P2 LDC R157, c[0x0][0x40c] ;  /* 0x00010300ff9d2b82 */ /* 0x000ea20000000800 */
[----:B---3--:R-:W-:Y:S01]  /*2a50*/  @P2 FMUL.FTZ R106, R0, R115 ;  /* 0x00000073006a2220 */ /* 0x008fe20000410000 */
[----:B------:R-:W-:Y:S01]  /*2a60*/  @P2 FFMA.FTZ R122, R113, R107, R98 ;  /* 0x0000006b717a2223 */ /* 0x000fe20000010062 */
[----:B------:R-:W-:-:S02]  /*2a70*/  @P2 HADD2.F32 R107, -RZ, R94.H0_H0 ;  /* 0x2000005eff6b2230 */ /* 0x000fc40000004100 */
[----:B------:R-:W-:-:S03]  /*2a80*/  @P2 HADD2.F32 R0, -RZ, R85.H1_H1 ;  /* 0x30000055ff002230 */ /* 0x000fc60000004100 */
[----:B0-----:R-:W-:Y:S01]  /*2a90*/  @P2 FMUL.FTZ R109, R107, R110 ;  /* 0x0000006e6b6d2220 */ /* 0x001fe20000410000 */
[----:B------:R-:W-:Y:S02]  /*2aa0*/  @P2 HADD2.F32 R107, -RZ, R86.H0_H0 ;  /* 0x20000056ff6b2230 */ /* 0x000fe40000004100 */
[----:B------:R-:W-:Y:S01]  /*2ab0*/  @P2 FFMA.FTZ R123, R106, R0, R99 ;  /* 0x000000006a7b2223 */ /* 0x000fe20000010063 */
[----:B------:R-:W-:Y:S02]  /*2ac0*/  @P2 HADD2.F32 R0, -RZ, R94.H1_H1 ;  /* 0x3000005eff002230 */ /* 0x000fe40000004100 */
[----:B------:R-:W-:Y:S02]  /*2ad0*/  @P2 HADD2.F32 R110, -RZ, R95.H0_H0 ;  /* 0x2000005fff6e2230 */ /* 0x000fe40000004100 */
[----:B------:R-:W-:Y:S01]  /*2ae0*/  @P2 FFMA.FTZ R108, R109, R107, R100 ;  /* 0x0000006b6d6c2223 */ /* 0x000fe20000010064 */
[----:B------:R-:W-:Y:S02]  /*2af0*/  @P2 HADD2.F32 R107, -RZ, R87.H0_H0 ;  /* 0x20000057ff6b2230 */ /* 0x000fe40000004100 */
[----:B-1----:R-:W-:Y:S01]  /*2b00*/  @P2 FMUL.FTZ R106, R0, R111 ;  /* 0x0000006f006a2220 */ /* 0x002fe20000410000 */
[----:B------:R-:W-:Y:S01]  /*2b10*/  @P2 HADD2.F32 R0, -RZ, R86.H1_H1 ;  /* 0x30000056ff002230 */ /* 0x000fe20000004100 */
[----:B------:R-:W-:-:S02]  /*2b20*/  MOV R109, R101 ;  /* 0x00000065006d7202 */ /* 0x000fc40000000f00 */
[----:B------:R-:W-:Y:S02]  /*2b30*/  MOV R111, R103 ;  /* 0x00000067006f7202 */ /* 0x000fe40000000f00 */
[----:B------:R-:W-:Y:S01]  /*2b40*/  @P2 FFMA.FTZ R109, R106, R0, R101 ;  /* 0x000000006a6d2223 */ /* 0x000fe20000010065 */
[----:B--2---:R-:W-:Y:S01]  /*2b50*/  @P2 FMUL.FTZ R157, R110, R157 ;  /* 0x0000009d6e9d2220 */ /* 0x004fe20000410000 */
[----:B------:R-:W-:-:S03]  /*2b60*/  MOV R110, R102 ;  /* 0x00000066006e7202 */ /* 0x000fc60000000f00 */
[----:B------:R-:W-:Y:S01]  /*2b70*/  @P2 FFMA.FTZ R110, R157, R107, R102 ;  /* 0x0000006b9d6e2223 */ /* 0x000fe20000010066 */
[----:B------:R-:W-:Y:S06]  /*2b80*/  @!P2 BRA `(.L_x_28197) ;  /* 0x0000000000c8a947 */ /* 0x000fec0003800000 */
[----:B------:R-:W-:Y:S02]  /*2b90*/  HADD2.F32 R106, -RZ, R95.H1_H1 ;  /* 0x3000005fff6a7230 */ /* 0x000fe40000004100 */
[----:B------:R-:W-:-:S03]  /*2ba0*/  HADD2.F32 R0, -RZ, R87.H1_H1 ;  /* 0x30000057ff007230 */ /* 0x000fc60000004100 */
[----:B------:R-:W-:-:S04]  /*2bb0*/  FMUL.FTZ R106, R106, UR23 ;  /* 0x000000176a6a7c20 */ /* 0x000fc80008410000 */
[----:B------:R-:W-:Y:S01]  /*2bc0*/  FFMA.FTZ R111, R106, R0, R103 ;  /* 0x000000006a6f7223 */ /* 0x000fe20000010067 */
[----:B------:R-:W-:Y:S06]  /*2bd0*/  BRA `(.L_x_28197) ;  /* 0x0000000000b47947 */ /* 0x000fec0003800000 */
.L_x_28196:
[----:B--2---:R-:W0:Y:S01]  /*2be0*/  @P1 LDC R107, c[0x0][0x40c] ;  /* 0x00010300ff6b1b82 */ /* 0x004e220000000800 */
[--C-:B-----5:R-:W-:Y:S01]  /*2bf0*/  @P1 HADD2.F32 R0, -RZ, R92.reuse.H0_H0 ;  /* 0x2000005cff001230 */ /* 0x120fe20000004100 */
[----:B------:R-:W-:Y:S01]  /*2c00*/  CS2R R120, SRZ ;  /* 0x0000000000787805 */ /* 0x000fe2000001ff00 */
[----:B------:R-:W-:Y:S01]  /*2c10*/  @P1 HADD2.F32 R106, -RZ, R92.H1_H1 ;  /* 0x3000005cff6a1230 */ /* 0x000fe20000004100 */
[----:B------:R-:W-:Y:S01]  /*2c20*/  CS2R R122, SRZ ;  /* 0x00000000007a7805 */ /* 0x000fe2000001ff00 */
[--C-:B------:R-:W-:Y:S02]  /*2c30*/  @P1 HADD2.F32 R111, -RZ, R84.reuse.H1_H1 ;  /* 0x30000054ff6f1230 */ /* 0x100fe40000004100 */
[----:B------:R-:W-:Y:S01]  /*2c40*/  HFMA2 R108, -RZ, RZ, 0, 0 ;  /* 0x00000000ff6c7431 */ /* 0x000fe200000001ff */
[----:B------:R-:W1:Y:S08]  /*2c50*/  @P1 LDC R109, c[0x0][0x40c] ;  /* 0x00010300ff6d1b82 */ /* 0x000e700000000800 */
[----:B------:R-:W2:Y:S08]  /*2c60*/  @P1 LDC R113, c[0x0][0x40c] ;  /* 0x00010300ff711b82 */ /* 0x000eb00000000800 */
[----:B------:R-:W3:Y:S01]  /*2c70*/  @P1 LDC R115, c[0x0][0x40c] ;  /* 0x00010300ff731b82 */ /* 0x000ee20000000800 */
[----:B0-----:R-:W-:Y:S01]  /*2c80*/  @P1 FMUL.FTZ R0, R0, R107 ;  /* 0x0000006b00001220 */ /* 0x001fe20000410000 */
[----:B------:R-:W-:-:S05]  /*2c90*/  @P1 HADD2.F32 R107, -RZ, R84.H0_H0 ;  /* 0x20000054ff6b1230 */ /* 0x000fca0000004100 */
[----:B------:R-:W-:Y:S01]  /*2ca0*/  @P1 FMUL.FTZ R120, R0, R107 ;  /* 0x0000006b00781220 */ /* 0x000fe20000410000 */
[----:B------:R-:W0:Y:S01]  /*2cb0*/  @P1 LDC R157, c[0x0][0x40c] ;  /* 0x00010300ff9d1b82 */ /* 0x000e220000000800 */
[----:B-1----:R-:W-:Y:S01]  /*2cc0*/  @P1 FMUL.FTZ R106, R106, R109 ;  /* 0x0000006d6a6a1220 */ /* 0x002fe20000410000 */
[----:B------:R-:W-:Y:S02]  /*2cd0*/  @P1 HADD2.F32 R0, -RZ, R93.H0_H0 ;  /* 0x2000005dff001230 */ /* 0x000fe40000004100 */
[----:B------:R-:W-:Y:S02]  /*2ce0*/  @P1 HADD2.F32 R107, -RZ, R85.H0_H0 ;  /* 0x20000055ff6b1230 */ /* 0x000fe40000004100 */
[----:B------:R-:W-:Y:S01]  /*2cf0*/  @P1 FMUL.FTZ R121, R106, R111 ;  /* 0x0000006f6a791220 */ /* 0x000fe20000410000 */
[----:B------:R-:W-:Y:S01]  /*2d00*/  @P1 HADD2.F32 R106, -RZ, R93.H1_H1 ;  /* 0x3000005dff6a1230 */ /* 0x000fe20000004100 */
[----:B------:R-:W1:Y:S01]  /*2d10*/  @P1 LDC R109, c[0x0][0x40c] ;  /* 0x00010300ff6d1b82 */ /* 0x000e620000000800 */
[----:B--2---:R-:W-:-:S04]  /*2d20*/  @P1 FMUL.FTZ R0, R0, R113 ;  /* 0x0000007100001220 */ /* 0x004fc80000410000 */
[----:B------:R-:W-:Y:S01]  /*2d30*/  @P1 FMUL.FTZ R122, R0, R107 ;  /* 0x0000006b007a1220 */ /* 0x000fe20000410000 */
[----:B------:R-:W-:Y:S02]  /*2d40*/  @P1 HADD2.F32 R107, -RZ, R85.H1_H1 ;  /* 0x30000055ff6b1230 */ /* 0x000fe40000004100 */
[----:B------:R-:W2:Y:S01]  /*2d50*/  @P1 LDC R111, c[0x0][0x40c] ;  /* 0x00010300ff6f1b82 */ /* 0x000ea20000000800 */
[----:B---3--:R-:W-:Y:S01]  /*2d60*/  @P1 FMUL.FTZ R106, R106, R115 ;  /* 0x000000736a6a1220 */ /* 0x008fe20000410000 */
[----:B------:R-:W-:-:S03]  /*2d70*/  @P1 HADD2.F32 R0, -RZ, R94.H0_H0 ;  /* 0x2000005eff001230 */ /* 0x000fc60000004100 */
[----:B------:R-:W-:Y:S01]  /*2d80*/  @P1 FMUL.FTZ R123, R106, R107 ;  /* 0x0000006b6a7b1220 */ /* 0x000fe20000410000 */
[----:B------:R-:W-:Y:S02]  /*2d90*/  @P1 HADD2.F32 R107, -RZ, R86.H0_H0 ;  /* 0x20000056ff6b1230 */ /* 0x000fe40000004100 */
[----:B------:R-:W3:Y:S01]  /*2da0*/  @P1 LDC R113, c[0x0][0x40c] ;  /* 0x00010300ff711b82 */ /* 0x000ee20000000800 */
[----:B0-----:R-:W-:Y:S01]  /*2db0*/  @P1 FMUL.FTZ R0, R0, R157 ;  /* 0x0000009d00001220 */ /* 0x001fe20000410000 */
[----:B------:R-:W-:-:S03]  /*2dc0*/  @P1 HADD2.F32 R106, -RZ, R94.H1_H1 ;  /* 0x3000005eff6a1230 */ /* 0x000fc60000004100 */
[----:B------:R-:W-:Y:S01]  /*2dd0*/  @P1 FMUL.FTZ R108, R0, R107 ;  /* 0x0000006b006c1220 */ /* 0x000fe20000410000 */
[----:B------:R-:W-:Y:S02]  /*2de0*/  @P1 HADD2.F32 R107, -RZ, R86.H1_H1 ;  /* 0x30000056ff6b1230 */ /* 0x000fe40000004100 */
[----:B-1----:R-:W-:Y:S01]  /*2df0*/  @P1 FMUL.FTZ R106, R106, R109 ;  /* 0x0000006d6a6a1220 */ /* 0x002fe20000410000 */
[----:B------:R-:W-:Y:S01]  /*2e00*/  @P1 HADD2.F32 R0, -RZ, R95.H0_H0 ;  /* 0x2000005fff001230 */ /* 0x000fe20000004100 */
[----:B------:R-:W-:Y:S02]  /*2e10*/  MOV R109, RZ ;  /* 0x000000ff006d7202 */ /* 0x000fe40000000f00 */
[----:B------:R-:W-:Y:S01]  /*2e20*/  @P1 FMUL.FTZ R109, R106, R107 ;  /* 0x0000006b6a6d1220 */ /* 0x000fe20000410000 */
[----:B------:R-:W-:Y:S02]  /*2e30*/  @P1 HADD2.F32 R107, -RZ, R87.H0_H0 ;  /* 0x20000057ff6b1230 */ /* 0x000fe40000004100 */
[----:B------:R-:W-:-:S02]  /*2e40*/  @P1 HADD2.F32 R106, -RZ, R95.H1_H1 ;  /* 0x3000005fff6a1230 */ /* 0x000fc40000004100 */
[----:B--2---:R-:W-:Y:S01]  /*2e50*/  @P1 FMUL.FTZ R0, R0, R111 ;  /* 0x0000006f00001220 */ /* 0x004fe20000410000 */
[----:B------:R-:W-:-:S03]  /*2e60*/  CS2R R110, SRZ ;  /* 0x00000000006e7805 */ /* 0x000fc6000001ff00 */
[----:B------:R-:W-:Y:S01]  /*2e70*/  @P1 FMUL.FTZ R110, R0, R107 ;  /* 0x0000006b006e1220 */ /* 0x000fe20000410000 */
[----:B------:R-:W-:Y:S02]  /*2e80*/  @P1 HADD2.F32 R107, -RZ, R87.H1_H1 ;  /* 0x30000057ff6b1230 */ /* 0x000fe40000004100 */
[----:B---3--:R-:W-:-:S04]  /*2e90*/  @P1 FMUL.FTZ R106, R106, R113 ;  /* 0x000000716a6a1220 */ /* 0x008fc80000410000 */
[----:B------:R-:W-:-:S07]  /*2ea0*/  @P1 FMUL.FTZ R111, R106, R107 ;  /* 0x0000006b6a6f1220 */ /* 0x000fce0000410000 */
.L_x_28197:
        /* <DEDUP_REMOVED lines=21> */
[----:B------:R-:W1:Y:S01]  /*3000*/  @UP1 LDCU UR5, c[0x0][0x40c] ;  /* 0x00008180ff0517ac */ /* 0x000e620008000800 */
[----:B------:R-:W2:Y:S07]  /*3010*/  @UP1 LDCU UR14, c[0x0][0x40c] ;  /* 0x00008180ff0e17ac */ /* 0x000eae0008000800 */
[----:B------:R-:W-:-:S02]  /*3020*/  @P0 HADD2.F32 R0, -RZ, R92.H0_H0 ;  /* 0x2000005cff000230 */ /* 0x000fc40000004100 */
[----:B------:R-:W-:-:S03]  /*3030*/  @P0 HADD2.F32 R105, -RZ, R88.H0_H0 ;  /* 0x20000058ff690230 */ /* 0x000fc60000004100 */
[----:B0-----:R-:W-:Y:S01]  /*3040*/  @P0 FMUL.FTZ R107, R0, UR4 ;  /* 0x00000004006b0c20 */ /* 0x001fe20008410000 */
[----:B------:R-:W-:Y:S01]  /*3050*/  @P0 HADD2.F32 R0, -RZ, R92.H1_H1 ;  /* 0x3000005cff000230 */ /* 0x000fe20000004100 */
[----:B------:R-:W0:Y:S02]  /*3060*/  @UP1 LDCU UR4, c[0x0][0x40c] ;  /* 0x00008180ff0417ac */ /* 0x000e240008000800 */
[----:B------:R-:W-:Y:S01]  /*3070*/  @P0 FFMA.FTZ R112, R107, R105, R96 ;  /* 0x000000696b700223 */ /* 0x000fe20000010060 */
[----:B------:R-:W-:Y:S02]  /*3080*/  @P0 HADD2.F32 R105, -RZ, R89.H0_H0 ;  /* 0x20000059ff690230 */ /* 0x000fe40000004100 */
[----:B-1----:R-:W-:Y:S01]  /*3090*/  @P0 FMUL.FTZ R104, R0, UR5 ;  /* 0x0000000500680c20 */ /* 0x002fe20008410000 */
[----:B------:R-:W-:Y:S01]  /*30a0*/  @P0 HADD2.F32 R0, -RZ, R88.H1_H1 ;  /* 0x30000058ff000230 */ /* 0x000fe20000004100 */
[----:B------:R-:W1:Y:S04]  /*30b0*/  @UP1 LDCU UR5, c[0x0][0x40c] ;  /* 0x00008180ff0517ac */ /* 0x000e680008000800 */
[----:B------:R-:W-:Y:S01]  /*30c0*/  @P0 FFMA.FTZ R113, R104, R0, R97 ;  /* 0x0000000068710223 */ /* 0x000fe20000010061 */
[----:B------:R-:W-:-:S05]  /*30d0*/  @P0 HADD2.F32 R0, -RZ, R93.H0_H0 ;  /* 0x2000005dff000230 */ /* 0x000fca0000004100 */
[----:B--2---:R-:W-:Y:S01]  /*30e0*/  @P0 FMUL.FTZ R107, R0, UR14 ;  /* 0x0000000e006b0c20 */ /* 0x004fe20008410000 */
[----:B------:R-:W-:-:S03]  /*30f0*/  @P0 HADD2.F32 R0, -RZ, R93.H1_H1 ;  /* 0x3000005dff000230 */ /* 0x000fc60000004100 */
[----:B------:R-:W-:Y:S01]  /*3100*/  @P0 FFMA.FTZ R114, R107, R105, R98 ;  /* 0x000000696b720223 */ /* 0x000fe20000010062 */
[----:B------:R-:W-:Y:S02]  /*3110*/  @P0 HADD2.F32 R105, -RZ, R90.H0_H0 ;  /* 0x2000005aff690230 */ /* 0x000fe40000004100 */
[----:B0-----:R-:W-:Y:S01]  /*3120*/  @P0 FMUL.FTZ R104, R0, UR4 ;  /* 0x0000000400680c20 */ /* 0x001fe20008410000 */
[----:B------:R-:W-:Y:S01]  /*3130*/  @P0 HADD2.F32 R0, -RZ, R89.H1_H1 ;  /* 0x30000059ff000230 */ /* 0x000fe20000004100 */
[----:B------:R-:W0:Y:S04]  /*3140*/  @UP1 LDCU UR4, c[0x0][0x40c] ;  /* 0x00008180ff0417ac */ /* 0x000e280008000800 */
[----:B------:R-:W-:Y:S01]  /*3150*/  @P0 FFMA.FTZ R115, R104, R0, R99 ;  /* 0x0000000068730223 */ /* 0x000fe20000010063 */
[----:B------:R-:W-:Y:S01]  /*3160*/  @P0 HADD2.F32 R0, -RZ, R94.H0_H0 ;  /* 0x2000005eff000230 */ /* 0x000fe20000004100 */
[----:B------:R-:W-:-:S04]  /*3170*/  MOV R104, R100 ;  /* 0x0000006400687202 */ /* 0x000fc80000000f00 */
[----:B-1----:R-:W-:Y:S01]  /*3180*/  @P0 FMUL.FTZ R107, R0, UR5 ;  /* 0x00000005006b0c20 */ /* 0x002fe20008410000 */
[----:B------:R-:W1:Y:S01]  /*3190*/  @UP1 LDCU UR5, c[0x0][0x40c] ;  /* 0x00008180ff0517ac */ /* 0x000e620008000800 */
[----:B------:R-:W-:Y:S02]  /*31a0*/  @P0 HADD2.F32 R0, -RZ, R94.H1_H1 ;  /* 0x3000005eff000230 */ /* 0x000fe40000004100 */
[----:B------:R-:W-:Y:S01]  /*31b0*/  @P0 FFMA.FTZ R104, R107, R105, R100 ;  /* 0x000000696b680223 */ /* 0x000fe20000010064 */
[----:B------:R-:W-:Y:S01]  /*31c0*/  MOV R105, R101 ;  /* 0x0000006500697202 */ /* 0x000fe20000000f00 */
[----:B------:R-:W-:Y:S02]  /*31d0*/  @P0 HADD2.F32 R107, -RZ, R91.H0_H0 ;  /* 0x2000005bff6b0230 */ /* 0x000fe40000004100 */
[----:B0-----:R-:W-:Y:S01]  /*31e0*/  @P0 FMUL.FTZ R106, R0, UR4 ;  /* 0x00000004006a0c20 */ /* 0x001fe20008410000 */
[----:B------:R-:W-:-:S05]  /*31f0*/  @P0 HADD2.F32 R0, -RZ, R90.H1_H1 ;  /* 0x3000005aff000230 */ /* 0x000fca0000004100 */
[----:B------:R-:W-:Y:S01]  /*3200*/  @P0 FFMA.FTZ R105, R106, R0, R101 ;  /* 0x000000006a690223 */ /* 0x000fe20000010065 */
[----:B------:R-:W-:Y:S01]  /*3210*/  @P0 HADD2.F32 R0, -RZ, R95.H0_H0 ;  /* 0x2000005fff000230 */ /* 0x000fe20000004100 */
[----:B------:R-:W-:-:S04]  /*3220*/  MOV R106, R102 ;  /* 0x00000066006a7202 */ /* 0x000fc80000000f00 */
[----:B-1----:R-:W-:-:S04]  /*3230*/  @P0 FMUL.FTZ R159, R0, UR5 ;  /* 0x00000005009f0c20 */ /* 0x002fc80008410000 */
[----:B------:R-:W-:Y:S01]  /*3240*/  @P0 FFMA.FTZ R106, R159, R107, R102 ;  /* 0x0000006b9f6a0223 */ /* 0x000fe20000010066 */
[----:B------:R-:W-:Y:S01]  /*3250*/  MOV R107, R103 ;  /* 0x00000067006b7202 */ /* 0x000fe20000000f00 */
[----:B------:R-:W-:Y:S06]  /*3260*/  BRA.U !UP1, `(.L_x_28199) ;  /* 0x0000000109cc7547 */ /* 0x000fec000b800000 */
[----:B------:R-:W-:-:S05]  /*3270*/  HADD2.F32 R0, -RZ, R95.H1_H1 ;  /* 0x3000005fff007230 */ /* 0x000fca0000004100 */
[----:B------:R-:W-:Y:S01]  /*3280*/  FMUL.FTZ R156, R0, UR23 ;  /* 0x00000017009c7c20 */ /* 0x000fe20008410000 */
[----:B------:R-:W-:-:S05]  /*3290*/  HADD2.F32 R0, -RZ, R91.H1_H1 ;  /* 0x3000005bff007230 */ /* 0x000fca0000004100 */
[----:B------:R-:W-:Y:S01]  /*32a0*/  FFMA.FTZ R107, R156, R0, R103 ;  /* 0x000000009c6b7223 */ /* 0x000fe20000010067 */
[----:B------:R-:W-:Y:S06]  /*32b0*/  BRA `(.L_x_28199) ;  /* 0x0000000000b87947 */ /* 0x000fec0003800000 */
.L_x_28198:
[----:B--2---:R-:W0:Y:S01]  /*32c0*/  @P1 LDC R105, c[0x0][0x40c] ;  /* 0x00010300ff691b82 */ /* 0x004e220000000800 */
[----:B-----5:R-:W-:Y:S01]  /*32d0*/  @P1 HADD2.F32 R0, -RZ, R92.H0_H0 ;  /* 0x2000005cff001230 */ /* 0x020fe20000004100 */
[----:B------:R-:W-:Y:S01]  /*32e0*/  CS2R R112, SRZ ;  /* 0x0000000000707805 */ /* 0x000fe2000001ff00 */
[----:B------:R-:W-:Y:S02]  /*32f0*/  HFMA2 R104, -RZ, RZ, 0, 0 ;  /* 0x00000000ff687431 */ /* 0x000fe400000001ff */
[----:B------:R-:W-:-:S03]  /*3300*/  HFMA2 R106, -RZ, RZ, 0, 0 ;  /* 0x00000000ff6a7431 */ /* 0x000fc600000001ff */
        /* <DEDUP_REMOVED lines=18> */
[----:B------:R-:W-:-:S03]  /*3430*/  @P1 HADD2.F32 R105, -RZ, R89.H1_H1 ;  /* 0x30000059ff691230 */ /* 0x000fc60000004100 */
[----:B-1----:R-:W-:Y:S02]  /*3440*/  @P1 FMUL.FTZ R0, R0, R107 ;  /* 0x0000006b00001220 */ /* 0x002fe40000410000 */
[----:B------:R-:W1:Y:S02]  /*3450*/  @P1 LDC R107, c[0x0][0x40c] ;  /* 0x00010300ff6b1b82 */ /* 0x000e640000000800 */
[----:B------:R-:W-:Y:S01]  /*3460*/  @P1 FMUL.FTZ R115, R0, R105 ;  /* 0x0000006900731220 */ /* 0x000fe20000410000 */
[----:B------:R-:W-:Y:S02]  /*3470*/  @P1 HADD2.F32 R0, -RZ, R94.H0_H0 ;  /* 0x2000005eff001230 */ /* 0x000fe40000004100 */
[----:B------:R-:W-:-:S03]  /*3480*/  @P1 HADD2.F32 R105, -RZ, R90.H0_H0 ;  /* 0x2000005aff691230 */ /* 0x000fc60000004100 */
[----:B0-----:R-:W-:Y:S02]  /*3490*/  @P1 FMUL.FTZ R0, R0, R159 ;  /* 0x0000009f00001220 */ /* 0x001fe40000410000 */
[----:B------:R-:W0:Y:S02]  /*34a0*/  @P1 LDC R159, c[0x0][0x40c] ;  /* 0x00010300ff9f1b82 */ /* 0x000e240000000800 */
[----:B------:R-:W-:Y:S01]  /*34b0*/  @P1 FMUL.FTZ R104, R0, R105 ;  /* 0x0000006900681220 */ /* 0x000fe20000410000 */
[----:B------:R-:W-:Y:S01]  /*34c0*/  @P1 HADD2.F32 R0, -RZ, R94.H1_H1 ;  /* 0x3000005eff001230 */ /* 0x000fe20000004100 */
[----:B------:R-:W-:-:S04]  /*34d0*/  MOV R105, RZ ;  /* 0x000000ff00697202 */ /* 0x000fc80000000f00 */
[----:B-1----:R-:W-:Y:S01]  /*34e0*/  @P1 FMUL.FTZ R0, R0, R107 ;  /* 0x0000006b00001220 */ /* 0x002fe20000410000 */
[----:B------:R-:W-:-:S05]  /*34f0*/  @P1 HADD2.F32 R107, -RZ, R90.H1_H1 ;  /* 0x3000005aff6b1230 */ /* 0x000fca0000004100 */
[----:B------:R-:W-:Y:S01]  /*3500*/  @P1 FMUL.FTZ R105, R0, R107 ;  /* 0x0000006b00691220 */ /* 0x000fe20000410000 */
[----:B------:R-:W-:Y:S02]  /*3510*/  @P1 HADD2.F32 R0, -RZ, R95.H0_H0 ;  /* 0x2000005fff001230 */ /* 0x000fe40000004100 */
[----:B------:R-:W-:-:S03]  /*3520*/  @P1 HADD2.F32 R107, -RZ, R91.H0_H0 ;  /* 0x2000005bff6b1230 */ /* 0x000fc60000004100 */
[----:B0-----:R-:W-:Y:S01]  /*3530*/  @P1 FMUL.FTZ R0, R0, R159 ;  /* 0x0000009f00001220 */ /* 0x001fe20000410000 */
[----:B------:R-:W-:-:S03]  /*3540*/  @P1 HADD2.F32 R159, -RZ, R91.H1_H1 ;  /* 0x3000005bff9f1230 */ /* 0x000fc60000004100 */
[----:B------:R-:W-:Y:S01]  /*3550*/  @P1 FMUL.FTZ R106, R0, R107 ;  /* 0x0000006b006a1220 */ /* 0x000fe20000410000 */
[----:B------:R-:W-:Y:S01]  /*3560*/  @P1 HADD2.F32 R0, -RZ, R95.H1_H1 ;  /* 0x3000005fff001230 */ /* 0x000fe20000004100 */
[----:B------:R-:W-:-:S04]  /*3570*/  MOV R107, RZ ;  /* 0x000000ff006b7202 */ /* 0x000fc80000000f00 */
[----:B---3--:R-:W-:-:S04]  /*3580*/  @P1 FMUL.FTZ R0, R0, R161 ;  /* 0x000000a100001220 */ /* 0x008fc80000410000 */
[----:B------:R-:W-:-:S07]  /*3590*/  @P1 FMUL.FTZ R107, R0, R159 ;  /* 0x0000009f006b1220 */ /* 0x000fce0000410000 */
.L_x_28199:
        /* <DEDUP_REMOVED lines=204> */
.L_x_28201:
[----:B----4-:R-:W-:Y:S05]  /*4260*/  BSYNC.RECONVERGENT B0 ;  /* 0x0000000000007941 */ /* 0x010fea0003800200 */
.L_x_28200:
        /* <DEDUP_REMOVED lines=13> */
.L_x_28203:
[----:B------:R-:W-:Y:S05]  /*4340*/  BSYNC.RECONVERGENT B0 ;  /* 0x0000000000007941 */ /* 0x000fea0003800200 */
.L_x_28202:
[----:B0-----:R-:W0:Y:S01]  /*4350*/  SHFL.DOWN PT, R158, R2, 0x2, 0x1f ;  /* 0x08401f00029e7f89 */ /* 0x001e2200000e0000 */
[----:B------:R-:W-:Y:S01]  /*4360*/  I2FP.F32.U32 R161, R159 ;  /* 0x0000009f00a17245 */ /* 0x000fe20000201000 */
[----:B------:R-:W-:Y:S01]  /*4370*/  UISETP.GE.AND UP1, UPT, UR6, 0x1, UPT ;  /* 0x000000010600788c */ /* 0x000fe2000bf26270 */
[----:B------:R-:W-:Y:S01]  /*4380*/  ISETP.NE.AND P1, PT, RZ, UR18, PT ;  /* 0x00000012ff007c0c */ /* 0x000fe2000bf25270 */
[----:B------:R-:W1:Y:S01]  /*4390*/  SHFL.DOWN PT, R156, R159, 0x2, 0x1f ;  /* 0x08401f009f9c7f89 */ /* 0x000e6200000e0000 */
[----:B------:R-:W-:Y:S01]  /*43a0*/  ISETP.NE.AND P0, PT, R0, RZ, PT ;  /* 0x000000ff0000720c */ /* 0x000fe20003f05270 */
[----:B0-----:R-:W-:-:S04]  /*43b0*/  FADD.FTZ R160, -R158, R2 ;  /* 0x000000029ea07221 */ /* 0x001fc80000010100 */
[----:B------:R-:W-:Y:S01]  /*43c0*/  FMUL.FTZ R160, R160, R160 ;  /* 0x000000a0a0a07220 */ /* 0x000fe20000410000 */
[----:B-1----:R-:W-:Y:S02]  /*43d0*/  I2FP.F32.S32 R157, R156 ;  /* 0x0000009c009d7245 */ /* 0x002fe40000201400 */
[----:B------:R-:W-:Y:S01]  /*43e0*/  IADD3 R156, PT, PT, R156, R159, RZ ;  /* 0x0000009f9c9c7210 */ /* 0x000fe20007ffe0ff */
[----:B------:R-:W-:Y:S02]  /*43f0*/  FMUL.FTZ R162, R160, R161 ;  /* 0x000000a1a0a27220 */ /* 0x000fe40000410000 */
[----:B------:R-:W0:Y:S01]  /*4400*/  SHFL.DOWN PT, R160, R3, 0x2, 0x1f ;  /* 0x08401f0003a07f89 */ /* 0x000e2200000e0000 */
[-C--:B------:R-:W-:Y:S01]  /*4410*/  FMUL.FTZ R158, R158, R157.reuse ;  /* 0x0000009d9e9e7220 */ /* 0x080fe20000410000 */
[----:B------:R-:W-:-:S03]  /*4420*/  FMUL.FTZ R157, R162, R157 ;  /* 0x0000009da29d7220 */ /* 0x000fc60000410000 */
[----:B------:R-:W-:Y:S01]  /*4430*/  FFMA.FTZ R158, R161, R2, R158 ;  /* 0x00000002a19e7223 */ /* 0x000fe2000001009e */
[----:B------:R-:W-:Y:S01]  /*4440*/  I2FP.F32.S32 R2, R156 ;  /* 0x0000009c00027245 */ /* 0x000fe20000201400 */
[----:B------:R-:W1:Y:S03]  /*4450*/  SHFL.DOWN PT, R161, R156, 0x1, 0x1f ;  /* 0x08201f009ca17f89 */ /* 0x000e6600000e0000 */
[----:B------:R-:W2:Y:S01]  /*4460*/  MUFU.RCP R159, R2 ;  /* 0x00000002009f7308 */ /* 0x000ea20000001000 */
[----:B0-----:R-:W-:-:S04]  /*4470*/  FADD.FTZ R160, R160, R3 ;  /* 0x00000003a0a07221 */ /* 0x001fc80000010000 */
[C---:B--2---:R-:W-:Y:S01]  /*4480*/  FFMA.FTZ R157, R159.reuse, R157, R160 ;  /* 0x0000009d9f9d7223 */ /* 0x044fe200000100a0 */
[----:B------:R-:W-:Y:S01]  /*4490*/  FMUL.FTZ R159, R159, R158 ;  /* 0x0000009e9f9f7220 */ /* 0x000fe20000410000 */
[-C--:B-1----:R-:W-:Y:S02]  /*44a0*/  I2FP.F32.S32 R158, R161.reuse ;  /* 0x000000a1009e7245 */ /* 0x082fe40000201400 */
[----:B------:R-:W-:Y:S02]  /*44b0*/  IADD3 R161, PT, PT, R156, R161, RZ ;  /* 0x000000a19ca17210 */ /* 0x000fe40007ffe0ff */
[----:B------:R-:W0:Y:S02]  /*44c0*/  SHFL.DOWN PT, R160, R159, 0x1, 0x1f ;  /* 0x08201f009fa07f89 */ /* 0x000e2400000e0000 */
[----:B------:R-:W-:-:S04]  /*44d0*/  I2FP.F32.S32 R161, R161 ;  /* 0x000000a100a17245 */ /* 0x000fc80000201400 */
[----:B------:R1:W2:Y:S02]  /*44e0*/  MUFU.RCP R162, R161 ;  /* 0x000000a100a27308 */ /* 0x0002a40000001000 */
[----:B-1----:R-:W-:Y:S01]  /*44f0*/  MOV R161, UR7 ;  /* 0x0000000700a17c02 */ /* 0x002fe20008000f00 */
[----:B0-----:R-:W-:Y:S01]  /*4500*/  FMUL.FTZ R3, R160, R158 ;  /* 0x0000009ea0037220 */ /* 0x001fe20000410000 */
[----:B------:R-:W-:Y:S02]  /*4510*/  FADD.FTZ R163, R159, -R160 ;  /* 0x800000a09fa37221 */ /* 0x000fe40000010000 */
[----:B------:R-:W0:Y:S01]  /*4520*/  SHFL.DOWN PT, R160, R157, 0x1, 0x1f ;  /* 0x08201f009da07f89 */ /* 0x000e2200000e0000 */
[----:B------:R-:W-:Y:S01]  /*4530*/  FFMA.FTZ R3, R2, R159, R3 ;  /* 0x0000009f02037223 */ /* 0x000fe20000010003 */
[----:B------:R-:W-:-:S04]  /*4540*/  FMUL.FTZ R163, R163, R163 ;  /* 0x000000a3a3a37220 */ /* 0x000fc80000410000 */
[----:B------:R-:W-:Y:S01]  /*4550*/  FMUL.FTZ R163, R2, R163 ;  /* 0x000000a302a37220 */ /* 0x000fe20000410000 */
[----:B--2---:R-:W-:Y:S02]  /*4560*/  FMUL.FTZ R2, R162, R3 ;  /* 0x00000003a2027220 */ /* 0x004fe40000410000 */
[----:B------:R-:W1:Y:S01]  /*4570*/  LDC R3, c[0x0][0x448] ;  /* 0x00011200ff037b82 */ /* 0x000e620000000800 */
[----:B------:R-:W-:-:S03]  /*4580*/  FMUL.FTZ R163, R163, R158 ;  /* 0x0000009ea3a37220 */ /* 0x000fc60000410000 */
[----:B------:R-:W2:Y:S01]  /*4590*/  SHFL.IDX PT, R2, R2, RZ, 0x1f ;  /* 0x00001fff02027589 */ /* 0x000ea200000e0000 */
[----:B0-----:R-:W-:-:S04]  /*45a0*/  FADD.FTZ R159, R157, R160 ;  /* 0x000000a09d9f7221 */ /* 0x001fc80000010000 */
[----:B------:R-:W-:-:S05]  /*45b0*/  FFMA.FTZ R163, R162, R163, R159 ;  /* 0x000000a3a2a37223 */ /* 0x000fca000001009f */
[----:B------:R-:W1:Y:S01]  /*45c0*/  SHFL.IDX PT, R158, R163, RZ, 0x1f ;  /* 0x00001fffa39e7589 */ /* 0x000e6200000e0000 */
[----:B--2---:R-:W-:-:S05]  /*45d0*/  FMUL.FTZ R156, R2, R2 ;  /* 0x00000002029c7220 */ /* 0x004fca0000410000 */
[----:B------:R-:W-:Y:S01]  /*45e0*/  FSEL R156, R156, RZ, P1 ;  /* 0x000000ff9c9c7208 */ /* 0x000fe20000800000 */
[----:B-1----:R-:W-:Y:S02]  /*45f0*/  FFMA.FTZ R3, R158, UR19, R3 ;  /* 0x000000139e037c23 */ /* 0x002fe40008010003 */
        /* <DEDUP_REMOVED lines=16> */
[----:B------:R-:W-:Y:S01]  /*4700*/  HADD2.F32 R158, -RZ, R40.H1_H1 ;  /* 0x30000028ff9e7230 */ /* 0x000fe20000004100 */
[----:B------:R-:W-:-:S04]  /*4710*/  UIMAD UR4, UR4, UR15, URZ ;  /* 0x0000000f040472a4 */ /* 0x000fc8000f8e02ff */
[----:B------:R-:W-:-:S04]  /*4720*/  USHF.R.S32.HI UR5, URZ, 0x1f, UR4 ;  /* 0x0000001fff057899 */ /* 0x000fc80008011404 */
[----:B------:R-:W-:-:S03]  /*4730*/  ULEA.HI UR5, UR5, UR4, URZ, 0x3 ;  /* 0x0000000405057291 */ /* 0x000fc6000f8f18ff */
[----:B------:R-:W-:Y:S01]  /*4740*/  FADD.FTZ R2, R152, -UR14 ;  /* 0x8000000e98027e21 */ /* 0x000fe20008010000 */
[----:B------:R-:W-:Y:S01]  /*4750*/  FADD.FTZ R5, R5, -UR14 ;  /* 0x8000000e05057e21 */ /* 0x000fe20008010000 */
[----:B------:R-:W-:Y:S01]  /*4760*/  FADD.FTZ R7, R7, -UR14 ;  /* 0x8000000e07077e21 */ /* 0x000fe20008010000 */
[----:B------:R-:W-:Y:S01]  /*4770*/  FADD.FTZ R145, R145, -UR14 ;  /* 0x8000000e91917e21 */ /* 0x000fe20008010000 */
[----:B------:R-:W-:Y:S01]  /*4780*/  FMUL.FTZ R2, R2, UR22 ;  /* 0x0000001602027c20 */ /* 0x000fe20008410000 */
        /* <DEDUP_REMOVED lines=9> */
[----:B------:R-:W-:Y:S02]  /*4820*/  HADD2.F32 R157, -RZ, R37.H0_H0 ;  /* 0x20000025ff9d7230 */ /* 0x000fe40000004100 */
[----:B------:R-:W-:Y:S01]  /*4830*/  FMUL.FTZ R104, R104, UR22 ;  /* 0x0000001668687c20 */ /* 0x000fe20008410000 */
[----:B------:R-:W-:Y:S01]  /*4840*/  FMUL.FTZ R105, R105, UR22 ;  /* 0x0000001669697c20 */ /* 0x000fe20008410000 */
[----:B------:R-:W-:Y:S01]  /*4850*/  FFMA.FTZ R3, R2, R3, R153 ;  /* 0x0000000302037223 */ /* 0x000fe20000010099 */
[----:B------:R-:W-:Y:S01]  /*4860*/  FADD.FTZ R2, R154, -UR14 ;  /* 0x8000000e9a027e21 */ /* 0x000fe20008010000 */
[----:B------:R-:W-:-:S03]  /*4870*/  HADD2.F32 R153, -RZ, R9.H0_H0 ;  /* 0x20000009ff997230 */ /* 0x000fc60000004100 */
[----:B------:R-:W-:Y:S01]  /*4880*/  FMUL.FTZ R2, R2, UR22 ;  /* 0x0000001602027c20 */ /* 0x000fe20008410000 */
[----:B------:R-:W-:Y:S01]  /*4890*/  F2FP.F16.F32.PACK_AB R152, R3, R152 ;  /* 0x000000980398723e */ /* 0x000fe200000000ff */
[----:B------:R-:W-:Y:S01]  /*48a0*/  FADD.FTZ R3, R4, -UR14 ;  /* 0x8000000e04037e21 */ /* 0x000fe20008010000 */
[----:B------:R-:W-:Y:S02]  /*48b0*/  HADD2.F32 R4, -RZ, R12.H0_H0 ;  /* 0x2000000cff047230 */ /* 0x000fe40000004100 */
[----:B------:R-:W-:Y:S01]  /*48c0*/  FFMA.FTZ R153, R2, R153, R157 ;  /* 0x0000009902997223 */ /* 0x000fe2000001009d */
[----:B------:R-:W-:Y:S01]  /*48d0*/  FADD.FTZ R2, R155, -UR14 ;  /* 0x8000000e9b027e21 */ /* 0x000fe20008010000 */
[----:B------:R-:W-:Y:S02]  /*48e0*/  HADD2.F32 R155, -RZ, R9.H1_H1 ;  /* 0x30000009ff9b7230 */ /* 0x000fe40000004100 */
[----:B------:R-:W-:Y:S01]  /*48f0*/  FMUL.FTZ R3, R3, UR22 ;  /* 0x0000001603037c20 */ /* 0x000fe20008410000 */
[----:B------:R-:W-:-:S02]  /*4900*/  HADD2.F32 R157, -RZ, R37.H1_H1 ;  /* 0x30000025ff9d7230 */ /* 0x000fc40000004100 */
[----:B------:R-:W-:-:S04]  /*4910*/  FMUL.FTZ R2, R2, UR22 ;  /* 0x0000001602027c20 */ /* 0x000fc80008410000 */
[----:B------:R-:W-:Y:S01]  /*4920*/  FFMA.FTZ R156, R2, R155, R157 ;  /* 0x0000009b029c7223 */ /* 0x000fe2000001009d */
[----:B------:R-:W-:Y:S01]  /*4930*/  FADD.FTZ R2, R148, -UR14 ;  /* 0x8000000e94027e21 */ /* 0x000fe20008010000 */
[----:B------:R-:W-:Y:S02]  /*4940*/  HADD2.F32 R155, -RZ, R10.H0_H0 ;  /* 0x2000000aff9b7230 */ /* 0x000fe40000004100 */
[----:B------:R-:W-:Y:S02]  /*4950*/  HADD2.F32 R157, -RZ, R38.H0_H0 ;  /* 0x20000026ff9d7230 */ /* 0x000fe40000004100 */
[----:B------:R-:W-:Y:S01]  /*4960*/  FMUL.FTZ R2, R2, UR22 ;  /* 0x0000001602027c20 */ /* 0x000fe20008410000 */
[----:B------:R-:W-:Y:S01]  /*4970*/  F2FP.F16.F32.PACK_AB R153, R156, R153 ;  /* 0x000000999c99723e */ /* 0x000fe200000000ff */
[----:B------:R-:W-:Y:S02]  /*4980*/  HADD2.F32 R156, -RZ, R40.H0_H0 ;  /* 0x20000028ff9c7230 */ /* 0x000fe40000004100 */
[----:B------:R-:W-:Y:S01]  /*4990*/  FFMA.FTZ R154, R2, R155, R157 ;  /* 0x0000009b029a7223 */ /* 0x000fe2000001009d */
[----:B------:R-:W-:Y:S01]  /*49a0*/  FADD.FTZ R2, R149, -UR14 ;  /* 0x8000000e95027e21 */ /* 0x000fe20008010000 */
[----:B------:R-:W-:-:S02]  /*49b0*/  HADD2.F32 R149, -RZ, R10.H1_H1 ;  /* 0x3000000aff957230 */ /* 0x000fc40000004100 */
[----:B------:R-:W-:Y:S01]  /*49c0*/  FFMA.FTZ R4, R3, R4, R156 ;  /* 0x0000000403047223 */ /* 0x000fe2000001009c */
[----:B------:R-:W-:Y:S02]  /*49d0*/  HADD2.F32 R155, -RZ, R38.H1_H1 ;  /* 0x30000026ff9b7230 */ /* 0x000fe40000004100 */
[----:B------:R-:W-:Y:S01]  /*49e0*/  FMUL.FTZ R2, R2, UR22 ;  /* 0x0000001602027c20 */ /* 0x000fe20008410000 */
[----:B------:R-:W-:Y:S02]  /*49f0*/  HADD2.F32 R157, -RZ, R39.H0_H0 ;  /* 0x20000027ff9d7230 */ /* 0x000fe40000004100 */
[----:B------:R-:W-:Y:S01]  /*4a00*/  FMUL.FTZ R3, R5, UR22 ;  /* 0x0000001605037c20 */ /* 0x000fe20008410000 */
[----:B------:R-:W-:Y:S01]  /*4a10*/  FADD.FTZ R5, R6, -UR14 ;  /* 0x8000000e06057e21 */ /* 0x000fe20008010000 */
[----:B------:R-:W-:Y:S01]  /*4a20*/  FFMA.FTZ R149, R2, R149, R155 ;  /* 0x0000009502957223 */ /* 0x000fe2000001009b */
[----:B------:R-:W-:Y:S01]  /*4a30*/  FADD.FTZ R2, R150, -UR14 ;  /* 0x8000000e96027e21 */ /* 0x000fe20008010000 */
[----:B------:R-:W-:-:S02]  /*4a40*/  HADD2.F32 R155, -RZ, R11.H0_H0 ;  /* 0x2000000bff9b7230 */ /* 0x000fc40000004100 */
[----:B------:R-:W-:Y:S01]  /*4a50*/  FMUL.FTZ R5, R5, UR22 ;  /* 0x0000001605057c20 */ /* 0x000fe20008410000 */
[----:B------:R-:W-:Y:S02]  /*4a60*/  HADD2.F32 R6, -RZ, R13.H0_H0 ;  /* 0x2000000dff067230 */ /* 0x000fe40000004100 */
[----:B------:R-:W-:Y:S01]  /*4a70*/  FMUL.FTZ R2, R2, UR22 ;  /* 0x0000001602027c20 */ /* 0x000fe20008410000 */
[----:B------:R-:W-:Y:S01]  /*4a80*/  F2FP.F16.F32.PACK_AB R154, R149, R154 ;  /* 0x0000009a959a723e */ /* 0x000fe200000000ff */
[----:B------:R-:W-:Y:S01]  /*4a90*/  HADD2.F32 R156, -RZ, R12.H1_H1 ;  /* 0x3000000cff9c7230 */ /* 0x000fe20000004100 */
[----:B------:R-:W-:Y:S01]  /*4aa0*/  MOV R149, UR5 ;  /* 0x0000000500957c02 */ /* 0x000fe20008000f00 */
[----:B------:R-:W-:Y:S01]  /*4ab0*/  FFMA.FTZ R155, R2, R155, R157 ;  /* 0x0000009b029b7223 */ /* 0x000fe2000001009d */
[----:B------:R-:W-:Y:S01]  /*4ac0*/  FADD.FTZ R2, R151, -UR14 ;  /* 0x8000000e97027e21 */ /* 0x000fe20008010000 */
[----:B------:R-:W-:Y:S02]  /*4ad0*/  HADD2.F32 R151, -RZ, R11.H1_H1 ;  /* 0x3000000bff977230 */ /* 0x000fe40000004100 */
[----:B------:R-:W-:Y:S01]  /*4ae0*/  FFMA.FTZ R3, R3, R156, R158 ;  /* 0x0000009c03037223 */ /* 0x000fe2000001009e */
[----:B------:R-:W-:-:S02]  /*4af0*/  HADD2.F32 R157, -RZ, R39.H1_H1 ;  /* 0x30000027ff9d7230 */ /* 0x000fc40000004100 */
[----:B------:R-:W-:-:S04]  /*4b00*/  FMUL.FTZ R2, R2, UR22 ;  /* 0x0000001602027c20 */ /* 0x000fc80008410000 */
[----:B------:R-:W-:Y:S02]  /*4b10*/  FFMA.FTZ R2, R2, R151, R157 ;  /* 0x0000009702027223 */ /* 0x000fe4000001009d */
[----:B------:R-:W0:Y:S03]  /*4b20*/  LDC.64 R150, c[0x0][0x428] ;  /* 0x00010a00ff967b82 */ /* 0x000e260000000a00 */
[----:B------:R-:W-:Y:S02]  /*4b30*/  F2FP.F16.F32.PACK_AB R155, R2, R155 ;  /* 0x0000009b029b723e */ /* 0x000fe400000000ff */
[----:B------:R-:W-:-:S05]  /*4b40*/  LEA.HI.SX32 R2, R149, R0, 0x1d ;  /* 0x0000000095027211 */ /* 0x000fca00078feaff */
[----:B0-----:R-:W-:-:S05]  /*4b50*/  IMAD.WIDE.U32 R148, R2, 0x10, R150 ;  /* 0x0000001002947825 */ /* 0x001fca00078e0096 */
[----:B------:R0:W-:Y:S02]  /*4b60*/  STG.E.128 desc[UR12][R148.64], R152 ;  /* 0x0000009894007986 */ /* 0x0001e4000c101d0c */
[----:B0-----:R-:W-:Y:S01]  /*4b70*/  HADD2.F32 R148, -RZ, R41.H0_H0 ;  /* 0x20000029ff947230 */ /* 0x001fe20000004100 */
[----:B------:R-:W-:Y:S01]  /*4b80*/  IADD3 R155, PT, PT, R2, 0x80, RZ ;  /* 0x00000080029b7810 */ /* 0x000fe20007ffe0ff */
[----:B------:R-:W-:Y:S02]  /*4b90*/  HADD2.F32 R149, -RZ, R13.H1_H1 ;  /* 0x3000000dff957230 */ /* 0x000fe40000004100 */
[----:B------:R-:W-:Y:S02]  /*4ba0*/  HADD2.F32 R153, -RZ, R41.H1_H1 ;  /* 0x30000029ff997230 */ /* 0x000fe40000004100 */
[----:B------:R-:W-:Y:S01]  /*4bb0*/  FFMA.FTZ R5, R5, R6, R148 ;  /* 0x0000000605057223 */ /* 0x000fe20000010094 */
[----:B------:R-:W-:Y:S01]  /*4bc0*/  FMUL.FTZ R6, R7, UR22 ;  /* 0x0000001607067c20 */ /* 0x000fe20008410000 */
[----:B------:R-:W-:Y:S01]  /*4bd0*/  FADD.FTZ R7, R144, -UR14 ;  /* 0x8000000e90077e21 */ /* 0x000fe20008010000 */
[----:B------:R-:W-:-:S02]  /*4be0*/  HADD2.F32 R144, -RZ, R14.H0_H0 ;  /* 0x2000000eff907230 */ /* 0x000fc40000004100 */
[----:B------:R-:W-:Y:S02]  /*4bf0*/  HADD2.F32 R148, -RZ, R42.H0_H0 ;  /* 0x2000002aff947230 */ /* 0x000fe40000004100 */
[----:B------:R-:W-:Y:S01]  /*4c00*/  FMUL.FTZ R7, R7, UR22 ;  /* 0x0000001607077c20 */ /* 0x000fe20008410000 */
[----:B------:R-:W-:Y:S01]  /*4c10*/  FFMA.FTZ R6, R6, R149, R153 ;  /* 0x0000009506067223 */ /* 0x000fe20000010099 */
[----:B------:R-:W-:Y:S02]  /*4c20*/  HADD2.F32 R149, -RZ, R14.H1_H1 ;  /* 0x3000000eff957230 */ /* 0x000fe40000004100 */
[----:B------:R-:W-:Y:S01]  /*4c30*/  FFMA.FTZ R7, R7, R144, R148 ;  /* 0x0000009007077223 */ /* 0x000fe20000010094 */
[----:B------:R-:W-:Y:S01]  /*4c40*/  FMUL.FTZ R144, R145, UR22 ;  /* 0x0000001691907c20 */ /* 0x000fe20008410000 */
[----:B------:R-:W-:Y:S01]  /*4c50*/  FADD.FTZ R145, R146, -UR14 ;  /* 0x8000000e92917e21 */ /* 0x000fe20008010000 */
[----:B------:R-:W-:Y:S02]  /*4c60*/  HADD2.F32 R146, -RZ, R15.H0_H0 ;  /* 0x2000000fff927230 */ /* 0x000fe40000004100 */
[----:B------:R-:W-:-:S02]  /*4c70*/  HADD2.F32 R148, -RZ, R43.H0_H0 ;  /* 0x2000002bff947230 */ /* 0x000fc40000004100 */
[----:B------:R-:W-:Y:S01]  /*4c80*/  FMUL.FTZ R145, R145, UR22 ;  /* 0x0000001691917c20 */ /* 0x000fe20008410000 */
[----:B------:R-:W-:Y:S02]  /*4c90*/  HADD2.F32 R153, -RZ, R42.H1_H1 ;  /* 0x3000002aff997230 */ /* 0x000fe40000004100 */
[----:B------:R-:W-:Y:S02]  /*4ca0*/  HADD2.F32 R152, -RZ, R62.H1_H1 ;  /* 0x3000003eff987230 */ /* 0x000fe40000004100 */
[----:B------:R-:W-:Y:S01]  /*4cb0*/  FFMA.FTZ R145, R145, R146, R148 ;  /* 0x0000009291917223 */ /* 0x000fe20000010094 */
[----:B------:R-:W-:Y:S02]  /*4cc0*/  HADD2.F32 R146, -RZ, R15.H1_H1 ;  /* 0x3000000fff927230 */ /* 0x000fe40000004100 */
[----:B------:R-:W-:Y:S01]  /*4cd0*/  FFMA.FTZ R144, R144, R149, R153 ;  /* 0x0000009590907223 */ /* 0x000fe20000010099 */
[----:B------:R-:W-:Y:S02]  /*4ce0*/  HADD2.F32 R148, -RZ, R43.H1_H1 ;  /* 0x3000002bff947230 */ /* 0x000fe40000004100 */
[----:B------:R-:W-:Y:S01]  /*4cf0*/  FADD.FTZ R149, R140, -UR14 ;  /* 0x8000000e8c957e21 */ /* 0x000fe20008010000 */
[----:B------:R-:W-:-:S02]  /*4d00*/  HADD2.F32 R153, -RZ, R61.H1_H1 ;  /* 0x3000003dff997230 */ /* 0x000fc40000004100 */
[----:B------:R-:W-:-:S04]  /*4d10*/  IMAD.WIDE.U32 R154, R155, 0x10, R150 ;  /* 0x000000109b9a7825 */ /* 0x000fc800078e0096 */
[----:B------:R-:W-:Y:S01]  /*4d20*/  FFMA.FTZ R140, R147, R146, R148 ;  /* 0x00000092938c7223 */ /* 0x000fe20000010094 */
[----:B------:R-:W-:Y:S01]  /*4d30*/  FMUL.FTZ R149, R149, UR22 ;  /* 0x0000001695957c20 */ /* 0x000fe20008410000 */
[----:B------:R-:W-:Y:S01]  /*4d40*/  FADD.FTZ R147, R141, -UR14 ;  /* 0x8000000e8d937e21 */ /* 0x000fe20008010000 */
[----:B------:R-:W-:Y:S02]  /*4d50*/  HADD2.F32 R146, -RZ, R16.H0_H0 ;  /* 0x20000010ff927230 */ /* 0x000fe40000004100 */
[----:B------:R-:W-:Y:S02]  /*4d60*/  HADD2.F32 R148, -RZ, R44.H0_H0 ;  /* 0x2000002cff947230 */ /* 0x000fe40000004100 */
[----:B------:R-:W-:-:S03]  /*4d70*/  FMUL.FTZ R147, R147, UR22 ;  /* 0x0000001693937c20 */ /* 0x000fc60008410000 */
[----:B------:R-:W-:Y:S01]  /*4d80*/  FFMA.FTZ R141, R149, R146, R148 ;  /* 0x00000092958d7223 */ /* 0x000fe20000010094 */
[----:B------:R-:W-:Y:S02]  /*4d90*/  HADD2.F32 R146, -RZ, R16.H1_H1 ;  /* 0x30000010ff927230 */ /* 0x000fe40000004100 */
[----:B------:R-:W-:Y:S01]  /*4da0*/  FADD.FTZ R149, R142, -UR14 ;  /* 0x8000000e8e957e21 */ /* 0x000fe20008010000 */
[----:B------:R-:W-:-:S03]  /*4db0*/  HADD2.F32 R148, -RZ, R44.H1_H1 ;  /* 0x3000002cff947230 */ /* 0x000fc60000004100 */
[----:B------:R-:W-:Y:S02]  /*4dc0*/  FMUL.FTZ R149, R149, UR22 ;  /* 0x0000001695957c20 */ /* 0x000fe40008410000 */
[----:B------:R-:W-:Y:S01]  /*4dd0*/  FFMA.FTZ R142, R147, R146, R148 ;  /* 0x00000092938e7223 */ /* 0x000fe20000010094 */
[----:B------:R-:W-:Y:S02]  /*4de0*/  HADD2.F32 R146, -RZ, R17.H0_H0 ;  /* 0x20000011ff927230 */ /* 0x000fe40000004100 */
[----:B------:R-:W-:Y:S01]  /*4df0*/  FADD.FTZ R147, R143, -UR14 ;  /* 0x8000000e8f937e21 */ /* 0x000fe20008010000 */
[----:B------:R-:W-:-:S03]  /*4e00*/  HADD2.F32 R148, -RZ, R45.H0_H0 ;  /* 0x2000002dff947230 */ /* 0x000fc60000004100 */
[----:B------:R-:W-:Y:S02]  /*4e10*/  FMUL.FTZ R147, R147, UR22 ;  /* 0x0000001693937c20 */ /* 0x000fe40008410000 */
        /* <DEDUP_REMOVED lines=18> */
[----:B------:R-:W-:Y:S01]  /*4f40*/  HADD2.F32 R148, -RZ, R47.H0_H0 ;  /* 0x2000002fff947230 */ /* 0x000fe20000004100 */
[----:B------:R-:W-:Y:S02]  /*4f50*/  F2FP.F16.F32.PACK_AB R138, R138, R137 ;  /* 0x000000898a8a723e */ /* 0x000fe400000000ff */
[----:B------:R-:W-:Y:S01]  /*4f60*/  FMUL.FTZ R147, R147, UR22 ;  /* 0x0000001693937c20 */ /* 0x000fe20008410000 */
[----:B------:R-:W-:Y:S01]  /*4f70*/  F2FP.F16.F32.PACK_AB R137, R136, R143 ;  /* 0x0000008f8889723e */ /* 0x000fe200000000ff */
[----:B------:R-:W-:Y:S01]  /*4f80*/  FFMA.FTZ R139, R149, R146, R148 ;  /* 0x00000092958b7223 */ /* 0x000fe20000010094 */
[----:B------:R-:W-:-:S02]  /*4f90*/  HADD2.F32 R146, -RZ, R19.H1_H1 ;  /* 0x30000013ff927230 */ /* 0x000fc40000004100 */
[----:B------:R-:W-:Y:S01]  /*4fa0*/  FADD.FTZ R149, R124, -UR14 ;  /* 0x8000000e7c957e21 */ /* 0x000fe20008010000 */
[----:B------:R-:W-:Y:S01]  /*4fb0*/  HADD2.F32 R148, -RZ, R47.H1_H1 ;  /* 0x3000002fff947230 */ /* 0x000fe20000004100 */
[----:B------:R-:W-:Y:S02]  /*4fc0*/  F2FP.F16.F32.PACK_AB R136, R142, R141 ;  /* 0x0000008d8e88723e */ /* 0x000fe400000000ff */
[----:B------:R-:W-:Y:S02]  /*4fd0*/  FMUL.FTZ R149, R149, UR22 ;  /* 0x0000001695957c20 */ /* 0x000fe40008410000 */
[----:B------:R-:W-:Y:S01]  /*4fe0*/  FFMA.FTZ R124, R147, R146, R148 ;  /* 0x00000092937c7223 */ /* 0x000fe20000010094 */
[----:B------:R-:W-:Y:S02]  /*4ff0*/  HADD2.F32 R146, -RZ, R20.H0_H0 ;  /* 0x20000014ff927230 */ /* 0x000fe40000004100 */
[----:B------:R-:W-:Y:S01]  /*5000*/  FADD.FTZ R147, R125, -UR14 ;  /* 0x8000000e7d937e21 */ /* 0x000fe20008010000 */
[----:B------:R-:W-:Y:S01]  /*5010*/  HADD2.F32 R148, -RZ, R48.H0_H0 ;  /* 0x20000030ff947230 */ /* 0x000fe20000004100 */
[----:B------:R-:W-:-:S02]  /*5020*/  F2FP.F16.F32.PACK_AB R139, R124, R139 ;  /* 0x0000008b7c8b723e */ /* 0x000fc400000000ff */
        /* <DEDUP_REMOVED lines=141> */
[----:B------:R-:W-:-:S05]  /*5900*/  HADD2.F32 R148, -RZ, R61.H0_H0 ;  /* 0x2000003dff947230 */ /* 0x000fca0000004100 */
[----:B------:R-:W-:Y:S01]  /*5910*/  FFMA.FTZ R115, R149, R146, R148 ;  /* 0x0000009295737223 */ /* 0x000fe20000010094 */
[----:B------:R-:W-:Y:S02]  /*5920*/  HADD2.F32 R149, -RZ, R33.H1_H1 ;  /* 0x30000021ff957230 */ /* 0x000fe40000004100 */
[----:B------:R-:W-:Y:S01]  /*5930*/  FMUL.FTZ R146, R147, UR22 ;  /* 0x0000001693927c20 */ /* 0x000fe20008410000 */
[----:B------:R-:W-:-:S03]  /*5940*/  HADD2.F32 R147, -RZ, R34.H0_H0 ;  /* 0x20000022ff937230 */ /* 0x000fc60000004100 */
[----:B------:R-:W-:Y:S01]  /*5950*/  FFMA.FTZ R146, R146, R149, R153 ;  /* 0x0000009592927223 */ /* 0x000fe20000010099 */
[----:B------:R-:W-:Y:S01]  /*5960*/  HADD2.F32 R149, -RZ, R62.H0_H0 ;  /* 0x2000003eff957230 */ /* 0x000fe20000004100 */
[----:B------:R-:W-:-:S04]  /*5970*/  IADD3 R153, PT, PT, R2, 0x100, RZ ;  /* 0x0000010002997810 */ /* 0x000fc80007ffe0ff */
[----:B------:R-:W-:Y:S01]  /*5980*/  FFMA.FTZ R148, R104, R147, R149 ;  /* 0x0000009368947223 */ /* 0x000fe20000010095 */
[----:B------:R-:W-:Y:S02]  /*5990*/  HADD2.F32 R104, -RZ, R34.H1_H1 ;  /* 0x30000022ff687230 */ /* 0x000fe40000004100 */
[----:B------:R-:W-:Y:S01]  /*59a0*/  FADD.FTZ R149, R106, -UR14 ;  /* 0x8000000e6a957e21 */ /* 0x000fe20008010000 */
[----:B------:R-:W-:Y:S02]  /*59b0*/  F2FP.F16.F32.PACK_AB R106, R144, R7 ;  /* 0x00000007906a723e */ /* 0x000fe400000000ff */
[----:B------:R-:W-:Y:S01]  /*59c0*/  FFMA.FTZ R147, R105, R104, R152 ;  /* 0x0000006869937223 */ /* 0x000fe20000010098 */
[----:B------:R-:W-:Y:S01]  /*59d0*/  FADD.FTZ R152, R107, -UR14 ;  /* 0x8000000e6b987e21 */ /* 0x000fe20008010000 */
[----:B------:R-:W-:Y:S01]  /*59e0*/  F2FP.F16.F32.PACK_AB R105, R6, R5 ;  /* 0x000000050669723e */ /* 0x000fe200000000ff */
[----:B------:R-:W-:Y:S01]  /*59f0*/  HADD2.F32 R6, -RZ, R63.H0_H0 ;  /* 0x2000003fff067230 */ /* 0x000fe20000004100 */
[----:B------:R-:W-:Y:S01]  /*5a00*/  F2FP.F16.F32.PACK_AB R104, R3, R4 ;  /* 0x000000040368723e */ /* 0x000fe200000000ff */
[----:B------:R-:W-:-:S02]  /*5a10*/  HADD2.F32 R4, -RZ, R35.H0_H0 ;  /* 0x20000023ff047230 */ /* 0x000fc40000004100 */
[----:B------:R-:W-:Y:S01]  /*5a20*/  FMUL.FTZ R7, R149, UR22 ;  /* 0x0000001695077c20 */ /* 0x000fe20008410000 */
[----:B------:R-:W-:Y:S02]  /*5a30*/  HADD2.F32 R3, -RZ, R35.H1_H1 ;  /* 0x30000023ff037230 */ /* 0x000fe40000004100 */
[----:B------:R-:W-:Y:S01]  /*5a40*/  FMUL.FTZ R152, R152, UR22 ;  /* 0x0000001698987c20 */ /* 0x000fe20008410000 */
[----:B------:R-:W-:Y:S01]  /*5a50*/  HADD2.F32 R5, -RZ, R63.H1_H1 ;  /* 0x3000003fff057230 */ /* 0x000fe20000004100 */
[----:B------:R-:W-:Y:S01]  /*5a60*/  F2FP.F16.F32.PACK_AB R107, R140, R145 ;  /* 0x000000918c6b723e */ /* 0x000fe200000000ff */
[----:B------:R-:W-:Y:S01]  /*5a70*/  FFMA.FTZ R7, R7, R4, R6 ;  /* 0x0000000407077223 */ /* 0x000fe20000010006 */
[----:B------:R-:W-:Y:S02]  /*5a80*/  IADD3 R145, PT, PT, R2, 0x180, RZ ;  /* 0x0000018002917810 */ /* 0x000fe40007ffe0ff */
[----:B------:R-:W-:Y:S01]  /*5a90*/  FFMA.FTZ R6, R152, R3, R5 ;  /* 0x0000000398067223 */ /* 0x000fe20000010005 */
[C---:B------:R-:W-:Y:S01]  /*5aa0*/  IADD3 R5, PT, PT, R2.reuse, 0x200, RZ ;  /* 0x0000020002057810 */ /* 0x040fe20007ffe0ff */
[--C-:B------:R-:W-:Y:S01]  /*5ab0*/  IMAD.WIDE.U32 R152, R153, 0x10, R150.reuse ;  /* 0x0000001099987825 */ /* 0x100fe200078e0096 */
[C---:B------:R-:W-:Y:S01]  /*5ac0*/  IADD3 R3, PT, PT, R2.reuse, 0x280, RZ ;  /* 0x0000028002037810 */ /* 0x040fe20007ffe0ff */
[----:B------:R0:W-:Y:S01]  /*5ad0*/  STG.E.128 desc[UR12][R154.64], R104 ;  /* 0x000000689a007986 */ /* 0x0001e2000c101d0c */
[----:B------:R-:W-:Y:S01]  /*5ae0*/  IADD3 R149, PT, PT, R2, 0x300, RZ ;  /* 0x0000030002957810 */ /* 0x000fe20007ffe0ff */
[----:B------:R-:W-:-:S02]  /*5af0*/  IMAD.WIDE.U32 R144, R145, 0x10, R150 ;  /* 0x0000001091907825 */ /* 0x000fc400078e0096 */
[----:B------:R1:W-:Y:S02]  /*5b00*/  STG.E.128 desc[UR12][R152.64], R136 ;  /* 0x0000008898007986 */ /* 0x0003e4000c101d0c */
[--C-:B------:R-:W-:Y:S02]  /*5b10*/  IMAD.WIDE.U32 R4, R5, 0x10, R150.reuse ;  /* 0x0000001005047825 */ /* 0x100fe400078e0096 */
[----:B------:R1:W-:Y:S02]  /*5b20*/  STG.E.128 desc[UR12][R144.64], R128 ;  /* 0x0000008090007986 */ /* 0x0003e4000c101d0c */
[--C-:B------:R-:W-:Y:S02]  /*5b30*/  IMAD.WIDE.U32 R2, R3, 0x10, R150.reuse ;  /* 0x0000001003027825 */ /* 0x100fe400078e0096 */
[----:B------:R1:W-:Y:S02]  /*5b40*/  STG.E.128 desc[UR12][R4.64], R116 ;  /* 0x0000007404007986 */ /* 0x0003e4000c101d0c */
[----:B------:R-:W-:-:S02]  /*5b50*/  IMAD.WIDE.U32 R150, R149, 0x10, R150 ;  /* 0x0000001095967825 */ /* 0x000fc400078e0096 */
[----:B------:R1:W-:Y:S01]  /*5b60*/  STG.E.128 desc[UR12][R2.64], R108 ;  /* 0x0000006c02007986 */ /* 0x0003e2000c101d0c */
[----:B0-----:R-:W-:Y:S02]  /*5b70*/  F2FP.F16.F32.PACK_AB R107, R6, R7 ;  /* 0x00000007066b723e */ /* 0x001fe400000000ff */
[----:B------:R-:W-:Y:S02]  /*5b80*/  F2FP.F16.F32.PACK_AB R106, R147, R148 ;  /* 0x00000094936a723e */ /* 0x000fe400000000ff */
[----:B------:R-:W-:Y:S02]  /*5b90*/  F2FP.F16.F32.PACK_AB R105, R146, R115 ;  /* 0x000000739269723e */ /* 0x000fe400000000ff */
[----:B------:R-:W-:-:S05]  /*5ba0*/  F2FP.F16.F32.PACK_AB R104, R114, R113 ;  /* 0x000000717268723e */ /* 0x000fca00000000ff */
[----:B------:R1:W-:Y:S02]  /*5bb0*/  STG.E.128 desc[UR12][R150.64], R104 ;  /* 0x0000006896007986 */ /* 0x0003e4000c101d0c */
.L_x_28204:
[----:B------:R-:W-:Y:S02]  /*5bc0*/  UIADD3 UR7, UPT, UPT, UR7, UR20, URZ ;  /* 0x0000001407077290 */ /* 0x000fe4000fffe0ff */
[----:B------:R-:W-:Y:S02]  /*5bd0*/  UPLOP3.LUT UP0, UPT, UPT, UPT, UP0, 0x40, 0x4 ;  /* 0x000000000004789c */ /* 0x000fe40003f0e800 */
[----:B------:R-:W-:-:S09]  /*5be0*/  UISETP.GE.AND UP1, UPT, UR7, UR21, UPT ;  /* 0x000000150700728c */ /* 0x000fd2000bf26270 */
[----:B------:R-:W-:Y:S05]  /*5bf0*/  BRA.U !UP1, `(.L_x_28205) ;  /* 0xffffffa909407547 */ /* 0x000fea000b83ffff */
[----:B------:R-:W-:Y:S05]  /*5c00*/  EXIT ;  /* 0x000000000000794d */ /* 0x000fea0003800000 */
.L_x_28206:
        /* <DEDUP_REMOVED lines=15> */
.L_x_42394:


//--------------------- .text._ZN10layer_norm13ln_fwd_kernelINS_13Kernel_traitsI6__halfS2_fS2_fjLj7168ELj1ELj1ELj4ELj16ENS_18Kernel_traits_baseILj7168ES2_S2_fS2_fjLj128EEEEELb1ELb0ELb0ELb0EEEvNS_9FwdParamsE --------------------------
	.section	.text._ZN10layer_norm13ln_fwd_kernelINS_13Kernel_traitsI6__halfS2_fS2_fjLj7168ELj1ELj1ELj4ELj16ENS_18Kernel_traits_baseILj7168ES2_S2_fS2_fjLj128EEEEELb1ELb0ELb0ELb0EEEvNS_9FwdParamsE,"ax",@progbits
	.align	128
        .global         _ZN10layer_norm13ln_fwd_kernelINS_13Kernel_traitsI6__halfS2_fS2_fjLj7168ELj1ELj1ELj4ELj16ENS_18Kernel_traits_baseILj7168ES2_S2_fS2_fjLj128EEEEELb1ELb0ELb0ELb0EEEvNS_9FwdParamsE
        .type           _ZN10layer_norm13ln_fwd_kernelINS_13Kernel_traitsI6__halfS2_fS2_fjLj7168ELj1ELj1ELj4ELj16ENS_18Kernel_traits_baseILj7168ES2_S2_fS2_fjLj128EEEEELb1ELb0ELb0ELb0EEEvNS_9FwdParamsE,@function
        .size           _ZN10layer_norm13ln_fwd_kernelINS_13Kernel_traitsI6__halfS2_fS2_fjLj7168ELj1ELj1ELj4ELj16ENS_18Kernel_traits_baseILj7168ES2_S2_fS2_fjLj128EEEEELb1ELb0ELb0ELb0EEEvNS_9FwdParamsE,(.L_x_42395 - _ZN10layer_norm13ln_fwd_kernelINS_13Kernel_traitsI6__halfS2_fS2_fjLj7168ELj1ELj1ELj4ELj16ENS_18Kernel_traits_baseILj7168ES2_S2_fS2_fjLj128EEEEELb1ELb0ELb0ELb0EEEvNS_9FwdParamsE)
        .other          _ZN10layer_norm13ln_fwd_kernelINS_13Kernel_traitsI6__halfS2_fS2_fjLj7168ELj1ELj1ELj4ELj16ENS_18Kernel_traits_baseILj7168ES2_S2_fS2_fjLj128EEEEELb1ELb0ELb0ELb0EEEvNS_9FwdParamsE,@"STO_CUDA_ENTRY STV_DEFAULT"
_ZN10layer_norm13ln_fwd_kernelINS_13Kernel_traitsI6__halfS2_fS2_fjLj7168ELj1ELj1ELj4ELj16ENS_18Kernel_traits_baseILj7168ES2_S2_fS2_fjLj128EEEEELb1ELb0ELb0ELb0EEEvNS_9FwdParamsE:
.text._ZN10layer_norm13ln_fwd_kernelINS_13Kernel_traitsI6__halfS2_fS2_fjLj7168ELj1ELj1ELj4ELj16ENS_18Kernel_traits_baseILj7168ES2_S2_fS2_fjLj128EEEEELb1ELb0ELb0ELb0EEEvNS_9FwdParamsE:
        /* <DEDUP_REMOVED lines=20> */
[----:B------:R-:W-:Y:S02]  /*0140*/  BSSY.RECONVERGENT B0, `(.L_x_28207) ;  /* 0x000008e000007945 */ /* 0x000fe40003800200 */
[----:B------:R-:W-:Y:S01]  /*0150*/  UISETP.NE.AND.EX UP0, UPT, UR11, URZ, UPT, UP0 ;  /* 0x000000ff0b00728c */ /* 0x000fe2000bf05300 */
[----:B------:R-:W-:Y:S01]  /*0160*/  LOP3.LUT R11, R83, 0x7f, RZ, 0x3c, !PT ;  /* 0x0000007f530b7812 */ /* 0x000fe200078e3cff */
[----:B0-----:R-:W-:-:S04]  /*0170*/  USHF.R.S32.HI UR4, URZ, 0x1f, UR5 ;  /* 0x0000001fff047899 */ /* 0x001fc80008011405 */
[----:B------:R-:W-:-:S04]  /*0180*/  ULEA.HI UR4, UR4, UR5, URZ, 0x3 ;  /* 0x0000000504047291 */ /* 0x000fc8000f8f18ff */
[----:B------:R-:W-:Y:S01]  /*0190*/  USHF.R.S32.HI UR4, URZ, 0x3, UR4 ;  /* 0x00000003ff047899 */ /* 0x000fe20008011404 */
[----:B---3--:R-:W-:-:S05]  /*01a0*/  IMAD.U32 R129, RZ, RZ, UR6 ;  /* 0x00000006ff817e24 */ /* 0x008fca000f8e00ff */
[----:B------:R-:W-:Y:S02]  /*01b0*/  IADD3 R11, PT, PT, R11, UR4, RZ ;  /* 0x000000040b0b7c10 */ /* 0x000fe4000fffe0ff */
[----:B-1----:R-:W-:Y:S02]  /*01c0*/  @P0 IADD3 R0, P1, PT, R4, R3, RZ ;  /* 0x0000000304000210 */ /* 0x002fe40007f3e0ff */
[----:B------:R-:W-:-:S03]  /*01d0*/  LOP3.LUT R3, R2, 0x60, RZ, 0xc0, !PT ;  /* 0x0000006002037812 */ /* 0x000fc600078ec0ff */
[----:B------:R-:W-:Y:S02]  /*01e0*/  @P0 IMAD.X R9, RZ, RZ, R5, P1 ;  /* 0x000000ffff090224 */ /* 0x000fe400008e0605 */
[C---:B--2---:R-:W-:Y:S01]  /*01f0*/  VIADD R6, R137.reuse, 0x32370b8f ;  /* 0x32370b8f89067836 */ /* 0x044fe20000000000 */
[----:B------:R-:W-:Y:S01]  /*0200*/  IADD3 R5, PT, PT, R137, -0x126145ec, RZ ;  /* 0xed9eba1489057810 */ /* 0x000fe20007ffe0ff */
        /* <DEDUP_REMOVED lines=62> */
.L_x_28208:
        /* <DEDUP_REMOVED lines=67> */
.L_x_28209:
[----:B------:R-:W-:Y:S05]  /*0a20*/  BSYNC.RECONVERGENT B0 ;  /* 0x0000000000007941 */ /* 0x000fea0003800200 */
.L_x_28207:
        /* <DEDUP_REMOVED lines=15> */
[----:B0-----:R-:W-:Y:S01]  /*0b20*/  IMAD R9, R129, UR5, R2 ;  /* 0x0000000581097c24 */ /* 0x001fe2000f8e0202 */
[----:B------:R-:W-:-:S03]  /*0b30*/  USHF.L.U32 UR5, UR4, 0x1, URZ ;  /* 0x0000000104057899 */ /* 0x000fc600080006ff */
        /* <DEDUP_REMOVED lines=33> */
[----:B------:R-:W-:-:S03]  /*0d50*/  IADD3 R12, PT, PT, R137, -0x56f99767, RZ ;  /* 0xa9066899890c7810 */ /* 0x000fc60007ffe0ff */
[----:B------:R-:W-:Y:S02]  /*0d60*/  VIADD R72, R136, 0x1715609d ;  /* 0x1715609d88487836 */ /* 0x000fe40000000000 */
[----:B------:R-:W-:-:S03]  /*0d70*/  IMAD.HI.U32 R8, R5, -0x2daee0ad, RZ ;  /* 0xd2511f5305087827 */ /* 0x000fc600078e00ff */
[----:B------:R-:W-:Y:S01]  /*0d80*/  LOP3.LUT R6, R72, R13, R6, 0x96, !PT ;  /* 0x0000000d48067212 */ /* 0x000fe200078e9606 */
[----:B------:R-:W-:Y:S02]  /*0d90*/  IMAD R13, R14, -0x2daee0ad, RZ ;  /* 0xd2511f530e0d7824 */ /* 0x000fe400078e02ff */
[----:B------:R-:W-:Y:S02]  /*0da0*/  IMAD R14, R5, -0x2daee0ad, RZ ;  /* 0xd2511f53050e7824 */ /* 0x000fe400078e02ff */
[----:B------:R-:W-:Y:S01]  /*0db0*/  IMAD.HI.U32 R5, R6, -0x2daee0ad, RZ ;  /* 0xd2511f5306057827 */ /* 0x000fe200078e00ff */
[----:B------:R-:W-:-:S03]  /*0dc0*/  LOP3.LUT R8, R12, R13, R8, 0x96, !PT ;  /* 0x0000000d0c087212 */ /* 0x000fc600078e9608 */
[----:B------:R-:W-:Y:S02]  /*0dd0*/  VIADD R72, R137, 0x646e171e ;  /* 0x646e171e89487836 */ /* 0x000fe40000000000 */
[----:B------:R-:W-:Y:S02]  /*0de0*/  IMAD R15, R15, -0x326172a9, RZ ;  /* 0xcd9e8d570f0f7824 */ /* 0x000fe400078e02ff */
[----:B------:R-:W-:Y:S01]  /*0df0*/  IMAD R13, R8, -0x326172a9, RZ ;  /* 0xcd9e8d57080d7824 */ /* 0x000fe200078e02ff */
[----:B------:R-:W-:Y:S01]  /*0e00*/  LOP3.LUT R14, R72, R14, R5, 0x96, !PT ;  /* 0x0000000e480e7212 */ /* 0x000fe200078e9605 */
[----:B------:R-:W-:Y:S01]  /*0e10*/  IMAD.HI.U32 R5, R8, -0x326172a9, RZ ;  /* 0xcd9e8d5708057827 */ /* 0x000fe200078e00ff */
[----:B------:R-:W4:Y:S03]  /*0e20*/  LDC.64 R72, c[0x0][0x3e0] ;  /* 0x0000f800ff487b82 */ /* 0x000f260000000a00 */
[----:B------:R-:W-:Y:S01]  /*0e30*/  IMAD.HI.U32 R8, R14, -0x326172a9, RZ ;  /* 0xcd9e8d570e087827 */ /* 0x000fe200078e00ff */
[----:B------:R-:W-:-:S02]  /*0e40*/  LOP3.LUT R4, R4, R15, R5, 0x96, !PT ;  /* 0x0000000f04047212 */ /* 0x000fc400078e9605 */
[----:B------:R-:W-:Y:S01]  /*0e50*/  IADD3 R15, PT, PT, RZ, -R3, RZ ;  /* 0x80000003ff0f7210 */ /* 0x000fe20007ffe0ff */
[----:B------:R-:W-:Y:S02]  /*0e60*/  VIADD R12, R136, 0x5384540f ;  /* 0x5384540f880c7836 */ /* 0x000fe40000000000 */
[----:B------:R-:W-:Y:S02]  /*0e70*/  IMAD R6, R6, -0x2daee0ad, RZ ;  /* 0xd2511f5306067824 */ /* 0x000fe400078e02ff */
[----:B------:R-:W-:Y:S01]  /*0e80*/  IMAD.HI.U32 R3, R4, -0x2daee0ad, RZ ;  /* 0xd2511f5304037827 */ /* 0x000fe200078e00ff */
[----:B------:R-:W-:-:S03]  /*0e90*/  LOP3.LUT R8, R12, R13, R8, 0x96, !PT ;  /* 0x0000000d0c087212 */ /* 0x000fc600078e9608 */
[----:B------:R-:W-:Y:S02]  /*0ea0*/  VIADD R5, R137, 0x1fd5c5a3 ;  /* 0x1fd5c5a389057836 */ /* 0x000fe40000000000 */
[----:B------:R-:W-:Y:S02]  /*0eb0*/  IMAD R13, R4, -0x2daee0ad, RZ ;  /* 0xd2511f53040d7824 */ /* 0x000fe400078e02ff */
[----:B------:R-:W-:Y:S01]  /*0ec0*/  IMAD.HI.U32 R4, R8, -0x2daee0ad, RZ ;  /* 0xd2511f5308047827 */ /* 0x000fe200078e00ff */
[----:B------:R-:W-:Y:S02]  /*0ed0*/  LOP3.LUT R3, R5, R6, R3, 0x96, !PT ;  /* 0x0000000605037212 */ /* 0x000fe400078e9603 */
[----:B------:R-:W-:Y:S01]  /*0ee0*/  MOV R5, R15 ;  /* 0x0000000f00057202 */ /* 0x000fe20000000f00 */
[----:B------:R-:W-:Y:S01]  /*0ef0*/  VIADD R12, R137, 0xdb3d7428 ;  /* 0xdb3d7428890c7836 */ /* 0x000fe20000000000 */
[----:B----4-:R-:W-:Y:S01]  /*0f00*/  ISETP.NE.U32.AND P0, PT, R72, RZ, PT ;  /* 0x000000ff4800720c */ /* 0x010fe20003f05070 */
[----:B------:R-:W-:-:S02]  /*0f10*/  IMAD.SHL.U32 R6, R2, 0x20, RZ ;  /* 0x0000002002067824 */ /* 0x000fc400078e00ff */
[----:B------:R-:W-:Y:S01]  /*0f20*/  IMAD.HI.U32 R2, R3, -0x326172a9, RZ ;  /* 0xcd9e8d5703027827 */ /* 0x000fe200078e00ff */
[----:B------:R-:W-:Y:S02]  /*0f30*/  LOP3.LUT R13, R12, R13, R4, 0x96, !PT ;  /* 0x0000000d0c0d7212 */ /* 0x000fe400078e9604 */
[----:B------:R-:W-:Y:S01]  /*0f40*/  IADD3 R4, PT, PT, R136, -0xe443238, RZ ;  /* 0xf1bbcdc888047810 */ /* 0x000fe20007ffe0ff */
[----:B------:R-:W-:Y:S01]  /*0f50*/  IMAD.MOV.U32 R12, RZ, RZ, R5 ;  /* 0x000000ffff0c7224 */ /* 0x000fe200078e0005 */
[----:B------:R-:W-:Y:S01]  /*0f60*/  ISETP.NE.AND.EX P0, PT, R73, RZ, PT, P0 ;  /* 0x000000ff4900720c */ /* 0x000fe20003f05300 */
[----:B------:R-:W-:Y:S01]  /*0f70*/  IMAD R5, R14, -0x326172a9, RZ ;  /* 0xcd9e8d570e057824 */ /* 0x000fe200078e02ff */
[----:B------:R-:W-:Y:S01]  /*0f80*/  LOP3.LUT R14, R6, 0x3e0, RZ, 0xc0, !PT ;  /* 0x000003e0060e7812 */ /* 0x000fe200078ec0ff */
[----:B------:R-:W-:Y:S01]  /*0f90*/  IMAD R3, R3, -0x326172a9, RZ ;  /* 0xcd9e8d5703037824 */ /* 0x000fe200078e02ff */
[----:B------:R-:W-:Y:S01]  /*0fa0*/  VIADDMNMX R6, R12, UR6, RZ, !PT ;  /* 0x000000060c067c46 */ /* 0x000fe2000f8001ff */
[----:B------:R-:W-:Y:S01]  /*0fb0*/  IMAD.HI.U32 R72, R13, -0x326172a9, RZ ;  /* 0xcd9e8d570d487827 */ /* 0x000fe200078e00ff */
[----:B------:R-:W-:-:S02]  /*0fc0*/  LOP3.LUT R12, R4, R5, R2, 0x96, !PT ;  /* 0x00000005040c7212 */ /* 0x000fc400078e9602 */
[----:B------:R-:W-:Y:S01]  /*0fd0*/  VIMNMX R6, PT, PT, R6, 0x20, PT ;  /* 0x0000002006067848 */ /* 0x000fe20003fe0100 */
[----:B------:R-:W-:Y:S01]  /*0fe0*/  IMAD.MOV R2, RZ, RZ, -R14 ;  /* 0x000000ffff027224 */ /* 0x000fe200078e0a0e */
[----:B------:R-:W-:Y:S01]  /*0ff0*/  LOP3.LUT R7, R7, R3, R72, 0x96, !PT ;  /* 0x0000000307077212 */ /* 0x000fe200078e9648 */
[----:B------:R-:W-:Y:S01]  /*1000*/  IMAD R5, R8, -0x2daee0ad, RZ ;  /* 0xd2511f5308057824 */ /* 0x000fe200078e02ff */
[----:B------:R-:W-:Y:S01]  /*1010*/  LEA R6, R6, UR5, 0x3 ;  /* 0x0000000506067c11 */ /* 0x000fe2000f8e18ff */
[----:B------:R-:W-:Y:S01]  /*1020*/  VIADD R4, R137, 0x96a522ad ;  /* 0x96a522ad89047836 */ /* 0x000fe20000000000 */
[----:B------:R-:W-:Y:S02]  /*1030*/  VIADDMNMX R2, R2, UR6, RZ, !PT ;  /* 0x0000000602027c46 */ /* 0x000fe4000f8001ff */
[----:B------:R-:W-:Y:S01]  /*1040*/  I2FP.F32.U32 R14, R6 ;  /* 0x00000006000e7245 */ /* 0x000fe20000201000 */
[----:B------:R-:W-:Y:S01]  /*1050*/  IMAD.HI.U32 R6, R12, -0x2daee0ad, RZ ;  /* 0xd2511f530c067827 */ /* 0x000fe200078e00ff */
[----:B------:R-:W-:-:S02]  /*1060*/  VIMNMX R2, PT, PT, R2, 0x20, PT ;  /* 0x0000002002027848 */ /* 0x000fc40003fe0100 */
[----:B------:R4:W0:Y:S01]  /*1070*/  MUFU.RCP R8, R14 ;  /* 0x0000000e00087308 */ /* 0x0008220000001000 */
[----:B------:R-:W-:Y:S02]  /*1080*/  @P0 LOP3.LUT R130, R130, 0x80, RZ, 0xfc, !PT ;  /* 0x0000008082820812 */ /* 0x000fe400078efcff */
[----:B------:R-:W-:Y:S01]  /*1090*/  LOP3.LUT R6, R4, R5, R6, 0x96, !PT ;  /* 0x0000000504067212 */ /* 0x000fe200078e9606 */
[----:B------:R-:W-:Y:S01]  /*10a0*/  HFMA2 R4, -RZ, RZ, 0, 0 ;  /* 0x00000000ff047431 */ /* 0x000fe200000001ff */
[----:B------:R-:W-:Y:S01]  /*10b0*/  LOP3.LUT R5, R0, 0x3, RZ, 0xc0, !PT ;  /* 0x0000000300057812 */ /* 0x000fe200078ec0ff */
[----:B------:R-:W-:Y:S01]  /*10c0*/  IMAD R0, R12, -0x2daee0ad, RZ ;  /* 0xd2511f530c007824 */ /* 0x000fe200078e02ff */
[----:B------:R-:W-:Y:S01]  /*10d0*/  LEA R3, R2, UR5, 0x3 ;  /* 0x0000000502037c11 */ /* 0x000fe2000f8e18ff */
[----:B-123--:R-:W-:-:S07]  /*10e0*/  IMAD R2, R13, -0x326172a9, RZ ;  /* 0xcd9e8d570d027824 */ /* 0x00efce00078e02ff */
.L_x_28815:
        /* <DEDUP_REMOVED lines=25> */
[----:B----4-:R0:W5:Y:S04]  /*1280*/  LDG.E.128 R12, desc[UR8][R138.64] ;  /* 0x000000088a0c7981 */ /* 0x010168000c1e1d00 */
[----:B------:R0:W5:Y:S01]  /*1290*/  LDG.E.128 R124, desc[UR8][R138.64+0x10] ;  /* 0x000010088a7c7981 */ /* 0x000162000c1e1d00 */
[----:B------:R-:W-:Y:S01]  /*12a0*/  ISETP.NE.AND P0, PT, R5, 0x1, PT ;  /* 0x000000010500780c */ /* 0x000fe20003f05270 */
[----:B------:R-:W-:Y:S01]  /*12b0*/  BSSY.RECONVERGENT B1, `(.L_x_28213) ;  /* 0x000005e000017945 */ /* 0x000fe20003800200 */
[----:B------:R-:W-:Y:S01]  /*12c0*/  MOV R140, 0x2 ;  /* 0x00000002008c7802 */ /* 0x000fe20000000f00 */
[----:B------:R-:W-:Y:S02]  /*12d0*/  IMAD.MOV.U32 R141, RZ, RZ, R2 ;  /* 0x000000ffff8d7224 */ /* 0x000fe400078e0002 */
[----:B------:R-:W-:-:S08]  /*12e0*/  IMAD.MOV.U32 R134, RZ, RZ, R0 ;  /* 0x000000ffff867224 */ /* 0x000fd000078e0000 */
[----:B0-----:R-:W-:Y:S05]  /*12f0*/  @!P0 BRA `(.L_x_28214) ;  /* 0x0000000400648947 */ /* 0x001fea0003800000 */
[----:B------:R-:W-:-:S05]  /*1300*/  HFMA2 R134, -RZ, RZ, 0, 1.1920928955078125e-07 ;  /* 0x00000002ff867431 */ /* 0x000fca00000001ff */
[----:B------:R-:W-:-:S05]  /*1310*/  VIADDMNMX.U32 R134, R5, 0xfffffffe, R134, PT ;  /* 0xfffffffe05867846 */ /* 0x000fca0003800086 */
[----:B------:R-:W-:-:S04]  /*1320*/  IMAD.SHL.U32 R138, R134, 0x4, RZ ;  /* 0x00000004868a7824 */ /* 0x000fc800078e00ff */
[----:B------:R-:W0:Y:S02]  /*1330*/  LDC R134, c[0x2][R138] ;  /* 0x008000008a867b82 */ /* 0x000e240000000800 */
[----:B0-----:R-:W-:-:S04]  /*1340*/  SHF.R.S32.HI R135, RZ, 0x1f, R134 ;  /* 0x0000001fff877819 */ /* 0x001fc80000011486 */
.L_x_42227:
[----:B------:R-:W-:Y:S05]  /*1350*/  BRX R134 -0x1360                                       (*"BRANCH_TARGETS .L_x_42228,.L_x_42229,.L_x_42230"*) ;  /* 0xffffffec86287949 */ /* 0x000fea000383ffff */
.L_x_42230:
[----:B------:R-:W-:Y:S01]  /*1360*/  VIADD R140, R5, 0x1 ;  /* 0x00000001058c7836 */ /* 0x000fe20000000000 */
[----:B------:R-:W-:Y:S01]  /*1370*/  MOV R134, R0 ;  /* 0x0000000000867202 */ /* 0x000fe20000000f00 */
[----:B------:R-:W-:Y:S01]  /*1380*/  IMAD.MOV.U32 R141, RZ, RZ, R7 ;  /* 0x000000ffff8d7224 */ /* 0x000fe200078e0007 */
[----:B------:R-:W-:Y:S06]  /*1390*/  BRA `(.L_x_28214) ;  /* 0x00000004003c7947 */ /* 0x000fec0003800000 */
.L_x_42228:
[----:B------:R-:W-:Y:S01]  /*13a0*/  IMAD.MOV.U32 R134, RZ, RZ, R0 ;  /* 0x000000ffff867224 */ /* 0x000fe200078e0000 */
[----:B------:R-:W-:Y:S01]  /*13b0*/  MOV R140, 0x3 ;  /* 0x00000003008c7802 */ /* 0x000fe20000000f00 */
[----:B------:R-:W-:Y:S01]  /*13c0*/  IMAD.MOV.U32 R141, RZ, RZ, R6 ;  /* 0x000000ffff8d7224 */ /* 0x000fe200078e0006 */
[----:B------:R-:W-:Y:S06]  /*13d0*/  BRA `(.L_x_28214) ;  /* 0x00000004002c7947 */ /* 0x000fec0003800000 */
.L_x_42229:
        /* <DEDUP_REMOVED lines=13> */
.L_x_28216:
[----:B------:R-:W-:Y:S05]  /*14b0*/  BSYNC.RECONVERGENT B2 ;  /* 0x0000000000027941 */ /* 0x000fea0003800200 */
.L_x_28215:
        /* <DEDUP_REMOVED lines=61> */
.L_x_28214:
[----:B------:R-:W-:Y:S05]  /*1890*/  BSYNC.RECONVERGENT B1 ;  /* 0x0000000000017941 */ /* 0x000fea0003800200 */
.L_x_28213:
        /* <DEDUP_REMOVED lines=10> */
[----:B------:R-:W-:-:S03]  /*1940*/  IMAD.MOV.U32 R139, RZ, RZ, 0x2 ;  /* 0x00000002ff8b7424 */ /* 0x000fc600078e00ff */
[----:B0-----:R-:W-:Y:S01]  /*1950*/  FMUL.FTZ R5, R5, R0 ;  /* 0x0000000005057220 */ /* 0x001fe20000410000 */
[----:B-1----:R-:W-:-:S04]  /*1960*/  FSETP.GTU.FTZ.AND P0, PT, R142, R135, PT ;  /* 0x000000878e00720b */ /* 0x002fc80003f1c000 */
        /* <DEDUP_REMOVED lines=14> */
.L_x_28219:
        /* <DEDUP_REMOVED lines=13> */
.L_x_28221:
[----:B------:R-:W-:Y:S05]  /*1b20*/  BSYNC.RECONVERGENT B2 ;  /* 0x0000000000027941 */ /* 0x000fea0003800200 */
.L_x_28220:
        /* <DEDUP_REMOVED lines=48> */
[C---:B------:R-:W-:Y:S02]  /*1e30*/  VIADD R7, R136.reuse, 0x8ff34781 ;  /* 0x8ff3478188077836 */ /* 0x040fe40000000000 */
[----:B------:R-:W-:Y:S01]  /*1e40*/  IMAD.WIDE.U32 R142, R5, -0x326172a9, RZ ;  /* 0xcd9e8d57058e7825 */ /* 0x000fe200078e00ff */
[----:B------:R-:W-:-:S04]  /*1e50*/  IADD3 R5, PT, PT, R136, -0xe443238, RZ ;  /* 0xf1bbcdc888057810 */ /* 0x000fc80007ffe0ff */
        /* <DEDUP_REMOVED lines=10> */
.L_x_28218:
[----:B------:R-:W-:Y:S05]  /*1f00*/  BSYNC.RECONVERGENT B1 ;  /* 0x0000000000017941 */ /* 0x000fea0003800200 */
.L_x_28217:
        /* <DEDUP_REMOVED lines=22> */
.L_x_28224:
        /* <DEDUP_REMOVED lines=13> */
.L_x_28226:
[----:B------:R-:W-:Y:S05]  /*2140*/  BSYNC.RECONVERGENT B2 ;  /* 0x0000000000027941 */ /* 0x000fea0003800200 */
.L_x_28225:
        /* <DEDUP_REMOVED lines=40> */
[C---:B------:R-:W-:Y:S02]  /*23d0*/  VIADD R7, R136.reuse, 0x5384540f ;  /* 0x5384540f88077836 */ /* 0x040fe40000000000 */
[----:B------:R-:W-:Y:S02]  /*23e0*/  VIADD R139, R137, 0xdb3d7428 ;  /* 0xdb3d7428898b7836 */ /* 0x000fe40000000000 */
[----:B------:R-:W-:Y:S01]  /*23f0*/  IMAD.WIDE.U32 R146, R5, -0x2daee0ad, RZ ;  /* 0xd2511f5305927825 */ /* 0x000fe200078e00ff */
[----:B------:R-:W-:Y:S02]  /*2400*/  IADD3 R5, PT, PT, R137, 0x1fd5c5a3, RZ ;  /* 0x1fd5c5a389057810 */ /* 0x000fe40007ffe0ff */
[----:B------:R-:W-:Y:S02]  /*2410*/  LOP3.LUT R7, R7, R144, R141, 0x96, !PT ;  /* 0x0000009007077212 */ /* 0x000fe400078e968d */
[----:B------:R-:W-:Y:S01]  /*2420*/  LOP3.LUT R142, R5, R142, R147, 0x96, !PT ;  /* 0x0000008e058e7212 */ /* 0x000fe200078e9693 */
[----:B------:R-:W-:-:S02]  /*2430*/  VIADD R5, R136, 0xf1bbcdc8 ;  /* 0xf1bbcdc888057836 */ /* 0x000fc40000000000 */
        /* <DEDUP_REMOVED lines=14> */
.L_x_28223:
[----:B------:R-:W-:Y:S05]  /*2520*/  BSYNC.RECONVERGENT B1 ;  /* 0x0000000000017941 */ /* 0x000fea0003800200 */
.L_x_28222:
        /* <DEDUP_REMOVED lines=22> */
.L_x_28229:
        /* <DEDUP_REMOVED lines=13> */
.L_x_28231:
[----:B------:R-:W-:Y:S05]  /*2760*/  BSYNC.RECONVERGENT B2 ;  /* 0x0000000000027941 */ /* 0x000fea0003800200 */
.L_x_28230:
        /* <DEDUP_REMOVED lines=48> */
[----:B------:R-:W-:Y:S02]  /*2a70*/  VIADD R7, R136, 0x8ff34781 ;  /* 0x8ff3478188077836 */ /* 0x000fe40000000000 */
[----:B------:R-:W-:-:S04]  /*2a80*/  IMAD.WIDE.U32 R142, R5, -0x326172a9, RZ ;  /* 0xcd9e8d57058e7825 */ /* 0x000fc800078e00ff */
[----:B------:R-:W-:-:S05]  /*2a90*/  VIADD R5, R136, 0xf1bbcdc8 ;  /* 0xf1bbcdc888057836 */ /* 0x000fca0000000000 */
[----:B------:R-:W-:Y:S01]  /*2aa0*/  LOP3.LUT R5, R5, R144, R143, 0x96, !PT ;  /* 0x0000009005057212 */ /* 0x000fe200078e968f */
[----:B------:R-:W-:-:S04]  /*2ab0*/  IMAD.WIDE.U32 R144, R139, -0x326172a9, RZ ;  /* 0xcd9e8d578b907825 */ /* 0x000fc800078e00ff */
[----:B------:R-:W-:Y:S01]  /*2ac0*/  IMAD.WIDE.U32 R140, R5, -0x2daee0ad, RZ ;  /* 0xd2511f53058c7825 */ /* 0x000fe200078e00ff */
[----:B------:R-:W-:Y:S02]  /*2ad0*/  IADD3 R5, PT, PT, R137, -0x695add53, RZ ;  /* 0x96a522ad89057810 */ /* 0x000fe40007ffe0ff */
[----:B------:R-:W-:Y:S01]  /*2ae0*/  LOP3.LUT R7, R7, R142, R145, 0x96, !PT ;  /* 0x0000008e07077212 */ /* 0x000fe200078e9691 */
[----:B------:R-:W-:Y:S01]  /*2af0*/  IMAD.MOV.U32 R2, RZ, RZ, R144 ;  /* 0x000000ffff027224 */ /* 0x000fe200078e0090 */
[----:B------:R-:W-:Y:S01]  /*2b00*/  LOP3.LUT R6, R5, R6, R141, 0x96, !PT ;  /* 0x0000000605067212 */ /* 0x000fe200078e968d */
[----:B------:R-:W-:Y:S01]  /*2b10*/  IMAD.MOV.U32 R5, RZ, RZ, R134 ;  /* 0x000000ffff057224 */ /* 0x000fe200078e0086 */
[----:B------:R-:W-:Y:S01]  /*2b20*/  MOV R134, R140 ;  /* 0x0000008c00867202 */ /* 0x000fe20000000f00 */
[----:B------:R-:W-:-:S07]  /*2b30*/  IMAD.MOV.U32 R139, RZ, RZ, RZ ;  /* 0x000000ffff8b7224 */ /* 0x000fce00078e00ff */
.L_x_28228:
[----:B------:R-:W-:Y:S05]  /*2b40*/  BSYNC.RECONVERGENT B1 ;  /* 0x0000000000017941 */ /* 0x000fea0003800200 */
.L_x_28227:
        /* <DEDUP_REMOVED lines=22> */
.L_x_28234:
        /* <DEDUP_REMOVED lines=13> */
.L_x_28236:
[----:B------:R-:W-:Y:S05]  /*2d80*/  BSYNC.RECONVERGENT B2 ;  /* 0x0000000000027941 */ /* 0x000fea0003800200 */
.L_x_28235:
        /* <DEDUP_REMOVED lines=61> */
.L_x_28233:
[----:B------:R-:W-:Y:S05]  /*3160*/  BSYNC.RECONVERGENT B1 ;  /* 0x0000000000017941 */ /* 0x000fea0003800200 */
.L_x_28232:
[----:B------:R-:W-:Y:S01]  /*3170*/  I2FP.F32.U32 R5, R5 ;  /* 0x0000000500057245 */ /* 0x000fe20000201000 */
[----:B------:R-:W-:Y:S01]  /*3180*/  HADD2.F32 R140, -RZ, R122.H0_H0 ;  /* 0x2000007aff8c7230 */ /* 0x000fe20000004100 */
[----:B------:R-:W-:Y:S01]  /*3190*/  ISETP.NE.AND P4, PT, R141, 0x1, PT ;  /* 0x000000018d00780c */ /* 0x000fe20003f85270 */
[----:B------:R-:W-:Y:S01]  /*31a0*/  BSSY.RECONVERGENT B1, `(.L_x_28237) ;  /* 0x000005e000017945 */ /* 0x000fe20003800200 */
[----:B------:R-:W-:Y:S02]  /*31b0*/  IMAD.MOV.U32 R139, RZ, RZ, 0x2 ;  /* 0x00000002ff8b7424 */ /* 0x000fe400078e00ff */
        /* <DEDUP_REMOVED lines=17> */
.L_x_28239:
        /* <DEDUP_REMOVED lines=13> */
.L_x_28241:
[----:B------:R-:W-:Y:S05]  /*33a0*/  BSYNC.RECONVERGENT B2 ;  /* 0x0000000000027941 */ /* 0x000fea0003800200 */
.L_x_28240:
        /* <DEDUP_REMOVED lines=41> */
[----:B------:R-:W-:Y:S02]  /*3640*/  IMAD.MOV.U32 R139, RZ, RZ, RZ ;  /* 0x000000ffff8b7224 */ /* 0x000fe400078e00ff */
[----:B------:R-:W-:Y:S01]  /*3650*/  IMAD.WIDE.U32 R144, R5, -0x2daee0ad, RZ ;  /* 0xd2511f5305907825 */ /* 0x000fe200078e00ff */
[----:B------:R-:W-:Y:S02]  /*3660*/  IADD3 R5, PT, PT, R137, 0x1fd5c5a3, RZ ;  /* 0x1fd5c5a389057810 */ /* 0x000fe40007ffe0ff */
[----:B------:R-:W-:Y:S01]  /*3670*/  LOP3.LUT R7, R7, R142, R121, 0x96, !PT ;  /* 0x0000008e07077212 */ /* 0x000fe200078e9679 */
[----:B------:R-:W-:Y:S01]  /*3680*/  VIADD R121, R137, 0xdb3d7428 ;  /* 0xdb3d742889797836 */ /* 0x000fe20000000000 */
[----:B------:R-:W-:Y:S01]  /*3690*/  LOP3.LUT R140, R5, R140, R145, 0x96, !PT ;  /* 0x0000008c058c7212 */ /* 0x000fe200078e9691 */
[----:B------:R-:W-:-:S02]  /*36a0*/  VIADD R5, R136, 0xf1bbcdc8 ;  /* 0xf1bbcdc888057836 */ /* 0x000fc40000000000 */
        /* <DEDUP_REMOVED lines=13> */
.L_x_28238:
[----:B------:R-:W-:Y:S05]  /*3780*/  BSYNC.RECONVERGENT B1 ;  /* 0x0000000000017941 */ /* 0x000fea0003800200 */
.L_x_28237:
        /* <DEDUP_REMOVED lines=22> */
.L_x_28244:
        /* <DEDUP_REMOVED lines=13> */
.L_x_28246:
[----:B------:R-:W-:Y:S05]  /*39c0*/  BSYNC.RECONVERGENT B2 ;  /* 0x0000000000027941 */ /* 0x000fea0003800200 */
.L_x_28245:
        /* <DEDUP_REMOVED lines=61> */
.L_x_28243:
[----:B------:R-:W-:Y:S05]  /*3da0*/  BSYNC.RECONVERGENT B1 ;  /* 0x0000000000017941 */ /* 0x000fea0003800200 */
.L_x_28242:
[----:B------:R-:W-:Y:S01]  /*3db0*/  I2FP.F32.U32 R5, R5 ;  /* 0x0000000500057245 */ /* 0x000fe20000201000 */
[----:B------:R-:W-:Y:S01]  /*3dc0*/  HADD2.F32 R122, -RZ, R123.H0_H0 ;  /* 0x2000007bff7a7230 */ /* 0x000fe20000004100 */
[----:B------:R-:W-:Y:S01]  /*3dd0*/  ISETP.NE.AND P6, PT, R140, 0x1, PT ;  /* 0x000000018c00780c */ /* 0x000fe20003fc5270 */
[----:B------:R-:W-:Y:S02]  /*3de0*/  BSSY.RECONVERGENT B1, `(.L_x_28247) ;  /* 0x0000060000017945 */ /* 0x000fe40003800200 */
[----:B------:R-:W-:Y:S01]  /*3df0*/  FFMA.FTZ R120, R5, R138, 1.1641532182693481445e-10 ;  /* 0x2f00000005787423 */ /* 0x000fe2000001008a */
[----:B------:R-:W-:Y:S01]  /*3e00*/  FMUL.FTZ R5, R122, R133 ;  /* 0x000000857a057220 */ /* 0x000fe20000410000 */
[----:B------:R-:W-:-:S03]  /*3e10*/  MOV R122, R2 ;  /* 0x00000002007a7202 */ /* 0x000fc60000000f00 */
[----:B------:R-:W-:Y:S01]  /*3e20*/  FMUL.FTZ R5, R5, R0 ;  /* 0x0000000005057220 */ /* 0x000fe20000410000 */
[----:B------:R-:W-:-:S04]  /*3e30*/  FSETP.GTU.FTZ.AND P5, PT, R120, R135, PT ;  /* 0x000000877800720b */ /* 0x000fc80003fbc000 */
        /* <DEDUP_REMOVED lines=13> */
.L_x_28249:
        /* <DEDUP_REMOVED lines=15> */
.L_x_28251:
[----:B------:R-:W-:Y:S05]  /*4000*/  BSYNC.RECONVERGENT B2 ;  /* 0x0000000000027941 */ /* 0x000fea0003800200 */
.L_x_28250:
        /* <DEDUP_REMOVED lines=55> */
[----:B------:R-:W-:-:S04]  /*4380*/  IMAD.WIDE.U32 R120, R120, -0x2daee0ad, RZ ;  /* 0xd2511f5378787825 */ /* 0x000fc800078e00ff */
[----:B------:R-:W-:Y:S01]  /*4390*/  VIADD R7, R136, 0x8ff34781 ;  /* 0x8ff3478188077836 */ /* 0x000fe20000000000 */
[----:B------:R-:W-:Y:S01]  /*43a0*/  LOP3.LUT R6, R5, R6, R121, 0x96, !PT ;  /* 0x0000000605067212 */ /* 0x000fe200078e9679 */
[----:B------:R-:W-:Y:S02]  /*43b0*/  HFMA2 R5, -RZ, RZ, 0, 0 ;  /* 0x00000000ff057431 */ /* 0x000fe400000001ff */
[----:B------:R-:W-:Y:S01]  /*43c0*/  IMAD.MOV.U32 R134, RZ, RZ, R120 ;  /* 0x000000ffff867224 */ /* 0x000fe200078e0078 */
[----:B------:R-:W-:-:S07]  /*43d0*/  LOP3.LUT R7, R7, R140, R143, 0x96, !PT ;  /* 0x0000008c07077212 */ /* 0x000fce00078e968f */
.L_x_28248:
[----:B------:R-:W-:Y:S05]  /*43e0*/  BSYNC.RECONVERGENT B1 ;  /* 0x0000000000017941 */ /* 0x000fea0003800200 */
.L_x_28247:
[----:B------:R-:W-:Y:S01]  /*43f0*/  I2FP.F32.U32 R121, R122 ;  /* 0x0000007a00797245 */ /* 0x000fe20000201000 */
[----:B------:R-:W-:-:S04]  /*4400*/  HADD2.F32 R120, -RZ, R123.H1_H1 ;  /* 0x3000007bff787230 */ /* 0x000fc80000004100 */
        /* <DEDUP_REMOVED lines=8> */
.L_x_28212:
        /* <DEDUP_REMOVED lines=16> */
.L_x_28255:
        /* <DEDUP_REMOVED lines=13> */
.L_x_28257:
[----:B------:R-:W-:Y:S05]  /*4660*/  BSYNC.RECONVERGENT B2 ;  /* 0x0000000000027941 */ /* 0x000fea0003800200 */
.L_x_28256:
[----:B------:R-:W-:Y:S01]  /*4670*/  IMAD.WIDE.U32 R12, R9, -0x326172a9, RZ ;  /* 0xcd9e8d57090c7825 */ /* 0x000fe200078e00ff */
[----:B------:R-:W-:Y:S02]  /*4680*/  LOP3.LUT R124, R4, R7, R137, 0x96, !PT ;  /* 0x00000007047c7212 */ /* 0x000fe400078e9689 */
[----:B------:R-:W-:Y:S01]  /*4690*/  IADD3 R7, PT, PT, R137, -0x4498517b, RZ ;  /* 0xbb67ae8589077810 */ /* 0x000fe20007ffe0ff */
[----:B------:R-:W-:Y:S01]  /*46a0*/  VIADD R5, R136, 0x9e3779b9 ;  /* 0x9e3779b988057836 */ /* 0x000fe20000000000 */
[----:B----4-:R-:W-:Y:S01]  /*46b0*/  LOP3.LUT R14, R10, R13, R136, 0x96, !PT ;  /* 0x0000000d0a0e7212 */ /* 0x010fe200078e9688 */
        /* <DEDUP_REMOVED lines=48> */
[----:B------:R-:W-:Y:S01]  /*49c0*/  IMAD.MOV.U32 R2, RZ, RZ, R14 ;  /* 0x000000ffff027224 */ /* 0x000fe200078e000e */
[----:B------:R-:W-:Y:S01]  /*49d0*/  LOP3.LUT R7, R7, R12, R15, 0x96, !PT ;  /* 0x0000000c07077212 */ /* 0x000fe200078e960f */
[----:B------:R-:W-:Y:S01]  /*49e0*/  IMAD.MOV.U32 R13, RZ, RZ, RZ ;  /* 0x000000ffff0d7224 */ /* 0x000fe200078e00ff */
[----:B------:R-:W-:Y:S01]  /*49f0*/  MOV R12, R0 ;  /* 0x00000000000c7202 */ /* 0x000fe20000000f00 */
[----:B------:R-:W-:-:S04]  /*4a00*/  IMAD.WIDE.U32 R134, R5, -0x2daee0ad, RZ ;  /* 0xd2511f5305867825 */ /* 0x000fc800078e00ff */
[----:B------:R-:W-:-:S05]  /*4a10*/  VIADD R5, R137, 0x96a522ad ;  /* 0x96a522ad89057836 */ /* 0x000fca0000000000 */
[----:B------:R-:W-:-:S07]  /*4a20*/  LOP3.LUT R6, R5, R6, R135, 0x96, !PT ;  /* 0x0000000605067212 */ /* 0x000fce00078e9687 */
.L_x_28254:
[----:B------:R-:W-:Y:S05]  /*4a30*/  BSYNC.RECONVERGENT B1 ;  /* 0x0000000000017941 */ /* 0x000fea0003800200 */
.L_x_28253:
        /* <DEDUP_REMOVED lines=10> */
[----:B----4-:R-:W-:Y:S01]  /*4ae0*/  HFMA2 R14, -RZ, RZ, 0, 1.1920928955078125e-07 ;  /* 0x00000002ff0e7431 */ /* 0x010fe200000001ff */
[----:B0-----:R-:W-:Y:S01]  /*4af0*/  FSETP.LE.FTZ.AND P1, PT, R5, R0, PT ;  /* 0x000000000500720b */ /* 0x001fe20003f33000 */
[----:B------:R-:W-:-:S02]  /*4b00*/  IMAD.MOV.U32 R5, RZ, RZ, R2 ;  /* 0x000000ffff057224 */ /* 0x000fc400078e0002 */
        /* <DEDUP_REMOVED lines=11> */
.L_x_28260:
        /* <DEDUP_REMOVED lines=13> */
.L_x_28262:
[----:B------:R-:W-:Y:S05]  /*4c90*/  BSYNC.RECONVERGENT B2 ;  /* 0x0000000000027941 */ /* 0x000fea0003800200 */
.L_x_28261:
        /* <DEDUP_REMOVED lines=61> */
.L_x_28259:
[----:B------:R-:W-:Y:S05]  /*5070*/  BSYNC.RECONVERGENT B1 ;  /* 0x0000000000017941 */ /* 0x000fea0003800200 */
.L_x_28258:
        /* <DEDUP_REMOVED lines=19> */
.L_x_28265:
        /* <DEDUP_REMOVED lines=13> */
.L_x_28267:
[----:B------:R-:W-:Y:S05]  /*5280*/  BSYNC.RECONVERGENT B2 ;  /* 0x0000000000027941 */ /* 0x000fea0003800200 */
.L_x_28266:
        /* <DEDUP_REMOVED lines=61> */
.L_x_28264:
[----:B------:R-:W-:Y:S05]  /*5660*/  BSYNC.RECONVERGENT B1 ;  /* 0x0000000000017941 */ /* 0x000fea0003800200 */
.L_x_28263:
        /* <DEDUP_REMOVED lines=8> */
[----:B------:R-:W-:Y:S01]  /*56f0*/  FSETP.LE.FTZ.AND P1, PT, R5, R0, PT ;  /* 0x000000000500720b */ /* 0x000fe20003f33000 */
[----:B------:R-:W-:Y:S01]  /*5700*/  IMAD.MOV.U32 R5, RZ, RZ, R2 ;  /* 0x000000ffff057224 */ /* 0x000fe200078e0002 */
        /* <DEDUP_REMOVED lines=9> */
.L_x_28270:
        /* <DEDUP_REMOVED lines=13> */
.L_x_28272:
[----:B------:R-:W-:Y:S05]  /*5870*/  BSYNC.RECONVERGENT B2 ;  /* 0x0000000000027941 */ /* 0x000fea0003800200 */
.L_x_28271:
        /* <DEDUP_REMOVED lines=61> */
.L_x_28269:
[----:B------:R-:W-:Y:S05]  /*5c50*/  BSYNC.RECONVERGENT B1 ;  /* 0x0000000000017941 */ /* 0x000fea0003800200 */
.L_x_28268:
        /* <DEDUP_REMOVED lines=19> */
.L_x_28275:
        /* <DEDUP_REMOVED lines=13> */
.L_x_28277:
[----:B------:R-:W-:Y:S05]  /*5e60*/  BSYNC.RECONVERGENT B2 ;  /* 0x0000000000027941 */ /* 0x000fea0003800200 */
.L_x_28276:
        /* <DEDUP_REMOVED lines=61> */
.L_x_28274:
[----:B------:R-:W-:Y:S05]  /*6240*/  BSYNC.RECONVERGENT B1 ;  /* 0x0000000000017941 */ /* 0x000fea0003800200 */
.L_x_28273:
        /* <DEDUP_REMOVED lines=19> */
.L_x_28280:
        /* <DEDUP_REMOVED lines=13> */
.L_x_28282:
[----:B------:R-:W-:Y:S05]  /*6450*/  BSYNC.RECONVERGENT B2 ;  /* 0x0000000000027941 */ /* 0x000fea0003800200 */
.L_x_28281:
        /* <DEDUP_REMOVED lines=57> */
[----:B------:R-:W-:-:S03]  /*67f0*/  HFMA2 R14, -RZ, RZ, 0, 0 ;  /* 0x00000000ff0e7431 */ /* 0x000fc600000001ff */
[----:B------:R-:W-:Y:S01]  /*6800*/  LOP3.LUT R6, R5, R6, R13, 0x96, !PT ;  /* 0x0000000605067212 */ /* 0x000fe200078e960d */
[----:B------:R-:W-:Y:S02]  /*6810*/  IMAD.MOV.U32 R5, RZ, RZ, R134 ;  /* 0x000000ffff057224 */ /* 0x000fe400078e0086 */
[----:B------:R-:W-:-:S07]  /*6820*/  IMAD.MOV.U32 R134, RZ, RZ, R12 ;  /* 0x000000ffff867224 */ /* 0x000fce00078e000c */
.L_x_28279:
[----:B------:R-:W-:Y:S05]  /*6830*/  BSYNC.RECONVERGENT B1 ;  /* 0x0000000000017941 */ /* 0x000fea0003800200 */
.L_x_28278:
[----:B------:R-:W-:Y:S01]  /*6840*/  ISETP.NE.AND P5, PT, R14, 0x1, PT ;  /* 0x000000010e00780c */ /* 0x000fe20003fa5270 */
[----:B------:R-:W-:Y:S01]  /*6850*/  HADD2.F32 R122, -RZ, R122.H1_H1 ;  /* 0x3000007aff7a7230 */ /* 0x000fe20000004100 */
[----:B------:R-:W-:Y:S01]  /*6860*/  I2FP.F32.U32 R5, R5 ;  /* 0x0000000500057245 */ /* 0x000fe20000201000 */
[----:B------:R-:W-:Y:S01]  /*6870*/  BSSY.RECONVERGENT B1, `(.L_x_28283) ;  /* 0x000005b000017945 */ /* 0x000fe20003800200 */
[----:B------:R-:W-:Y:S02]  /*6880*/  IMAD.MOV.U32 R15, RZ, RZ, 0x2 ;  /* 0x00000002ff0f7424 */ /* 0x000fe400078e00ff */
[----:B------:R-:W-:Y:S01]  /*6890*/  FMUL.FTZ R122, R122, R133 ;  /* 0x000000857a7a7220 */ /* 0x000fe20000410000 */
        /* <DEDUP_REMOVED lines=13> */
.L_x_28285:
        /* <DEDUP_REMOVED lines=13> */
.L_x_28287:
[----:B------:R-:W-:Y:S05]  /*6a40*/  BSYNC.RECONVERGENT B2 ;  /* 0x0000000000027941 */ /* 0x000fea0003800200 */
.L_x_28286:
        /* <DEDUP_REMOVED lines=59> */
[----:B------:R-:W-:Y:S01]  /*6e00*/  MOV R13, R134 ;  /* 0x00000086000d7202 */ /* 0x000fe20000000f00 */
[----:B------:R-:W-:-:S07]  /*6e10*/  IMAD.MOV.U32 R134, RZ, RZ, R12 ;  /* 0x000000ffff867224 */ /* 0x000fce00078e000c */
.L_x_28284:
[----:B------:R-:W-:Y:S05]  /*6e20*/  BSYNC.RECONVERGENT B1 ;  /* 0x0000000000017941 */ /* 0x000fea0003800200 */
.L_x_28283:
[----:B------:R-:W-:Y:S01]  /*6e30*/  ISETP.NE.AND P6, PT, R15, 0x1, PT ;  /* 0x000000010f00780c */ /* 0x000fe20003fc5270 */
[----:B------:R-:W-:Y:S01]  /*6e40*/  HADD2.F32 R12, -RZ, R123.H0_H0 ;  /* 0x2000007bff0c7230 */ /* 0x000fe20000004100 */
[----:B------:R-:W-:Y:S01]  /*6e50*/  I2FP.F32.U32 R5, R13 ;  /* 0x0000000d00057245 */ /* 0x000fe20000201000 */
[----:B------:R-:W-:Y:S01]  /*6e60*/  BSSY.RECONVERGENT B1, `(.L_x_28288) ;  /* 0x000005d000017945 */ /* 0x000fe20003800200 */
[----:B------:R-:W-:Y:S02]  /*6e70*/  IMAD.MOV.U32 R14, RZ, RZ, R2 ;  /* 0x000000ffff0e7224 */ /* 0x000fe400078e0002 */
[----:B------:R-:W-:Y:S01]  /*6e80*/  FMUL.FTZ R12, R12, R133 ;  /* 0x000000850c0c7220 */ /* 0x000fe20000410000 */
        /* <DEDUP_REMOVED lines=13> */
.L_x_28290:
        /* <DEDUP_REMOVED lines=15> */
.L_x_28292:
[----:B------:R-:W-:Y:S05]  /*7050*/  BSYNC.RECONVERGENT B2 ;  /* 0x0000000000027941 */ /* 0x000fea0003800200 */
.L_x_28291:
        /* <DEDUP_REMOVED lines=61> */
.L_x_28289:
[----:B------:R-:W-:Y:S05]  /*7430*/  BSYNC.RECONVERGENT B1 ;  /* 0x0000000000017941 */ /* 0x000fea0003800200 */
.L_x_28288:
[----:B------:R-:W-:Y:S01]  /*7440*/  I2FP.F32.U32 R13, R14 ;  /* 0x0000000e000d7245 */ /* 0x000fe20000201000 */
[----:B------:R-:W-:Y:S01]  /*7450*/  HADD2.F32 R12, -RZ, R123.H1_H1 ;  /* 0x3000007bff0c7230 */ /* 0x000fe20000004100 */
        /* <DEDUP_REMOVED lines=14> */
.L_x_28252:
        /* <DEDUP_REMOVED lines=22> */
.L_x_28211:
[----:B0-----:R-:W-:Y:S05]  /*76a0*/  BSYNC.RECONVERGENT B0 ;  /* 0x0000000000007941 */ /* 0x001fea0003800200 */
.L_x_28210:
[----:B------:R-:W-:Y:S01]  /*76b0*/  ISETP.GE.U32.AND P0, PT, R11, 0x100, PT ;  /* 0x000001000b00780c */ /* 0x000fe20003f06070 */
[----:B------:R-:W-:Y:S01]  /*76c0*/  BSSY.RECONVERGENT B0, `(.L_x_28293) ;  /* 0x0000649000007945 */ /* 0x000fe20003800200 */
[----:B------:R-:W-:-:S11]  /*76d0*/  LOP3.LUT R130, R130, 0xfffffdff, RZ, 0xc0, !PT ;  /* 0xfffffdff82827812 */ /* 0x000fd600078ec0ff */
[----:B------:R-:W-:Y:S01]  /*76e0*/  @P0 LOP3.LUT R130, R130, 0x200, RZ, 0xfc, !PT ;  /* 0x0000020082820812 */ /* 0x000fe200078efcff */
        /* <DEDUP_REMOVED lines=10> */
[----:B--2---:R0:W5:Y:S01]  /*7790*/  LDG.E.128 R120, desc[UR8][R140.64+0x10] ;  /* 0x000010088c787981 */ /* 0x004162000c1e1d00 */
        /* <DEDUP_REMOVED lines=16> */
.L_x_28298:
        /* <DEDUP_REMOVED lines=13> */
.L_x_28300:
[----:B------:R-:W-:Y:S05]  /*7970*/  BSYNC.RECONVERGENT B2 ;  /* 0x0000000000027941 */ /* 0x000fea0003800200 */
.L_x_28299:
        /* <DEDUP_REMOVED lines=60> */
.L_x_28297:
[----:B------:R-:W-:Y:S05]  /*7d40*/  BSYNC.RECONVERGENT B1 ;  /* 0x0000000000017941 */ /* 0x000fea0003800200 */
.L_x_28296:
        /* <DEDUP_REMOVED lines=10> */
[----:B------:R-:W-:-:S02]  /*7df0*/  HFMA2 R141, -RZ, RZ, 0, 1.1920928955078125e-07 ;  /* 0x00000002ff8d7431 */ /* 0x000fc400000001ff */
[----:B0-----:R-:W-:Y:S02]  /*7e00*/  FMUL.FTZ R5, R5, R0 ;  /* 0x0000000005057220 */ /* 0x001fe40000410000 */
        /* <DEDUP_REMOVED lines=15> */
.L_x_28303:
        /* <DEDUP_REMOVED lines=13> */
.L_x_28305:
[----:B------:R-:W-:Y:S05]  /*7fd0*/  BSYNC.RECONVERGENT B2 ;  /* 0x0000000000027941 */ /* 0x000fea0003800200 */
.L_x_28304:
        /* <DEDUP_REMOVED lines=61> */
.L_x_28302:
[----:B------:R-:W-:Y:S05]  /*83b0*/  BSYNC.RECONVERGENT B1 ;  /* 0x0000000000017941 */ /* 0x000fea0003800200 */
.L_x_28301:
        /* <DEDUP_REMOVED lines=22> */
.L_x_28308:
        /* <DEDUP_REMOVED lines=13> */
.L_x_28310:
[----:B------:R-:W-:Y:S05]  /*85f0*/  BSYNC.RECONVERGENT B2 ;  /* 0x0000000000027941 */ /* 0x000fea0003800200 */
.L_x_28309:
        /* <DEDUP_REMOVED lines=61> */
.L_x_28307:
[----:B------:R-:W-:Y:S05]  /*89d0*/  BSYNC.RECONVERGENT B1 ;  /* 0x0000000000017941 */ /* 0x000fea0003800200 */
.L_x_28306:
        /* <DEDUP_REMOVED lines=22> */
.L_x_28313:
        /* <DEDUP_REMOVED lines=13> */
.L_x_28315:
[----:B------:R-:W-:Y:S05]  /*8c10*/  BSYNC.RECONVERGENT B2 ;  /* 0x0000000000027941 */ /* 0x000fea0003800200 */
.L_x_28314:
        /* <DEDUP_REMOVED lines=61> */
.L_x_28312:
[----:B------:R-:W-:Y:S05]  /*8ff0*/  BSYNC.RECONVERGENT B1 ;  /* 0x0000000000017941 */ /* 0x000fea0003800200 */
.L_x_28311:
        /* <DEDUP_REMOVED lines=22> */
.L_x_28318:
        /* <DEDUP_REMOVED lines=13> */
.L_x_28320:
[----:B------:R-:W-:Y:S05]  /*9230*/  BSYNC.RECONVERGENT B2 ;  /* 0x0000000000027941 */ /* 0x000fea0003800200 */
.L_x_28319:
        /* <DEDUP_REMOVED lines=50> */
[----:B------:R-:W-:-:S04]  /*9560*/  IMAD.WIDE.U32 R140, R140, -0x326172a9, RZ ;  /* 0xcd9e8d578c8c7825 */ /* 0x000fc800078e00ff */
[----:B------:R-:W-:Y:S01]  /*9570*/  IMAD.WIDE.U32 R142, R77, -0x326172a9, RZ ;  /* 0xcd9e8d574d8e7825 */ /* 0x000fe200078e00ff */
[----:B------:R-:W-:Y:S02]  /*9580*/  LOP3.LUT R76, R5, R76, R141, 0x96, !PT ;  /* 0x0000004c054c7212 */ /* 0x000fe400078e968d */
[----:B------:R-:W-:Y:S01]  /*9590*/  IADD3 R5, PT, PT, R137, -0x695add53, RZ ;  /* 0x96a522ad89057810 */ /* 0x000fe20007ffe0ff */
[----:B------:R-:W-:Y:S01]  /*95a0*/  IMAD.MOV.U32 R2, RZ, RZ, R142 ;  /* 0x000000ffff027224 */ /* 0x000fe200078e008e */
[----:B------:R-:W-:Y:S01]  /*95b0*/  LOP3.LUT R7, R7, R140, R143, 0x96, !PT ;  /* 0x0000008c07077212 */ /* 0x000fe200078e968f */
[----:B------:R-:W-:-:S04]  /*95c0*/  IMAD.WIDE.U32 R76, R76, -0x2daee0ad, RZ ;  /* 0xd2511f534c4c7825 */ /* 0x000fc800078e00ff */
[----:B------:R-:W-:Y:S01]  /*95d0*/  IMAD.MOV.U32 R142, RZ, RZ, RZ ;  /* 0x000000ffff8e7224 */ /* 0x000fe200078e00ff */
[----:B------:R-:W-:Y:S01]  /*95e0*/  LOP3.LUT R6, R5, R6, R77, 0x96, !PT ;  /* 0x0000000605067212 */ /* 0x000fe200078e964d */
[----:B------:R-:W-:Y:S01]  /*95f0*/  IMAD.MOV.U32 R5, RZ, RZ, R138 ;  /* 0x000000ffff057224 */ /* 0x000fe200078e008a */
[----:B------:R-:W-:-:S07]  /*9600*/  MOV R138, R76 ;  /* 0x0000004c008a7202 */ /* 0x000fce0000000f00 */
.L_x_28317:
[----:B------:R-:W-:Y:S05]  /*9610*/  BSYNC.RECONVERGENT B1 ;  /* 0x0000000000017941 */ /* 0x000fea0003800200 */
.L_x_28316:
[----:B------:R-:W-:Y:S01]  /*9620*/  I2FP.F32.U32 R76, R5 ;  /* 0x00000005004c7245 */ /* 0x000fe20000201000 */
[----:B------:R-:W-:Y:S01]  /*9630*/  HADD2.F32 R140, -RZ, R78.H0_H0 ;  /* 0x2000004eff8c7230 */ /* 0x000fe20000004100 */
[----:B------:R-:W-:Y:S01]  /*9640*/  ISETP.NE.AND P4, PT, R142, 0x1, PT ;  /* 0x000000018e00780c */ /* 0x000fe20003f85270 */
[----:B------:R-:W-:Y:S01]  /*9650*/  BSSY.RECONVERGENT B1, `(.L_x_28321) ;  /* 0x000005e000017945 */ /* 0x000fe20003800200 */
[----:B------:R-:W-:Y:S01]  /*9660*/  MOV R77, R2 ;  /* 0x00000002004d7202 */ /* 0x000fe20000000f00 */
        /* <DEDUP_REMOVED lines=17> */
.L_x_28323:
        /* <DEDUP_REMOVED lines=13> */
.L_x_28325:
[----:B------:R-:W-:Y:S05]  /*9850*/  BSYNC.RECONVERGENT B2 ;  /* 0x0000000000027941 */ /* 0x000fea0003800200 */
.L_x_28324:
        /* <DEDUP_REMOVED lines=54> */
[----:B------:R-:W-:Y:S02]  /*9bc0*/  LOP3.LUT R7, R7, R142, R145, 0x96, !PT ;  /* 0x0000008e07077212 */ /* 0x000fe400078e9691 */
[----:B------:R-:W-:Y:S01]  /*9bd0*/  MOV R2, R144 ;  /* 0x0000009000027202 */ /* 0x000fe20000000f00 */
[----:B------:R-:W-:Y:S02]  /*9be0*/  VIADD R5, R137, 0x96a522ad ;  /* 0x96a522ad89057836 */ /* 0x000fe40000000000 */
[----:B------:R-:W-:Y:S02]  /*9bf0*/  IMAD.MOV.U32 R77, RZ, RZ, R138 ;  /* 0x000000ffff4d7224 */ /* 0x000fe400078e008a */
[----:B------:R-:W-:Y:S02]  /*9c00*/  IMAD.MOV.U32 R138, RZ, RZ, R140 ;  /* 0x000000ffff8a7224 */ /* 0x000fe400078e008c */
[----:B------:R-:W-:Y:S01]  /*9c10*/  HFMA2 R140, -RZ, RZ, 0, 0 ;  /* 0x00000000ff8c7431 */ /* 0x000fe200000001ff */
[----:B------:R-:W-:-:S07]  /*9c20*/  LOP3.LUT R6, R5, R6, R141, 0x96, !PT ;  /* 0x0000000605067212 */ /* 0x000fce00078e968d */
.L_x_28322:
[----:B------:R-:W-:Y:S05]  /*9c30*/  BSYNC.RECONVERGENT B1 ;  /* 0x0000000000017941 */ /* 0x000fea0003800200 */
.L_x_28321:
        /* <DEDUP_REMOVED lines=22> */
.L_x_28328:
        /* <DEDUP_REMOVED lines=13> */
.L_x_28330:
[----:B------:R-:W-:Y:S05]  /*9e70*/  BSYNC.RECONVERGENT B2 ;  /* 0x0000000000027941 */ /* 0x000fea0003800200 */
.L_x_28329:
        /* <DEDUP_REMOVED lines=61> */
.L_x_28327:
[----:B------:R-:W-:Y:S05]  /*a250*/  BSYNC.RECONVERGENT B1 ;  /* 0x0000000000017941 */ /* 0x000fea0003800200 */
.L_x_28326:
        /* <DEDUP_REMOVED lines=22> */
.L_x_28333:
        /* <DEDUP_REMOVED lines=15> */
.L_x_28335:
[----:B------:R-:W-:Y:S05]  /*a4b0*/  BSYNC.RECONVERGENT B2 ;  /* 0x0000000000027941 */ /* 0x000fea0003800200 */
.L_x_28334:
        /* <DEDUP_REMOVED lines=61> */
.L_x_28332:
[----:B------:R-:W-:Y:S05]  /*a890*/  BSYNC.RECONVERGENT B1 ;  /* 0x0000000000017941 */ /* 0x000fea0003800200 */
.L_x_28331:
        /* <DEDUP_REMOVED lines=10> */
.L_x_28295:
        /* <DEDUP_REMOVED lines=16> */
.L_x_28339:
        /* <DEDUP_REMOVED lines=13> */
.L_x_28341:
[----:B------:R-:W-:Y:S05]  /*ab10*/  BSYNC.RECONVERGENT B2 ;  /* 0x0000000000027941 */ /* 0x000fea0003800200 */
.L_x_28340:
        /* <DEDUP_REMOVED lines=58> */
[----:B------:R-:W-:Y:S01]  /*aec0*/  IMAD.MOV.U32 R73, RZ, RZ, RZ ;  /* 0x000000ffff497224 */ /* 0x000fe200078e00ff */
[----:B------:R-:W-:-:S07]  /*aed0*/  MOV R72, R0 ;  /* 0x0000000000487202 */ /* 0x000fce0000000f00 */
.L_x_28338:
[----:B------:R-:W-:Y:S05]  /*aee0*/  BSYNC.RECONVERGENT B1 ;  /* 0x0000000000017941 */ /* 0x000fea0003800200 */
.L_x_28337:
        /* <DEDUP_REMOVED lines=9> */
[----:B-----5:R-:W-:-:S05]  /*af80*/  HADD2.F32 R0, -RZ, R76.H0_H0 ;  /* 0x2000004cff007230 */ /* 0x020fca0000004100 */
[----:B------:R-:W-:Y:S01]  /*af90*/  FMUL.FTZ R72, R0, R133 ;  /* 0x0000008500487220 */ /* 0x000fe20000410000 */
[----:B------:R-:W-:Y:S02]  /*afa0*/  MOV R0, R2 ;  /* 0x0000000200007202 */ /* 0x000fe40000000f00 */
        /* <DEDUP_REMOVED lines=12> */
.L_x_28344:
        /* <DEDUP_REMOVED lines=13> */
.L_x_28346:
[----:B------:R-:W-:Y:S05]  /*b140*/  BSYNC.RECONVERGENT B2 ;  /* 0x0000000000027941 */ /* 0x000fea0003800200 */
.L_x_28345:
        /* <DEDUP_REMOVED lines=55> */
[----:B------:R-:W-:Y:S02]  /*b4c0*/  MOV R2, R6 ;  /* 0x0000000600027202 */ /* 0x000fe40000000f00 */
[----:B------:R-:W-:Y:S01]  /*b4d0*/  LOP3.LUT R7, R75, R120, R7, 0x96, !PT ;  /* 0x000000784b077212 */ /* 0x000fe200078e9607 */
[----:B------:R-:W-:Y:S01]  /*b4e0*/  VIADD R5, R137, 0x96a522ad ;  /* 0x96a522ad89057836 */ /* 0x000fe20000000000 */
[----:B------:R-:W-:-:S04]  /*b4f0*/  MOV R138, R72 ;  /* 0x00000048008a7202 */ /* 0x000fc80000000f00 */
[----:B------:R-:W-:Y:S01]  /*b500*/  LOP3.LUT R6, R5, R74, R73, 0x96, !PT ;  /* 0x0000004a05067212 */ /* 0x000fe200078e9649 */
[----:B------:R-:W-:-:S07]  /*b510*/  IMAD.MOV.U32 R74, RZ, RZ, RZ ;  /* 0x000000ffff4a7224 */ /* 0x000fce00078e00ff */
.L_x_28343:
[----:B------:R-:W-:Y:S05]  /*b520*/  BSYNC.RECONVERGENT B1 ;  /* 0x0000000000017941 */ /* 0x000fea0003800200 */
.L_x_28342:
[----:B------:R-:W-:Y:S01]  /*b530*/  ISETP.NE.AND P1, PT, R74, 0x1, PT ;  /* 0x000000014a00780c */ /* 0x000fe20003f25270 */
[----:B------:R-:W-:Y:S01]  /*b540*/  HADD2.F32 R76, -RZ, R76.H1_H1 ;  /* 0x3000004cff4c7230 */ /* 0x000fe20000004100 */
[----:B------:R-:W-:Y:S01]  /*b550*/  I2FP.F32.U32 R0, R0 ;  /* 0x0000000000007245 */ /* 0x000fe20000201000 */
[----:B------:R-:W-:Y:S01]  /*b560*/  BSSY.RECONVERGENT B1, `(.L_x_28347) ;  /* 0x000005b000017945 */ /* 0x000fe20003800200 */
[----:B------:R-:W-:Y:S02]  /*b570*/  HFMA2 R72, -RZ, RZ, 0, 1.1920928955078125e-07 ;  /* 0x00000002ff487431 */ /* 0x000fe400000001ff */
        /* <DEDUP_REMOVED lines=14> */
.L_x_28349:
        /* <DEDUP_REMOVED lines=13> */
.L_x_28351:
[----:B------:R-:W-:Y:S05]  /*b730*/  BSYNC.RECONVERGENT B2 ;  /* 0x0000000000027941 */ /* 0x000fea0003800200 */
.L_x_28350:
        /* <DEDUP_REMOVED lines=59> */
[----:B------:R-:W-:Y:S02]  /*baf0*/  HFMA2 R72, -RZ, RZ, 0, 0 ;  /* 0x00000000ff487431 */ /* 0x000fe400000001ff */
[----:B------:R-:W-:-:S07]  /*bb00*/  IMAD.MOV.U32 R138, RZ, RZ, R74 ;  /* 0x000000ffff8a7224 */ /* 0x000fce00078e004a */
.L_x_28348:
[----:B------:R-:W-:Y:S05]  /*bb10*/  BSYNC.RECONVERGENT B1 ;  /* 0x0000000000017941 */ /* 0x000fea0003800200 */
.L_x_28347:
[----:B------:R-:W-:Y:S01]  /*bb20*/  I2FP.F32.U32 R0, R0 ;  /* 0x0000000000007245 */ /* 0x000fe20000201000 */
[----:B------:R-:W-:Y:S01]  /*bb30*/  BSSY.RECONVERGENT B1, `(.L_x_28352) ;  /* 0x000005d000017945 */ /* 0x000fe20003800200 */
[----:B------:R-:W-:Y:S01]  /*bb40*/  ISETP.NE.AND P2, PT, R72, 0x1, PT ;  /* 0x000000014800780c */ /* 0x000fe20003f45270 */
[----:B------:R-:W-:Y:S02]  /*bb50*/  IMAD.MOV.U32 R73, RZ, RZ, 0x2 ;  /* 0x00000002ff497424 */ /* 0x000fe400078e00ff */
[----:B------:R-:W-:Y:S01]  /*bb60*/  FFMA.FTZ R5, R0, R135, 1.1641532182693481445e-10 ;  /* 0x2f00000000057423 */ /* 0x000fe20000010087 */
[----:B------:R-:W-:-:S04]  /*bb70*/  HADD2.F32 R0, -RZ, R77.H0_H0 ;  /* 0x2000004dff007230 */ /* 0x000fc80000004100 */
[----:B------:R-:W-:Y:S01]  /*bb80*/  FSETP.LE.FTZ.AND P1, PT, R5, R122, PT ;  /* 0x0000007a0500720b */ /* 0x000fe20003f33000 */
[----:B------:R-:W-:Y:S01]  /*bb90*/  FMUL.FTZ R0, R0, R133 ;  /* 0x0000008500007220 */ /* 0x000fe20000410000 */
[----:B------:R-:W-:-:S03]  /*bba0*/  MOV R5, R2 ;  /* 0x0000000200057202 */ /* 0x000fc60000000f00 */
[----:B------:R-:W-:Y:S01]  /*bbb0*/  FMUL.FTZ R0, R0, R123 ;  /* 0x0000007b00007220 */ /* 0x000fe20000410000 */
        /* <DEDUP_REMOVED lines=9> */
.L_x_28354:
        /* <DEDUP_REMOVED lines=13> */
.L_x_28356:
[----:B------:R-:W-:Y:S05]  /*bd20*/  BSYNC.RECONVERGENT B2 ;  /* 0x0000000000027941 */ /* 0x000fea0003800200 */
.L_x_28355:
        /* <DEDUP_REMOVED lines=61> */
.L_x_28353:
[----:B------:R-:W-:Y:S05]  /*c100*/  BSYNC.RECONVERGENT B1 ;  /* 0x0000000000017941 */ /* 0x000fea0003800200 */
.L_x_28352:
        /* <DEDUP_REMOVED lines=19> */
.L_x_28359:
        /* <DEDUP_REMOVED lines=13> */
.L_x_28361:
[----:B------:R-:W-:Y:S05]  /*c310*/  BSYNC.RECONVERGENT B2 ;  /* 0x0000000000027941 */ /* 0x000fea0003800200 */
.L_x_28360:
        /* <DEDUP_REMOVED lines=61> */
.L_x_28358:
[----:B------:R-:W-:Y:S05]  /*c6f0*/  BSYNC.RECONVERGENT B1 ;  /* 0x0000000000017941 */ /* 0x000fea0003800200 */
.L_x_28357:
[----:B------:R-:W-:Y:S01]  /*c700*/  ISETP.NE.AND P4, PT, R75, 0x1, PT ;  /* 0x000000014b00780c */ /* 0x000fe20003f85270 */
[----:B------:R-:W-:Y:S01]  /*c710*/  HADD2.F32 R74, -RZ, R78.H0_H0 ;  /* 0x2000004eff4a7230 */ /* 0x000fe20000004100 */
[----:B------:R-:W-:Y:S01]  /*c720*/  I2FP.F32.U32 R72, R5 ;  /* 0x0000000500487245 */ /* 0x000fe20000201000 */
[----:B------:R-:W-:Y:S01]  /*c730*/  BSSY.RECONVERGENT B1, `(.L_x_28362) ;  /* 0x000005b000017945 */ /* 0x000fe20003800200 */
[----:B------:R-:W-:Y:S01]  /*c740*/  IMAD.MOV.U32 R76, RZ, RZ, 0x2 ;  /* 0x00000002ff4c7424 */ /* 0x000fe200078e00ff */
[----:B------:R-:W-:Y:S01]  /*c750*/  MOV R73, R2 ;  /* 0x0000000200497202 */ /* 0x000fe20000000f00 */
[----:B------:R-:W-:Y:S01]  /*c760*/  FMUL.FTZ R74, R74, R133 ;  /* 0x000000854a4a7220 */ /* 0x000fe20000410000 */
[----:B------:R-:W-:-:S03]  /*c770*/  FFMA.FTZ R5, R72, R135, 1.1641532182693481445e-10 ;  /* 0x2f00000048057423 */ /* 0x000fc60000010087 */
[----:B------:R-:W-:Y:S02]  /*c780*/  FMUL.FTZ R121, R74, R123 ;  /* 0x0000007b4a797220 */ /* 0x000fe40000410000 */
[----:B------:R-:W-:Y:S01]  /*c790*/  FSETP.LE.FTZ.AND P3, PT, R5, R122, PT ;  /* 0x0000007a0500720b */ /* 0x000fe20003f73000 */
        /* <DEDUP_REMOVED lines=9> */
.L_x_28364:
        /* <DEDUP_REMOVED lines=13> */
.L_x_28366:
[----:B------:R-:W-:Y:S05]  /*c900*/  BSYNC.RECONVERGENT B2 ;  /* 0x0000000000027941 */ /* 0x000fea0003800200 */
.L_x_28365:
        /* <DEDUP_REMOVED lines=54> */
[----:B------:R-:W-:Y:S02]  /*cc70*/  MOV R2, R76 ;  /* 0x0000004c00027202 */ /* 0x000fe40000000f00 */
[----:B------:R-:W-:Y:S01]  /*cc80*/  LOP3.LUT R7, R7, R74, R77, 0x96, !PT ;  /* 0x0000004a07077212 */ /* 0x000fe200078e964d */
[----:B------:R-:W-:Y:S02]  /*cc90*/  VIADD R5, R137, 0x96a522ad ;  /* 0x96a522ad89057836 */ /* 0x000fe40000000000 */
[----:B------:R-:W-:-:S03]  /*cca0*/  IMAD.MOV.U32 R76, RZ, RZ, RZ ;  /* 0x000000ffff4c7224 */ /* 0x000fc600078e00ff */
[----:B------:R-:W-:Y:S01]  /*ccb0*/  LOP3.LUT R6, R5, R6, R73, 0x96, !PT ;  /* 0x0000000605067212 */ /* 0x000fe200078e9649 */
[----:B------:R-:W-:Y:S01]  /*ccc0*/  IMAD.MOV.U32 R73, RZ, RZ, R138 ;  /* 0x000000ffff497224 */ /* 0x000fe200078e008a */
[----:B------:R-:W-:-:S07]  /*ccd0*/  MOV R138, R72 ;  /* 0x00000048008a7202 */ /* 0x000fce0000000f00 */
.L_x_28363:
[----:B------:R-:W-:Y:S05]  /*cce0*/  BSYNC.RECONVERGENT B1 ;  /* 0x0000000000017941 */ /* 0x000fea0003800200 */
.L_x_28362:
[----:B------:R-:W-:Y:S01]  /*ccf0*/  ISETP.NE.AND P5, PT, R76, 0x1, PT ;  /* 0x000000014c00780c */ /* 0x000fe20003fa5270 */
[----:B------:R-:W-:Y:S01]  /*cd00*/  HADD2.F32 R78, -RZ, R78.H1_H1 ;  /* 0x3000004eff4e7230 */ /* 0x000fe20000004100 */
[----:B------:R-:W-:Y:S01]  /*cd10*/  I2FP.F32.U32 R72, R73 ;  /* 0x0000004900487245 */ /* 0x000fe20000201000 */
[----:B------:R-:W-:Y:S01]  /*cd20*/  BSSY.RECONVERGENT B1, `(.L_x_28367) ;  /* 0x000005b000017945 */ /* 0x000fe20003800200 */
[----:B------:R-:W-:Y:S02]  /*cd30*/  HFMA2 R75, -RZ, RZ, 0, 1.1920928955078125e-07 ;  /* 0x00000002ff4b7431 */ /* 0x000fe400000001ff */
[----:B------:R-:W-:Y:S02]  /*cd40*/  IMAD.MOV.U32 R73, RZ, RZ, R2 ;  /* 0x000000ffff497224 */ /* 0x000fe400078e0002 */
        /* <DEDUP_REMOVED lines=13> */
.L_x_28369:
        /* <DEDUP_REMOVED lines=13> */
.L_x_28371:
[----:B------:R-:W-:Y:S05]  /*cef0*/  BSYNC.RECONVERGENT B2 ;  /* 0x0000000000027941 */ /* 0x000fea0003800200 */
.L_x_28370:
        /* <DEDUP_REMOVED lines=57> */
[----:B------:R-:W-:Y:S01]  /*d290*/  LOP3.LUT R6, R5, R6, R73, 0x96, !PT ;  /* 0x0000000605067212 */ /* 0x000fe200078e9649 */
[----:B------:R-:W-:Y:S01]  /*d2a0*/  IMAD.MOV.U32 R2, RZ, RZ, R74 ;  /* 0x000000ffff027224 */ /* 0x000fe200078e004a */
[----:B------:R-:W-:Y:S01]  /*d2b0*/  MOV R73, R138 ;  /* 0x0000008a00497202 */ /* 0x000fe20000000f00 */
[----:B------:R-:W-:-:S07]  /*d2c0*/  IMAD.MOV.U32 R138, RZ, RZ, R72 ;  /* 0x000000ffff8a7224 */ /* 0x000fce00078e0048 */
.L_x_28368:
[----:B------:R-:W-:Y:S05]  /*d2d0*/  BSYNC.RECONVERGENT B1 ;  /* 0x0000000000017941 */ /* 0x000fea0003800200 */
.L_x_28367:
[----:B------:R-:W-:Y:S01]  /*d2e0*/  ISETP.NE.AND P6, PT, R75, 0x1, PT ;  /* 0x000000014b00780c */ /* 0x000fe20003fc5270 */
[----:B------:R-:W-:Y:S01]  /*d2f0*/  HADD2.F32 R74, -RZ, R79.H0_H0 ;  /* 0x2000004fff4a7230 */ /* 0x000fe20000004100 */
[----:B------:R-:W-:Y:S01]  /*d300*/  I2FP.F32.U32 R72, R73 ;  /* 0x0000004900487245 */ /* 0x000fe20000201000 */
[----:B------:R-:W-:Y:S01]  /*d310*/  BSSY.RECONVERGENT B1, `(.L_x_28372) ;  /* 0x000005d000017945 */ /* 0x000fe20003800200 */
[----:B------:R-:W-:-:S03]  /*d320*/  IMAD.MOV.U32 R5, RZ, RZ, 0x2 ;  /* 0x00000002ff057424 */ /* 0x000fc600078e00ff */
        /* <DEDUP_REMOVED lines=14> */
.L_x_28374:
        /* <DEDUP_REMOVED lines=15> */
.L_x_28376:
[----:B------:R-:W-:Y:S05]  /*d500*/  BSYNC.RECONVERGENT B2 ;  /* 0x0000000000027941 */ /* 0x000fea0003800200 */
.L_x_28375:
        /* <DEDUP_REMOVED lines=54> */
[----:B------:R-:W-:Y:S01]  /*d870*/  MOV R2, R74 ;  /* 0x0000004a00027202 */ /* 0x000fe20000000f00 */
[----:B------:R-:W-:Y:S01]  /*d880*/  IMAD.MOV.U32 R74, RZ, RZ, R138 ;  /* 0x000000ffff4a7224 */ /* 0x000fe200078e008a */
[----:B------:R-:W-:Y:S01]  /*d890*/  LOP3.LUT R7, R7, R76, R75, 0x96, !PT ;  /* 0x0000004c07077212 */ /* 0x000fe200078e964b */
[----:B------:R-:W-:-:S05]  /*d8a0*/  IMAD.WIDE.U32 R72, R72, -0x2daee0ad, RZ ;  /* 0xd2511f5348487825 */ /* 0x000fca00078e00ff */
[----:B------:R-:W-:Y:S01]  /*d8b0*/  LOP3.LUT R6, R5, R6, R73, 0x96, !PT ;  /* 0x0000000605067212 */ /* 0x000fe200078e9649 */
[----:B------:R-:W-:Y:S01]  /*d8c0*/  IMAD.MOV.U32 R5, RZ, RZ, RZ ;  /* 0x000000ffff057224 */ /* 0x000fe200078e00ff */
[----:B------:R-:W-:-:S07]  /*d8d0*/  MOV R138, R72 ;  /* 0x00000048008a7202 */ /* 0x000fce0000000f00 */
.L_x_28373:
[----:B------:R-:W-:Y:S05]  /*d8e0*/  BSYNC.RECONVERGENT B1 ;  /* 0x0000000000017941 */ /* 0x000fea0003800200 */
.L_x_28372:
        /* <DEDUP_REMOVED lines=16> */
.L_x_28336:
        /* <DEDUP_REMOVED lines=22> */
.L_x_28294:
[----:B------:R-:W-:Y:S05]  /*db50*/  BSYNC.RECONVERGENT B0 ;  /* 0x0000000000007941 */ /* 0x000fea0003800200 */
.L_x_28293:
        /* <DEDUP_REMOVED lines=12> */
[----:B0-----:R-:W-:-:S05]  /*dc20*/  IMAD.WIDE.U32 R140, R134, 0x20, R80 ;  /* 0x00000020868c7825 */ /* 0x001fca00078e0050 */
[----:B------:R0:W5:Y:S04]  /*dc30*/  LDG.E.128 R80, desc[UR8][R140.64] ;  /* 0x000000088c507981 */ /* 0x000168000c1e1d00 */
[----:B--2---:R0:W5:Y:S01]  /*dc40*/  LDG.E.128 R120, desc[UR8][R140.64+0x10] ;  /* 0x000010088c787981 */ /* 0x004162000c1e1d00 */
        /* <DEDUP_REMOVED lines=16> */
.L_x_28382:
        /* <DEDUP_REMOVED lines=13> */
.L_x_28384:
[----:B------:R-:W-:Y:S05]  /*de20*/  BSYNC.RECONVERGENT B2 ;  /* 0x0000000000027941 */ /* 0x000fea0003800200 */
.L_x_28383:
        /* <DEDUP_REMOVED lines=59> */
[----:B------:R-:W-:-:S07]  /*e1e0*/  IMAD.MOV.U32 R139, RZ, RZ, R0 ;  /* 0x000000ffff8b7224 */ /* 0x000fce00078e0000 */
.L_x_28381:
[----:B------:R-:W-:Y:S05]  /*e1f0*/  BSYNC.RECONVERGENT B1 ;  /* 0x0000000000017941 */ /* 0x000fea0003800200 */
.L_x_28380:
        /* <DEDUP_REMOVED lines=27> */
.L_x_28387:
        /* <DEDUP_REMOVED lines=13> */
.L_x_28389:
[----:B------:R-:W-:Y:S05]  /*e480*/  BSYNC.RECONVERGENT B2 ;  /* 0x0000000000027941 */ /* 0x000fea0003800200 */
.L_x_28388:
        /* <DEDUP_REMOVED lines=61> */
.L_x_28386:
[----:B------:R-:W-:Y:S05]  /*e860*/  BSYNC.RECONVERGENT B1 ;  /* 0x0000000000017941 */ /* 0x000fea0003800200 */
.L_x_28385:
        /* <DEDUP_REMOVED lines=22> */
.L_x_28392:
        /* <DEDUP_REMOVED lines=13> */
.L_x_28394:
[----:B------:R-:W-:Y:S05]  /*eaa0*/  BSYNC.RECONVERGENT B2 ;  /* 0x0000000000027941 */ /* 0x000fea0003800200 */
.L_x_28393:
        /* <DEDUP_REMOVED lines=61> */
.L_x_28391:
[----:B------:R-:W-:Y:S05]  /*ee80*/  BSYNC.RECONVERGENT B1 ;  /* 0x0000000000017941 */ /* 0x000fea0003800200 */
.L_x_28390:
        /* <DEDUP_REMOVED lines=22> */
.L_x_28397:
        /* <DEDUP_REMOVED lines=13> */
.L_x_28399:
[----:B------:R-:W-:Y:S05]  /*f0c0*/  BSYNC.RECONVERGENT B2 ;  /* 0x0000000000027941 */ /* 0x000fea0003800200 */
.L_x_28398:
        /* <DEDUP_REMOVED lines=61> */
.L_x_28396:
[----:B------:R-:W-:Y:S05]  /*f4a0*/  BSYNC.RECONVERGENT B1 ;  /* 0x0000000000017941 */ /* 0x000fea0003800200 */
.L_x_28395:
        /* <DEDUP_REMOVED lines=22> */
.L_x_28402:
        /* <DEDUP_REMOVED lines=13> */
.L_x_28404:
[----:B------:R-:W-:Y:S05]  /*f6e0*/  BSYNC.RECONVERGENT B2 ;  /* 0x0000000000027941 */ /* 0x000fea0003800200 */
.L_x_28403:
        /* <DEDUP_REMOVED lines=54> */
[----:B------:R-:W-:Y:S01]  /*fa50*/  MOV R2, R142 ;  /* 0x0000008e00027202 */ /* 0x000fe20000000f00 */
[----:B------:R-:W-:Y:S01]  /*fa60*/  IMAD.WIDE.U32 R84, R84, -0x2daee0ad, RZ ;  /* 0xd2511f5354547825 */ /* 0x000fe200078e00ff */
[----:B------:R-:W-:-:S03]  /*fa70*/  LOP3.LUT R7, R7, R140, R143, 0x96, !PT ;  /* 0x0000008c07077212 */ /* 0x000fc600078e968f */
[----:B------:R-:W-:Y:S01]  /*fa80*/  IMAD.MOV.U32 R142, RZ, RZ, RZ ;  /* 0x000000ffff8e7224 */ /* 0x000fe200078e00ff */
[----:B------:R-:W-:Y:S01]  /*fa90*/  LOP3.LUT R6, R5, R6, R85, 0x96, !PT ;  /* 0x0000000605067212 */ /* 0x000fe200078e9655 */
[----:B------:R-:W-:Y:S01]  /*faa0*/  IMAD.MOV.U32 R5, RZ, RZ, R138 ;  /* 0x000000ffff057224 */ /* 0x000fe200078e008a */
[----:B------:R-:W-:-:S07]  /*fab0*/  MOV R138, R84 ;  /* 0x00000054008a7202 */ /* 0x000fce0000000f00 */
.L_x_28401:
[----:B------:R-:W-:Y:S05]  /*fac0*/  BSYNC.RECONVERGENT B1 ;  /* 0x0000000000017941 */ /* 0x000fea0003800200 */
.L_x_28400:
[----:B------:R-:W-:Y:S01]  /*fad0*/  I2FP.F32.U32 R84, R5 ;  /* 0x0000000500547245 */ /* 0x000fe20000201000 */
[----:B------:R-:W-:Y:S01]  /*fae0*/  HADD2.F32 R140, -RZ, R86.H0_H0 ;  /* 0x20000056ff8c7230 */ /* 0x000fe20000004100 */
[----:B------:R-:W-:Y:S01]  /*faf0*/  ISETP.NE.AND P4, PT, R142, 0x1, PT ;  /* 0x000000018e00780c */ /* 0x000fe20003f85270 */
[----:B------:R-:W-:Y:S01]  /*fb00*/  BSSY.RECONVERGENT B1, `(.L_x_28405) ;  /* 0x000005e000017945 */ /* 0x000fe20003800200 */
[----:B------:R-:W-:Y:S02]  /*fb10*/  IMAD.MOV.U32 R85, RZ, RZ, R2 ;  /* 0x000000ffff557224 */ /* 0x000fe400078e0002 */
        /* <DEDUP_REMOVED lines=17> */
.L_x_28407:
        /* <DEDUP_REMOVED lines=13> */
.L_x_28409:
[----:B------:R-:W-:Y:S05]  /*fd00*/  BSYNC.RECONVERGENT B2 ;  /* 0x0000000000027941 */ /* 0x000fea0003800200 */
.L_x_28408:
        /* <DEDUP_REMOVED lines=52> */
[----:B------:R-:W-:Y:S01]  /*10050*/  IMAD.WIDE.U32 R144, R85, -0x326172a9, RZ ;  /* 0xcd9e8d5755907825 */ /* 0x000fe200078e00ff */
[----:B------:R-:W-:-:S03]  /*10060*/  MOV R85, R138 ;  /* 0x0000008a00557202 */ /* 0x000fc60000000f00 */
[----:B------:R-:W-:Y:S01]  /*10070*/  IMAD.WIDE.U32 R140, R5, -0x2daee0ad, RZ ;  /* 0xd2511f53058c7825 */ /* 0x000fe200078e00ff */
[----:B------:R-:W-:Y:S02]  /*10080*/  IADD3 R5, PT, PT, R137, -0x695add53, RZ ;  /* 0x96a522ad89057810 */ /* 0x000fe40007ffe0ff */
[----:B------:R-:W-:Y:S01]  /*10090*/  LOP3.LUT R7, R7, R142, R145, 0x96, !PT ;  /* 0x0000008e07077212 */ /* 0x000fe200078e9691 */
[----:B------:R-:W-:Y:S02]  /*100a0*/  IMAD.MOV.U32 R138, RZ, RZ, R140 ;  /* 0x000000ffff8a7224 */ /* 0x000fe400078e008c */
[----:B------:R-:W-:Y:S02]  /*100b0*/  HFMA2 R140, -RZ, RZ, 0, 0 ;  /* 0x00000000ff8c7431 */ /* 0x000fe400000001ff */
[----:B------:R-:W-:Y:S01]  /*100c0*/  IMAD.MOV.U32 R2, RZ, RZ, R144 ;  /* 0x000000ffff027224 */ /* 0x000fe200078e0090 */
[----:B------:R-:W-:-:S07]  /*100d0*/  LOP3.LUT R6, R5, R6, R141, 0x96, !PT ;  /* 0x0000000605067212 */ /* 0x000fce00078e968d */
.L_x_28406:
[----:B------:R-:W-:Y:S05]  /*100e0*/  BSYNC.RECONVERGENT B1 ;  /* 0x0000000000017941 */ /* 0x000fea0003800200 */
.L_x_28405:
        /* <DEDUP_REMOVED lines=22> */
.L_x_28412:
        /* <DEDUP_REMOVED lines=13> */
.L_x_28414:
[----:B------:R-:W-:Y:S05]  /*10320*/  BSYNC.RECONVERGENT B2 ;  /* 0x0000000000027941 */ /* 0x000fea0003800200 */
.L_x_28413:
        /* <DEDUP_REMOVED lines=57> */
[----:B------:R-:W-:Y:S01]  /*106c0*/  IMAD.MOV.U32 R141, RZ, RZ, RZ ;  /* 0x000000ffff8d7224 */ /* 0x000fe200078e00ff */
[----:B------:R-:W-:Y:S01]  /*106d0*/  LOP3.LUT R6, R5, R6, R121, 0x96, !PT ;  /* 0x0000000605067212 */ /* 0x000fe200078e9679 */
[----:B------:R-:W-:Y:S01]  /*106e0*/  IMAD.MOV.U32 R5, RZ, RZ, R138 ;  /* 0x000000ffff057224 */ /* 0x000fe200078e008a */
[----:B------:R-:W-:-:S07]  /*106f0*/  MOV R138, R120 ;  /* 0x00000078008a7202 */ /* 0x000fce0000000f00 */
.L_x_28411:
[----:B------:R-:W-:Y:S05]  /*10700*/  BSYNC.RECONVERGENT B1 ;  /* 0x0000000000017941 */ /* 0x000fea0003800200 */
.L_x_28410:
        /* <DEDUP_REMOVED lines=22> */
.L_x_28417:
        /* <DEDUP_REMOVED lines=15> */
.L_x_28419:
[----:B------:R-:W-:Y:S05]  /*10960*/  BSYNC.RECONVERGENT B2 ;  /* 0x0000000000027941 */ /* 0x000fea0003800200 */
.L_x_28418:
        /* <DEDUP_REMOVED lines=61> */
.L_x_28416:
[----:B------:R-:W-:Y:S05]  /*10d40*/  BSYNC.RECONVERGENT B1 ;  /* 0x0000000000017941 */ /* 0x000fea0003800200 */
.L_x_28415:
        /* <DEDUP_REMOVED lines=10> */
.L_x_28379:
        /* <DEDUP_REMOVED lines=16> */
.L_x_28423:
        /* <DEDUP_REMOVED lines=13> */
.L_x_28425:
[----:B------:R-:W-:Y:S05]  /*10fc0*/  BSYNC.RECONVERGENT B2 ;  /* 0x0000000000027941 */ /* 0x000fea0003800200 */
.L_x_28424:
[----:B------:R-:W-:Y:S01]  /*10fd0*/  IMAD.WIDE.U32 R82, R9, -0x326172a9, RZ ;  /* 0xcd9e8d5709527825 */ /* 0x000fe200078e00ff */
[----:B------:R-:W-:Y:S02]  /*10fe0*/  LOP3.LUT R6, R4, R81, R137, 0x96, !PT ;  /* 0x0000005104067212 */ /* 0x000fe400078e9689 */
[----:B------:R-:W-:Y:S01]  /*10ff0*/  IADD3 R81, PT, PT, R137, -0x4498517b, RZ ;  /* 0xbb67ae8589517810 */ /* 0x000fe20007ffe0ff */
[----:B------:R-:W-:Y:S01]  /*11000*/  VIADD R5, R136, 0x9e3779b9 ;  /* 0x9e3779b988057836 */ /* 0x000fe20000000000 */
[----:B0-----:R-:W-:Y:S01]  /*11010*/  LOP3.LUT R120, R10, R83, R136, 0x96, !PT ;  /* 0x000000530a787212 */ /* 0x001fe200078e9688 */
        /* <DEDUP_REMOVED lines=55> */
.L_x_28422:
[----:B------:R-:W-:Y:S05]  /*11390*/  BSYNC.RECONVERGENT B1 ;  /* 0x0000000000017941 */ /* 0x000fea0003800200 */
.L_x_28421:
[----:B0-----:R-:W0:Y:S01]  /*113a0*/  LDC R122, c[0x0][0x404] ;  /* 0x00010100ff7a7b82 */ /* 0x001e220000000800 */
        /* <DEDUP_REMOVED lines=23> */
.L_x_28428:
        /* <DEDUP_REMOVED lines=13> */
.L_x_28430:
[----:B------:R-:W-:Y:S05]  /*115f0*/  BSYNC.RECONVERGENT B2 ;  /* 0x0000000000027941 */ /* 0x000fea0003800200 */
.L_x_28429:
        /* <DEDUP_REMOVED lines=61> */
.L_x_28427:
[----:B------:R-:W-:Y:S05]  /*119d0*/  BSYNC.RECONVERGENT B1 ;  /* 0x0000000000017941 */ /* 0x000fea0003800200 */
.L_x_28426:
        /* <DEDUP_REMOVED lines=19> */
.L_x_28433:
        /* <DEDUP_REMOVED lines=13> */
.L_x_28435:
[----:B------:R-:W-:Y:S05]  /*11be0*/  BSYNC.RECONVERGENT B2 ;  /* 0x0000000000027941 */ /* 0x000fea0003800200 */
.L_x_28434:
        /* <DEDUP_REMOVED lines=57> */
[----:B------:R-:W-:Y:S02]  /*11f80*/  HFMA2 R81, -RZ, RZ, 0, 0 ;  /* 0x00000000ff517431 */ /* 0x000fe400000001ff */
[----:B------:R-:W-:Y:S01]  /*11f90*/  IMAD.MOV.U32 R2, RZ, RZ, R6 ;  /* 0x000000ffff027224 */ /* 0x000fe200078e0006 */
[----:B------:R-:W-:Y:S01]  /*11fa0*/  LOP3.LUT R6, R5, R80, R83, 0x96, !PT ;  /* 0x0000005005067212 */ /* 0x000fe200078e9653 */
[----:B------:R-:W-:-:S07]  /*11fb0*/  IMAD.MOV.U32 R138, RZ, RZ, R82 ;  /* 0x000000ffff8a7224 */ /* 0x000fce00078e0052 */
.L_x_28432:
[----:B------:R-:W-:Y:S05]  /*11fc0*/  BSYNC.RECONVERGENT B1 ;  /* 0x0000000000017941 */ /* 0x000fea0003800200 */
.L_x_28431:
[----:B------:R-:W-:Y:S01]  /*11fd0*/  ISETP.NE.AND P2, PT, R81, 0x1, PT ;  /* 0x000000015100780c */ /* 0x000fe20003f45270 */
[----:B------:R-:W-:Y:S01]  /*11fe0*/  HADD2.F32 R80, -RZ, R85.H0_H0 ;  /* 0x20000055ff507230 */ /* 0x000fe20000004100 */
[----:B------:R-:W-:Y:S01]  /*11ff0*/  I2FP.F32.U32 R0, R0 ;  /* 0x0000000000007245 */ /* 0x000fe20000201000 */
[----:B------:R-:W-:Y:S01]  /*12000*/  BSSY.RECONVERGENT B1, `(.L_x_28436) ;  /* 0x000005b000017945 */ /* 0x000fe20003800200 */
[----:B------:R-:W-:-:S03]  /*12010*/  IMAD.MOV.U32 R83, RZ, RZ, 0x2 ;  /* 0x00000002ff537424 */ /* 0x000fc600078e00ff */
[----:B------:R-:W-:Y:S01]  /*12020*/  FFMA.FTZ R5, R0, R135, 1.1641532182693481445e-10 ;  /* 0x2f00000000057423 */ /* 0x000fe20000010087 */
[----:B------:R-:W-:-:S04]  /*12030*/  FMUL.FTZ R0, R80, R133 ;  /* 0x0000008550007220 */ /* 0x000fc80000410000 */
[----:B------:R-:W-:Y:S01]  /*12040*/  FSETP.LE.FTZ.AND P1, PT, R5, R122, PT ;  /* 0x0000007a0500720b */ /* 0x000fe20003f33000 */
[----:B------:R-:W-:Y:S01]  /*12050*/  FMUL.FTZ R0, R0, R123 ;  /* 0x0000007b00007220 */ /* 0x000fe20000410000 */
        /* <DEDUP_REMOVED lines=10> */
.L_x_28438:
        /* <DEDUP_REMOVED lines=13> */
.L_x_28440:
[----:B------:R-:W-:Y:S05]  /*121d0*/  BSYNC.RECONVERGENT B2 ;  /* 0x0000000000027941 */ /* 0x000fea0003800200 */
.L_x_28439:
        /* <DEDUP_REMOVED lines=61> */
.L_x_28437:
[----:B------:R-:W-:Y:S05]  /*125b0*/  BSYNC.RECONVERGENT B1 ;  /* 0x0000000000017941 */ /* 0x000fea0003800200 */
.L_x_28436:
        /* <DEDUP_REMOVED lines=19> */
.L_x_28443:
        /* <DEDUP_REMOVED lines=13> */
.L_x_28445:
[----:B------:R-:W-:Y:S05]  /*127c0*/  BSYNC.RECONVERGENT B2 ;  /* 0x0000000000027941 */ /* 0x000fea0003800200 */
.L_x_28444:
        /* <DEDUP_REMOVED lines=61> */
.L_x_28442:
[----:B------:R-:W-:Y:S05]  /*12ba0*/  BSYNC.RECONVERGENT B1 ;  /* 0x0000000000017941 */ /* 0x000fea0003800200 */
.L_x_28441:
        /* <DEDUP_REMOVED lines=19> */
.L_x_28448:
        /* <DEDUP_REMOVED lines=13> */
.L_x_28450:
[----:B------:R-:W-:Y:S05]  /*12db0*/  BSYNC.RECONVERGENT B2 ;  /* 0x0000000000027941 */ /* 0x000fea0003800200 */
.L_x_28449:
        /* <DEDUP_REMOVED lines=61> */
.L_x_28447:
[----:B------:R-:W-:Y:S05]  /*13190*/  BSYNC.RECONVERGENT B1 ;  /* 0x0000000000017941 */ /* 0x000fea0003800200 */
.L_x_28446:
        /* <DEDUP_REMOVED lines=19> */
.L_x_28453:
        /* <DEDUP_REMOVED lines=13> */
.L_x_28455:
[----:B------:R-:W-:Y:S05]  /*133a0*/  BSYNC.RECONVERGENT B2 ;  /* 0x0000000000027941 */ /* 0x000fea0003800200 */
.L_x_28454:
        /* <DEDUP_REMOVED lines=61> */
.L_x_28452:
[----:B------:R-:W-:Y:S05]  /*13780*/  BSYNC.RECONVERGENT B1 ;  /* 0x0000000000017941 */ /* 0x000fea0003800200 */
.L_x_28451:
        /* <DEDUP_REMOVED lines=19> */
.L_x_28458:
        /* <DEDUP_REMOVED lines=15> */
.L_x_28460:
[----:B------:R-:W-:Y:S05]  /*139b0*/  BSYNC.RECONVERGENT B2 ;  /* 0x0000000000027941 */ /* 0x000fea0003800200 */
.L_x_28459:
        /* <DEDUP_REMOVED lines=61> */
.L_x_28457:
[----:B------:R-:W-:Y:S05]  /*13d90*/  BSYNC.RECONVERGENT B1 ;  /* 0x0000000000017941 */ /* 0x000fea0003800200 */
.L_x_28456:
        /* <DEDUP_REMOVED lines=16> */
.L_x_28420:
        /* <DEDUP_REMOVED lines=22> */
.L_x_28378:
[----:B------:R-:W-:Y:S05]  /*14000*/  BSYNC.RECONVERGENT B0 ;  /* 0x0000000000007941 */ /* 0x000fea0003800200 */
.L_x_28377:
        /* <DEDUP_REMOVED lines=12> */
[----:B0--3--:R-:W-:-:S05]  /*140d0*/  IMAD.WIDE.U32 R140, R134, 0x20, R88 ;  /* 0x00000020868c7825 */ /* 0x009fca00078e0058 */
        /* <DEDUP_REMOVED lines=18> */
.L_x_28466:
        /* <DEDUP_REMOVED lines=13> */
.L_x_28468:
[----:B------:R-:W-:Y:S05]  /*142d0*/  BSYNC.RECONVERGENT B2 ;  /* 0x0000000000027941 */ /* 0x000fea0003800200 */
.L_x_28467:
        /* <DEDUP_REMOVED lines=60> */
.L_x_28465:
[----:B------:R-:W-:Y:S05]  /*146a0*/  BSYNC.RECONVERGENT B1 ;  /* 0x0000000000017941 */ /* 0x000fea0003800200 */
.L_x_28464:
        /* <DEDUP_REMOVED lines=27> */
.L_x_28471:
        /* <DEDUP_REMOVED lines=13> */
.L_x_28473:
[----:B------:R-:W-:Y:S05]  /*14930*/  BSYNC.RECONVERGENT B2 ;  /* 0x0000000000027941 */ /* 0x000fea0003800200 */
.L_x_28472:
        /* <DEDUP_REMOVED lines=61> */
.L_x_28470:
[----:B------:R-:W-:Y:S05]  /*14d10*/  BSYNC.RECONVERGENT B1 ;  /* 0x0000000000017941 */ /* 0x000fea0003800200 */
.L_x_28469:
        /* <DEDUP_REMOVED lines=22> */
.L_x_28476:
        /* <DEDUP_REMOVED lines=13> */
.L_x_28478:
[----:B------:R-:W-:Y:S05]  /*14f50*/  BSYNC.RECONVERGENT B2 ;  /* 0x0000000000027941 */ /* 0x000fea0003800200 */
.L_x_28477:
        /* <DEDUP_REMOVED lines=61> */
.L_x_28475:
[----:B------:R-:W-:Y:S05]  /*15330*/  BSYNC.RECONVERGENT B1 ;  /* 0x0000000000017941 */ /* 0x000fea0003800200 */
.L_x_28474:
        /* <DEDUP_REMOVED lines=22> */
.L_x_28481:
        /* <DEDUP_REMOVED lines=13> */
.L_x_28483:
[----:B------:R-:W-:Y:S05]  /*15570*/  BSYNC.RECONVERGENT B2 ;  /* 0x0000000000027941 */ /* 0x000fea0003800200 */
.L_x_28482:
        /* <DEDUP_REMOVED lines=61> */
.L_x_28480:
[----:B------:R-:W-:Y:S05]  /*15950*/  BSYNC.RECONVERGENT B1 ;  /* 0x0000000000017941 */ /* 0x000fea0003800200 */
.L_x_28479:
        /* <DEDUP_REMOVED lines=22> */
.L_x_28486:
        /* <DEDUP_REMOVED lines=13> */
.L_x_28488:
[----:B------:R-:W-:Y:S05]  /*15b90*/  BSYNC.RECONVERGENT B2 ;  /* 0x0000000000027941 */ /* 0x000fea0003800200 */
.L_x_28487:
        /* <DEDUP_REMOVED lines=61> */
.L_x_28485:
[----:B------:R-:W-:Y:S05]  /*15f70*/  BSYNC.RECONVERGENT B1 ;  /* 0x0000000000017941 */ /* 0x000fea0003800200 */
.L_x_28484:
        /* <DEDUP_REMOVED lines=22> */
.L_x_28491:
        /* <DEDUP_REMOVED lines=13> */
.L_x_28493:
[----:B------:R-:W-:Y:S05]  /*161b0*/  BSYNC.RECONVERGENT B2 ;  /* 0x0000000000027941 */ /* 0x000fea0003800200 */
.L_x_28492:
        /* <DEDUP_REMOVED lines=61> */
.L_x_28490:
[----:B------:R-:W-:Y:S05]  /*16590*/  BSYNC.RECONVERGENT B1 ;  /* 0x0000000000017941 */ /* 0x000fea0003800200 */
.L_x_28489:
        /* <DEDUP_REMOVED lines=22> */
.L_x_28496:
        /* <DEDUP_REMOVED lines=13> */
.L_x_28498:
[----:B------:R-:W-:Y:S05]  /*167d0*/  BSYNC.RECONVERGENT B2 ;  /* 0x0000000000027941 */ /* 0x000fea0003800200 */
.L_x_28497:
        /* <DEDUP_REMOVED lines=61> */
.L_x_28495:
[----:B------:R-:W-:Y:S05]  /*16bb0*/  BSYNC.RECONVERGENT B1 ;  /* 0x0000000000017941 */ /* 0x000fea0003800200 */
.L_x_28494:
        /* <DEDUP_REMOVED lines=22> */
.L_x_28501:
        /* <DEDUP_REMOVED lines=15> */
.L_x_28503:
[----:B------:R-:W-:Y:S05]  /*16e10*/  BSYNC.RECONVERGENT B2 ;  /* 0x0000000000027941 */ /* 0x000fea0003800200 */
.L_x_28502:
        /* <DEDUP_REMOVED lines=61> */
.L_x_28500:
[----:B------:R-:W-:Y:S05]  /*171f0*/  BSYNC.RECONVERGENT B1 ;  /* 0x0000000000017941 */ /* 0x000fea0003800200 */
.L_x_28499:
        /* <DEDUP_REMOVED lines=10> */
.L_x_28463:
        /* <DEDUP_REMOVED lines=16> */
.L_x_28507:
        /* <DEDUP_REMOVED lines=13> */
.L_x_28509:
[----:B------:R-:W-:Y:S05]  /*17470*/  BSYNC.RECONVERGENT B2 ;  /* 0x0000000000027941 */ /* 0x000fea0003800200 */
.L_x_28508:
[----:B------:R-:W-:Y:S01]  /*17480*/  IMAD.WIDE.U32 R90, R9, -0x326172a9, RZ ;  /* 0xcd9e8d57095a7825 */ /* 0x000fe200078e00ff */
[----:B------:R-:W-:Y:S02]  /*17490*/  LOP3.LUT R6, R4, R89, R137, 0x96, !PT ;  /* 0x0000005904067212 */ /* 0x000fe400078e9689 */
[----:B------:R-:W-:Y:S01]  /*174a0*/  IADD3 R89, PT, PT, R137, -0x4498517b, RZ ;  /* 0xbb67ae8589597810 */ /* 0x000fe20007ffe0ff */
[----:B------:R-:W-:Y:S01]  /*174b0*/  VIADD R5, R136, 0x9e3779b9 ;  /* 0x9e3779b988057836 */ /* 0x000fe20000000000 */
[----:B0--3--:R-:W-:Y:S01]  /*174c0*/  LOP3.LUT R120, R10, R91, R136, 0x96, !PT ;  /* 0x0000005b0a787212 */ /* 0x009fe200078e9688 */
        /* <DEDUP_REMOVED lines=55> */
.L_x_28506:
[----:B------:R-:W-:Y:S05]  /*17840*/  BSYNC.RECONVERGENT B1 ;  /* 0x0000000000017941 */ /* 0x000fea0003800200 */
.L_x_28505:
[----:B0--3--:R-:W0:Y:S01]  /*17850*/  LDC R122, c[0x0][0x404] ;  /* 0x00010100ff7a7b82 */ /* 0x009e220000000800 */
        /* <DEDUP_REMOVED lines=23> */
.L_x_28512:
        /* <DEDUP_REMOVED lines=13> */
.L_x_28514:
[----:B------:R-:W-:Y:S05]  /*17aa0*/  BSYNC.RECONVERGENT B2 ;  /* 0x0000000000027941 */ /* 0x000fea0003800200 */
.L_x_28513:
        /* <DEDUP_REMOVED lines=61> */
.L_x_28511:
[----:B------:R-:W-:Y:S05]  /*17e80*/  BSYNC.RECONVERGENT B1 ;  /* 0x0000000000017941 */ /* 0x000fea0003800200 */
.L_x_28510:
        /* <DEDUP_REMOVED lines=19> */
.L_x_28517:
        /* <DEDUP_REMOVED lines=13> */
.L_x_28519:
[----:B------:R-:W-:Y:S05]  /*18090*/  BSYNC.RECONVERGENT B2 ;  /* 0x0000000000027941 */ /* 0x000fea0003800200 */
.L_x_28518:
        /* <DEDUP_REMOVED lines=61> */
.L_x_28516:
[----:B------:R-:W-:Y:S05]  /*18470*/  BSYNC.RECONVERGENT B1 ;  /* 0x0000000000017941 */ /* 0x000fea0003800200 */
.L_x_28515:
[----:B------:R-:W-:Y:S01]  /*18480*/  ISETP.NE.AND P2, PT, R91, 0x1, PT ;  /* 0x000000015b00780c */ /* 0x000fe20003f45270 */
[----:B------:R-:W-:Y:S01]  /*18490*/  HADD2.F32 R88, -RZ, R93.H0_H0 ;  /* 0x2000005dff587230 */ /* 0x000fe20000004100 */
[----:B------:R-:W-:Y:S01]  /*184a0*/  I2FP.F32.U32 R0, R0 ;  /* 0x0000000000007245 */ /* 0x000fe20000201000 */
[----:B------:R-:W-:Y:S01]  /*184b0*/  BSSY.RECONVERGENT B1, `(.L_x_28520) ;  /* 0x000005b000017945 */ /* 0x000fe20003800200 */
[----:B------:R-:W-:Y:S01]  /*184c0*/  IMAD.MOV.U32 R92, RZ, RZ, 0x2 ;  /* 0x00000002ff5c7424 */ /* 0x000fe200078e00ff */
[----:B------:R-:W-:Y:S02]  /*184d0*/  MOV R89, R2 ;  /* 0x0000000200597202 */ /* 0x000fe40000000f00 */
[----:B------:R-:W-:Y:S01]  /*184e0*/  FFMA.FTZ R5, R0, R135, 1.1641532182693481445e-10 ;  /* 0x2f00000000057423 */ /* 0x000fe20000010087 */
[----:B------:R-:W-:-:S04]  /*184f0*/  FMUL.FTZ R0, R88, R133 ;  /* 0x0000008558007220 */ /* 0x000fc80000410000 */
        /* <DEDUP_REMOVED lines=11> */
.L_x_28522:
        /* <DEDUP_REMOVED lines=13> */
.L_x_28524:
[----:B------:R-:W-:Y:S05]  /*18680*/  BSYNC.RECONVERGENT B2 ;  /* 0x0000000000027941 */ /* 0x000fea0003800200 */
.L_x_28523:
        /* <DEDUP_REMOVED lines=61> */
.L_x_28521:
[----:B------:R-:W-:Y:S05]  /*18a60*/  BSYNC.RECONVERGENT B1 ;  /* 0x0000000000017941 */ /* 0x000fea0003800200 */
.L_x_28520:
        /* <DEDUP_REMOVED lines=19> */
.L_x_28527:
        /* <DEDUP_REMOVED lines=13> */
.L_x_28529:
[----:B------:R-:W-:Y:S05]  /*18c70*/  BSYNC.RECONVERGENT B2 ;  /* 0x0000000000027941 */ /* 0x000fea0003800200 */
.L_x_28528:
        /* <DEDUP_REMOVED lines=61> */
.L_x_28526:
[----:B------:R-:W-:Y:S05]  /*19050*/  BSYNC.RECONVERGENT B1 ;  /* 0x0000000000017941 */ /* 0x000fea0003800200 */
.L_x_28525:
        /* <DEDUP_REMOVED lines=19> */
.L_x_28532:
        /* <DEDUP_REMOVED lines=13> */
.L_x_28534:
[----:B------:R-:W-:Y:S05]  /*19260*/  BSYNC.RECONVERGENT B2 ;  /* 0x0000000000027941 */ /* 0x000fea0003800200 */
.L_x_28533:
        /* <DEDUP_REMOVED lines=61> */
.L_x_28531:
[----:B------:R-:W-:Y:S05]  /*19640*/  BSYNC.RECONVERGENT B1 ;  /* 0x0000000000017941 */ /* 0x000fea0003800200 */
.L_x_28530:
        /* <DEDUP_REMOVED lines=19> */
.L_x_28537:
        /* <DEDUP_REMOVED lines=13> */
.L_x_28539:
[----:B------:R-:W-:Y:S05]  /*19850*/  BSYNC.RECONVERGENT B2 ;  /* 0x0000000000027941 */ /* 0x000fea0003800200 */
.L_x_28538:
        /* <DEDUP_REMOVED lines=61> */
.L_x_28536:
[----:B------:R-:W-:Y:S05]  /*19c30*/  BSYNC.RECONVERGENT B1 ;  /* 0x0000000000017941 */ /* 0x000fea0003800200 */
.L_x_28535:
        /* <DEDUP_REMOVED lines=19> */
.L_x_28542:
        /* <DEDUP_REMOVED lines=15> */
.L_x_28544:
[----:B------:R-:W-:Y:S05]  /*19e60*/  BSYNC.RECONVERGENT B2 ;  /* 0x0000000000027941 */ /* 0x000fea0003800200 */
.L_x_28543:
        /* <DEDUP_REMOVED lines=61> */
.L_x_28541:
[----:B------:R-:W-:Y:S05]  /*1a240*/  BSYNC.RECONVERGENT B1 ;  /* 0x0000000000017941 */ /* 0x000fea0003800200 */
.L_x_28540:
        /* <DEDUP_REMOVED lines=16> */
.L_x_28504:
        /* <DEDUP_REMOVED lines=22> */
.L_x_28462:
[----:B------:R-:W-:Y:S05]  /*1a4b0*/  BSYNC.RECONVERGENT B0 ;  /* 0x0000000000007941 */ /* 0x000fea0003800200 */
.L_x_28461:
        /* <DEDUP_REMOVED lines=31> */
.L_x_28550:
        /* <DEDUP_REMOVED lines=13> */
.L_x_28552:
[----:B------:R-:W-:Y:S05]  /*1a780*/  BSYNC.RECONVERGENT B2 ;  /* 0x0000000000027941 */ /* 0x000fea0003800200 */
.L_x_28551:
        /* <DEDUP_REMOVED lines=60> */
.L_x_28549:
[----:B------:R-:W-:Y:S05]  /*1ab50*/  BSYNC.RECONVERGENT B1 ;  /* 0x0000000000017941 */ /* 0x000fea0003800200 */
.L_x_28548:
[----:B------:R-:W0:Y:S01]  /*1ab60*/  LDC R0, c[0x0][0x408] ;  /* 0x00010200ff007b82 */ /* 0x000e220000000800 */
[----:B------:R-:W-:Y:S01]  /*1ab70*/  I2FP.F32.U32 R140, R139 ;  /* 0x0000008b008c7245 */ /* 0x000fe20000201000 */
[----:B-----5:R-:W-:Y:S01]  /*1ab80*/  HADD2.F32 R144, -RZ, R100.H0_H0 ;  /* 0x20000064ff907230 */ /* 0x020fe20000004100 */
[----:B------:R-:W-:Y:S01]  /*1ab90*/  LOP3.LUT R130, R130, 0xfffffffd, RZ, 0xc0, !PT ;  /* 0xfffffffd82827812 */ /* 0x000fe200078ec0ff */
[----:B------:R-:W-:Y:S01]  /*1aba0*/  IMAD.MOV.U32 R139, RZ, RZ, 0x2f800000 ;  /* 0x2f800000ff8b7424 */ /* 0x000fe200078e00ff */
[----:B------:R-:W-:Y:S01]  /*1abb0*/  BSSY.RECONVERGENT B1, `(.L_x_28553) ;  /* 0x0000061000017945 */ /* 0x000fe20003800200 */
[----:B------:R-:W-:Y:S01]  /*1abc0*/  MOV R143, 0x2 ;  /* 0x00000002008f7802 */ /* 0x000fe20000000f00 */
[----:B------:R-:W-:Y:S01]  /*1abd0*/  FMUL.FTZ R5, R144, R133 ;  /* 0x0000008590057220 */ /* 0x000fe20000410000 */
[----:B------:R-:W1:Y:S01]  /*1abe0*/  LDC R135, c[0x0][0x404] ;  /* 0x00010100ff877b82 */ /* 0x000e620000000800 */
[----:B------:R-:W-:Y:S01]  /*1abf0*/  FFMA.FTZ R140, R140, R139, 1.1641532182693481445e-10 ;  /* 0x2f0000008c8c7423 */ /* 0x000fe2000001008b */
[----:B------:R-:W-:-:S02]  /*1ac00*/  IMAD.MOV.U32 R141, RZ, RZ, R2 ;  /* 0x000000ffff8d7224 */ /* 0x000fc400078e0002 */
[----:B0-----:R-:W-:Y:S02]  /*1ac10*/  FMUL.FTZ R5, R5, R0 ;  /* 0x0000000005057220 */ /* 0x001fe40000410000 */
[----:B-1----:R-:W-:-:S04]  /*1ac20*/  FSETP.GTU.FTZ.AND P0, PT, R140, R135, PT ;  /* 0x000000878c00720b */ /* 0x002fc80003f1c000 */
        /* <DEDUP_REMOVED lines=14> */
.L_x_28555:
        /* <DEDUP_REMOVED lines=13> */
.L_x_28557:
[----:B------:R-:W-:Y:S05]  /*1ade0*/  BSYNC.RECONVERGENT B2 ;  /* 0x0000000000027941 */ /* 0x000fea0003800200 */
.L_x_28556:
        /* <DEDUP_REMOVED lines=61> */
.L_x_28554:
[----:B------:R-:W-:Y:S05]  /*1b1c0*/  BSYNC.RECONVERGENT B1 ;  /* 0x0000000000017941 */ /* 0x000fea0003800200 */
.L_x_28553:
        /* <DEDUP_REMOVED lines=22> */
.L_x_28560:
        /* <DEDUP_REMOVED lines=13> */
.L_x_28562:
[----:B------:R-:W-:Y:S05]  /*1b400*/  BSYNC.RECONVERGENT B2 ;  /* 0x0000000000027941 */ /* 0x000fea0003800200 */
.L_x_28561:
        /* <DEDUP_REMOVED lines=61> */
.L_x_28559:
[----:B------:R-:W-:Y:S05]  /*1b7e0*/  BSYNC.RECONVERGENT B1 ;  /* 0x0000000000017941 */ /* 0x000fea0003800200 */
.L_x_28558:
        /* <DEDUP_REMOVED lines=22> */
.L_x_28565:
        /* <DEDUP_REMOVED lines=13> */
.L_x_28567:
[----:B------:R-:W-:Y:S05]  /*1ba20*/  BSYNC.RECONVERGENT B2 ;  /* 0x0000000000027941 */ /* 0x000fea0003800200 */
.L_x_28566:
        /* <DEDUP_REMOVED lines=57> */
[----:B------:R-:W-:Y:S02]  /*1bdc0*/  IMAD.MOV.U32 R2, RZ, RZ, R142 ;  /* 0x000000ffff027224 */ /* 0x000fe400078e008e */
[----:B------:R-:W-:Y:S01]  /*1bdd0*/  HFMA2 R142, -RZ, RZ, 0, 0 ;  /* 0x00000000ff8e7431 */ /* 0x000fe200000001ff */
[----:B------:R-:W-:Y:S01]  /*1bde0*/  LOP3.LUT R6, R5, R6, R141, 0x96, !PT ;  /* 0x0000000605067212 */ /* 0x000fe200078e968d */
[----:B------:R-:W-:-:S07]  /*1bdf0*/  IMAD.MOV.U32 R138, RZ, RZ, R140 ;  /* 0x000000ffff8a7224 */ /* 0x000fce00078e008c */
.L_x_28564:
[----:B------:R-:W-:Y:S05]  /*1be00*/  BSYNC.RECONVERGENT B1 ;  /* 0x0000000000017941 */ /* 0x000fea0003800200 */
.L_x_28563:
        /* <DEDUP_REMOVED lines=22> */
.L_x_28570:
        /* <DEDUP_REMOVED lines=13> */
.L_x_28572:
[----:B------:R-:W-:Y:S05]  /*1c040*/  BSYNC.RECONVERGENT B2 ;  /* 0x0000000000027941 */ /* 0x000fea0003800200 */
.L_x_28571:
        /* <DEDUP_REMOVED lines=61> */
.L_x_28569:
[----:B------:R-:W-:Y:S05]  /*1c420*/  BSYNC.RECONVERGENT B1 ;  /* 0x0000000000017941 */ /* 0x000fea0003800200 */
.L_x_28568:
        /* <DEDUP_REMOVED lines=22> */
.L_x_28575:
        /* <DEDUP_REMOVED lines=13> */
.L_x_28577:
[----:B------:R-:W-:Y:S05]  /*1c660*/  BSYNC.RECONVERGENT B2 ;  /* 0x0000000000027941 */ /* 0x000fea0003800200 */
.L_x_28576:
        /* <DEDUP_REMOVED lines=61> */
.L_x_28574:
[----:B------:R-:W-:Y:S05]  /*1ca40*/  BSYNC.RECONVERGENT B1 ;  /* 0x0000000000017941 */ /* 0x000fea0003800200 */
.L_x_28573:
        /* <DEDUP_REMOVED lines=22> */
.L_x_28580:
        /* <DEDUP_REMOVED lines=13> */
.L_x_28582:
[----:B------:R-:W-:Y:S05]  /*1cc80*/  BSYNC.RECONVERGENT B2 ;  /* 0x0000000000027941 */ /* 0x000fea0003800200 */
.L_x_28581:
        /* <DEDUP_REMOVED lines=61> */
.L_x_28579:
[----:B------:R-:W-:Y:S05]  /*1d060*/  BSYNC.RECONVERGENT B1 ;  /* 0x0000000000017941 */ /* 0x000fea0003800200 */
.L_x_28578:
        /* <DEDUP_REMOVED lines=22> */
.L_x_28585:
        /* <DEDUP_REMOVED lines=15> */
.L_x_28587:
[----:B------:R-:W-:Y:S05]  /*1d2c0*/  BSYNC.RECONVERGENT B2 ;  /* 0x0000000000027941 */ /* 0x000fea0003800200 */
.L_x_28586:
        /* <DEDUP_REMOVED lines=61> */
.L_x_28584:
[----:B------:R-:W-:Y:S05]  /*1d6a0*/  BSYNC.RECONVERGENT B1 ;  /* 0x0000000000017941 */ /* 0x000fea0003800200 */
.L_x_28583:
        /* <DEDUP_REMOVED lines=10> */
.L_x_28547:
        /* <DEDUP_REMOVED lines=16> */
.L_x_28591:
        /* <DEDUP_REMOVED lines=13> */
.L_x_28593:
[----:B------:R-:W-:Y:S05]  /*1d920*/  BSYNC.RECONVERGENT B2 ;  /* 0x0000000000027941 */ /* 0x000fea0003800200 */
.L_x_28592:
        /* <DEDUP_REMOVED lines=60> */
.L_x_28590:
[----:B------:R-:W-:Y:S05]  /*1dcf0*/  BSYNC.RECONVERGENT B1 ;  /* 0x0000000000017941 */ /* 0x000fea0003800200 */
.L_x_28589:
[----:B0--3--:R-:W0:Y:S01]  /*1dd00*/  LDC R122, c[0x0][0x404] ;  /* 0x00010100ff7a7b82 */ /* 0x009e220000000800 */
[----:B------:R-:W-:Y:S01]  /*1dd10*/  I2FP.F32.U32 R0, R96 ;  /* 0x0000006000007245 */ /* 0x000fe20000201000 */
[----:B------:R-:W-:Y:S01]  /*1dd20*/  HFMA2 R135, -RZ, RZ, 0.1171875, 0 ;  /* 0x2f800000ff877431 */ /* 0x000fe200000001ff */
[----:B------:R-:W-:Y:S01]  /*1dd30*/  LOP3.LUT R130, R130, 0xfffffffd, RZ, 0xc0, !PT ;  /* 0xfffffffd82827812 */ /* 0x000fe200078ec0ff */
[----:B-----5:R-:W-:Y:S01]  /*1dd40*/  HADD2.F32 R96, -RZ, R100.H0_H0 ;  /* 0x20000064ff607230 */ /* 0x020fe20000004100 */
[----:B------:R-:W-:Y:S01]  /*1dd50*/  BSSY.RECONVERGENT B1, `(.L_x_28594) ;  /* 0x000005e000017945 */ /* 0x000fe20003800200 */
[----:B------:R-:W-:Y:S02]  /*1dd60*/  IMAD.MOV.U32 R98, RZ, RZ, 0x2 ;  /* 0x00000002ff627424 */ /* 0x000fe400078e00ff */
[----:B------:R-:W-:Y:S01]  /*1dd70*/  FFMA.FTZ R5, R0, R135, 1.1641532182693481445e-10 ;  /* 0x2f00000000057423 */ /* 0x000fe20000010087 */
[----:B------:R-:W1:Y:S01]  /*1dd80*/  LDC R123, c[0x0][0x408] ;  /* 0x00010200ff7b7b82 */ /* 0x000e620000000800 */
[----:B------:R-:W-:Y:S01]  /*1dd90*/  FMUL.FTZ R96, R96, R133 ;  /* 0x0000008560607220 */ /* 0x000fe20000410000 */
[----:B------:R-:W-:-:S02]  /*1dda0*/  MOV R0, R2 ;  /* 0x0000000200007202 */ /* 0x000fc40000000f00 */
[----:B0-----:R-:W-:Y:S01]  /*1ddb0*/  FSETP.LE.FTZ.AND P0, PT, R5, R122, PT ;  /* 0x0000007a0500720b */ /* 0x001fe20003f13000 */
[----:B-1----:R-:W-:-:S12]  /*1ddc0*/  FMUL.FTZ R139, R96, R123 ;  /* 0x0000007b608b7220 */ /* 0x002fd80000410000 */
        /* <DEDUP_REMOVED lines=11> */
.L_x_28596:
        /* <DEDUP_REMOVED lines=13> */
.L_x_28598:
[----:B------:R-:W-:Y:S05]  /*1df50*/  BSYNC.RECONVERGENT B2 ;  /* 0x0000000000027941 */ /* 0x000fea0003800200 */
.L_x_28597:
        /* <DEDUP_REMOVED lines=61> */
.L_x_28595:
[----:B------:R-:W-:Y:S05]  /*1e330*/  BSYNC.RECONVERGENT B1 ;  /* 0x0000000000017941 */ /* 0x000fea0003800200 */
.L_x_28594:
        /* <DEDUP_REMOVED lines=19> */
.L_x_28601:
        /* <DEDUP_REMOVED lines=13> */
.L_x_28603:
[----:B------:R-:W-:Y:S05]  /*1e540*/  BSYNC.RECONVERGENT B2 ;  /* 0x0000000000027941 */ /* 0x000fea0003800200 */
.L_x_28602:
        /* <DEDUP_REMOVED lines=61> */
.L_x_28600:
[----:B------:R-:W-:Y:S05]  /*1e920*/  BSYNC.RECONVERGENT B1 ;  /* 0x0000000000017941 */ /* 0x000fea0003800200 */
.L_x_28599:
        /* <DEDUP_REMOVED lines=19> */
.L_x_28606:
        /* <DEDUP_REMOVED lines=13> */
.L_x_28608:
[----:B------:R-:W-:Y:S05]  /*1eb30*/  BSYNC.RECONVERGENT B2 ;  /* 0x0000000000027941 */ /* 0x000fea0003800200 */
.L_x_28607:
        /* <DEDUP_REMOVED lines=61> */
.L_x_28605:
[----:B------:R-:W-:Y:S05]  /*1ef10*/  BSYNC.RECONVERGENT B1 ;  /* 0x0000000000017941 */ /* 0x000fea0003800200 */
.L_x_28604:
        /* <DEDUP_REMOVED lines=19> */
.L_x_28611:
        /* <DEDUP_REMOVED lines=13> */
.L_x_28613:
[----:B------:R-:W-:Y:S05]  /*1f120*/  BSYNC.RECONVERGENT B2 ;  /* 0x0000000000027941 */ /* 0x000fea0003800200 */
.L_x_28612:
        /* <DEDUP_REMOVED lines=61> */
.L_x_28610:
[----:B------:R-:W-:Y:S05]  /*1f500*/  BSYNC.RECONVERGENT B1 ;  /* 0x0000000000017941 */ /* 0x000fea0003800200 */
.L_x_28609:
        /* <DEDUP_REMOVED lines=19> */
.L_x_28616:
        /* <DEDUP_REMOVED lines=13> */
.L_x_28618:
[----:B------:R-:W-:Y:S05]  /*1f710*/  BSYNC.RECONVERGENT B2 ;  /* 0x0000000000027941 */ /* 0x000fea0003800200 */
.L_x_28617:
        /* <DEDUP_REMOVED lines=61> */
.L_x_28615:
[----:B------:R-:W-:Y:S05]  /*1faf0*/  BSYNC.RECONVERGENT B1 ;  /* 0x0000000000017941 */ /* 0x000fea0003800200 */
.L_x_28614:
        /* <DEDUP_REMOVED lines=19> */
.L_x_28621:
        /* <DEDUP_REMOVED lines=13> */
.L_x_28623:
[----:B------:R-:W-:Y:S05]  /*1fd00*/  BSYNC.RECONVERGENT B2 ;  /* 0x0000000000027941 */ /* 0x000fea0003800200 */
.L_x_28622:
        /* <DEDUP_REMOVED lines=61> */
.L_x_28620:
[----:B------:R-:W-:Y:S05]  /*200e0*/  BSYNC.RECONVERGENT B1 ;  /* 0x0000000000017941 */ /* 0x000fea0003800200 */
.L_x_28619:
        /* <DEDUP_REMOVED lines=19> */
.L_x_28626:
        /* <DEDUP_REMOVED lines=15> */
.L_x_28628:
[----:B------:R-:W-:Y:S05]  /*20310*/  BSYNC.RECONVERGENT B2 ;  /* 0x0000000000027941 */ /* 0x000fea0003800200 */
.L_x_28627:
        /* <DEDUP_REMOVED lines=61> */
.L_x_28625:
[----:B------:R-:W-:Y:S05]  /*206f0*/  BSYNC.RECONVERGENT B1 ;  /* 0x0000000000017941 */ /* 0x000fea0003800200 */
.L_x_28624:
        /* <DEDUP_REMOVED lines=16> */
.L_x_28588:
        /* <DEDUP_REMOVED lines=22> */
.L_x_28546:
[----:B------:R-:W-:Y:S05]  /*20960*/  BSYNC.RECONVERGENT B0 ;  /* 0x0000000000007941 */ /* 0x000fea0003800200 */
.L_x_28545:
        /* <DEDUP_REMOVED lines=31> */
.L_x_28634:
        /* <DEDUP_REMOVED lines=13> */
.L_x_28636:
[----:B------:R-:W-:Y:S05]  /*20c30*/  BSYNC.RECONVERGENT B2 ;  /* 0x0000000000027941 */ /* 0x000fea0003800200 */
.L_x_28635:
        /* <DEDUP_REMOVED lines=60> */
.L_x_28633:
[----:B------:R-:W-:Y:S05]  /*21000*/  BSYNC.RECONVERGENT B1 ;  /* 0x0000000000017941 */ /* 0x000fea0003800200 */
.L_x_28632:
        /* <DEDUP_REMOVED lines=27> */
.L_x_28639:
        /* <DEDUP_REMOVED lines=13> */
.L_x_28641:
[----:B------:R-:W-:Y:S05]  /*21290*/  BSYNC.RECONVERGENT B2 ;  /* 0x0000000000027941 */ /* 0x000fea0003800200 */
.L_x_28640:
        /* <DEDUP_REMOVED lines=61> */
.L_x_28638:
[----:B------:R-:W-:Y:S05]  /*21670*/  BSYNC.RECONVERGENT B1 ;  /* 0x0000000000017941 */ /* 0x000fea0003800200 */
.L_x_28637:
        /* <DEDUP_REMOVED lines=22> */
.L_x_28644:
        /* <DEDUP_REMOVED lines=13> */
.L_x_28646:
[----:B------:R-:W-:Y:S05]  /*218b0*/  BSYNC.RECONVERGENT B2 ;  /* 0x0000000000027941 */ /* 0x000fea0003800200 */
.L_x_28645:
        /* <DEDUP_REMOVED lines=61> */
.L_x_28643:
[----:B------:R-:W-:Y:S05]  /*21c90*/  BSYNC.RECONVERGENT B1 ;  /* 0x0000000000017941 */ /* 0x000fea0003800200 */
.L_x_28642:
        /* <DEDUP_REMOVED lines=22> */
.L_x_28649:
        /* <DEDUP_REMOVED lines=13> */
.L_x_28651:
[----:B------:R-:W-:Y:S05]  /*21ed0*/  BSYNC.RECONVERGENT B2 ;  /* 0x0000000000027941 */ /* 0x000fea0003800200 */
.L_x_28650:
        /* <DEDUP_REMOVED lines=61> */
.L_x_28648:
[----:B------:R-:W-:Y:S05]  /*222b0*/  BSYNC.RECONVERGENT B1 ;  /* 0x0000000000017941 */ /* 0x000fea0003800200 */
.L_x_28647:
        /* <DEDUP_REMOVED lines=22> */
.L_x_28654:
        /* <DEDUP_REMOVED lines=13> */
.L_x_28656:
[----:B------:R-:W-:Y:S05]  /*224f0*/  BSYNC.RECONVERGENT B2 ;  /* 0x0000000000027941 */ /* 0x000fea0003800200 */
.L_x_28655:
        /* <DEDUP_REMOVED lines=61> */
.L_x_28653:
[----:B------:R-:W-:Y:S05]  /*228d0*/  BSYNC.RECONVERGENT B1 ;  /* 0x0000000000017941 */ /* 0x000fea0003800200 */
.L_x_28652:
        /* <DEDUP_REMOVED lines=22> */
.L_x_28659:
        /* <DEDUP_REMOVED lines=13> */
.L_x_28661:
[----:B------:R-:W-:Y:S05]  /*22b10*/  BSYNC.RECONVERGENT B2 ;  /* 0x0000000000027941 */ /* 0x000fea0003800200 */
.L_x_28660:
        /* <DEDUP_REMOVED lines=61> */
.L_x_28658:
[----:B------:R-:W-:Y:S05]  /*22ef0*/  BSYNC.RECONVERGENT B1 ;  /* 0x0000000000017941 */ /* 0x000fea0003800200 */
.L_x_28657:
        /* <DEDUP_REMOVED lines=22> */
.L_x_28664:
        /* <DEDUP_REMOVED lines=13> */
.L_x_28666:
[----:B------:R-:W-:Y:S05]  /*23130*/  BSYNC.RECONVERGENT B2 ;  /* 0x0000000000027941 */ /* 0x000fea0003800200 */
.L_x_28665:
        /* <DEDUP_REMOVED lines=61> */
.L_x_28663:
[----:B------:R-:W-:Y:S05]  /*23510*/  BSYNC.RECONVERGENT B1 ;  /* 0x0000000000017941 */ /* 0x000fea0003800200 */
.L_x_28662:
        /* <DEDUP_REMOVED lines=22> */
.L_x_28669:
        /* <DEDUP_REMOVED lines=15> */
.L_x_28671:
[----:B------:R-:W-:Y:S05]  /*23770*/  BSYNC.RECONVERGENT B2 ;  /* 0x0000000000027941 */ /* 0x000fea0003800200 */
.L_x_28670:
        /* <DEDUP_REMOVED lines=61> */
.L_x_28668:
[----:B------:R-:W-:Y:S05]  /*23b50*/  BSYNC.RECONVERGENT B1 ;  /* 0x0000000000017941 */ /* 0x000fea0003800200 */
.L_x_28667:
        /* <DEDUP_REMOVED lines=10> */
.L_x_28631:
        /* <DEDUP_REMOVED lines=16> */
.L_x_28675:
        /* <DEDUP_REMOVED lines=13> */
.L_x_28677:
[----:B------:R-:W-:Y:S05]  /*23dd0*/  BSYNC.RECONVERGENT B2 ;  /* 0x0000000000027941 */ /* 0x000fea0003800200 */
.L_x_28676:
        /* <DEDUP_REMOVED lines=60> */
.L_x_28674:
[----:B------:R-:W-:Y:S05]  /*241a0*/  BSYNC.RECONVERGENT B1 ;  /* 0x0000000000017941 */ /* 0x000fea0003800200 */
.L_x_28673:
[----:B0--3--:R-:W0:Y:S01]  /*241b0*/  LDC R123, c[0x0][0x404] ;  /* 0x00010100ff7b7b82 */ /* 0x009e220000000800 */
        /* <DEDUP_REMOVED lines=23> */
.L_x_28680:
        /* <DEDUP_REMOVED lines=13> */
.L_x_28682:
[----:B------:R-:W-:Y:S05]  /*24400*/  BSYNC.RECONVERGENT B2 ;  /* 0x0000000000027941 */ /* 0x000fea0003800200 */
.L_x_28681:
        /* <DEDUP_REMOVED lines=61> */
.L_x_28679:
[----:B------:R-:W-:Y:S05]  /*247e0*/  BSYNC.RECONVERGENT B1 ;  /* 0x0000000000017941 */ /* 0x000fea0003800200 */
.L_x_28678:
        /* <DEDUP_REMOVED lines=19> */
.L_x_28685:
        /* <DEDUP_REMOVED lines=13> */
.L_x_28687:
[----:B------:R-:W-:Y:S05]  /*249f0*/  BSYNC.RECONVERGENT B2 ;  /* 0x0000000000027941 */ /* 0x000fea0003800200 */
.L_x_28686:
        /* <DEDUP_REMOVED lines=61> */
.L_x_28684:
[----:B------:R-:W-:Y:S05]  /*24dd0*/  BSYNC.RECONVERGENT B1 ;  /* 0x0000000000017941 */ /* 0x000fea0003800200 */
.L_x_28683:
        /* <DEDUP_REMOVED lines=19> */
.L_x_28690:
        /* <DEDUP_REMOVED lines=13> */
.L_x_28692:
[----:B------:R-:W-:Y:S05]  /*24fe0*/  BSYNC.RECONVERGENT B2 ;  /* 0x0000000000027941 */ /* 0x000fea0003800200 */
.L_x_28691:
        /* <DEDUP_REMOVED lines=61> */
.L_x_28689:
[----:B------:R-:W-:Y:S05]  /*253c0*/  BSYNC.RECONVERGENT B1 ;  /* 0x0000000000017941 */ /* 0x000fea0003800200 */
.L_x_28688:
        /* <DEDUP_REMOVED lines=19> */
.L_x_28695:
        /* <DEDUP_REMOVED lines=13> */
.L_x_28697:
[----:B------:R-:W-:Y:S05]  /*255d0*/  BSYNC.RECONVERGENT B2 ;  /* 0x0000000000027941 */ /* 0x000fea0003800200 */
.L_x_28696:
        /* <DEDUP_REMOVED lines=61> */
.L_x_28694:
[----:B------:R-:W-:Y:S05]  /*259b0*/  BSYNC.RECONVERGENT B1 ;  /* 0x0000000000017941 */ /* 0x000fea0003800200 */
.L_x_28693:
[----:B------:R-:W-:Y:S01]  /*259c0*/  ISETP.NE.AND P4, PT, R107, 0x1, PT ;  /* 0x000000016b00780c */ /* 0x000fe20003f85270 */
[----:B------:R-:W-:Y:S01]  /*259d0*/  HADD2.F32 R106, -RZ, R110.H0_H0 ;  /* 0x2000006eff6a7230 */ /* 0x000fe20000004100 */
[----:B------:R-:W-:Y:S01]  /*259e0*/  I2FP.F32.U32 R104, R5 ;  /* 0x0000000500687245 */ /* 0x000fe20000201000 */
[----:B------:R-:W-:Y:S01]  /*259f0*/  BSSY.RECONVERGENT B1, `(.L_x_28698) ;  /* 0x000005b000017945 */ /* 0x000fe20003800200 */
[----:B------:R-:W-:Y:S02]  /*25a00*/  MOV R5, R2 ;  /* 0x0000000200057202 */ /* 0x000fe40000000f00 */
[----:B------:R-:W-:Y:S01]  /*25a10*/  FMUL.FTZ R121, R106, R133 ;  /* 0x000000856a797220 */ /* 0x000fe20000410000 */
[----:B------:R-:W-:Y:S01]  /*25a20*/  FFMA.FTZ R104, R104, R135, 1.1641532182693481445e-10 ;  /* 0x2f00000068687423 */ /* 0x000fe20000010087 */
[----:B------:R-:W-:Y:S02]  /*25a30*/  IMAD.MOV.U32 R106, RZ, RZ, 0x2 ;  /* 0x00000002ff6a7424 */ /* 0x000fe400078e00ff */
        /* <DEDUP_REMOVED lines=11> */
.L_x_28700:
        /* <DEDUP_REMOVED lines=13> */
.L_x_28702:
[----:B------:R-:W-:Y:S05]  /*25bc0*/  BSYNC.RECONVERGENT B2 ;  /* 0x0000000000027941 */ /* 0x000fea0003800200 */
.L_x_28701:
        /* <DEDUP_REMOVED lines=61> */
.L_x_28699:
[----:B------:R-:W-:Y:S05]  /*25fa0*/  BSYNC.RECONVERGENT B1 ;  /* 0x0000000000017941 */ /* 0x000fea0003800200 */
.L_x_28698:
        /* <DEDUP_REMOVED lines=19> */
.L_x_28705:
        /* <DEDUP_REMOVED lines=13> */
.L_x_28707:
[----:B------:R-:W-:Y:S05]  /*261b0*/  BSYNC.RECONVERGENT B2 ;  /* 0x0000000000027941 */ /* 0x000fea0003800200 */
.L_x_28706:
        /* <DEDUP_REMOVED lines=61> */
.L_x_28704:
[----:B------:R-:W-:Y:S05]  /*26590*/  BSYNC.RECONVERGENT B1 ;  /* 0x0000000000017941 */ /* 0x000fea0003800200 */
.L_x_28703:
        /* <DEDUP_REMOVED lines=19> */
.L_x_28710:
        /* <DEDUP_REMOVED lines=15> */
.L_x_28712:
[----:B------:R-:W-:Y:S05]  /*267c0*/  BSYNC.RECONVERGENT B2 ;  /* 0x0000000000027941 */ /* 0x000fea0003800200 */
.L_x_28711:
        /* <DEDUP_REMOVED lines=61> */
.L_x_28709:
[----:B------:R-:W-:Y:S05]  /*26ba0*/  BSYNC.RECONVERGENT B1 ;  /* 0x0000000000017941 */ /* 0x000fea0003800200 */
.L_x_28708:
        /* <DEDUP_REMOVED lines=16> */
.L_x_28672:
        /* <DEDUP_REMOVED lines=22> */
.L_x_28630:
[----:B------:R-:W-:Y:S05]  /*26e10*/  BSYNC.RECONVERGENT B0 ;  /* 0x0000000000007941 */ /* 0x000fea0003800200 */
.L_x_28629:
        /* <DEDUP_REMOVED lines=11> */
[----:B0--3--:R-:W0:Y:S02]  /*26ed0*/  LDC.64 R140, c[0x0][0x3a0] ;  /* 0x0000e800ff8c7b82 */ /* 0x009e240000000a00 */
        /* <DEDUP_REMOVED lines=19> */
.L_x_28718:
        /* <DEDUP_REMOVED lines=13> */
.L_x_28720:
[----:B------:R-:W-:Y:S05]  /*270e0*/  BSYNC.RECONVERGENT B2 ;  /* 0x0000000000027941 */ /* 0x000fea0003800200 */
.L_x_28719:
        /* <DEDUP_REMOVED lines=60> */
.L_x_28717:
[----:B------:R-:W-:Y:S05]  /*274b0*/  BSYNC.RECONVERGENT B1 ;  /* 0x0000000000017941 */ /* 0x000fea0003800200 */
.L_x_28716:
        /* <DEDUP_REMOVED lines=27> */
.L_x_28723:
        /* <DEDUP_REMOVED lines=13> */
.L_x_28725:
[----:B------:R-:W-:Y:S05]  /*27740*/  BSYNC.RECONVERGENT B2 ;  /* 0x0000000000027941 */ /* 0x000fea0003800200 */
.L_x_28724:
        /* <DEDUP_REMOVED lines=61> */
.L_x_28722:
[----:B------:R-:W-:Y:S05]  /*27b20*/  BSYNC.RECONVERGENT B1 ;  /* 0x0000000000017941 */ /* 0x000fea0003800200 */
.L_x_28721:
        /* <DEDUP_REMOVED lines=22> */
.L_x_28728:
        /* <DEDUP_REMOVED lines=13> */
.L_x_28730:
[----:B------:R-:W-:Y:S05]  /*27d60*/  BSYNC.RECONVERGENT B2 ;  /* 0x0000000000027941 */ /* 0x000fea0003800200 */
.L_x_28729:
        /* <DEDUP_REMOVED lines=61> */
.L_x_28727:
[----:B------:R-:W-:Y:S05]  /*28140*/  BSYNC.RECONVERGENT B1 ;  /* 0x0000000000017941 */ /* 0x000fea0003800200 */
.L_x_28726:
        /* <DEDUP_REMOVED lines=22> */
.L_x_28733:
        /* <DEDUP_REMOVED lines=13> */
.L_x_28735:
[----:B------:R-:W-:Y:S05]  /*28380*/  BSYNC.RECONVERGENT B2 ;  /* 0x0000000000027941 */ /* 0x000fea0003800200 */
.L_x_28734:
        /* <DEDUP_REMOVED lines=61> */
.L_x_28732:
[----:B------:R-:W-:Y:S05]  /*28760*/  BSYNC.RECONVERGENT B1 ;  /* 0x0000000000017941 */ /* 0x000fea0003800200 */
.L_x_28731:
        /* <DEDUP_REMOVED lines=22> */
.L_x_28738:
        /* <DEDUP_REMOVED lines=13> */
.L_x_28740:
[----:B------:R-:W-:Y:S05]  /*289a0*/  BSYNC.RECONVERGENT B2 ;  /* 0x0000000000027941 */ /* 0x000fea0003800200 */
.L_x_28739:
        /* <DEDUP_REMOVED lines=61> */
.L_x_28737:
[----:B------:R-:W-:Y:S05]  /*28d80*/  BSYNC.RECONVERGENT B1 ;  /* 0x0000000000017941 */ /* 0x000fea0003800200 */
.L_x_28736:
        /* <DEDUP_REMOVED lines=22> */
.L_x_28743:
        /* <DEDUP_REMOVED lines=13> */
.L_x_28745:
[----:B------:R-:W-:Y:S05]  /*28fc0*/  BSYNC.RECONVERGENT B2 ;  /* 0x0000000000027941 */ /* 0x000fea0003800200 */
.L_x_28744:
        /* <DEDUP_REMOVED lines=61> */
.L_x_28742:
[----:B------:R-:W-:Y:S05]  /*293a0*/  BSYNC.RECONVERGENT B1 ;  /* 0x0000000000017941 */ /* 0x000fea0003800200 */
.L_x_28741:
        /* <DEDUP_REMOVED lines=22> */
.L_x_28748:
        /* <DEDUP_REMOVED lines=13> */
.L_x_28750:
[----:B------:R-:W-:Y:S05]  /*295e0*/  BSYNC.RECONVERGENT B2 ;  /* 0x0000000000027941 */ /* 0x000fea0003800200 */
.L_x_28749:
        /* <DEDUP_REMOVED lines=61> */
.L_x_28747:
[----:B------:R-:W-:Y:S05]  /*299c0*/  BSYNC.RECONVERGENT B1 ;  /* 0x0000000000017941 */ /* 0x000fea0003800200 */
.L_x_28746:
        /* <DEDUP_REMOVED lines=22> */
.L_x_28753:
        /* <DEDUP_REMOVED lines=15> */
.L_x_28755:
[----:B------:R-:W-:Y:S05]  /*29c20*/  BSYNC.RECONVERGENT B2 ;  /* 0x0000000000027941 */ /* 0x000fea0003800200 */
.L_x_28754:
        /* <DEDUP_REMOVED lines=61> */
.L_x_28752:
[----:B------:R-:W-:Y:S05]  /*2a000*/  BSYNC.RECONVERGENT B1 ;  /* 0x0000000000017941 */ /* 0x000fea0003800200 */
.L_x_28751:
        /* <DEDUP_REMOVED lines=10> */
.L_x_28715:
        /* <DEDUP_REMOVED lines=16> */
.L_x_28759:
        /* <DEDUP_REMOVED lines=13> */
.L_x_28761:
[----:B------:R-:W-:Y:S05]  /*2a280*/  BSYNC.RECONVERGENT B2 ;  /* 0x0000000000027941 */ /* 0x000fea0003800200 */
.L_x_28760:
        /* <DEDUP_REMOVED lines=60> */
.L_x_28758:
[----:B------:R-:W-:Y:S05]  /*2a650*/  BSYNC.RECONVERGENT B1 ;  /* 0x0000000000017941 */ /* 0x000fea0003800200 */
.L_x_28757:
        /* <DEDUP_REMOVED lines=24> */
.L_x_28764:
        /* <DEDUP_REMOVED lines=13> */
.L_x_28766:
[----:B------:R-:W-:Y:S05]  /*2a8b0*/  BSYNC.RECONVERGENT B2 ;  /* 0x0000000000027941 */ /* 0x000fea0003800200 */
.L_x_28765:
        /* <DEDUP_REMOVED lines=61> */
.L_x_28763:
[----:B------:R-:W-:Y:S05]  /*2ac90*/  BSYNC.RECONVERGENT B1 ;  /* 0x0000000000017941 */ /* 0x000fea0003800200 */
.L_x_28762:
        /* <DEDUP_REMOVED lines=19> */
.L_x_28769:
        /* <DEDUP_REMOVED lines=13> */
.L_x_28771:
[----:B------:R-:W-:Y:S05]  /*2aea0*/  BSYNC.RECONVERGENT B2 ;  /* 0x0000000000027941 */ /* 0x000fea0003800200 */
.L_x_28770:
        /* <DEDUP_REMOVED lines=61> */
.L_x_28768:
[----:B------:R-:W-:Y:S05]  /*2b280*/  BSYNC.RECONVERGENT B1 ;  /* 0x0000000000017941 */ /* 0x000fea0003800200 */
.L_x_28767:
        /* <DEDUP_REMOVED lines=19> */
.L_x_28774:
        /* <DEDUP_REMOVED lines=13> */
.L_x_28776:
[----:B------:R-:W-:Y:S05]  /*2b490*/  BSYNC.RECONVERGENT B2 ;  /* 0x0000000000027941 */ /* 0x000fea0003800200 */
.L_x_28775:
        /* <DEDUP_REMOVED lines=61> */
.L_x_28773:
[----:B------:R-:W-:Y:S05]  /*2b870*/  BSYNC.RECONVERGENT B1 ;  /* 0x0000000000017941 */ /* 0x000fea0003800200 */
.L_x_28772:
        /* <DEDUP_REMOVED lines=19> */
.L_x_28779:
        /* <DEDUP_REMOVED lines=13> */
.L_x_28781:
[----:B------:R-:W-:Y:S05]  /*2ba80*/  BSYNC.RECONVERGENT B2 ;  /* 0x0000000000027941 */ /* 0x000fea0003800200 */
.L_x_28780:
        /* <DEDUP_REMOVED lines=61> */
.L_x_28778:
[----:B------:R-:W-:Y:S05]  /*2be60*/  BSYNC.RECONVERGENT B1 ;  /* 0x0000000000017941 */ /* 0x000fea0003800200 */
.L_x_28777:
        /* <DEDUP_REMOVED lines=19> */
.L_x_28784:
        /* <DEDUP_REMOVED lines=13> */
.L_x_28786:
[----:B------:R-:W-:Y:S05]  /*2c070*/  BSYNC.RECONVERGENT B2 ;  /* 0x0000000000027941 */ /* 0x000fea0003800200 */
.L_x_28785:
        /* <DEDUP_REMOVED lines=61> */
.L_x_28783:
[----:B------:R-:W-:Y:S05]  /*2c450*/  BSYNC.RECONVERGENT B1 ;  /* 0x0000000000017941 */ /* 0x000fea0003800200 */
.L_x_28782:
        /* <DEDUP_REMOVED lines=19> */
.L_x_28789:
        /* <DEDUP_REMOVED lines=13> */
.L_x_28791:
[----:B------:R-:W-:Y:S05]  /*2c660*/  BSYNC.RECONVERGENT B2 ;  /* 0x0000000000027941 */ /* 0x000fea0003800200 */
.L_x_28790:
        /* <DEDUP_REMOVED lines=61> */
.L_x_28788:
[----:B------:R-:W-:Y:S05]  /*2ca40*/  BSYNC.RECONVERGENT B1 ;  /* 0x0000000000017941 */ /* 0x000fea0003800200 */
.L_x_28787:
        /* <DEDUP_REMOVED lines=19> */
.L_x_28794:
        /* <DEDUP_REMOVED lines=15> */
.L_x_28796:
[----:B------:R-:W-:Y:S05]  /*2cc70*/  BSYNC.RECONVERGENT B2 ;  /* 0x0000000000027941 */ /* 0x000fea0003800200 */
.L_x_28795:
        /* <DEDUP_REMOVED lines=61> */
.L_x_28793:
[----:B------:R-:W-:Y:S05]  /*2d050*/  BSYNC.RECONVERGENT B1 ;  /* 0x0000000000017941 */ /* 0x000fea0003800200 */
.L_x_28792:
        /* <DEDUP_REMOVED lines=16> */
.L_x_28756:
        /* <DEDUP_REMOVED lines=21> */
.L_x_28714:
[----:B------:R-:W-:Y:S05]  /*2d2b0*/  BSYNC.RECONVERGENT B0 ;  /* 0x0000000000007941 */ /* 0x000fea0003800200 */
.L_x_28713:
[----:B0-23--:R-:W-:Y:S01]  /*2d2c0*/  FADD.FTZ R120, RZ, R12 ;  /* 0x0000000cff787221 */ /* 0x00dfe20000010000 */
[----:B------:R-:W-:Y:S01]  /*2d2d0*/  LOP3.LUT P6, RZ, R130, 0x20, RZ, 0xc0, !PT ;  /* 0x0000002082ff7812 */ /* 0x000fe200078cc0ff */
[----:B------:R-:W-:Y:S01]  /*2d2e0*/  BSSY.RECONVERGENT B0, `(.L_x_28797) ;  /* 0x00000d0000007945 */ /* 0x000fe20003800200 */
[----:B------:R-:W-:Y:S01]  /*2d2f0*/  ISETP.GT.U32.AND P0, PT, R11, 0xff, PT ;  /* 0x000000ff0b00780c */ /* 0x000fe20003f04070 */
[----:B------:R-:W-:Y:S01]  /*2d300*/  FADD.FTZ R121, R13, R120 ;  /* 0x000000780d797221 */ /* 0x000fe20000010000 */
[C---:B------:R-:W-:Y:S02]  /*2d310*/  ISETP.GT.U32.AND P1, PT, R11.reuse, 0x17f, PT ;  /* 0x0000017f0b00780c */ /* 0x040fe40003f24070 */
[C---:B------:R-:W-:Y:S01]  /*2d320*/  ISETP.GT.U32.AND P2, PT, R11.reuse, 0x1ff, PT ;  /* 0x000001ff0b00780c */ /* 0x040fe20003f44070 */
[----:B------:R-:W-:Y:S01]  /*2d330*/  FADD.FTZ R120, R14, R121 ;  /* 0x000000790e787221 */ /* 0x000fe20000010000 */
[C---:B------:R-:W-:Y:S02]  /*2d340*/  ISETP.GT.U32.AND P3, PT, R11.reuse, 0x27f, PT ;  /* 0x0000027f0b00780c */ /* 0x040fe40003f64070 */
[----:B------:R-:W-:Y:S01]  /*2d350*/  ISETP.GT.U32.AND P4, PT, R11, 0x2ff, PT ;  /* 0x000002ff0b00780c */ /* 0x000fe20003f84070 */
        /* <DEDUP_REMOVED lines=66> */
[----:B------:R-:W-:Y:S01]  /*2d780*/  FMUL.FTZ R122, R8, R139 ;  /* 0x0000008b087a7220 */ /* 0x000fe20000410000 */
[----:B------:R-:W-:-:S03]  /*2d790*/  IMAD.MOV.U32 R139, RZ, RZ, RZ ;  /* 0x000000ffff8b7224 */ /* 0x000fc600078e00ff */
        /* <DEDUP_REMOVED lines=132> */
.L_x_28798:
[----:B------:R-:W-:Y:S05]  /*2dfe0*/  BSYNC.RECONVERGENT B0 ;  /* 0x0000000000007941 */ /* 0x000fea0003800200 */
.L_x_28797:
        /* <DEDUP_REMOVED lines=13> */
.L_x_28800:
[----:B------:R-:W-:Y:S05]  /*2e0c0*/  BSYNC.RECONVERGENT B0 ;  /* 0x0000000000007941 */ /* 0x000fea0003800200 */
.L_x_28799:
        /* <DEDUP_REMOVED lines=33> */
[----:B------:R-:W-:-:S03]  /*2e2e0*/  FMUL.FTZ R134, R139, R139 ;  /* 0x0000008b8b867220 */ /* 0x000fc60000410000 */
[----:B------:R-:W-:Y:S01]  /*2e2f0*/  FFMA.FTZ R120, R138, R120, R135 ;  /* 0x000000788a787223 */ /* 0x000fe20000010087 */
[----:B------:R-:W-:Y:S01]  /*2e300*/  FMUL.FTZ R123, R123, R134 ;  /* 0x000000867b7b7220 */ /* 0x000fe20000410000 */
[----:B------:R-:W0:Y:S03]  /*2e310*/  LDC R138, c[0x0][0x448] ;  /* 0x00011200ff8a7b82 */ /* 0x000e260000000800 */
[----:B------:R-:W1:Y:S01]  /*2e320*/  SHFL.DOWN PT, R135, R120, 0x1, 0x1f ;  /* 0x08201f0078877f89 */ /* 0x000e6200000e0000 */
[----:B------:R-:W-:Y:S01]  /*2e330*/  FMUL.FTZ R123, R123, R144 ;  /* 0x000000907b7b7220 */ /* 0x000fe20000410000 */
[----:B-1----:R-:W-:-:S03]  /*2e340*/  FADD.FTZ R134, R120, R135 ;  /* 0x0000008778867221 */ /* 0x002fc60000010000 */
[----:B------:R-:W1:Y:S01]  /*2e350*/  @!P0 LDC.64 R120, c[0x0][0x3c8] ;  /* 0x0000f200ff788b82 */ /* 0x000e620000000a00 */
[----:B------:R-:W-:-:S06]  /*2e360*/  FFMA.FTZ R123, R143, R123, R134 ;  /* 0x0000007b8f7b7223 */ /* 0x000fcc0000010086 */
        /* <DEDUP_REMOVED lines=20> */
[----:B------:R-:W-:Y:S01]  /*2e4b0*/  FADD.FTZ R143, R126, -R133 ;  /* 0x800000857e8f7221 */ /* 0x000fe20000010000 */
[----:B------:R-:W-:Y:S02]  /*2e4c0*/  HADD2.F32 R138, -RZ, R70.H0_H0 ;  /* 0x20000046ff8a7230 */ /* 0x000fe40000004100 */
[C---:B------:R-:W-:Y:S01]  /*2e4d0*/  FMUL.FTZ R141, R132.reuse, R141 ;  /* 0x0000008d848d7220 */ /* 0x040fe20000410000 */
[----:B------:R-:W-:Y:S01]  /*2e4e0*/  FFMA.FTZ R140, R139, R122, R134 ;  /* 0x0000007a8b8c7223 */ /* 0x000fe20000010086 */
[----:B------:R-:W-:Y:S01]  /*2e4f0*/  HADD2.F32 R142, -RZ, R66.H0_H0 ;  /* 0x20000042ff8e7230 */ /* 0x000fe20000004100 */
[----:B------:R-:W0:Y:S01]  /*2e500*/  LDC.64 R134, c[0x0][0x428] ;  /* 0x00010a00ff867b82 */ /* 0x000e220000000a00 */
[----:B------:R-:W-:Y:S02]  /*2e510*/  HADD2.F32 R144, -RZ, R71.H0_H0 ;  /* 0x20000047ff907230 */ /* 0x000fe40000004100 */
[----:B------:R-:W-:Y:S01]  /*2e520*/  FMUL.FTZ R121, R132, R143 ;  /* 0x0000008f84797220 */ /* 0x000fe20000410000 */
[----:B------:R-:W-:-:S02]  /*2e530*/  HADD2.F32 R146, -RZ, R67.H0_H0 ;  /* 0x20000043ff927230 */ /* 0x000fc40000004100 */
[----:B------:R-:W-:Y:S01]  /*2e540*/  FFMA.FTZ R143, R141, R138, R142 ;  /* 0x0000008a8d8f7223 */ /* 0x000fe2000001008e */
[--C-:B------:R-:W-:Y:S01]  /*2e550*/  FADD.FTZ R139, R125, -R133.reuse ;  /* 0x800000857d8b7221 */ /* 0x100fe20000010000 */
[--C-:B------:R-:W-:Y:S01]  /*2e560*/  FADD.FTZ R141, R127, -R133.reuse ;  /* 0x800000857f8d7221 */ /* 0x100fe20000010000 */
[--C-:B------:R-:W-:Y:S01]  /*2e570*/  FADD.FTZ R123, R15, -R133.reuse ;  /* 0x800000850f7b7221 */ /* 0x100fe20000010000 */
[----:B------:R-:W-:Y:S01]  /*2e580*/  FFMA.FTZ R145, R121, R144, R146 ;  /* 0x0000009079917223 */ /* 0x000fe20000010092 */
[----:B------:R-:W-:Y:S01]  /*2e590*/  FADD.FTZ R121, R13, -R133 ;  /* 0x800000850d797221 */ /* 0x000fe20000010000 */
        /* <DEDUP_REMOVED lines=23> */
.L_x_28802:
[----:B------:R-:W-:Y:S05]  /*2e710*/  BSYNC.RECONVERGENT B0 ;  /* 0x0000000000007941 */ /* 0x000fea0003800200 */
.L_x_28801:
[----:B------:R-:W-:Y:S01]  /*2e720*/  LOP3.LUT P0, RZ, R130, 0x200, RZ, 0xc0, !PT ;  /* 0x0000020082ff7812 */ /* 0x000fe2000780c0ff */
        /* <DEDUP_REMOVED lines=50> */
.L_x_28804:
[----:B------:R-:W-:Y:S05]  /*2ea50*/  BSYNC.RECONVERGENT B0 ;  /* 0x0000000000007941 */ /* 0x000fea0003800200 */
.L_x_28803:
[----:B------:R-:W-:Y:S01]  /*2ea60*/  LOP3.LUT P0, RZ, R130, 0x100, RZ, 0xc0, !PT ;  /* 0x0000010082ff7812 */ /* 0x000fe2000780c0ff */
        /* <DEDUP_REMOVED lines=50> */
.L_x_28806:
[----:B------:R-:W-:Y:S05]  /*2ed90*/  BSYNC.RECONVERGENT B0 ;  /* 0x0000000000007941 */ /* 0x000fea0003800200 */
.L_x_28805:
[----:B------:R-:W-:Y:S01]  /*2eda0*/  LOP3.LUT P0, RZ, R130, 0x40, RZ, 0xc0, !PT ;  /* 0x0000004082ff7812 */ /* 0x000fe2000780c0ff */
        /* <DEDUP_REMOVED lines=50> */
.L_x_28808:
[----:B------:R-:W-:Y:S05]  /*2f0d0*/  BSYNC.RECONVERGENT B0 ;  /* 0x0000000000007941 */ /* 0x000fea0003800200 */
.L_x_28807:
        /* <DEDUP_REMOVED lines=51> */
.L_x_28810:
[----:B------:R-:W-:Y:S05]  /*2f410*/  BSYNC.RECONVERGENT B0 ;  /* 0x0000000000007941 */ /* 0x000fea0003800200 */
.L_x_28809:
        /* <DEDUP_REMOVED lines=51> */
.L_x_28812:
[----:B------:R-:W-:Y:S05]  /*2f750*/  BSYNC.RECONVERGENT B0 ;  /* 0x0000000000007941 */ /* 0x000fea0003800200 */
.L_x_28811:
        /* <DEDUP_REMOVED lines=50> */
.L_x_28814:
[----:B------:R-:W-:Y:S05]  /*2fa80*/  BSYNC.RECONVERGENT B0 ;  /* 0x0000000000007941 */ /* 0x000fea0003800200 */
.L_x_28813:
[----:B0123--:R-:W0:Y:S01]  /*2fa90*/  LDC.64 R120, c[0x0][0x380] ;  /* 0x0000e000ff787b82 */ /* 0x00fe220000000a00 */
[----:B------:R-:W-:Y:S01]  /*2faa0*/  UPLOP3.LUT UP1, UPT, UPT, UPT, UP1, 0x40, 0x4 ;  /* 0x000000000004789c */ /* 0x000fe20003f2e810 */
[----:B0-----:R-:W-:-:S04]  /*2fab0*/  IADD3 R129, PT, PT, R129, R120, RZ ;  /* 0x0000007881817210 */ /* 0x001fc80007ffe0ff */
[----:B------:R-:W-:-:S13]  /*2fac0*/  ISETP.GE.AND P0, PT, R129, R121, PT ;  /* 0x000000798100720c */ /* 0x000fda0003f06270 */
[----:B------:R-:W-:Y:S05]  /*2fad0*/  @!P0 BRA `(.L_x_28815) ;  /* 0xfffffd1400848947 */ /* 0x000fea000383ffff */
[----:B------:R-:W-:Y:S05]  /*2fae0*/  EXIT ;  /* 0x000000000000794d */ /* 0x000fea0003800000 */
.L_x_28816:
        /* <DEDUP_REMOVED lines=9> */
.L_x_42395:


//--------------------- .text._ZN10layer_norm13ln_fwd_kernelINS_13Kernel_traitsI6__halfS2_fS2_fjLj7168ELj1ELj1ELj4ELj16ENS_18Kernel_traits_baseILj7168ES2_S2_fS2_fjLj128EEEEELb1ELb0ELb0ELb1EEEvNS_9FwdParamsE --------------------------
	.section	.text._ZN10layer_norm13ln_fwd_kernelINS_13Kernel_traitsI6__halfS2_fS2_fjLj7168ELj1ELj1ELj4ELj16ENS_18Kernel_traits_baseILj7168ES2_S2_fS2_fjLj128EEEEELb1ELb0ELb0ELb1EEEvNS_9FwdParamsE,"ax",@progbits
	.align	128
        .global         _ZN10layer_norm13ln_fwd_kernelINS_13Kernel_traitsI6__halfS2_fS2_fjLj7168ELj1ELj1ELj4ELj16ENS_18Kernel_traits_baseILj7168ES2_S2_fS2_fjLj128EEEEELb1ELb0ELb0ELb1EEEvNS_9FwdParamsE
        .type           _ZN10layer_norm13ln_fwd_kernelINS_13Kernel_traitsI6__halfS2_fS2_fjLj7168ELj1ELj1ELj4ELj16ENS_18Kernel_traits_baseILj7168ES2_S2_fS2_fjLj128EEEEELb1ELb0ELb0ELb1EEEvNS_9FwdParamsE,@function
        .size           _ZN10layer_norm13ln_fwd_kernelINS_13Kernel_traitsI6__halfS2_fS2_fjLj7168ELj1ELj1ELj4ELj16ENS_18Kernel_traits_baseILj7168ES2_S2_fS2_fjLj128EEEEELb1ELb0ELb0ELb1EEEvNS_9FwdParamsE,(.L_x_42396 - _ZN10layer_norm13ln_fwd_kernelINS_13Kernel_traitsI6__halfS2_fS2_fjLj7168ELj1ELj1ELj4ELj16ENS_18Kernel_traits_baseILj7168ES2_S2_fS2_fjLj128EEEEELb1ELb0ELb0ELb1EEEvNS_9FwdParamsE)
        .other          _ZN10layer_norm13ln_fwd_kernelINS_13Kernel_traitsI6__halfS2_fS2_fjLj7168ELj1ELj1ELj4ELj16ENS_18Kernel_traits_baseILj7168ES2_S2_fS2_fjLj128EEEEELb1ELb0ELb0ELb1EEEvNS_9FwdParamsE,@"STO_CUDA_ENTRY STV_DEFAULT"
_ZN10layer_norm13ln_fwd_kernelINS_13Kernel_traitsI6__halfS2_fS2_fjLj7168ELj1ELj1ELj4ELj16ENS_18Kernel_traits_baseILj7168ES2_S2_fS2_fjLj128EEEEELb1ELb0ELb0ELb1EEEvNS_9FwdParamsE:
.text._ZN10layer_norm13ln_fwd_kernelINS_13Kernel_traitsI6__halfS2_fS2_fjLj7168ELj1ELj1ELj4ELj16ENS_18Kernel_traits_baseILj7168ES2_S2_fS2_fjLj128EEEEELb1ELb0ELb0ELb1EEEvNS_9FwdParamsE:
        /* <DEDUP_REMOVED lines=64> */
.L_x_28817:
[----:B------:R-:W-:Y:S05]  /*0400*/  @P2 EXIT ;  /* 0x000000000000294d */ /* 0x000fea0003800000 */
[----:B--2---:R-:W0:Y:S01]  /*0410*/  LDC R8, c[0x0][0x360] ;  /* 0x0000d800ff087b82 */ /* 0x004e220000000800 */
[----:B-----5:R-:W-:Y:S01]  /*0420*/  @P1 IADD3 R16, P0, PT, R4, R13, RZ ;  /* 0x0000000d04101210 */ /* 0x020fe20007f1e0ff */
[----:B------:R-:W1:Y:S01]  /*0430*/  LDCU UR20, c[0x0][0x400] ;  /* 0x00008000ff1477ac */ /* 0x000e620008000800 */
[----:B------:R-:W-:Y:S02]  /*0440*/  @P1 R2UR UR11, R3 ;  /* 0x00000000030b12ca */ /* 0x000fe400000e0000 */
[----:B------:R-:W-:Y:S01]  /*0450*/  @P1 R2UR UR10, R2 ;  /* 0x00000000020a12ca */ /* 0x000fe200000e0000 */
[----:B------:R-:W-:Y:S01]  /*0460*/  @P1 IMAD.X R17, RZ, RZ, R5, P0 ;  /* 0x000000ffff111224 */ /* 0x000fe200000e0605 */
[----:B------:R-:W-:-:S04]  /*0470*/  UPLOP3.LUT UP2, UPT, UPT, UPT, UPT, 0x40, 0x4 ;  /* 0x000000000004789c */ /* 0x000fc80003f4e870 */
[C-C-:B------:R-:W-:Y:S02]  /*0480*/  SHF.R.U64 R9, R16.reuse, 0x2, R17.reuse ;  /* 0x0000000210097819 */ /* 0x140fe40000001211 */
[----:B------:R-:W-:Y:S02]  /*0490*/  SHF.R.U32.HI R7, RZ, 0x2, R17 ;  /* 0x00000002ff077819 */ /* 0x000fe40000011611 */
[----:B------:R-:W-:Y:S01]  /*04a0*/  LOP3.LUT R16, R16, 0x3, RZ, 0xc0, !PT ;  /* 0x0000000310107812 */ /* 0x000fe200078ec0ff */
[C---:B------:R-:W-:Y:S01]  /*04b0*/  IMAD.HI.U32 R2, R9.reuse, -0x2daee0ad, RZ ;  /* 0xd2511f5309027827 */ /* 0x040fe200078e00ff */
[----:B------:R-:W-:Y:S02]  /*04c0*/  UIADD3 UR6, UPT, UPT, UR11, -0x4498517b, URZ ;  /* 0xbb67ae850b067890 */ /* 0x000fe4000fffe0ff */
[----:B------:R-:W-:Y:S01]  /*04d0*/  UIADD3 UR4, UPT, UPT, UR10, -0x61c88647, URZ ;  /* 0x9e3779b90a047890 */ /* 0x000fe2000fffe0ff */
[----:B------:R-:W-:Y:S01]  /*04e0*/  IMAD R6, R9, -0x2daee0ad, RZ ;  /* 0xd2511f5309067824 */ /* 0x000fe200078e02ff */
[----:B------:R-:W-:Y:S01]  /*04f0*/  LOP3.LUT R2, R2, UR11, RZ, 0x3c, !PT ;  /* 0x0000000b02027c12 */ /* 0x000fe2000f8e3cff */
[----:B------:R-:W-:Y:S01]  /*0500*/  UIADD3 UR5, UPT, UPT, UR10, 0x3c6ef372, URZ ;  /* 0x3c6ef3720a057890 */ /* 0x000fe2000fffe0ff */
[----:B0-----:R-:W-:Y:S01]  /*0510*/  IMAD R8, R8, UR9, R11 ;  /* 0x0000000908087c24 */ /* 0x001fe2000f8e020b */
[----:B------:R-:W-:-:S02]  /*0520*/  UIADD3 UR16, UPT, UPT, UR10, -0x255992d5, URZ ;  /* 0xdaa66d2b0a107890 */ /* 0x000fc4000fffe0ff */
[----:B------:R-:W-:Y:S01]  /*0530*/  IMAD.HI.U32 R3, R2, -0x326172a9, RZ ;  /* 0xcd9e8d5702037827 */ /* 0x000fe200078e00ff */
[----:B------:R-:W-:Y:S02]  /*0540*/  UIADD3 UR17, UPT, UPT, UR11, 0x32370b8f, URZ ;  /* 0x32370b8f0b117890 */ /* 0x000fe4000fffe0ff */
[----:B------:R-:W-:Y:S01]  /*0550*/  UIADD3 UR19, UPT, UPT, UR11, -0x126145ec, URZ ;  /* 0xed9eba140b137890 */ /* 0x000fe2000fffe0ff */
[C---:B------:R-:W-:Y:S01]  /*0560*/  IMAD.HI.U32 R0, R8.reuse, -0x326172a9, RZ ;  /* 0xcd9e8d5708007827 */ /* 0x040fe200078e00ff */
[----:B------:R-:W-:Y:S02]  /*0570*/  UIADD3 UR18, UPT, UPT, UR10, 0x78dde6e4, URZ ;  /* 0x78dde6e40a127890 */ /* 0x000fe4000fffe0ff */
[----:B------:R-:W-:Y:S01]  /*0580*/  UIADD3 UR7, UPT, UPT, UR11, -0x56f99767, URZ ;  /* 0xa90668990b077890 */ /* 0x000fe2000fffe0ff */
[----:B------:R-:W-:Y:S01]  /*0590*/  IMAD R4, R8, -0x326172a9, RZ ;  /* 0xcd9e8d5708047824 */ /* 0x000fe200078e02ff */
[----:B------:R-:W-:Y:S01]  /*05a0*/  LOP3.LUT R0, R7, UR10, R0, 0x96, !PT ;  /* 0x0000000a07007c12 */ /* 0x000fe2000f8e9600 */
[----:B------:R-:W-:Y:S01]  /*05b0*/  IMAD R11, R2, -0x326172a9, RZ ;  /* 0xcd9e8d57020b7824 */ /* 0x000fe200078e02ff */
[----:B------:R-:W-:-:S02]  /*05c0*/  UIADD3 UR14, UPT, UPT, UR11, 0x646e171e, URZ ;  /* 0x646e171e0b0e7890 */ /* 0x000fc4000fffe0ff */
[----:B------:R-:W-:Y:S01]  /*05d0*/  LOP3.LUT R3, R4, UR4, R3, 0x96, !PT ;  /* 0x0000000404037c12 */ /* 0x000fe2000f8e9603 */
[C---:B------:R-:W-:Y:S01]  /*05e0*/  IMAD.HI.U32 R5, R0.reuse, -0x2daee0ad, RZ ;  /* 0xd2511f5300057827 */ /* 0x040fe200078e00ff */
[----:B------:R-:W-:Y:S02]  /*05f0*/  UIADD3 UR4, UPT, UPT, UR11, 0x76cf5d0a, URZ ;  /* 0x76cf5d0a0b047890 */ /* 0x000fe4000fffe0ff */
[----:B------:R-:W-:Y:S01]  /*0600*/  UIADD3 UR8, UPT, UPT, UR10, -0x4ab325aa, URZ ;  /* 0xb54cda560a087890 */ /* 0x000fe2000fffe0ff */
[----:B------:R-:W-:Y:S01]  /*0610*/  IMAD R13, R0, -0x2daee0ad, RZ ;  /* 0xd2511f53000d7824 */ /* 0x000fe200078e02ff */
[----:B------:R-:W-:Y:S01]  /*0620*/  LOP3.LUT R5, R6, UR6, R5, 0x96, !PT ;  /* 0x0000000606057c12 */ /* 0x000fe2000f8e9605 */
        /* <DEDUP_REMOVED lines=8> */
[----:B------:R-:W-:Y:S01]  /*06b0*/  IMAD.HI.U32 R2, R4, -0x326172a9, RZ ;  /* 0xcd9e8d5704027827 */ /* 0x000fe200078e00ff */
[----:B------:R-:W-:Y:S02]  /*06c0*/  UIADD3 UR23, UPT, UPT, UR10, -0x700cb87f, URZ ;  /* 0x8ff347810a177890 */ /* 0x000fe4000fffe0ff */
[----:B------:R-:W-:Y:S01]  /*06d0*/  UIADD3 UR21, UPT, UPT, UR11, -0x695add53, URZ ;  /* 0x96a522ad0b157890 */ /* 0x000fe2000fffe0ff */
[----:B------:R-:W-:Y:S01]  /*06e0*/  IMAD R6, R3, -0x2daee0ad, RZ ;  /* 0xd2511f5303067824 */ /* 0x000fe200078e02ff */
[----:B------:R-:W-:Y:S01]  /*06f0*/  LOP3.LUT R2, R5, UR16, R2, 0x96, !PT ;  /* 0x0000001005027c12 */ /* 0x000fe2000f8e9602 */
[C---:B------:R-:W-:Y:S01]  /*0700*/  IMAD.HI.U32 R3, R0.reuse, -0x2daee0ad, RZ ;  /* 0xd2511f5300037827 */ /* 0x040fe200078e00ff */
[----:B------:R-:W-:Y:S01]  /*0710*/  UIADD3 UR16, UPT, UPT, UR11, 0x1fd5c5a3, URZ ;  /* 0x1fd5c5a30b107890 */ /* 0x000fe2000fffe0ff */
[----:B------:R-:W0:Y:S02]  /*0720*/  LDCU UR4, c[0x0][0x404] ;  /* 0x00008080ff0477ac */ /* 0x000e240008000800 */
[----:B------:R-:W-:Y:S01]  /*0730*/  IMAD R11, R0, -0x2daee0ad, RZ ;  /* 0xd2511f53000b7824 */ /* 0x000fe200078e02ff */
[----:B------:R-:W-:Y:S01]  /*0740*/  LOP3.LUT R3, R6, UR17, R3, 0x96, !PT ;  /* 0x0000001106037c12 */ /* 0x000fe2000f8e9603 */
[----:B------:R-:W-:Y:S01]  /*0750*/  IMAD.HI.U32 R6, R2, -0x2daee0ad, RZ ;  /* 0xd2511f5302067827 */ /* 0x000fe200078e00ff */
[----:B------:R-:W-:Y:S01]  /*0760*/  UIADD3 UR17, UPT, UPT, UR11, -0x24c28bd8, URZ ;  /* 0xdb3d74280b117890 */ /* 0x000fe2000fffe0ff */
[----:B------:R-:W2:Y:S02]  /*0770*/  LDCU UR5, c[0x0][0x408] ;  /* 0x00008100ff0577ac */ /* 0x000ea40008000800 */
[----:B------:R-:W-:Y:S01]  /*0780*/  IMAD R5, R4, -0x326172a9, RZ ;  /* 0xcd9e8d5704057824 */ /* 0x000fe200078e02ff */
[----:B------:R-:W-:Y:S01]  /*0790*/  LOP3.LUT R6, R11, UR19, R6, 0x96, !PT ;  /* 0x000000130b067c12 */ /* 0x000fe2000f8e9606 */
[C---:B------:R-:W-:Y:S01]  /*07a0*/  IMAD.HI.U32 R0, R3.reuse, -0x326172a9, RZ ;  /* 0xcd9e8d5703007827 */ /* 0x040fe200078e00ff */
[----:B------:R-:W3:Y:S03]  /*07b0*/  LDCU.U8 UR19, c[0x0][0x410] ;  /* 0x00008200ff1377ac */ /* 0x000ee60008000000 */
[----:B------:R-:W-:Y:S01]  /*07c0*/  IMAD R4, R3, -0x326172a9, RZ ;  /* 0xcd9e8d5703047824 */ /* 0x000fe200078e02ff */
[----:B------:R-:W-:Y:S01]  /*07d0*/  LOP3.LUT R0, R5, UR18, R0, 0x96, !PT ;  /* 0x0000001205007c12 */ /* 0x000fe2000f8e9600 */
[----:B------:R-:W-:Y:S01]  /*07e0*/  IMAD.HI.U32 R3, R6, -0x326172a9, RZ ;  /* 0xcd9e8d5706037827 */ /* 0x000fe200078e00ff */
[----:B------:R-:W4:Y:S03]  /*07f0*/  LDCU UR18, c[0x0][0x388] ;  /* 0x00007100ff1277ac */ /* 0x000f260008000800 */
[----:B------:R-:W-:Y:S01]  /*0800*/  IMAD R5, R2, -0x2daee0ad, RZ ;  /* 0xd2511f5302057824 */ /* 0x000fe200078e02ff */
[----:B------:R-:W-:Y:S01]  /*0810*/  LOP3.LUT R3, R4, UR6, R3, 0x96, !PT ;  /* 0x0000000604037c12 */ /* 0x000fe2000f8e9603 */
[----:B------:R-:W-:-:S04]  /*0820*/  IMAD.HI.U32 R2, R0, -0x2daee0ad, RZ ;  /* 0xd2511f5300027827 */ /* 0x000fc800078e00ff */
[----:B------:R-:W-:Y:S01]  /*0830*/  IMAD R11, R0, -0x2daee0ad, RZ ;  /* 0xd2511f53000b7824 */ /* 0x000fe200078e02ff */
[----:B------:R-:W-:Y:S01]  /*0840*/  LOP3.LUT R2, R5, UR7, R2, 0x96, !PT ;  /* 0x0000000705027c12 */ /* 0x000fe2000f8e9602 */
[----:B------:R-:W-:Y:S01]  /*0850*/  IMAD.HI.U32 R4, R3, -0x2daee0ad, RZ ;  /* 0xd2511f5303047827 */ /* 0x000fe200078e00ff */
[----:B------:R-:W1:Y:S03]  /*0860*/  LDCU.64 UR6, c[0x0][0x3e0] ;  /* 0x00007c00ff0677ac */ /* 0x000e660008000a00 */
[----:B------:R-:W-:Y:S01]  /*0870*/  IMAD R5, R6, -0x326172a9, RZ ;  /* 0xcd9e8d5706057824 */ /* 0x000fe200078e02ff */
[----:B------:R-:W-:Y:S01]  /*0880*/  LOP3.LUT R4, R11, UR14, R4, 0x96, !PT ;  /* 0x0000000e0b047c12 */ /* 0x000fe2000f8e9604 */
[----:B------:R-:W-:-:S04]  /*0890*/  IMAD.HI.U32 R0, R2, -0x326172a9, RZ ;  /* 0xcd9e8d5702007827 */ /* 0x000fc800078e00ff */
[----:B------:R-:W-:Y:S01]  /*08a0*/  IMAD R6, R3, -0x2daee0ad, RZ ;  /* 0xd2511f5303067824 */ /* 0x000fe200078e02ff */
[----:B------:R-:W-:Y:S01]  /*08b0*/  LOP3.LUT R0, R5, UR8, R0, 0x96, !PT ;  /* 0x0000000805007c12 */ /* 0x000fe2000f8e9600 */
[----:B------:R-:W-:Y:S02]  /*08c0*/  IMAD R5, R2, -0x326172a9, RZ ;  /* 0xcd9e8d5702057824 */ /* 0x000fe400078e02ff */
[----:B------:R-:W-:-:S04]  /*08d0*/  IMAD.HI.U32 R2, R4, -0x326172a9, RZ ;  /* 0xcd9e8d5704027827 */ /* 0x000fc800078e00ff */
[C---:B------:R-:W-:Y:S01]  /*08e0*/  IMAD.HI.U32 R3, R0.reuse, -0x2daee0ad, RZ ;  /* 0xd2511f5300037827 */ /* 0x040fe200078e00ff */
[----:B------:R-:W-:Y:S01]  /*08f0*/  LOP3.LUT R2, R5, UR15, R2, 0x96, !PT ;  /* 0x0000000f05027c12 */ /* 0x000fe2000f8e9602 */
[----:B-1----:R-:W-:Y:S02]  /*0900*/  UISETP.NE.U32.AND UP0, UPT, UR6, URZ, UPT ;  /* 0x000000ff0600728c */ /* 0x002fe4000bf05070 */
[----:B------:R-:W-:Y:S01]  /*0910*/  IMAD R11, R0, -0x2daee0ad, RZ ;  /* 0xd2511f53000b7824 */ /* 0x000fe200078e02ff */
[----:B------:R-:W-:Y:S01]  /*0920*/  LOP3.LUT R3, R6, UR16, R3, 0x96, !PT ;  /* 0x0000001006037c12 */ /* 0x000fe2000f8e9603 */
[----:B------:R-:W-:Y:S01]  /*0930*/  IMAD.HI.U32 R6, R2, -0x2daee0ad, RZ ;  /* 0xd2511f5302067827 */ /* 0x000fe200078e00ff */
[----:B------:R-:W1:Y:S03]  /*0940*/  LDCU.64 UR14, c[0x0][0x3a0] ;  /* 0x00007400ff0e77ac */ /* 0x000e660008000a00 */
[----:B------:R-:W-:Y:S01]  /*0950*/  IMAD R5, R4, -0x326172a9, RZ ;  /* 0xcd9e8d5704057824 */ /* 0x000fe200078e02ff */
[----:B------:R-:W-:Y:S01]  /*0960*/  LOP3.LUT R11, R11, UR17, R6, 0x96, !PT ;  /* 0x000000110b0b7c12 */ /* 0x000fe2000f8e9606 */
[C---:B------:R-:W-:Y:S01]  /*0970*/  IMAD.HI.U32 R0, R3.reuse, -0x326172a9, RZ ;  /* 0xcd9e8d5703007827 */ /* 0x040fe200078e00ff */
[----:B------:R-:W0:Y:S03]  /*0980*/  LDCU.64 UR16, c[0x0][0x380] ;  /* 0x00007000ff1077ac */ /* 0x000e260008000a00 */
[----:B------:R-:W-:Y:S01]  /*0990*/  IMAD R3, R3, -0x326172a9, RZ ;  /* 0xcd9e8d5703037824 */ /* 0x000fe200078e02ff */
[----:B------:R-:W-:Y:S01]  /*09a0*/  LOP3.LUT R0, R5, UR22, R0, 0x96, !PT ;  /* 0x0000001605007c12 */ /* 0x000fe2000f8e9600 */
[----:B------:R-:W-:Y:S01]  /*09b0*/  IMAD.HI.U32 R6, R11, -0x326172a9, RZ ;  /* 0xcd9e8d570b067827 */ /* 0x000fe200078e00ff */
[----:B------:R-:W-:-:S03]  /*09c0*/  UISETP.NE.AND.EX UP0, UPT, UR7, URZ, UPT, UP0 ;  /* 0x000000ff0700728c */ /* 0x000fc6000bf05300 */
[----:B------:R-:W-:Y:S01]  /*09d0*/  IMAD R2, R2, -0x2daee0ad, RZ ;  /* 0xd2511f5302027824 */ /* 0x000fe200078e02ff */
[----:B------:R-:W-:Y:S01]  /*09e0*/  LOP3.LUT R6, R3, UR23, R6, 0x96, !PT ;  /* 0x0000001703067c12 */ /* 0x000fe2000f8e9606 */
[----:B------:R-:W-:-:S04]  /*09f0*/  IMAD.HI.U32 R5, R0, -0x2daee0ad, RZ ;  /* 0xd2511f5300057827 */ /* 0x000fc800078e00ff */
[----:B------:R-:W-:Y:S02]  /*0a00*/  HFMA2 R3, -RZ, RZ, 0, 0 ;  /* 0x00000000ff037431 */ /* 0x000fe400000001ff */
[----:B------:R-:W-:Y:S01]  /*0a10*/  IMAD R4, R11, -0x326172a9, RZ ;  /* 0xcd9e8d570b047824 */ /* 0x000fe200078e02ff */
[----:B------:R-:W-:Y:S01]  /*0a20*/  LOP3.LUT R5, R2, UR21, R5, 0x96, !PT ;  /* 0x0000001502057c12 */ /* 0x000fe2000f8e9605 */
[----:B01234-:R-:W-:-:S07]  /*0a30*/  IMAD R136, R0, -0x2daee0ad, RZ ;  /* 0xd2511f5300887824 */ /* 0x01ffce00078e02ff */
.L_x_29171:
[----:B0-----:R-:W0:Y:S01]  /*0a40*/  @UP0 LDCU.64 UR6, c[0x0][0x3e0] ;  /* 0x00007c00ff0607ac */ /* 0x001e220008000a00 */
[----:B------:R-:W1:Y:S01]  /*0a50*/  S2R R2, SR_TID.X ;  /* 0x0000000000027919 */ /* 0x000e620000002100 */
[----:B------:R-:W-:Y:S01]  /*0a60*/  PLOP3.LUT P0, PT, PT, PT, UP0, 0x80, 0x8 ;  /* 0x000000000008781c */ /* 0x000fe20003f0f008 */
[----:B------:R-:W2:Y:S01]  /*0a70*/  LDC.64 R18, c[0x0][0x390] ;  /* 0x0000e400ff127b82 */ /* 0x000ea20000000a00 */
[----:B------:R-:W-:Y:S02]  /*0a80*/  UIMAD UR8, UR9, UR18, URZ ;  /* 0x00000012090872a4 */ /* 0x000fe4000f8e02ff */
[----:B0-----:R-:W-:-:S06]  /*0a90*/  @UP0 UIMAD.WIDE UR6, UR9, 0x2, UR6 ;  /* 0x00000002090608a5 */ /* 0x001fcc000f8e0206 */
[----:B------:R-:W-:Y:S01]  /*0aa0*/  IMAD.U32 R10, RZ, RZ, UR6 ;  /* 0x00000006ff0a7e24 */ /* 0x000fe2000f8e00ff */
[----:B------:R-:W-:Y:S01]  /*0ab0*/  USHF.R.S32.HI UR6, URZ, 0x1f, UR8 ;  /* 0x0000001fff067899 */ /* 0x000fe20008011408 */
[----:B------:R-:W-:-:S03]  /*0ac0*/  IMAD.U32 R11, RZ, RZ, UR7 ;  /* 0x00000007ff0b7e24 */ /* 0x000fc6000f8e00ff */
[----:B------:R-:W-:Y:S02]  /*0ad0*/  ULEA.HI UR6, UR6, UR8, URZ, 0x3 ;  /* 0x0000000806067291 */ /* 0x000fe4000f8f18ff */
[----:B------:R-:W3:Y:S04]  /*0ae0*/  @P0 LDG.E.U16 R10, desc[UR12][R10.64] ;  /* 0x0000000c0a0a0981 */ /* 0x000ee8000c1e1500 */
[----:B------:R-:W-:-:S04]  /*0af0*/  MOV R13, UR6 ;  /* 0x00000006000d7c02 */ /* 0x000fc80008000f00 */
[----:B-1----:R-:W-:-:S05]  /*0b00*/  LEA.HI.SX32 R0, R13, R2, 0x1d ;  /* 0x000000020d007211 */ /* 0x002fca00078feaff */
[----:B--2---:R-:W-:-:S06]  /*0b10*/  IMAD.WIDE.U32 R12, R0, 0x10, R18 ;  /* 0x00000010000c7825 */ /* 0x004fcc00078e0012 */
[----:B------:R-:W5:Y:S01]  /*0b20*/  LDG.E.128 R12, desc[UR12][R12.64] ;  /* 0x0000000c0c0c7981 */ /* 0x000f62000c1e1d00 */
[----:B------:R-:W-:Y:S01]  /*0b30*/  PLOP3.LUT P0, PT, PT, PT, UP0, 0x80, 0x8 ;  /* 0x000000000008781c */ /* 0x000fe20003f0f008 */
[----:B------:R-:W-:Y:S01]  /*0b40*/  UISETP.NE.U32.AND UP1, UPT, UR14, URZ, UPT ;  /* 0x000000ff0e00728c */ /* 0x000fe2000bf25070 */
[----:B------:R-:W-:Y:S01]  /*0b50*/  PLOP3.LUT P1, PT, PT, PT, UP0, 0x80, 0x8 ;  /* 0x000000000008781c */ /* 0x000fe20003f2f008 */
[----:B------:R-:W-:Y:S01]  /*0b60*/  UMOV UR6, 0x3f800000 ;  /* 0x3f80000000067882 */ /* 0x000fe20000000000 */
[----:B------:R-:W-:Y:S01]  /*0b70*/  IMAD.MOV.U32 R134, RZ, RZ, 0x2f800000 ;  /* 0x2f800000ff867424 */ /* 0x000fe200078e00ff */
[----:B------:R-:W-:Y:S02]  /*0b80*/  UISETP.NE.AND.EX UP1, UPT, UR15, URZ, UPT, UP1 ;  /* 0x000000ff0f00728c */ /* 0x000fe4000bf25310 */
[----:B------:R-:W-:Y:S02]  /*0b90*/  UIADD3 UR7, UPT, UPT, UR11, -0x4498517b, URZ ;  /* 0xbb67ae850b077890 */ /* 0x000fe4000fffe0ff */
[----:B------:R-:W-:-:S02]  /*0ba0*/  UIADD3 UR8, UPT, UPT, UR11, 0x32370b8f, URZ ;  /* 0x32370b8f0b087890 */ /* 0x000fc4000fffe0ff */
[----:B------:R-:W-:Y:S02]  /*0bb0*/  UIADD3 UR21, UPT, UPT, UR10, -0x700cb87f, URZ ;  /* 0x8ff347810a157890 */ /* 0x000fe4000fffe0ff */
[----:B------:R-:W-:Y:S02]  /*0bc0*/  UIADD3 UR22, UPT, UPT, UR10, -0xe443238, URZ ;  /* 0xf1bbcdc80a167890 */ /* 0x000fe4000fffe0ff */
[----:B------:R-:W-:Y:S02]  /*0bd0*/  UIADD3 UR23, UPT, UPT, UR11, -0x126145ec, URZ ;  /* 0xed9eba140b177890 */ /* 0x000fe4000fffe0ff */
[----:B------:R-:W-:Y:S02]  /*0be0*/  UIADD3 UR24, UPT, UPT, UR10, 0x78dde6e4, URZ ;  /* 0x78dde6e40a187890 */ /* 0x000fe4000fffe0ff */
[----:B------:R-:W-:Y:S02]  /*0bf0*/  UIADD3 UR25, UPT, UPT, UR10, -0x255992d5, URZ ;  /* 0xdaa66d2b0a197890 */ /* 0x000fe4000fffe0ff */
[----:B------:R-:W-:Y:S01]  /*0c00*/  UIADD3 UR26, UPT, UPT, UR11, 0x76cf5d0a, URZ ;  /* 0x76cf5d0a0b1a7890 */ /* 0x000fe2000fffe0ff */
[----:B---3--:R-:W-:-:S05]  /*0c10*/  @P0 HADD2.F32 R10, -RZ, R10.H0_H0 ;  /* 0x2000000aff0a0230 */ /* 0x008fca0000004100 */
[----:B------:R-:W-:Y:S01]  /*0c20*/  @P1 R2UR UR6, R10 ;  /* 0x000000000a0612ca */ /* 0x000fe200000e0000 */
[----:B------:R-:W-:-:S14]  /*0c30*/  BRA.U !UP1, `(.L_x_28818) ;  /* 0x0000002909d07547 */ /* 0x000fdc000b800000 */
        /* <DEDUP_REMOVED lines=14> */
.L_x_42231:
[----:B------:R-:W-:Y:S05]  /*0d20*/  BRX R10 -0xd30                                         (*"BRANCH_TARGETS .L_x_42232,.L_x_42233,.L_x_42234"*) ;  /* 0xfffffff00ab47949 */ /* 0x000fea000383ffff */
.L_x_42234:
[----:B------:R-:W-:Y:S01]  /*0d30*/  VIADD R17, R16, 0x1 ;  /* 0x0000000110117836 */ /* 0x000fe20000000000 */
[----:B------:R-:W-:Y:S01]  /*0d40*/  MOV R21, R6 ;  /* 0x0000000600157202 */ /* 0x000fe20000000f00 */
[----:B------:R-:W-:Y:S01]  /*0d50*/  IMAD.MOV.U32 R20, RZ, RZ, R136 ;  /* 0x000000ffff147224 */ /* 0x000fe200078e0088 */
[----:B------:R-:W-:Y:S06]  /*0d60*/  BRA `(.L_x_28819) ;  /* 0x0000000400107947 */ /* 0x000fec0003800000 */
.L_x_42232:
[----:B------:R-:W-:Y:S01]  /*0d70*/  IMAD.MOV.U32 R20, RZ, RZ, R136 ;  /* 0x000000ffff147224 */ /* 0x000fe200078e0088 */
[----:B------:R-:W-:Y:S01]  /*0d80*/  MOV R21, R5 ;  /* 0x0000000500157202 */ /* 0x000fe20000000f00 */
[----:B------:R-:W-:Y:S01]  /*0d90*/  IMAD.MOV.U32 R17, RZ, RZ, 0x3 ;  /* 0x00000003ff117424 */ /* 0x000fe200078e00ff */
[----:B------:R-:W-:Y:S06]  /*0da0*/  BRA `(.L_x_28819) ;  /* 0x0000000400007947 */ /* 0x000fec0003800000 */
.L_x_42233:
        /* <DEDUP_REMOVED lines=12> */
.L_x_28820:
        /* <DEDUP_REMOVED lines=52> */
.L_x_28819:
[----:B------:R-:W-:Y:S01]  /*11b0*/  I2FP.F32.U32 R11, R21 ;  /* 0x00000015000b7245 */ /* 0x000fe20000201000 */
[----:B-----5:R-:W-:Y:S01]  /*11c0*/  HADD2.F32 R10, -RZ, R12.H0_H0 ;  /* 0x2000000cff0a7230 */ /* 0x020fe20000004100 */
        /* <DEDUP_REMOVED lines=9> */
[----:B------:R-:W-:Y:S01]  /*1260*/  FADD.FTZ R64, R64, R11 ;  /* 0x0000000b40407221 */ /* 0x000fe20000010000 */
        /* <DEDUP_REMOVED lines=10> */
.L_x_28822:
        /* <DEDUP_REMOVED lines=12> */
.L_x_28823:
        /* <DEDUP_REMOVED lines=53> */
.L_x_28821:
[----:B------:R-:W-:Y:S01]  /*1720*/  I2FP.F32.U32 R11, R10 ;  /* 0x0000000a000b7245 */ /* 0x000fe20000201000 */
[----:B------:R-:W-:Y:S01]  /*1730*/  HADD2.F32 R12, -RZ, R12.H1_H1 ;  /* 0x3000000cff0c7230 */ /* 0x000fe20000004100 */
[----:B------:R-:W-:Y:S01]  /*1740*/  ISETP.NE.AND P1, PT, R16, 0x1, PT ;  /* 0x000000011000780c */ /* 0x000fe20003f25270 */
[----:B------:R-:W-:Y:S02]  /*1750*/  UIADD3 UR27, UPT, UPT, UR10, -0x61c88647, URZ ;  /* 0x9e3779b90a1b7890 */ /* 0x000fe4000fffe0ff */
        /* <DEDUP_REMOVED lines=18> */
.L_x_28825:
        /* <DEDUP_REMOVED lines=12> */
.L_x_28826:
[----:B------:R-:W-:Y:S01]  /*1940*/  IMAD.WIDE.U32 R10, R8, -0x326172a9, RZ ;  /* 0xcd9e8d57080a7825 */ /* 0x000fe200078e00ff */
[----:B------:R-:W-:Y:S01]  /*1950*/  LOP3.LUT R22, R3, UR11, R5, 0x96, !PT ;  /* 0x0000000b03167c12 */ /* 0x000fe2000f8e9605 */
[----:B------:R-:W-:Y:S02]  /*1960*/  UIADD3 UR28, UPT, UPT, UR10, 0x3c6ef372, URZ ;  /* 0x3c6ef3720a1c7890 */ /* 0x000fe4000fffe0ff */
[----:B------:R-:W-:Y:S01]  /*1970*/  UIADD3 UR29, UPT, UPT, UR11, -0x56f99767, URZ ;  /* 0xa90668990b1d7890 */ /* 0x000fe2000fffe0ff */
        /* <DEDUP_REMOVED lines=48> */
.L_x_28824:
        /* <DEDUP_REMOVED lines=21> */
.L_x_28828:
        /* <DEDUP_REMOVED lines=12> */
.L_x_28829:
[----:B------:R-:W-:Y:S01]  /*1e90*/  IMAD.WIDE.U32 R10, R8, -0x326172a9, RZ ;  /* 0xcd9e8d57080a7825 */ /* 0x000fe200078e00ff */
[----:B------:R-:W-:Y:S01]  /*1ea0*/  LOP3.LUT R22, R3, UR11, R5, 0x96, !PT ;  /* 0x0000000b03167c12 */ /* 0x000fe2000f8e9605 */
[----:B------:R-:W-:Y:S02]  /*1eb0*/  UIADD3 UR28, UPT, UPT, UR10, 0x3c6ef372, URZ ;  /* 0x3c6ef3720a1c7890 */ /* 0x000fe4000fffe0ff */
[----:B------:R-:W-:Y:S01]  /*1ec0*/  UIADD3 UR29, UPT, UPT, UR11, -0x56f99767, URZ ;  /* 0xa90668990b1d7890 */ /* 0x000fe2000fffe0ff */
        /* <DEDUP_REMOVED lines=48> */
.L_x_28827:
[----:B------:R-:W-:Y:S01]  /*21d0*/  I2FP.F32.U32 R11, R10 ;  /* 0x0000000a000b7245 */ /* 0x000fe20000201000 */
[----:B------:R-:W-:Y:S01]  /*21e0*/  HADD2.F32 R13, -RZ, R13.H1_H1 ;  /* 0x3000000dff0d7230 */ /* 0x000fe20000004100 */
[----:B------:R-:W-:Y:S01]  /*21f0*/  ISETP.NE.AND P3, PT, R16, 0x1, PT ;  /* 0x000000011000780c */ /* 0x000fe20003f65270 */
[----:B------:R-:W-:Y:S01]  /*2200*/  UIADD3 UR28, UPT, UPT, UR11, 0x646e171e, URZ ;  /* 0x646e171e0b1c7890 */ /* 0x000fe2000fffe0ff */
[----:B------:R-:W-:Y:S02]  /*2210*/  IMAD.MOV.U32 R12, RZ, RZ, 0x2 ;  /* 0x00000002ff0c7424 */ /* 0x000fe400078e00ff */
[----:B------:R-:W-:Y:S01]  /*2220*/  FFMA.FTZ R11, R11, R134, 1.1641532182693481445e-10 ;  /* 0x2f0000000b0b7423 */ /* 0x000fe20000010086 */
[----:B------:R-:W-:-:S04]  /*2230*/  FMUL.FTZ R13, R13, UR6 ;  /* 0x000000060d0d7c20 */ /* 0x000fc80008410000 */
        /* <DEDUP_REMOVED lines=15> */
.L_x_28831:
        /* <DEDUP_REMOVED lines=12> */
.L_x_28832:
        /* <DEDUP_REMOVED lines=50> */
.L_x_28830:
        /* <DEDUP_REMOVED lines=21> */
.L_x_28834:
        /* <DEDUP_REMOVED lines=12> */
.L_x_28835:
        /* <DEDUP_REMOVED lines=51> */
.L_x_28833:
[----:B------:R-:W-:Y:S01]  /*2c50*/  I2FP.F32.U32 R11, R10 ;  /* 0x0000000a000b7245 */ /* 0x000fe20000201000 */
[----:B------:R-:W-:Y:S01]  /*2c60*/  HADD2.F32 R14, -RZ, R14.H1_H1 ;  /* 0x3000000eff0e7230 */ /* 0x000fe20000004100 */
[----:B------:R-:W-:Y:S01]  /*2c70*/  ISETP.NE.AND P5, PT, R13, 0x1, PT ;  /* 0x000000010d00780c */ /* 0x000fe20003fa5270 */
[----:B------:R-:W-:Y:S01]  /*2c80*/  UIADD3 UR29, UPT, UPT, UR11, -0x56f99767, URZ ;  /* 0xa90668990b1d7890 */ /* 0x000fe2000fffe0ff */
[----:B------:R-:W-:Y:S02]  /*2c90*/  IMAD.MOV.U32 R12, RZ, RZ, 0x2 ;  /* 0x00000002ff0c7424 */ /* 0x000fe400078e00ff */
        /* <DEDUP_REMOVED lines=17> */
.L_x_28837:
        /* <DEDUP_REMOVED lines=12> */
.L_x_28838:
        /* <DEDUP_REMOVED lines=50> */
.L_x_28836:
        /* <DEDUP_REMOVED lines=21> */
.L_x_28840:
        /* <DEDUP_REMOVED lines=14> */
.L_x_28841:
        /* <DEDUP_REMOVED lines=50> */
.L_x_28839:
[----:B------:R-:W-:Y:S01]  /*36e0*/  I2FP.F32.U32 R11, R10 ;  /* 0x0000000a000b7245 */ /* 0x000fe20000201000 */
[----:B------:R-:W-:-:S04]  /*36f0*/  HADD2.F32 R15, -RZ, R15.H1_H1 ;  /* 0x3000000fff0f7230 */ /* 0x000fc80000004100 */
[----:B------:R-:W-:Y:S01]  /*3700*/  FFMA.FTZ R11, R11, R134, 1.1641532182693481445e-10 ;  /* 0x2f0000000b0b7423 */ /* 0x000fe20000010086 */
[----:B------:R-:W-:-:S04]  /*3710*/  FMUL.FTZ R15, R15, UR6 ;  /* 0x000000060f0f7c20 */ /* 0x000fc80008410000 */
[----:B------:R-:W-:Y:S01]  /*3720*/  FMUL.FTZ R15, R15, UR5 ;  /* 0x000000050f0f7c20 */ /* 0x000fe20008410000 */
[----:B------:R-:W-:-:S04]  /*3730*/  FSETP.GTU.FTZ.AND P6, PT, R11, UR4, PT ;  /* 0x000000040b007c0b */ /* 0x000fc8000bfdc000 */
[----:B------:R-:W-:Y:S02]  /*3740*/  FSEL R10, R15, RZ, !P6 ;  /* 0x000000ff0f0a7208 */ /* 0x000fe40007000000 */
[----:B------:R-:W-:-:S03]  /*3750*/  PLOP3.LUT P6, PT, P6, PT, PT, 0x8, 0x80 ;  /* 0x000000000080781c */ /* 0x000fc600037ce170 */
[----:B------:R-:W-:Y:S01]  /*3760*/  FADD.FTZ R63, R63, R10 ;  /* 0x0000000a3f3f7221 */ /* 0x000fe20000010000 */
[----:B------:R-:W-:Y:S09]  /*3770*/  BRA `(.L_x_28842) ;  /* 0x0000002400d87947 */ /* 0x000ff20003800000 */
.L_x_28818:
[----:B------:R-:W-:Y:S01]  /*3780*/  ISETP.NE.AND P0, PT, R16, 0x1, PT ;  /* 0x000000011000780c */ /* 0x000fe20003f05270 */
[----:B------:R-:W-:Y:S01]  /*3790*/  UIADD3 UR27, UPT, UPT, UR10, -0x61c88647, URZ ;  /* 0x9e3779b90a1b7890 */ /* 0x000fe2000fffe0ff */
[----:B------:R-:W-:Y:S01]  /*37a0*/  HFMA2 R17, -RZ, RZ, 0, 1.1920928955078125e-07 ;  /* 0x00000002ff117431 */ /* 0x000fe200000001ff */
[----:B------:R-:W-:Y:S01]  /*37b0*/  UIADD3 UR28, UPT, UPT, UR11, 0x646e171e, URZ ;  /* 0x646e171e0b1c7890 */ /* 0x000fe2000fffe0ff */
[----:B------:R-:W-:Y:S01]  /*37c0*/  IMAD.MOV.U32 R10, RZ, RZ, R4 ;  /* 0x000000ffff0a7224 */ /* 0x000fe200078e0004 */
[----:B------:R-:W-:Y:S01]  /*37d0*/  UIADD3 UR29, UPT, UPT, UR11, -0x56f99767, URZ ;  /* 0xa90668990b1d7890 */ /* 0x000fe2000fffe0ff */
[----:B------:R-:W-:Y:S01]  /*37e0*/  IMAD.MOV.U32 R20, RZ, RZ, R136 ;  /* 0x000000ffff147224 */ /* 0x000fe200078e0088 */
[----:B------:R-:W-:Y:S02]  /*37f0*/  UIADD3 UR30, UPT, UPT, UR10, 0x3c6ef372, URZ ;  /* 0x3c6ef3720a1e7890 */ /* 0x000fe4000fffe0ff */
[----:B------:R-:W-:Y:S02]  /*3800*/  UIADD3 UR31, UPT, UPT, UR10, 0x1715609d, URZ ;  /* 0x1715609d0a1f7890 */ /* 0x000fe4000fffe0ff */
[----:B------:R-:W-:-:S02]  /*3810*/  UIADD3 UR32, UPT, UPT, UR11, -0x695add53, URZ ;  /* 0x96a522ad0b207890 */ /* 0x000fc4000fffe0ff */
[----:B------:R-:W-:Y:S01]  /*3820*/  UIADD3 UR33, UPT, UPT, UR10, 0x5384540f, URZ ;  /* 0x5384540f0a217890 */ /* 0x000fe2000fffe0ff */
[----:B------:R-:W-:Y:S11]  /*3830*/  @!P0 BRA `(.L_x_28843) ;  /* 0x0000000400108947 */ /* 0x000ff60003800000 */
        /* <DEDUP_REMOVED lines=10> */
.L_x_28844:
        /* <DEDUP_REMOVED lines=12> */
.L_x_28845:
        /* <DEDUP_REMOVED lines=33> */
[----:B------:R-:W-:Y:S01]  /*3bb0*/  UIADD3 UR34, UPT, UPT, UR11, -0x24c28bd8, URZ ;  /* 0xdb3d74280b227890 */ /* 0x000fe2000fffe0ff */
        /* <DEDUP_REMOVED lines=12> */
.L_x_28843:
[----:B------:R-:W-:Y:S01]  /*3c80*/  ISETP.NE.AND P0, PT, R17, 0x1, PT ;  /* 0x000000011100780c */ /* 0x000fe20003f05270 */
[----:B------:R-:W-:Y:S01]  /*3c90*/  IMAD.MOV.U32 R16, RZ, RZ, 0x2 ;  /* 0x00000002ff107424 */ /* 0x000fe200078e00ff */
[----:B------:R-:W-:Y:S01]  /*3ca0*/  I2FP.F32.U32 R11, R10 ;  /* 0x0000000a000b7245 */ /* 0x000fe20000201000 */
[----:B-----5:R-:W-:-:S04]  /*3cb0*/  HADD2.F32 R10, -RZ, R12.H0_H0 ;  /* 0x2000000cff0a7230 */ /* 0x020fc80000004100 */
[----:B------:R-:W-:Y:S01]  /*3cc0*/  FFMA.FTZ R11, R11, R134, 1.1641532182693481445e-10 ;  /* 0x2f0000000b0b7423 */ /* 0x000fe20000010086 */
[----:B------:R-:W-:Y:S01]  /*3cd0*/  FMUL.FTZ R64, R10, UR6 ;  /* 0x000000060a407c20 */ /* 0x000fe20008410000 */
[----:B------:R-:W-:-:S03]  /*3ce0*/  MOV R10, R4 ;  /* 0x00000004000a7202 */ /* 0x000fc60000000f00 */
[----:B------:R-:W-:Y:S01]  /*3cf0*/  FSETP.LE.FTZ.AND P1, PT, R11, UR4, PT ;  /* 0x000000040b007c0b */ /* 0x000fe2000bf33000 */
[----:B------:R-:W-:-:S03]  /*3d00*/  FMUL.FTZ R64, R64, UR5 ;  /* 0x0000000540407c20 */ /* 0x000fc60008410000 */
        /* <DEDUP_REMOVED lines=10> */
.L_x_28847:
        /* <DEDUP_REMOVED lines=12> */
.L_x_28848:
        /* <DEDUP_REMOVED lines=46> */
.L_x_28846:
[----:B------:R-:W-:Y:S01]  /*4150*/  ISETP.NE.AND P1, PT, R16, 0x1, PT ;  /* 0x000000011000780c */ /* 0x000fe20003f25270 */
[----:B------:R-:W-:Y:S01]  /*4160*/  HADD2.F32 R12, -RZ, R12.H1_H1 ;  /* 0x3000000cff0c7230 */ /* 0x000fe20000004100 */
[----:B------:R-:W-:Y:S01]  /*4170*/  I2FP.F32.U32 R11, R10 ;  /* 0x0000000a000b7245 */ /* 0x000fe20000201000 */
[----:B------:R-:W-:Y:S02]  /*4180*/  IMAD.MOV.U32 R17, RZ, RZ, 0x2 ;  /* 0x00000002ff117424 */ /* 0x000fe400078e00ff */
[----:B------:R-:W-:Y:S02]  /*4190*/  IMAD.MOV.U32 R10, RZ, RZ, R4 ;  /* 0x000000ffff0a7224 */ /* 0x000fe400078e0004 */
[----:B------:R-:W-:Y:S01]  /*41a0*/  FMUL.FTZ R12, R12, UR6 ;  /* 0x000000060c0c7c20 */ /* 0x000fe20008410000 */
[----:B------:R-:W-:-:S03]  /*41b0*/  FFMA.FTZ R11, R11, R134, 1.1641532182693481445e-10 ;  /* 0x2f0000000b0b7423 */ /* 0x000fc60000010086 */
[----:B------:R-:W-:Y:S02]  /*41c0*/  FMUL.FTZ R65, R12, UR5 ;  /* 0x000000050c417c20 */ /* 0x000fe40008410000 */
[----:B------:R-:W-:Y:S01]  /*41d0*/  FSETP.LE.FTZ.AND P0, PT, R11, UR4, PT ;  /* 0x000000040b007c0b */ /* 0x000fe2000bf13000 */
        /* <DEDUP_REMOVED lines=9> */
.L_x_28850:
        /* <DEDUP_REMOVED lines=12> */
.L_x_28851:
        /* <DEDUP_REMOVED lines=46> */
.L_x_28849:
[----:B------:R-:W-:Y:S01]  /*4610*/  ISETP.NE.AND P2, PT, R17, 0x1, PT ;  /* 0x000000011100780c */ /* 0x000fe20003f45270 */
[----:B------:R-:W-:Y:S01]  /*4620*/  HFMA2 R12, -RZ, RZ, 0, 1.1920928955078125e-07 ;  /* 0x00000002ff0c7431 */ /* 0x000fe200000001ff */
[----:B------:R-:W-:Y:S01]  /*4630*/  I2FP.F32.U32 R11, R10 ;  /* 0x0000000a000b7245 */ /* 0x000fe20000201000 */
[----:B------:R-:W-:-:S04]  /*4640*/  HADD2.F32 R10, -RZ, R13.H0_H0 ;  /* 0x2000000dff0a7230 */ /* 0x000fc80000004100 */
[----:B------:R-:W-:Y:S01]  /*4650*/  FFMA.FTZ R11, R11, R134, 1.1641532182693481445e-10 ;  /* 0x2f0000000b0b7423 */ /* 0x000fe20000010086 */
[----:B------:R-:W-:Y:S01]  /*4660*/  FMUL.FTZ R66, R10, UR6 ;  /* 0x000000060a427c20 */ /* 0x000fe20008410000 */
[----:B------:R-:W-:-:S03]  /*4670*/  IMAD.MOV.U32 R10, RZ, RZ, R4 ;  /* 0x000000ffff0a7224 */ /* 0x000fc600078e0004 */
        /* <DEDUP_REMOVED lines=11> */
.L_x_28853:
        /* <DEDUP_REMOVED lines=12> */
.L_x_28854:
        /* <DEDUP_REMOVED lines=46> */
.L_x_28852:
        /* <DEDUP_REMOVED lines=18> */
.L_x_28856:
        /* <DEDUP_REMOVED lines=12> */
.L_x_28857:
        /* <DEDUP_REMOVED lines=44> */
[----:B------:R-:W-:Y:S02]  /*4f70*/  IMAD.MOV.U32 R10, RZ, RZ, R20 ;  /* 0x000000ffff0a7224 */ /* 0x000fe400078e0014 */
[----:B------:R-:W-:-:S07]  /*4f80*/  IMAD.MOV.U32 R20, RZ, RZ, R12 ;  /* 0x000000ffff147224 */ /* 0x000fce00078e000c */
.L_x_28855:
[----:B------:R-:W-:Y:S01]  /*4f90*/  ISETP.NE.AND P4, PT, R16, 0x1, PT ;  /* 0x000000011000780c */ /* 0x000fe20003f85270 */
[----:B------:R-:W-:Y:S01]  /*4fa0*/  IMAD.MOV.U32 R12, RZ, RZ, 0x2 ;  /* 0x00000002ff0c7424 */ /* 0x000fe200078e00ff */
        /* <DEDUP_REMOVED lines=16> */
.L_x_28859:
        /* <DEDUP_REMOVED lines=12> */
.L_x_28860:
        /* <DEDUP_REMOVED lines=46> */
.L_x_28858:
[----:B------:R-:W-:Y:S01]  /*5450*/  ISETP.NE.AND P5, PT, R12, 0x1, PT ;  /* 0x000000010c00780c */ /* 0x000fe20003fa5270 */
[----:B------:R-:W-:Y:S01]  /*5460*/  HADD2.F32 R14, -RZ, R14.H1_H1 ;  /* 0x3000000eff0e7230 */ /* 0x000fe20000004100 */
[----:B------:R-:W-:Y:S01]  /*5470*/  I2FP.F32.U32 R11, R10 ;  /* 0x0000000a000b7245 */ /* 0x000fe20000201000 */
[----:B------:R-:W-:Y:S02]  /*5480*/  HFMA2 R13, -RZ, RZ, 0, 1.1920928955078125e-07 ;  /* 0x00000002ff0d7431 */ /* 0x000fe400000001ff */
        /* <DEDUP_REMOVED lines=14> */
.L_x_28862:
        /* <DEDUP_REMOVED lines=12> */
.L_x_28863:
        /* <DEDUP_REMOVED lines=45> */
.L_x_28861:
[----:B------:R-:W-:Y:S01]  /*5900*/  ISETP.NE.AND P6, PT, R13, 0x1, PT ;  /* 0x000000010d00780c */ /* 0x000fe20003fc5270 */
[----:B------:R-:W-:Y:S01]  /*5910*/  IMAD.MOV.U32 R26, RZ, RZ, 0x2 ;  /* 0x00000002ff1a7424 */ /* 0x000fe200078e00ff */
[----:B------:R-:W-:Y:S01]  /*5920*/  I2FP.F32.U32 R11, R10 ;  /* 0x0000000a000b7245 */ /* 0x000fe20000201000 */
[----:B------:R-:W-:-:S04]  /*5930*/  HADD2.F32 R10, -RZ, R15.H0_H0 ;  /* 0x2000000fff0a7230 */ /* 0x000fc80000004100 */
[----:B------:R-:W-:Y:S01]  /*5940*/  FFMA.FTZ R11, R11, R134, 1.1641532182693481445e-10 ;  /* 0x2f0000000b0b7423 */ /* 0x000fe20000010086 */
[----:B------:R-:W-:-:S04]  /*5950*/  FMUL.FTZ R10, R10, UR6 ;  /* 0x000000060a0a7c20 */ /* 0x000fc80008410000 */
        /* <DEDUP_REMOVED lines=12> */
.L_x_28865:
        /* <DEDUP_REMOVED lines=14> */
.L_x_28866:
        /* <DEDUP_REMOVED lines=46> */
.L_x_28864:
[----:B------:R-:W-:Y:S01]  /*5de0*/  I2FP.F32.U32 R11, R11 ;  /* 0x0000000b000b7245 */ /* 0x000fe20000201000 */
[----:B------:R-:W-:Y:S01]  /*5df0*/  HADD2.F32 R15, -RZ, R15.H1_H1 ;  /* 0x3000000fff0f7230 */ /* 0x000fe20000004100 */
[----:B------:R-:W-:Y:S02]  /*5e00*/  ISETP.NE.AND P6, PT, R21, RZ, PT ;  /* 0x000000ff1500720c */ /* 0x000fe40003fc5270 */
[----:B------:R-:W-:Y:S01]  /*5e10*/  FSEL R65, R65, RZ, P0 ;  /* 0x000000ff41417208 */ /* 0x000fe20000000000 */
[----:B------:R-:W-:Y:S01]  /*5e20*/  FFMA.FTZ R11, R11, R134, 1.1641532182693481445e-10 ;  /* 0x2f0000000b0b7423 */ /* 0x000fe20000010086 */
[----:B------:R-:W-:Y:S01]  /*5e30*/  FMUL.FTZ R15, R15, UR6 ;  /* 0x000000060f0f7c20 */ /* 0x000fe20008410000 */
        /* <DEDUP_REMOVED lines=10> */
.L_x_28842:
        /* <DEDUP_REMOVED lines=43> */
.L_x_28869:
        /* <DEDUP_REMOVED lines=12> */
.L_x_28870:
        /* <DEDUP_REMOVED lines=49> */
.L_x_28868:
        /* <DEDUP_REMOVED lines=22> */
.L_x_28872:
        /* <DEDUP_REMOVED lines=12> */
.L_x_28873:
        /* <DEDUP_REMOVED lines=50> */
.L_x_28871:
        /* <DEDUP_REMOVED lines=21> */
.L_x_28875:
        /* <DEDUP_REMOVED lines=12> */
.L_x_28876:
        /* <DEDUP_REMOVED lines=50> */
.L_x_28874:
        /* <DEDUP_REMOVED lines=21> */
.L_x_28878:
        /* <DEDUP_REMOVED lines=12> */
.L_x_28879:
        /* <DEDUP_REMOVED lines=50> */
.L_x_28877:
[----:B------:R-:W-:Y:S01]  /*7500*/  I2FP.F32.U32 R17, R12 ;  /* 0x0000000c00117245 */ /* 0x000fe20000201000 */
[----:B------:R-:W-:Y:S01]  /*7510*/  HADD2.F32 R13, -RZ, R13.H1_H1 ;  /* 0x3000000dff0d7230 */ /* 0x000fe20000004100 */
[----:B------:R-:W-:-:S03]  /*7520*/  ISETP.NE.AND P3, PT, R21, 0x1, PT ;  /* 0x000000011500780c */ /* 0x000fc60003f65270 */
[----:B------:R-:W-:Y:S01]  /*7530*/  FFMA.FTZ R17, R17, R134, 1.1641532182693481445e-10 ;  /* 0x2f00000011117423 */ /* 0x000fe20000010086 */
[----:B------:R-:W-:-:S04]  /*7540*/  FMUL.FTZ R13, R13, UR6 ;  /* 0x000000060d0d7c20 */ /* 0x000fc80008410000 */
[----:B------:R-:W-:Y:S01]  /*7550*/  FMUL.FTZ R13, R13, UR5 ;  /* 0x000000050d0d7c20 */ /* 0x000fe20008410000 */
[----:B------:R-:W-:Y:S01]  /*7560*/  FSETP.GTU.FTZ.AND P2, PT, R17, UR4, PT ;  /* 0x0000000411007c0b */ /* 0x000fe2000bf5c000 */
[----:B------:R-:W-:-:S03]  /*7570*/  IMAD.MOV.U32 R17, RZ, RZ, 0x2 ;  /* 0x00000002ff117424 */ /* 0x000fc600078e00ff */
        /* <DEDUP_REMOVED lines=13> */
.L_x_28881:
        /* <DEDUP_REMOVED lines=12> */
.L_x_28882:
        /* <DEDUP_REMOVED lines=50> */
.L_x_28880:
        /* <DEDUP_REMOVED lines=21> */
.L_x_28884:
        /* <DEDUP_REMOVED lines=12> */
.L_x_28885:
        /* <DEDUP_REMOVED lines=50> */
.L_x_28883:
[----:B------:R-:W-:Y:S01]  /*7f60*/  I2FP.F32.U32 R13, R12 ;  /* 0x0000000c000d7245 */ /* 0x000fe20000201000 */
[----:B------:R-:W-:Y:S01]  /*7f70*/  HADD2.F32 R14, -RZ, R14.H1_H1 ;  /* 0x3000000eff0e7230 */ /* 0x000fe20000004100 */
[----:B------:R-:W-:Y:S01]  /*7f80*/  ISETP.NE.AND P5, PT, R20, 0x1, PT ;  /* 0x000000011400780c */ /* 0x000fe20003fa5270 */
[----:B------:R-:W-:Y:S02]  /*7f90*/  IMAD.MOV.U32 R12, RZ, RZ, R4 ;  /* 0x000000ffff0c7224 */ /* 0x000fe400078e0004 */
[----:B------:R-:W-:Y:S01]  /*7fa0*/  FFMA.FTZ R13, R13, R134, 1.1641532182693481445e-10 ;  /* 0x2f0000000d0d7423 */ /* 0x000fe20000010086 */
[----:B------:R-:W-:-:S04]  /*7fb0*/  FMUL.FTZ R14, R14, UR6 ;  /* 0x000000060e0e7c20 */ /* 0x000fc80008410000 */
        /* <DEDUP_REMOVED lines=15> */
.L_x_28887:
        /* <DEDUP_REMOVED lines=12> */
.L_x_28888:
        /* <DEDUP_REMOVED lines=50> */
.L_x_28886:
        /* <DEDUP_REMOVED lines=21> */
.L_x_28890:
        /* <DEDUP_REMOVED lines=14> */
.L_x_28891:
        /* <DEDUP_REMOVED lines=50> */
.L_x_28889:
        /* <DEDUP_REMOVED lines=10> */
.L_x_28867:
[----:B------:R-:W-:Y:S01]  /*8a80*/  ISETP.NE.AND P0, PT, R26, 0x1, PT ;  /* 0x000000011a00780c */ /* 0x000fe20003f05270 */
[----:B------:R-:W-:Y:S01]  /*8a90*/  IMAD.MOV.U32 R21, RZ, RZ, 0x2 ;  /* 0x00000002ff157424 */ /* 0x000fe200078e00ff */
[----:B0-----:R-:W-:Y:S01]  /*8aa0*/  MOV R16, R20 ;  /* 0x0000001400107202 */ /* 0x001fe20000000f00 */
        /* <DEDUP_REMOVED lines=12> */
.L_x_28894:
        /* <DEDUP_REMOVED lines=12> */
.L_x_28895:
        /* <DEDUP_REMOVED lines=49> */
.L_x_28893:
[----:B------:R-:W-:Y:S01]  /*8f40*/  ISETP.NE.AND P0, PT, R21, 0x1, PT ;  /* 0x000000011500780c */ /* 0x000fe20003f05270 */
[----:B-----5:R-:W-:Y:S01]  /*8f50*/  HADD2.F32 R17, -RZ, R12.H0_H0 ;  /* 0x2000000cff117230 */ /* 0x020fe20000004100 */
[----:B------:R-:W-:Y:S01]  /*8f60*/  I2FP.F32.U32 R11, R11 ;  /* 0x0000000b000b7245 */ /* 0x000fe20000201000 */
[----:B------:R-:W-:-:S03]  /*8f70*/  IMAD.MOV.U32 R20, RZ, RZ, 0x2 ;  /* 0x00000002ff147424 */ /* 0x000fc600078e00ff */
[----:B------:R-:W-:Y:S01]  /*8f80*/  FMUL.FTZ R56, R17, UR6 ;  /* 0x0000000611387c20 */ /* 0x000fe20008410000 */
[----:B------:R-:W-:Y:S01]  /*8f90*/  FFMA.FTZ R11, R11, R134, 1.1641532182693481445e-10 ;  /* 0x2f0000000b0b7423 */ /* 0x000fe20000010086 */
[----:B------:R-:W-:Y:S02]  /*8fa0*/  MOV R17, R4 ;  /* 0x0000000400117202 */ /* 0x000fe40000000f00 */
[----:B------:R-:W-:Y:S02]  /*8fb0*/  FMUL.FTZ R56, R56, UR5 ;  /* 0x0000000538387c20 */ /* 0x000fe40008410000 */
[----:B------:R-:W-:-:S04]  /*8fc0*/  FSETP.LE.FTZ.AND P1, PT, R11, UR4, PT ;  /* 0x000000040b007c0b */ /* 0x000fc8000bf33000 */
        /* <DEDUP_REMOVED lines=10> */
.L_x_28897:
        /* <DEDUP_REMOVED lines=12> */
.L_x_28898:
        /* <DEDUP_REMOVED lines=50> */
.L_x_28896:
[----:B------:R-:W-:Y:S01]  /*9450*/  ISETP.NE.AND P1, PT, R20, 0x1, PT ;  /* 0x000000011400780c */ /* 0x000fe20003f25270 */
[----:B------:R-:W-:Y:S01]  /*9460*/  HADD2.F32 R12, -RZ, R12.H1_H1 ;  /* 0x3000000cff0c7230 */ /* 0x000fe20000004100 */
[----:B------:R-:W-:Y:S01]  /*9470*/  I2FP.F32.U32 R17, R17 ;  /* 0x0000001100117245 */ /* 0x000fe20000201000 */
[----:B------:R-:W-:-:S03]  /*9480*/  IMAD.MOV.U32 R21, RZ, RZ, 0x2 ;  /* 0x00000002ff157424 */ /* 0x000fc600078e00ff */
[----:B------:R-:W-:Y:S01]  /*9490*/  FMUL.FTZ R57, R12, UR6 ;  /* 0x000000060c397c20 */ /* 0x000fe20008410000 */
[----:B------:R-:W-:Y:S01]  /*94a0*/  FFMA.FTZ R17, R17, R134, 1.1641532182693481445e-10 ;  /* 0x2f00000011117423 */ /* 0x000fe20000010086 */
[----:B------:R-:W-:Y:S02]  /*94b0*/  IMAD.MOV.U32 R12, RZ, RZ, R4 ;  /* 0x000000ffff0c7224 */ /* 0x000fe400078e0004 */
        /* <DEDUP_REMOVED lines=11> */
.L_x_28900:
        /* <DEDUP_REMOVED lines=12> */
.L_x_28901:
        /* <DEDUP_REMOVED lines=50> */
.L_x_28899:
        /* <DEDUP_REMOVED lines=18> */
.L_x_28903:
        /* <DEDUP_REMOVED lines=12> */
.L_x_28904:
        /* <DEDUP_REMOVED lines=50> */
.L_x_28902:
[----:B------:R-:W-:Y:S01]  /*9e50*/  ISETP.NE.AND P3, PT, R20, 0x1, PT ;  /* 0x000000011400780c */ /* 0x000fe20003f65270 */
[----:B------:R-:W-:Y:S01]  /*9e60*/  HADD2.F32 R13, -RZ, R13.H1_H1 ;  /* 0x3000000dff0d7230 */ /* 0x000fe20000004100 */
[----:B------:R-:W-:Y:S02]  /*9e70*/  I2FP.F32.U32 R17, R12 ;  /* 0x0000000c00117245 */ /* 0x000fe40000201000 */
[----:B------:R-:W-:Y:S02]  /*9e80*/  MOV R12, R4 ;  /* 0x00000004000c7202 */ /* 0x000fe40000000f00 */
[----:B------:R-:W-:Y:S01]  /*9e90*/  FMUL.FTZ R13, R13, UR6 ;  /* 0x000000060d0d7c20 */ /* 0x000fe20008410000 */
[----:B------:R-:W-:-:S03]  /*9ea0*/  FFMA.FTZ R17, R17, R134, 1.1641532182693481445e-10 ;  /* 0x2f00000011117423 */ /* 0x000fc60000010086 */
[----:B------:R-:W-:Y:S02]  /*9eb0*/  FMUL.FTZ R59, R13, UR5 ;  /* 0x000000050d3b7c20 */ /* 0x000fe40008410000 */
        /* <DEDUP_REMOVED lines=11> */
.L_x_28906:
        /* <DEDUP_REMOVED lines=12> */
.L_x_28907:
        /* <DEDUP_REMOVED lines=50> */
.L_x_28905:
        /* <DEDUP_REMOVED lines=18> */
.L_x_28909:
        /* <DEDUP_REMOVED lines=12> */
.L_x_28910:
        /* <DEDUP_REMOVED lines=50> */
.L_x_28908:
[----:B------:R-:W-:Y:S01]  /*a850*/  ISETP.NE.AND P5, PT, R20, 0x1, PT ;  /* 0x000000011400780c */ /* 0x000fe20003fa5270 */
[----:B------:R-:W-:Y:S01]  /*a860*/  HADD2.F32 R14, -RZ, R14.H1_H1 ;  /* 0x3000000eff0e7230 */ /* 0x000fe20000004100 */
[----:B------:R-:W-:Y:S01]  /*a870*/  I2FP.F32.U32 R13, R12 ;  /* 0x0000000c000d7245 */ /* 0x000fe20000201000 */
[----:B------:R-:W-:-:S03]  /*a880*/  HFMA2 R17, -RZ, RZ, 0, 1.1920928955078125e-07 ;  /* 0x00000002ff117431 */ /* 0x000fc600000001ff */
[----:B------:R-:W-:Y:S01]  /*a890*/  FMUL.FTZ R14, R14, UR6 ;  /* 0x000000060e0e7c20 */ /* 0x000fe20008410000 */
[----:B------:R-:W-:-:S03]  /*a8a0*/  FFMA.FTZ R13, R13, R134, 1.1641532182693481445e-10 ;  /* 0x2f0000000d0d7423 */ /* 0x000fc60000010086 */
        /* <DEDUP_REMOVED lines=12> */
.L_x_28912:
        /* <DEDUP_REMOVED lines=12> */
.L_x_28913:
        /* <DEDUP_REMOVED lines=50> */
.L_x_28911:
[----:B------:R-:W-:Y:S01]  /*ad50*/  ISETP.NE.AND P6, PT, R17, 0x1, PT ;  /* 0x000000011100780c */ /* 0x000fe20003fc5270 */
[----:B------:R-:W-:Y:S01]  /*ad60*/  HADD2.F32 R12, -RZ, R15.H0_H0 ;  /* 0x2000000fff0c7230 */ /* 0x000fe20000004100 */
[----:B------:R-:W-:Y:S01]  /*ad70*/  I2FP.F32.U32 R13, R13 ;  /* 0x0000000d000d7245 */ /* 0x000fe20000201000 */
[----:B------:R-:W-:-:S03]  /*ad80*/  IMAD.MOV.U32 R26, RZ, RZ, 0x2 ;  /* 0x00000002ff1a7424 */ /* 0x000fc600078e00ff */
[----:B------:R-:W-:Y:S01]  /*ad90*/  FMUL.FTZ R54, R12, UR6 ;  /* 0x000000060c367c20 */ /* 0x000fe20008410000 */
[----:B------:R-:W-:Y:S01]  /*ada0*/  FFMA.FTZ R13, R13, R134, 1.1641532182693481445e-10 ;  /* 0x2f0000000d0d7423 */ /* 0x000fe20000010086 */
[----:B------:R-:W-:Y:S02]  /*adb0*/  MOV R12, R4 ;  /* 0x00000004000c7202 */ /* 0x000fe40000000f00 */
        /* <DEDUP_REMOVED lines=11> */
.L_x_28915:
        /* <DEDUP_REMOVED lines=14> */
.L_x_28916:
        /* <DEDUP_REMOVED lines=48> */
[----:B------:R-:W-:-:S07]  /*b250*/  IMAD.MOV.U32 R16, RZ, RZ, R20 ;  /* 0x000000ffff107224 */ /* 0x000fce00078e0014 */
.L_x_28914:
        /* <DEDUP_REMOVED lines=16> */
.L_x_28892:
[----:B------:R-:W-:Y:S01]  /*b360*/  SEL R15, RZ, 0x1000000, !P6 ;  /* 0x01000000ff0f7807 */ /* 0x000fe20007000000 */
[C---:B------:R-:W-:Y:S01]  /*b370*/  IMAD.WIDE.U32 R20, R10.reuse, 0x20, R132 ;  /* 0x000000200a147825 */ /* 0x040fe200078e0084 */
[----:B------:R-:W-:Y:S02]  /*b380*/  ISETP.NE.AND P6, PT, R11, RZ, PT ;  /* 0x000000ff0b00720c */ /* 0x000fe40003fc5270 */
[----:B------:R-:W-:Y:S01]  /*b390*/  SEL R14, RZ, 0x10000, !P5 ;  /* 0x00010000ff0e7807 */ /* 0x000fe20006800000 */
[----:B------:R-:W-:Y:S01]  /*b3a0*/  IMAD.WIDE.U32 R22, R10, 0x8, R130 ;  /* 0x000000080a167825 */ /* 0x000fe200078e0082 */
[----:B------:R-:W-:Y:S01]  /*b3b0*/  SEL R25, RZ, 0x100, !P4 ;  /* 0x00000100ff197807 */ /* 0x000fe20006000000 */
[----:B------:R0:W-:Y:S01]  /*b3c0*/  STG.E.128 desc[UR12][R20.64], R56 ;  /* 0x0000003814007986 */ /* 0x0001e2000c101d0c */
[----:B------:R-:W-:Y:S02]  /*b3d0*/  SEL R13, RZ, 0x1000000, !P2 ;  /* 0x01000000ff0d7807 */ /* 0x000fe40005000000 */
[----:B------:R-:W-:Y:S01]  /*b3e0*/  SEL R11, RZ, 0x10000, !P1 ;  /* 0x00010000ff0b7807 */ /* 0x000fe20004800000 */
[----:B------:R0:W-:Y:S01]  /*b3f0*/  STG.E.128 desc[UR12][R20.64+0x10], R52 ;  /* 0x0000103414007986 */ /* 0x0001e2000c101d0c */
[----:B------:R-:W-:-:S02]  /*b400*/  SEL R12, RZ, 0x100, !P0 ;  /* 0x00000100ff0c7807 */ /* 0x000fc40004000000 */
        /* <DEDUP_REMOVED lines=30> */
.L_x_28919:
        /* <DEDUP_REMOVED lines=12> */
.L_x_28920:
        /* <DEDUP_REMOVED lines=50> */
.L_x_28918:
[----:B------:R-:W-:Y:S01]  /*b9d0*/  I2FP.F32.U32 R21, R21 ;  /* 0x0000001500157245 */ /* 0x000fe20000201000 */
[----:B-----5:R-:W-:Y:S01]  /*b9e0*/  HADD2.F32 R16, -RZ, R12.H0_H0 ;  /* 0x2000000cff107230 */ /* 0x020fe20000004100 */
        /* <DEDUP_REMOVED lines=20> */
.L_x_28922:
        /* <DEDUP_REMOVED lines=12> */
.L_x_28923:
        /* <DEDUP_REMOVED lines=50> */
.L_x_28921:
        /* <DEDUP_REMOVED lines=21> */
.L_x_28925:
        /* <DEDUP_REMOVED lines=12> */
.L_x_28926:
        /* <DEDUP_REMOVED lines=50> */
.L_x_28924:
        /* <DEDUP_REMOVED lines=21> */
.L_x_28928:
        /* <DEDUP_REMOVED lines=12> */
.L_x_28929:
        /* <DEDUP_REMOVED lines=50> */
.L_x_28927:
[----:B------:R-:W-:Y:S01]  /*c970*/  I2FP.F32.U32 R17, R12 ;  /* 0x0000000c00117245 */ /* 0x000fe20000201000 */
[----:B------:R-:W-:Y:S01]  /*c980*/  HADD2.F32 R13, -RZ, R13.H1_H1 ;  /* 0x3000000dff0d7230 */ /* 0x000fe20000004100 */
[----:B------:R-:W-:Y:S01]  /*c990*/  ISETP.NE.AND P3, PT, R22, 0x1, PT ;  /* 0x000000011600780c */ /* 0x000fe20003f65270 */
        /* <DEDUP_REMOVED lines=18> */
.L_x_28931:
        /* <DEDUP_REMOVED lines=12> */
.L_x_28932:
        /* <DEDUP_REMOVED lines=50> */
.L_x_28930:
        /* <DEDUP_REMOVED lines=21> */
.L_x_28934:
        /* <DEDUP_REMOVED lines=12> */
.L_x_28935:
        /* <DEDUP_REMOVED lines=50> */
.L_x_28933:
        /* <DEDUP_REMOVED lines=21> */
.L_x_28937:
        /* <DEDUP_REMOVED lines=12> */
.L_x_28938:
        /* <DEDUP_REMOVED lines=50> */
.L_x_28936:
        /* <DEDUP_REMOVED lines=21> */
.L_x_28940:
        /* <DEDUP_REMOVED lines=14> */
.L_x_28941:
        /* <DEDUP_REMOVED lines=50> */
.L_x_28939:
        /* <DEDUP_REMOVED lines=10> */
.L_x_28917:
        /* <DEDUP_REMOVED lines=15> */
.L_x_28944:
        /* <DEDUP_REMOVED lines=12> */
.L_x_28945:
        /* <DEDUP_REMOVED lines=49> */
[----:B------:R-:W-:-:S07]  /*e3b0*/  HFMA2 R22, -RZ, RZ, 0, 0 ;  /* 0x00000000ff167431 */ /* 0x000fce00000001ff */
.L_x_28943:
        /* <DEDUP_REMOVED lines=19> */
.L_x_28947:
        /* <DEDUP_REMOVED lines=12> */
.L_x_28948:
        /* <DEDUP_REMOVED lines=50> */
.L_x_28946:
[----:B------:R-:W-:Y:S01]  /*e8d0*/  ISETP.NE.AND P1, PT, R23, 0x1, PT ;  /* 0x000000011700780c */ /* 0x000fe20003f25270 */
[----:B------:R-:W-:Y:S01]  /*e8e0*/  HADD2.F32 R12, -RZ, R12.H1_H1 ;  /* 0x3000000cff0c7230 */ /* 0x000fe20000004100 */
[----:B------:R-:W-:Y:S01]  /*e8f0*/  I2FP.F32.U32 R17, R16 ;  /* 0x0000001000117245 */ /* 0x000fe20000201000 */
[----:B------:R-:W-:-:S03]  /*e900*/  HFMA2 R16, -RZ, RZ, 0, 1.1920928955078125e-07 ;  /* 0x00000002ff107431 */ /* 0x000fc600000001ff */
        /* <DEDUP_REMOVED lines=14> */
.L_x_28950:
        /* <DEDUP_REMOVED lines=12> */
.L_x_28951:
        /* <DEDUP_REMOVED lines=50> */
.L_x_28949:
[----:B------:R-:W-:Y:S01]  /*edd0*/  ISETP.NE.AND P2, PT, R16, 0x1, PT ;  /* 0x000000011000780c */ /* 0x000fe20003f45270 */
[----:B------:R-:W-:Y:S01]  /*ede0*/  IMAD.MOV.U32 R22, RZ, RZ, 0x2 ;  /* 0x00000002ff167424 */ /* 0x000fe200078e00ff */
[----:B------:R-:W-:Y:S01]  /*edf0*/  I2FP.F32.U32 R17, R12 ;  /* 0x0000000c00117245 */ /* 0x000fe20000201000 */
[----:B------:R-:W-:-:S04]  /*ee00*/  HADD2.F32 R12, -RZ, R13.H0_H0 ;  /* 0x2000000dff0c7230 */ /* 0x000fc80000004100 */
[----:B------:R-:W-:Y:S01]  /*ee10*/  FFMA.FTZ R17, R17, R134, 1.1641532182693481445e-10 ;  /* 0x2f00000011117423 */ /* 0x000fe20000010086 */
[----:B------:R-:W-:Y:S01]  /*ee20*/  FMUL.FTZ R50, R12, UR6 ;  /* 0x000000060c327c20 */ /* 0x000fe20008410000 */
        /* <DEDUP_REMOVED lines=12> */
.L_x_28953:
        /* <DEDUP_REMOVED lines=12> */
.L_x_28954:
        /* <DEDUP_REMOVED lines=50> */
.L_x_28952:
        /* <DEDUP_REMOVED lines=18> */
.L_x_28956:
        /* <DEDUP_REMOVED lines=12> */
.L_x_28957:
        /* <DEDUP_REMOVED lines=50> */
.L_x_28955:
        /* <DEDUP_REMOVED lines=18> */
.L_x_28959:
        /* <DEDUP_REMOVED lines=12> */
.L_x_28960:
        /* <DEDUP_REMOVED lines=50> */
.L_x_28958:
        /* <DEDUP_REMOVED lines=18> */
.L_x_28962:
        /* <DEDUP_REMOVED lines=12> */
.L_x_28963:
        /* <DEDUP_REMOVED lines=50> */
.L_x_28961:
        /* <DEDUP_REMOVED lines=18> */
.L_x_28965:
        /* <DEDUP_REMOVED lines=14> */
.L_x_28966:
        /* <DEDUP_REMOVED lines=50> */
.L_x_28964:
        /* <DEDUP_REMOVED lines=16> */
.L_x_28942:
[----:B------:R-:W-:Y:S01]  /*107f0*/  SEL R15, RZ, 0x1000000, !P6 ;  /* 0x01000000ff0f7807 */ /* 0x000fe20007000000 */
[----:B------:R-:W-:Y:S01]  /*10800*/  IMAD.WIDE.U32 R22, R11, 0x8, R130 ;  /* 0x000000080b167825 */ /* 0x000fe200078e0082 */
[----:B------:R-:W-:Y:S02]  /*10810*/  SEL R16, RZ, 0x10000, !P5 ;  /* 0x00010000ff107807 */ /* 0x000fe40006800000 */
[----:B------:R-:W-:Y:S02]  /*10820*/  SEL R25, RZ, 0x100, !P4 ;  /* 0x00000100ff197807 */ /* 0x000fe40006000000 */
[----:B------:R-:W-:Y:S02]  /*10830*/  SEL R14, RZ, 0x1000000, !P2 ;  /* 0x01000000ff0e7807 */ /* 0x000fe40005000000 */
[----:B------:R-:W-:Y:S02]  /*10840*/  SEL R13, RZ, 0x10000, !P1 ;  /* 0x00010000ff0d7807 */ /* 0x000fe40004800000 */
[----:B------:R-:W-:-:S02]  /*10850*/  SEL R12, RZ, 0x100, !P0 ;  /* 0x00000100ff0c7807 */ /* 0x000fc40004000000 */
[----:B------:R-:W-:Y:S02]  /*10860*/  ISETP.NE.AND P6, PT, R21, RZ, PT ;  /* 0x000000ff1500720c */ /* 0x000fe40003fc5270 */
        /* <DEDUP_REMOVED lines=33> */
.L_x_28969:
        /* <DEDUP_REMOVED lines=12> */
.L_x_28970:
        /* <DEDUP_REMOVED lines=50> */
.L_x_28968:
        /* <DEDUP_REMOVED lines=22> */
.L_x_28972:
        /* <DEDUP_REMOVED lines=12> */
.L_x_28973:
        /* <DEDUP_REMOVED lines=50> */
.L_x_28971:
        /* <DEDUP_REMOVED lines=21> */
.L_x_28975:
        /* <DEDUP_REMOVED lines=12> */
.L_x_28976:
        /* <DEDUP_REMOVED lines=50> */
.L_x_28974:
        /* <DEDUP_REMOVED lines=21> */
.L_x_28978:
        /* <DEDUP_REMOVED lines=12> */
.L_x_28979:
        /* <DEDUP_REMOVED lines=50> */
.L_x_28977:
        /* <DEDUP_REMOVED lines=21> */
.L_x_28981:
        /* <DEDUP_REMOVED lines=12> */
.L_x_28982:
        /* <DEDUP_REMOVED lines=50> */
.L_x_28980:
        /* <DEDUP_REMOVED lines=21> */
.L_x_28984:
        /* <DEDUP_REMOVED lines=12> */
.L_x_28985:
        /* <DEDUP_REMOVED lines=50> */
.L_x_28983:
        /* <DEDUP_REMOVED lines=21> */
.L_x_28987:
        /* <DEDUP_REMOVED lines=12> */
.L_x_28988:
        /* <DEDUP_REMOVED lines=50> */
.L_x_28986:
        /* <DEDUP_REMOVED lines=21> */
.L_x_28990:
        /* <DEDUP_REMOVED lines=14> */
.L_x_28991:
        /* <DEDUP_REMOVED lines=50> */
.L_x_28989:
        /* <DEDUP_REMOVED lines=10> */
.L_x_28967:
[----:B------:R-:W-:Y:S01]  /*13380*/  ISETP.NE.AND P0, PT, R26, 0x1, PT ;  /* 0x000000011a00780c */ /* 0x000fe20003f05270 */
[----:B------:R-:W-:Y:S02]  /*13390*/  HFMA2 R21, -RZ, RZ, 0, 1.1920928955078125e-07 ;  /* 0x00000002ff157431 */ /* 0x000fe400000001ff */
[----:B0-----:R-:W-:Y:S01]  /*133a0*/  IMAD.MOV.U32 R17, RZ, RZ, R4 ;  /* 0x000000ffff117224 */ /* 0x001fe200078e0004 */
        /* <DEDUP_REMOVED lines=12> */
.L_x_28994:
        /* <DEDUP_REMOVED lines=12> */
.L_x_28995:
        /* <DEDUP_REMOVED lines=41> */
[----:B------:R-:W-:Y:S01]  /*137c0*/  UIADD3 UR30, UPT, UPT, UR11, -0x695add53, URZ ;  /* 0x96a522ad0b1e7890 */ /* 0x000fe2000fffe0ff */
[----:B------:R-:W-:Y:S02]  /*137d0*/  MOV R17, R20 ;  /* 0x0000001400117202 */ /* 0x000fe40000000f00 */
[----:B------:R-:W-:Y:S01]  /*137e0*/  LOP3.LUT R22, R24, UR22, R5, 0x96, !PT ;  /* 0x0000001618167c12 */ /* 0x000fe2000f8e9605 */
[----:B------:R-:W-:-:S04]  /*137f0*/  IMAD.WIDE.U32 R24, R25, -0x326172a9, RZ ;  /* 0xcd9e8d5719187825 */ /* 0x000fc800078e00ff */
[----:B------:R-:W-:Y:S01]  /*13800*/  IMAD.WIDE.U32 R22, R22, -0x2daee0ad, RZ ;  /* 0xd2511f5316167825 */ /* 0x000fe200078e00ff */
[----:B------:R-:W-:Y:S02]  /*13810*/  LOP3.LUT R6, R4, UR21, R25, 0x96, !PT ;  /* 0x0000001504067c12 */ /* 0x000fe4000f8e9619 */
[----:B------:R-:W-:Y:S02]  /*13820*/  MOV R4, R24 ;  /* 0x0000001800047202 */ /* 0x000fe40000000f00 */
[----:B------:R-:W-:Y:S01]  /*13830*/  LOP3.LUT R5, R16, UR30, R23, 0x96, !PT ;  /* 0x0000001e10057c12 */ /* 0x000fe2000f8e9617 */
[----:B------:R-:W-:-:S07]  /*13840*/  IMAD.MOV.U32 R16, RZ, RZ, R22 ;  /* 0x000000ffff107224 */ /* 0x000fce00078e0016 */
.L_x_28993:
[----:B------:R-:W-:Y:S01]  /*13850*/  ISETP.NE.AND P0, PT, R21, 0x1, PT ;  /* 0x000000011500780c */ /* 0x000fe20003f05270 */
[----:B-----5:R-:W-:Y:S01]  /*13860*/  HADD2.F32 R20, -RZ, R12.H0_H0 ;  /* 0x2000000cff147230 */ /* 0x020fe20000004100 */
[----:B------:R-:W-:Y:S02]  /*13870*/  I2FP.F32.U32 R17, R17 ;  /* 0x0000001100117245 */ /* 0x000fe40000201000 */
[----:B------:R-:W-:Y:S02]  /*13880*/  MOV R22, 0x2 ;  /* 0x0000000200167802 */ /* 0x000fe40000000f00 */
[----:B------:R-:W-:Y:S01]  /*13890*/  FMUL.FTZ R40, R20, UR6 ;  /* 0x0000000614287c20 */ /* 0x000fe20008410000 */
[----:B------:R-:W-:Y:S01]  /*138a0*/  FFMA.FTZ R17, R17, R134, 1.1641532182693481445e-10 ;  /* 0x2f00000011117423 */ /* 0x000fe20000010086 */
[----:B------:R-:W-:Y:S02]  /*138b0*/  IMAD.MOV.U32 R20, RZ, RZ, R4 ;  /* 0x000000ffff147224 */ /* 0x000fe400078e0004 */
[----:B------:R-:W-:-:S02]  /*138c0*/  FMUL.FTZ R40, R40, UR5 ;  /* 0x0000000528287c20 */ /* 0x000fc40008410000 */
[----:B------:R-:W-:-:S04]  /*138d0*/  FSETP.LE.FTZ.AND P1, PT, R17, UR4, PT ;  /* 0x0000000411007c0b */ /* 0x000fc8000bf33000 */
[----:B------:R-:W-:Y:S01]  /*138e0*/  P2R R17, PR, RZ, 0x2 ;  /* 0x00000002ff117803 */ /* 0x000fe20000000000 */
        /* <DEDUP_REMOVED lines=9> */
.L_x_28997:
        /* <DEDUP_REMOVED lines=12> */
.L_x_28998:
        /* <DEDUP_REMOVED lines=50> */
.L_x_28996:
[----:B------:R-:W-:Y:S01]  /*13d60*/  ISETP.NE.AND P1, PT, R22, 0x1, PT ;  /* 0x000000011600780c */ /* 0x000fe20003f25270 */
[----:B------:R-:W-:Y:S01]  /*13d70*/  HADD2.F32 R12, -RZ, R12.H1_H1 ;  /* 0x3000000cff0c7230 */ /* 0x000fe20000004100 */
        /* <DEDUP_REMOVED lines=16> */
.L_x_29000:
        /* <DEDUP_REMOVED lines=12> */
.L_x_29001:
        /* <DEDUP_REMOVED lines=50> */
.L_x_28999:
        /* <DEDUP_REMOVED lines=18> */
.L_x_29003:
        /* <DEDUP_REMOVED lines=12> */
.L_x_29004:
        /* <DEDUP_REMOVED lines=50> */
.L_x_29002:
        /* <DEDUP_REMOVED lines=18> */
.L_x_29006:
        /* <DEDUP_REMOVED lines=12> */
.L_x_29007:
        /* <DEDUP_REMOVED lines=50> */
.L_x_29005:
        /* <DEDUP_REMOVED lines=18> */
.L_x_29009:
        /* <DEDUP_REMOVED lines=12> */
.L_x_29010:
        /* <DEDUP_REMOVED lines=50> */
.L_x_29008:
        /* <DEDUP_REMOVED lines=18> */
.L_x_29012:
        /* <DEDUP_REMOVED lines=12> */
.L_x_29013:
        /* <DEDUP_REMOVED lines=50> */
.L_x_29011:
        /* <DEDUP_REMOVED lines=18> */
.L_x_29015:
        /* <DEDUP_REMOVED lines=14> */
.L_x_29016:
        /* <DEDUP_REMOVED lines=50> */
.L_x_29014:
        /* <DEDUP_REMOVED lines=16> */
.L_x_28992:
        /* <DEDUP_REMOVED lines=28> */
[----:B------:R-:W-:Y:S02]  /*15e40*/  MOV R17, 0x2 ;  /* 0x0000000200117802 */ /* 0x000fe40000000f00 */
        /* <DEDUP_REMOVED lines=12> */
.L_x_29019:
        /* <DEDUP_REMOVED lines=12> */
.L_x_29020:
        /* <DEDUP_REMOVED lines=49> */
.L_x_29018:
        /* <DEDUP_REMOVED lines=22> */
.L_x_29022:
        /* <DEDUP_REMOVED lines=12> */
.L_x_29023:
        /* <DEDUP_REMOVED lines=50> */
.L_x_29021:
        /* <DEDUP_REMOVED lines=21> */
.L_x_29025:
        /* <DEDUP_REMOVED lines=12> */
.L_x_29026:
        /* <DEDUP_REMOVED lines=50> */
.L_x_29024:
        /* <DEDUP_REMOVED lines=21> */
.L_x_29028:
        /* <DEDUP_REMOVED lines=12> */
.L_x_29029:
        /* <DEDUP_REMOVED lines=50> */
.L_x_29027:
        /* <DEDUP_REMOVED lines=21> */
.L_x_29031:
        /* <DEDUP_REMOVED lines=12> */
.L_x_29032:
        /* <DEDUP_REMOVED lines=50> */
.L_x_29030:
        /* <DEDUP_REMOVED lines=21> */
.L_x_29034:
        /* <DEDUP_REMOVED lines=12> */
.L_x_29035:
        /* <DEDUP_REMOVED lines=50> */
.L_x_29033:
        /* <DEDUP_REMOVED lines=21> */
.L_x_29037:
        /* <DEDUP_REMOVED lines=12> */
.L_x_29038:
        /* <DEDUP_REMOVED lines=50> */
.L_x_29036:
        /* <DEDUP_REMOVED lines=21> */
.L_x_29040:
        /* <DEDUP_REMOVED lines=14> */
.L_x_29041:
        /* <DEDUP_REMOVED lines=50> */
.L_x_29039:
        /* <DEDUP_REMOVED lines=10> */
.L_x_29017:
[----:B------:R-:W-:Y:S01]  /*18800*/  ISETP.NE.AND P0, PT, R26, 0x1, PT ;  /* 0x000000011a00780c */ /* 0x000fe20003f05270 */
[----:B0-----:R-:W-:Y:S02]  /*18810*/  HFMA2 R20, -RZ, RZ, 0, 1.1920928955078125e-07 ;  /* 0x00000002ff147431 */ /* 0x001fe400000001ff */
        /* <DEDUP_REMOVED lines=13> */
.L_x_29044:
        /* <DEDUP_REMOVED lines=12> */
.L_x_29045:
        /* <DEDUP_REMOVED lines=48> */
[----:B------:R-:W-:-:S07]  /*18cb0*/  HFMA2 R20, -RZ, RZ, 0, 0 ;  /* 0x00000000ff147431 */ /* 0x000fce00000001ff */
.L_x_29043:
        /* <DEDUP_REMOVED lines=19> */
.L_x_29047:
        /* <DEDUP_REMOVED lines=12> */
.L_x_29048:
        /* <DEDUP_REMOVED lines=50> */
.L_x_29046:
        /* <DEDUP_REMOVED lines=18> */
.L_x_29050:
        /* <DEDUP_REMOVED lines=12> */
.L_x_29051:
        /* <DEDUP_REMOVED lines=50> */
.L_x_29049:
        /* <DEDUP_REMOVED lines=18> */
.L_x_29053:
        /* <DEDUP_REMOVED lines=12> */
.L_x_29054:
        /* <DEDUP_REMOVED lines=50> */
.L_x_29052:
        /* <DEDUP_REMOVED lines=18> */
.L_x_29056:
        /* <DEDUP_REMOVED lines=12> */
.L_x_29057:
        /* <DEDUP_REMOVED lines=50> */
.L_x_29055:
        /* <DEDUP_REMOVED lines=18> */
.L_x_29059:
        /* <DEDUP_REMOVED lines=12> */
.L_x_29060:
        /* <DEDUP_REMOVED lines=50> */
.L_x_29058:
        /* <DEDUP_REMOVED lines=18> */
.L_x_29062:
        /* <DEDUP_REMOVED lines=12> */
.L_x_29063:
        /* <DEDUP_REMOVED lines=50> */
.L_x_29061:
        /* <DEDUP_REMOVED lines=18> */
.L_x_29065:
        /* <DEDUP_REMOVED lines=14> */
.L_x_29066:
        /* <DEDUP_REMOVED lines=50> */
.L_x_29064:
        /* <DEDUP_REMOVED lines=16> */
.L_x_29042:
        /* <DEDUP_REMOVED lines=41> */
.L_x_29069:
        /* <DEDUP_REMOVED lines=12> */
.L_x_29070:
        /* <DEDUP_REMOVED lines=49> */
.L_x_29068:
        /* <DEDUP_REMOVED lines=22> */
.L_x_29072:
        /* <DEDUP_REMOVED lines=12> */
.L_x_29073:
        /* <DEDUP_REMOVED lines=50> */
.L_x_29071:
        /* <DEDUP_REMOVED lines=21> */
.L_x_29075:
        /* <DEDUP_REMOVED lines=12> */
.L_x_29076:
        /* <DEDUP_REMOVED lines=50> */
.L_x_29074:
        /* <DEDUP_REMOVED lines=21> */
.L_x_29078:
        /* <DEDUP_REMOVED lines=12> */
.L_x_29079:
        /* <DEDUP_REMOVED lines=50> */
.L_x_29077:
        /* <DEDUP_REMOVED lines=21> */
.L_x_29081:
        /* <DEDUP_REMOVED lines=12> */
.L_x_29082:
        /* <DEDUP_REMOVED lines=50> */
.L_x_29080:
        /* <DEDUP_REMOVED lines=21> */
.L_x_29084:
        /* <DEDUP_REMOVED lines=12> */
.L_x_29085:
        /* <DEDUP_REMOVED lines=50> */
.L_x_29083:
[----:B------:R-:W-:Y:S01]  /*1d150*/  I2FP.F32.U32 R13, R12 ;  /* 0x0000000c000d7245 */ /* 0x000fe20000201000 */
[----:B------:R-:W-:Y:S01]  /*1d160*/  HADD2.F32 R14, -RZ, R14.H1_H1 ;  /* 0x3000000eff0e7230 */ /* 0x000fe20000004100 */
[----:B------:R-:W-:Y:S02]  /*1d170*/  ISETP.NE.AND P5, PT, R17, 0x1, PT ;  /* 0x000000011100780c */ /* 0x000fe40003fa5270 */
        /* <DEDUP_REMOVED lines=18> */
.L_x_29087:
        /* <DEDUP_REMOVED lines=12> */
.L_x_29088:
        /* <DEDUP_REMOVED lines=50> */
.L_x_29086:
        /* <DEDUP_REMOVED lines=21> */
.L_x_29090:
        /* <DEDUP_REMOVED lines=14> */
.L_x_29091:
        /* <DEDUP_REMOVED lines=50> */
.L_x_29089:
        /* <DEDUP_REMOVED lines=10> */
.L_x_29067:
        /* <DEDUP_REMOVED lines=15> */
.L_x_29094:
        /* <DEDUP_REMOVED lines=12> */
.L_x_29095:
        /* <DEDUP_REMOVED lines=49> */
.L_x_29093:
[----:B------:R-:W-:Y:S01]  /*1e130*/  ISETP.NE.AND P0, PT, R20, 0x1, PT ;  /* 0x000000011400780c */ /* 0x000fe20003f05270 */
[----:B------:R-:W-:Y:S01]  /*1e140*/  HFMA2 R21, -RZ, RZ, 0, 1.1920928955078125e-07 ;  /* 0x00000002ff157431 */ /* 0x000fe200000001ff */
[----:B------:R-:W-:Y:S01]  /*1e150*/  I2FP.F32.U32 R17, R16 ;  /* 0x0000001000117245 */ /* 0x000fe20000201000 */
[----:B-----5:R-:W-:-:S04]  /*1e160*/  HADD2.F32 R16, -RZ, R12.H0_H0 ;  /* 0x2000000cff107230 */ /* 0x020fc80000004100 */
[----:B------:R-:W-:Y:S01]  /*1e170*/  FFMA.FTZ R17, R17, R134, 1.1641532182693481445e-10 ;  /* 0x2f00000011117423 */ /* 0x000fe20000010086 */
[----:B------:R-:W-:Y:S01]  /*1e180*/  FMUL.FTZ R24, R16, UR6 ;  /* 0x0000000610187c20 */ /* 0x000fe20008410000 */
[----:B------:R-:W-:-:S03]  /*1e190*/  IMAD.MOV.U32 R16, RZ, RZ, R4 ;  /* 0x000000ffff107224 */ /* 0x000fc600078e0004 */
[----:B------:R-:W-:Y:S01]  /*1e1a0*/  FSETP.LE.FTZ.AND P1, PT, R17, UR4, PT ;  /* 0x0000000411007c0b */ /* 0x000fe2000bf33000 */
[----:B------:R-:W-:-:S03]  /*1e1b0*/  FMUL.FTZ R24, R24, UR5 ;  /* 0x0000000518187c20 */ /* 0x000fc60008410000 */
        /* <DEDUP_REMOVED lines=10> */
.L_x_29097:
        /* <DEDUP_REMOVED lines=12> */
.L_x_29098:
        /* <DEDUP_REMOVED lines=50> */
.L_x_29096:
        /* <DEDUP_REMOVED lines=18> */
.L_x_29100:
        /* <DEDUP_REMOVED lines=12> */
.L_x_29101:
        /* <DEDUP_REMOVED lines=50> */
.L_x_29099:
        /* <DEDUP_REMOVED lines=18> */
.L_x_29103:
        /* <DEDUP_REMOVED lines=12> */
.L_x_29104:
        /* <DEDUP_REMOVED lines=50> */
.L_x_29102:
        /* <DEDUP_REMOVED lines=18> */
.L_x_29106:
        /* <DEDUP_REMOVED lines=12> */
.L_x_29107:
        /* <DEDUP_REMOVED lines=50> */
.L_x_29105:
        /* <DEDUP_REMOVED lines=18> */
.L_x_29109:
        /* <DEDUP_REMOVED lines=12> */
.L_x_29110:
        /* <DEDUP_REMOVED lines=50> */
.L_x_29108:
        /* <DEDUP_REMOVED lines=18> */
.L_x_29112:
        /* <DEDUP_REMOVED lines=12> */
.L_x_29113:
        /* <DEDUP_REMOVED lines=50> */
.L_x_29111:
        /* <DEDUP_REMOVED lines=18> */
.L_x_29115:
        /* <DEDUP_REMOVED lines=14> */
.L_x_29116:
        /* <DEDUP_REMOVED lines=47> */
[----:B------:R-:W-:Y:S01]  /*20430*/  IMAD.MOV.U32 R12, RZ, RZ, R138 ;  /* 0x000000ffff0c7224 */ /* 0x000fe200078e008a */
[----:B------:R-:W-:-:S07]  /*20440*/  MOV R138, R126 ;  /* 0x0000007e008a7202 */ /* 0x000fce0000000f00 */
.L_x_29114:
        /* <DEDUP_REMOVED lines=16> */
.L_x_29092:
[----:B------:R-:W-:Y:S02]  /*20550*/  SEL R15, RZ, 0x1000000, !P6 ;  /* 0x01000000ff0f7807 */ /* 0x000fe40007000000 */
[----:B------:R-:W-:Y:S02]  /*20560*/  SEL R16, RZ, 0x10000, !P5 ;  /* 0x00010000ff107807 */ /* 0x000fe40006800000 */
[----:B------:R-:W-:Y:S02]  /*20570*/  SEL R125, RZ, 0x100, !P4 ;  /* 0x00000100ff7d7807 */ /* 0x000fe40006000000 */
[----:B------:R-:W-:Y:S02]  /*20580*/  ISETP.NE.AND P6, PT, R124, RZ, PT ;  /* 0x000000ff7c00720c */ /* 0x000fe40003fc5270 */
        /* <DEDUP_REMOVED lines=12> */
[----:B------:R-:W-:Y:S02]  /*20650*/  IMAD.WIDE.U32 R14, R135, 0x8, R130 ;  /* 0x00000008870e7825 */ /* 0x000fe400078e0082 */
[----:B------:R0:W-:Y:S02]  /*20660*/  STG.E.128 desc[UR12][R12.64+0x10], R20 ;  /* 0x000010140c007986 */ /* 0x0001e4000c101d0c */
[----:B------:R-:W-:Y:S02]  /*20670*/  IMAD.WIDE.U32 R18, R137, 0x10, R18 ;  /* 0x0000001089127825 */ /* 0x000fe400078e0012 */
        /* <DEDUP_REMOVED lines=22> */
.L_x_29119:
        /* <DEDUP_REMOVED lines=12> */
.L_x_29120:
        /* <DEDUP_REMOVED lines=49> */
.L_x_29118:
        /* <DEDUP_REMOVED lines=22> */
.L_x_29122:
        /* <DEDUP_REMOVED lines=12> */
.L_x_29123:
        /* <DEDUP_REMOVED lines=49> */
.L_x_29121:
[----:B------:R-:W-:Y:S01]  /*210e0*/  I2FP.F32.U32 R139, R138 ;  /* 0x0000008a008b7245 */ /* 0x000fe20000201000 */
[----:B------:R-:W-:Y:S01]  /*210f0*/  HADD2.F32 R16, -RZ, R16.H1_H1 ;  /* 0x30000010ff107230 */ /* 0x000fe20000004100 */
[----:B------:R-:W-:Y:S02]  /*21100*/  ISETP.NE.AND P1, PT, R141, 0x1, PT ;  /* 0x000000018d00780c */ /* 0x000fe40003f25270 */
        /* <DEDUP_REMOVED lines=18> */
.L_x_29125:
        /* <DEDUP_REMOVED lines=12> */
.L_x_29126:
        /* <DEDUP_REMOVED lines=47> */
[----:B------:R-:W-:Y:S01]  /*215e0*/  IMAD.MOV.U32 R138, RZ, RZ, RZ ;  /* 0x000000ffff8a7224 */ /* 0x000fe200078e00ff */
[----:B------:R-:W-:-:S07]  /*215f0*/  MOV R136, R142 ;  /* 0x0000008e00887202 */ /* 0x000fce0000000f00 */
.L_x_29124:
        /* <DEDUP_REMOVED lines=21> */
.L_x_29128:
        /* <DEDUP_REMOVED lines=12> */
.L_x_29129:
        /* <DEDUP_REMOVED lines=48> */
[----:B------:R-:W-:-:S07]  /*21b10*/  MOV R136, R142 ;  /* 0x0000008e00887202 */ /* 0x000fce0000000f00 */
.L_x_29127:
        /* <DEDUP_REMOVED lines=21> */
.L_x_29131:
        /* <DEDUP_REMOVED lines=12> */
.L_x_29132:
        /* <DEDUP_REMOVED lines=49> */
.L_x_29130:
        /* <DEDUP_REMOVED lines=21> */
.L_x_29134:
        /* <DEDUP_REMOVED lines=12> */
.L_x_29135:
        /* <DEDUP_REMOVED lines=49> */
.L_x_29133:
        /* <DEDUP_REMOVED lines=21> */
.L_x_29137:
        /* <DEDUP_REMOVED lines=12> */
.L_x_29138:
        /* <DEDUP_REMOVED lines=49> */
.L_x_29136:
[----:B------:R-:W-:Y:S01]  /*22a80*/  I2FP.F32.U32 R17, R16 ;  /* 0x0000001000117245 */ /* 0x000fe20000201000 */
[----:B------:R-:W-:Y:S01]  /*22a90*/  HADD2.F32 R16, -RZ, R19.H0_H0 ;  /* 0x20000013ff107230 */ /* 0x000fe20000004100 */
[----:B------:R-:W-:Y:S01]  /*22aa0*/  ISETP.NE.AND P6, PT, R138, 0x1, PT ;  /* 0x000000018a00780c */ /* 0x000fe20003fc5270 */
[----:B------:R-:W-:Y:S02]  /*22ab0*/  IMAD.MOV.U32 R18, RZ, RZ, R4 ;  /* 0x000000ffff127224 */ /* 0x000fe400078e0004 */
[----:B------:R-:W-:Y:S01]  /*22ac0*/  FFMA.FTZ R17, R17, R134, 1.1641532182693481445e-10 ;  /* 0x2f00000011117423 */ /* 0x000fe20000010086 */
[----:B------:R-:W-:-:S04]  /*22ad0*/  FMUL.FTZ R16, R16, UR6 ;  /* 0x0000000610107c20 */ /* 0x000fc80008410000 */
        /* <DEDUP_REMOVED lines=15> */
.L_x_29140:
        /* <DEDUP_REMOVED lines=14> */
.L_x_29141:
        /* <DEDUP_REMOVED lines=49> */
.L_x_29139:
        /* <DEDUP_REMOVED lines=10> */
.L_x_29117:
        /* <DEDUP_REMOVED lines=15> */
.L_x_29144:
        /* <DEDUP_REMOVED lines=12> */
.L_x_29145:
        /* <DEDUP_REMOVED lines=50> */
.L_x_29143:
[----:B------:R-:W-:Y:S02]  /*23530*/  ISETP.NE.AND P0, PT, R14, 0x1, PT ;  /* 0x000000010e00780c */ /* 0x000fe40003f05270 */
[----:B------:R-:W-:Y:S01]  /*23540*/  I2FP.F32.U32 R13, R12 ;  /* 0x0000000c000d7245 */ /* 0x000fe20000201000 */
[----:B-----5:R-:W-:Y:S01]  /*23550*/  HADD2.F32 R12, -RZ, R16.H0_H0 ;  /* 0x20000010ff0c7230 */ /* 0x020fe20000004100 */
[----:B------:R-:W-:-:S03]  /*23560*/  MOV R15, 0x2 ;  /* 0x00000002000f7802 */ /* 0x000fc60000000f00 */
        /* <DEDUP_REMOVED lines=15> */
.L_x_29147:
        /* <DEDUP_REMOVED lines=12> */
.L_x_29148:
        /* <DEDUP_REMOVED lines=50> */
.L_x_29146:
        /* <DEDUP_REMOVED lines=18> */
.L_x_29150:
        /* <DEDUP_REMOVED lines=12> */
.L_x_29151:
        /* <DEDUP_REMOVED lines=49> */
.L_x_29149:
        /* <DEDUP_REMOVED lines=18> */
.L_x_29153:
        /* <DEDUP_REMOVED lines=12> */
.L_x_29154:
        /* <DEDUP_REMOVED lines=45> */
[----:B------:R-:W-:-:S04]  /*243e0*/  LOP3.LUT R6, R14, UR21, R5, 0x96, !PT ;  /* 0x000000150e067c12 */ /* 0x000fc8000f8e9605 */
[----:B------:R-:W-:Y:S02]  /*243f0*/  LOP3.LUT R5, R12, UR30, R139, 0x96, !PT ;  /* 0x0000001e0c057c12 */ /* 0x000fe4000f8e968b */
[----:B------:R-:W-:Y:S01]  /*24400*/  MOV R12, R136 ;  /* 0x00000088000c7202 */ /* 0x000fe20000000f00 */
[----:B------:R-:W-:-:S07]  /*24410*/  IMAD.MOV.U32 R136, RZ, RZ, R138 ;  /* 0x000000ffff887224 */ /* 0x000fce00078e008a */
.L_x_29152:
        /* <DEDUP_REMOVED lines=18> */
.L_x_29156:
        /* <DEDUP_REMOVED lines=12> */
.L_x_29157:
        /* <DEDUP_REMOVED lines=49> */
.L_x_29155:
        /* <DEDUP_REMOVED lines=18> */
.L_x_29159:
        /* <DEDUP_REMOVED lines=12> */
.L_x_29160:
        /* <DEDUP_REMOVED lines=49> */
.L_x_29158:
        /* <DEDUP_REMOVED lines=18> */
.L_x_29162:
        /* <DEDUP_REMOVED lines=12> */
.L_x_29163:
        /* <DEDUP_REMOVED lines=48> */
[----:B------:R-:W-:-:S07]  /*252e0*/  HFMA2 R14, -RZ, RZ, 0, 0 ;  /* 0x00000000ff0e7431 */ /* 0x000fce00000001ff */
.L_x_29161:
        /* <DEDUP_REMOVED lines=18> */
.L_x_29165:
        /* <DEDUP_REMOVED lines=14> */
.L_x_29166:
        /* <DEDUP_REMOVED lines=50> */
.L_x_29164:
        /* <DEDUP_REMOVED lines=16> */
.L_x_29142:
[----:B------:R-:W-:Y:S01]  /*25910*/  FADD.FTZ R134, RZ, R64 ;  /* 0x00000040ff867221 */ /* 0x000fe20000010000 */
[----:B------:R-:W-:Y:S01]  /*25920*/  SEL R18, RZ, 0x1000000, !P6 ;  /* 0x01000000ff127807 */ /* 0x000fe20007000000 */
[----:B------:R-:W-:Y:S01]  /*25930*/  IMAD.WIDE.U32 R132, R137, 0x20, R132 ;  /* 0x0000002089847825 */ /* 0x000fe200078e0084 */
[----:B------:R-:W-:-:S03]  /*25940*/  ISETP.NE.AND P6, PT, R140, RZ, PT ;  /* 0x000000ff8c00720c */ /* 0x000fc60003fc5270 */
[----:B------:R-:W-:Y:S01]  /*25950*/  FADD.FTZ R17, R134, R65 ;  /* 0x0000004186117221 */ /* 0x000fe20000010000 */
[----:B------:R-:W-:Y:S01]  /*25960*/  SEL R144, RZ, 0x10000, !P5 ;  /* 0x00010000ff907807 */ /* 0x000fe20006800000 */
[----:B------:R-:W-:Y:S01]  /*25970*/  IMAD.WIDE.U32 R130, R137, 0x8, R130 ;  /* 0x0000000889827825 */ /* 0x000fe200078e0082 */
[----:B------:R-:W-:-:S03]  /*25980*/  SEL R143, RZ, 0x100, !P4 ;  /* 0x00000100ff8f7807 */ /* 0x000fc60006000000 */
[----:B------:R-:W-:Y:S01]  /*25990*/  FADD.FTZ R134, R17, R66 ;  /* 0x0000004211867221 */ /* 0x000fe20000010000 */
[----:B------:R-:W-:Y:S01]  /*259a0*/  STG.E.128 desc[UR12][R132.64], R124 ;  /* 0x0000007c84007986 */ /* 0x000fe2000c101d0c */
[----:B------:R-:W-:Y:S01]  /*259b0*/  BSSY.RECONVERGENT B0, `(.L_x_29167) ;  /* 0x00000cf000007945 */ /* 0x000fe20003800200 */
[----:B------:R-:W-:Y:S01]  /*259c0*/  LOP3.LUT R143, R143, R18, R144, 0xfe, !PT ;  /* 0x000000128f8f7212 */ /* 0x000fe200078efe90 */
        /* <DEDUP_REMOVED lines=187> */
[----:B------:R-:W0:Y:S02]  /*26580*/  SHFL.BFLY PT, R140, R19, 0x4, 0x1f ;  /* 0x0c801f00138c7f89 */ /* 0x000e2400000e0000 */
[----:B0-----:R-:W-:Y:S01]  /*26590*/  FADD.FTZ R140, R19, R140 ;  /* 0x0000008c138c7221 */ /* 0x001fe20000010000 */
[----:B------:R-:W-:-:S04]  /*265a0*/  LOP3.LUT R19, R143, R134, RZ, 0xfc, !PT ;  /* 0x000000868f137212 */ /* 0x000fc800078efcff */
[----:B------:R-:W0:Y:S02]  /*265b0*/  SHFL.BFLY PT, R139, R140, 0x8, 0x1f ;  /* 0x0d001f008c8b7f89 */ /* 0x000e2400000e0000 */
[----:B0-----:R-:W-:Y:S01]  /*265c0*/  FADD.FTZ R17, R140, R139 ;  /* 0x0000008b8c117221 */ /* 0x001fe20000010000 */
[----:B------:R-:W-:-:S04]  /*265d0*/  SEL R139, RZ, 0x1, !P6 ;  /* 0x00000001ff8b7807 */ /* 0x000fc80007000000 */
[----:B------:R-:W-:Y:S01]  /*265e0*/  LOP3.LUT R18, R18, R139, RZ, 0xfc, !PT ;  /* 0x0000008b12127212 */ /* 0x000fe200078efcff */
[----:B------:R-:W0:Y:S04]  /*265f0*/  SHFL.BFLY PT, R134, R17, 0x10, 0x1f ;  /* 0x0e001f0011867f89 */ /* 0x000e2800000e0000 */
[----:B------:R1:W-:Y:S01]  /*26600*/  STG.E.64 desc[UR12][R130.64], R18 ;  /* 0x0000001282007986 */ /* 0x0003e2000c101b0c */
[----:B0-----:R-:W-:Y:S01]  /*26610*/  FADD.FTZ R139, R17, R134 ;  /* 0x00000086118b7221 */ /* 0x001fe20000010000 */
[----:B-1----:R-:W-:Y:S06]  /*26620*/  @P0 BRA `(.L_x_29168) ;  /* 0x00000000001c0947 */ /* 0x002fec0003800000 */
[----:B------:R-:W0:Y:S01]  /*26630*/  S2UR UR7, SR_CgaCtaId ;  /* 0x00000000000779c3 */ /* 0x000e220000008800 */
[----:B------:R-:W-:Y:S01]  /*26640*/  UMOV UR6, 0x400 ;  /* 0x0000040000067882 */ /* 0x000fe20000000000 */
[----:B------:R-:W-:-:S04]  /*26650*/  SHF.R.U32.HI R17, RZ, 0x2, R2 ;  /* 0x00000002ff117819 */ /* 0x000fc80000011602 */
[----:B------:R-:W-:Y:S01]  /*26660*/  LOP3.LUT R17, R17, 0x18, RZ, 0xc0, !PT ;  /* 0x0000001811117812 */ /* 0x000fe200078ec0ff */
[----:B0-----:R-:W-:-:S04]  /*26670*/  ULEA UR6, UR7, UR6, 0x18 ;  /* 0x0000000607067291 */ /* 0x001fc8000f8ec0ff */
[----:B------:R-:W-:-:S09]  /*26680*/  @UP2 UIADD3 UR6, UPT, UPT, UR6, 0x20, URZ ;  /* 0x0000002006062890 */ /* 0x000fd2000fffe0ff */
[----:B------:R0:W-:Y:S03]  /*26690*/  STS.64 [R17+UR6], R138 ;  /* 0x0000008a11007988 */ /* 0x0001e60008000a06 */
.L_x_29168:
[----:B------:R-:W-:Y:S05]  /*266a0*/  BSYNC.RECONVERGENT B0 ;  /* 0x0000000000007941 */ /* 0x000fea0003800200 */
.L_x_29167:
[----:B0-----:R-:W-:Y:S01]  /*266b0*/  LOP3.LUT R17, R2, 0x1f, RZ, 0xc0, !PT ;  /* 0x0000001f02117812 */ /* 0x001fe200078ec0ff */
[----:B------:R-:W-:Y:S01]  /*266c0*/  BAR.SYNC.DEFER_BLOCKING 0x0 ;  /* 0x0000000000007b1d */ /* 0x000fe20000010000 */
[----:B------:R-:W-:Y:S02]  /*266d0*/  CS2R R18, SRZ ;  /* 0x0000000000127805 */ /* 0x000fe4000001ff00 */
[----:B------:R-:W-:Y:S01]  /*266e0*/  ISETP.GT.U32.AND P0, PT, R17, 0x3, PT ;  /* 0x000000031100780c */ /* 0x000fe20003f04070 */
[----:B------:R-:W-:Y:S02]  /*266f0*/  HFMA2 R17, -RZ, RZ, 0, 0 ;  /* 0x00000000ff117431 */ /* 0x000fe400000001ff */
[----:B------:R-:W-:Y:S10]  /*26700*/  BSSY.RECONVERGENT B0, `(.L_x_29169) ;  /* 0x000000a000007945 */ /* 0x000ff40003800200 */
[----:B------:R-:W-:Y:S05]  /*26710*/  @P0 BRA `(.L_x_29170) ;  /* 0x0000000000200947 */ /* 0x000fea0003800000 */
[----:B------:R-:W0:Y:S01]  /*26720*/  S2UR UR7, SR_CgaCtaId ;  /* 0x00000000000779c3 */ /* 0x000e220000008800 */
[----:B------:R-:W-:Y:S01]  /*26730*/  UMOV UR6, 0x400 ;  /* 0x0000040000067882 */ /* 0x000fe20000000000 */
[----:B------:R-:W-:-:S05]  /*26740*/  IMAD.SHL.U32 R17, R2, 0x8, RZ ;  /* 0x0000000802117824 */ /* 0x000fca00078e00ff */
[----:B------:R-:W-:Y:S02]  /*26750*/  LOP3.LUT R18, R17, 0xf8, RZ, 0xc0, !PT ;  /* 0x000000f811127812 */ /* 0x000fe400078ec0ff */
[----:B------:R-:W-:Y:S01]  /*26760*/  MOV R17, 0x700 ;  /* 0x0000070000117802 */ /* 0x000fe20000000f00 */
[----:B0-----:R-:W-:-:S04]  /*26770*/  ULEA UR6, UR7, UR6, 0x18 ;  /* 0x0000000607067291 */ /* 0x001fc8000f8ec0ff */
[----:B------:R-:W-:-:S09]  /*26780*/  @UP2 UIADD3 UR6, UPT, UPT, UR6, 0x20, URZ ;  /* 0x0000002006062890 */ /* 0x000fd2000fffe0ff */
[----:B------:R-:W0:Y:S03]  /*26790*/  LDS.64 R18, [R18+UR6] ;  /* 0x0000000612127984 */ /* 0x000e260008000a00 */
.L_x_29170:
[----:B------:R-:W-:Y:S05]  /*267a0*/  BSYNC.RECONVERGENT B0 ;  /* 0x0000000000007941 */ /* 0x000fea0003800200 */
.L_x_29169:
[----:B------:R-:W1:Y:S01]  /*267b0*/  SHFL.DOWN PT, R130, R17, 0x2, 0x1f ;  /* 0x08401f0011827f89 */ /* 0x000e6200000e0000 */
[----:B------:R-:W-:Y:S01]  /*267c0*/  I2FP.F32.U32 R139, R17 ;  /* 0x00000011008b7245 */ /* 0x000fe20000201000 */
[----:B------:R-:W-:Y:S01]  /*267d0*/  HADD2.F32 R147, -RZ, R120.H1_H1 ;  /* 0x30000078ff937230 */ /* 0x000fe20000004100 */
[----:B------:R-:W-:Y:S01]  /*267e0*/  ISETP.NE.AND P0, PT, R2, RZ, PT ;  /* 0x000000ff0200720c */ /* 0x000fe20003f05270 */
[----:B0-----:R-:W0:Y:S01]  /*267f0*/  SHFL.DOWN PT, R131, R18, 0x2, 0x1f ;  /* 0x08401f0012837f89 */ /* 0x001e2200000e0000 */
[----:B------:R-:W-:Y:S01]  /*26800*/  ISETP.NE.AND P1, PT, RZ, UR19, PT ;  /* 0x00000013ff007c0c */ /* 0x000fe2000bf25270 */
[--C-:B------:R-:W-:Y:S01]  /*26810*/  HADD2.F32 R149, -RZ, R92.reuse.H1_H1 ;  /* 0x3000005cff957230 */ /* 0x100fe20000004100 */
[----:B------:R-:W-:Y:S01]  /*26820*/  UPLOP3.LUT UP2, UPT, UPT, UPT, UP2, 0x40, 0x4 ;  /* 0x000000000004789c */ /* 0x000fe20003f4e820 */
[----:B------:R-:W-:Y:S02]  /*26830*/  HADD2.F32 R145, -RZ, R92.H0_H0 ;  /* 0x2000005cff917230 */ /* 0x000fe40000004100 */
[----:B------:R-:W-:-:S02]  /*26840*/  HADD2.F32 R151, -RZ, R123.H1_H1 ;  /* 0x3000007bff977230 */ /* 0x000fc40000004100 */
[----:B------:R-:W-:Y:S02]  /*26850*/  HADD2.F32 R153, -RZ, R95.H1_H1 ;  /* 0x3000005fff997230 */ /* 0x000fe40000004100 */
[----:B-1----:R-:W-:Y:S01]  /*26860*/  IMAD.IADD R132, R130, 0x1, R17 ;  /* 0x0000000182847824 */ /* 0x002fe200078e0211 */
[----:B------:R-:W-:-:S04]  /*26870*/  I2FP.F32.S32 R138, R130 ;  /* 0x00000082008a7245 */ /* 0x000fc80000201400 */
[----:B------:R-:W-:Y:S01]  /*26880*/  I2FP.F32.S32 R133, R132 ;  /* 0x0000008400857245 */ /* 0x000fe20000201400 */
[----:B------:R-:W1:Y:S01]  /*26890*/  SHFL.DOWN PT, R143, R132, 0x1, 0x1f ;  /* 0x08201f00848f7f89 */ /* 0x000e6200000e0000 */
[----:B0-----:R-:W-:Y:S02]  /*268a0*/  FMUL.FTZ R130, R131, R138 ;  /* 0x0000008a83827220 */ /* 0x001fe40000410000 */
[----:B------:R-:W0:Y:S02]  /*268b0*/  MUFU.RCP R134, R133 ;  /* 0x0000008500867308 */ /* 0x000e240000001000 */
[----:B------:R-:W-:Y:S01]  /*268c0*/  FFMA.FTZ R141, R139, R18, R130 ;  /* 0x000000128b8d7223 */ /* 0x000fe20000010082 */
[----:B------:R-:W-:Y:S01]  /*268d0*/  FADD.FTZ R18, -R131, R18 ;  /* 0x0000001283127221 */ /* 0x000fe20000010100 */
[----:B------:R-:W2:Y:S03]  /*268e0*/  SHFL.DOWN PT, R130, R19, 0x2, 0x1f ;  /* 0x08401f0013827f89 */ /* 0x000ea600000e0000 */
[----:B------:R-:W-:-:S04]  /*268f0*/  FMUL.FTZ R18, R18, R18 ;  /* 0x0000001212127220 */ /* 0x000fc80000410000 */
[----:B------:R-:W-:Y:S01]  /*26900*/  FMUL.FTZ R18, R18, R139 ;  /* 0x0000008b12127220 */ /* 0x000fe20000410000 */
[----:B------:R-:W-:-:S03]  /*26910*/  IMAD.U32 R139, RZ, RZ, UR9 ;  /* 0x00000009ff8b7e24 */ /* 0x000fc6000f8e00ff */
[----:B------:R-:W-:Y:S01]  /*26920*/  FMUL.FTZ R18, R18, R138 ;  /* 0x0000008a12127220 */ /* 0x000fe20000410000 */
[----:B0-----:R-:W-:Y:S01]  /*26930*/  FMUL.FTZ R140, R134, R141 ;  /* 0x0000008d868c7220 */ /* 0x001fe20000410000 */
[----:B-1----:R-:W-:-:S04]  /*26940*/  IADD3 R17, PT, PT, R132, R143, RZ ;  /* 0x0000008f84117210 */ /* 0x002fc80007ffe0ff */
[----:B------:R-:W0:Y:S01]  /*26950*/  SHFL.DOWN PT, R141, R140, 0x1, 0x1f ;  /* 0x08201f008c8d7f89 */ /* 0x000e2200000e0000 */
[----:B------:R-:W-:Y:S02]  /*26960*/  I2FP.F32.S32 R143, R143 ;  /* 0x0000008f008f7245 */ /* 0x000fe40000201400 */
[----:B------:R-:W-:Y:S01]  /*26970*/  I2FP.F32.S32 R142, R17 ;  /* 0x00000011008e7245 */ /* 0x000fe20000201400 */
[----:B--2---:R-:W-:Y:S02]  /*26980*/  FADD.FTZ R17, R130, R19 ;  /* 0x0000001382117221 */ /* 0x004fe40000010000 */
[----:B------:R-:W1:Y:S03]  /*26990*/  LDC R130, c[0x0][0x448] ;  /* 0x00011200ff827b82 */ /* 0x000e660000000800 */
[----:B------:R-:W2:Y:S01]  /*269a0*/  MUFU.RCP R142, R142 ;  /* 0x0000008e008e7308 */ /* 0x000ea20000001000 */
[----:B------:R-:W-:Y:S01]  /*269b0*/  FFMA.FTZ R134, R134, R18, R17 ;  /* 0x0000001286867223 */ /* 0x000fe20000010011 */
[----:B0-----:R-:W-:-:S04]  /*269c0*/  FMUL.FTZ R132, R141, R143 ;  /* 0x0000008f8d847220 */ /* 0x001fc80000410000 */
[----:B------:R-:W-:Y:S01]  /*269d0*/  FFMA.FTZ R19, R133, R140, R132 ;  /* 0x0000008c85137223 */ /* 0x000fe20000010084 */
[----:B------:R-:W-:-:S03]  /*269e0*/  FADD.FTZ R140, R140, -R141 ;  /* 0x8000008d8c8c7221 */ /* 0x000fc60000010000 */
[----:B--2---:R-:W-:Y:S01]  /*269f0*/  FMUL.FTZ R17, R142, R19 ;  /* 0x000000138e117220 */ /* 0x004fe20000410000 */
[----:B------:R-:W-:Y:S01]  /*26a00*/  FMUL.FTZ R140, R140, R140 ;  /* 0x0000008c8c8c7220 */ /* 0x000fe20000410000 */
[----:B------:R-:W0:Y:S03]  /*26a10*/  SHFL.DOWN PT, R19, R134, 0x1, 0x1f ;  /* 0x08201f0086137f89 */ /* 0x000e2600000e0000 */
[----:B------:R-:W-:Y:S01]  /*26a20*/  FMUL.FTZ R140, R133, R140 ;  /* 0x0000008c858c7220 */ /* 0x000fe20000410000 */
[----:B------:R-:W2:Y:S03]  /*26a30*/  SHFL.IDX PT, R17, R17, RZ, 0x1f ;  /* 0x00001fff11117589 */ /* 0x000ea600000e0000 */
[----:B------:R-:W-:Y:S01]  /*26a40*/  FMUL.FTZ R140, R140, R143 ;  /* 0x0000008f8c8c7220 */ /* 0x000fe20000410000 */
[----:B------:R-:W-:-:S02]  /*26a50*/  HADD2.F32 R143, -RZ, R120.H0_H0 ;  /* 0x20000078ff8f7230 */ /* 0x000fc40000004100 */
[----:B0-----:R-:W-:-:S04]  /*26a60*/  FADD.FTZ R19, R134, R19 ;  /* 0x0000001386137221 */ /* 0x001fc80000010000 */
[----:B------:R-:W-:Y:S01]  /*26a70*/  FFMA.FTZ R19, R142, R140, R19 ;  /* 0x0000008c8e137223 */ /* 0x000fe20000010013 */
[C---:B--2---:R-:W-:Y:S01]  /*26a80*/  FSEL R18, R17.reuse, RZ, !P1 ;  /* 0x000000ff11127208 */ /* 0x044fe20004800000 */
[----:B------:R-:W-:Y:S01]  /*26a90*/  FMUL.FTZ R131, R17, R17 ;  /* 0x0000001111837220 */ /* 0x000fe20000410000 */
[----:B------:R-:W-:Y:S02]  /*26aa0*/  HADD2.F32 R140, -RZ, R71.H1_H1 ;  /* 0x30000047ff8c7230 */ /* 0x000fe40000004100 */
[----:B------:R0:W1:Y:S01]  /*26ab0*/  SHFL.IDX PT, R133, R19, RZ, 0x1f ;  /* 0x00001fff13857589 */ /* 0x00006200000e0000 */
[C---:B------:R-:W-:Y:S01]  /*26ac0*/  FADD.FTZ R2, -R18.reuse, R36 ;  /* 0x0000002412027221 */ /* 0x040fe20000010100 */
[----:B------:R-:W-:Y:S01]  /*26ad0*/  FSEL R131, R131, RZ, P1 ;  /* 0x000000ff83837208 */ /* 0x000fe20000800000 */
[C---:B------:R-:W-:Y:S01]  /*26ae0*/  FADD.FTZ R66, -R18.reuse, R66 ;  /* 0x0000004212427221 */ /* 0x040fe20000010100 */
[C---:B------:R-:W-:Y:S01]  /*26af0*/  FADD.FTZ R65, -R18.reuse, R65 ;  /* 0x0000004112417221 */ /* 0x040fe20000010100 */
[C---:B------:R-:W-:Y:S01]  /*26b00*/  FADD.FTZ R67, -R18.reuse, R67 ;  /* 0x0000004312437221 */ /* 0x040fe20000010100 */
[C---:B------:R-:W-:Y:S01]  /*26b10*/  FADD.FTZ R64, -R18.reuse, R64 ;  /* 0x0000004012407221 */ /* 0x040fe20000010100 */
[C---:B------:R-:W-:Y:S01]  /*26b20*/  FADD.FTZ R60, -R18.reuse, R60 ;  /* 0x0000003c123c7221 */ /* 0x040fe20000010100 */
[C---:B0-----:R-:W-:Y:S01]  /*26b30*/  FADD.FTZ R19, -R18.reuse, R37 ;  /* 0x0000002512137221 */ /* 0x041fe20000010100 */
[C---:B------:R-:W-:Y:S01]  /*26b40*/  FADD.FTZ R61, -R18.reuse, R61 ;  /* 0x0000003d123d7221 */ /* 0x040fe20000010100 */
[----:B------:R-:W0:Y:S01]  /*26b50*/  @!P0 LDC.64 R36, c[0x0][0x3c0] ;  /* 0x0000f000ff248b82 */ /* 0x000e220000000a00 */
        /* <DEDUP_REMOVED lines=21> */
[----:B------:R-:W1:Y:S01]  /*26cb0*/  MUFU.RSQ R124, R130 ;  /* 0x00000082007c7308 */ /* 0x000e620000001400 */
[----:B------:R-:W-:Y:S01]  /*26cc0*/  FADD.FTZ R40, -R18, R40 ;  /* 0x0000002812287221 */ /* 0x000fe20000010100 */
[----:B0-----:R-:W-:-:S04]  /*26cd0*/  @!P0 IMAD.WIDE R36, R139, 0x4, R36 ;  /* 0x000000048b248825 */ /* 0x001fc800078e0224 */
        /* <DEDUP_REMOVED lines=28> */
[----:B------:R0:W-:Y:S01]  /*26ea0*/  @!P0 STG.E desc[UR12][R36.64], R17 ;  /* 0x0000001124008986 */ /* 0x0001e2000c10190c */
[----:B------:R-:W-:-:S02]  /*26eb0*/  HADD2.F32 R14, -RZ, R121.H0_H0 ;  /* 0x20000079ff0e7230 */ /* 0x000fc40000004100 */
[C---:B-1----:R-:W-:Y:S01]  /*26ec0*/  FMUL.FTZ R12, R124.reuse, R65 ;  /* 0x000000417c0c7220 */ /* 0x042fe20000410000 */
[----:B------:R-:W-:Y:S02]  /*26ed0*/  HADD2.F32 R18, -RZ, R93.H0_H0 ;  /* 0x2000005dff127230 */ /* 0x000fe40000004100 */
[C---:B------:R-:W-:Y:S01]  /*26ee0*/  FMUL.FTZ R67, R124.reuse, R67 ;  /* 0x000000437c437220 */ /* 0x040fe20000410000 */
[----:B------:R-:W-:Y:S02]  /*26ef0*/  HADD2.F32 R126, -RZ, R121.H1_H1 ;  /* 0x30000079ff7e7230 */ /* 0x000fe40000004100 */
[----:B------:R-:W-:Y:S01]  /*26f00*/  FMUL.FTZ R64, R124, R64 ;  /* 0x000000407c407220 */ /* 0x000fe20000410000 */
[----:B------:R-:W-:Y:S02]  /*26f10*/  HADD2.F32 R130, -RZ, R93.H1_H1 ;  /* 0x3000005dff827230 */ /* 0x000fe40000004100 */
[----:B------:R-:W-:Y:S01]  /*26f20*/  FFMA.FTZ R12, R12, R147, R149 ;  /* 0x000000930c0c7223 */ /* 0x000fe20000010095 */
[----:B------:R-:W-:-:S02]  /*26f30*/  HADD2.F32 R65, -RZ, R122.H0_H0 ;  /* 0x2000007aff417230 */ /* 0x000fc40000004100 */
[C---:B------:R-:W-:Y:S01]  /*26f40*/  FMUL.FTZ R60, R124.reuse, R60 ;  /* 0x0000003c7c3c7220 */ /* 0x040fe20000410000 */
[----:B------:R-:W-:Y:S02]  /*26f50*/  HADD2.F32 R147, -RZ, R123.H0_H0 ;  /* 0x2000007bff937230 */ /* 0x000fe40000004100 */
[----:B0-----:R-:W-:Y:S01]  /*26f60*/  FMUL.FTZ R37, R124, R66 ;  /* 0x000000427c257220 */ /* 0x001fe20000410000 */
[----:B------:R-:W-:Y:S01]  /*26f70*/  FFMA.FTZ R17, R64, R143, R145 ;  /* 0x0000008f40117223 */ /* 0x000fe20000010091 */
[----:B------:R-:W-:Y:S02]  /*26f80*/  HADD2.F32 R149, -RZ, R95.H0_H0 ;  /* 0x2000005fff957230 */ /* 0x000fe40000004100 */
[----:B------:R-:W-:Y:S01]  /*26f90*/  FMUL.FTZ R62, R124, R62 ;  /* 0x0000003e7c3e7220 */ /* 0x000fe20000410000 */
[----:B------:R-:W-:Y:S01]  /*26fa0*/  FFMA.FTZ R37, R37, R14, R18 ;  /* 0x0000000e25257223 */ /* 0x000fe20000010012 */
[----:B------:R-:W-:Y:S01]  /*26fb0*/  FFMA.FTZ R14, R67, R126, R130 ;  /* 0x0000007e430e7223 */ /* 0x000fe20000010082 */
[----:B------:R-:W-:-:S02]  /*26fc0*/  HADD2.F32 R67, -RZ, R94.H0_H0 ;  /* 0x2000005eff437230 */ /* 0x000fc40000004100 */
[C---:B------:R-:W-:Y:S01]  /*26fd0*/  FMUL.FTZ R18, R124.reuse, R61 ;  /* 0x0000003d7c127220 */ /* 0x040fe20000410000 */
[----:B------:R-:W-:Y:S02]  /*26fe0*/  HADD2.F32 R143, -RZ, R122.H1_H1 ;  /* 0x3000007aff8f7230 */ /* 0x000fe40000004100 */
[----:B------:R-:W-:Y:S01]  /*26ff0*/  FMUL.FTZ R36, R124, R63 ;  /* 0x0000003f7c247220 */ /* 0x000fe20000410000 */
[----:B------:R-:W-:Y:S02]  /*27000*/  HADD2.F32 R145, -RZ, R94.H1_H1 ;  /* 0x3000005eff917230 */ /* 0x000fe40000004100 */
[----:B------:R-:W-:Y:S01]  /*27010*/  FFMA.FTZ R61, R60, R65, R67 ;  /* 0x000000413c3d7223 */ /* 0x000fe20000010043 */
[----:B------:R-:W-:Y:S01]  /*27020*/  FFMA.FTZ R63, R62, R147, R149 ;  /* 0x000000933e3f7223 */ /* 0x000fe20000010095 */
[----:B------:R-:W-:Y:S02]  /*27030*/  HADD2.F32 R65, -RZ, R116.H0_H0 ;  /* 0x20000074ff417230 */ /* 0x000fe40000004100 */
[----:B------:R-:W-:Y:S01]  /*27040*/  FFMA.FTZ R60, R36, R151, R153 ;  /* 0x00000097243c7223 */ /* 0x000fe20000010099 */
[----:B------:R-:W-:Y:S01]  /*27050*/  FFMA.FTZ R18, R18, R143, R145 ;  /* 0x0000008f12127223 */ /* 0x000fe20000010091 */
[----:B------:R-:W-:-:S02]  /*27060*/  HADD2.F32 R67, -RZ, R88.H0_H0 ;  /* 0x20000058ff437230 */ /* 0x000fc40000004100 */
[C---:B------:R-:W-:Y:S01]  /*27070*/  FMUL.FTZ R56, R124.reuse, R56 ;  /* 0x000000387c387220 */ /* 0x040fe20000410000 */
[----:B------:R-:W-:Y:S02]  /*27080*/  HADD2.F32 R147, -RZ, R117.H0_H0 ;  /* 0x20000075ff937230 */ /* 0x000fe40000004100 */
[C---:B------:R-:W-:Y:S01]  /*27090*/  FMUL.FTZ R58, R124.reuse, R58 ;  /* 0x0000003a7c3a7220 */ /* 0x040fe20000410000 */
[----:B------:R-:W-:Y:S02]  /*270a0*/  HADD2.F32 R149, -RZ, R89.H0_H0 ;  /* 0x20000059ff957230 */ /* 0x000fe40000004100 */
        /* <DEDUP_REMOVED lines=85> */
[----:B------:R-:W-:Y:S02]  /*27600*/  HADD2.F32 R143, -RZ, R111.H0_H0 ;  /* 0x2000006fff8f7230 */ /* 0x000fe40000004100 */
[----:B------:R-:W-:Y:S01]  /*27610*/  FFMA.FTZ R2, R19, R58, R62 ;  /* 0x0000003a13027223 */ /* 0x000fe2000001003e */
[----:B------:R-:W-:Y:S02]  /*27620*/  HADD2.F32 R145, -RZ, R83.H0_H0 ;  /* 0x20000053ff917230 */ /* 0x000fe40000004100 */
        /* <DEDUP_REMOVED lines=45> */
[----:B------:R-:W-:Y:S01]  /*27900*/  HADD2.F32 R64, -RZ, R101.H1_H1 ;  /* 0x30000065ff407230 */ /* 0x000fe20000004100 */
[----:B------:R-:W0:Y:S01]  /*27910*/  @!P0 LDC.64 R24, c[0x0][0x3c8] ;  /* 0x0000f200ff188b82 */ /* 0x000e220000000a00 */
[----:B------:R-:W-:Y:S02]  /*27920*/  HADD2.F32 R66, -RZ, R73.H1_H1 ;  /* 0x30000049ff427230 */ /* 0x000fe40000004100 */
[----:B------:R-:W-:Y:S01]  /*27930*/  FMUL.FTZ R27, R124, R27 ;  /* 0x0000001b7c1b7220 */ /* 0x000fe20000410000 */
[----:B------:R-:W-:Y:S01]  /*27940*/  FFMA.FTZ R143, R26, R143, R145 ;  /* 0x0000008f1a8f7223 */ /* 0x000fe20000010091 */
[----:B------:R-:W-:Y:S02]  /*27950*/  HADD2.F32 R39, -RZ, R74.H0_H0 ;  /* 0x2000004aff277230 */ /* 0x000fe40000004100 */
        /* <DEDUP_REMOVED lines=12> */
[----:B------:R-:W-:Y:S02]  /*27a20*/  HADD2.F32 R27, -RZ, R97.H0_H0 ;  /* 0x20000061ff1b7230 */ /* 0x000fe40000004100 */
[----:B------:R-:W-:Y:S01]  /*27a30*/  FMUL.FTZ R127, R124, R127 ;  /* 0x0000007f7c7f7220 */ /* 0x000fe20000410000 */
[----:B------:R-:W-:Y:S02]  /*27a40*/  HADD2.F32 R39, -RZ, R69.H0_H0 ;  /* 0x20000045ff277230 */ /* 0x000fe40000004100 */
[----:B------:R-:W-:Y:S01]  /*27a50*/  FFMA.FTZ R147, R22, R147, R149 ;  /* 0x0000009316937223 */ /* 0x000fe20000010095 */
[----:B------:R-:W-:Y:S01]  /*27a60*/  HADD2.F32 R26, -RZ, R97.H1_H1 ;  /* 0x30000061ff1a7230 */ /* 0x000fe20000004100 */
[----:B------:R-:W-:Y:S01]  /*27a70*/  MOV R149, UR9 ;  /* 0x0000000900957c02 */ /* 0x000fe20008000f00 */
[----:B------:R-:W-:Y:S02]  /*27a80*/  HADD2.F32 R38, -RZ, R69.H1_H1 ;  /* 0x30000045ff267230 */ /* 0x000fe40000004100 */
[----:B------:R-:W-:Y:S01]  /*27a90*/  FFMA.FTZ R132, R132, R27, R39 ;  /* 0x0000001b84847223 */ /* 0x000fe20000010027 */
[----:B------:R-:W-:-:S02]  /*27aa0*/  HADD2.F32 R126, -RZ, R103.H1_H1 ;  /* 0x30000067ff7e7230 */ /* 0x000fc40000004100 */
[----:B------:R-:W-:Y:S01]  /*27ab0*/  FMUL.FTZ R23, R124, R23 ;  /* 0x000000177c177220 */ /* 0x000fe20000410000 */
[----:B------:R-:W-:Y:S02]  /*27ac0*/  HADD2.F32 R130, -RZ, R75.H1_H1 ;  /* 0x3000004bff827230 */ /* 0x000fe40000004100 */
[----:B------:R-:W-:Y:S01]  /*27ad0*/  FFMA.FTZ R127, R127, R26, R38 ;  /* 0x0000001a7f7f7223 */ /* 0x000fe20000010026 */
[----:B0-----:R-:W-:-:S04]  /*27ae0*/  @!P0 IMAD.WIDE R26, R149, 0x4, R24 ;  /* 0x00000004951a8825 */ /* 0x001fc800078e0218 */
[C---:B------:R-:W-:Y:S01]  /*27af0*/  FMUL.FTZ R125, R124.reuse, R125 ;  /* 0x0000007d7c7d7220 */ /* 0x040fe20000410000 */
[----:B------:R-:W0:Y:S01]  /*27b00*/  LDC.64 R24, c[0x0][0x428] ;  /* 0x00010a00ff187b82 */ /* 0x000e220000000a00 */
        /* <DEDUP_REMOVED lines=23> */
[----:B------:R1:W-:Y:S01]  /*27c80*/  @!P0 STG.E desc[UR12][R26.64], R124 ;  /* 0x0000007c1a008986 */ /* 0x0003e2000c10190c */
[----:B------:R-:W-:Y:S01]  /*27c90*/  FFMA.FTZ R131, R13, R20, R22 ;  /* 0x000000140d837223 */ /* 0x000fe20000010016 */
[----:B------:R-:W-:Y:S01]  /*27ca0*/  F2FP.F16.F32.PACK_AB R36, R36, R57 ;  /* 0x000000392424723e */ /* 0x000fe200000000ff */
[----:B------:R-:W-:Y:S01]  /*27cb0*/  FFMA.FTZ R133, R15, R38, R140 ;  /* 0x000000260f857223 */ /* 0x000fe2000001008c */
[----:B------:R-:W-:Y:S01]  /*27cc0*/  F2FP.F16.F32.PACK_AB R23, R60, R63 ;  /* 0x0000003f3c17723e */ /* 0x000fe200000000ff */
[--C-:B0-----:R-:W-:Y:S01]  /*27cd0*/  IMAD.WIDE.U32 R56, R0, 0x10, R24.reuse ;  /* 0x0000001000387825 */ /* 0x101fe200078e0018 */
[----:B------:R-:W-:Y:S01]  /*27ce0*/  F2FP.F16.F32.PACK_AB R22, R18, R61 ;  /* 0x0000003d1216723e */ /* 0x000fe200000000ff */
[----:B------:R-:W-:Y:S01]  /*27cf0*/  UIADD3 UR9, UPT, UPT, UR9, UR16, URZ ;  /* 0x0000001009097290 */ /* 0x000fe2000fffe0ff */
[----:B------:R-:W-:Y:S01]  /*27d00*/  F2FP.F16.F32.PACK_AB R20, R12, R17 ;  /* 0x000000110c14723e */ /* 0x000fe200000000ff */
[--C-:B------:R-:W-:Y:S01]  /*27d10*/  IMAD.WIDE.U32 R60, R10, 0x10, R24.reuse ;  /* 0x000000100a3c7825 */ /* 0x100fe200078e0018 */
[----:B------:R-:W-:Y:S01]  /*27d20*/  F2FP.F16.F32.PACK_AB R47, R47, R46 ;  /* 0x0000002e2f2f723e */ /* 0x000fe200000000ff */
[----:B------:R-:W-:Y:S01]  /*27d30*/  UISETP.GE.AND UP1, UPT, UR9, UR17, UPT ;  /* 0x000000110900728c */ /* 0x000fe2000bf26270 */
[----:B------:R-:W-:Y:S01]  /*27d40*/  F2FP.F16.F32.PACK_AB R39, R54, R55 ;  /* 0x000000373627723e */ /* 0x000fe200000000ff */
[--C-:B------:R-:W-:Y:S01]  /*27d50*/  IMAD.WIDE.U32 R10, R11, 0x10, R24.reuse ;  /* 0x000000100b0a7825 */ /* 0x100fe200078e0018 */
[----:B------:R-:W-:Y:S01]  /*27d60*/  F2FP.F16.F32.PACK_AB R38, R52, R53 ;  /* 0x000000353426723e */ /* 0x000fe200000000ff */
[----:B------:R0:W-:Y:S01]  /*27d70*/  STG.E.128 desc[UR12][R56.64], R20 ;  /* 0x0000001438007986 */ /* 0x0001e2000c101d0c */
[----:B------:R-:W-:Y:S01]  /*27d80*/  F2FP.F16.F32.PACK_AB R46, R44, R45 ;  /* 0x0000002d2c2e723e */ /* 0x000fe200000000ff */
[--C-:B-1----:R-:W-:Y:S01]  /*27d90*/  IMAD.WIDE.U32 R26, R128, 0x10, R24.reuse ;  /* 0x00000010801a7825 */ /* 0x102fe200078e0018 */
        /* <DEDUP_REMOVED lines=25> */
[----:B------:R-:W-:-:S05]  /*27f30*/  F2FP.F16.F32.PACK_AB R132, R125, R130 ;  /* 0x000000827d84723e */ /* 0x000fca00000000ff */
[----:B------:R0:W-:Y:S01]  /*27f40*/  STG.E.128 desc[UR12][R24.64], R132 ;  /* 0x0000008418007986 */ /* 0x0001e2000c101d0c */
[----:B------:R-:W-:Y:S05]  /*27f50*/  BRA.U !UP1, `(.L_x_29171) ;  /* 0xfffffd8909b87547 */ /* 0x000fea000b83ffff */
[----:B------:R-:W-:Y:S05]  /*27f60*/  EXIT ;  /* 0x000000000000794d */ /* 0x000fea0003800000 */
.L_x_29172:
        /* <DEDUP_REMOVED lines=9> */
.L_x_42396:


//--------------------- .text._ZN10layer_norm13ln_fwd_kernelINS_13Kernel_traitsI6__halfS2_fS2_fjLj7168ELj1ELj1ELj4ELj16ENS_18Kernel_traits_baseILj7168ES2_S2_fS2_fjLj128EEEEELb1ELb0ELb1ELb0EEEvNS_9FwdParamsE --------------------------
	.section	.text._ZN10layer_norm13ln_fwd_kernelINS_13Kernel_traitsI6__halfS2_fS2_fjLj7168ELj1ELj1ELj4ELj16ENS_18Kernel_traits_baseILj7168ES2_S2_fS2_fjLj128EEEEELb1ELb0ELb1ELb0EEEvNS_9FwdParamsE,"ax",@progbits
	.align	128
        .global         _ZN10layer_norm13ln_fwd_kernelINS_13Kernel_traitsI6__halfS2_fS2_fjLj7168ELj1ELj1ELj4ELj16ENS_18Kernel_traits_baseILj7168ES2_S2_fS2_fjLj128EEEEELb1ELb0ELb1ELb0EEEvNS_9FwdParamsE
        .type           _ZN10layer_norm13ln_fwd_kernelINS_13Kernel_traitsI6__halfS2_fS2_fjLj7168ELj1ELj1ELj4ELj16ENS_18Kernel_traits_baseILj7168ES2_S2_fS2_fjLj128EEEEELb1ELb0ELb1ELb0EEEvNS_9FwdParamsE,@function
        .size           _ZN10layer_norm13ln_fwd_kernelINS_13Kernel_traitsI6__halfS2_fS2_fjLj7168ELj1ELj1ELj4ELj16ENS_18Kernel_traits_baseILj7168ES2_S2_fS2_fjLj128EEEEELb1ELb0ELb1ELb0EEEvNS_9FwdParamsE,(.L_x_42397 - _ZN10layer_norm13ln_fwd_kernelINS_13Kernel_traitsI6__halfS2_fS2_fjLj7168ELj1ELj1ELj4ELj16ENS_18Kernel_traits_baseILj7168ES2_S2_fS2_fjLj128EEEEELb1ELb0ELb1ELb0EEEvNS_9FwdParamsE)
        .other          _ZN10layer_norm13ln_fwd_kernelINS_13Kernel_traitsI6__halfS2_fS2_fjLj7168ELj1ELj1ELj4ELj16ENS_18Kernel_traits_baseILj7168ES2_S2_fS2_fjLj128EEEEELb1ELb0ELb1ELb0EEEvNS_9FwdParamsE,@"STO_CUDA_ENTRY STV_DEFAULT"
_ZN10layer_norm13ln_fwd_kernelINS_13Kernel_traitsI6__halfS2_fS2_fjLj7168ELj1ELj1ELj4ELj16ENS_18Kernel_traits_baseILj7168ES2_S2_fS2_fjLj128EEEEELb1ELb0ELb1ELb0EEEvNS_9FwdParamsE:
.text._ZN10layer_norm13ln_fwd_kernelINS_13Kernel_traitsI6__halfS2_fS2_fjLj7168ELj1ELj1ELj4ELj16ENS_18Kernel_traits_baseILj7168ES2_S2_fS2_fjLj128EEEEELb1ELb0ELb1ELb0EEEvNS_9FwdParamsE:
        /* <DEDUP_REMOVED lines=19> */
[C---:B----4-:R-:W-:Y:S02]  /*0130*/  LOP3.LUT R0, R11.reuse, 0x60, RZ, 0xc0, !PT ;  /* 0x000000600b007812 */ /* 0x050fe400078ec0ff */
[----:B------:R-:W-:Y:S02]  /*0140*/  LOP3.LUT R143, R11, 0x1f, RZ, 0xc0, !PT ;  /* 0x0000001f0b8f7812 */ /* 0x000fe400078ec0ff */
[--C-:B------:R-:W-:Y:S02]  /*0150*/  LOP3.LUT R142, R0, 0x1f, R11.reuse, 0xf8, !PT ;  /* 0x0000001f008e7812 */ /* 0x100fe400078ef80b */
[----:B------:R-:W0:Y:S02]  /*0160*/  LDC R140, c[0x0][0x360] ;  /* 0x0000d800ff8c7b82 */ /* 0x000e240000000800 */
[----:B------:R-:W-:Y:S01]  /*0170*/  LOP3.LUT R141, R142, 0x7f, RZ, 0x3c, !PT ;  /* 0x0000007f8e8d7812 */ /* 0x000fe200078e3cff */
[----:B0-----:R-:W-:Y:S01]  /*0180*/  IMAD R140, R140, UR22, R11 ;  /* 0x000000168c8c7c24 */ /* 0x001fe2000f8e020b */
[----:B--2---:R-:W-:-:S02]  /*0190*/  @P0 R2UR UR14, R2 ;  /* 0x00000000020e02ca */ /* 0x004fc400000e0000 */
[----:B------:R-:W-:Y:S02]  /*01a0*/  @P0 R2UR UR15, R3 ;  /* 0x00000000030f02ca */ /* 0x000fe400000e0000 */
[----:B---3--:R-:W-:Y:S02]  /*01b0*/  @P0 IADD3 R132, P1, PT, R4, R7, RZ ;  /* 0x0000000704840210 */ /* 0x008fe40007f3e0ff */
[----:B-----5:R-:W-:Y:S02]  /*01c0*/  SHF.R.S32.HI R2, RZ, 0x1f, R9 ;  /* 0x0000001fff027819 */ /* 0x020fe40000011409 */
[----:B------:R-:W-:Y:S02]  /*01d0*/  @P0 IADD3.X R133, PT, PT, RZ, R5, RZ, P1, !PT ;  /* 0x00000005ff850210 */ /* 0x000fe40000ffe4ff */
[----:B------:R-:W-:Y:S02]  /*01e0*/  LEA.HI R2, R2, R9, RZ, 0x3 ;  /* 0x0000000902027211 */ /* 0x000fe400078f18ff */
[--C-:B------:R-:W-:Y:S01]  /*01f0*/  SHF.R.U64 R139, R132, 0x2, R133.reuse ;  /* 0x00000002848b7819 */ /* 0x100fe20000001285 */
[----:B------:R-:W-:Y:S01]  /*0200*/  UIADD3 UR25, UPT, UPT, UR14, -0x61c88647, URZ ;  /* 0x9e3779b90e197890 */ /* 0x000fe2000fffe0ff */
[----:B------:R-:W-:Y:S01]  /*0210*/  LEA.HI.SX32 R141, R2, R141, 0x1d ;  /* 0x0000008d028d7211 */ /* 0x000fe200078feaff */
[----:B------:R-:W-:Y:S01]  /*0220*/  UIADD3 UR26, UPT, UPT, UR15, -0x4498517b, URZ ;  /* 0xbb67ae850f1a7890 */ /* 0x000fe2000fffe0ff */
        /* <DEDUP_REMOVED lines=76> */
.L_x_29174:
[C---:B------:R-:W-:Y:S01]  /*06f0*/  ISETP.GE.U32.AND P1, PT, R141.reuse, 0x100, PT ;  /* 0x000001008d00780c */ /* 0x040fe20003f26070 */
[----:B------:R-:W-:Y:S01]  /*0700*/  IMAD.MOV.U32 R3, RZ, RZ, R142 ;  /* 0x000000ffff037224 */ /* 0x000fe200078e008e */
[C---:B------:R-:W-:Y:S02]  /*0710*/  ISETP.GE.U32.AND P2, PT, R141.reuse, 0x180, PT ;  /* 0x000001808d00780c */ /* 0x040fe40003f46070 */
[C---:B------:R-:W-:Y:S02]  /*0720*/  ISETP.GE.U32.AND P0, PT, R141.reuse, 0x80, PT ;  /* 0x000000808d00780c */ /* 0x040fe40003f06070 */
[C---:B------:R-:W-:Y:S02]  /*0730*/  ISETP.GE.U32.AND P3, PT, R141.reuse, 0x200, PT ;  /* 0x000002008d00780c */ /* 0x040fe40003f66070 */
[C---:B------:R-:W-:Y:S02]  /*0740*/  ISETP.GE.U32.AND P4, PT, R141.reuse, 0x280, PT ;  /* 0x000002808d00780c */ /* 0x040fe40003f86070 */
[----:B------:R-:W-:-:S03]  /*0750*/  ISETP.GE.U32.AND P5, PT, R141, 0x300, PT ;  /* 0x000003008d00780c */ /* 0x000fc60003fa6070 */
[----:B------:R-:W0:Y:S04]  /*0760*/  @P1 LDC.64 R4, c[0x0][0x3d0] ;  /* 0x0000f400ff041b82 */ /* 0x000e280000000a00 */
[----:B------:R-:W-:-:S04]  /*0770*/  @P0 LOP3.LUT R3, R142, 0x80, RZ, 0xfc, !PT ;  /* 0x000000808e030812 */ /* 0x000fc800078efcff */
[----:B------:R-:W1:Y:S08]  /*0780*/  @P2 LDC.64 R8, c[0x0][0x3d0] ;  /* 0x0000f400ff082b82 */ /* 0x000e700000000a00 */
[----:B------:R-:W2:Y:S01]  /*0790*/  @P0 LDC.64 R6, c[0x0][0x3d0] ;  /* 0x0000f400ff060b82 */ /* 0x000ea20000000a00 */
[----:B0-----:R-:W-:-:S07]  /*07a0*/  @P1 IMAD.WIDE.U32 R4, R3, 0x10, R4 ;  /* 0x0000001003041825 */ /* 0x001fce00078e0004 */
[----:B------:R-:W0:Y:S01]  /*07b0*/  @P3 LDC.64 R16, c[0x0][0x3d0] ;  /* 0x0000f400ff103b82 */ /* 0x000e220000000a00 */
[----:B------:R-:W-:Y:S01]  /*07c0*/  @P1 VIADD R3, R3, 0x80 ;  /* 0x0000008003031836 */ /* 0x000fe20000000000 */
[----:B------:R-:W5:Y:S03]  /*07d0*/  @P1 LDG.E.128 R20, desc[UR12][R4.64] ;  /* 0x0000000c04141981 */ /* 0x000f66000c1e1d00 */
[----:B-1----:R-:W-:-:S03]  /*07e0*/  @P2 IMAD.WIDE.U32 R8, R3, 0x10, R8 ;  /* 0x0000001003082825 */ /* 0x002fc600078e0008 */
[----:B------:R-:W1:Y:S01]  /*07f0*/  @P4 LDC.64 R24, c[0x0][0x3d0] ;  /* 0x0000f400ff184b82 */ /* 0x000e620000000a00 */
[----:B------:R-:W-:Y:S01]  /*0800*/  @P2 IADD3 R3, PT, PT, R3, 0x80, RZ ;  /* 0x0000008003032810 */ /* 0x000fe20007ffe0ff */
[----:B------:R-:W5:Y:S01]  /*0810*/  @P2 LDG.E.128 R28, desc[UR12][R8.64] ;  /* 0x0000000c081c2981 */ /* 0x000f62000c1e1d00 */
[----:B--2---:R-:W-:-:S05]  /*0820*/  @P0 IMAD.WIDE.U32 R6, R142, 0x10, R6 ;  /* 0x000000108e060825 */ /* 0x004fca00078e0006 */
[----:B------:R-:W2:Y:S01]  /*0830*/  @P5 LDC.64 R32, c[0x0][0x3d0] ;  /* 0x0000f400ff205b82 */ /* 0x000ea20000000a00 */
[----:B------:R-:W5:Y:S01]  /*0840*/  @P0 LDG.E.128 R12, desc[UR12][R6.64] ;  /* 0x0000000c060c0981 */ /* 0x000f62000c1e1d00 */
[----:B------:R-:W-:Y:S01]  /*0850*/  ISETP.GE.U32.AND P6, PT, R141, 0x380, PT ;  /* 0x000003808d00780c */ /* 0x000fe20003fc6070 */
[----:B0-----:R-:W-:-:S04]  /*0860*/  @P3 IMAD.WIDE.U32 R16, R3, 0x10, R16 ;  /* 0x0000001003103825 */ /* 0x001fc800078e0010 */
[----:B------:R-:W-:Y:S02]  /*0870*/  @P3 VIADD R3, R3, 0x80 ;  /* 0x0000008003033836 */ /* 0x000fe40000000000 */
[----:B------:R-:W-:Y:S01]  /*0880*/  HFMA2 R58, -RZ, RZ, 0, 0 ;  /* 0x00000000ff3a7431 */ /* 0x000fe200000001ff */
[----:B------:R-:W5:Y:S01]  /*0890*/  @P3 LDG.E.128 R36, desc[UR12][R16.64] ;  /* 0x0000000c10243981 */ /* 0x000f62000c1e1d00 */
[----:B-1----:R-:W-:-:S04]  /*08a0*/  @P4 IMAD.WIDE.U32 R24, R3, 0x10, R24 ;  /* 0x0000001003184825 */ /* 0x002fc800078e0018 */
[----:B------:R-:W-:Y:S01]  /*08b0*/  @P4 VIADD R3, R3, 0x80 ;  /* 0x0000008003034836 */ /* 0x000fe20000000000 */
[----:B------:R0:W5:Y:S03]  /*08c0*/  @P4 LDG.E.128 R44, desc[UR12][R24.64] ;  /* 0x0000000c182c4981 */ /* 0x000166000c1e1d00 */
[----:B--2---:R-:W-:Y:S01]  /*08d0*/  @P5 IMAD.WIDE.U32 R32, R3, 0x10, R32 ;  /* 0x0000001003205825 */ /* 0x004fe200078e0020 */
[----:B------:R-:W-:Y:S02]  /*08e0*/  CS2R R56, SRZ ;  /* 0x0000000000387805 */ /* 0x000fe4000001ff00 */
[----:B------:R-:W-:Y:S02]  /*08f0*/  CS2R R48, SRZ ;  /* 0x0000000000307805 */ /* 0x000fe4000001ff00 */
[----:B------:R-:W-:Y:S01]  /*0900*/  CS2R R40, SRZ ;  /* 0x0000000000287805 */ /* 0x000fe2000001ff00 */
[----:B------:R-:W-:Y:S01]  /*0910*/  IMAD.MOV.U32 R50, RZ, RZ, RZ ;  /* 0x000000ffff327224 */ /* 0x000fe200078e00ff */
[----:B------:R1:W5:Y:S01]  /*0920*/  @P5 LDG.E.128 R52, desc[UR12][R32.64] ;  /* 0x0000000c20345981 */ /* 0x000362000c1e1d00 */
[----:B------:R-:W-:Y:S01]  /*0930*/  IMAD.MOV.U32 R42, RZ, RZ, RZ ;  /* 0x000000ffff2a7224 */ /* 0x000fe200078e00ff */
[----:B------:R-:W-:Y:S01]  /*0940*/  MOV R34, RZ ;  /* 0x000000ff00227202 */ /* 0x000fe20000000f00 */
[----:B------:R-:W-:Y:S01]  /*0950*/  IMAD.MOV.U32 R26, RZ, RZ, RZ ;  /* 0x000000ffff1a7224 */ /* 0x000fe200078e00ff */
[----:B0-----:R-:W-:Y:S01]  /*0960*/  CS2R R24, SRZ ;  /* 0x0000000000187805 */ /* 0x001fe2000001ff00 */
[----:B------:R-:W-:Y:S01]  /*0970*/  IMAD.MOV.U32 R18, RZ, RZ, RZ ;  /* 0x000000ffff127224 */ /* 0x000fe200078e00ff */
[----:B------:R-:W-:-:S02]  /*0980*/  CS2R R16, SRZ ;  /* 0x0000000000107805 */ /* 0x000fc4000001ff00 */
[----:B------:R-:W-:Y:S01]  /*0990*/  @P0 MOV R19, RZ ;  /* 0x000000ff00130202 */ /* 0x000fe20000000f00 */
[----:B------:R-:W-:Y:S01]  /*09a0*/  @P1 IMAD.MOV.U32 R27, RZ, RZ, RZ ;  /* 0x000000ffff1b1224 */ /* 0x000fe200078e00ff */
[----:B------:R-:W-:Y:S02]  /*09b0*/  @P3 MOV R43, RZ ;  /* 0x000000ff002b3202 */ /* 0x000fe40000000f00 */
[----:B-1----:R-:W-:Y:S01]  /*09c0*/  CS2R R32, SRZ ;  /* 0x0000000000207805 */ /* 0x002fe2000001ff00 */
[----:B------:R-:W-:Y:S01]  /*09d0*/  @P2 IMAD.MOV.U32 R35, RZ, RZ, RZ ;  /* 0x000000ffff232224 */ /* 0x000fe200078e00ff */
[----:B------:R-:W-:Y:S01]  /*09e0*/  @P5 IADD3 R3, PT, PT, R3, 0x80, RZ ;  /* 0x0000008003035810 */ /* 0x000fe20007ffe0ff */
[----:B------:R-:W-:Y:S02]  /*09f0*/  @P4 IMAD.MOV.U32 R51, RZ, RZ, RZ ;  /* 0x000000ffff334224 */ /* 0x000fe400078e00ff */
[----:B------:R-:W-:Y:S01]  /*0a00*/  @P5 IMAD.MOV.U32 R59, RZ, RZ, RZ ;  /* 0x000000ffff3b5224 */ /* 0x000fe200078e00ff */
[----:B------:R-:W-:Y:S06]  /*0a10*/  @!P6 BRA `(.L_x_29175) ;  /* 0x000000000044e947 */ /* 0x000fec0003800000 */
        /* <DEDUP_REMOVED lines=17> */
.L_x_29175:
[----:B------:R-:W-:Y:S05]  /*0b30*/  BSYNC.RECONVERGENT B0 ;  /* 0x0000000000007941 */ /* 0x000fea0003800200 */
.L_x_29173:
[----:B------:R-:W0:Y:S02]  /*0b40*/  LDCU UR4, c[0x0][0x384] ;  /* 0x00007080ff0477ac */ /* 0x000e240008000800 */
[----:B0-----:R-:W-:-:S06]  /*0b50*/  UISETP.GE.AND UP0, UPT, UR22, UR4, UPT ;  /* 0x000000041600728c */ /* 0x001fcc000bf06270 */
[----:B------:R-:W-:-:S13]  /*0b60*/  PLOP3.LUT P0, PT, PT, PT, UP0, 0x80, 0x8 ;  /* 0x000000000008781c */ /* 0x000fda0003f0f008 */
[----:B------:R-:W-:Y:S05]  /*0b70*/  @P0 EXIT ;  /* 0x000000000000094d */ /* 0x000fea0003800000 */
[----:B------:R-:W-:Y:S01]  /*0b80*/  IMAD.HI.U32 R3, R140, -0x326172a9, RZ ;  /* 0xcd9e8d578c037827 */ /* 0x000fe200078e00ff */
        /* <DEDUP_REMOVED lines=66> */
[----:B------:R-:W-:-:S04]  /*0fb0*/  IMAD.HI.U32 R0, R2, -0x2daee0ad, RZ ;  /* 0xd2511f5302007827 */ /* 0x000fc800078e00ff */
[----:B------:R-:W-:Y:S01]  /*0fc0*/  IMAD R68, R68, 0x8, R9 ;  /* 0x0000000844447824 */ /* 0x000fe200078e0209 */
[----:B------:R-:W-:Y:S01]  /*0fd0*/  LOP3.LUT R0, R5, UR40, R0, 0x96, !PT ;  /* 0x0000002805007c12 */ /* 0x000fe2000f8e9600 */
[----:B------:R-:W-:Y:S02]  /*0fe0*/  IMAD R8, R143, -0x20, R8 ;  /* 0xffffffe08f087824 */ /* 0x000fe400078e0208 */
[----:B------:R-:W-:Y:S01]  /*0ff0*/  IMAD R2, R2, -0x2daee0ad, RZ ;  /* 0xd2511f5302027824 */ /* 0x000fe200078e02ff */
[----:B------:R-:W-:Y:S01]  /*1000*/  I2FP.F32.U32 R68, R68 ;  /* 0x0000004400447245 */ /* 0x000fe20000201000 */
[----:B------:R-:W-:Y:S01]  /*1010*/  IMAD.HI.U32 R135, R3, -0x2daee0ad, RZ ;  /* 0xd2511f5303877827 */ /* 0x000fe200078e00ff */
[----:B------:R-:W-:Y:S02]  /*1020*/  VIMNMX R8, PT, PT, RZ, R8, !PT ;  /* 0x00000008ff087248 */ /* 0x000fe40007fe0100 */
[----:B------:R0:W0:Y:S01]  /*1030*/  MUFU.RCP R138, R68 ;  /* 0x00000044008a7308 */ /* 0x0000220000001000 */
[----:B------:R-:W-:Y:S01]  /*1040*/  IMAD R4, R7, -0x326172a9, RZ ;  /* 0xcd9e8d5707047824 */ /* 0x000fe200078e02ff */
        /* <DEDUP_REMOVED lines=8> */
.L_x_29889:
        /* <DEDUP_REMOVED lines=30> */
[----:B0-----:R-:W0:Y:S02]  /*12b0*/  LDC.64 R68, c[0x0][0x390] ;  /* 0x0000e400ff447b82 */ /* 0x001e240000000a00 */
[----:B0-----:R-:W-:-:S06]  /*12c0*/  IMAD.WIDE.U32 R68, R128, 0x10, R68 ;  /* 0x0000001080447825 */ /* 0x001fcc00078e0044 */
[----:B------:R-:W5:Y:S02]  /*12d0*/  LDG.E.128 R68, desc[UR12][R68.64] ;  /* 0x0000000c44447981 */ /* 0x000f64000c1e1d00 */
.L_x_29178:
[----:B------:R-:W-:Y:S05]  /*12e0*/  BRA.U !UP0, `(.L_x_29179) ;  /* 0x0000002908e87547 */ /* 0x000fea000b800000 */
        /* <DEDUP_REMOVED lines=24> */
.L_x_29183:
        /* <DEDUP_REMOVED lines=13> */
.L_x_29185:
[----:B------:R-:W-:Y:S05]  /*1540*/  BSYNC.RECONVERGENT B2 ;  /* 0x0000000000027941 */ /* 0x000fea0003800200 */
.L_x_29184:
        /* <DEDUP_REMOVED lines=42> */
.L_x_29182:
[----:B------:R-:W-:Y:S05]  /*17f0*/  BSYNC.RECONVERGENT B1 ;  /* 0x0000000000017941 */ /* 0x000fea0003800200 */
.L_x_29181:
        /* <DEDUP_REMOVED lines=9> */
[----:B------:R-:W-:-:S07]  /*1890*/  FADD.FTZ R72, R72, R131 ;  /* 0x0000008348487221 */ /* 0x000fce0000010000 */
.L_x_29180:
        /* <DEDUP_REMOVED lines=19> */
.L_x_29189:
        /* <DEDUP_REMOVED lines=13> */
.L_x_29191:
[----:B------:R-:W-:Y:S05]  /*1aa0*/  BSYNC.RECONVERGENT B2 ;  /* 0x0000000000027941 */ /* 0x000fea0003800200 */
.L_x_29190:
        /* <DEDUP_REMOVED lines=43> */
.L_x_29188:
[----:B------:R-:W-:Y:S05]  /*1d60*/  BSYNC.RECONVERGENT B1 ;  /* 0x0000000000017941 */ /* 0x000fea0003800200 */
.L_x_29187:
        /* <DEDUP_REMOVED lines=9> */
[----:B------:R-:W-:-:S07]  /*1e00*/  FADD.FTZ R73, R73, R132 ;  /* 0x0000008449497221 */ /* 0x000fce0000010000 */
.L_x_29186:
        /* <DEDUP_REMOVED lines=19> */
.L_x_29195:
        /* <DEDUP_REMOVED lines=13> */
.L_x_29197:
[----:B------:R-:W-:Y:S05]  /*2010*/  BSYNC.RECONVERGENT B2 ;  /* 0x0000000000027941 */ /* 0x000fea0003800200 */
.L_x_29196:
        /* <DEDUP_REMOVED lines=41> */
[----:B------:R-:W-:-:S07]  /*22b0*/  LOP3.LUT R135, R130, UR42, R147, 0x96, !PT ;  /* 0x0000002a82877c12 */ /* 0x000fce000f8e9693 */
.L_x_29194:
[----:B------:R-:W-:Y:S05]  /*22c0*/  BSYNC.RECONVERGENT B1 ;  /* 0x0000000000017941 */ /* 0x000fea0003800200 */
.L_x_29193:
        /* <DEDUP_REMOVED lines=10> */
.L_x_29192:
        /* <DEDUP_REMOVED lines=19> */
.L_x_29201:
        /* <DEDUP_REMOVED lines=13> */
.L_x_29203:
[----:B------:R-:W-:Y:S05]  /*2570*/  BSYNC.RECONVERGENT B2 ;  /* 0x0000000000027941 */ /* 0x000fea0003800200 */
.L_x_29202:
        /* <DEDUP_REMOVED lines=43> */
.L_x_29200:
[----:B------:R-:W-:Y:S05]  /*2830*/  BSYNC.RECONVERGENT B1 ;  /* 0x0000000000017941 */ /* 0x000fea0003800200 */
.L_x_29199:
        /* <DEDUP_REMOVED lines=10> */
.L_x_29198:
        /* <DEDUP_REMOVED lines=19> */
.L_x_29207:
        /* <DEDUP_REMOVED lines=13> */
.L_x_29209:
[----:B------:R-:W-:Y:S05]  /*2ae0*/  BSYNC.RECONVERGENT B2 ;  /* 0x0000000000027941 */ /* 0x000fea0003800200 */
.L_x_29208:
        /* <DEDUP_REMOVED lines=42> */
.L_x_29206:
[----:B------:R-:W-:Y:S05]  /*2d90*/  BSYNC.RECONVERGENT B1 ;  /* 0x0000000000017941 */ /* 0x000fea0003800200 */
.L_x_29205:
        /* <DEDUP_REMOVED lines=10> */
.L_x_29204:
        /* <DEDUP_REMOVED lines=19> */
.L_x_29213:
        /* <DEDUP_REMOVED lines=13> */
.L_x_29215:
[----:B------:R-:W-:Y:S05]  /*3040*/  BSYNC.RECONVERGENT B2 ;  /* 0x0000000000027941 */ /* 0x000fea0003800200 */
.L_x_29214:
        /* <DEDUP_REMOVED lines=43> */
.L_x_29212:
[----:B------:R-:W-:Y:S05]  /*3300*/  BSYNC.RECONVERGENT B1 ;  /* 0x0000000000017941 */ /* 0x000fea0003800200 */
.L_x_29211:
        /* <DEDUP_REMOVED lines=10> */
.L_x_29210:
        /* <DEDUP_REMOVED lines=19> */
.L_x_29219:
        /* <DEDUP_REMOVED lines=13> */
.L_x_29221:
[----:B------:R-:W-:Y:S05]  /*35b0*/  BSYNC.RECONVERGENT B2 ;  /* 0x0000000000027941 */ /* 0x000fea0003800200 */
.L_x_29220:
        /* <DEDUP_REMOVED lines=42> */
.L_x_29218:
[----:B------:R-:W-:Y:S05]  /*3860*/  BSYNC.RECONVERGENT B1 ;  /* 0x0000000000017941 */ /* 0x000fea0003800200 */
.L_x_29217:
        /* <DEDUP_REMOVED lines=10> */
.L_x_29216:
        /* <DEDUP_REMOVED lines=19> */
.L_x_29225:
        /* <DEDUP_REMOVED lines=13> */
.L_x_29227:
[----:B------:R-:W-:Y:S05]  /*3b10*/  BSYNC.RECONVERGENT B2 ;  /* 0x0000000000027941 */ /* 0x000fea0003800200 */
.L_x_29226:
        /* <DEDUP_REMOVED lines=43> */
.L_x_29224:
[----:B------:R-:W-:Y:S05]  /*3dd0*/  BSYNC.RECONVERGENT B1 ;  /* 0x0000000000017941 */ /* 0x000fea0003800200 */
.L_x_29223:
        /* <DEDUP_REMOVED lines=9> */
[----:B------:R-:W-:Y:S01]  /*3e70*/  FADD.FTZ R79, R79, R130 ;  /* 0x000000824f4f7221 */ /* 0x000fe20000010000 */
[----:B------:R-:W-:Y:S06]  /*3e80*/  BRA `(.L_x_29222) ;  /* 0x00000028006c7947 */ /* 0x000fec0003800000 */
.L_x_29179:
        /* <DEDUP_REMOVED lines=20> */
.L_x_29231:
        /* <DEDUP_REMOVED lines=13> */
.L_x_29233:
[----:B------:R-:W-:Y:S05]  /*40a0*/  BSYNC.RECONVERGENT B2 ;  /* 0x0000000000027941 */ /* 0x000fea0003800200 */
.L_x_29232:
        /* <DEDUP_REMOVED lines=42> */
.L_x_29230:
[----:B------:R-:W-:Y:S05]  /*4350*/  BSYNC.RECONVERGENT B1 ;  /* 0x0000000000017941 */ /* 0x000fea0003800200 */
.L_x_29229:
        /* <DEDUP_REMOVED lines=9> */
.L_x_29228:
        /* <DEDUP_REMOVED lines=16> */
.L_x_29237:
        /* <DEDUP_REMOVED lines=13> */
.L_x_29239:
[----:B------:R-:W-:Y:S05]  /*45c0*/  BSYNC.RECONVERGENT B2 ;  /* 0x0000000000027941 */ /* 0x000fea0003800200 */
.L_x_29238:
        /* <DEDUP_REMOVED lines=43> */
.L_x_29236:
[----:B------:R-:W-:Y:S05]  /*4880*/  BSYNC.RECONVERGENT B1 ;  /* 0x0000000000017941 */ /* 0x000fea0003800200 */
.L_x_29235:
        /* <DEDUP_REMOVED lines=9> */
.L_x_29234:
        /* <DEDUP_REMOVED lines=16> */
.L_x_29243:
        /* <DEDUP_REMOVED lines=13> */
.L_x_29245:
[----:B------:R-:W-:Y:S05]  /*4af0*/  BSYNC.RECONVERGENT B2 ;  /* 0x0000000000027941 */ /* 0x000fea0003800200 */
.L_x_29244:
        /* <DEDUP_REMOVED lines=43> */
.L_x_29242:
[----:B------:R-:W-:Y:S05]  /*4db0*/  BSYNC.RECONVERGENT B1 ;  /* 0x0000000000017941 */ /* 0x000fea0003800200 */
.L_x_29241:
        /* <DEDUP_REMOVED lines=9> */
.L_x_29240:
        /* <DEDUP_REMOVED lines=16> */
.L_x_29249:
        /* <DEDUP_REMOVED lines=13> */
.L_x_29251:
[----:B------:R-:W-:Y:S05]  /*5020*/  BSYNC.RECONVERGENT B2 ;  /* 0x0000000000027941 */ /* 0x000fea0003800200 */
.L_x_29250:
        /* <DEDUP_REMOVED lines=43> */
.L_x_29248:
[----:B------:R-:W-:Y:S05]  /*52e0*/  BSYNC.RECONVERGENT B1 ;  /* 0x0000000000017941 */ /* 0x000fea0003800200 */
.L_x_29247:
        /* <DEDUP_REMOVED lines=9> */
.L_x_29246:
        /* <DEDUP_REMOVED lines=16> */
.L_x_29255:
        /* <DEDUP_REMOVED lines=13> */
.L_x_29257:
[----:B------:R-:W-:Y:S05]  /*5550*/  BSYNC.RECONVERGENT B2 ;  /* 0x0000000000027941 */ /* 0x000fea0003800200 */
.L_x_29256:
        /* <DEDUP_REMOVED lines=43> */
.L_x_29254:
[----:B------:R-:W-:Y:S05]  /*5810*/  BSYNC.RECONVERGENT B1 ;  /* 0x0000000000017941 */ /* 0x000fea0003800200 */
.L_x_29253:
        /* <DEDUP_REMOVED lines=9> */
.L_x_29252:
        /* <DEDUP_REMOVED lines=16> */
.L_x_29261:
        /* <DEDUP_REMOVED lines=13> */
.L_x_29263:
[----:B------:R-:W-:Y:S05]  /*5a80*/  BSYNC.RECONVERGENT B2 ;  /* 0x0000000000027941 */ /* 0x000fea0003800200 */
.L_x_29262:
        /* <DEDUP_REMOVED lines=43> */
.L_x_29260:
[----:B------:R-:W-:Y:S05]  /*5d40*/  BSYNC.RECONVERGENT B1 ;  /* 0x0000000000017941 */ /* 0x000fea0003800200 */
.L_x_29259:
        /* <DEDUP_REMOVED lines=9> */
.L_x_29258:
        /* <DEDUP_REMOVED lines=16> */
.L_x_29267:
        /* <DEDUP_REMOVED lines=13> */
.L_x_29269:
[----:B------:R-:W-:Y:S05]  /*5fb0*/  BSYNC.RECONVERGENT B2 ;  /* 0x0000000000027941 */ /* 0x000fea0003800200 */
.L_x_29268:
        /* <DEDUP_REMOVED lines=43> */
.L_x_29266:
[----:B------:R-:W-:Y:S05]  /*6270*/  BSYNC.RECONVERGENT B1 ;  /* 0x0000000000017941 */ /* 0x000fea0003800200 */
.L_x_29265:
        /* <DEDUP_REMOVED lines=9> */
.L_x_29264:
        /* <DEDUP_REMOVED lines=16> */
.L_x_29272:
        /* <DEDUP_REMOVED lines=13> */
.L_x_29274:
[----:B------:R-:W-:Y:S05]  /*64e0*/  BSYNC.RECONVERGENT B2 ;  /* 0x0000000000027941 */ /* 0x000fea0003800200 */
.L_x_29273:
        /* <DEDUP_REMOVED lines=43> */
.L_x_29271:
[----:B------:R-:W-:Y:S05]  /*67a0*/  BSYNC.RECONVERGENT B1 ;  /* 0x0000000000017941 */ /* 0x000fea0003800200 */
.L_x_29270:
        /* <DEDUP_REMOVED lines=9> */
.L_x_29222:
[----:B------:R-:W1:Y:S01]  /*6840*/  LDC.64 R130, c[0x0][0x3a8] ;  /* 0x0000ea00ff827b82 */ /* 0x000e620000000a00 */
[----:B------:R-:W-:Y:S02]  /*6850*/  IMAD.MOV.U32 R134, RZ, RZ, R148 ;  /* 0x000000ffff867224 */ /* 0x000fe400078e0094 */
[----:B-1----:R-:W-:-:S05]  /*6860*/  IMAD.WIDE.U32 R130, R129, 0x20, R130 ;  /* 0x0000002081827825 */ /* 0x002fca00078e0082 */
[----:B-----5:R1:W-:Y:S04]  /*6870*/  STG.E.128 desc[UR12][R130.64], R72 ;  /* 0x0000004882007986 */ /* 0x0203e8000c101d0c */
        /* <DEDUP_REMOVED lines=22> */
.L_x_29275:
[----:B------:R-:W-:Y:S01]  /*69e0*/  IADD3 R129, PT, PT, R129, 0x80, RZ ;  /* 0x0000008081817810 */ /* 0x000fe20007ffe0ff */
[----:B------:R-:W-:-:S07]  /*69f0*/  VIADD R128, R128, 0x80 ;  /* 0x0000008080807836 */ /* 0x000fce0000000000 */
.L_x_29177:
[----:B------:R-:W-:Y:S05]  /*6a00*/  BSYNC.RECONVERGENT B0 ;  /* 0x0000000000007941 */ /* 0x000fea0003800200 */
.L_x_29176:
[----:B------:R-:W-:Y:S01]  /*6a10*/  ISETP.GE.U32.AND P1, PT, R141, 0x100, PT ;  /* 0x000001008d00780c */ /* 0x000fe20003f26070 */
[----:B------:R-:W-:Y:S03]  /*6a20*/  BSSY.RECONVERGENT B0, `(.L_x_29276) ;  /* 0x000057b000007945 */ /* 0x000fe60003800200 */
[----:B-12---:R-:W-:-:S09]  /*6a30*/  P2R R130, PR, RZ, 0x2 ;  /* 0x00000002ff827803 */ /* 0x006fd20000000000 */
[----:B------:R-:W-:Y:S05]  /*6a40*/  @!P1 BRA `(.L_x_29277) ;  /* 0x0000005400e09947 */ /* 0x000fea0003800000 */
[----:B------:R-:W-:-:S04]  /*6a50*/  UISETP.NE.U32.AND UP0, UPT, UR18, URZ, UPT ;  /* 0x000000ff1200728c */ /* 0x000fc8000bf05070 */
[----:B------:R-:W-:Y:S01]  /*6a60*/  UISETP.NE.AND.EX UP0, UPT, UR19, URZ, UPT, UP0 ;  /* 0x000000ff1300728c */ /* 0x000fe2000bf05300 */
[----:B------:R-:W-:Y:S10]  /*6a70*/  BRA.U !UP3, `(.L_x_29278) ;  /* 0x000000010b0c7547 */ /* 0x000ff4000b800000 */
[----:B0-----:R-:W0:Y:S02]  /*6a80*/  LDC.64 R68, c[0x0][0x390] ;  /* 0x0000e400ff447b82 */ /* 0x001e240000000a00 */
[----:B0-----:R-:W-:-:S06]  /*6a90*/  IMAD.WIDE.U32 R68, R128, 0x10, R68 ;  /* 0x0000001080447825 */ /* 0x001fcc00078e0044 */
[----:B------:R-:W5:Y:S02]  /*6aa0*/  LDG.E.128 R68, desc[UR12][R68.64] ;  /* 0x0000000c44447981 */ /* 0x000f64000c1e1d00 */
.L_x_29278:
[----:B------:R-:W-:Y:S05]  /*6ab0*/  BRA.U !UP0, `(.L_x_29279) ;  /* 0x0000002908e87547 */ /* 0x000fea000b800000 */
        /* <DEDUP_REMOVED lines=24> */
.L_x_29283:
        /* <DEDUP_REMOVED lines=13> */
.L_x_29285:
[----:B------:R-:W-:Y:S05]  /*6d10*/  BSYNC.RECONVERGENT B2 ;  /* 0x0000000000027941 */ /* 0x000fea0003800200 */
.L_x_29284:
        /* <DEDUP_REMOVED lines=42> */
.L_x_29282:
[----:B------:R-:W-:Y:S05]  /*6fc0*/  BSYNC.RECONVERGENT B1 ;  /* 0x0000000000017941 */ /* 0x000fea0003800200 */
.L_x_29281:
        /* <DEDUP_REMOVED lines=10> */
.L_x_29280:
        /* <DEDUP_REMOVED lines=19> */
.L_x_29289:
        /* <DEDUP_REMOVED lines=13> */
.L_x_29291:
[----:B------:R-:W-:Y:S05]  /*7270*/  BSYNC.RECONVERGENT B2 ;  /* 0x0000000000027941 */ /* 0x000fea0003800200 */
.L_x_29290:
        /* <DEDUP_REMOVED lines=43> */
.L_x_29288:
[----:B------:R-:W-:Y:S05]  /*7530*/  BSYNC.RECONVERGENT B1 ;  /* 0x0000000000017941 */ /* 0x000fea0003800200 */
.L_x_29287:
        /* <DEDUP_REMOVED lines=10> */
.L_x_29286:
        /* <DEDUP_REMOVED lines=19> */
.L_x_29295:
        /* <DEDUP_REMOVED lines=13> */
.L_x_29297:
[----:B------:R-:W-:Y:S05]  /*77e0*/  BSYNC.RECONVERGENT B2 ;  /* 0x0000000000027941 */ /* 0x000fea0003800200 */
.L_x_29296:
        /* <DEDUP_REMOVED lines=41> */
[----:B------:R-:W-:-:S07]  /*7a80*/  LOP3.LUT R135, R130, UR42, R147, 0x96, !PT ;  /* 0x0000002a82877c12 */ /* 0x000fce000f8e9693 */
.L_x_29294:
[----:B------:R-:W-:Y:S05]  /*7a90*/  BSYNC.RECONVERGENT B1 ;  /* 0x0000000000017941 */ /* 0x000fea0003800200 */
.L_x_29293:
        /* <DEDUP_REMOVED lines=10> */
.L_x_29292:
        /* <DEDUP_REMOVED lines=19> */
.L_x_29301:
        /* <DEDUP_REMOVED lines=13> */
.L_x_29303:
[----:B------:R-:W-:Y:S05]  /*7d40*/  BSYNC.RECONVERGENT B2 ;  /* 0x0000000000027941 */ /* 0x000fea0003800200 */
.L_x_29302:
        /* <DEDUP_REMOVED lines=43> */
.L_x_29300:
[----:B------:R-:W-:Y:S05]  /*8000*/  BSYNC.RECONVERGENT B1 ;  /* 0x0000000000017941 */ /* 0x000fea0003800200 */
.L_x_29299:
        /* <DEDUP_REMOVED lines=10> */
.L_x_29298:
        /* <DEDUP_REMOVED lines=19> */
.L_x_29307:
        /* <DEDUP_REMOVED lines=13> */
.L_x_29309:
[----:B------:R-:W-:Y:S05]  /*82b0*/  BSYNC.RECONVERGENT B2 ;  /* 0x0000000000027941 */ /* 0x000fea0003800200 */
.L_x_29308:
        /* <DEDUP_REMOVED lines=42> */
.L_x_29306:
[----:B------:R-:W-:Y:S05]  /*8560*/  BSYNC.RECONVERGENT B1 ;  /* 0x0000000000017941 */ /* 0x000fea0003800200 */
.L_x_29305:
        /* <DEDUP_REMOVED lines=10> */
.L_x_29304:
        /* <DEDUP_REMOVED lines=19> */
.L_x_29313:
        /* <DEDUP_REMOVED lines=13> */
.L_x_29315:
[----:B------:R-:W-:Y:S05]  /*8810*/  BSYNC.RECONVERGENT B2 ;  /* 0x0000000000027941 */ /* 0x000fea0003800200 */
.L_x_29314:
        /* <DEDUP_REMOVED lines=43> */
.L_x_29312:
[----:B------:R-:W-:Y:S05]  /*8ad0*/  BSYNC.RECONVERGENT B1 ;  /* 0x0000000000017941 */ /* 0x000fea0003800200 */
.L_x_29311:
        /* <DEDUP_REMOVED lines=10> */
.L_x_29310:
        /* <DEDUP_REMOVED lines=19> */
.L_x_29319:
        /* <DEDUP_REMOVED lines=13> */
.L_x_29321:
[----:B------:R-:W-:Y:S05]  /*8d80*/  BSYNC.RECONVERGENT B2 ;  /* 0x0000000000027941 */ /* 0x000fea0003800200 */
.L_x_29320:
        /* <DEDUP_REMOVED lines=42> */
.L_x_29318:
[----:B------:R-:W-:Y:S05]  /*9030*/  BSYNC.RECONVERGENT B1 ;  /* 0x0000000000017941 */ /* 0x000fea0003800200 */
.L_x_29317:
        /* <DEDUP_REMOVED lines=10> */
.L_x_29316:
        /* <DEDUP_REMOVED lines=19> */
.L_x_29325:
        /* <DEDUP_REMOVED lines=13> */
.L_x_29327:
[----:B------:R-:W-:Y:S05]  /*92e0*/  BSYNC.RECONVERGENT B2 ;  /* 0x0000000000027941 */ /* 0x000fea0003800200 */
.L_x_29326:
        /* <DEDUP_REMOVED lines=43> */
.L_x_29324:
[----:B------:R-:W-:Y:S05]  /*95a0*/  BSYNC.RECONVERGENT B1 ;  /* 0x0000000000017941 */ /* 0x000fea0003800200 */
.L_x_29323:
        /* <DEDUP_REMOVED lines=11> */
.L_x_29279:
        /* <DEDUP_REMOVED lines=20> */
.L_x_29331:
        /* <DEDUP_REMOVED lines=13> */
.L_x_29333:
[----:B------:R-:W-:Y:S05]  /*9870*/  BSYNC.RECONVERGENT B2 ;  /* 0x0000000000027941 */ /* 0x000fea0003800200 */
.L_x_29332:
        /* <DEDUP_REMOVED lines=42> */
.L_x_29330:
[----:B------:R-:W-:Y:S05]  /*9b20*/  BSYNC.RECONVERGENT B1 ;  /* 0x0000000000017941 */ /* 0x000fea0003800200 */
.L_x_29329:
        /* <DEDUP_REMOVED lines=9> */
.L_x_29328:
        /* <DEDUP_REMOVED lines=16> */
.L_x_29337:
        /* <DEDUP_REMOVED lines=13> */
.L_x_29339:
[----:B------:R-:W-:Y:S05]  /*9d90*/  BSYNC.RECONVERGENT B2 ;  /* 0x0000000000027941 */ /* 0x000fea0003800200 */
.L_x_29338:
        /* <DEDUP_REMOVED lines=43> */
.L_x_29336:
[----:B------:R-:W-:Y:S05]  /*a050*/  BSYNC.RECONVERGENT B1 ;  /* 0x0000000000017941 */ /* 0x000fea0003800200 */
.L_x_29335:
        /* <DEDUP_REMOVED lines=9> */
.L_x_29334:
        /* <DEDUP_REMOVED lines=16> */
.L_x_29343:
        /* <DEDUP_REMOVED lines=13> */
.L_x_29345:
[----:B------:R-:W-:Y:S05]  /*a2c0*/  BSYNC.RECONVERGENT B2 ;  /* 0x0000000000027941 */ /* 0x000fea0003800200 */
.L_x_29344:
        /* <DEDUP_REMOVED lines=43> */
.L_x_29342:
[----:B------:R-:W-:Y:S05]  /*a580*/  BSYNC.RECONVERGENT B1 ;  /* 0x0000000000017941 */ /* 0x000fea0003800200 */
.L_x_29341:
        /* <DEDUP_REMOVED lines=9> */
.L_x_29340:
        /* <DEDUP_REMOVED lines=16> */
.L_x_29349:
        /* <DEDUP_REMOVED lines=13> */
.L_x_29351:
[----:B------:R-:W-:Y:S05]  /*a7f0*/  BSYNC.RECONVERGENT B2 ;  /* 0x0000000000027941 */ /* 0x000fea0003800200 */
.L_x_29350:
        /* <DEDUP_REMOVED lines=43> */
.L_x_29348:
[----:B------:R-:W-:Y:S05]  /*aab0*/  BSYNC.RECONVERGENT B1 ;  /* 0x0000000000017941 */ /* 0x000fea0003800200 */
.L_x_29347:
        /* <DEDUP_REMOVED lines=9> */
.L_x_29346:
        /* <DEDUP_REMOVED lines=16> */
.L_x_29355:
        /* <DEDUP_REMOVED lines=13> */
.L_x_29357:
[----:B------:R-:W-:Y:S05]  /*ad20*/  BSYNC.RECONVERGENT B2 ;  /* 0x0000000000027941 */ /* 0x000fea0003800200 */
.L_x_29356:
        /* <DEDUP_REMOVED lines=43> */
.L_x_29354:
[----:B------:R-:W-:Y:S05]  /*afe0*/  BSYNC.RECONVERGENT B1 ;  /* 0x0000000000017941 */ /* 0x000fea0003800200 */
.L_x_29353:
        /* <DEDUP_REMOVED lines=9> */
.L_x_29352:
        /* <DEDUP_REMOVED lines=16> */
.L_x_29361:
        /* <DEDUP_REMOVED lines=13> */
.L_x_29363:
[----:B------:R-:W-:Y:S05]  /*b250*/  BSYNC.RECONVERGENT B2 ;  /* 0x0000000000027941 */ /* 0x000fea0003800200 */
.L_x_29362:
        /* <DEDUP_REMOVED lines=43> */
.L_x_29360:
[----:B------:R-:W-:Y:S05]  /*b510*/  BSYNC.RECONVERGENT B1 ;  /* 0x0000000000017941 */ /* 0x000fea0003800200 */
.L_x_29359:
        /* <DEDUP_REMOVED lines=9> */
.L_x_29358:
        /* <DEDUP_REMOVED lines=16> */
.L_x_29367:
        /* <DEDUP_REMOVED lines=13> */
.L_x_29369:
[----:B------:R-:W-:Y:S05]  /*b780*/  BSYNC.RECONVERGENT B2 ;  /* 0x0000000000027941 */ /* 0x000fea0003800200 */
.L_x_29368:
        /* <DEDUP_REMOVED lines=43> */
.L_x_29366:
[----:B------:R-:W-:Y:S05]  /*ba40*/  BSYNC.RECONVERGENT B1 ;  /* 0x0000000000017941 */ /* 0x000fea0003800200 */
.L_x_29365:
        /* <DEDUP_REMOVED lines=9> */
.L_x_29364:
        /* <DEDUP_REMOVED lines=16> */
.L_x_29372:
        /* <DEDUP_REMOVED lines=13> */
.L_x_29374:
[----:B------:R-:W-:Y:S05]  /*bcb0*/  BSYNC.RECONVERGENT B2 ;  /* 0x0000000000027941 */ /* 0x000fea0003800200 */
.L_x_29373:
        /* <DEDUP_REMOVED lines=43> */
.L_x_29371:
[----:B------:R-:W-:Y:S05]  /*bf70*/  BSYNC.RECONVERGENT B1 ;  /* 0x0000000000017941 */ /* 0x000fea0003800200 */
.L_x_29370:
        /* <DEDUP_REMOVED lines=9> */
.L_x_29322:
[----:B------:R-:W1:Y:S01]  /*c010*/  LDC.64 R130, c[0x0][0x3a8] ;  /* 0x0000ea00ff827b82 */ /* 0x000e620000000a00 */
[----:B------:R-:W-:Y:S01]  /*c020*/  MOV R134, R148 ;  /* 0x0000009400867202 */ /* 0x000fe20000000f00 */
        /* <DEDUP_REMOVED lines=24> */
.L_x_29375:
[----:B------:R-:W-:Y:S01]  /*c1b0*/  VIADD R129, R129, 0x80 ;  /* 0x0000008081817836 */ /* 0x000fe20000000000 */
[----:B------:R-:W-:-:S07]  /*c1c0*/  IADD3 R128, PT, PT, R128, 0x80, RZ ;  /* 0x0000008080807810 */ /* 0x000fce0007ffe0ff */
.L_x_29277:
[----:B------:R-:W-:Y:S05]  /*c1d0*/  BSYNC.RECONVERGENT B0 ;  /* 0x0000000000007941 */ /* 0x000fea0003800200 */
.L_x_29276:
        /* <DEDUP_REMOVED lines=10> */
.L_x_29378:
[----:B------:R-:W-:Y:S05]  /*c280*/  BRA.U !UP0, `(.L_x_29379) ;  /* 0x0000002908e87547 */ /* 0x000fea000b800000 */
        /* <DEDUP_REMOVED lines=24> */
.L_x_29383:
        /* <DEDUP_REMOVED lines=13> */
.L_x_29385:
[----:B------:R-:W-:Y:S05]  /*c4e0*/  BSYNC.RECONVERGENT B2 ;  /* 0x0000000000027941 */ /* 0x000fea0003800200 */
.L_x_29384:
        /* <DEDUP_REMOVED lines=41> */
[----:B------:R-:W-:-:S07]  /*c780*/  LOP3.LUT R135, R130, UR42, R147, 0x96, !PT ;  /* 0x0000002a82877c12 */ /* 0x000fce000f8e9693 */
.L_x_29382:
[----:B------:R-:W-:Y:S05]  /*c790*/  BSYNC.RECONVERGENT B1 ;  /* 0x0000000000017941 */ /* 0x000fea0003800200 */
.L_x_29381:
        /* <DEDUP_REMOVED lines=10> */
.L_x_29380:
        /* <DEDUP_REMOVED lines=19> */
.L_x_29389:
        /* <DEDUP_REMOVED lines=13> */
.L_x_29391:
[----:B------:R-:W-:Y:S05]  /*ca40*/  BSYNC.RECONVERGENT B2 ;  /* 0x0000000000027941 */ /* 0x000fea0003800200 */
.L_x_29390:
        /* <DEDUP_REMOVED lines=43> */
.L_x_29388:
[----:B------:R-:W-:Y:S05]  /*cd00*/  BSYNC.RECONVERGENT B1 ;  /* 0x0000000000017941 */ /* 0x000fea0003800200 */
.L_x_29387:
        /* <DEDUP_REMOVED lines=9> */
[----:B------:R-:W-:-:S07]  /*cda0*/  FADD.FTZ R89, R89, R132 ;  /* 0x0000008459597221 */ /* 0x000fce0000010000 */
.L_x_29386:
        /* <DEDUP_REMOVED lines=19> */
.L_x_29395:
        /* <DEDUP_REMOVED lines=13> */
.L_x_29397:
[----:B------:R-:W-:Y:S05]  /*cfb0*/  BSYNC.RECONVERGENT B2 ;  /* 0x0000000000027941 */ /* 0x000fea0003800200 */
.L_x_29396:
        /* <DEDUP_REMOVED lines=42> */
.L_x_29394:
[----:B------:R-:W-:Y:S05]  /*d260*/  BSYNC.RECONVERGENT B1 ;  /* 0x0000000000017941 */ /* 0x000fea0003800200 */
.L_x_29393:
        /* <DEDUP_REMOVED lines=10> */
.L_x_29392:
        /* <DEDUP_REMOVED lines=19> */
.L_x_29401:
        /* <DEDUP_REMOVED lines=13> */
.L_x_29403:
[----:B------:R-:W-:Y:S05]  /*d510*/  BSYNC.RECONVERGENT B2 ;  /* 0x0000000000027941 */ /* 0x000fea0003800200 */
.L_x_29402:
        /* <DEDUP_REMOVED lines=43> */
.L_x_29400:
[----:B------:R-:W-:Y:S05]  /*d7d0*/  BSYNC.RECONVERGENT B1 ;  /* 0x0000000000017941 */ /* 0x000fea0003800200 */
.L_x_29399:
        /* <DEDUP_REMOVED lines=10> */
.L_x_29398:
        /* <DEDUP_REMOVED lines=19> */
.L_x_29407:
        /* <DEDUP_REMOVED lines=13> */
.L_x_29409:
[----:B------:R-:W-:Y:S05]  /*da80*/  BSYNC.RECONVERGENT B2 ;  /* 0x0000000000027941 */ /* 0x000fea0003800200 */
.L_x_29408:
        /* <DEDUP_REMOVED lines=41> */
[----:B------:R-:W-:-:S07]  /*dd20*/  LOP3.LUT R135, R130, UR42, R147, 0x96, !PT ;  /* 0x0000002a82877c12 */ /* 0x000fce000f8e9693 */
.L_x_29406:
[----:B------:R-:W-:Y:S05]  /*dd30*/  BSYNC.RECONVERGENT B1 ;  /* 0x0000000000017941 */ /* 0x000fea0003800200 */
.L_x_29405:
        /* <DEDUP_REMOVED lines=10> */
.L_x_29404:
        /* <DEDUP_REMOVED lines=19> */
.L_x_29413:
        /* <DEDUP_REMOVED lines=13> */
.L_x_29415:
[----:B------:R-:W-:Y:S05]  /*dfe0*/  BSYNC.RECONVERGENT B2 ;  /* 0x0000000000027941 */ /* 0x000fea0003800200 */
.L_x_29414:
        /* <DEDUP_REMOVED lines=43> */
.L_x_29412:
[----:B------:R-:W-:Y:S05]  /*e2a0*/  BSYNC.RECONVERGENT B1 ;  /* 0x0000000000017941 */ /* 0x000fea0003800200 */
.L_x_29411:
        /* <DEDUP_REMOVED lines=10> */
.L_x_29410:
        /* <DEDUP_REMOVED lines=19> */
.L_x_29419:
        /* <DEDUP_REMOVED lines=13> */
.L_x_29421:
[----:B------:R-:W-:Y:S05]  /*e550*/  BSYNC.RECONVERGENT B2 ;  /* 0x0000000000027941 */ /* 0x000fea0003800200 */
.L_x_29420:
        /* <DEDUP_REMOVED lines=42> */
.L_x_29418:
[----:B------:R-:W-:Y:S05]  /*e800*/  BSYNC.RECONVERGENT B1 ;  /* 0x0000000000017941 */ /* 0x000fea0003800200 */
.L_x_29417:
        /* <DEDUP_REMOVED lines=10> */
.L_x_29416:
        /* <DEDUP_REMOVED lines=19> */
.L_x_29425:
        /* <DEDUP_REMOVED lines=13> */
.L_x_29427:
[----:B------:R-:W-:Y:S05]  /*eab0*/  BSYNC.RECONVERGENT B2 ;  /* 0x0000000000027941 */ /* 0x000fea0003800200 */
.L_x_29426:
        /* <DEDUP_REMOVED lines=43> */
.L_x_29424:
[----:B------:R-:W-:Y:S05]  /*ed70*/  BSYNC.RECONVERGENT B1 ;  /* 0x0000000000017941 */ /* 0x000fea0003800200 */
.L_x_29423:
        /* <DEDUP_REMOVED lines=11> */
.L_x_29379:
        /* <DEDUP_REMOVED lines=20> */
.L_x_29431:
        /* <DEDUP_REMOVED lines=13> */
.L_x_29433:
[----:B------:R-:W-:Y:S05]  /*f040*/  BSYNC.RECONVERGENT B2 ;  /* 0x0000000000027941 */ /* 0x000fea0003800200 */
.L_x_29432:
        /* <DEDUP_REMOVED lines=42> */
.L_x_29430:
[----:B------:R-:W-:Y:S05]  /*f2f0*/  BSYNC.RECONVERGENT B1 ;  /* 0x0000000000017941 */ /* 0x000fea0003800200 */
.L_x_29429:
        /* <DEDUP_REMOVED lines=9> */
.L_x_29428:
        /* <DEDUP_REMOVED lines=16> */
.L_x_29437:
        /* <DEDUP_REMOVED lines=13> */
.L_x_29439:
[----:B------:R-:W-:Y:S05]  /*f560*/  BSYNC.RECONVERGENT B2 ;  /* 0x0000000000027941 */ /* 0x000fea0003800200 */
.L_x_29438:
        /* <DEDUP_REMOVED lines=43> */
.L_x_29436:
[----:B------:R-:W-:Y:S05]  /*f820*/  BSYNC.RECONVERGENT B1 ;  /* 0x0000000000017941 */ /* 0x000fea0003800200 */
.L_x_29435:
        /* <DEDUP_REMOVED lines=9> */
.L_x_29434:
        /* <DEDUP_REMOVED lines=16> */
.L_x_29443:
        /* <DEDUP_REMOVED lines=13> */
.L_x_29445:
[----:B------:R-:W-:Y:S05]  /*fa90*/  BSYNC.RECONVERGENT B2 ;  /* 0x0000000000027941 */ /* 0x000fea0003800200 */
.L_x_29444:
        /* <DEDUP_REMOVED lines=43> */
.L_x_29442:
[----:B------:R-:W-:Y:S05]  /*fd50*/  BSYNC.RECONVERGENT B1 ;  /* 0x0000000000017941 */ /* 0x000fea0003800200 */
.L_x_29441:
        /* <DEDUP_REMOVED lines=9> */
.L_x_29440:
        /* <DEDUP_REMOVED lines=16> */
.L_x_29449:
        /* <DEDUP_REMOVED lines=13> */
.L_x_29451:
[----:B------:R-:W-:Y:S05]  /*ffc0*/  BSYNC.RECONVERGENT B2 ;  /* 0x0000000000027941 */ /* 0x000fea0003800200 */
.L_x_29450:
        /* <DEDUP_REMOVED lines=43> */
.L_x_29448:
[----:B------:R-:W-:Y:S05]  /*10280*/  BSYNC.RECONVERGENT B1 ;  /* 0x0000000000017941 */ /* 0x000fea0003800200 */
.L_x_29447:
        /* <DEDUP_REMOVED lines=9> */
.L_x_29446:
        /* <DEDUP_REMOVED lines=16> */
.L_x_29455:
        /* <DEDUP_REMOVED lines=13> */
.L_x_29457:
[----:B------:R-:W-:Y:S05]  /*104f0*/  BSYNC.RECONVERGENT B2 ;  /* 0x0000000000027941 */ /* 0x000fea0003800200 */
.L_x_29456:
        /* <DEDUP_REMOVED lines=43> */
.L_x_29454:
[----:B------:R-:W-:Y:S05]  /*107b0*/  BSYNC.RECONVERGENT B1 ;  /* 0x0000000000017941 */ /* 0x000fea0003800200 */
.L_x_29453:
        /* <DEDUP_REMOVED lines=9> */
.L_x_29452:
        /* <DEDUP_REMOVED lines=16> */
.L_x_29461:
        /* <DEDUP_REMOVED lines=13> */
.L_x_29463:
[----:B------:R-:W-:Y:S05]  /*10a20*/  BSYNC.RECONVERGENT B2 ;  /* 0x0000000000027941 */ /* 0x000fea0003800200 */
.L_x_29462:
        /* <DEDUP_REMOVED lines=43> */
.L_x_29460:
[----:B------:R-:W-:Y:S05]  /*10ce0*/  BSYNC.RECONVERGENT B1 ;  /* 0x0000000000017941 */ /* 0x000fea0003800200 */
.L_x_29459:
        /* <DEDUP_REMOVED lines=9> */
.L_x_29458:
        /* <DEDUP_REMOVED lines=16> */
.L_x_29467:
        /* <DEDUP_REMOVED lines=13> */
.L_x_29469:
[----:B------:R-:W-:Y:S05]  /*10f50*/  BSYNC.RECONVERGENT B2 ;  /* 0x0000000000027941 */ /* 0x000fea0003800200 */
.L_x_29468:
        /* <DEDUP_REMOVED lines=43> */
.L_x_29466:
[----:B------:R-:W-:Y:S05]  /*11210*/  BSYNC.RECONVERGENT B1 ;  /* 0x0000000000017941 */ /* 0x000fea0003800200 */
.L_x_29465:
        /* <DEDUP_REMOVED lines=9> */
.L_x_29464:
        /* <DEDUP_REMOVED lines=16> */
.L_x_29472:
        /* <DEDUP_REMOVED lines=13> */
.L_x_29474:
[----:B------:R-:W-:Y:S05]  /*11480*/  BSYNC.RECONVERGENT B2 ;  /* 0x0000000000027941 */ /* 0x000fea0003800200 */
.L_x_29473:
        /* <DEDUP_REMOVED lines=43> */
.L_x_29471:
[----:B------:R-:W-:Y:S05]  /*11740*/  BSYNC.RECONVERGENT B1 ;  /* 0x0000000000017941 */ /* 0x000fea0003800200 */
.L_x_29470:
        /* <DEDUP_REMOVED lines=9> */
.L_x_29422:
[----:B------:R-:W1:Y:S01]  /*117e0*/  LDC.64 R130, c[0x0][0x3a8] ;  /* 0x0000ea00ff827b82 */ /* 0x000e620000000a00 */
[----:B------:R-:W-:Y:S02]  /*117f0*/  IMAD.MOV.U32 R134, RZ, RZ, R148 ;  /* 0x000000ffff867224 */ /* 0x000fe400078e0094 */
[----:B-1----:R-:W-:-:S05]  /*11800*/  IMAD.WIDE.U32 R130, R129, 0x20, R130 ;  /* 0x0000002081827825 */ /* 0x002fca00078e0082 */
[----:B-----5:R1:W-:Y:S04]  /*11810*/  STG.E.128 desc[UR12][R130.64], R88 ;  /* 0x0000005882007986 */ /* 0x0203e8000c101d0c */
        /* <DEDUP_REMOVED lines=22> */
.L_x_29475:
[----:B------:R-:W-:Y:S01]  /*11980*/  VIADD R129, R129, 0x80 ;  /* 0x0000008081817836 */ /* 0x000fe20000000000 */
[----:B------:R-:W-:-:S07]  /*11990*/  IADD3 R128, PT, PT, R128, 0x80, RZ ;  /* 0x0000008080807810 */ /* 0x000fce0007ffe0ff */
.L_x_29377:
[----:B------:R-:W-:Y:S05]  /*119a0*/  BSYNC.RECONVERGENT B0 ;  /* 0x0000000000007941 */ /* 0x000fea0003800200 */
.L_x_29376:
        /* <DEDUP_REMOVED lines=10> */
.L_x_29478:
        /* <DEDUP_REMOVED lines=25> */
.L_x_29483:
        /* <DEDUP_REMOVED lines=13> */
.L_x_29485:
[----:B------:R-:W-:Y:S05]  /*11cb0*/  BSYNC.RECONVERGENT B2 ;  /* 0x0000000000027941 */ /* 0x000fea0003800200 */
.L_x_29484:
        /* <DEDUP_REMOVED lines=42> */
.L_x_29482:
[----:B------:R-:W-:Y:S05]  /*11f60*/  BSYNC.RECONVERGENT B1 ;  /* 0x0000000000017941 */ /* 0x000fea0003800200 */
.L_x_29481:
        /* <DEDUP_REMOVED lines=10> */
.L_x_29480:
        /* <DEDUP_REMOVED lines=19> */
.L_x_29489:
        /* <DEDUP_REMOVED lines=13> */
.L_x_29491:
[----:B------:R-:W-:Y:S05]  /*12210*/  BSYNC.RECONVERGENT B2 ;  /* 0x0000000000027941 */ /* 0x000fea0003800200 */
.L_x_29490:
        /* <DEDUP_REMOVED lines=43> */
.L_x_29488:
[----:B------:R-:W-:Y:S05]  /*124d0*/  BSYNC.RECONVERGENT B1 ;  /* 0x0000000000017941 */ /* 0x000fea0003800200 */
.L_x_29487:
        /* <DEDUP_REMOVED lines=10> */
.L_x_29486:
        /* <DEDUP_REMOVED lines=19> */
.L_x_29495:
        /* <DEDUP_REMOVED lines=13> */
.L_x_29497:
[----:B------:R-:W-:Y:S05]  /*12780*/  BSYNC.RECONVERGENT B2 ;  /* 0x0000000000027941 */ /* 0x000fea0003800200 */
.L_x_29496:
        /* <DEDUP_REMOVED lines=42> */
.L_x_29494:
[----:B------:R-:W-:Y:S05]  /*12a30*/  BSYNC.RECONVERGENT B1 ;  /* 0x0000000000017941 */ /* 0x000fea0003800200 */
.L_x_29493:
        /* <DEDUP_REMOVED lines=10> */
.L_x_29492:
        /* <DEDUP_REMOVED lines=19> */
.L_x_29501:
        /* <DEDUP_REMOVED lines=13> */
.L_x_29503:
[----:B------:R-:W-:Y:S05]  /*12ce0*/  BSYNC.RECONVERGENT B2 ;  /* 0x0000000000027941 */ /* 0x000fea0003800200 */
.L_x_29502:
        /* <DEDUP_REMOVED lines=43> */
.L_x_29500:
[----:B------:R-:W-:Y:S05]  /*12fa0*/  BSYNC.RECONVERGENT B1 ;  /* 0x0000000000017941 */ /* 0x000fea0003800200 */
.L_x_29499:
        /* <DEDUP_REMOVED lines=10> */
.L_x_29498:
        /* <DEDUP_REMOVED lines=19> */
.L_x_29507:
        /* <DEDUP_REMOVED lines=13> */
.L_x_29509:
[----:B------:R-:W-:Y:S05]  /*13250*/  BSYNC.RECONVERGENT B2 ;  /* 0x0000000000027941 */ /* 0x000fea0003800200 */
.L_x_29508:
        /* <DEDUP_REMOVED lines=42> */
.L_x_29506:
[----:B------:R-:W-:Y:S05]  /*13500*/  BSYNC.RECONVERGENT B1 ;  /* 0x0000000000017941 */ /* 0x000fea0003800200 */
.L_x_29505:
        /* <DEDUP_REMOVED lines=10> */
.L_x_29504:
        /* <DEDUP_REMOVED lines=19> */
.L_x_29513:
        /* <DEDUP_REMOVED lines=13> */
.L_x_29515:
[----:B------:R-:W-:Y:S05]  /*137b0*/  BSYNC.RECONVERGENT B2 ;  /* 0x0000000000027941 */ /* 0x000fea0003800200 */
.L_x_29514:
        /* <DEDUP_REMOVED lines=43> */
.L_x_29512:
[----:B------:R-:W-:Y:S05]  /*13a70*/  BSYNC.RECONVERGENT B1 ;  /* 0x0000000000017941 */ /* 0x000fea0003800200 */
.L_x_29511:
        /* <DEDUP_REMOVED lines=10> */
.L_x_29510:
        /* <DEDUP_REMOVED lines=19> */
.L_x_29519:
        /* <DEDUP_REMOVED lines=13> */
.L_x_29521:
[----:B------:R-:W-:Y:S05]  /*13d20*/  BSYNC.RECONVERGENT B2 ;  /* 0x0000000000027941 */ /* 0x000fea0003800200 */
.L_x_29520:
        /* <DEDUP_REMOVED lines=42> */
.L_x_29518:
[----:B------:R-:W-:Y:S05]  /*13fd0*/  BSYNC.RECONVERGENT B1 ;  /* 0x0000000000017941 */ /* 0x000fea0003800200 */
.L_x_29517:
        /* <DEDUP_REMOVED lines=10> */
.L_x_29516:
        /* <DEDUP_REMOVED lines=19> */
.L_x_29525:
        /* <DEDUP_REMOVED lines=13> */
.L_x_29527:
[----:B------:R-:W-:Y:S05]  /*14280*/  BSYNC.RECONVERGENT B2 ;  /* 0x0000000000027941 */ /* 0x000fea0003800200 */
.L_x_29526:
        /* <DEDUP_REMOVED lines=43> */
.L_x_29524:
[----:B------:R-:W-:Y:S05]  /*14540*/  BSYNC.RECONVERGENT B1 ;  /* 0x0000000000017941 */ /* 0x000fea0003800200 */
.L_x_29523:
        /* <DEDUP_REMOVED lines=9> */
[----:B------:R-:W-:Y:S01]  /*145e0*/  FADD.FTZ R103, R103, R130 ;  /* 0x0000008267677221 */ /* 0x000fe20000010000 */
[----:B------:R-:W-:Y:S06]  /*145f0*/  BRA `(.L_x_29522) ;  /* 0x00000028006c7947 */ /* 0x000fec0003800000 */
.L_x_29479:
        /* <DEDUP_REMOVED lines=20> */
.L_x_29531:
        /* <DEDUP_REMOVED lines=13> */
.L_x_29533:
[----:B------:R-:W-:Y:S05]  /*14810*/  BSYNC.RECONVERGENT B2 ;  /* 0x0000000000027941 */ /* 0x000fea0003800200 */
.L_x_29532:
        /* <DEDUP_REMOVED lines=42> */
.L_x_29530:
[----:B------:R-:W-:Y:S05]  /*14ac0*/  BSYNC.RECONVERGENT B1 ;  /* 0x0000000000017941 */ /* 0x000fea0003800200 */
.L_x_29529:
        /* <DEDUP_REMOVED lines=9> */
.L_x_29528:
        /* <DEDUP_REMOVED lines=16> */
.L_x_29537:
        /* <DEDUP_REMOVED lines=13> */
.L_x_29539:
[----:B------:R-:W-:Y:S05]  /*14d30*/  BSYNC.RECONVERGENT B2 ;  /* 0x0000000000027941 */ /* 0x000fea0003800200 */
.L_x_29538:
        /* <DEDUP_REMOVED lines=43> */
.L_x_29536:
[----:B------:R-:W-:Y:S05]  /*14ff0*/  BSYNC.RECONVERGENT B1 ;  /* 0x0000000000017941 */ /* 0x000fea0003800200 */
.L_x_29535:
        /* <DEDUP_REMOVED lines=9> */
.L_x_29534:
        /* <DEDUP_REMOVED lines=16> */
.L_x_29543:
        /* <DEDUP_REMOVED lines=13> */
.L_x_29545:
[----:B------:R-:W-:Y:S05]  /*15260*/  BSYNC.RECONVERGENT B2 ;  /* 0x0000000000027941 */ /* 0x000fea0003800200 */
.L_x_29544:
        /* <DEDUP_REMOVED lines=43> */
.L_x_29542:
[----:B------:R-:W-:Y:S05]  /*15520*/  BSYNC.RECONVERGENT B1 ;  /* 0x0000000000017941 */ /* 0x000fea0003800200 */
.L_x_29541:
        /* <DEDUP_REMOVED lines=9> */
.L_x_29540:
        /* <DEDUP_REMOVED lines=16> */
.L_x_29549:
        /* <DEDUP_REMOVED lines=13> */
.L_x_29551:
[----:B------:R-:W-:Y:S05]  /*15790*/  BSYNC.RECONVERGENT B2 ;  /* 0x0000000000027941 */ /* 0x000fea0003800200 */
.L_x_29550:
        /* <DEDUP_REMOVED lines=43> */
.L_x_29548:
[----:B------:R-:W-:Y:S05]  /*15a50*/  BSYNC.RECONVERGENT B1 ;  /* 0x0000000000017941 */ /* 0x000fea0003800200 */
.L_x_29547:
        /* <DEDUP_REMOVED lines=9> */
.L_x_29546:
        /* <DEDUP_REMOVED lines=16> */
.L_x_29555:
        /* <DEDUP_REMOVED lines=13> */
.L_x_29557:
[----:B------:R-:W-:Y:S05]  /*15cc0*/  BSYNC.RECONVERGENT B2 ;  /* 0x0000000000027941 */ /* 0x000fea0003800200 */
.L_x_29556:
        /* <DEDUP_REMOVED lines=43> */
.L_x_29554:
[----:B------:R-:W-:Y:S05]  /*15f80*/  BSYNC.RECONVERGENT B1 ;  /* 0x0000000000017941 */ /* 0x000fea0003800200 */
.L_x_29553:
        /* <DEDUP_REMOVED lines=9> */
.L_x_29552:
        /* <DEDUP_REMOVED lines=16> */
.L_x_29561:
        /* <DEDUP_REMOVED lines=13> */
.L_x_29563:
[----:B------:R-:W-:Y:S05]  /*161f0*/  BSYNC.RECONVERGENT B2 ;  /* 0x0000000000027941 */ /* 0x000fea0003800200 */
.L_x_29562:
        /* <DEDUP_REMOVED lines=43> */
.L_x_29560:
[----:B------:R-:W-:Y:S05]  /*164b0*/  BSYNC.RECONVERGENT B1 ;  /* 0x0000000000017941 */ /* 0x000fea0003800200 */
.L_x_29559:
        /* <DEDUP_REMOVED lines=9> */
.L_x_29558:
        /* <DEDUP_REMOVED lines=16> */
.L_x_29567:
        /* <DEDUP_REMOVED lines=13> */
.L_x_29569:
[----:B------:R-:W-:Y:S05]  /*16720*/  BSYNC.RECONVERGENT B2 ;  /* 0x0000000000027941 */ /* 0x000fea0003800200 */
.L_x_29568:
        /* <DEDUP_REMOVED lines=43> */
.L_x_29566:
[----:B------:R-:W-:Y:S05]  /*169e0*/  BSYNC.RECONVERGENT B1 ;  /* 0x0000000000017941 */ /* 0x000fea0003800200 */
.L_x_29565:
        /* <DEDUP_REMOVED lines=9> */
.L_x_29564:
        /* <DEDUP_REMOVED lines=16> */
.L_x_29572:
        /* <DEDUP_REMOVED lines=13> */
.L_x_29574:
[----:B------:R-:W-:Y:S05]  /*16c50*/  BSYNC.RECONVERGENT B2 ;  /* 0x0000000000027941 */ /* 0x000fea0003800200 */
.L_x_29573:
        /* <DEDUP_REMOVED lines=43> */
.L_x_29571:
[----:B------:R-:W-:Y:S05]  /*16f10*/  BSYNC.RECONVERGENT B1 ;  /* 0x0000000000017941 */ /* 0x000fea0003800200 */
.L_x_29570:
        /* <DEDUP_REMOVED lines=9> */
.L_x_29522:
        /* <DEDUP_REMOVED lines=26> */
.L_x_29575:
[----:B------:R-:W-:Y:S01]  /*17150*/  IADD3 R129, PT, PT, R129, 0x80, RZ ;  /* 0x0000008081817810 */ /* 0x000fe20007ffe0ff */
[----:B------:R-:W-:-:S07]  /*17160*/  VIADD R128, R128, 0x80 ;  /* 0x0000008080807836 */ /* 0x000fce0000000000 */
.L_x_29477:
[----:B------:R-:W-:Y:S05]  /*17170*/  BSYNC.RECONVERGENT B0 ;  /* 0x0000000000007941 */ /* 0x000fea0003800200 */
.L_x_29476:
[----:B------:R-:W-:Y:S01]  /*17180*/  ISETP.GE.U32.AND P1, PT, R141, 0x280, PT ;  /* 0x000002808d00780c */ /* 0x000fe20003f26070 */
[----:B------:R-:W-:-:S12]  /*17190*/  BSSY.RECONVERGENT B0, `(.L_x_29576) ;  /* 0x000057a000007945 */ /* 0x000fd80003800200 */
[----:B------:R-:W-:Y:S05]  /*171a0*/  @!P1 BRA `(.L_x_29577) ;  /* 0x0000005400e09947 */ /* 0x000fea0003800000 */
[----:B------:R-:W-:-:S04]  /*171b0*/  UISETP.NE.U32.AND UP0, UPT, UR18, URZ, UPT ;  /* 0x000000ff1200728c */ /* 0x000fc8000bf05070 */
[----:B------:R-:W-:Y:S01]  /*171c0*/  UISETP.NE.AND.EX UP0, UPT, UR19, URZ, UPT, UP0 ;  /* 0x000000ff1300728c */ /* 0x000fe2000bf05300 */
[----:B------:R-:W-:Y:S10]  /*171d0*/  BRA.U !UP3, `(.L_x_29578) ;  /* 0x000000010b0c7547 */ /* 0x000ff4000b800000 */
[----:B0-----:R-:W0:Y:S02]  /*171e0*/  LDC.64 R68, c[0x0][0x390] ;  /* 0x0000e400ff447b82 */ /* 0x001e240000000a00 */
[----:B0-----:R-:W-:-:S06]  /*171f0*/  IMAD.WIDE.U32 R68, R128, 0x10, R68 ;  /* 0x0000001080447825 */ /* 0x001fcc00078e0044 */
[----:B------:R-:W5:Y:S02]  /*17200*/  LDG.E.128 R68, desc[UR12][R68.64] ;  /* 0x0000000c44447981 */ /* 0x000f64000c1e1d00 */
.L_x_29578:
[----:B------:R-:W-:Y:S05]  /*17210*/  BRA.U !UP0, `(.L_x_29579) ;  /* 0x0000002908e87547 */ /* 0x000fea000b800000 */
[----:B------:R-:W1:Y:S02]  /*17220*/  LDC.64 R104, c[0x0][0x3a0] ;  /* 0x0000e800ff687b82 */ /* 0x000e640000000a00 */
[----:B-12---:R-:W-:-:S05]  /*17230*/  IMAD.WIDE.U32 R130, R129, 0x20, R104 ;  /* 0x0000002081827825 */ /* 0x006fca00078e0068 */
        /* <DEDUP_REMOVED lines=22> */
.L_x_29583:
        /* <DEDUP_REMOVED lines=13> */
.L_x_29585:
[----:B------:R-:W-:Y:S05]  /*17470*/  BSYNC.RECONVERGENT B2 ;  /* 0x0000000000027941 */ /* 0x000fea0003800200 */
.L_x_29584:
        /* <DEDUP_REMOVED lines=41> */
[----:B------:R-:W-:-:S07]  /*17710*/  LOP3.LUT R135, R130, UR42, R147, 0x96, !PT ;  /* 0x0000002a82877c12 */ /* 0x000fce000f8e9693 */
.L_x_29582:
[----:B------:R-:W-:Y:S05]  /*17720*/  BSYNC.RECONVERGENT B1 ;  /* 0x0000000000017941 */ /* 0x000fea0003800200 */
.L_x_29581:
        /* <DEDUP_REMOVED lines=10> */
.L_x_29580:
        /* <DEDUP_REMOVED lines=19> */
.L_x_29589:
        /* <DEDUP_REMOVED lines=13> */
.L_x_29591:
[----:B------:R-:W-:Y:S05]  /*179d0*/  BSYNC.RECONVERGENT B2 ;  /* 0x0000000000027941 */ /* 0x000fea0003800200 */
.L_x_29590:
        /* <DEDUP_REMOVED lines=43> */
.L_x_29588:
[----:B------:R-:W-:Y:S05]  /*17c90*/  BSYNC.RECONVERGENT B1 ;  /* 0x0000000000017941 */ /* 0x000fea0003800200 */
.L_x_29587:
        /* <DEDUP_REMOVED lines=10> */
.L_x_29586:
        /* <DEDUP_REMOVED lines=19> */
.L_x_29595:
        /* <DEDUP_REMOVED lines=13> */
.L_x_29597:
[----:B------:R-:W-:Y:S05]  /*17f40*/  BSYNC.RECONVERGENT B2 ;  /* 0x0000000000027941 */ /* 0x000fea0003800200 */
.L_x_29596:
        /* <DEDUP_REMOVED lines=42> */
.L_x_29594:
[----:B------:R-:W-:Y:S05]  /*181f0*/  BSYNC.RECONVERGENT B1 ;  /* 0x0000000000017941 */ /* 0x000fea0003800200 */
.L_x_29593:
        /* <DEDUP_REMOVED lines=10> */
.L_x_29592:
        /* <DEDUP_REMOVED lines=19> */
.L_x_29601:
        /* <DEDUP_REMOVED lines=13> */
.L_x_29603:
[----:B------:R-:W-:Y:S05]  /*184a0*/  BSYNC.RECONVERGENT B2 ;  /* 0x0000000000027941 */ /* 0x000fea0003800200 */
.L_x_29602:
        /* <DEDUP_REMOVED lines=43> */
.L_x_29600:
[----:B------:R-:W-:Y:S05]  /*18760*/  BSYNC.RECONVERGENT B1 ;  /* 0x0000000000017941 */ /* 0x000fea0003800200 */
.L_x_29599:
        /* <DEDUP_REMOVED lines=10> */
.L_x_29598:
        /* <DEDUP_REMOVED lines=19> */
.L_x_29607:
        /* <DEDUP_REMOVED lines=13> */
.L_x_29609:
[----:B------:R-:W-:Y:S05]  /*18a10*/  BSYNC.RECONVERGENT B2 ;  /* 0x0000000000027941 */ /* 0x000fea0003800200 */
.L_x_29608:
        /* <DEDUP_REMOVED lines=42> */
.L_x_29606:
[----:B------:R-:W-:Y:S05]  /*18cc0*/  BSYNC.RECONVERGENT B1 ;  /* 0x0000000000017941 */ /* 0x000fea0003800200 */
.L_x_29605:
        /* <DEDUP_REMOVED lines=10> */
.L_x_29604:
        /* <DEDUP_REMOVED lines=19> */
.L_x_29613:
        /* <DEDUP_REMOVED lines=13> */
.L_x_29615:
[----:B------:R-:W-:Y:S05]  /*18f70*/  BSYNC.RECONVERGENT B2 ;  /* 0x0000000000027941 */ /* 0x000fea0003800200 */
.L_x_29614:
        /* <DEDUP_REMOVED lines=43> */
.L_x_29612:
[----:B------:R-:W-:Y:S05]  /*19230*/  BSYNC.RECONVERGENT B1 ;  /* 0x0000000000017941 */ /* 0x000fea0003800200 */
.L_x_29611:
        /* <DEDUP_REMOVED lines=10> */
.L_x_29610:
        /* <DEDUP_REMOVED lines=19> */
.L_x_29619:
        /* <DEDUP_REMOVED lines=13> */
.L_x_29621:
[----:B------:R-:W-:Y:S05]  /*194e0*/  BSYNC.RECONVERGENT B2 ;  /* 0x0000000000027941 */ /* 0x000fea0003800200 */
.L_x_29620:
        /* <DEDUP_REMOVED lines=42> */
.L_x_29618:
[----:B------:R-:W-:Y:S05]  /*19790*/  BSYNC.RECONVERGENT B1 ;  /* 0x0000000000017941 */ /* 0x000fea0003800200 */
.L_x_29617:
        /* <DEDUP_REMOVED lines=10> */
.L_x_29616:
        /* <DEDUP_REMOVED lines=19> */
.L_x_29625:
        /* <DEDUP_REMOVED lines=13> */
.L_x_29627:
[----:B------:R-:W-:Y:S05]  /*19a40*/  BSYNC.RECONVERGENT B2 ;  /* 0x0000000000027941 */ /* 0x000fea0003800200 */
.L_x_29626:
        /* <DEDUP_REMOVED lines=43> */
.L_x_29624:
[----:B------:R-:W-:Y:S05]  /*19d00*/  BSYNC.RECONVERGENT B1 ;  /* 0x0000000000017941 */ /* 0x000fea0003800200 */
.L_x_29623:
        /* <DEDUP_REMOVED lines=11> */
.L_x_29579:
        /* <DEDUP_REMOVED lines=20> */
.L_x_29631:
        /* <DEDUP_REMOVED lines=13> */
.L_x_29633:
[----:B------:R-:W-:Y:S05]  /*19fd0*/  BSYNC.RECONVERGENT B2 ;  /* 0x0000000000027941 */ /* 0x000fea0003800200 */
.L_x_29632:
        /* <DEDUP_REMOVED lines=42> */
.L_x_29630:
[----:B------:R-:W-:Y:S05]  /*1a280*/  BSYNC.RECONVERGENT B1 ;  /* 0x0000000000017941 */ /* 0x000fea0003800200 */
.L_x_29629:
        /* <DEDUP_REMOVED lines=9> */
.L_x_29628:
        /* <DEDUP_REMOVED lines=16> */
.L_x_29637:
        /* <DEDUP_REMOVED lines=13> */
.L_x_29639:
[----:B------:R-:W-:Y:S05]  /*1a4f0*/  BSYNC.RECONVERGENT B2 ;  /* 0x0000000000027941 */ /* 0x000fea0003800200 */
.L_x_29638:
[----:B-12---:R-:W-:Y:S01]  /*1a500*/  IMAD.WIDE.U32 R130, R140, -0x326172a9, RZ ;  /* 0xcd9e8d578c827825 */ /* 0x006fe200078e00ff */
        /* <DEDUP_REMOVED lines=42> */
.L_x_29636:
[----:B------:R-:W-:Y:S05]  /*1a7b0*/  BSYNC.RECONVERGENT B1 ;  /* 0x0000000000017941 */ /* 0x000fea0003800200 */
.L_x_29635:
        /* <DEDUP_REMOVED lines=9> */
.L_x_29634:
        /* <DEDUP_REMOVED lines=16> */
.L_x_29643:
        /* <DEDUP_REMOVED lines=13> */
.L_x_29645:
[----:B------:R-:W-:Y:S05]  /*1aa20*/  BSYNC.RECONVERGENT B2 ;  /* 0x0000000000027941 */ /* 0x000fea0003800200 */
.L_x_29644:
        /* <DEDUP_REMOVED lines=43> */
.L_x_29642:
[----:B------:R-:W-:Y:S05]  /*1ace0*/  BSYNC.RECONVERGENT B1 ;  /* 0x0000000000017941 */ /* 0x000fea0003800200 */
.L_x_29641:
        /* <DEDUP_REMOVED lines=9> */
.L_x_29640:
        /* <DEDUP_REMOVED lines=16> */
.L_x_29649:
[----:B------:R-:W-:Y:S01]  /*1ae80*/  VIADD R139, R139, 0x1 ;  /* 0x000000018b8b7836 */ /* 0x000fe20000000000 */
[----:B------:R-:W-:Y:S03]  /*1ae90*/  BSSY.RECONVERGENT B2, `(.L_x_29650) ;  /* 0x000000c000027945 */ /* 0x000fe60003800200 */
[C---:B-12---:R-:W-:Y:S01]  /*1aea0*/  IMAD.WIDE.U32 R130, R139.reuse, -0x2daee0ad, RZ ;  /* 0xd2511f538b827825 */ /* 0x046fe200078e00ff */
        /* <DEDUP_REMOVED lines=10> */
.L_x_29651:
[----:B------:R-:W-:Y:S05]  /*1af50*/  BSYNC.RECONVERGENT B2 ;  /* 0x0000000000027941 */ /* 0x000fea0003800200 */
.L_x_29650:
        /* <DEDUP_REMOVED lines=43> */
.L_x_29648:
[----:B------:R-:W-:Y:S05]  /*1b210*/  BSYNC.RECONVERGENT B1 ;  /* 0x0000000000017941 */ /* 0x000fea0003800200 */
.L_x_29647:
        /* <DEDUP_REMOVED lines=9> */
.L_x_29646:
        /* <DEDUP_REMOVED lines=16> */
.L_x_29655:
        /* <DEDUP_REMOVED lines=13> */
.L_x_29657:
[----:B------:R-:W-:Y:S05]  /*1b480*/  BSYNC.RECONVERGENT B2 ;  /* 0x0000000000027941 */ /* 0x000fea0003800200 */
.L_x_29656:
        /* <DEDUP_REMOVED lines=43> */
.L_x_29654:
[----:B------:R-:W-:Y:S05]  /*1b740*/  BSYNC.RECONVERGENT B1 ;  /* 0x0000000000017941 */ /* 0x000fea0003800200 */
.L_x_29653:
        /* <DEDUP_REMOVED lines=9> */
.L_x_29652:
        /* <DEDUP_REMOVED lines=16> */
.L_x_29661:
        /* <DEDUP_REMOVED lines=13> */
.L_x_29663:
[----:B------:R-:W-:Y:S05]  /*1b9b0*/  BSYNC.RECONVERGENT B2 ;  /* 0x0000000000027941 */ /* 0x000fea0003800200 */
.L_x_29662:
        /* <DEDUP_REMOVED lines=43> */
.L_x_29660:
[----:B------:R-:W-:Y:S05]  /*1bc70*/  BSYNC.RECONVERGENT B1 ;  /* 0x0000000000017941 */ /* 0x000fea0003800200 */
.L_x_29659:
        /* <DEDUP_REMOVED lines=9> */
.L_x_29658:
[----:B-12---:R-:W-:Y:S01]  /*1bd10*/  IMAD.MOV.U32 R130, RZ, RZ, R111 ;  /* 0x000000ffff827224 */ /* 0x006fe200078e006f */
        /* <DEDUP_REMOVED lines=15> */
.L_x_29667:
        /* <DEDUP_REMOVED lines=13> */
.L_x_29669:
[----:B------:R-:W-:Y:S05]  /*1bee0*/  BSYNC.RECONVERGENT B2 ;  /* 0x0000000000027941 */ /* 0x000fea0003800200 */
.L_x_29668:
        /* <DEDUP_REMOVED lines=43> */
.L_x_29666:
[----:B------:R-:W-:Y:S05]  /*1c1a0*/  BSYNC.RECONVERGENT B1 ;  /* 0x0000000000017941 */ /* 0x000fea0003800200 */
.L_x_29665:
        /* <DEDUP_REMOVED lines=9> */
.L_x_29664:
        /* <DEDUP_REMOVED lines=16> */
.L_x_29672:
        /* <DEDUP_REMOVED lines=13> */
.L_x_29674:
[----:B------:R-:W-:Y:S05]  /*1c410*/  BSYNC.RECONVERGENT B2 ;  /* 0x0000000000027941 */ /* 0x000fea0003800200 */
.L_x_29673:
        /* <DEDUP_REMOVED lines=43> */
.L_x_29671:
[----:B------:R-:W-:Y:S05]  /*1c6d0*/  BSYNC.RECONVERGENT B1 ;  /* 0x0000000000017941 */ /* 0x000fea0003800200 */
.L_x_29670:
        /* <DEDUP_REMOVED lines=9> */
.L_x_29622:
        /* <DEDUP_REMOVED lines=26> */
.L_x_29675:
[----:B------:R-:W-:Y:S01]  /*1c910*/  VIADD R129, R129, 0x80 ;  /* 0x0000008081817836 */ /* 0x000fe20000000000 */
[----:B------:R-:W-:-:S07]  /*1c920*/  IADD3 R128, PT, PT, R128, 0x80, RZ ;  /* 0x0000008080807810 */ /* 0x000fce0007ffe0ff */
.L_x_29577:
[----:B------:R-:W-:Y:S05]  /*1c930*/  BSYNC.RECONVERGENT B0 ;  /* 0x0000000000007941 */ /* 0x000fea0003800200 */
.L_x_29576:
        /* <DEDUP_REMOVED lines=9> */
.L_x_29678:
[----:B------:R-:W-:Y:S05]  /*1c9d0*/  BRA.U !UP0, `(.L_x_29679) ;  /* 0x0000002908e87547 */ /* 0x000fea000b800000 */
[----:B------:R-:W1:Y:S02]  /*1c9e0*/  LDC.64 R112, c[0x0][0x3a0] ;  /* 0x0000e800ff707b82 */ /* 0x000e640000000a00 */
[----:B-12---:R-:W-:-:S05]  /*1c9f0*/  IMAD.WIDE.U32 R130, R129, 0x20, R112 ;  /* 0x0000002081827825 */ /* 0x006fca00078e0070 */
        /* <DEDUP_REMOVED lines=22> */
.L_x_29683:
        /* <DEDUP_REMOVED lines=13> */
.L_x_29685:
[----:B------:R-:W-:Y:S05]  /*1cc30*/  BSYNC.RECONVERGENT B2 ;  /* 0x0000000000027941 */ /* 0x000fea0003800200 */
.L_x_29684:
        /* <DEDUP_REMOVED lines=42> */
.L_x_29682:
[----:B------:R-:W-:Y:S05]  /*1cee0*/  BSYNC.RECONVERGENT B1 ;  /* 0x0000000000017941 */ /* 0x000fea0003800200 */
.L_x_29681:
        /* <DEDUP_REMOVED lines=10> */
.L_x_29680:
        /* <DEDUP_REMOVED lines=19> */
.L_x_29689:
        /* <DEDUP_REMOVED lines=13> */
.L_x_29691:
[----:B------:R-:W-:Y:S05]  /*1d190*/  BSYNC.RECONVERGENT B2 ;  /* 0x0000000000027941 */ /* 0x000fea0003800200 */
.L_x_29690:
        /* <DEDUP_REMOVED lines=43> */
.L_x_29688:
[----:B------:R-:W-:Y:S05]  /*1d450*/  BSYNC.RECONVERGENT B1 ;  /* 0x0000000000017941 */ /* 0x000fea0003800200 */
.L_x_29687:
        /* <DEDUP_REMOVED lines=10> */
.L_x_29686:
        /* <DEDUP_REMOVED lines=19> */
.L_x_29695:
        /* <DEDUP_REMOVED lines=13> */
.L_x_29697:
[----:B------:R-:W-:Y:S05]  /*1d700*/  BSYNC.RECONVERGENT B2 ;  /* 0x0000000000027941 */ /* 0x000fea0003800200 */
.L_x_29696:
        /* <DEDUP_REMOVED lines=42> */
.L_x_29694:
[----:B------:R-:W-:Y:S05]  /*1d9b0*/  BSYNC.RECONVERGENT B1 ;  /* 0x0000000000017941 */ /* 0x000fea0003800200 */
.L_x_29693:
        /* <DEDUP_REMOVED lines=10> */
.L_x_29692:
        /* <DEDUP_REMOVED lines=19> */
.L_x_29701:
        /* <DEDUP_REMOVED lines=13> */
.L_x_29703:
[----:B------:R-:W-:Y:S05]  /*1dc60*/  BSYNC.RECONVERGENT B2 ;  /* 0x0000000000027941 */ /* 0x000fea0003800200 */
.L_x_29702:
        /* <DEDUP_REMOVED lines=43> */
.L_x_29700:
[----:B------:R-:W-:Y:S05]  /*1df20*/  BSYNC.RECONVERGENT B1 ;  /* 0x0000000000017941 */ /* 0x000fea0003800200 */
.L_x_29699:
        /* <DEDUP_REMOVED lines=10> */
.L_x_29698:
        /* <DEDUP_REMOVED lines=19> */
.L_x_29707:
        /* <DEDUP_REMOVED lines=13> */
.L_x_29709:
[----:B------:R-:W-:Y:S05]  /*1e1d0*/  BSYNC.RECONVERGENT B2 ;  /* 0x0000000000027941 */ /* 0x000fea0003800200 */
.L_x_29708:
        /* <DEDUP_REMOVED lines=42> */
.L_x_29706:
[----:B------:R-:W-:Y:S05]  /*1e480*/  BSYNC.RECONVERGENT B1 ;  /* 0x0000000000017941 */ /* 0x000fea0003800200 */
.L_x_29705:
        /* <DEDUP_REMOVED lines=10> */
.L_x_29704:
        /* <DEDUP_REMOVED lines=19> */
.L_x_29713:
        /* <DEDUP_REMOVED lines=13> */
.L_x_29715:
[----:B------:R-:W-:Y:S05]  /*1e730*/  BSYNC.RECONVERGENT B2 ;  /* 0x0000000000027941 */ /* 0x000fea0003800200 */
.L_x_29714:
        /* <DEDUP_REMOVED lines=43> */
.L_x_29712:
[----:B------:R-:W-:Y:S05]  /*1e9f0*/  BSYNC.RECONVERGENT B1 ;  /* 0x0000000000017941 */ /* 0x000fea0003800200 */
.L_x_29711:
        /* <DEDUP_REMOVED lines=10> */
.L_x_29710:
        /* <DEDUP_REMOVED lines=19> */
.L_x_29719:
        /* <DEDUP_REMOVED lines=13> */
.L_x_29721:
[----:B------:R-:W-:Y:S05]  /*1eca0*/  BSYNC.RECONVERGENT B2 ;  /* 0x0000000000027941 */ /* 0x000fea0003800200 */
.L_x_29720:
        /* <DEDUP_REMOVED lines=42> */
.L_x_29718:
[----:B------:R-:W-:Y:S05]  /*1ef50*/  BSYNC.RECONVERGENT B1 ;  /* 0x0000000000017941 */ /* 0x000fea0003800200 */
.L_x_29717:
        /* <DEDUP_REMOVED lines=10> */
.L_x_29716:
        /* <DEDUP_REMOVED lines=19> */
.L_x_29725:
        /* <DEDUP_REMOVED lines=13> */
.L_x_29727:
[----:B------:R-:W-:Y:S05]  /*1f200*/  BSYNC.RECONVERGENT B2 ;  /* 0x0000000000027941 */ /* 0x000fea0003800200 */
.L_x_29726:
        /* <DEDUP_REMOVED lines=43> */
.L_x_29724:
[----:B------:R-:W-:Y:S05]  /*1f4c0*/  BSYNC.RECONVERGENT B1 ;  /* 0x0000000000017941 */ /* 0x000fea0003800200 */
.L_x_29723:
        /* <DEDUP_REMOVED lines=11> */
.L_x_29679:
        /* <DEDUP_REMOVED lines=20> */
.L_x_29731:
        /* <DEDUP_REMOVED lines=13> */
.L_x_29733:
[----:B------:R-:W-:Y:S05]  /*1f790*/  BSYNC.RECONVERGENT B2 ;  /* 0x0000000000027941 */ /* 0x000fea0003800200 */
.L_x_29732:
        /* <DEDUP_REMOVED lines=42> */
.L_x_29730:
[----:B------:R-:W-:Y:S05]  /*1fa40*/  BSYNC.RECONVERGENT B1 ;  /* 0x0000000000017941 */ /* 0x000fea0003800200 */
.L_x_29729:
        /* <DEDUP_REMOVED lines=8> */
[----:B------:R-:W-:-:S07]  /*1fad0*/  SEL R8, RZ, 0x1, P3 ;  /* 0x00000001ff087807 */ /* 0x000fce0001800000 */
.L_x_29728:
        /* <DEDUP_REMOVED lines=16> */
.L_x_29737:
        /* <DEDUP_REMOVED lines=13> */
.L_x_29739:
[----:B------:R-:W-:Y:S05]  /*1fcb0*/  BSYNC.RECONVERGENT B2 ;  /* 0x0000000000027941 */ /* 0x000fea0003800200 */
.L_x_29738:
[----:B-12---:R-:W-:Y:S01]  /*1fcc0*/  IMAD.WIDE.U32 R130, R140, -0x326172a9, RZ ;  /* 0xcd9e8d578c827825 */ /* 0x006fe200078e00ff */
        /* <DEDUP_REMOVED lines=42> */
.L_x_29736:
[----:B------:R-:W-:Y:S05]  /*1ff70*/  BSYNC.RECONVERGENT B1 ;  /* 0x0000000000017941 */ /* 0x000fea0003800200 */
.L_x_29735:
        /* <DEDUP_REMOVED lines=9> */
.L_x_29734:
        /* <DEDUP_REMOVED lines=16> */
.L_x_29743:
        /* <DEDUP_REMOVED lines=13> */
.L_x_29745:
[----:B------:R-:W-:Y:S05]  /*201e0*/  BSYNC.RECONVERGENT B2 ;  /* 0x0000000000027941 */ /* 0x000fea0003800200 */
.L_x_29744:
        /* <DEDUP_REMOVED lines=43> */
.L_x_29742:
[----:B------:R-:W-:Y:S05]  /*204a0*/  BSYNC.RECONVERGENT B1 ;  /* 0x0000000000017941 */ /* 0x000fea0003800200 */
.L_x_29741:
        /* <DEDUP_REMOVED lines=9> */
.L_x_29740:
        /* <DEDUP_REMOVED lines=16> */
.L_x_29749:
[----:B------:R-:W-:Y:S01]  /*20640*/  IADD3 R139, PT, PT, R139, 0x1, RZ ;  /* 0x000000018b8b7810 */ /* 0x000fe20007ffe0ff */
[----:B------:R-:W-:Y:S03]  /*20650*/  BSSY.RECONVERGENT B2, `(.L_x_29750) ;  /* 0x000000c000027945 */ /* 0x000fe60003800200 */
[C---:B------:R-:W-:Y:S01]  /*20660*/  ISETP.NE.AND P3, PT, R139.reuse, RZ, PT ;  /* 0x000000ff8b00720c */ /* 0x040fe20003f65270 */
[----:B-12---:R-:W-:-:S12]  /*20670*/  IMAD.WIDE.U32 R130, R139, -0x2daee0ad, RZ ;  /* 0xd2511f538b827825 */ /* 0x006fd800078e00ff */
        /* <DEDUP_REMOVED lines=9> */
.L_x_29751:
[----:B------:R-:W-:Y:S05]  /*20710*/  BSYNC.RECONVERGENT B2 ;  /* 0x0000000000027941 */ /* 0x000fea0003800200 */
.L_x_29750:
        /* <DEDUP_REMOVED lines=43> */
.L_x_29748:
[----:B------:R-:W-:Y:S05]  /*209d0*/  BSYNC.RECONVERGENT B1 ;  /* 0x0000000000017941 */ /* 0x000fea0003800200 */
.L_x_29747:
        /* <DEDUP_REMOVED lines=9> */
.L_x_29746:
        /* <DEDUP_REMOVED lines=16> */
.L_x_29755:
        /* <DEDUP_REMOVED lines=13> */
.L_x_29757:
[----:B------:R-:W-:Y:S05]  /*20c40*/  BSYNC.RECONVERGENT B2 ;  /* 0x0000000000027941 */ /* 0x000fea0003800200 */
.L_x_29756:
        /* <DEDUP_REMOVED lines=43> */
.L_x_29754:
[----:B------:R-:W-:Y:S05]  /*20f00*/  BSYNC.RECONVERGENT B1 ;  /* 0x0000000000017941 */ /* 0x000fea0003800200 */
.L_x_29753:
        /* <DEDUP_REMOVED lines=9> */
.L_x_29752:
        /* <DEDUP_REMOVED lines=16> */
.L_x_29761:
        /* <DEDUP_REMOVED lines=13> */
.L_x_29763:
[----:B------:R-:W-:Y:S05]  /*21170*/  BSYNC.RECONVERGENT B2 ;  /* 0x0000000000027941 */ /* 0x000fea0003800200 */
.L_x_29762:
        /* <DEDUP_REMOVED lines=43> */
.L_x_29760:
[----:B------:R-:W-:Y:S05]  /*21430*/  BSYNC.RECONVERGENT B1 ;  /* 0x0000000000017941 */ /* 0x000fea0003800200 */
.L_x_29759:
        /* <DEDUP_REMOVED lines=9> */
.L_x_29758:
[----:B-12---:R-:W-:Y:S01]  /*214d0*/  MOV R130, R119 ;  /* 0x0000007700827202 */ /* 0x006fe20000000f00 */
        /* <DEDUP_REMOVED lines=15> */
.L_x_29767:
        /* <DEDUP_REMOVED lines=13> */
.L_x_29769:
[----:B------:R-:W-:Y:S05]  /*216a0*/  BSYNC.RECONVERGENT B2 ;  /* 0x0000000000027941 */ /* 0x000fea0003800200 */
.L_x_29768:
        /* <DEDUP_REMOVED lines=43> */
.L_x_29766:
[----:B------:R-:W-:Y:S05]  /*21960*/  BSYNC.RECONVERGENT B1 ;  /* 0x0000000000017941 */ /* 0x000fea0003800200 */
.L_x_29765:
        /* <DEDUP_REMOVED lines=9> */
.L_x_29764:
        /* <DEDUP_REMOVED lines=16> */
.L_x_29772:
        /* <DEDUP_REMOVED lines=13> */
.L_x_29774:
[----:B------:R-:W-:Y:S05]  /*21bd0*/  BSYNC.RECONVERGENT B2 ;  /* 0x0000000000027941 */ /* 0x000fea0003800200 */
.L_x_29773:
        /* <DEDUP_REMOVED lines=43> */
.L_x_29771:
[----:B------:R-:W-:Y:S05]  /*21e90*/  BSYNC.RECONVERGENT B1 ;  /* 0x0000000000017941 */ /* 0x000fea0003800200 */
.L_x_29770:
        /* <DEDUP_REMOVED lines=9> */
.L_x_29722:
        /* <DEDUP_REMOVED lines=26> */
.L_x_29775:
[----:B------:R-:W-:Y:S01]  /*220d0*/  IADD3 R129, PT, PT, R129, 0x80, RZ ;  /* 0x0000008081817810 */ /* 0x000fe20007ffe0ff */
[----:B------:R-:W-:-:S07]  /*220e0*/  VIADD R128, R128, 0x80 ;  /* 0x0000008080807836 */ /* 0x000fce0000000000 */
.L_x_29677:
[----:B------:R-:W-:Y:S05]  /*220f0*/  BSYNC.RECONVERGENT B0 ;  /* 0x0000000000007941 */ /* 0x000fea0003800200 */
.L_x_29676:
        /* <DEDUP_REMOVED lines=9> */
.L_x_29778:
[----:B------:R-:W-:Y:S05]  /*22190*/  BRA.U !UP0, `(.L_x_29779) ;  /* 0x0000002908e47547 */ /* 0x000fea000b800000 */
[----:B-12---:R-:W1:Y:S02]  /*221a0*/  LDC.64 R130, c[0x0][0x3a0] ;  /* 0x0000e800ff827b82 */ /* 0x006e640000000a00 */
        /* <DEDUP_REMOVED lines=23> */
.L_x_29783:
        /* <DEDUP_REMOVED lines=13> */
.L_x_29785:
[----:B------:R-:W-:Y:S05]  /*223f0*/  BSYNC.RECONVERGENT B2 ;  /* 0x0000000000027941 */ /* 0x000fea0003800200 */
.L_x_29784:
        /* <DEDUP_REMOVED lines=42> */
.L_x_29782:
[----:B------:R-:W-:Y:S05]  /*226a0*/  BSYNC.RECONVERGENT B1 ;  /* 0x0000000000017941 */ /* 0x000fea0003800200 */
.L_x_29781:
        /* <DEDUP_REMOVED lines=10> */
.L_x_29780:
        /* <DEDUP_REMOVED lines=19> */
.L_x_29789:
        /* <DEDUP_REMOVED lines=13> */
.L_x_29791:
[----:B------:R-:W-:Y:S05]  /*22950*/  BSYNC.RECONVERGENT B2 ;  /* 0x0000000000027941 */ /* 0x000fea0003800200 */
.L_x_29790:
        /* <DEDUP_REMOVED lines=43> */
.L_x_29788:
[----:B------:R-:W-:Y:S05]  /*22c10*/  BSYNC.RECONVERGENT B1 ;  /* 0x0000000000017941 */ /* 0x000fea0003800200 */
.L_x_29787:
        /* <DEDUP_REMOVED lines=10> */
.L_x_29786:
        /* <DEDUP_REMOVED lines=19> */
.L_x_29795:
        /* <DEDUP_REMOVED lines=13> */
.L_x_29797:
[----:B------:R-:W-:Y:S05]  /*22ec0*/  BSYNC.RECONVERGENT B2 ;  /* 0x0000000000027941 */ /* 0x000fea0003800200 */
.L_x_29796:
        /* <DEDUP_REMOVED lines=42> */
.L_x_29794:
[----:B------:R-:W-:Y:S05]  /*23170*/  BSYNC.RECONVERGENT B1 ;  /* 0x0000000000017941 */ /* 0x000fea0003800200 */
.L_x_29793:
        /* <DEDUP_REMOVED lines=10> */
.L_x_29792:
        /* <DEDUP_REMOVED lines=19> */
.L_x_29801:
        /* <DEDUP_REMOVED lines=13> */
.L_x_29803:
[----:B------:R-:W-:Y:S05]  /*23420*/  BSYNC.RECONVERGENT B2 ;  /* 0x0000000000027941 */ /* 0x000fea0003800200 */
.L_x_29802:
        /* <DEDUP_REMOVED lines=43> */
.L_x_29800:
[----:B------:R-:W-:Y:S05]  /*236e0*/  BSYNC.RECONVERGENT B1 ;  /* 0x0000000000017941 */ /* 0x000fea0003800200 */
.L_x_29799:
        /* <DEDUP_REMOVED lines=10> */
.L_x_29798:
        /* <DEDUP_REMOVED lines=19> */
.L_x_29807:
        /* <DEDUP_REMOVED lines=13> */
.L_x_29809:
[----:B------:R-:W-:Y:S05]  /*23990*/  BSYNC.RECONVERGENT B2 ;  /* 0x0000000000027941 */ /* 0x000fea0003800200 */
.L_x_29808:
        /* <DEDUP_REMOVED lines=42> */
.L_x_29806:
[----:B------:R-:W-:Y:S05]  /*23c40*/  BSYNC.RECONVERGENT B1 ;  /* 0x0000000000017941 */ /* 0x000fea0003800200 */
.L_x_29805:
        /* <DEDUP_REMOVED lines=10> */
.L_x_29804:
        /* <DEDUP_REMOVED lines=19> */
.L_x_29813:
        /* <DEDUP_REMOVED lines=13> */
.L_x_29815:
[----:B------:R-:W-:Y:S05]  /*23ef0*/  BSYNC.RECONVERGENT B2 ;  /* 0x0000000000027941 */ /* 0x000fea0003800200 */
.L_x_29814:
        /* <DEDUP_REMOVED lines=43> */
.L_x_29812:
[----:B------:R-:W-:Y:S05]  /*241b0*/  BSYNC.RECONVERGENT B1 ;  /* 0x0000000000017941 */ /* 0x000fea0003800200 */
.L_x_29811:
        /* <DEDUP_REMOVED lines=10> */
.L_x_29810:
        /* <DEDUP_REMOVED lines=19> */
.L_x_29819:
        /* <DEDUP_REMOVED lines=13> */
.L_x_29821:
[----:B------:R-:W-:Y:S05]  /*24460*/  BSYNC.RECONVERGENT B2 ;  /* 0x0000000000027941 */ /* 0x000fea0003800200 */
.L_x_29820:
        /* <DEDUP_REMOVED lines=42> */
.L_x_29818:
[----:B------:R-:W-:Y:S05]  /*24710*/  BSYNC.RECONVERGENT B1 ;  /* 0x0000000000017941 */ /* 0x000fea0003800200 */
.L_x_29817:
        /* <DEDUP_REMOVED lines=10> */
.L_x_29816:
        /* <DEDUP_REMOVED lines=19> */
.L_x_29825:
        /* <DEDUP_REMOVED lines=13> */
.L_x_29827:
[----:B------:R-:W-:Y:S05]  /*249c0*/  BSYNC.RECONVERGENT B2 ;  /* 0x0000000000027941 */ /* 0x000fea0003800200 */
.L_x_29826:
        /* <DEDUP_REMOVED lines=42> */
.L_x_29824:
[----:B------:R-:W-:Y:S05]  /*24c70*/  BSYNC.RECONVERGENT B1 ;  /* 0x0000000000017941 */ /* 0x000fea0003800200 */
.L_x_29823:
        /* <DEDUP_REMOVED lines=11> */
.L_x_29779:
        /* <DEDUP_REMOVED lines=20> */
.L_x_29831:
        /* <DEDUP_REMOVED lines=13> */
.L_x_29833:
[----:B------:R-:W-:Y:S05]  /*24f40*/  BSYNC.RECONVERGENT B2 ;  /* 0x0000000000027941 */ /* 0x000fea0003800200 */
.L_x_29832:
        /* <DEDUP_REMOVED lines=42> */
.L_x_29830:
[----:B------:R-:W-:Y:S05]  /*251f0*/  BSYNC.RECONVERGENT B1 ;  /* 0x0000000000017941 */ /* 0x000fea0003800200 */
.L_x_29829:
        /* <DEDUP_REMOVED lines=9> */
.L_x_29828:
        /* <DEDUP_REMOVED lines=16> */
.L_x_29837:
        /* <DEDUP_REMOVED lines=13> */
.L_x_29839:
[----:B------:R-:W-:Y:S05]  /*25460*/  BSYNC.RECONVERGENT B2 ;  /* 0x0000000000027941 */ /* 0x000fea0003800200 */
.L_x_29838:
        /* <DEDUP_REMOVED lines=43> */
.L_x_29836:
[----:B------:R-:W-:Y:S05]  /*25720*/  BSYNC.RECONVERGENT B1 ;  /* 0x0000000000017941 */ /* 0x000fea0003800200 */
.L_x_29835:
        /* <DEDUP_REMOVED lines=9> */
.L_x_29834:
        /* <DEDUP_REMOVED lines=16> */
.L_x_29843:
        /* <DEDUP_REMOVED lines=13> */
.L_x_29845:
[----:B------:R-:W-:Y:S05]  /*25990*/  BSYNC.RECONVERGENT B2 ;  /* 0x0000000000027941 */ /* 0x000fea0003800200 */
.L_x_29844:
        /* <DEDUP_REMOVED lines=43> */
.L_x_29842:
[----:B------:R-:W-:Y:S05]  /*25c50*/  BSYNC.RECONVERGENT B1 ;  /* 0x0000000000017941 */ /* 0x000fea0003800200 */
.L_x_29841:
        /* <DEDUP_REMOVED lines=9> */
.L_x_29840:
        /* <DEDUP_REMOVED lines=16> */
.L_x_29849:
        /* <DEDUP_REMOVED lines=13> */
.L_x_29851:
[----:B------:R-:W-:Y:S05]  /*25ec0*/  BSYNC.RECONVERGENT B2 ;  /* 0x0000000000027941 */ /* 0x000fea0003800200 */
.L_x_29850:
        /* <DEDUP_REMOVED lines=43> */
.L_x_29848:
[----:B------:R-:W-:Y:S05]  /*26180*/  BSYNC.RECONVERGENT B1 ;  /* 0x0000000000017941 */ /* 0x000fea0003800200 */
.L_x_29847:
        /* <DEDUP_REMOVED lines=9> */
.L_x_29846:
        /* <DEDUP_REMOVED lines=16> */
.L_x_29855:
        /* <DEDUP_REMOVED lines=13> */
.L_x_29857:
[----:B------:R-:W-:Y:S05]  /*263f0*/  BSYNC.RECONVERGENT B2 ;  /* 0x0000000000027941 */ /* 0x000fea0003800200 */
.L_x_29856:
        /* <DEDUP_REMOVED lines=43> */
.L_x_29854:
[----:B------:R-:W-:Y:S05]  /*266b0*/  BSYNC.RECONVERGENT B1 ;  /* 0x0000000000017941 */ /* 0x000fea0003800200 */
.L_x_29853:
        /* <DEDUP_REMOVED lines=9> */
.L_x_29852:
        /* <DEDUP_REMOVED lines=16> */
.L_x_29861:
        /* <DEDUP_REMOVED lines=13> */
.L_x_29863:
[----:B------:R-:W-:Y:S05]  /*26920*/  BSYNC.RECONVERGENT B2 ;  /* 0x0000000000027941 */ /* 0x000fea0003800200 */
.L_x_29862:
        /* <DEDUP_REMOVED lines=43> */
.L_x_29860:
[----:B------:R-:W-:Y:S05]  /*26be0*/  BSYNC.RECONVERGENT B1 ;  /* 0x0000000000017941 */ /* 0x000fea0003800200 */
.L_x_29859:
        /* <DEDUP_REMOVED lines=9> */
.L_x_29858:
        /* <DEDUP_REMOVED lines=16> */
.L_x_29867:
        /* <DEDUP_REMOVED lines=13> */
.L_x_29869:
[----:B------:R-:W-:Y:S05]  /*26e50*/  BSYNC.RECONVERGENT B2 ;  /* 0x0000000000027941 */ /* 0x000fea0003800200 */
.L_x_29868:
        /* <DEDUP_REMOVED lines=43> */
.L_x_29866:
[----:B------:R-:W-:Y:S05]  /*27110*/  BSYNC.RECONVERGENT B1 ;  /* 0x0000000000017941 */ /* 0x000fea0003800200 */
.L_x_29865:
        /* <DEDUP_REMOVED lines=9> */
.L_x_29864:
        /* <DEDUP_REMOVED lines=20> */
.L_x_29872:
        /* <DEDUP_REMOVED lines=13> */
.L_x_29874:
[----:B------:R-:W-:Y:S05]  /*273c0*/  BSYNC.RECONVERGENT B2 ;  /* 0x0000000000027941 */ /* 0x000fea0003800200 */
.L_x_29873:
        /* <DEDUP_REMOVED lines=42> */
.L_x_29871:
[----:B------:R-:W-:Y:S05]  /*27670*/  BSYNC.RECONVERGENT B1 ;  /* 0x0000000000017941 */ /* 0x000fea0003800200 */
.L_x_29870:
        /* <DEDUP_REMOVED lines=9> */
.L_x_29822:
        /* <DEDUP_REMOVED lines=25> */
.L_x_29777:
[----:B------:R-:W-:Y:S05]  /*278a0*/  BSYNC.RECONVERGENT B0 ;  /* 0x0000000000007941 */ /* 0x000fea0003800200 */
.L_x_29776:
        /* <DEDUP_REMOVED lines=227> */
[----:B0-----:R-:W-:-:S05]  /*286e0*/  IMAD.IADD R144, R147, 0x1, R152 ;  /* 0x0000000193907824 */ /* 0x001fca00078e0298 */
[----:B------:R-:W-:-:S06]  /*286f0*/  I2FP.F32.S32 R145, R144 ;  /* 0x0000009000917245 */ /* 0x000fcc0000201400 */
[----:B------:R-:W0:Y:S01]  /*28700*/  MUFU.RCP R145, R145 ;  /* 0x0000009100917308 */ /* 0x000e220000001000 */
[----:B-1----:R-:W-:-:S04]  /*28710*/  FMUL.FTZ R146, R151, R150 ;  /* 0x0000009697927220 */ /* 0x002fc80000410000 */
[----:B------:R-:W-:Y:S01]  /*28720*/  FFMA.FTZ R146, R153, R130, R146 ;  /* 0x0000008299927223 */ /* 0x000fe20000010092 */
[----:B------:R-:W-:Y:S01]  /*28730*/  FADD.FTZ R130, -R151, R130 ;  /* 0x0000008297827221 */ /* 0x000fe20000010100 */
[----:B------:R-:W-:Y:S02]  /*28740*/  MOV R151, UR22 ;  /* 0x0000001600977c02 */ /* 0x000fe40008000f00 */
[----:B--2---:R-:W-:Y:S01]  /*28750*/  FMUL.FTZ R148, R129, R146 ;  /* 0x0000009281947220 */ /* 0x004fe20000410000 */
[----:B------:R-:W-:Y:S01]  /*28760*/  I2FP.F32.S32 R146, R152 ;  /* 0x0000009800927245 */ /* 0x000fe20000201400 */
[----:B------:R-:W-:Y:S01]  /*28770*/  FMUL.FTZ R130, R130, R130 ;  /* 0x0000008282827220 */ /* 0x000fe20000410000 */
[----:B------:R-:W1:Y:S03]  /*28780*/  SHFL.DOWN PT, R152, R131, 0x2, 0x1f ;  /* 0x08401f0083987f89 */ /* 0x000e6600000e0000 */
[----:B------:R-:W-:Y:S01]  /*28790*/  FMUL.FTZ R153, R130, R153 ;  /* 0x0000009982997220 */ /* 0x000fe20000410000 */
[----:B------:R-:W2:Y:S03]  /*287a0*/  SHFL.DOWN PT, R149, R148, 0x1, 0x1f ;  /* 0x08201f0094957f89 */ /* 0x000ea600000e0000 */
[----:B------:R-:W-:Y:S01]  /*287b0*/  FMUL.FTZ R153, R153, R150 ;  /* 0x0000009699997220 */ /* 0x000fe20000410000 */
[----:B-1----:R-:W-:-:S04]  /*287c0*/  FADD.FTZ R152, R152, R131 ;  /* 0x0000008398987221 */ /* 0x002fc80000010000 */
[----:B------:R-:W-:Y:S01]  /*287d0*/  FFMA.FTZ R152, R129, R153, R152 ;  /* 0x0000009981987223 */ /* 0x000fe20000010098 */
[----:B--2---:R-:W-:Y:S01]  /*287e0*/  FMUL.FTZ R155, R149, R146 ;  /* 0x00000092959b7220 */ /* 0x004fe20000410000 */
[----:B------:R-:W-:-:S03]  /*287f0*/  IMAD.U32 R153, RZ, RZ, UR22 ;  /* 0x00000016ff997e24 */ /* 0x000fc6000f8e00ff */
[----:B------:R-:W1:Y:S01]  /*28800*/  SHFL.DOWN PT, R129, R152, 0x1, 0x1f ;  /* 0x08201f0098817f89 */ /* 0x000e6200000e0000 */
[----:B------:R-:W-:Y:S01]  /*28810*/  FFMA.FTZ R144, R128, R148, R155 ;  /* 0x0000009480907223 */ /* 0x000fe2000001009b */
[----:B------:R-:W-:-:S03]  /*28820*/  FADD.FTZ R148, R148, -R149 ;  /* 0x8000009594947221 */ /* 0x000fc60000010000 */
[----:B0-----:R-:W-:Y:S01]  /*28830*/  FMUL.FTZ R147, R145, R144 ;  /* 0x0000009091937220 */ /* 0x001fe20000410000 */
[----:B------:R-:W-:-:S04]  /*28840*/  FMUL.FTZ R149, R148, R148 ;  /* 0x0000009494957220 */ /* 0x000fc80000410000 */
[----:B------:R-:W-:Y:S01]  /*28850*/  FMUL.FTZ R149, R128, R149 ;  /* 0x0000009580957220 */ /* 0x000fe20000410000 */
[----:B------:R-:W0:Y:S03]  /*28860*/  SHFL.IDX PT, R147, R147, RZ, 0x1f ;  /* 0x00001fff93937589 */ /* 0x000e2600000e0000 */
[----:B------:R-:W-:Y:S01]  /*28870*/  FMUL.FTZ R149, R149, R146 ;  /* 0x0000009295957220 */ /* 0x000fe20000410000 */
[----:B-1----:R-:W-:-:S04]  /*28880*/  FADD.FTZ R128, R152, R129 ;  /* 0x0000008198807221 */ /* 0x002fc80000010000 */
[----:B------:R-:W-:Y:S02]  /*28890*/  FFMA.FTZ R149, R145, R149, R128 ;  /* 0x0000009591957223 */ /* 0x000fe40000010080 */
[----:B------:R-:W1:Y:S03]  /*288a0*/  LDC R145, c[0x0][0x448] ;  /* 0x00011200ff917b82 */ /* 0x000e660000000800 */
[----:B------:R-:W1:Y:S01]  /*288b0*/  SHFL.IDX PT, R146, R149, RZ, 0x1f ;  /* 0x00001fff95927589 */ /* 0x000e6200000e0000 */
[----:B0-----:R-:W-:-:S05]  /*288c0*/  FMUL.FTZ R144, R147, R147 ;  /* 0x0000009393907220 */ /* 0x001fca0000410000 */
[----:B------:R-:W-:Y:S02]  /*288d0*/  FSEL R144, R144, RZ, !P4 ;  /* 0x000000ff90907208 */ /* 0x000fe40006000000 */
[----:B------:R-:W-:-:S13]  /*288e0*/  ISETP.NE.AND P4, PT, R11, RZ, PT ;  /* 0x000000ff0b00720c */ /* 0x000fda0003f85270 */
[----:B------:R-:W0:Y:S01]  /*288f0*/  @!P4 LDC.64 R130, c[0x0][0x3c0] ;  /* 0x0000f000ff82cb82 */ /* 0x000e220000000a00 */
[----:B-1----:R-:W-:-:S04]  /*28900*/  FFMA.FTZ R145, R146, UR24, R145 ;  /* 0x0000001892917c23 */ /* 0x002fc80008010091 */
[----:B------:R-:W-:-:S03]  /*28910*/  FADD.FTZ R145, R145, R144 ;  /* 0x0000009091917221 */ /* 0x000fc60000010000 */
[----:B------:R-:W1:Y:S03]  /*28920*/  @!P4 LDC.64 R128, c[0x0][0x3c8] ;  /* 0x0000f200ff80cb82 */ /* 0x000e660000000a00 */
[----:B------:R-:W2:Y:S01]  /*28930*/  MUFU.RSQ R145, R145 ;  /* 0x0000009100917308 */ /* 0x000ea20000001400 */
[----:B0-----:R-:W-:-:S05]  /*28940*/  @!P4 IMAD.WIDE R130, R151, 0x4, R130 ;  /* 0x000000049782c825 */ /* 0x001fca00078e0282 */
[----:B------:R0:W-:Y:S01]  /*28950*/  @!P4 STG.E desc[UR12][R130.64], R147 ;  /* 0x000000938200c986 */ /* 0x0001e2000c10190c */
[----:B-1----:R-:W-:-:S05]  /*28960*/  @!P4 IMAD.WIDE R128, R153, 0x4, R128 ;  /* 0x000000049980c825 */ /* 0x002fca00078e0280 */
[----:B--2---:R0:W-:Y:S01]  /*28970*/  @!P4 STG.E desc[UR12][R128.64], R145 ;  /* 0x000000918000c986 */ /* 0x0041e2000c10190c */
        /* <DEDUP_REMOVED lines=59> */
.L_x_29877:
[----:B------:R-:W-:Y:S05]  /*28d30*/  BSYNC.RECONVERGENT B0 ;  /* 0x0000000000007941 */ /* 0x000fea0003800200 */
.L_x_29876:
[----:B------:R-:W-:Y:S01]  /*28d40*/  ISETP.GE.U32.AND P0, PT, R141, 0x100, PT ;  /* 0x000001008d00780c */ /* 0x000fe20003f06070 */
[----:B------:R-:W-:-:S12]  /*28d50*/  BSSY.RECONVERGENT B0, `(.L_x_29878) ;  /* 0x0000032000007945 */ /* 0x000fd80003800200 */
        /* <DEDUP_REMOVED lines=49> */
.L_x_29879:
[----:B------:R-:W-:Y:S05]  /*29070*/  BSYNC.RECONVERGENT B0 ;  /* 0x0000000000007941 */ /* 0x000fea0003800200 */
.L_x_29878:
        /* <DEDUP_REMOVED lines=51> */
.L_x_29881:
[----:B------:R-:W-:Y:S05]  /*293b0*/  BSYNC.RECONVERGENT B0 ;  /* 0x0000000000007941 */ /* 0x000fea0003800200 */
.L_x_29880:
        /* <DEDUP_REMOVED lines=51> */
.L_x_29883:
[----:B------:R-:W-:Y:S05]  /*296f0*/  BSYNC.RECONVERGENT B0 ;  /* 0x0000000000007941 */ /* 0x000fea0003800200 */
.L_x_29882:
        /* <DEDUP_REMOVED lines=50> */
.L_x_29885:
[----:B------:R-:W-:Y:S05]  /*29a20*/  BSYNC.RECONVERGENT B0 ;  /* 0x0000000000007941 */ /* 0x000fea0003800200 */
.L_x_29884:
        /* <DEDUP_REMOVED lines=50> */
.L_x_29887:
[----:B------:R-:W-:Y:S05]  /*29d50*/  BSYNC.RECONVERGENT B0 ;  /* 0x0000000000007941 */ /* 0x000fea0003800200 */
.L_x_29886:
        /* <DEDUP_REMOVED lines=21> */
[----:B------:R-:W-:Y:S01]  /*29eb0*/  FMUL.FTZ R130, R145, R130 ;  /* 0x0000008291827220 */ /* 0x000fe20000410000 */
        /* <DEDUP_REMOVED lines=27> */
.L_x_29888:
[----:B------:R-:W-:Y:S05]  /*2a070*/  BSYNC.RECONVERGENT B0 ;  /* 0x0000000000007941 */ /* 0x000fea0003800200 */
.L_x_29875:
[----:B------:R-:W-:Y:S02]  /*2a080*/  UIADD3 UR22, UPT, UPT, UR22, UR20, URZ ;  /* 0x0000001416167290 */ /* 0x000fe4000fffe0ff */
[----:B------:R-:W-:Y:S02]  /*2a090*/  UPLOP3.LUT UP1, UPT, UPT, UPT, UP1, 0x40, 0x4 ;  /* 0x000000000004789c */ /* 0x000fe40003f2e810 */
[----:B------:R-:W-:-:S09]  /*2a0a0*/  UISETP.GE.AND UP0, UPT, UR22, UR21, UPT ;  /* 0x000000151600728c */ /* 0x000fd2000bf06270 */
[----:B------:R-:W-:Y:S05]  /*2a0b0*/  BRA.U !UP0, `(.L_x_29889) ;  /* 0xfffffd7108047547 */ /* 0x000fea000b83ffff */
[----:B------:R-:W-:Y:S05]  /*2a0c0*/  EXIT ;  /* 0x000000000000794d */ /* 0x000fea0003800000 */
.L_x_29890:
        /* <DEDUP_REMOVED lines=11> */
.L_x_42397:


//--------------------- .text._ZN10layer_norm13ln_fwd_kernelINS_13Kernel_traitsI6__halfS2_fS2_fjLj7168ELj1ELj1ELj4ELj16ENS_18Kernel_traits_baseILj7168ES2_S2_fS2_fjLj128EEEEELb1ELb0ELb1ELb1EEEvNS_9FwdParamsE --------------------------
	.section	.text._ZN10layer_norm13ln_fwd_kernelINS_13Kernel_traitsI6__halfS2_fS2_fjLj7168ELj1ELj1ELj4ELj16ENS_18Kernel_traits_baseILj7168ES2_S2_fS2_fjLj128EEEEELb1ELb0ELb1ELb1EEEvNS_9FwdParamsE,"ax",@progbits
	.align	128
        .global         _ZN10layer_norm13ln_fwd_kernelINS_13Kernel_traitsI6__halfS2_fS2_fjLj7168ELj1ELj1ELj4ELj16ENS_18Kernel_traits_baseILj7168ES2_S2_fS2_fjLj128EEEEELb1ELb0ELb1ELb1EEEvNS_9FwdParamsE
        .type           _ZN10layer_norm13ln_fwd_kernelINS_13Kernel_traitsI6__halfS2_fS2_fjLj7168ELj1ELj1ELj4ELj16ENS_18Kernel_traits_baseILj7168ES2_S2_fS2_fjLj128EEEEELb1ELb0ELb1ELb1EEEvNS_9FwdParamsE,@function
        .size           _ZN10layer_norm13ln_fwd_kernelINS_13Kernel_traitsI6__halfS2_fS2_fjLj7168ELj1ELj1ELj4ELj16ENS_18Kernel_traits_baseILj7168ES2_S2_fS2_fjLj128EEEEELb1ELb0ELb1ELb1EEEvNS_9FwdParamsE,(.L_x_42398 - _ZN10layer_norm13ln_fwd_kernelINS_13Kernel_traitsI6__halfS2_fS2_fjLj7168ELj1ELj1ELj4ELj16ENS_18Kernel_traits_baseILj7168ES2_S2_fS2_fjLj128EEEEELb1ELb0ELb1ELb1EEEvNS_9FwdParamsE)
        .other          _ZN10layer_norm13ln_fwd_kernelINS_13Kernel_traitsI6__halfS2_fS2_fjLj7168ELj1ELj1ELj4ELj16ENS_18Kernel_traits_baseILj7168ES2_S2_fS2_fjLj128EEEEELb1ELb0ELb1ELb1EEEvNS_9FwdParamsE,@"STO_CUDA_ENTRY STV_DEFAULT"
_ZN10layer_norm13ln_fwd_kernelINS_13Kernel_traitsI6__halfS2_fS2_fjLj7168ELj1ELj1ELj4ELj16ENS_18Kernel_traits_baseILj7168ES2_S2_fS2_fjLj128EEEEELb1ELb0ELb1ELb1EEEvNS_9FwdParamsE:
.text._ZN10layer_norm13ln_fwd_kernelINS_13Kernel_traitsI6__halfS2_fS2_fjLj7168ELj1ELj1ELj4ELj16ENS_18Kernel_traits_baseILj7168ES2_S2_fS2_fjLj128EEEEELb1ELb0ELb1ELb1EEEvNS_9FwdParamsE:
        /* <DEDUP_REMOVED lines=64> */
.L_x_29891:
[----:B------:R-:W-:Y:S05]  /*0400*/  @P2 EXIT ;  /* 0x000000000000294d */ /* 0x000fea0003800000 */
[----:B--2---:R-:W0:Y:S01]  /*0410*/  LDC R6, c[0x0][0x360] ;  /* 0x0000d800ff067b82 */ /* 0x004e220000000800 */
[----:B-----5:R-:W-:Y:S01]  /*0420*/  @P1 IADD3 R133, P0, PT, R4, R13, RZ ;  /* 0x0000000d04851210 */ /* 0x020fe20007f1e0ff */
[----:B------:R-:W1:Y:S01]  /*0430*/  LDCU UR22, c[0x0][0x404] ;  /* 0x00008080ff1677ac */ /* 0x000e620008000800 */
[----:B------:R-:W-:Y:S02]  /*0440*/  @P1 R2UR UR12, R2 ;  /* 0x00000000020c12ca */ /* 0x000fe400000e0000 */
[----:B------:R-:W-:Y:S01]  /*0450*/  @P1 R2UR UR13, R3 ;  /* 0x00000000030d12ca */ /* 0x000fe200000e0000 */
[----:B------:R-:W-:Y:S01]  /*0460*/  @P1 IMAD.X R10, RZ, RZ, R5, P0 ;  /* 0x000000ffff0a1224 */ /* 0x000fe200000e0605 */
[----:B------:R-:W2:Y:S04]  /*0470*/  LDCU UR23, c[0x0][0x388] ;  /* 0x00007100ff1777ac */ /* 0x000ea80008000800 */
[--C-:B------:R-:W-:Y:S01]  /*0480*/  SHF.R.U64 R0, R133, 0x2, R10.reuse ;  /* 0x0000000285007819 */ /* 0x100fe2000000120a */
[----:B------:R-:W3:Y:S01]  /*0490*/  LDCU.U8 UR24, c[0x0][0x410] ;  /* 0x00008200ff1877ac */ /* 0x000ee20008000000 */
[----:B------:R-:W-:-:S02]  /*04a0*/  SHF.R.U32.HI R12, RZ, 0x2, R10 ;  /* 0x00000002ff0c7819 */ /* 0x000fc4000001160a */
        /* <DEDUP_REMOVED lines=8> */
[----:B------:R-:W-:Y:S02]  /*0530*/  UIADD3 UR9, UPT, UPT, UR13, -0x56f99767, URZ ;  /* 0xa90668990d097890 */ /* 0x000fe4000fffe0ff */
[----:B------:R-:W-:Y:S01]  /*0540*/  IMAD.HI.U32 R5, R4, -0x326172a9, RZ ;  /* 0xcd9e8d5704057827 */ /* 0x000fe200078e00ff */
[----:B------:R-:W-:-:S02]  /*0550*/  UIADD3 UR10, UPT, UPT, UR13, 0x646e171e, URZ ;  /* 0x646e171e0d0a7890 */ /* 0x000fc4000fffe0ff */
[----:B------:R-:W-:Y:S01]  /*0560*/  UIADD3 UR8, UPT, UPT, UR12, -0x4ab325aa, URZ ;  /* 0xb54cda560c087890 */ /* 0x000fe2000fffe0ff */
[C---:B------:R-:W-:Y:S01]  /*0570*/  IMAD.HI.U32 R3, R2.reuse, -0x326172a9, RZ ;  /* 0xcd9e8d5702037827 */ /* 0x040fe200078e00ff */
[----:B------:R-:W-:Y:S02]  /*0580*/  UIADD3 UR11, UPT, UPT, UR12, 0x5384540f, URZ ;  /* 0x5384540f0c0b7890 */ /* 0x000fe4000fffe0ff */
[----:B------:R-:W-:Y:S01]  /*0590*/  UIADD3 UR18, UPT, UPT, UR13, 0x1fd5c5a3, URZ ;  /* 0x1fd5c5a30d127890 */ /* 0x000fe2000fffe0ff */
[----:B------:R-:W-:Y:S01]  /*05a0*/  IMAD R6, R2, -0x326172a9, RZ ;  /* 0xcd9e8d5702067824 */ /* 0x000fe200078e02ff */
[----:B------:R-:W-:Y:S01]  /*05b0*/  LOP3.LUT R3, R12, UR12, R3, 0x96, !PT ;  /* 0x0000000c0c037c12 */ /* 0x000fe2000f8e9603 */
[----:B------:R-:W-:Y:S01]  /*05c0*/  IMAD R4, R4, -0x326172a9, RZ ;  /* 0xcd9e8d5704047824 */ /* 0x000fe200078e02ff */
[----:B------:R-:W-:Y:S02]  /*05d0*/  UIADD3 UR20, UPT, UPT, UR12, -0xe443238, URZ ;  /* 0xf1bbcdc80c147890 */ /* 0x000fe4000fffe0ff */
[----:B------:R-:W-:Y:S01]  /*05e0*/  LOP3.LUT R5, R6, UR4, R5, 0x96, !PT ;  /* 0x0000000406057c12 */ /* 0x000fe2000f8e9605 */
[----:B------:R-:W-:Y:S01]  /*05f0*/  IMAD.HI.U32 R7, R3, -0x2daee0ad, RZ ;  /* 0xd2511f5303077827 */ /* 0x000fe200078e00ff */
[----:B------:R-:W-:-:S02]  /*0600*/  UIADD3 UR4, UPT, UPT, UR12, 0x3c6ef372, URZ ;  /* 0x3c6ef3720c047890 */ /* 0x000fc4000fffe0ff */
[----:B------:R-:W-:Y:S01]  /*0610*/  UIADD3 UR26, UPT, UPT, UR13, -0x695add53, URZ ;  /* 0x96a522ad0d1a7890 */ /* 0x000fe2000fffe0ff */
[----:B------:R-:W-:Y:S01]  /*0620*/  IMAD R9, R3, -0x2daee0ad, RZ ;  /* 0xd2511f5303097824 */ /* 0x000fe200078e02ff */
[----:B------:R-:W-:Y:S01]  /*0630*/  LOP3.LUT R7, R8, UR5, R7, 0x96, !PT ;  /* 0x0000000508077c12 */ /* 0x000fe2000f8e9607 */
[----:B------:R-:W-:Y:S01]  /*0640*/  IMAD.HI.U32 R6, R5, -0x2daee0ad, RZ ;  /* 0xd2511f5305067827 */ /* 0x000fe200078e00ff */
[----:B------:R-:W-:Y:S01]  /*0650*/  UIADD3 UR5, UPT, UPT, UR12, -0x255992d5, URZ ;  /* 0xdaa66d2b0c057890 */ /* 0x000fe2000fffe0ff */
[----:B------:R-:W0:Y:S02]  /*0660*/  LDCU UR25, c[0x0][0x400] ;  /* 0x00008000ff1977ac */ /* 0x000e240008000800 */
[----:B------:R-:W-:Y:S01]  /*0670*/  IMAD.HI.U32 R3, R7, -0x326172a9, RZ ;  /* 0xcd9e8d5707037827 */ /* 0x000fe200078e00ff */
[----:B------:R-:W-:Y:S01]  /*0680*/  LOP3.LUT R6, R9, UR6, R6, 0x96, !PT ;  /* 0x0000000609067c12 */ /* 0x000fe2000f8e9606 */
[----:B------:R-:W-:Y:S02]  /*0690*/  UIADD3 UR6, UPT, UPT, UR12, 0x78dde6e4, URZ ;  /* 0x78dde6e40c067890 */ /* 0x000fe4000fffe0ff */
[----:B------:R-:W-:Y:S01]  /*06a0*/  IMAD R8, R5, -0x2daee0ad, RZ ;  /* 0xd2511f5305087824 */ /* 0x000fe200078e02ff */
[----:B------:R-:W-:Y:S01]  /*06b0*/  LOP3.LUT R3, R4, UR4, R3, 0x96, !PT ;  /* 0x0000000404037c12 */ /* 0x000fe2000f8e9603 */
[----:B------:R-:W-:Y:S01]  /*06c0*/  UIADD3 UR4, UPT, UPT, UR13, 0x32370b8f, URZ ;  /* 0x32370b8f0d047890 */ /* 0x000fe2000fffe0ff */
[----:B------:R-:W-:Y:S01]  /*06d0*/  IMAD R7, R7, -0x326172a9, RZ ;  /* 0xcd9e8d5707077824 */ /* 0x000fe200078e02ff */
[----:B------:R-:W4:Y:S01]  /*06e0*/  LDCU.64 UR16, c[0x0][0x408] ;  /* 0x00008100ff1077ac */ /* 0x000f220008000a00 */
[----:B------:R-:W-:Y:S01]  /*06f0*/  IMAD.HI.U32 R4, R6, -0x326172a9, RZ ;  /* 0xcd9e8d5706047827 */ /* 0x000fe200078e00ff */
[----:B------:R-:W-:-:S03]  /*0700*/  UPLOP3.LUT UP1, UPT, UPT, UPT, UPT, 0x40, 0x4 ;  /* 0x000000000004789c */ /* 0x000fc60003f2e870 */
[----:B------:R-:W-:Y:S01]  /*0710*/  IMAD.HI.U32 R5, R3, -0x2daee0ad, RZ ;  /* 0xd2511f5303057827 */ /* 0x000fe200078e00ff */
[----:B------:R-:W-:Y:S01]  /*0720*/  LOP3.LUT R4, R7, UR5, R4, 0x96, !PT ;  /* 0x0000000507047c12 */ /* 0x000fe2000f8e9604 */
[----:B------:R-:W-:Y:S02]  /*0730*/  UIADD3 UR5, UPT, UPT, UR13, -0x126145ec, URZ ;  /* 0xed9eba140d057890 */ /* 0x000fe4000fffe0ff */
[----:B------:R-:W-:Y:S01]  /*0740*/  IMAD R6, R6, -0x326172a9, RZ ;  /* 0xcd9e8d5706067824 */ /* 0x000fe200078e02ff */
[----:B------:R-:W-:Y:S01]  /*0750*/  LOP3.LUT R5, R8, UR4, R5, 0x96, !PT ;  /* 0x0000000408057c12 */ /* 0x000fe2000f8e9605 */
[----:B------:R-:W-:Y:S01]  /*0760*/  IMAD R8, R3, -0x2daee0ad, RZ ;  /* 0xd2511f5303087824 */ /* 0x000fe200078e02ff */
[----:B------:R-:W-:Y:S01]  /*0770*/  UIADD3 UR4, UPT, UPT, UR12, 0x1715609d, URZ ;  /* 0x1715609d0c047890 */ /* 0x000fe2000fffe0ff */
[----:B------:R-:W-:-:S04]  /*0780*/  IMAD.HI.U32 R7, R4, -0x2daee0ad, RZ ;  /* 0xd2511f5304077827 */ /* 0x000fc800078e00ff */
[C---:B------:R-:W-:Y:S01]  /*0790*/  IMAD.HI.U32 R3, R5.reuse, -0x326172a9, RZ ;  /* 0xcd9e8d5705037827 */ /* 0x040fe200078e00ff */
[----:B------:R-:W-:Y:S01]  /*07a0*/  LOP3.LUT R7, R8, UR5, R7, 0x96, !PT ;  /* 0x0000000508077c12 */ /* 0x000fe2000f8e9607 */
[----:B------:R-:W-:Y:S02]  /*07b0*/  UIADD3 UR5, UPT, UPT, UR13, -0x24c28bd8, URZ ;  /* 0xdb3d74280d057890 */ /* 0x000fe4000fffe0ff */
[----:B------:R-:W-:Y:S01]  /*07c0*/  IMAD R9, R4, -0x2daee0ad, RZ ;  /* 0xd2511f5304097824 */ /* 0x000fe200078e02ff */
[----:B------:R-:W-:Y:S01]  /*07d0*/  LOP3.LUT R3, R6, UR6, R3, 0x96, !PT ;  /* 0x0000000606037c12 */ /* 0x000fe2000f8e9603 */
[----:B------:R-:W-:Y:S01]  /*07e0*/  IMAD R5, R5, -0x326172a9, RZ ;  /* 0xcd9e8d5705057824 */ /* 0x000fe200078e02ff */
[----:B------:R-:W-:Y:S01]  /*07f0*/  UIADD3 UR6, UPT, UPT, UR12, -0x700cb87f, URZ ;  /* 0x8ff347810c067890 */ /* 0x000fe2000fffe0ff */
        /* <DEDUP_REMOVED lines=15> */
[----:B------:R-:W0:Y:S02]  /*08f0*/  LDCU.128 UR8, c[0x0][0x3f0] ;  /* 0x00007e00ff0877ac */ /* 0x000e240008000c00 */
        /* <DEDUP_REMOVED lines=14> */
[----:B------:R-:W-:Y:S01]  /*09e0*/  IMAD.MOV.U32 R6, RZ, RZ, RZ ;  /* 0x000000ffff067224 */ /* 0x000fe200078e00ff */
[----:B------:R-:W-:Y:S01]  /*09f0*/  LOP3.LUT R4, R5, UR26, R4, 0x96, !PT ;  /* 0x0000001a05047c12 */ /* 0x000fe2000f8e9604 */
[----:B------:R-:W-:Y:S01]  /*0a00*/  IMAD R8, R10, -0x326172a9, RZ ;  /* 0xcd9e8d570a087824 */ /* 0x000fe200078e02ff */
[----:B------:R-:W-:Y:S01]  /*0a10*/  MOV R5, R12 ;  /* 0x0000000c00057202 */ /* 0x000fe20000000f00 */
[----:B-1234-:R-:W-:-:S07]  /*0a20*/  IMAD R134, R134, -0x2daee0ad, RZ ;  /* 0xd2511f5386867824 */ /* 0x01efce00078e02ff */
.L_x_30358:
[----:B0-----:R-:W-:-:S06]  /*0a30*/  UIMAD.WIDE UR4, UR7, 0x4, UR8 ;  /* 0x00000004070478a5 */ /* 0x001fcc000f8e0208 */
[----:B--2---:R-:W-:Y:S01]  /*0a40*/  IMAD.U32 R14, RZ, RZ, UR4 ;  /* 0x00000004ff0e7e24 */ /* 0x004fe2000f8e00ff */
[----:B------:R-:W-:-:S05]  /*0a50*/  MOV R15, UR5 ;  /* 0x00000005000f7c02 */ /* 0x000fca0008000f00 */
[----:B-1----:R-:W2:Y:S01]  /*0a60*/  LDG.E R135, desc[UR14][R14.64] ;  /* 0x0000000e0e877981 */ /* 0x002ea2000c1e1900 */
[----:B------:R-:W-:Y:S01]  /*0a70*/  UIMAD.WIDE UR4, UR7, 0x4, UR10 ;  /* 0x00000004070478a5 */ /* 0x000fe2000f8e020a */
[----:B------:R-:W0:Y:S05]  /*0a80*/  S2R R132, SR_TID.X ;  /* 0x0000000000847919 */ /* 0x000e2a0000002100 */
[----:B------:R-:W-:Y:S01]  /*0a90*/  MOV R17, UR5 ;  /* 0x0000000500117c02 */ /* 0x000fe20008000f00 */
[----:B------:R-:W-:Y:S01]  /*0aa0*/  IMAD.MOV.U32 R120, RZ, RZ, RZ ;  /* 0x000000ffff787224 */ /* 0x000fe200078e00ff */
[----:B--2---:R-:W-:-:S13]  /*0ab0*/  ISETP.GE.AND P0, PT, R135, 0x1, PT ;  /* 0x000000018700780c */ /* 0x004fda0003f06270 */
[----:B------:R-:W1:Y:S01]  /*0ac0*/  @P0 LDC.64 R12, c[0x0][0x390] ;  /* 0x0000e400ff0c0b82 */ /* 0x000e620000000a00 */
[----:B------:R-:W-:-:S04]  /*0ad0*/  @P0 VIADD R16, R135, 0xffffffff ;  /* 0xffffffff87100836 */ /* 0x000fc80000000000 */
[----:B------:R-:W-:Y:S02]  /*0ae0*/  @P0 IMAD R18, R16, UR23, RZ ;  /* 0x0000001710120c24 */ /* 0x000fe4000f8e02ff */
[----:B------:R-:W-:-:S03]  /*0af0*/  IMAD.U32 R16, RZ, RZ, UR4 ;  /* 0x00000004ff107e24 */ /* 0x000fc6000f8e00ff */
[----:B------:R-:W-:-:S03]  /*0b00*/  @P0 SHF.R.S32.HI R19, RZ, 0x1f, R18 ;  /* 0x0000001fff130819 */ /* 0x000fc60000011412 */
[----:B------:R-:W2:Y:S01]  /*0b10*/  LDG.E R16, desc[UR14][R16.64] ;  /* 0x0000000e10107981 */ /* 0x000ea2000c1e1900 */
[----:B------:R-:W-:-:S04]  /*0b20*/  @P0 LEA.HI R19, R19, R18, RZ, 0x3 ;  /* 0x0000001213130211 */ /* 0x000fc800078f18ff */
[----:B0-----:R-:W-:-:S05]  /*0b30*/  @P0 LEA.HI.SX32 R120, R19, R132, 0x1d ;  /* 0x0000008413780211 */ /* 0x001fca00078feaff */
[----:B-1----:R-:W-:-:S05]  /*0b40*/  @P0 IMAD.WIDE.U32 R12, R120, 0x10, R12 ;  /* 0x00000010780c0825 */ /* 0x002fca00078e000c */
[----:B------:R0:W5:Y:S01]  /*0b50*/  @P0 LDG.E.128 R60, desc[UR14][R12.64] ;  /* 0x0000000e0c3c0981 */ /* 0x000162000c1e1d00 */
[----:B------:R-:W-:Y:S02]  /*0b60*/  UIMAD UR4, UR7, UR23, URZ ;  /* 0x00000017070472a4 */ /* 0x000fe4000f8e02ff */
[----:B------:R-:W-:Y:S02]  /*0b70*/  UISETP.NE.U32.AND UP0, UPT, UR18, URZ, UPT ;  /* 0x000000ff1200728c */ /* 0x000fe4000bf05070 */
[----:B------:R-:W-:Y:S02]  /*0b80*/  USHF.R.S32.HI UR5, URZ, 0x1f, UR4 ;  /* 0x0000001fff057899 */ /* 0x000fe40008011404 */
[----:B------:R-:W-:Y:S02]  /*0b90*/  UISETP.NE.AND.EX UP0, UPT, UR19, URZ, UPT, UP0 ;  /* 0x000000ff1300728c */ /* 0x000fe4000bf05300 */
[----:B------:R-:W-:-:S06]  /*0ba0*/  ULEA.HI UR5, UR5, UR4, URZ, 0x3 ;  /* 0x0000000405057291 */ /* 0x000fcc000f8f18ff */
[----:B------:R-:W-:-:S05]  /*0bb0*/  IMAD.U32 R121, RZ, RZ, UR5 ;  /* 0x00000005ff797e24 */ /* 0x000fca000f8e00ff */
[----:B------:R-:W-:Y:S02]  /*0bc0*/  LEA.HI.SX32 R121, R121, R132, 0x1d ;  /* 0x0000008479797211 */ /* 0x000fe400078feaff */
[----:B--2---:R-:W-:Y:S01]  /*0bd0*/  R2UR UR4, R16 ;  /* 0x00000000100472ca */ /* 0x004fe200000e0000 */
[----:B0-----:R-:W-:-:S14]  /*0be0*/  BRA.U !UP0, `(.L_x_29892) ;  /* 0x0000003108b87547 */ /* 0x001fdc000b800000 */
[----:B------:R-:W0:Y:S02]  /*0bf0*/  LDC.64 R12, c[0x0][0x3a0] ;  /* 0x0000e800ff0c7b82 */ /* 0x000e240000000a00 */
        /* <DEDUP_REMOVED lines=22> */
.L_x_29895:
        /* <DEDUP_REMOVED lines=12> */
.L_x_29896:
        /* <DEDUP_REMOVED lines=61> */
.L_x_29894:
        /* <DEDUP_REMOVED lines=10> */
.L_x_29893:
        /* <DEDUP_REMOVED lines=18> */
.L_x_29899:
        /* <DEDUP_REMOVED lines=12> */
.L_x_29900:
        /* <DEDUP_REMOVED lines=61> */
.L_x_29898:
        /* <DEDUP_REMOVED lines=10> */
.L_x_29897:
        /* <DEDUP_REMOVED lines=18> */
.L_x_29903:
        /* <DEDUP_REMOVED lines=12> */
.L_x_29904:
        /* <DEDUP_REMOVED lines=61> */
.L_x_29902:
        /* <DEDUP_REMOVED lines=10> */
.L_x_29901:
        /* <DEDUP_REMOVED lines=18> */
.L_x_29907:
        /* <DEDUP_REMOVED lines=12> */
.L_x_29908:
        /* <DEDUP_REMOVED lines=61> */
.L_x_29906:
        /* <DEDUP_REMOVED lines=10> */
.L_x_29905:
        /* <DEDUP_REMOVED lines=18> */
.L_x_29911:
        /* <DEDUP_REMOVED lines=12> */
.L_x_29912:
        /* <DEDUP_REMOVED lines=61> */
.L_x_29910:
        /* <DEDUP_REMOVED lines=10> */
.L_x_29909:
        /* <DEDUP_REMOVED lines=18> */
.L_x_29915:
        /* <DEDUP_REMOVED lines=12> */
.L_x_29916:
        /* <DEDUP_REMOVED lines=61> */
.L_x_29914:
        /* <DEDUP_REMOVED lines=10> */
.L_x_29913:
        /* <DEDUP_REMOVED lines=18> */
.L_x_29919:
        /* <DEDUP_REMOVED lines=12> */
.L_x_29920:
        /* <DEDUP_REMOVED lines=60> */
[----:B------:R-:W-:-:S07]  /*37c0*/  IMAD.MOV.U32 R14, RZ, RZ, R20 ;  /* 0x000000ffff0e7224 */ /* 0x000fce00078e0014 */
.L_x_29918:
        /* <DEDUP_REMOVED lines=10> */
.L_x_29917:
        /* <DEDUP_REMOVED lines=18> */
.L_x_29923:
        /* <DEDUP_REMOVED lines=12> */
.L_x_29924:
        /* <DEDUP_REMOVED lines=61> */
.L_x_29922:
        /* <DEDUP_REMOVED lines=11> */
.L_x_29892:
[----:B------:R-:W-:Y:S01]  /*3ed0*/  UIADD3 UR5, UPT, UPT, UR13, 0x646e171e, URZ ;  /* 0x646e171e0d057890 */ /* 0x000fe2000fffe0ff */
[----:B------:R-:W-:Y:S01]  /*3ee0*/  IMAD.MOV.U32 R13, RZ, RZ, R133 ;  /* 0x000000ffff0d7224 */ /* 0x000fe200078e0085 */
[----:B------:R-:W-:Y:S01]  /*3ef0*/  UIADD3 UR6, UPT, UPT, UR13, -0x56f99767, URZ ;  /* 0xa90668990d067890 */ /* 0x000fe2000fffe0ff */
[----:B------:R-:W-:Y:S01]  /*3f00*/  IMAD.MOV.U32 R12, RZ, RZ, R134 ;  /* 0x000000ffff0c7224 */ /* 0x000fe200078e0086 */
[----:B------:R-:W-:Y:S01]  /*3f10*/  UIADD3 UR26, UPT, UPT, UR12, -0xe443238, URZ ;  /* 0xf1bbcdc80c1a7890 */ /* 0x000fe2000fffe0ff */
[----:B------:R-:W-:Y:S01]  /*3f20*/  MOV R56, RZ ;  /* 0x000000ff00387202 */ /* 0x000fe20000000f00 */
[----:B------:R-:W-:Y:S02]  /*3f30*/  UIADD3 UR27, UPT, UPT, UR13, 0x1fd5c5a3, URZ ;  /* 0x1fd5c5a30d1b7890 */ /* 0x000fe4000fffe0ff */
[----:B------:R-:W-:Y:S01]  /*3f40*/  UIADD3 UR28, UPT, UPT, UR13, -0x695add53, URZ ;  /* 0x96a522ad0d1c7890 */ /* 0x000fe2000fffe0ff */
[----:B------:R-:W-:Y:S11]  /*3f50*/  @!P0 BRA `(.L_x_29925) ;  /* 0x0000000400708947 */ /* 0x000ff60003800000 */
        /* <DEDUP_REMOVED lines=15> */
.L_x_29927:
        /* <DEDUP_REMOVED lines=12> */
.L_x_29928:
        /* <DEDUP_REMOVED lines=56> */
.L_x_29926:
        /* <DEDUP_REMOVED lines=9> */
.L_x_29925:
        /* <DEDUP_REMOVED lines=15> */
.L_x_29931:
        /* <DEDUP_REMOVED lines=12> */
.L_x_29932:
        /* <DEDUP_REMOVED lines=56> */
.L_x_29930:
        /* <DEDUP_REMOVED lines=9> */
.L_x_29929:
        /* <DEDUP_REMOVED lines=15> */
.L_x_29935:
        /* <DEDUP_REMOVED lines=12> */
.L_x_29936:
        /* <DEDUP_REMOVED lines=56> */
.L_x_29934:
        /* <DEDUP_REMOVED lines=9> */
.L_x_29933:
        /* <DEDUP_REMOVED lines=15> */
.L_x_29939:
        /* <DEDUP_REMOVED lines=12> */
.L_x_29940:
        /* <DEDUP_REMOVED lines=56> */
.L_x_29938:
        /* <DEDUP_REMOVED lines=9> */
.L_x_29937:
        /* <DEDUP_REMOVED lines=15> */
.L_x_29943:
        /* <DEDUP_REMOVED lines=12> */
.L_x_29944:
        /* <DEDUP_REMOVED lines=56> */
.L_x_29942:
        /* <DEDUP_REMOVED lines=9> */
.L_x_29941:
        /* <DEDUP_REMOVED lines=15> */
.L_x_29947:
        /* <DEDUP_REMOVED lines=12> */
.L_x_29948:
        /* <DEDUP_REMOVED lines=56> */
.L_x_29946:
        /* <DEDUP_REMOVED lines=9> */
.L_x_29945:
        /* <DEDUP_REMOVED lines=15> */
.L_x_29951:
        /* <DEDUP_REMOVED lines=12> */
.L_x_29952:
        /* <DEDUP_REMOVED lines=56> */
.L_x_29950:
        /* <DEDUP_REMOVED lines=9> */
.L_x_29949:
        /* <DEDUP_REMOVED lines=15> */
.L_x_29954:
        /* <DEDUP_REMOVED lines=12> */
.L_x_29955:
        /* <DEDUP_REMOVED lines=33> */
[----:B------:R-:W-:Y:S01]  /*6b60*/  IMAD.WIDE.U32 R14, R15, -0x2daee0ad, RZ ;  /* 0xd2511f530f0e7825 */ /* 0x000fe200078e00ff */
[----:B------:R-:W-:-:S03]  /*6b70*/  UIADD3 UR6, UPT, UPT, UR12, -0x4ab325aa, URZ ;  /* 0xb54cda560c067890 */ /* 0x000fc6000fffe0ff */
        /* <DEDUP_REMOVED lines=21> */
.L_x_29953:
        /* <DEDUP_REMOVED lines=9> */
.L_x_29921:
[----:B------:R-:W0:Y:S02]  /*6d60*/  LDC.64 R136, c[0x0][0x3a8] ;  /* 0x0000ea00ff887b82 */ /* 0x000e240000000a00 */
[----:B0-----:R-:W-:-:S05]  /*6d70*/  IMAD.WIDE.U32 R14, R121, 0x20, R136 ;  /* 0x00000020790e7825 */ /* 0x001fca00078e0088 */
        /* <DEDUP_REMOVED lines=18> */
[----:B------:R-:W-:Y:S02]  /*6ea0*/  LOP3.LUT R16, R18, R14, R16, 0xfe, !PT ;  /* 0x0000000e12107212 */ /* 0x000fe400078efe10 */
[----:B------:R-:W-:Y:S01]  /*6eb0*/  LOP3.LUT R17, R15, R19, RZ, 0xfc, !PT ;  /* 0x000000130f117212 */ /* 0x000fe200078efcff */
[----:B0-----:R-:W-:Y:S01]  /*6ec0*/  IMAD.WIDE.U32 R14, R120, 0x8, R20 ;  /* 0x00000008780e7825 */ /* 0x001fe200078e0014 */
[----:B------:R-:W-:-:S05]  /*6ed0*/  LOP3.LUT R16, R16, 0xff, R7, 0xf8, !PT ;  /* 0x000000ff10107812 */ /* 0x000fca00078ef807 */
[----:B------:R1:W-:Y:S02]  /*6ee0*/  STG.E.64 desc[UR14][R14.64], R16 ;  /* 0x000000100e007986 */ /* 0x0003e4000c101b0e */
.L_x_29956:
[----:B------:R-:W-:Y:S05]  /*6ef0*/  @!P0 BRA `(.L_x_29957) ;  /* 0x0000000000108947 */ /* 0x000fea0003800000 */
[----:B------:R-:W2:Y:S01]  /*6f00*/  LDC.64 R60, c[0x0][0x390] ;  /* 0x0000e400ff3c7b82 */ /* 0x000ea20000000a00 */
[----:B------:R-:W-:-:S04]  /*6f10*/  VIADD R13, R120, 0x80 ;  /* 0x00000080780d7836 */ /* 0x000fc80000000000 */
[----:B--2---:R-:W-:-:S06]  /*6f20*/  IMAD.WIDE.U32 R60, R13, 0x10, R60 ;  /* 0x000000100d3c7825 */ /* 0x004fcc00078e003c */
[----:B------:R-:W5:Y:S02]  /*6f30*/  LDG.E.128 R60, desc[UR14][R60.64] ;  /* 0x0000000e3c3c7981 */ /* 0x000f64000c1e1d00 */
.L_x_29957:
[----:B------:R-:W-:Y:S05]  /*6f40*/  BRA.U !UP0, `(.L_x_29958) ;  /* 0x0000003108bc7547 */ /* 0x000fea000b800000 */
[----:B-1----:R-:W1:Y:S01]  /*6f50*/  LDC.64 R16, c[0x0][0x3a0] ;  /* 0x0000e800ff107b82 */ /* 0x002e620000000a00 */
[----:B------:R-:W-:-:S04]  /*6f60*/  VIADD R13, R121, 0x80 ;  /* 0x00000080790d7836 */ /* 0x000fc80000000000 */
[----:B-1----:R-:W-:-:S05]  /*6f70*/  IMAD.WIDE.U32 R16, R13, 0x20, R16 ;  /* 0x000000200d107825 */ /* 0x002fca00078e0010 */
[----:B------:R1:W5:Y:S04]  /*6f80*/  LDG.E.128 R48, desc[UR14][R16.64] ;  /* 0x0000000e10307981 */ /* 0x000368000c1e1d00 */
[----:B------:R1:W5:Y:S01]  /*6f90*/  LDG.E.128 R44, desc[UR14][R16.64+0x10] ;  /* 0x0000100e102c7981 */ /* 0x000362000c1e1d00 */
[----:B------:R-:W-:-:S13]  /*6fa0*/  ISETP.GT.AND P1, PT, R135, RZ, PT ;  /* 0x000000ff8700720c */ /* 0x000fda0003f24270 */
[----:B------:R-:W-:Y:S01]  /*6fb0*/  @!P1 MOV R13, R22 ;  /* 0x00000016000d9202 */ /* 0x000fe20000000f00 */
[----:B0-----:R-:W-:Y:S01]  /*6fc0*/  @!P1 IMAD.MOV.U32 R14, RZ, RZ, R12 ;  /* 0x000000ffff0e9224 */ /* 0x001fe200078e000c */
[----:B-1----:R-:W-:Y:S06]  /*6fd0*/  @!P1 BRA `(.L_x_29959) ;  /* 0x0000000400889947 */ /* 0x002fec0003800000 */
        /* <DEDUP_REMOVED lines=15> */
.L_x_29961:
        /* <DEDUP_REMOVED lines=12> */
.L_x_29962:
        /* <DEDUP_REMOVED lines=61> */
.L_x_29960:
        /* <DEDUP_REMOVED lines=10> */
.L_x_29959:
        /* <DEDUP_REMOVED lines=18> */
.L_x_29965:
        /* <DEDUP_REMOVED lines=12> */
.L_x_29966:
        /* <DEDUP_REMOVED lines=61> */
.L_x_29964:
        /* <DEDUP_REMOVED lines=10> */
.L_x_29963:
        /* <DEDUP_REMOVED lines=18> */
.L_x_29969:
        /* <DEDUP_REMOVED lines=12> */
.L_x_29970:
        /* <DEDUP_REMOVED lines=61> */
.L_x_29968:
        /* <DEDUP_REMOVED lines=10> */
.L_x_29967:
        /* <DEDUP_REMOVED lines=18> */
.L_x_29973:
        /* <DEDUP_REMOVED lines=12> */
.L_x_29974:
        /* <DEDUP_REMOVED lines=61> */
.L_x_29972:
        /* <DEDUP_REMOVED lines=10> */
.L_x_29971:
        /* <DEDUP_REMOVED lines=18> */
.L_x_29977:
        /* <DEDUP_REMOVED lines=12> */
.L_x_29978:
        /* <DEDUP_REMOVED lines=61> */
.L_x_29976:
        /* <DEDUP_REMOVED lines=10> */
.L_x_29975:
        /* <DEDUP_REMOVED lines=18> */
.L_x_29981:
        /* <DEDUP_REMOVED lines=12> */
.L_x_29982:
        /* <DEDUP_REMOVED lines=61> */
.L_x_29980:
        /* <DEDUP_REMOVED lines=10> */
.L_x_29979:
        /* <DEDUP_REMOVED lines=18> */
.L_x_29985:
        /* <DEDUP_REMOVED lines=12> */
.L_x_29986:
        /* <DEDUP_REMOVED lines=55> */
[----:B------:R-:W-:Y:S02]  /*9ae0*/  HFMA2 R17, -RZ, RZ, 0, 0 ;  /* 0x00000000ff117431 */ /* 0x000fe400000001ff */
[----:B------:R-:W-:Y:S01]  /*9af0*/  IMAD.WIDE.U32 R18, R18, -0x2daee0ad, RZ ;  /* 0xd2511f5312127825 */ /* 0x000fe200078e00ff */
[----:B------:R-:W-:Y:S02]  /*9b00*/  LOP3.LUT R3, R16, UR5, R21, 0x96, !PT ;  /* 0x0000000510037c12 */ /* 0x000fe4000f8e9615 */
[----:B------:R-:W-:Y:S01]  /*9b10*/  MOV R8, R20 ;  /* 0x0000001400087202 */ /* 0x000fe20000000f00 */
[----:B------:R-:W-:Y:S01]  /*9b20*/  IMAD.MOV.U32 R16, RZ, RZ, R18 ;  /* 0x000000ffff107224 */ /* 0x000fe200078e0012 */
[----:B------:R-:W-:-:S07]  /*9b30*/  LOP3.LUT R4, R14, UR6, R19, 0x96, !PT ;  /* 0x000000060e047c12 */ /* 0x000fce000f8e9613 */
.L_x_29984:
        /* <DEDUP_REMOVED lines=10> */
.L_x_29983:
        /* <DEDUP_REMOVED lines=18> */
.L_x_29989:
        /* <DEDUP_REMOVED lines=12> */
.L_x_29990:
        /* <DEDUP_REMOVED lines=61> */
.L_x_29988:
        /* <DEDUP_REMOVED lines=11> */
.L_x_29958:
[----:B------:R-:W-:Y:S01]  /*a240*/  IMAD.MOV.U32 R13, RZ, RZ, R22 ;  /* 0x000000ffff0d7224 */ /* 0x000fe200078e0016 */
[----:B------:R-:W-:Y:S01]  /*a250*/  MOV R48, RZ ;  /* 0x000000ff00307202 */ /* 0x000fe20000000f00 */
        /* <DEDUP_REMOVED lines=17> */
.L_x_29993:
        /* <DEDUP_REMOVED lines=12> */
.L_x_29994:
        /* <DEDUP_REMOVED lines=61> */
.L_x_29992:
        /* <DEDUP_REMOVED lines=9> */
.L_x_29991:
        /* <DEDUP_REMOVED lines=15> */
.L_x_29997:
        /* <DEDUP_REMOVED lines=12> */
.L_x_29998:
        /* <DEDUP_REMOVED lines=61> */
.L_x_29996:
        /* <DEDUP_REMOVED lines=9> */
.L_x_29995:
        /* <DEDUP_REMOVED lines=15> */
.L_x_30001:
        /* <DEDUP_REMOVED lines=12> */
.L_x_30002:
        /* <DEDUP_REMOVED lines=61> */
.L_x_30000:
        /* <DEDUP_REMOVED lines=9> */
.L_x_29999:
        /* <DEDUP_REMOVED lines=15> */
.L_x_30005:
        /* <DEDUP_REMOVED lines=12> */
.L_x_30006:
        /* <DEDUP_REMOVED lines=61> */
.L_x_30004:
        /* <DEDUP_REMOVED lines=9> */
.L_x_30003:
        /* <DEDUP_REMOVED lines=15> */
.L_x_30009:
        /* <DEDUP_REMOVED lines=12> */
.L_x_30010:
        /* <DEDUP_REMOVED lines=61> */
.L_x_30008:
        /* <DEDUP_REMOVED lines=9> */
.L_x_30007:
        /* <DEDUP_REMOVED lines=15> */
.L_x_30013:
        /* <DEDUP_REMOVED lines=12> */
.L_x_30014:
        /* <DEDUP_REMOVED lines=61> */
.L_x_30012:
        /* <DEDUP_REMOVED lines=9> */
.L_x_30011:
        /* <DEDUP_REMOVED lines=15> */
.L_x_30017:
        /* <DEDUP_REMOVED lines=12> */
.L_x_30018:
        /* <DEDUP_REMOVED lines=52> */
[----:B------:R-:W-:Y:S01]  /*cbd0*/  IMAD.MOV.U32 R13, RZ, RZ, R14 ;  /* 0x000000ffff0d7224 */ /* 0x000fe200078e000e */
        /* <DEDUP_REMOVED lines=8> */
.L_x_30016:
        /* <DEDUP_REMOVED lines=9> */
.L_x_30015:
        /* <DEDUP_REMOVED lines=15> */
.L_x_30020:
        /* <DEDUP_REMOVED lines=12> */
.L_x_30021:
        /* <DEDUP_REMOVED lines=61> */
.L_x_30019:
        /* <DEDUP_REMOVED lines=9> */
.L_x_29987:
[----:B------:R-:W-:-:S04]  /*d300*/  VIADD R17, R121, 0x80 ;  /* 0x0000008079117836 */ /* 0x000fc80000000000 */
[----:B------:R-:W-:-:S05]  /*d310*/  IMAD.WIDE.U32 R16, R17, 0x20, R136 ;  /* 0x0000002011107825 */ /* 0x000fca00078e0088 */
[----:B-----5:R0:W-:Y:S04]  /*d320*/  STG.E.128 desc[UR14][R16.64], R48 ;  /* 0x0000003010007986 */ /* 0x0201e8000c101d0e */
[----:B------:R0:W-:Y:S01]  /*d330*/  STG.E.128 desc[UR14][R16.64+0x10], R44 ;  /* 0x0000102c10007986 */ /* 0x0001e2000c101d0e */
[----:B------:R-:W-:Y:S05]  /*d340*/  @!P0 BRA `(.L_x_30022) ;  /* 0x0000000000548947 */ /* 0x000fea0003800000 */
[----:B------:R-:W-:Y:S01]  /*d350*/  SHF.L.U32 R15, R130, 0x10, RZ ;  /* 0x00000010820f7819 */ /* 0x000fe200000006ff */
[----:B------:R-:W1:Y:S01]  /*d360*/  LDC.64 R22, c[0x0][0x3b0] ;  /* 0x0000ec00ff167b82 */ /* 0x000e620000000a00 */
[----:B------:R-:W-:Y:S02]  /*d370*/  LOP3.LUT R12, R131, 0xffff, RZ, 0xc0, !PT ;  /* 0x0000ffff830c7812 */ /* 0x000fe400078ec0ff */
[----:B------:R-:W-:Y:S02]  /*d380*/  LOP3.LUT R15, R15, 0xff0000, RZ, 0xc0, !PT ;  /* 0x00ff00000f0f7812 */ /* 0x000fe400078ec0ff */
[----:B0-----:R-:W-:Y:S02]  /*d390*/  PRMT R17, R129, 0x7104, RZ ;  /* 0x0000710481117816 */ /* 0x001fe400000000ff */
        /* <DEDUP_REMOVED lines=16> */
.L_x_30022:
[----:B------:R-:W-:Y:S05]  /*d4a0*/  @!P0 BRA `(.L_x_30023) ;  /* 0x0000000000108947 */ /* 0x000fea0003800000 */
[----:B------:R-:W2:Y:S01]  /*d4b0*/  LDC.64 R60, c[0x0][0x390] ;  /* 0x0000e400ff3c7b82 */ /* 0x000ea20000000a00 */
[----:B------:R-:W-:-:S05]  /*d4c0*/  IADD3 R15, PT, PT, R120, 0x100, RZ ;  /* 0x00000100780f7810 */ /* 0x000fca0007ffe0ff */
[----:B--2---:R-:W-:-:S06]  /*d4d0*/  IMAD.WIDE.U32 R60, R15, 0x10, R60 ;  /* 0x000000100f3c7825 */ /* 0x004fcc00078e003c */
[----:B------:R-:W5:Y:S02]  /*d4e0*/  LDG.E.128 R60, desc[UR14][R60.64] ;  /* 0x0000000e3c3c7981 */ /* 0x000f64000c1e1d00 */
.L_x_30023:
        /* <DEDUP_REMOVED lines=25> */
.L_x_30027:
        /* <DEDUP_REMOVED lines=12> */
.L_x_30028:
        /* <DEDUP_REMOVED lines=61> */
.L_x_30026:
[----:B------:R-:W-:Y:S01]  /*db10*/  I2FP.F32.U32 R7, R7 ;  /* 0x0000000700077245 */ /* 0x000fe20000201000 */
[----:B-----5:R-:W-:Y:S01]  /*db20*/  HADD2.F32 R13, -RZ, R60.H0_H0 ;  /* 0x2000003cff0d7230 */ /* 0x020fe20000004100 */
[----:B------:R-:W-:-:S04]  /*db30*/  MOV R14, 0x2f800000 ;  /* 0x2f800000000e7802 */ /* 0x000fc80000000f00 */
[----:B------:R-:W-:Y:S01]  /*db40*/  FMUL.FTZ R13, R13, UR17 ;  /* 0x000000110d0d7c20 */ /* 0x000fe20008410000 */
[----:B------:R-:W-:-:S03]  /*db50*/  FFMA.FTZ R7, R7, R14, 1.1641532182693481445e-10 ;  /* 0x2f00000007077423 */ /* 0x000fc6000001000e */
[----:B------:R-:W-:Y:S02]  /*db60*/  FMUL.FTZ R13, R13, UR16 ;  /* 0x000000100d0d7c20 */ /* 0x000fe40008410000 */
[----:B------:R-:W-:-:S04]  /*db70*/  FSETP.GTU.FTZ.AND P2, PT, R7, UR22, PT ;  /* 0x0000001607007c0b */ /* 0x000fc8000bf5c000 */
[----:B------:R-:W-:Y:S02]  /*db80*/  FSEL R13, R13, RZ, !P2 ;  /* 0x000000ff0d0d7208 */ /* 0x000fe40005000000 */
[----:B------:R-:W-:-:S03]  /*db90*/  SEL R7, RZ, 0x1, P2 ;  /* 0x00000001ff077807 */ /* 0x000fc60001000000 */
[----:B------:R-:W-:-:S07]  /*dba0*/  FADD.FTZ R40, R40, R13 ;  /* 0x0000000d28287221 */ /* 0x000fce0000010000 */
.L_x_30025:
        /* <DEDUP_REMOVED lines=18> */
.L_x_30031:
        /* <DEDUP_REMOVED lines=12> */
.L_x_30032:
        /* <DEDUP_REMOVED lines=61> */
.L_x_30030:
        /* <DEDUP_REMOVED lines=10> */
.L_x_30029:
        /* <DEDUP_REMOVED lines=18> */
.L_x_30035:
        /* <DEDUP_REMOVED lines=12> */
.L_x_30036:
        /* <DEDUP_REMOVED lines=61> */
.L_x_30034:
        /* <DEDUP_REMOVED lines=10> */
.L_x_30033:
        /* <DEDUP_REMOVED lines=18> */
.L_x_30039:
        /* <DEDUP_REMOVED lines=12> */
.L_x_30040:
        /* <DEDUP_REMOVED lines=61> */
.L_x_30038:
        /* <DEDUP_REMOVED lines=10> */
.L_x_30037:
        /* <DEDUP_REMOVED lines=18> */
.L_x_30043:
        /* <DEDUP_REMOVED lines=12> */
.L_x_30044:
        /* <DEDUP_REMOVED lines=61> */
.L_x_30042:
        /* <DEDUP_REMOVED lines=10> */
.L_x_30041:
        /* <DEDUP_REMOVED lines=18> */
.L_x_30047:
        /* <DEDUP_REMOVED lines=12> */
.L_x_30048:
        /* <DEDUP_REMOVED lines=61> */
.L_x_30046:
        /* <DEDUP_REMOVED lines=10> */
.L_x_30045:
        /* <DEDUP_REMOVED lines=18> */
.L_x_30051:
        /* <DEDUP_REMOVED lines=12> */
.L_x_30052:
        /* <DEDUP_REMOVED lines=59> */
[----:B------:R-:W-:Y:S02]  /*100d0*/  LOP3.LUT R4, R12, UR6, R19, 0x96, !PT ;  /* 0x000000060c047c12 */ /* 0x000fe4000f8e9613 */
[----:B------:R-:W-:-:S07]  /*100e0*/  MOV R12, R14 ;  /* 0x0000000e000c7202 */ /* 0x000fce0000000f00 */
.L_x_30050:
        /* <DEDUP_REMOVED lines=10> */
.L_x_30049:
        /* <DEDUP_REMOVED lines=18> */
.L_x_30055:
        /* <DEDUP_REMOVED lines=12> */
.L_x_30056:
        /* <DEDUP_REMOVED lines=61> */
.L_x_30054:
        /* <DEDUP_REMOVED lines=11> */
.L_x_30024:
        /* <DEDUP_REMOVED lines=19> */
.L_x_30059:
        /* <DEDUP_REMOVED lines=12> */
.L_x_30060:
[----:B01----:R-:W-:Y:S01]  /*109e0*/  IMAD.WIDE.U32 R16, R2, -0x326172a9, RZ ;  /* 0xcd9e8d5702107825 */ /* 0x003fe200078e00ff */
        /* <DEDUP_REMOVED lines=60> */
.L_x_30058:
        /* <DEDUP_REMOVED lines=9> */
.L_x_30057:
        /* <DEDUP_REMOVED lines=15> */
.L_x_30063:
        /* <DEDUP_REMOVED lines=12> */
.L_x_30064:
[----:B------:R-:W-:Y:S01]  /*10ff0*/  IMAD.WIDE.U32 R14, R2, -0x326172a9, RZ ;  /* 0xcd9e8d57020e7825 */ /* 0x000fe200078e00ff */
[----:B------:R-:W-:Y:S01]  /*11000*/  LOP3.LUT R18, R6, UR13, R9, 0x96, !PT ;  /* 0x0000000d06127c12 */ /* 0x000fe2000f8e9609 */
[----:B------:R-:W-:Y:S02]  /*11010*/  UIADD3 UR5, UPT, UPT, UR12, -0x61c88647, URZ ;  /* 0x9e3779b90c057890 */ /* 0x000fe4000fffe0ff */
[----:B------:R-:W-:Y:S01]  /*11020*/  HFMA2 R13, -RZ, RZ, 0, 0 ;  /* 0x00000000ff0d7431 */ /* 0x000fe200000001ff */
[----:B------:R-:W-:Y:S01]  /*11030*/  UIADD3 UR6, UPT, UPT, UR13, -0x4498517b, URZ ;  /* 0xbb67ae850d067890 */ /* 0x000fe2000fffe0ff */
[----:B01----:R-:W-:Y:S01]  /*11040*/  LOP3.LUT R16, R5, UR12, R15, 0x96, !PT ;  /* 0x0000000c05107c12 */ /* 0x003fe2000f8e960f */
        /* <DEDUP_REMOVED lines=48> */
[----:B------:R-:W-:Y:S01]  /*11350*/  IMAD.WIDE.U32 R18, R19, -0x326172a9, RZ ;  /* 0xcd9e8d5713127825 */ /* 0x000fe200078e00ff */
[----:B------:R-:W-:-:S03]  /*11360*/  MOV R9, R12 ;  /* 0x0000000c00097202 */ /* 0x000fc60000000f00 */
[----:B------:R-:W-:Y:S01]  /*11370*/  IMAD.WIDE.U32 R16, R16, -0x2daee0ad, RZ ;  /* 0xd2511f5310107825 */ /* 0x000fe200078e00ff */
[----:B------:R-:W-:-:S03]  /*11380*/  LOP3.LUT R3, R8, UR5, R19, 0x96, !PT ;  /* 0x0000000508037c12 */ /* 0x000fc6000f8e9613 */
[----:B------:R-:W-:Y:S01]  /*11390*/  IMAD.MOV.U32 R8, RZ, RZ, R18 ;  /* 0x000000ffff087224 */ /* 0x000fe200078e0012 */
[----:B------:R-:W-:Y:S01]  /*113a0*/  LOP3.LUT R4, R14, UR6, R17, 0x96, !PT ;  /* 0x000000060e047c12 */ /* 0x000fe2000f8e9611 */
[----:B------:R-:W-:-:S07]  /*113b0*/  IMAD.MOV.U32 R12, RZ, RZ, R16 ;  /* 0x000000ffff0c7224 */ /* 0x000fce00078e0010 */
.L_x_30062:
        /* <DEDUP_REMOVED lines=9> */
.L_x_30061:
        /* <DEDUP_REMOVED lines=15> */
.L_x_30067:
        /* <DEDUP_REMOVED lines=12> */
.L_x_30068:
[----:B01----:R-:W-:Y:S01]  /*11600*/  IMAD.WIDE.U32 R16, R2, -0x326172a9, RZ ;  /* 0xcd9e8d5702107825 */ /* 0x003fe200078e00ff */
        /* <DEDUP_REMOVED lines=60> */
.L_x_30066:
        /* <DEDUP_REMOVED lines=9> */
.L_x_30065:
        /* <DEDUP_REMOVED lines=15> */
.L_x_30071:
        /* <DEDUP_REMOVED lines=12> */
.L_x_30072:
[----:B01----:R-:W-:Y:S01]  /*11c10*/  IMAD.WIDE.U32 R16, R2, -0x326172a9, RZ ;  /* 0xcd9e8d5702107825 */ /* 0x003fe200078e00ff */
        /* <DEDUP_REMOVED lines=60> */
.L_x_30070:
        /* <DEDUP_REMOVED lines=9> */
.L_x_30069:
        /* <DEDUP_REMOVED lines=15> */
.L_x_30075:
        /* <DEDUP_REMOVED lines=12> */
.L_x_30076:
[----:B01----:R-:W-:Y:S01]  /*12220*/  IMAD.WIDE.U32 R16, R2, -0x326172a9, RZ ;  /* 0xcd9e8d5702107825 */ /* 0x003fe200078e00ff */
        /* <DEDUP_REMOVED lines=49> */
[----:B------:R-:W-:Y:S01]  /*12540*/  UIADD3 UR6, UPT, UPT, UR13, -0x695add53, URZ ;  /* 0x96a522ad0d067890 */ /* 0x000fe2000fffe0ff */
[----:B------:R-:W-:Y:S02]  /*12550*/  MOV R15, R12 ;  /* 0x0000000c000f7202 */ /* 0x000fe40000000f00 */
        /* <DEDUP_REMOVED lines=9> */
.L_x_30074:
        /* <DEDUP_REMOVED lines=9> */
.L_x_30073:
        /* <DEDUP_REMOVED lines=15> */
.L_x_30079:
        /* <DEDUP_REMOVED lines=12> */
.L_x_30080:
        /* <DEDUP_REMOVED lines=61> */
.L_x_30078:
[----:B------:R-:W-:Y:S01]  /*12c00*/  I2FP.F32.U32 R14, R15 ;  /* 0x0000000f000e7245 */ /* 0x000fe20000201000 */
[----:B01---5:R-:W-:Y:S02]  /*12c10*/  HADD2.F32 R16, -RZ, R62.H1_H1 ;  /* 0x3000003eff107230 */ /* 0x023fe40000004100 */
[----:B------:R-:W-:-:S03]  /*12c20*/  IMAD.MOV.U32 R15, RZ, RZ, 0x2f800000 ;  /* 0x2f800000ff0f7424 */ /* 0x000fc600078e00ff */
[----:B------:R-:W-:Y:S01]  /*12c30*/  FMUL.FTZ R16, R16, UR17 ;  /* 0x0000001110107c20 */ /* 0x000fe20008410000 */
[----:B------:R-:W-:-:S03]  /*12c40*/  FFMA.FTZ R14, R14, R15, 1.1641532182693481445e-10 ;  /* 0x2f0000000e0e7423 */ /* 0x000fc6000001000f */
[----:B------:R-:W-:Y:S02]  /*12c50*/  FMUL.FTZ R16, R16, UR16 ;  /* 0x0000001010107c20 */ /* 0x000fe40008410000 */
[----:B------:R-:W-:-:S04]  /*12c60*/  FSETP.GTU.FTZ.AND P1, PT, R14, UR22, PT ;  /* 0x000000160e007c0b */ /* 0x000fc8000bf3c000 */
[----:B------:R-:W-:Y:S02]  /*12c70*/  SEL R129, RZ, 0x1, P1 ;  /* 0x00000001ff817807 */ /* 0x000fe40000800000 */
[----:B------:R-:W-:-:S07]  /*12c80*/  FSEL R37, R16, RZ, !P1 ;  /* 0x000000ff10257208 */ /* 0x000fce0004800000 */
.L_x_30077:
        /* <DEDUP_REMOVED lines=15> */
.L_x_30083:
        /* <DEDUP_REMOVED lines=12> */
.L_x_30084:
        /* <DEDUP_REMOVED lines=61> */
.L_x_30082:
        /* <DEDUP_REMOVED lines=9> */
.L_x_30081:
        /* <DEDUP_REMOVED lines=15> */
.L_x_30086:
        /* <DEDUP_REMOVED lines=12> */
.L_x_30087:
        /* <DEDUP_REMOVED lines=61> */
.L_x_30085:
        /* <DEDUP_REMOVED lines=9> */
.L_x_30053:
[----:B------:R-:W-:-:S05]  /*138b0*/  IADD3 R15, PT, PT, R121, 0x100, RZ ;  /* 0x00000100790f7810 */ /* 0x000fca0007ffe0ff */
[----:B------:R-:W-:-:S05]  /*138c0*/  IMAD.WIDE.U32 R14, R15, 0x20, R136 ;  /* 0x000000200f0e7825 */ /* 0x000fca00078e0088 */
[----:B-----5:R2:W-:Y:S04]  /*138d0*/  STG.E.128 desc[UR14][R14.64], R40 ;  /* 0x000000280e007986 */ /* 0x0205e8000c101d0e */
[----:B------:R2:W-:Y:S01]  /*138e0*/  STG.E.128 desc[UR14][R14.64+0x10], R36 ;  /* 0x000010240e007986 */ /* 0x0005e2000c101d0e */
[----:B------:R-:W-:Y:S05]  /*138f0*/  @!P0 BRA `(.L_x_30088) ;  /* 0x0000000000548947 */ /* 0x000fea0003800000 */
[----:B--2---:R-:W-:Y:S01]  /*13900*/  IMAD.U32 R15, R130, 0x10000, RZ ;  /* 0x00010000820f7824 */ /* 0x004fe200078e00ff */
[----:B-1----:R-:W1:Y:S01]  /*13910*/  LDC.64 R20, c[0x0][0x3b0] ;  /* 0x0000ec00ff147b82 */ /* 0x002e620000000a00 */
        /* <DEDUP_REMOVED lines=15> */
[----:B------:R-:W-:Y:S02]  /*13a10*/  LOP3.LUT R19, R23, R19, RZ, 0xfc, !PT ;  /* 0x0000001317137212 */ /* 0x000fe400078efcff */
[----:B------:R-:W-:Y:S01]  /*13a20*/  LOP3.LUT R18, R14, 0xff, R7, 0xf8, !PT ;  /* 0x000000ff0e127812 */ /* 0x000fe200078ef807 */
[----:B-1----:R-:W-:-:S05]  /*13a30*/  IMAD.WIDE.U32 R14, R15, 0x8, R20 ;  /* 0x000000080f0e7825 */ /* 0x002fca00078e0014 */
[----:B------:R3:W-:Y:S02]  /*13a40*/  STG.E.64 desc[UR14][R14.64], R18 ;  /* 0x000000120e007986 */ /* 0x0007e4000c101b0e */
.L_x_30088:
[----:B------:R-:W-:Y:S05]  /*13a50*/  @!P0 BRA `(.L_x_30089) ;  /* 0x0000000000108947 */ /* 0x000fea0003800000 */
[----:B------:R-:W4:Y:S01]  /*13a60*/  LDC.64 R60, c[0x0][0x390] ;  /* 0x0000e400ff3c7b82 */ /* 0x000f220000000a00 */
[----:B--23--:R-:W-:-:S04]  /*13a70*/  VIADD R15, R120, 0x180 ;  /* 0x00000180780f7836 */ /* 0x00cfc80000000000 */
[----:B----4-:R-:W-:-:S06]  /*13a80*/  IMAD.WIDE.U32 R60, R15, 0x10, R60 ;  /* 0x000000100f3c7825 */ /* 0x010fcc00078e003c */
[----:B------:R-:W5:Y:S02]  /*13a90*/  LDG.E.128 R60, desc[UR14][R60.64] ;  /* 0x0000000e3c3c7981 */ /* 0x000f64000c1e1d00 */
.L_x_30089:
[----:B------:R-:W-:Y:S05]  /*13aa0*/  BRA.U !UP0, `(.L_x_30090) ;  /* 0x0000003108bc7547 */ /* 0x000fea000b800000 */
[----:B01----:R-:W0:Y:S01]  /*13ab0*/  LDC.64 R16, c[0x0][0x3a0] ;  /* 0x0000e800ff107b82 */ /* 0x003e220000000a00 */
[----:B--23--:R-:W-:-:S05]  /*13ac0*/  IADD3 R15, PT, PT, R121, 0x180, RZ ;  /* 0x00000180790f7810 */ /* 0x00cfca0007ffe0ff */
        /* <DEDUP_REMOVED lines=22> */
.L_x_30093:
        /* <DEDUP_REMOVED lines=12> */
.L_x_30094:
        /* <DEDUP_REMOVED lines=61> */
.L_x_30092:
        /* <DEDUP_REMOVED lines=10> */
.L_x_30091:
        /* <DEDUP_REMOVED lines=18> */
.L_x_30097:
        /* <DEDUP_REMOVED lines=12> */
.L_x_30098:
        /* <DEDUP_REMOVED lines=54> */
[----:B------:R-:W-:Y:S01]  /*146a0*/  IMAD.WIDE.U32 R18, R19, -0x326172a9, RZ ;  /* 0xcd9e8d5713127825 */ /* 0x000fe200078e00ff */
[----:B------:R-:W-:-:S03]  /*146b0*/  MOV R9, R14 ;  /* 0x0000000e00097202 */ /* 0x000fc60000000f00 */
[----:B------:R-:W-:Y:S01]  /*146c0*/  IMAD.WIDE.U32 R16, R16, -0x2daee0ad, RZ ;  /* 0xd2511f5310107825 */ /* 0x000fe200078e00ff */
[----:B------:R-:W-:Y:S02]  /*146d0*/  LOP3.LUT R3, R8, UR5, R19, 0x96, !PT ;  /* 0x0000000508037c12 */ /* 0x000fe4000f8e9613 */
[----:B------:R-:W-:Y:S02]  /*146e0*/  MOV R8, R18 ;  /* 0x0000001200087202 */ /* 0x000fe40000000f00 */
[----:B------:R-:W-:Y:S01]  /*146f0*/  LOP3.LUT R4, R12, UR6, R17, 0x96, !PT ;  /* 0x000000060c047c12 */ /* 0x000fe2000f8e9611 */
[----:B------:R-:W-:-:S07]  /*14700*/  IMAD.MOV.U32 R12, RZ, RZ, R16 ;  /* 0x000000ffff0c7224 */ /* 0x000fce00078e0010 */
.L_x_30096:
[----:B------:R-:W-:Y:S01]  /*14710*/  I2FP.F32.U32 R9, R9 ;  /* 0x0000000900097245 */ /* 0x000fe20000201000 */
[----:B-----5:R-:W-:Y:S01]  /*14720*/  HADD2.F32 R15, -RZ, R60.H1_H1 ;  /* 0x3000003cff0f7230 */ /* 0x020fe20000004100 */
        /* <DEDUP_REMOVED lines=8> */
.L_x_30095:
        /* <DEDUP_REMOVED lines=18> */
.L_x_30101:
        /* <DEDUP_REMOVED lines=12> */
.L_x_30102:
        /* <DEDUP_REMOVED lines=61> */
.L_x_30100:
        /* <DEDUP_REMOVED lines=10> */
.L_x_30099:
        /* <DEDUP_REMOVED lines=18> */
.L_x_30105:
        /* <DEDUP_REMOVED lines=12> */
.L_x_30106:
        /* <DEDUP_REMOVED lines=61> */
.L_x_30104:
        /* <DEDUP_REMOVED lines=10> */
.L_x_30103:
        /* <DEDUP_REMOVED lines=18> */
.L_x_30109:
        /* <DEDUP_REMOVED lines=12> */
.L_x_30110:
        /* <DEDUP_REMOVED lines=61> */
.L_x_30108:
        /* <DEDUP_REMOVED lines=10> */
.L_x_30107:
        /* <DEDUP_REMOVED lines=18> */
.L_x_30113:
        /* <DEDUP_REMOVED lines=12> */
.L_x_30114:
        /* <DEDUP_REMOVED lines=61> */
.L_x_30112:
        /* <DEDUP_REMOVED lines=10> */
.L_x_30111:
        /* <DEDUP_REMOVED lines=18> */
.L_x_30117:
        /* <DEDUP_REMOVED lines=12> */
.L_x_30118:
        /* <DEDUP_REMOVED lines=61> */
.L_x_30116:
        /* <DEDUP_REMOVED lines=10> */
.L_x_30115:
        /* <DEDUP_REMOVED lines=18> */
.L_x_30121:
        /* <DEDUP_REMOVED lines=12> */
.L_x_30122:
        /* <DEDUP_REMOVED lines=61> */
.L_x_30120:
        /* <DEDUP_REMOVED lines=11> */
.L_x_30090:
[----:B--23--:R-:W-:Y:S01]  /*16da0*/  IMAD.MOV.U32 R15, RZ, RZ, R13 ;  /* 0x000000ffff0f7224 */ /* 0x00cfe200078e000d */
        /* <DEDUP_REMOVED lines=18> */
.L_x_30125:
        /* <DEDUP_REMOVED lines=12> */
.L_x_30126:
        /* <DEDUP_REMOVED lines=61> */
.L_x_30124:
        /* <DEDUP_REMOVED lines=9> */
.L_x_30123:
        /* <DEDUP_REMOVED lines=15> */
.L_x_30129:
        /* <DEDUP_REMOVED lines=12> */
.L_x_30130:
[----:B------:R-:W-:Y:S01]  /*175a0*/  IMAD.WIDE.U32 R12, R2, -0x326172a9, RZ ;  /* 0xcd9e8d57020c7825 */ /* 0x000fe200078e00ff */
[----:B------:R-:W-:Y:S01]  /*175b0*/  LOP3.LUT R18, R6, UR13, R9, 0x96, !PT ;  /* 0x0000000d06127c12 */ /* 0x000fe2000f8e9609 */
[----:B------:R-:W-:Y:S02]  /*175c0*/  UIADD3 UR5, UPT, UPT, UR12, -0x61c88647, URZ ;  /* 0x9e3779b90c057890 */ /* 0x000fe4000fffe0ff */
        /* <DEDUP_REMOVED lines=58> */
.L_x_30128:
[----:B------:R-:W-:Y:S01]  /*17970*/  I2FP.F32.U32 R9, R9 ;  /* 0x0000000900097245 */ /* 0x000fe20000201000 */
[----:B01----:R-:W-:Y:S02]  /*17980*/  HFMA2 R16, -RZ, RZ, 0.1171875, 0 ;  /* 0x2f800000ff107431 */ /* 0x003fe400000001ff */
[----:B-----5:R-:W-:-:S03]  /*17990*/  HADD2.F32 R13, -RZ, R60.H1_H1 ;  /* 0x3000003cff0d7230 */ /* 0x020fc60000004100 */
[----:B------:R-:W-:Y:S02]  /*179a0*/  FFMA.FTZ R9, R9, R16, 1.1641532182693481445e-10 ;  /* 0x2f00000009097423 */ /* 0x000fe40000010010 */
[----:B------:R-:W-:-:S04]  /*179b0*/  FMUL.FTZ R13, R13, UR17 ;  /* 0x000000110d0d7c20 */ /* 0x000fc80008410000 */
[----:B------:R-:W-:Y:S01]  /*179c0*/  FMUL.FTZ R13, R13, UR16 ;  /* 0x000000100d0d7c20 */ /* 0x000fe20008410000 */
[----:B------:R-:W-:-:S04]  /*179d0*/  FSETP.GTU.FTZ.AND P1, PT, R9, UR22, PT ;  /* 0x0000001609007c0b */ /* 0x000fc8000bf3c000 */
[----:B------:R-:W-:Y:S02]  /*179e0*/  SEL R9, RZ, 0x1, P1 ;  /* 0x00000001ff097807 */ /* 0x000fe40000800000 */
[----:B------:R-:W-:-:S07]  /*179f0*/  FSEL R33, R13, RZ, !P1 ;  /* 0x000000ff0d217208 */ /* 0x000fce0004800000 */
.L_x_30127:
        /* <DEDUP_REMOVED lines=15> */
.L_x_30133:
        /* <DEDUP_REMOVED lines=12> */
.L_x_30134:
        /* <DEDUP_REMOVED lines=61> */
.L_x_30132:
        /* <DEDUP_REMOVED lines=9> */
.L_x_30131:
        /* <DEDUP_REMOVED lines=15> */
.L_x_30137:
        /* <DEDUP_REMOVED lines=12> */
.L_x_30138:
        /* <DEDUP_REMOVED lines=61> */
.L_x_30136:
        /* <DEDUP_REMOVED lines=9> */
.L_x_30135:
        /* <DEDUP_REMOVED lines=15> */
.L_x_30141:
        /* <DEDUP_REMOVED lines=12> */
.L_x_30142:
        /* <DEDUP_REMOVED lines=61> */
.L_x_30140:
[----:B------:R-:W-:Y:S01]  /*18ba0*/  I2FP.F32.U32 R12, R15 ;  /* 0x0000000f000c7245 */ /* 0x000fe20000201000 */
[----:B------:R-:W-:Y:S02]  /*18bb0*/  HFMA2 R15, -RZ, RZ, 0.1171875, 0 ;  /* 0x2f800000ff0f7431 */ /* 0x000fe400000001ff */
[----:B01---5:R-:W-:-:S03]  /*18bc0*/  HADD2.F32 R16, -RZ, R62.H0_H0 ;  /* 0x2000003eff107230 */ /* 0x023fc60000004100 */
[----:B------:R-:W-:Y:S02]  /*18bd0*/  FFMA.FTZ R12, R12, R15, 1.1641532182693481445e-10 ;  /* 0x2f0000000c0c7423 */ /* 0x000fe4000001000f */
[----:B------:R-:W-:-:S04]  /*18be0*/  FMUL.FTZ R16, R16, UR17 ;  /* 0x0000001110107c20 */ /* 0x000fc80008410000 */
[----:B------:R-:W-:Y:S01]  /*18bf0*/  FMUL.FTZ R16, R16, UR16 ;  /* 0x0000001010107c20 */ /* 0x000fe20008410000 */
[----:B------:R-:W-:-:S04]  /*18c00*/  FSETP.GTU.FTZ.AND P1, PT, R12, UR22, PT ;  /* 0x000000160c007c0b */ /* 0x000fc8000bf3c000 */
[----:B------:R-:W-:Y:S02]  /*18c10*/  SEL R128, RZ, 0x1, P1 ;  /* 0x00000001ff807807 */ /* 0x000fe40000800000 */
[----:B------:R-:W-:-:S07]  /*18c20*/  FSEL R28, R16, RZ, !P1 ;  /* 0x000000ff101c7208 */ /* 0x000fce0004800000 */
.L_x_30139:
        /* <DEDUP_REMOVED lines=15> */
.L_x_30145:
        /* <DEDUP_REMOVED lines=12> */
.L_x_30146:
        /* <DEDUP_REMOVED lines=61> */
.L_x_30144:
        /* <DEDUP_REMOVED lines=9> */
.L_x_30143:
        /* <DEDUP_REMOVED lines=15> */
.L_x_30149:
        /* <DEDUP_REMOVED lines=12> */
.L_x_30150:
        /* <DEDUP_REMOVED lines=61> */
.L_x_30148:
        /* <DEDUP_REMOVED lines=9> */
.L_x_30147:
        /* <DEDUP_REMOVED lines=15> */
.L_x_30152:
        /* <DEDUP_REMOVED lines=12> */
.L_x_30153:
        /* <DEDUP_REMOVED lines=61> */
.L_x_30151:
[----:B------:R-:W-:Y:S01]  /*19dd0*/  I2FP.F32.U32 R12, R12 ;  /* 0x0000000c000c7245 */ /* 0x000fe20000201000 */
[----:B------:R-:W-:Y:S02]  /*19de0*/  HFMA2 R15, -RZ, RZ, 0.1171875, 0 ;  /* 0x2f800000ff0f7431 */ /* 0x000fe400000001ff */
[----:B01---5:R-:W-:-:S03]  /*19df0*/  HADD2.F32 R16, -RZ, R63.H1_H1 ;  /* 0x3000003fff107230 */ /* 0x023fc60000004100 */
[----:B------:R-:W-:Y:S02]  /*19e00*/  FFMA.FTZ R12, R12, R15, 1.1641532182693481445e-10 ;  /* 0x2f0000000c0c7423 */ /* 0x000fe4000001000f */
[----:B------:R-:W-:-:S04]  /*19e10*/  FMUL.FTZ R16, R16, UR17 ;  /* 0x0000001110107c20 */ /* 0x000fc80008410000 */
[----:B------:R-:W-:Y:S01]  /*19e20*/  FMUL.FTZ R16, R16, UR16 ;  /* 0x0000001010107c20 */ /* 0x000fe20008410000 */
[----:B------:R-:W-:-:S04]  /*19e30*/  FSETP.GTU.FTZ.AND P1, PT, R12, UR22, PT ;  /* 0x000000160c007c0b */ /* 0x000fc8000bf3c000 */
[----:B------:R-:W-:Y:S02]  /*19e40*/  SEL R131, RZ, 0x1, P1 ;  /* 0x00000001ff837807 */ /* 0x000fe40000800000 */
[----:B------:R-:W-:-:S07]  /*19e50*/  FSEL R31, R16, RZ, !P1 ;  /* 0x000000ff101f7208 */ /* 0x000fce0004800000 */
.L_x_30119:
[----:B01----:R-:W-:-:S04]  /*19e60*/  VIADD R17, R121, 0x180 ;  /* 0x0000018079117836 */ /* 0x003fc80000000000 */
        /* <DEDUP_REMOVED lines=25> */
.L_x_30154:
[----:B------:R-:W-:Y:S05]  /*1a000*/  @!P0 BRA `(.L_x_30155) ;  /* 0x0000000000108947 */ /* 0x000fea0003800000 */
[----:B------:R-:W2:Y:S01]  /*1a010*/  LDC.64 R60, c[0x0][0x390] ;  /* 0x0000e400ff3c7b82 */ /* 0x000ea20000000a00 */
[----:B------:R-:W-:-:S05]  /*1a020*/  IADD3 R15, PT, PT, R120, 0x200, RZ ;  /* 0x00000200780f7810 */ /* 0x000fca0007ffe0ff */
[----:B--2---:R-:W-:-:S06]  /*1a030*/  IMAD.WIDE.U32 R60, R15, 0x10, R60 ;  /* 0x000000100f3c7825 */ /* 0x004fcc00078e003c */
[----:B------:R-:W5:Y:S02]  /*1a040*/  LDG.E.128 R60, desc[UR14][R60.64] ;  /* 0x0000000e3c3c7981 */ /* 0x000f64000c1e1d00 */
.L_x_30155:
        /* <DEDUP_REMOVED lines=25> */
.L_x_30159:
        /* <DEDUP_REMOVED lines=12> */
.L_x_30160:
        /* <DEDUP_REMOVED lines=61> */
.L_x_30158:
        /* <DEDUP_REMOVED lines=10> */
.L_x_30157:
        /* <DEDUP_REMOVED lines=18> */
.L_x_30163:
        /* <DEDUP_REMOVED lines=12> */
.L_x_30164:
        /* <DEDUP_REMOVED lines=61> */
.L_x_30162:
        /* <DEDUP_REMOVED lines=10> */
.L_x_30161:
        /* <DEDUP_REMOVED lines=18> */
.L_x_30167:
        /* <DEDUP_REMOVED lines=12> */
.L_x_30168:
        /* <DEDUP_REMOVED lines=61> */
.L_x_30166:
        /* <DEDUP_REMOVED lines=10> */
.L_x_30165:
        /* <DEDUP_REMOVED lines=18> */
.L_x_30171:
        /* <DEDUP_REMOVED lines=12> */
.L_x_30172:
        /* <DEDUP_REMOVED lines=61> */
.L_x_30170:
        /* <DEDUP_REMOVED lines=10> */
.L_x_30169:
        /* <DEDUP_REMOVED lines=18> */
.L_x_30175:
        /* <DEDUP_REMOVED lines=12> */
.L_x_30176:
        /* <DEDUP_REMOVED lines=61> */
.L_x_30174:
        /* <DEDUP_REMOVED lines=10> */
.L_x_30173:
        /* <DEDUP_REMOVED lines=18> */
.L_x_30179:
        /* <DEDUP_REMOVED lines=12> */
.L_x_30180:
        /* <DEDUP_REMOVED lines=61> */
.L_x_30178:
        /* <DEDUP_REMOVED lines=10> */
.L_x_30177:
        /* <DEDUP_REMOVED lines=18> */
.L_x_30183:
        /* <DEDUP_REMOVED lines=12> */
.L_x_30184:
        /* <DEDUP_REMOVED lines=61> */
.L_x_30182:
        /* <DEDUP_REMOVED lines=10> */
.L_x_30181:
        /* <DEDUP_REMOVED lines=18> */
.L_x_30187:
        /* <DEDUP_REMOVED lines=12> */
.L_x_30188:
        /* <DEDUP_REMOVED lines=60> */
.L_x_30186:
        /* <DEDUP_REMOVED lines=11> */
.L_x_30156:
[----:B------:R-:W-:Y:S01]  /*1d340*/  IMAD.MOV.U32 R12, RZ, RZ, R13 ;  /* 0x000000ffff0c7224 */ /* 0x000fe200078e000d */
        /* <DEDUP_REMOVED lines=18> */
.L_x_30191:
        /* <DEDUP_REMOVED lines=12> */
.L_x_30192:
        /* <DEDUP_REMOVED lines=60> */
.L_x_30190:
        /* <DEDUP_REMOVED lines=9> */
.L_x_30189:
        /* <DEDUP_REMOVED lines=15> */
.L_x_30195:
        /* <DEDUP_REMOVED lines=12> */
.L_x_30196:
[----:B------:R-:W-:Y:S01]  /*1db30*/  IMAD.WIDE.U32 R12, R2, -0x326172a9, RZ ;  /* 0xcd9e8d57020c7825 */ /* 0x000fe200078e00ff */
[----:B01----:R-:W-:Y:S01]  /*1db40*/  LOP3.LUT R16, R6, UR13, R9, 0x96, !PT ;  /* 0x0000000d06107c12 */ /* 0x003fe2000f8e9609 */
        /* <DEDUP_REMOVED lines=59> */
.L_x_30194:
        /* <DEDUP_REMOVED lines=9> */
.L_x_30193:
        /* <DEDUP_REMOVED lines=15> */
.L_x_30199:
        /* <DEDUP_REMOVED lines=12> */
.L_x_30200:
[----:B------:R-:W-:Y:S01]  /*1e140*/  IMAD.WIDE.U32 R14, R2, -0x326172a9, RZ ;  /* 0xcd9e8d57020e7825 */ /* 0x000fe200078e00ff */
[----:B------:R-:W-:Y:S01]  /*1e150*/  LOP3.LUT R18, R6, UR13, R13, 0x96, !PT ;  /* 0x0000000d06127c12 */ /* 0x000fe2000f8e960d */
[----:B------:R-:W-:Y:S01]  /*1e160*/  UIADD3 UR5, UPT, UPT, UR12, -0x61c88647, URZ ;  /* 0x9e3779b90c057890 */ /* 0x000fe2000fffe0ff */
[----:B------:R-:W-:Y:S01]  /*1e170*/  MOV R10, R122 ;  /* 0x0000007a000a7202 */ /* 0x000fe20000000f00 */
        /* <DEDUP_REMOVED lines=57> */
.L_x_30198:
        /* <DEDUP_REMOVED lines=9> */
.L_x_30197:
        /* <DEDUP_REMOVED lines=15> */
.L_x_30203:
        /* <DEDUP_REMOVED lines=12> */
.L_x_30204:
        /* <DEDUP_REMOVED lines=61> */
.L_x_30202:
        /* <DEDUP_REMOVED lines=9> */
.L_x_30201:
        /* <DEDUP_REMOVED lines=15> */
.L_x_30207:
        /* <DEDUP_REMOVED lines=12> */
.L_x_30208:
        /* <DEDUP_REMOVED lines=61> */
.L_x_30206:
        /* <DEDUP_REMOVED lines=9> */
.L_x_30205:
        /* <DEDUP_REMOVED lines=15> */
.L_x_30211:
        /* <DEDUP_REMOVED lines=12> */
.L_x_30212:
        /* <DEDUP_REMOVED lines=61> */
.L_x_30210:
        /* <DEDUP_REMOVED lines=9> */
.L_x_30209:
[----:B------:R-:W-:Y:S01]  /*1f7d0*/  MOV R12, R13 ;  /* 0x0000000d000c7202 */ /* 0x000fe20000000f00 */
[----:B-1----:R-:W-:Y:S01]  /*1f7e0*/  IMAD.MOV.U32 R22, RZ, RZ, RZ ;  /* 0x000000ffff167224 */ /* 0x002fe200078e00ff */
        /* <DEDUP_REMOVED lines=13> */
.L_x_30215:
        /* <DEDUP_REMOVED lines=12> */
.L_x_30216:
[----:B------:R-:W-:Y:S01]  /*1f980*/  IMAD.WIDE.U32 R14, R2, -0x326172a9, RZ ;  /* 0xcd9e8d57020e7825 */ /* 0x000fe200078e00ff */
[----:B------:R-:W-:Y:S01]  /*1f990*/  LOP3.LUT R18, R6, UR13, R13, 0x96, !PT ;  /* 0x0000000d06127c12 */ /* 0x000fe2000f8e960d */
[----:B------:R-:W-:Y:S02]  /*1f9a0*/  UIADD3 UR5, UPT, UPT, UR12, -0x61c88647, URZ ;  /* 0x9e3779b90c057890 */ /* 0x000fe4000fffe0ff */
[----:B------:R-:W-:Y:S01]  /*1f9b0*/  UIADD3 UR6, UPT, UPT, UR13, -0x4498517b, URZ ;  /* 0xbb67ae850d067890 */ /* 0x000fe2000fffe0ff */
[----:B0-----:R-:W-:Y:S01]  /*1f9c0*/  LOP3.LUT R16, R5, UR12, R15, 0x96, !PT ;  /* 0x0000000c05107c12 */ /* 0x001fe2000f8e960f */
        /* <DEDUP_REMOVED lines=56> */
.L_x_30214:
        /* <DEDUP_REMOVED lines=9> */
.L_x_30213:
        /* <DEDUP_REMOVED lines=15> */
.L_x_30218:
        /* <DEDUP_REMOVED lines=12> */
.L_x_30219:
[----:B------:R-:W-:Y:S01]  /*1ff90*/  IMAD.WIDE.U32 R14, R2, -0x326172a9, RZ ;  /* 0xcd9e8d57020e7825 */ /* 0x000fe200078e00ff */
[----:B------:R-:W-:Y:S01]  /*1ffa0*/  LOP3.LUT R18, R6, UR13, R13, 0x96, !PT ;  /* 0x0000000d06127c12 */ /* 0x000fe2000f8e960d */
[----:B------:R-:W-:Y:S02]  /*1ffb0*/  UIADD3 UR5, UPT, UPT, UR12, -0x61c88647, URZ ;  /* 0x9e3779b90c057890 */ /* 0x000fe4000fffe0ff */
[----:B------:R-:W-:Y:S01]  /*1ffc0*/  HFMA2 R123, -RZ, RZ, 0, 0 ;  /* 0x00000000ff7b7431 */ /* 0x000fe200000001ff */
        /* <DEDUP_REMOVED lines=57> */
.L_x_30217:
        /* <DEDUP_REMOVED lines=9> */
.L_x_30185:
[----:B------:R-:W-:-:S05]  /*203f0*/  IADD3 R13, PT, PT, R121, 0x200, RZ ;  /* 0x00000200790d7810 */ /* 0x000fca0007ffe0ff */
[----:B------:R-:W-:-:S05]  /*20400*/  IMAD.WIDE.U32 R12, R13, 0x20, R136 ;  /* 0x000000200d0c7825 */ /* 0x000fca00078e0088 */
[----:B-----5:R1:W-:Y:S04]  /*20410*/  STG.E.128 desc[UR14][R12.64], R24 ;  /* 0x000000180c007986 */ /* 0x0203e8000c101d0e */
[----:B------:R1:W-:Y:S01]  /*20420*/  STG.E.128 desc[UR14][R12.64+0x10], R20 ;  /* 0x000010140c007986 */ /* 0x0003e2000c101d0e */
[----:B------:R-:W-:Y:S05]  /*20430*/  @!P0 BRA `(.L_x_30220) ;  /* 0x0000000000548947 */ /* 0x000fea0003800000 */
[----:B------:R-:W-:Y:S01]  /*20440*/  IMAD.U32 R15, R130, 0x10000, RZ ;  /* 0x00010000820f7824 */ /* 0x000fe200078e00ff */
        /* <DEDUP_REMOVED lines=20> */
.L_x_30220:
[----:B------:R-:W-:Y:S05]  /*20590*/  @!P0 BRA `(.L_x_30221) ;  /* 0x0000000000108947 */ /* 0x000fea0003800000 */
[----:B------:R-:W3:Y:S01]  /*205a0*/  LDC.64 R60, c[0x0][0x390] ;  /* 0x0000e400ff3c7b82 */ /* 0x000ee20000000a00 */
[----:B-12---:R-:W-:-:S04]  /*205b0*/  VIADD R13, R120, 0x280 ;  /* 0x00000280780d7836 */ /* 0x006fc80000000000 */
[----:B---3--:R-:W-:-:S06]  /*205c0*/  IMAD.WIDE.U32 R60, R13, 0x10, R60 ;  /* 0x000000100d3c7825 */ /* 0x008fcc00078e003c */
[----:B------:R-:W5:Y:S02]  /*205d0*/  LDG.E.128 R60, desc[UR14][R60.64] ;  /* 0x0000000e3c3c7981 */ /* 0x000f64000c1e1d00 */
.L_x_30221:
[----:B------:R-:W-:Y:S05]  /*205e0*/  BRA.U !UP0, `(.L_x_30222) ;  /* 0x0000003108b87547 */ /* 0x000fea000b800000 */
[----:B------:R-:W3:Y:S01]  /*205f0*/  LDC.64 R126, c[0x0][0x3a0] ;  /* 0x0000e800ff7e7b82 */ /* 0x000ee20000000a00 */
[----:B-12---:R-:W-:-:S05]  /*20600*/  IADD3 R13, PT, PT, R121, 0x280, RZ ;  /* 0x00000280790d7810 */ /* 0x006fca0007ffe0ff */
[----:B---3--:R-:W-:-:S05]  /*20610*/  IMAD.WIDE.U32 R126, R13, 0x20, R126 ;  /* 0x000000200d7e7825 */ /* 0x008fca00078e007e */
[----:B0-----:R0:W5:Y:S04]  /*20620*/  LDG.E.128 R16, desc[UR14][R126.64] ;  /* 0x0000000e7e107981 */ /* 0x001168000c1e1d00 */
        /* <DEDUP_REMOVED lines=20> */
.L_x_30225:
        /* <DEDUP_REMOVED lines=12> */
.L_x_30226:
        /* <DEDUP_REMOVED lines=61> */
.L_x_30224:
        /* <DEDUP_REMOVED lines=10> */
.L_x_30223:
        /* <DEDUP_REMOVED lines=18> */
.L_x_30229:
        /* <DEDUP_REMOVED lines=12> */
.L_x_30230:
        /* <DEDUP_REMOVED lines=61> */
.L_x_30228:
        /* <DEDUP_REMOVED lines=10> */
.L_x_30227:
        /* <DEDUP_REMOVED lines=18> */
.L_x_30233:
        /* <DEDUP_REMOVED lines=12> */
.L_x_30234:
        /* <DEDUP_REMOVED lines=61> */
.L_x_30232:
        /* <DEDUP_REMOVED lines=10> */
.L_x_30231:
        /* <DEDUP_REMOVED lines=18> */
.L_x_30237:
        /* <DEDUP_REMOVED lines=12> */
.L_x_30238:
        /* <DEDUP_REMOVED lines=61> */
.L_x_30236:
        /* <DEDUP_REMOVED lines=10> */
.L_x_30235:
        /* <DEDUP_REMOVED lines=18> */
.L_x_30241:
        /* <DEDUP_REMOVED lines=12> */
.L_x_30242:
        /* <DEDUP_REMOVED lines=61> */
.L_x_30240:
        /* <DEDUP_REMOVED lines=10> */
.L_x_30239:
        /* <DEDUP_REMOVED lines=18> */
.L_x_30245:
        /* <DEDUP_REMOVED lines=12> */
.L_x_30246:
        /* <DEDUP_REMOVED lines=61> */
.L_x_30244:
        /* <DEDUP_REMOVED lines=10> */
.L_x_30243:
        /* <DEDUP_REMOVED lines=18> */
.L_x_30249:
        /* <DEDUP_REMOVED lines=12> */
.L_x_30250:
        /* <DEDUP_REMOVED lines=61> */
.L_x_30248:
        /* <DEDUP_REMOVED lines=10> */
.L_x_30247:
        /* <DEDUP_REMOVED lines=18> */
.L_x_30253:
        /* <DEDUP_REMOVED lines=12> */
.L_x_30254:
        /* <DEDUP_REMOVED lines=60> */
.L_x_30252:
        /* <DEDUP_REMOVED lines=11> */
.L_x_30222:
[----:B0-----:R-:W-:Y:S01]  /*238d0*/  HFMA2 R16, -RZ, RZ, 0, 0 ;  /* 0x00000000ff107431 */ /* 0x001fe200000001ff */
[----:B-12---:R-:W-:Y:S01]  /*238e0*/  MOV R12, R123 ;  /* 0x0000007b000c7202 */ /* 0x006fe20000000f00 */
        /* <DEDUP_REMOVED lines=17> */
.L_x_30257:
        /* <DEDUP_REMOVED lines=12> */
.L_x_30258:
        /* <DEDUP_REMOVED lines=60> */
.L_x_30256:
        /* <DEDUP_REMOVED lines=9> */
.L_x_30255:
        /* <DEDUP_REMOVED lines=15> */
.L_x_30261:
        /* <DEDUP_REMOVED lines=12> */
.L_x_30262:
        /* <DEDUP_REMOVED lines=61> */
.L_x_30260:
        /* <DEDUP_REMOVED lines=9> */
.L_x_30259:
        /* <DEDUP_REMOVED lines=15> */
.L_x_30265:
        /* <DEDUP_REMOVED lines=12> */
.L_x_30266:
        /* <DEDUP_REMOVED lines=61> */
.L_x_30264:
        /* <DEDUP_REMOVED lines=9> */
.L_x_30263:
        /* <DEDUP_REMOVED lines=15> */
.L_x_30269:
        /* <DEDUP_REMOVED lines=12> */
.L_x_30270:
        /* <DEDUP_REMOVED lines=61> */
.L_x_30268:
        /* <DEDUP_REMOVED lines=9> */
.L_x_30267:
        /* <DEDUP_REMOVED lines=15> */
.L_x_30273:
        /* <DEDUP_REMOVED lines=12> */
.L_x_30274:
        /* <DEDUP_REMOVED lines=61> */
.L_x_30272:
        /* <DEDUP_REMOVED lines=9> */
.L_x_30271:
        /* <DEDUP_REMOVED lines=15> */
.L_x_30277:
        /* <DEDUP_REMOVED lines=12> */
.L_x_30278:
        /* <DEDUP_REMOVED lines=61> */
.L_x_30276:
        /* <DEDUP_REMOVED lines=9> */
.L_x_30275:
        /* <DEDUP_REMOVED lines=15> */
.L_x_30281:
        /* <DEDUP_REMOVED lines=12> */
.L_x_30282:
        /* <DEDUP_REMOVED lines=61> */
.L_x_30280:
        /* <DEDUP_REMOVED lines=9> */
.L_x_30279:
        /* <DEDUP_REMOVED lines=15> */
.L_x_30284:
        /* <DEDUP_REMOVED lines=12> */
.L_x_30285:
        /* <DEDUP_REMOVED lines=61> */
.L_x_30283:
        /* <DEDUP_REMOVED lines=9> */
.L_x_30251:
        /* <DEDUP_REMOVED lines=27> */
.L_x_30286:
[----:B------:R-:W-:Y:S05]  /*26b30*/  @!P0 BRA `(.L_x_30287) ;  /* 0x00000000000c8947 */ /* 0x000fea0003800000 */
[----:B------:R-:W2:Y:S02]  /*26b40*/  LDC.64 R60, c[0x0][0x390] ;  /* 0x0000e400ff3c7b82 */ /* 0x000ea40000000a00 */
[----:B--2---:R-:W-:-:S06]  /*26b50*/  IMAD.WIDE.U32 R60, R138, 0x10, R60 ;  /* 0x000000108a3c7825 */ /* 0x004fcc00078e003c */
[----:B------:R-:W5:Y:S02]  /*26b60*/  LDG.E.128 R60, desc[UR14][R60.64] ;  /* 0x0000000e3c3c7981 */ /* 0x000f64000c1e1d00 */
.L_x_30287:
[----:B------:R-:W-:Y:S01]  /*26b70*/  VIADD R139, R121, 0x300 ;  /* 0x00000300798b7836 */ /* 0x000fe20000000000 */
[----:B------:R-:W-:Y:S06]  /*26b80*/  BRA.U !UP0, `(.L_x_30288) ;  /* 0x0000003108a47547 */ /* 0x000fec000b800000 */
[----:B------:R-:W2:Y:S02]  /*26b90*/  LDC.64 R142, c[0x0][0x3a0] ;  /* 0x0000e800ff8e7b82 */ /* 0x000ea40000000a00 */
[----:B--2---:R-:W-:-:S05]  /*26ba0*/  IMAD.WIDE.U32 R142, R139, 0x20, R142 ;  /* 0x000000208b8e7825 */ /* 0x004fca00078e008e */
[----:B-1----:R1:W5:Y:S04]  /*26bb0*/  LDG.E.128 R124, desc[UR14][R142.64] ;  /* 0x0000000e8e7c7981 */ /* 0x002368000c1e1d00 */
[----:B0-----:R1:W5:Y:S01]  /*26bc0*/  LDG.E.128 R120, desc[UR14][R142.64+0x10] ;  /* 0x0000100e8e787981 */ /* 0x001362000c1e1d00 */
[----:B------:R-:W-:-:S13]  /*26bd0*/  ISETP.GT.AND P1, PT, R135, RZ, PT ;  /* 0x000000ff8700720c */ /* 0x000fda0003f24270 */
[----:B------:R-:W-:Y:S01]  /*26be0*/  @!P1 MOV R135, R133 ;  /* 0x0000008500879202 */ /* 0x000fe20000000f00 */
[----:B------:R-:W-:Y:S01]  /*26bf0*/  @!P1 IMAD.MOV.U32 R134, RZ, RZ, R140 ;  /* 0x000000ffff869224 */ /* 0x000fe200078e008c */
[----:B-1----:R-:W-:Y:S06]  /*26c00*/  @!P1 BRA `(.L_x_30289) ;  /* 0x0000000400849947 */ /* 0x002fec0003800000 */
        /* <DEDUP_REMOVED lines=15> */
.L_x_30291:
        /* <DEDUP_REMOVED lines=12> */
.L_x_30292:
        /* <DEDUP_REMOVED lines=60> */
.L_x_30290:
        /* <DEDUP_REMOVED lines=10> */
.L_x_30289:
        /* <DEDUP_REMOVED lines=18> */
.L_x_30295:
        /* <DEDUP_REMOVED lines=12> */
.L_x_30296:
        /* <DEDUP_REMOVED lines=60> */
.L_x_30294:
        /* <DEDUP_REMOVED lines=10> */
.L_x_30293:
        /* <DEDUP_REMOVED lines=18> */
.L_x_30299:
        /* <DEDUP_REMOVED lines=12> */
.L_x_30300:
        /* <DEDUP_REMOVED lines=60> */
.L_x_30298:
        /* <DEDUP_REMOVED lines=10> */
.L_x_30297:
        /* <DEDUP_REMOVED lines=18> */
.L_x_30303:
        /* <DEDUP_REMOVED lines=12> */
.L_x_30304:
        /* <DEDUP_REMOVED lines=61> */
.L_x_30302:
        /* <DEDUP_REMOVED lines=10> */
.L_x_30301:
        /* <DEDUP_REMOVED lines=18> */
.L_x_30307:
        /* <DEDUP_REMOVED lines=12> */
.L_x_30308:
        /* <DEDUP_REMOVED lines=60> */
.L_x_30306:
        /* <DEDUP_REMOVED lines=10> */
.L_x_30305:
        /* <DEDUP_REMOVED lines=18> */
.L_x_30311:
        /* <DEDUP_REMOVED lines=12> */
.L_x_30312:
        /* <DEDUP_REMOVED lines=60> */
.L_x_30310:
        /* <DEDUP_REMOVED lines=10> */
.L_x_30309:
        /* <DEDUP_REMOVED lines=18> */
.L_x_30315:
        /* <DEDUP_REMOVED lines=12> */
.L_x_30316:
        /* <DEDUP_REMOVED lines=61> */
.L_x_30314:
        /* <DEDUP_REMOVED lines=10> */
.L_x_30313:
        /* <DEDUP_REMOVED lines=18> */
.L_x_30319:
        /* <DEDUP_REMOVED lines=12> */
.L_x_30320:
        /* <DEDUP_REMOVED lines=61> */
.L_x_30318:
        /* <DEDUP_REMOVED lines=11> */
.L_x_30288:
[----:B------:R-:W-:Y:S01]  /*29e20*/  IMAD.MOV.U32 R120, RZ, RZ, R133 ;  /* 0x000000ffff787224 */ /* 0x000fe200078e0085 */
[----:B------:R-:W-:Y:S01]  /*29e30*/  MOV R134, R140 ;  /* 0x0000008c00867202 */ /* 0x000fe20000000f00 */
[----:B-1----:R-:W-:Y:S01]  /*29e40*/  IMAD.MOV.U32 R124, RZ, RZ, RZ ;  /* 0x000000ffff7c7224 */ /* 0x002fe200078e00ff */
        /* <DEDUP_REMOVED lines=16> */
.L_x_30323:
        /* <DEDUP_REMOVED lines=12> */
.L_x_30324:
[----:B0-----:R-:W-:Y:S01]  /*2a010*/  IMAD.WIDE.U32 R122, R2, -0x326172a9, RZ ;  /* 0xcd9e8d57027a7825 */ /* 0x001fe200078e00ff */
        /* <DEDUP_REMOVED lines=59> */
.L_x_30322:
[----:B------:R-:W-:Y:S01]  /*2a3d0*/  I2FP.F32.U32 R7, R7 ;  /* 0x0000000700077245 */ /* 0x000fe20000201000 */
[----:B-----5:R-:W-:Y:S02]  /*2a3e0*/  HADD2.F32 R121, -RZ, R60.H0_H0 ;  /* 0x2000003cff797230 */ /* 0x020fe40000004100 */
[----:B0-----:R-:W-:-:S03]  /*2a3f0*/  IMAD.MOV.U32 R122, RZ, RZ, 0x2f800000 ;  /* 0x2f800000ff7a7424 */ /* 0x001fc600078e00ff */
[----:B------:R-:W-:Y:S01]  /*2a400*/  FMUL.FTZ R121, R121, UR17 ;  /* 0x0000001179797c20 */ /* 0x000fe20008410000 */
[----:B------:R-:W-:-:S03]  /*2a410*/  FFMA.FTZ R7, R7, R122, 1.1641532182693481445e-10 ;  /* 0x2f00000007077423 */ /* 0x000fc6000001007a */
[----:B------:R-:W-:Y:S02]  /*2a420*/  FMUL.FTZ R121, R121, UR16 ;  /* 0x0000001079797c20 */ /* 0x000fe40008410000 */
[----:B------:R-:W-:-:S04]  /*2a430*/  FSETP.GTU.FTZ.AND P1, PT, R7, UR22, PT ;  /* 0x0000001607007c0b */ /* 0x000fc8000bf3c000 */
[----:B------:R-:W-:Y:S02]  /*2a440*/  SEL R7, RZ, 0x1, P1 ;  /* 0x00000001ff077807 */ /* 0x000fe40000800000 */
[----:B------:R-:W-:-:S07]  /*2a450*/  FSEL R124, R121, RZ, !P1 ;  /* 0x000000ff797c7208 */ /* 0x000fce0004800000 */
.L_x_30321:
        /* <DEDUP_REMOVED lines=15> */
.L_x_30327:
        /* <DEDUP_REMOVED lines=12> */
.L_x_30328:
        /* <DEDUP_REMOVED lines=61> */
.L_x_30326:
[----:B------:R-:W-:Y:S01]  /*2a9e0*/  I2FP.F32.U32 R9, R9 ;  /* 0x0000000900097245 */ /* 0x000fe20000201000 */
[----:B0----5:R-:W-:Y:S02]  /*2a9f0*/  HADD2.F32 R122, -RZ, R60.H1_H1 ;  /* 0x3000003cff7a7230 */ /* 0x021fe40000004100 */
[----:B------:R-:W-:-:S03]  /*2aa00*/  IMAD.MOV.U32 R120, RZ, RZ, 0x2f800000 ;  /* 0x2f800000ff787424 */ /* 0x000fc600078e00ff */
[----:B------:R-:W-:Y:S01]  /*2aa10*/  FMUL.FTZ R122, R122, UR17 ;  /* 0x000000117a7a7c20 */ /* 0x000fe20008410000 */
[----:B------:R-:W-:-:S03]  /*2aa20*/  FFMA.FTZ R9, R9, R120, 1.1641532182693481445e-10 ;  /* 0x2f00000009097423 */ /* 0x000fc60000010078 */
[----:B------:R-:W-:Y:S02]  /*2aa30*/  FMUL.FTZ R122, R122, UR16 ;  /* 0x000000107a7a7c20 */ /* 0x000fe40008410000 */
[----:B------:R-:W-:-:S04]  /*2aa40*/  FSETP.GTU.FTZ.AND P1, PT, R9, UR22, PT ;  /* 0x0000001609007c0b */ /* 0x000fc8000bf3c000 */
[----:B------:R-:W-:Y:S02]  /*2aa50*/  SEL R9, RZ, 0x1, P1 ;  /* 0x00000001ff097807 */ /* 0x000fe40000800000 */
[----:B------:R-:W-:-:S07]  /*2aa60*/  FSEL R125, R122, RZ, !P1 ;  /* 0x000000ff7a7d7208 */ /* 0x000fce0004800000 */
.L_x_30325:
        /* <DEDUP_REMOVED lines=15> */
.L_x_30331:
        /* <DEDUP_REMOVED lines=12> */
.L_x_30332:
[----:B0-----:R-:W-:Y:S01]  /*2ac20*/  IMAD.WIDE.U32 R122, R2, -0x326172a9, RZ ;  /* 0xcd9e8d57027a7825 */ /* 0x001fe200078e00ff */
        /* <DEDUP_REMOVED lines=60> */
.L_x_30330:
[----:B------:R-:W-:Y:S01]  /*2aff0*/  I2FP.F32.U32 R10, R10 ;  /* 0x0000000a000a7245 */ /* 0x000fe20000201000 */
[----:B0----5:R-:W-:Y:S02]  /*2b000*/  HADD2.F32 R122, -RZ, R61.H0_H0 ;  /* 0x2000003dff7a7230 */ /* 0x021fe40000004100 */
[----:B------:R-:W-:-:S03]  /*2b010*/  IMAD.MOV.U32 R121, RZ, RZ, 0x2f800000 ;  /* 0x2f800000ff797424 */ /* 0x000fc600078e00ff */
[----:B------:R-:W-:Y:S01]  /*2b020*/  FMUL.FTZ R122, R122, UR17 ;  /* 0x000000117a7a7c20 */ /* 0x000fe20008410000 */
[----:B------:R-:W-:-:S03]  /*2b030*/  FFMA.FTZ R10, R10, R121, 1.1641532182693481445e-10 ;  /* 0x2f0000000a0a7423 */ /* 0x000fc60000010079 */
[----:B------:R-:W-:Y:S02]  /*2b040*/  FMUL.FTZ R122, R122, UR16 ;  /* 0x000000107a7a7c20 */ /* 0x000fe40008410000 */
[----:B------:R-:W-:-:S04]  /*2b050*/  FSETP.GTU.FTZ.AND P1, PT, R10, UR22, PT ;  /* 0x000000160a007c0b */ /* 0x000fc8000bf3c000 */
[----:B------:R-:W-:Y:S02]  /*2b060*/  SEL R10, RZ, 0x1, P1 ;  /* 0x00000001ff0a7807 */ /* 0x000fe40000800000 */
[----:B------:R-:W-:-:S07]  /*2b070*/  FSEL R126, R122, RZ, !P1 ;  /* 0x000000ff7a7e7208 */ /* 0x000fce0004800000 */
.L_x_30329:
        /* <DEDUP_REMOVED lines=15> */
.L_x_30335:
        /* <DEDUP_REMOVED lines=12> */
.L_x_30336:
        /* <DEDUP_REMOVED lines=61> */
.L_x_30334:
        /* <DEDUP_REMOVED lines=9> */
.L_x_30333:
[----:B0-----:R-:W-:Y:S01]  /*2b690*/  MOV R122, R121 ;  /* 0x00000079007a7202 */ /* 0x001fe20000000f00 */
        /* <DEDUP_REMOVED lines=14> */
.L_x_30339:
        /* <DEDUP_REMOVED lines=12> */
.L_x_30340:
        /* <DEDUP_REMOVED lines=61> */
.L_x_30338:
        /* <DEDUP_REMOVED lines=9> */
.L_x_30337:
        /* <DEDUP_REMOVED lines=15> */
.L_x_30343:
        /* <DEDUP_REMOVED lines=12> */
.L_x_30344:
        /* <DEDUP_REMOVED lines=61> */
.L_x_30342:
[----:B------:R-:W-:Y:S01]  /*2c220*/  I2FP.F32.U32 R121, R121 ;  /* 0x0000007900797245 */ /* 0x000fe20000201000 */
[----:B------:R-:W-:Y:S02]  /*2c230*/  IMAD.MOV.U32 R122, RZ, RZ, 0x2f800000 ;  /* 0x2f800000ff7a7424 */ /* 0x000fe400078e00ff */
[----:B-----5:R-:W-:Y:S02]  /*2c240*/  HADD2.F32 R129, -RZ, R62.H1_H1 ;  /* 0x3000003eff817230 */ /* 0x020fe40000004100 */
[----:B------:R-:W-:-:S03]  /*2c250*/  FFMA.FTZ R121, R121, R122, 1.1641532182693481445e-10 ;  /* 0x2f00000079797423 */ /* 0x000fc6000001007a */
[----:B------:R-:W-:Y:S02]  /*2c260*/  FMUL.FTZ R129, R129, UR17 ;  /* 0x0000001181817c20 */ /* 0x000fe40008410000 */
[----:B------:R-:W-:Y:S02]  /*2c270*/  FSETP.GTU.FTZ.AND P1, PT, R121, UR22, PT ;  /* 0x0000001679007c0b */ /* 0x000fe4000bf3c000 */
[----:B------:R-:W-:Y:S02]  /*2c280*/  FMUL.FTZ R121, R129, UR16 ;  /* 0x0000001081797c20 */ /* 0x000fe40008410000 */
[----:B------:R-:W-:-:S03]  /*2c290*/  SEL R129, RZ, 0x1, P1 ;  /* 0x00000001ff817807 */ /* 0x000fc60000800000 */
[----:B------:R-:W-:-:S07]  /*2c2a0*/  FSEL R121, R121, RZ, !P1 ;  /* 0x000000ff79797208 */ /* 0x000fce0004800000 */
.L_x_30341:
        /* <DEDUP_REMOVED lines=15> */
.L_x_30347:
        /* <DEDUP_REMOVED lines=12> */
.L_x_30348:
        /* <DEDUP_REMOVED lines=61> */
.L_x_30346:
[----:B------:R-:W-:Y:S01]  /*2c830*/  I2FP.F32.U32 R122, R122 ;  /* 0x0000007a007a7245 */ /* 0x000fe20000201000 */
[----:B------:R-:W-:Y:S02]  /*2c840*/  IMAD.MOV.U32 R123, RZ, RZ, 0x2f800000 ;  /* 0x2f800000ff7b7424 */ /* 0x000fe400078e00ff */
[----:B-----5:R-:W-:Y:S02]  /*2c850*/  HADD2.F32 R130, -RZ, R63.H0_H0 ;  /* 0x2000003fff827230 */ /* 0x020fe40000004100 */
[----:B------:R-:W-:-:S03]  /*2c860*/  FFMA.FTZ R122, R122, R123, 1.1641532182693481445e-10 ;  /* 0x2f0000007a7a7423 */ /* 0x000fc6000001007b */
[----:B------:R-:W-:Y:S02]  /*2c870*/  FMUL.FTZ R130, R130, UR17 ;  /* 0x0000001182827c20 */ /* 0x000fe40008410000 */
[----:B------:R-:W-:Y:S02]  /*2c880*/  FSETP.GTU.FTZ.AND P1, PT, R122, UR22, PT ;  /* 0x000000167a007c0b */ /* 0x000fe4000bf3c000 */
[----:B------:R-:W-:Y:S02]  /*2c890*/  FMUL.FTZ R122, R130, UR16 ;  /* 0x00000010827a7c20 */ /* 0x000fe40008410000 */
[----:B------:R-:W-:-:S03]  /*2c8a0*/  SEL R130, RZ, 0x1, P1 ;  /* 0x00000001ff827807 */ /* 0x000fc60000800000 */
[----:B------:R-:W-:-:S07]  /*2c8b0*/  FSEL R122, R122, RZ, !P1 ;  /* 0x000000ff7a7a7208 */ /* 0x000fce0004800000 */
.L_x_30345:
        /* <DEDUP_REMOVED lines=15> */
.L_x_30350:
        /* <DEDUP_REMOVED lines=12> */
.L_x_30351:
        /* <DEDUP_REMOVED lines=61> */
.L_x_30349:
        /* <DEDUP_REMOVED lines=9> */
.L_x_30317:
        /* <DEDUP_REMOVED lines=80> */
.L_x_30352:
[----:B0-----:R-:W0:Y:S01]  /*2d3d0*/  SHFL.BFLY PT, R136, R135, 0x1, 0x1f ;  /* 0x0c201f0087887f89 */ /* 0x001e2200000e0000 */
[----:B------:R-:W-:Y:S01]  /*2d3e0*/  LOP3.LUT P0, RZ, R132, 0x1f, RZ, 0xc0, !PT ;  /* 0x0000001f84ff7812 */ /* 0x000fe2000780c0ff */
[----:B------:R-:W-:Y:S01]  /*2d3f0*/  BSSY.RECONVERGENT B0, `(.L_x_30353) ;  /* 0x0000090000007945 */ /* 0x000fe20003800200 */
        /* <DEDUP_REMOVED lines=14> */
[C---:B------:R-:W-:Y:S01]  /*2d4e0*/  FADD.FTZ R138, -R136.reuse, R59 ;  /* 0x0000003b888a7221 */ /* 0x040fe20000010100 */
[----:B------:R-:W-:Y:S01]  /*2d4f0*/  FFMA.FTZ R135, R135, R135, RZ ;  /* 0x0000008787877223 */ /* 0x000fe200000100ff */
[----:B------:R-:W-:-:S03]  /*2d500*/  FADD.FTZ R140, -R136, R54 ;  /* 0x00000036888c7221 */ /* 0x000fc60000010100 */
[----:B------:R-:W-:Y:S01]  /*2d510*/  FFMA.FTZ R135, R142, R142, R135 ;  /* 0x0000008e8e877223 */ /* 0x000fe20000010087 */
[----:B------:R-:W-:-:S03]  /*2d520*/  FADD.FTZ R142, -R136, R52 ;  /* 0x00000034888e7221 */ /* 0x000fc60000010100 */
[----:B------:R-:W-:-:S04]  /*2d530*/  FFMA.FTZ R135, R144, R144, R135 ;  /* 0x0000009090877223 */ /* 0x000fc80000010087 */
        /* <DEDUP_REMOVED lines=111> */
[----:B------:R-:W-:-:S04]  /*2dc30*/  LOP3.LUT R137, R132, 0x1f, RZ, 0xc0, !PT ;  /* 0x0000001f84897812 */ /* 0x000fc800078ec0ff */
[----:B------:R-:W0:Y:S01]  /*2dc40*/  SHFL.BFLY PT, R142, R141, 0x10, 0x1f ;  /* 0x0e001f008d8e7f89 */ /* 0x000e2200000e0000 */
[----:B------:R-:W-:Y:S01]  /*2dc50*/  ISETP.GT.U32.AND P1, PT, R137, 0x3, PT ;  /* 0x000000038900780c */ /* 0x000fe20003f24070 */
[----:B0-----:R-:W-:Y:S01]  /*2dc60*/  FADD.FTZ R137, R141, R142 ;  /* 0x0000008e8d897221 */ /* 0x001fe20000010000 */
[----:B------:R-:W-:Y:S11]  /*2dc70*/  @P0 BRA `(.L_x_30354) ;  /* 0x00000000001c0947 */ /* 0x000ff60003800000 */
[----:B------:R-:W0:Y:S01]  /*2dc80*/  S2UR UR6, SR_CgaCtaId ;  /* 0x00000000000679c3 */ /* 0x000e220000008800 */
[----:B------:R-:W-:Y:S01]  /*2dc90*/  UMOV UR5, 0x400 ;  /* 0x0000040000057882 */ /* 0x000fe20000000000 */
[----:B------:R-:W-:-:S04]  /*2dca0*/  SHF.R.U32.HI R135, RZ, 0x2, R132 ;  /* 0x00000002ff877819 */ /* 0x000fc80000011684 */
[----:B------:R-:W-:Y:S01]  /*2dcb0*/  LOP3.LUT R135, R135, 0x18, RZ, 0xc0, !PT ;  /* 0x0000001887877812 */ /* 0x000fe200078ec0ff */
[----:B0-----:R-:W-:-:S04]  /*2dcc0*/  ULEA UR5, UR6, UR5, 0x18 ;  /* 0x0000000506057291 */ /* 0x001fc8000f8ec0ff */
[----:B------:R-:W-:-:S09]  /*2dcd0*/  @UP1 UIADD3 UR5, UPT, UPT, UR5, 0x20, URZ ;  /* 0x0000002005051890 */ /* 0x000fd2000fffe0ff */
[----:B------:R0:W-:Y:S03]  /*2dce0*/  STS.64 [R135+UR5], R136 ;  /* 0x0000008887007988 */ /* 0x0001e60008000a05 */
.L_x_30354:
[----:B------:R-:W-:Y:S05]  /*2dcf0*/  BSYNC.RECONVERGENT B0 ;  /* 0x0000000000007941 */ /* 0x000fea0003800200 */
.L_x_30353:
        /* <DEDUP_REMOVED lines=11> */
[----:B------:R0:W1:Y:S03]  /*2ddb0*/  LDS.64 R136, [R135+UR5] ;  /* 0x0000000587887984 */ /* 0x0000660008000a00 */
.L_x_30356:
[----:B------:R-:W-:Y:S05]  /*2ddc0*/  BSYNC.RECONVERGENT B0 ;  /* 0x0000000000007941 */ /* 0x000fea0003800200 */
.L_x_30355:
[----:B------:R-:W2:Y:S01]  /*2ddd0*/  SHFL.DOWN PT, R138, R143, 0x2, 0x1f ;  /* 0x08401f008f8a7f89 */ /* 0x000ea200000e0000 */
[----:B------:R-:W-:Y:S01]  /*2dde0*/  ISETP.NE.AND P0, PT, R132, RZ, PT ;  /* 0x000000ff8400720c */ /* 0x000fe20003f05270 */
[----:B------:R-:W-:Y:S01]  /*2ddf0*/  UISETP.GE.AND UP0, UPT, UR4, 0x1, UPT ;  /* 0x000000010400788c */ /* 0x000fe2000bf06270 */
[----:B------:R-:W-:Y:S01]  /*2de00*/  ISETP.NE.AND P1, PT, RZ, UR24, PT ;  /* 0x00000018ff007c0c */ /* 0x000fe2000bf25270 */
[----:B01----:R-:W0:Y:S04]  /*2de10*/  SHFL.DOWN PT, R135, R136, 0x2, 0x1f ;  /* 0x08401f0088877f89 */ /* 0x003e2800000e0000 */
[----:B------:R-:W1:Y:S01]  /*2de20*/  SHFL.DOWN PT, R140, R137, 0x2, 0x1f ;  /* 0x08401f00898c7f89 */ /* 0x000e6200000e0000 */
[----:B--2---:R-:W-:Y:S02]  /*2de30*/  IADD3 R139, PT, PT, R138, R143, RZ ;  /* 0x0000008f8a8b7210 */ /* 0x004fe40007ffe0ff */
[----:B------:R-:W-:-:S02]  /*2de40*/  I2FP.F32.S32 R144, R138 ;  /* 0x0000008a00907245 */ /* 0x000fc40000201400 */
[----:B------:R-:W-:Y:S01]  /*2de50*/  I2FP.F32.S32 R141, R139 ;  /* 0x0000008b008d7245 */ /* 0x000fe20000201400 */
[----:B------:R-:W2:Y:S01]  /*2de60*/  SHFL.DOWN PT, R146, R139, 0x1, 0x1f ;  /* 0x08201f008b927f89 */ /* 0x000ea200000e0000 */
[----:B------:R-:W-:Y:S01]  /*2de70*/  I2FP.F32.U32 R138, R143 ;  /* 0x0000008f008a7245 */ /* 0x000fe20000201000 */
        /* <DEDUP_REMOVED lines=10> */
[----:B------:R-:W-:Y:S02]  /*2df20*/  IMAD.U32 R145, RZ, RZ, UR7 ;  /* 0x00000007ff917e24 */ /* 0x000fe4000f8e00ff */
[----:B--2---:R-:W-:Y:S01]  /*2df30*/  IMAD.IADD R139, R139, 0x1, R146 ;  /* 0x000000018b8b7824 */ /* 0x004fe200078e0292 */
[----:B------:R-:W0:Y:S01]  /*2df40*/  SHFL.DOWN PT, R143, R136, 0x1, 0x1f ;  /* 0x08201f00888f7f89 */ /* 0x000e2200000e0000 */
[----:B------:R-:W-:-:S03]  /*2df50*/  I2FP.F32.S32 R146, R146 ;  /* 0x0000009200927245 */ /* 0x000fc60000201400 */
        /* <DEDUP_REMOVED lines=12> */
[----:B------:R-:W1:Y:S01]  /*2e020*/  SHFL.IDX PT, R143, R142, RZ, 0x1f ;  /* 0x00001fff8e8f7589 */ /* 0x000e6200000e0000 */
[----:B------:R-:W2:Y:S01]  /*2e030*/  LDC R141, c[0x0][0x448] ;  /* 0x00011200ff8d7b82 */ /* 0x000ea20000000800 */
[----:B------:R-:W-:-:S06]  /*2e040*/  FFMA.FTZ R140, R139, R140, R138 ;  /* 0x0000008c8b8c7223 */ /* 0x000fcc000001008a */
[----:B------:R-:W2:Y:S01]  /*2e050*/  SHFL.IDX PT, R140, R140, RZ, 0x1f ;  /* 0x00001fff8c8c7589 */ /* 0x000ea200000e0000 */
[----:B------:R-:W3:Y:S01]  /*2e060*/  @!P0 LDC.64 R138, c[0x0][0x3c0] ;  /* 0x0000f000ff8a8b82 */ /* 0x000ee20000000a00 */
[----:B0-----:R-:W-:-:S04]  /*2e070*/  @!P0 IMAD.WIDE R136, R145, 0x4, R136 ;  /* 0x0000000491888825 */ /* 0x001fc800078e0288 */
[----:B-1----:R-:W-:-:S05]  /*2e080*/  FMUL.FTZ R135, R143, R143 ;  /* 0x0000008f8f877220 */ /* 0x002fca0000410000 */
[----:B------:R-:W-:Y:S01]  /*2e090*/  FSEL R144, R135, RZ, P1 ;  /* 0x000000ff87907208 */ /* 0x000fe20000800000 */
[----:B--2---:R-:W-:Y:S01]  /*2e0a0*/  FFMA.FTZ R135, R140, UR25, R141 ;  /* 0x000000198c877c23 */ /* 0x004fe2000801008d */
[----:B------:R-:W-:-:S03]  /*2e0b0*/  MOV R141, UR7 ;  /* 0x00000007008d7c02 */ /* 0x000fc60008000f00 */
[----:B------:R-:W-:Y:S02]  /*2e0c0*/  FADD.FTZ R135, R135, R144 ;  /* 0x0000009087877221 */ /* 0x000fe40000010000 */
[----:B---3--:R-:W-:-:S04]  /*2e0d0*/  @!P0 IMAD.WIDE R138, R141, 0x4, R138 ;  /* 0x000000048d8a8825 */ /* 0x008fc800078e028a */
[----:B------:R-:W0:Y:S01]  /*2e0e0*/  MUFU.RSQ R135, R135 ;  /* 0x0000008700877308 */ /* 0x000e220000001400 */
[----:B------:R1:W-:Y:S04]  /*2e0f0*/  @!P0 STG.E desc[UR14][R138.64], R143 ;  /* 0x0000008f8a008986 */ /* 0x0003e8000c10190e */
[----:B0-----:R1:W-:Y:S01]  /*2e100*/  @!P0 STG.E desc[UR14][R136.64], R135 ;  /* 0x0000008788008986 */ /* 0x0013e2000c10190e */
[----:B------:R-:W-:Y:S05]  /*2e110*/  BRA.U !UP0, `(.L_x_30357) ;  /* 0x0000001508407547 */ /* 0x000fea000b800000 */
[----:B-1----:R-:W-:Y:S01]  /*2e120*/  FSEL R136, R143, RZ, !P1 ;  /* 0x000000ff8f887208 */ /* 0x002fe20004800000 */
[----:B------:R-:W-:Y:S01]  /*2e130*/  HADD2.F32 R137, -RZ, R81.H0_H0 ;  /* 0x20000051ff897230 */ /* 0x000fe20000004100 */
[----:B------:R-:W-:Y:S01]  /*2e140*/  UIADD3 UR4, UPT, UPT, UR4, -0x1, URZ ;  /* 0xffffffff04047890 */ /* 0x000fe2000fffe0ff */
        /* <DEDUP_REMOVED lines=21> */
[----:B------:R-:W-:-:S02]  /*2e2a0*/  HADD2.F32 R47, -RZ, R116.H0_H0 ;  /* 0x20000074ff2f7230 */ /* 0x000fc40000004100 */
[C---:B------:R-:W-:Y:S01]  /*2e2b0*/  FADD.FTZ R52, -R136.reuse, R52 ;  /* 0x0000003488347221 */ /* 0x040fe20000010100 */
[----:B------:R-:W-:Y:S02]  /*2e2c0*/  HADD2.F32 R33, -RZ, R88.H0_H0 ;  /* 0x20000058ff217230 */ /* 0x000fe40000004100 */
[C---:B------:R-:W-:Y:S01]  /*2e2d0*/  FADD.FTZ R142, -R136.reuse, R53 ;  /* 0x00000035888e7221 */ /* 0x040fe20000010100 */
[----:B------:R-:W-:Y:S02]  /*2e2e0*/  HADD2.F32 R43, -RZ, R117.H0_H0 ;  /* 0x20000075ff2b7230 */ /* 0x000fe40000004100 */
[C---:B------:R-:W-:Y:S01]  /*2e2f0*/  FADD.FTZ R54, -R136.reuse, R54 ;  /* 0x0000003688367221 */ /* 0x040fe20000010100 */
[----:B------:R-:W-:Y:S02]  /*2e300*/  HADD2.F32 R35, -RZ, R89.H0_H0 ;  /* 0x20000059ff237230 */ /* 0x000fe40000004100 */
[C---:B------:R-:W-:Y:S01]  /*2e310*/  FADD.FTZ R144, -R136.reuse, R55 ;  /* 0x0000003788907221 */ /* 0x040fe20000010100 */
[----:B------:R-:W-:Y:S01]  /*2e320*/  FADD.FTZ R48, -R136, R48 ;  /* 0x0000003088307221 */ /* 0x000fe20000010100 */
[----:B------:R-:W-:Y:S01]  /*2e330*/  FFMA.FTZ R138, R138, R45, R37 ;  /* 0x0000002d8a8a7223 */ /* 0x000fe20000010025 */
[----:B------:R-:W-:Y:S01]  /*2e340*/  FFMA.FTZ R140, R140, R41, R39 ;  /* 0x000000298c8c7223 */ /* 0x000fe20000010027 */
[----:B------:R-:W-:Y:S01]  /*2e350*/  FFMA.FTZ R33, R56, R47, R33 ;  /* 0x0000002f38217223 */ /* 0x000fe20000010021 */
[----:B------:R-:W-:Y:S01]  /*2e360*/  FFMA.FTZ R35, R58, R43, R35 ;  /* 0x0000002b3a237223 */ /* 0x000fe20000010023 */
[----:B------:R-:W-:-:S02]  /*2e370*/  HADD2.F32 R37, -RZ, R118.H0_H0 ;  /* 0x20000076ff257230 */ /* 0x000fc40000004100 */
[C---:B------:R-:W-:Y:S01]  /*2e380*/  FADD.FTZ R146, -R136.reuse, R49 ;  /* 0x0000003188927221 */ /* 0x040fe20000010100 */
[----:B------:R-:W-:Y:S02]  /*2e390*/  HADD2.F32 R39, -RZ, R90.H0_H0 ;  /* 0x2000005aff277230 */ /* 0x000fe40000004100 */
[----:B------:R-:W-:Y:S01]  /*2e3a0*/  FADD.FTZ R148, -R136, R51 ;  /* 0x0000003388947221 */ /* 0x000fe20000010100 */
        /* <DEDUP_REMOVED lines=9> */
[----:B------:R-:W-:Y:S02]  /*2e440*/  HADD2.F32 R49, -RZ, R119.H1_H1 ;  /* 0x30000077ff317230 */ /* 0x000fe40000004100 */
[C---:B------:R-:W-:Y:S01]  /*2e450*/  FADD.FTZ R50, -R136.reuse, R50 ;  /* 0x0000003288327221 */ /* 0x040fe20000010100 */
[----:B------:R-:W-:Y:S02]  /*2e460*/  HADD2.F32 R51, -RZ, R91.H1_H1 ;  /* 0x3000005bff337230 */ /* 0x000fe40000004100 */
[----:B------:R-:W-:Y:S01]  /*2e470*/  FADD.FTZ R44, -R136, R44 ;  /* 0x0000002c882c7221 */ /* 0x000fe20000010100 */
[----:B------:R-:W-:-:S02]  /*2e480*/  HADD2.F32 R53, -RZ, R112.H0_H0 ;  /* 0x20000070ff357230 */ /* 0x000fc40000004100 */
[----:B------:R-:W-:Y:S01]  /*2e490*/  FFMA.FTZ R52, R52, R37, R39 ;  /* 0x0000002534347223 */ /* 0x000fe20000010027 */
[----:B------:R-:W-:Y:S02]  /*2e4a0*/  HADD2.F32 R55, -RZ, R84.H0_H0 ;  /* 0x20000054ff377230 */ /* 0x000fe40000004100 */
[----:B------:R-:W-:Y:S01]  /*2e4b0*/  FFMA.FTZ R37, R142, R41, R43 ;  /* 0x000000298e257223 */ /* 0x000fe2000001002b */
[----:B------:R-:W-:Y:S01]  /*2e4c0*/  FFMA.FTZ R54, R54, R45, R47 ;  /* 0x0000002d36367223 */ /* 0x000fe2000001002f */
[----:B------:R-:W-:Y:S01]  /*2e4d0*/  FFMA.FTZ R43, R144, R49, R51 ;  /* 0x00000031902b7223 */ /* 0x000fe20000010033 */
[----:B------:R-:W-:Y:S02]  /*2e4e0*/  HADD2.F32 R39, -RZ, R112.H1_H1 ;  /* 0x30000070ff277230 */ /* 0x000fe40000004100 */
[----:B------:R-:W-:Y:S01]  /*2e4f0*/  FFMA.FTZ R48, R48, R53, R55 ;  /* 0x0000003530307223 */ /* 0x000fe20000010037 */
[----:B------:R-:W-:Y:S02]  /*2e500*/  HADD2.F32 R41, -RZ, R84.H1_H1 ;  /* 0x30000054ff297230 */ /* 0x000fe40000004100 */
[----:B------:R-:W-:Y:S01]  /*2e510*/  FMUL.FTZ R146, R135, R146 ;  /* 0x0000009287927220 */ /* 0x000fe20000410000 */
[----:B------:R-:W-:-:S02]  /*2e520*/  HADD2.F32 R45, -RZ, R113.H0_H0 ;  /* 0x20000071ff2d7230 */ /* 0x000fc40000004100 */
[----:B------:R-:W-:Y:S01]  /*2e530*/  FMUL.FTZ R50, R135, R50 ;  /* 0x0000003287327220 */ /* 0x000fe20000410000 */
[----:B------:R-:W-:Y:S02]  /*2e540*/  HADD2.F32 R47, -RZ, R85.H0_H0 ;  /* 0x20000055ff2f7230 */ /* 0x000fe40000004100 */
[C---:B------:R-:W-:Y:S01]  /*2e550*/  FADD.FTZ R46, -R136.reuse, R46 ;  /* 0x0000002e882e7221 */ /* 0x040fe20000010100 */
[----:B------:R-:W-:Y:S02]  /*2e560*/  HADD2.F32 R49, -RZ, R113.H1_H1 ;  /* 0x30000071ff317230 */ /* 0x000fe40000004100 */
[C---:B------:R-:W-:Y:S01]  /*2e570*/  FADD.FTZ R40, -R136.reuse, R40 ;  /* 0x0000002888287221 */ /* 0x040fe20000010100 */
[----:B------:R-:W-:Y:S02]  /*2e580*/  HADD2.F32 R51, -RZ, R85.H1_H1 ;  /* 0x30000055ff337230 */ /* 0x000fe40000004100 */
[----:B------:R-:W-:Y:S01]  /*2e590*/  FADD.FTZ R42, -R136, R42 ;  /* 0x0000002a882a7221 */ /* 0x000fe20000010100 */
[----:B------:R-:W-:-:S02]  /*2e5a0*/  HADD2.F32 R53, -RZ, R114.H0_H0 ;  /* 0x20000072ff357230 */ /* 0x000fc40000004100 */
[C---:B------:R-:W-:Y:S01]  /*2e5b0*/  FADD.FTZ R36, -R136.reuse, R36 ;  /* 0x0000002488247221 */ /* 0x040fe20000010100 */
[----:B------:R-:W-:Y:S02]  /*2e5c0*/  HADD2.F32 R55, -RZ, R86.H0_H0 ;  /* 0x20000056ff377230 */ /* 0x000fe40000004100 */
[C---:B------:R-:W-:Y:S01]  /*2e5d0*/  FADD.FTZ R38, -R136.reuse, R38 ;  /* 0x0000002688267221 */ /* 0x040fe20000010100 */
[----:B------:R-:W-:Y:S02]  /*2e5e0*/  HADD2.F32 R57, -RZ, R114.H1_H1 ;  /* 0x30000072ff397230 */ /* 0x000fe40000004100 */
        /* <DEDUP_REMOVED lines=31> */
[C---:B------:R-:W-:Y:S01]  /*2e7e0*/  FMUL.FTZ R44, R135.reuse, R44 ;  /* 0x0000002c872c7220 */ /* 0x040fe20000410000 */
[C---:B------:R-:W-:Y:S01]  /*2e7f0*/  FMUL.FTZ R150, R135.reuse, R150 ;  /* 0x0000009687967220 */ /* 0x040fe20000410000 */
[----:B------:R-:W-:Y:S01]  /*2e800*/  FADD.FTZ R136, -R136, R123 ;  /* 0x0000007b88887221 */ /* 0x000fe20000010100 */
        /* <DEDUP_REMOVED lines=50> */
[----:B------:R-:W-:Y:S01]  /*2eb30*/  HADD2.F32 R51, -RZ, R115.H1_H1 ;  /* 0x30000073ff337230 */ /* 0x000fe20000004100 */
[----:B------:R-:W-:Y:S01]  /*2eb40*/  USHF.R.S32.HI UR5, URZ, 0x1f, UR4 ;  /* 0x0000001fff057899 */ /* 0x000fe20008011404 */
[----:B------:R-:W-:Y:S02]  /*2eb50*/  HADD2.F32 R53, -RZ, R87.H1_H1 ;  /* 0x30000057ff357230 */ /* 0x000fe40000004100 */
[----:B------:R-:W-:Y:S01]  /*2eb60*/  FFMA.FTZ R46, R46, R47, R49 ;  /* 0x0000002f2e2e7223 */ /* 0x000fe20000010031 */
[----:B------:R-:W-:Y:S01]  /*2eb70*/  HADD2.F32 R55, -RZ, R108.H0_H0 ;  /* 0x2000006cff377230 */ /* 0x000fe20000004100 */
[----:B------:R-:W-:Y:S01]  /*2eb80*/  ULEA.HI UR5, UR5, UR4, URZ, 0x3 ;  /* 0x0000000405057291 */ /* 0x000fe2000f8f18ff */
[----:B------:R-:W-:Y:S02]  /*2eb90*/  HADD2.F32 R57, -RZ, R80.H0_H0 ;  /* 0x20000050ff397230 */ /* 0x000fe40000004100 */
[----:B------:R-:W-:Y:S01]  /*2eba0*/  FFMA.FTZ R51, R152, R51, R53 ;  /* 0x0000003398337223 */ /* 0x000fe20000010035 */
[----:B------:R-:W-:-:S02]  /*2ebb0*/  HADD2.F32 R59, -RZ, R108.H1_H1 ;  /* 0x3000006cff3b7230 */ /* 0x000fc40000004100 */
[----:B------:R-:W-:Y:S02]  /*2ebc0*/  HADD2.F32 R123, -RZ, R80.H1_H1 ;  /* 0x30000050ff7b7230 */ /* 0x000fe40000004100 */
[----:B------:R-:W-:Y:S01]  /*2ebd0*/  FFMA.FTZ R40, R40, R55, R57 ;  /* 0x0000003728287223 */ /* 0x000fe20000010039 */
[--C-:B------:R-:W-:Y:S02]  /*2ebe0*/  HADD2.F32 R135, -RZ, R109.reuse.H0_H0 ;  /* 0x2000006dff877230 */ /* 0x100fe40000004100 */
[----:B------:R-:W-:Y:S02]  /*2ebf0*/  HADD2.F32 R49, -RZ, R109.H1_H1 ;  /* 0x3000006dff317230 */ /* 0x000fe40000004100 */
[----:B------:R-:W-:Y:S01]  /*2ec00*/  FFMA.FTZ R47, R154, R59, R123 ;  /* 0x0000003b9a2f7223 */ /* 0x000fe2000001007b */
        /* <DEDUP_REMOVED lines=13> */
[----:B------:R-:W-:Y:S02]  /*2ece0*/  HADD2.F32 R55, -RZ, R104.H0_H0 ;  /* 0x20000068ff377230 */ /* 0x000fe40000004100 */
[----:B------:R-:W-:Y:S01]  /*2ecf0*/  FFMA.FTZ R38, R38, R135, R137 ;  /* 0x0000008726267223 */ /* 0x000fe20000010089 */
        /* <DEDUP_REMOVED lines=55> */
[----:B------:R-:W-:Y:S01]  /*2f070*/  HADD2.F32 R144, -RZ, R97.H1_H1 ;  /* 0x30000061ff907230 */ /* 0x000fe20000004100 */
[----:B------:R-:W-:Y:S01]  /*2f080*/  F2FP.F16.F32.PACK_AB R56, R55, R32 ;  /* 0x000000203738723e */ /* 0x000fe200000000ff */
        /* <DEDUP_REMOVED lines=21> */
[----:B------:R-:W-:Y:S01]  /*2f1e0*/  HADD2.F32 R12, -RZ, R92.H1_H1 ;  /* 0x3000005cff0c7230 */ /* 0x000fe20000004100 */
[----:B------:R-:W-:Y:S01]  /*2f1f0*/  MOV R145, UR5 ;  /* 0x0000000500917c02 */ /* 0x000fe20008000f00 */
[----:B------:R-:W-:-:S02]  /*2f200*/  HADD2.F32 R14, -RZ, R64.H1_H1 ;  /* 0x30000040ff0e7230 */ /* 0x000fc40000004100 */
[----:B------:R-:W-:Y:S01]  /*2f210*/  FFMA.FTZ R124, R124, R13, R15 ;  /* 0x0000000d7c7c7223 */ /* 0x000fe2000001000f */
[----:B------:R-:W-:Y:S01]  /*2f220*/  HADD2.F32 R17, -RZ, R93.H0_H0 ;  /* 0x2000005dff117230 */ /* 0x000fe20000004100 */
[----:B------:R-:W-:Y:S01]  /*2f230*/  F2FP.F16.F32.PACK_AB R13, R140, R35 ;  /* 0x000000238c0d723e */ /* 0x000fe200000000ff */
[----:B------:R-:W-:Y:S02]  /*2f240*/  HADD2.F32 R19, -RZ, R65.H0_H0 ;  /* 0x20000041ff137230 */ /* 0x000fe40000004100 */
[----:B------:R-:W-:Y:S01]  /*2f250*/  FFMA.FTZ R137, R125, R12, R14 ;  /* 0x0000000c7d897223 */ /* 0x000fe2000001000e */
[----:B------:R-:W-:Y:S01]  /*2f260*/  HADD2.F32 R150, -RZ, R93.H1_H1 ;  /* 0x3000005dff967230 */ /* 0x000fe20000004100 */
[----:B------:R-:W-:Y:S01]  /*2f270*/  LEA.HI.SX32 R145, R145, R132, 0x1d ;  /* 0x0000008491917211 */ /* 0x000fe200078feaff */
[----:B------:R-:W-:Y:S02]  /*2f280*/  HADD2.F32 R16, -RZ, R65.H1_H1 ;  /* 0x30000041ff107230 */ /* 0x000fe40000004100 */
[----:B------:R-:W-:Y:S01]  /*2f290*/  FFMA.FTZ R125, R126, R17, R19 ;  /* 0x000000117e7d7223 */ /* 0x000fe20000010013 */
[----:B------:R-:W-:Y:S01]  /*2f2a0*/  F2FP.F16.F32.PACK_AB R15, R43, R54 ;  /* 0x000000362b0f723e */ /* 0x000fe200000000ff */
        /* <DEDUP_REMOVED lines=8> */
[----:B------:R-:W-:Y:S01]  /*2f330*/  HADD2.F32 R33, -RZ, R94.H0_H0 ;  /* 0x2000005eff217230 */ /* 0x000fe20000004100 */
[----:B------:R-:W-:Y:S01]  /*2f340*/  IADD3 R157, PT, PT, R145, 0x100, RZ ;  /* 0x00000100919d7810 */ /* 0x000fe20007ffe0ff */
[----:B------:R-:W-:Y:S02]  /*2f350*/  HADD2.F32 R17, -RZ, R66.H0_H0 ;  /* 0x20000042ff117230 */ /* 0x000fe40000004100 */
        /* <DEDUP_REMOVED lines=8> */
[----:B------:R-:W-:Y:S01]  /*2f3e0*/  VIADD R37, R145, 0x80 ;  /* 0x0000008091257836 */ /* 0x000fe20000000000 */
[----:B------:R0:W-:Y:S01]  /*2f3f0*/  STG.E.128 desc[UR14][R126.64], R12 ;  /* 0x0000000c7e007986 */ /* 0x0001e2000c101d0e */
[----:B------:R-:W-:Y:S01]  /*2f400*/  F2FP.F16.F32.PACK_AB R16, R39, R48 ;  /* 0x000000302710723e */ /* 0x000fe200000000ff */
[C---:B------:R-:W-:Y:S01]  /*2f410*/  VIADD R155, R145.reuse, 0x180 ;  /* 0x00000180919b7836 */ /* 0x040fe20000000000 */
[C---:B------:R-:W-:Y:S01]  /*2f420*/  IADD3 R121, PT, PT, R145.reuse, 0x200, RZ ;  /* 0x0000020091797810 */ /* 0x040fe20007ffe0ff */
[C---:B------:R-:W-:Y:S01]  /*2f430*/  VIADD R45, R145.reuse, 0x280 ;  /* 0x00000280912d7836 */ /* 0x040fe20000000000 */
[----:B------:R-:W-:Y:S01]  /*2f440*/  IADD3 R145, PT, PT, R145, 0x300, RZ ;  /* 0x0000030091917810 */ /* 0x000fe20007ffe0ff */
[--C-:B------:R-:W-:Y:S01]  /*2f450*/  IMAD.WIDE.U32 R156, R157, 0x10, R20.reuse ;  /* 0x000000109d9c7825 */ /* 0x100fe200078e0014 */
[----:B------:R-:W-:Y:S02]  /*2f460*/  F2FP.F16.F32.PACK_AB R51, R59, R38 ;  /* 0x000000263b33723e */ /* 0x000fe400000000ff */
[----:B------:R-:W-:Y:S01]  /*2f470*/  F2FP.F16.F32.PACK_AB R50, R53, R36 ;  /* 0x000000243532723e */ /* 0x000fe200000000ff */
[----:B------:R-:W-:Y:S01]  /*2f480*/  IMAD.WIDE.U32 R154, R155, 0x10, R20 ;  /* 0x000000109b9a7825 */ /* 0x000fe200078e0014 */
[----:B------:R-:W-:-:S02]  /*2f490*/  F2FP.F16.F32.PACK_AB R48, R47, R40 ;  /* 0x000000282f30723e */ /* 0x000fc400000000ff */
[----:B------:R-:W-:Y:S01]  /*2f4a0*/  F2FP.F16.F32.PACK_AB R59, R31, R30 ;  /* 0x0000001e1f3b723e */ /* 0x000fe200000000ff */
[--C-:B------:R-:W-:Y:S01]  /*2f4b0*/  IMAD.WIDE.U32 R120, R121, 0x10, R20.reuse ;  /* 0x0000001079787825 */ /* 0x100fe200078e0014 */
[----:B------:R-:W-:Y:S02]  /*2f4c0*/  F2FP.F16.F32.PACK_AB R58, R29, R28 ;  /* 0x0000001c1d3a723e */ /* 0x000fe400000000ff */
[----:B------:R-:W-:Y:S01]  /*2f4d0*/  F2FP.F16.F32.PACK_AB R125, R150, R125 ;  /* 0x0000007d967d723e */ /* 0x000fe200000000ff */
[--C-:B0-----:R-:W-:Y:S01]  /*2f4e0*/  IMAD.WIDE.U32 R12, R37, 0x10, R20.reuse ;  /* 0x00000010250c7825 */ /* 0x101fe200078e0014 */
[----:B------:R-:W-:Y:S02]  /*2f4f0*/  F2FP.F16.F32.PACK_AB R15, R146, R139 ;  /* 0x0000008b920f723e */ /* 0x000fe400000000ff */
[----:B------:R-:W-:Y:S01]  /*2f500*/  F2FP.F16.F32.PACK_AB R14, R142, R123 ;  /* 0x0000007b8e0e723e */ /* 0x000fe200000000ff */
[----:B------:R-:W-:Y:S01]  /*2f510*/  IMAD.WIDE.U32 R44, R45, 0x10, R20 ;  /* 0x000000102d2c7825 */ /* 0x000fe200078e0014 */
[----:B------:R0:W-:Y:S01]  /*2f520*/  STG.E.128 desc[UR14][R12.64], R16 ;  /* 0x000000100c007986 */ /* 0x0001e2000c101d0e */
[----:B------:R-:W-:-:S02]  /*2f530*/  F2FP.F16.F32.PACK_AB R127, R35, R122 ;  /* 0x0000007a237f723e */ /* 0x000fc400000000ff */
[----:B------:R-:W-:Y:S01]  /*2f540*/  IMAD.WIDE.U32 R20, R145, 0x10, R20 ;  /* 0x0000001091147825 */ /* 0x000fe200078e0014 */
[----:B------:R-:W-:Y:S01]  /*2f550*/  F2FP.F16.F32.PACK_AB R126, R52, R33 ;  /* 0x00000021347e723e */ /* 0x000fe200000000ff */
[----:B------:R2:W-:Y:S01]  /*2f560*/  STG.E.128 desc[UR14][R156.64], R48 ;  /* 0x000000309c007986 */ /* 0x0005e2000c101d0e */
[----:B------:R-:W-:-:S03]  /*2f570*/  F2FP.F16.F32.PACK_AB R124, R137, R124 ;  /* 0x0000007c897c723e */ /* 0x000fc600000000ff */
[----:B------:R2:W-:Y:S01]  /*2f580*/  STG.E.128 desc[UR14][R154.64], R56 ;  /* 0x000000389a007986 */ /* 0x0005e2000c101d0e */
[----:B0-----:R-:W-:Y:S02]  /*2f590*/  F2FP.F16.F32.PACK_AB R13, R27, R26 ;  /* 0x0000001a1b0d723e */ /* 0x001fe400000000ff */
[----:B------:R-:W-:Y:S02]  /*2f5a0*/  F2FP.F16.F32.PACK_AB R12, R25, R24 ;  /* 0x00000018190c723e */ /* 0x000fe400000000ff */
[----:B------:R-:W-:Y:S02]  /*2f5b0*/  F2FP.F16.F32.PACK_AB R19, R152, R143 ;  /* 0x0000008f9813723e */ /* 0x000fe400000000ff */
[----:B------:R-:W-:Y:S01]  /*2f5c0*/  F2FP.F16.F32.PACK_AB R18, R148, R141 ;  /* 0x0000008d9412723e */ /* 0x000fe200000000ff */
[----:B------:R2:W-:Y:S01]  /*2f5d0*/  STG.E.128 desc[UR14][R120.64], R12 ;  /* 0x0000000c78007986 */ /* 0x0005e2000c101d0e */
[----:B------:R-:W-:Y:S02]  /*2f5e0*/  F2FP.F16.F32.PACK_AB R17, R144, R135 ;  /* 0x000000879011723e */ /* 0x000fe400000000ff */
[----:B------:R-:W-:-:S05]  /*2f5f0*/  F2FP.F16.F32.PACK_AB R16, R23, R22 ;  /* 0x000000161710723e */ /* 0x000fca00000000ff */
[----:B------:R2:W-:Y:S04]  /*2f600*/  STG.E.128 desc[UR14][R44.64], R16 ;  /* 0x000000102c007986 */ /* 0x0005e8000c101d0e */
[----:B------:R2:W-:Y:S02]  /*2f610*/  STG.E.128 desc[UR14][R20.64], R124 ;  /* 0x0000007c14007986 */ /* 0x0005e4000c101d0e */
.L_x_30357:
[----:B------:R-:W-:Y:S02]  /*2f620*/  UIADD3 UR7, UPT, UPT, UR7, UR20, URZ ;  /* 0x0000001407077290 */ /* 0x000fe4000fffe0ff */
[----:B------:R-:W-:Y:S02]  /*2f630*/  UPLOP3.LUT UP1, UPT, UPT, UPT, UP1, 0x40, 0x4 ;  /* 0x000000000004789c */ /* 0x000fe40003f2e810 */
[----:B------:R-:W-:-:S09]  /*2f640*/  UISETP.GE.AND UP0, UPT, UR7, UR21, UPT ;  /* 0x000000150700728c */ /* 0x000fd2000bf06270 */
[----:B------:R-:W-:Y:S05]  /*2f650*/  BRA.U !UP0, `(.L_x_30358) ;  /* 0xfffffd1108f47547 */ /* 0x000fea000b83ffff */
[----:B------:R-:W-:Y:S05]  /*2f660*/  EXIT ;  /* 0x000000000000794d */ /* 0x000fea0003800000 */
.L_x_30359:
        /* <DEDUP_REMOVED lines=9> */
.L_x_42398:


//--------------------- .text._ZN10layer_norm13ln_fwd_kernelINS_13Kernel_traitsI6__halfS2_fS2_fjLj7168ELj1ELj1ELj4ELj16ENS_18Kernel_traits_baseILj7168ES2_S2_fS2_fjLj128EEEEELb1ELb1ELb0ELb0EEEvNS_9FwdParamsE --------------------------
	.section	.text._ZN10layer_norm13ln_fwd_kernelINS_13Kernel_traitsI6__halfS2_fS2_fjLj7168ELj1ELj1ELj4ELj16ENS_18Kernel_traits_baseILj7168ES2_S2_fS2_fjLj128EEEEELb1ELb1ELb0ELb0EEEvNS_9FwdParamsE,"ax",@progbits
	.align	128
        .global         _ZN10layer_norm13ln_fwd_kernelINS_13Kernel_traitsI6__halfS2_fS2_fjLj7168ELj1ELj1ELj4ELj16ENS_18Kernel_traits_baseILj7168ES2_S2_fS2_fjLj128EEEEELb1ELb1ELb0ELb0EEEvNS_9FwdParamsE
        .type           _ZN10layer_norm13ln_fwd_kernelINS_13Kernel_traitsI6__halfS2_fS2_fjLj7168ELj1ELj1ELj4ELj16ENS_18Kernel_traits_baseILj7168ES2_S2_fS2_fjLj128EEEEELb1ELb1ELb0ELb0EEEvNS_9FwdParamsE,@function
        .size           _ZN10layer_norm13ln_fwd_kernelINS_13Kernel_traitsI6__halfS2_fS2_fjLj7168ELj1ELj1ELj4ELj16ENS_18Kernel_traits_baseILj7168ES2_S2_fS2_fjLj128EEEEELb1ELb1ELb0ELb0EEEvNS_9FwdParamsE,(.L_x_42399 - _ZN10layer_norm13ln_fwd_kernelINS_13Kernel_traitsI6__halfS2_fS2_fjLj7168ELj1ELj1ELj4ELj16ENS_18Kernel_traits_baseILj7168ES2_S2_fS2_fjLj128EEEEELb1ELb1ELb0ELb0EEEvNS_9FwdParamsE)
        .other          _ZN10layer_norm13ln_fwd_kernelINS_13Kernel_traitsI6__halfS2_fS2_fjLj7168ELj1ELj1ELj4ELj16ENS_18Kernel_traits_baseILj7168ES2_S2_fS2_fjLj128EEEEELb1ELb1ELb0ELb0EEEvNS_9FwdParamsE,@"STO_CUDA_ENTRY STV_DEFAULT"
_ZN10layer_norm13ln_fwd_kernelINS_13Kernel_traitsI6__halfS2_fS2_fjLj7168ELj1ELj1ELj4ELj16ENS_18Kernel_traits_baseILj7168ES2_S2_fS2_fjLj128EEEEELb1ELb1ELb0ELb0EEEvNS_9FwdParamsE:
.text._ZN10layer_norm13ln_fwd_kernelINS_13Kernel_traitsI6__halfS2_fS2_fjLj7168ELj1ELj1ELj4ELj16ENS_18Kernel_traits_baseILj7168ES2_S2_fS2_fjLj128EEEEELb1ELb1ELb0ELb0EEEvNS_9FwdParamsE:
        /* <DEDUP_REMOVED lines=19> */
[C---:B----4-:R-:W-:Y:S01]  /*0130*/  LOP3.LUT R0, R150.reuse, 0x60, RZ, 0xc0, !PT ;  /* 0x0000006096007812 */ /* 0x050fe200078ec0ff */
[----:B------:R-:W-:Y:S01]  /*0140*/  BSSY.RECONVERGENT B0, `(.L_x_30360) ;  /* 0x00000c9000007945 */ /* 0x000fe20003800200 */
[----:B------:R-:W-:Y:S01]  /*0150*/  LOP3.LUT R84, R150, 0x1f, RZ, 0xc0, !PT ;  /* 0x0000001f96547812 */ /* 0x000fe200078ec0ff */
[----:B-----5:R-:W-:Y:S01]  /*0160*/  UISETP.NE.U32.AND UP0, UPT, UR8, URZ, UPT ;  /* 0x000000ff0800728c */ /* 0x020fe2000bf05070 */
[----:B------:R-:W-:-:S03]  /*0170*/  LOP3.LUT R127, R0, 0x1f, R150, 0xf8, !PT ;  /* 0x0000001f007f7812 */ /* 0x000fc600078ef896 */
[----:B------:R-:W-:Y:S01]  /*0180*/  UISETP.NE.AND.EX UP0, UPT, UR9, URZ, UPT, UP0 ;  /* 0x000000ff0900728c */ /* 0x000fe2000bf05300 */
[----:B0-----:R-:W-:-:S05]  /*0190*/  MOV R151, UR4 ;  /* 0x0000000400977c02 */ /* 0x001fca0008000f00 */
[----:B---3--:R-:W-:Y:S01]  /*01a0*/  IMAD R150, R151, UR5, R150 ;  /* 0x0000000597967c24 */ /* 0x008fe2000f8e0296 */
[----:B-1----:R-:W-:Y:S02]  /*01b0*/  @P0 IADD3 R156, P1, PT, R4, R7, RZ ;  /* 0x00000007049c0210 */ /* 0x002fe40007f3e0ff */
[----:B------:R-:W-:-:S03]  /*01c0*/  SHF.R.S32.HI R4, RZ, 0x1f, R9 ;  /* 0x0000001fff047819 */ /* 0x000fc60000011409 */
[----:B------:R-:W-:Y:S01]  /*01d0*/  @P0 IMAD.X R157, RZ, RZ, R5, P1 ;  /* 0x000000ffff9d0224 */ /* 0x000fe200008e0605 */
[----:B------:R-:W-:Y:S02]  /*01e0*/  LEA.HI R4, R4, R9, RZ, 0x3 ;  /* 0x0000000904047211 */ /* 0x000fe400078f18ff */
[----:B------:R-:W-:Y:S01]  /*01f0*/  LOP3.LUT R5, R127, 0x7f, RZ, 0x3c, !PT ;  /* 0x0000007f7f057812 */ /* 0x000fe200078e3cff */
[C---:B--2---:R-:W-:Y:S01]  /*0200*/  VIADD R85, R2.reuse, 0x9e3779b9 ;  /* 0x9e3779b902557836 */ /* 0x044fe20000000000 */
[----:B------:R-:W-:Y:S01]  /*0210*/  SHF.R.S32.HI R100, RZ, 0x3, R4 ;  /* 0x00000003ff647819 */ /* 0x000fe20000011404 */
        /* <DEDUP_REMOVED lines=99> */
.L_x_30361:
        /* <DEDUP_REMOVED lines=26> */
[----:B0-----:R-:W-:-:S07]  /*09f0*/  @P2 IMAD.WIDE.U32 R52, R127, 0x10, R52 ;  /* 0x000000107f342825 */ /* 0x001fce00078e0034 */
[----:B------:R-:W0:Y:S01]  /*0a00*/  @P4 LDC.64 R76, c[0x0][0x3d0] ;  /* 0x0000f400ff4c4b82 */ /* 0x000e220000000a00 */
[C---:B-1----:R-:W-:Y:S01]  /*0a10*/  @P2 IMAD.WIDE.U32 R64, R127.reuse, 0x10, R64 ;  /* 0x000000107f402825 */ /* 0x042fe200078e0040 */
[----:B------:R-:W5:Y:S03]  /*0a20*/  @P2 LDG.E.128 R24, desc[UR6][R52.64] ;  /* 0x0000000634182981 */ /* 0x000f66000c1e1d00 */
[----:B------:R-:W-:Y:S01]  /*0a30*/  @P2 VIADD R127, R127, 0x80 ;  /* 0x000000807f7f2836 */ /* 0x000fe20000000000 */
[----:B------:R1:W5:Y:S02]  /*0a40*/  @P2 LDG.E.128 R32, desc[UR6][R64.64] ;  /* 0x0000000640202981 */ /* 0x000364000c1e1d00 */
[----:B------:R-:W4:Y:S01]  /*0a50*/  @P4 LDC.64 R78, c[0x0][0x3e8] ;  /* 0x0000fa00ff4e4b82 */ /* 0x000f220000000a00 */
[----:B--2---:R-:W-:-:S05]  /*0a60*/  @P3 IMAD.WIDE.U32 R72, R127, 0x10, R72 ;  /* 0x000000107f483825 */ /* 0x004fca00078e0048 */
[----:B------:R2:W5:Y:S02]  /*0a70*/  @P3 LDG.E.128 R36, desc[UR6][R72.64] ;  /* 0x0000000648243981 */ /* 0x000564000c1e1d00 */
[----:B------:R-:W1:Y:S01]  /*0a80*/  @P5 LDC.64 R80, c[0x0][0x3d0] ;  /* 0x0000f400ff505b82 */ /* 0x000e620000000a00 */
[C---:B---3--:R-:W-:Y:S01]  /*0a90*/  @P3 IMAD.WIDE.U32 R74, R127.reuse, 0x10, R74 ;  /* 0x000000107f4a3825 */ /* 0x048fe200078e004a */
[----:B------:R-:W-:-:S04]  /*0aa0*/  @P3 IADD3 R127, PT, PT, R127, 0x80, RZ ;  /* 0x000000807f7f3810 */ /* 0x000fc80007ffe0ff */
[----:B------:R2:W5:Y:S02]  /*0ab0*/  @P3 LDG.E.128 R44, desc[UR6][R74.64] ;  /* 0x000000064a2c3981 */ /* 0x000564000c1e1d00 */
[----:B------:R-:W3:Y:S01]  /*0ac0*/  @P5 LDC.64 R82, c[0x0][0x3e8] ;  /* 0x0000fa00ff525b82 */ /* 0x000ee20000000a00 */
[----:B0-----:R-:W-:-:S05]  /*0ad0*/  @P4 IMAD.WIDE.U32 R76, R127, 0x10, R76 ;  /* 0x000000107f4c4825 */ /* 0x001fca00078e004c */
[----:B------:R2:W5:Y:S01]  /*0ae0*/  @P4 LDG.E.128 R48, desc[UR6][R76.64] ;  /* 0x000000064c304981 */ /* 0x000562000c1e1d00 */
[----:B----4-:R-:W-:-:S04]  /*0af0*/  @P4 IMAD.WIDE.U32 R78, R127, 0x10, R78 ;  /* 0x000000107f4e4825 */ /* 0x010fc800078e004e */
[----:B------:R-:W-:Y:S01]  /*0b00*/  @P4 VIADD R127, R127, 0x80 ;  /* 0x000000807f7f4836 */ /* 0x000fe20000000000 */
[----:B------:R2:W5:Y:S03]  /*0b10*/  @P4 LDG.E.128 R56, desc[UR6][R78.64] ;  /* 0x000000064e384981 */ /* 0x000566000c1e1d00 */
[----:B-1----:R-:W-:-:S05]  /*0b20*/  @P5 IMAD.WIDE.U32 R80, R127, 0x10, R80 ;  /* 0x000000107f505825 */ /* 0x002fca00078e0050 */
[----:B------:R2:W5:Y:S01]  /*0b30*/  @P5 LDG.E.128 R60, desc[UR6][R80.64] ;  /* 0x00000006503c5981 */ /* 0x000562000c1e1d00 */
[----:B---3--:R-:W-:-:S05]  /*0b40*/  @P5 IMAD.WIDE.U32 R82, R127, 0x10, R82 ;  /* 0x000000107f525825 */ /* 0x008fca00078e0052 */
[----:B------:R2:W5:Y:S01]  /*0b50*/  @P5 LDG.E.128 R68, desc[UR6][R82.64] ;  /* 0x0000000652445981 */ /* 0x000562000c1e1d00 */
[----:B------:R-:W-:Y:S01]  /*0b60*/  IMAD.MOV.U32 R66, RZ, RZ, RZ ;  /* 0x000000ffff427224 */ /* 0x000fe200078e00ff */
[----:B------:R-:W-:Y:S02]  /*0b70*/  CS2R R64, SRZ ;  /* 0x0000000000407805 */ /* 0x000fe4000001ff00 */
[----:B------:R-:W-:Y:S01]  /*0b80*/  CS2R R52, SRZ ;  /* 0x0000000000347805 */ /* 0x000fe2000001ff00 */
[----:B------:R-:W-:Y:S01]  /*0b90*/  IMAD.MOV.U32 R42, RZ, RZ, RZ ;  /* 0x000000ffff2a7224 */ /* 0x000fe200078e00ff */
[----:B------:R-:W-:Y:S01]  /*0ba0*/  CS2R R40, SRZ ;  /* 0x0000000000287805 */ /* 0x000fe2000001ff00 */
[----:B------:R-:W-:Y:S01]  /*0bb0*/  IMAD.MOV.U32 R30, RZ, RZ, RZ ;  /* 0x000000ffff1e7224 */ /* 0x000fe200078e00ff */
[----:B------:R-:W-:Y:S02]  /*0bc0*/  CS2R R28, SRZ ;  /* 0x00000000001c7805 */ /* 0x000fe4000001ff00 */
[----:B------:R-:W-:-:S02]  /*0bd0*/  MOV R18, RZ ;  /* 0x000000ff00127202 */ /* 0x000fc40000000f00 */
        /* <DEDUP_REMOVED lines=31> */
.L_x_30362:
[----:B------:R-:W-:Y:S05]  /*0dd0*/  BSYNC.RECONVERGENT B0 ;  /* 0x0000000000007941 */ /* 0x000fea0003800200 */
.L_x_30360:
[----:B------:R-:W0:Y:S02]  /*0de0*/  LDCU UR4, c[0x0][0x384] ;  /* 0x00007080ff0477ac */ /* 0x000e240008000800 */
[----:B0-----:R-:W-:-:S13]  /*0df0*/  ISETP.GE.AND P0, PT, R151, UR4, PT ;  /* 0x0000000497007c0c */ /* 0x001fda000bf06270 */
[----:B------:R-:W-:Y:S05]  /*0e00*/  @P0 EXIT ;  /* 0x000000000000094d */ /* 0x000fea0003800000 */
[----:B------:R-:W-:Y:S01]  /*0e10*/  IMAD.HI.U32 R102, R150, -0x326172a9, RZ ;  /* 0xcd9e8d5796667827 */ /* 0x000fe200078e00ff */
[----:B------:R-:W-:-:S03]  /*0e20*/  LOP3.LUT R171, R171, 0xffffff7f, RZ, 0xc0, !PT ;  /* 0xffffff7fabab7812 */ /* 0x000fc600078ec0ff */
[----:B------:R-:W-:Y:S01]  /*0e30*/  HFMA2 R157, -RZ, RZ, 0, 0 ;  /* 0x00000000ff9d7431 */ /* 0x000fe200000001ff */
[----:B------:R-:W-:Y:S01]  /*0e40*/  LOP3.LUT R156, R156, 0x3, RZ, 0xc0, !PT ;  /* 0x000000039c9c7812 */ /* 0x000fe200078ec0ff */
[C---:B------:R-:W-:Y:S01]  /*0e50*/  IMAD.HI.U32 R103, R170.reuse, -0x2daee0ad, RZ ;  /* 0xd2511f53aa677827 */ /* 0x040fe200078e00ff */
[----:B------:R-:W-:Y:S01]  /*0e60*/  LOP3.LUT R102, R149, R102, R2, 0x96, !PT ;  /* 0x0000006695667212 */ /* 0x000fe200078e9602 */
[----:B------:R-:W0:Y:S02]  /*0e70*/  LDCU UR12, c[0x0][0x388] ;  /* 0x00007100ff0c77ac */ /* 0x000e240008000800 */
[----:B------:R-:W-:Y:S01]  /*0e80*/  IMAD R106, R170, -0x2daee0ad, RZ ;  /* 0xd2511f53aa6a7824 */ /* 0x000fe200078e02ff */
[----:B------:R-:W-:Y:S01]  /*0e90*/  LOP3.LUT R103, R103, R3, RZ, 0x3c, !PT ;  /* 0x0000000367677212 */ /* 0x000fe200078e3cff */
[----:B------:R-:W-:Y:S01]  /*0ea0*/  IMAD.HI.U32 R107, R102, -0x2daee0ad, RZ ;  /* 0xd2511f53666b7827 */ /* 0x000fe200078e00ff */
[----:B------:R-:W1:Y:S03]  /*0eb0*/  LDCU.U8 UR10, c[0x0][0x410] ;  /* 0x00008200ff0a77ac */ /* 0x000e660008000000 */
[----:B------:R-:W-:Y:S01]  /*0ec0*/  IMAD R105, R150, -0x326172a9, RZ ;  /* 0xcd9e8d5796697824 */ /* 0x000fe200078e02ff */
[----:B------:R-:W-:Y:S01]  /*0ed0*/  LOP3.LUT R86, R86, R106, R107, 0x96, !PT ;  /* 0x0000006a56567212 */ /* 0x000fe200078e966b */
[C---:B------:R-:W-:Y:S01]  /*0ee0*/  IMAD.HI.U32 R104, R103.reuse, -0x326172a9, RZ ;  /* 0xcd9e8d5767687827 */ /* 0x040fe200078e00ff */
[----:B------:R-:W2:Y:S03]  /*0ef0*/  LDCU UR11, c[0x0][0x400] ;  /* 0x00008000ff0b77ac */ /* 0x000ea60008000800 */
[----:B------:R-:W-:Y:S01]  /*0f00*/  IMAD R103, R103, -0x326172a9, RZ ;  /* 0xcd9e8d5767677824 */ /* 0x000fe200078e02ff */
[----:B------:R-:W-:Y:S01]  /*0f10*/  LOP3.LUT R85, R85, R105, R104, 0x96, !PT ;  /* 0x0000006955557212 */ /* 0x000fe200078e9668 */
[----:B------:R-:W-:Y:S01]  /*0f20*/  IMAD R104, R102, -0x2daee0ad, RZ ;  /* 0xd2511f5366687824 */ /* 0x000fe200078e02ff */
[----:B------:R-:W3:Y:S01]  /*0f30*/  LDCU.64 UR8, c[0x0][0x3a0] ;  /* 0x00007400ff0877ac */ /* 0x000ee20008000a00 */
[----:B------:R-:W-:Y:S01]  /*0f40*/  IMAD.HI.U32 R102, R86, -0x326172a9, RZ ;  /* 0xcd9e8d5756667827 */ /* 0x000fe200078e00ff */
[----:B------:R-:W-:-:S03]  /*0f50*/  UPLOP3.LUT UP1, UPT, UPT, UPT, UPT, 0x40, 0x4 ;  /* 0x000000000004789c */ /* 0x000fc60003f2e870 */
        /* <DEDUP_REMOVED lines=10> */
[----:B------:R-:W-:Y:S01]  /*1000*/  IMAD R87, R88, -0x326172a9, RZ ;  /* 0xcd9e8d5758577824 */ /* 0x000fe200078e02ff */
[----:B------:R-:W4:Y:S01]  /*1010*/  LDC.64 R102, c[0x0][0x3e0] ;  /* 0x0000f800ff667b82 */ /* 0x000f220000000a00 */
        /* <DEDUP_REMOVED lines=9> */
[C---:B------:R-:W-:Y:S02]  /*10b0*/  LOP3.LUT R91, R100.reuse, 0x7f, RZ, 0xc0, !PT ;  /* 0x0000007f645b7812 */ /* 0x040fe400078ec0ff */
[----:B------:R-:W-:Y:S01]  /*10c0*/  SHF.L.U32 R100, R100, 0x1, RZ ;  /* 0x0000000164647819 */ /* 0x000fe200000006ff */
[----:B------:R-:W-:Y:S01]  /*10d0*/  IMAD R89, R89, -0x326172a9, RZ ;  /* 0xcd9e8d5759597824 */ /* 0x000fe200078e02ff */
[----:B------:R-:W-:Y:S01]  /*10e0*/  LOP3.LUT R85, R93, R85, R88, 0x96, !PT ;  /* 0x000000555d557212 */ /* 0x000fe200078e9658 */
[----:B------:R-:W-:Y:S01]  /*10f0*/  IMAD.HI.U32 R88, R86, -0x326172a9, RZ ;  /* 0xcd9e8d5756587827 */ /* 0x000fe200078e00ff */
[----:B------:R-:W-:Y:S02]  /*1100*/  VIADDMNMX R0, R91, -R0, RZ, !PT ;  /* 0x800000005b007246 */ /* 0x000fe400078001ff */
[----:B------:R-:W-:Y:S01]  /*1110*/  LOP3.LUT R93, R100, 0xffffff00, RZ, 0xc0, !PT ;  /* 0xffffff00645d7812 */ /* 0x000fe200078ec0ff */
[----:B------:R-:W-:Y:S01]  /*1120*/  IMAD R90, R87, -0x2daee0ad, RZ ;  /* 0xd2511f53575a7824 */ /* 0x000fe200078e02ff */
[----:B------:R-:W-:Y:S01]  /*1130*/  LOP3.LUT R88, R95, R89, R88, 0x96, !PT ;  /* 0x000000595f587212 */ /* 0x000fe200078e9658 */
[----:B------:R-:W-:Y:S01]  /*1140*/  IMAD.HI.U32 R87, R85, -0x2daee0ad, RZ ;  /* 0xd2511f5355577827 */ /* 0x000fe200078e00ff */
[----:B----4-:R-:W-:-:S03]  /*1150*/  ISETP.NE.U32.AND P0, PT, R102, RZ, PT ;  /* 0x000000ff6600720c */ /* 0x010fc60003f05070 */
[----:B------:R-:W-:Y:S01]  /*1160*/  IMAD R89, R86, -0x326172a9, RZ ;  /* 0xcd9e8d5756597824 */ /* 0x000fe200078e02ff */
[----:B------:R-:W-:Y:S01]  /*1170*/  LOP3.LUT R87, R96, R90, R87, 0x96, !PT ;  /* 0x0000005a60577212 */ /* 0x000fe200078e9657 */
[----:B------:R-:W-:Y:S01]  /*1180*/  IMAD R90, R85, -0x2daee0ad, RZ ;  /* 0xd2511f53555a7824 */ /* 0x000fe200078e02ff */
[----:B------:R-:W-:Y:S01]  /*1190*/  ISETP.NE.AND.EX P0, PT, R103, RZ, PT, P0 ;  /* 0x000000ff6700720c */ /* 0x000fe20003f05300 */
[----:B------:R-:W-:-:S04]  /*11a0*/  IMAD.HI.U32 R85, R88, -0x2daee0ad, RZ ;  /* 0xd2511f5358557827 */ /* 0x000fc800078e00ff */
[C---:B------:R-:W-:Y:S01]  /*11b0*/  IMAD.HI.U32 R86, R87.reuse, -0x326172a9, RZ ;  /* 0xcd9e8d5757567827 */ /* 0x040fe200078e00ff */
[----:B------:R-:W-:Y:S02]  /*11c0*/  LOP3.LUT R85, R98, R90, R85, 0x96, !PT ;  /* 0x0000005a62557212 */ /* 0x000fe400078e9655 */
[----:B------:R-:W-:Y:S01]  /*11d0*/  VIMNMX R90, PT, PT, R0, 0x20, PT ;  /* 0x00000020005a7848 */ /* 0x000fe20003fe0100 */
[----:B------:R-:W-:Y:S01]  /*11e0*/  IMAD R87, R87, -0x326172a9, RZ ;  /* 0xcd9e8d5757577824 */ /* 0x000fe200078e02ff */
[----:B------:R-:W-:Y:S01]  /*11f0*/  LOP3.LUT R86, R97, R89, R86, 0x96, !PT ;  /* 0x0000005961567212 */ /* 0x000fe200078e9656 */
[----:B------:R-:W-:Y:S02]  /*1200*/  IMAD R89, R88, -0x2daee0ad, RZ ;  /* 0xd2511f5358597824 */ /* 0x000fe400078e02ff */
[----:B------:R-:W-:Y:S01]  /*1210*/  IMAD R90, R90, 0x8, R93 ;  /* 0x000000085a5a7824 */ /* 0x000fe200078e025d */
[----:B------:R-:W-:Y:S01]  /*1220*/  @P0 LOP3.LUT R171, R171, 0x80, RZ, 0xfc, !PT ;  /* 0x00000080abab0812 */ /* 0x000fe200078efcff */
[----:B------:R-:W-:-:S03]  /*1230*/  IMAD.HI.U32 R0, R85, -0x326172a9, RZ ;  /* 0xcd9e8d5755007827 */ /* 0x000fc600078e00ff */
[----:B------:R-:W-:Y:S01]  /*1240*/  I2FP.F32.U32 R90, R90 ;  /* 0x0000005a005a7245 */ /* 0x000fe20000201000 */
[----:B------:R-:W-:Y:S01]  /*1250*/  IMAD.HI.U32 R88, R86, -0x2daee0ad, RZ ;  /* 0xd2511f5356587827 */ /* 0x000fe200078e00ff */
[----:B------:R-:W-:Y:S02]  /*1260*/  LOP3.LUT R0, R99, R87, R0, 0x96, !PT ;  /* 0x0000005763007212 */ /* 0x000fe400078e9600 */
[----:B------:R4:W0:Y:S01]  /*1270*/  MUFU.RCP R153, R90 ;  /* 0x0000005a00997308 */ /* 0x0008220000001000 */
[----:B------:R-:W-:Y:S01]  /*1280*/  IMAD R84, R84, -0x20, R91 ;  /* 0xffffffe054547824 */ /* 0x000fe200078e025b */
[----:B------:R-:W-:Y:S01]  /*1290*/  LOP3.LUT R88, R101, R89, R88, 0x96, !PT ;  /* 0x0000005965587212 */ /* 0x000fe200078e9658 */
[----:B------:R-:W-:Y:S02]  /*12a0*/  IMAD R86, R86, -0x2daee0ad, RZ ;  /* 0xd2511f5356567824 */ /* 0x000fe400078e02ff */
[----:B------:R-:W-:Y:S01]  /*12b0*/  IMAD.HI.U32 R87, R0, -0x2daee0ad, RZ ;  /* 0xd2511f5300577827 */ /* 0x000fe200078e00ff */
[----:B------:R-:W-:-:S03]  /*12c0*/  VIMNMX R84, PT, PT, RZ, R84, !PT ;  /* 0x00000054ff547248 */ /* 0x000fc60007fe0100 */
[----:B------:R-:W-:Y:S01]  /*12d0*/  IMAD R85, R85, -0x326172a9, RZ ;  /* 0xcd9e8d5755557824 */ /* 0x000fe200078e02ff */
[----:B------:R-:W-:Y:S01]  /*12e0*/  VIMNMX R84, PT, PT, R84, 0x20, PT ;  /* 0x0000002054547848 */ /* 0x000fe20003fe0100 */
[----:B------:R-:W-:Y:S01]  /*12f0*/  IMAD.HI.U32 R92, R88, -0x326172a9, RZ ;  /* 0xcd9e8d57585c7827 */ /* 0x000fe200078e00ff */
[----:B------:R-:W-:-:S03]  /*1300*/  LOP3.LUT R154, R154, R86, R87, 0x96, !PT ;  /* 0x000000569a9a7212 */ /* 0x000fc600078e9657 */
[----:B------:R-:W-:Y:S01]  /*1310*/  IMAD R152, R84, 0x8, R93 ;  /* 0x0000000854987824 */ /* 0x000fe200078e025d */
[----:B------:R-:W-:Y:S01]  /*1320*/  LOP3.LUT R155, R155, R85, R92, 0x96, !PT ;  /* 0x000000559b9b7212 */ /* 0x000fe200078e965c */
[----:B------:R-:W-:Y:S02]  /*1330*/  IMAD R158, R88, -0x326172a9, RZ ;  /* 0xcd9e8d57589e7824 */ /* 0x000fe400078e02ff */
[----:B01234-:R-:W-:-:S07]  /*1340*/  IMAD R161, R0, -0x2daee0ad, RZ ;  /* 0xd2511f5300a17824 */ /* 0x01ffce00078e02ff */
.L_x_30968:
        /* <DEDUP_REMOVED lines=38> */
.L_x_42235:
[----:B------:R-:W-:Y:S05]  /*15b0*/  BRX R92 -0x15c0                                        (*"BRANCH_TARGETS .L_x_42236,.L_x_42237,.L_x_42238"*) ;  /* 0xffffffe85c907949 */ /* 0x000fea000383ffff */
.L_x_42238:
[----:B------:R-:W-:Y:S01]  /*15c0*/  VIADD R94, R156, 0x1 ;  /* 0x000000019c5e7836 */ /* 0x000fe20000000000 */
[----:B------:R-:W-:Y:S01]  /*15d0*/  MOV R162, R161 ;  /* 0x000000a100a27202 */ /* 0x000fe20000000f00 */
[----:B------:R-:W-:Y:S01]  /*15e0*/  IMAD.MOV.U32 R95, RZ, RZ, R155 ;  /* 0x000000ffff5f7224 */ /* 0x000fe200078e009b */
[----:B------:R-:W-:Y:S06]  /*15f0*/  BRA `(.L_x_30367) ;  /* 0x0000000400387947 */ /* 0x000fec0003800000 */
.L_x_42236:
[----:B------:R-:W-:Y:S01]  /*1600*/  IMAD.MOV.U32 R162, RZ, RZ, R161 ;  /* 0x000000ffffa27224 */ /* 0x000fe200078e00a1 */
[----:B------:R-:W-:Y:S01]  /*1610*/  MOV R94, 0x3 ;  /* 0x00000003005e7802 */ /* 0x000fe20000000f00 */
[----:B------:R-:W-:Y:S01]  /*1620*/  IMAD.MOV.U32 R95, RZ, RZ, R154 ;  /* 0x000000ffff5f7224 */ /* 0x000fe200078e009a */
[----:B------:R-:W-:Y:S06]  /*1630*/  BRA `(.L_x_30367) ;  /* 0x0000000400287947 */ /* 0x000fec0003800000 */
.L_x_42237:
        /* <DEDUP_REMOVED lines=13> */
.L_x_30369:
[----:B------:R-:W-:Y:S05]  /*1710*/  BSYNC.RECONVERGENT B2 ;  /* 0x0000000000027941 */ /* 0x000fea0003800200 */
.L_x_30368:
        /* <DEDUP_REMOVED lines=59> */
[----:B------:R-:W-:-:S07]  /*1ad0*/  IMAD.MOV.U32 R95, RZ, RZ, R161 ;  /* 0x000000ffff5f7224 */ /* 0x000fce00078e00a1 */
.L_x_30367:
[----:B------:R-:W-:Y:S05]  /*1ae0*/  BSYNC.RECONVERGENT B1 ;  /* 0x0000000000017941 */ /* 0x000fea0003800200 */
.L_x_30366:
        /* <DEDUP_REMOVED lines=9> */
[----:B------:R-:W-:-:S04]  /*1b80*/  FMUL.FTZ R156, R95, R0 ;  /* 0x000000005f9c7220 */ /* 0x000fc80000410000 */
[----:B0-----:R-:W-:Y:S01]  /*1b90*/  FMUL.FTZ R156, R156, R161 ;  /* 0x000000a19c9c7220 */ /* 0x001fe20000410000 */
[----:B-1----:R-:W-:Y:S01]  /*1ba0*/  FSETP.GTU.FTZ.AND P0, PT, R92, R163, PT ;  /* 0x000000a35c00720b */ /* 0x002fe20003f1c000 */
[----:B------:R-:W-:-:S03]  /*1bb0*/  HADD2.F32 R92, -RZ, R8.H0_H0 ;  /* 0x20000008ff5c7230 */ /* 0x000fc60000004100 */
        /* <DEDUP_REMOVED lines=15> */
.L_x_30372:
        /* <DEDUP_REMOVED lines=13> */
.L_x_30374:
[----:B------:R-:W-:Y:S05]  /*1d80*/  BSYNC.RECONVERGENT B2 ;  /* 0x0000000000027941 */ /* 0x000fea0003800200 */
.L_x_30373:
        /* <DEDUP_REMOVED lines=61> */
.L_x_30371:
[----:B------:R-:W-:Y:S05]  /*2160*/  BSYNC.RECONVERGENT B1 ;  /* 0x0000000000017941 */ /* 0x000fea0003800200 */
.L_x_30370:
        /* <DEDUP_REMOVED lines=23> */
.L_x_30377:
        /* <DEDUP_REMOVED lines=13> */
.L_x_30379:
[----:B------:R-:W-:Y:S05]  /*23b0*/  BSYNC.RECONVERGENT B2 ;  /* 0x0000000000027941 */ /* 0x000fea0003800200 */
.L_x_30378:
        /* <DEDUP_REMOVED lines=61> */
.L_x_30376:
[----:B------:R-:W-:Y:S05]  /*2790*/  BSYNC.RECONVERGENT B1 ;  /* 0x0000000000017941 */ /* 0x000fea0003800200 */
.L_x_30375:
        /* <DEDUP_REMOVED lines=8> */
[----:B------:R-:W-:Y:S01]  /*2820*/  FSETP.GTU.FTZ.AND P1, PT, R94, R163, PT ;  /* 0x000000a35e00720b */ /* 0x000fe20003f3c000 */
        /* <DEDUP_REMOVED lines=14> */
.L_x_30382:
        /* <DEDUP_REMOVED lines=13> */
.L_x_30384:
[----:B------:R-:W-:Y:S05]  /*29e0*/  BSYNC.RECONVERGENT B2 ;  /* 0x0000000000027941 */ /* 0x000fea0003800200 */
.L_x_30383:
        /* <DEDUP_REMOVED lines=61> */
.L_x_30381:
[----:B------:R-:W-:Y:S05]  /*2dc0*/  BSYNC.RECONVERGENT B1 ;  /* 0x0000000000017941 */ /* 0x000fea0003800200 */
.L_x_30380:
        /* <DEDUP_REMOVED lines=23> */
.L_x_30387:
        /* <DEDUP_REMOVED lines=13> */
.L_x_30389:
[----:B------:R-:W-:Y:S05]  /*3010*/  BSYNC.RECONVERGENT B2 ;  /* 0x0000000000027941 */ /* 0x000fea0003800200 */
.L_x_30388:
        /* <DEDUP_REMOVED lines=61> */
.L_x_30386:
[----:B------:R-:W-:Y:S05]  /*33f0*/  BSYNC.RECONVERGENT B1 ;  /* 0x0000000000017941 */ /* 0x000fea0003800200 */
.L_x_30385:
        /* <DEDUP_REMOVED lines=23> */
.L_x_30392:
        /* <DEDUP_REMOVED lines=13> */
.L_x_30394:
[----:B------:R-:W-:Y:S05]  /*3640*/  BSYNC.RECONVERGENT B2 ;  /* 0x0000000000027941 */ /* 0x000fea0003800200 */
.L_x_30393:
        /* <DEDUP_REMOVED lines=61> */
.L_x_30391:
[----:B------:R-:W-:Y:S05]  /*3a20*/  BSYNC.RECONVERGENT B1 ;  /* 0x0000000000017941 */ /* 0x000fea0003800200 */
.L_x_30390:
        /* <DEDUP_REMOVED lines=9> */
[----:B------:R-:W-:Y:S02]  /*3ac0*/  FSETP.GTU.FTZ.AND P4, PT, R122, R163, PT ;  /* 0x000000a37a00720b */ /* 0x000fe40003f9c000 */
        /* <DEDUP_REMOVED lines=13> */
.L_x_30397:
        /* <DEDUP_REMOVED lines=13> */
.L_x_30399:
[----:B------:R-:W-:Y:S05]  /*3c70*/  BSYNC.RECONVERGENT B2 ;  /* 0x0000000000027941 */ /* 0x000fea0003800200 */
.L_x_30398:
        /* <DEDUP_REMOVED lines=61> */
.L_x_30396:
[----:B------:R-:W-:Y:S05]  /*4050*/  BSYNC.RECONVERGENT B1 ;  /* 0x0000000000017941 */ /* 0x000fea0003800200 */
.L_x_30395:
        /* <DEDUP_REMOVED lines=23> */
.L_x_30402:
        /* <DEDUP_REMOVED lines=15> */
.L_x_30404:
[----:B------:R-:W-:Y:S05]  /*42c0*/  BSYNC.RECONVERGENT B2 ;  /* 0x0000000000027941 */ /* 0x000fea0003800200 */
.L_x_30403:
        /* <DEDUP_REMOVED lines=56> */
[----:B------:R-:W-:-:S03]  /*4650*/  LOP3.LUT R155, R155, R172, R177, 0x96, !PT ;  /* 0x000000ac9b9b7212 */ /* 0x000fc600078e96b1 */
[----:B------:R-:W-:Y:S02]  /*4660*/  VIADD R169, R3, 0x96a522ad ;  /* 0x96a522ad03a97836 */ /* 0x000fe40000000000 */
[----:B------:R-:W-:Y:S02]  /*4670*/  IMAD.MOV.U32 R158, RZ, RZ, R176 ;  /* 0x000000ffff9e7224 */ /* 0x000fe400078e00b0 */
[----:B------:R-:W-:Y:S01]  /*4680*/  IMAD.MOV.U32 R162, RZ, RZ, R174 ;  /* 0x000000ffffa27224 */ /* 0x000fe200078e00ae */
[----:B------:R-:W-:-:S07]  /*4690*/  LOP3.LUT R154, R169, R154, R175, 0x96, !PT ;  /* 0x0000009aa99a7212 */ /* 0x000fce00078e96af */
.L_x_30401:
[----:B------:R-:W-:Y:S05]  /*46a0*/  BSYNC.RECONVERGENT B1 ;  /* 0x0000000000017941 */ /* 0x000fea0003800200 */
.L_x_30400:
[----:B------:R-:W-:Y:S01]  /*46b0*/  I2FP.F32.U32 R169, R173 ;  /* 0x000000ad00a97245 */ /* 0x000fe20000201000 */
[----:B------:R-:W-:-:S04]  /*46c0*/  HADD2.F32 R123, -RZ, R123.H1_H1 ;  /* 0x3000007bff7b7230 */ /* 0x000fc80000004100 */
[----:B------:R-:W-:Y:S01]  /*46d0*/  FFMA.FTZ R168, R169, R168, 1.1641532182693481445e-10 ;  /* 0x2f000000a9a87423 */ /* 0x000fe200000100a8 */
[----:B------:R-:W-:Y:S01]  /*46e0*/  FMUL.FTZ R172, R123, R0 ;  /* 0x000000007bac7220 */ /* 0x000fe20000410000 */
[----:B------:R-:W-:-:S03]  /*46f0*/  HADD2.F32 R123, -RZ, R11.H1_H1 ;  /* 0x3000000bff7b7230 */ /* 0x000fc60000004100 */
[----:B------:R-:W-:Y:S01]  /*4700*/  FMUL.FTZ R172, R172, R161 ;  /* 0x000000a1acac7220 */ /* 0x000fe20000410000 */
[----:B------:R-:W-:-:S04]  /*4710*/  FSETP.GTU.FTZ.AND P6, PT, R168, R163, PT ;  /* 0x000000a3a800720b */ /* 0x000fc80003fdc000 */
[----:B------:R-:W-:Y:S02]  /*4720*/  FSEL R172, R172, RZ, !P6 ;  /* 0x000000ffacac7208 */ /* 0x000fe40007000000 */
[----:B------:R-:W-:-:S03]  /*4730*/  PLOP3.LUT P6, PT, P6, PT, PT, 0x8, 0x80 ;  /* 0x000000000080781c */ /* 0x000fc600037ce170 */
[----:B------:R-:W-:Y:S01]  /*4740*/  FFMA.FTZ R123, R172, R123, R87 ;  /* 0x0000007bac7b7223 */ /* 0x000fe20000010057 */
[----:B------:R-:W-:Y:S09]  /*4750*/  BRA `(.L_x_30405) ;  /* 0x0000003000847947 */ /* 0x000ff20003800000 */
.L_x_30365:
        /* <DEDUP_REMOVED lines=16> */
.L_x_30408:
        /* <DEDUP_REMOVED lines=13> */
.L_x_30410:
[----:B------:R-:W-:Y:S05]  /*4930*/  BSYNC.RECONVERGENT B2 ;  /* 0x0000000000027941 */ /* 0x000fea0003800200 */
.L_x_30409:
        /* <DEDUP_REMOVED lines=60> */
.L_x_30407:
[----:B------:R-:W-:Y:S05]  /*4d00*/  BSYNC.RECONVERGENT B1 ;  /* 0x0000000000017941 */ /* 0x000fea0003800200 */
.L_x_30406:
        /* <DEDUP_REMOVED lines=11> */
[----:B------:R-:W-:Y:S02]  /*4dc0*/  IMAD.MOV.U32 R156, RZ, RZ, 0x2 ;  /* 0x00000002ff9c7424 */ /* 0x000fe400078e00ff */
        /* <DEDUP_REMOVED lines=16> */
.L_x_30413:
        /* <DEDUP_REMOVED lines=13> */
.L_x_30415:
[----:B------:R-:W-:Y:S05]  /*4fa0*/  BSYNC.RECONVERGENT B2 ;  /* 0x0000000000027941 */ /* 0x000fea0003800200 */
.L_x_30414:
        /* <DEDUP_REMOVED lines=61> */
.L_x_30412:
[----:B------:R-:W-:Y:S05]  /*5380*/  BSYNC.RECONVERGENT B1 ;  /* 0x0000000000017941 */ /* 0x000fea0003800200 */
.L_x_30411:
        /* <DEDUP_REMOVED lines=23> */
.L_x_30418:
        /* <DEDUP_REMOVED lines=13> */
.L_x_30420:
[----:B------:R-:W-:Y:S05]  /*55d0*/  BSYNC.RECONVERGENT B2 ;  /* 0x0000000000027941 */ /* 0x000fea0003800200 */
.L_x_30419:
        /* <DEDUP_REMOVED lines=61> */
.L_x_30417:
[----:B------:R-:W-:Y:S05]  /*59b0*/  BSYNC.RECONVERGENT B1 ;  /* 0x0000000000017941 */ /* 0x000fea0003800200 */
.L_x_30416:
[----:B------:R-:W-:Y:S01]  /*59c0*/  I2FP.F32.U32 R95, R94 ;  /* 0x0000005e005f7245 */ /* 0x000fe20000201000 */
[----:B------:R-:W-:Y:S01]  /*59d0*/  HADD2.F32 R169, -RZ, R121.H0_H0 ;  /* 0x20000079ffa97230 */ /* 0x000fe20000004100 */
[----:B------:R-:W-:Y:S01]  /*59e0*/  ISETP.NE.AND P2, PT, R172, 0x1, PT ;  /* 0x00000001ac00780c */ /* 0x000fe20003f45270 */
[----:B------:R-:W-:Y:S02]  /*59f0*/  BSSY.RECONVERGENT B1, `(.L_x_30421) ;  /* 0x000005f000017945 */ /* 0x000fe40003800200 */
        /* <DEDUP_REMOVED lines=19> */
.L_x_30423:
        /* <DEDUP_REMOVED lines=13> */
.L_x_30425:
[----:B------:R-:W-:Y:S05]  /*5c00*/  BSYNC.RECONVERGENT B2 ;  /* 0x0000000000027941 */ /* 0x000fea0003800200 */
.L_x_30424:
        /* <DEDUP_REMOVED lines=61> */
.L_x_30422:
[----:B------:R-:W-:Y:S05]  /*5fe0*/  BSYNC.RECONVERGENT B1 ;  /* 0x0000000000017941 */ /* 0x000fea0003800200 */
.L_x_30421:
        /* <DEDUP_REMOVED lines=23> */
.L_x_30428:
        /* <DEDUP_REMOVED lines=13> */
.L_x_30430:
[----:B------:R-:W-:Y:S05]  /*6230*/  BSYNC.RECONVERGENT B2 ;  /* 0x0000000000027941 */ /* 0x000fea0003800200 */
.L_x_30429:
        /* <DEDUP_REMOVED lines=61> */
.L_x_30427:
[----:B------:R-:W-:Y:S05]  /*6610*/  BSYNC.RECONVERGENT B1 ;  /* 0x0000000000017941 */ /* 0x000fea0003800200 */
.L_x_30426:
[----:B------:R-:W-:Y:S01]  /*6620*/  I2FP.F32.U32 R121, R120 ;  /* 0x0000007800797245 */ /* 0x000fe20000201000 */
[----:B------:R-:W-:Y:S01]  /*6630*/  HADD2.F32 R169, -RZ, R122.H0_H0 ;  /* 0x2000007affa97230 */ /* 0x000fe20000004100 */
[----:B------:R-:W-:Y:S01]  /*6640*/  ISETP.NE.AND P4, PT, R172, 0x1, PT ;  /* 0x00000001ac00780c */ /* 0x000fe20003f85270 */
[----:B------:R-:W-:Y:S01]  /*6650*/  BSSY.RECONVERGENT B1, `(.L_x_30431) ;  /* 0x000005f000017945 */ /* 0x000fe20003800200 */
[----:B------:R-:W-:Y:S02]  /*6660*/  IMAD.MOV.U32 R173, RZ, RZ, 0x2 ;  /* 0x00000002ffad7424 */ /* 0x000fe400078e00ff */
[----:B------:R-:W-:Y:S01]  /*6670*/  FFMA.FTZ R120, R121, R168, 1.1641532182693481445e-10 ;  /* 0x2f00000079787423 */ /* 0x000fe200000100a8 */
[----:B------:R-:W-:Y:S01]  /*6680*/  FMUL.FTZ R156, R169, R0 ;  /* 0x00000000a99c7220 */ /* 0x000fe20000410000 */
[----:B------:R-:W-:Y:S01]  /*6690*/  HADD2.F32 R169, -RZ, R10.H0_H0 ;  /* 0x2000000affa97230 */ /* 0x000fe20000004100 */
[----:B------:R-:W-:Y:S02]  /*66a0*/  MOV R121, R158 ;  /* 0x0000009e00797202 */ /* 0x000fe40000000f00 */
        /* <DEDUP_REMOVED lines=14> */
.L_x_30433:
        /* <DEDUP_REMOVED lines=13> */
.L_x_30435:
[----:B------:R-:W-:Y:S05]  /*6860*/  BSYNC.RECONVERGENT B2 ;  /* 0x0000000000027941 */ /* 0x000fea0003800200 */
.L_x_30434:
        /* <DEDUP_REMOVED lines=61> */
.L_x_30432:
[----:B------:R-:W-:Y:S05]  /*6c40*/  BSYNC.RECONVERGENT B1 ;  /* 0x0000000000017941 */ /* 0x000fea0003800200 */
.L_x_30431:
        /* <DEDUP_REMOVED lines=23> */
.L_x_30438:
        /* <DEDUP_REMOVED lines=13> */
.L_x_30440:
[----:B------:R-:W-:Y:S05]  /*6e90*/  BSYNC.RECONVERGENT B2 ;  /* 0x0000000000027941 */ /* 0x000fea0003800200 */
.L_x_30439:
        /* <DEDUP_REMOVED lines=58> */
[----:B------:R-:W-:Y:S02]  /*7240*/  HFMA2 R174, -RZ, RZ, 0, 0 ;  /* 0x00000000ffae7431 */ /* 0x000fe400000001ff */
[----:B------:R-:W-:Y:S01]  /*7250*/  IMAD.MOV.U32 R158, RZ, RZ, R176 ;  /* 0x000000ffff9e7224 */ /* 0x000fe200078e00b0 */
[----:B------:R-:W-:-:S07]  /*7260*/  LOP3.LUT R154, R169, R154, R175, 0x96, !PT ;  /* 0x0000009aa99a7212 */ /* 0x000fce00078e96af */
.L_x_30437:
[----:B------:R-:W-:Y:S05]  /*7270*/  BSYNC.RECONVERGENT B1 ;  /* 0x0000000000017941 */ /* 0x000fea0003800200 */
.L_x_30436:
[----:B------:R-:W-:Y:S01]  /*7280*/  I2FP.F32.U32 R169, R122 ;  /* 0x0000007a00a97245 */ /* 0x000fe20000201000 */
[----:B------:R-:W-:Y:S01]  /*7290*/  HADD2.F32 R173, -RZ, R123.H0_H0 ;  /* 0x2000007bffad7230 */ /* 0x000fe20000004100 */
[----:B------:R-:W-:Y:S01]  /*72a0*/  ISETP.NE.AND P6, PT, R174, 0x1, PT ;  /* 0x00000001ae00780c */ /* 0x000fe20003fc5270 */
[----:B------:R-:W-:Y:S02]  /*72b0*/  BSSY.RECONVERGENT B1, `(.L_x_30441) ;  /* 0x0000061000017945 */ /* 0x000fe40003800200 */
[----:B------:R-:W-:Y:S01]  /*72c0*/  FFMA.FTZ R122, R169, R168, 1.1641532182693481445e-10 ;  /* 0x2f000000a97a7423 */ /* 0x000fe200000100a8 */
[----:B------:R-:W-:Y:S01]  /*72d0*/  FMUL.FTZ R156, R173, R0 ;  /* 0x00000000ad9c7220 */ /* 0x000fe20000410000 */
[----:B------:R-:W-:Y:S01]  /*72e0*/  HADD2.F32 R173, -RZ, R11.H0_H0 ;  /* 0x2000000bffad7230 */ /* 0x000fe20000004100 */
[----:B------:R-:W-:Y:S02]  /*72f0*/  MOV R169, R158 ;  /* 0x0000009e00a97202 */ /* 0x000fe40000000f00 */
        /* <DEDUP_REMOVED lines=15> */
.L_x_30443:
        /* <DEDUP_REMOVED lines=15> */
.L_x_30445:
[----:B------:R-:W-:Y:S05]  /*74e0*/  BSYNC.RECONVERGENT B2 ;  /* 0x0000000000027941 */ /* 0x000fea0003800200 */
.L_x_30444:
        /* <DEDUP_REMOVED lines=61> */
.L_x_30442:
[----:B------:R-:W-:Y:S05]  /*78c0*/  BSYNC.RECONVERGENT B1 ;  /* 0x0000000000017941 */ /* 0x000fea0003800200 */
.L_x_30441:
[----:B------:R-:W-:Y:S01]  /*78d0*/  I2FP.F32.U32 R169, R169 ;  /* 0x000000a900a97245 */ /* 0x000fe20000201000 */
[----:B------:R-:W-:-:S04]  /*78e0*/  HADD2.F32 R123, -RZ, R123.H1_H1 ;  /* 0x3000007bff7b7230 */ /* 0x000fc80000004100 */
[----:B------:R-:W-:Y:S01]  /*78f0*/  FFMA.FTZ R168, R169, R168, 1.1641532182693481445e-10 ;  /* 0x2f000000a9a87423 */ /* 0x000fe200000100a8 */
[----:B------:R-:W-:-:S04]  /*7900*/  FMUL.FTZ R172, R123, R0 ;  /* 0x000000007bac7220 */ /* 0x000fc80000410000 */
[----:B------:R-:W-:Y:S01]  /*7910*/  FMUL.FTZ R123, R172, R161 ;  /* 0x000000a1ac7b7220 */ /* 0x000fe20000410000 */
[----:B------:R-:W-:Y:S01]  /*7920*/  FSETP.GTU.FTZ.AND P6, PT, R168, R163, PT ;  /* 0x000000a3a800720b */ /* 0x000fe20003fdc000 */
[----:B------:R-:W-:-:S03]  /*7930*/  HADD2.F32 R168, -RZ, R11.H1_H1 ;  /* 0x3000000bffa87230 */ /* 0x000fc60000004100 */
[----:B------:R-:W-:Y:S02]  /*7940*/  FSEL R123, R123, RZ, !P6 ;  /* 0x000000ff7b7b7208 */ /* 0x000fe40007000000 */
[----:B------:R-:W-:-:S03]  /*7950*/  PLOP3.LUT P6, PT, P6, PT, PT, 0x8, 0x80 ;  /* 0x000000000080781c */ /* 0x000fc600037ce170 */
[----:B------:R-:W-:-:S10]  /*7960*/  FMUL.FTZ R123, R123, R168 ;  /* 0x000000a87b7b7220 */ /* 0x000fd40000410000 */
.L_x_30405:
        /* <DEDUP_REMOVED lines=16> */
[----:B------:R-:W-:Y:S01]  /*7a70*/  MOV R161, R162 ;  /* 0x000000a200a17202 */ /* 0x000fe20000000f00 */
[C---:B------:R-:W-:Y:S01]  /*7a80*/  VIADD R162, R159.reuse, 0x80 ;  /* 0x000000809fa27836 */ /* 0x040fe20000000000 */
[----:B------:R0:W-:Y:S01]  /*7a90*/  STG.E.128 desc[UR6][R168.64], R92 ;  /* 0x0000005ca8007986 */ /* 0x0001e2000c101d06 */
[----:B-1----:R-:W-:-:S03]  /*7aa0*/  IMAD.WIDE.U32 R172, R159, 0x8, R172 ;  /* 0x000000089fac7825 */ /* 0x002fc600078e00ac */
[----:B------:R0:W-:Y:S04]  /*7ab0*/  STG.E.128 desc[UR6][R168.64+0x10], R120 ;  /* 0x00001078a8007986 */ /* 0x0001e8000c101d06 */
[----:B------:R0:W-:Y:S02]  /*7ac0*/  STG.E.64 desc[UR6][R172.64], R174 ;  /* 0x000000aeac007986 */ /* 0x0001e4000c101b06 */
.L_x_30364:
[----:B------:R-:W-:Y:S05]  /*7ad0*/  BSYNC.RECONVERGENT B0 ;  /* 0x0000000000007941 */ /* 0x000fea0003800200 */
.L_x_30363:
        /* <DEDUP_REMOVED lines=17> */
[----:B------:R-:W-:Y:S02]  /*7bf0*/  HFMA2 R99, -RZ, RZ, 0, 1.1920928955078125e-07 ;  /* 0x00000002ff637431 */ /* 0x000fe400000001ff */
[----:B-1----:R-:W-:Y:S01]  /*7c00*/  IMAD.MOV.U32 R96, RZ, RZ, R158 ;  /* 0x000000ffff607224 */ /* 0x002fe200078e009e */
        /* <DEDUP_REMOVED lines=12> */
.L_x_30451:
        /* <DEDUP_REMOVED lines=13> */
.L_x_30453:
[----:B------:R-:W-:Y:S05]  /*7da0*/  BSYNC.RECONVERGENT B2 ;  /* 0x0000000000027941 */ /* 0x000fea0003800200 */
.L_x_30452:
        /* <DEDUP_REMOVED lines=58> */
[----:B------:R-:W-:Y:S02]  /*8150*/  HFMA2 R99, -RZ, RZ, 0, 0 ;  /* 0x00000000ff637431 */ /* 0x000fe400000001ff */
[----:B------:R-:W-:-:S07]  /*8160*/  IMAD.MOV.U32 R96, RZ, RZ, R161 ;  /* 0x000000ffff607224 */ /* 0x000fce00078e00a1 */
.L_x_30450:
[----:B------:R-:W-:Y:S05]  /*8170*/  BSYNC.RECONVERGENT B1 ;  /* 0x0000000000017941 */ /* 0x000fea0003800200 */
.L_x_30449:
        /* <DEDUP_REMOVED lines=12> */
[----:B-1----:R-:W-:Y:S01]  /*8240*/  FSETP.GTU.FTZ.AND P0, PT, R96, R163, PT ;  /* 0x000000a36000720b */ /* 0x002fe20003f1c000 */
        /* <DEDUP_REMOVED lines=15> */
.L_x_30456:
        /* <DEDUP_REMOVED lines=13> */
.L_x_30458:
[----:B------:R-:W-:Y:S05]  /*8410*/  BSYNC.RECONVERGENT B2 ;  /* 0x0000000000027941 */ /* 0x000fea0003800200 */
.L_x_30457:
        /* <DEDUP_REMOVED lines=61> */
.L_x_30455:
[----:B------:R-:W-:Y:S05]  /*87f0*/  BSYNC.RECONVERGENT B1 ;  /* 0x0000000000017941 */ /* 0x000fea0003800200 */
.L_x_30454:
        /* <DEDUP_REMOVED lines=23> */
.L_x_30461:
        /* <DEDUP_REMOVED lines=13> */
.L_x_30463:
[----:B------:R-:W-:Y:S05]  /*8a40*/  BSYNC.RECONVERGENT B2 ;  /* 0x0000000000027941 */ /* 0x000fea0003800200 */
.L_x_30462:
        /* <DEDUP_REMOVED lines=61> */
.L_x_30460:
[----:B------:R-:W-:Y:S05]  /*8e20*/  BSYNC.RECONVERGENT B1 ;  /* 0x0000000000017941 */ /* 0x000fea0003800200 */
.L_x_30459:
        /* <DEDUP_REMOVED lines=23> */
.L_x_30466:
        /* <DEDUP_REMOVED lines=13> */
.L_x_30468:
[----:B------:R-:W-:Y:S05]  /*9070*/  BSYNC.RECONVERGENT B2 ;  /* 0x0000000000027941 */ /* 0x000fea0003800200 */
.L_x_30467:
        /* <DEDUP_REMOVED lines=61> */
.L_x_30465:
[----:B------:R-:W-:Y:S05]  /*9450*/  BSYNC.RECONVERGENT B1 ;  /* 0x0000000000017941 */ /* 0x000fea0003800200 */
.L_x_30464:
        /* <DEDUP_REMOVED lines=23> */
.L_x_30471:
        /* <DEDUP_REMOVED lines=13> */
.L_x_30473:
[----:B------:R-:W-:Y:S05]  /*96a0*/  BSYNC.RECONVERGENT B2 ;  /* 0x0000000000027941 */ /* 0x000fea0003800200 */
.L_x_30472:
        /* <DEDUP_REMOVED lines=61> */
.L_x_30470:
[----:B------:R-:W-:Y:S05]  /*9a80*/  BSYNC.RECONVERGENT B1 ;  /* 0x0000000000017941 */ /* 0x000fea0003800200 */
.L_x_30469:
        /* <DEDUP_REMOVED lines=23> */
.L_x_30476:
        /* <DEDUP_REMOVED lines=13> */
.L_x_30478:
[----:B------:R-:W-:Y:S05]  /*9cd0*/  BSYNC.RECONVERGENT B2 ;  /* 0x0000000000027941 */ /* 0x000fea0003800200 */
.L_x_30477:
        /* <DEDUP_REMOVED lines=59> */
[----:B------:R-:W-:Y:S01]  /*a090*/  LOP3.LUT R154, R125, R154, R175, 0x96, !PT ;  /* 0x0000009a7d9a7212 */ /* 0x000fe200078e96af */
[----:B------:R-:W-:-:S07]  /*a0a0*/  IMAD.MOV.U32 R168, RZ, RZ, R174 ;  /* 0x000000ffffa87224 */ /* 0x000fce00078e00ae */
.L_x_30475:
[----:B------:R-:W-:Y:S05]  /*a0b0*/  BSYNC.RECONVERGENT B1 ;  /* 0x0000000000017941 */ /* 0x000fea0003800200 */
.L_x_30474:
        /* <DEDUP_REMOVED lines=23> */
.L_x_30481:
        /* <DEDUP_REMOVED lines=13> */
.L_x_30483:
[----:B------:R-:W-:Y:S05]  /*a300*/  BSYNC.RECONVERGENT B2 ;  /* 0x0000000000027941 */ /* 0x000fea0003800200 */
.L_x_30482:
[----:B------:R-:W-:Y:S01]  /*a310*/  IMAD.WIDE.U32 R172, R150, -0x326172a9, RZ ;  /* 0xcd9e8d5796ac7825 */ /* 0x000fe200078e00ff */
[----:B------:R-:W-:Y:S02]  /*a320*/  LOP3.LUT R176, R157, R155, R3, 0x96, !PT ;  /* 0x0000009b9db07212 */ /* 0x000fe400078e9603 */
[----:B------:R-:W-:Y:S01]  /*a330*/  IADD3 R155, PT, PT, R2, -0x61c88647, RZ ;  /* 0x9e3779b9029b7810 */ /* 0x000fe20007ffe0ff */
[----:B------:R-:W-:Y:S01]  /*a340*/  IMAD.MOV.U32 R156, RZ, RZ, R168 ;  /* 0x000000ffff9c7224 */ /* 0x000fe200078e00a8 */
        /* <DEDUP_REMOVED lines=57> */
.L_x_30480:
[----:B------:R-:W-:Y:S05]  /*a6e0*/  BSYNC.RECONVERGENT B1 ;  /* 0x0000000000017941 */ /* 0x000fea0003800200 */
.L_x_30479:
        /* <DEDUP_REMOVED lines=23> */
.L_x_30486:
        /* <DEDUP_REMOVED lines=15> */
.L_x_30488:
[----:B------:R-:W-:Y:S05]  /*a950*/  BSYNC.RECONVERGENT B2 ;  /* 0x0000000000027941 */ /* 0x000fea0003800200 */
.L_x_30487:
        /* <DEDUP_REMOVED lines=61> */
.L_x_30485:
[----:B------:R-:W-:Y:S05]  /*ad30*/  BSYNC.RECONVERGENT B1 ;  /* 0x0000000000017941 */ /* 0x000fea0003800200 */
.L_x_30484:
        /* <DEDUP_REMOVED lines=11> */
.L_x_30448:
[----:B------:R-:W-:Y:S01]  /*adf0*/  ISETP.NE.AND P0, PT, R156, 0x1, PT ;  /* 0x000000019c00780c */ /* 0x000fe20003f05270 */
[----:B------:R-:W-:Y:S01]  /*ae00*/  BSSY.RECONVERGENT B1, `(.L_x_30490) ;  /* 0x0000059000017945 */ /* 0x000fe20003800200 */
[----:B------:R-:W-:Y:S01]  /*ae10*/  IMAD.MOV.U32 R99, RZ, RZ, 0x2 ;  /* 0x00000002ff637424 */ /* 0x000fe200078e00ff */
[----:B-1----:R-:W-:Y:S01]  /*ae20*/  MOV R96, R158 ;  /* 0x0000009e00607202 */ /* 0x002fe20000000f00 */
[----:B0-----:R-:W-:-:S09]  /*ae30*/  IMAD.MOV.U32 R168, RZ, RZ, R161 ;  /* 0x000000ffffa87224 */ /* 0x001fd200078e00a1 */
        /* <DEDUP_REMOVED lines=11> */
.L_x_30492:
        /* <DEDUP_REMOVED lines=13> */
.L_x_30494:
[----:B------:R-:W-:Y:S05]  /*afc0*/  BSYNC.RECONVERGENT B2 ;  /* 0x0000000000027941 */ /* 0x000fea0003800200 */
.L_x_30493:
        /* <DEDUP_REMOVED lines=60> */
.L_x_30491:
[----:B------:R-:W-:Y:S05]  /*b390*/  BSYNC.RECONVERGENT B1 ;  /* 0x0000000000017941 */ /* 0x000fea0003800200 */
.L_x_30490:
        /* <DEDUP_REMOVED lines=28> */
.L_x_30497:
        /* <DEDUP_REMOVED lines=13> */
.L_x_30499:
[----:B------:R-:W-:Y:S05]  /*b630*/  BSYNC.RECONVERGENT B2 ;  /* 0x0000000000027941 */ /* 0x000fea0003800200 */
.L_x_30498:
        /* <DEDUP_REMOVED lines=61> */
.L_x_30496:
[----:B------:R-:W-:Y:S05]  /*ba10*/  BSYNC.RECONVERGENT B1 ;  /* 0x0000000000017941 */ /* 0x000fea0003800200 */
.L_x_30495:
        /* <DEDUP_REMOVED lines=23> */
.L_x_30502:
        /* <DEDUP_REMOVED lines=13> */
.L_x_30504:
[----:B------:R-:W-:Y:S05]  /*bc60*/  BSYNC.RECONVERGENT B2 ;  /* 0x0000000000027941 */ /* 0x000fea0003800200 */
.L_x_30503:
        /* <DEDUP_REMOVED lines=61> */
.L_x_30501:
[----:B------:R-:W-:Y:S05]  /*c040*/  BSYNC.RECONVERGENT B1 ;  /* 0x0000000000017941 */ /* 0x000fea0003800200 */
.L_x_30500:
        /* <DEDUP_REMOVED lines=23> */
.L_x_30507:
        /* <DEDUP_REMOVED lines=13> */
.L_x_30509:
[----:B------:R-:W-:Y:S05]  /*c290*/  BSYNC.RECONVERGENT B2 ;  /* 0x0000000000027941 */ /* 0x000fea0003800200 */
.L_x_30508:
        /* <DEDUP_REMOVED lines=61> */
.L_x_30506:
[----:B------:R-:W-:Y:S05]  /*c670*/  BSYNC.RECONVERGENT B1 ;  /* 0x0000000000017941 */ /* 0x000fea0003800200 */
.L_x_30505:
        /* <DEDUP_REMOVED lines=9> */
[----:B------:R-:W-:Y:S02]  /*c710*/  HADD2.F32 R156, -RZ, R21.H1_H1 ;  /* 0x30000015ff9c7230 */ /* 0x000fe40000004100 */
[----:B------:R-:W-:Y:S01]  /*c720*/  IMAD.MOV.U32 R124, RZ, RZ, R158 ;  /* 0x000000ffff7c7224 */ /* 0x000fe200078e009e */
        /* <DEDUP_REMOVED lines=12> */
.L_x_30512:
        /* <DEDUP_REMOVED lines=13> */
.L_x_30514:
[----:B------:R-:W-:Y:S05]  /*c8c0*/  BSYNC.RECONVERGENT B2 ;  /* 0x0000000000027941 */ /* 0x000fea0003800200 */
.L_x_30513:
        /* <DEDUP_REMOVED lines=61> */
.L_x_30511:
[----:B------:R-:W-:Y:S05]  /*cca0*/  BSYNC.RECONVERGENT B1 ;  /* 0x0000000000017941 */ /* 0x000fea0003800200 */
.L_x_30510:
[----:B------:R-:W-:Y:S01]  /*ccb0*/  I2FP.F32.U32 R124, R124 ;  /* 0x0000007c007c7245 */ /* 0x000fe20000201000 */
[----:B------:R-:W-:Y:S01]  /*ccc0*/  HADD2.F32 R125, -RZ, R126.H0_H0 ;  /* 0x2000007eff7d7230 */ /* 0x000fe20000004100 */
[----:B------:R-:W-:Y:S01]  /*ccd0*/  ISETP.NE.AND P4, PT, R172, 0x1, PT ;  /* 0x00000001ac00780c */ /* 0x000fe20003f85270 */
[----:B------:R-:W-:Y:S01]  /*cce0*/  HADD2.F32 R173, -RZ, R22.H0_H0 ;  /* 0x20000016ffad7230 */ /* 0x000fe20000004100 */
[----:B------:R-:W-:Y:S01]  /*ccf0*/  BSSY.RECONVERGENT B1, `(.L_x_30515) ;  /* 0x000005e000017945 */ /* 0x000fe20003800200 */
        /* <DEDUP_REMOVED lines=18> */
.L_x_30517:
        /* <DEDUP_REMOVED lines=13> */
.L_x_30519:
[----:B------:R-:W-:Y:S05]  /*cef0*/  BSYNC.RECONVERGENT B2 ;  /* 0x0000000000027941 */ /* 0x000fea0003800200 */
.L_x_30518:
        /* <DEDUP_REMOVED lines=61> */
.L_x_30516:
[----:B------:R-:W-:Y:S05]  /*d2d0*/  BSYNC.RECONVERGENT B1 ;  /* 0x0000000000017941 */ /* 0x000fea0003800200 */
.L_x_30515:
        /* <DEDUP_REMOVED lines=23> */
.L_x_30522:
        /* <DEDUP_REMOVED lines=13> */
.L_x_30524:
[----:B------:R-:W-:Y:S05]  /*d520*/  BSYNC.RECONVERGENT B2 ;  /* 0x0000000000027941 */ /* 0x000fea0003800200 */
.L_x_30523:
        /* <DEDUP_REMOVED lines=61> */
.L_x_30521:
[----:B------:R-:W-:Y:S05]  /*d900*/  BSYNC.RECONVERGENT B1 ;  /* 0x0000000000017941 */ /* 0x000fea0003800200 */
.L_x_30520:
[----:B------:R-:W-:Y:S01]  /*d910*/  I2FP.F32.U32 R126, R126 ;  /* 0x0000007e007e7245 */ /* 0x000fe20000201000 */
[----:B------:R-:W-:Y:S01]  /*d920*/  HADD2.F32 R173, -RZ, R127.H0_H0 ;  /* 0x2000007fffad7230 */ /* 0x000fe20000004100 */
[----:B------:R-:W-:Y:S01]  /*d930*/  ISETP.NE.AND P6, PT, R175, 0x1, PT ;  /* 0x00000001af00780c */ /* 0x000fe20003fc5270 */
[----:B------:R-:W-:Y:S01]  /*d940*/  BSSY.RECONVERGENT B1, `(.L_x_30525) ;  /* 0x0000061000017945 */ /* 0x000fe20003800200 */
[----:B------:R-:W-:Y:S01]  /*d950*/  MOV R172, R158 ;  /* 0x0000009e00ac7202 */ /* 0x000fe20000000f00 */
[----:B------:R-:W-:Y:S01]  /*d960*/  FFMA.FTZ R126, R126, R169, 1.1641532182693481445e-10 ;  /* 0x2f0000007e7e7423 */ /* 0x000fe200000100a9 */
[----:B------:R-:W-:Y:S01]  /*d970*/  FMUL.FTZ R156, R173, R0 ;  /* 0x00000000ad9c7220 */ /* 0x000fe20000410000 */
[----:B------:R-:W-:-:S03]  /*d980*/  HADD2.F32 R173, -RZ, R23.H0_H0 ;  /* 0x20000017ffad7230 */ /* 0x000fc60000004100 */
        /* <DEDUP_REMOVED lines=15> */
.L_x_30527:
        /* <DEDUP_REMOVED lines=15> */
.L_x_30529:
[----:B------:R-:W-:Y:S05]  /*db70*/  BSYNC.RECONVERGENT B2 ;  /* 0x0000000000027941 */ /* 0x000fea0003800200 */
.L_x_30528:
        /* <DEDUP_REMOVED lines=60> */
[----:B------:R-:W-:-:S07]  /*df40*/  LOP3.LUT R154, R173, R154, R175, 0x96, !PT ;  /* 0x0000009aad9a7212 */ /* 0x000fce00078e96af */
.L_x_30526:
[----:B------:R-:W-:Y:S05]  /*df50*/  BSYNC.RECONVERGENT B1 ;  /* 0x0000000000017941 */ /* 0x000fea0003800200 */
.L_x_30525:
        /* <DEDUP_REMOVED lines=10> */
.L_x_30489:
        /* <DEDUP_REMOVED lines=22> */
.L_x_30447:
[----:B------:R-:W-:Y:S05]  /*e160*/  BSYNC.RECONVERGENT B0 ;  /* 0x0000000000007941 */ /* 0x000fea0003800200 */
.L_x_30446:
        /* <DEDUP_REMOVED lines=8> */
[----:B------:R-:W3:Y:S01]  /*e1f0*/  @P0 LDC.64 R102, c[0x0][0x3a0] ;  /* 0x0000e800ff660b82 */ /* 0x000ee20000000a00 */
[----:B-1----:R-:W-:-:S05]  /*e200*/  IMAD.WIDE.U32 R100, R162, 0x10, R100 ;  /* 0x00000010a2647825 */ /* 0x002fca00078e0064 */
[----:B------:R1:W5:Y:S01]  /*e210*/  LDG.E.128 R128, desc[UR6][R100.64] ;  /* 0x0000000664807981 */ /* 0x000362000c1e1d00 */
[----:B---3--:R-:W-:-:S05]  /*e220*/  @P0 IMAD.WIDE.U32 R102, R162, 0x20, R102 ;  /* 0x00000020a2660825 */ /* 0x008fca00078e0066 */
[----:B------:R1:W5:Y:S04]  /*e230*/  @P0 LDG.E.128 R88, desc[UR6][R102.64] ;  /* 0x0000000666580981 */ /* 0x000368000c1e1d00 */
[----:B------:R1:W5:Y:S01]  /*e240*/  @P0 LDG.E.128 R84, desc[UR6][R102.64+0x10] ;  /* 0x0000100666540981 */ /* 0x000362000c1e1d00 */
[----:B------:R-:W-:Y:S05]  /*e250*/  @!P0 BRA `(.L_x_30532) ;  /* 0x0000003000888947 */ /* 0x000fea0003800000 */
[----:B------:R-:W-:Y:S01]  /*e260*/  ISETP.NE.AND P0, PT, R156, 0x1, PT ;  /* 0x000000019c00780c */ /* 0x000fe20003f05270 */
[----:B------:R-:W-:Y:S01]  /*e270*/  BSSY.RECONVERGENT B1, `(.L_x_30533) ;  /* 0x0000059000017945 */ /* 0x000fe20003800200 */
[----:B-1----:R-:W-:Y:S02]  /*e280*/  HFMA2 R103, -RZ, RZ, 0, 1.1920928955078125e-07 ;  /* 0x00000002ff677431 */ /* 0x002fe400000001ff */
        /* <DEDUP_REMOVED lines=13> */
.L_x_30535:
        /* <DEDUP_REMOVED lines=13> */
.L_x_30537:
[----:B------:R-:W-:Y:S05]  /*e430*/  BSYNC.RECONVERGENT B2 ;  /* 0x0000000000027941 */ /* 0x000fea0003800200 */
.L_x_30536:
        /* <DEDUP_REMOVED lines=60> */
.L_x_30534:
[----:B------:R-:W-:Y:S05]  /*e800*/  BSYNC.RECONVERGENT B1 ;  /* 0x0000000000017941 */ /* 0x000fea0003800200 */
.L_x_30533:
        /* <DEDUP_REMOVED lines=28> */
.L_x_30540:
        /* <DEDUP_REMOVED lines=13> */
.L_x_30542:
[----:B------:R-:W-:Y:S05]  /*eaa0*/  BSYNC.RECONVERGENT B2 ;  /* 0x0000000000027941 */ /* 0x000fea0003800200 */
.L_x_30541:
[----:B------:R-:W-:Y:S01]  /*eab0*/  IMAD.WIDE.U32 R154, R150, -0x326172a9, RZ ;  /* 0xcd9e8d57969a7825 */ /* 0x000fe200078e00ff */
[----:B--2---:R-:W-:-:S03]  /*eac0*/  LOP3.LUT R174, R157, R103, R3, 0x96, !PT ;  /* 0x000000679dae7212 */ /* 0x004fc600078e9603 */
        /* <DEDUP_REMOVED lines=59> */
.L_x_30539:
[----:B------:R-:W-:Y:S05]  /*ee80*/  BSYNC.RECONVERGENT B1 ;  /* 0x0000000000017941 */ /* 0x000fea0003800200 */
.L_x_30538:
[----:B------:R-:W-:Y:S01]  /*ee90*/  I2FP.F32.U32 R102, R101 ;  /* 0x0000006500667245 */ /* 0x000fe20000201000 */
[----:B------:R-:W-:Y:S01]  /*eea0*/  HADD2.F32 R101, -RZ, R128.H1_H1 ;  /* 0x30000080ff657230 */ /* 0x000fe20000004100 */
[----:B------:R-:W-:Y:S01]  /*eeb0*/  ISETP.NE.AND P1, PT, R156, 0x1, PT ;  /* 0x000000019c00780c */ /* 0x000fe20003f25270 */
[----:B------:R-:W-:Y:S01]  /*eec0*/  BSSY.RECONVERGENT B1, `(.L_x_30543) ;  /* 0x000005f000017945 */ /* 0x000fe20003800200 */
[----:B--2---:R-:W-:Y:S02]  /*eed0*/  IMAD.MOV.U32 R172, RZ, RZ, 0x2 ;  /* 0x00000002ffac7424 */ /* 0x004fe400078e00ff */
        /* <DEDUP_REMOVED lines=18> */
.L_x_30545:
        /* <DEDUP_REMOVED lines=13> */
.L_x_30547:
[----:B------:R-:W-:Y:S05]  /*f0d0*/  BSYNC.RECONVERGENT B2 ;  /* 0x0000000000027941 */ /* 0x000fea0003800200 */
.L_x_30546:
        /* <DEDUP_REMOVED lines=61> */
.L_x_30544:
[----:B------:R-:W-:Y:S05]  /*f4b0*/  BSYNC.RECONVERGENT B1 ;  /* 0x0000000000017941 */ /* 0x000fea0003800200 */
.L_x_30543:
        /* <DEDUP_REMOVED lines=23> */
.L_x_30550:
        /* <DEDUP_REMOVED lines=13> */
.L_x_30552:
[----:B------:R-:W-:Y:S05]  /*f700*/  BSYNC.RECONVERGENT B2 ;  /* 0x0000000000027941 */ /* 0x000fea0003800200 */
.L_x_30551:
        /* <DEDUP_REMOVED lines=61> */
.L_x_30549:
[----:B------:R-:W-:Y:S05]  /*fae0*/  BSYNC.RECONVERGENT B1 ;  /* 0x0000000000017941 */ /* 0x000fea0003800200 */
.L_x_30548:
        /* <DEDUP_REMOVED lines=23> */
.L_x_30555:
        /* <DEDUP_REMOVED lines=13> */
.L_x_30557:
[----:B------:R-:W-:Y:S05]  /*fd30*/  BSYNC.RECONVERGENT B2 ;  /* 0x0000000000027941 */ /* 0x000fea0003800200 */
.L_x_30556:
        /* <DEDUP_REMOVED lines=61> */
.L_x_30554:
[----:B------:R-:W-:Y:S05]  /*10110*/  BSYNC.RECONVERGENT B1 ;  /* 0x0000000000017941 */ /* 0x000fea0003800200 */
.L_x_30553:
        /* <DEDUP_REMOVED lines=23> */
.L_x_30560:
        /* <DEDUP_REMOVED lines=13> */
.L_x_30562:
[----:B------:R-:W-:Y:S05]  /*10360*/  BSYNC.RECONVERGENT B2 ;  /* 0x0000000000027941 */ /* 0x000fea0003800200 */
.L_x_30561:
        /* <DEDUP_REMOVED lines=61> */
.L_x_30559:
[----:B------:R-:W-:Y:S05]  /*10740*/  BSYNC.RECONVERGENT B1 ;  /* 0x0000000000017941 */ /* 0x000fea0003800200 */
.L_x_30558:
        /* <DEDUP_REMOVED lines=23> */
.L_x_30565:
        /* <DEDUP_REMOVED lines=13> */
.L_x_30567:
[----:B------:R-:W-:Y:S05]  /*10990*/  BSYNC.RECONVERGENT B2 ;  /* 0x0000000000027941 */ /* 0x000fea0003800200 */
.L_x_30566:
        /* <DEDUP_REMOVED lines=61> */
.L_x_30564:
[----:B------:R-:W-:Y:S05]  /*10d70*/  BSYNC.RECONVERGENT B1 ;  /* 0x0000000000017941 */ /* 0x000fea0003800200 */
.L_x_30563:
        /* <DEDUP_REMOVED lines=23> */
.L_x_30570:
        /* <DEDUP_REMOVED lines=15> */
.L_x_30572:
[----:B------:R-:W-:Y:S05]  /*10fe0*/  BSYNC.RECONVERGENT B2 ;  /* 0x0000000000027941 */ /* 0x000fea0003800200 */
.L_x_30571:
        /* <DEDUP_REMOVED lines=61> */
.L_x_30569:
[----:B------:R-:W-:Y:S05]  /*113c0*/  BSYNC.RECONVERGENT B1 ;  /* 0x0000000000017941 */ /* 0x000fea0003800200 */
.L_x_30568:
        /* <DEDUP_REMOVED lines=11> */
.L_x_30532:
[----:B------:R-:W-:Y:S01]  /*11480*/  ISETP.NE.AND P0, PT, R156, 0x1, PT ;  /* 0x000000019c00780c */ /* 0x000fe20003f05270 */
[----:B------:R-:W-:Y:S01]  /*11490*/  BSSY.RECONVERGENT B1, `(.L_x_30574) ;  /* 0x0000059000017945 */ /* 0x000fe20003800200 */
[----:B-1----:R-:W-:Y:S01]  /*114a0*/  IMAD.MOV.U32 R103, RZ, RZ, 0x2 ;  /* 0x00000002ff677424 */ /* 0x002fe200078e00ff */
[----:B------:R-:W-:Y:S01]  /*114b0*/  MOV R100, R158 ;  /* 0x0000009e00647202 */ /* 0x000fe20000000f00 */
        /* <DEDUP_REMOVED lines=12> */
.L_x_30576:
        /* <DEDUP_REMOVED lines=13> */
.L_x_30578:
[----:B------:R-:W-:Y:S05]  /*11650*/  BSYNC.RECONVERGENT B2 ;  /* 0x0000000000027941 */ /* 0x000fea0003800200 */
.L_x_30577:
        /* <DEDUP_REMOVED lines=60> */
.L_x_30575:
[----:B------:R-:W-:Y:S05]  /*11a20*/  BSYNC.RECONVERGENT B1 ;  /* 0x0000000000017941 */ /* 0x000fea0003800200 */
.L_x_30574:
        /* <DEDUP_REMOVED lines=28> */
.L_x_30581:
        /* <DEDUP_REMOVED lines=13> */
.L_x_30583:
[----:B------:R-:W-:Y:S05]  /*11cc0*/  BSYNC.RECONVERGENT B2 ;  /* 0x0000000000027941 */ /* 0x000fea0003800200 */
.L_x_30582:
[----:B------:R-:W-:Y:S01]  /*11cd0*/  IMAD.WIDE.U32 R154, R150, -0x326172a9, RZ ;  /* 0xcd9e8d57969a7825 */ /* 0x000fe200078e00ff */
[----:B--2---:R-:W-:Y:S02]  /*11ce0*/  LOP3.LUT R174, R157, R103, R3, 0x96, !PT ;  /* 0x000000679dae7212 */ /* 0x004fe400078e9603 */
        /* <DEDUP_REMOVED lines=59> */
.L_x_30580:
[----:B------:R-:W-:Y:S05]  /*120a0*/  BSYNC.RECONVERGENT B1 ;  /* 0x0000000000017941 */ /* 0x000fea0003800200 */
.L_x_30579:
[----:B------:R-:W-:Y:S01]  /*120b0*/  I2FP.F32.U32 R102, R101 ;  /* 0x0000006500667245 */ /* 0x000fe20000201000 */
[----:B------:R-:W-:Y:S01]  /*120c0*/  HADD2.F32 R101, -RZ, R128.H1_H1 ;  /* 0x30000080ff657230 */ /* 0x000fe20000004100 */
[----:B------:R-:W-:Y:S01]  /*120d0*/  ISETP.NE.AND P1, PT, R156, 0x1, PT ;  /* 0x000000019c00780c */ /* 0x000fe20003f25270 */
[----:B------:R-:W-:Y:S01]  /*120e0*/  BSSY.RECONVERGENT B1, `(.L_x_30584) ;  /* 0x000005f000017945 */ /* 0x000fe20003800200 */
[----:B--2---:R-:W-:Y:S02]  /*120f0*/  HFMA2 R172, -RZ, RZ, 0, 1.1920928955078125e-07 ;  /* 0x00000002ffac7431 */ /* 0x004fe400000001ff */
        /* <DEDUP_REMOVED lines=18> */
.L_x_30586:
        /* <DEDUP_REMOVED lines=13> */
.L_x_30588:
[----:B------:R-:W-:Y:S05]  /*122f0*/  BSYNC.RECONVERGENT B2 ;  /* 0x0000000000027941 */ /* 0x000fea0003800200 */
.L_x_30587:
        /* <DEDUP_REMOVED lines=61> */
.L_x_30585:
[----:B------:R-:W-:Y:S05]  /*126d0*/  BSYNC.RECONVERGENT B1 ;  /* 0x0000000000017941 */ /* 0x000fea0003800200 */
.L_x_30584:
        /* <DEDUP_REMOVED lines=23> */
.L_x_30591:
        /* <DEDUP_REMOVED lines=13> */
.L_x_30593:
[----:B------:R-:W-:Y:S05]  /*12920*/  BSYNC.RECONVERGENT B2 ;  /* 0x0000000000027941 */ /* 0x000fea0003800200 */
.L_x_30592:
        /* <DEDUP_REMOVED lines=61> */
.L_x_30590:
[----:B------:R-:W-:Y:S05]  /*12d00*/  BSYNC.RECONVERGENT B1 ;  /* 0x0000000000017941 */ /* 0x000fea0003800200 */
.L_x_30589:
        /* <DEDUP_REMOVED lines=23> */
.L_x_30596:
        /* <DEDUP_REMOVED lines=13> */
.L_x_30598:
[----:B------:R-:W-:Y:S05]  /*12f50*/  BSYNC.RECONVERGENT B2 ;  /* 0x0000000000027941 */ /* 0x000fea0003800200 */
.L_x_30597:
        /* <DEDUP_REMOVED lines=61> */
.L_x_30595:
[----:B------:R-:W-:Y:S05]  /*13330*/  BSYNC.RECONVERGENT B1 ;  /* 0x0000000000017941 */ /* 0x000fea0003800200 */
.L_x_30594:
        /* <DEDUP_REMOVED lines=23> */
.L_x_30601:
        /* <DEDUP_REMOVED lines=13> */
.L_x_30603:
[----:B------:R-:W-:Y:S05]  /*13580*/  BSYNC.RECONVERGENT B2 ;  /* 0x0000000000027941 */ /* 0x000fea0003800200 */
.L_x_30602:
        /* <DEDUP_REMOVED lines=61> */
.L_x_30600:
[----:B------:R-:W-:Y:S05]  /*13960*/  BSYNC.RECONVERGENT B1 ;  /* 0x0000000000017941 */ /* 0x000fea0003800200 */
.L_x_30599:
        /* <DEDUP_REMOVED lines=23> */
.L_x_30606:
        /* <DEDUP_REMOVED lines=13> */
.L_x_30608:
[----:B------:R-:W-:Y:S05]  /*13bb0*/  BSYNC.RECONVERGENT B2 ;  /* 0x0000000000027941 */ /* 0x000fea0003800200 */
.L_x_30607:
        /* <DEDUP_REMOVED lines=61> */
.L_x_30605:
[----:B------:R-:W-:Y:S05]  /*13f90*/  BSYNC.RECONVERGENT B1 ;  /* 0x0000000000017941 */ /* 0x000fea0003800200 */
.L_x_30604:
        /* <DEDUP_REMOVED lines=23> */
.L_x_30611:
        /* <DEDUP_REMOVED lines=15> */
.L_x_30613:
[----:B------:R-:W-:Y:S05]  /*14200*/  BSYNC.RECONVERGENT B2 ;  /* 0x0000000000027941 */ /* 0x000fea0003800200 */
.L_x_30612:
        /* <DEDUP_REMOVED lines=61> */
.L_x_30610:
[----:B------:R-:W-:Y:S05]  /*145e0*/  BSYNC.RECONVERGENT B1 ;  /* 0x0000000000017941 */ /* 0x000fea0003800200 */
.L_x_30609:
        /* <DEDUP_REMOVED lines=10> */
.L_x_30573:
        /* <DEDUP_REMOVED lines=22> */
.L_x_30531:
[----:B------:R-:W-:Y:S05]  /*147f0*/  BSYNC.RECONVERGENT B0 ;  /* 0x0000000000007941 */ /* 0x000fea0003800200 */
.L_x_30530:
        /* <DEDUP_REMOVED lines=8> */
[----:B------:R-:W4:Y:S01]  /*14880*/  @P0 LDC.64 R106, c[0x0][0x3a0] ;  /* 0x0000e800ff6a0b82 */ /* 0x000f220000000a00 */
[----:B-1----:R-:W-:-:S05]  /*14890*/  IMAD.WIDE.U32 R104, R162, 0x10, R104 ;  /* 0x00000010a2687825 */ /* 0x002fca00078e0068 */
[----:B------:R1:W5:Y:S01]  /*148a0*/  LDG.E.128 R132, desc[UR6][R104.64] ;  /* 0x0000000668847981 */ /* 0x000362000c1e1d00 */
[----:B----4-:R-:W-:-:S05]  /*148b0*/  @P0 IMAD.WIDE.U32 R106, R162, 0x20, R106 ;  /* 0x00000020a26a0825 */ /* 0x010fca00078e006a */
        /* <DEDUP_REMOVED lines=19> */
.L_x_30619:
        /* <DEDUP_REMOVED lines=13> */
.L_x_30621:
[----:B------:R-:W-:Y:S05]  /*14ac0*/  BSYNC.RECONVERGENT B2 ;  /* 0x0000000000027941 */ /* 0x000fea0003800200 */
.L_x_30620:
        /* <DEDUP_REMOVED lines=60> */
.L_x_30618:
[----:B------:R-:W-:Y:S05]  /*14e90*/  BSYNC.RECONVERGENT B1 ;  /* 0x0000000000017941 */ /* 0x000fea0003800200 */
.L_x_30617:
        /* <DEDUP_REMOVED lines=28> */
.L_x_30624:
        /* <DEDUP_REMOVED lines=13> */
.L_x_30626:
[----:B------:R-:W-:Y:S05]  /*15130*/  BSYNC.RECONVERGENT B2 ;  /* 0x0000000000027941 */ /* 0x000fea0003800200 */
.L_x_30625:
[----:B------:R-:W-:Y:S01]  /*15140*/  IMAD.WIDE.U32 R154, R150, -0x326172a9, RZ ;  /* 0xcd9e8d57969a7825 */ /* 0x000fe200078e00ff */
[----:B--23--:R-:W-:-:S03]  /*15150*/  LOP3.LUT R174, R157, R107, R3, 0x96, !PT ;  /* 0x0000006b9dae7212 */ /* 0x00cfc600078e9603 */
        /* <DEDUP_REMOVED lines=59> */
.L_x_30623:
[----:B------:R-:W-:Y:S05]  /*15510*/  BSYNC.RECONVERGENT B1 ;  /* 0x0000000000017941 */ /* 0x000fea0003800200 */
.L_x_30622:
[----:B------:R-:W-:Y:S01]  /*15520*/  I2FP.F32.U32 R106, R105 ;  /* 0x00000069006a7245 */ /* 0x000fe20000201000 */
[----:B------:R-:W-:Y:S01]  /*15530*/  HADD2.F32 R105, -RZ, R132.H1_H1 ;  /* 0x30000084ff697230 */ /* 0x000fe20000004100 */
[----:B------:R-:W-:Y:S01]  /*15540*/  ISETP.NE.AND P1, PT, R156, 0x1, PT ;  /* 0x000000019c00780c */ /* 0x000fe20003f25270 */
[----:B------:R-:W-:Y:S01]  /*15550*/  BSSY.RECONVERGENT B1, `(.L_x_30627) ;  /* 0x000005f000017945 */ /* 0x000fe20003800200 */
[----:B--23--:R-:W-:Y:S02]  /*15560*/  IMAD.MOV.U32 R172, RZ, RZ, 0x2 ;  /* 0x00000002ffac7424 */ /* 0x00cfe400078e00ff */
        /* <DEDUP_REMOVED lines=18> */
.L_x_30629:
        /* <DEDUP_REMOVED lines=13> */
.L_x_30631:
[----:B------:R-:W-:Y:S05]  /*15760*/  BSYNC.RECONVERGENT B2 ;  /* 0x0000000000027941 */ /* 0x000fea0003800200 */
.L_x_30630:
        /* <DEDUP_REMOVED lines=61> */
.L_x_30628:
[----:B------:R-:W-:Y:S05]  /*15b40*/  BSYNC.RECONVERGENT B1 ;  /* 0x0000000000017941 */ /* 0x000fea0003800200 */
.L_x_30627:
        /* <DEDUP_REMOVED lines=23> */
.L_x_30634:
        /* <DEDUP_REMOVED lines=13> */
.L_x_30636:
[----:B------:R-:W-:Y:S05]  /*15d90*/  BSYNC.RECONVERGENT B2 ;  /* 0x0000000000027941 */ /* 0x000fea0003800200 */
.L_x_30635:
        /* <DEDUP_REMOVED lines=61> */
.L_x_30633:
[----:B------:R-:W-:Y:S05]  /*16170*/  BSYNC.RECONVERGENT B1 ;  /* 0x0000000000017941 */ /* 0x000fea0003800200 */
.L_x_30632:
        /* <DEDUP_REMOVED lines=23> */
.L_x_30639:
        /* <DEDUP_REMOVED lines=13> */
.L_x_30641:
[----:B------:R-:W-:Y:S05]  /*163c0*/  BSYNC.RECONVERGENT B2 ;  /* 0x0000000000027941 */ /* 0x000fea0003800200 */
.L_x_30640:
        /* <DEDUP_REMOVED lines=61> */
.L_x_30638:
[----:B------:R-:W-:Y:S05]  /*167a0*/  BSYNC.RECONVERGENT B1 ;  /* 0x0000000000017941 */ /* 0x000fea0003800200 */
.L_x_30637:
        /* <DEDUP_REMOVED lines=23> */
.L_x_30644:
        /* <DEDUP_REMOVED lines=13> */
.L_x_30646:
[----:B------:R-:W-:Y:S05]  /*169f0*/  BSYNC.RECONVERGENT B2 ;  /* 0x0000000000027941 */ /* 0x000fea0003800200 */
.L_x_30645:
        /* <DEDUP_REMOVED lines=61> */
.L_x_30643:
[----:B------:R-:W-:Y:S05]  /*16dd0*/  BSYNC.RECONVERGENT B1 ;  /* 0x0000000000017941 */ /* 0x000fea0003800200 */
.L_x_30642:
        /* <DEDUP_REMOVED lines=23> */
.L_x_30649:
        /* <DEDUP_REMOVED lines=13> */
.L_x_30651:
[----:B------:R-:W-:Y:S05]  /*17020*/  BSYNC.RECONVERGENT B2 ;  /* 0x0000000000027941 */ /* 0x000fea0003800200 */
.L_x_30650:
        /* <DEDUP_REMOVED lines=61> */
.L_x_30648:
[----:B------:R-:W-:Y:S05]  /*17400*/  BSYNC.RECONVERGENT B1 ;  /* 0x0000000000017941 */ /* 0x000fea0003800200 */
.L_x_30647:
        /* <DEDUP_REMOVED lines=23> */
.L_x_30654:
        /* <DEDUP_REMOVED lines=15> */
.L_x_30656:
[----:B------:R-:W-:Y:S05]  /*17670*/  BSYNC.RECONVERGENT B2 ;  /* 0x0000000000027941 */ /* 0x000fea0003800200 */
.L_x_30655:
        /* <DEDUP_REMOVED lines=61> */
.L_x_30653:
[----:B------:R-:W-:Y:S05]  /*17a50*/  BSYNC.RECONVERGENT B1 ;  /* 0x0000000000017941 */ /* 0x000fea0003800200 */
.L_x_30652:
        /* <DEDUP_REMOVED lines=11> */
.L_x_30616:
        /* <DEDUP_REMOVED lines=16> */
.L_x_30660:
        /* <DEDUP_REMOVED lines=13> */
.L_x_30662:
[----:B------:R-:W-:Y:S05]  /*17ce0*/  BSYNC.RECONVERGENT B2 ;  /* 0x0000000000027941 */ /* 0x000fea0003800200 */
.L_x_30661:
        /* <DEDUP_REMOVED lines=60> */
.L_x_30659:
[----:B------:R-:W-:Y:S05]  /*180b0*/  BSYNC.RECONVERGENT B1 ;  /* 0x0000000000017941 */ /* 0x000fea0003800200 */
.L_x_30658:
        /* <DEDUP_REMOVED lines=28> */
.L_x_30665:
        /* <DEDUP_REMOVED lines=13> */
.L_x_30667:
[----:B------:R-:W-:Y:S05]  /*18350*/  BSYNC.RECONVERGENT B2 ;  /* 0x0000000000027941 */ /* 0x000fea0003800200 */
.L_x_30666:
[----:B------:R-:W-:Y:S01]  /*18360*/  IMAD.WIDE.U32 R154, R150, -0x326172a9, RZ ;  /* 0xcd9e8d57969a7825 */ /* 0x000fe200078e00ff */
[----:B--23--:R-:W-:Y:S02]  /*18370*/  LOP3.LUT R174, R157, R107, R3, 0x96, !PT ;  /* 0x0000006b9dae7212 */ /* 0x00cfe400078e9603 */
        /* <DEDUP_REMOVED lines=59> */
.L_x_30664:
[----:B------:R-:W-:Y:S05]  /*18730*/  BSYNC.RECONVERGENT B1 ;  /* 0x0000000000017941 */ /* 0x000fea0003800200 */
.L_x_30663:
[----:B------:R-:W-:Y:S01]  /*18740*/  I2FP.F32.U32 R106, R105 ;  /* 0x00000069006a7245 */ /* 0x000fe20000201000 */
[----:B------:R-:W-:Y:S01]  /*18750*/  HADD2.F32 R105, -RZ, R132.H1_H1 ;  /* 0x30000084ff697230 */ /* 0x000fe20000004100 */
[----:B------:R-:W-:Y:S01]  /*18760*/  ISETP.NE.AND P1, PT, R156, 0x1, PT ;  /* 0x000000019c00780c */ /* 0x000fe20003f25270 */
[----:B------:R-:W-:Y:S01]  /*18770*/  BSSY.RECONVERGENT B1, `(.L_x_30668) ;  /* 0x000005f000017945 */ /* 0x000fe20003800200 */
[----:B--23--:R-:W-:Y:S02]  /*18780*/  HFMA2 R172, -RZ, RZ, 0, 1.1920928955078125e-07 ;  /* 0x00000002ffac7431 */ /* 0x00cfe400000001ff */
        /* <DEDUP_REMOVED lines=18> */
.L_x_30670:
        /* <DEDUP_REMOVED lines=13> */
.L_x_30672:
[----:B------:R-:W-:Y:S05]  /*18980*/  BSYNC.RECONVERGENT B2 ;  /* 0x0000000000027941 */ /* 0x000fea0003800200 */
.L_x_30671:
        /* <DEDUP_REMOVED lines=61> */
.L_x_30669:
[----:B------:R-:W-:Y:S05]  /*18d60*/  BSYNC.RECONVERGENT B1 ;  /* 0x0000000000017941 */ /* 0x000fea0003800200 */
.L_x_30668:
        /* <DEDUP_REMOVED lines=23> */
.L_x_30675:
        /* <DEDUP_REMOVED lines=13> */
.L_x_30677:
[----:B------:R-:W-:Y:S05]  /*18fb0*/  BSYNC.RECONVERGENT B2 ;  /* 0x0000000000027941 */ /* 0x000fea0003800200 */
.L_x_30676:
        /* <DEDUP_REMOVED lines=61> */
.L_x_30674:
[----:B------:R-:W-:Y:S05]  /*19390*/  BSYNC.RECONVERGENT B1 ;  /* 0x0000000000017941 */ /* 0x000fea0003800200 */
.L_x_30673:
        /* <DEDUP_REMOVED lines=23> */
.L_x_30680:
        /* <DEDUP_REMOVED lines=13> */
.L_x_30682:
[----:B------:R-:W-:Y:S05]  /*195e0*/  BSYNC.RECONVERGENT B2 ;  /* 0x0000000000027941 */ /* 0x000fea0003800200 */
.L_x_30681:
        /* <DEDUP_REMOVED lines=61> */
.L_x_30679:
[----:B------:R-:W-:Y:S05]  /*199c0*/  BSYNC.RECONVERGENT B1 ;  /* 0x0000000000017941 */ /* 0x000fea0003800200 */
.L_x_30678:
        /* <DEDUP_REMOVED lines=23> */
.L_x_30685:
        /* <DEDUP_REMOVED lines=13> */
.L_x_30687:
[----:B------:R-:W-:Y:S05]  /*19c10*/  BSYNC.RECONVERGENT B2 ;  /* 0x0000000000027941 */ /* 0x000fea0003800200 */
.L_x_30686:
        /* <DEDUP_REMOVED lines=61> */
.L_x_30684:
[----:B------:R-:W-:Y:S05]  /*19ff0*/  BSYNC.RECONVERGENT B1 ;  /* 0x0000000000017941 */ /* 0x000fea0003800200 */
.L_x_30683:
        /* <DEDUP_REMOVED lines=23> */
.L_x_30690:
        /* <DEDUP_REMOVED lines=13> */
.L_x_30692:
[----:B------:R-:W-:Y:S05]  /*1a240*/  BSYNC.RECONVERGENT B2 ;  /* 0x0000000000027941 */ /* 0x000fea0003800200 */
.L_x_30691:
        /* <DEDUP_REMOVED lines=61> */
.L_x_30689:
[----:B------:R-:W-:Y:S05]  /*1a620*/  BSYNC.RECONVERGENT B1 ;  /* 0x0000000000017941 */ /* 0x000fea0003800200 */
.L_x_30688:
        /* <DEDUP_REMOVED lines=23> */
.L_x_30695:
        /* <DEDUP_REMOVED lines=15> */
.L_x_30697:
[----:B------:R-:W-:Y:S05]  /*1a890*/  BSYNC.RECONVERGENT B2 ;  /* 0x0000000000027941 */ /* 0x000fea0003800200 */
.L_x_30696:
        /* <DEDUP_REMOVED lines=61> */
.L_x_30694:
[----:B------:R-:W-:Y:S05]  /*1ac70*/  BSYNC.RECONVERGENT B1 ;  /* 0x0000000000017941 */ /* 0x000fea0003800200 */
.L_x_30693:
        /* <DEDUP_REMOVED lines=10> */
.L_x_30657:
        /* <DEDUP_REMOVED lines=22> */
.L_x_30615:
[----:B------:R-:W-:Y:S05]  /*1ae80*/  BSYNC.RECONVERGENT B0 ;  /* 0x0000000000007941 */ /* 0x000fea0003800200 */
.L_x_30614:
        /* <DEDUP_REMOVED lines=8> */
[----:B------:R-:W0:Y:S01]  /*1af10*/  @P0 LDC.64 R110, c[0x0][0x3a0] ;  /* 0x0000e800ff6e0b82 */ /* 0x000e220000000a00 */
[----:B-1----:R-:W-:-:S05]  /*1af20*/  IMAD.WIDE.U32 R108, R162, 0x10, R108 ;  /* 0x00000010a26c7825 */ /* 0x002fca00078e006c */
[----:B------:R1:W5:Y:S01]  /*1af30*/  LDG.E.128 R136, desc[UR6][R108.64] ;  /* 0x000000066c887981 */ /* 0x000362000c1e1d00 */
[----:B0-----:R-:W-:-:S05]  /*1af40*/  @P0 IMAD.WIDE.U32 R110, R162, 0x20, R110 ;  /* 0x00000020a26e0825 */ /* 0x001fca00078e006e */
[----:B------:R1:W5:Y:S04]  /*1af50*/  @P0 LDG.E.128 R88, desc[UR6][R110.64] ;  /* 0x000000066e580981 */ /* 0x000368000c1e1d00 */
[----:B------:R1:W5:Y:S01]  /*1af60*/  @P0 LDG.E.128 R84, desc[UR6][R110.64+0x10] ;  /* 0x000010066e540981 */ /* 0x000362000c1e1d00 */
[----:B------:R-:W-:Y:S05]  /*1af70*/  @!P0 BRA `(.L_x_30700) ;  /* 0x0000003000888947 */ /* 0x000fea0003800000 */
[----:B------:R-:W-:Y:S01]  /*1af80*/  ISETP.NE.AND P0, PT, R156, 0x1, PT ;  /* 0x000000019c00780c */ /* 0x000fe20003f05270 */
[----:B------:R-:W-:Y:S01]  /*1af90*/  BSSY.RECONVERGENT B1, `(.L_x_30701) ;  /* 0x0000059000017945 */ /* 0x000fe20003800200 */
[----:B-1----:R-:W-:Y:S02]  /*1afa0*/  HFMA2 R111, -RZ, RZ, 0, 1.1920928955078125e-07 ;  /* 0x00000002ff6f7431 */ /* 0x002fe400000001ff */
        /* <DEDUP_REMOVED lines=13> */
.L_x_30703:
        /* <DEDUP_REMOVED lines=13> */
.L_x_30705:
[----:B------:R-:W-:Y:S05]  /*1b150*/  BSYNC.RECONVERGENT B2 ;  /* 0x0000000000027941 */ /* 0x000fea0003800200 */
.L_x_30704:
        /* <DEDUP_REMOVED lines=60> */
.L_x_30702:
[----:B------:R-:W-:Y:S05]  /*1b520*/  BSYNC.RECONVERGENT B1 ;  /* 0x0000000000017941 */ /* 0x000fea0003800200 */
.L_x_30701:
        /* <DEDUP_REMOVED lines=9> */
[----:B------:R-:W-:Y:S02]  /*1b5c0*/  FFMA.FTZ R108, R108, R169, 1.1641532182693481445e-10 ;  /* 0x2f0000006c6c7423 */ /* 0x000fe400000100a9 */
[----:B0-----:R-:W-:-:S03]  /*1b5d0*/  FMUL.FTZ R110, R110, R161 ;  /* 0x000000a16e6e7220 */ /* 0x001fc60000410000 */
[----:B-1----:R-:W-:Y:S01]  /*1b5e0*/  FSETP.GTU.FTZ.AND P0, PT, R108, R163, PT ;  /* 0x000000a36c00720b */ /* 0x002fe20003f1c000 */
[----:B------:R-:W-:-:S03]  /*1b5f0*/  HADD2.F32 R108, -RZ, R56.H0_H0 ;  /* 0x20000038ff6c7230 */ /* 0x000fc60000004100 */
[----:B------:R-:W-:Y:S01]  /*1b600*/  FSEL R109, R110, RZ, !P0 ;  /* 0x000000ff6e6d7208 */ /* 0x000fe20004000000 */
[----:B------:R-:W-:Y:S01]  /*1b610*/  IMAD.MOV.U32 R110, RZ, RZ, R158 ;  /* 0x000000ffff6e7224 */ /* 0x000fe200078e009e */
        /* <DEDUP_REMOVED lines=13> */
.L_x_30708:
        /* <DEDUP_REMOVED lines=13> */
.L_x_30710:
[----:B------:R-:W-:Y:S05]  /*1b7c0*/  BSYNC.RECONVERGENT B2 ;  /* 0x0000000000027941 */ /* 0x000fea0003800200 */
.L_x_30709:
[----:B------:R-:W-:Y:S01]  /*1b7d0*/  IMAD.WIDE.U32 R154, R150, -0x326172a9, RZ ;  /* 0xcd9e8d57969a7825 */ /* 0x000fe200078e00ff */
[----:B--234-:R-:W-:-:S03]  /*1b7e0*/  LOP3.LUT R174, R157, R111, R3, 0x96, !PT ;  /* 0x0000006f9dae7212 */ /* 0x01cfc600078e9603 */
        /* <DEDUP_REMOVED lines=56> */
[----:B------:R-:W-:Y:S01]  /*1bb70*/  MOV R110, R168 ;  /* 0x000000a8006e7202 */ /* 0x000fe20000000f00 */
[----:B------:R-:W-:Y:S01]  /*1bb80*/  IMAD.MOV.U32 R168, RZ, RZ, R172 ;  /* 0x000000ffffa87224 */ /* 0x000fe200078e00ac */
[----:B------:R-:W-:-:S07]  /*1bb90*/  LOP3.LUT R154, R109, R154, R173, 0x96, !PT ;  /* 0x0000009a6d9a7212 */ /* 0x000fce00078e96ad */
.L_x_30707:
[----:B------:R-:W-:Y:S05]  /*1bba0*/  BSYNC.RECONVERGENT B1 ;  /* 0x0000000000017941 */ /* 0x000fea0003800200 */
.L_x_30706:
[----:B------:R-:W-:Y:S01]  /*1bbb0*/  I2FP.F32.U32 R110, R110 ;  /* 0x0000006e006e7245 */ /* 0x000fe20000201000 */
[----:B------:R-:W-:Y:S01]  /*1bbc0*/  HADD2.F32 R109, -RZ, R136.H1_H1 ;  /* 0x30000088ff6d7230 */ /* 0x000fe20000004100 */
[----:B------:R-:W-:Y:S01]  /*1bbd0*/  ISETP.NE.AND P1, PT, R156, 0x1, PT ;  /* 0x000000019c00780c */ /* 0x000fe20003f25270 */
[----:B------:R-:W-:Y:S01]  /*1bbe0*/  BSSY.RECONVERGENT B1, `(.L_x_30711) ;  /* 0x000005f000017945 */ /* 0x000fe20003800200 */
[----:B--234-:R-:W-:Y:S02]  /*1bbf0*/  IMAD.MOV.U32 R172, RZ, RZ, 0x2 ;  /* 0x00000002ffac7424 */ /* 0x01cfe400078e00ff */
        /* <DEDUP_REMOVED lines=18> */
.L_x_30713:
        /* <DEDUP_REMOVED lines=13> */
.L_x_30715:
[----:B------:R-:W-:Y:S05]  /*1bdf0*/  BSYNC.RECONVERGENT B2 ;  /* 0x0000000000027941 */ /* 0x000fea0003800200 */
.L_x_30714:
        /* <DEDUP_REMOVED lines=61> */
.L_x_30712:
[----:B------:R-:W-:Y:S05]  /*1c1d0*/  BSYNC.RECONVERGENT B1 ;  /* 0x0000000000017941 */ /* 0x000fea0003800200 */
.L_x_30711:
        /* <DEDUP_REMOVED lines=23> */
.L_x_30718:
        /* <DEDUP_REMOVED lines=13> */
.L_x_30720:
[----:B------:R-:W-:Y:S05]  /*1c420*/  BSYNC.RECONVERGENT B2 ;  /* 0x0000000000027941 */ /* 0x000fea0003800200 */
.L_x_30719:
        /* <DEDUP_REMOVED lines=61> */
.L_x_30717:
[----:B------:R-:W-:Y:S05]  /*1c800*/  BSYNC.RECONVERGENT B1 ;  /* 0x0000000000017941 */ /* 0x000fea0003800200 */
.L_x_30716:
        /* <DEDUP_REMOVED lines=23> */
.L_x_30723:
        /* <DEDUP_REMOVED lines=13> */
.L_x_30725:
[----:B------:R-:W-:Y:S05]  /*1ca50*/  BSYNC.RECONVERGENT B2 ;  /* 0x0000000000027941 */ /* 0x000fea0003800200 */
.L_x_30724:
        /* <DEDUP_REMOVED lines=61> */
.L_x_30722:
[----:B------:R-:W-:Y:S05]  /*1ce30*/  BSYNC.RECONVERGENT B1 ;  /* 0x0000000000017941 */ /* 0x000fea0003800200 */
.L_x_30721:
        /* <DEDUP_REMOVED lines=23> */
.L_x_30728:
        /* <DEDUP_REMOVED lines=13> */
.L_x_30730:
[----:B------:R-:W-:Y:S05]  /*1d080*/  BSYNC.RECONVERGENT B2 ;  /* 0x0000000000027941 */ /* 0x000fea0003800200 */
.L_x_30729:
        /* <DEDUP_REMOVED lines=61> */
.L_x_30727:
[----:B------:R-:W-:Y:S05]  /*1d460*/  BSYNC.RECONVERGENT B1 ;  /* 0x0000000000017941 */ /* 0x000fea0003800200 */
.L_x_30726:
        /* <DEDUP_REMOVED lines=23> */
.L_x_30733:
        /* <DEDUP_REMOVED lines=13> */
.L_x_30735:
[----:B------:R-:W-:Y:S05]  /*1d6b0*/  BSYNC.RECONVERGENT B2 ;  /* 0x0000000000027941 */ /* 0x000fea0003800200 */
.L_x_30734:
        /* <DEDUP_REMOVED lines=61> */
.L_x_30732:
[----:B------:R-:W-:Y:S05]  /*1da90*/  BSYNC.RECONVERGENT B1 ;  /* 0x0000000000017941 */ /* 0x000fea0003800200 */
.L_x_30731:
        /* <DEDUP_REMOVED lines=23> */
.L_x_30738:
        /* <DEDUP_REMOVED lines=15> */
.L_x_30740:
[----:B------:R-:W-:Y:S05]  /*1dd00*/  BSYNC.RECONVERGENT B2 ;  /* 0x0000000000027941 */ /* 0x000fea0003800200 */
.L_x_30739:
        /* <DEDUP_REMOVED lines=61> */
.L_x_30737:
[----:B------:R-:W-:Y:S05]  /*1e0e0*/  BSYNC.RECONVERGENT B1 ;  /* 0x0000000000017941 */ /* 0x000fea0003800200 */
.L_x_30736:
        /* <DEDUP_REMOVED lines=11> */
.L_x_30700:
[----:B------:R-:W-:Y:S01]  /*1e1a0*/  ISETP.NE.AND P0, PT, R156, 0x1, PT ;  /* 0x000000019c00780c */ /* 0x000fe20003f05270 */
[----:B------:R-:W-:Y:S01]  /*1e1b0*/  BSSY.RECONVERGENT B1, `(.L_x_30742) ;  /* 0x0000059000017945 */ /* 0x000fe20003800200 */
[----:B--234-:R-:W-:Y:S01]  /*1e1c0*/  IMAD.MOV.U32 R172, RZ, RZ, 0x2 ;  /* 0x00000002ffac7424 */ /* 0x01cfe200078e00ff */
[----:B-1----:R-:W-:Y:S01]  /*1e1d0*/  MOV R108, R158 ;  /* 0x0000009e006c7202 */ /* 0x002fe20000000f00 */
        /* <DEDUP_REMOVED lines=12> */
.L_x_30744:
        /* <DEDUP_REMOVED lines=13> */
.L_x_30746:
[----:B------:R-:W-:Y:S05]  /*1e370*/  BSYNC.RECONVERGENT B2 ;  /* 0x0000000000027941 */ /* 0x000fea0003800200 */
.L_x_30745:
        /* <DEDUP_REMOVED lines=60> */
.L_x_30743:
[----:B------:R-:W-:Y:S05]  /*1e740*/  BSYNC.RECONVERGENT B1 ;  /* 0x0000000000017941 */ /* 0x000fea0003800200 */
.L_x_30742:
        /* <DEDUP_REMOVED lines=9> */
[----:B------:R-:W-:Y:S01]  /*1e7e0*/  FMUL.FTZ R110, R109, R0 ;  /* 0x000000006d6e7220 */ /* 0x000fe20000410000 */
[----:B------:R-:W-:Y:S01]  /*1e7f0*/  IMAD.MOV.U32 R173, RZ, RZ, 0x2 ;  /* 0x00000002ffad7424 */ /* 0x000fe200078e00ff */
[----:B------:R-:W-:-:S02]  /*1e800*/  MOV R109, R158 ;  /* 0x0000009e006d7202 */ /* 0x000fc40000000f00 */
        /* <DEDUP_REMOVED lines=16> */
.L_x_30749:
        /* <DEDUP_REMOVED lines=13> */
.L_x_30751:
[----:B------:R-:W-:Y:S05]  /*1e9e0*/  BSYNC.RECONVERGENT B2 ;  /* 0x0000000000027941 */ /* 0x000fea0003800200 */
.L_x_30750:
        /* <DEDUP_REMOVED lines=61> */
.L_x_30748:
[----:B------:R-:W-:Y:S05]  /*1edc0*/  BSYNC.RECONVERGENT B1 ;  /* 0x0000000000017941 */ /* 0x000fea0003800200 */
.L_x_30747:
        /* <DEDUP_REMOVED lines=23> */
.L_x_30754:
        /* <DEDUP_REMOVED lines=13> */
.L_x_30756:
[----:B------:R-:W-:Y:S05]  /*1f010*/  BSYNC.RECONVERGENT B2 ;  /* 0x0000000000027941 */ /* 0x000fea0003800200 */
.L_x_30755:
        /* <DEDUP_REMOVED lines=61> */
.L_x_30753:
[----:B------:R-:W-:Y:S05]  /*1f3f0*/  BSYNC.RECONVERGENT B1 ;  /* 0x0000000000017941 */ /* 0x000fea0003800200 */
.L_x_30752:
        /* <DEDUP_REMOVED lines=23> */
.L_x_30759:
        /* <DEDUP_REMOVED lines=13> */
.L_x_30761:
[----:B------:R-:W-:Y:S05]  /*1f640*/  BSYNC.RECONVERGENT B2 ;  /* 0x0000000000027941 */ /* 0x000fea0003800200 */
.L_x_30760:
        /* <DEDUP_REMOVED lines=61> */
.L_x_30758:
[----:B------:R-:W-:Y:S05]  /*1fa20*/  BSYNC.RECONVERGENT B1 ;  /* 0x0000000000017941 */ /* 0x000fea0003800200 */
.L_x_30757:
        /* <DEDUP_REMOVED lines=23> */
.L_x_30764:
        /* <DEDUP_REMOVED lines=13> */
.L_x_30766:
[----:B------:R-:W-:Y:S05]  /*1fc70*/  BSYNC.RECONVERGENT B2 ;  /* 0x0000000000027941 */ /* 0x000fea0003800200 */
.L_x_30765:
        /* <DEDUP_REMOVED lines=61> */
.L_x_30763:
[----:B------:R-:W-:Y:S05]  /*20050*/  BSYNC.RECONVERGENT B1 ;  /* 0x0000000000017941 */ /* 0x000fea0003800200 */
.L_x_30762:
        /* <DEDUP_REMOVED lines=23> */
.L_x_30769:
        /* <DEDUP_REMOVED lines=13> */
.L_x_30771:
[----:B------:R-:W-:Y:S05]  /*202a0*/  BSYNC.RECONVERGENT B2 ;  /* 0x0000000000027941 */ /* 0x000fea0003800200 */
.L_x_30770:
        /* <DEDUP_REMOVED lines=61> */
.L_x_30768:
[----:B------:R-:W-:Y:S05]  /*20680*/  BSYNC.RECONVERGENT B1 ;  /* 0x0000000000017941 */ /* 0x000fea0003800200 */
.L_x_30767:
        /* <DEDUP_REMOVED lines=23> */
.L_x_30774:
        /* <DEDUP_REMOVED lines=13> */
.L_x_30776:
[----:B------:R-:W-:Y:S05]  /*208d0*/  BSYNC.RECONVERGENT B2 ;  /* 0x0000000000027941 */ /* 0x000fea0003800200 */
.L_x_30775:
        /* <DEDUP_REMOVED lines=61> */
.L_x_30773:
[----:B------:R-:W-:Y:S05]  /*20cb0*/  BSYNC.RECONVERGENT B1 ;  /* 0x0000000000017941 */ /* 0x000fea0003800200 */
.L_x_30772:
        /* <DEDUP_REMOVED lines=23> */
.L_x_30779:
        /* <DEDUP_REMOVED lines=15> */
.L_x_30781:
[----:B------:R-:W-:Y:S05]  /*20f20*/  BSYNC.RECONVERGENT B2 ;  /* 0x0000000000027941 */ /* 0x000fea0003800200 */
.L_x_30780:
        /* <DEDUP_REMOVED lines=61> */
.L_x_30778:
[----:B------:R-:W-:Y:S05]  /*21300*/  BSYNC.RECONVERGENT B1 ;  /* 0x0000000000017941 */ /* 0x000fea0003800200 */
.L_x_30777:
        /* <DEDUP_REMOVED lines=10> */
.L_x_30741:
        /* <DEDUP_REMOVED lines=22> */
.L_x_30699:
[----:B------:R-:W-:Y:S05]  /*21510*/  BSYNC.RECONVERGENT B0 ;  /* 0x0000000000007941 */ /* 0x000fea0003800200 */
.L_x_30698:
        /* <DEDUP_REMOVED lines=17> */
[----:B--234-:R-:W-:Y:S02]  /*21630*/  HFMA2 R172, -RZ, RZ, 0, 1.1920928955078125e-07 ;  /* 0x00000002ffac7431 */ /* 0x01cfe400000001ff */
[----:B-1----:R-:W-:Y:S01]  /*21640*/  IMAD.MOV.U32 R112, RZ, RZ, R158 ;  /* 0x000000ffff707224 */ /* 0x002fe200078e009e */
        /* <DEDUP_REMOVED lines=12> */
.L_x_30787:
        /* <DEDUP_REMOVED lines=13> */
.L_x_30789:
[----:B------:R-:W-:Y:S05]  /*217e0*/  BSYNC.RECONVERGENT B2 ;  /* 0x0000000000027941 */ /* 0x000fea0003800200 */
.L_x_30788:
        /* <DEDUP_REMOVED lines=59> */
[----:B------:R-:W-:-:S07]  /*21ba0*/  IMAD.MOV.U32 R112, RZ, RZ, R161 ;  /* 0x000000ffff707224 */ /* 0x000fce00078e00a1 */
.L_x_30786:
[----:B------:R-:W-:Y:S05]  /*21bb0*/  BSYNC.RECONVERGENT B1 ;  /* 0x0000000000017941 */ /* 0x000fea0003800200 */
.L_x_30785:
        /* <DEDUP_REMOVED lines=9> */
[----:B------:R-:W-:Y:S01]  /*21c50*/  FFMA.FTZ R112, R112, R169, 1.1641532182693481445e-10 ;  /* 0x2f00000070707423 */ /* 0x000fe200000100a9 */
[----:B------:R-:W-:Y:S01]  /*21c60*/  MOV R156, 0x2 ;  /* 0x00000002009c7802 */ /* 0x000fe20000000f00 */
[----:B0-----:R-:W-:-:S03]  /*21c70*/  FMUL.FTZ R114, R114, R161 ;  /* 0x000000a172727220 */ /* 0x001fc60000410000 */
[----:B-1----:R-:W-:-:S04]  /*21c80*/  FSETP.GTU.FTZ.AND P0, PT, R112, R163, PT ;  /* 0x000000a37000720b */ /* 0x002fc80003f1c000 */
        /* <DEDUP_REMOVED lines=15> */
.L_x_30792:
        /* <DEDUP_REMOVED lines=13> */
.L_x_30794:
[----:B------:R-:W-:Y:S05]  /*21e50*/  BSYNC.RECONVERGENT B2 ;  /* 0x0000000000027941 */ /* 0x000fea0003800200 */
.L_x_30793:
        /* <DEDUP_REMOVED lines=61> */
.L_x_30791:
[----:B------:R-:W-:Y:S05]  /*22230*/  BSYNC.RECONVERGENT B1 ;  /* 0x0000000000017941 */ /* 0x000fea0003800200 */
.L_x_30790:
        /* <DEDUP_REMOVED lines=23> */
.L_x_30797:
        /* <DEDUP_REMOVED lines=13> */
.L_x_30799:
[----:B------:R-:W-:Y:S05]  /*22480*/  BSYNC.RECONVERGENT B2 ;  /* 0x0000000000027941 */ /* 0x000fea0003800200 */
.L_x_30798:
        /* <DEDUP_REMOVED lines=61> */
.L_x_30796:
[----:B------:R-:W-:Y:S05]  /*22860*/  BSYNC.RECONVERGENT B1 ;  /* 0x0000000000017941 */ /* 0x000fea0003800200 */
.L_x_30795:
        /* <DEDUP_REMOVED lines=23> */
.L_x_30802:
        /* <DEDUP_REMOVED lines=13> */
.L_x_30804:
[----:B------:R-:W-:Y:S05]  /*22ab0*/  BSYNC.RECONVERGENT B2 ;  /* 0x0000000000027941 */ /* 0x000fea0003800200 */
.L_x_30803:
        /* <DEDUP_REMOVED lines=61> */
.L_x_30801:
[----:B------:R-:W-:Y:S05]  /*22e90*/  BSYNC.RECONVERGENT B1 ;  /* 0x0000000000017941 */ /* 0x000fea0003800200 */
.L_x_30800:
        /* <DEDUP_REMOVED lines=23> */
.L_x_30807:
        /* <DEDUP_REMOVED lines=13> */
.L_x_30809:
[----:B------:R-:W-:Y:S05]  /*230e0*/  BSYNC.RECONVERGENT B2 ;  /* 0x0000000000027941 */ /* 0x000fea0003800200 */
.L_x_30808:
        /* <DEDUP_REMOVED lines=61> */
.L_x_30806:
[----:B------:R-:W-:Y:S05]  /*234c0*/  BSYNC.RECONVERGENT B1 ;  /* 0x0000000000017941 */ /* 0x000fea0003800200 */
.L_x_30805:
        /* <DEDUP_REMOVED lines=23> */
.L_x_30812:
        /* <DEDUP_REMOVED lines=13> */
.L_x_30814:
[----:B------:R-:W-:Y:S05]  /*23710*/  BSYNC.RECONVERGENT B2 ;  /* 0x0000000000027941 */ /* 0x000fea0003800200 */
.L_x_30813:
        /* <DEDUP_REMOVED lines=61> */
.L_x_30811:
[----:B------:R-:W-:Y:S05]  /*23af0*/  BSYNC.RECONVERGENT B1 ;  /* 0x0000000000017941 */ /* 0x000fea0003800200 */
.L_x_30810:
        /* <DEDUP_REMOVED lines=23> */
.L_x_30817:
        /* <DEDUP_REMOVED lines=13> */
.L_x_30819:
[----:B------:R-:W-:Y:S05]  /*23d40*/  BSYNC.RECONVERGENT B2 ;  /* 0x0000000000027941 */ /* 0x000fea0003800200 */
.L_x_30818:
        /* <DEDUP_REMOVED lines=61> */
.L_x_30816:
[----:B------:R-:W-:Y:S05]  /*24120*/  BSYNC.RECONVERGENT B1 ;  /* 0x0000000000017941 */ /* 0x000fea0003800200 */
.L_x_30815:
        /* <DEDUP_REMOVED lines=23> */
.L_x_30822:
        /* <DEDUP_REMOVED lines=15> */
.L_x_30824:
[----:B------:R-:W-:Y:S05]  /*24390*/  BSYNC.RECONVERGENT B2 ;  /* 0x0000000000027941 */ /* 0x000fea0003800200 */
.L_x_30823:
        /* <DEDUP_REMOVED lines=61> */
.L_x_30821:
[----:B------:R-:W-:Y:S05]  /*24770*/  BSYNC.RECONVERGENT B1 ;  /* 0x0000000000017941 */ /* 0x000fea0003800200 */
.L_x_30820:
        /* <DEDUP_REMOVED lines=11> */
.L_x_30784:
        /* <DEDUP_REMOVED lines=16> */
.L_x_30828:
        /* <DEDUP_REMOVED lines=13> */
.L_x_30830:
[----:B------:R-:W-:Y:S05]  /*24a00*/  BSYNC.RECONVERGENT B2 ;  /* 0x0000000000027941 */ /* 0x000fea0003800200 */
.L_x_30829:
        /* <DEDUP_REMOVED lines=60> */
.L_x_30827:
[----:B------:R-:W-:Y:S05]  /*24dd0*/  BSYNC.RECONVERGENT B1 ;  /* 0x0000000000017941 */ /* 0x000fea0003800200 */
.L_x_30826:
        /* <DEDUP_REMOVED lines=28> */
.L_x_30833:
        /* <DEDUP_REMOVED lines=13> */
.L_x_30835:
[----:B------:R-:W-:Y:S05]  /*25070*/  BSYNC.RECONVERGENT B2 ;  /* 0x0000000000027941 */ /* 0x000fea0003800200 */
.L_x_30834:
        /* <DEDUP_REMOVED lines=61> */
.L_x_30832:
[----:B------:R-:W-:Y:S05]  /*25450*/  BSYNC.RECONVERGENT B1 ;  /* 0x0000000000017941 */ /* 0x000fea0003800200 */
.L_x_30831:
        /* <DEDUP_REMOVED lines=23> */
.L_x_30838:
        /* <DEDUP_REMOVED lines=13> */
.L_x_30840:
[----:B------:R-:W-:Y:S05]  /*256a0*/  BSYNC.RECONVERGENT B2 ;  /* 0x0000000000027941 */ /* 0x000fea0003800200 */
.L_x_30839:
        /* <DEDUP_REMOVED lines=61> */
.L_x_30837:
[----:B------:R-:W-:Y:S05]  /*25a80*/  BSYNC.RECONVERGENT B1 ;  /* 0x0000000000017941 */ /* 0x000fea0003800200 */
.L_x_30836:
        /* <DEDUP_REMOVED lines=23> */
.L_x_30843:
        /* <DEDUP_REMOVED lines=13> */
.L_x_30845:
[----:B------:R-:W-:Y:S05]  /*25cd0*/  BSYNC.RECONVERGENT B2 ;  /* 0x0000000000027941 */ /* 0x000fea0003800200 */
.L_x_30844:
        /* <DEDUP_REMOVED lines=61> */
.L_x_30842:
[----:B------:R-:W-:Y:S05]  /*260b0*/  BSYNC.RECONVERGENT B1 ;  /* 0x0000000000017941 */ /* 0x000fea0003800200 */
.L_x_30841:
        /* <DEDUP_REMOVED lines=23> */
.L_x_30848:
        /* <DEDUP_REMOVED lines=13> */
.L_x_30850:
[----:B------:R-:W-:Y:S05]  /*26300*/  BSYNC.RECONVERGENT B2 ;  /* 0x0000000000027941 */ /* 0x000fea0003800200 */
.L_x_30849:
        /* <DEDUP_REMOVED lines=61> */
.L_x_30847:
[----:B------:R-:W-:Y:S05]  /*266e0*/  BSYNC.RECONVERGENT B1 ;  /* 0x0000000000017941 */ /* 0x000fea0003800200 */
.L_x_30846:
        /* <DEDUP_REMOVED lines=23> */
.L_x_30853:
        /* <DEDUP_REMOVED lines=13> */
.L_x_30855:
[----:B------:R-:W-:Y:S05]  /*26930*/  BSYNC.RECONVERGENT B2 ;  /* 0x0000000000027941 */ /* 0x000fea0003800200 */
.L_x_30854:
        /* <DEDUP_REMOVED lines=61> */
.L_x_30852:
[----:B------:R-:W-:Y:S05]  /*26d10*/  BSYNC.RECONVERGENT B1 ;  /* 0x0000000000017941 */ /* 0x000fea0003800200 */
.L_x_30851:
        /* <DEDUP_REMOVED lines=23> */
.L_x_30858:
        /* <DEDUP_REMOVED lines=13> */
.L_x_30860:
[----:B------:R-:W-:Y:S05]  /*26f60*/  BSYNC.RECONVERGENT B2 ;  /* 0x0000000000027941 */ /* 0x000fea0003800200 */
.L_x_30859:
        /* <DEDUP_REMOVED lines=61> */
.L_x_30857:
[----:B------:R-:W-:Y:S05]  /*27340*/  BSYNC.RECONVERGENT B1 ;  /* 0x0000000000017941 */ /* 0x000fea0003800200 */
.L_x_30856:
        /* <DEDUP_REMOVED lines=23> */
.L_x_30863:
        /* <DEDUP_REMOVED lines=15> */
.L_x_30865:
[----:B------:R-:W-:Y:S05]  /*275b0*/  BSYNC.RECONVERGENT B2 ;  /* 0x0000000000027941 */ /* 0x000fea0003800200 */
.L_x_30864:
        /* <DEDUP_REMOVED lines=61> */
.L_x_30862:
[----:B------:R-:W-:Y:S05]  /*27990*/  BSYNC.RECONVERGENT B1 ;  /* 0x0000000000017941 */ /* 0x000fea0003800200 */
.L_x_30861:
        /* <DEDUP_REMOVED lines=10> */
.L_x_30825:
        /* <DEDUP_REMOVED lines=22> */
.L_x_30783:
[----:B------:R-:W-:Y:S05]  /*27ba0*/  BSYNC.RECONVERGENT B0 ;  /* 0x0000000000007941 */ /* 0x000fea0003800200 */
.L_x_30782:
[----:B------:R-:W-:Y:S01]  /*27bb0*/  ISETP.GE.U32.AND P0, PT, R148, 0x380, PT ;  /* 0x000003809400780c */ /* 0x000fe20003f06070 */
[----:B------:R-:W-:-:S12]  /*27bc0*/  BSSY.RECONVERGENT B0, `(.L_x_30866) ;  /* 0x0000669000007945 */ /* 0x000fd80003800200 */
[----:B------:R-:W-:Y:S05]  /*27bd0*/  @!P0 BRA `(.L_x_30867) ;  /* 0x00000064009c8947 */ /* 0x000fea0003800000 */
[----:B------:R-:W-:Y:S01]  /*27be0*/  ISETP.NE.U32.AND P1, PT, RZ, UR8, PT ;  /* 0x00000008ff007c0c */ /* 0x000fe2000bf25070 */
[----:B------:R-:W1:Y:S03]  /*27bf0*/  LDC.64 R144, c[0x0][0x390] ;  /* 0x0000e400ff907b82 */ /* 0x000e660000000a00 */
[----:B------:R-:W-:-:S13]  /*27c00*/  ISETP.NE.AND.EX P1, PT, RZ, UR9, PT, P1 ;  /* 0x00000009ff007c0c */ /* 0x000fda000bf25310 */
[----:B------:R-:W0:Y:S01]  /*27c10*/  @P1 LDC.64 R116, c[0x0][0x3a0] ;  /* 0x0000e800ff741b82 */ /* 0x000e220000000a00 */
[----:B-1----:R-:W-:-:S06]  /*27c20*/  IMAD.WIDE.U32 R144, R162, 0x10, R144 ;  /* 0x00000010a2907825 */ /* 0x002fcc00078e0090 */
[----:B------:R-:W5:Y:S01]  /*27c30*/  LDG.E.128 R144, desc[UR6][R144.64] ;  /* 0x0000000690907981 */ /* 0x000f62000c1e1d00 */
[----:B0-----:R-:W-:-:S05]  /*27c40*/  @P1 IMAD.WIDE.U32 R116, R162, 0x20, R116 ;  /* 0x00000020a2741825 */ /* 0x001fca00078e0074 */
[----:B------:R0:W5:Y:S04]  /*27c50*/  @P1 LDG.E.128 R88, desc[UR6][R116.64] ;  /* 0x0000000674581981 */ /* 0x000168000c1e1d00 */
[----:B------:R0:W5:Y:S01]  /*27c60*/  @P1 LDG.E.128 R84, desc[UR6][R116.64+0x10] ;  /* 0x0000100674541981 */ /* 0x000162000c1e1d00 */
[----:B------:R-:W-:Y:S05]  /*27c70*/  @!P1 BRA `(.L_x_30868) ;  /* 0x0000003000909947 */ /* 0x000fea0003800000 */
[----:B------:R-:W-:Y:S01]  /*27c80*/  ISETP.NE.AND P1, PT, R156, 0x1, PT ;  /* 0x000000019c00780c */ /* 0x000fe20003f25270 */
[----:B------:R-:W-:Y:S01]  /*27c90*/  BSSY.RECONVERGENT B1, `(.L_x_30869) ;  /* 0x0000059000017945 */ /* 0x000fe20003800200 */
[----:B--234-:R-:W-:Y:S02]  /*27ca0*/  HFMA2 R172, -RZ, RZ, 0, 1.1920928955078125e-07 ;  /* 0x00000002ffac7431 */ /* 0x01cfe400000001ff */
        /* <DEDUP_REMOVED lines=13> */
.L_x_30871:
        /* <DEDUP_REMOVED lines=13> */
.L_x_30873:
[----:B------:R-:W-:Y:S05]  /*27e50*/  BSYNC.RECONVERGENT B2 ;  /* 0x0000000000027941 */ /* 0x000fea0003800200 */
.L_x_30872:
        /* <DEDUP_REMOVED lines=60> */
.L_x_30870:
[----:B------:R-:W-:Y:S05]  /*28220*/  BSYNC.RECONVERGENT B1 ;  /* 0x0000000000017941 */ /* 0x000fea0003800200 */
.L_x_30869:
        /* <DEDUP_REMOVED lines=28> */
.L_x_30876:
        /* <DEDUP_REMOVED lines=13> */
.L_x_30878:
[----:B------:R-:W-:Y:S05]  /*284c0*/  BSYNC.RECONVERGENT B2 ;  /* 0x0000000000027941 */ /* 0x000fea0003800200 */
.L_x_30877:
        /* <DEDUP_REMOVED lines=61> */
.L_x_30875:
[----:B------:R-:W-:Y:S05]  /*288a0*/  BSYNC.RECONVERGENT B1 ;  /* 0x0000000000017941 */ /* 0x000fea0003800200 */
.L_x_30874:
        /* <DEDUP_REMOVED lines=25> */
.L_x_30881:
        /* <DEDUP_REMOVED lines=13> */
.L_x_30883:
[----:B------:R-:W-:Y:S05]  /*28b10*/  BSYNC.RECONVERGENT B2 ;  /* 0x0000000000027941 */ /* 0x000fea0003800200 */
.L_x_30882:
        /* <DEDUP_REMOVED lines=61> */
.L_x_30880:
[----:B------:R-:W-:Y:S05]  /*28ef0*/  BSYNC.RECONVERGENT B1 ;  /* 0x0000000000017941 */ /* 0x000fea0003800200 */
.L_x_30879:
        /* <DEDUP_REMOVED lines=23> */
.L_x_30886:
        /* <DEDUP_REMOVED lines=13> */
.L_x_30888:
[----:B------:R-:W-:Y:S05]  /*29140*/  BSYNC.RECONVERGENT B2 ;  /* 0x0000000000027941 */ /* 0x000fea0003800200 */
.L_x_30887:
        /* <DEDUP_REMOVED lines=61> */
.L_x_30885:
[----:B------:R-:W-:Y:S05]  /*29520*/  BSYNC.RECONVERGENT B1 ;  /* 0x0000000000017941 */ /* 0x000fea0003800200 */
.L_x_30884:
        /* <DEDUP_REMOVED lines=23> */
.L_x_30891:
        /* <DEDUP_REMOVED lines=13> */
.L_x_30893:
[----:B------:R-:W-:Y:S05]  /*29770*/  BSYNC.RECONVERGENT B2 ;  /* 0x0000000000027941 */ /* 0x000fea0003800200 */
.L_x_30892:
        /* <DEDUP_REMOVED lines=61> */
.L_x_30890:
[----:B------:R-:W-:Y:S05]  /*29b50*/  BSYNC.RECONVERGENT B1 ;  /* 0x0000000000017941 */ /* 0x000fea0003800200 */
.L_x_30889:
        /* <DEDUP_REMOVED lines=23> */
.L_x_30896:
        /* <DEDUP_REMOVED lines=13> */
.L_x_30898:
[----:B------:R-:W-:Y:S05]  /*29da0*/  BSYNC.RECONVERGENT B2 ;  /* 0x0000000000027941 */ /* 0x000fea0003800200 */
.L_x_30897:
        /* <DEDUP_REMOVED lines=61> */
.L_x_30895:
[----:B------:R-:W-:Y:S05]  /*2a180*/  BSYNC.RECONVERGENT B1 ;  /* 0x0000000000017941 */ /* 0x000fea0003800200 */
.L_x_30894:
        /* <DEDUP_REMOVED lines=23> */
.L_x_30901:
        /* <DEDUP_REMOVED lines=13> */
.L_x_30903:
[----:B------:R-:W-:Y:S05]  /*2a3d0*/  BSYNC.RECONVERGENT B2 ;  /* 0x0000000000027941 */ /* 0x000fea0003800200 */
.L_x_30902:
        /* <DEDUP_REMOVED lines=61> */
.L_x_30900:
[----:B------:R-:W-:Y:S05]  /*2a7b0*/  BSYNC.RECONVERGENT B1 ;  /* 0x0000000000017941 */ /* 0x000fea0003800200 */
.L_x_30899:
        /* <DEDUP_REMOVED lines=23> */
.L_x_30906:
        /* <DEDUP_REMOVED lines=15> */
.L_x_30908:
[----:B------:R-:W-:Y:S05]  /*2aa20*/  BSYNC.RECONVERGENT B2 ;  /* 0x0000000000027941 */ /* 0x000fea0003800200 */
.L_x_30907:
        /* <DEDUP_REMOVED lines=61> */
.L_x_30905:
[----:B------:R-:W-:Y:S05]  /*2ae00*/  BSYNC.RECONVERGENT B1 ;  /* 0x0000000000017941 */ /* 0x000fea0003800200 */
.L_x_30904:
        /* <DEDUP_REMOVED lines=11> */
.L_x_30868:
[----:B------:R-:W-:Y:S01]  /*2aec0*/  ISETP.NE.AND P1, PT, R156, 0x1, PT ;  /* 0x000000019c00780c */ /* 0x000fe20003f25270 */
[----:B------:R-:W-:Y:S01]  /*2aed0*/  BSSY.RECONVERGENT B1, `(.L_x_30910) ;  /* 0x0000059000017945 */ /* 0x000fe20003800200 */
[----:B--234-:R-:W-:Y:S01]  /*2aee0*/  IMAD.MOV.U32 R172, RZ, RZ, 0x2 ;  /* 0x00000002ffac7424 */ /* 0x01cfe200078e00ff */
        /* <DEDUP_REMOVED lines=13> */
.L_x_30912:
        /* <DEDUP_REMOVED lines=13> */
.L_x_30914:
[----:B------:R-:W-:Y:S05]  /*2b090*/  BSYNC.RECONVERGENT B2 ;  /* 0x0000000000027941 */ /* 0x000fea0003800200 */
.L_x_30913:
        /* <DEDUP_REMOVED lines=60> */
.L_x_30911:
[----:B------:R-:W-:Y:S05]  /*2b460*/  BSYNC.RECONVERGENT B1 ;  /* 0x0000000000017941 */ /* 0x000fea0003800200 */
.L_x_30910:
        /* <DEDUP_REMOVED lines=28> */
.L_x_30917:
        /* <DEDUP_REMOVED lines=13> */
.L_x_30919:
[----:B------:R-:W-:Y:S05]  /*2b700*/  BSYNC.RECONVERGENT B2 ;  /* 0x0000000000027941 */ /* 0x000fea0003800200 */
.L_x_30918:
        /* <DEDUP_REMOVED lines=61> */
.L_x_30916:
[----:B------:R-:W-:Y:S05]  /*2bae0*/  BSYNC.RECONVERGENT B1 ;  /* 0x0000000000017941 */ /* 0x000fea0003800200 */
.L_x_30915:
        /* <DEDUP_REMOVED lines=25> */
.L_x_30922:
        /* <DEDUP_REMOVED lines=13> */
.L_x_30924:
[----:B------:R-:W-:Y:S05]  /*2bd50*/  BSYNC.RECONVERGENT B2 ;  /* 0x0000000000027941 */ /* 0x000fea0003800200 */
.L_x_30923:
        /* <DEDUP_REMOVED lines=61> */
.L_x_30921:
[----:B------:R-:W-:Y:S05]  /*2c130*/  BSYNC.RECONVERGENT B1 ;  /* 0x0000000000017941 */ /* 0x000fea0003800200 */
.L_x_30920:
        /* <DEDUP_REMOVED lines=23> */
.L_x_30927:
        /* <DEDUP_REMOVED lines=13> */
.L_x_30929:
[----:B------:R-:W-:Y:S05]  /*2c380*/  BSYNC.RECONVERGENT B2 ;  /* 0x0000000000027941 */ /* 0x000fea0003800200 */
.L_x_30928:
        /* <DEDUP_REMOVED lines=61> */
.L_x_30926:
[----:B------:R-:W-:Y:S05]  /*2c760*/  BSYNC.RECONVERGENT B1 ;  /* 0x0000000000017941 */ /* 0x000fea0003800200 */
.L_x_30925:
        /* <DEDUP_REMOVED lines=23> */
.L_x_30932:
        /* <DEDUP_REMOVED lines=13> */
.L_x_30934:
[----:B------:R-:W-:Y:S05]  /*2c9b0*/  BSYNC.RECONVERGENT B2 ;  /* 0x0000000000027941 */ /* 0x000fea0003800200 */
.L_x_30933:
        /* <DEDUP_REMOVED lines=61> */
.L_x_30931:
[----:B------:R-:W-:Y:S05]  /*2cd90*/  BSYNC.RECONVERGENT B1 ;  /* 0x0000000000017941 */ /* 0x000fea0003800200 */
.L_x_30930:
        /* <DEDUP_REMOVED lines=23> */
.L_x_30937:
        /* <DEDUP_REMOVED lines=13> */
.L_x_30939:
[----:B------:R-:W-:Y:S05]  /*2cfe0*/  BSYNC.RECONVERGENT B2 ;  /* 0x0000000000027941 */ /* 0x000fea0003800200 */
.L_x_30938:
        /* <DEDUP_REMOVED lines=61> */
.L_x_30936:
[----:B------:R-:W-:Y:S05]  /*2d3c0*/  BSYNC.RECONVERGENT B1 ;  /* 0x0000000000017941 */ /* 0x000fea0003800200 */
.L_x_30935:
        /* <DEDUP_REMOVED lines=23> */
.L_x_30942:
        /* <DEDUP_REMOVED lines=13> */
.L_x_30944:
[----:B------:R-:W-:Y:S05]  /*2d610*/  BSYNC.RECONVERGENT B2 ;  /* 0x0000000000027941 */ /* 0x000fea0003800200 */
.L_x_30943:
        /* <DEDUP_REMOVED lines=61> */
.L_x_30941:
[----:B------:R-:W-:Y:S05]  /*2d9f0*/  BSYNC.RECONVERGENT B1 ;  /* 0x0000000000017941 */ /* 0x000fea0003800200 */
.L_x_30940:
        /* <DEDUP_REMOVED lines=23> */
.L_x_30947:
        /* <DEDUP_REMOVED lines=15> */
.L_x_30949:
[----:B------:R-:W-:Y:S05]  /*2dc60*/  BSYNC.RECONVERGENT B2 ;  /* 0x0000000000027941 */ /* 0x000fea0003800200 */
.L_x_30948:
        /* <DEDUP_REMOVED lines=61> */
.L_x_30946:
[----:B------:R-:W-:Y:S05]  /*2e040*/  BSYNC.RECONVERGENT B1 ;  /* 0x0000000000017941 */ /* 0x000fea0003800200 */
.L_x_30945:
[----:B------:R-:W-:Y:S01]  /*2e050*/  I2FP.F32.U32 R172, R172 ;  /* 0x000000ac00ac7245 */ /* 0x000fe20000201000 */
[----:B------:R-:W-:-:S04]  /*2e060*/  HADD2.F32 R147, -RZ, R147.H1_H1 ;  /* 0x30000093ff937230 */ /* 0x000fc80000004100 */
[----:B------:R-:W-:Y:S01]  /*2e070*/  FFMA.FTZ R172, R172, R169, 1.1641532182693481445e-10 ;  /* 0x2f000000acac7423 */ /* 0x000fe200000100a9 */
[----:B------:R-:W-:-:S04]  /*2e080*/  FMUL.FTZ R0, R147, R0 ;  /* 0x0000000093007220 */ /* 0x000fc80000410000 */
[----:B------:R-:W-:Y:S01]  /*2e090*/  FMUL.FTZ R0, R0, R161 ;  /* 0x000000a100007220 */ /* 0x000fe20000410000 */
[----:B------:R-:W-:-:S04]  /*2e0a0*/  FSETP.GTU.FTZ.AND P6, PT, R172, R163, PT ;  /* 0x000000a3ac00720b */ /* 0x000fc80003fdc000 */
[----:B------:R-:W-:Y:S01]  /*2e0b0*/  FSEL R147, R0, RZ, !P6 ;  /* 0x000000ff00937208 */ /* 0x000fe20007000000 */
[----:B------:R-:W-:Y:S01]  /*2e0c0*/  HADD2.F32 R0, -RZ, R83.H1_H1 ;  /* 0x30000053ff007230 */ /* 0x000fe20000004100 */
[----:B------:R-:W-:-:S04]  /*2e0d0*/  PLOP3.LUT P6, PT, P6, PT, PT, 0x8, 0x80 ;  /* 0x000000000080781c */ /* 0x000fc800037ce170 */
[----:B------:R-:W-:-:S09]  /*2e0e0*/  FMUL.FTZ R147, R0, R147 ;  /* 0x0000009300937220 */ /* 0x000fd20000410000 */
.L_x_30909:
        /* <DEDUP_REMOVED lines=19> */
[----:B-1----:R-:W-:Y:S02]  /*2e220*/  IMAD.WIDE.U32 R162, R162, 0x8, R176 ;  /* 0x00000008a2a27825 */ /* 0x002fe400078e00b0 */
[----:B------:R0:W-:Y:S04]  /*2e230*/  STG.E.128 desc[UR6][R172.64+0x10], R144 ;  /* 0x00001090ac007986 */ /* 0x0001e8000c101d06 */
[----:B------:R0:W-:Y:S02]  /*2e240*/  STG.E.64 desc[UR6][R162.64], R174 ;  /* 0x000000aea2007986 */ /* 0x0001e4000c101b06 */
.L_x_30867:
[----:B------:R-:W-:Y:S05]  /*2e250*/  BSYNC.RECONVERGENT B0 ;  /* 0x0000000000007941 */ /* 0x000fea0003800200 */
.L_x_30866:
[----:B------:R-:W-:Y:S01]  /*2e260*/  FADD.FTZ R0, RZ, R92 ;  /* 0x0000005cff007221 */ /* 0x000fe20000010000 */
[----:B0-234-:R-:W-:Y:S01]  /*2e270*/  P2R R174, PR, RZ, 0x1 ;  /* 0x00000001ffae7803 */ /* 0x01dfe20000000000 */
        /* <DEDUP_REMOVED lines=210> */
.L_x_30951:
[----:B------:R-:W-:Y:S05]  /*2efa0*/  BSYNC.RECONVERGENT B0 ;  /* 0x0000000000007941 */ /* 0x000fea0003800200 */
.L_x_30950:
        /* <DEDUP_REMOVED lines=13> */
.L_x_30953:
[----:B------:R-:W-:Y:S05]  /*2f080*/  BSYNC.RECONVERGENT B0 ;  /* 0x0000000000007941 */ /* 0x000fea0003800200 */
.L_x_30952:
[----:B0-----:R-:W0:Y:S01]  /*2f090*/  SHFL.DOWN PT, R0, R175, 0x2, 0x1f ;  /* 0x08401f00af007f89 */ /* 0x001e2200000e0000 */
[-C--:B------:R-:W-:Y:S01]  /*2f0a0*/  I2FP.F32.S32 R177, R175.reuse ;  /* 0x000000af00b17245 */ /* 0x080fe20000201400 */
[----:B------:R-:W-:Y:S01]  /*2f0b0*/  BSSY.RECONVERGENT B0, `(.L_x_30954) ;  /* 0x0000063000007945 */ /* 0x000fe20003800200 */
[----:B------:R-:W-:Y:S01]  /*2f0c0*/  ISETP.NE.AND P1, PT, RZ, UR10, PT ;  /* 0x0000000aff007c0c */ /* 0x000fe2000bf25270 */
[----:B-1----:R-:W1:Y:S01]  /*2f0d0*/  SHFL.DOWN PT, R169, R162, 0x2, 0x1f ;  /* 0x08401f00a2a97f89 */ /* 0x002e6200000e0000 */
[----:B------:R-:W-:Y:S02]  /*2f0e0*/  LOP3.LUT P2, RZ, R171, 0x20, RZ, 0xc0, !PT ;  /* 0x00000020abff7812 */ /* 0x000fe4000784c0ff */
        /* <DEDUP_REMOVED lines=47> */
[--C-:B0-----:R-:W-:Y:S01]  /*2f3e0*/  FADD.FTZ R163, R92, -R0.reuse ;  /* 0x800000005ca37221 */ /* 0x101fe20000010000 */
        /* <DEDUP_REMOVED lines=47> */
.L_x_30955:
[----:B------:R-:W-:Y:S05]  /*2f6e0*/  BSYNC.RECONVERGENT B0 ;  /* 0x0000000000007941 */ /* 0x000fea0003800200 */
.L_x_30954:
[----:B------:R-:W-:Y:S01]  /*2f6f0*/  LOP3.LUT P1, RZ, R171, 0x200, RZ, 0xc0, !PT ;  /* 0x00000200abff7812 */ /* 0x000fe2000782c0ff */
[----:B------:R-:W-:-:S12]  /*2f700*/  BSSY.RECONVERGENT B0, `(.L_x_30956) ;  /* 0x0000032000007945 */ /* 0x000fd80003800200 */
[----:B------:R-:W-:Y:S05]  /*2f710*/  @!P1 BRA `(.L_x_30957) ;  /* 0x0000000000c09947 */ /* 0x000fea0003800000 */
[--C-:B01----:R-:W-:Y:S01]  /*2f720*/  FADD.FTZ R163, R96, -R0.reuse ;  /* 0x8000000060a37221 */ /* 0x103fe20000010000 */
        /* <DEDUP_REMOVED lines=47> */
.L_x_30957:
[----:B------:R-:W-:Y:S05]  /*2fa20*/  BSYNC.RECONVERGENT B0 ;  /* 0x0000000000007941 */ /* 0x000fea0003800200 */
.L_x_30956:
[----:B------:R-:W-:Y:S01]  /*2fa30*/  LOP3.LUT P1, RZ, R171, 0x100, RZ, 0xc0, !PT ;  /* 0x00000100abff7812 */ /* 0x000fe2000782c0ff */
[----:B------:R-:W-:-:S12]  /*2fa40*/  BSSY.RECONVERGENT B0, `(.L_x_30958) ;  /* 0x0000032000007945 */ /* 0x000fd80003800200 */
[----:B------:R-:W-:Y:S05]  /*2fa50*/  @!P1 BRA `(.L_x_30959) ;  /* 0x0000000000c09947 */ /* 0x000fea0003800000 */
[--C-:B012---:R-:W-:Y:S01]  /*2fa60*/  FADD.FTZ R163, R100, -R0.reuse ;  /* 0x8000000064a37221 */ /* 0x107fe20000010000 */
        /* <DEDUP_REMOVED lines=47> */
.L_x_30959:
[----:B------:R-:W-:Y:S05]  /*2fd60*/  BSYNC.RECONVERGENT B0 ;  /* 0x0000000000007941 */ /* 0x000fea0003800200 */
.L_x_30958:
[----:B------:R-:W-:Y:S01]  /*2fd70*/  LOP3.LUT P1, RZ, R171, 0x40, RZ, 0xc0, !PT ;  /* 0x00000040abff7812 */ /* 0x000fe2000782c0ff */
[----:B------:R-:W-:-:S12]  /*2fd80*/  BSSY.RECONVERGENT B0, `(.L_x_30960) ;  /* 0x0000032000007945 */ /* 0x000fd80003800200 */
[----:B------:R-:W-:Y:S05]  /*2fd90*/  @!P1 BRA `(.L_x_30961) ;  /* 0x0000000000c09947 */ /* 0x000fea0003800000 */
[--C-:B0123--:R-:W-:Y:S01]  /*2fda0*/  FADD.FTZ R163, R104, -R0.reuse ;  /* 0x8000000068a37221 */ /* 0x10ffe20000010000 */
        /* <DEDUP_REMOVED lines=47> */
.L_x_30961:
[----:B------:R-:W-:Y:S05]  /*300a0*/  BSYNC.RECONVERGENT B0 ;  /* 0x0000000000007941 */ /* 0x000fea0003800200 */
.L_x_30960:
        /* <DEDUP_REMOVED lines=51> */
.L_x_30963:
[----:B------:R-:W-:Y:S05]  /*303e0*/  BSYNC.RECONVERGENT B0 ;  /* 0x0000000000007941 */ /* 0x000fea0003800200 */
.L_x_30962:
        /* <DEDUP_REMOVED lines=51> */
.L_x_30965:
[----:B------:R-:W-:Y:S05]  /*30720*/  BSYNC.RECONVERGENT B0 ;  /* 0x0000000000007941 */ /* 0x000fea0003800200 */
.L_x_30964:
        /* <DEDUP_REMOVED lines=43> */
[----:B------:R-:W-:Y:S01]  /*309e0*/  F2FP.F16.F32.PACK_AB R179, R188, R183 ;  /* 0x000000b7bcb3723e */ /* 0x000fe200000000ff */
[----:B------:R-:W-:Y:S01]  /*309f0*/  FFMA.FTZ R173, R173, R160, R168 ;  /* 0x000000a0adad7223 */ /* 0x000fe200000100a8 */
[----:B------:R-:W-:Y:S02]  /*30a00*/  F2FP.F16.F32.PACK_AB R178, R181, R178 ;  /* 0x000000b2b5b2723e */ /* 0x000fe400000000ff */
[----:B------:R-:W-:Y:S02]  /*30a10*/  F2FP.F16.F32.PACK_AB R177, R177, R172 ;  /* 0x000000acb1b1723e */ /* 0x000fe400000000ff */
[----:B------:R-:W-:-:S05]  /*30a20*/  F2FP.F16.F32.PACK_AB R176, R173, R0 ;  /* 0x00000000adb0723e */ /* 0x000fca00000000ff */
[----:B------:R0:W-:Y:S02]  /*30a30*/  STG.E.128 desc[UR6][R162.64], R176 ;  /* 0x000000b0a2007986 */ /* 0x0001e4000c101d06 */
.L_x_30967:
[----:B------:R-:W-:Y:S05]  /*30a40*/  BSYNC.RECONVERGENT B0 ;  /* 0x0000000000007941 */ /* 0x000fea0003800200 */
.L_x_30966:
[----:B01234-:R-:W0:Y:S01]  /*30a50*/  LDC.64 R162, c[0x0][0x380] ;  /* 0x0000e000ffa27b82 */ /* 0x01fe220000000a00 */
[----:B------:R-:W-:Y:S01]  /*30a60*/  UPLOP3.LUT UP1, UPT, UPT, UPT, UP1, 0x40, 0x4 ;  /* 0x000000000004789c */ /* 0x000fe20003f2e810 */
[----:B0-----:R-:W-:-:S04]  /*30a70*/  IADD3 R151, PT, PT, R151, R162, RZ ;  /* 0x000000a297977210 */ /* 0x001fc80007ffe0ff */
[----:B------:R-:W-:-:S13]  /*30a80*/  ISETP.GE.AND P0, PT, R151, R163, PT ;  /* 0x000000a39700720c */ /* 0x000fda0003f06270 */
[----:B------:R-:W-:Y:S05]  /*30a90*/  @!P0 BRA `(.L_x_30968) ;  /* 0xfffffd08002c8947 */ /* 0x000fea000383ffff */
[----:B------:R-:W-:Y:S05]  /*30aa0*/  EXIT ;  /* 0x000000000000794d */ /* 0x000fea0003800000 */
.L_x_30969:
        /* <DEDUP_REMOVED lines=13> */
.L_x_42399:


//--------------------- .text._ZN10layer_norm13ln_fwd_kernelINS_13Kernel_traitsI6__halfS2_fS2_fjLj7168ELj1ELj1ELj4ELj16ENS_18Kernel_traits_baseILj7168ES2_S2_fS2_fjLj128EEEEELb1ELb1ELb0ELb1EEEvNS_9FwdParamsE --------------------------
	.section	.text._ZN10layer_norm13ln_fwd_kernelINS_13Kernel_traitsI6__halfS2_fS2_fjLj7168ELj1ELj1ELj4ELj16ENS_18Kernel_traits_baseILj7168ES2_S2_fS2_fjLj128EEEEELb1ELb1ELb0ELb1EEEvNS_9FwdParamsE,"ax",@progbits
	.align	128
        .global         _ZN10layer_norm13ln_fwd_kernelINS_13Kernel_traitsI6__halfS2_fS2_fjLj7168ELj1ELj1ELj4ELj16ENS_18Kernel_traits_baseILj7168ES2_S2_fS2_fjLj128EEEEELb1ELb1ELb0ELb1EEEvNS_9FwdParamsE
        .type           _ZN10layer_norm13ln_fwd_kernelINS_13Kernel_traitsI6__halfS2_fS2_fjLj7168ELj1ELj1ELj4ELj16ENS_18Kernel_traits_baseILj7168ES2_S2_fS2_fjLj128EEEEELb1ELb1ELb0ELb1EEEvNS_9FwdParamsE,@function
        .size           _ZN10layer_norm13ln_fwd_kernelINS_13Kernel_traitsI6__halfS2_fS2_fjLj7168ELj1ELj1ELj4ELj16ENS_18Kernel_traits_baseILj7168ES2_S2_fS2_fjLj128EEEEELb1ELb1ELb0ELb1EEEvNS_9FwdParamsE,(.L_x_42400 - _ZN10layer_norm13ln_fwd_kernelINS_13Kernel_traitsI6__halfS2_fS2_fjLj7168ELj1ELj1ELj4ELj16ENS_18Kernel_traits_baseILj7168ES2_S2_fS2_fjLj128EEEEELb1ELb1ELb0ELb1EEEvNS_9FwdParamsE)
        .other          _ZN10layer_norm13ln_fwd_kernelINS_13Kernel_traitsI6__halfS2_fS2_fjLj7168ELj1ELj1ELj4ELj16ENS_18Kernel_traits_baseILj7168ES2_S2_fS2_fjLj128EEEEELb1ELb1ELb0ELb1EEEvNS_9FwdParamsE,@"STO_CUDA_ENTRY STV_DEFAULT"
_ZN10layer_norm13ln_fwd_kernelINS_13Kernel_traitsI6__halfS2_fS2_fjLj7168ELj1ELj1ELj4ELj16ENS_18Kernel_traits_baseILj7168ES2_S2_fS2_fjLj128EEEEELb1ELb1ELb0ELb1EEEvNS_9FwdParamsE:
.text._ZN10layer_norm13ln_fwd_kernelINS_13Kernel_traitsI6__halfS2_fS2_fjLj7168ELj1ELj1ELj4ELj16ENS_18Kernel_traits_baseILj7168ES2_S2_fS2_fjLj128EEEEELb1ELb1ELb0ELb1EEEvNS_9FwdParamsE:
        /* <DEDUP_REMOVED lines=20> */
[----:B----4-:R-:W-:-:S04]  /*0140*/  IMAD.U32 R157, RZ, RZ, UR4 ;  /* 0x00000004ff9d7e24 */ /* 0x010fc8000f8e00ff */
[----:B0-----:R-:W-:Y:S01]  /*0150*/  IMAD R191, R157, UR5, R11 ;  /* 0x000000059dbf7c24 */ /* 0x001fe2000f8e020b */
[----:B---3--:R-:W-:-:S04]  /*0160*/  @P0 IADD3 R160, P1, PT, R4, R7, RZ ;  /* 0x0000000704a00210 */ /* 0x008fc80007f3e0ff */
        /* <DEDUP_REMOVED lines=50> */
.L_x_30970:
        /* <DEDUP_REMOVED lines=32> */
.L_x_30971:
[----:B------:R-:W1:Y:S02]  /*0690*/  LDCU UR4, c[0x0][0x384] ;  /* 0x00007080ff0477ac */ /* 0x000e640008000800 */
[----:B-1----:R-:W-:-:S13]  /*06a0*/  ISETP.GE.AND P0, PT, R157, UR4, PT ;  /* 0x000000049d007c0c */ /* 0x002fda000bf06270 */
[----:B------:R-:W-:Y:S05]  /*06b0*/  @P0 EXIT ;  /* 0x000000000000094d */ /* 0x000fea0003800000 */
[----:B------:R-:W-:Y:S01]  /*06c0*/  IMAD.HI.U32 R0, R191, -0x326172a9, RZ ;  /* 0xcd9e8d57bf007827 */ /* 0x000fe200078e00ff */
[----:B------:R-:W-:Y:S01]  /*06d0*/  LOP3.LUT R193, R193, 0xfffffff7, RZ, 0xc0, !PT ;  /* 0xfffffff7c1c17812 */ /* 0x000fe200078ec0ff */
[----:B------:R-:W1:Y:S01]  /*06e0*/  LDCU UR6, c[0x0][0x404] ;  /* 0x00008080ff0677ac */ /* 0x000e620008000800 */
[----:B------:R-:W-:Y:S01]  /*06f0*/  LOP3.LUT R160, R160, 0x3, RZ, 0xc0, !PT ;  /* 0x00000003a0a07812 */ /* 0x000fe200078ec0ff */
[C---:B0-----:R-:W-:Y:S01]  /*0700*/  IMAD.HI.U32 R5, R192.reuse, -0x2daee0ad, RZ ;  /* 0xd2511f53c0057827 */ /* 0x041fe200078e00ff */
[----:B------:R-:W-:Y:S01]  /*0710*/  LOP3.LUT R0, R153, R0, R2, 0x96, !PT ;  /* 0x0000000099007212 */ /* 0x000fe200078e9602 */
[----:B------:R-:W0:Y:S02]  /*0720*/  LDCU UR7, c[0x0][0x408] ;  /* 0x00008100ff0777ac */ /* 0x000e240008000800 */
        /* <DEDUP_REMOVED lines=12> */
[----:B------:R-:W1:Y:S01]  /*07f0*/  LDC.64 R10, c[0x0][0x3e0] ;  /* 0x0000f800ff0a7b82 */ /* 0x000e620000000a00 */
[----:B------:R-:W-:Y:S01]  /*0800*/  IMAD.HI.U32 R0, R6, -0x326172a9, RZ ;  /* 0xcd9e8d5706007827 */ /* 0x000fe200078e00ff */
[----:B------:R-:W0:Y:S03]  /*0810*/  LDCU.64 UR10, c[0x0][0x3a0] ;  /* 0x00007400ff0a77ac */ /* 0x000e260008000a00 */
[----:B------:R-:W-:Y:S01]  /*0820*/  IMAD.HI.U32 R7, R4, -0x2daee0ad, RZ ;  /* 0xd2511f5304077827 */ /* 0x000fe200078e00ff */
[----:B------:R-:W-:Y:S01]  /*0830*/  LOP3.LUT R0, R13, R5, R0, 0x96, !PT ;  /* 0x000000050d007212 */ /* 0x000fe200078e9600 */
[----:B------:R-:W-:-:S02]  /*0840*/  UPLOP3.LUT UP0, UPT, UPT, UPT, UPT, 0x40, 0x4 ;  /* 0x000000000004789c */ /* 0x000fc40003f0e870 */
        /* <DEDUP_REMOVED lines=49> */
.L_x_31325:
        /* <DEDUP_REMOVED lines=13> */
[----:B------:R-:W-:Y:S02]  /*0c30*/  HFMA2 R190, -RZ, RZ, 0.1171875, 0 ;  /* 0x2f800000ffbe7431 */ /* 0x000fe400000001ff */
[----:B------:R-:W-:Y:S01]  /*0c40*/  IMAD.MOV.U32 R0, RZ, RZ, 0x3f800000 ;  /* 0x3f800000ff007424 */ /* 0x000fe200078e00ff */
[C---:B------:R-:W-:Y:S01]  /*0c50*/  IADD3 R164, PT, PT, R3.reuse, -0x126145ec, RZ ;  /* 0xed9eba1403a47810 */ /* 0x040fe20007ffe0ff */
[C---:B------:R-:W-:Y:S01]  /*0c60*/  VIADD R166, R3.reuse, 0x646e171e ;  /* 0x646e171e03a67836 */ /* 0x040fe20000000000 */
[----:B------:R-:W-:Y:S01]  /*0c70*/  ISETP.NE.AND.EX P0, PT, RZ, UR11, PT, P0 ;  /* 0x0000000bff007c0c */ /* 0x000fe2000bf05300 */
[C---:B------:R-:W-:Y:S01]  /*0c80*/  VIADD R168, R3.reuse, 0xbb67ae85 ;  /* 0xbb67ae8503a87836 */ /* 0x040fe20000000000 */
[C---:B------:R-:W-:Y:S01]  /*0c90*/  IADD3 R170, PT, PT, R2.reuse, -0x700cb87f, RZ ;  /* 0x8ff3478102aa7810 */ /* 0x040fe20007ffe0ff */
[C---:B------:R-:W-:Y:S01]  /*0ca0*/  VIADD R176, R3.reuse, 0x32370b8f ;  /* 0x32370b8f03b07836 */ /* 0x040fe20000000000 */
[C---:B------:R-:W-:Y:S01]  /*0cb0*/  IADD3 R178, PT, PT, R2.reuse, -0x4ab325aa, RZ ;  /* 0xb54cda5602b27810 */ /* 0x040fe20007ffe0ff */
[C---:B------:R-:W-:Y:S01]  /*0cc0*/  VIADD R177, R2.reuse, 0xf1bbcdc8 ;  /* 0xf1bbcdc802b17836 */ /* 0x040fe20000000000 */
[C---:B------:R-:W-:Y:S01]  /*0cd0*/  IADD3 R181, PT, PT, R2.reuse, -0x255992d5, RZ ;  /* 0xdaa66d2b02b57810 */ /* 0x040fe20007ffe0ff */
[C---:B------:R-:W-:Y:S01]  /*0ce0*/  VIADD R179, R2.reuse, 0x5384540f ;  /* 0x5384540f02b37836 */ /* 0x040fe20000000000 */
[C---:B------:R-:W-:Y:S01]  /*0cf0*/  IADD3 R184, PT, PT, R2.reuse, -0x61c88647, RZ ;  /* 0x9e3779b902b87810 */ /* 0x040fe20007ffe0ff */
[----:B------:R-:W-:Y:S01]  /*0d00*/  VIADD R180, R2, 0x1715609d ;  /* 0x1715609d02b47836 */ /* 0x000fe20000000000 */
[C---:B------:R-:W-:Y:S01]  /*0d10*/  IADD3 R187, PT, PT, R3.reuse, -0x695add53, RZ ;  /* 0x96a522ad03bb7810 */ /* 0x040fe20007ffe0ff */
[----:B------:R-:W-:-:S02]  /*0d20*/  VIADD R182, R3, 0xdb3d7428 ;  /* 0xdb3d742803b67836 */ /* 0x000fc40000000000 */
[C---:B------:R-:W-:Y:S02]  /*0d30*/  VIADD R183, R3.reuse, 0x76cf5d0a ;  /* 0x76cf5d0a03b77836 */ /* 0x040fe40000000000 */
[C---:B------:R-:W-:Y:S02]  /*0d40*/  VIADD R185, R3.reuse, 0x1fd5c5a3 ;  /* 0x1fd5c5a303b97836 */ /* 0x040fe40000000000 */
[C---:B------:R-:W-:Y:S02]  /*0d50*/  VIADD R186, R2.reuse, 0x78dde6e4 ;  /* 0x78dde6e402ba7836 */ /* 0x040fe40000000000 */
[----:B------:R-:W-:Y:S02]  /*0d60*/  VIADD R188, R2, 0x3c6ef372 ;  /* 0x3c6ef37202bc7836 */ /* 0x000fe40000000000 */
[----:B------:R-:W-:Y:S02]  /*0d70*/  VIADD R189, R3, 0xa9066899 ;  /* 0xa906689903bd7836 */ /* 0x000fe40000000000 */
[----:B--2---:R-:W-:Y:S01]  /*0d80*/  @P1 HADD2.F32 R0, -RZ, R8.H0_H0 ;  /* 0x20000008ff001230 */ /* 0x004fe20000004100 */
        /* <DEDUP_REMOVED lines=15> */
.L_x_42239:
[----:B------:R-:W-:Y:S05]  /*0e80*/  BRX R8 -0xe90                                          (*"BRANCH_TARGETS .L_x_42240,.L_x_42241,.L_x_42242"*) ;  /* 0xfffffff0085c7949 */ /* 0x000fea000383ffff */
.L_x_42242:
[----:B------:R-:W-:Y:S01]  /*0e90*/  IADD3 R10, PT, PT, R160, 0x1, RZ ;  /* 0x00000001a00a7810 */ /* 0x000fe20007ffe0ff */
[----:B------:R-:W-:Y:S02]  /*0ea0*/  IMAD.MOV.U32 R108, RZ, RZ, R158 ;  /* 0x000000ffff6c7224 */ /* 0x000fe400078e009e */
[----:B------:R-:W-:Y:S01]  /*0eb0*/  IMAD.MOV.U32 R11, RZ, RZ, R154 ;  /* 0x000000ffff0b7224 */ /* 0x000fe200078e009a */
[----:B------:R-:W-:Y:S06]  /*0ec0*/  BRA `(.L_x_30973) ;  /* 0x0000000000e87947 */ /* 0x000fec0003800000 */
.L_x_42240:
[----:B------:R-:W-:Y:S01]  /*0ed0*/  MOV R108, R158 ;  /* 0x0000009e006c7202 */ /* 0x000fe20000000f00 */
[----:B------:R-:W-:Y:S02]  /*0ee0*/  IMAD.MOV.U32 R10, RZ, RZ, 0x3 ;  /* 0x00000003ff0a7424 */ /* 0x000fe400078e00ff */
[----:B------:R-:W-:Y:S01]  /*0ef0*/  IMAD.MOV.U32 R11, RZ, RZ, R152 ;  /* 0x000000ffff0b7224 */ /* 0x000fe200078e0098 */
[----:B------:R-:W-:Y:S06]  /*0f00*/  BRA `(.L_x_30973) ;  /* 0x0000000000d87947 */ /* 0x000fec0003800000 */
.L_x_42241:
        /* <DEDUP_REMOVED lines=12> */
.L_x_30974:
        /* <DEDUP_REMOVED lines=42> */
.L_x_30973:
        /* <DEDUP_REMOVED lines=12> */
[----:B------:R-:W-:-:S03]  /*1330*/  IMAD.MOV.U32 R8, RZ, RZ, R156 ;  /* 0x000000ffff087224 */ /* 0x000fc600078e009c */
        /* <DEDUP_REMOVED lines=13> */
.L_x_30976:
        /* <DEDUP_REMOVED lines=12> */
.L_x_30977:
        /* <DEDUP_REMOVED lines=43> */
.L_x_30975:
        /* <DEDUP_REMOVED lines=24> */
.L_x_30979:
        /* <DEDUP_REMOVED lines=12> */
.L_x_30980:
        /* <DEDUP_REMOVED lines=43> */
.L_x_30978:
[----:B------:R-:W-:Y:S01]  /*1c70*/  I2FP.F32.U32 R9, R4 ;  /* 0x0000000400097245 */ /* 0x000fe20000201000 */
[----:B------:R-:W-:Y:S01]  /*1c80*/  HADD2.F32 R11, -RZ, R5.H0_H0 ;  /* 0x20000005ff0b7230 */ /* 0x000fe20000004100 */
[----:B------:R-:W-:Y:S01]  /*1c90*/  ISETP.NE.AND P2, PT, R8, 0x1, PT ;  /* 0x000000010800780c */ /* 0x000fe20003f45270 */
[----:B------:R-:W-:Y:S01]  /*1ca0*/  HADD2.F32 R14, -RZ, R49.H0_H0 ;  /* 0x20000031ff0e7230 */ /* 0x000fe20000004100 */
        /* <DEDUP_REMOVED lines=18> */
.L_x_30982:
        /* <DEDUP_REMOVED lines=12> */
.L_x_30983:
        /* <DEDUP_REMOVED lines=43> */
.L_x_30981:
        /* <DEDUP_REMOVED lines=22> */
.L_x_30985:
        /* <DEDUP_REMOVED lines=12> */
.L_x_30986:
        /* <DEDUP_REMOVED lines=43> */
.L_x_30984:
[----:B------:R-:W-:Y:S01]  /*2610*/  I2FP.F32.U32 R5, R4 ;  /* 0x0000000400057245 */ /* 0x000fe20000201000 */
[----:B------:R-:W-:Y:S01]  /*2620*/  HADD2.F32 R9, -RZ, R6.H0_H0 ;  /* 0x20000006ff097230 */ /* 0x000fe20000004100 */
[----:B------:R-:W-:Y:S01]  /*2630*/  ISETP.NE.AND P4, PT, R11, 0x1, PT ;  /* 0x000000010b00780c */ /* 0x000fe20003f85270 */
[----:B------:R-:W-:Y:S02]  /*2640*/  HADD2.F32 R8, -RZ, R50.H0_H0 ;  /* 0x20000032ff087230 */ /* 0x000fe40000004100 */
        /* <DEDUP_REMOVED lines=18> */
.L_x_30988:
        /* <DEDUP_REMOVED lines=12> */
.L_x_30989:
        /* <DEDUP_REMOVED lines=43> */
.L_x_30987:
        /* <DEDUP_REMOVED lines=22> */
.L_x_30991:
        /* <DEDUP_REMOVED lines=12> */
.L_x_30992:
        /* <DEDUP_REMOVED lines=43> */
.L_x_30990:
[----:B------:R-:W-:Y:S01]  /*2fb0*/  I2FP.F32.U32 R5, R5 ;  /* 0x0000000500057245 */ /* 0x000fe20000201000 */
[----:B------:R-:W-:Y:S01]  /*2fc0*/  HADD2.F32 R11, -RZ, R7.H0_H0 ;  /* 0x20000007ff0b7230 */ /* 0x000fe20000004100 */
[----:B------:R-:W-:Y:S01]  /*2fd0*/  ISETP.NE.AND P6, PT, R104, 0x1, PT ;  /* 0x000000016800780c */ /* 0x000fe20003fc5270 */
[----:B------:R-:W-:Y:S02]  /*2fe0*/  HADD2.F32 R10, -RZ, R51.H0_H0 ;  /* 0x20000033ff0a7230 */ /* 0x000fe40000004100 */
        /* <DEDUP_REMOVED lines=18> */
.L_x_30994:
        /* <DEDUP_REMOVED lines=14> */
.L_x_30995:
        /* <DEDUP_REMOVED lines=43> */
.L_x_30993:
[----:B------:R-:W-:Y:S01]  /*34a0*/  I2FP.F32.U32 R5, R4 ;  /* 0x0000000400057245 */ /* 0x000fe20000201000 */
[----:B------:R-:W-:Y:S02]  /*34b0*/  HADD2.F32 R7, -RZ, R7.H1_H1 ;  /* 0x30000007ff077230 */ /* 0x000fe40000004100 */
[----:B------:R-:W-:Y:S02]  /*34c0*/  HADD2.F32 R11, -RZ, R51.H1_H1 ;  /* 0x30000033ff0b7230 */ /* 0x000fe40000004100 */
[----:B------:R-:W-:Y:S01]  /*34d0*/  FFMA.FTZ R5, R5, R190, 1.1641532182693481445e-10 ;  /* 0x2f00000005057423 */ /* 0x000fe200000100be */
[----:B------:R-:W-:-:S04]  /*34e0*/  FMUL.FTZ R7, R7, R0 ;  /* 0x0000000007077220 */ /* 0x000fc80000410000 */
[----:B------:R-:W-:Y:S01]  /*34f0*/  FMUL.FTZ R7, R7, UR5 ;  /* 0x0000000507077c20 */ /* 0x000fe20008410000 */
[----:B------:R-:W-:-:S04]  /*3500*/  FSETP.GTU.FTZ.AND P6, PT, R5, UR4, PT ;  /* 0x0000000405007c0b */ /* 0x000fc8000bfdc000 */
[----:B------:R-:W-:Y:S02]  /*3510*/  FSEL R4, R7, RZ, !P6 ;  /* 0x000000ff07047208 */ /* 0x000fe40007000000 */
[----:B------:R-:W-:-:S03]  /*3520*/  PLOP3.LUT P6, PT, P6, PT, PT, 0x8, 0x80 ;  /* 0x000000000080781c */ /* 0x000fc600037ce170 */
[----:B------:R-:W-:Y:S01]  /*3530*/  FFMA.FTZ R11, R4, R11, R19 ;  /* 0x0000000b040b7223 */ /* 0x000fe20000010013 */
[----:B------:R-:W-:Y:S09]  /*3540*/  BRA `(.L_x_30996) ;  /* 0x0000002400c87947 */ /* 0x000ff20003800000 */
.L_x_30972:
        /* <DEDUP_REMOVED lines=15> */
.L_x_30998:
        /* <DEDUP_REMOVED lines=12> */
.L_x_30999:
        /* <DEDUP_REMOVED lines=42> */
.L_x_30997:
[----:B------:R-:W-:Y:S01]  /*39a0*/  I2FP.F32.U32 R9, R8 ;  /* 0x0000000800097245 */ /* 0x000fe20000201000 */
[----:B-----5:R-:W-:Y:S01]  /*39b0*/  HADD2.F32 R11, -RZ, R4.H0_H0 ;  /* 0x20000004ff0b7230 */ /* 0x020fe20000004100 */
[----:B------:R-:W-:Y:S01]  /*39c0*/  UMOV UR5, UR7 ;  /* 0x0000000700057c82 */ /* 0x000fe20008000000 */
[----:B------:R-:W-:Y:S01]  /*39d0*/  UMOV UR4, UR6 ;  /* 0x0000000600047c82 */ /* 0x000fe20008000000 */
[----:B------:R-:W-:Y:S01]  /*39e0*/  ISETP.NE.AND P2, PT, R10, 0x1, PT ;  /* 0x000000010a00780c */ /* 0x000fe20003f45270 */
[----:B------:R-:W-:Y:S01]  /*39f0*/  FFMA.FTZ R9, R9, R190, 1.1641532182693481445e-10 ;  /* 0x2f00000009097423 */ /* 0x000fe200000100be */
[----:B------:R-:W-:Y:S01]  /*3a00*/  FMUL.FTZ R11, R11, R0 ;  /* 0x000000000b0b7220 */ /* 0x000fe20000410000 */
[----:B------:R-:W-:Y:S01]  /*3a10*/  LOP3.LUT R193, R193, 0xfffffffb, RZ, 0xc0, !PT ;  /* 0xfffffffbc1c17812 */ /* 0x000fe200078ec0ff */
[----:B------:R-:W-:Y:S02]  /*3a20*/  IMAD.MOV.U32 R14, RZ, RZ, 0x2 ;  /* 0x00000002ff0e7424 */ /* 0x000fe400078e00ff */
[----:B------:R-:W-:Y:S01]  /*3a30*/  FMUL.FTZ R11, R11, UR5 ;  /* 0x000000050b0b7c20 */ /* 0x000fe20008410000 */
[----:B------:R-:W-:Y:S01]  /*3a40*/  FSETP.GTU.FTZ.AND P1, PT, R9, UR4, PT ;  /* 0x0000000409007c0b */ /* 0x000fe2000bf3c000 */
[----:B------:R-:W-:-:S02]  /*3a50*/  HADD2.F32 R9, -RZ, R48.H0_H0 ;  /* 0x20000030ff097230 */ /* 0x000fc40000004100 */
[----:B------:R-:W-:Y:S01]  /*3a60*/  IMAD.MOV.U32 R8, RZ, RZ, R156 ;  /* 0x000000ffff087224 */ /* 0x000fe200078e009c */
        /* <DEDUP_REMOVED lines=13> */
.L_x_31001:
        /* <DEDUP_REMOVED lines=12> */
.L_x_31002:
        /* <DEDUP_REMOVED lines=43> */
.L_x_31000:
        /* <DEDUP_REMOVED lines=24> */
.L_x_31004:
        /* <DEDUP_REMOVED lines=12> */
.L_x_31005:
        /* <DEDUP_REMOVED lines=43> */
.L_x_31003:
        /* <DEDUP_REMOVED lines=22> */
.L_x_31007:
        /* <DEDUP_REMOVED lines=12> */
.L_x_31008:
        /* <DEDUP_REMOVED lines=43> */
.L_x_31006:
        /* <DEDUP_REMOVED lines=22> */
.L_x_31010:
        /* <DEDUP_REMOVED lines=12> */
.L_x_31011:
        /* <DEDUP_REMOVED lines=43> */
.L_x_31009:
        /* <DEDUP_REMOVED lines=22> */
.L_x_31013:
        /* <DEDUP_REMOVED lines=12> */
.L_x_31014:
        /* <DEDUP_REMOVED lines=43> */
.L_x_31012:
        /* <DEDUP_REMOVED lines=22> */
.L_x_31016:
        /* <DEDUP_REMOVED lines=12> */
.L_x_31017:
        /* <DEDUP_REMOVED lines=43> */
.L_x_31015:
        /* <DEDUP_REMOVED lines=22> */
.L_x_31019:
        /* <DEDUP_REMOVED lines=14> */
.L_x_31020:
        /* <DEDUP_REMOVED lines=43> */
.L_x_31018:
        /* <DEDUP_REMOVED lines=9> */
[----:B------:R-:W-:-:S10]  /*5c60*/  FMUL.FTZ R11, R11, R4 ;  /* 0x000000040b0b7220 */ /* 0x000fd40000410000 */
.L_x_30996:
        /* <DEDUP_REMOVED lines=9> */
[----:B------:R-:W-:Y:S01]  /*5d00*/  SEL R6, RZ, 0x100, !P5 ;  /* 0x00000100ff067807 */ /* 0x000fe20006800000 */
[----:B------:R-:W2:Y:S01]  /*5d10*/  @P0 LDC.64 R110, c[0x0][0x3a0] ;  /* 0x0000e800ff6e0b82 */ /* 0x000ea20000000a00 */
[----:B------:R-:W-:Y:S02]  /*5d20*/  LOP3.LUT R113, R113, R7, R104, 0xfe, !PT ;  /* 0x0000000771717212 */ /* 0x000fe400078efe68 */
[----:B------:R-:W-:Y:S02]  /*5d30*/  SEL R112, RZ, 0x1, !P3 ;  /* 0x00000001ff707807 */ /* 0x000fe40005800000 */
[----:B------:R-:W-:Y:S02]  /*5d40*/  LOP3.LUT R6, R6, R4, R5, 0xfe, !PT ;  /* 0x0000000406067212 */ /* 0x000fe400078efe05 */
[----:B------:R-:W-:Y:S01]  /*5d50*/  SEL R7, RZ, 0x1, !P6 ;  /* 0x00000001ff077807 */ /* 0x000fe20007000000 */
[C---:B0-----:R-:W-:Y:S01]  /*5d60*/  IMAD.WIDE.U32 R4, R159.reuse, 0x20, R148 ;  /* 0x000000209f047825 */ /* 0x041fe200078e0094 */
[----:B------:R-:W-:-:S02]  /*5d70*/  IADD3 R161, PT, PT, R159, 0x80, RZ ;  /* 0x000000809fa17810 */ /* 0x000fc40007ffe0ff */
[----:B------:R-:W-:Y:S02]  /*5d80*/  LOP3.LUT R113, R113, R112, RZ, 0xfc, !PT ;  /* 0x0000007071717212 */ /* 0x000fe400078efcff */
[----:B------:R-:W-:Y:S01]  /*5d90*/  LOP3.LUT R112, R6, R7, RZ, 0xfc, !PT ;  /* 0x0000000706707212 */ /* 0x000fe200078efcff */
[----:B------:R-:W-:Y:S01]  /*5da0*/  IMAD.WIDE.U32 R104, R161, 0x10, R140 ;  /* 0x00000010a1687825 */ /* 0x000fe200078e008c */
[----:B------:R0:W-:Y:S03]  /*5db0*/  STG.E.128 desc[UR8][R4.64], R12 ;  /* 0x0000000c04007986 */ /* 0x0001e6000c101d08 */
[----:B-1----:R-:W-:Y:S01]  /*5dc0*/  IMAD.WIDE.U32 R6, R159, 0x8, R150 ;  /* 0x000000089f067825 */ /* 0x002fe200078e0096 */
[----:B------:R0:W-:Y:S04]  /*5dd0*/  STG.E.128 desc[UR8][R4.64+0x10], R8 ;  /* 0x0000100804007986 */ /* 0x0001e8000c101d08 */
[----:B------:R0:W-:Y:S01]  /*5de0*/  STG.E.64 desc[UR8][R6.64], R112 ;  /* 0x0000007006007986 */ /* 0x0001e2000c101b08 */
[----:B--2---:R-:W-:-:S03]  /*5df0*/  @P0 IMAD.WIDE.U32 R110, R161, 0x20, R110 ;  /* 0x00000020a16e0825 */ /* 0x004fc600078e006e */
[----:B------:R-:W5:Y:S04]  /*5e00*/  LDG.E.128 R104, desc[UR8][R104.64] ;  /* 0x0000000868687981 */ /* 0x000f68000c1e1d00 */
[----:B------:R0:W5:Y:S04]  /*5e10*/  @P0 LDG.E.128 R20, desc[UR8][R110.64] ;  /* 0x000000086e140981 */ /* 0x000168000c1e1d00 */
        /* <DEDUP_REMOVED lines=17> */
.L_x_31023:
        /* <DEDUP_REMOVED lines=12> */
.L_x_31024:
        /* <DEDUP_REMOVED lines=42> */
.L_x_31022:
        /* <DEDUP_REMOVED lines=24> */
.L_x_31026:
        /* <DEDUP_REMOVED lines=12> */
.L_x_31027:
        /* <DEDUP_REMOVED lines=43> */
.L_x_31025:
        /* <DEDUP_REMOVED lines=24> */
.L_x_31029:
        /* <DEDUP_REMOVED lines=12> */
.L_x_31030:
        /* <DEDUP_REMOVED lines=43> */
.L_x_31028:
        /* <DEDUP_REMOVED lines=22> */
.L_x_31032:
        /* <DEDUP_REMOVED lines=12> */
.L_x_31033:
        /* <DEDUP_REMOVED lines=43> */
.L_x_31031:
        /* <DEDUP_REMOVED lines=22> */
.L_x_31035:
        /* <DEDUP_REMOVED lines=12> */
.L_x_31036:
        /* <DEDUP_REMOVED lines=43> */
.L_x_31034:
        /* <DEDUP_REMOVED lines=22> */
.L_x_31038:
        /* <DEDUP_REMOVED lines=12> */
.L_x_31039:
        /* <DEDUP_REMOVED lines=43> */
.L_x_31037:
        /* <DEDUP_REMOVED lines=22> */
.L_x_31041:
        /* <DEDUP_REMOVED lines=12> */
.L_x_31042:
        /* <DEDUP_REMOVED lines=43> */
.L_x_31040:
        /* <DEDUP_REMOVED lines=22> */
.L_x_31044:
        /* <DEDUP_REMOVED lines=14> */
.L_x_31045:
        /* <DEDUP_REMOVED lines=43> */
.L_x_31043:
[----:B------:R-:W-:Y:S01]  /*84a0*/  I2FP.F32.U32 R109, R108 ;  /* 0x0000006c006d7245 */ /* 0x000fe20000201000 */
[----:B------:R-:W-:-:S04]  /*84b0*/  HADD2.F32 R107, -RZ, R107.H1_H1 ;  /* 0x3000006bff6b7230 */ /* 0x000fc80000004100 */
[----:B------:R-:W-:Y:S01]  /*84c0*/  FFMA.FTZ R109, R109, R190, 1.1641532182693481445e-10 ;  /* 0x2f0000006d6d7423 */ /* 0x000fe200000100be */
[----:B------:R-:W-:-:S04]  /*84d0*/  FMUL.FTZ R107, R107, R0 ;  /* 0x000000006b6b7220 */ /* 0x000fc80000410000 */
[----:B------:R-:W-:Y:S01]  /*84e0*/  FMUL.FTZ R107, R107, UR5 ;  /* 0x000000056b6b7c20 */ /* 0x000fe20008410000 */
[----:B------:R-:W-:-:S04]  /*84f0*/  FSETP.GTU.FTZ.AND P6, PT, R109, UR4, PT ;  /* 0x000000046d007c0b */ /* 0x000fc8000bfdc000 */
[----:B------:R-:W-:Y:S01]  /*8500*/  FSEL R108, R107, RZ, !P6 ;  /* 0x000000ff6b6c7208 */ /* 0x000fe20007000000 */
[----:B------:R-:W-:Y:S01]  /*8510*/  HADD2.F32 R107, -RZ, R47.H1_H1 ;  /* 0x3000002fff6b7230 */ /* 0x000fe20000004100 */
[----:B------:R-:W-:-:S04]  /*8520*/  PLOP3.LUT P6, PT, P6, PT, PT, 0x8, 0x80 ;  /* 0x000000000080781c */ /* 0x000fc800037ce170 */
[----:B------:R-:W-:Y:S01]  /*8530*/  FFMA.FTZ R107, R108, R107, R19 ;  /* 0x0000006b6c6b7223 */ /* 0x000fe20000010013 */
[----:B------:R-:W-:Y:S08]  /*8540*/  BRA `(.L_x_31046) ;  /* 0x0000002400c07947 */ /* 0x000ff00003800000 */
.L_x_31021:
        /* <DEDUP_REMOVED lines=15> */
.L_x_31048:
        /* <DEDUP_REMOVED lines=12> */
.L_x_31049:
        /* <DEDUP_REMOVED lines=42> */
.L_x_31047:
        /* <DEDUP_REMOVED lines=24> */
.L_x_31051:
        /* <DEDUP_REMOVED lines=12> */
.L_x_31052:
        /* <DEDUP_REMOVED lines=43> */
.L_x_31050:
        /* <DEDUP_REMOVED lines=24> */
.L_x_31054:
        /* <DEDUP_REMOVED lines=12> */
.L_x_31055:
        /* <DEDUP_REMOVED lines=43> */
.L_x_31053:
        /* <DEDUP_REMOVED lines=22> */
.L_x_31057:
        /* <DEDUP_REMOVED lines=12> */
.L_x_31058:
        /* <DEDUP_REMOVED lines=43> */
.L_x_31056:
        /* <DEDUP_REMOVED lines=22> */
.L_x_31060:
        /* <DEDUP_REMOVED lines=12> */
.L_x_31061:
        /* <DEDUP_REMOVED lines=43> */
.L_x_31059:
        /* <DEDUP_REMOVED lines=8> */
[----:B------:R-:W-:Y:S01]  /*9da0*/  HADD2.F32 R109, -RZ, R46.H0_H0 ;  /* 0x2000002eff6d7230 */ /* 0x000fe20000004100 */
        /* <DEDUP_REMOVED lines=13> */
.L_x_31063:
        /* <DEDUP_REMOVED lines=12> */
.L_x_31064:
        /* <DEDUP_REMOVED lines=43> */
.L_x_31062:
        /* <DEDUP_REMOVED lines=22> */
.L_x_31066:
        /* <DEDUP_REMOVED lines=12> */
.L_x_31067:
        /* <DEDUP_REMOVED lines=43> */
.L_x_31065:
        /* <DEDUP_REMOVED lines=22> */
.L_x_31069:
        /* <DEDUP_REMOVED lines=14> */
.L_x_31070:
        /* <DEDUP_REMOVED lines=43> */
.L_x_31068:
        /* <DEDUP_REMOVED lines=10> */
.L_x_31046:
[----:B------:R-:W0:Y:S01]  /*ac50*/  @P0 LDC.64 R118, c[0x0][0x3a0] ;  /* 0x0000e800ff760b82 */ /* 0x000e220000000a00 */
[----:B------:R-:W-:Y:S01]  /*ac60*/  SEL R112, RZ, 0x10000, !P5 ;  /* 0x00010000ff707807 */ /* 0x000fe20006800000 */
[----:B------:R-:W-:Y:S01]  /*ac70*/  IMAD.WIDE.U32 R116, R161, 0x8, R150 ;  /* 0x00000008a1747825 */ /* 0x000fe200078e0096 */
[C---:B------:R-:W-:Y:S02]  /*ac80*/  LOP3.LUT P5, RZ, R193.reuse, 0x2, RZ, 0xc0, !PT ;  /* 0x00000002c1ff7812 */ /* 0x040fe400078ac0ff */
[----:B------:R-:W-:Y:S02]  /*ac90*/  SEL R113, RZ, 0x1000000, !P6 ;  /* 0x01000000ff717807 */ /* 0x000fe40007000000 */
[----:B------:R-:W-:Y:S02]  /*aca0*/  SEL R121, RZ, 0x100, !P4 ;  /* 0x00000100ff797807 */ /* 0x000fe40006000000 */
[----:B------:R-:W-:Y:S02]  /*acb0*/  LOP3.LUT P6, RZ, R193, 0x4, RZ, 0xc0, !PT ;  /* 0x00000004c1ff7812 */ /* 0x000fe400078cc0ff */
[----:B------:R-:W-:-:S02]  /*acc0*/  SEL R109, RZ, 0x1000000, !P2 ;  /* 0x01000000ff6d7807 */ /* 0x000fc40005000000 */
[----:B------:R-:W-:Y:S02]  /*acd0*/  SEL R108, RZ, 0x10000, !P1 ;  /* 0x00010000ff6c7807 */ /* 0x000fe40004800000 */
[----:B------:R-:W-:Y:S02]  /*ace0*/  SEL R111, RZ, 0x100, !P5 ;  /* 0x00000100ff6f7807 */ /* 0x000fe40006800000 */
[----:B------:R-:W-:Y:S02]  /*acf0*/  LOP3.LUT R121, R121, R113, R112, 0xfe, !PT ;  /* 0x0000007179797212 */ /* 0x000fe400078efe70 */
[----:B------:R-:W-:Y:S02]  /*ad00*/  SEL R120, RZ, 0x1, !P3 ;  /* 0x00000001ff787807 */ /* 0x000fe40005800000 */
[----:B------:R-:W-:Y:S01]  /*ad10*/  LOP3.LUT R111, R111, R109, R108, 0xfe, !PT ;  /* 0x0000006d6f6f7212 */ /* 0x000fe200078efe6c */
[----:B------:R-:W-:Y:S01]  /*ad20*/  IMAD.WIDE.U32 R108, R161, 0x20, R148 ;  /* 0x00000020a16c7825 */ /* 0x000fe200078e0094 */
[----:B------:R-:W-:-:S02]  /*ad30*/  SEL R112, RZ, 0x1, !P6 ;  /* 0x00000001ff707807 */ /* 0x000fc40007000000 */
[----:B------:R-:W-:Y:S02]  /*ad40*/  IADD3 R163, PT, PT, R159, 0x100, RZ ;  /* 0x000001009fa37810 */ /* 0x000fe40007ffe0ff */
[----:B------:R-:W-:Y:S01]  /*ad50*/  LOP3.LUT R121, R121, R120, RZ, 0xfc, !PT ;  /* 0x0000007879797212 */ /* 0x000fe200078efcff */
[----:B------:R1:W-:Y:S01]  /*ad60*/  STG.E.128 desc[UR8][R108.64], R4 ;  /* 0x000000046c007986 */ /* 0x0003e2000c101d08 */
[----:B------:R-:W-:Y:S01]  /*ad70*/  LOP3.LUT R120, R111, R112, RZ, 0xfc, !PT ;  /* 0x000000706f787212 */ /* 0x000fe200078efcff */
[C---:B------:R-:W-:Y:S02]  /*ad80*/  IMAD.WIDE.U32 R112, R163.reuse, 0x10, R140 ;  /* 0x00000010a3707825 */ /* 0x040fe400078e008c */
[----:B------:R1:W-:Y:S02]  /*ad90*/  STG.E.128 desc[UR8][R108.64+0x10], R104 ;  /* 0x000010686c007986 */ /* 0x0003e4000c101d08 */
[----:B0-----:R-:W-:Y:S02]  /*ada0*/  @P0 IMAD.WIDE.U32 R118, R163, 0x20, R118 ;  /* 0x00000020a3760825 */ /* 0x001fe400078e0076 */
        /* <DEDUP_REMOVED lines=20> */
.L_x_31073:
        /* <DEDUP_REMOVED lines=12> */
.L_x_31074:
        /* <DEDUP_REMOVED lines=42> */
.L_x_31072:
        /* <DEDUP_REMOVED lines=24> */
.L_x_31076:
        /* <DEDUP_REMOVED lines=12> */
.L_x_31077:
        /* <DEDUP_REMOVED lines=43> */
.L_x_31075:
        /* <DEDUP_REMOVED lines=24> */
.L_x_31079:
        /* <DEDUP_REMOVED lines=12> */
.L_x_31080:
        /* <DEDUP_REMOVED lines=43> */
.L_x_31078:
        /* <DEDUP_REMOVED lines=22> */
.L_x_31082:
        /* <DEDUP_REMOVED lines=12> */
.L_x_31083:
        /* <DEDUP_REMOVED lines=43> */
.L_x_31081:
        /* <DEDUP_REMOVED lines=22> */
.L_x_31085:
        /* <DEDUP_REMOVED lines=12> */
.L_x_31086:
        /* <DEDUP_REMOVED lines=43> */
.L_x_31084:
        /* <DEDUP_REMOVED lines=22> */
.L_x_31088:
        /* <DEDUP_REMOVED lines=12> */
.L_x_31089:
        /* <DEDUP_REMOVED lines=43> */
.L_x_31087:
        /* <DEDUP_REMOVED lines=22> */
.L_x_31091:
        /* <DEDUP_REMOVED lines=12> */
.L_x_31092:
        /* <DEDUP_REMOVED lines=43> */
.L_x_31090:
        /* <DEDUP_REMOVED lines=22> */
.L_x_31094:
        /* <DEDUP_REMOVED lines=14> */
.L_x_31095:
        /* <DEDUP_REMOVED lines=43> */
.L_x_31093:
        /* <DEDUP_REMOVED lines=11> */
.L_x_31071:
        /* <DEDUP_REMOVED lines=15> */
.L_x_31098:
        /* <DEDUP_REMOVED lines=12> */
.L_x_31099:
        /* <DEDUP_REMOVED lines=43> */
.L_x_31097:
        /* <DEDUP_REMOVED lines=24> */
.L_x_31101:
        /* <DEDUP_REMOVED lines=12> */
.L_x_31102:
        /* <DEDUP_REMOVED lines=43> */
.L_x_31100:
        /* <DEDUP_REMOVED lines=24> */
.L_x_31104:
        /* <DEDUP_REMOVED lines=12> */
.L_x_31105:
        /* <DEDUP_REMOVED lines=43> */
.L_x_31103:
[----:B------:R-:W-:Y:S01]  /*e350*/  I2FP.F32.U32 R111, R110 ;  /* 0x0000006e006f7245 */ /* 0x000fe20000201000 */
[----:B------:R-:W-:Y:S01]  /*e360*/  HADD2.F32 R117, -RZ, R113.H0_H0 ;  /* 0x20000071ff757230 */ /* 0x000fe20000004100 */
[----:B------:R-:W-:-:S03]  /*e370*/  ISETP.NE.AND P2, PT, R112, 0x1, PT ;  /* 0x000000017000780c */ /* 0x000fc60003f45270 */
[----:B------:R-:W-:Y:S01]  /*e380*/  FFMA.FTZ R111, R111, R190, 1.1641532182693481445e-10 ;  /* 0x2f0000006f6f7423 */ /* 0x000fe200000100be */
[----:B------:R-:W-:-:S04]  /*e390*/  FMUL.FTZ R117, R117, R0 ;  /* 0x0000000075757220 */ /* 0x000fc80000410000 */
[----:B------:R-:W-:Y:S01]  /*e3a0*/  FMUL.FTZ R110, R117, UR5 ;  /* 0x00000005756e7c20 */ /* 0x000fe20008410000 */
[----:B------:R-:W-:Y:S01]  /*e3b0*/  FSETP.GTU.FTZ.AND P1, PT, R111, UR4, PT ;  /* 0x000000046f007c0b */ /* 0x000fe2000bf3c000 */
[----:B------:R-:W-:Y:S02]  /*e3c0*/  HADD2.F32 R111, -RZ, R41.H0_H0 ;  /* 0x20000029ff6f7230 */ /* 0x000fe40000004100 */
[----:B------:R-:W-:Y:S01]  /*e3d0*/  IMAD.MOV.U32 R117, RZ, RZ, 0x2 ;  /* 0x00000002ff757424 */ /* 0x000fe200078e00ff */
        /* <DEDUP_REMOVED lines=13> */
.L_x_31107:
        /* <DEDUP_REMOVED lines=12> */
.L_x_31108:
        /* <DEDUP_REMOVED lines=43> */
.L_x_31106:
        /* <DEDUP_REMOVED lines=22> */
.L_x_31110:
        /* <DEDUP_REMOVED lines=12> */
.L_x_31111:
        /* <DEDUP_REMOVED lines=43> */
.L_x_31109:
        /* <DEDUP_REMOVED lines=22> */
.L_x_31113:
        /* <DEDUP_REMOVED lines=12> */
.L_x_31114:
        /* <DEDUP_REMOVED lines=43> */
.L_x_31112:
        /* <DEDUP_REMOVED lines=22> */
.L_x_31116:
        /* <DEDUP_REMOVED lines=12> */
.L_x_31117:
        /* <DEDUP_REMOVED lines=43> */
.L_x_31115:
        /* <DEDUP_REMOVED lines=22> */
.L_x_31119:
        /* <DEDUP_REMOVED lines=14> */
.L_x_31120:
        /* <DEDUP_REMOVED lines=43> */
.L_x_31118:
        /* <DEDUP_REMOVED lines=10> */
.L_x_31096:
        /* <DEDUP_REMOVED lines=42> */
.L_x_31123:
        /* <DEDUP_REMOVED lines=12> */
.L_x_31124:
        /* <DEDUP_REMOVED lines=42> */
.L_x_31122:
        /* <DEDUP_REMOVED lines=24> */
.L_x_31126:
        /* <DEDUP_REMOVED lines=12> */
.L_x_31127:
        /* <DEDUP_REMOVED lines=43> */
.L_x_31125:
        /* <DEDUP_REMOVED lines=24> */
.L_x_31129:
        /* <DEDUP_REMOVED lines=12> */
.L_x_31130:
        /* <DEDUP_REMOVED lines=43> */
.L_x_31128:
        /* <DEDUP_REMOVED lines=22> */
.L_x_31132:
        /* <DEDUP_REMOVED lines=12> */
.L_x_31133:
        /* <DEDUP_REMOVED lines=43> */
.L_x_31131:
        /* <DEDUP_REMOVED lines=22> */
.L_x_31135:
        /* <DEDUP_REMOVED lines=12> */
.L_x_31136:
        /* <DEDUP_REMOVED lines=43> */
.L_x_31134:
        /* <DEDUP_REMOVED lines=22> */
.L_x_31138:
        /* <DEDUP_REMOVED lines=12> */
.L_x_31139:
        /* <DEDUP_REMOVED lines=43> */
.L_x_31137:
        /* <DEDUP_REMOVED lines=22> */
.L_x_31141:
        /* <DEDUP_REMOVED lines=12> */
.L_x_31142:
        /* <DEDUP_REMOVED lines=43> */
.L_x_31140:
        /* <DEDUP_REMOVED lines=22> */
.L_x_31144:
        /* <DEDUP_REMOVED lines=14> */
.L_x_31145:
        /* <DEDUP_REMOVED lines=43> */
.L_x_31143:
        /* <DEDUP_REMOVED lines=11> */
.L_x_31121:
        /* <DEDUP_REMOVED lines=15> */
.L_x_31148:
        /* <DEDUP_REMOVED lines=12> */
.L_x_31149:
        /* <DEDUP_REMOVED lines=42> */
.L_x_31147:
[----:B------:R-:W-:Y:S01]  /*12930*/  I2FP.F32.U32 R117, R117 ;  /* 0x0000007500757245 */ /* 0x000fe20000201000 */
[----:B-----5:R-:W-:Y:S01]  /*12940*/  HADD2.F32 R119, -RZ, R120.H0_H0 ;  /* 0x20000078ff777230 */ /* 0x020fe20000004100 */
[----:B------:R-:W-:Y:S01]  /*12950*/  ISETP.NE.AND P2, PT, R118, 0x1, PT ;  /* 0x000000017600780c */ /* 0x000fe20003f45270 */
[----:B------:R-:W-:Y:S01]  /*12960*/  HFMA2 R124, -RZ, RZ, 0, 1.1920928955078125e-07 ;  /* 0x00000002ff7c7431 */ /* 0x000fe200000001ff */
        /* <DEDUP_REMOVED lines=20> */
.L_x_31151:
        /* <DEDUP_REMOVED lines=12> */
.L_x_31152:
        /* <DEDUP_REMOVED lines=43> */
.L_x_31150:
        /* <DEDUP_REMOVED lines=24> */
.L_x_31154:
        /* <DEDUP_REMOVED lines=12> */
.L_x_31155:
        /* <DEDUP_REMOVED lines=43> */
.L_x_31153:
        /* <DEDUP_REMOVED lines=22> */
.L_x_31157:
        /* <DEDUP_REMOVED lines=12> */
.L_x_31158:
        /* <DEDUP_REMOVED lines=43> */
.L_x_31156:
        /* <DEDUP_REMOVED lines=22> */
.L_x_31160:
        /* <DEDUP_REMOVED lines=12> */
.L_x_31161:
        /* <DEDUP_REMOVED lines=43> */
.L_x_31159:
        /* <DEDUP_REMOVED lines=22> */
.L_x_31163:
        /* <DEDUP_REMOVED lines=12> */
.L_x_31164:
        /* <DEDUP_REMOVED lines=43> */
.L_x_31162:
        /* <DEDUP_REMOVED lines=22> */
.L_x_31166:
        /* <DEDUP_REMOVED lines=12> */
.L_x_31167:
        /* <DEDUP_REMOVED lines=43> */
.L_x_31165:
        /* <DEDUP_REMOVED lines=22> */
.L_x_31169:
        /* <DEDUP_REMOVED lines=14> */
.L_x_31170:
        /* <DEDUP_REMOVED lines=43> */
.L_x_31168:
        /* <DEDUP_REMOVED lines=10> */
.L_x_31146:
[----:B------:R-:W0:Y:S01]  /*14be0*/  @P0 LDC.64 R134, c[0x0][0x3a0] ;  /* 0x0000e800ff860b82 */ /* 0x000e220000000a00 */
[----:B------:R-:W-:Y:S01]  /*14bf0*/  SEL R128, RZ, 0x10000, !P5 ;  /* 0x00010000ff807807 */ /* 0x000fe20006800000 */
[----:B------:R-:W-:Y:S01]  /*14c00*/  VIADD R167, R159, 0x200 ;  /* 0x000002009fa77836 */ /* 0x000fe20000000000 */
[C---:B------:R-:W-:Y:S02]  /*14c10*/  LOP3.LUT P5, RZ, R193.reuse, 0x2, RZ, 0xc0, !PT ;  /* 0x00000002c1ff7812 */ /* 0x040fe400078ac0ff */
[----:B------:R-:W-:Y:S02]  /*14c20*/  SEL R123, RZ, 0x1000000, !P6 ;  /* 0x01000000ff7b7807 */ /* 0x000fe40007000000 */
[----:B------:R-:W-:Y:S02]  /*14c30*/  SEL R137, RZ, 0x100, !P4 ;  /* 0x00000100ff897807 */ /* 0x000fe40006000000 */
[----:B------:R-:W-:Y:S02]  /*14c40*/  LOP3.LUT P6, RZ, R193, 0x4, RZ, 0xc0, !PT ;  /* 0x00000004c1ff7812 */ /* 0x000fe400078cc0ff */
[----:B------:R-:W-:-:S02]  /*14c50*/  SEL R120, RZ, 0x1000000, !P2 ;  /* 0x01000000ff787807 */ /* 0x000fc40005000000 */
[----:B------:R-:W-:Y:S02]  /*14c60*/  SEL R121, RZ, 0x10000, !P1 ;  /* 0x00010000ff797807 */ /* 0x000fe40004800000 */
[----:B------:R-:W-:Y:S02]  /*14c70*/  SEL R122, RZ, 0x100, !P5 ;  /* 0x00000100ff7a7807 */ /* 0x000fe40006800000 */
[----:B------:R-:W-:Y:S01]  /*14c80*/  LOP3.LUT R137, R137, R123, R128, 0xfe, !PT ;  /* 0x0000007b89897212 */ /* 0x000fe200078efe80 */
[----:B------:R-:W-:Y:S01]  /*14c90*/  IMAD.WIDE.U32 R128, R167, 0x10, R140 ;  /* 0x00000010a7807825 */ /* 0x000fe200078e008c */
[----:B------:R-:W-:Y:S02]  /*14ca0*/  SEL R136, RZ, 0x1, !P3 ;  /* 0x00000001ff887807 */ /* 0x000fe40005800000 */
[----:B------:R-:W-:Y:S01]  /*14cb0*/  LOP3.LUT R122, R122, R120, R121, 0xfe, !PT ;  /* 0x000000787a7a7212 */ /* 0x000fe200078efe79 */
[----:B------:R-:W-:Y:S01]  /*14cc0*/  IMAD.WIDE.U32 R120, R165, 0x20, R148 ;  /* 0x00000020a5787825 */ /* 0x000fe200078e0094 */
[----:B------:R-:W-:-:S02]  /*14cd0*/  SEL R123, RZ, 0x1, !P6 ;  /* 0x00000001ff7b7807 */ /* 0x000fc40007000000 */
[----:B------:R-:W-:Y:S01]  /*14ce0*/  LOP3.LUT R137, R137, R136, RZ, 0xfc, !PT ;  /* 0x0000008889897212 */ /* 0x000fe200078efcff */
[----:B0-----:R-:W-:Y:S01]  /*14cf0*/  @P0 IMAD.WIDE.U32 R134, R167, 0x20, R134 ;  /* 0x00000020a7860825 */ /* 0x001fe200078e0086 */
[----:B------:R-:W-:Y:S01]  /*14d00*/  LOP3.LUT R136, R122, R123, RZ, 0xfc, !PT ;  /* 0x0000007b7a887212 */ /* 0x000fe200078efcff */
[----:B------:R0:W-:Y:S02]  /*14d10*/  STG.E.128 desc[UR8][R120.64], R116 ;  /* 0x0000007478007986 */ /* 0x0001e4000c101d08 */
[----:B------:R-:W-:Y:S02]  /*14d20*/  IMAD.WIDE.U32 R122, R165, 0x8, R150 ;  /* 0x00000008a57a7825 */ /* 0x000fe400078e0096 */
[----:B------:R0:W-:Y:S04]  /*14d30*/  STG.E.128 desc[UR8][R120.64+0x10], R124 ;  /* 0x0000107c78007986 */ /* 0x0001e8000c101d08 */
[----:B------:R0:W-:Y:S04]  /*14d40*/  STG.E.64 desc[UR8][R122.64], R136 ;  /* 0x000000887a007986 */ /* 0x0001e8000c101b08 */
[----:B------:R0:W5:Y:S04]  /*14d50*/  @P0 LDG.E.128 R20, desc[UR8][R134.64] ;  /* 0x0000000886140981 */ /* 0x000168000c1e1d00 */
[----:B------:R0:W5:Y:S04]  /*14d60*/  @P0 LDG.E.128 R16, desc[UR8][R134.64+0x10] ;  /* 0x0000100886100981 */ /* 0x000168000c1e1d00 */
[----:B------:R-:W5:Y:S01]  /*14d70*/  LDG.E.128 R128, desc[UR8][R128.64] ;  /* 0x0000000880807981 */ /* 0x000f62000c1e1d00 */
[----:B------:R-:W-:Y:S05]  /*14d80*/  @!P0 BRA `(.L_x_31171) ;  /* 0x0000002400c88947 */ /* 0x000fea0003800000 */
        /* <DEDUP_REMOVED lines=15> */
.L_x_31173:
        /* <DEDUP_REMOVED lines=12> */
.L_x_31174:
        /* <DEDUP_REMOVED lines=43> */
.L_x_31172:
        /* <DEDUP_REMOVED lines=24> */
.L_x_31176:
        /* <DEDUP_REMOVED lines=12> */
.L_x_31177:
        /* <DEDUP_REMOVED lines=43> */
.L_x_31175:
        /* <DEDUP_REMOVED lines=24> */
.L_x_31179:
        /* <DEDUP_REMOVED lines=12> */
.L_x_31180:
        /* <DEDUP_REMOVED lines=43> */
.L_x_31178:
        /* <DEDUP_REMOVED lines=22> */
.L_x_31182:
        /* <DEDUP_REMOVED lines=12> */
.L_x_31183:
        /* <DEDUP_REMOVED lines=43> */
.L_x_31181:
        /* <DEDUP_REMOVED lines=22> */
.L_x_31185:
        /* <DEDUP_REMOVED lines=12> */
.L_x_31186:
        /* <DEDUP_REMOVED lines=43> */
.L_x_31184:
        /* <DEDUP_REMOVED lines=22> */
.L_x_31188:
        /* <DEDUP_REMOVED lines=12> */
.L_x_31189:
        /* <DEDUP_REMOVED lines=43> */
.L_x_31187:
        /* <DEDUP_REMOVED lines=22> */
.L_x_31191:
        /* <DEDUP_REMOVED lines=12> */
.L_x_31192:
        /* <DEDUP_REMOVED lines=43> */
.L_x_31190:
        /* <DEDUP_REMOVED lines=22> */
.L_x_31194:
        /* <DEDUP_REMOVED lines=14> */
.L_x_31195:
        /* <DEDUP_REMOVED lines=43> */
.L_x_31193:
        /* <DEDUP_REMOVED lines=11> */
.L_x_31171:
        /* <DEDUP_REMOVED lines=15> */
.L_x_31198:
        /* <DEDUP_REMOVED lines=12> */
.L_x_31199:
        /* <DEDUP_REMOVED lines=42> */
.L_x_31197:
        /* <DEDUP_REMOVED lines=24> */
.L_x_31201:
        /* <DEDUP_REMOVED lines=12> */
.L_x_31202:
        /* <DEDUP_REMOVED lines=43> */
.L_x_31200:
        /* <DEDUP_REMOVED lines=24> */
.L_x_31204:
        /* <DEDUP_REMOVED lines=12> */
.L_x_31205:
        /* <DEDUP_REMOVED lines=43> */
.L_x_31203:
        /* <DEDUP_REMOVED lines=22> */
.L_x_31207:
        /* <DEDUP_REMOVED lines=12> */
.L_x_31208:
        /* <DEDUP_REMOVED lines=43> */
.L_x_31206:
        /* <DEDUP_REMOVED lines=22> */
.L_x_31210:
        /* <DEDUP_REMOVED lines=12> */
.L_x_31211:
        /* <DEDUP_REMOVED lines=43> */
.L_x_31209:
        /* <DEDUP_REMOVED lines=8> */
[----:B------:R-:W-:Y:S02]  /*18d00*/  HADD2.F32 R133, -RZ, R34.H0_H0 ;  /* 0x20000022ff857230 */ /* 0x000fe40000004100 */
        /* <DEDUP_REMOVED lines=13> */
.L_x_31213:
        /* <DEDUP_REMOVED lines=12> */
.L_x_31214:
        /* <DEDUP_REMOVED lines=43> */
.L_x_31212:
        /* <DEDUP_REMOVED lines=22> */
.L_x_31216:
        /* <DEDUP_REMOVED lines=12> */
.L_x_31217:
        /* <DEDUP_REMOVED lines=43> */
.L_x_31215:
        /* <DEDUP_REMOVED lines=22> */
.L_x_31219:
        /* <DEDUP_REMOVED lines=14> */
.L_x_31220:
        /* <DEDUP_REMOVED lines=43> */
.L_x_31218:
        /* <DEDUP_REMOVED lines=10> */
.L_x_31196:
[----:B------:R-:W0:Y:S01]  /*19bb0*/  @P0 LDC.64 R144, c[0x0][0x3a0] ;  /* 0x0000e800ff900b82 */ /* 0x000e220000000a00 */
[----:B------:R-:W-:Y:S01]  /*19bc0*/  SEL R136, RZ, 0x10000, !P5 ;  /* 0x00010000ff887807 */ /* 0x000fe20006800000 */
[----:B------:R-:W-:Y:S01]  /*19bd0*/  VIADD R169, R159, 0x280 ;  /* 0x000002809fa97836 */ /* 0x000fe20000000000 */
[----:B------:R-:W-:Y:S01]  /*19be0*/  LOP3.LUT P5, RZ, R193, 0x2, RZ, 0xc0, !PT ;  /* 0x00000002c1ff7812 */ /* 0x000fe200078ac0ff */
[----:B------:R-:W-:Y:S01]  /*19bf0*/  IMAD.WIDE.U32 R142, R167, 0x8, R150 ;  /* 0x00000008a78e7825 */ /* 0x000fe200078e0096 */
        /* <DEDUP_REMOVED lines=37> */
.L_x_31223:
        /* <DEDUP_REMOVED lines=12> */
.L_x_31224:
        /* <DEDUP_REMOVED lines=43> */
.L_x_31222:
        /* <DEDUP_REMOVED lines=24> */
.L_x_31226:
        /* <DEDUP_REMOVED lines=12> */
.L_x_31227:
        /* <DEDUP_REMOVED lines=43> */
.L_x_31225:
        /* <DEDUP_REMOVED lines=24> */
.L_x_31229:
        /* <DEDUP_REMOVED lines=12> */
.L_x_31230:
        /* <DEDUP_REMOVED lines=43> */
.L_x_31228:
        /* <DEDUP_REMOVED lines=22> */
.L_x_31232:
        /* <DEDUP_REMOVED lines=12> */
.L_x_31233:
        /* <DEDUP_REMOVED lines=43> */
.L_x_31231:
        /* <DEDUP_REMOVED lines=22> */
.L_x_31235:
        /* <DEDUP_REMOVED lines=12> */
.L_x_31236:
        /* <DEDUP_REMOVED lines=43> */
.L_x_31234:
        /* <DEDUP_REMOVED lines=22> */
.L_x_31238:
        /* <DEDUP_REMOVED lines=12> */
.L_x_31239:
        /* <DEDUP_REMOVED lines=43> */
.L_x_31237:
        /* <DEDUP_REMOVED lines=22> */
.L_x_31241:
        /* <DEDUP_REMOVED lines=12> */
.L_x_31242:
        /* <DEDUP_REMOVED lines=43> */
.L_x_31240:
        /* <DEDUP_REMOVED lines=22> */
.L_x_31244:
        /* <DEDUP_REMOVED lines=14> */
.L_x_31245:
        /* <DEDUP_REMOVED lines=43> */
.L_x_31243:
        /* <DEDUP_REMOVED lines=11> */
.L_x_31221:
        /* <DEDUP_REMOVED lines=15> */
.L_x_31248:
        /* <DEDUP_REMOVED lines=12> */
.L_x_31249:
        /* <DEDUP_REMOVED lines=43> */
.L_x_31247:
        /* <DEDUP_REMOVED lines=24> */
.L_x_31251:
        /* <DEDUP_REMOVED lines=12> */
.L_x_31252:
        /* <DEDUP_REMOVED lines=43> */
.L_x_31250:
        /* <DEDUP_REMOVED lines=24> */
.L_x_31254:
        /* <DEDUP_REMOVED lines=12> */
.L_x_31255:
        /* <DEDUP_REMOVED lines=43> */
.L_x_31253:
        /* <DEDUP_REMOVED lines=22> */
.L_x_31257:
        /* <DEDUP_REMOVED lines=12> */
.L_x_31258:
        /* <DEDUP_REMOVED lines=43> */
.L_x_31256:
        /* <DEDUP_REMOVED lines=22> */
.L_x_31260:
        /* <DEDUP_REMOVED lines=12> */
.L_x_31261:
        /* <DEDUP_REMOVED lines=43> */
.L_x_31259:
        /* <DEDUP_REMOVED lines=22> */
.L_x_31263:
        /* <DEDUP_REMOVED lines=12> */
.L_x_31264:
        /* <DEDUP_REMOVED lines=43> */
.L_x_31262:
        /* <DEDUP_REMOVED lines=22> */
.L_x_31266:
        /* <DEDUP_REMOVED lines=12> */
.L_x_31267:
        /* <DEDUP_REMOVED lines=43> */
.L_x_31265:
        /* <DEDUP_REMOVED lines=22> */
.L_x_31269:
        /* <DEDUP_REMOVED lines=14> */
.L_x_31270:
        /* <DEDUP_REMOVED lines=43> */
.L_x_31268:
        /* <DEDUP_REMOVED lines=10> */
.L_x_31246:
        /* <DEDUP_REMOVED lines=12> */
[----:B------:R-:W-:Y:S02]  /*1ec50*/  LOP3.LUT P6, RZ, R193, 0x4, RZ, 0xc0, !PT ;  /* 0x00000004c1ff7812 */ /* 0x000fe400078cc0ff */
[----:B------:R-:W-:Y:S02]  /*1ec60*/  IADD3 R171, PT, PT, R159, 0x300, RZ ;  /* 0x000003009fab7810 */ /* 0x000fe40007ffe0ff */
[----:B------:R-:W-:Y:S02]  /*1ec70*/  LOP3.LUT R201, R201, R160, R158, 0xfe, !PT ;  /* 0x000000a0c9c97212 */ /* 0x000fe400078efe9e */
[----:B------:R-:W-:Y:S02]  /*1ec80*/  LOP3.LUT R143, R143, R147, R146, 0xfe, !PT ;  /* 0x000000938f8f7212 */ /* 0x000fe400078efe92 */
[----:B------:R-:W-:Y:S01]  /*1ec90*/  SEL R200, RZ, 0x1, !P3 ;  /* 0x00000001ffc87807 */ /* 0x000fe20005800000 */
[----:B0-----:R-:W-:Y:S01]  /*1eca0*/  @P0 IMAD.WIDE.U32 R198, R171, 0x20, R144 ;  /* 0x00000020abc60825 */ /* 0x001fe200078e0090 */
[----:B------:R-:W-:-:S02]  /*1ecb0*/  SEL R146, RZ, 0x1, !P6 ;  /* 0x00000001ff927807 */ /* 0x000fc40007000000 */
[----:B------:R-:W-:Y:S01]  /*1ecc0*/  LOP3.LUT R201, R201, R200, RZ, 0xfc, !PT ;  /* 0x000000c8c9c97212 */ /* 0x000fe200078efcff */
[----:B------:R-:W-:Y:S01]  /*1ecd0*/  IMAD.WIDE.U32 R144, R171, 0x10, R140 ;  /* 0x00000010ab907825 */ /* 0x000fe200078e008c */
[----:B------:R-:W-:-:S05]  /*1ece0*/  LOP3.LUT R200, R143, R146, RZ, 0xfc, !PT ;  /* 0x000000928fc87212 */ /* 0x000fca00078efcff */
[----:B------:R1:W-:Y:S04]  /*1ecf0*/  STG.E.64 desc[UR8][R196.64], R200 ;  /* 0x000000c8c4007986 */ /* 0x0003e8000c101b08 */
[----:B------:R1:W5:Y:S04]  /*1ed00*/  @P0 LDG.E.128 R20, desc[UR8][R198.64] ;  /* 0x00000008c6140981 */ /* 0x000368000c1e1d00 */
[----:B------:R1:W5:Y:S04]  /*1ed10*/  @P0 LDG.E.128 R16, desc[UR8][R198.64+0x10] ;  /* 0x00001008c6100981 */ /* 0x000368000c1e1d00 */
[----:B------:R-:W5:Y:S01]  /*1ed20*/  LDG.E.128 R144, desc[UR8][R144.64] ;  /* 0x0000000890907981 */ /* 0x000f62000c1e1d00 */
        /* <DEDUP_REMOVED lines=16> */
.L_x_31273:
        /* <DEDUP_REMOVED lines=12> */
.L_x_31274:
[----:B-1----:R-:W-:Y:S01]  /*1eef0*/  IMAD.WIDE.U32 R194, R191, -0x326172a9, RZ ;  /* 0xcd9e8d57bfc27825 */ /* 0x002fe200078e00ff */
        /* <DEDUP_REMOVED lines=42> */
.L_x_31272:
[----:B------:R-:W-:Y:S01]  /*1f1a0*/  I2FP.F32.U32 R141, R140 ;  /* 0x0000008c008d7245 */ /* 0x000fe20000201000 */
[----:B-----5:R-:W-:Y:S01]  /*1f1b0*/  HADD2.F32 R143, -RZ, R144.H0_H0 ;  /* 0x20000090ff8f7230 */ /* 0x020fe20000004100 */
[----:B------:R-:W-:Y:S01]  /*1f1c0*/  ISETP.NE.AND P1, PT, R160, 0x1, PT ;  /* 0x00000001a000780c */ /* 0x000fe20003f25270 */
[----:B------:R-:W-:Y:S01]  /*1f1d0*/  HADD2.F32 R140, -RZ, R24.H0_H0 ;  /* 0x20000018ff8c7230 */ /* 0x000fe20000004100 */
[----:B------:R-:W-:Y:S01]  /*1f1e0*/  LOP3.LUT R193, R193, 0xfffffffd, RZ, 0xc0, !PT ;  /* 0xfffffffdc1c17812 */ /* 0x000fe200078ec0ff */
[----:B------:R-:W-:Y:S01]  /*1f1f0*/  FFMA.FTZ R141, R141, R190, 1.1641532182693481445e-10 ;  /* 0x2f0000008d8d7423 */ /* 0x000fe200000100be */
[----:B------:R-:W-:Y:S01]  /*1f200*/  FMUL.FTZ R143, R143, R0 ;  /* 0x000000008f8f7220 */ /* 0x000fe20000410000 */
[----:B-1----:R-:W-:-:S03]  /*1f210*/  IMAD.MOV.U32 R194, RZ, RZ, 0x2 ;  /* 0x00000002ffc27424 */ /* 0x002fc600078e00ff */
        /* <DEDUP_REMOVED lines=16> */
.L_x_31276:
        /* <DEDUP_REMOVED lines=12> */
.L_x_31277:
        /* <DEDUP_REMOVED lines=43> */
.L_x_31275:
        /* <DEDUP_REMOVED lines=22> */
.L_x_31279:
        /* <DEDUP_REMOVED lines=12> */
.L_x_31280:
        /* <DEDUP_REMOVED lines=43> */
.L_x_31278:
        /* <DEDUP_REMOVED lines=22> */
.L_x_31282:
        /* <DEDUP_REMOVED lines=12> */
.L_x_31283:
        /* <DEDUP_REMOVED lines=43> */
.L_x_31281:
        /* <DEDUP_REMOVED lines=22> */
.L_x_31285:
        /* <DEDUP_REMOVED lines=12> */
.L_x_31286:
        /* <DEDUP_REMOVED lines=43> */
.L_x_31284:
        /* <DEDUP_REMOVED lines=22> */
.L_x_31288:
        /* <DEDUP_REMOVED lines=12> */
.L_x_31289:
        /* <DEDUP_REMOVED lines=43> */
.L_x_31287:
[----:B------:R-:W-:Y:S01]  /*209d0*/  I2FP.F32.U32 R145, R145 ;  /* 0x0000009100917245 */ /* 0x000fe20000201000 */
[----:B------:R-:W-:Y:S01]  /*209e0*/  HADD2.F32 R195, -RZ, R146.H1_H1 ;  /* 0x30000092ffc37230 */ /* 0x000fe20000004100 */
[----:B------:R-:W-:Y:S01]  /*209f0*/  ISETP.NE.AND P5, PT, R196, 0x1, PT ;  /* 0x00000001c400780c */ /* 0x000fe20003fa5270 */
[----:B------:R-:W-:Y:S02]  /*20a00*/  HFMA2 R198, -RZ, RZ, 0, 1.1920928955078125e-07 ;  /* 0x00000002ffc67431 */ /* 0x000fe400000001ff */
[----:B------:R-:W-:Y:S02]  /*20a10*/  IMAD.MOV.U32 R160, RZ, RZ, R156 ;  /* 0x000000ffffa07224 */ /* 0x000fe400078e009c */
        /* <DEDUP_REMOVED lines=17> */
.L_x_31291:
        /* <DEDUP_REMOVED lines=12> */
.L_x_31292:
        /* <DEDUP_REMOVED lines=43> */
.L_x_31290:
        /* <DEDUP_REMOVED lines=22> */
.L_x_31294:
        /* <DEDUP_REMOVED lines=14> */
.L_x_31295:
        /* <DEDUP_REMOVED lines=43> */
.L_x_31293:
        /* <DEDUP_REMOVED lines=11> */
.L_x_31271:
        /* <DEDUP_REMOVED lines=15> */
.L_x_31298:
        /* <DEDUP_REMOVED lines=12> */
.L_x_31299:
[----:B-1----:R-:W-:Y:S01]  /*215f0*/  IMAD.WIDE.U32 R194, R191, -0x326172a9, RZ ;  /* 0xcd9e8d57bfc27825 */ /* 0x002fe200078e00ff */
        /* <DEDUP_REMOVED lines=42> */
.L_x_31297:
[----:B------:R-:W-:Y:S01]  /*218a0*/  I2FP.F32.U32 R141, R140 ;  /* 0x0000008c008d7245 */ /* 0x000fe20000201000 */
[----:B-----5:R-:W-:Y:S01]  /*218b0*/  HADD2.F32 R143, -RZ, R144.H0_H0 ;  /* 0x20000090ff8f7230 */ /* 0x020fe20000004100 */
[----:B------:R-:W-:Y:S02]  /*218c0*/  ISETP.NE.AND P1, PT, R160, 0x1, PT ;  /* 0x00000001a000780c */ /* 0x000fe40003f25270 */
[----:B------:R-:W-:Y:S01]  /*218d0*/  LOP3.LUT R193, R193, 0xfffffffd, RZ, 0xc0, !PT ;  /* 0xfffffffdc1c17812 */ /* 0x000fe200078ec0ff */
[----:B------:R-:W-:Y:S01]  /*218e0*/  FFMA.FTZ R141, R141, R190, 1.1641532182693481445e-10 ;  /* 0x2f0000008d8d7423 */ /* 0x000fe200000100be */
[----:B------:R-:W-:Y:S01]  /*218f0*/  FMUL.FTZ R143, R143, R0 ;  /* 0x000000008f8f7220 */ /* 0x000fe20000410000 */
[----:B-1----:R-:W-:-:S03]  /*21900*/  MOV R194, 0x2 ;  /* 0x0000000200c27802 */ /* 0x002fc60000000f00 */
        /* <DEDUP_REMOVED lines=17> */
.L_x_31301:
        /* <DEDUP_REMOVED lines=12> */
.L_x_31302:
        /* <DEDUP_REMOVED lines=43> */
.L_x_31300:
        /* <DEDUP_REMOVED lines=22> */
.L_x_31304:
        /* <DEDUP_REMOVED lines=12> */
.L_x_31305:
        /* <DEDUP_REMOVED lines=43> */
.L_x_31303:
        /* <DEDUP_REMOVED lines=22> */
.L_x_31307:
        /* <DEDUP_REMOVED lines=12> */
.L_x_31308:
        /* <DEDUP_REMOVED lines=43> */
.L_x_31306:
        /* <DEDUP_REMOVED lines=22> */
.L_x_31310:
        /* <DEDUP_REMOVED lines=12> */
.L_x_31311:
        /* <DEDUP_REMOVED lines=43> */
.L_x_31309:
        /* <DEDUP_REMOVED lines=22> */
.L_x_31313:
        /* <DEDUP_REMOVED lines=12> */
.L_x_31314:
        /* <DEDUP_REMOVED lines=43> */
.L_x_31312:
        /* <DEDUP_REMOVED lines=22> */
.L_x_31316:
        /* <DEDUP_REMOVED lines=12> */
.L_x_31317:
        /* <DEDUP_REMOVED lines=43> */
.L_x_31315:
        /* <DEDUP_REMOVED lines=22> */
.L_x_31319:
        /* <DEDUP_REMOVED lines=14> */
.L_x_31320:
        /* <DEDUP_REMOVED lines=43> */
.L_x_31318:
[----:B------:R-:W-:Y:S01]  /*23a90*/  I2FP.F32.U32 R177, R194 ;  /* 0x000000c200b17245 */ /* 0x000fe20000201000 */
[----:B------:R-:W-:-:S04]  /*23aa0*/  HADD2.F32 R147, -RZ, R147.H1_H1 ;  /* 0x30000093ff937230 */ /* 0x000fc80000004100 */
[----:B------:R-:W-:Y:S01]  /*23ab0*/  FFMA.FTZ R177, R177, R190, 1.1641532182693481445e-10 ;  /* 0x2f000000b1b17423 */ /* 0x000fe200000100be */
[----:B------:R-:W-:Y:S01]  /*23ac0*/  FMUL.FTZ R147, R147, R0 ;  /* 0x0000000093937220 */ /* 0x000fe20000410000 */
[----:B------:R-:W-:-:S03]  /*23ad0*/  HADD2.F32 R0, -RZ, R27.H1_H1 ;  /* 0x3000001bff007230 */ /* 0x000fc60000004100 */
[----:B------:R-:W-:Y:S01]  /*23ae0*/  FMUL.FTZ R147, R147, UR5 ;  /* 0x0000000593937c20 */ /* 0x000fe20008410000 */
[----:B------:R-:W-:-:S04]  /*23af0*/  FSETP.GTU.FTZ.AND P6, PT, R177, UR4, PT ;  /* 0x00000004b1007c0b */ /* 0x000fc8000bfdc000 */
[----:B------:R-:W-:Y:S02]  /*23b00*/  FSEL R147, R147, RZ, !P6 ;  /* 0x000000ff93937208 */ /* 0x000fe40007000000 */
[----:B------:R-:W-:-:S03]  /*23b10*/  PLOP3.LUT P6, PT, P6, PT, PT, 0x8, 0x80 ;  /* 0x000000000080781c */ /* 0x000fc600037ce170 */
[----:B------:R-:W-:-:S10]  /*23b20*/  FMUL.FTZ R147, R0, R147 ;  /* 0x0000009300937220 */ /* 0x000fd40000410000 */
.L_x_31296:
[----:B------:R-:W-:Y:S01]  /*23b30*/  FADD.FTZ R0, RZ, R12 ;  /* 0x0000000cff007221 */ /* 0x000fe20000010000 */
[----:B------:R-:W-:Y:S01]  /*23b40*/  SEL R164, RZ, 0x1000000, !P6 ;  /* 0x01000000ffa47807 */ /* 0x000fe20007000000 */
[----:B------:R-:W-:Y:S01]  /*23b50*/  IMAD.WIDE.U32 R148, R171, 0x20, R148 ;  /* 0x00000020ab947825 */ /* 0x000fe200078e0094 */
[----:B------:R-:W-:-:S03]  /*23b60*/  SEL R177, RZ, 0x10000, !P5 ;  /* 0x00010000ffb17807 */ /* 0x000fc60006800000 */
[----:B------:R-:W-:Y:S01]  /*23b70*/  FADD.FTZ R179, R0, R13 ;  /* 0x0000000d00b37221 */ /* 0x000fe20000010000 */
[----:B------:R-:W-:Y:S01]  /*23b80*/  SEL R185, RZ, 0x100, !P4 ;  /* 0x00000100ffb97807 */ /* 0x000fe20006000000 */
[----:B------:R-:W-:Y:S01]  /*23b90*/  IMAD.WIDE.U32 R150, R171, 0x8, R150 ;  /* 0x00000008ab967825 */ /* 0x000fe200078e0096 */
[----:B------:R-:W-:-:S03]  /*23ba0*/  SEL R178, RZ, 0x1000000, !P2 ;  /* 0x01000000ffb27807 */ /* 0x000fc60005000000 */
[----:B------:R-:W-:Y:S01]  /*23bb0*/  FADD.FTZ R0, R179, R14 ;  /* 0x0000000eb3007221 */ /* 0x000fe20000010000 */
[----:B------:R-:W-:Y:S01]  /*23bc0*/  SEL R170, RZ, 0x100, !P0 ;  /* 0x00000100ffaa7807 */ /* 0x000fe20004000000 */
[----:B------:R-:W-:Y:S01]  /*23bd0*/  STG.E.128 desc[UR8][R148.64], R140 ;  /* 0x0000008c94007986 */ /* 0x000fe2000c101d08 */
[----:B------:R-:W-:Y:S01]  /*23be0*/  LOP3.LUT P6, RZ, R193, 0x2, RZ, 0xc0, !PT ;  /* 0x00000002c1ff7812 */ /* 0x000fe200078cc0ff */
[----:B------:R-:W-:Y:S01]  /*23bf0*/  FADD.FTZ R179, R0, R15 ;  /* 0x0000000f00b37221 */ /* 0x000fe20000010000 */
[----:B------:R-:W-:Y:S01]  /*23c00*/  LOP3.LUT R185, R185, R164, R177, 0xfe, !PT ;  /* 0x000000a4b9b97212 */ /* 0x000fe200078efeb1 */
[----:B------:R-:W-:Y:S01]  /*23c10*/  STG.E.128 desc[UR8][R148.64+0x10], R144 ;  /* 0x0000109094007986 */ /* 0x000fe2000c101d08 */
[----:B------:R-:W-:Y:S01]  /*23c20*/  SEL R177, RZ, 0x1, !P6 ;  /* 0x00000001ffb17807 */ /* 0x000fe20007000000 */
[----:B------:R-:W-:Y:S01]  /*23c30*/  FADD.FTZ R0, R179, R8 ;  /* 0x00000008b3007221 */ /* 0x000fe20000010000 */
        /* <DEDUP_REMOVED lines=178> */
[----:B------:R-:W-:Y:S02]  /*24760*/  LOP3.LUT R0, R170, R178, R183, 0xfe, !PT ;  /* 0x000000b2aa007212 */ /* 0x000fe400078efeb7 */
[----:B------:R-:W-:Y:S02]  /*24770*/  SEL R178, RZ, 0x1, !P3 ;  /* 0x00000001ffb27807 */ /* 0x000fe40005800000 */
[----:B------:R-:W0:Y:S02]  /*24780*/  SHFL.BFLY PT, R166, R179, 0x2, 0x1f ;  /* 0x0c401f00b3a67f89 */ /* 0x000e2400000e0000 */
[----:B0-----:R-:W-:Y:S01]  /*24790*/  FADD.FTZ R166, R179, R166 ;  /* 0x000000a6b3a67221 */ /* 0x001fe20000010000 */
[----:B------:R-:W-:-:S02]  /*247a0*/  LOP3.LUT R179, R185, R178, RZ, 0xfc, !PT ;  /* 0x000000b2b9b37212 */ /* 0x000fc400078efcff */
        /* <DEDUP_REMOVED lines=17> */
.L_x_31322:
[----:B------:R-:W-:Y:S05]  /*248c0*/  BSYNC.RECONVERGENT B0 ;  /* 0x0000000000007941 */ /* 0x000fea0003800200 */
.L_x_31321:
        /* <DEDUP_REMOVED lines=14> */
.L_x_31324:
[----:B------:R-:W-:Y:S05]  /*249b0*/  BSYNC.RECONVERGENT B0 ;  /* 0x0000000000007941 */ /* 0x000fea0003800200 */
.L_x_31323:
[----:B------:R-:W1:Y:S01]  /*249c0*/  SHFL.DOWN PT, R151, R0, 0x2, 0x1f ;  /* 0x08401f0000977f89 */ /* 0x000e6200000e0000 */
[----:B------:R-:W-:Y:S01]  /*249d0*/  ISETP.NE.AND P1, PT, RZ, UR13, PT ;  /* 0x0000000dff007c0c */ /* 0x000fe2000bf25270 */
[----:B------:R-:W-:Y:S01]  /*249e0*/  HADD2.F32 R183, -RZ, R81.H1_H1 ;  /* 0x30000051ffb77230 */ /* 0x000fe20000004100 */
[----:B------:R-:W-:Y:S01]  /*249f0*/  ISETP.NE.AND P0, PT, R162, RZ, PT ;  /* 0x000000ffa200720c */ /* 0x000fe20003f05270 */
[----:B0-----:R-:W0:Y:S01]  /*24a00*/  SHFL.DOWN PT, R177, R148, 0x2, 0x1f ;  /* 0x08401f0094b17f89 */ /* 0x001e2200000e0000 */
[----:B------:R-:W-:Y:S01]  /*24a10*/  HADD2.F32 R185, -RZ, R53.H1_H1 ;  /* 0x30000035ffb97230 */ /* 0x000fe20000004100 */
[----:B------:R-:W-:Y:S01]  /*24a20*/  UPLOP3.LUT UP0, UPT, UPT, UPT, UP0, 0x40, 0x4 ;  /* 0x000000000004789c */ /* 0x000fe20003f0e800 */
[----:B------:R-:W-:Y:S02]  /*24a30*/  HADD2.F32 R187, -RZ, R55.H0_H0 ;  /* 0x20000037ffbb7230 */ /* 0x000fe40000004100 */
[----:B------:R-:W-:Y:S02]  /*24a40*/  HADD2.F32 R214, -RZ, R173.H0_H0 ;  /* 0x200000adffd67230 */ /* 0x000fe40000004100 */
[----:B------:R-:W-:-:S02]  /*24a50*/  HADD2.F32 R216, -RZ, R77.H0_H0 ;  /* 0x2000004dffd87230 */ /* 0x000fc40000004100 */
        /* <DEDUP_REMOVED lines=21> */
[----:B------:R-:W-:-:S03]  /*24bb0*/  FFMA.FTZ R148, R166, R148, R151 ;  /* 0x00000094a6947223 */ /* 0x000fc60000010097 */
[----:B------:R-:W1:Y:S02]  /*24bc0*/  MUFU.RCP R176, R176 ;  /* 0x000000b000b07308 */ /* 0x000e640000001000 */
[----:B------:R-:W2:Y:S01]  /*24bd0*/  SHFL.DOWN PT, R149, R148, 0x1, 0x1f ;  /* 0x08201f0094957f89 */ /* 0x000ea200000e0000 */
[----:B0-----:R-:W-:Y:S01]  /*24be0*/  FMUL.FTZ R177, R170, R181 ;  /* 0x000000b5aab17220 */ /* 0x001fe20000410000 */
[----:B------:R-:W-:-:S03]  /*24bf0*/  FADD.FTZ R170, R179, -R170 ;  /* 0x800000aab3aa7221 */ /* 0x000fc60000010000 */
[----:B------:R-:W-:Y:S01]  /*24c00*/  FFMA.FTZ R177, R164, R179, R177 ;  /* 0x000000b3a4b17223 */ /* 0x000fe200000100b1 */
[----:B------:R-:W-:Y:S01]  /*24c10*/  FMUL.FTZ R151, R170, R170 ;  /* 0x000000aaaa977220 */ /* 0x000fe20000410000 */
[----:B------:R-:W-:Y:S02]  /*24c20*/  HADD2.F32 R179, -RZ, R59.H1_H1 ;  /* 0x3000003bffb37230 */ /* 0x000fe40000004100 */
[----:B-1----:R-:W-:Y:S01]  /*24c30*/  FMUL.FTZ R177, R176, R177 ;  /* 0x000000b1b0b17220 */ /* 0x002fe20000410000 */
[----:B------:R-:W-:Y:S01]  /*24c40*/  FMUL.FTZ R151, R164, R151 ;  /* 0x00000097a4977220 */ /* 0x000fe20000410000 */
[----:B--2---:R-:W-:-:S03]  /*24c50*/  FADD.FTZ R149, R148, R149 ;  /* 0x0000009594957221 */ /* 0x004fc60000010000 */
[----:B------:R-:W-:Y:S01]  /*24c60*/  FMUL.FTZ R151, R151, R181 ;  /* 0x000000b597977220 */ /* 0x000fe20000410000 */
[----:B------:R-:W0:Y:S03]  /*24c70*/  SHFL.IDX PT, R177, R177, RZ, 0x1f ;  /* 0x00001fffb1b17589 */ /* 0x000e2600000e0000 */
[----:B------:R-:W-:Y:S01]  /*24c80*/  FFMA.FTZ R149, R176, R151, R149 ;  /* 0x00000097b0957223 */ /* 0x000fe20000010095 */
[----:B------:R-:W-:-:S04]  /*24c90*/  HADD2.F32 R151, -RZ, R87.H1_H1 ;  /* 0x30000057ff977230 */ /* 0x000fc80000004100 */
[----:B------:R1:W2:Y:S02]  /*24ca0*/  SHFL.IDX PT, R194, R149, RZ, 0x1f ;  /* 0x00001fff95c27589 */ /* 0x0002a400000e0000 */
[----:B-1----:R-:W-:Y:S01]  /*24cb0*/  HADD2.F32 R149, -RZ, R57.H1_H1 ;  /* 0x30000039ff957230 */ /* 0x002fe20000004100 */
[----:B0-----:R-:W-:-:S05]  /*24cc0*/  FSEL R206, R177, RZ, !P1 ;  /* 0x000000ffb1ce7208 */ /* 0x001fca0004800000 */
[C---:B------:R-:W-:Y:S01]  /*24cd0*/  FADD.FTZ R162, -R206.reuse, R7 ;  /* 0x00000007cea27221 */ /* 0x040fe20000010100 */
[C---:B------:R-:W-:Y:S01]  /*24ce0*/  FADD.FTZ R190, -R206.reuse, R9 ;  /* 0x00000009cebe7221 */ /* 0x040fe20000010100 */
[----:B------:R-:W2:Y:S01]  /*24cf0*/  LDC R7, c[0x0][0x448] ;  /* 0x00011200ff077b82 */ /* 0x000ea20000000800 */
[----:B------:R-:W-:Y:S01]  /*24d00*/  FMUL.FTZ R9, R177, R177 ;  /* 0x000000b1b1097220 */ /* 0x000fe20000410000 */
[C---:B------:R-:W-:Y:S01]  /*24d10*/  FADD.FTZ R184, -R206.reuse, R8 ;  /* 0x00000008ceb87221 */ /* 0x040fe20000010100 */
[C---:B------:R-:W-:Y:S01]  /*24d20*/  FADD.FTZ R0, -R206.reuse, R4 ;  /* 0x00000004ce007221 */ /* 0x040fe20000010100 */
[C---:B------:R-:W-:Y:S01]  /*24d30*/  FADD.FTZ R8, -R206.reuse, R5 ;  /* 0x00000005ce087221 */ /* 0x040fe20000010100 */
[C---:B------:R-:W-:Y:S01]  /*24d40*/  FADD.FTZ R218, -R206.reuse, R15 ;  /* 0x0000000fceda7221 */ /* 0x040fe20000010100 */
[----:B------:R-:W-:Y:S01]  /*24d50*/  FSEL R196, R9, RZ, P1 ;  /* 0x000000ff09c47208 */ /* 0x000fe20000800000 */
[C---:B------:R-:W-:Y:S01]  /*24d60*/  FADD.FTZ R208, -R206.reuse, R12 ;  /* 0x0000000cced07221 */ /* 0x040fe20000010100 */
[----:B------:R-:W0:Y:S01]  /*24d70*/  @!P0 LDC.64 R4, c[0x0][0x3c0] ;  /* 0x0000f000ff048b82 */ /* 0x000e220000000a00 */
[C---:B------:R-:W-:Y:S01]  /*24d80*/  FADD.FTZ R210, -R206.reuse, R13 ;  /* 0x0000000dced27221 */ /* 0x040fe20000010100 */
[----:B------:R-:W-:Y:S01]  /*24d90*/  FADD.FTZ R186, -R206, R11 ;  /* 0x0000000bceba7221 */ /* 0x000fe20000010100 */
[----:B------:R-:W-:-:S02]  /*24da0*/  HADD2.F32 R9, -RZ, R172.H0_H0 ;  /* 0x200000acff097230 */ /* 0x000fc40000004100 */
[C---:B------:R-:W-:Y:S01]  /*24db0*/  FADD.FTZ R166, -R206.reuse, R107 ;  /* 0x0000006bcea67221 */ /* 0x040fe20000010100 */
[C---:B------:R-:W-:Y:S01]  /*24dc0*/  FADD.FTZ R182, -R206.reuse, R111 ;  /* 0x0000006fceb67221 */ /* 0x040fe20000010100 */
[----:B------:R-:W-:Y:S02]  /*24dd0*/  HADD2.F32 R11, -RZ, R172.H1_H1 ;  /* 0x300000acff0b7230 */ /* 0x000fe40000004100 */
[C---:B------:R-:W-:Y:S01]  /*24de0*/  FADD.FTZ R188, -R206.reuse, R10 ;  /* 0x0000000acebc7221 */ /* 0x040fe20000010100 */
[----:B------:R-:W-:Y:S02]  /*24df0*/  HADD2.F32 R13, -RZ, R76.H1_H1 ;  /* 0x3000004cff0d7230 */ /* 0x000fe40000004100 */
[C---:B------:R-:W-:Y:S01]  /*24e00*/  FADD.FTZ R150, -R206.reuse, R106 ;  /* 0x0000006ace967221 */ /* 0x040fe20000010100 */
[----:B------:R-:W-:Y:S02]  /*24e10*/  HADD2.F32 R107, -RZ, R173.H1_H1 ;  /* 0x300000adff6b7230 */ /* 0x000fe40000004100 */
[----:B------:R-:W-:Y:S01]  /*24e20*/  FADD.FTZ R106, -R206, R113 ;  /* 0x00000071ce6a7221 */ /* 0x000fe20000010100 */
[----:B------:R-:W-:-:S02]  /*24e30*/  HADD2.F32 R111, -RZ, R77.H1_H1 ;  /* 0x3000004dff6f7230 */ /* 0x000fc40000004100 */
[C---:B------:R-:W-:Y:S01]  /*24e40*/  FADD.FTZ R178, -R206.reuse, R115 ;  /* 0x00000073ceb27221 */ /* 0x040fe20000010100 */
[----:B------:R-:W-:Y:S02]  /*24e50*/  HADD2.F32 R113, -RZ, R175.H1_H1 ;  /* 0x300000afff717230 */ /* 0x000fe40000004100 */
[----:B------:R-:W-:Y:S01]  /*24e60*/  FADD.FTZ R148, -R206, R6 ;  /* 0x00000006ce947221 */ /* 0x000fe20000010100 */
[----:B--2---:R-:W-:Y:S01]  /*24e70*/  FFMA.FTZ R7, R194, UR14, R7 ;  /* 0x0000000ec2077c23 */ /* 0x004fe20008010007 */
[----:B------:R-:W-:Y:S02]  /*24e80*/  HADD2.F32 R115, -RZ, R79.H1_H1 ;  /* 0x3000004fff737230 */ /* 0x000fe40000004100 */
[C---:B------:R-:W-:Y:S01]  /*24e90*/  FADD.FTZ R12, -R206.reuse, R117 ;  /* 0x00000075ce0c7221 */ /* 0x040fe20000010100 */
[----:B------:R-:W-:Y:S01]  /*24ea0*/  FADD.FTZ R180, -R206, R119 ;  /* 0x00000077ceb47221 */ /* 0x000fe20000010100 */
[----:B------:R-:W-:Y:S01]  /*24eb0*/  FADD.FTZ R7, R7, R196 ;  /* 0x000000c407077221 */ /* 0x000fe20000010000 */
[----:B------:R-:W-:-:S02]  /*24ec0*/  HADD2.F32 R117, -RZ, R101.H1_H1 ;  /* 0x30000065ff757230 */ /* 0x000fc40000004100 */
[----:B------:R-:W-:Y:S01]  /*24ed0*/  FADD.FTZ R104, -R206, R104 ;  /* 0x00000068ce687221 */ /* 0x000fe20000010100 */
[----:B------:R-:W-:Y:S01]  /*24ee0*/  HADD2.F32 R119, -RZ, R73.H1_H1 ;  /* 0x30000049ff777230 */ /* 0x000fe20000004100 */
[----:B------:R1:W2:Y:S01]  /*24ef0*/  MUFU.RSQ R15, R7 ;  /* 0x00000007000f7308 */ /* 0x0002a20000001400 */
[----:B0-----:R-:W-:-:S04]  /*24f00*/  @!P0 IMAD.WIDE R4, R157, 0x4, R4 ;  /* 0x000000049d048825 */ /* 0x001fc800078e0204 */
[C---:B------:R-:W-:Y:S01]  /*24f10*/  FADD.FTZ R105, -R206.reuse, R105 ;  /* 0x00000069ce697221 */ /* 0x040fe20000010100 */
[C---:B------:R-:W-:Y:S01]  /*24f20*/  FADD.FTZ R108, -R206.reuse, R108 ;  /* 0x0000006cce6c7221 */ /* 0x040fe20000010100 */
[C---:B------:R-:W-:Y:S01]  /*24f30*/  FADD.FTZ R109, -R206.reuse, R109 ;  /* 0x0000006dce6d7221 */ /* 0x040fe20000010100 */
[C---:B------:R-:W-:Y:S01]  /*24f40*/  FADD.FTZ R110, -R206.reuse, R110 ;  /* 0x0000006ece6e7221 */ /* 0x040fe20000010100 */
[----:B------:R0:W-:Y:S01]  /*24f50*/  @!P0 STG.E desc[UR8][R4.64], R177 ;  /* 0x000000b104008986 */ /* 0x0001e2000c101908 */
[C---:B------:R-:W-:Y:S01]  /*24f60*/  FADD.FTZ R6, -R206.reuse, R121 ;  /* 0x00000079ce067221 */ /* 0x040fe20000010100 */
[C---:B------:R-:W-:Y:S01]  /*24f70*/  FADD.FTZ R176, -R206.reuse, R123 ;  /* 0x0000007bceb07221 */ /* 0x040fe20000010100 */
[----:B-1----:R-:W-:Y:S02]  /*24f80*/  HADD2.F32 R7, -RZ, R76.H0_H0 ;  /* 0x2000004cff077230 */ /* 0x002fe40000004100 */
[----:B------:R-:W-:Y:S01]  /*24f90*/  FADD.FTZ R112, -R206, R112 ;  /* 0x00000070ce707221 */ /* 0x000fe20000010100 */
[----:B------:R-:W-:-:S02]  /*24fa0*/  HADD2.F32 R121, -RZ, R97.H1_H1 ;  /* 0x30000061ff797230 */ /* 0x000fc40000004100 */
[C---:B------:R-:W-:Y:S01]  /*24fb0*/  FADD.FTZ R164, -R206.reuse, R114 ;  /* 0x00000072cea47221 */ /* 0x040fe20000010100 */
[----:B------:R-:W-:Y:S02]  /*24fc0*/  HADD2.F32 R123, -RZ, R69.H1_H1 ;  /* 0x30000045ff7b7230 */ /* 0x000fe40000004100 */
[C---:B------:R-:W-:Y:S01]  /*24fd0*/  FADD.FTZ R212, -R206.reuse, R14 ;  /* 0x0000000eced47221 */ /* 0x040fe20000010100 */
[C---:B------:R-:W-:Y:S01]  /*24fe0*/  FADD.FTZ R14, -R206.reuse, R125 ;  /* 0x0000007dce0e7221 */ /* 0x040fe20000010100 */
[C---:B------:R-:W-:Y:S01]  /*24ff0*/  FADD.FTZ R170, -R206.reuse, R127 ;  /* 0x0000007fceaa7221 */ /* 0x040fe20000010100 */
[----:B------:R-:W-:Y:S01]  /*25000*/  FADD.FTZ R10, -R206, R129 ;  /* 0x00000081ce0a7221 */ /* 0x000fe20000010100 */
[C---:B--2---:R-:W-:Y:S01]  /*25010*/  FMUL.FTZ R208, R15.reuse, R208 ;  /* 0x000000d00fd07220 */ /* 0x044fe20000410000 */
[C---:B------:R-:W-:Y:S01]  /*25020*/  FMUL.FTZ R210, R15.reuse, R210 ;  /* 0x000000d20fd27220 */ /* 0x040fe20000410000 */
[C---:B------:R-:W-:Y:S01]  /*25030*/  FMUL.FTZ R218, R15.reuse, R218 ;  /* 0x000000da0fda7220 */ /* 0x040fe20000410000 */
[----:B------:R-:W-:Y:S01]  /*25040*/  FMUL.FTZ R188, R15, R188 ;  /* 0x000000bc0fbc7220 */ /* 0x000fe20000410000 */
[----:B0-----:R-:W-:Y:S01]  /*25050*/  FFMA.FTZ R4, R208, R9, R7 ;  /* 0x00000009d0047223 */ /* 0x001fe20000010007 */
        /* <DEDUP_REMOVED lines=11> */
[----:B------:R-:W-:Y:S01]  /*25110*/  FFMA.FTZ R186, R186, R113, R115 ;  /* 0x00000071baba7223 */ /* 0x000fe20000010073 */
[--C-:B------:R-:W-:Y:S02]  /*25120*/  HADD2.F32 R190, -RZ, R72.reuse.H1_H1 ;  /* 0x30000048ffbe7230 */ /* 0x100fe40000004100 */
[----:B------:R-:W-:Y:S01]  /*25130*/  FFMA.FTZ R7, R188, R107, R111 ;  /* 0x0000006bbc077223 */ /* 0x000fe2000001006f */
[----:B------:R-:W-:Y:S02]  /*25140*/  HADD2.F32 R107, -RZ, R72.H0_H0 ;  /* 0x20000048ff6b7230 */ /* 0x000fe40000004100 */
[C---:B------:R-:W-:Y:S01]  /*25150*/  FMUL.FTZ R0, R15.reuse, R0 ;  /* 0x000000000f007220 */ /* 0x040fe20000410000 */
[----:B------:R-:W-:Y:S02]  /*25160*/  HADD2.F32 R188, -RZ, R100.H1_H1 ;  /* 0x30000064ffbc7230 */ /* 0x000fe40000004100 */
[----:B------:R-:W-:Y:S01]  /*25170*/  FMUL.FTZ R111, R15, R8 ;  /* 0x000000080f6f7220 */ /* 0x000fe20000410000 */
[----:B------:R-:W-:-:S02]  /*25180*/  HADD2.F32 R113, -RZ, R101.H0_H0 ;  /* 0x20000065ff717230 */ /* 0x000fc40000004100 */
[C---:B------:R-:W-:Y:S01]  /*25190*/  FMUL.FTZ R148, R15.reuse, R148 ;  /* 0x000000940f947220 */ /* 0x040fe20000410000 */
[----:B------:R-:W-:Y:S02]  /*251a0*/  HADD2.F32 R115, -RZ, R73.H0_H0 ;  /* 0x20000049ff737230 */ /* 0x000fe40000004100 */
[----:B------:R-:W-:Y:S01]  /*251b0*/  FMUL.FTZ R162, R15, R162 ;  /* 0x000000a20fa27220 */ /* 0x000fe20000410000 */
[----:B------:R-:W-:Y:S01]  /*251c0*/  FFMA.FTZ R8, R0, R13, R107 ;  /* 0x0000000d00087223 */ /* 0x000fe2000001006b */
[----:B------:R-:W-:Y:S01]  /*251d0*/  FFMA.FTZ R107, R111, R188, R190 ;  /* 0x000000bc6f6b7223 */ /* 0x000fe200000100be */
[----:B------:R-:W-:Y:S02]  /*251e0*/  HADD2.F32 R13, -RZ, R74.H0_H0 ;  /* 0x2000004aff0d7230 */ /* 0x000fe40000004100 */
        /* <DEDUP_REMOVED lines=12> */
[----:B------:R-:W-:Y:S01]  /*252b0*/  FFMA.FTZ R148, R105, R148, R162 ;  /* 0x0000009469947223 */ /* 0x000fe200000100a2 */
[----:B------:R-:W-:Y:S02]  /*252c0*/  HADD2.F32 R13, -RZ, R96.H0_H0 ;  /* 0x20000060ff0d7230 */ /* 0x000fe40000004100 */
[C---:B------:R-:W-:Y:S01]  /*252d0*/  FMUL.FTZ R104, R15.reuse, R108 ;  /* 0x0000006c0f687220 */ /* 0x040fe20000410000 */
[----:B------:R-:W-:Y:S01]  /*252e0*/  FFMA.FTZ R150, R150, R117, R119 ;  /* 0x0000007596967223 */ /* 0x000fe20000010077 */
[----:B------:R-:W-:Y:S02]  /*252f0*/  HADD2.F32 R105, -RZ, R68.H0_H0 ;  /* 0x20000044ff697230 */ /* 0x000fe40000004100 */
[C---:B------:R-:W-:Y:S01]  /*25300*/  FMUL.FTZ R109, R15.reuse, R109 ;  /* 0x0000006d0f6d7220 */ /* 0x040fe20000410000 */
[----:B------:R-:W-:Y:S02]  /*25310*/  HADD2.F32 R162, -RZ, R96.H1_H1 ;  /* 0x30000060ffa27230 */ /* 0x000fe40000004100 */
[----:B------:R-:W-:Y:S01]  /*25320*/  FMUL.FTZ R108, R15, R110 ;  /* 0x0000006e0f6c7220 */ /* 0x000fe20000410000 */
[----:B------:R-:W-:-:S02]  /*25330*/  HADD2.F32 R166, -RZ, R68.H1_H1 ;  /* 0x30000044ffa67230 */ /* 0x000fc40000004100 */
[----:B------:R-:W-:Y:S01]  /*25340*/  FMUL.FTZ R182, R15, R182 ;  /* 0x000000b60fb67220 */ /* 0x000fe20000410000 */
[----:B------:R-:W-:Y:S02]  /*25350*/  HADD2.F32 R117, -RZ, R97.H0_H0 ;  /* 0x20000061ff757230 */ /* 0x000fe40000004100 */
[----:B------:R-:W-:Y:S01]  /*25360*/  FFMA.FTZ R104, R104, R13, R105 ;  /* 0x0000000d68687223 */ /* 0x000fe20000010069 */
        /* <DEDUP_REMOVED lines=11> */
[----:B------:R-:W-:Y:S01]  /*25420*/  FADD.FTZ R116, -R206, R116 ;  /* 0x00000074ce747221 */ /* 0x000fe20000010100 */
[----:B------:R-:W-:Y:S02]  /*25430*/  HADD2.F32 R123, -RZ, R99.H0_H0 ;  /* 0x20000063ff7b7230 */ /* 0x000fe40000004100 */
[----:B------:R-:W-:Y:S01]  /*25440*/  FMUL.FTZ R178, R15, R178 ;  /* 0x000000b20fb27220 */ /* 0x000fe20000410000 */
[----:B------:R-:W-:-:S02]  /*25450*/  HADD2.F32 R125, -RZ, R71.H0_H0 ;  /* 0x20000047ff7d7230 */ /* 0x000fc40000004100 */
[----:B------:R-:W-:Y:S01]  /*25460*/  FFMA.FTZ R106, R112, R13, R117 ;  /* 0x0000000d706a7223 */ /* 0x000fe20000010075 */
[----:B------:R-:W-:Y:S02]  /*25470*/  HADD2.F32 R127, -RZ, R99.H1_H1 ;  /* 0x30000063ff7f7230 */ /* 0x000fe40000004100 */
[----:B------:R-:W-:Y:S01]  /*25480*/  FADD.FTZ R118, -R206, R118 ;  /* 0x00000076ce767221 */ /* 0x000fe20000010100 */
[----:B------:R-:W-:Y:S02]  /*25490*/  HADD2.F32 R129, -RZ, R71.H1_H1 ;  /* 0x30000047ff817230 */ /* 0x000fe40000004100 */
[----:B------:R-:W-:Y:S01]  /*254a0*/  FFMA.FTZ R117, R110, R119, R121 ;  /* 0x000000776e757223 */ /* 0x000fe20000010079 */
        /* <DEDUP_REMOVED lines=8> */
[C---:B------:R-:W-:Y:S01]  /*25530*/  FADD.FTZ R168, -R206.reuse, R131 ;  /* 0x00000083cea87221 */ /* 0x040fe20000010100 */
[----:B------:R-:W-:Y:S02]  /*25540*/  HADD2.F32 R127, -RZ, R93.H0_H0 ;  /* 0x2000005dff7f7230 */ /* 0x000fe40000004100 */
[----:B------:R-:W-:Y:S01]  /*25550*/  FADD.FTZ R114, -R206, R133 ;  /* 0x00000085ce727221 */ /* 0x000fe20000010100 */
[----:B------:R-:W-:-:S02]  /*25560*/  HADD2.F32 R129, -RZ, R65.H0_H0 ;  /* 0x20000041ff817230 */ /* 0x000fc40000004100 */
[C---:B------:R-:W-:Y:S01]  /*25570*/  FMUL.FTZ R116, R15.reuse, R118 ;  /* 0x000000760f747220 */ /* 0x040fe20000410000 */
[----:B------:R-:W-:Y:S01]  /*25580*/  FADD.FTZ R124, -R206, R124 ;  /* 0x0000007cce7c7221 */ /* 0x000fe20000010100 */
[----:B------:R-:W-:Y:S02]  /*25590*/  HADD2.F32 R131, -RZ, R93.H1_H1 ;  /* 0x3000005dff837230 */ /* 0x000fe40000004100 */
[----:B------:R-:W-:Y:S01]  /*255a0*/  FMUL.FTZ R180, R15, R180 ;  /* 0x000000b40fb47220 */ /* 0x000fe20000410000 */
[----:B------:R-:W-:Y:S02]  /*255b0*/  HADD2.F32 R133, -RZ, R65.H1_H1 ;  /* 0x30000041ff857230 */ /* 0x000fe40000004100 */
[----:B------:R-:W-:Y:S01]  /*255c0*/  FFMA.FTZ R112, R112, R13, R121 ;  /* 0x0000000d70707223 */ /* 0x000fe20000010079 */
[----:B------:R-:W-:Y:S01]  /*255d0*/  FFMA.FTZ R121, R12, R123, R125 ;  /* 0x0000007b0c797223 */ /* 0x000fe2000001007d */
[----:B------:R-:W-:Y:S01]  /*255e0*/  FADD.FTZ R126, -R206, R126 ;  /* 0x0000007ece7e7221 */ /* 0x000fe20000010100 */
[----:B------:R-:W-:Y:S01]  /*255f0*/  FFMA.FTZ R116, R116, R127, R129 ;  /* 0x0000007f74747223 */ /* 0x000fe20000010081 */
[----:B------:R-:W-:-:S02]  /*25600*/  HADD2.F32 R13, -RZ, R94.H0_H0 ;  /* 0x2000005eff0d7230 */ /* 0x000fc40000004100 */
[C---:B------:R-:W-:Y:S01]  /*25610*/  FADD.FTZ R194, -R206.reuse, R135 ;  /* 0x00000087cec27221 */ /* 0x040fe20000010100 */
[----:B------:R-:W-:Y:S02]  /*25620*/  HADD2.F32 R125, -RZ, R66.H0_H0 ;  /* 0x20000042ff7d7230 */ /* 0x000fe40000004100 */
[----:B------:R-:W-:Y:S01]  /*25630*/  FADD.FTZ R196, -R206, R137 ;  /* 0x00000089cec47221 */ /* 0x000fe20000010100 */
[----:B------:R-:W-:Y:S02]  /*25640*/  HADD2.F32 R127, -RZ, R94.H1_H1 ;  /* 0x3000005eff7f7230 */ /* 0x000fe40000004100 */
[----:B------:R-:W-:Y:S01]  /*25650*/  FMUL.FTZ R118, R15, R124 ;  /* 0x0000007c0f767220 */ /* 0x000fe20000410000 */
[----:B------:R-:W-:Y:S02]  /*25660*/  HADD2.F32 R129, -RZ, R66.H1_H1 ;  /* 0x30000042ff817230 */ /* 0x000fe40000004100 */
        /* <DEDUP_REMOVED lines=18> */
[----:B------:R-:W-:Y:S02]  /*25790*/  HADD2.F32 R135, -RZ, R89.H0_H0 ;  /* 0x20000059ff877230 */ /* 0x000fe40000004100 */
[----:B------:R-:W-:Y:S01]  /*257a0*/  FMUL.FTZ R6, R15, R6 ;  /* 0x000000060f067220 */ /* 0x000fe20000410000 */
[----:B------:R-:W-:Y:S02]  /*257b0*/  HADD2.F32 R137, -RZ, R61.H0_H0 ;  /* 0x2000003dff897230 */ /* 0x000fe40000004100 */
[----:B------:R-:W-:Y:S01]  /*257c0*/  FADD.FTZ R128, -R206, R128 ;  /* 0x00000080ce807221 */ /* 0x000fe20000010100 */
[----:B------:R-:W-:-:S02]  /*257d0*/  HADD2.F32 R131, -RZ, R88.H1_H1 ;  /* 0x30000058ff837230 */ /* 0x000fc40000004100 */
[----:B------:R-:W-:Y:S01]  /*257e0*/  FFMA.FTZ R120, R120, R13, R129 ;  /* 0x0000000d78787223 */ /* 0x000fe20000010081 */
[----:B------:R-:W-:Y:S02]  /*257f0*/  HADD2.F32 R133, -RZ, R60.H1_H1 ;  /* 0x3000003cff857230 */ /* 0x000fe40000004100 */
[----:B------:R-:W-:Y:S01]  /*25800*/  FFMA.FTZ R122, R122, R135, R137 ;  /* 0x000000877a7a7223 */ /* 0x000fe20000010089 */
[C---:B------:R-:W-:Y:S01]  /*25810*/  FADD.FTZ R204, -R206.reuse, R143 ;  /* 0x0000008fcecc7221 */ /* 0x040fe20000010100 */
[----:B------:R-:W-:Y:S01]  /*25820*/  FADD.FTZ R202, -R206, R145 ;  /* 0x00000091ceca7221 */ /* 0x000fe20000010100 */
[----:B------:R-:W-:Y:S02]  /*25830*/  HADD2.F32 R135, -RZ, R90.H1_H1 ;  /* 0x3000005aff877230 */ /* 0x000fe40000004100 */
[----:B------:R-:W-:Y:S01]  /*25840*/  FFMA.FTZ R129, R6, R131, R133 ;  /* 0x0000008306817223 */ /* 0x000fe20000010085 */
[----:B------:R-:W-:Y:S02]  /*25850*/  HADD2.F32 R137, -RZ, R62.H1_H1 ;  /* 0x3000003eff897230 */ /* 0x000fe40000004100 */
[----:B------:R-:W-:Y:S01]  /*25860*/  FMUL.FTZ R10, R15, R10 ;  /* 0x0000000a0f0a7220 */ /* 0x000fe20000410000 */
[----:B------:R-:W-:-:S02]  /*25870*/  HADD2.F32 R13, -RZ, R90.H0_H0 ;  /* 0x2000005aff0d7230 */ /* 0x000fc40000004100 */
[C---:B------:R-:W-:Y:S01]  /*25880*/  FMUL.FTZ R126, R15.reuse, R128 ;  /* 0x000000800f7e7220 */ /* 0x040fe20000410000 */
[----:B------:R-:W-:Y:S02]  /*25890*/  HADD2.F32 R133, -RZ, R62.H0_H0 ;  /* 0x2000003eff857230 */ /* 0x000fe40000004100 */
[C---:B------:R-:W-:Y:S01]  /*258a0*/  FMUL.FTZ R168, R15.reuse, R168 ;  /* 0x000000a80fa87220 */ /* 0x040fe20000410000 */
[----:B------:R-:W-:Y:S02]  /*258b0*/  HADD2.F32 R143, -RZ, R91.H1_H1 ;  /* 0x3000005bff8f7230 */ /* 0x000fe40000004100 */
[C---:B------:R-:W-:Y:S01]  /*258c0*/  FADD.FTZ R130, -R206.reuse, R130 ;  /* 0x00000082ce827221 */ /* 0x040fe20000010100 */
[----:B------:R-:W-:Y:S02]  /*258d0*/  HADD2.F32 R145, -RZ, R63.H1_H1 ;  /* 0x3000003fff917230 */ /* 0x000fe40000004100 */
[C---:B------:R-:W-:Y:S01]  /*258e0*/  FADD.FTZ R132, -R206.reuse, R132 ;  /* 0x00000084ce847221 */ /* 0x040fe20000010100 */
[----:B------:R-:W-:Y:S01]  /*258f0*/  FADD.FTZ R134, -R206, R134 ;  /* 0x00000086ce867221 */ /* 0x000fe20000010100 */
[----:B------:R-:W-:Y:S01]  /*25900*/  FFMA.FTZ R135, R10, R135, R137 ;  /* 0x000000870a877223 */ /* 0x000fe20000010089 */
[----:B------:R-:W-:Y:S01]  /*25910*/  FFMA.FTZ R126, R126, R13, R133 ;  /* 0x0000000d7e7e7223 */ /* 0x000fe20000010085 */
[----:B------:R-:W-:Y:S01]  /*25920*/  FFMA.FTZ R137, R168, R143, R145 ;  /* 0x0000008fa8897223 */ /* 0x000fe20000010091 */
[----:B------:R-:W-:Y:S01]  /*25930*/  FMUL.FTZ R128, R15, R130 ;  /* 0x000000820f807220 */ /* 0x000fe20000410000 */
[----:B------:R-:W-:-:S02]  /*25940*/  HADD2.F32 R13, -RZ, R84.H0_H0 ;  /* 0x20000054ff0d7230 */ /* 0x000fc40000004100 */
[C---:B------:R-:W-:Y:S01]  /*25950*/  FMUL.FTZ R130, R15.reuse, R132 ;  /* 0x000000840f827220 */ /* 0x040fe20000410000 */
[----:B------:R-:W-:Y:S02]  /*25960*/  HADD2.F32 R133, -RZ, R56.H0_H0 ;  /* 0x20000038ff857230 */ /* 0x000fe40000004100 */
[----:B------:R-:W-:Y:S01]  /*25970*/  FMUL.FTZ R134, R15, R134 ;  /* 0x000000860f867220 */ /* 0x000fe20000410000 */
[----:B------:R-:W-:Y:S02]  /*25980*/  HADD2.F32 R143, -RZ, R85.H0_H0 ;  /* 0x20000055ff8f7230 */ /* 0x000fe40000004100 */
[C---:B------:R-:W-:Y:S01]  /*25990*/  FADD.FTZ R136, -R206.reuse, R136 ;  /* 0x00000088ce887221 */ /* 0x040fe20000010100 */
[----:B------:R-:W-:Y:S02]  /*259a0*/  HADD2.F32 R145, -RZ, R57.H0_H0 ;  /* 0x20000039ff917230 */ /* 0x000fe40000004100 */
[C---:B------:R-:W-:Y:S01]  /*259b0*/  FADD.FTZ R200, -R206.reuse, R139 ;  /* 0x0000008bcec87221 */ /* 0x040fe20000010100 */
[----:B------:R-:W-:Y:S01]  /*259c0*/  FADD.FTZ R198, -R206, R141 ;  /* 0x0000008dcec67221 */ /* 0x000fe20000010100 */
        /* <DEDUP_REMOVED lines=9> */
[----:B------:R-:W-:-:S02]  /*25a60*/  HADD2.F32 R143, -RZ, R86.H1_H1 ;  /* 0x30000056ff8f7230 */ /* 0x000fc40000004100 */
[----:B------:R-:W-:Y:S01]  /*25a70*/  FADD.FTZ R140, -R206, R140 ;  /* 0x0000008cce8c7221 */ /* 0x000fe20000010100 */
[----:B------:R-:W-:Y:S02]  /*25a80*/  HADD2.F32 R145, -RZ, R58.H1_H1 ;  /* 0x3000003aff917230 */ /* 0x000fe40000004100 */
[----:B------:R-:W-:Y:S01]  /*25a90*/  FFMA.FTZ R131, R176, R139, R141 ;  /* 0x0000008bb0837223 */ /* 0x000fe2000001008d */
[----:B------:R-:W-:Y:S01]  /*25aa0*/  FFMA.FTZ R136, R136, R13, R133 ;  /* 0x0000000d88887223 */ /* 0x000fe20000010085 */
[----:B------:R-:W-:Y:S01]  /*25ab0*/  HADD2.F32 R139, -RZ, R91.H0_H0 ;  /* 0x2000005bff8b7230 */ /* 0x000fe20000004100 */
[----:B------:R-:W0:Y:S01]  /*25ac0*/  @!P0 LDC.64 R132, c[0x0][0x3c8] ;  /* 0x0000f200ff848b82 */ /* 0x000e220000000a00 */
[----:B------:R-:W-:Y:S01]  /*25ad0*/  FFMA.FTZ R177, R196, R143, R145 ;  /* 0x0000008fc4b17223 */ /* 0x000fe20000010091 */
[----:B------:R-:W-:Y:S02]  /*25ae0*/  HADD2.F32 R141, -RZ, R63.H0_H0 ;  /* 0x2000003fff8d7230 */ /* 0x000fe40000004100 */
[----:B------:R-:W-:Y:S01]  /*25af0*/  FMUL.FTZ R140, R15, R140 ;  /* 0x0000008c0f8c7220 */ /* 0x000fe20000410000 */
[----:B------:R-:W-:-:S02]  /*25b00*/  HADD2.F32 R13, -RZ, R80.H0_H0 ;  /* 0x20000050ff0d7230 */ /* 0x000fc40000004100 */
[C---:B------:R-:W-:Y:S01]  /*25b10*/  FADD.FTZ R138, -R206.reuse, R138 ;  /* 0x0000008ace8a7221 */ /* 0x040fe20000010100 */
[----:B------:R-:W-:Y:S02]  /*25b20*/  HADD2.F32 R143, -RZ, R52.H0_H0 ;  /* 0x20000034ff8f7230 */ /* 0x000fe40000004100 */
[C---:B------:R-:W-:Y:S01]  /*25b30*/  FADD.FTZ R142, -R206.reuse, R142 ;  /* 0x0000008ece8e7221 */ /* 0x040fe20000010100 */
[C---:B------:R-:W-:Y:S01]  /*25b40*/  FADD.FTZ R144, -R206.reuse, R144 ;  /* 0x00000090ce907221 */ /* 0x040fe20000010100 */
[----:B------:R-:W-:Y:S01]  /*25b50*/  FADD.FTZ R146, -R206, R146 ;  /* 0x00000092ce927221 */ /* 0x000fe20000010100 */
[----:B------:R-:W-:Y:S01]  /*25b60*/  FFMA.FTZ R128, R128, R139, R141 ;  /* 0x0000008b80807223 */ /* 0x000fe2000001008d */
[----:B------:R-:W-:Y:S01]  /*25b70*/  FFMA.FTZ R164, R140, R13, R143 ;  /* 0x0000000d8ca47223 */ /* 0x000fe2000001008f */
[----:B------:R-:W-:Y:S01]  /*25b80*/  FADD.FTZ R206, -R206, R147 ;  /* 0x00000093cece7221 */ /* 0x000fe20000010100 */
[----:B------:R-:W-:Y:S01]  /*25b90*/  HADD2.F32 R139, -RZ, R84.H1_H1 ;  /* 0x30000054ff8b7230 */ /* 0x000fe20000004100 */
[----:B------:R-:W1:Y:S01]  /*25ba0*/  LDC.64 R12, c[0x0][0x428] ;  /* 0x00010a00ff0c7b82 */ /* 0x000e620000000a00 */
[----:B------:R-:W-:-:S02]  /*25bb0*/  HADD2.F32 R141, -RZ, R56.H1_H1 ;  /* 0x30000038ff8d7230 */ /* 0x000fc40000004100 */
[C---:B------:R-:W-:Y:S01]  /*25bc0*/  FMUL.FTZ R114, R15.reuse, R114 ;  /* 0x000000720f727220 */ /* 0x040fe20000410000 */
[----:B------:R-:W-:Y:S02]  /*25bd0*/  HADD2.F32 R147, -RZ, R85.H1_H1 ;  /* 0x30000055ff937230 */ /* 0x000fe40000004100 */
[C---:B------:R-:W-:Y:S01]  /*25be0*/  FMUL.FTZ R194, R15.reuse, R194 ;  /* 0x000000c20fc27220 */ /* 0x040fe20000410000 */
[C---:B------:R-:W-:Y:S01]  /*25bf0*/  FMUL.FTZ R138, R15.reuse, R138 ;  /* 0x0000008a0f8a7220 */ /* 0x040fe20000410000 */
[----:B------:R-:W-:Y:S01]  /*25c00*/  FFMA.FTZ R139, R114, R139, R141 ;  /* 0x0000008b728b7223 */ /* 0x000fe2000001008d */
[C---:B------:R-:W-:Y:S01]  /*25c10*/  FMUL.FTZ R200, R15.reuse, R200 ;  /* 0x000000c80fc87220 */ /* 0x040fe20000410000 */
        /* <DEDUP_REMOVED lines=21> */
[----:B0-----:R-:W-:-:S04]  /*25d70*/  @!P0 IMAD.WIDE R132, R157, 0x4, R132 ;  /* 0x000000049d848825 */ /* 0x001fc800078e0284 */
[C---:B------:R-:W-:Y:S01]  /*25d80*/  FMUL.FTZ R202, R15.reuse, R202 ;  /* 0x000000ca0fca7220 */ /* 0x040fe20000410000 */
[----:B------:R-:W-:Y:S01]  /*25d90*/  FMUL.FTZ R146, R15, R146 ;  /* 0x000000920f927220 */ /* 0x000fe20000410000 */
[----:B------:R-:W-:Y:S01]  /*25da0*/  FFMA.FTZ R115, R115, R188, R190 ;  /* 0x000000bc73737223 */ /* 0x000fe200000100be */
[----:B------:R-:W-:Y:S02]  /*25db0*/  HADD2.F32 R143, -RZ, R82.H0_H0 ;  /* 0x20000052ff8f7230 */ /* 0x000fe40000004100 */
[----:B------:R-:W-:Y:S01]  /*25dc0*/  FFMA.FTZ R183, R204, R183, R185 ;  /* 0x000000b7ccb77223 */ /* 0x000fe200000100b9 */
[----:B------:R-:W-:Y:S01]  /*25dd0*/  HADD2.F32 R145, -RZ, R54.H0_H0 ;  /* 0x20000036ff917230 */ /* 0x000fe20000004100 */
[----:B------:R0:W-:Y:S01]  /*25de0*/  @!P0 STG.E desc[UR8][R132.64], R15 ;  /* 0x0000000f84008986 */ /* 0x0001e2000c101908 */
[----:B------:R-:W-:Y:S01]  /*25df0*/  HADD2.F32 R147, -RZ, R82.H1_H1 ;  /* 0x30000052ff937230 */ /* 0x000fe20000004100 */
[----:B------:R-:W-:Y:S01]  /*25e00*/  F2FP.F16.F32.PACK_AB R6, R184, R11 ;  /* 0x0000000bb806723e */ /* 0x000fe200000000ff */
[----:B------:R-:W-:-:S02]  /*25e10*/  HADD2.F32 R149, -RZ, R54.H1_H1 ;  /* 0x30000036ff957230 */ /* 0x000fc40000004100 */
[----:B------:R-:W-:Y:S01]  /*25e20*/  FFMA.FTZ R168, R144, R143, R145 ;  /* 0x0000008f90a87223 */ /* 0x000fe20000010091 */
[----:B------:R-:W-:Y:S01]  /*25e30*/  HADD2.F32 R151, -RZ, R83.H0_H0 ;  /* 0x20000053ff977230 */ /* 0x000fe20000004100 */
[----:B------:R-:W-:Y:S01]  /*25e40*/  F2FP.F16.F32.PACK_AB R11, R150, R115 ;  /* 0x00000073960b723e */ /* 0x000fe200000000ff */
[----:B-1----:R-:W-:-:S04]  /*25e50*/  IMAD.WIDE.U32 R142, R159, 0x10, R12 ;  /* 0x000000109f8e7825 */ /* 0x002fc800078e000c */
[----:B------:R-:W-:Y:S01]  /*25e60*/  FFMA.FTZ R185, R202, R147, R149 ;  /* 0x00000093cab97223 */ /* 0x000fe20000010095 */
[----:B------:R-:W-:Y:S01]  /*25e70*/  F2FP.F16.F32.PACK_AB R10, R148, R113 ;  /* 0x00000071940a723e */ /* 0x000fe200000000ff */
[----:B------:R-:W-:Y:S01]  /*25e80*/  FFMA.FTZ R187, R146, R151, R187 ;  /* 0x0000009792bb7223 */ /* 0x000fe200000100bb */
[----:B------:R-:W-:-:S04]  /*25e90*/  IMAD.WIDE.U32 R144, R161, 0x10, R12 ;  /* 0x00000010a1907825 */ /* 0x000fc800078e000c */
[----:B------:R-:W-:Y:S01]  /*25ea0*/  FFMA.FTZ R5, R5, R214, R216 ;  /* 0x000000d605057223 */ /* 0x000fe200000100d8 */
[----:B------:R-:W-:Y:S01]  /*25eb0*/  FMUL.FTZ R206, R15, R206 ;  /* 0x000000ce0fce7220 */ /* 0x000fe20000410000 */
[----:B------:R-:W-:Y:S01]  /*25ec0*/  F2FP.F16.F32.PACK_AB R7, R186, R7 ;  /* 0x00000007ba07723e */ /* 0x000fe200000000ff */
[----:B0-----:R-:W-:Y:S01]  /*25ed0*/  IMAD.WIDE.U32 R132, R163, 0x10, R12 ;  /* 0x00000010a3847825 */ /* 0x001fe200078e000c */
        /* <DEDUP_REMOVED lines=16> */
[----:B------:R-:W2:Y:S01]  /*25fe0*/  LDC.64 R104, c[0x0][0x380] ;  /* 0x0000e000ff687b82 */ /* 0x000ea20000000a00 */
        /* <DEDUP_REMOVED lines=8> */
[----:B------:R-:W-:Y:S02]  /*26070*/  F2FP.F16.F32.PACK_AB R124, R129, R120 ;  /* 0x00000078817c723e */ /* 0x000fe400000000ff */
[----:B0-----:R-:W-:Y:S02]  /*26080*/  F2FP.F16.F32.PACK_AB R143, R179, R138 ;  /* 0x0000008ab38f723e */ /* 0x001fe400000000ff */
[----:B------:R-:W-:Y:S01]  /*26090*/  F2FP.F16.F32.PACK_AB R142, R177, R136 ;  /* 0x00000088b18e723e */ /* 0x000fe200000000ff */
[----:B------:R1:W-:Y:S01]  /*260a0*/  STG.E.128 desc[UR8][R148.64], R124 ;  /* 0x0000007c94007986 */ /* 0x0003e2000c101d08 */
[----:B------:R-:W-:Y:S02]  /*260b0*/  F2FP.F16.F32.PACK_AB R141, R141, R134 ;  /* 0x000000868d8d723e */ /* 0x000fe400000000ff */
[----:B------:R-:W-:Y:S02]  /*260c0*/  F2FP.F16.F32.PACK_AB R140, R139, R130 ;  /* 0x000000828b8c723e */ /* 0x000fe400000000ff */
[----:B------:R-:W-:-:S02]  /*260d0*/  F2FP.F16.F32.PACK_AB R186, R185, R168 ;  /* 0x000000a8b9ba723e */ /* 0x000fc400000000ff */
[----:B------:R-:W-:Y:S01]  /*260e0*/  F2FP.F16.F32.PACK_AB R187, R206, R187 ;  /* 0x000000bbcebb723e */ /* 0x000fe200000000ff */
[----:B------:R1:W-:Y:S01]  /*260f0*/  STG.E.128 desc[UR8][R150.64], R140 ;  /* 0x0000008c96007986 */ /* 0x0003e2000c101d08 */
[----:B------:R-:W-:Y:S02]  /*26100*/  F2FP.F16.F32.PACK_AB R185, R183, R166 ;  /* 0x000000a6b7b9723e */ /* 0x000fe400000000ff */
[----:B------:R-:W-:Y:S02]  /*26110*/  F2FP.F16.F32.PACK_AB R184, R181, R164 ;  /* 0x000000a4b5b8723e */ /* 0x000fe400000000ff */
[----:B--2---:R-:W-:-:S03]  /*26120*/  IADD3 R157, PT, PT, R157, R104, RZ ;  /* 0x000000689d9d7210 */ /* 0x004fc60007ffe0ff */
[----:B------:R1:W-:Y:S01]  /*26130*/  STG.E.128 desc[UR8][R162.64], R184 ;  /* 0x000000b8a2007986 */ /* 0x0003e2000c101d08 */
[----:B------:R-:W-:-:S13]  /*26140*/  ISETP.GE.AND P0, PT, R157, R105, PT ;  /* 0x000000699d00720c */ /* 0x000fda0003f06270 */
[----:B------:R-:W-:Y:S05]  /*26150*/  @!P0 BRA `(.L_x_31325) ;  /* 0xfffffda800808947 */ /* 0x000fea000383ffff */
[----:B------:R-:W-:Y:S05]  /*26160*/  EXIT ;  /* 0x000000000000794d */ /* 0x000fea0003800000 */
.L_x_31326:
        /* <DEDUP_REMOVED lines=9> */
.L_x_42400:


//--------------------- .text._ZN10layer_norm13ln_fwd_kernelINS_13Kernel_traitsI6__halfS2_fS2_fjLj7168ELj1ELj1ELj4ELj16ENS_18Kernel_traits_baseILj7168ES2_S2_fS2_fjLj128EEEEELb1ELb1ELb1ELb0EEEvNS_9FwdParamsE --------------------------
	.section	.text._ZN10layer_norm13ln_fwd_kernelINS_13Kernel_traitsI6__halfS2_fS2_fjLj7168ELj1ELj1ELj4ELj16ENS_18Kernel_traits_baseILj7168ES2_S2_fS2_fjLj128EEEEELb1ELb1ELb1ELb0EEEvNS_9FwdParamsE,"ax",@progbits
	.align	128
        .global         _ZN10layer_norm13ln_fwd_kernelINS_13Kernel_traitsI6__halfS2_fS2_fjLj7168ELj1ELj1ELj4ELj16ENS_18Kernel_traits_baseILj7168ES2_S2_fS2_fjLj128EEEEELb1ELb1ELb1ELb0EEEvNS_9FwdParamsE
        .type           _ZN10layer_norm13ln_fwd_kernelINS_13Kernel_traitsI6__halfS2_fS2_fjLj7168ELj1ELj1ELj4ELj16ENS_18Kernel_traits_baseILj7168ES2_S2_fS2_fjLj128EEEEELb1ELb1ELb1ELb0EEEvNS_9FwdParamsE,@function
        .size           _ZN10layer_norm13ln_fwd_kernelINS_13Kernel_traitsI6__halfS2_fS2_fjLj7168ELj1ELj1ELj4ELj16ENS_18Kernel_traits_baseILj7168ES2_S2_fS2_fjLj128EEEEELb1ELb1ELb1ELb0EEEvNS_9FwdParamsE,(.L_x_42401 - _ZN10layer_norm13ln_fwd_kernelINS_13Kernel_traitsI6__halfS2_fS2_fjLj7168ELj1ELj1ELj4ELj16ENS_18Kernel_traits_baseILj7168ES2_S2_fS2_fjLj128EEEEELb1ELb1ELb1ELb0EEEvNS_9FwdParamsE)
        .other          _ZN10layer_norm13ln_fwd_kernelINS_13Kernel_traitsI6__halfS2_fS2_fjLj7168ELj1ELj1ELj4ELj16ENS_18Kernel_traits_baseILj7168ES2_S2_fS2_fjLj128EEEEELb1ELb1ELb1ELb0EEEvNS_9FwdParamsE,@"STO_CUDA_ENTRY STV_DEFAULT"
_ZN10layer_norm13ln_fwd_kernelINS_13Kernel_traitsI6__halfS2_fS2_fjLj7168ELj1ELj1ELj4ELj16ENS_18Kernel_traits_baseILj7168ES2_S2_fS2_fjLj128EEEEELb1ELb1ELb1ELb0EEEvNS_9FwdParamsE:
.text._ZN10layer_norm13ln_fwd_kernelINS_13Kernel_traitsI6__halfS2_fS2_fjLj7168ELj1ELj1ELj4ELj16ENS_18Kernel_traits_baseILj7168ES2_S2_fS2_fjLj128EEEEELb1ELb1ELb1ELb0EEEvNS_9FwdParamsE:
        /* <DEDUP_REMOVED lines=133> */
.L_x_31328:
        /* <DEDUP_REMOVED lines=88> */
.L_x_31329:
[----:B------:R-:W-:Y:S05]  /*0dd0*/  BSYNC.RECONVERGENT B0 ;  /* 0x0000000000007941 */ /* 0x000fea0003800200 */
.L_x_31327:
[----:B------:R-:W0:Y:S02]  /*0de0*/  LDCU UR4, c[0x0][0x384] ;  /* 0x00007080ff0477ac */ /* 0x000e240008000800 */
[----:B0-----:R-:W-:-:S13]  /*0df0*/  ISETP.GE.AND P0, PT, R156, UR4, PT ;  /* 0x000000049c007c0c */ /* 0x001fda000bf06270 */
[----:B------:R-:W-:Y:S05]  /*0e00*/  @P0 EXIT ;  /* 0x000000000000094d */ /* 0x000fea0003800000 */
[----:B------:R-:W-:-:S04]  /*0e10*/  IMAD.HI.U32 R103, R184, -0x2daee0ad, RZ ;  /* 0xd2511f53b8677827 */ /* 0x000fc800078e00ff */
[----:B------:R-:W-:Y:S01]  /*0e20*/  HFMA2 R165, -RZ, RZ, 0, 0 ;  /* 0x00000000ffa57431 */ /* 0x000fe200000001ff */
[----:B------:R-:W-:Y:S01]  /*0e30*/  LOP3.LUT R164, R164, 0x3, RZ, 0xc0, !PT ;  /* 0x00000003a4a47812 */ /* 0x000fe200078ec0ff */
[----:B------:R-:W0:Y:S01]  /*0e40*/  LDCU UR10, c[0x0][0x404] ;  /* 0x00008080ff0a77ac */ /* 0x000e220008000800 */
[----:B------:R-:W-:Y:S01]  /*0e50*/  IMAD.HI.U32 R102, R157, -0x326172a9, RZ ;  /* 0xcd9e8d579d667827 */ /* 0x000fe200078e00ff */
[----:B------:R-:W-:Y:S01]  /*0e60*/  LOP3.LUT R103, R103, R3, RZ, 0x3c, !PT ;  /* 0x0000000367677212 */ /* 0x000fe200078e3cff */
[----:B------:R-:W1:Y:S02]  /*0e70*/  LDCU.U8 UR11, c[0x0][0x410] ;  /* 0x00008200ff0b77ac */ /* 0x000e640008000000 */
[----:B------:R-:W-:Y:S01]  /*0e80*/  IMAD R106, R184, -0x2daee0ad, RZ ;  /* 0xd2511f53b86a7824 */ /* 0x000fe200078e02ff */
[----:B------:R-:W-:Y:S01]  /*0e90*/  LOP3.LUT R102, R159, R102, R2, 0x96, !PT ;  /* 0x000000669f667212 */ /* 0x000fe200078e9602 */
[----:B------:R-:W-:Y:S01]  /*0ea0*/  IMAD R105, R157, -0x326172a9, RZ ;  /* 0xcd9e8d579d697824 */ /* 0x000fe200078e02ff */
[----:B------:R-:W2:Y:S01]  /*0eb0*/  LDCU UR14, c[0x0][0x400] ;  /* 0x00008000ff0e77ac */ /* 0x000ea20008000800 */
[----:B------:R-:W-:Y:S01]  /*0ec0*/  IMAD.HI.U32 R104, R103, -0x326172a9, RZ ;  /* 0xcd9e8d5767687827 */ /* 0x000fe200078e00ff */
[----:B------:R-:W3:Y:S03]  /*0ed0*/  LDCU.64 UR12, c[0x0][0x408] ;  /* 0x00008100ff0c77ac */ /* 0x000ee60008000a00 */
[C---:B------:R-:W-:Y:S01]  /*0ee0*/  IMAD.HI.U32 R107, R102.reuse, -0x2daee0ad, RZ ;  /* 0xd2511f53666b7827 */ /* 0x040fe200078e00ff */
[----:B------:R-:W-:Y:S01]  /*0ef0*/  LOP3.LUT R85, R85, R105, R104, 0x96, !PT ;  /* 0x0000006955557212 */ /* 0x000fe200078e9668 */
[----:B------:R-:W4:Y:S02]  /*0f00*/  LDCU.64 UR8, c[0x0][0x3a0] ;  /* 0x00007400ff0877ac */ /* 0x000f240008000a00 */
[----:B------:R-:W-:Y:S01]  /*0f10*/  IMAD R104, R102, -0x2daee0ad, RZ ;  /* 0xd2511f5366687824 */ /* 0x000fe200078e02ff */
[----:B------:R-:W-:Y:S01]  /*0f20*/  LOP3.LUT R86, R86, R106, R107, 0x96, !PT ;  /* 0x0000006a56567212 */ /* 0x000fe200078e966b */
[----:B------:R-:W-:Y:S01]  /*0f30*/  IMAD R103, R103, -0x326172a9, RZ ;  /* 0xcd9e8d5767677824 */ /* 0x000fe200078e02ff */
[----:B------:R-:W-:Y:S01]  /*0f40*/  UPLOP3.LUT UP1, UPT, UPT, UPT, UPT, 0x40, 0x4 ;  /* 0x000000000004789c */ /* 0x000fe20003f2e870 */
[----:B------:R-:W-:-:S04]  /*0f50*/  IMAD.HI.U32 R105, R85, -0x2daee0ad, RZ ;  /* 0xd2511f5355697827 */ /* 0x000fc800078e00ff */
[----:B------:R-:W-:Y:S01]  /*0f60*/  IMAD.HI.U32 R102, R86, -0x326172a9, RZ ;  /* 0xcd9e8d5756667827 */ /* 0x000fe200078e00ff */
[----:B------:R-:W-:-:S04]  /*0f70*/  LOP3.LUT R88, R88, R104, R105, 0x96, !PT ;  /* 0x0000006858587212 */ /* 0x000fc800078e9669 */
        /* <DEDUP_REMOVED lines=18> */
[----:B------:R-:W-:Y:S01]  /*10a0*/  LOP3.LUT R93, R100, 0x7f, RZ, 0xc0, !PT ;  /* 0x0000007f645d7812 */ /* 0x000fe200078ec0ff */
[----:B------:R-:W-:Y:S01]  /*10b0*/  IMAD R87, R87, -0x326172a9, RZ ;  /* 0xcd9e8d5757577824 */ /* 0x000fe200078e02ff */
[----:B------:R-:W-:Y:S01]  /*10c0*/  LOP3.LUT R89, R94, R90, R89, 0x96, !PT ;  /* 0x0000005a5e597212 */ /* 0x000fe200078e9659 */
[----:B------:R-:W-:Y:S01]  /*10d0*/  IMAD R88, R88, -0x2daee0ad, RZ ;  /* 0xd2511f5358587824 */ /* 0x000fe200078e02ff */
[----:B------:R-:W-:Y:S01]  /*10e0*/  VIADDMNMX R90, R93, -R0, RZ, !PT ;  /* 0x800000005d5a7246 */ /* 0x000fe200078001ff */
[----:B------:R-:W-:Y:S01]  /*10f0*/  IMAD.HI.U32 R91, R85, -0x2daee0ad, RZ ;  /* 0xd2511f53555b7827 */ /* 0x000fe200078e00ff */
[----:B------:R-:W-:Y:S02]  /*1100*/  SHF.L.U32 R100, R100, 0x1, RZ ;  /* 0x0000000164647819 */ /* 0x000fe400000006ff */
[----:B------:R-:W-:Y:S01]  /*1110*/  VIMNMX R90, PT, PT, R90, 0x20, PT ;  /* 0x000000205a5a7848 */ /* 0x000fe20003fe0100 */
[----:B------:R-:W-:Y:S01]  /*1120*/  IMAD.HI.U32 R86, R89, -0x326172a9, RZ ;  /* 0xcd9e8d5759567827 */ /* 0x000fe200078e00ff */
[----:B------:R-:W-:-:S02]  /*1130*/  LOP3.LUT R88, R96, R88, R91, 0x96, !PT ;  /* 0x0000005860587212 */ /* 0x000fc400078e965b */
[----:B------:R-:W-:Y:S01]  /*1140*/  LOP3.LUT R161, R100, 0xffffff00, RZ, 0xc0, !PT ;  /* 0xffffff0064a17812 */ /* 0x000fe200078ec0ff */
[----:B------:R-:W-:Y:S01]  /*1150*/  IMAD R89, R89, -0x326172a9, RZ ;  /* 0xcd9e8d5759597824 */ /* 0x000fe200078e02ff */
[----:B------:R-:W-:Y:S01]  /*1160*/  LOP3.LUT R86, R95, R87, R86, 0x96, !PT ;  /* 0x000000575f567212 */ /* 0x000fe200078e9656 */
[----:B------:R-:W-:Y:S02]  /*1170*/  IMAD R87, R85, -0x2daee0ad, RZ ;  /* 0xd2511f5355577824 */ /* 0x000fe400078e02ff */
[----:B------:R-:W-:-:S04]  /*1180*/  IMAD.HI.U32 R0, R88, -0x326172a9, RZ ;  /* 0xcd9e8d5758007827 */ /* 0x000fc800078e00ff */
[----:B------:R-:W-:Y:S01]  /*1190*/  IMAD.HI.U32 R85, R86, -0x2daee0ad, RZ ;  /* 0xd2511f5356557827 */ /* 0x000fe200078e00ff */
[----:B------:R-:W-:-:S03]  /*11a0*/  LOP3.LUT R0, R97, R89, R0, 0x96, !PT ;  /* 0x0000005961007212 */ /* 0x000fc600078e9600 */
[----:B------:R-:W-:Y:S01]  /*11b0*/  IMAD R90, R90, 0x8, R161 ;  /* 0x000000085a5a7824 */ /* 0x000fe200078e02a1 */
[----:B------:R-:W-:Y:S01]  /*11c0*/  LOP3.LUT R85, R98, R87, R85, 0x96, !PT ;  /* 0x0000005762557212 */ /* 0x000fe200078e9655 */
[----:B------:R-:W-:Y:S02]  /*11d0*/  IMAD R93, R84, -0x20, R93 ;  /* 0xffffffe0545d7824 */ /* 0x000fe400078e025d */
[----:B------:R-:W-:Y:S01]  /*11e0*/  IMAD R87, R86, -0x2daee0ad, RZ ;  /* 0xd2511f5356577824 */ /* 0x000fe200078e02ff */
[----:B------:R-:W-:Y:S01]  /*11f0*/  I2FP.F32.U32 R90, R90 ;  /* 0x0000005a005a7245 */ /* 0x000fe20000201000 */
[----:B------:R-:W-:Y:S01]  /*1200*/  IMAD R88, R88, -0x326172a9, RZ ;  /* 0xcd9e8d5758587824 */ /* 0x000fe200078e02ff */
[----:B------:R-:W-:Y:S01]  /*1210*/  VIMNMX R93, PT, PT, RZ, R93, !PT ;  /* 0x0000005dff5d7248 */ /* 0x000fe20007fe0100 */
[----:B------:R-:W-:Y:S01]  /*1220*/  IMAD.HI.U32 R84, R85, -0x326172a9, RZ ;  /* 0xcd9e8d5755547827 */ /* 0x000fe200078e00ff */
[----:B------:R0:W0:Y:S03]  /*1230*/  MUFU.RCP R160, R90 ;  /* 0x0000005a00a07308 */ /* 0x0000260000001000 */
[----:B------:R-:W-:Y:S01]  /*1240*/  IMAD.HI.U32 R86, R0, -0x2daee0ad, RZ ;  /* 0xd2511f5300567827 */ /* 0x000fe200078e00ff */
[----:B------:R-:W-:-:S02]  /*1250*/  LOP3.LUT R84, R99, R88, R84, 0x96, !PT ;  /* 0x0000005863547212 */ /* 0x000fc400078e9654 */
[----:B------:R-:W-:Y:S01]  /*1260*/  VIMNMX R88, PT, PT, R93, 0x20, PT ;  /* 0x000000205d587848 */ /* 0x000fe20003fe0100 */
        /* <DEDUP_REMOVED lines=8> */
[----:B------:R-:W-:Y:S02]  /*12f0*/  IMAD R166, R86, -0x326172a9, RZ ;  /* 0xcd9e8d5756a67824 */ /* 0x000fe400078e02ff */
[----:B01234-:R-:W-:-:S07]  /*1300*/  IMAD R180, R84, -0x2daee0ad, RZ ;  /* 0xd2511f5354b47824 */ /* 0x01ffce00078e02ff */
.L_x_32041:
        /* <DEDUP_REMOVED lines=10> */
[----:B------:R-:W2:Y:S04]  /*13b0*/  S2R R154, SR_TID.X ;  /* 0x00000000009a7919 */ /* 0x000ea80000002100 */
[----:B0-----:R-:W-:-:S04]  /*13c0*/  SHF.R.S32.HI R182, RZ, 0x1f, R179 ;  /* 0x0000001fffb67819 */ /* 0x001fc800000114b3 */
[----:B------:R-:W-:-:S04]  /*13d0*/  LEA.HI R179, R182, R179, RZ, 0x3 ;  /* 0x000000b3b6b37211 */ /* 0x000fc800078f18ff */
[----:B--2---:R-:W-:Y:S02]  /*13e0*/  LEA.HI.SX32 R179, R179, R154, 0x1d ;  /* 0x0000009ab3b37211 */ /* 0x004fe400078feaff */
[----:B---3--:R-:W-:-:S13]  /*13f0*/  ISETP.GE.AND P3, PT, R0, 0x1, PT ;  /* 0x000000010000780c */ /* 0x008fda0003f66270 */
[----:B------:R-:W-:-:S04]  /*1400*/  @P3 VIADD R188, R0, 0xffffffff ;  /* 0xffffffff00bc3836 */ /* 0x000fc80000000000 */
[----:B------:R-:W-:-:S05]  /*1410*/  @P3 IMAD R188, R188, R153, RZ ;  /* 0x00000099bcbc3224 */ /* 0x000fca00078e02ff */
[----:B------:R-:W-:-:S04]  /*1420*/  @P3 SHF.R.S32.HI R155, RZ, 0x1f, R188 ;  /* 0x0000001fff9b3819 */ /* 0x000fc800000114bc */
[----:B------:R-:W-:Y:S01]  /*1430*/  @P3 LEA.HI R181, R155, R188, RZ, 0x3 ;  /* 0x000000bc9bb53211 */ /* 0x000fe200078f18ff */
[----:B------:R-:W-:-:S03]  /*1440*/  IMAD.MOV.U32 R155, RZ, RZ, RZ ;  /* 0x000000ffff9b7224 */ /* 0x000fc600078e00ff */
        /* <DEDUP_REMOVED lines=8> */
.L_x_31332:
[----:B------:R-:W-:Y:S05]  /*14d0*/  BRA.U !UP0, `(.L_x_31333) ;  /* 0x0000003508007547 */ /* 0x000fea000b800000 */
[----:B------:R-:W0:Y:S02]  /*14e0*/  LDC.64 R86, c[0x0][0x3a0] ;  /* 0x0000e800ff567b82 */ /* 0x000e240000000a00 */
[----:B0-----:R-:W-:-:S05]  /*14f0*/  IMAD.WIDE.U32 R86, R179, 0x20, R86 ;  /* 0x00000020b3567825 */ /* 0x001fca00078e0056 */
[----:B------:R-:W2:Y:S04]  /*1500*/  LDG.E.128 R92, desc[UR6][R86.64] ;  /* 0x00000006565c7981 */ /* 0x000ea8000c1e1d00 */
[----:B------:R0:W5:Y:S01]  /*1510*/  LDG.E.128 R88, desc[UR6][R86.64+0x10] ;  /* 0x0000100656587981 */ /* 0x000162000c1e1d00 */
[----:B------:R-:W-:-:S13]  /*1520*/  ISETP.GT.AND P1, PT, R0, RZ, PT ;  /* 0x000000ff0000720c */ /* 0x000fda0003f24270 */
[----:B------:R-:W-:Y:S01]  /*1530*/  @!P1 MOV R100, R164 ;  /* 0x000000a400649202 */ /* 0x000fe20000000f00 */
[----:B------:R-:W-:Y:S02]  /*1540*/  @!P1 IMAD.MOV.U32 R182, RZ, RZ, R180 ;  /* 0x000000ffffb69224 */ /* 0x000fe400078e00b4 */
[----:B--2---:R-:W-:Y:S01]  /*1550*/  @!P1 IMAD.MOV.U32 R84, RZ, RZ, R92 ;  /* 0x000000ffff549224 */ /* 0x004fe200078e005c */
        /* <DEDUP_REMOVED lines=17> */
.L_x_31337:
        /* <DEDUP_REMOVED lines=13> */
.L_x_31339:
[----:B------:R-:W-:Y:S05]  /*1740*/  BSYNC.RECONVERGENT B2 ;  /* 0x0000000000027941 */ /* 0x000fea0003800200 */
.L_x_31338:
        /* <DEDUP_REMOVED lines=59> */
.L_x_31336:
[----:B------:R-:W-:Y:S05]  /*1b00*/  BSYNC.RECONVERGENT B1 ;  /* 0x0000000000017941 */ /* 0x000fea0003800200 */
.L_x_31335:
        /* <DEDUP_REMOVED lines=11> */
.L_x_31334:
        /* <DEDUP_REMOVED lines=16> */
.L_x_31343:
        /* <DEDUP_REMOVED lines=13> */
.L_x_31345:
[----:B------:R-:W-:Y:S05]  /*1d90*/  BSYNC.RECONVERGENT B2 ;  /* 0x0000000000027941 */ /* 0x000fea0003800200 */
.L_x_31344:
        /* <DEDUP_REMOVED lines=61> */
.L_x_31342:
[----:B------:R-:W-:Y:S05]  /*2170*/  BSYNC.RECONVERGENT B1 ;  /* 0x0000000000017941 */ /* 0x000fea0003800200 */
.L_x_31341:
        /* <DEDUP_REMOVED lines=11> */
.L_x_31340:
        /* <DEDUP_REMOVED lines=16> */
.L_x_31349:
        /* <DEDUP_REMOVED lines=13> */
.L_x_31351:
[----:B------:R-:W-:Y:S05]  /*2400*/  BSYNC.RECONVERGENT B2 ;  /* 0x0000000000027941 */ /* 0x000fea0003800200 */
.L_x_31350:
        /* <DEDUP_REMOVED lines=61> */
.L_x_31348:
[----:B------:R-:W-:Y:S05]  /*27e0*/  BSYNC.RECONVERGENT B1 ;  /* 0x0000000000017941 */ /* 0x000fea0003800200 */
.L_x_31347:
[----:B------:R-:W-:Y:S01]  /*27f0*/  I2FP.F32.U32 R86, R86 ;  /* 0x0000005600567245 */ /* 0x000fe20000201000 */
[----:B-----5:R-:W-:Y:S02]  /*2800*/  HADD2.F32 R87, -RZ, R97.H0_H0 ;  /* 0x20000061ff577230 */ /* 0x020fe40000004100 */
        /* <DEDUP_REMOVED lines=9> */
.L_x_31346:
        /* <DEDUP_REMOVED lines=16> */
.L_x_31355:
        /* <DEDUP_REMOVED lines=13> */
.L_x_31357:
[----:B------:R-:W-:Y:S05]  /*2a70*/  BSYNC.RECONVERGENT B2 ;  /* 0x0000000000027941 */ /* 0x000fea0003800200 */
.L_x_31356:
        /* <DEDUP_REMOVED lines=61> */
.L_x_31354:
[----:B------:R-:W-:Y:S05]  /*2e50*/  BSYNC.RECONVERGENT B1 ;  /* 0x0000000000017941 */ /* 0x000fea0003800200 */
.L_x_31353:
        /* <DEDUP_REMOVED lines=10> */
[----:B------:R-:W-:-:S07]  /*2f00*/  FFMA.FTZ R87, R100, R87, R95 ;  /* 0x0000005764577223 */ /* 0x000fce000001005f */
.L_x_31352:
        /* <DEDUP_REMOVED lines=16> */
.L_x_31361:
        /* <DEDUP_REMOVED lines=13> */
.L_x_31363:
[----:B------:R-:W-:Y:S05]  /*30e0*/  BSYNC.RECONVERGENT B2 ;  /* 0x0000000000027941 */ /* 0x000fea0003800200 */
.L_x_31362:
        /* <DEDUP_REMOVED lines=61> */
.L_x_31360:
[----:B------:R-:W-:Y:S05]  /*34c0*/  BSYNC.RECONVERGENT B1 ;  /* 0x0000000000017941 */ /* 0x000fea0003800200 */
.L_x_31359:
        /* <DEDUP_REMOVED lines=11> */
.L_x_31358:
        /* <DEDUP_REMOVED lines=16> */
.L_x_31367:
        /* <DEDUP_REMOVED lines=11> */
[----:B------:R-:W-:-:S04]  /*3730*/  @P4 IADD3 R101, PT, PT, R165, RZ, RZ ;  /* 0x000000ffa5654210 */ /* 0x000fc80007ffe0ff */
[----:B------:R-:W-:-:S07]  /*3740*/  @!P2 MOV R165, R101 ;  /* 0x0000006500a5a202 */ /* 0x000fce0000000f00 */
.L_x_31369:
[----:B------:R-:W-:Y:S05]  /*3750*/  BSYNC.RECONVERGENT B2 ;  /* 0x0000000000027941 */ /* 0x000fea0003800200 */
.L_x_31368:
        /* <DEDUP_REMOVED lines=61> */
.L_x_31366:
[----:B------:R-:W-:Y:S05]  /*3b30*/  BSYNC.RECONVERGENT B1 ;  /* 0x0000000000017941 */ /* 0x000fea0003800200 */
.L_x_31365:
[----:B------:R-:W-:Y:S01]  /*3b40*/  I2FP.F32.U32 R101, R101 ;  /* 0x0000006500657245 */ /* 0x000fe20000201000 */
[----:B------:R-:W-:Y:S02]  /*3b50*/  HADD2.F32 R102, -RZ, R98.H1_H1 ;  /* 0x30000062ff667230 */ /* 0x000fe40000004100 */
        /* <DEDUP_REMOVED lines=9> */
.L_x_31364:
        /* <DEDUP_REMOVED lines=16> */
.L_x_31373:
        /* <DEDUP_REMOVED lines=13> */
.L_x_31375:
[----:B------:R-:W-:Y:S05]  /*3dc0*/  BSYNC.RECONVERGENT B2 ;  /* 0x0000000000027941 */ /* 0x000fea0003800200 */
.L_x_31374:
        /* <DEDUP_REMOVED lines=61> */
.L_x_31372:
[----:B------:R-:W-:Y:S05]  /*41a0*/  BSYNC.RECONVERGENT B1 ;  /* 0x0000000000017941 */ /* 0x000fea0003800200 */
.L_x_31371:
        /* <DEDUP_REMOVED lines=11> */
.L_x_31370:
        /* <DEDUP_REMOVED lines=16> */
.L_x_31379:
        /* <DEDUP_REMOVED lines=13> */
.L_x_31381:
[----:B------:R-:W-:Y:S05]  /*4430*/  BSYNC.RECONVERGENT B2 ;  /* 0x0000000000027941 */ /* 0x000fea0003800200 */
.L_x_31380:
        /* <DEDUP_REMOVED lines=61> */
.L_x_31378:
[----:B------:R-:W-:Y:S05]  /*4810*/  BSYNC.RECONVERGENT B1 ;  /* 0x0000000000017941 */ /* 0x000fea0003800200 */
.L_x_31377:
        /* <DEDUP_REMOVED lines=10> */
[----:B------:R-:W-:Y:S01]  /*48c0*/  FFMA.FTZ R103, R180, R103, R91 ;  /* 0x00000067b4677223 */ /* 0x000fe2000001005b */
[----:B------:R-:W-:Y:S06]  /*48d0*/  BRA `(.L_x_31376) ;  /* 0x0000003000e87947 */ /* 0x000fec0003800000 */
.L_x_31333:
[----:B------:R-:W-:Y:S01]  /*48e0*/  HFMA2 R84, -RZ, RZ, 0, 0 ;  /* 0x00000000ff547431 */ /* 0x000fe200000001ff */
        /* <DEDUP_REMOVED lines=19> */
.L_x_31385:
        /* <DEDUP_REMOVED lines=13> */
.L_x_31387:
[----:B------:R-:W-:Y:S05]  /*4af0*/  BSYNC.RECONVERGENT B2 ;  /* 0x0000000000027941 */ /* 0x000fea0003800200 */
.L_x_31386:
        /* <DEDUP_REMOVED lines=44> */
[----:B------:R-:W-:Y:S01]  /*4dc0*/  HFMA2 R86, -RZ, RZ, 0, 0 ;  /* 0x00000000ff567431 */ /* 0x000fe200000001ff */
        /* <DEDUP_REMOVED lines=13> */
[----:B------:R-:W-:-:S07]  /*4ea0*/  LOP3.LUT R162, R85, R162, R183, 0x96, !PT ;  /* 0x000000a255a27212 */ /* 0x000fce00078e96b7 */
.L_x_31384:
[----:B------:R-:W-:Y:S05]  /*4eb0*/  BSYNC.RECONVERGENT B1 ;  /* 0x0000000000017941 */ /* 0x000fea0003800200 */
.L_x_31383:
        /* <DEDUP_REMOVED lines=11> */
.L_x_31382:
[----:B------:R-:W-:Y:S01]  /*4f70*/  MOV R87, R86 ;  /* 0x0000005600577202 */ /* 0x000fe20000000f00 */
[----:B------:R-:W-:Y:S01]  /*4f80*/  IMAD.MOV.U32 R85, RZ, RZ, RZ ;  /* 0x000000ffff557224 */ /* 0x000fe200078e00ff */
        /* <DEDUP_REMOVED lines=14> */
.L_x_31391:
        /* <DEDUP_REMOVED lines=13> */
.L_x_31393:
[----:B------:R-:W-:Y:S05]  /*5140*/  BSYNC.RECONVERGENT B2 ;  /* 0x0000000000027941 */ /* 0x000fea0003800200 */
.L_x_31392:
        /* <DEDUP_REMOVED lines=61> */
.L_x_31390:
[----:B------:R-:W-:Y:S05]  /*5520*/  BSYNC.RECONVERGENT B1 ;  /* 0x0000000000017941 */ /* 0x000fea0003800200 */
.L_x_31389:
        /* <DEDUP_REMOVED lines=11> */
.L_x_31388:
[----:B------:R-:W-:Y:S01]  /*55e0*/  MOV R100, R87 ;  /* 0x0000005700647202 */ /* 0x000fe20000000f00 */
[----:B------:R-:W-:Y:S01]  /*55f0*/  IMAD.MOV.U32 R86, RZ, RZ, RZ ;  /* 0x000000ffff567224 */ /* 0x000fe200078e00ff */
        /* <DEDUP_REMOVED lines=14> */
.L_x_31397:
        /* <DEDUP_REMOVED lines=13> */
.L_x_31399:
[----:B------:R-:W-:Y:S05]  /*57b0*/  BSYNC.RECONVERGENT B2 ;  /* 0x0000000000027941 */ /* 0x000fea0003800200 */
.L_x_31398:
        /* <DEDUP_REMOVED lines=61> */
.L_x_31396:
[----:B------:R-:W-:Y:S05]  /*5b90*/  BSYNC.RECONVERGENT B1 ;  /* 0x0000000000017941 */ /* 0x000fea0003800200 */
.L_x_31395:
        /* <DEDUP_REMOVED lines=11> */
.L_x_31394:
        /* <DEDUP_REMOVED lines=16> */
.L_x_31403:
        /* <DEDUP_REMOVED lines=13> */
.L_x_31405:
[----:B------:R-:W-:Y:S05]  /*5e20*/  BSYNC.RECONVERGENT B2 ;  /* 0x0000000000027941 */ /* 0x000fea0003800200 */
.L_x_31404:
        /* <DEDUP_REMOVED lines=61> */
.L_x_31402:
[----:B------:R-:W-:Y:S05]  /*6200*/  BSYNC.RECONVERGENT B1 ;  /* 0x0000000000017941 */ /* 0x000fea0003800200 */
.L_x_31401:
        /* <DEDUP_REMOVED lines=11> */
.L_x_31400:
        /* <DEDUP_REMOVED lines=16> */
.L_x_31409:
        /* <DEDUP_REMOVED lines=13> */
.L_x_31411:
[----:B------:R-:W-:Y:S05]  /*6490*/  BSYNC.RECONVERGENT B2 ;  /* 0x0000000000027941 */ /* 0x000fea0003800200 */
.L_x_31410:
        /* <DEDUP_REMOVED lines=61> */
.L_x_31408:
[----:B------:R-:W-:Y:S05]  /*6870*/  BSYNC.RECONVERGENT B1 ;  /* 0x0000000000017941 */ /* 0x000fea0003800200 */
.L_x_31407:
        /* <DEDUP_REMOVED lines=11> */
.L_x_31406:
        /* <DEDUP_REMOVED lines=16> */
.L_x_31415:
        /* <DEDUP_REMOVED lines=13> */
.L_x_31417:
[----:B------:R-:W-:Y:S05]  /*6b00*/  BSYNC.RECONVERGENT B2 ;  /* 0x0000000000027941 */ /* 0x000fea0003800200 */
.L_x_31416:
        /* <DEDUP_REMOVED lines=61> */
.L_x_31414:
[----:B------:R-:W-:Y:S05]  /*6ee0*/  BSYNC.RECONVERGENT B1 ;  /* 0x0000000000017941 */ /* 0x000fea0003800200 */
.L_x_31413:
        /* <DEDUP_REMOVED lines=11> */
.L_x_31412:
        /* <DEDUP_REMOVED lines=16> */
.L_x_31421:
        /* <DEDUP_REMOVED lines=13> */
.L_x_31423:
[----:B------:R-:W-:Y:S05]  /*7170*/  BSYNC.RECONVERGENT B2 ;  /* 0x0000000000027941 */ /* 0x000fea0003800200 */
.L_x_31422:
        /* <DEDUP_REMOVED lines=61> */
.L_x_31420:
[----:B------:R-:W-:Y:S05]  /*7550*/  BSYNC.RECONVERGENT B1 ;  /* 0x0000000000017941 */ /* 0x000fea0003800200 */
.L_x_31419:
        /* <DEDUP_REMOVED lines=11> */
.L_x_31418:
        /* <DEDUP_REMOVED lines=16> */
.L_x_31426:
        /* <DEDUP_REMOVED lines=13> */
.L_x_31428:
[----:B------:R-:W-:Y:S05]  /*77e0*/  BSYNC.RECONVERGENT B2 ;  /* 0x0000000000027941 */ /* 0x000fea0003800200 */
.L_x_31427:
        /* <DEDUP_REMOVED lines=61> */
.L_x_31425:
[----:B------:R-:W-:Y:S05]  /*7bc0*/  BSYNC.RECONVERGENT B1 ;  /* 0x0000000000017941 */ /* 0x000fea0003800200 */
.L_x_31424:
        /* <DEDUP_REMOVED lines=11> */
.L_x_31376:
[----:B------:R-:W0:Y:S01]  /*7c80*/  LDC.64 R186, c[0x0][0x3a8] ;  /* 0x0000ea00ffba7b82 */ /* 0x000e220000000a00 */
[----:B------:R-:W-:Y:S01]  /*7c90*/  MOV R180, R182 ;  /* 0x000000b600b47202 */ /* 0x000fe20000000f00 */
[----:B0-----:R-:W-:-:S05]  /*7ca0*/  IMAD.WIDE.U32 R186, R179, 0x20, R186 ;  /* 0x00000020b3ba7825 */ /* 0x001fca00078e00ba */
[----:B------:R0:W-:Y:S04]  /*7cb0*/  STG.E.128 desc[UR6][R186.64], R84 ;  /* 0x00000054ba007986 */ /* 0x0001e8000c101d06 */
[----:B------:R0:W-:Y:S01]  /*7cc0*/  STG.E.128 desc[UR6][R186.64+0x10], R100 ;  /* 0x00001064ba007986 */ /* 0x0001e2000c101d06 */
[----:B------:R-:W-:Y:S05]  /*7cd0*/  @!P3 BRA `(.L_x_31429) ;  /* 0x000000000050b947 */ /* 0x000fea0003800000 */
[----:B------:R-:W-:Y:S01]  /*7ce0*/  IMAD.U32 R182, R177, 0x10000, RZ ;  /* 0x00010000b1b67824 */ /* 0x000fe200078e00ff */
[----:B------:R-:W1:Y:S01]  /*7cf0*/  LDC.64 R190, c[0x0][0x3b0] ;  /* 0x0000ec00ffbe7b82 */ /* 0x000e620000000a00 */
[----:B------:R-:W-:Y:S02]  /*7d00*/  LOP3.LUT R181, R178, 0xffff, RZ, 0xc0, !PT ;  /* 0x0000ffffb2b57812 */ /* 0x000fe400078ec0ff */
[----:B------:R-:W-:Y:S02]  /*7d10*/  PRMT R183, R176, 0x7104, RZ ;  /* 0x00007104b0b77816 */ /* 0x000fe400000000ff */
[----:B------:R-:W-:Y:S02]  /*7d20*/  LOP3.LUT R182, R182, 0xff0000, RZ, 0xc0, !PT ;  /* 0x00ff0000b6b67812 */ /* 0x000fe400078ec0ff */
[----:B0-----:R-:W-:Y:S02]  /*7d30*/  LOP3.LUT R186, R169, 0xff, RZ, 0xc0, !PT ;  /* 0x000000ffa9ba7812 */ /* 0x001fe400078ec0ff */
        /* <DEDUP_REMOVED lines=14> */
.L_x_31429:
[----:B------:R-:W-:Y:S01]  /*7e20*/  IADD3 R179, PT, PT, R179, 0x80, RZ ;  /* 0x00000080b3b37810 */ /* 0x000fe20007ffe0ff */
[----:B------:R-:W-:-:S07]  /*7e30*/  VIADD R155, R155, 0x80 ;  /* 0x000000809b9b7836 */ /* 0x000fce0000000000 */
.L_x_31331:
[----:B------:R-:W-:Y:S05]  /*7e40*/  BSYNC.RECONVERGENT B0 ;  /* 0x0000000000007941 */ /* 0x000fea0003800200 */
.L_x_31330:
        /* <DEDUP_REMOVED lines=11> */
[----:B------:R2:W5:Y:S04]  /*7f00*/  @P1 LDG.E.128 R92, desc[UR6][R106.64] ;  /* 0x000000066a5c1981 */ /* 0x000568000c1e1d00 */
[----:B------:R2:W5:Y:S01]  /*7f10*/  @P1 LDG.E.128 R88, desc[UR6][R106.64+0x10] ;  /* 0x000010066a581981 */ /* 0x000562000c1e1d00 */
[----:B------:R-:W-:Y:S05]  /*7f20*/  @!P1 BRA `(.L_x_31432) ;  /* 0x0000003000f09947 */ /* 0x000fea0003800000 */
[----:B------:R-:W-:Y:S01]  /*7f30*/  ISETP.GT.AND P1, PT, R0, RZ, PT ;  /* 0x000000ff0000720c */ /* 0x000fe20003f24270 */
[----:B-1----:R-:W-:Y:S01]  /*7f40*/  IMAD.MOV.U32 R182, RZ, RZ, R180 ;  /* 0x000000ffffb67224 */ /* 0x002fe200078e00b4 */
[----:B--2---:R-:W-:Y:S02]  /*7f50*/  MOV R106, R164 ;  /* 0x000000a4006a7202 */ /* 0x004fe40000000f00 */
[----:B-----5:R-:W-:-:S09]  /*7f60*/  MOV R104, R92 ;  /* 0x0000005c00687202 */ /* 0x020fd20000000f00 */
        /* <DEDUP_REMOVED lines=17> */
.L_x_31436:
        /* <DEDUP_REMOVED lines=13> */
.L_x_31438:
[----:B------:R-:W-:Y:S05]  /*8150*/  BSYNC.RECONVERGENT B2 ;  /* 0x0000000000027941 */ /* 0x000fea0003800200 */
.L_x_31437:
        /* <DEDUP_REMOVED lines=59> */
.L_x_31435:
[----:B------:R-:W-:Y:S05]  /*8510*/  BSYNC.RECONVERGENT B1 ;  /* 0x0000000000017941 */ /* 0x000fea0003800200 */
.L_x_31434:
        /* <DEDUP_REMOVED lines=11> */
.L_x_31433:
        /* <DEDUP_REMOVED lines=16> */
.L_x_31442:
        /* <DEDUP_REMOVED lines=13> */
.L_x_31444:
[----:B------:R-:W-:Y:S05]  /*87a0*/  BSYNC.RECONVERGENT B2 ;  /* 0x0000000000027941 */ /* 0x000fea0003800200 */
.L_x_31443:
        /* <DEDUP_REMOVED lines=61> */
.L_x_31441:
[----:B------:R-:W-:Y:S05]  /*8b80*/  BSYNC.RECONVERGENT B1 ;  /* 0x0000000000017941 */ /* 0x000fea0003800200 */
.L_x_31440:
        /* <DEDUP_REMOVED lines=11> */
.L_x_31439:
        /* <DEDUP_REMOVED lines=16> */
.L_x_31448:
        /* <DEDUP_REMOVED lines=13> */
.L_x_31450:
[----:B------:R-:W-:Y:S05]  /*8e10*/  BSYNC.RECONVERGENT B2 ;  /* 0x0000000000027941 */ /* 0x000fea0003800200 */
.L_x_31449:
        /* <DEDUP_REMOVED lines=61> */
.L_x_31447:
[----:B------:R-:W-:Y:S05]  /*91f0*/  BSYNC.RECONVERGENT B1 ;  /* 0x0000000000017941 */ /* 0x000fea0003800200 */
.L_x_31446:
        /* <DEDUP_REMOVED lines=11> */
.L_x_31445:
        /* <DEDUP_REMOVED lines=16> */
.L_x_31454:
        /* <DEDUP_REMOVED lines=13> */
.L_x_31456:
[----:B------:R-:W-:Y:S05]  /*9480*/  BSYNC.RECONVERGENT B2 ;  /* 0x0000000000027941 */ /* 0x000fea0003800200 */
.L_x_31455:
        /* <DEDUP_REMOVED lines=61> */
.L_x_31453:
[----:B------:R-:W-:Y:S05]  /*9860*/  BSYNC.RECONVERGENT B1 ;  /* 0x0000000000017941 */ /* 0x000fea0003800200 */
.L_x_31452:
        /* <DEDUP_REMOVED lines=11> */
.L_x_31451:
        /* <DEDUP_REMOVED lines=16> */
.L_x_31460:
        /* <DEDUP_REMOVED lines=13> */
.L_x_31462:
[----:B------:R-:W-:Y:S05]  /*9af0*/  BSYNC.RECONVERGENT B2 ;  /* 0x0000000000027941 */ /* 0x000fea0003800200 */
.L_x_31461:
        /* <DEDUP_REMOVED lines=61> */
.L_x_31459:
[----:B------:R-:W-:Y:S05]  /*9ed0*/  BSYNC.RECONVERGENT B1 ;  /* 0x0000000000017941 */ /* 0x000fea0003800200 */
.L_x_31458:
        /* <DEDUP_REMOVED lines=11> */
.L_x_31457:
        /* <DEDUP_REMOVED lines=16> */
.L_x_31466:
        /* <DEDUP_REMOVED lines=13> */
.L_x_31468:
[----:B------:R-:W-:Y:S05]  /*a160*/  BSYNC.RECONVERGENT B2 ;  /* 0x0000000000027941 */ /* 0x000fea0003800200 */
.L_x_31467:
[----:B------:R-:W-:Y:S01]  /*a170*/  IMAD.WIDE.U32 R162, R157, -0x326172a9, RZ ;  /* 0xcd9e8d579da27825 */ /* 0x000fe200078e00ff */
[----:B0-----:R-:W-:Y:S02]  /*a180*/  LOP3.LUT R186, R165, R111, R3, 0x96, !PT ;  /* 0x0000006fa5ba7212 */ /* 0x001fe400078e9603 */
        /* <DEDUP_REMOVED lines=59> */
.L_x_31465:
[----:B------:R-:W-:Y:S05]  /*a540*/  BSYNC.RECONVERGENT B1 ;  /* 0x0000000000017941 */ /* 0x000fea0003800200 */
.L_x_31464:
        /* <DEDUP_REMOVED lines=11> */
.L_x_31463:
        /* <DEDUP_REMOVED lines=16> */
.L_x_31472:
        /* <DEDUP_REMOVED lines=13> */
.L_x_31474:
[----:B------:R-:W-:Y:S05]  /*a7d0*/  BSYNC.RECONVERGENT B2 ;  /* 0x0000000000027941 */ /* 0x000fea0003800200 */
.L_x_31473:
[----:B------:R-:W-:Y:S01]  /*a7e0*/  IMAD.WIDE.U32 R162, R157, -0x326172a9, RZ ;  /* 0xcd9e8d579da27825 */ /* 0x000fe200078e00ff */
[----:B0-----:R-:W-:Y:S02]  /*a7f0*/  LOP3.LUT R186, R165, R111, R3, 0x96, !PT ;  /* 0x0000006fa5ba7212 */ /* 0x001fe400078e9603 */
        /* <DEDUP_REMOVED lines=59> */
.L_x_31471:
[----:B------:R-:W-:Y:S05]  /*abb0*/  BSYNC.RECONVERGENT B1 ;  /* 0x0000000000017941 */ /* 0x000fea0003800200 */
.L_x_31470:
        /* <DEDUP_REMOVED lines=11> */
.L_x_31469:
        /* <DEDUP_REMOVED lines=16> */
.L_x_31478:
        /* <DEDUP_REMOVED lines=13> */
.L_x_31480:
[----:B------:R-:W-:Y:S05]  /*ae40*/  BSYNC.RECONVERGENT B2 ;  /* 0x0000000000027941 */ /* 0x000fea0003800200 */
.L_x_31479:
[----:B------:R-:W-:Y:S01]  /*ae50*/  IMAD.WIDE.U32 R180, R157, -0x326172a9, RZ ;  /* 0xcd9e8d579db47825 */ /* 0x000fe200078e00ff */
[----:B------:R-:W-:-:S03]  /*ae60*/  LOP3.LUT R188, R165, R163, R3, 0x96, !PT ;  /* 0x000000a3a5bc7212 */ /* 0x000fc600078e9603 */
[----:B------:R-:W-:Y:S01]  /*ae70*/  HFMA2 R164, -RZ, RZ, 0, 0 ;  /* 0x00000000ffa47431 */ /* 0x000fe200000001ff */
        /* <DEDUP_REMOVED lines=58> */
.L_x_31477:
[----:B------:R-:W-:Y:S05]  /*b220*/  BSYNC.RECONVERGENT B1 ;  /* 0x0000000000017941 */ /* 0x000fea0003800200 */
.L_x_31476:
        /* <DEDUP_REMOVED lines=12> */
.L_x_31432:
[----:B--2---:R-:W-:Y:S01]  /*b2f0*/  HFMA2 R104, -RZ, RZ, 0, 0 ;  /* 0x00000000ff687431 */ /* 0x004fe200000001ff */
[----:B------:R-:W-:Y:S01]  /*b300*/  MOV R106, R164 ;  /* 0x000000a4006a7202 */ /* 0x000fe20000000f00 */
[----:B-1----:R-:W-:Y:S01]  /*b310*/  IMAD.MOV.U32 R182, RZ, RZ, R180 ;  /* 0x000000ffffb67224 */ /* 0x002fe200078e00b4 */
        /* <DEDUP_REMOVED lines=17> */
.L_x_31484:
        /* <DEDUP_REMOVED lines=13> */
.L_x_31486:
[----:B------:R-:W-:Y:S05]  /*b500*/  BSYNC.RECONVERGENT B2 ;  /* 0x0000000000027941 */ /* 0x000fea0003800200 */
.L_x_31485:
        /* <DEDUP_REMOVED lines=59> */
.L_x_31483:
[----:B------:R-:W-:Y:S05]  /*b8c0*/  BSYNC.RECONVERGENT B1 ;  /* 0x0000000000017941 */ /* 0x000fea0003800200 */
.L_x_31482:
        /* <DEDUP_REMOVED lines=11> */
.L_x_31481:
        /* <DEDUP_REMOVED lines=16> */
.L_x_31490:
        /* <DEDUP_REMOVED lines=13> */
.L_x_31492:
[----:B------:R-:W-:Y:S05]  /*bb50*/  BSYNC.RECONVERGENT B2 ;  /* 0x0000000000027941 */ /* 0x000fea0003800200 */
.L_x_31491:
        /* <DEDUP_REMOVED lines=61> */
.L_x_31489:
[----:B------:R-:W-:Y:S05]  /*bf30*/  BSYNC.RECONVERGENT B1 ;  /* 0x0000000000017941 */ /* 0x000fea0003800200 */
.L_x_31488:
        /* <DEDUP_REMOVED lines=11> */
.L_x_31487:
        /* <DEDUP_REMOVED lines=16> */
.L_x_31496:
        /* <DEDUP_REMOVED lines=13> */
.L_x_31498:
[----:B------:R-:W-:Y:S05]  /*c1c0*/  BSYNC.RECONVERGENT B2 ;  /* 0x0000000000027941 */ /* 0x000fea0003800200 */
.L_x_31497:
        /* <DEDUP_REMOVED lines=61> */
.L_x_31495:
[----:B------:R-:W-:Y:S05]  /*c5a0*/  BSYNC.RECONVERGENT B1 ;  /* 0x0000000000017941 */ /* 0x000fea0003800200 */
.L_x_31494:
        /* <DEDUP_REMOVED lines=11> */
.L_x_31493:
        /* <DEDUP_REMOVED lines=16> */
.L_x_31502:
        /* <DEDUP_REMOVED lines=13> */
.L_x_31504:
[----:B------:R-:W-:Y:S05]  /*c830*/  BSYNC.RECONVERGENT B2 ;  /* 0x0000000000027941 */ /* 0x000fea0003800200 */
.L_x_31503:
        /* <DEDUP_REMOVED lines=61> */
.L_x_31501:
[----:B------:R-:W-:Y:S05]  /*cc10*/  BSYNC.RECONVERGENT B1 ;  /* 0x0000000000017941 */ /* 0x000fea0003800200 */
.L_x_31500:
        /* <DEDUP_REMOVED lines=11> */
.L_x_31499:
        /* <DEDUP_REMOVED lines=16> */
.L_x_31508:
        /* <DEDUP_REMOVED lines=13> */
.L_x_31510:
[----:B------:R-:W-:Y:S05]  /*cea0*/  BSYNC.RECONVERGENT B2 ;  /* 0x0000000000027941 */ /* 0x000fea0003800200 */
.L_x_31509:
        /* <DEDUP_REMOVED lines=61> */
.L_x_31507:
[----:B------:R-:W-:Y:S05]  /*d280*/  BSYNC.RECONVERGENT B1 ;  /* 0x0000000000017941 */ /* 0x000fea0003800200 */
.L_x_31506:
        /* <DEDUP_REMOVED lines=11> */
.L_x_31505:
        /* <DEDUP_REMOVED lines=16> */
.L_x_31514:
        /* <DEDUP_REMOVED lines=13> */
.L_x_31516:
[----:B------:R-:W-:Y:S05]  /*d510*/  BSYNC.RECONVERGENT B2 ;  /* 0x0000000000027941 */ /* 0x000fea0003800200 */
.L_x_31515:
        /* <DEDUP_REMOVED lines=61> */
.L_x_31513:
[----:B------:R-:W-:Y:S05]  /*d8f0*/  BSYNC.RECONVERGENT B1 ;  /* 0x0000000000017941 */ /* 0x000fea0003800200 */
.L_x_31512:
        /* <DEDUP_REMOVED lines=11> */
.L_x_31511:
        /* <DEDUP_REMOVED lines=16> */
.L_x_31520:
        /* <DEDUP_REMOVED lines=13> */
.L_x_31522:
[----:B------:R-:W-:Y:S05]  /*db80*/  BSYNC.RECONVERGENT B2 ;  /* 0x0000000000027941 */ /* 0x000fea0003800200 */
.L_x_31521:
        /* <DEDUP_REMOVED lines=61> */
.L_x_31519:
[----:B------:R-:W-:Y:S05]  /*df60*/  BSYNC.RECONVERGENT B1 ;  /* 0x0000000000017941 */ /* 0x000fea0003800200 */
.L_x_31518:
        /* <DEDUP_REMOVED lines=11> */
.L_x_31517:
        /* <DEDUP_REMOVED lines=16> */
.L_x_31525:
        /* <DEDUP_REMOVED lines=13> */
.L_x_31527:
[----:B------:R-:W-:Y:S05]  /*e1f0*/  BSYNC.RECONVERGENT B2 ;  /* 0x0000000000027941 */ /* 0x000fea0003800200 */
.L_x_31526:
        /* <DEDUP_REMOVED lines=61> */
.L_x_31524:
[----:B------:R-:W-:Y:S05]  /*e5d0*/  BSYNC.RECONVERGENT B1 ;  /* 0x0000000000017941 */ /* 0x000fea0003800200 */
.L_x_31523:
[----:B------:R-:W-:Y:S01]  /*e5e0*/  I2FP.F32.U32 R111, R111 ;  /* 0x0000006f006f7245 */ /* 0x000fe20000201000 */
[----:B-----5:R-:W-:Y:S02]  /*e5f0*/  HADD2.F32 R180, -RZ, R99.H1_H1 ;  /* 0x30000063ffb47230 */ /* 0x020fe40000004100 */
[----:B------:R-:W-:Y:S02]  /*e600*/  IMAD.MOV.U32 R178, RZ, RZ, 0x2f800000 ;  /* 0x2f800000ffb27424 */ /* 0x000fe400078e00ff */
[----:B0-----:R-:W-:Y:S02]  /*e610*/  HADD2.F32 R186, -RZ, R23.H1_H1 ;  /* 0x30000017ffba7230 */ /* 0x001fe40000004100 */
[----:B------:R-:W-:Y:S01]  /*e620*/  FMUL.FTZ R180, R180, UR13 ;  /* 0x0000000db4b47c20 */ /* 0x000fe20008410000 */
[----:B------:R-:W-:-:S03]  /*e630*/  FFMA.FTZ R111, R111, R178, 1.1641532182693481445e-10 ;  /* 0x2f0000006f6f7423 */ /* 0x000fc600000100b2 */
[----:B------:R-:W-:Y:S02]  /*e640*/  FMUL.FTZ R180, R180, UR12 ;  /* 0x0000000cb4b47c20 */ /* 0x000fe40008410000 */
[----:B------:R-:W-:-:S04]  /*e650*/  FSETP.GTU.FTZ.AND P1, PT, R111, UR10, PT ;  /* 0x0000000a6f007c0b */ /* 0x000fc8000bf3c000 */
[----:B------:R-:W-:Y:S02]  /*e660*/  FSEL R111, R180, RZ, !P1 ;  /* 0x000000ffb46f7208 */ /* 0x000fe40004800000 */
[----:B------:R-:W-:-:S03]  /*e670*/  SEL R178, RZ, 0x1, P1 ;  /* 0x00000001ffb27807 */ /* 0x000fc60000800000 */
[----:B------:R-:W-:-:S07]  /*e680*/  FMUL.FTZ R111, R186, R111 ;  /* 0x0000006fba6f7220 */ /* 0x000fce0000410000 */
.L_x_31475:
[----:B------:R-:W0:Y:S02]  /*e690*/  LDC.64 R180, c[0x0][0x3a8] ;  /* 0x0000ea00ffb47b82 */ /* 0x000e240000000a00 */
[----:B0-----:R-:W-:Y:S01]  /*e6a0*/  IMAD.WIDE.U32 R186, R179, 0x20, R180 ;  /* 0x00000020b3ba7825 */ /* 0x001fe200078e00b4 */
[----:B------:R-:W-:-:S04]  /*e6b0*/  MOV R180, R182 ;  /* 0x000000b600b47202 */ /* 0x000fc80000000f00 */
[----:B------:R0:W-:Y:S04]  /*e6c0*/  STG.E.128 desc[UR6][R186.64], R104 ;  /* 0x00000068ba007986 */ /* 0x0001e8000c101d06 */
        /* <DEDUP_REMOVED lines=22> */
.L_x_31528:
[----:B------:R-:W-:Y:S01]  /*e830*/  IADD3 R179, PT, PT, R179, 0x80, RZ ;  /* 0x00000080b3b37810 */ /* 0x000fe20007ffe0ff */
[----:B------:R-:W-:-:S07]  /*e840*/  VIADD R155, R155, 0x80 ;  /* 0x000000809b9b7836 */ /* 0x000fce0000000000 */
.L_x_31431:
[----:B------:R-:W-:Y:S05]  /*e850*/  BSYNC.RECONVERGENT B0 ;  /* 0x0000000000007941 */ /* 0x000fea0003800200 */
.L_x_31430:
        /* <DEDUP_REMOVED lines=35> */
.L_x_31535:
        /* <DEDUP_REMOVED lines=13> */
.L_x_31537:
[----:B------:R-:W-:Y:S05]  /*eb60*/  BSYNC.RECONVERGENT B2 ;  /* 0x0000000000027941 */ /* 0x000fea0003800200 */
.L_x_31536:
        /* <DEDUP_REMOVED lines=59> */
.L_x_31534:
[----:B------:R-:W-:Y:S05]  /*ef20*/  BSYNC.RECONVERGENT B1 ;  /* 0x0000000000017941 */ /* 0x000fea0003800200 */
.L_x_31533:
        /* <DEDUP_REMOVED lines=11> */
.L_x_31532:
        /* <DEDUP_REMOVED lines=16> */
.L_x_31541:
        /* <DEDUP_REMOVED lines=13> */
.L_x_31543:
[----:B------:R-:W-:Y:S05]  /*f1b0*/  BSYNC.RECONVERGENT B2 ;  /* 0x0000000000027941 */ /* 0x000fea0003800200 */
.L_x_31542:
        /* <DEDUP_REMOVED lines=61> */
.L_x_31540:
[----:B------:R-:W-:Y:S05]  /*f590*/  BSYNC.RECONVERGENT B1 ;  /* 0x0000000000017941 */ /* 0x000fea0003800200 */
.L_x_31539:
        /* <DEDUP_REMOVED lines=11> */
.L_x_31538:
        /* <DEDUP_REMOVED lines=16> */
.L_x_31547:
        /* <DEDUP_REMOVED lines=13> */
.L_x_31549:
[----:B------:R-:W-:Y:S05]  /*f820*/  BSYNC.RECONVERGENT B2 ;  /* 0x0000000000027941 */ /* 0x000fea0003800200 */
.L_x_31548:
        /* <DEDUP_REMOVED lines=61> */
.L_x_31546:
[----:B------:R-:W-:Y:S05]  /*fc00*/  BSYNC.RECONVERGENT B1 ;  /* 0x0000000000017941 */ /* 0x000fea0003800200 */
.L_x_31545:
        /* <DEDUP_REMOVED lines=11> */
.L_x_31544:
        /* <DEDUP_REMOVED lines=16> */
.L_x_31553:
        /* <DEDUP_REMOVED lines=13> */
.L_x_31555:
[----:B------:R-:W-:Y:S05]  /*fe90*/  BSYNC.RECONVERGENT B2 ;  /* 0x0000000000027941 */ /* 0x000fea0003800200 */
.L_x_31554:
        /* <DEDUP_REMOVED lines=61> */
.L_x_31552:
[----:B------:R-:W-:Y:S05]  /*10270*/  BSYNC.RECONVERGENT B1 ;  /* 0x0000000000017941 */ /* 0x000fea0003800200 */
.L_x_31551:
        /* <DEDUP_REMOVED lines=11> */
.L_x_31550:
        /* <DEDUP_REMOVED lines=16> */
.L_x_31559:
        /* <DEDUP_REMOVED lines=13> */
.L_x_31561:
[----:B------:R-:W-:Y:S05]  /*10500*/  BSYNC.RECONVERGENT B2 ;  /* 0x0000000000027941 */ /* 0x000fea0003800200 */
.L_x_31560:
        /* <DEDUP_REMOVED lines=61> */
.L_x_31558:
[----:B------:R-:W-:Y:S05]  /*108e0*/  BSYNC.RECONVERGENT B1 ;  /* 0x0000000000017941 */ /* 0x000fea0003800200 */
.L_x_31557:
        /* <DEDUP_REMOVED lines=11> */
.L_x_31556:
        /* <DEDUP_REMOVED lines=16> */
.L_x_31565:
        /* <DEDUP_REMOVED lines=13> */
.L_x_31567:
[----:B------:R-:W-:Y:S05]  /*10b70*/  BSYNC.RECONVERGENT B2 ;  /* 0x0000000000027941 */ /* 0x000fea0003800200 */
.L_x_31566:
        /* <DEDUP_REMOVED lines=61> */
.L_x_31564:
[----:B------:R-:W-:Y:S05]  /*10f50*/  BSYNC.RECONVERGENT B1 ;  /* 0x0000000000017941 */ /* 0x000fea0003800200 */
.L_x_31563:
        /* <DEDUP_REMOVED lines=11> */
.L_x_31562:
        /* <DEDUP_REMOVED lines=16> */
.L_x_31571:
        /* <DEDUP_REMOVED lines=13> */
.L_x_31573:
[----:B------:R-:W-:Y:S05]  /*111e0*/  BSYNC.RECONVERGENT B2 ;  /* 0x0000000000027941 */ /* 0x000fea0003800200 */
.L_x_31572:
        /* <DEDUP_REMOVED lines=61> */
.L_x_31570:
[----:B------:R-:W-:Y:S05]  /*115c0*/  BSYNC.RECONVERGENT B1 ;  /* 0x0000000000017941 */ /* 0x000fea0003800200 */
.L_x_31569:
        /* <DEDUP_REMOVED lines=11> */
.L_x_31568:
        /* <DEDUP_REMOVED lines=16> */
.L_x_31577:
        /* <DEDUP_REMOVED lines=13> */
.L_x_31579:
[----:B------:R-:W-:Y:S05]  /*11850*/  BSYNC.RECONVERGENT B2 ;  /* 0x0000000000027941 */ /* 0x000fea0003800200 */
.L_x_31578:
        /* <DEDUP_REMOVED lines=61> */
.L_x_31576:
[----:B------:R-:W-:Y:S05]  /*11c30*/  BSYNC.RECONVERGENT B1 ;  /* 0x0000000000017941 */ /* 0x000fea0003800200 */
.L_x_31575:
        /* <DEDUP_REMOVED lines=12> */
.L_x_31531:
        /* <DEDUP_REMOVED lines=20> */
.L_x_31583:
        /* <DEDUP_REMOVED lines=13> */
.L_x_31585:
[----:B------:R-:W-:Y:S05]  /*11f10*/  BSYNC.RECONVERGENT B2 ;  /* 0x0000000000027941 */ /* 0x000fea0003800200 */
.L_x_31584:
        /* <DEDUP_REMOVED lines=59> */
.L_x_31582:
[----:B------:R-:W-:Y:S05]  /*122d0*/  BSYNC.RECONVERGENT B1 ;  /* 0x0000000000017941 */ /* 0x000fea0003800200 */
.L_x_31581:
        /* <DEDUP_REMOVED lines=11> */
.L_x_31580:
        /* <DEDUP_REMOVED lines=16> */
.L_x_31589:
        /* <DEDUP_REMOVED lines=13> */
.L_x_31591:
[----:B------:R-:W-:Y:S05]  /*12560*/  BSYNC.RECONVERGENT B2 ;  /* 0x0000000000027941 */ /* 0x000fea0003800200 */
.L_x_31590:
        /* <DEDUP_REMOVED lines=61> */
.L_x_31588:
[----:B------:R-:W-:Y:S05]  /*12940*/  BSYNC.RECONVERGENT B1 ;  /* 0x0000000000017941 */ /* 0x000fea0003800200 */
.L_x_31587:
        /* <DEDUP_REMOVED lines=11> */
.L_x_31586:
        /* <DEDUP_REMOVED lines=16> */
.L_x_31595:
        /* <DEDUP_REMOVED lines=13> */
.L_x_31597:
[----:B------:R-:W-:Y:S05]  /*12bd0*/  BSYNC.RECONVERGENT B2 ;  /* 0x0000000000027941 */ /* 0x000fea0003800200 */
.L_x_31596:
        /* <DEDUP_REMOVED lines=61> */
.L_x_31594:
[----:B------:R-:W-:Y:S05]  /*12fb0*/  BSYNC.RECONVERGENT B1 ;  /* 0x0000000000017941 */ /* 0x000fea0003800200 */
.L_x_31593:
        /* <DEDUP_REMOVED lines=11> */
.L_x_31592:
        /* <DEDUP_REMOVED lines=16> */
.L_x_31601:
        /* <DEDUP_REMOVED lines=13> */
.L_x_31603:
[----:B------:R-:W-:Y:S05]  /*13240*/  BSYNC.RECONVERGENT B2 ;  /* 0x0000000000027941 */ /* 0x000fea0003800200 */
.L_x_31602:
        /* <DEDUP_REMOVED lines=61> */
.L_x_31600:
[----:B------:R-:W-:Y:S05]  /*13620*/  BSYNC.RECONVERGENT B1 ;  /* 0x0000000000017941 */ /* 0x000fea0003800200 */
.L_x_31599:
        /* <DEDUP_REMOVED lines=11> */
.L_x_31598:
        /* <DEDUP_REMOVED lines=16> */
.L_x_31607:
        /* <DEDUP_REMOVED lines=13> */
.L_x_31609:
[----:B------:R-:W-:Y:S05]  /*138b0*/  BSYNC.RECONVERGENT B2 ;  /* 0x0000000000027941 */ /* 0x000fea0003800200 */
.L_x_31608:
        /* <DEDUP_REMOVED lines=61> */
.L_x_31606:
[----:B------:R-:W-:Y:S05]  /*13c90*/  BSYNC.RECONVERGENT B1 ;  /* 0x0000000000017941 */ /* 0x000fea0003800200 */
.L_x_31605:
        /* <DEDUP_REMOVED lines=11> */
.L_x_31604:
        /* <DEDUP_REMOVED lines=16> */
.L_x_31613:
        /* <DEDUP_REMOVED lines=13> */
.L_x_31615:
[----:B------:R-:W-:Y:S05]  /*13f20*/  BSYNC.RECONVERGENT B2 ;  /* 0x0000000000027941 */ /* 0x000fea0003800200 */
.L_x_31614:
        /* <DEDUP_REMOVED lines=61> */
.L_x_31612:
[----:B------:R-:W-:Y:S05]  /*14300*/  BSYNC.RECONVERGENT B1 ;  /* 0x0000000000017941 */ /* 0x000fea0003800200 */
.L_x_31611:
        /* <DEDUP_REMOVED lines=11> */
.L_x_31610:
        /* <DEDUP_REMOVED lines=16> */
.L_x_31619:
        /* <DEDUP_REMOVED lines=13> */
.L_x_31621:
[----:B------:R-:W-:Y:S05]  /*14590*/  BSYNC.RECONVERGENT B2 ;  /* 0x0000000000027941 */ /* 0x000fea0003800200 */
.L_x_31620:
        /* <DEDUP_REMOVED lines=61> */
.L_x_31618:
[----:B------:R-:W-:Y:S05]  /*14970*/  BSYNC.RECONVERGENT B1 ;  /* 0x0000000000017941 */ /* 0x000fea0003800200 */
.L_x_31617:
        /* <DEDUP_REMOVED lines=11> */
.L_x_31616:
        /* <DEDUP_REMOVED lines=16> */
.L_x_31624:
        /* <DEDUP_REMOVED lines=13> */
.L_x_31626:
[----:B------:R-:W-:Y:S05]  /*14c00*/  BSYNC.RECONVERGENT B2 ;  /* 0x0000000000027941 */ /* 0x000fea0003800200 */
.L_x_31625:
        /* <DEDUP_REMOVED lines=61> */
.L_x_31623:
[----:B------:R-:W-:Y:S05]  /*14fe0*/  BSYNC.RECONVERGENT B1 ;  /* 0x0000000000017941 */ /* 0x000fea0003800200 */
.L_x_31622:
        /* <DEDUP_REMOVED lines=11> */
.L_x_31574:
        /* <DEDUP_REMOVED lines=26> */
.L_x_31627:
[----:B------:R-:W-:Y:S01]  /*15240*/  IADD3 R179, PT, PT, R179, 0x80, RZ ;  /* 0x00000080b3b37810 */ /* 0x000fe20007ffe0ff */
[----:B------:R-:W-:-:S07]  /*15250*/  VIADD R155, R155, 0x80 ;  /* 0x000000809b9b7836 */ /* 0x000fce0000000000 */
.L_x_31530:
[----:B------:R-:W-:Y:S05]  /*15260*/  BSYNC.RECONVERGENT B0 ;  /* 0x0000000000007941 */ /* 0x000fea0003800200 */
.L_x_31529:
        /* <DEDUP_REMOVED lines=35> */
.L_x_31634:
        /* <DEDUP_REMOVED lines=13> */
.L_x_31636:
[----:B------:R-:W-:Y:S05]  /*15570*/  BSYNC.RECONVERGENT B2 ;  /* 0x0000000000027941 */ /* 0x000fea0003800200 */
.L_x_31635:
        /* <DEDUP_REMOVED lines=59> */
.L_x_31633:
[----:B------:R-:W-:Y:S05]  /*15930*/  BSYNC.RECONVERGENT B1 ;  /* 0x0000000000017941 */ /* 0x000fea0003800200 */
.L_x_31632:
        /* <DEDUP_REMOVED lines=11> */
.L_x_31631:
        /* <DEDUP_REMOVED lines=16> */
.L_x_31640:
        /* <DEDUP_REMOVED lines=13> */
.L_x_31642:
[----:B------:R-:W-:Y:S05]  /*15bc0*/  BSYNC.RECONVERGENT B2 ;  /* 0x0000000000027941 */ /* 0x000fea0003800200 */
.L_x_31641:
        /* <DEDUP_REMOVED lines=61> */
.L_x_31639:
[----:B------:R-:W-:Y:S05]  /*15fa0*/  BSYNC.RECONVERGENT B1 ;  /* 0x0000000000017941 */ /* 0x000fea0003800200 */
.L_x_31638:
        /* <DEDUP_REMOVED lines=11> */
.L_x_31637:
        /* <DEDUP_REMOVED lines=16> */
.L_x_31646:
        /* <DEDUP_REMOVED lines=13> */
.L_x_31648:
[----:B------:R-:W-:Y:S05]  /*16230*/  BSYNC.RECONVERGENT B2 ;  /* 0x0000000000027941 */ /* 0x000fea0003800200 */
.L_x_31647:
        /* <DEDUP_REMOVED lines=61> */
.L_x_31645:
[----:B------:R-:W-:Y:S05]  /*16610*/  BSYNC.RECONVERGENT B1 ;  /* 0x0000000000017941 */ /* 0x000fea0003800200 */
.L_x_31644:
        /* <DEDUP_REMOVED lines=11> */
.L_x_31643:
        /* <DEDUP_REMOVED lines=16> */
.L_x_31652:
        /* <DEDUP_REMOVED lines=13> */
.L_x_31654:
[----:B------:R-:W-:Y:S05]  /*168a0*/  BSYNC.RECONVERGENT B2 ;  /* 0x0000000000027941 */ /* 0x000fea0003800200 */
.L_x_31653:
        /* <DEDUP_REMOVED lines=61> */
.L_x_31651:
[----:B------:R-:W-:Y:S05]  /*16c80*/  BSYNC.RECONVERGENT B1 ;  /* 0x0000000000017941 */ /* 0x000fea0003800200 */
.L_x_31650:
        /* <DEDUP_REMOVED lines=11> */
.L_x_31649:
        /* <DEDUP_REMOVED lines=16> */
.L_x_31658:
        /* <DEDUP_REMOVED lines=13> */
.L_x_31660:
[----:B------:R-:W-:Y:S05]  /*16f10*/  BSYNC.RECONVERGENT B2 ;  /* 0x0000000000027941 */ /* 0x000fea0003800200 */
.L_x_31659:
        /* <DEDUP_REMOVED lines=61> */
.L_x_31657:
[----:B------:R-:W-:Y:S05]  /*172f0*/  BSYNC.RECONVERGENT B1 ;  /* 0x0000000000017941 */ /* 0x000fea0003800200 */
.L_x_31656:
        /* <DEDUP_REMOVED lines=11> */
.L_x_31655:
        /* <DEDUP_REMOVED lines=16> */
.L_x_31664:
        /* <DEDUP_REMOVED lines=13> */
.L_x_31666:
[----:B------:R-:W-:Y:S05]  /*17580*/  BSYNC.RECONVERGENT B2 ;  /* 0x0000000000027941 */ /* 0x000fea0003800200 */
.L_x_31665:
        /* <DEDUP_REMOVED lines=61> */
.L_x_31663:
[----:B------:R-:W-:Y:S05]  /*17960*/  BSYNC.RECONVERGENT B1 ;  /* 0x0000000000017941 */ /* 0x000fea0003800200 */
.L_x_31662:
        /* <DEDUP_REMOVED lines=11> */
.L_x_31661:
        /* <DEDUP_REMOVED lines=16> */
.L_x_31670:
        /* <DEDUP_REMOVED lines=13> */
.L_x_31672:
[----:B------:R-:W-:Y:S05]  /*17bf0*/  BSYNC.RECONVERGENT B2 ;  /* 0x0000000000027941 */ /* 0x000fea0003800200 */
.L_x_31671:
        /* <DEDUP_REMOVED lines=61> */
.L_x_31669:
[----:B------:R-:W-:Y:S05]  /*17fd0*/  BSYNC.RECONVERGENT B1 ;  /* 0x0000000000017941 */ /* 0x000fea0003800200 */
.L_x_31668:
        /* <DEDUP_REMOVED lines=11> */
.L_x_31667:
        /* <DEDUP_REMOVED lines=16> */
.L_x_31676:
        /* <DEDUP_REMOVED lines=13> */
.L_x_31678:
[----:B------:R-:W-:Y:S05]  /*18260*/  BSYNC.RECONVERGENT B2 ;  /* 0x0000000000027941 */ /* 0x000fea0003800200 */
.L_x_31677:
        /* <DEDUP_REMOVED lines=61> */
.L_x_31675:
[----:B------:R-:W-:Y:S05]  /*18640*/  BSYNC.RECONVERGENT B1 ;  /* 0x0000000000017941 */ /* 0x000fea0003800200 */
.L_x_31674:
        /* <DEDUP_REMOVED lines=12> */
.L_x_31630:
        /* <DEDUP_REMOVED lines=20> */
.L_x_31682:
        /* <DEDUP_REMOVED lines=13> */
.L_x_31684:
[----:B------:R-:W-:Y:S05]  /*18920*/  BSYNC.RECONVERGENT B2 ;  /* 0x0000000000027941 */ /* 0x000fea0003800200 */
.L_x_31683:
        /* <DEDUP_REMOVED lines=59> */
.L_x_31681:
[----:B------:R-:W-:Y:S05]  /*18ce0*/  BSYNC.RECONVERGENT B1 ;  /* 0x0000000000017941 */ /* 0x000fea0003800200 */
.L_x_31680:
        /* <DEDUP_REMOVED lines=11> */
.L_x_31679:
        /* <DEDUP_REMOVED lines=16> */
.L_x_31688:
        /* <DEDUP_REMOVED lines=13> */
.L_x_31690:
[----:B------:R-:W-:Y:S05]  /*18f70*/  BSYNC.RECONVERGENT B2 ;  /* 0x0000000000027941 */ /* 0x000fea0003800200 */
.L_x_31689:
        /* <DEDUP_REMOVED lines=61> */
.L_x_31687:
[----:B------:R-:W-:Y:S05]  /*19350*/  BSYNC.RECONVERGENT B1 ;  /* 0x0000000000017941 */ /* 0x000fea0003800200 */
.L_x_31686:
        /* <DEDUP_REMOVED lines=11> */
.L_x_31685:
        /* <DEDUP_REMOVED lines=16> */
.L_x_31694:
        /* <DEDUP_REMOVED lines=13> */
.L_x_31696:
[----:B------:R-:W-:Y:S05]  /*195e0*/  BSYNC.RECONVERGENT B2 ;  /* 0x0000000000027941 */ /* 0x000fea0003800200 */
.L_x_31695:
        /* <DEDUP_REMOVED lines=61> */
.L_x_31693:
[----:B------:R-:W-:Y:S05]  /*199c0*/  BSYNC.RECONVERGENT B1 ;  /* 0x0000000000017941 */ /* 0x000fea0003800200 */
.L_x_31692:
        /* <DEDUP_REMOVED lines=11> */
.L_x_31691:
        /* <DEDUP_REMOVED lines=16> */
.L_x_31700:
        /* <DEDUP_REMOVED lines=13> */
.L_x_31702:
[----:B------:R-:W-:Y:S05]  /*19c50*/  BSYNC.RECONVERGENT B2 ;  /* 0x0000000000027941 */ /* 0x000fea0003800200 */
.L_x_31701:
        /* <DEDUP_REMOVED lines=61> */
.L_x_31699:
[----:B------:R-:W-:Y:S05]  /*1a030*/  BSYNC.RECONVERGENT B1 ;  /* 0x0000000000017941 */ /* 0x000fea0003800200 */
.L_x_31698:
        /* <DEDUP_REMOVED lines=11> */
.L_x_31697:
        /* <DEDUP_REMOVED lines=16> */
.L_x_31706:
        /* <DEDUP_REMOVED lines=13> */
.L_x_31708:
[----:B------:R-:W-:Y:S05]  /*1a2c0*/  BSYNC.RECONVERGENT B2 ;  /* 0x0000000000027941 */ /* 0x000fea0003800200 */
.L_x_31707:
        /* <DEDUP_REMOVED lines=61> */
.L_x_31705:
[----:B------:R-:W-:Y:S05]  /*1a6a0*/  BSYNC.RECONVERGENT B1 ;  /* 0x0000000000017941 */ /* 0x000fea0003800200 */
.L_x_31704:
        /* <DEDUP_REMOVED lines=11> */
.L_x_31703:
        /* <DEDUP_REMOVED lines=16> */
.L_x_31712:
        /* <DEDUP_REMOVED lines=13> */
.L_x_31714:
[----:B------:R-:W-:Y:S05]  /*1a930*/  BSYNC.RECONVERGENT B2 ;  /* 0x0000000000027941 */ /* 0x000fea0003800200 */
.L_x_31713:
        /* <DEDUP_REMOVED lines=61> */
.L_x_31711:
[----:B------:R-:W-:Y:S05]  /*1ad10*/  BSYNC.RECONVERGENT B1 ;  /* 0x0000000000017941 */ /* 0x000fea0003800200 */
.L_x_31710:
        /* <DEDUP_REMOVED lines=11> */
.L_x_31709:
        /* <DEDUP_REMOVED lines=16> */
.L_x_31718:
        /* <DEDUP_REMOVED lines=13> */
.L_x_31720:
[----:B------:R-:W-:Y:S05]  /*1afa0*/  BSYNC.RECONVERGENT B2 ;  /* 0x0000000000027941 */ /* 0x000fea0003800200 */
.L_x_31719:
        /* <DEDUP_REMOVED lines=61> */
.L_x_31717:
[----:B------:R-:W-:Y:S05]  /*1b380*/  BSYNC.RECONVERGENT B1 ;  /* 0x0000000000017941 */ /* 0x000fea0003800200 */
.L_x_31716:
        /* <DEDUP_REMOVED lines=11> */
.L_x_31715:
        /* <DEDUP_REMOVED lines=16> */
.L_x_31723:
        /* <DEDUP_REMOVED lines=13> */
.L_x_31725:
[----:B------:R-:W-:Y:S05]  /*1b610*/  BSYNC.RECONVERGENT B2 ;  /* 0x0000000000027941 */ /* 0x000fea0003800200 */
.L_x_31724:
        /* <DEDUP_REMOVED lines=61> */
.L_x_31722:
[----:B------:R-:W-:Y:S05]  /*1b9f0*/  BSYNC.RECONVERGENT B1 ;  /* 0x0000000000017941 */ /* 0x000fea0003800200 */
.L_x_31721:
        /* <DEDUP_REMOVED lines=11> */
.L_x_31673:
        /* <DEDUP_REMOVED lines=26> */
.L_x_31726:
[----:B------:R-:W-:Y:S01]  /*1bc50*/  IADD3 R179, PT, PT, R179, 0x80, RZ ;  /* 0x00000080b3b37810 */ /* 0x000fe20007ffe0ff */
[----:B------:R-:W-:-:S07]  /*1bc60*/  VIADD R155, R155, 0x80 ;  /* 0x000000809b9b7836 */ /* 0x000fce0000000000 */
.L_x_31629:
[----:B------:R-:W-:Y:S05]  /*1bc70*/  BSYNC.RECONVERGENT B0 ;  /* 0x0000000000007941 */ /* 0x000fea0003800200 */
.L_x_31628:
[----:B------:R-:W-:Y:S01]  /*1bc80*/  ISETP.GE.U32.AND P1, PT, R158, 0x280, PT ;  /* 0x000002809e00780c */ /* 0x000fe20003f26070 */
[----:B------:R-:W-:Y:S03]  /*1bc90*/  BSSY.RECONVERGENT B0, `(.L_x_31727) ;  /* 0x000069f000007945 */ /* 0x000fe60003800200 */
[----:B-1----:R-:W-:-:S09]  /*1bca0*/  P2R R190, PR, RZ, 0x2 ;  /* 0x00000002ffbe7803 */ /* 0x002fd20000000000 */
[----:B------:R-:W-:Y:S05]  /*1bcb0*/  @!P1 BRA `(.L_x_31728) ;  /* 0x0000006800709947 */ /* 0x000fea0003800000 */
[----:B------:R-:W-:Y:S01]  /*1bcc0*/  ISETP.NE.U32.AND P1, PT, RZ, UR8, PT ;  /* 0x00000008ff007c0c */ /* 0x000fe2000bf25070 */
[----:B------:R-:W1:Y:S03]  /*1bcd0*/  @P3 LDC.64 R128, c[0x0][0x390] ;  /* 0x0000e400ff803b82 */ /* 0x000e660000000a00 */
[----:B------:R-:W-:-:S13]  /*1bce0*/  ISETP.NE.AND.EX P1, PT, RZ, UR9, PT, P1 ;  /* 0x00000009ff007c0c */ /* 0x000fda000bf25310 */
[----:B------:R-:W2:Y:S01]  /*1bcf0*/  @P1 LDC.64 R130, c[0x0][0x3a0] ;  /* 0x0000e800ff821b82 */ /* 0x000ea20000000a00 */
[----:B-1----:R-:W-:-:S05]  /*1bd00*/  @P3 IMAD.WIDE.U32 R128, R155, 0x10, R128 ;  /* 0x000000109b803825 */ /* 0x002fca00078e0080 */
[----:B-----5:R1:W5:Y:S01]  /*1bd10*/  @P3 LDG.E.128 R96, desc[UR6][R128.64] ;  /* 0x0000000680603981 */ /* 0x020362000c1e1d00 */
[----:B--2---:R-:W-:-:S05]  /*1bd20*/  @P1 IMAD.WIDE.U32 R130, R179, 0x20, R130 ;  /* 0x00000020b3821825 */ /* 0x004fca00078e0082 */
[----:B------:R1:W5:Y:S04]  /*1bd30*/  @P1 LDG.E.128 R92, desc[UR6][R130.64] ;  /* 0x00000006825c1981 */ /* 0x000368000c1e1d00 */
[----:B------:R1:W5:Y:S01]  /*1bd40*/  @P1 LDG.E.128 R88, desc[UR6][R130.64+0x10] ;  /* 0x0000100682581981 */ /* 0x000362000c1e1d00 */
[----:B------:R-:W-:Y:S05]  /*1bd50*/  @!P1 BRA `(.L_x_31729) ;  /* 0x0000003000f09947 */ /* 0x000fea0003800000 */
[----:B------:R-:W-:Y:S01]  /*1bd60*/  ISETP.GT.AND P1, PT, R0, RZ, PT ;  /* 0x000000ff0000720c */ /* 0x000fe20003f24270 */
[----:B------:R-:W-:Y:S01]  /*1bd70*/  IMAD.MOV.U32 R182, RZ, RZ, R180 ;  /* 0x000000ffffb67224 */ /* 0x000fe200078e00b4 */
[----:B-1----:R-:W-:Y:S02]  /*1bd80*/  MOV R130, R164 ;  /* 0x000000a400827202 */ /* 0x002fe40000000f00 */
        /* <DEDUP_REMOVED lines=18> */
.L_x_31733:
        /* <DEDUP_REMOVED lines=13> */
.L_x_31735:
[----:B------:R-:W-:Y:S05]  /*1bf80*/  BSYNC.RECONVERGENT B2 ;  /* 0x0000000000027941 */ /* 0x000fea0003800200 */
.L_x_31734:
        /* <DEDUP_REMOVED lines=59> */
.L_x_31732:
[----:B------:R-:W-:Y:S05]  /*1c340*/  BSYNC.RECONVERGENT B1 ;  /* 0x0000000000017941 */ /* 0x000fea0003800200 */
.L_x_31731:
        /* <DEDUP_REMOVED lines=11> */
.L_x_31730:
        /* <DEDUP_REMOVED lines=16> */
.L_x_31739:
        /* <DEDUP_REMOVED lines=13> */
.L_x_31741:
[----:B------:R-:W-:Y:S05]  /*1c5d0*/  BSYNC.RECONVERGENT B2 ;  /* 0x0000000000027941 */ /* 0x000fea0003800200 */
.L_x_31740:
        /* <DEDUP_REMOVED lines=61> */
.L_x_31738:
[----:B------:R-:W-:Y:S05]  /*1c9b0*/  BSYNC.RECONVERGENT B1 ;  /* 0x0000000000017941 */ /* 0x000fea0003800200 */
.L_x_31737:
        /* <DEDUP_REMOVED lines=11> */
.L_x_31736:
        /* <DEDUP_REMOVED lines=16> */
.L_x_31745:
        /* <DEDUP_REMOVED lines=13> */
.L_x_31747:
[----:B------:R-:W-:Y:S05]  /*1cc40*/  BSYNC.RECONVERGENT B2 ;  /* 0x0000000000027941 */ /* 0x000fea0003800200 */
.L_x_31746:
        /* <DEDUP_REMOVED lines=61> */
.L_x_31744:
[----:B------:R-:W-:Y:S05]  /*1d020*/  BSYNC.RECONVERGENT B1 ;  /* 0x0000000000017941 */ /* 0x000fea0003800200 */
.L_x_31743:
        /* <DEDUP_REMOVED lines=11> */
.L_x_31742:
        /* <DEDUP_REMOVED lines=16> */
.L_x_31751:
        /* <DEDUP_REMOVED lines=13> */
.L_x_31753:
[----:B------:R-:W-:Y:S05]  /*1d2b0*/  BSYNC.RECONVERGENT B2 ;  /* 0x0000000000027941 */ /* 0x000fea0003800200 */
.L_x_31752:
        /* <DEDUP_REMOVED lines=61> */
.L_x_31750:
[----:B------:R-:W-:Y:S05]  /*1d690*/  BSYNC.RECONVERGENT B1 ;  /* 0x0000000000017941 */ /* 0x000fea0003800200 */
.L_x_31749:
        /* <DEDUP_REMOVED lines=11> */
.L_x_31748:
        /* <DEDUP_REMOVED lines=16> */
.L_x_31757:
        /* <DEDUP_REMOVED lines=13> */
.L_x_31759:
[----:B------:R-:W-:Y:S05]  /*1d920*/  BSYNC.RECONVERGENT B2 ;  /* 0x0000000000027941 */ /* 0x000fea0003800200 */
.L_x_31758:
        /* <DEDUP_REMOVED lines=61> */
.L_x_31756:
[----:B------:R-:W-:Y:S05]  /*1dd00*/  BSYNC.RECONVERGENT B1 ;  /* 0x0000000000017941 */ /* 0x000fea0003800200 */
.L_x_31755:
        /* <DEDUP_REMOVED lines=11> */
.L_x_31754:
        /* <DEDUP_REMOVED lines=16> */
.L_x_31763:
        /* <DEDUP_REMOVED lines=13> */
.L_x_31765:
[----:B------:R-:W-:Y:S05]  /*1df90*/  BSYNC.RECONVERGENT B2 ;  /* 0x0000000000027941 */ /* 0x000fea0003800200 */
.L_x_31764:
        /* <DEDUP_REMOVED lines=61> */
.L_x_31762:
[----:B------:R-:W-:Y:S05]  /*1e370*/  BSYNC.RECONVERGENT B1 ;  /* 0x0000000000017941 */ /* 0x000fea0003800200 */
.L_x_31761:
        /* <DEDUP_REMOVED lines=11> */
.L_x_31760:
        /* <DEDUP_REMOVED lines=16> */
.L_x_31769:
        /* <DEDUP_REMOVED lines=13> */
.L_x_31771:
[----:B------:R-:W-:Y:S05]  /*1e600*/  BSYNC.RECONVERGENT B2 ;  /* 0x0000000000027941 */ /* 0x000fea0003800200 */
.L_x_31770:
        /* <DEDUP_REMOVED lines=61> */
.L_x_31768:
[----:B------:R-:W-:Y:S05]  /*1e9e0*/  BSYNC.RECONVERGENT B1 ;  /* 0x0000000000017941 */ /* 0x000fea0003800200 */
.L_x_31767:
        /* <DEDUP_REMOVED lines=11> */
.L_x_31766:
        /* <DEDUP_REMOVED lines=16> */
.L_x_31775:
        /* <DEDUP_REMOVED lines=13> */
.L_x_31777:
[----:B------:R-:W-:Y:S05]  /*1ec70*/  BSYNC.RECONVERGENT B2 ;  /* 0x0000000000027941 */ /* 0x000fea0003800200 */
.L_x_31776:
        /* <DEDUP_REMOVED lines=61> */
.L_x_31774:
[----:B------:R-:W-:Y:S05]  /*1f050*/  BSYNC.RECONVERGENT B1 ;  /* 0x0000000000017941 */ /* 0x000fea0003800200 */
.L_x_31773:
        /* <DEDUP_REMOVED lines=12> */
.L_x_31729:
[----:B-1----:R-:W-:Y:S01]  /*1f120*/  HFMA2 R128, -RZ, RZ, 0, 0 ;  /* 0x00000000ff807431 */ /* 0x002fe200000001ff */
        /* <DEDUP_REMOVED lines=19> */
.L_x_31781:
        /* <DEDUP_REMOVED lines=13> */
.L_x_31783:
[----:B------:R-:W-:Y:S05]  /*1f330*/  BSYNC.RECONVERGENT B2 ;  /* 0x0000000000027941 */ /* 0x000fea0003800200 */
.L_x_31782:
        /* <DEDUP_REMOVED lines=59> */
.L_x_31780:
[----:B------:R-:W-:Y:S05]  /*1f6f0*/  BSYNC.RECONVERGENT B1 ;  /* 0x0000000000017941 */ /* 0x000fea0003800200 */
.L_x_31779:
        /* <DEDUP_REMOVED lines=11> */
.L_x_31778:
        /* <DEDUP_REMOVED lines=16> */
.L_x_31787:
        /* <DEDUP_REMOVED lines=13> */
.L_x_31789:
[----:B------:R-:W-:Y:S05]  /*1f980*/  BSYNC.RECONVERGENT B2 ;  /* 0x0000000000027941 */ /* 0x000fea0003800200 */
.L_x_31788:
        /* <DEDUP_REMOVED lines=61> */
.L_x_31786:
[----:B------:R-:W-:Y:S05]  /*1fd60*/  BSYNC.RECONVERGENT B1 ;  /* 0x0000000000017941 */ /* 0x000fea0003800200 */
.L_x_31785:
        /* <DEDUP_REMOVED lines=11> */
.L_x_31784:
        /* <DEDUP_REMOVED lines=16> */
.L_x_31793:
        /* <DEDUP_REMOVED lines=13> */
.L_x_31795:
[----:B------:R-:W-:Y:S05]  /*1fff0*/  BSYNC.RECONVERGENT B2 ;  /* 0x0000000000027941 */ /* 0x000fea0003800200 */
.L_x_31794:
        /* <DEDUP_REMOVED lines=61> */
.L_x_31792:
[----:B------:R-:W-:Y:S05]  /*203d0*/  BSYNC.RECONVERGENT B1 ;  /* 0x0000000000017941 */ /* 0x000fea0003800200 */
.L_x_31791:
        /* <DEDUP_REMOVED lines=11> */
.L_x_31790:
        /* <DEDUP_REMOVED lines=16> */
.L_x_31799:
        /* <DEDUP_REMOVED lines=13> */
.L_x_31801:
[----:B------:R-:W-:Y:S05]  /*20660*/  BSYNC.RECONVERGENT B2 ;  /* 0x0000000000027941 */ /* 0x000fea0003800200 */
.L_x_31800:
        /* <DEDUP_REMOVED lines=61> */
.L_x_31798:
[----:B------:R-:W-:Y:S05]  /*20a40*/  BSYNC.RECONVERGENT B1 ;  /* 0x0000000000017941 */ /* 0x000fea0003800200 */
.L_x_31797:
        /* <DEDUP_REMOVED lines=11> */
.L_x_31796:
        /* <DEDUP_REMOVED lines=16> */
.L_x_31805:
        /* <DEDUP_REMOVED lines=13> */
.L_x_31807:
[----:B------:R-:W-:Y:S05]  /*20cd0*/  BSYNC.RECONVERGENT B2 ;  /* 0x0000000000027941 */ /* 0x000fea0003800200 */
.L_x_31806:
        /* <DEDUP_REMOVED lines=61> */
.L_x_31804:
[----:B------:R-:W-:Y:S05]  /*210b0*/  BSYNC.RECONVERGENT B1 ;  /* 0x0000000000017941 */ /* 0x000fea0003800200 */
.L_x_31803:
        /* <DEDUP_REMOVED lines=11> */
.L_x_31802:
        /* <DEDUP_REMOVED lines=16> */
.L_x_31811:
        /* <DEDUP_REMOVED lines=13> */
.L_x_31813:
[----:B------:R-:W-:Y:S05]  /*21340*/  BSYNC.RECONVERGENT B2 ;  /* 0x0000000000027941 */ /* 0x000fea0003800200 */
.L_x_31812:
        /* <DEDUP_REMOVED lines=61> */
.L_x_31810:
[----:B------:R-:W-:Y:S05]  /*21720*/  BSYNC.RECONVERGENT B1 ;  /* 0x0000000000017941 */ /* 0x000fea0003800200 */
.L_x_31809:
        /* <DEDUP_REMOVED lines=11> */
.L_x_31808:
        /* <DEDUP_REMOVED lines=16> */
.L_x_31817:
        /* <DEDUP_REMOVED lines=13> */
.L_x_31819:
[----:B------:R-:W-:Y:S05]  /*219b0*/  BSYNC.RECONVERGENT B2 ;  /* 0x0000000000027941 */ /* 0x000fea0003800200 */
.L_x_31818:
        /* <DEDUP_REMOVED lines=61> */
.L_x_31816:
[----:B------:R-:W-:Y:S05]  /*21d90*/  BSYNC.RECONVERGENT B1 ;  /* 0x0000000000017941 */ /* 0x000fea0003800200 */
.L_x_31815:
        /* <DEDUP_REMOVED lines=11> */
.L_x_31814:
        /* <DEDUP_REMOVED lines=16> */
.L_x_31822:
        /* <DEDUP_REMOVED lines=13> */
.L_x_31824:
[----:B------:R-:W-:Y:S05]  /*22020*/  BSYNC.RECONVERGENT B2 ;  /* 0x0000000000027941 */ /* 0x000fea0003800200 */
.L_x_31823:
        /* <DEDUP_REMOVED lines=61> */
.L_x_31821:
[----:B------:R-:W-:Y:S05]  /*22400*/  BSYNC.RECONVERGENT B1 ;  /* 0x0000000000017941 */ /* 0x000fea0003800200 */
.L_x_31820:
        /* <DEDUP_REMOVED lines=11> */
.L_x_31772:
        /* <DEDUP_REMOVED lines=26> */
.L_x_31825:
[----:B------:R-:W-:Y:S01]  /*22660*/  IADD3 R179, PT, PT, R179, 0x80, RZ ;  /* 0x00000080b3b37810 */ /* 0x000fe20007ffe0ff */
[----:B------:R-:W-:-:S07]  /*22670*/  VIADD R155, R155, 0x80 ;  /* 0x000000809b9b7836 */ /* 0x000fce0000000000 */
.L_x_31728:
[----:B------:R-:W-:Y:S05]  /*22680*/  BSYNC.RECONVERGENT B0 ;  /* 0x0000000000007941 */ /* 0x000fea0003800200 */
.L_x_31727:
[----:B------:R-:W-:Y:S01]  /*22690*/  ISETP.GE.U32.AND P1, PT, R158, 0x300, PT ;  /* 0x000003009e00780c */ /* 0x000fe20003f26070 */
[----:B------:R-:W-:-:S12]  /*226a0*/  BSSY.RECONVERGENT B0, `(.L_x_31826) ;  /* 0x000069e000007945 */ /* 0x000fd80003800200 */
        /* <DEDUP_REMOVED lines=32> */
.L_x_31832:
        /* <DEDUP_REMOVED lines=13> */
.L_x_31834:
[----:B------:R-:W-:Y:S05]  /*22980*/  BSYNC.RECONVERGENT B2 ;  /* 0x0000000000027941 */ /* 0x000fea0003800200 */
.L_x_31833:
        /* <DEDUP_REMOVED lines=59> */
.L_x_31831:
[----:B------:R-:W-:Y:S05]  /*22d40*/  BSYNC.RECONVERGENT B1 ;  /* 0x0000000000017941 */ /* 0x000fea0003800200 */
.L_x_31830:
        /* <DEDUP_REMOVED lines=11> */
.L_x_31829:
        /* <DEDUP_REMOVED lines=16> */
.L_x_31838:
        /* <DEDUP_REMOVED lines=13> */
.L_x_31840:
[----:B------:R-:W-:Y:S05]  /*22fd0*/  BSYNC.RECONVERGENT B2 ;  /* 0x0000000000027941 */ /* 0x000fea0003800200 */
.L_x_31839:
        /* <DEDUP_REMOVED lines=61> */
.L_x_31837:
[----:B------:R-:W-:Y:S05]  /*233b0*/  BSYNC.RECONVERGENT B1 ;  /* 0x0000000000017941 */ /* 0x000fea0003800200 */
.L_x_31836:
        /* <DEDUP_REMOVED lines=11> */
.L_x_31835:
        /* <DEDUP_REMOVED lines=16> */
.L_x_31844:
        /* <DEDUP_REMOVED lines=13> */
.L_x_31846:
[----:B------:R-:W-:Y:S05]  /*23640*/  BSYNC.RECONVERGENT B2 ;  /* 0x0000000000027941 */ /* 0x000fea0003800200 */
.L_x_31845:
        /* <DEDUP_REMOVED lines=61> */
.L_x_31843:
[----:B------:R-:W-:Y:S05]  /*23a20*/  BSYNC.RECONVERGENT B1 ;  /* 0x0000000000017941 */ /* 0x000fea0003800200 */
.L_x_31842:
        /* <DEDUP_REMOVED lines=11> */
.L_x_31841:
        /* <DEDUP_REMOVED lines=16> */
.L_x_31850:
        /* <DEDUP_REMOVED lines=13> */
.L_x_31852:
[----:B------:R-:W-:Y:S05]  /*23cb0*/  BSYNC.RECONVERGENT B2 ;  /* 0x0000000000027941 */ /* 0x000fea0003800200 */
.L_x_31851:
        /* <DEDUP_REMOVED lines=61> */
.L_x_31849:
[----:B------:R-:W-:Y:S05]  /*24090*/  BSYNC.RECONVERGENT B1 ;  /* 0x0000000000017941 */ /* 0x000fea0003800200 */
.L_x_31848:
        /* <DEDUP_REMOVED lines=11> */
.L_x_31847:
        /* <DEDUP_REMOVED lines=16> */
.L_x_31856:
        /* <DEDUP_REMOVED lines=13> */
.L_x_31858:
[----:B------:R-:W-:Y:S05]  /*24320*/  BSYNC.RECONVERGENT B2 ;  /* 0x0000000000027941 */ /* 0x000fea0003800200 */
.L_x_31857:
        /* <DEDUP_REMOVED lines=61> */
.L_x_31855:
[----:B------:R-:W-:Y:S05]  /*24700*/  BSYNC.RECONVERGENT B1 ;  /* 0x0000000000017941 */ /* 0x000fea0003800200 */
.L_x_31854:
        /* <DEDUP_REMOVED lines=11> */
.L_x_31853:
        /* <DEDUP_REMOVED lines=16> */
.L_x_31862:
        /* <DEDUP_REMOVED lines=13> */
.L_x_31864:
[----:B------:R-:W-:Y:S05]  /*24990*/  BSYNC.RECONVERGENT B2 ;  /* 0x0000000000027941 */ /* 0x000fea0003800200 */
.L_x_31863:
        /* <DEDUP_REMOVED lines=61> */
.L_x_31861:
[----:B------:R-:W-:Y:S05]  /*24d70*/  BSYNC.RECONVERGENT B1 ;  /* 0x0000000000017941 */ /* 0x000fea0003800200 */
.L_x_31860:
        /* <DEDUP_REMOVED lines=11> */
.L_x_31859:
        /* <DEDUP_REMOVED lines=16> */
.L_x_31868:
        /* <DEDUP_REMOVED lines=13> */
.L_x_31870:
[----:B------:R-:W-:Y:S05]  /*25000*/  BSYNC.RECONVERGENT B2 ;  /* 0x0000000000027941 */ /* 0x000fea0003800200 */
.L_x_31869:
        /* <DEDUP_REMOVED lines=61> */
.L_x_31867:
[----:B------:R-:W-:Y:S05]  /*253e0*/  BSYNC.RECONVERGENT B1 ;  /* 0x0000000000017941 */ /* 0x000fea0003800200 */
.L_x_31866:
        /* <DEDUP_REMOVED lines=11> */
.L_x_31865:
        /* <DEDUP_REMOVED lines=16> */
.L_x_31874:
        /* <DEDUP_REMOVED lines=13> */
.L_x_31876:
[----:B------:R-:W-:Y:S05]  /*25670*/  BSYNC.RECONVERGENT B2 ;  /* 0x0000000000027941 */ /* 0x000fea0003800200 */
.L_x_31875:
        /* <DEDUP_REMOVED lines=61> */
.L_x_31873:
[----:B------:R-:W-:Y:S05]  /*25a50*/  BSYNC.RECONVERGENT B1 ;  /* 0x0000000000017941 */ /* 0x000fea0003800200 */
.L_x_31872:
        /* <DEDUP_REMOVED lines=12> */
.L_x_31828:
        /* <DEDUP_REMOVED lines=20> */
.L_x_31880:
        /* <DEDUP_REMOVED lines=13> */
.L_x_31882:
[----:B------:R-:W-:Y:S05]  /*25d30*/  BSYNC.RECONVERGENT B2 ;  /* 0x0000000000027941 */ /* 0x000fea0003800200 */
.L_x_31881:
        /* <DEDUP_REMOVED lines=59> */
.L_x_31879:
[----:B------:R-:W-:Y:S05]  /*260f0*/  BSYNC.RECONVERGENT B1 ;  /* 0x0000000000017941 */ /* 0x000fea0003800200 */
.L_x_31878:
        /* <DEDUP_REMOVED lines=11> */
.L_x_31877:
        /* <DEDUP_REMOVED lines=16> */
.L_x_31886:
        /* <DEDUP_REMOVED lines=13> */
.L_x_31888:
[----:B------:R-:W-:Y:S05]  /*26380*/  BSYNC.RECONVERGENT B2 ;  /* 0x0000000000027941 */ /* 0x000fea0003800200 */
.L_x_31887:
        /* <DEDUP_REMOVED lines=61> */
.L_x_31885:
[----:B------:R-:W-:Y:S05]  /*26760*/  BSYNC.RECONVERGENT B1 ;  /* 0x0000000000017941 */ /* 0x000fea0003800200 */
.L_x_31884:
        /* <DEDUP_REMOVED lines=11> */
.L_x_31883:
        /* <DEDUP_REMOVED lines=16> */
.L_x_31892:
        /* <DEDUP_REMOVED lines=13> */
.L_x_31894:
[----:B------:R-:W-:Y:S05]  /*269f0*/  BSYNC.RECONVERGENT B2 ;  /* 0x0000000000027941 */ /* 0x000fea0003800200 */
.L_x_31893:
        /* <DEDUP_REMOVED lines=61> */
.L_x_31891:
[----:B------:R-:W-:Y:S05]  /*26dd0*/  BSYNC.RECONVERGENT B1 ;  /* 0x0000000000017941 */ /* 0x000fea0003800200 */
.L_x_31890:
        /* <DEDUP_REMOVED lines=11> */
.L_x_31889:
        /* <DEDUP_REMOVED lines=16> */
.L_x_31898:
        /* <DEDUP_REMOVED lines=13> */
.L_x_31900:
[----:B------:R-:W-:Y:S05]  /*27060*/  BSYNC.RECONVERGENT B2 ;  /* 0x0000000000027941 */ /* 0x000fea0003800200 */
.L_x_31899:
        /* <DEDUP_REMOVED lines=61> */
.L_x_31897:
[----:B------:R-:W-:Y:S05]  /*27440*/  BSYNC.RECONVERGENT B1 ;  /* 0x0000000000017941 */ /* 0x000fea0003800200 */
.L_x_31896:
        /* <DEDUP_REMOVED lines=11> */
.L_x_31895:
        /* <DEDUP_REMOVED lines=16> */
.L_x_31904:
        /* <DEDUP_REMOVED lines=13> */
.L_x_31906:
[----:B------:R-:W-:Y:S05]  /*276d0*/  BSYNC.RECONVERGENT B2 ;  /* 0x0000000000027941 */ /* 0x000fea0003800200 */
.L_x_31905:
        /* <DEDUP_REMOVED lines=61> */
.L_x_31903:
[----:B------:R-:W-:Y:S05]  /*27ab0*/  BSYNC.RECONVERGENT B1 ;  /* 0x0000000000017941 */ /* 0x000fea0003800200 */
.L_x_31902:
        /* <DEDUP_REMOVED lines=11> */
.L_x_31901:
        /* <DEDUP_REMOVED lines=16> */
.L_x_31910:
        /* <DEDUP_REMOVED lines=13> */
.L_x_31912:
[----:B------:R-:W-:Y:S05]  /*27d40*/  BSYNC.RECONVERGENT B2 ;  /* 0x0000000000027941 */ /* 0x000fea0003800200 */
.L_x_31911:
        /* <DEDUP_REMOVED lines=61> */
.L_x_31909:
[----:B------:R-:W-:Y:S05]  /*28120*/  BSYNC.RECONVERGENT B1 ;  /* 0x0000000000017941 */ /* 0x000fea0003800200 */
.L_x_31908:
        /* <DEDUP_REMOVED lines=11> */
.L_x_31907:
        /* <DEDUP_REMOVED lines=16> */
.L_x_31916:
        /* <DEDUP_REMOVED lines=13> */
.L_x_31918:
[----:B------:R-:W-:Y:S05]  /*283b0*/  BSYNC.RECONVERGENT B2 ;  /* 0x0000000000027941 */ /* 0x000fea0003800200 */
.L_x_31917:
        /* <DEDUP_REMOVED lines=61> */
.L_x_31915:
[----:B------:R-:W-:Y:S05]  /*28790*/  BSYNC.RECONVERGENT B1 ;  /* 0x0000000000017941 */ /* 0x000fea0003800200 */
.L_x_31914:
        /* <DEDUP_REMOVED lines=11> */
.L_x_31913:
        /* <DEDUP_REMOVED lines=16> */
.L_x_31921:
        /* <DEDUP_REMOVED lines=13> */
.L_x_31923:
[----:B------:R-:W-:Y:S05]  /*28a20*/  BSYNC.RECONVERGENT B2 ;  /* 0x0000000000027941 */ /* 0x000fea0003800200 */
.L_x_31922:
        /* <DEDUP_REMOVED lines=61> */
.L_x_31920:
[----:B------:R-:W-:Y:S05]  /*28e00*/  BSYNC.RECONVERGENT B1 ;  /* 0x0000000000017941 */ /* 0x000fea0003800200 */
.L_x_31919:
        /* <DEDUP_REMOVED lines=11> */
.L_x_31871:
        /* <DEDUP_REMOVED lines=26> */
.L_x_31924:
[----:B------:R-:W-:Y:S01]  /*29060*/  IADD3 R179, PT, PT, R179, 0x80, RZ ;  /* 0x00000080b3b37810 */ /* 0x000fe20007ffe0ff */
[----:B------:R-:W-:-:S07]  /*29070*/  VIADD R155, R155, 0x80 ;  /* 0x000000809b9b7836 */ /* 0x000fce0000000000 */
.L_x_31827:
[----:B------:R-:W-:Y:S05]  /*29080*/  BSYNC.RECONVERGENT B0 ;  /* 0x0000000000007941 */ /* 0x000fea0003800200 */
.L_x_31826:
        /* <DEDUP_REMOVED lines=34> */
.L_x_31931:
        /* <DEDUP_REMOVED lines=13> */
.L_x_31933:
[----:B------:R-:W-:Y:S05]  /*29380*/  BSYNC.RECONVERGENT B2 ;  /* 0x0000000000027941 */ /* 0x000fea0003800200 */
.L_x_31932:
        /* <DEDUP_REMOVED lines=44> */
[----:B------:R-:W-:Y:S02]  /*29650*/  HFMA2 R146, -RZ, RZ, 0, 0 ;  /* 0x00000000ff927431 */ /* 0x000fe400000001ff */
        /* <DEDUP_REMOVED lines=13> */
[----:B------:R-:W-:-:S07]  /*29730*/  LOP3.LUT R162, R145, R162, R183, 0x96, !PT ;  /* 0x000000a291a27212 */ /* 0x000fce00078e96b7 */
.L_x_31930:
[----:B------:R-:W-:Y:S05]  /*29740*/  BSYNC.RECONVERGENT B1 ;  /* 0x0000000000017941 */ /* 0x000fea0003800200 */
.L_x_31929:
[----:B------:R-:W-:Y:S01]  /*29750*/  I2FP.F32.U32 R0, R0 ;  /* 0x0000000000007245 */ /* 0x000fe20000201000 */
[----:B------:R-:W-:Y:S02]  /*29760*/  HADD2.F32 R144, -RZ, R96.H0_H0 ;  /* 0x20000060ff907230 */ /* 0x000fe40000004100 */
        /* <DEDUP_REMOVED lines=8> */
[----:B------:R-:W-:-:S07]  /*297f0*/  FFMA.FTZ R144, R145, R144, R92 ;  /* 0x0000009091907223 */ /* 0x000fce000001005c */
.L_x_31928:
        /* <DEDUP_REMOVED lines=16> */
.L_x_31937:
        /* <DEDUP_REMOVED lines=13> */
.L_x_31939:
[----:B------:R-:W-:Y:S05]  /*299d0*/  BSYNC.RECONVERGENT B2 ;  /* 0x0000000000027941 */ /* 0x000fea0003800200 */
.L_x_31938:
        /* <DEDUP_REMOVED lines=61> */
.L_x_31936:
[----:B------:R-:W-:Y:S05]  /*29db0*/  BSYNC.RECONVERGENT B1 ;  /* 0x0000000000017941 */ /* 0x000fea0003800200 */
.L_x_31935:
        /* <DEDUP_REMOVED lines=11> */
.L_x_31934:
        /* <DEDUP_REMOVED lines=16> */
.L_x_31943:
        /* <DEDUP_REMOVED lines=13> */
.L_x_31945:
[----:B------:R-:W-:Y:S05]  /*2a040*/  BSYNC.RECONVERGENT B2 ;  /* 0x0000000000027941 */ /* 0x000fea0003800200 */
.L_x_31944:
        /* <DEDUP_REMOVED lines=61> */
.L_x_31942:
[----:B------:R-:W-:Y:S05]  /*2a420*/  BSYNC.RECONVERGENT B1 ;  /* 0x0000000000017941 */ /* 0x000fea0003800200 */
.L_x_31941:
        /* <DEDUP_REMOVED lines=11> */
.L_x_31940:
        /* <DEDUP_REMOVED lines=16> */
.L_x_31949:
        /* <DEDUP_REMOVED lines=13> */
.L_x_31951:
[----:B------:R-:W-:Y:S05]  /*2a6b0*/  BSYNC.RECONVERGENT B2 ;  /* 0x0000000000027941 */ /* 0x000fea0003800200 */
.L_x_31950:
        /* <DEDUP_REMOVED lines=61> */
.L_x_31948:
[----:B------:R-:W-:Y:S05]  /*2aa90*/  BSYNC.RECONVERGENT B1 ;  /* 0x0000000000017941 */ /* 0x000fea0003800200 */
.L_x_31947:
        /* <DEDUP_REMOVED lines=11> */
.L_x_31946:
        /* <DEDUP_REMOVED lines=16> */
.L_x_31955:
        /* <DEDUP_REMOVED lines=13> */
.L_x_31957:
[----:B------:R-:W-:Y:S05]  /*2ad20*/  BSYNC.RECONVERGENT B2 ;  /* 0x0000000000027941 */ /* 0x000fea0003800200 */
.L_x_31956:
        /* <DEDUP_REMOVED lines=61> */
.L_x_31954:
[----:B------:R-:W-:Y:S05]  /*2b100*/  BSYNC.RECONVERGENT B1 ;  /* 0x0000000000017941 */ /* 0x000fea0003800200 */
.L_x_31953:
        /* <DEDUP_REMOVED lines=11> */
.L_x_31952:
        /* <DEDUP_REMOVED lines=16> */
.L_x_31961:
        /* <DEDUP_REMOVED lines=13> */
.L_x_31963:
[----:B------:R-:W-:Y:S05]  /*2b390*/  BSYNC.RECONVERGENT B2 ;  /* 0x0000000000027941 */ /* 0x000fea0003800200 */
.L_x_31962:
[----:B------:R-:W-:Y:S01]  /*2b3a0*/  IMAD.WIDE.U32 R162, R157, -0x326172a9, RZ ;  /* 0xcd9e8d579da27825 */ /* 0x000fe200078e00ff */
[----:B0-----:R-:W-:-:S03]  /*2b3b0*/  LOP3.LUT R186, R165, R151, R3, 0x96, !PT ;  /* 0x00000097a5ba7212 */ /* 0x001fc600078e9603 */
        /* <DEDUP_REMOVED lines=59> */
.L_x_31960:
[----:B------:R-:W-:Y:S05]  /*2b770*/  BSYNC.RECONVERGENT B1 ;  /* 0x0000000000017941 */ /* 0x000fea0003800200 */
.L_x_31959:
        /* <DEDUP_REMOVED lines=11> */
.L_x_31958:
        /* <DEDUP_REMOVED lines=16> */
.L_x_31967:
        /* <DEDUP_REMOVED lines=13> */
.L_x_31969:
[----:B------:R-:W-:Y:S05]  /*2ba00*/  BSYNC.RECONVERGENT B2 ;  /* 0x0000000000027941 */ /* 0x000fea0003800200 */
.L_x_31968:
        /* <DEDUP_REMOVED lines=61> */
.L_x_31966:
[----:B------:R-:W-:Y:S05]  /*2bde0*/  BSYNC.RECONVERGENT B1 ;  /* 0x0000000000017941 */ /* 0x000fea0003800200 */
.L_x_31965:
        /* <DEDUP_REMOVED lines=11> */
.L_x_31964:
        /* <DEDUP_REMOVED lines=20> */
.L_x_31973:
        /* <DEDUP_REMOVED lines=13> */
.L_x_31975:
[----:B------:R-:W-:Y:S05]  /*2c0b0*/  BSYNC.RECONVERGENT B2 ;  /* 0x0000000000027941 */ /* 0x000fea0003800200 */
.L_x_31974:
        /* <DEDUP_REMOVED lines=60> */
[----:B------:R-:W-:-:S07]  /*2c480*/  MOV R180, R186 ;  /* 0x000000ba00b47202 */ /* 0x000fce0000000f00 */
.L_x_31972:
[----:B------:R-:W-:Y:S05]  /*2c490*/  BSYNC.RECONVERGENT B1 ;  /* 0x0000000000017941 */ /* 0x000fea0003800200 */
.L_x_31971:
        /* <DEDUP_REMOVED lines=10> */
[----:B------:R-:W-:Y:S01]  /*2c540*/  FFMA.FTZ R151, R0, R151, R91 ;  /* 0x0000009700977223 */ /* 0x000fe2000001005b */
[----:B------:R-:W-:Y:S06]  /*2c550*/  BRA `(.L_x_31970) ;  /* 0x0000003000fc7947 */ /* 0x000fec0003800000 */
.L_x_31927:
[----:B--2---:R-:W-:Y:S01]  /*2c560*/  HFMA2 R144, -RZ, RZ, 0, 0 ;  /* 0x00000000ff907431 */ /* 0x004fe200000001ff */
        /* <DEDUP_REMOVED lines=19> */
.L_x_31979:
        /* <DEDUP_REMOVED lines=13> */
.L_x_31981:
[----:B------:R-:W-:Y:S05]  /*2c770*/  BSYNC.RECONVERGENT B2 ;  /* 0x0000000000027941 */ /* 0x000fea0003800200 */
.L_x_31980:
        /* <DEDUP_REMOVED lines=59> */
[----:B------:R-:W-:-:S07]  /*2cb30*/  IMAD.MOV.U32 R146, RZ, RZ, RZ ;  /* 0x000000ffff927224 */ /* 0x000fce00078e00ff */
.L_x_31978:
[----:B------:R-:W-:Y:S05]  /*2cb40*/  BSYNC.RECONVERGENT B1 ;  /* 0x0000000000017941 */ /* 0x000fea0003800200 */
.L_x_31977:
        /* <DEDUP_REMOVED lines=11> */
.L_x_31976:
[----:B------:R-:W-:Y:S01]  /*2cc00*/  IMAD.MOV.U32 R147, RZ, RZ, R146 ;  /* 0x000000ffff937224 */ /* 0x000fe200078e0092 */
[----:B------:R-:W-:Y:S01]  /*2cc10*/  MOV R145, RZ ;  /* 0x000000ff00917202 */ /* 0x000fe20000000f00 */
        /* <DEDUP_REMOVED lines=14> */
.L_x_31985:
        /* <DEDUP_REMOVED lines=13> */
.L_x_31987:
[----:B------:R-:W-:Y:S05]  /*2cdd0*/  BSYNC.RECONVERGENT B2 ;  /* 0x0000000000027941 */ /* 0x000fea0003800200 */
.L_x_31986:
        /* <DEDUP_REMOVED lines=61> */
.L_x_31984:
[----:B------:R-:W-:Y:S05]  /*2d1b0*/  BSYNC.RECONVERGENT B1 ;  /* 0x0000000000017941 */ /* 0x000fea0003800200 */
.L_x_31983:
        /* <DEDUP_REMOVED lines=11> */
.L_x_31982:
        /* <DEDUP_REMOVED lines=16> */
.L_x_31991:
        /* <DEDUP_REMOVED lines=13> */
.L_x_31993:
[----:B------:R-:W-:Y:S05]  /*2d440*/  BSYNC.RECONVERGENT B2 ;  /* 0x0000000000027941 */ /* 0x000fea0003800200 */
.L_x_31992:
        /* <DEDUP_REMOVED lines=61> */
.L_x_31990:
[----:B------:R-:W-:Y:S05]  /*2d820*/  BSYNC.RECONVERGENT B1 ;  /* 0x0000000000017941 */ /* 0x000fea0003800200 */
.L_x_31989:
        /* <DEDUP_REMOVED lines=11> */
.L_x_31988:
        /* <DEDUP_REMOVED lines=16> */
.L_x_31997:
        /* <DEDUP_REMOVED lines=13> */
.L_x_31999:
[----:B------:R-:W-:Y:S05]  /*2dab0*/  BSYNC.RECONVERGENT B2 ;  /* 0x0000000000027941 */ /* 0x000fea0003800200 */
.L_x_31998:
        /* <DEDUP_REMOVED lines=61> */
.L_x_31996:
[----:B------:R-:W-:Y:S05]  /*2de90*/  BSYNC.RECONVERGENT B1 ;  /* 0x0000000000017941 */ /* 0x000fea0003800200 */
.L_x_31995:
        /* <DEDUP_REMOVED lines=11> */
.L_x_31994:
        /* <DEDUP_REMOVED lines=16> */
.L_x_32003:
        /* <DEDUP_REMOVED lines=13> */
.L_x_32005:
[----:B------:R-:W-:Y:S05]  /*2e120*/  BSYNC.RECONVERGENT B2 ;  /* 0x0000000000027941 */ /* 0x000fea0003800200 */
.L_x_32004:
        /* <DEDUP_REMOVED lines=61> */
.L_x_32002:
[----:B------:R-:W-:Y:S05]  /*2e500*/  BSYNC.RECONVERGENT B1 ;  /* 0x0000000000017941 */ /* 0x000fea0003800200 */
.L_x_32001:
        /* <DEDUP_REMOVED lines=11> */
.L_x_32000:
        /* <DEDUP_REMOVED lines=16> */
.L_x_32009:
        /* <DEDUP_REMOVED lines=13> */
.L_x_32011:
[----:B------:R-:W-:Y:S05]  /*2e790*/  BSYNC.RECONVERGENT B2 ;  /* 0x0000000000027941 */ /* 0x000fea0003800200 */
.L_x_32010:
[----:B------:R-:W-:Y:S01]  /*2e7a0*/  IMAD.WIDE.U32 R162, R157, -0x326172a9, RZ ;  /* 0xcd9e8d579da27825 */ /* 0x000fe200078e00ff */
[----:B-1----:R-:W-:Y:S02]  /*2e7b0*/  LOP3.LUT R182, R165, R151, R3, 0x96, !PT ;  /* 0x00000097a5b67212 */ /* 0x002fe400078e9603 */
        /* <DEDUP_REMOVED lines=59> */
.L_x_32008:
[----:B------:R-:W-:Y:S05]  /*2eb70*/  BSYNC.RECONVERGENT B1 ;  /* 0x0000000000017941 */ /* 0x000fea0003800200 */
.L_x_32007:
        /* <DEDUP_REMOVED lines=11> */
.L_x_32006:
        /* <DEDUP_REMOVED lines=16> */
.L_x_32015:
        /* <DEDUP_REMOVED lines=13> */
.L_x_32017:
[----:B------:R-:W-:Y:S05]  /*2ee00*/  BSYNC.RECONVERGENT B2 ;  /* 0x0000000000027941 */ /* 0x000fea0003800200 */
.L_x_32016:
[----:B------:R-:W-:Y:S01]  /*2ee10*/  IMAD.WIDE.U32 R162, R157, -0x326172a9, RZ ;  /* 0xcd9e8d579da27825 */ /* 0x000fe200078e00ff */
[----:B-1----:R-:W-:Y:S02]  /*2ee20*/  LOP3.LUT R182, R165, R151, R3, 0x96, !PT ;  /* 0x00000097a5b67212 */ /* 0x002fe400078e9603 */
        /* <DEDUP_REMOVED lines=59> */
.L_x_32014:
[----:B------:R-:W-:Y:S05]  /*2f1e0*/  BSYNC.RECONVERGENT B1 ;  /* 0x0000000000017941 */ /* 0x000fea0003800200 */
.L_x_32013:
        /* <DEDUP_REMOVED lines=11> */
.L_x_32012:
[----:B------:R-:W-:Y:S01]  /*2f2a0*/  IMAD.MOV.U32 R164, RZ, RZ, R181 ;  /* 0x000000ffffa47224 */ /* 0x000fe200078e00b5 */
[----:B------:R-:W-:Y:S01]  /*2f2b0*/  MOV R180, R0 ;  /* 0x0000000000b47202 */ /* 0x000fe20000000f00 */
[----:B------:R-:W-:Y:S01]  /*2f2c0*/  IMAD.MOV.U32 R151, RZ, RZ, RZ ;  /* 0x000000ffff977224 */ /* 0x000fe200078e00ff */
        /* <DEDUP_REMOVED lines=17> */
.L_x_32020:
        /* <DEDUP_REMOVED lines=13> */
.L_x_32022:
[----:B------:R-:W-:Y:S05]  /*2f4b0*/  BSYNC.RECONVERGENT B2 ;  /* 0x0000000000027941 */ /* 0x000fea0003800200 */
.L_x_32021:
[----:B------:R-:W-:Y:S01]  /*2f4c0*/  IMAD.WIDE.U32 R180, R157, -0x326172a9, RZ ;  /* 0xcd9e8d579db47825 */ /* 0x000fe200078e00ff */
[----:B0-----:R-:W-:Y:S02]  /*2f4d0*/  LOP3.LUT R186, R165, R163, R3, 0x96, !PT ;  /* 0x000000a3a5ba7212 */ /* 0x001fe400078e9603 */
[----:B------:R-:W-:Y:S01]  /*2f4e0*/  IADD3 R151, PT, PT, R2, -0x61c88647, RZ ;  /* 0x9e3779b902977810 */ /* 0x000fe20007ffe0ff */
[----:B------:R-:W-:Y:S01]  /*2f4f0*/  VIADD R163, R3, 0xbb67ae85 ;  /* 0xbb67ae8503a37836 */ /* 0x000fe20000000000 */
[----:B-1----:R-:W-:Y:S01]  /*2f500*/  LOP3.LUT R182, R159, R181, R2, 0x96, !PT ;  /* 0x000000b59fb67212 */ /* 0x002fe200078e9602 */
        /* <DEDUP_REMOVED lines=56> */
.L_x_32019:
[----:B------:R-:W-:Y:S05]  /*2f890*/  BSYNC.RECONVERGENT B1 ;  /* 0x0000000000017941 */ /* 0x000fea0003800200 */
.L_x_32018:
        /* <DEDUP_REMOVED lines=11> */
.L_x_31970:
[----:B-1----:R-:W1:Y:S02]  /*2f950*/  LDC.64 R182, c[0x0][0x3a8] ;  /* 0x0000ea00ffb67b82 */ /* 0x002e640000000a00 */
[----:B-1----:R-:W-:-:S05]  /*2f960*/  IMAD.WIDE.U32 R182, R179, 0x20, R182 ;  /* 0x00000020b3b67825 */ /* 0x002fca00078e00b6 */
        /* <DEDUP_REMOVED lines=8> */
[----:B--2---:R-:W-:Y:S02]  /*2f9f0*/  LOP3.LUT R182, R170, 0xff, RZ, 0xc0, !PT ;  /* 0x000000ffaab67812 */ /* 0x004fe400078ec0ff */
[----:B------:R-:W-:-:S02]  /*2fa00*/  PRMT R0, R179, 0x4210, R0 ;  /* 0x00004210b3007816 */ /* 0x000fc40000000000 */
[----:B0-----:R-:W-:Y:S01]  /*2fa10*/  LOP3.LUT R186, R169, 0xff, RZ, 0xc0, !PT ;  /* 0x000000ffa9ba7812 */ /* 0x001fe200078ec0ff */
[----:B------:R-:W-:Y:S01]  /*2fa20*/  IMAD.WIDE.U32 R182, R182, 0x1000000, RZ ;  /* 0x01000000b6b67825 */ /* 0x000fe200078e00ff */
[----:B------:R-:W-:Y:S02]  /*2fa30*/  LOP3.LUT R192, R168, 0xff, RZ, 0xc0, !PT ;  /* 0x000000ffa8c07812 */ /* 0x000fe400078ec0ff */
[----:B------:R-:W-:Y:S01]  /*2fa40*/  LOP3.LUT R0, R0, 0xff00, R181, 0xf8, !PT ;  /* 0x0000ff0000007812 */ /* 0x000fe200078ef8b5 */
[----:B------:R-:W-:-:S03]  /*2fa50*/  IMAD.WIDE.U32 R186, R186, 0x10000, RZ ;  /* 0x00010000baba7825 */ /* 0x000fc600078e00ff */
[----:B------:R-:W-:Y:S01]  /*2fa60*/  LOP3.LUT R179, R0, 0xff, R171, 0xf8, !PT ;  /* 0x000000ff00b37812 */ /* 0x000fe200078ef8ab */
[----:B------:R-:W-:-:S03]  /*2fa70*/  IMAD.WIDE.U32 R192, R192, 0x100, RZ ;  /* 0x00000100c0c07825 */ /* 0x000fc600078e00ff */
[----:B------:R-:W-:Y:S02]  /*2fa80*/  LOP3.LUT R179, R187, R179, R183, 0xfe, !PT ;  /* 0x000000b3bbb37212 */ /* 0x000fe400078efeb7 */
[----:B------:R-:W-:Y:S01]  /*2fa90*/  LOP3.LUT R186, R192, R182, R186, 0xfe, !PT ;  /* 0x000000b6c0ba7212 */ /* 0x000fe200078efeba */
[----:B-1----:R-:W-:Y:S01]  /*2faa0*/  IMAD.WIDE.U32 R182, R155, 0x8, R194 ;  /* 0x000000089bb67825 */ /* 0x002fe200078e00c2 */
[----:B------:R-:W-:Y:S02]  /*2fab0*/  LOP3.LUT R187, R179, R193, RZ, 0xfc, !PT ;  /* 0x000000c1b3bb7212 */ /* 0x000fe400078efcff */
[----:B------:R-:W-:-:S05]  /*2fac0*/  LOP3.LUT R186, R186, 0xff, R167, 0xf8, !PT ;  /* 0x000000ffbaba7812 */ /* 0x000fca00078ef8a7 */
[----:B------:R3:W-:Y:S02]  /*2fad0*/  STG.E.64 desc[UR6][R182.64], R186 ;  /* 0x000000bab6007986 */ /* 0x0007e4000c101b06 */
.L_x_31926:
[----:B------:R-:W-:Y:S05]  /*2fae0*/  BSYNC.RECONVERGENT B0 ;  /* 0x0000000000007941 */ /* 0x000fea0003800200 */
.L_x_31925:
[----:B------:R-:W-:Y:S01]  /*2faf0*/  FADD.FTZ R0, RZ, R84 ;  /* 0x00000054ff007221 */ /* 0x000fe20000010000 */
[C---:B------:R-:W-:Y:S01]  /*2fb00*/  ISETP.GT.U32.AND P3, PT, R158.reuse, 0xff, PT ;  /* 0x000000ff9e00780c */ /* 0x040fe20003f64070 */
[----:B------:R-:W-:Y:S01]  /*2fb10*/  BSSY.RECONVERGENT B0, `(.L_x_32023) ;  /* 0x00000d3000007945 */ /* 0x000fe20003800200 */
[C---:B------:R-:W-:Y:S01]  /*2fb20*/  ISETP.GT.U32.AND P6, PT, R158.reuse, 0x17f, PT ;  /* 0x0000017f9e00780c */ /* 0x040fe20003fc4070 */
[----:B------:R-:W-:Y:S01]  /*2fb30*/  FADD.FTZ R155, R85, R0 ;  /* 0x00000000559b7221 */ /* 0x000fe20000010000 */
[C---:B------:R-:W-:Y:S02]  /*2fb40*/  ISETP.GT.U32.AND P5, PT, R158.reuse, 0x1ff, PT ;  /* 0x000001ff9e00780c */ /* 0x040fe40003fa4070 */
        /* <DEDUP_REMOVED lines=60> */
[----:B------:R-:W4:Y:S02]  /*2ff10*/  SHFL.BFLY PT, R0, R155, 0x1, 0x1f ;  /* 0x0c201f009b007f89 */ /* 0x000f2400000e0000 */
[----:B----4-:R-:W-:-:S05]  /*2ff20*/  FADD.FTZ R179, R155, R0 ;  /* 0x000000009bb37221 */ /* 0x010fca0000010000 */
[----:B------:R-:W4:Y:S02]  /*2ff30*/  SHFL.BFLY PT, R0, R179, 0x2, 0x1f ;  /* 0x0c401f00b3007f89 */ /* 0x000f2400000e0000 */
[----:B----4-:R-:W-:-:S05]  /*2ff40*/  FADD.FTZ R181, R179, R0 ;  /* 0x00000000b3b57221 */ /* 0x010fca0000010000 */
[----:B------:R-:W1:Y:S02]  /*2ff50*/  SHFL.BFLY PT, R0, R181, 0x4, 0x1f ;  /* 0x0c801f00b5007f89 */ /* 0x000e6400000e0000 */
[----:B-123--:R-:W-:Y:S01]  /*2ff60*/  FADD.FTZ R183, R181, R0 ;  /* 0x00000000b5b77221 */ /* 0x00efe20000010000 */
[----:B------:R-:W-:-:S04]  /*2ff70*/  MOV R181, RZ ;  /* 0x000000ff00b57202 */ /* 0x000fc80000000f00 */
        /* <DEDUP_REMOVED lines=140> */
.L_x_32024:
[----:B------:R-:W-:Y:S05]  /*30840*/  BSYNC.RECONVERGENT B0 ;  /* 0x0000000000007941 */ /* 0x000fea0003800200 */
.L_x_32023:
        /* <DEDUP_REMOVED lines=13> */
.L_x_32026:
[----:B------:R-:W-:Y:S05]  /*30920*/  BSYNC.RECONVERGENT B0 ;  /* 0x0000000000007941 */ /* 0x000fea0003800200 */
.L_x_32025:
        /* <DEDUP_REMOVED lines=31> */
[----:B--2---:R-:W-:Y:S02]  /*30b20*/  FADD.FTZ R0, R155, R0 ;  /* 0x000000009b007221 */ /* 0x004fe40000010000 */
[----:B------:R-:W-:Y:S01]  /*30b30*/  FMUL.FTZ R182, R187, R182 ;  /* 0x000000b6bbb67220 */ /* 0x000fe20000410000 */
[----:B---3--:R-:W-:Y:S02]  /*30b40*/  FMUL.FTZ R181, R179, R186 ;  /* 0x000000bab3b57220 */ /* 0x008fe40000410000 */
[----:B------:R-:W1:Y:S01]  /*30b50*/  @!P4 LDC.64 R186, c[0x0][0x3c8] ;  /* 0x0000f200ffbacb82 */ /* 0x000e620000000a00 */
[----:B------:R-:W-:-:S03]  /*30b60*/  FMUL.FTZ R182, R182, R196 ;  /* 0x000000c4b6b67220 */ /* 0x000fc60000410000 */
[----:B------:R-:W2:Y:S01]  /*30b70*/  SHFL.IDX PT, R181, R181, RZ, 0x1f ;  /* 0x00001fffb5b57589 */ /* 0x000ea200000e0000 */
[----:B------:R-:W-:-:S03]  /*30b80*/  FFMA.FTZ R179, R179, R182, R0 ;  /* 0x000000b6b3b37223 */ /* 0x000fc60000010000 */
[----:B------:R-:W3:Y:S02]  /*30b90*/  @!P4 LDC.64 R182, c[0x0][0x3c0] ;  /* 0x0000f000ffb6cb82 */ /* 0x000ee40000000a00 */
[----:B------:R-:W0:Y:S01]  /*30ba0*/  SHFL.IDX PT, R192, R179, RZ, 0x1f ;  /* 0x00001fffb3c07589 */ /* 0x000e2200000e0000 */
[----:B-1----:R-:W-:-:S04]  /*30bb0*/  @!P4 IMAD.WIDE R186, R156, 0x4, R186 ;  /* 0x000000049cbac825 */ /* 0x002fc800078e02ba */
[----:B--2---:R-:W-:Y:S01]  /*30bc0*/  FMUL.FTZ R0, R181, R181 ;  /* 0x000000b5b5007220 */ /* 0x004fe20000410000 */
[----:B---3--:R-:W-:-:S04]  /*30bd0*/  @!P4 IMAD.WIDE R182, R156, 0x4, R182 ;  /* 0x000000049cb6c825 */ /* 0x008fc800078e02b6 */
[----:B------:R-:W-:Y:S01]  /*30be0*/  FSEL R155, R0, RZ, P3 ;  /* 0x000000ff009b7208 */ /* 0x000fe20001800000 */
[----:B0-----:R-:W-:Y:S01]  /*30bf0*/  FFMA.FTZ R0, R192, UR14, R191 ;  /* 0x0000000ec0007c23 */ /* 0x001fe200080100bf */
[----:B------:R0:W-:Y:S03]  /*30c00*/  @!P4 STG.E desc[UR6][R182.64], R181 ;  /* 0x000000b5b600c986 */ /* 0x0001e6000c101906 */
[----:B------:R-:W-:-:S06]  /*30c10*/  FADD.FTZ R0, R0, R155 ;  /* 0x0000009b00007221 */ /* 0x000fcc0000010000 */
        /* <DEDUP_REMOVED lines=60> */
.L_x_32029:
[----:B------:R-:W-:Y:S05]  /*30fe0*/  BSYNC.RECONVERGENT B0 ;  /* 0x0000000000007941 */ /* 0x000fea0003800200 */
.L_x_32028:
        /* <DEDUP_REMOVED lines=51> */
.L_x_32031:
[----:B------:R-:W-:Y:S05]  /*31320*/  BSYNC.RECONVERGENT B0 ;  /* 0x0000000000007941 */ /* 0x000fea0003800200 */
.L_x_32030:
        /* <DEDUP_REMOVED lines=51> */
.L_x_32033:
[----:B------:R-:W-:Y:S05]  /*31660*/  BSYNC.RECONVERGENT B0 ;  /* 0x0000000000007941 */ /* 0x000fea0003800200 */
.L_x_32032:
[----:B------:R-:W-:Y:S01]  /*31670*/  ISETP.NE.AND P0, PT, R189, RZ, PT ;  /* 0x000000ffbd00720c */ /* 0x000fe20003f05270 */
[----:B------:R-:W-:-:S12]  /*31680*/  BSSY.RECONVERGENT B0, `(.L_x_32034) ;  /* 0x0000032000007945 */ /* 0x000fd80003800200 */
        /* <DEDUP_REMOVED lines=49> */
.L_x_32035:
[----:B------:R-:W-:Y:S05]  /*319a0*/  BSYNC.RECONVERGENT B0 ;  /* 0x0000000000007941 */ /* 0x000fea0003800200 */
.L_x_32034:
[----:B------:R-:W-:Y:S01]  /*319b0*/  ISETP.NE.AND P0, PT, R190, RZ, PT ;  /* 0x000000ffbe00720c */ /* 0x000fe20003f05270 */
[----:B------:R-:W-:-:S12]  /*319c0*/  BSSY.RECONVERGENT B0, `(.L_x_32036) ;  /* 0x0000032000007945 */ /* 0x000fd80003800200 */
[----:B------:R-:W-:Y:S05]  /*319d0*/  @!P0 BRA `(.L_x_32037) ;  /* 0x0000000000c08947 */ /* 0x000fea0003800000 */
[--C-:B0123--:R-:W-:Y:S01]  /*319e0*/  FADD.FTZ R183, R132, -R179.reuse ;  /* 0x800000b384b77221 */ /* 0x10ffe20000010000 */
        /* <DEDUP_REMOVED lines=47> */
.L_x_32037:
[----:B------:R-:W-:Y:S05]  /*31ce0*/  BSYNC.RECONVERGENT B0 ;  /* 0x0000000000007941 */ /* 0x000fea0003800200 */
.L_x_32036:
[----:B------:R-:W-:Y:S04]  /*31cf0*/  BSSY.RECONVERGENT B0, `(.L_x_32038) ;  /* 0x0000032000007945 */ /* 0x000fe80003800200 */
[----:B------:R-:W-:Y:S05]  /*31d00*/  @!P1 BRA `(.L_x_32039) ;  /* 0x0000000000c09947 */ /* 0x000fea0003800000 */
[--C-:B01234-:R-:W-:Y:S01]  /*31d10*/  FADD.FTZ R183, R140, -R179.reuse ;  /* 0x800000b38cb77221 */ /* 0x11ffe20000010000 */
        /* <DEDUP_REMOVED lines=47> */
.L_x_32039:
[----:B------:R-:W-:Y:S05]  /*32010*/  BSYNC.RECONVERGENT B0 ;  /* 0x0000000000007941 */ /* 0x000fea0003800200 */
.L_x_32038:
        /* <DEDUP_REMOVED lines=49> */
.L_x_32040:
[----:B------:R-:W-:Y:S05]  /*32330*/  BSYNC.RECONVERGENT B0 ;  /* 0x0000000000007941 */ /* 0x000fea0003800200 */
.L_x_32027:
[----:B01234-:R-:W0:Y:S01]  /*32340*/  LDC.64 R152, c[0x0][0x380] ;  /* 0x0000e000ff987b82 */ /* 0x01fe220000000a00 */
[----:B------:R-:W-:Y:S01]  /*32350*/  UPLOP3.LUT UP1, UPT, UPT, UPT, UP1, 0x40, 0x4 ;  /* 0x000000000004789c */ /* 0x000fe20003f2e810 */
[----:B0-----:R-:W-:-:S04]  /*32360*/  IADD3 R156, PT, PT, R156, R152, RZ ;  /* 0x000000989c9c7210 */ /* 0x001fc80007ffe0ff */
[----:B------:R-:W-:-:S13]  /*32370*/  ISETP.GE.AND P0, PT, R156, R153, PT ;  /* 0x000000999c00720c */ /* 0x000fda0003f06270 */
[----:B------:R-:W-:Y:S05]  /*32380*/  @!P0 BRA `(.L_x_32041) ;  /* 0xfffffcec00e08947 */ /* 0x000fea000383ffff */
[----:B------:R-:W-:Y:S05]  /*32390*/  EXIT ;  /* 0x000000000000794d */ /* 0x000fea0003800000 */
.L_x_32042:
        /* <DEDUP_REMOVED lines=14> */
.L_x_42401:


//--------------------- .text._ZN10layer_norm13ln_fwd_kernelINS_13Kernel_traitsI6__halfS2_fS2_fjLj7168ELj1ELj1ELj4ELj16ENS_18Kernel_traits_baseILj7168ES2_S2_fS2_fjLj128EEEEELb1ELb1ELb1ELb1EEEvNS_9FwdParamsE --------------------------
	.section	.text._ZN10layer_norm13ln_fwd_kernelINS_13Kernel_traitsI6__halfS2_fS2_fjLj7168ELj1ELj1ELj4ELj16ENS_18Kernel_traits_baseILj7168ES2_S2_fS2_fjLj128EEEEELb1ELb1ELb1ELb1EEEvNS_9FwdParamsE,"ax",@progbits
	.align	128
        .global         _ZN10layer_norm13ln_fwd_kernelINS_13Kernel_traitsI6__halfS2_fS2_fjLj7168ELj1ELj1ELj4ELj16ENS_18Kernel_traits_baseILj7168ES2_S2_fS2_fjLj128EEEEELb1ELb1ELb1ELb1EEEvNS_9FwdParamsE
        .type           _ZN10layer_norm13ln_fwd_kernelINS_13Kernel_traitsI6__halfS2_fS2_fjLj7168ELj1ELj1ELj4ELj16ENS_18Kernel_traits_baseILj7168ES2_S2_fS2_fjLj128EEEEELb1ELb1ELb1ELb1EEEvNS_9FwdParamsE,@function
        .size           _ZN10layer_norm13ln_fwd_kernelINS_13Kernel_traitsI6__halfS2_fS2_fjLj7168ELj1ELj1ELj4ELj16ENS_18Kernel_traits_baseILj7168ES2_S2_fS2_fjLj128EEEEELb1ELb1ELb1ELb1EEEvNS_9FwdParamsE,(.L_x_42402 - _ZN10layer_norm13ln_fwd_kernelINS_13Kernel_traitsI6__halfS2_fS2_fjLj7168ELj1ELj1ELj4ELj16ENS_18Kernel_traits_baseILj7168ES2_S2_fS2_fjLj128EEEEELb1ELb1ELb1ELb1EEEvNS_9FwdParamsE)
        .other          _ZN10layer_norm13ln_fwd_kernelINS_13Kernel_traitsI6__halfS2_fS2_fjLj7168ELj1ELj1ELj4ELj16ENS_18Kernel_traits_baseILj7168ES2_S2_fS2_fjLj128EEEEELb1ELb1ELb1ELb1EEEvNS_9FwdParamsE,@"STO_CUDA_ENTRY STV_DEFAULT"
_ZN10layer_norm13ln_fwd_kernelINS_13Kernel_traitsI6__halfS2_fS2_fjLj7168ELj1ELj1ELj4ELj16ENS_18Kernel_traits_baseILj7168ES2_S2_fS2_fjLj128EEEEELb1ELb1ELb1ELb1EEEvNS_9FwdParamsE:
.text._ZN10layer_norm13ln_fwd_kernelINS_13Kernel_traitsI6__halfS2_fS2_fjLj7168ELj1ELj1ELj4ELj16ENS_18Kernel_traits_baseILj7168ES2_S2_fS2_fjLj128EEEEELb1ELb1ELb1ELb1EEEvNS_9FwdParamsE:
        /* <DEDUP_REMOVED lines=73> */
.L_x_32043:
[----:B------:R-:W0:Y:S08]  /*0490*/  LDC.64 R4, c[0x0][0x3d0] ;  /* 0x0000f400ff047b82 */ /* 0x000e300000000a00 */
[----:B------:R-:W1:Y:S01]  /*04a0*/  LDC.64 R6, c[0x0][0x3e8] ;  /* 0x0000fa00ff067b82 */ /* 0x000e620000000a00 */
        /* <DEDUP_REMOVED lines=9> */
[C---:B0-----:R-:W-:Y:S01]  /*0540*/  IMAD.WIDE.U32 R28, R31.reuse, 0x10, R4 ;  /* 0x000000101f1c7825 */ /* 0x041fe200078e0004 */
[----:B------:R-:W-:Y:S02]  /*0550*/  CS2R R36, SRZ ;  /* 0x0000000000247805 */ /* 0x000fe4000001ff00 */
[----:B------:R-:W-:Y:S02]  /*0560*/  CS2R R34, SRZ ;  /* 0x0000000000227805 */ /* 0x000fe4000001ff00 */
[----:B------:R-:W-:Y:S01]  /*0570*/  CS2R R32, SRZ ;  /* 0x0000000000207805 */ /* 0x000fe2000001ff00 */
[----:B------:R-:W5:Y:S01]  /*0580*/  LDG.E.128 R172, desc[UR6][R28.64] ;  /* 0x000000061cac7981 */ /* 0x000f62000c1e1d00 */
[----:B-1----:R-:W-:-:S03]  /*0590*/  IMAD.WIDE.U32 R30, R31, 0x10, R6 ;  /* 0x000000101f1e7825 */ /* 0x002fc600078e0006 */
[----:B------:R-:W5:Y:S04]  /*05a0*/  LDG.E.128 R8, desc[UR6][R28.64+0x1000] ;  /* 0x001000061c087981 */ /* 0x000f68000c1e1d00 */
[----:B------:R-:W5:Y:S04]  /*05b0*/  LDG.E.128 R4, desc[UR6][R28.64+0x800] ;  /* 0x000800061c047981 */ /* 0x000f68000c1e1d00 */
[----:B------:R-:W5:Y:S04]  /*05c0*/  LDG.E.128 R12, desc[UR6][R28.64+0x1800] ;  /* 0x001800061c0c7981 */ /* 0x000f68000c1e1d00 */
[----:B------:R-:W5:Y:S04]  /*05d0*/  LDG.E.128 R16, desc[UR6][R28.64+0x2000] ;  /* 0x002000061c107981 */ /* 0x000f68000c1e1d00 */
[----:B------:R-:W5:Y:S04]  /*05e0*/  LDG.E.128 R20, desc[UR6][R28.64+0x2800] ;  /* 0x002800061c147981 */ /* 0x000f68000c1e1d00 */
[----:B------:R0:W5:Y:S04]  /*05f0*/  LDG.E.128 R24, desc[UR6][R28.64+0x3000] ;  /* 0x003000061c187981 */ /* 0x000168000c1e1d00 */
[----:B------:R-:W5:Y:S04]  /*0600*/  LDG.E.128 R56, desc[UR6][R30.64] ;  /* 0x000000061e387981 */ /* 0x000f68000c1e1d00 */
[----:B------:R-:W5:Y:S01]  /*0610*/  LDG.E.128 R60, desc[UR6][R30.64+0x800] ;  /* 0x000800061e3c7981 */ /* 0x000f62000c1e1d00 */
[----:B0-----:R-:W-:-:S03]  /*0620*/  CS2R R28, SRZ ;  /* 0x00000000001c7805 */ /* 0x001fc6000001ff00 */
[----:B------:R-:W5:Y:S04]  /*0630*/  LDG.E.128 R64, desc[UR6][R30.64+0x1000] ;  /* 0x001000061e407981 */ /* 0x000f68000c1e1d00 */
[----:B------:R-:W5:Y:S04]  /*0640*/  LDG.E.128 R68, desc[UR6][R30.64+0x1800] ;  /* 0x001800061e447981 */ /* 0x000f68000c1e1d00 */
[----:B------:R-:W5:Y:S04]  /*0650*/  LDG.E.128 R72, desc[UR6][R30.64+0x2000] ;  /* 0x002000061e487981 */ /* 0x000f68000c1e1d00 */
[----:B------:R-:W5:Y:S04]  /*0660*/  LDG.E.128 R76, desc[UR6][R30.64+0x2800] ;  /* 0x002800061e4c7981 */ /* 0x000f68000c1e1d00 */
[----:B------:R0:W5:Y:S02]  /*0670*/  LDG.E.128 R80, desc[UR6][R30.64+0x3000] ;  /* 0x003000061e507981 */ /* 0x000164000c1e1d00 */
[----:B0-----:R-:W-:-:S07]  /*0680*/  CS2R R30, SRZ ;  /* 0x00000000001e7805 */ /* 0x001fce000001ff00 */
.L_x_32044:
[----:B------:R-:W1:Y:S02]  /*0690*/  LDCU UR4, c[0x0][0x384] ;  /* 0x00007080ff0477ac */ /* 0x000e640008000800 */
[----:B-1----:R-:W-:-:S13]  /*06a0*/  ISETP.GE.AND P0, PT, R154, UR4, PT ;  /* 0x000000049a007c0c */ /* 0x002fda000bf06270 */
[----:B------:R-:W-:Y:S05]  /*06b0*/  @P0 EXIT ;  /* 0x000000000000094d */ /* 0x000fea0003800000 */
[C---:B------:R-:W-:Y:S01]  /*06c0*/  IMAD.HI.U32 R0, R196.reuse, -0x326172a9, RZ ;  /* 0xcd9e8d57c4007827 */ /* 0x040fe200078e00ff */
[----:B------:R-:W-:Y:S01]  /*06d0*/  LOP3.LUT R169, R169, 0x3, RZ, 0xc0, !PT ;  /* 0x00000003a9a97812 */ /* 0x000fe200078ec0ff */
[----:B------:R-:W1:Y:S02]  /*06e0*/  LDCU UR10, c[0x0][0x404] ;  /* 0x00008080ff0a77ac */ /* 0x000e640008000800 */
[----:B0-----:R-:W-:Y:S01]  /*06f0*/  IMAD.HI.U32 R85, R197, -0x2daee0ad, RZ ;  /* 0xd2511f53c5557827 */ /* 0x001fe200078e00ff */
[----:B------:R-:W-:Y:S01]  /*0700*/  LOP3.LUT R0, R155, R0, R2, 0x96, !PT ;  /* 0x000000009b007212 */ /* 0x000fe200078e9602 */
[----:B------:R-:W0:Y:S02]  /*0710*/  LDCU.U8 UR11, c[0x0][0x410] ;  /* 0x00008200ff0b77ac */ /* 0x000e240008000000 */
[----:B------:R-:W-:Y:S01]  /*0720*/  IMAD R89, R197, -0x2daee0ad, RZ ;  /* 0xd2511f53c5597824 */ /* 0x000fe200078e02ff */
[----:B------:R-:W-:Y:S01]  /*0730*/  LOP3.LUT R85, R85, R3, RZ, 0x3c, !PT ;  /* 0x0000000355557212 */ /* 0x000fe200078e3cff */
        /* <DEDUP_REMOVED lines=56> */
[----:B------:R-:W-:Y:S01]  /*0ac0*/  IMAD.MOV.U32 R159, RZ, RZ, RZ ;  /* 0x000000ffff9f7224 */ /* 0x000fe200078e00ff */
[----:B------:R-:W-:Y:S01]  /*0ad0*/  LOP3.LUT R157, R105, R86, R157, 0x96, !PT ;  /* 0x00000056699d7212 */ /* 0x000fe200078e969d */
[----:B------:R-:W-:Y:S02]  /*0ae0*/  IMAD R158, R85, -0x326172a9, RZ ;  /* 0xcd9e8d57559e7824 */ /* 0x000fe400078e02ff */
[----:B01234-:R-:W-:-:S07]  /*0af0*/  IMAD R168, R0, -0x2daee0ad, RZ ;  /* 0xd2511f5300a87824 */ /* 0x01ffce00078e02ff */
.L_x_32505:
        /* <DEDUP_REMOVED lines=18> */
[----:B------:R-:W-:Y:S01]  /*0c20*/  ISETP.NE.U32.AND P0, PT, RZ, UR8, PT ;  /* 0x00000008ff007c0c */ /* 0x000fe2000bf05070 */
[----:B------:R-:W-:-:S03]  /*0c30*/  IMAD R0, R154, R171, RZ ;  /* 0x000000ab9a007224 */ /* 0x000fc600078e02ff */
[----:B------:R-:W-:Y:S02]  /*0c40*/  ISETP.NE.AND.EX P0, PT, RZ, UR9, PT, P0 ;  /* 0x00000009ff007c0c */ /* 0x000fe4000bf05300 */
[----:B------:R-:W-:-:S04]  /*0c50*/  SHF.R.S32.HI R101, RZ, 0x1f, R0 ;  /* 0x0000001fff657819 */ /* 0x000fc80000011400 */
[----:B------:R-:W-:Y:S01]  /*0c60*/  LEA.HI R101, R101, R0, RZ, 0x3 ;  /* 0x0000000065657211 */ /* 0x000fe200078f18ff */
[C---:B------:R-:W-:Y:S01]  /*0c70*/  VIADD R0, R2.reuse, 0x5384540f ;  /* 0x5384540f02007836 */ /* 0x040fe20000000000 */
[C---:B------:R-:W-:Y:S01]  /*0c80*/  IADD3 R178, PT, PT, R2.reuse, -0x700cb87f, RZ ;  /* 0x8ff3478102b27810 */ /* 0x040fe20007ffe0ff */
        /* <DEDUP_REMOVED lines=8> */
[C---:B------:R-:W-:Y:S01]  /*0d10*/  VIADD R183, R2.reuse, 0x3c6ef372 ;  /* 0x3c6ef37202b77836 */ /* 0x040fe20000000000 */
[C---:B------:R-:W-:Y:S01]  /*0d20*/  IADD3 R193, PT, PT, R3.reuse, -0x695add53, RZ ;  /* 0x96a522ad03c17810 */ /* 0x040fe20007ffe0ff */
[----:B------:R-:W-:Y:S01]  /*0d30*/  VIADD R185, R3, 0x646e171e ;  /* 0x646e171e03b97836 */ /* 0x000fe20000000000 */
[----:B------:R-:W-:Y:S01]  /*0d40*/  LEA.HI.SX32 R147, R101, R170, 0x1d ;  /* 0x000000aa65937211 */ /* 0x000fe200078feaff */
[----:B------:R-:W-:-:S02]  /*0d50*/  VIADD R186, R2, 0xdaa66d2b ;  /* 0xdaa66d2b02ba7836 */ /* 0x000fc40000000000 */
[C---:B------:R-:W-:Y:S02]  /*0d60*/  VIADD R188, R3.reuse, 0xbb67ae85 ;  /* 0xbb67ae8503bc7836 */ /* 0x040fe40000000000 */
[C---:B------:R-:W-:Y:S02]  /*0d70*/  VIADD R189, R2.reuse, 0x9e3779b9 ;  /* 0x9e3779b902bd7836 */ /* 0x040fe40000000000 */
[----:B------:R-:W-:Y:S02]  /*0d80*/  VIADD R191, R2, 0xb54cda56 ;  /* 0xb54cda5602bf7836 */ /* 0x000fe40000000000 */
[----:B------:R-:W-:Y:S01]  /*0d90*/  VIADD R192, R3, 0x76cf5d0a ;  /* 0x76cf5d0a03c07836 */ /* 0x000fe20000000000 */
[----:B0-----:R-:W-:Y:S06]  /*0da0*/  @!P0 BRA `(.L_x_32045) ;  /* 0x0000002800448947 */ /* 0x001fec0003800000 */
[----:B------:R-:W0:Y:S02]  /*0db0*/  LDC.64 R98, c[0x0][0x3a0] ;  /* 0x0000e800ff627b82 */ /* 0x000e240000000a00 */
[----:B0-----:R-:W-:-:S05]  /*0dc0*/  IMAD.WIDE.U32 R98, R147, 0x20, R98 ;  /* 0x0000002093627825 */ /* 0x001fca00078e0062 */
[----:B------:R-:W2:Y:S04]  /*0dd0*/  LDG.E.128 R88, desc[UR6][R98.64] ;  /* 0x0000000662587981 */ /* 0x000ea8000c1e1d00 */
[----:B------:R0:W5:Y:S01]  /*0de0*/  LDG.E.128 R92, desc[UR6][R98.64+0x10] ;  /* 0x00001006625c7981 */ /* 0x000162000c1e1d00 */
[----:B------:R-:W-:-:S13]  /*0df0*/  ISETP.GT.AND P2, PT, R145, RZ, PT ;  /* 0x000000ff9100720c */ /* 0x000fda0003f44270 */
[----:B------:R-:W-:Y:S02]  /*0e00*/  @!P2 IMAD.MOV.U32 R100, RZ, RZ, R169 ;  /* 0x000000ffff64a224 */ /* 0x000fe400078e00a9 */
[----:B------:R-:W-:Y:S01]  /*0e10*/  @!P2 IMAD.MOV.U32 R106, RZ, RZ, R168 ;  /* 0x000000ffff6aa224 */ /* 0x000fe200078e00a8 */
[----:B--2---:R-:W-:Y:S01]  /*0e20*/  @!P2 MOV R96, R88 ;  /* 0x000000580060a202 */ /* 0x004fe20000000f00 */
        /* <DEDUP_REMOVED lines=16> */
.L_x_32048:
        /* <DEDUP_REMOVED lines=12> */
.L_x_32049:
        /* <DEDUP_REMOVED lines=41> */
[----:B------:R-:W-:-:S07]  /*1280*/  LOP3.LUT R156, R193, R156, R107, 0x96, !PT ;  /* 0x0000009cc19c7212 */ /* 0x000fce00078e966b */
.L_x_32047:
        /* <DEDUP_REMOVED lines=11> */
.L_x_32046:
        /* <DEDUP_REMOVED lines=15> */
.L_x_32052:
        /* <DEDUP_REMOVED lines=12> */
.L_x_32053:
        /* <DEDUP_REMOVED lines=42> */
[----:B------:R-:W-:-:S07]  /*1790*/  LOP3.LUT R156, R193, R156, R101, 0x96, !PT ;  /* 0x0000009cc19c7212 */ /* 0x000fce00078e9665 */
.L_x_32051:
        /* <DEDUP_REMOVED lines=11> */
.L_x_32050:
        /* <DEDUP_REMOVED lines=15> */
.L_x_32056:
        /* <DEDUP_REMOVED lines=12> */
.L_x_32057:
        /* <DEDUP_REMOVED lines=43> */
.L_x_32055:
        /* <DEDUP_REMOVED lines=11> */
.L_x_32054:
        /* <DEDUP_REMOVED lines=15> */
.L_x_32060:
        /* <DEDUP_REMOVED lines=12> */
.L_x_32061:
        /* <DEDUP_REMOVED lines=43> */
.L_x_32059:
        /* <DEDUP_REMOVED lines=11> */
.L_x_32058:
[----:B------:R-:W-:Y:S01]  /*2270*/  MOV R102, R101 ;  /* 0x0000006500667202 */ /* 0x000fe20000000f00 */
[----:B-----5:R-:W-:Y:S01]  /*2280*/  IMAD.MOV.U32 R100, RZ, RZ, R92 ;  /* 0x000000ffff647224 */ /* 0x020fe200078e005c */
        /* <DEDUP_REMOVED lines=13> */
.L_x_32064:
        /* <DEDUP_REMOVED lines=12> */
.L_x_32065:
        /* <DEDUP_REMOVED lines=43> */
.L_x_32063:
        /* <DEDUP_REMOVED lines=11> */
.L_x_32062:
        /* <DEDUP_REMOVED lines=15> */
.L_x_32068:
        /* <DEDUP_REMOVED lines=12> */
.L_x_32069:
        /* <DEDUP_REMOVED lines=43> */
.L_x_32067:
        /* <DEDUP_REMOVED lines=11> */
.L_x_32066:
        /* <DEDUP_REMOVED lines=15> */
.L_x_32072:
        /* <DEDUP_REMOVED lines=12> */
.L_x_32073:
        /* <DEDUP_REMOVED lines=43> */
.L_x_32071:
        /* <DEDUP_REMOVED lines=11> */
.L_x_32070:
        /* <DEDUP_REMOVED lines=15> */
.L_x_32076:
        /* <DEDUP_REMOVED lines=12> */
.L_x_32077:
        /* <DEDUP_REMOVED lines=43> */
.L_x_32075:
        /* <DEDUP_REMOVED lines=12> */
.L_x_32045:
[----:B------:R-:W-:Y:S01]  /*36c0*/  MOV R98, R169 ;  /* 0x000000a900627202 */ /* 0x000fe20000000f00 */
[----:B------:R-:W-:Y:S01]  /*36d0*/  IMAD.MOV.U32 R106, RZ, RZ, R168 ;  /* 0x000000ffff6a7224 */ /* 0x000fe200078e00a8 */
[----:B------:R-:W-:Y:S01]  /*36e0*/  MOV R96, RZ ;  /* 0x000000ff00607202 */ /* 0x000fe20000000f00 */
        /* <DEDUP_REMOVED lines=16> */
.L_x_32080:
        /* <DEDUP_REMOVED lines=12> */
.L_x_32081:
        /* <DEDUP_REMOVED lines=42> */
.L_x_32079:
        /* <DEDUP_REMOVED lines=11> */
.L_x_32078:
        /* <DEDUP_REMOVED lines=15> */
.L_x_32084:
        /* <DEDUP_REMOVED lines=12> */
.L_x_32085:
        /* <DEDUP_REMOVED lines=43> */
.L_x_32083:
        /* <DEDUP_REMOVED lines=11> */
.L_x_32082:
        /* <DEDUP_REMOVED lines=15> */
.L_x_32088:
        /* <DEDUP_REMOVED lines=12> */
.L_x_32089:
        /* <DEDUP_REMOVED lines=43> */
.L_x_32087:
        /* <DEDUP_REMOVED lines=11> */
.L_x_32086:
        /* <DEDUP_REMOVED lines=15> */
.L_x_32092:
        /* <DEDUP_REMOVED lines=12> */
.L_x_32093:
        /* <DEDUP_REMOVED lines=43> */
.L_x_32091:
        /* <DEDUP_REMOVED lines=11> */
.L_x_32090:
        /* <DEDUP_REMOVED lines=15> */
.L_x_32096:
        /* <DEDUP_REMOVED lines=12> */
.L_x_32097:
        /* <DEDUP_REMOVED lines=43> */
.L_x_32095:
        /* <DEDUP_REMOVED lines=11> */
.L_x_32094:
        /* <DEDUP_REMOVED lines=15> */
.L_x_32100:
        /* <DEDUP_REMOVED lines=12> */
.L_x_32101:
        /* <DEDUP_REMOVED lines=43> */
.L_x_32099:
        /* <DEDUP_REMOVED lines=11> */
.L_x_32098:
        /* <DEDUP_REMOVED lines=15> */
.L_x_32104:
        /* <DEDUP_REMOVED lines=12> */
.L_x_32105:
        /* <DEDUP_REMOVED lines=43> */
.L_x_32103:
        /* <DEDUP_REMOVED lines=11> */
.L_x_32102:
        /* <DEDUP_REMOVED lines=15> */
.L_x_32107:
        /* <DEDUP_REMOVED lines=12> */
.L_x_32108:
        /* <DEDUP_REMOVED lines=43> */
.L_x_32106:
        /* <DEDUP_REMOVED lines=11> */
.L_x_32074:
[----:B------:R-:W0:Y:S01]  /*5f70*/  LDC.64 R152, c[0x0][0x3a8] ;  /* 0x0000ea00ff987b82 */ /* 0x000e220000000a00 */
[----:B------:R-:W-:Y:S01]  /*5f80*/  @P0 IADD3 R111, PT, PT, R147, 0x80, RZ ;  /* 0x00000080936f0810 */ /* 0x000fe20007ffe0ff */
[----:B------:R-:W-:-:S06]  /*5f90*/  @P1 VIADD R109, R144, 0x80 ;  /* 0x00000080906d1836 */ /* 0x000fcc0000000000 */
        /* <DEDUP_REMOVED lines=28> */
.L_x_32109:
[----:B-----5:R2:W5:Y:S04]  /*6160*/  @P1 LDG.E.128 R84, desc[UR6][R112.64] ;  /* 0x0000000670541981 */ /* 0x020568000c1e1d00 */
[----:B------:R2:W5:Y:S04]  /*6170*/  @P0 LDG.E.128 R88, desc[UR6][R114.64] ;  /* 0x0000000672580981 */ /* 0x000568000c1e1d00 */
[----:B------:R2:W5:Y:S01]  /*6180*/  @P0 LDG.E.128 R92, desc[UR6][R114.64+0x10] ;  /* 0x00001006725c0981 */ /* 0x000562000c1e1d00 */
[----:B------:R-:W-:Y:S05]  /*6190*/  @!P0 BRA `(.L_x_32110) ;  /* 0x0000002800348947 */ /* 0x000fea0003800000 */
[----:B------:R-:W-:Y:S01]  /*61a0*/  ISETP.GT.AND P2, PT, R145, RZ, PT ;  /* 0x000000ff9100720c */ /* 0x000fe20003f44270 */
[----:B--2---:R-:W-:Y:S01]  /*61b0*/  IMAD.MOV.U32 R114, RZ, RZ, R106 ;  /* 0x000000ffff727224 */ /* 0x004fe200078e006a */
[----:B-1----:R-:W-:Y:S02]  /*61c0*/  MOV R108, R107 ;  /* 0x0000006b006c7202 */ /* 0x002fe40000000f00 */
[----:B0----5:R-:W-:-:S09]  /*61d0*/  MOV R104, R88 ;  /* 0x0000005800687202 */ /* 0x021fd20000000f00 */
        /* <DEDUP_REMOVED lines=16> */
.L_x_32113:
        /* <DEDUP_REMOVED lines=12> */
.L_x_32114:
        /* <DEDUP_REMOVED lines=42> */
.L_x_32112:
        /* <DEDUP_REMOVED lines=11> */
.L_x_32111:
        /* <DEDUP_REMOVED lines=15> */
.L_x_32117:
        /* <DEDUP_REMOVED lines=12> */
.L_x_32118:
        /* <DEDUP_REMOVED lines=43> */
.L_x_32116:
[----:B------:R-:W-:Y:S01]  /*6b50*/  I2FP.F32.U32 R105, R105 ;  /* 0x0000006900697245 */ /* 0x000fe20000201000 */
[----:B------:R-:W-:Y:S02]  /*6b60*/  HFMA2 R106, -RZ, RZ, 0.1171875, 0 ;  /* 0x2f800000ff6a7431 */ /* 0x000fe400000001ff */
[----:B------:R-:W-:-:S03]  /*6b70*/  HADD2.F32 R108, -RZ, R84.H1_H1 ;  /* 0x30000054ff6c7230 */ /* 0x000fc60000004100 */
        /* <DEDUP_REMOVED lines=8> */
.L_x_32115:
        /* <DEDUP_REMOVED lines=15> */
.L_x_32121:
        /* <DEDUP_REMOVED lines=12> */
.L_x_32122:
        /* <DEDUP_REMOVED lines=43> */
.L_x_32120:
        /* <DEDUP_REMOVED lines=11> */
.L_x_32119:
        /* <DEDUP_REMOVED lines=15> */
.L_x_32125:
        /* <DEDUP_REMOVED lines=12> */
.L_x_32126:
        /* <DEDUP_REMOVED lines=43> */
.L_x_32124:
        /* <DEDUP_REMOVED lines=11> */
.L_x_32123:
        /* <DEDUP_REMOVED lines=15> */
.L_x_32129:
        /* <DEDUP_REMOVED lines=12> */
.L_x_32130:
        /* <DEDUP_REMOVED lines=43> */
.L_x_32128:
        /* <DEDUP_REMOVED lines=11> */
.L_x_32127:
        /* <DEDUP_REMOVED lines=15> */
.L_x_32133:
        /* <DEDUP_REMOVED lines=12> */
.L_x_32134:
        /* <DEDUP_REMOVED lines=43> */
.L_x_32132:
        /* <DEDUP_REMOVED lines=11> */
.L_x_32131:
        /* <DEDUP_REMOVED lines=15> */
.L_x_32137:
        /* <DEDUP_REMOVED lines=12> */
.L_x_32138:
        /* <DEDUP_REMOVED lines=43> */
.L_x_32136:
        /* <DEDUP_REMOVED lines=11> */
.L_x_32135:
        /* <DEDUP_REMOVED lines=15> */
.L_x_32141:
        /* <DEDUP_REMOVED lines=12> */
.L_x_32142:
        /* <DEDUP_REMOVED lines=43> */
.L_x_32140:
        /* <DEDUP_REMOVED lines=10> */
[----:B------:R-:W-:Y:S01]  /*8a50*/  FFMA.FTZ R111, R112, R111, R95 ;  /* 0x0000006f706f7223 */ /* 0x000fe2000001005f */
[----:B------:R-:W-:Y:S06]  /*8a60*/  BRA `(.L_x_32139) ;  /* 0x00000028002c7947 */ /* 0x000fec0003800000 */
.L_x_32110:
[----:B-1----:R-:W-:Y:S01]  /*8a70*/  IMAD.MOV.U32 R108, RZ, RZ, R107 ;  /* 0x000000ffff6c7224 */ /* 0x002fe200078e006b */
[----:B--2---:R-:W-:Y:S01]  /*8a80*/  MOV R114, R106 ;  /* 0x0000006a00727202 */ /* 0x004fe20000000f00 */
[----:B0-----:R-:W-:Y:S01]  /*8a90*/  IMAD.MOV.U32 R104, RZ, RZ, RZ ;  /* 0x000000ffff687224 */ /* 0x001fe200078e00ff */
        /* <DEDUP_REMOVED lines=16> */
.L_x_32145:
        /* <DEDUP_REMOVED lines=12> */
.L_x_32146:
        /* <DEDUP_REMOVED lines=42> */
.L_x_32144:
        /* <DEDUP_REMOVED lines=11> */
.L_x_32143:
        /* <DEDUP_REMOVED lines=15> */
.L_x_32149:
        /* <DEDUP_REMOVED lines=12> */
.L_x_32150:
        /* <DEDUP_REMOVED lines=43> */
.L_x_32148:
        /* <DEDUP_REMOVED lines=11> */
.L_x_32147:
        /* <DEDUP_REMOVED lines=15> */
.L_x_32153:
        /* <DEDUP_REMOVED lines=12> */
.L_x_32154:
        /* <DEDUP_REMOVED lines=43> */
.L_x_32152:
        /* <DEDUP_REMOVED lines=11> */
.L_x_32151:
        /* <DEDUP_REMOVED lines=15> */
.L_x_32157:
        /* <DEDUP_REMOVED lines=12> */
.L_x_32158:
        /* <DEDUP_REMOVED lines=43> */
.L_x_32156:
        /* <DEDUP_REMOVED lines=11> */
.L_x_32155:
        /* <DEDUP_REMOVED lines=15> */
.L_x_32161:
        /* <DEDUP_REMOVED lines=12> */
.L_x_32162:
        /* <DEDUP_REMOVED lines=39> */
[----:B------:R-:W-:Y:S02]  /*a300*/  HFMA2 R110, -RZ, RZ, 0, 0 ;  /* 0x00000000ff6e7431 */ /* 0x000fe400000001ff */
[----:B------:R-:W-:Y:S01]  /*a310*/  IMAD.MOV.U32 R158, RZ, RZ, R112 ;  /* 0x000000ffff9e7224 */ /* 0x000fe200078e0070 */
[----:B------:R-:W-:Y:S01]  /*a320*/  LOP3.LUT R156, R193, R156, R109, 0x96, !PT ;  /* 0x0000009cc19c7212 */ /* 0x000fe200078e966d */
[----:B------:R-:W-:-:S07]  /*a330*/  IMAD.MOV.U32 R114, RZ, RZ, R108 ;  /* 0x000000ffff727224 */ /* 0x000fce00078e006c */
.L_x_32160:
        /* <DEDUP_REMOVED lines=11> */
.L_x_32159:
        /* <DEDUP_REMOVED lines=15> */
.L_x_32165:
        /* <DEDUP_REMOVED lines=12> */
.L_x_32166:
        /* <DEDUP_REMOVED lines=43> */
.L_x_32164:
        /* <DEDUP_REMOVED lines=11> */
.L_x_32163:
        /* <DEDUP_REMOVED lines=15> */
.L_x_32169:
        /* <DEDUP_REMOVED lines=12> */
.L_x_32170:
        /* <DEDUP_REMOVED lines=43> */
.L_x_32168:
        /* <DEDUP_REMOVED lines=11> */
.L_x_32167:
        /* <DEDUP_REMOVED lines=15> */
.L_x_32172:
        /* <DEDUP_REMOVED lines=12> */
.L_x_32173:
        /* <DEDUP_REMOVED lines=43> */
.L_x_32171:
        /* <DEDUP_REMOVED lines=11> */
.L_x_32139:
        /* <DEDUP_REMOVED lines=32> */
.L_x_32174:
[----:B-----5:R1:W5:Y:S04]  /*b520*/  @P1 LDG.E.128 R84, desc[UR6][R116.64] ;  /* 0x0000000674541981 */ /* 0x020368000c1e1d00 */
[----:B------:R1:W5:Y:S04]  /*b530*/  @P0 LDG.E.128 R88, desc[UR6][R118.64] ;  /* 0x0000000676580981 */ /* 0x000368000c1e1d00 */
[----:B------:R1:W5:Y:S01]  /*b540*/  @P0 LDG.E.128 R92, desc[UR6][R118.64+0x10] ;  /* 0x00001006765c0981 */ /* 0x000362000c1e1d00 */
[----:B------:R-:W-:Y:S05]  /*b550*/  @!P0 BRA `(.L_x_32175) ;  /* 0x0000002800348947 */ /* 0x000fea0003800000 */
[----:B------:R-:W-:Y:S01]  /*b560*/  ISETP.GT.AND P2, PT, R145, RZ, PT ;  /* 0x000000ff9100720c */ /* 0x000fe20003f44270 */
[----:B-1----:R-:W-:Y:S01]  /*b570*/  IMAD.MOV.U32 R116, RZ, RZ, R115 ;  /* 0x000000ffff747224 */ /* 0x002fe200078e0073 */
[----:B0-----:R-:W-:Y:S01]  /*b580*/  MOV R122, R114 ;  /* 0x00000072007a7202 */ /* 0x001fe20000000f00 */
        /* <DEDUP_REMOVED lines=17> */
.L_x_32178:
        /* <DEDUP_REMOVED lines=12> */
.L_x_32179:
        /* <DEDUP_REMOVED lines=42> */
.L_x_32177:
        /* <DEDUP_REMOVED lines=11> */
.L_x_32176:
        /* <DEDUP_REMOVED lines=15> */
.L_x_32182:
        /* <DEDUP_REMOVED lines=12> */
.L_x_32183:
        /* <DEDUP_REMOVED lines=43> */
.L_x_32181:
        /* <DEDUP_REMOVED lines=11> */
.L_x_32180:
        /* <DEDUP_REMOVED lines=15> */
.L_x_32186:
        /* <DEDUP_REMOVED lines=12> */
.L_x_32187:
        /* <DEDUP_REMOVED lines=43> */
.L_x_32185:
        /* <DEDUP_REMOVED lines=11> */
.L_x_32184:
        /* <DEDUP_REMOVED lines=15> */
.L_x_32190:
        /* <DEDUP_REMOVED lines=12> */
.L_x_32191:
        /* <DEDUP_REMOVED lines=43> */
.L_x_32189:
        /* <DEDUP_REMOVED lines=11> */
.L_x_32188:
        /* <DEDUP_REMOVED lines=15> */
.L_x_32194:
        /* <DEDUP_REMOVED lines=12> */
.L_x_32195:
        /* <DEDUP_REMOVED lines=43> */
.L_x_32193:
        /* <DEDUP_REMOVED lines=11> */
.L_x_32192:
        /* <DEDUP_REMOVED lines=15> */
.L_x_32198:
        /* <DEDUP_REMOVED lines=12> */
.L_x_32199:
        /* <DEDUP_REMOVED lines=43> */
.L_x_32197:
        /* <DEDUP_REMOVED lines=11> */
.L_x_32196:
        /* <DEDUP_REMOVED lines=15> */
.L_x_32202:
        /* <DEDUP_REMOVED lines=12> */
.L_x_32203:
        /* <DEDUP_REMOVED lines=43> */
.L_x_32201:
        /* <DEDUP_REMOVED lines=11> */
.L_x_32200:
        /* <DEDUP_REMOVED lines=15> */
.L_x_32206:
        /* <DEDUP_REMOVED lines=12> */
.L_x_32207:
        /* <DEDUP_REMOVED lines=43> */
.L_x_32205:
        /* <DEDUP_REMOVED lines=12> */
.L_x_32175:
[----:B0-----:R-:W-:Y:S01]  /*de30*/  HFMA2 R112, -RZ, RZ, 0, 0 ;  /* 0x00000000ff707431 */ /* 0x001fe200000001ff */
[----:B-1----:R-:W-:Y:S01]  /*de40*/  MOV R116, R115 ;  /* 0x0000007300747202 */ /* 0x002fe20000000f00 */
        /* <DEDUP_REMOVED lines=17> */
.L_x_32210:
        /* <DEDUP_REMOVED lines=12> */
.L_x_32211:
        /* <DEDUP_REMOVED lines=42> */
.L_x_32209:
        /* <DEDUP_REMOVED lines=11> */
.L_x_32208:
        /* <DEDUP_REMOVED lines=15> */
.L_x_32214:
        /* <DEDUP_REMOVED lines=12> */
.L_x_32215:
        /* <DEDUP_REMOVED lines=43> */
.L_x_32213:
        /* <DEDUP_REMOVED lines=11> */
.L_x_32212:
        /* <DEDUP_REMOVED lines=15> */
.L_x_32218:
        /* <DEDUP_REMOVED lines=12> */
.L_x_32219:
        /* <DEDUP_REMOVED lines=43> */
.L_x_32217:
        /* <DEDUP_REMOVED lines=11> */
.L_x_32216:
        /* <DEDUP_REMOVED lines=15> */
.L_x_32222:
        /* <DEDUP_REMOVED lines=12> */
.L_x_32223:
        /* <DEDUP_REMOVED lines=43> */
.L_x_32221:
        /* <DEDUP_REMOVED lines=11> */
.L_x_32220:
        /* <DEDUP_REMOVED lines=15> */
.L_x_32226:
        /* <DEDUP_REMOVED lines=12> */
.L_x_32227:
        /* <DEDUP_REMOVED lines=43> */
.L_x_32225:
        /* <DEDUP_REMOVED lines=11> */
.L_x_32224:
        /* <DEDUP_REMOVED lines=15> */
.L_x_32230:
        /* <DEDUP_REMOVED lines=12> */
.L_x_32231:
        /* <DEDUP_REMOVED lines=43> */
.L_x_32229:
        /* <DEDUP_REMOVED lines=11> */
.L_x_32228:
        /* <DEDUP_REMOVED lines=15> */
.L_x_32234:
        /* <DEDUP_REMOVED lines=12> */
.L_x_32235:
        /* <DEDUP_REMOVED lines=43> */
.L_x_32233:
        /* <DEDUP_REMOVED lines=11> */
.L_x_32232:
        /* <DEDUP_REMOVED lines=15> */
.L_x_32237:
        /* <DEDUP_REMOVED lines=12> */
.L_x_32238:
        /* <DEDUP_REMOVED lines=43> */
.L_x_32236:
        /* <DEDUP_REMOVED lines=11> */
.L_x_32204:
[C---:B------:R-:W-:Y:S01]  /*106e0*/  VIADD R127, R147.reuse, 0x100 ;  /* 0x00000100937f7836 */ /* 0x040fe20000000000 */
        /* <DEDUP_REMOVED lines=31> */
.L_x_32239:
[----:B-----5:R1:W5:Y:S04]  /*108e0*/  @P1 LDG.E.128 R84, desc[UR6][R120.64] ;  /* 0x0000000678541981 */ /* 0x020368000c1e1d00 */
[----:B------:R1:W5:Y:S04]  /*108f0*/  @P0 LDG.E.128 R88, desc[UR6][R124.64] ;  /* 0x000000067c580981 */ /* 0x000368000c1e1d00 */
[----:B------:R1:W5:Y:S01]  /*10900*/  @P0 LDG.E.128 R92, desc[UR6][R124.64+0x10] ;  /* 0x000010067c5c0981 */ /* 0x000362000c1e1d00 */
[----:B------:R-:W-:Y:S05]  /*10910*/  @!P0 BRA `(.L_x_32240) ;  /* 0x0000002800348947 */ /* 0x000fea0003800000 */
[----:B------:R-:W-:Y:S01]  /*10920*/  ISETP.GT.AND P2, PT, R145, RZ, PT ;  /* 0x000000ff9100720c */ /* 0x000fe20003f44270 */
[----:B0-----:R-:W-:Y:S01]  /*10930*/  IMAD.MOV.U32 R130, RZ, RZ, R122 ;  /* 0x000000ffff827224 */ /* 0x001fe200078e007a */
[----:B-1----:R-:W-:Y:S02]  /*10940*/  MOV R124, R123 ;  /* 0x0000007b007c7202 */ /* 0x002fe40000000f00 */
        /* <DEDUP_REMOVED lines=17> */
.L_x_32243:
        /* <DEDUP_REMOVED lines=12> */
.L_x_32244:
        /* <DEDUP_REMOVED lines=42> */
.L_x_32242:
        /* <DEDUP_REMOVED lines=11> */
.L_x_32241:
        /* <DEDUP_REMOVED lines=15> */
.L_x_32247:
        /* <DEDUP_REMOVED lines=12> */
.L_x_32248:
        /* <DEDUP_REMOVED lines=43> */
.L_x_32246:
        /* <DEDUP_REMOVED lines=11> */
.L_x_32245:
        /* <DEDUP_REMOVED lines=15> */
.L_x_32251:
        /* <DEDUP_REMOVED lines=12> */
.L_x_32252:
        /* <DEDUP_REMOVED lines=43> */
.L_x_32250:
        /* <DEDUP_REMOVED lines=11> */
.L_x_32249:
        /* <DEDUP_REMOVED lines=15> */
.L_x_32255:
        /* <DEDUP_REMOVED lines=12> */
.L_x_32256:
        /* <DEDUP_REMOVED lines=43> */
.L_x_32254:
        /* <DEDUP_REMOVED lines=11> */
.L_x_32253:
        /* <DEDUP_REMOVED lines=15> */
.L_x_32259:
        /* <DEDUP_REMOVED lines=12> */
.L_x_32260:
        /* <DEDUP_REMOVED lines=43> */
.L_x_32258:
        /* <DEDUP_REMOVED lines=11> */
.L_x_32257:
        /* <DEDUP_REMOVED lines=15> */
.L_x_32263:
        /* <DEDUP_REMOVED lines=12> */
.L_x_32264:
        /* <DEDUP_REMOVED lines=43> */
.L_x_32262:
        /* <DEDUP_REMOVED lines=11> */
.L_x_32261:
        /* <DEDUP_REMOVED lines=15> */
.L_x_32267:
        /* <DEDUP_REMOVED lines=12> */
.L_x_32268:
        /* <DEDUP_REMOVED lines=43> */
.L_x_32266:
        /* <DEDUP_REMOVED lines=11> */
.L_x_32265:
        /* <DEDUP_REMOVED lines=15> */
.L_x_32271:
        /* <DEDUP_REMOVED lines=12> */
.L_x_32272:
        /* <DEDUP_REMOVED lines=43> */
.L_x_32270:
        /* <DEDUP_REMOVED lines=12> */
.L_x_32240:
[----:B-1----:R-:W-:Y:S01]  /*131f0*/  IMAD.MOV.U32 R124, RZ, RZ, R123 ;  /* 0x000000ffff7c7224 */ /* 0x002fe200078e007b */
[----:B0-----:R-:W-:Y:S01]  /*13200*/  MOV R130, R122 ;  /* 0x0000007a00827202 */ /* 0x001fe20000000f00 */
        /* <DEDUP_REMOVED lines=17> */
.L_x_32275:
        /* <DEDUP_REMOVED lines=12> */
.L_x_32276:
        /* <DEDUP_REMOVED lines=42> */
.L_x_32274:
        /* <DEDUP_REMOVED lines=11> */
.L_x_32273:
        /* <DEDUP_REMOVED lines=15> */
.L_x_32279:
        /* <DEDUP_REMOVED lines=12> */
.L_x_32280:
        /* <DEDUP_REMOVED lines=43> */
.L_x_32278:
        /* <DEDUP_REMOVED lines=11> */
.L_x_32277:
        /* <DEDUP_REMOVED lines=15> */
.L_x_32283:
        /* <DEDUP_REMOVED lines=12> */
.L_x_32284:
        /* <DEDUP_REMOVED lines=43> */
.L_x_32282:
        /* <DEDUP_REMOVED lines=11> */
.L_x_32281:
        /* <DEDUP_REMOVED lines=15> */
.L_x_32287:
        /* <DEDUP_REMOVED lines=12> */
.L_x_32288:
        /* <DEDUP_REMOVED lines=43> */
.L_x_32286:
        /* <DEDUP_REMOVED lines=11> */
.L_x_32285:
        /* <DEDUP_REMOVED lines=15> */
.L_x_32291:
        /* <DEDUP_REMOVED lines=12> */
.L_x_32292:
        /* <DEDUP_REMOVED lines=43> */
.L_x_32290:
        /* <DEDUP_REMOVED lines=11> */
.L_x_32289:
        /* <DEDUP_REMOVED lines=15> */
.L_x_32295:
        /* <DEDUP_REMOVED lines=12> */
.L_x_32296:
        /* <DEDUP_REMOVED lines=43> */
.L_x_32294:
        /* <DEDUP_REMOVED lines=11> */
.L_x_32293:
        /* <DEDUP_REMOVED lines=15> */
.L_x_32299:
        /* <DEDUP_REMOVED lines=12> */
.L_x_32300:
        /* <DEDUP_REMOVED lines=43> */
.L_x_32298:
        /* <DEDUP_REMOVED lines=11> */
.L_x_32297:
        /* <DEDUP_REMOVED lines=15> */
.L_x_32302:
        /* <DEDUP_REMOVED lines=12> */
.L_x_32303:
        /* <DEDUP_REMOVED lines=43> */
.L_x_32301:
        /* <DEDUP_REMOVED lines=11> */
.L_x_32269:
        /* <DEDUP_REMOVED lines=32> */
.L_x_32304:
[----:B-----5:R1:W5:Y:S04]  /*15ca0*/  @P1 LDG.E.128 R84, desc[UR6][R128.64] ;  /* 0x0000000680541981 */ /* 0x020368000c1e1d00 */
[----:B------:R1:W5:Y:S04]  /*15cb0*/  @P0 LDG.E.128 R88, desc[UR6][R132.64] ;  /* 0x0000000684580981 */ /* 0x000368000c1e1d00 */
[----:B------:R1:W5:Y:S01]  /*15cc0*/  @P0 LDG.E.128 R92, desc[UR6][R132.64+0x10] ;  /* 0x00001006845c0981 */ /* 0x000362000c1e1d00 */
[----:B------:R-:W-:Y:S05]  /*15cd0*/  @!P0 BRA `(.L_x_32305) ;  /* 0x0000002800348947 */ /* 0x000fea0003800000 */
[----:B------:R-:W-:Y:S01]  /*15ce0*/  ISETP.GT.AND P2, PT, R145, RZ, PT ;  /* 0x000000ff9100720c */ /* 0x000fe20003f44270 */
[----:B-1----:R-:W-:Y:S01]  /*15cf0*/  IMAD.MOV.U32 R132, RZ, RZ, R131 ;  /* 0x000000ffff847224 */ /* 0x002fe200078e0083 */
        /* <DEDUP_REMOVED lines=18> */
.L_x_32308:
        /* <DEDUP_REMOVED lines=12> */
.L_x_32309:
[----:B------:R-:W-:Y:S01]  /*15ee0*/  IMAD.WIDE.U32 R132, R196, -0x326172a9, RZ ;  /* 0xcd9e8d57c4847825 */ /* 0x000fe200078e00ff */
[----:B------:R-:W-:-:S04]  /*15ef0*/  LOP3.LUT R136, R159, R129, R3, 0x96, !PT ;  /* 0x000000819f887212 */ /* 0x000fc800078e9603 */
[----:B0-----:R-:W-:Y:S01]  /*15f00*/  LOP3.LUT R134, R155, R133, R2, 0x96, !PT ;  /* 0x000000859b867212 */ /* 0x001fe200078e9602 */
        /* <DEDUP_REMOVED lines=39> */
.L_x_32307:
        /* <DEDUP_REMOVED lines=11> */
.L_x_32306:
        /* <DEDUP_REMOVED lines=15> */
.L_x_32312:
        /* <DEDUP_REMOVED lines=12> */
.L_x_32313:
[----:B------:R-:W-:Y:S01]  /*163e0*/  IMAD.WIDE.U32 R132, R196, -0x326172a9, RZ ;  /* 0xcd9e8d57c4847825 */ /* 0x000fe200078e00ff */
[----:B------:R-:W-:Y:S02]  /*163f0*/  LOP3.LUT R136, R159, R131, R3, 0x96, !PT ;  /* 0x000000839f887212 */ /* 0x000fe400078e9603 */
[----:B------:R-:W-:Y:S02]  /*16400*/  MOV R129, R138 ;  /* 0x0000008a00817202 */ /* 0x000fe40000000f00 */
        /* <DEDUP_REMOVED lines=40> */
.L_x_32311:
        /* <DEDUP_REMOVED lines=11> */
.L_x_32310:
        /* <DEDUP_REMOVED lines=15> */
.L_x_32316:
        /* <DEDUP_REMOVED lines=12> */
.L_x_32317:
        /* <DEDUP_REMOVED lines=43> */
.L_x_32315:
        /* <DEDUP_REMOVED lines=11> */
.L_x_32314:
        /* <DEDUP_REMOVED lines=15> */
.L_x_32320:
        /* <DEDUP_REMOVED lines=12> */
.L_x_32321:
[----:B0-----:R-:W-:Y:S01]  /*16e00*/  IMAD.WIDE.U32 R134, R196, -0x326172a9, RZ ;  /* 0xcd9e8d57c4867825 */ /* 0x001fe200078e00ff */
        /* <DEDUP_REMOVED lines=42> */
.L_x_32319:
[----:B------:R-:W-:Y:S01]  /*170b0*/  I2FP.F32.U32 R131, R131 ;  /* 0x0000008300837245 */ /* 0x000fe20000201000 */
[----:B0-----:R-:W-:Y:S02]  /*170c0*/  HADD2.F32 R134, -RZ, R85.H1_H1 ;  /* 0x30000055ff867230 */ /* 0x001fe40000004100 */
        /* <DEDUP_REMOVED lines=9> */
.L_x_32318:
[----:B0-----:R-:W-:Y:S01]  /*17160*/  MOV R134, R133 ;  /* 0x0000008500867202 */ /* 0x001fe20000000f00 */
        /* <DEDUP_REMOVED lines=14> */
.L_x_32324:
        /* <DEDUP_REMOVED lines=12> */
.L_x_32325:
        /* <DEDUP_REMOVED lines=43> */
.L_x_32323:
        /* <DEDUP_REMOVED lines=11> */
.L_x_32322:
        /* <DEDUP_REMOVED lines=15> */
.L_x_32328:
        /* <DEDUP_REMOVED lines=12> */
.L_x_32329:
        /* <DEDUP_REMOVED lines=43> */
.L_x_32327:
        /* <DEDUP_REMOVED lines=11> */
.L_x_32326:
        /* <DEDUP_REMOVED lines=15> */
.L_x_32332:
        /* <DEDUP_REMOVED lines=12> */
.L_x_32333:
        /* <DEDUP_REMOVED lines=43> */
.L_x_32331:
        /* <DEDUP_REMOVED lines=11> */
.L_x_32330:
        /* <DEDUP_REMOVED lines=15> */
.L_x_32336:
        /* <DEDUP_REMOVED lines=12> */
.L_x_32337:
        /* <DEDUP_REMOVED lines=43> */
.L_x_32335:
        /* <DEDUP_REMOVED lines=12> */
.L_x_32305:
[----:B-1----:R-:W-:Y:S01]  /*185b0*/  HFMA2 R128, -RZ, RZ, 0, 0 ;  /* 0x00000000ff807431 */ /* 0x002fe200000001ff */
        /* <DEDUP_REMOVED lines=18> */
.L_x_32340:
        /* <DEDUP_REMOVED lines=12> */
.L_x_32341:
        /* <DEDUP_REMOVED lines=42> */
.L_x_32339:
        /* <DEDUP_REMOVED lines=11> */
.L_x_32338:
        /* <DEDUP_REMOVED lines=15> */
.L_x_32344:
        /* <DEDUP_REMOVED lines=12> */
.L_x_32345:
[----:B------:R-:W-:Y:S01]  /*18ca0*/  IMAD.WIDE.U32 R132, R196, -0x326172a9, RZ ;  /* 0xcd9e8d57c4847825 */ /* 0x000fe200078e00ff */
[----:B------:R-:W-:-:S03]  /*18cb0*/  LOP3.LUT R136, R159, R131, R3, 0x96, !PT ;  /* 0x000000839f887212 */ /* 0x000fc600078e9603 */
[----:B------:R-:W-:Y:S01]  /*18cc0*/  IMAD.MOV.U32 R129, RZ, RZ, R138 ;  /* 0x000000ffff817224 */ /* 0x000fe200078e008a */
        /* <DEDUP_REMOVED lines=40> */
.L_x_32343:
        /* <DEDUP_REMOVED lines=11> */
.L_x_32342:
        /* <DEDUP_REMOVED lines=15> */
.L_x_32348:
        /* <DEDUP_REMOVED lines=12> */
.L_x_32349:
        /* <DEDUP_REMOVED lines=43> */
.L_x_32347:
        /* <DEDUP_REMOVED lines=11> */
.L_x_32346:
        /* <DEDUP_REMOVED lines=15> */
.L_x_32352:
        /* <DEDUP_REMOVED lines=12> */
.L_x_32353:
[----:B0-----:R-:W-:Y:S01]  /*196c0*/  IMAD.WIDE.U32 R134, R196, -0x326172a9, RZ ;  /* 0xcd9e8d57c4867825 */ /* 0x001fe200078e00ff */
        /* <DEDUP_REMOVED lines=42> */
.L_x_32351:
[----:B------:R-:W-:Y:S01]  /*19970*/  I2FP.F32.U32 R131, R131 ;  /* 0x0000008300837245 */ /* 0x000fe20000201000 */
[----:B------:R-:W-:Y:S02]  /*19980*/  HFMA2 R132, -RZ, RZ, 0.1171875, 0 ;  /* 0x2f800000ff847431 */ /* 0x000fe400000001ff */
[----:B0----5:R-:W-:-:S03]  /*19990*/  HADD2.F32 R134, -RZ, R85.H1_H1 ;  /* 0x30000055ff867230 */ /* 0x021fc60000004100 */
        /* <DEDUP_REMOVED lines=8> */
.L_x_32350:
[----:B0-----:R-:W-:Y:S01]  /*19a20*/  IMAD.MOV.U32 R134, RZ, RZ, R133 ;  /* 0x000000ffff867224 */ /* 0x001fe200078e0085 */
        /* <DEDUP_REMOVED lines=14> */
.L_x_32356:
        /* <DEDUP_REMOVED lines=12> */
.L_x_32357:
        /* <DEDUP_REMOVED lines=43> */
.L_x_32355:
        /* <DEDUP_REMOVED lines=11> */
.L_x_32354:
        /* <DEDUP_REMOVED lines=15> */
.L_x_32360:
        /* <DEDUP_REMOVED lines=12> */
.L_x_32361:
        /* <DEDUP_REMOVED lines=43> */
.L_x_32359:
        /* <DEDUP_REMOVED lines=11> */
.L_x_32358:
        /* <DEDUP_REMOVED lines=15> */
.L_x_32364:
        /* <DEDUP_REMOVED lines=12> */
.L_x_32365:
        /* <DEDUP_REMOVED lines=43> */
.L_x_32363:
        /* <DEDUP_REMOVED lines=11> */
.L_x_32362:
        /* <DEDUP_REMOVED lines=15> */
.L_x_32367:
        /* <DEDUP_REMOVED lines=12> */
.L_x_32368:
        /* <DEDUP_REMOVED lines=43> */
.L_x_32366:
        /* <DEDUP_REMOVED lines=11> */
.L_x_32334:
        /* <DEDUP_REMOVED lines=32> */
.L_x_32369:
[----:B-----5:R1:W5:Y:S04]  /*1b060*/  @P1 LDG.E.128 R84, desc[UR6][R136.64] ;  /* 0x0000000688541981 */ /* 0x020368000c1e1d00 */
        /* <DEDUP_REMOVED lines=23> */
.L_x_32373:
        /* <DEDUP_REMOVED lines=12> */
.L_x_32374:
        /* <DEDUP_REMOVED lines=43> */
.L_x_32372:
        /* <DEDUP_REMOVED lines=11> */
.L_x_32371:
        /* <DEDUP_REMOVED lines=15> */
.L_x_32377:
        /* <DEDUP_REMOVED lines=12> */
.L_x_32378:
        /* <DEDUP_REMOVED lines=43> */
.L_x_32376:
        /* <DEDUP_REMOVED lines=11> */
.L_x_32375:
        /* <DEDUP_REMOVED lines=15> */
.L_x_32381:
        /* <DEDUP_REMOVED lines=12> */
.L_x_32382:
        /* <DEDUP_REMOVED lines=43> */
.L_x_32380:
        /* <DEDUP_REMOVED lines=11> */
.L_x_32379:
        /* <DEDUP_REMOVED lines=15> */
.L_x_32385:
        /* <DEDUP_REMOVED lines=12> */
.L_x_32386:
        /* <DEDUP_REMOVED lines=43> */
.L_x_32384:
        /* <DEDUP_REMOVED lines=11> */
.L_x_32383:
        /* <DEDUP_REMOVED lines=15> */
.L_x_32389:
        /* <DEDUP_REMOVED lines=12> */
.L_x_32390:
        /* <DEDUP_REMOVED lines=43> */
.L_x_32388:
        /* <DEDUP_REMOVED lines=11> */
.L_x_32387:
        /* <DEDUP_REMOVED lines=15> */
.L_x_32393:
        /* <DEDUP_REMOVED lines=12> */
.L_x_32394:
        /* <DEDUP_REMOVED lines=43> */
.L_x_32392:
        /* <DEDUP_REMOVED lines=11> */
.L_x_32391:
        /* <DEDUP_REMOVED lines=15> */
.L_x_32397:
        /* <DEDUP_REMOVED lines=12> */
.L_x_32398:
        /* <DEDUP_REMOVED lines=43> */
.L_x_32396:
        /* <DEDUP_REMOVED lines=11> */
.L_x_32395:
        /* <DEDUP_REMOVED lines=15> */
.L_x_32401:
        /* <DEDUP_REMOVED lines=12> */
.L_x_32402:
        /* <DEDUP_REMOVED lines=43> */
.L_x_32400:
        /* <DEDUP_REMOVED lines=12> */
.L_x_32370:
        /* <DEDUP_REMOVED lines=19> */
.L_x_32405:
        /* <DEDUP_REMOVED lines=12> */
.L_x_32406:
        /* <DEDUP_REMOVED lines=43> */
.L_x_32404:
        /* <DEDUP_REMOVED lines=11> */
.L_x_32403:
        /* <DEDUP_REMOVED lines=15> */
.L_x_32409:
        /* <DEDUP_REMOVED lines=12> */
.L_x_32410:
        /* <DEDUP_REMOVED lines=43> */
.L_x_32408:
        /* <DEDUP_REMOVED lines=11> */
.L_x_32407:
        /* <DEDUP_REMOVED lines=15> */
.L_x_32413:
        /* <DEDUP_REMOVED lines=12> */
.L_x_32414:
        /* <DEDUP_REMOVED lines=43> */
.L_x_32412:
        /* <DEDUP_REMOVED lines=11> */
.L_x_32411:
        /* <DEDUP_REMOVED lines=15> */
.L_x_32417:
        /* <DEDUP_REMOVED lines=12> */
.L_x_32418:
        /* <DEDUP_REMOVED lines=43> */
.L_x_32416:
[----:B------:R-:W-:Y:S01]  /*1ed50*/  I2FP.F32.U32 R139, R139 ;  /* 0x0000008b008b7245 */ /* 0x000fe20000201000 */
[----:B0----5:R-:W-:Y:S02]  /*1ed60*/  HADD2.F32 R142, -RZ, R85.H1_H1 ;  /* 0x30000055ff8e7230 */ /* 0x021fe40000004100 */
        /* <DEDUP_REMOVED lines=9> */
.L_x_32415:
        /* <DEDUP_REMOVED lines=15> */
.L_x_32421:
        /* <DEDUP_REMOVED lines=12> */
.L_x_32422:
        /* <DEDUP_REMOVED lines=43> */
.L_x_32420:
        /* <DEDUP_REMOVED lines=11> */
.L_x_32419:
        /* <DEDUP_REMOVED lines=15> */
.L_x_32425:
        /* <DEDUP_REMOVED lines=12> */
.L_x_32426:
        /* <DEDUP_REMOVED lines=43> */
.L_x_32424:
        /* <DEDUP_REMOVED lines=11> */
.L_x_32423:
        /* <DEDUP_REMOVED lines=15> */
.L_x_32429:
        /* <DEDUP_REMOVED lines=12> */
.L_x_32430:
        /* <DEDUP_REMOVED lines=43> */
.L_x_32428:
        /* <DEDUP_REMOVED lines=11> */
.L_x_32427:
        /* <DEDUP_REMOVED lines=15> */
.L_x_32432:
        /* <DEDUP_REMOVED lines=12> */
.L_x_32433:
        /* <DEDUP_REMOVED lines=43> */
.L_x_32431:
        /* <DEDUP_REMOVED lines=11> */
.L_x_32399:
[C---:B------:R-:W-:Y:S01]  /*20240*/  IADD3 R169, PT, PT, R147.reuse, 0x280, RZ ;  /* 0x0000028093a97810 */ /* 0x040fe20007ffe0ff */
        /* <DEDUP_REMOVED lines=31> */
.L_x_32434:
[----:B-----5:R1:W5:Y:S04]  /*20440*/  @P1 LDG.E.128 R84, desc[UR6][R148.64] ;  /* 0x0000000694541981 */ /* 0x020368000c1e1d00 */
[----:B------:R1:W5:Y:S04]  /*20450*/  @P0 LDG.E.128 R88, desc[UR6][R150.64] ;  /* 0x0000000696580981 */ /* 0x000368000c1e1d00 */
[----:B------:R1:W5:Y:S01]  /*20460*/  @P0 LDG.E.128 R92, desc[UR6][R150.64+0x10] ;  /* 0x00001006965c0981 */ /* 0x000362000c1e1d00 */
[----:B------:R-:W-:Y:S05]  /*20470*/  @!P0 BRA `(.L_x_32435) ;  /* 0x0000002800348947 */ /* 0x000fea0003800000 */
[----:B------:R-:W-:Y:S01]  /*20480*/  ISETP.GT.AND P0, PT, R145, RZ, PT ;  /* 0x000000ff9100720c */ /* 0x000fe20003f04270 */
[----:B------:R-:W-:Y:S01]  /*20490*/  IMAD.MOV.U32 R147, RZ, RZ, R200 ;  /* 0x000000ffff937224 */ /* 0x000fe200078e00c8 */
        /* <DEDUP_REMOVED lines=18> */
.L_x_32438:
        /* <DEDUP_REMOVED lines=12> */
.L_x_32439:
        /* <DEDUP_REMOVED lines=42> */
.L_x_32437:
        /* <DEDUP_REMOVED lines=11> */
.L_x_32436:
        /* <DEDUP_REMOVED lines=15> */
.L_x_32442:
        /* <DEDUP_REMOVED lines=12> */
.L_x_32443:
        /* <DEDUP_REMOVED lines=43> */
.L_x_32441:
        /* <DEDUP_REMOVED lines=11> */
.L_x_32440:
        /* <DEDUP_REMOVED lines=15> */
.L_x_32446:
        /* <DEDUP_REMOVED lines=12> */
.L_x_32447:
        /* <DEDUP_REMOVED lines=43> */
.L_x_32445:
        /* <DEDUP_REMOVED lines=11> */
.L_x_32444:
        /* <DEDUP_REMOVED lines=15> */
.L_x_32450:
        /* <DEDUP_REMOVED lines=12> */
.L_x_32451:
        /* <DEDUP_REMOVED lines=43> */
.L_x_32449:
        /* <DEDUP_REMOVED lines=11> */
.L_x_32448:
        /* <DEDUP_REMOVED lines=15> */
.L_x_32454:
        /* <DEDUP_REMOVED lines=12> */
.L_x_32455:
        /* <DEDUP_REMOVED lines=43> */
.L_x_32453:
        /* <DEDUP_REMOVED lines=11> */
.L_x_32452:
        /* <DEDUP_REMOVED lines=15> */
.L_x_32458:
        /* <DEDUP_REMOVED lines=12> */
.L_x_32459:
        /* <DEDUP_REMOVED lines=43> */
.L_x_32457:
        /* <DEDUP_REMOVED lines=11> */
.L_x_32456:
        /* <DEDUP_REMOVED lines=15> */
.L_x_32462:
        /* <DEDUP_REMOVED lines=12> */
.L_x_32463:
        /* <DEDUP_REMOVED lines=43> */
.L_x_32461:
        /* <DEDUP_REMOVED lines=11> */
.L_x_32460:
        /* <DEDUP_REMOVED lines=15> */
.L_x_32466:
        /* <DEDUP_REMOVED lines=12> */
.L_x_32467:
        /* <DEDUP_REMOVED lines=43> */
.L_x_32465:
        /* <DEDUP_REMOVED lines=12> */
.L_x_32435:
[----:B------:R-:W-:Y:S01]  /*22d50*/  HFMA2 R144, -RZ, RZ, 0, 0 ;  /* 0x00000000ff907431 */ /* 0x000fe200000001ff */
        /* <DEDUP_REMOVED lines=18> */
.L_x_32470:
        /* <DEDUP_REMOVED lines=12> */
.L_x_32471:
        /* <DEDUP_REMOVED lines=42> */
.L_x_32469:
        /* <DEDUP_REMOVED lines=11> */
.L_x_32468:
        /* <DEDUP_REMOVED lines=15> */
.L_x_32474:
        /* <DEDUP_REMOVED lines=12> */
.L_x_32475:
        /* <DEDUP_REMOVED lines=43> */
.L_x_32473:
        /* <DEDUP_REMOVED lines=11> */
.L_x_32472:
        /* <DEDUP_REMOVED lines=15> */
.L_x_32478:
        /* <DEDUP_REMOVED lines=12> */
.L_x_32479:
        /* <DEDUP_REMOVED lines=43> */
.L_x_32477:
        /* <DEDUP_REMOVED lines=11> */
.L_x_32476:
        /* <DEDUP_REMOVED lines=15> */
.L_x_32482:
        /* <DEDUP_REMOVED lines=12> */
.L_x_32483:
        /* <DEDUP_REMOVED lines=43> */
.L_x_32481:
        /* <DEDUP_REMOVED lines=11> */
.L_x_32480:
        /* <DEDUP_REMOVED lines=15> */
.L_x_32486:
        /* <DEDUP_REMOVED lines=12> */
.L_x_32487:
        /* <DEDUP_REMOVED lines=43> */
.L_x_32485:
        /* <DEDUP_REMOVED lines=11> */
.L_x_32484:
        /* <DEDUP_REMOVED lines=15> */
.L_x_32490:
        /* <DEDUP_REMOVED lines=12> */
.L_x_32491:
        /* <DEDUP_REMOVED lines=43> */
.L_x_32489:
        /* <DEDUP_REMOVED lines=11> */
.L_x_32488:
        /* <DEDUP_REMOVED lines=15> */
.L_x_32494:
        /* <DEDUP_REMOVED lines=12> */
.L_x_32495:
        /* <DEDUP_REMOVED lines=43> */
.L_x_32493:
        /* <DEDUP_REMOVED lines=11> */
.L_x_32492:
        /* <DEDUP_REMOVED lines=15> */
.L_x_32497:
        /* <DEDUP_REMOVED lines=12> */
.L_x_32498:
        /* <DEDUP_REMOVED lines=43> */
.L_x_32496:
        /* <DEDUP_REMOVED lines=11> */
.L_x_32464:
        /* <DEDUP_REMOVED lines=80> */
.L_x_32499:
        /* <DEDUP_REMOVED lines=146> */
.L_x_32501:
[----:B------:R-:W-:Y:S05]  /*26420*/  BSYNC.RECONVERGENT B0 ;  /* 0x0000000000007941 */ /* 0x000fea0003800200 */
.L_x_32500:
        /* <DEDUP_REMOVED lines=12> */
.L_x_32503:
[----:B------:R-:W-:Y:S05]  /*264f0*/  BSYNC.RECONVERGENT B0 ;  /* 0x0000000000007941 */ /* 0x000fea0003800200 */
.L_x_32502:
        /* <DEDUP_REMOVED lines=33> */
[----:B---3--:R-:W-:Y:S01]  /*26710*/  FMUL.FTZ R0, R179, R0 ;  /* 0x00000000b3007220 */ /* 0x008fe20000410000 */
[----:B------:R-:W1:Y:S02]  /*26720*/  @!P0 LDC.64 R180, c[0x0][0x3c8] ;  /* 0x0000f200ffb48b82 */ /* 0x000e640000000a00 */
[----:B------:R-:W-:Y:S02]  /*26730*/  FMUL.FTZ R177, R177, R186 ;  /* 0x000000bab1b17220 */ /* 0x000fe40000410000 */
[----:B------:R-:W2:Y:S02]  /*26740*/  SHFL.IDX PT, R183, R0, RZ, 0x1f ;  /* 0x00001fff00b77589 */ /* 0x000ea400000e0000 */
[----:B------:R-:W-:-:S02]  /*26750*/  FFMA.FTZ R177, R179, R177, R152 ;  /* 0x000000b1b3b17223 */ /* 0x000fc40000010098 */
[----:B------:R-:W3:Y:S04]  /*26760*/  @!P0 LDC.64 R178, c[0x0][0x3c0] ;  /* 0x0000f000ffb28b82 */ /* 0x000ee80000000a00 */
        /* <DEDUP_REMOVED lines=10> */
[----:B------:R-:W-:-:S13]  /*26810*/  ISETP.GE.AND P0, PT, R176, 0x1, PT ;  /* 0x00000001b000780c */ /* 0x000fda0003f06270 */
[----:B0-----:R-:W-:Y:S05]  /*26820*/  @!P0 BRA `(.L_x_32504) ;  /* 0x00000014003c8947 */ /* 0x001fea0003800000 */
        /* <DEDUP_REMOVED lines=13> */
[C---:B------:R-:W-:Y:S01]  /*26900*/  FADD.FTZ R101, -R153.reuse, R101 ;  /* 0x0000006599657221 */ /* 0x040fe20000010100 */
[----:B------:R-:W-:Y:S02]  /*26910*/  HADD2.F32 R116, -RZ, R28.H0_H0 ;  /* 0x2000001cff747230 */ /* 0x000fe40000004100 */
[C---:B------:R-:W-:Y:S01]  /*26920*/  FADD.FTZ R181, -R153.reuse, R102 ;  /* 0x0000006699b57221 */ /* 0x040fe20000010100 */
[C---:B------:R-:W-:Y:S01]  /*26930*/  FADD.FTZ R193, -R153.reuse, R111 ;  /* 0x0000006f99c17221 */ /* 0x040fe20000010100 */
[C---:B------:R-:W-:Y:S01]  /*26940*/  FADD.FTZ R182, -R153.reuse, R150 ;  /* 0x0000009699b67221 */ /* 0x040fe20000010100 */
[----:B------:R-:W-:Y:S02]  /*26950*/  HADD2.F32 R120, -RZ, R172.H1_H1 ;  /* 0x300000acff787230 */ /* 0x000fe40000004100 */
[----:B------:R-:W-:Y:S01]  /*26960*/  FMUL.FTZ R103, R152, R171 ;  /* 0x000000ab98677220 */ /* 0x000fe20000410000 */
[----:B------:R-:W-:Y:S02]  /*26970*/  HADD2.F32 R138, -RZ, R28.H1_H1 ;  /* 0x3000001cff8a7230 */ /* 0x000fe40000004100 */
[----:B------:R-:W-:Y:S01]  /*26980*/  FADD.FTZ R102, -R153, R148 ;  /* 0x0000009499667221 */ /* 0x000fe20000010100 */
[----:B------:R-:W-:-:S02]  /*26990*/  HADD2.F32 R150, -RZ, R173.H0_H0 ;  /* 0x200000adff967230 */ /* 0x000fc40000004100 */
[C---:B------:R-:W-:Y:S01]  /*269a0*/  FMUL.FTZ R111, R152.reuse, R97 ;  /* 0x00000061986f7220 */ /* 0x040fe20000410000 */
[C---:B------:R-:W-:Y:S01]  /*269b0*/  FADD.FTZ R179, -R153.reuse, R100 ;  /* 0x0000006499b37221 */ /* 0x040fe20000010100 */
[C---:B------:R-:W-:Y:S01]  /*269c0*/  FADD.FTZ R98, -R153.reuse, R146 ;  /* 0x0000009299627221 */ /* 0x040fe20000010100 */
[C---:B------:R-:W-:Y:S01]  /*269d0*/  FADD.FTZ R180, -R153.reuse, R149 ;  /* 0x0000009599b47221 */ /* 0x040fe20000010100 */
[C---:B------:R-:W-:Y:S01]  /*269e0*/  FMUL.FTZ R177, R152.reuse, R177 ;  /* 0x000000b198b17220 */ /* 0x040fe20000410000 */
[C---:B------:R-:W-:Y:S01]  /*269f0*/  FADD.FTZ R99, -R153.reuse, R99 ;  /* 0x0000006399637221 */ /* 0x040fe20000010100 */
[C---:B------:R-:W-:Y:S01]  /*26a00*/  FADD.FTZ R223, -R153.reuse, R131 ;  /* 0x0000008399df7221 */ /* 0x040fe20000010100 */
[----:B------:R-:W-:Y:S01]  /*26a10*/  FADD.FTZ R100, -R153, R147 ;  /* 0x0000009399647221 */ /* 0x000fe20000010100 */
[C---:B------:R-:W-:Y:S01]  /*26a20*/  FMUL.FTZ R131, R152.reuse, R101 ;  /* 0x0000006598837220 */ /* 0x040fe20000410000 */
[----:B------:R-:W-:Y:S01]  /*26a30*/  FFMA.FTZ R103, R103, R106, R116 ;  /* 0x0000006a67677223 */ /* 0x000fe20000010074 */
[C---:B------:R-:W-:Y:S01]  /*26a40*/  FMUL.FTZ R101, R152.reuse, R102 ;  /* 0x0000006698657220 */ /* 0x040fe20000410000 */
[----:B------:R-:W-:Y:S01]  /*26a50*/  FFMA.FTZ R106, R111, R120, R138 ;  /* 0x000000786f6a7223 */ /* 0x000fe2000001008a */
[----:B------:R-:W-:Y:S01]  /*26a60*/  FADD.FTZ R211, -R153, R125 ;  /* 0x0000007d99d37221 */ /* 0x000fe20000010100 */
[C---:B------:R-:W-:Y:S01]  /*26a70*/  FMUL.FTZ R97, R152.reuse, R98 ;  /* 0x0000006298617220 */ /* 0x040fe20000410000 */
[----:B------:R-:W-:Y:S01]  /*26a80*/  FMUL.FTZ R102, R152, R180 ;  /* 0x000000b498667220 */ /* 0x000fe20000410000 */
        /* <DEDUP_REMOVED lines=45> */
[----:B------:R-:W-:Y:S01]  /*26d60*/  FMUL.FTZ R100, R152, R182 ;  /* 0x000000b698647220 */ /* 0x000fe20000410000 */
[----:B------:R-:W-:Y:S01]  /*26d70*/  FADD.FTZ R153, -R153, R151 ;  /* 0x0000009799997221 */ /* 0x000fe20000010100 */
[----:B------:R-:W-:-:S02]  /*26d80*/  HADD2.F32 R182, -RZ, R175.H0_H0 ;  /* 0x200000afffb67230 */ /* 0x000fc40000004100 */
[C---:B------:R-:W-:Y:S01]  /*26d90*/  FMUL.FTZ R181, R152.reuse, R181 ;  /* 0x000000b598b57220 */ /* 0x040fe20000410000 */
[----:B------:R-:W-:Y:S02]  /*26da0*/  HADD2.F32 R184, -RZ, R31.H0_H0 ;  /* 0x2000001fffb87230 */ /* 0x000fe40000004100 */
        /* <DEDUP_REMOVED lines=45> */
[----:B------:R-:W-:Y:S01]  /*27080*/  FFMA.FTZ R125, R131, R178, R180 ;  /* 0x000000b2837d7223 */ /* 0x000fe200000100b4 */
[----:B------:R-:W-:Y:S01]  /*27090*/  FMUL.FTZ R152, R152, R153 ;  /* 0x0000009998987220 */ /* 0x000fe20000410000 */
[----:B------:R-:W-:-:S02]  /*270a0*/  HADD2.F32 R150, -RZ, R4.H1_H1 ;  /* 0x30000004ff967230 */ /* 0x000fc40000004100 */
[----:B------:R-:W-:Y:S01]  /*270b0*/  FFMA.FTZ R131, R181, R182, R184 ;  /* 0x000000b6b5837223 */ /* 0x000fe200000100b8 */
[----:B------:R-:W-:Y:S02]  /*270c0*/  HADD2.F32 R178, -RZ, R32.H1_H1 ;  /* 0x30000020ffb27230 */ /* 0x000fe40000004100 */
        /* <DEDUP_REMOVED lines=111> */
[----:B------:R-:W-:Y:S01]  /*277c0*/  HADD2.F32 R110, -RZ, R49.H1_H1 ;  /* 0x30000031ff6e7230 */ /* 0x000fe20000004100 */
[----:B------:R-:W0:Y:S01]  /*277d0*/  LDC.64 R104, c[0x0][0x428] ;  /* 0x00010a00ff687b82 */ /* 0x000e220000000a00 */
[----:B------:R-:W-:Y:S02]  /*277e0*/  HADD2.F32 R153, -RZ, R22.H0_H0 ;  /* 0x20000016ff997230 */ /* 0x000fe40000004100 */
[----:B------:R-:W-:Y:S01]  /*277f0*/  FFMA.FTZ R115, R115, R132, R178 ;  /* 0x0000008473737223 */ /* 0x000fe200000100b2 */
[----:B------:R-:W-:Y:S02]  /*27800*/  HADD2.F32 R132, -RZ, R21.H1_H1 ;  /* 0x30000015ff847230 */ /* 0x000fe40000004100 */
[----:B------:R-:W-:Y:S02]  /*27810*/  HADD2.F32 R171, -RZ, R50.H0_H0 ;  /* 0x20000032ffab7230 */ /* 0x000fe40000004100 */
[----:B------:R-:W-:-:S02]  /*27820*/  HADD2.F32 R178, -RZ, R23.H0_H0 ;  /* 0x20000017ffb27230 */ /* 0x000fc40000004100 */
[----:B------:R-:W-:Y:S01]  /*27830*/  FFMA.FTZ R132, R109, R132, R110 ;  /* 0x000000846d847223 */ /* 0x000fe2000001006e */
[----:B------:R-:W-:Y:S02]  /*27840*/  HADD2.F32 R182, -RZ, R51.H0_H0 ;  /* 0x20000033ffb67230 */ /* 0x000fe40000004100 */
[----:B------:R-:W-:Y:S01]  /*27850*/  FFMA.FTZ R153, R108, R153, R171 ;  /* 0x000000996c997223 */ /* 0x000fe200000100ab */
[----:B------:R-:W-:Y:S02]  /*27860*/  HADD2.F32 R109, -RZ, R24.H1_H1 ;  /* 0x30000018ff6d7230 */ /* 0x000fe40000004100 */
[----:B------:R-:W-:Y:S02]  /*27870*/  HADD2.F32 R171, -RZ, R52.H1_H1 ;  /* 0x30000034ffab7230 */ /* 0x000fe40000004100 */
[----:B------:R-:W-:Y:S01]  /*27880*/  FFMA.FTZ R182, R107, R178, R182 ;  /* 0x000000b26bb67223 */ /* 0x000fe200000100b6 */
[----:B------:R-:W-:Y:S01]  /*27890*/  HADD2.F32 R178, -RZ, R25.H0_H0 ;  /* 0x20000019ffb27230 */ /* 0x000fe20000004100 */
[----:B------:R-:W-:Y:S01]  /*278a0*/  SHF.R.S32.HI R107, RZ, 0x1f, R0 ;  /* 0x0000001fff6b7819 */ /* 0x000fe20000011400 */
[----:B------:R-:W-:-:S02]  /*278b0*/  HADD2.F32 R184, -RZ, R53.H0_H0 ;  /* 0x20000035ffb87230 */ /* 0x000fc40000004100 */
[----:B------:R-:W-:Y:S01]  /*278c0*/  HADD2.F32 R108, -RZ, R24.H0_H0 ;  /* 0x20000018ff6c7230 */ /* 0x000fe20000004100 */
[----:B------:R-:W-:Y:S01]  /*278d0*/  LEA.HI R107, R107, R0, RZ, 0x3 ;  /* 0x000000006b6b7211 */ /* 0x000fe200078f18ff */
[----:B------:R-:W-:Y:S02]  /*278e0*/  HADD2.F32 R110, -RZ, R52.H0_H0 ;  /* 0x20000034ff6e7230 */ /* 0x000fe40000004100 */
[----:B------:R-:W-:Y:S01]  /*278f0*/  FFMA.FTZ R0, R96, R109, R171 ;  /* 0x0000006d60007223 */ /* 0x000fe200000100ab */
[----:B------:R-:W-:Y:S02]  /*27900*/  HADD2.F32 R177, -RZ, R25.H1_H1 ;  /* 0x30000019ffb17230 */ /* 0x000fe40000004100 */
[----:B------:R-:W-:Y:S01]  /*27910*/  FFMA.FTZ R184, R97, R178, R184 ;  /* 0x000000b261b87223 */ /* 0x000fe200000100b8 */
[----:B------:R-:W-:Y:S01]  /*27920*/  HADD2.F32 R179, -RZ, R53.H1_H1 ;  /* 0x30000035ffb37230 */ /* 0x000fe20000004100 */
[----:B------:R-:W-:Y:S01]  /*27930*/  F2FP.F16.F32.PACK_AB R97, R116, R111 ;  /* 0x0000006f7461723e */ /* 0x000fe200000000ff */
[----:B------:R-:W-:Y:S01]  /*27940*/  HADD2.F32 R111, -RZ, R54.H1_H1 ;  /* 0x30000036ff6f7230 */ /* 0x000fe20000004100 */
[----:B------:R-:W-:Y:S01]  /*27950*/  F2FP.F16.F32.PACK_AB R96, R106, R103 ;  /* 0x000000676a60723e */ /* 0x000fe200000000ff */
[----:B------:R-:W-:-:S02]  /*27960*/  HADD2.F32 R103, -RZ, R26.H1_H1 ;  /* 0x3000001aff677230 */ /* 0x000fc40000004100 */
[----:B------:R-:W-:Y:S01]  /*27970*/  FFMA.FTZ R183, R99, R108, R110 ;  /* 0x0000006c63b77223 */ /* 0x000fe2000001006e */
[----:B------:R-:W-:Y:S01]  /*27980*/  LEA.HI.SX32 R109, R107, R170, 0x1d ;  /* 0x000000aa6b6d7211 */ /* 0x000fe200078feaff */
[----:B------:R-:W-:Y:S01]  /*27990*/  FFMA.FTZ R185, R98, R177, R179 ;  /* 0x000000b162b97223 */ /* 0x000fe200000100b3 */
[----:B------:R-:W-:Y:S01]  /*279a0*/  F2FP.F16.F32.PACK_AB R99, R138, R131 ;  /* 0x000000838a63723e */ /* 0x000fe200000000ff */
[----:B------:R-:W-:Y:S01]  /*279b0*/  HADD2.F32 R108, -RZ, R26.H0_H0 ;  /* 0x2000001aff6c7230 */ /* 0x000fe20000004100 */
[----:B------:R-:W-:Y:S01]  /*279c0*/  F2FP.F16.F32.PACK_AB R98, R125, R120 ;  /* 0x000000787d62723e */ /* 0x000fe200000000ff */
[----:B------:R-:W-:Y:S02]  /*279d0*/  HADD2.F32 R110, -RZ, R54.H0_H0 ;  /* 0x20000036ff6e7230 */ /* 0x000fe40000004100 */
[----:B------:R-:W-:Y:S01]  /*279e0*/  FFMA.FTZ R125, R102, R103, R111 ;  /* 0x00000067667d7223 */ /* 0x000fe2000001006f */
[----:B------:R-:W-:Y:S01]  /*279f0*/  HADD2.F32 R131, -RZ, R27.H0_H0 ;  /* 0x2000001bff837230 */ /* 0x000fe20000004100 */
[----:B------:R-:W-:Y:S01]  /*27a00*/  IADD3 R111, PT, PT, R109, 0x80, RZ ;  /* 0x000000806d6f7810 */ /* 0x000fe20007ffe0ff */
[----:B------:R-:W-:-:S02]  /*27a10*/  HADD2.F32 R171, -RZ, R55.H0_H0 ;  /* 0x20000037ffab7230 */ /* 0x000fc40000004100 */
[----:B------:R-:W-:Y:S01]  /*27a20*/  FFMA.FTZ R116, R101, R108, R110 ;  /* 0x0000006c65747223 */ /* 0x000fe2000001006e */
[----:B------:R-:W-:Y:S01]  /*27a30*/  HADD2.F32 R177, -RZ, R27.H1_H1 ;  /* 0x3000001bffb17230 */ /* 0x000fe20000004100 */
[----:B------:R-:W-:Y:S01]  /*27a40*/  F2FP.F16.F32.PACK_AB R102, R146, R143 ;  /* 0x0000008f9266723e */ /* 0x000fe200000000ff */
[----:B------:R-:W-:Y:S02]  /*27a50*/  HADD2.F32 R179, -RZ, R55.H1_H1 ;  /* 0x30000037ffb37230 */ /* 0x000fe40000004100 */
[----:B------:R-:W-:Y:S01]  /*27a60*/  FFMA.FTZ R131, R100, R131, R171 ;  /* 0x0000008364837223 */ /* 0x000fe200000100ab */
[----:B0-----:R-:W-:Y:S01]  /*27a70*/  IMAD.WIDE.U32 R106, R109, 0x10, R104 ;  /* 0x000000106d6a7825 */ /* 0x001fe200078e0068 */
[----:B------:R-:W-:-:S03]  /*27a80*/  F2FP.F16.F32.PACK_AB R101, R142, R139 ;  /* 0x0000008b8e65723e */ /* 0x000fc600000000ff */
[----:B------:R-:W-:Y:S01]  /*27a90*/  FFMA.FTZ R152, R152, R177, R179 ;  /* 0x000000b198987223 */ /* 0x000fe200000100b3 */
[C---:B------:R-:W-:Y:S01]  /*27aa0*/  VIADD R139, R109.reuse, 0x100 ;  /* 0x000001006d8b7836 */ /* 0x040fe20000000000 */
[C---:B------:R-:W-:Y:S01]  /*27ab0*/  IADD3 R143, PT, PT, R109.reuse, 0x180, RZ ;  /* 0x000001806d8f7810 */ /* 0x040fe20007ffe0ff */
[C---:B------:R-:W-:Y:S01]  /*27ac0*/  VIADD R171, R109.reuse, 0x200 ;  /* 0x000002006dab7836 */ /* 0x040fe20000000000 */
[C---:B------:R-:W-:Y:S01]  /*27ad0*/  IADD3 R177, PT, PT, R109.reuse, 0x280, RZ ;  /* 0x000002806db17810 */ /* 0x040fe20007ffe0ff */
[----:B------:R-:W-:Y:S01]  /*27ae0*/  VIADD R179, R109, 0x300 ;  /* 0x000003006db37836 */ /* 0x000fe20000000000 */
        /* <DEDUP_REMOVED lines=10> */
[----:B------:R-:W-:-:S03]  /*27b90*/  F2FP.F16.F32.PACK_AB R129, R185, R184 ;  /* 0x000000b8b981723e */ /* 0x000fc600000000ff */
        /* <DEDUP_REMOVED lines=12> */
[----:B-1----:R-:W-:Y:S02]  /*27c60*/  F2FP.F16.F32.PACK_AB R109, R128, R121 ;  /* 0x00000079806d723e */ /* 0x002fe400000000ff */
[----:B------:R-:W-:Y:S01]  /*27c70*/  F2FP.F16.F32.PACK_AB R108, R122, R123 ;  /* 0x0000007b7a6c723e */ /* 0x000fe200000000ff */
[----:B------:R0:W-:Y:S01]  /*27c80*/  STG.E.128 desc[UR6][R142.64], R104 ;  /* 0x000000688e007986 */ /* 0x0001e2000c101d06 */
[----:B------:R-:W-:Y:S02]  /*27c90*/  F2FP.F16.F32.PACK_AB R103, R181, R182 ;  /* 0x000000b6b567723e */ /* 0x000fe400000000ff */
[----:B------:R-:W-:Y:S01]  /*27ca0*/  F2FP.F16.F32.PACK_AB R102, R180, R153 ;  /* 0x00000099b466723e */ /* 0x000fe200000000ff */
[----:B------:R0:W-:Y:S01]  /*27cb0*/  STG.E.128 desc[UR6][R170.64], R108 ;  /* 0x0000006caa007986 */ /* 0x0001e2000c101d06 */
[----:B------:R-:W-:-:S02]  /*27cc0*/  F2FP.F16.F32.PACK_AB R101, R132, R119 ;  /* 0x000000778465723e */ /* 0x000fc400000000ff */
[----:B------:R-:W-:Y:S02]  /*27cd0*/  F2FP.F16.F32.PACK_AB R100, R112, R113 ;  /* 0x000000717064723e */ /* 0x000fe400000000ff */
[----:B------:R-:W-:Y:S02]  /*27ce0*/  F2FP.F16.F32.PACK_AB R130, R125, R116 ;  /* 0x000000747d82723e */ /* 0x000fe400000000ff */
[----:B------:R-:W-:Y:S01]  /*27cf0*/  F2FP.F16.F32.PACK_AB R128, R0, R183 ;  /* 0x000000b70080723e */ /* 0x000fe200000000ff */
[----:B------:R0:W-:Y:S04]  /*27d00*/  STG.E.128 desc[UR6][R176.64], R100 ;  /* 0x00000064b0007986 */ /* 0x0001e8000c101d06 */
[----:B------:R0:W-:Y:S02]  /*27d10*/  STG.E.128 desc[UR6][R178.64], R128 ;  /* 0x00000080b2007986 */ /* 0x0001e4000c101d06 */
.L_x_32504:
[----:B0-----:R-:W0:Y:S01]  /*27d20*/  LDC.64 R96, c[0x0][0x380] ;  /* 0x0000e000ff607b82 */ /* 0x001e220000000a00 */
[----:B------:R-:W-:Y:S01]  /*27d30*/  UPLOP3.LUT UP0, UPT, UPT, UPT, UP0, 0x40, 0x4 ;  /* 0x000000000004789c */ /* 0x000fe20003f0e800 */
[----:B0-----:R-:W-:-:S04]  /*27d40*/  IADD3 R154, PT, PT, R154, R96, RZ ;  /* 0x000000609a9a7210 */ /* 0x001fc80007ffe0ff */
[----:B------:R-:W-:-:S13]  /*27d50*/  ISETP.GE.AND P0, PT, R154, R97, PT ;  /* 0x000000619a00720c */ /* 0x000fda0003f06270 */
[----:B------:R-:W-:Y:S05]  /*27d60*/  @!P0 BRA `(.L_x_32505) ;  /* 0xfffffd8c00648947 */ /* 0x000fea000383ffff */
[----:B------:R-:W-:Y:S05]  /*27d70*/  EXIT ;  /* 0x000000000000794d */ /* 0x000fea0003800000 */
.L_x_32506:
        /* <DEDUP_REMOVED lines=16> */
.L_x_42402:


//--------------------- .text._ZN10layer_norm13ln_fwd_kernelINS_13Kernel_traitsIf6__halffS2_fjLj7168ELj1ELj1ELj4ELj16ENS_18Kernel_traits_baseILj7168EfS2_fS2_fjLj128EEEEELb0ELb0ELb0ELb0EEEvNS_9FwdParamsE --------------------------
	.section	.text._ZN10layer_norm13ln_fwd_kernelINS_13Kernel_traitsIf6__halffS2_fjLj7168ELj1ELj1ELj4ELj16ENS_18Kernel_traits_baseILj7168EfS2_fS2_fjLj128EEEEELb0ELb0ELb0ELb0EEEvNS_9FwdParamsE,"ax",@progbits
	.align	128
        .global         _ZN10layer_norm13ln_fwd_kernelINS_13Kernel_traitsIf6__halffS2_fjLj7168ELj1ELj1ELj4ELj16ENS_18Kernel_traits_baseILj7168EfS2_fS2_fjLj128EEEEELb0ELb0ELb0ELb0EEEvNS_9FwdParamsE
        .type           _ZN10layer_norm13ln_fwd_kernelINS_13Kernel_traitsIf6__halffS2_fjLj7168ELj1ELj1ELj4ELj16ENS_18Kernel_traits_baseILj7168EfS2_fS2_fjLj128EEEEELb0ELb0ELb0ELb0EEEvNS_9FwdParamsE,@function
        .size           _ZN10layer_norm13ln_fwd_kernelINS_13Kernel_traitsIf6__halffS2_fjLj7168ELj1ELj1ELj4ELj16ENS_18Kernel_traits_baseILj7168EfS2_fS2_fjLj128EEEEELb0ELb0ELb0ELb0EEEvNS_9FwdParamsE,(.L_x_42403 - _ZN10layer_norm13ln_fwd_kernelINS_13Kernel_traitsIf6__halffS2_fjLj7168ELj1ELj1ELj4ELj16ENS_18Kernel_traits_baseILj7168EfS2_fS2_fjLj128EEEEELb0ELb0ELb0ELb0EEEvNS_9FwdParamsE)
        .other          _ZN10layer_norm13ln_fwd_kernelINS_13Kernel_traitsIf6__halffS2_fjLj7168ELj1ELj1ELj4ELj16ENS_18Kernel_traits_baseILj7168EfS2_fS2_fjLj128EEEEELb0ELb0ELb0ELb0EEEvNS_9FwdParamsE,@"STO_CUDA_ENTRY STV_DEFAULT"
_ZN10layer_norm13ln_fwd_kernelINS_13Kernel_traitsIf6__halffS2_fjLj7168ELj1ELj1ELj4ELj16ENS_18Kernel_traits_baseILj7168EfS2_fS2_fjLj128EEEEELb0ELb0ELb0ELb0EEEvNS_9FwdParamsE:
.text._ZN10layer_norm13ln_fwd_kernelINS_13Kernel_traitsIf6__halffS2_fjLj7168ELj1ELj1ELj4ELj16ENS_18Kernel_traits_baseILj7168EfS2_fS2_fjLj128EEEEELb0ELb0ELb0ELb0EEEvNS_9FwdParamsE:
        /* <DEDUP_REMOVED lines=89> */
.L_x_32508:
        /* <DEDUP_REMOVED lines=36> */
[----:B------:R3:W5:Y:S01]  /*07d0*/  @P2 LDG.E.128 R32, desc[UR6][R74.64+0x10] ;  /* 0x000010064a202981 */ /* 0x000762000c1e1d00 */
        /* <DEDUP_REMOVED lines=14> */
[----:B---3--:R-:W-:Y:S01]  /*08c0*/  CS2R R74, SRZ ;  /* 0x00000000004a7805 */ /* 0x008fe2000001ff00 */
[----:B------:R1:W5:Y:S01]  /*08d0*/  @P4 LDG.E.128 R16, desc[UR6][R78.64+0x10] ;  /* 0x000010064e104981 */ /* 0x000362000c1e1d00 */
[----:B--2---:R-:W-:Y:S01]  /*08e0*/  @P6 IMAD.WIDE.U32 R68, R127, 0x20, R82 ;  /* 0x000000207f446825 */ /* 0x004fe200078e0052 */
[----:B------:R-:W-:Y:S02]  /*08f0*/  CS2R R82, SRZ ;  /* 0x0000000000527805 */ /* 0x000fe4000001ff00 */
[----:B0-----:R-:W-:Y:S01]  /*0900*/  CS2R R76, SRZ ;  /* 0x00000000004c7805 */ /* 0x001fe2000001ff00 */
[----:B------:R-:W5:Y:S01]  /*0910*/  @P5 LDG.E.128 R12, desc[UR6][R80.64] ;  /* 0x00000006500c5981 */ /* 0x000f62000c1e1d00 */
[----:B------:R-:W-:-:S02]  /*0920*/  CS2R R72, SRZ ;  /* 0x0000000000487805 */ /* 0x000fc4000001ff00 */
[----:B------:R-:W-:Y:S02]  /*0930*/  CS2R R70, SRZ ;  /* 0x0000000000467805 */ /* 0x000fe4000001ff00 */
[----:B------:R-:W-:Y:S01]  /*0940*/  @P6 CS2R R58, SRZ ;  /* 0x00000000003a6805 */ /* 0x000fe2000001ff00 */
[----:B------:R0:W5:Y:S01]  /*0950*/  @P5 LDG.E.128 R8, desc[UR6][R80.64+0x10] ;  /* 0x0000100650085981 */ /* 0x000162000c1e1d00 */
[----:B------:R-:W-:Y:S02]  /*0960*/  @P6 CS2R R56, SRZ ;  /* 0x0000000000386805 */ /* 0x000fe4000001ff00 */
[----:B-1----:R-:W-:Y:S02]  /*0970*/  CS2R R78, SRZ ;  /* 0x00000000004e7805 */ /* 0x002fe4000001ff00 */
[----:B------:R-:W-:Y:S01]  /*0980*/  @P6 CS2R R62, SRZ ;  /* 0x00000000003e6805 */ /* 0x000fe2000001ff00 */
[----:B------:R-:W5:Y:S01]  /*0990*/  @P6 LDG.E.128 R4, desc[UR6][R68.64] ;  /* 0x0000000644046981 */ /* 0x000f62000c1e1d00 */
[----:B------:R-:W-:-:S03]  /*09a0*/  @P6 CS2R R60, SRZ ;  /* 0x00000000003c6805 */ /* 0x000fc6000001ff00 */
[----:B------:R1:W5:Y:S01]  /*09b0*/  @P6 LDG.E.128 R64, desc[UR6][R68.64+0x10] ;  /* 0x0000100644406981 */ /* 0x000362000c1e1d00 */
[----:B0-----:R-:W-:Y:S02]  /*09c0*/  CS2R R80, SRZ ;  /* 0x0000000000507805 */ /* 0x001fe4000001ff00 */
[----:B-1----:R-:W-:-:S07]  /*09d0*/  CS2R R68, SRZ ;  /* 0x0000000000447805 */ /* 0x002fce000001ff00 */
.L_x_32509:
[----:B------:R-:W-:Y:S05]  /*09e0*/  BSYNC.RECONVERGENT B0 ;  /* 0x0000000000007941 */ /* 0x000fea0003800200 */
.L_x_32507:
        /* <DEDUP_REMOVED lines=24> */
.L_x_32556:
        /* <DEDUP_REMOVED lines=11> */
[----:B------:R-:W-:Y:S01]  /*0c20*/  MOV R176, R174 ;  /* 0x000000ae00b07202 */ /* 0x000fe20000000f00 */
        /* <DEDUP_REMOVED lines=29> */
.L_x_32512:
[--C-:B-----5:R-:W-:Y:S02]  /*0e00*/  HADD2.F32 R169, -RZ, R164.reuse.H0_H0 ;  /* 0x200000a4ffa97230 */ /* 0x120fe40000004100 */
[----:B------:R-:W-:Y:S02]  /*0e10*/  HADD2.F32 R171, -RZ, R164.H1_H1 ;  /* 0x300000a4ffab7230 */ /* 0x000fe40000004100 */
        /* <DEDUP_REMOVED lines=13> */
[----:B------:R-:W-:-:S07]  /*0ef0*/  FMUL.FTZ R171, R187, R0 ;  /* 0x00000000bbab7220 */ /* 0x000fce0000410000 */
.L_x_32513:
[----:B------:R-:W0:Y:S01]  /*0f00*/  LDC.64 R178, c[0x0][0x3a8] ;  /* 0x0000ea00ffb27b82 */ /* 0x000e220000000a00 */
[C---:B------:R-:W-:Y:S01]  /*0f10*/  IADD3 R176, PT, PT, R174.reuse, 0x80, RZ ;  /* 0x00000080aeb07810 */ /* 0x040fe20007ffe0ff */
[----:B0-----:R-:W-:-:S05]  /*0f20*/  IMAD.WIDE.U32 R178, R174, 0x20, R178 ;  /* 0x00000020aeb27825 */ /* 0x001fca00078e00b2 */
[----:B------:R0:W-:Y:S04]  /*0f30*/  STG.E.128 desc[UR6][R178.64], R164 ;  /* 0x000000a4b2007986 */ /* 0x0001e8000c101d06 */
[----:B------:R0:W-:Y:S02]  /*0f40*/  STG.E.128 desc[UR6][R178.64+0x10], R168 ;  /* 0x000010a8b2007986 */ /* 0x0001e4000c101d06 */
.L_x_32511:
[----:B------:R-:W-:Y:S05]  /*0f50*/  BSYNC.RECONVERGENT B0 ;  /* 0x0000000000007941 */ /* 0x000fea0003800200 */
.L_x_32510:
        /* <DEDUP_REMOVED lines=12> */
[----:B------:R-:W2:Y:S04]  /*1020*/  LDG.E.128 R184, desc[UR6][R124.64] ;  /* 0x000000067cb87981 */ /* 0x000ea8000c1e1d00 */
[----:B------:R-:W3:Y:S01]  /*1030*/  LDG.E.128 R188, desc[UR6][R124.64+0x10] ;  /* 0x000010067cbc7981 */ /* 0x000ee2000c1e1d00 */
[--C-:B-----5:R-:W-:Y:S02]  /*1040*/  HADD2.F32 R127, -RZ, R120.reuse.H0_H0 ;  /* 0x20000078ff7f7230 */ /* 0x120fe40000004100 */
[----:B------:R-:W-:Y:S02]  /*1050*/  HADD2.F32 R126, -RZ, R120.H1_H1 ;  /* 0x30000078ff7e7230 */ /* 0x000fe40000004100 */
[--C-:B------:R-:W-:Y:S02]  /*1060*/  HADD2.F32 R177, -RZ, R121.reuse.H0_H0 ;  /* 0x20000079ffb17230 */ /* 0x100fe40000004100 */
[----:B0-----:R-:W-:-:S02]  /*1070*/  HADD2.F32 R178, -RZ, R121.H1_H1 ;  /* 0x30000079ffb27230 */ /* 0x001fc40000004100 */
        /* <DEDUP_REMOVED lines=13> */
.L_x_32516:
[--C-:B-----5:R-:W-:Y:S02]  /*1150*/  HADD2.F32 R125, -RZ, R120.reuse.H0_H0 ;  /* 0x20000078ff7d7230 */ /* 0x120fe40000004100 */
[----:B------:R-:W-:Y:S02]  /*1160*/  HADD2.F32 R127, -RZ, R120.H1_H1 ;  /* 0x30000078ff7f7230 */ /* 0x000fe40000004100 */
[--C-:B------:R-:W-:Y:S02]  /*1170*/  HADD2.F32 R177, -RZ, R121.reuse.H0_H0 ;  /* 0x20000079ffb17230 */ /* 0x100fe40000004100 */
[-C--:B------:R-:W-:Y:S01]  /*1180*/  FMUL.FTZ R120, R125, R0.reuse ;  /* 0x000000007d787220 */ /* 0x080fe20000410000 */
[----:B0-----:R-:W-:Y:S02]  /*1190*/  HADD2.F32 R179, -RZ, R121.H1_H1 ;  /* 0x30000079ffb37230 */ /* 0x001fe40000004100 */
        /* <DEDUP_REMOVED lines=11> */
.L_x_32517:
[----:B------:R-:W0:Y:S02]  /*1250*/  LDC.64 R178, c[0x0][0x3a8] ;  /* 0x0000ea00ffb27b82 */ /* 0x000e240000000a00 */
[C---:B0-----:R-:W-:Y:S01]  /*1260*/  IMAD.WIDE.U32 R178, R176.reuse, 0x20, R178 ;  /* 0x00000020b0b27825 */ /* 0x041fe200078e00b2 */
[----:B------:R-:W-:-:S04]  /*1270*/  IADD3 R176, PT, PT, R176, 0x80, RZ ;  /* 0x00000080b0b07810 */ /* 0x000fc80007ffe0ff */
[----:B------:R1:W-:Y:S04]  /*1280*/  STG.E.128 desc[UR6][R178.64], R120 ;  /* 0x00000078b2007986 */ /* 0x0003e8000c101d06 */
[----:B------:R1:W-:Y:S02]  /*1290*/  STG.E.128 desc[UR6][R178.64+0x10], R124 ;  /* 0x0000107cb2007986 */ /* 0x0003e4000c101d06 */
.L_x_32515:
[----:B------:R-:W-:Y:S05]  /*12a0*/  BSYNC.RECONVERGENT B0 ;  /* 0x0000000000007941 */ /* 0x000fea0003800200 */
.L_x_32514:
        /* <DEDUP_REMOVED lines=12> */
[----:B------:R-:W2:Y:S04]  /*1370*/  LDG.E.128 R184, desc[UR6][R132.64] ;  /* 0x0000000684b87981 */ /* 0x000ea8000c1e1d00 */
[----:B------:R-:W3:Y:S01]  /*1380*/  LDG.E.128 R188, desc[UR6][R132.64+0x10] ;  /* 0x0000100684bc7981 */ /* 0x000ee2000c1e1d00 */
[--C-:B-----5:R-:W-:Y:S02]  /*1390*/  HADD2.F32 R135, -RZ, R128.reuse.H0_H0 ;  /* 0x20000080ff877230 */ /* 0x120fe40000004100 */
[----:B------:R-:W-:Y:S02]  /*13a0*/  HADD2.F32 R134, -RZ, R128.H1_H1 ;  /* 0x30000080ff867230 */ /* 0x000fe40000004100 */
[--C-:B------:R-:W-:Y:S02]  /*13b0*/  HADD2.F32 R177, -RZ, R129.reuse.H0_H0 ;  /* 0x20000081ffb17230 */ /* 0x100fe40000004100 */
[----:B01----:R-:W-:-:S02]  /*13c0*/  HADD2.F32 R178, -RZ, R129.H1_H1 ;  /* 0x30000081ffb27230 */ /* 0x003fc40000004100 */
        /* <DEDUP_REMOVED lines=13> */
.L_x_32520:
        /* <DEDUP_REMOVED lines=16> */
.L_x_32521:
[----:B------:R-:W0:Y:S02]  /*15a0*/  LDC.64 R178, c[0x0][0x3a8] ;  /* 0x0000ea00ffb27b82 */ /* 0x000e240000000a00 */
[C---:B0-----:R-:W-:Y:S01]  /*15b0*/  IMAD.WIDE.U32 R178, R176.reuse, 0x20, R178 ;  /* 0x00000020b0b27825 */ /* 0x041fe200078e00b2 */
[----:B------:R-:W-:-:S04]  /*15c0*/  IADD3 R176, PT, PT, R176, 0x80, RZ ;  /* 0x00000080b0b07810 */ /* 0x000fc80007ffe0ff */
[----:B------:R2:W-:Y:S04]  /*15d0*/  STG.E.128 desc[UR6][R178.64], R128 ;  /* 0x00000080b2007986 */ /* 0x0005e8000c101d06 */
[----:B------:R2:W-:Y:S02]  /*15e0*/  STG.E.128 desc[UR6][R178.64+0x10], R132 ;  /* 0x00001084b2007986 */ /* 0x0005e4000c101d06 */
.L_x_32519:
[----:B------:R-:W-:Y:S05]  /*15f0*/  BSYNC.RECONVERGENT B0 ;  /* 0x0000000000007941 */ /* 0x000fea0003800200 */
.L_x_32518:
        /* <DEDUP_REMOVED lines=11> */
[----:B------:R-:W3:Y:S04]  /*16b0*/  LDG.E.128 R184, desc[UR6][R140.64] ;  /* 0x000000068cb87981 */ /* 0x000ee8000c1e1d00 */
[----:B------:R-:W4:Y:S01]  /*16c0*/  LDG.E.128 R188, desc[UR6][R140.64+0x10] ;  /* 0x000010068cbc7981 */ /* 0x000f22000c1e1d00 */
[--C-:B-----5:R-:W-:Y:S02]  /*16d0*/  HADD2.F32 R143, -RZ, R136.reuse.H0_H0 ;  /* 0x20000088ff8f7230 */ /* 0x120fe40000004100 */
[----:B------:R-:W-:Y:S02]  /*16e0*/  HADD2.F32 R142, -RZ, R136.H1_H1 ;  /* 0x30000088ff8e7230 */ /* 0x000fe40000004100 */
[--C-:B------:R-:W-:Y:S02]  /*16f0*/  HADD2.F32 R177, -RZ, R137.reuse.H0_H0 ;  /* 0x20000089ffb17230 */ /* 0x100fe40000004100 */
[----:B012---:R-:W-:-:S02]  /*1700*/  HADD2.F32 R178, -RZ, R137.H1_H1 ;  /* 0x30000089ffb27230 */ /* 0x007fc40000004100 */
[--C-:B------:R-:W-:Y:S02]  /*1710*/  HADD2.F32 R179, -RZ, R138.reuse.H0_H0 ;  /* 0x2000008affb37230 */ /* 0x100fe40000004100 */
[----:B------:R-:W-:Y:S02]  /*1720*/  HADD2.F32 R182, -RZ, R138.H1_H1 ;  /* 0x3000008affb67230 */ /* 0x000fe40000004100 */
[--C-:B------:R-:W-:Y:S02]  /*1730*/  HADD2.F32 R183, -RZ, R139.reuse.H0_H0 ;  /* 0x2000008bffb77230 */ /* 0x100fe40000004100 */
[----:B------:R-:W-:Y:S02]  /*1740*/  HADD2.F32 R192, -RZ, R139.H1_H1 ;  /* 0x3000008bffc07230 */ /* 0x000fe40000004100 */
[-C--:B---3--:R-:W-:Y:S01]  /*1750*/  FFMA.FTZ R136, R143, R0.reuse, R184 ;  /* 0x000000008f887223 */ /* 0x088fe200000100b8 */
[-C--:B------:R-:W-:Y:S01]  /*1760*/  FFMA.FTZ R137, R142, R0.reuse, R185 ;  /* 0x000000008e897223 */ /* 0x080fe200000100b9 */
[-C--:B------:R-:W-:Y:S01]  /*1770*/  FFMA.FTZ R138, R177, R0.reuse, R186 ;  /* 0x00000000b18a7223 */ /* 0x080fe200000100ba */
[-C--:B------:R-:W-:Y:S01]  /*1780*/  FFMA.FTZ R139, R178, R0.reuse, R187 ;  /* 0x00000000b28b7223 */ /* 0x080fe200000100bb */
[-C--:B----4-:R-:W-:Y:S01]  /*1790*/  FFMA.FTZ R140, R179, R0.reuse, R188 ;  /* 0x00000000b38c7223 */ /* 0x090fe200000100bc */
[-C--:B------:R-:W-:Y:S01]  /*17a0*/  FFMA.FTZ R141, R182, R0.reuse, R189 ;  /* 0x00000000b68d7223 */ /* 0x080fe200000100bd */
[-C--:B------:R-:W-:Y:S01]  /*17b0*/  FFMA.FTZ R142, R183, R0.reuse, R190 ;  /* 0x00000000b78e7223 */ /* 0x080fe200000100be */
[----:B------:R-:W-:Y:S01]  /*17c0*/  FFMA.FTZ R143, R192, R0, R191 ;  /* 0x00000000c08f7223 */ /* 0x000fe200000100bf */
[----:B------:R-:W-:Y:S06]  /*17d0*/  BRA `(.L_x_32525) ;  /* 0x0000000000407947 */ /* 0x000fec0003800000 */
.L_x_32524:
        /* <DEDUP_REMOVED lines=16> */
.L_x_32525:
[----:B------:R-:W0:Y:S02]  /*18e0*/  LDC.64 R178, c[0x0][0x3a8] ;  /* 0x0000ea00ffb27b82 */ /* 0x000e240000000a00 */
[C---:B0-----:R-:W-:Y:S01]  /*18f0*/  IMAD.WIDE.U32 R178, R176.reuse, 0x20, R178 ;  /* 0x00000020b0b27825 */ /* 0x041fe200078e00b2 */
[----:B------:R-:W-:-:S04]  /*1900*/  IADD3 R176, PT, PT, R176, 0x80, RZ ;  /* 0x00000080b0b07810 */ /* 0x000fc80007ffe0ff */
[----:B------:R3:W-:Y:S04]  /*1910*/  STG.E.128 desc[UR6][R178.64], R136 ;  /* 0x00000088b2007986 */ /* 0x0007e8000c101d06 */
[----:B------:R3:W-:Y:S02]  /*1920*/  STG.E.128 desc[UR6][R178.64+0x10], R140 ;  /* 0x0000108cb2007986 */ /* 0x0007e4000c101d06 */
.L_x_32523:
[----:B------:R-:W-:Y:S05]  /*1930*/  BSYNC.RECONVERGENT B0 ;  /* 0x0000000000007941 */ /* 0x000fea0003800200 */
.L_x_32522:
        /* <DEDUP_REMOVED lines=11> */
[----:B------:R-:W4:Y:S04]  /*19f0*/  LDG.E.128 R184, desc[UR6][R148.64] ;  /* 0x0000000694b87981 */ /* 0x000f28000c1e1d00 */
[----:B------:R-:W4:Y:S01]  /*1a00*/  LDG.E.128 R188, desc[UR6][R148.64+0x10] ;  /* 0x0000100694bc7981 */ /* 0x000f22000c1e1d00 */
[--C-:B-----5:R-:W-:Y:S02]  /*1a10*/  HADD2.F32 R151, -RZ, R144.reuse.H0_H0 ;  /* 0x20000090ff977230 */ /* 0x120fe40000004100 */
[----:B------:R-:W-:Y:S02]  /*1a20*/  HADD2.F32 R150, -RZ, R144.H1_H1 ;  /* 0x30000090ff967230 */ /* 0x000fe40000004100 */
[--C-:B------:R-:W-:Y:S02]  /*1a30*/  HADD2.F32 R177, -RZ, R145.reuse.H0_H0 ;  /* 0x20000091ffb17230 */ /* 0x100fe40000004100 */
[----:B0123--:R-:W-:-:S02]  /*1a40*/  HADD2.F32 R178, -RZ, R145.H1_H1 ;  /* 0x30000091ffb27230 */ /* 0x00ffc40000004100 */
[--C-:B------:R-:W-:Y:S02]  /*1a50*/  HADD2.F32 R179, -RZ, R146.reuse.H0_H0 ;  /* 0x20000092ffb37230 */ /* 0x100fe40000004100 */
[----:B------:R-:W-:Y:S02]  /*1a60*/  HADD2.F32 R182, -RZ, R146.H1_H1 ;  /* 0x30000092ffb67230 */ /* 0x000fe40000004100 */
[--C-:B------:R-:W-:Y:S02]  /*1a70*/  HADD2.F32 R183, -RZ, R147.reuse.H0_H0 ;  /* 0x20000093ffb77230 */ /* 0x100fe40000004100 */
[----:B------:R-:W-:Y:S02]  /*1a80*/  HADD2.F32 R192, -RZ, R147.H1_H1 ;  /* 0x30000093ffc07230 */ /* 0x000fe40000004100 */
[-C--:B----4-:R-:W-:Y:S01]  /*1a90*/  FFMA.FTZ R144, R151, R0.reuse, R184 ;  /* 0x0000000097907223 */ /* 0x090fe200000100b8 */
[-C--:B------:R-:W-:Y:S01]  /*1aa0*/  FFMA.FTZ R145, R150, R0.reuse, R185 ;  /* 0x0000000096917223 */ /* 0x080fe200000100b9 */
[-C--:B------:R-:W-:Y:S01]  /*1ab0*/  FFMA.FTZ R146, R177, R0.reuse, R186 ;  /* 0x00000000b1927223 */ /* 0x080fe200000100ba */
[-C--:B------:R-:W-:Y:S01]  /*1ac0*/  FFMA.FTZ R147, R178, R0.reuse, R187 ;  /* 0x00000000b2937223 */ /* 0x080fe200000100bb */
[-C--:B------:R-:W-:Y:S01]  /*1ad0*/  FFMA.FTZ R148, R179, R0.reuse, R188 ;  /* 0x00000000b3947223 */ /* 0x080fe200000100bc */
[-C--:B------:R-:W-:Y:S01]  /*1ae0*/  FFMA.FTZ R149, R182, R0.reuse, R189 ;  /* 0x00000000b6957223 */ /* 0x080fe200000100bd */
[-C--:B------:R-:W-:Y:S01]  /*1af0*/  FFMA.FTZ R150, R183, R0.reuse, R190 ;  /* 0x00000000b7967223 */ /* 0x080fe200000100be */
[----:B------:R-:W-:Y:S01]  /*1b00*/  FFMA.FTZ R151, R192, R0, R191 ;  /* 0x00000000c0977223 */ /* 0x000fe200000100bf */
[----:B------:R-:W-:Y:S06]  /*1b10*/  BRA `(.L_x_32529) ;  /* 0x0000000000407947 */ /* 0x000fec0003800000 */
.L_x_32528:
[--C-:B-----5:R-:W-:Y:S02]  /*1b20*/  HADD2.F32 R149, -RZ, R144.reuse.H0_H0 ;  /* 0x20000090ff957230 */ /* 0x120fe40000004100 */
[----:B------:R-:W-:Y:S02]  /*1b30*/  HADD2.F32 R151, -RZ, R144.H1_H1 ;  /* 0x30000090ff977230 */ /* 0x000fe40000004100 */
[--C-:B------:R-:W-:Y:S02]  /*1b40*/  HADD2.F32 R177, -RZ, R145.reuse.H0_H0 ;  /* 0x20000091ffb17230 */ /* 0x100fe40000004100 */
[-C--:B------:R-:W-:Y:S01]  /*1b50*/  FMUL.FTZ R144, R149, R0.reuse ;  /* 0x0000000095907220 */ /* 0x080fe20000410000 */
[----:B0123--:R-:W-:Y:S02]  /*1b60*/  HADD2.F32 R179, -RZ, R145.H1_H1 ;  /* 0x30000091ffb37230 */ /* 0x00ffe40000004100 */
        /* <DEDUP_REMOVED lines=11> */
.L_x_32529:
[----:B------:R-:W0:Y:S02]  /*1c20*/  LDC.64 R178, c[0x0][0x3a8] ;  /* 0x0000ea00ffb27b82 */ /* 0x000e240000000a00 */
[C---:B0-----:R-:W-:Y:S01]  /*1c30*/  IMAD.WIDE.U32 R178, R176.reuse, 0x20, R178 ;  /* 0x00000020b0b27825 */ /* 0x041fe200078e00b2 */
[----:B------:R-:W-:-:S04]  /*1c40*/  IADD3 R176, PT, PT, R176, 0x80, RZ ;  /* 0x00000080b0b07810 */ /* 0x000fc80007ffe0ff */
[----:B------:R4:W-:Y:S04]  /*1c50*/  STG.E.128 desc[UR6][R178.64], R144 ;  /* 0x00000090b2007986 */ /* 0x0009e8000c101d06 */
[----:B------:R4:W-:Y:S02]  /*1c60*/  STG.E.128 desc[UR6][R178.64+0x10], R148 ;  /* 0x00001094b2007986 */ /* 0x0009e4000c101d06 */
.L_x_32527:
[----:B------:R-:W-:Y:S05]  /*1c70*/  BSYNC.RECONVERGENT B0 ;  /* 0x0000000000007941 */ /* 0x000fea0003800200 */
.L_x_32526:
        /* <DEDUP_REMOVED lines=12> */
[----:B------:R-:W2:Y:S01]  /*1d40*/  LDG.E.128 R188, desc[UR6][R156.64+0x10] ;  /* 0x000010069cbc7981 */ /* 0x000ea2000c1e1d00 */
[--C-:B-----5:R-:W-:Y:S02]  /*1d50*/  HADD2.F32 R159, -RZ, R152.reuse.H0_H0 ;  /* 0x20000098ff9f7230 */ /* 0x120fe40000004100 */
[----:B------:R-:W-:Y:S02]  /*1d60*/  HADD2.F32 R158, -RZ, R152.H1_H1 ;  /* 0x30000098ff9e7230 */ /* 0x000fe40000004100 */
[--C-:B------:R-:W-:Y:S02]  /*1d70*/  HADD2.F32 R177, -RZ, R153.reuse.H0_H0 ;  /* 0x20000099ffb17230 */ /* 0x100fe40000004100 */
[----:B-1234-:R-:W-:-:S02]  /*1d80*/  HADD2.F32 R178, -RZ, R153.H1_H1 ;  /* 0x30000099ffb27230 */ /* 0x01efc40000004100 */
[--C-:B------:R-:W-:Y:S02]  /*1d90*/  HADD2.F32 R179, -RZ, R154.reuse.H0_H0 ;  /* 0x2000009affb37230 */ /* 0x100fe40000004100 */
[----:B------:R-:W-:Y:S02]  /*1da0*/  HADD2.F32 R182, -RZ, R154.H1_H1 ;  /* 0x3000009affb67230 */ /* 0x000fe40000004100 */
[--C-:B------:R-:W-:Y:S02]  /*1db0*/  HADD2.F32 R183, -RZ, R155.reuse.H0_H0 ;  /* 0x2000009bffb77230 */ /* 0x100fe40000004100 */
[----:B------:R-:W-:Y:S02]  /*1dc0*/  HADD2.F32 R192, -RZ, R155.H1_H1 ;  /* 0x3000009bffc07230 */ /* 0x000fe40000004100 */
[-C--:B------:R-:W-:Y:S01]  /*1dd0*/  FFMA.FTZ R152, R159, R0.reuse, R184 ;  /* 0x000000009f987223 */ /* 0x080fe200000100b8 */
        /* <DEDUP_REMOVED lines=8> */
.L_x_32532:
[--C-:B-----5:R-:W-:Y:S02]  /*1e60*/  HADD2.F32 R157, -RZ, R152.reuse.H0_H0 ;  /* 0x20000098ff9d7230 */ /* 0x120fe40000004100 */
[----:B------:R-:W-:Y:S02]  /*1e70*/  HADD2.F32 R159, -RZ, R152.H1_H1 ;  /* 0x30000098ff9f7230 */ /* 0x000fe40000004100 */
[--C-:B------:R-:W-:Y:S02]  /*1e80*/  HADD2.F32 R177, -RZ, R153.reuse.H0_H0 ;  /* 0x20000099ffb17230 */ /* 0x100fe40000004100 */
[-C--:B------:R-:W-:Y:S01]  /*1e90*/  FMUL.FTZ R152, R157, R0.reuse ;  /* 0x000000009d987220 */ /* 0x080fe20000410000 */
[----:B-1234-:R-:W-:Y:S02]  /*1ea0*/  HADD2.F32 R179, -RZ, R153.H1_H1 ;  /* 0x30000099ffb37230 */ /* 0x01efe40000004100 */
        /* <DEDUP_REMOVED lines=11> */
.L_x_32533:
[----:B------:R-:W0:Y:S02]  /*1f60*/  LDC.64 R178, c[0x0][0x3a8] ;  /* 0x0000ea00ffb27b82 */ /* 0x000e240000000a00 */
[C---:B0-----:R-:W-:Y:S01]  /*1f70*/  IMAD.WIDE.U32 R178, R176.reuse, 0x20, R178 ;  /* 0x00000020b0b27825 */ /* 0x041fe200078e00b2 */
[----:B------:R-:W-:-:S04]  /*1f80*/  IADD3 R176, PT, PT, R176, 0x80, RZ ;  /* 0x00000080b0b07810 */ /* 0x000fc80007ffe0ff */
[----:B------:R0:W-:Y:S04]  /*1f90*/  STG.E.128 desc[UR6][R178.64], R152 ;  /* 0x00000098b2007986 */ /* 0x0001e8000c101d06 */
[----:B------:R0:W-:Y:S02]  /*1fa0*/  STG.E.128 desc[UR6][R178.64+0x10], R156 ;  /* 0x0000109cb2007986 */ /* 0x0001e4000c101d06 */
.L_x_32531:
[----:B------:R-:W-:Y:S05]  /*1fb0*/  BSYNC.RECONVERGENT B0 ;  /* 0x0000000000007941 */ /* 0x000fea0003800200 */
.L_x_32530:
        /* <DEDUP_REMOVED lines=12> */
[----:B------:R0:W2:Y:S01]  /*2080*/  LDG.E.128 R188, desc[UR6][R162.64+0x10] ;  /* 0x00001006a2bc7981 */ /* 0x0000a2000c1e1d00 */
        /* <DEDUP_REMOVED lines=10> */
[-C--:B0-----:R-:W-:Y:S01]  /*2130*/  FFMA.FTZ R162, R177, R0.reuse, R186 ;  /* 0x00000000b1a27223 */ /* 0x081fe200000100ba */
[-C--:B------:R-:W-:Y:S01]  /*2140*/  FFMA.FTZ R163, R178, R0.reuse, R187 ;  /* 0x00000000b2a37223 */ /* 0x080fe200000100bb */
[-C--:B------:R-:W-:Y:S01]  /*2150*/  FFMA.FTZ R116, R117, R0.reuse, R188 ;  /* 0x0000000075747223 */ /* 0x080fe200000100bc */
[-C--:B------:R-:W-:Y:S01]  /*2160*/  FFMA.FTZ R117, R118, R0.reuse, R189 ;  /* 0x0000000076757223 */ /* 0x080fe200000100bd */
[-C--:B------:R-:W-:Y:S01]  /*2170*/  FFMA.FTZ R118, R179, R0.reuse, R190 ;  /* 0x00000000b3767223 */ /* 0x080fe200000100be */
[----:B------:R-:W-:Y:S01]  /*2180*/  FFMA.FTZ R119, R182, R0, R191 ;  /* 0x00000000b6777223 */ /* 0x000fe200000100bf */
[----:B------:R-:W-:Y:S06]  /*2190*/  BRA `(.L_x_32537) ;  /* 0x0000000000407947 */ /* 0x000fec0003800000 */
.L_x_32536:
[--C-:B-----5:R-:W-:Y:S02]  /*21a0*/  HADD2.F32 R161, -RZ, R116.reuse.H0_H0 ;  /* 0x20000074ffa17230 */ /* 0x120fe40000004100 */
[----:B------:R-:W-:Y:S02]  /*21b0*/  HADD2.F32 R163, -RZ, R116.H1_H1 ;  /* 0x30000074ffa37230 */ /* 0x000fe40000004100 */
[----:B------:R-:W-:Y:S02]  /*21c0*/  HADD2.F32 R177, -RZ, R117.H0_H0 ;  /* 0x20000075ffb17230 */ /* 0x000fe40000004100 */
[-C--:B------:R-:W-:Y:S01]  /*21d0*/  FMUL.FTZ R160, R161, R0.reuse ;  /* 0x00000000a1a07220 */ /* 0x080fe20000410000 */
[----:B------:R-:W-:Y:S02]  /*21e0*/  HADD2.F32 R185, -RZ, R119.H0_H0 ;  /* 0x20000077ffb97230 */ /* 0x000fe40000004100 */
[----:B------:R-:W-:Y:S01]  /*21f0*/  FMUL.FTZ R161, R163, R0 ;  /* 0x00000000a3a17220 */ /* 0x000fe20000410000 */
[----:B------:R-:W-:-:S02]  /*2200*/  HADD2.F32 R117, -RZ, R117.H1_H1 ;  /* 0x30000075ff757230 */ /* 0x000fc40000004100 */
[-C--:B------:R-:W-:Y:S01]  /*2210*/  FMUL.FTZ R162, R177, R0.reuse ;  /* 0x00000000b1a27220 */ /* 0x080fe20000410000 */
[----:B------:R-:W-:Y:S02]  /*2220*/  HADD2.F32 R119, -RZ, R119.H1_H1 ;  /* 0x30000077ff777230 */ /* 0x000fe40000004100 */
[--C-:B-1234-:R-:W-:Y:S02]  /*2230*/  HADD2.F32 R179, -RZ, R118.reuse.H0_H0 ;  /* 0x20000076ffb37230 */ /* 0x11efe40000004100 */
[-C--:B------:R-:W-:Y:S01]  /*2240*/  FMUL.FTZ R163, R117, R0.reuse ;  /* 0x0000000075a37220 */ /* 0x080fe20000410000 */
[----:B------:R-:W-:Y:S02]  /*2250*/  HADD2.F32 R183, -RZ, R118.H1_H1 ;  /* 0x30000076ffb77230 */ /* 0x000fe40000004100 */
[-C--:B------:R-:W-:Y:S01]  /*2260*/  FMUL.FTZ R118, R185, R0.reuse ;  /* 0x00000000b9767220 */ /* 0x080fe20000410000 */
[-C--:B------:R-:W-:Y:S01]  /*2270*/  FMUL.FTZ R119, R119, R0.reuse ;  /* 0x0000000077777220 */ /* 0x080fe20000410000 */
[-C--:B------:R-:W-:Y:S01]  /*2280*/  FMUL.FTZ R116, R179, R0.reuse ;  /* 0x00000000b3747220 */ /* 0x080fe20000410000 */
[----:B------:R-:W-:-:S07]  /*2290*/  FMUL.FTZ R117, R183, R0 ;  /* 0x00000000b7757220 */ /* 0x000fce0000410000 */
.L_x_32537:
[----:B------:R-:W0:Y:S02]  /*22a0*/  LDC.64 R178, c[0x0][0x3a8] ;  /* 0x0000ea00ffb27b82 */ /* 0x000e240000000a00 */
[----:B0-----:R-:W-:-:S05]  /*22b0*/  IMAD.WIDE.U32 R176, R176, 0x20, R178 ;  /* 0x00000020b0b07825 */ /* 0x001fca00078e00b2 */
[----:B------:R0:W-:Y:S04]  /*22c0*/  STG.E.128 desc[UR6][R176.64], R160 ;  /* 0x000000a0b0007986 */ /* 0x0001e8000c101d06 */
[----:B------:R0:W-:Y:S02]  /*22d0*/  STG.E.128 desc[UR6][R176.64+0x10], R116 ;  /* 0x00001074b0007986 */ /* 0x0001e4000c101d06 */
.L_x_32535:
[----:B------:R-:W-:Y:S05]  /*22e0*/  BSYNC.RECONVERGENT B0 ;  /* 0x0000000000007941 */ /* 0x000fea0003800200 */
.L_x_32534:
[----:B------:R-:W-:Y:S01]  /*22f0*/  FADD.FTZ R0, RZ, R164 ;  /* 0x000000a4ff007221 */ /* 0x000fe20000010000 */
[----:B------:R-:W-:Y:S01]  /*2300*/  ISETP.GT.U32.AND P6, PT, R3, 0xff, PT ;  /* 0x000000ff0300780c */ /* 0x000fe20003fc4070 */
        /* <DEDUP_REMOVED lines=214> */
.L_x_32539:
[----:B------:R-:W-:Y:S05]  /*3070*/  BSYNC.RECONVERGENT B0 ;  /* 0x0000000000007941 */ /* 0x000fea0003800200 */
.L_x_32538:
        /* <DEDUP_REMOVED lines=13> */
.L_x_32541:
[----:B------:R-:W-:Y:S05]  /*3150*/  BSYNC.RECONVERGENT B0 ;  /* 0x0000000000007941 */ /* 0x000fea0003800200 */
.L_x_32540:
        /* <DEDUP_REMOVED lines=84> */
.L_x_32543:
[----:B------:R-:W-:Y:S05]  /*36a0*/  BSYNC.RECONVERGENT B0 ;  /* 0x0000000000007941 */ /* 0x000fea0003800200 */
.L_x_32542:
        /* <DEDUP_REMOVED lines=35> */
.L_x_32545:
[----:B------:R-:W-:Y:S05]  /*38e0*/  BSYNC.RECONVERGENT B0 ;  /* 0x0000000000007941 */ /* 0x000fea0003800200 */
.L_x_32544:
        /* <DEDUP_REMOVED lines=35> */
.L_x_32547:
[----:B------:R-:W-:Y:S05]  /*3b20*/  BSYNC.RECONVERGENT B0 ;  /* 0x0000000000007941 */ /* 0x000fea0003800200 */
.L_x_32546:
        /* <DEDUP_REMOVED lines=34> */
.L_x_32549:
[----:B------:R-:W-:Y:S05]  /*3d50*/  BSYNC.RECONVERGENT B0 ;  /* 0x0000000000007941 */ /* 0x000fea0003800200 */
.L_x_32548:
        /* <DEDUP_REMOVED lines=34> */
.L_x_32551:
[----:B------:R-:W-:Y:S05]  /*3f80*/  BSYNC.RECONVERGENT B0 ;  /* 0x0000000000007941 */ /* 0x000fea0003800200 */
.L_x_32550:
        /* <DEDUP_REMOVED lines=34> */
.L_x_32553:
[----:B------:R-:W-:Y:S05]  /*41b0*/  BSYNC.RECONVERGENT B0 ;  /* 0x0000000000007941 */ /* 0x000fea0003800200 */
.L_x_32552:
        /* <DEDUP_REMOVED lines=31> */
[----:B------:R-:W-:-:S05]  /*43b0*/  F2FP.F16.F32.PACK_AB R184, R180, R179 ;  /* 0x000000b3b4b8723e */ /* 0x000fca00000000ff */
[----:B------:R0:W-:Y:S02]  /*43c0*/  STG.E.128 desc[UR6][R174.64], R184 ;  /* 0x000000b8ae007986 */ /* 0x0001e4000c101d06 */
.L_x_32555:
[----:B------:R-:W-:Y:S05]  /*43d0*/  BSYNC.RECONVERGENT B0 ;  /* 0x0000000000007941 */ /* 0x000fea0003800200 */
.L_x_32554:
[----:B0-----:R-:W0:Y:S01]  /*43e0*/  LDC.64 R174, c[0x0][0x380] ;  /* 0x0000e000ffae7b82 */ /* 0x001e220000000a00 */
[----:B------:R-:W-:Y:S01]  /*43f0*/  UPLOP3.LUT UP1, UPT, UPT, UPT, UP1, 0x40, 0x4 ;  /* 0x000000000004789c */ /* 0x000fe20003f2e810 */
[----:B0-----:R-:W-:-:S04]  /*4400*/  IADD3 R2, PT, PT, R2, R174, RZ ;  /* 0x000000ae02027210 */ /* 0x001fc80007ffe0ff */
[----:B------:R-:W-:-:S13]  /*4410*/  ISETP.GE.AND P1, PT, R2, R175, PT ;  /* 0x000000af0200720c */ /* 0x000fda0003f26270 */
[----:B------:R-:W-:Y:S05]  /*4420*/  @!P1 BRA `(.L_x_32556) ;  /* 0xffffffc400d09947 */ /* 0x000fea000383ffff */
[----:B------:R-:W-:Y:S05]  /*4430*/  EXIT ;  /* 0x000000000000794d */ /* 0x000fea0003800000 */
.L_x_32557:
        /* <DEDUP_REMOVED lines=12> */
.L_x_42403:


//--------------------- .text._ZN10layer_norm13ln_fwd_kernelINS_13Kernel_traitsIf6__halffS2_fjLj7168ELj1ELj1ELj4ELj16ENS_18Kernel_traits_baseILj7168EfS2_fS2_fjLj128EEEEELb0ELb0ELb0ELb1EEEvNS_9FwdParamsE --------------------------
	.section	.text._ZN10layer_norm13ln_fwd_kernelINS_13Kernel_traitsIf6__halffS2_fjLj7168ELj1ELj1ELj4ELj16ENS_18Kernel_traits_baseILj7168EfS2_fS2_fjLj128EEEEELb0ELb0ELb0ELb1EEEvNS_9FwdParamsE,"ax",@progbits
	.align	128
        .global         _ZN10layer_norm13ln_fwd_kernelINS_13Kernel_traitsIf6__halffS2_fjLj7168ELj1ELj1ELj4ELj16ENS_18Kernel_traits_baseILj7168EfS2_fS2_fjLj128EEEEELb0ELb0ELb0ELb1EEEvNS_9FwdParamsE
        .type           _ZN10layer_norm13ln_fwd_kernelINS_13Kernel_traitsIf6__halffS2_fjLj7168ELj1ELj1ELj4ELj16ENS_18Kernel_traits_baseILj7168EfS2_fS2_fjLj128EEEEELb0ELb0ELb0ELb1EEEvNS_9FwdParamsE,@function
        .size           _ZN10layer_norm13ln_fwd_kernelINS_13Kernel_traitsIf6__halffS2_fjLj7168ELj1ELj1ELj4ELj16ENS_18Kernel_traits_baseILj7168EfS2_fS2_fjLj128EEEEELb0ELb0ELb0ELb1EEEvNS_9FwdParamsE,(.L_x_42404 - _ZN10layer_norm13ln_fwd_kernelINS_13Kernel_traitsIf6__halffS2_fjLj7168ELj1ELj1ELj4ELj16ENS_18Kernel_traits_baseILj7168EfS2_fS2_fjLj128EEEEELb0ELb0ELb0ELb1EEEvNS_9FwdParamsE)
        .other          _ZN10layer_norm13ln_fwd_kernelINS_13Kernel_traitsIf6__halffS2_fjLj7168ELj1ELj1ELj4ELj16ENS_18Kernel_traits_baseILj7168EfS2_fS2_fjLj128EEEEELb0ELb0ELb0ELb1EEEvNS_9FwdParamsE,@"STO_CUDA_ENTRY STV_DEFAULT"
_ZN10layer_norm13ln_fwd_kernelINS_13Kernel_traitsIf6__halffS2_fjLj7168ELj1ELj1ELj4ELj16ENS_18Kernel_traits_baseILj7168EfS2_fS2_fjLj128EEEEELb0ELb0ELb0ELb1EEEvNS_9FwdParamsE:
.text._ZN10layer_norm13ln_fwd_kernelINS_13Kernel_traitsIf6__halffS2_fjLj7168ELj1ELj1ELj4ELj16ENS_18Kernel_traits_baseILj7168EfS2_fS2_fjLj128EEEEELb0ELb0ELb0ELb1EEEvNS_9FwdParamsE:
        /* <DEDUP_REMOVED lines=42> */
.L_x_32558:
        /* <DEDUP_REMOVED lines=44> */
.L_x_32559:
        /* <DEDUP_REMOVED lines=11> */
.L_x_32578:
        /* <DEDUP_REMOVED lines=18> */
[----:B------:R0:W3:Y:S01]  /*0730*/  LDG.E.128 R124, desc[UR6][R118.64+0x10] ;  /* 0x00001006767c7981 */ /* 0x0000e2000c1e1d00 */
        /* <DEDUP_REMOVED lines=10> */
[-C--:B0-----:R-:W-:Y:S01]  /*07e0*/  FFMA.FTZ R118, R131, R0.reuse, R122 ;  /* 0x0000000083767223 */ /* 0x081fe2000001007a */
[-C--:B------:R-:W-:Y:S01]  /*07f0*/  FFMA.FTZ R119, R130, R0.reuse, R123 ;  /* 0x0000000082777223 */ /* 0x080fe2000001007b */
[-C--:B---3--:R-:W-:Y:S01]  /*0800*/  FFMA.FTZ R120, R133, R0.reuse, R124 ;  /* 0x0000000085787223 */ /* 0x088fe2000001007c */
[-C--:B------:R-:W-:Y:S01]  /*0810*/  FFMA.FTZ R121, R132, R0.reuse, R125 ;  /* 0x0000000084797223 */ /* 0x080fe2000001007d */
[-C--:B------:R-:W-:Y:S01]  /*0820*/  FFMA.FTZ R122, R135, R0.reuse, R126 ;  /* 0x00000000877a7223 */ /* 0x080fe2000001007e */
[----:B------:R-:W-:Y:S01]  /*0830*/  FFMA.FTZ R123, R134, R0, R127 ;  /* 0x00000000867b7223 */ /* 0x000fe2000001007f */
[----:B------:R-:W-:Y:S06]  /*0840*/  BRA `(.L_x_32561) ;  /* 0x0000000000407947 */ /* 0x000fec0003800000 */
.L_x_32560:
[--C-:B-----5:R-:W-:Y:S02]  /*0850*/  HADD2.F32 R121, -RZ, R138.reuse.H0_H0 ;  /* 0x2000008aff797230 */ /* 0x120fe40000004100 */
[----:B------:R-:W-:Y:S02]  /*0860*/  HADD2.F32 R119, -RZ, R137.H0_H0 ;  /* 0x20000089ff777230 */ /* 0x000fe40000004100 */
        /* <DEDUP_REMOVED lines=14> */
.L_x_32561:
        /* <DEDUP_REMOVED lines=29> */
.L_x_32562:
[----:B-----5:R-:W-:Y:S02]  /*0b20*/  HADD2.F32 R139, -RZ, R147.H0_H0 ;  /* 0x20000093ff8b7230 */ /* 0x020fe40000004100 */
[--C-:B------:R-:W-:Y:S02]  /*0b30*/  HADD2.F32 R3, -RZ, R144.reuse.H0_H0 ;  /* 0x20000090ff037230 */ /* 0x100fe40000004100 */
[----:B------:R-:W-:Y:S02]  /*0b40*/  HADD2.F32 R133, -RZ, R144.H1_H1 ;  /* 0x30000090ff857230 */ /* 0x000fe40000004100 */
[-C--:B------:R-:W-:Y:S01]  /*0b50*/  FMUL.FTZ R138, R139, R0.reuse ;  /* 0x000000008b8a7220 */ /* 0x080fe20000410000 */
[--C-:B0-----:R-:W-:Y:S02]  /*0b60*/  HADD2.F32 R125, -RZ, R145.reuse.H0_H0 ;  /* 0x20000091ff7d7230 */ /* 0x101fe40000004100 */
        /* <DEDUP_REMOVED lines=11> */
.L_x_32563:
        /* <DEDUP_REMOVED lines=28> */
.L_x_32564:
[--C-:B-----5:R-:W-:Y:S02]  /*0de0*/  HADD2.F32 R145, -RZ, R154.reuse.H0_H0 ;  /* 0x2000009aff917230 */ /* 0x120fe40000004100 */
[----:B------:R-:W-:Y:S02]  /*0df0*/  HADD2.F32 R147, -RZ, R154.H1_H1 ;  /* 0x3000009aff937230 */ /* 0x000fe40000004100 */
[----:B------:R-:W-:Y:S02]  /*0e00*/  HADD2.F32 R149, -RZ, R155.H0_H0 ;  /* 0x2000009bff957230 */ /* 0x000fe40000004100 */
[-C--:B------:R-:W-:Y:S01]  /*0e10*/  FMUL.FTZ R144, R145, R0.reuse ;  /* 0x0000000091907220 */ /* 0x080fe20000410000 */
[--C-:B------:R-:W-:Y:S02]  /*0e20*/  HADD2.F32 R3, -RZ, R152.reuse.H0_H0 ;  /* 0x20000098ff037230 */ /* 0x100fe40000004100 */
[----:B------:R-:W-:Y:S01]  /*0e30*/  FMUL.FTZ R145, R147, R0 ;  /* 0x0000000093917220 */ /* 0x000fe20000410000 */
[----:B0-----:R-:W-:-:S02]  /*0e40*/  HADD2.F32 R141, -RZ, R152.H1_H1 ;  /* 0x30000098ff8d7230 */ /* 0x001fc40000004100 */
        /* <DEDUP_REMOVED lines=9> */
.L_x_32565:
        /* <DEDUP_REMOVED lines=28> */
.L_x_32566:
        /* <DEDUP_REMOVED lines=16> */
.L_x_32567:
        /* <DEDUP_REMOVED lines=9> */
[----:B------:R-:W0:Y:S04]  /*1230*/  LDG.E.128 R164, desc[UR6][R162.64] ;  /* 0x00000006a2a47981 */ /* 0x000e28000c1e1d00 */
[----:B------:R1:W2:Y:S01]  /*1240*/  LDG.E.128 R168, desc[UR6][R162.64+0x10] ;  /* 0x00001006a2a87981 */ /* 0x0002a2000c1e1d00 */
        /* <DEDUP_REMOVED lines=8> */
[-C--:B0-----:R-:W-:Y:S01]  /*12d0*/  FFMA.FTZ R161, R156, R0.reuse, R165 ;  /* 0x000000009ca17223 */ /* 0x081fe200000100a5 */
[-C--:B------:R-:W-:Y:S01]  /*12e0*/  FFMA.FTZ R160, R3, R0.reuse, R164 ;  /* 0x0000000003a07223 */ /* 0x080fe200000100a4 */
[-C--:B-1----:R-:W-:Y:S01]  /*12f0*/  FFMA.FTZ R162, R125, R0.reuse, R166 ;  /* 0x000000007da27223 */ /* 0x082fe200000100a6 */
[-C--:B------:R-:W-:Y:S01]  /*1300*/  FFMA.FTZ R163, R174, R0.reuse, R167 ;  /* 0x00000000aea37223 */ /* 0x080fe200000100a7 */
[-C--:B--2---:R-:W-:Y:S01]  /*1310*/  FFMA.FTZ R156, R157, R0.reuse, R168 ;  /* 0x000000009d9c7223 */ /* 0x084fe200000100a8 */
[-C--:B------:R-:W-:Y:S01]  /*1320*/  FFMA.FTZ R157, R158, R0.reuse, R169 ;  /* 0x000000009e9d7223 */ /* 0x080fe200000100a9 */
[-C--:B------:R-:W-:Y:S01]  /*1330*/  FFMA.FTZ R158, R175, R0.reuse, R170 ;  /* 0x00000000af9e7223 */ /* 0x080fe200000100aa */
[----:B------:R-:W-:Y:S01]  /*1340*/  FFMA.FTZ R159, R176, R0, R171 ;  /* 0x00000000b09f7223 */ /* 0x000fe200000100ab */
[----:B------:R-:W-:Y:S06]  /*1350*/  BRA `(.L_x_32569) ;  /* 0x0000000000407947 */ /* 0x000fec0003800000 */
.L_x_32568:
[--C-:B-----5:R-:W-:Y:S02]  /*1360*/  HADD2.F32 R125, -RZ, R157.reuse.H0_H0 ;  /* 0x2000009dff7d7230 */ /* 0x120fe40000004100 */
[----:B------:R-:W-:Y:S02]  /*1370*/  HADD2.F32 R157, -RZ, R157.H1_H1 ;  /* 0x3000009dff9d7230 */ /* 0x000fe40000004100 */
[----:B------:R-:W-:Y:S02]  /*1380*/  HADD2.F32 R169, -RZ, R159.H0_H0 ;  /* 0x2000009fffa97230 */ /* 0x000fe40000004100 */
[-C--:B------:R-:W-:Y:S01]  /*1390*/  FMUL.FTZ R162, R125, R0.reuse ;  /* 0x000000007da27220 */ /* 0x080fe20000410000 */
[--C-:B------:R-:W-:Y:S02]  /*13a0*/  HADD2.F32 R3, -RZ, R156.reuse.H0_H0 ;  /* 0x2000009cff037230 */ /* 0x100fe40000004100 */
[----:B------:R-:W-:Y:S01]  /*13b0*/  FMUL.FTZ R163, R157, R0 ;  /* 0x000000009da37220 */ /* 0x000fe20000410000 */
[----:B0-----:R-:W-:-:S02]  /*13c0*/  HADD2.F32 R161, -RZ, R156.H1_H1 ;  /* 0x3000009cffa17230 */ /* 0x001fc40000004100 */
        /* <DEDUP_REMOVED lines=9> */
.L_x_32569:
        /* <DEDUP_REMOVED lines=11> */
[--C-:B-----5:R-:W-:Y:S02]  /*1510*/  HADD2.F32 R170, -RZ, R164.reuse.H1_H1 ;  /* 0x300000a4ffaa7230 */ /* 0x120fe40000004100 */
[--C-:B------:R-:W-:Y:S02]  /*1520*/  HADD2.F32 R171, -RZ, R165.reuse.H0_H0 ;  /* 0x200000a5ffab7230 */ /* 0x100fe40000004100 */
[----:B------:R-:W-:Y:S02]  /*1530*/  HADD2.F32 R3, -RZ, R164.H0_H0 ;  /* 0x200000a4ff037230 */ /* 0x000fe40000004100 */
        /* <DEDUP_REMOVED lines=14> */
.L_x_32570:
[--C-:B0----5:R-:W-:Y:S02]  /*1620*/  HADD2.F32 R169, -RZ, R164.reuse.H1_H1 ;  /* 0x300000a4ffa97230 */ /* 0x121fe40000004100 */
[--C-:B------:R-:W-:Y:S02]  /*1630*/  HADD2.F32 R171, -RZ, R165.reuse.H0_H0 ;  /* 0x200000a5ffab7230 */ /* 0x100fe40000004100 */
[----:B------:R-:W-:Y:S02]  /*1640*/  HADD2.F32 R3, -RZ, R164.H0_H0 ;  /* 0x200000a4ff037230 */ /* 0x000fe40000004100 */
[----:B------:R-:W-:Y:S02]  /*1650*/  HADD2.F32 R175, -RZ, R165.H1_H1 ;  /* 0x300000a5ffaf7230 */ /* 0x000fe40000004100 */
[-C--:B------:R-:W-:Y:S01]  /*1660*/  FMUL.FTZ R165, R169, R0.reuse ;  /* 0x00000000a9a57220 */ /* 0x080fe20000410000 */
[--C-:B------:R-:W-:Y:S02]  /*1670*/  HADD2.F32 R177, -RZ, R166.reuse.H0_H0 ;  /* 0x200000a6ffb17230 */ /* 0x100fe40000004100 */
[----:B------:R-:W-:Y:S01]  /*1680*/  FMUL.FTZ R164, R3, R0 ;  /* 0x0000000003a47220 */ /* 0x000fe20000410000 */
[----:B------:R-:W-:-:S02]  /*1690*/  HADD2.F32 R179, -RZ, R166.H1_H1 ;  /* 0x300000a6ffb37230 */ /* 0x000fc40000004100 */
        /* <DEDUP_REMOVED lines=8> */
.L_x_32571:
        /* <DEDUP_REMOVED lines=28> */
.L_x_32572:
        /* <DEDUP_REMOVED lines=16> */
.L_x_32573:
        /* <DEDUP_REMOVED lines=203> */
.L_x_32575:
[----:B------:R-:W-:Y:S05]  /*2690*/  BSYNC.RECONVERGENT B0 ;  /* 0x0000000000007941 */ /* 0x000fea0003800200 */
.L_x_32574:
        /* <DEDUP_REMOVED lines=15> */
.L_x_32577:
[----:B------:R-:W-:Y:S05]  /*2790*/  BSYNC.RECONVERGENT B0 ;  /* 0x0000000000007941 */ /* 0x000fea0003800200 */
.L_x_32576:
        /* <DEDUP_REMOVED lines=38> */
[C---:B------:R-:W-:Y:S01]  /*2a00*/  FADD.FTZ R186, -R181.reuse, R118 ;  /* 0x00000076b5ba7221 */ /* 0x040fe20000010100 */
[C---:B------:R-:W-:Y:S01]  /*2a10*/  FADD.FTZ R188, -R181.reuse, R119 ;  /* 0x00000077b5bc7221 */ /* 0x040fe20000010100 */
[----:B------:R-:W0:Y:S02]  /*2a20*/  LDC R118, c[0x0][0x448] ;  /* 0x00011200ff767b82 */ /* 0x000e240000000800 */
[----:B------:R-:W0:Y:S01]  /*2a30*/  SHFL.IDX PT, R131, R131, RZ, 0x1f ;  /* 0x00001fff83837589 */ /* 0x000e2200000e0000 */
[----:B------:R-:W-:Y:S01]  /*2a40*/  FMUL.FTZ R119, R180, R180 ;  /* 0x000000b4b4777220 */ /* 0x000fe20000410000 */
[C---:B------:R-:W-:Y:S01]  /*2a50*/  FADD.FTZ R182, -R181.reuse, R116 ;  /* 0x00000074b5b67221 */ /* 0x040fe20000010100 */
[C---:B------:R-:W-:Y:S01]  /*2a60*/  FADD.FTZ R184, -R181.reuse, R117 ;  /* 0x00000075b5b87221 */ /* 0x040fe20000010100 */
[C---:B------:R-:W-:Y:S01]  /*2a70*/  FADD.FTZ R190, -R181.reuse, R120 ;  /* 0x00000078b5be7221 */ /* 0x040fe20000010100 */
[----:B------:R-:W-:Y:S01]  /*2a80*/  FADD.FTZ R192, -R181, R121 ;  /* 0x00000079b5c07221 */ /* 0x000fe20000010100 */
[----:B------:R-:W-:Y:S01]  /*2a90*/  FSEL R119, R119, RZ, P2 ;  /* 0x000000ff77777208 */ /* 0x000fe20001000000 */
[----:B------:R-:W1:Y:S01]  /*2aa0*/  @!P1 LDC.64 R116, c[0x0][0x3c0] ;  /* 0x0000f000ff749b82 */ /* 0x000e620000000a00 */
        /* <DEDUP_REMOVED lines=16> */
[----:B0-----:R-:W-:Y:S01]  /*2bb0*/  FFMA.FTZ R118, R131, UR11, R118 ;  /* 0x0000000b83767c23 */ /* 0x001fe20008010076 */
[C---:B------:R-:W-:Y:S01]  /*2bc0*/  FADD.FTZ R206, -R181.reuse, R143 ;  /* 0x0000008fb5ce7221 */ /* 0x040fe20000010100 */
[----:B------:R-:W0:Y:S01]  /*2bd0*/  LDC.64 R130, c[0x0][0x428] ;  /* 0x00010a00ff827b82 */ /* 0x000e220000000a00 */
[C---:B------:R-:W-:Y:S01]  /*2be0*/  FADD.FTZ R144, -R181.reuse, R144 ;  /* 0x00000090b5907221 */ /* 0x040fe20000010100 */
[----:B------:R-:W-:Y:S01]  /*2bf0*/  FADD.FTZ R118, R118, R119 ;  /* 0x0000007776767221 */ /* 0x000fe20000010000 */
[C---:B------:R-:W-:Y:S01]  /*2c00*/  FADD.FTZ R208, -R181.reuse, R145 ;  /* 0x00000091b5d07221 */ /* 0x040fe20000010100 */
[C---:B------:R-:W-:Y:S01]  /*2c10*/  FADD.FTZ R146, -R181.reuse, R146 ;  /* 0x00000092b5927221 */ /* 0x040fe20000010100 */
[C---:B-1----:R-:W-:Y:S01]  /*2c20*/  @!P1 IMAD.WIDE R116, R2.reuse, 0x4, R116 ;  /* 0x0000000402749825 */ /* 0x042fe200078e0274 */
[----:B------:R1:W3:Y:S03]  /*2c30*/  MUFU.RSQ R123, R118 ;  /* 0x00000076007b7308 */ /* 0x0002e60000001400 */
        /* <DEDUP_REMOVED lines=8> */
[C---:B-1----:R-:W-:Y:S01]  /*2cc0*/  FADD.FTZ R118, -R181.reuse, R177 ;  /* 0x000000b1b5767221 */ /* 0x042fe20000010100 */
        /* <DEDUP_REMOVED lines=56> */
[----:B------:R-:W-:Y:S01]  /*3050*/  FFMA.FTZ R133, R184, R5, R61 ;  /* 0x00000005b8857223 */ /* 0x000fe2000001003d */
[----:B--2---:R-:W-:Y:S01]  /*3060*/  FFMA.FTZ R121, R200, R17, R73 ;  /* 0x00000011c8797223 */ /* 0x004fe20000010049 */
        /* <DEDUP_REMOVED lines=46> */
[----:B------:R-:W-:-:S03]  /*3350*/  F2FP.F16.F32.PACK_AB R122, R121, R122 ;  /* 0x0000007a797a723e */ /* 0x000fc600000000ff */
[----:B------:R-:W-:Y:S01]  /*3360*/  FFMA.FTZ R152, R152, R51, R107 ;  /* 0x0000003398987223 */ /* 0x000fe2000001006b */
[----:B------:R-:W-:Y:S01]  /*3370*/  F2FP.F16.F32.PACK_AB R123, R202, R185 ;  /* 0x000000b9ca7b723e */ /* 0x000fe200000000ff */
[--C-:B------:R-:W-:Y:S01]  /*3380*/  IMAD.WIDE.U32 R128, R127, 0x10, R130.reuse ;  /* 0x000000107f807825 */ /* 0x100fe200078e0082 */
[----:B------:R-:W-:Y:S01]  /*3390*/  F2FP.F16.F32.PACK_AB R121, R198, R181 ;  /* 0x000000b5c679723e */ /* 0x000fe200000000ff */
[----:B------:R-:W-:Y:S01]  /*33a0*/  STG.E.128 desc[UR6][R174.64], R116 ;  /* 0x00000074ae007986 */ /* 0x000fe2000c101d06 */
[----:B------:R-:W-:Y:S01]  /*33b0*/  F2FP.F16.F32.PACK_AB R120, R120, R179 ;  /* 0x000000b37878723e */ /* 0x000fe200000000ff */
[----:B------:R-:W-:-:S04]  /*33c0*/  IMAD.WIDE.U32 R132, R124, 0x10, R130 ;  /* 0x000000107c847825 */ /* 0x000fc800078e0082 */
[----:B------:R-:W-:Y:S01]  /*33d0*/  FFMA.FTZ R150, R150, R49, R105 ;  /* 0x0000003196967223 */ /* 0x000fe20000010069 */
[----:B------:R-:W-:Y:S01]  /*33e0*/  FFMA.FTZ R163, R163, R20, R76 ;  /* 0x00000014a3a37223 */ /* 0x000fe2000001004c */
[----:B------:R-:W-:Y:S01]  /*33f0*/  FFMA.FTZ R166, R166, R21, R77 ;  /* 0x00000015a6a67223 */ /* 0x000fe2000001004d */
[----:B------:R-:W-:Y:S01]  /*3400*/  IMAD.WIDE.U32 R126, R126, 0x10, R130 ;  /* 0x000000107e7e7825 */ /* 0x000fe200078e0082 */
[----:B------:R0:W-:Y:S01]  /*3410*/  STG.E.128 desc[UR6][R176.64], R120 ;  /* 0x00000078b0007986 */ /* 0x0001e2000c101d06 */
[----:B------:R-:W-:Y:S02]  /*3420*/  F2FP.F16.F32.PACK_AB R150, R150, R153 ;  /* 0x000000999696723e */ /* 0x000fe400000000ff */
        /* <DEDUP_REMOVED lines=61> */
[----:B0-----:R-:W-:-:S03]  /*3800*/  IADD3 R2, PT, PT, R2, R152, RZ ;  /* 0x0000009802027210 */ /* 0x001fc60007ffe0ff */
[----:B------:R1:W-:Y:S01]  /*3810*/  STG.E.128 desc[UR6][R130.64], R140 ;  /* 0x0000008c82007986 */ /* 0x0003e2000c101d06 */
[----:B------:R-:W-:-:S13]  /*3820*/  ISETP.GE.AND P1, PT, R2, R153, PT ;  /* 0x000000990200720c */ /* 0x000fda0003f26270 */
[----:B------:R-:W-:Y:S05]  /*3830*/  @!P1 BRA `(.L_x_32578) ;  /* 0xffffffcc00749947 */ /* 0x000fea000383ffff */
[----:B------:R-:W-:Y:S05]  /*3840*/  EXIT ;  /* 0x000000000000794d */ /* 0x000fea0003800000 */
.L_x_32579:
        /* <DEDUP_REMOVED lines=11> */
.L_x_42404:


//--------------------- .text._ZN10layer_norm13ln_fwd_kernelINS_13Kernel_traitsIf6__halffS2_fjLj7168ELj1ELj1ELj4ELj16ENS_18Kernel_traits_baseILj7168EfS2_fS2_fjLj128EEEEELb0ELb0ELb1ELb0EEEvNS_9FwdParamsE --------------------------
	.section	.text._ZN10layer_norm13ln_fwd_kernelINS_13Kernel_traitsIf6__halffS2_fjLj7168ELj1ELj1ELj4ELj16ENS_18Kernel_traits_baseILj7168EfS2_fS2_fjLj128EEEEELb0ELb0ELb1ELb0EEEvNS_9FwdParamsE,"ax",@progbits
	.align	128
        .global         _ZN10layer_norm13ln_fwd_kernelINS_13Kernel_traitsIf6__halffS2_fjLj7168ELj1ELj1ELj4ELj16ENS_18Kernel_traits_baseILj7168EfS2_fS2_fjLj128EEEEELb0ELb0ELb1ELb0EEEvNS_9FwdParamsE
        .type           _ZN10layer_norm13ln_fwd_kernelINS_13Kernel_traitsIf6__halffS2_fjLj7168ELj1ELj1ELj4ELj16ENS_18Kernel_traits_baseILj7168EfS2_fS2_fjLj128EEEEELb0ELb0ELb1ELb0EEEvNS_9FwdParamsE,@function
        .size           _ZN10layer_norm13ln_fwd_kernelINS_13Kernel_traitsIf6__halffS2_fjLj7168ELj1ELj1ELj4ELj16ENS_18Kernel_traits_baseILj7168EfS2_fS2_fjLj128EEEEELb0ELb0ELb1ELb0EEEvNS_9FwdParamsE,(.L_x_42405 - _ZN10layer_norm13ln_fwd_kernelINS_13Kernel_traitsIf6__halffS2_fjLj7168ELj1ELj1ELj4ELj16ENS_18Kernel_traits_baseILj7168EfS2_fS2_fjLj128EEEEELb0ELb0ELb1ELb0EEEvNS_9FwdParamsE)
        .other          _ZN10layer_norm13ln_fwd_kernelINS_13Kernel_traitsIf6__halffS2_fjLj7168ELj1ELj1ELj4ELj16ENS_18Kernel_traits_baseILj7168EfS2_fS2_fjLj128EEEEELb0ELb0ELb1ELb0EEEvNS_9FwdParamsE,@"STO_CUDA_ENTRY STV_DEFAULT"
_ZN10layer_norm13ln_fwd_kernelINS_13Kernel_traitsIf6__halffS2_fjLj7168ELj1ELj1ELj4ELj16ENS_18Kernel_traits_baseILj7168EfS2_fS2_fjLj128EEEEELb0ELb0ELb1ELb0EEEvNS_9FwdParamsE:
.text._ZN10layer_norm13ln_fwd_kernelINS_13Kernel_traitsIf6__halffS2_fjLj7168ELj1ELj1ELj4ELj16ENS_18Kernel_traits_baseILj7168EfS2_fS2_fjLj128EEEEELb0ELb0ELb1ELb0EEEvNS_9FwdParamsE:
        /* <DEDUP_REMOVED lines=89> */
.L_x_32581:
        /* <DEDUP_REMOVED lines=69> */
.L_x_32582:
[----:B------:R-:W-:Y:S05]  /*09e0*/  BSYNC.RECONVERGENT B0 ;  /* 0x0000000000007941 */ /* 0x000fea0003800200 */
.L_x_32580:
        /* <DEDUP_REMOVED lines=20> */
.L_x_32636:
        /* <DEDUP_REMOVED lines=28> */
.L_x_32585:
        /* <DEDUP_REMOVED lines=31> */
.L_x_32586:
        /* <DEDUP_REMOVED lines=29> */
.L_x_32587:
[----:B------:R-:W0:Y:S01]  /*10b0*/  LDC.64 R184, c[0x0][0x3a8] ;  /* 0x0000ea00ffb87b82 */ /* 0x000e220000000a00 */
[----:B------:R-:W-:Y:S01]  /*10c0*/  IADD3 R182, PT, PT, R182, 0x80, RZ ;  /* 0x00000080b6b67810 */ /* 0x000fe20007ffe0ff */
[C---:B0-----:R-:W-:Y:S01]  /*10d0*/  IMAD.WIDE.U32 R184, R181.reuse, 0x20, R184 ;  /* 0x00000020b5b87825 */ /* 0x041fe200078e00b8 */
[----:B------:R-:W-:-:S04]  /*10e0*/  IADD3 R181, PT, PT, R181, 0x80, RZ ;  /* 0x00000080b5b57810 */ /* 0x000fc80007ffe0ff */
[----:B------:R0:W-:Y:S04]  /*10f0*/  STG.E.128 desc[UR6][R184.64], R160 ;  /* 0x000000a0b8007986 */ /* 0x0001e8000c101d06 */
[----:B------:R0:W-:Y:S02]  /*1100*/  STG.E.128 desc[UR6][R184.64+0x10], R164 ;  /* 0x000010a4b8007986 */ /* 0x0001e4000c101d06 */
.L_x_32584:
[----:B------:R-:W-:Y:S05]  /*1110*/  BSYNC.RECONVERGENT B0 ;  /* 0x0000000000007941 */ /* 0x000fea0003800200 */
.L_x_32583:
        /* <DEDUP_REMOVED lines=10> */
.L_x_32590:
        /* <DEDUP_REMOVED lines=31> */
.L_x_32591:
        /* <DEDUP_REMOVED lines=29> */
.L_x_32592:
[----:B------:R-:W0:Y:S01]  /*1580*/  LDC.64 R184, c[0x0][0x3a8] ;  /* 0x0000ea00ffb87b82 */ /* 0x000e220000000a00 */
[----:B------:R-:W-:Y:S01]  /*1590*/  IADD3 R182, PT, PT, R182, 0x80, RZ ;  /* 0x00000080b6b67810 */ /* 0x000fe20007ffe0ff */
[C---:B0-----:R-:W-:Y:S01]  /*15a0*/  IMAD.WIDE.U32 R184, R181.reuse, 0x20, R184 ;  /* 0x00000020b5b87825 */ /* 0x041fe200078e00b8 */
[----:B------:R-:W-:-:S04]  /*15b0*/  IADD3 R181, PT, PT, R181, 0x80, RZ ;  /* 0x00000080b5b57810 */ /* 0x000fc80007ffe0ff */
[----:B------:R1:W-:Y:S04]  /*15c0*/  STG.E.128 desc[UR6][R184.64], R168 ;  /* 0x000000a8b8007986 */ /* 0x0003e8000c101d06 */
[----:B------:R1:W-:Y:S02]  /*15d0*/  STG.E.128 desc[UR6][R184.64+0x10], R172 ;  /* 0x000010acb8007986 */ /* 0x0003e4000c101d06 */
.L_x_32589:
[----:B------:R-:W-:Y:S05]  /*15e0*/  BSYNC.RECONVERGENT B0 ;  /* 0x0000000000007941 */ /* 0x000fea0003800200 */
.L_x_32588:
        /* <DEDUP_REMOVED lines=10> */
.L_x_32595:
        /* <DEDUP_REMOVED lines=31> */
.L_x_32596:
        /* <DEDUP_REMOVED lines=29> */
.L_x_32597:
[----:B------:R-:W0:Y:S01]  /*1a50*/  LDC.64 R184, c[0x0][0x3a8] ;  /* 0x0000ea00ffb87b82 */ /* 0x000e220000000a00 */
[----:B------:R-:W-:Y:S01]  /*1a60*/  IADD3 R182, PT, PT, R182, 0x80, RZ ;  /* 0x00000080b6b67810 */ /* 0x000fe20007ffe0ff */
[C---:B0-----:R-:W-:Y:S01]  /*1a70*/  IMAD.WIDE.U32 R184, R181.reuse, 0x20, R184 ;  /* 0x00000020b5b87825 */ /* 0x041fe200078e00b8 */
[----:B------:R-:W-:-:S04]  /*1a80*/  IADD3 R181, PT, PT, R181, 0x80, RZ ;  /* 0x00000080b5b57810 */ /* 0x000fc80007ffe0ff */
[----:B------:R2:W-:Y:S04]  /*1a90*/  STG.E.128 desc[UR6][R184.64], R120 ;  /* 0x00000078b8007986 */ /* 0x0005e8000c101d06 */
[----:B------:R2:W-:Y:S02]  /*1aa0*/  STG.E.128 desc[UR6][R184.64+0x10], R124 ;  /* 0x0000107cb8007986 */ /* 0x0005e4000c101d06 */
.L_x_32594:
[----:B------:R-:W-:Y:S05]  /*1ab0*/  BSYNC.RECONVERGENT B0 ;  /* 0x0000000000007941 */ /* 0x000fea0003800200 */
.L_x_32593:
        /* <DEDUP_REMOVED lines=9> */
.L_x_32600:
        /* <DEDUP_REMOVED lines=31> */
.L_x_32601:
        /* <DEDUP_REMOVED lines=29> */
.L_x_32602:
[----:B------:R-:W0:Y:S01]  /*1f10*/  LDC.64 R184, c[0x0][0x3a8] ;  /* 0x0000ea00ffb87b82 */ /* 0x000e220000000a00 */
[----:B------:R-:W-:Y:S01]  /*1f20*/  IADD3 R182, PT, PT, R182, 0x80, RZ ;  /* 0x00000080b6b67810 */ /* 0x000fe20007ffe0ff */
[C---:B0-----:R-:W-:Y:S01]  /*1f30*/  IMAD.WIDE.U32 R184, R181.reuse, 0x20, R184 ;  /* 0x00000020b5b87825 */ /* 0x041fe200078e00b8 */
[----:B------:R-:W-:-:S04]  /*1f40*/  IADD3 R181, PT, PT, R181, 0x80, RZ ;  /* 0x00000080b5b57810 */ /* 0x000fc80007ffe0ff */
[----:B------:R3:W-:Y:S04]  /*1f50*/  STG.E.128 desc[UR6][R184.64], R128 ;  /* 0x00000080b8007986 */ /* 0x0007e8000c101d06 */
[----:B------:R3:W-:Y:S02]  /*1f60*/  STG.E.128 desc[UR6][R184.64+0x10], R132 ;  /* 0x00001084b8007986 */ /* 0x0007e4000c101d06 */
.L_x_32599:
[----:B------:R-:W-:Y:S05]  /*1f70*/  BSYNC.RECONVERGENT B0 ;  /* 0x0000000000007941 */ /* 0x000fea0003800200 */
.L_x_32598:
        /* <DEDUP_REMOVED lines=9> */
.L_x_32605:
[----:B------:R-:W-:Y:S05]  /*2010*/  BRA.U !UP0, `(.L_x_32606) ;  /* 0x0000000108787547 */ /* 0x000fea000b800000 */
[----:B------:R-:W0:Y:S02]  /*2020*/  LDC.64 R136, c[0x0][0x3a0] ;  /* 0x0000e800ff887b82 */ /* 0x000e240000000a00 */
[----:B0123--:R-:W-:-:S05]  /*2030*/  IMAD.WIDE.U32 R184, R181, 0x20, R136 ;  /* 0x00000020b5b87825 */ /* 0x00ffca00078e0088 */
        /* <DEDUP_REMOVED lines=28> */
.L_x_32606:
[----:B0123--:R-:W0:Y:S01]  /*2200*/  @P5 LDC R184, c[0x0][0x40c] ;  /* 0x00010300ffb85b82 */ /* 0x00fe220000000800 */
        /* <DEDUP_REMOVED lines=28> */
.L_x_32607:
[----:B------:R-:W0:Y:S01]  /*23d0*/  LDC.64 R184, c[0x0][0x3a8] ;  /* 0x0000ea00ffb87b82 */ /* 0x000e220000000a00 */
[----:B------:R-:W-:Y:S01]  /*23e0*/  IADD3 R182, PT, PT, R182, 0x80, RZ ;  /* 0x00000080b6b67810 */ /* 0x000fe20007ffe0ff */
[C---:B0-----:R-:W-:Y:S01]  /*23f0*/  IMAD.WIDE.U32 R184, R181.reuse, 0x20, R184 ;  /* 0x00000020b5b87825 */ /* 0x041fe200078e00b8 */
[----:B------:R-:W-:-:S04]  /*2400*/  IADD3 R181, PT, PT, R181, 0x80, RZ ;  /* 0x00000080b5b57810 */ /* 0x000fc80007ffe0ff */
[----:B------:R0:W-:Y:S04]  /*2410*/  STG.E.128 desc[UR6][R184.64], R136 ;  /* 0x00000088b8007986 */ /* 0x0001e8000c101d06 */
[----:B------:R0:W-:Y:S02]  /*2420*/  STG.E.128 desc[UR6][R184.64+0x10], R140 ;  /* 0x0000108cb8007986 */ /* 0x0001e4000c101d06 */
.L_x_32604:
[----:B------:R-:W-:Y:S05]  /*2430*/  BSYNC.RECONVERGENT B0 ;  /* 0x0000000000007941 */ /* 0x000fea0003800200 */
.L_x_32603:
        /* <DEDUP_REMOVED lines=9> */
.L_x_32610:
        /* <DEDUP_REMOVED lines=31> */
.L_x_32611:
        /* <DEDUP_REMOVED lines=29> */
.L_x_32612:
[----:B------:R-:W0:Y:S01]  /*2890*/  LDC.64 R184, c[0x0][0x3a8] ;  /* 0x0000ea00ffb87b82 */ /* 0x000e220000000a00 */
[----:B------:R-:W-:Y:S01]  /*28a0*/  IADD3 R182, PT, PT, R182, 0x80, RZ ;  /* 0x00000080b6b67810 */ /* 0x000fe20007ffe0ff */
[C---:B0-----:R-:W-:Y:S01]  /*28b0*/  IMAD.WIDE.U32 R184, R181.reuse, 0x20, R184 ;  /* 0x00000020b5b87825 */ /* 0x041fe200078e00b8 */
[----:B------:R-:W-:-:S04]  /*28c0*/  IADD3 R181, PT, PT, R181, 0x80, RZ ;  /* 0x00000080b5b57810 */ /* 0x000fc80007ffe0ff */
[----:B------:R0:W-:Y:S04]  /*28d0*/  STG.E.128 desc[UR6][R184.64], R144 ;  /* 0x00000090b8007986 */ /* 0x0001e8000c101d06 */
[----:B------:R0:W-:Y:S02]  /*28e0*/  STG.E.128 desc[UR6][R184.64+0x10], R148 ;  /* 0x00001094b8007986 */ /* 0x0001e4000c101d06 */
.L_x_32609:
[----:B------:R-:W-:Y:S05]  /*28f0*/  BSYNC.RECONVERGENT B0 ;  /* 0x0000000000007941 */ /* 0x000fea0003800200 */
.L_x_32608:
        /* <DEDUP_REMOVED lines=9> */
.L_x_32615:
[----:B------:R-:W-:Y:S05]  /*2990*/  BRA.U !UP0, `(.L_x_32616) ;  /* 0x0000000108787547 */ /* 0x000fea000b800000 */
[----:B------:R-:W0:Y:S02]  /*29a0*/  LDC.64 R182, c[0x0][0x3a0] ;  /* 0x0000e800ffb67b82 */ /* 0x000e240000000a00 */
[----:B0-----:R-:W-:-:S05]  /*29b0*/  IMAD.WIDE.U32 R182, R181, 0x20, R182 ;  /* 0x00000020b5b67825 */ /* 0x001fca00078e00b6 */
[----:B------:R-:W4:Y:S04]  /*29c0*/  LDG.E.128 R152, desc[UR6][R182.64] ;  /* 0x00000006b6987981 */ /* 0x000f28000c1e1d00 */
[----:B------:R0:W4:Y:S01]  /*29d0*/  LDG.E.128 R156, desc[UR6][R182.64+0x10] ;  /* 0x00001006b69c7981 */ /* 0x000122000c1e1d00 */
[----:B------:R-:W-:-:S13]  /*29e0*/  ISETP.GT.AND P5, PT, R0, RZ, PT ;  /* 0x000000ff0000720c */ /* 0x000fda0003fa4270 */
[----:B------:R-:W4:Y:S01]  /*29f0*/  @P5 LDC R0, c[0x0][0x40c] ;  /* 0x00010300ff005b82 */ /* 0x000f220000000800 */
[--C-:B-123-5:R-:W-:Y:S02]  /*2a00*/  @P5 HADD2.F32 R185, -RZ, R116.reuse.H0_H0 ;  /* 0x20000074ffb95230 */ /* 0x12efe40000004100 */
[----:B------:R-:W-:Y:S02]  /*2a10*/  @P5 HADD2.F32 R184, -RZ, R116.H1_H1 ;  /* 0x30000074ffb85230 */ /* 0x000fe40000004100 */
[--C-:B0-----:R-:W-:Y:S02]  /*2a20*/  @P5 HADD2.F32 R183, -RZ, R117.reuse.H0_H0 ;  /* 0x20000075ffb75230 */ /* 0x101fe40000004100 */
[----:B------:R-:W-:Y:S01]  /*2a30*/  @P5 HADD2.F32 R182, -RZ, R118.H1_H1 ;  /* 0x30000076ffb65230 */ /* 0x000fe20000004100 */
[----:B------:R-:W0:Y:S08]  /*2a40*/  @P5 LDC R188, c[0x0][0x40c] ;  /* 0x00010300ffbc5b82 */ /* 0x000e300000000800 */
[----:B------:R-:W1:Y:S08]  /*2a50*/  @P5 LDC R189, c[0x0][0x40c] ;  /* 0x00010300ffbd5b82 */ /* 0x000e700000000800 */
[----:B------:R-:W2:Y:S08]  /*2a60*/  @P5 LDC R190, c[0x0][0x40c] ;  /* 0x00010300ffbe5b82 */ /* 0x000eb00000000800 */
[----:B------:R-:W3:Y:S08]  /*2a70*/  @P5 LDC R191, c[0x0][0x40c] ;  /* 0x00010300ffbf5b82 */ /* 0x000ef00000000800 */
[----:B------:R-:W2:Y:S08]  /*2a80*/  @P5 LDC R192, c[0x0][0x40c] ;  /* 0x00010300ffc05b82 */ /* 0x000eb00000000800 */
[----:B------:R-:W3:Y:S08]  /*2a90*/  @P5 LDC R193, c[0x0][0x40c] ;  /* 0x00010300ffc15b82 */ /* 0x000ef00000000800 */
[----:B------:R-:W3:Y:S01]  /*2aa0*/  @P5 LDC R194, c[0x0][0x40c] ;  /* 0x00010300ffc25b82 */ /* 0x000ee20000000800 */
[----:B----4-:R-:W-:Y:S01]  /*2ab0*/  @P5 FFMA.FTZ R152, R185, R0, R152 ;  /* 0x00000000b9985223 */ /* 0x010fe20000010098 */
[----:B0-----:R-:W-:Y:S01]  /*2ac0*/  @P5 FFMA.FTZ R153, R184, R188, R153 ;  /* 0x000000bcb8995223 */ /* 0x001fe20000010099 */
[----:B-1----:R-:W-:Y:S01]  /*2ad0*/  @P5 FFMA.FTZ R154, R183, R189, R154 ;  /* 0x000000bdb79a5223 */ /* 0x002fe2000001009a */
[----:B------:R-:W-:-:S02]  /*2ae0*/  @P5 HADD2.F32 R0, -RZ, R117.H1_H1 ;  /* 0x30000075ff005230 */ /* 0x000fc40000004100 */
[----:B--2---:R-:W-:Y:S01]  /*2af0*/  @P5 FFMA.FTZ R157, R182, R192, R157 ;  /* 0x000000c0b69d5223 */ /* 0x004fe2000001009d */
[----:B------:R-:W-:Y:S02]  /*2b00*/  @P5 HADD2.F32 R183, -RZ, R118.H0_H0 ;  /* 0x20000076ffb75230 */ /* 0x000fe40000004100 */
[--C-:B------:R-:W-:Y:S02]  /*2b10*/  @P5 HADD2.F32 R185, -RZ, R119.reuse.H0_H0 ;  /* 0x20000077ffb95230 */ /* 0x100fe40000004100 */
[----:B------:R-:W-:Y:S01]  /*2b20*/  @P5 FFMA.FTZ R155, R0, R190, R155 ;  /* 0x000000be009b5223 */ /* 0x000fe2000001009b */
[----:B------:R-:W-:Y:S02]  /*2b30*/  @P5 HADD2.F32 R184, -RZ, R119.H1_H1 ;  /* 0x30000077ffb85230 */ /* 0x000fe40000004100 */
[----:B---3--:R-:W-:Y:S01]  /*2b40*/  @P5 FFMA.FTZ R156, R183, R191, R156 ;  /* 0x000000bfb79c5223 */ /* 0x008fe2000001009c */
[----:B------:R-:W-:Y:S02]  /*2b50*/  @P5 FFMA.FTZ R158, R185, R193, R158 ;  /* 0x000000c1b99e5223 */ /* 0x000fe4000001009e */
[----:B------:R-:W-:Y:S01]  /*2b60*/  @P5 FFMA.FTZ R159, R184, R194, R159 ;  /* 0x000000c2b89f5223 */ /* 0x000fe2000001009f */
[----:B------:R-:W-:Y:S06]  /*2b70*/  BRA `(.L_x_32617) ;  /* 0x0000000000747947 */ /* 0x000fec0003800000 */
.L_x_32616:
[----:B------:R-:W4:Y:S01]  /*2b80*/  @P5 LDC R155, c[0x0][0x40c] ;  /* 0x00010300ff9b5b82 */ /* 0x000f220000000800 */
[--C-:B-----5:R-:W-:Y:S01]  /*2b90*/  @P5 HADD2.F32 R0, -RZ, R116.reuse.H0_H0 ;  /* 0x20000074ff005230 */ /* 0x120fe20000004100 */
[----:B------:R-:W-:Y:S01]  /*2ba0*/  CS2R R152, SRZ ;  /* 0x0000000000987805 */ /* 0x000fe2000001ff00 */
[----:B------:R-:W-:Y:S01]  /*2bb0*/  @P5 HADD2.F32 R156, -RZ, R116.H1_H1 ;  /* 0x30000074ff9c5230 */ /* 0x000fe20000004100 */
[----:B------:R-:W-:Y:S01]  /*2bc0*/  MOV R154, RZ ;  /* 0x000000ff009a7202 */ /* 0x000fe20000000f00 */
[----:B------:R-:W-:Y:S02]  /*2bd0*/  @P5 HADD2.F32 R158, -RZ, R117.H0_H0 ;  /* 0x20000075ff9e5230 */ /* 0x000fe40000004100 */
[--C-:B------:R-:W-:Y:S01]  /*2be0*/  @P5 HADD2.F32 R182, -RZ, R118.reuse.H0_H0 ;  /* 0x20000076ffb65230 */ /* 0x100fe20000004100 */
[----:B------:R-:W4:Y:S01]  /*2bf0*/  @P5 LDC R157, c[0x0][0x40c] ;  /* 0x00010300ff9d5b82 */ /* 0x000f220000000800 */
[----:B0123--:R-:W-:Y:S02]  /*2c00*/  @P5 HADD2.F32 R184, -RZ, R118.H1_H1 ;  /* 0x30000076ffb85230 */ /* 0x00ffe40000004100 */
[----:B------:R-:W-:-:S02]  /*2c10*/  @P5 HADD2.F32 R188, -RZ, R119.H0_H0 ;  /* 0x20000077ffbc5230 */ /* 0x000fc40000004100 */
[----:B------:R-:W-:-:S03]  /*2c20*/  @P5 HADD2.F32 R190, -RZ, R119.H1_H1 ;  /* 0x30000077ffbe5230 */ /* 0x000fc60000004100 */
[----:B------:R-:W0:Y:S08]  /*2c30*/  @P5 LDC R159, c[0x0][0x40c] ;  /* 0x00010300ff9f5b82 */ /* 0x000e300000000800 */
[----:B------:R-:W1:Y:S01]  /*2c40*/  @P5 LDC R183, c[0x0][0x40c] ;  /* 0x00010300ffb75b82 */ /* 0x000e620000000800 */
[----:B----4-:R-:W-:Y:S01]  /*2c50*/  @P5 FMUL.FTZ R152, R0, R155 ;  /* 0x0000009b00985220 */ /* 0x010fe20000410000 */
[----:B------:R-:W-:-:S02]  /*2c60*/  @P5 HADD2.F32 R0, -RZ, R117.H1_H1 ;  /* 0x30000075ff005230 */ /* 0x000fc40000004100 */
[----:B------:R-:W-:-:S04]  /*2c70*/  HFMA2 R155, -RZ, RZ, 0, 0 ;  /* 0x00000000ff9b7431 */ /* 0x000fc800000001ff */
[----:B------:R-:W2:Y:S01]  /*2c80*/  @P5 LDC R185, c[0x0][0x40c] ;  /* 0x00010300ffb95b82 */ /* 0x000ea20000000800 */
[----:B------:R-:W-:Y:S01]  /*2c90*/  @P5 FMUL.FTZ R153, R156, R157 ;  /* 0x0000009d9c995220 */ /* 0x000fe20000410000 */
[----:B------:R-:W-:-:S06]  /*2ca0*/  CS2R R156, SRZ ;  /* 0x00000000009c7805 */ /* 0x000fcc000001ff00 */
[----:B------:R-:W3:Y:S01]  /*2cb0*/  @P5 LDC R189, c[0x0][0x40c] ;  /* 0x00010300ffbd5b82 */ /* 0x000ee20000000800 */
[----:B0-----:R-:W-:Y:S01]  /*2cc0*/  @P5 FMUL.FTZ R154, R158, R159 ;  /* 0x0000009f9e9a5220 */ /* 0x001fe20000410000 */
[----:B------:R-:W-:-:S06]  /*2cd0*/  CS2R R158, SRZ ;  /* 0x00000000009e7805 */ /* 0x000fcc000001ff00 */
[----:B------:R-:W0:Y:S01]  /*2ce0*/  @P5 LDC R191, c[0x0][0x40c] ;  /* 0x00010300ffbf5b82 */ /* 0x000e220000000800 */
[----:B-1----:R-:W-:-:S07]  /*2cf0*/  @P5 FMUL.FTZ R155, R0, R183 ;  /* 0x000000b7009b5220 */ /* 0x002fce0000410000 */
[----:B------:R-:W1:Y:S01]  /*2d00*/  @P5 LDC R193, c[0x0][0x40c] ;  /* 0x00010300ffc15b82 */ /* 0x000e620000000800 */
[----:B--2---:R-:W-:Y:S01]  /*2d10*/  @P5 FMUL.FTZ R156, R182, R185 ;  /* 0x000000b9b69c5220 */ /* 0x004fe20000410000 */
[----:B---3--:R-:W-:Y:S01]  /*2d20*/  @P5 FMUL.FTZ R157, R184, R189 ;  /* 0x000000bdb89d5220 */ /* 0x008fe20000410000 */
[----:B0-----:R-:W-:Y:S01]  /*2d30*/  @P5 FMUL.FTZ R158, R188, R191 ;  /* 0x000000bfbc9e5220 */ /* 0x001fe20000410000 */
[----:B-1----:R-:W-:-:S07]  /*2d40*/  @P5 FMUL.FTZ R159, R190, R193 ;  /* 0x000000c1be9f5220 */ /* 0x002fce0000410000 */
.L_x_32617:
[----:B------:R-:W0:Y:S02]  /*2d50*/  LDC.64 R182, c[0x0][0x3a8] ;  /* 0x0000ea00ffb67b82 */ /* 0x000e240000000a00 */
[----:B0-----:R-:W-:-:S05]  /*2d60*/  IMAD.WIDE.U32 R182, R181, 0x20, R182 ;  /* 0x00000020b5b67825 */ /* 0x001fca00078e00b6 */
[----:B------:R0:W-:Y:S04]  /*2d70*/  STG.E.128 desc[UR6][R182.64], R152 ;  /* 0x00000098b6007986 */ /* 0x0001e8000c101d06 */
[----:B------:R0:W-:Y:S02]  /*2d80*/  STG.E.128 desc[UR6][R182.64+0x10], R156 ;  /* 0x0000109cb6007986 */ /* 0x0001e4000c101d06 */
.L_x_32614:
[----:B------:R-:W-:Y:S05]  /*2d90*/  BSYNC.RECONVERGENT B0 ;  /* 0x0000000000007941 */ /* 0x000fea0003800200 */
.L_x_32613:
        /* <DEDUP_REMOVED lines=215> */
.L_x_32619:
[----:B------:R-:W-:Y:S05]  /*3b10*/  BSYNC.RECONVERGENT B0 ;  /* 0x0000000000007941 */ /* 0x000fea0003800200 */
.L_x_32618:
        /* <DEDUP_REMOVED lines=13> */
.L_x_32621:
[----:B------:R-:W-:Y:S05]  /*3bf0*/  BSYNC.RECONVERGENT B0 ;  /* 0x0000000000007941 */ /* 0x000fea0003800200 */
.L_x_32620:
        /* <DEDUP_REMOVED lines=91> */
.L_x_32624:
[----:B------:R-:W-:Y:S05]  /*41b0*/  BSYNC.RECONVERGENT B0 ;  /* 0x0000000000007941 */ /* 0x000fea0003800200 */
.L_x_32623:
        /* <DEDUP_REMOVED lines=35> */
.L_x_32626:
[----:B------:R-:W-:Y:S05]  /*43f0*/  BSYNC.RECONVERGENT B0 ;  /* 0x0000000000007941 */ /* 0x000fea0003800200 */
.L_x_32625:
        /* <DEDUP_REMOVED lines=35> */
.L_x_32628:
[----:B------:R-:W-:Y:S05]  /*4630*/  BSYNC.RECONVERGENT B0 ;  /* 0x0000000000007941 */ /* 0x000fea0003800200 */
.L_x_32627:
        /* <DEDUP_REMOVED lines=34> */
.L_x_32630:
[----:B------:R-:W-:Y:S05]  /*4860*/  BSYNC.RECONVERGENT B0 ;  /* 0x0000000000007941 */ /* 0x000fea0003800200 */
.L_x_32629:
        /* <DEDUP_REMOVED lines=34> */
.L_x_32632:
[----:B------:R-:W-:Y:S05]  /*4a90*/  BSYNC.RECONVERGENT B0 ;  /* 0x0000000000007941 */ /* 0x000fea0003800200 */
.L_x_32631:
        /* <DEDUP_REMOVED lines=34> */
.L_x_32634:
[----:B------:R-:W-:Y:S05]  /*4cc0*/  BSYNC.RECONVERGENT B0 ;  /* 0x0000000000007941 */ /* 0x000fea0003800200 */
.L_x_32633:
        /* <DEDUP_REMOVED lines=33> */
.L_x_32635:
[----:B------:R-:W-:Y:S05]  /*4ee0*/  BSYNC.RECONVERGENT B0 ;  /* 0x0000000000007941 */ /* 0x000fea0003800200 */
.L_x_32622:
[----:B01234-:R-:W0:Y:S01]  /*4ef0*/  LDC.64 R178, c[0x0][0x380] ;  /* 0x0000e000ffb27b82 */ /* 0x01fe220000000a00 */
[----:B------:R-:W-:Y:S01]  /*4f00*/  UPLOP3.LUT UP1, UPT, UPT, UPT, UP1, 0x40, 0x4 ;  /* 0x000000000004789c */ /* 0x000fe20003f2e810 */
[----:B0-----:R-:W-:-:S04]  /*4f10*/  IADD3 R2, PT, PT, R2, R178, RZ ;  /* 0x000000b202027210 */ /* 0x001fc80007ffe0ff */
[----:B------:R-:W-:-:S13]  /*4f20*/  ISETP.GE.AND P0, PT, R2, R179, PT ;  /* 0x000000b30200720c */ /* 0x000fda0003f06270 */
[----:B------:R-:W-:Y:S05]  /*4f30*/  @!P0 BRA `(.L_x_32636) ;  /* 0xffffffb800fc8947 */ /* 0x000fea000383ffff */
[----:B------:R-:W-:Y:S05]  /*4f40*/  EXIT ;  /* 0x000000000000794d */ /* 0x000fea0003800000 */
.L_x_32637:
        /* <DEDUP_REMOVED lines=11> */
.L_x_42405:


//--------------------- .text._ZN10layer_norm13ln_fwd_kernelINS_13Kernel_traitsIf6__halffS2_fjLj7168ELj1ELj1ELj4ELj16ENS_18Kernel_traits_baseILj7168EfS2_fS2_fjLj128EEEEELb0ELb0ELb1ELb1EEEvNS_9FwdParamsE --------------------------
	.section	.text._ZN10layer_norm13ln_fwd_kernelINS_13Kernel_traitsIf6__halffS2_fjLj7168ELj1ELj1ELj4ELj16ENS_18Kernel_traits_baseILj7168EfS2_fS2_fjLj128EEEEELb0ELb0ELb1ELb1EEEvNS_9FwdParamsE,"ax",@progbits
	.align	128
        .global         _ZN10layer_norm13ln_fwd_kernelINS_13Kernel_traitsIf6__halffS2_fjLj7168ELj1ELj1ELj4ELj16ENS_18Kernel_traits_baseILj7168EfS2_fS2_fjLj128EEEEELb0ELb0ELb1ELb1EEEvNS_9FwdParamsE
        .type           _ZN10layer_norm13ln_fwd_kernelINS_13Kernel_traitsIf6__halffS2_fjLj7168ELj1ELj1ELj4ELj16ENS_18Kernel_traits_baseILj7168EfS2_fS2_fjLj128EEEEELb0ELb0ELb1ELb1EEEvNS_9FwdParamsE,@function
        .size           _ZN10layer_norm13ln_fwd_kernelINS_13Kernel_traitsIf6__halffS2_fjLj7168ELj1ELj1ELj4ELj16ENS_18Kernel_traits_baseILj7168EfS2_fS2_fjLj128EEEEELb0ELb0ELb1ELb1EEEvNS_9FwdParamsE,(.L_x_42406 - _ZN10layer_norm13ln_fwd_kernelINS_13Kernel_traitsIf6__halffS2_fjLj7168ELj1ELj1ELj4ELj16ENS_18Kernel_traits_baseILj7168EfS2_fS2_fjLj128EEEEELb0ELb0ELb1ELb1EEEvNS_9FwdParamsE)
        .other          _ZN10layer_norm13ln_fwd_kernelINS_13Kernel_traitsIf6__halffS2_fjLj7168ELj1ELj1ELj4ELj16ENS_18Kernel_traits_baseILj7168EfS2_fS2_fjLj128EEEEELb0ELb0ELb1ELb1EEEvNS_9FwdParamsE,@"STO_CUDA_ENTRY STV_DEFAULT"
_ZN10layer_norm13ln_fwd_kernelINS_13Kernel_traitsIf6__halffS2_fjLj7168ELj1ELj1ELj4ELj16ENS_18Kernel_traits_baseILj7168EfS2_fS2_fjLj128EEEEELb0ELb0ELb1ELb1EEEvNS_9FwdParamsE:
.text._ZN10layer_norm13ln_fwd_kernelINS_13Kernel_traitsIf6__halffS2_fjLj7168ELj1ELj1ELj4ELj16ENS_18Kernel_traits_baseILj7168EfS2_fS2_fjLj128EEEEELb0ELb0ELb1ELb1EEEvNS_9FwdParamsE:
        /* <DEDUP_REMOVED lines=42> */
.L_x_32638:
        /* <DEDUP_REMOVED lines=44> */
.L_x_32639:
[----:B------:R-:W0:Y:S02]  /*0560*/  LDCU UR4, c[0x0][0x384] ;  /* 0x00007080ff0477ac */ /* 0x000e240008000800 */
[----:B0-----:R-:W-:-:S13]  /*0570*/  ISETP.GE.AND P0, PT, R2, UR4, PT ;  /* 0x0000000402007c0c */ /* 0x001fda000bf06270 */
[----:B------:R-:W-:Y:S05]  /*0580*/  @P0 EXIT ;  /* 0x000000000000094d */ /* 0x000fea0003800000 */
[----:B------:R-:W0:Y:S01]  /*0590*/  LDCU.U8 UR10, c[0x0][0x410] ;  /* 0x00008200ff0a77ac */ /* 0x000e220008000000 */
[----:B------:R-:W2:Y:S01]  /*05a0*/  LDCU UR11, c[0x0][0x400] ;  /* 0x00008000ff0b77ac */ /* 0x000ea20008000800 */
[----:B------:R-:W3:Y:S01]  /*05b0*/  LDCU.64 UR8, c[0x0][0x3a0] ;  /* 0x00007400ff0877ac */ /* 0x000ee20008000a00 */
[----:B------:R-:W-:-:S11]  /*05c0*/  UPLOP3.LUT UP1, UPT, UPT, UPT, UPT, 0x40, 0x4 ;  /* 0x000000000004789c */ /* 0x000fd60003f2e870 */
.L_x_32664:
[----:B------:R-:W4:Y:S08]  /*05d0*/  LDC.64 R120, c[0x0][0x3f0] ;  /* 0x0000fc00ff787b82 */ /* 0x000f300000000a00 */
[----:B------:R-:W1:Y:S08]  /*05e0*/  LDC R3, c[0x0][0x388] ;  /* 0x0000e200ff037b82 */ /* 0x000e700000000800 */
[----:B------:R-:W0:Y:S01]  /*05f0*/  LDC.64 R122, c[0x0][0x3f8] ;  /* 0x0000fe00ff7a7b82 */ /* 0x000e220000000a00 */
[----:B----4-:R-:W-:-:S05]  /*0600*/  IMAD.WIDE R120, R2, 0x4, R120 ;  /* 0x0000000402787825 */ /* 0x010fca00078e0278 */
[----:B------:R0:W4:Y:S01]  /*0610*/  LDG.E R163, desc[UR6][R120.64] ;  /* 0x0000000678a37981 */ /* 0x000122000c1e1900 */
[----:B------:R-:W-:Y:S02]  /*0620*/  HFMA2 R172, -RZ, RZ, 0, 0 ;  /* 0x00000000ffac7431 */ /* 0x000fe400000001ff */
[----:B0-----:R-:W-:-:S05]  /*0630*/  IMAD.WIDE R120, R2, 0x4, R122 ;  /* 0x0000000402787825 */ /* 0x001fca00078e027a */
[----:B-----5:R0:W5:Y:S01]  /*0640*/  LDG.E R162, desc[UR6][R120.64] ;  /* 0x0000000678a27981 */ /* 0x020162000c1e1900 */
[----:B----4-:R-:W-:-:S13]  /*0650*/  ISETP.GE.AND P0, PT, R163, 0x1, PT ;  /* 0x00000001a300780c */ /* 0x010fda0003f06270 */
[----:B------:R-:W4:Y:S01]  /*0660*/  @P0 LDC.64 R124, c[0x0][0x390] ;  /* 0x0000e400ff7c0b82 */ /* 0x000f220000000a00 */
[----:B------:R-:W-:-:S05]  /*0670*/  @P0 IADD3 R126, PT, PT, R163, -0x1, RZ ;  /* 0xffffffffa37e0810 */ /* 0x000fca0007ffe0ff */
[----:B-1----:R-:W-:-:S05]  /*0680*/  @P0 IMAD R126, R126, R3, RZ ;  /* 0x000000037e7e0224 */ /* 0x002fca00078e02ff */
        /* <DEDUP_REMOVED lines=17> */
[----:B------:R-:W0:Y:S01]  /*07a0*/  @P1 LDC R126, c[0x0][0x40c] ;  /* 0x00010300ff7e1b82 */ /* 0x000e220000000800 */
[--C-:B-----5:R-:W-:Y:S02]  /*07b0*/  @P1 HADD2.F32 R0, -RZ, R116.reuse.H1_H1 ;  /* 0x30000074ff001230 */ /* 0x120fe40000004100 */
[----:B------:R-:W-:Y:S02]  /*07c0*/  @P1 HADD2.F32 R123, -RZ, R116.H0_H0 ;  /* 0x20000074ff7b1230 */ /* 0x000fe40000004100 */
[----:B------:R-:W-:Y:S02]  /*07d0*/  @P1 HADD2.F32 R125, -RZ, R117.H0_H0 ;  /* 0x20000075ff7d1230 */ /* 0x000fe40000004100 */
[--C-:B------:R-:W-:Y:S01]  /*07e0*/  @P1 HADD2.F32 R129, -RZ, R118.reuse.H0_H0 ;  /* 0x20000076ff811230 */ /* 0x100fe20000004100 */
[----:B------:R-:W1:Y:S01]  /*07f0*/  @P1 LDC R124, c[0x0][0x40c] ;  /* 0x00010300ff7c1b82 */ /* 0x000e620000000800 */
[----:B------:R-:W-:Y:S02]  /*0800*/  @P1 HADD2.F32 R128, -RZ, R118.H1_H1 ;  /* 0x30000076ff801230 */ /* 0x000fe40000004100 */
[----:B------:R-:W-:-:S02]  /*0810*/  @P1 HADD2.F32 R131, -RZ, R119.H0_H0 ;  /* 0x20000077ff831230 */ /* 0x000fc40000004100 */
[----:B------:R-:W-:-:S03]  /*0820*/  @P1 HADD2.F32 R130, -RZ, R119.H1_H1 ;  /* 0x30000077ff821230 */ /* 0x000fc60000004100 */
        /* <DEDUP_REMOVED lines=8> */
[----:B------:R-:W-:Y:S01]  /*08b0*/  @P1 HADD2.F32 R0, -RZ, R117.H1_H1 ;  /* 0x30000075ff001230 */ /* 0x000fe20000004100 */
[----:B------:R-:W-:Y:S01]  /*08c0*/  @!P1 MOV R120, R132 ;  /* 0x0000008400789202 */ /* 0x000fe20000000f00 */
[----:B-1----:R-:W-:Y:S01]  /*08d0*/  @P1 FFMA.FTZ R120, R123, R124, R132 ;  /* 0x0000007c7b781223 */ /* 0x002fe20000010084 */
[----:B------:R-:W-:Y:S01]  /*08e0*/  @!P1 MOV R122, R134 ;  /* 0x00000086007a9202 */ /* 0x000fe20000000f00 */
[----:B--2---:R-:W-:Y:S01]  /*08f0*/  @P1 FFMA.FTZ R122, R125, R127, R134 ;  /* 0x0000007f7d7a1223 */ /* 0x004fe20000010086 */
        /* <DEDUP_REMOVED lines=11> */
.L_x_32640:
[----:B------:R-:W0:Y:S01]  /*09b0*/  @P0 LDC R123, c[0x0][0x40c] ;  /* 0x00010300ff7b0b82 */ /* 0x000e220000000800 */
[--C-:B-----5:R-:W-:Y:S01]  /*09c0*/  @P0 HADD2.F32 R0, -RZ, R116.reuse.H0_H0 ;  /* 0x20000074ff000230 */ /* 0x120fe20000004100 */
[----:B------:R-:W-:Y:S01]  /*09d0*/  CS2R R120, SRZ ;  /* 0x0000000000787805 */ /* 0x000fe2000001ff00 */
[----:B------:R-:W-:Y:S01]  /*09e0*/  @P0 HADD2.F32 R124, -RZ, R116.H1_H1 ;  /* 0x30000074ff7c0230 */ /* 0x000fe20000004100 */
[----:B------:R-:W-:Y:S01]  /*09f0*/  MOV R122, RZ ;  /* 0x000000ff007a7202 */ /* 0x000fe20000000f00 */
[----:B------:R-:W-:Y:S02]  /*0a00*/  @P0 HADD2.F32 R126, -RZ, R117.H0_H0 ;  /* 0x20000075ff7e0230 */ /* 0x000fe40000004100 */
[--C-:B------:R-:W-:Y:S01]  /*0a10*/  @P0 HADD2.F32 R128, -RZ, R118.reuse.H0_H0 ;  /* 0x20000076ff800230 */ /* 0x100fe20000004100 */
[----:B------:R-:W1:Y:S01]  /*0a20*/  @P0 LDC R125, c[0x0][0x40c] ;  /* 0x00010300ff7d0b82 */ /* 0x000e620000000800 */
[----:B------:R-:W-:Y:S02]  /*0a30*/  @P0 HADD2.F32 R130, -RZ, R118.H1_H1 ;  /* 0x30000076ff820230 */ /* 0x000fe40000004100 */
[----:B------:R-:W-:-:S02]  /*0a40*/  @P0 HADD2.F32 R132, -RZ, R119.H0_H0 ;  /* 0x20000077ff840230 */ /* 0x000fc40000004100 */
[----:B------:R-:W-:-:S03]  /*0a50*/  @P0 HADD2.F32 R134, -RZ, R119.H1_H1 ;  /* 0x30000077ff860230 */ /* 0x000fc60000004100 */
[----:B------:R-:W3:Y:S08]  /*0a60*/  @P0 LDC R127, c[0x0][0x40c] ;  /* 0x00010300ff7f0b82 */ /* 0x000ef00000000800 */
[----:B------:R-:W4:Y:S01]  /*0a70*/  @P0 LDC R129, c[0x0][0x40c] ;  /* 0x00010300ff810b82 */ /* 0x000f220000000800 */
[----:B0-----:R-:W-:Y:S01]  /*0a80*/  @P0 FMUL.FTZ R120, R0, R123 ;  /* 0x0000007b00780220 */ /* 0x001fe20000410000 */
[----:B------:R-:W-:Y:S01]  /*0a90*/  @P0 HADD2.F32 R0, -RZ, R117.H1_H1 ;  /* 0x30000075ff000230 */ /* 0x000fe20000004100 */
[----:B------:R-:W-:-:S05]  /*0aa0*/  MOV R123, RZ ;  /* 0x000000ff007b7202 */ /* 0x000fca0000000f00 */
[----:B------:R-:W0:Y:S01]  /*0ab0*/  @P0 LDC R131, c[0x0][0x40c] ;  /* 0x00010300ff830b82 */ /* 0x000e220000000800 */
[----:B-1----:R-:W-:Y:S01]  /*0ac0*/  @P0 FMUL.FTZ R121, R124, R125 ;  /* 0x0000007d7c790220 */ /* 0x002fe20000410000 */
[----:B------:R-:W-:-:S06]  /*0ad0*/  CS2R R124, SRZ ;  /* 0x00000000007c7805 */ /* 0x000fcc000001ff00 */
[----:B------:R-:W1:Y:S01]  /*0ae0*/  @P0 LDC R133, c[0x0][0x40c] ;  /* 0x00010300ff850b82 */ /* 0x000e620000000800 */
[----:B---3--:R-:W-:Y:S01]  /*0af0*/  @P0 FMUL.FTZ R122, R126, R127 ;  /* 0x0000007f7e7a0220 */ /* 0x008fe20000410000 */
[----:B------:R-:W-:-:S06]  /*0b00*/  CS2R R126, SRZ ;  /* 0x00000000007e7805 */ /* 0x000fcc000001ff00 */
[----:B------:R-:W3:Y:S01]  /*0b10*/  @P0 LDC R135, c[0x0][0x40c] ;  /* 0x00010300ff870b82 */ /* 0x000ee20000000800 */
[----:B----4-:R-:W-:-:S07]  /*0b20*/  @P0 FMUL.FTZ R123, R0, R129 ;  /* 0x00000081007b0220 */ /* 0x010fce0000410000 */
[----:B------:R-:W4:Y:S01]  /*0b30*/  @P0 LDC R137, c[0x0][0x40c] ;  /* 0x00010300ff890b82 */ /* 0x000f220000000800 */
[----:B0-----:R-:W-:Y:S01]  /*0b40*/  @P0 FMUL.FTZ R124, R128, R131 ;  /* 0x00000083807c0220 */ /* 0x001fe20000410000 */
[----:B-1----:R-:W-:Y:S01]  /*0b50*/  @P0 FMUL.FTZ R125, R130, R133 ;  /* 0x00000085827d0220 */ /* 0x002fe20000410000 */
[----:B---3--:R-:W-:Y:S01]  /*0b60*/  @P0 FMUL.FTZ R126, R132, R135 ;  /* 0x00000087847e0220 */ /* 0x008fe20000410000 */
[----:B----4-:R-:W-:-:S07]  /*0b70*/  @P0 FMUL.FTZ R127, R134, R137 ;  /* 0x00000089867f0220 */ /* 0x010fce0000410000 */
.L_x_32641:
        /* <DEDUP_REMOVED lines=15> */
[----:B------:R-:W0:Y:S01]  /*0c70*/  @P1 LDC R0, c[0x0][0x40c] ;  /* 0x00010300ff001b82 */ /* 0x000e220000000800 */
[--C-:B-----5:R-:W-:Y:S02]  /*0c80*/  @P1 HADD2.F32 R131, -RZ, R116.reuse.H0_H0 ;  /* 0x20000074ff831230 */ /* 0x120fe40000004100 */
[----:B------:R-:W-:Y:S02]  /*0c90*/  @P1 HADD2.F32 R140, -RZ, R116.H1_H1 ;  /* 0x30000074ff8c1230 */ /* 0x000fe40000004100 */
[----:B------:R-:W-:-:S03]  /*0ca0*/  @P1 HADD2.F32 R143, -RZ, R117.H0_H0 ;  /* 0x20000075ff8f1230 */ /* 0x000fc60000004100 */
[----:B------:R-:W1:Y:S08]  /*0cb0*/  @P1 LDC R141, c[0x0][0x40c] ;  /* 0x00010300ff8d1b82 */ /* 0x000e700000000800 */
        /* <DEDUP_REMOVED lines=10> */
[----:B------:R-:W-:Y:S01]  /*0d60*/  @!P1 MOV R130, R138 ;  /* 0x0000008a00829202 */ /* 0x000fe20000000f00 */
[----:B--2---:R-:W-:Y:S01]  /*0d70*/  @P1 FFMA.FTZ R130, R143, R142, R138 ;  /* 0x0000008e8f821223 */ /* 0x004fe2000001008a */
[----:B------:R-:W-:Y:S01]  /*0d80*/  @P1 HADD2.F32 R0, -RZ, R117.H1_H1 ;  /* 0x30000075ff001230 */ /* 0x000fe20000004100 */
[----:B------:R-:W-:Y:S01]  /*0d90*/  @!P1 MOV R131, R139 ;  /* 0x0000008b00839202 */ /* 0x000fe20000000f00 */
[----:B------:R-:W-:-:S02]  /*0da0*/  @P1 HADD2.F32 R137, -RZ, R118.H0_H0 ;  /* 0x20000076ff891230 */ /* 0x000fc40000004100 */
[----:B------:R-:W-:Y:S02]  /*0db0*/  @P1 HADD2.F32 R136, -RZ, R118.H1_H1 ;  /* 0x30000076ff881230 */ /* 0x000fe40000004100 */
[----:B------:R-:W-:Y:S01]  /*0dc0*/  @P1 FFMA.FTZ R131, R0, R144, R139 ;  /* 0x0000009000831223 */ /* 0x000fe2000001008b */
[--C-:B------:R-:W-:Y:S02]  /*0dd0*/  @P1 HADD2.F32 R141, -RZ, R119.reuse.H0_H0 ;  /* 0x20000077ff8d1230 */ /* 0x100fe40000004100 */
[----:B----4-:R-:W-:Y:S01]  /*0de0*/  @P1 FFMA.FTZ R132, R137, R145, R132 ;  /* 0x0000009189841223 */ /* 0x010fe20000010084 */
[----:B------:R-:W-:Y:S02]  /*0df0*/  @P1 HADD2.F32 R138, -RZ, R119.H1_H1 ;  /* 0x30000077ff8a1230 */ /* 0x000fe40000004100 */
[----:B------:R-:W-:Y:S01]  /*0e00*/  @P1 FFMA.FTZ R133, R136, R146, R133 ;  /* 0x0000009288851223 */ /* 0x000fe20000010085 */
[----:B------:R-:W-:Y:S02]  /*0e10*/  @P1 FFMA.FTZ R134, R141, R147, R134 ;  /* 0x000000938d861223 */ /* 0x000fe40000010086 */
[----:B------:R-:W-:Y:S01]  /*0e20*/  @P1 FFMA.FTZ R135, R138, R148, R135 ;  /* 0x000000948a871223 */ /* 0x000fe20000010087 */
[----:B------:R-:W-:Y:S06]  /*0e30*/  BRA `(.L_x_32643) ;  /* 0x0000000000747947 */ /* 0x000fec0003800000 */
.L_x_32642:
[----:B0-----:R-:W0:Y:S01]  /*0e40*/  @P0 LDC R131, c[0x0][0x40c] ;  /* 0x00010300ff830b82 */ /* 0x001e220000000800 */
[--C-:B-----5:R-:W-:Y:S01]  /*0e50*/  @P0 HADD2.F32 R0, -RZ, R116.reuse.H0_H0 ;  /* 0x20000074ff000230 */ /* 0x120fe20000004100 */
[----:B------:R-:W-:Y:S01]  /*0e60*/  CS2R R128, SRZ ;  /* 0x0000000000807805 */ /* 0x000fe2000001ff00 */
[----:B------:R-:W-:Y:S02]  /*0e70*/  @P0 HADD2.F32 R132, -RZ, R116.H1_H1 ;  /* 0x30000074ff840230 */ /* 0x000fe40000004100 */
[----:B------:R-:W-:Y:S02]  /*0e80*/  HFMA2 R130, -RZ, RZ, 0, 0 ;  /* 0x00000000ff827431 */ /* 0x000fe400000001ff */
[----:B------:R-:W-:Y:S02]  /*0e90*/  @P0 HADD2.F32 R134, -RZ, R117.H0_H0 ;  /* 0x20000075ff860230 */ /* 0x000fe40000004100 */
[--C-:B------:R-:W-:Y:S01]  /*0ea0*/  @P0 HADD2.F32 R136, -RZ, R118.reuse.H0_H0 ;  /* 0x20000076ff880230 */ /* 0x100fe20000004100 */
[----:B------:R-:W1:Y:S01]  /*0eb0*/  @P0 LDC R133, c[0x0][0x40c] ;  /* 0x00010300ff850b82 */ /* 0x000e620000000800 */
[----:B------:R-:W-:-:S02]  /*0ec0*/  @P0 HADD2.F32 R138, -RZ, R118.H1_H1 ;  /* 0x30000076ff8a0230 */ /* 0x000fc40000004100 */
[--C-:B------:R-:W-:Y:S02]  /*0ed0*/  @P0 HADD2.F32 R140, -RZ, R119.reuse.H0_H0 ;  /* 0x20000077ff8c0230 */ /* 0x100fe40000004100 */
        /* <DEDUP_REMOVED lines=19> */
.L_x_32643:
        /* <DEDUP_REMOVED lines=9> */
.L_x_32644:
        /* <DEDUP_REMOVED lines=36> */
.L_x_32645:
        /* <DEDUP_REMOVED lines=14> */
[----:B------:R-:W-:Y:S01]  /*13c0*/  @P0 HADD2.F32 R0, -RZ, R117.H1_H1 ;  /* 0x30000075ff000230 */ /* 0x000fe20000004100 */
[----:B------:R-:W-:-:S05]  /*13d0*/  MOV R139, RZ ;  /* 0x000000ff008b7202 */ /* 0x000fca0000000f00 */
[----:B------:R-:W1:Y:S01]  /*13e0*/  @P0 LDC R147, c[0x0][0x40c] ;  /* 0x00010300ff930b82 */ /* 0x000e620000000800 */
[----:B0-----:R-:W-:Y:S01]  /*13f0*/  @P0 FMUL.FTZ R137, R140, R141 ;  /* 0x0000008d8c890220 */ /* 0x001fe20000410000 */
[----:B------:R-:W-:-:S06]  /*1400*/  CS2R R140, SRZ ;  /* 0x00000000008c7805 */ /* 0x000fcc000001ff00 */
        /* <DEDUP_REMOVED lines=10> */
.L_x_32646:
        /* <DEDUP_REMOVED lines=9> */
.L_x_32647:
        /* <DEDUP_REMOVED lines=36> */
.L_x_32648:
        /* <DEDUP_REMOVED lines=29> */
.L_x_32649:
        /* <DEDUP_REMOVED lines=9> */
.L_x_32650:
        /* <DEDUP_REMOVED lines=10> */
[--C-:B0-----:R-:W-:Y:S02]  /*1a80*/  @P1 HADD2.F32 R165, -RZ, R117.reuse.H0_H0 ;  /* 0x20000075ffa51230 */ /* 0x101fe40000004100 */
[----:B------:R-:W-:Y:S01]  /*1a90*/  @P1 HADD2.F32 R164, -RZ, R118.H1_H1 ;  /* 0x30000076ffa41230 */ /* 0x000fe20000004100 */
[----:B------:R-:W0:Y:S08]  /*1aa0*/  @P1 LDC R168, c[0x0][0x40c] ;  /* 0x00010300ffa81b82 */ /* 0x000e300000000800 */
[----:B------:R-:W1:Y:S08]  /*1ab0*/  @P1 LDC R169, c[0x0][0x40c] ;  /* 0x00010300ffa91b82 */ /* 0x000e700000000800 */
[----:B------:R-:W2:Y:S08]  /*1ac0*/  @P1 LDC R170, c[0x0][0x40c] ;  /* 0x00010300ffaa1b82 */ /* 0x000eb00000000800 */
[----:B------:R-:W2:Y:S08]  /*1ad0*/  @P1 LDC R171, c[0x0][0x40c] ;  /* 0x00010300ffab1b82 */ /* 0x000eb00000000800 */
[----:B------:R-:W4:Y:S08]  /*1ae0*/  @P1 LDC R174, c[0x0][0x40c] ;  /* 0x00010300ffae1b82 */ /* 0x000f300000000800 */
[----:B------:R-:W2:Y:S08]  /*1af0*/  @P1 LDC R175, c[0x0][0x40c] ;  /* 0x00010300ffaf1b82 */ /* 0x000eb00000000800 */
[----:B------:R-:W2:Y:S01]  /*1b00*/  @P1 LDC R176, c[0x0][0x40c] ;  /* 0x00010300ffb01b82 */ /* 0x000ea20000000800 */
[----:B---3--:R-:W-:Y:S01]  /*1b10*/  @P1 FFMA.FTZ R156, R167, R0, R156 ;  /* 0x00000000a79c1223 */ /* 0x008fe2000001009c */
[----:B0-----:R-:W-:Y:S01]  /*1b20*/  @P1 FFMA.FTZ R157, R166, R168, R157 ;  /* 0x000000a8a69d1223 */ /* 0x001fe2000001009d */
[----:B-1----:R-:W-:Y:S01]  /*1b30*/  @P1 FFMA.FTZ R158, R165, R169, R158 ;  /* 0x000000a9a59e1223 */ /* 0x002fe2000001009e */
[----:B------:R-:W-:-:S02]  /*1b40*/  @P1 HADD2.F32 R0, -RZ, R117.H1_H1 ;  /* 0x30000075ff001230 */ /* 0x000fc40000004100 */
[----:B----4-:R-:W-:Y:S01]  /*1b50*/  @P1 FFMA.FTZ R153, R164, R174, R153 ;  /* 0x000000aea4991223 */ /* 0x010fe20000010099 */
[----:B------:R-:W-:Y:S02]  /*1b60*/  @P1 HADD2.F32 R165, -RZ, R118.H0_H0 ;  /* 0x20000076ffa51230 */ /* 0x000fe40000004100 */
[--C-:B------:R-:W-:Y:S02]  /*1b70*/  @P1 HADD2.F32 R167, -RZ, R119.reuse.H0_H0 ;  /* 0x20000077ffa71230 */ /* 0x100fe40000004100 */
[----:B--2---:R-:W-:Y:S01]  /*1b80*/  @P1 FFMA.FTZ R159, R0, R170, R159 ;  /* 0x000000aa009f1223 */ /* 0x004fe2000001009f */
[----:B------:R-:W-:Y:S02]  /*1b90*/  @P1 HADD2.F32 R166, -RZ, R119.H1_H1 ;  /* 0x30000077ffa61230 */ /* 0x000fe40000004100 */
[----:B------:R-:W-:Y:S01]  /*1ba0*/  @P1 FFMA.FTZ R152, R165, R171, R152 ;  /* 0x000000aba5981223 */ /* 0x000fe20000010098 */
[----:B------:R-:W-:Y:S02]  /*1bb0*/  @P1 FFMA.FTZ R154, R167, R175, R154 ;  /* 0x000000afa79a1223 */ /* 0x000fe4000001009a */
[----:B------:R-:W-:Y:S01]  /*1bc0*/  @P1 FFMA.FTZ R155, R166, R176, R155 ;  /* 0x000000b0a69b1223 */ /* 0x000fe2000001009b */
[----:B------:R-:W-:Y:S06]  /*1bd0*/  BRA `(.L_x_32652) ;  /* 0x0000000000747947 */ /* 0x000fec0003800000 */
.L_x_32651:
        /* <DEDUP_REMOVED lines=14> */
[----:B------:R-:W-:-:S06]  /*1cc0*/  @P0 HADD2.F32 R0, -RZ, R117.H1_H1 ;  /* 0x30000075ff000230 */ /* 0x000fcc0000004100 */
[----:B------:R-:W0:Y:S01]  /*1cd0*/  @P0 LDC R167, c[0x0][0x40c] ;  /* 0x00010300ffa70b82 */ /* 0x000e220000000800 */
[----:B-1----:R-:W-:Y:S01]  /*1ce0*/  @P0 FMUL.FTZ R157, R152, R155 ;  /* 0x0000009b989d0220 */ /* 0x002fe20000410000 */
[----:B------:R-:W-:-:S06]  /*1cf0*/  CS2R R152, SRZ ;  /* 0x0000000000987805 */ /* 0x000fcc000001ff00 */
[----:B------:R-:W1:Y:S01]  /*1d00*/  @P0 LDC R169, c[0x0][0x40c] ;  /* 0x00010300ffa90b82 */ /* 0x000e620000000800 */
[----:B---3--:R-:W-:Y:S01]  /*1d10*/  @P0 FMUL.FTZ R158, R154, R159 ;  /* 0x0000009f9a9e0220 */ /* 0x008fe20000410000 */
[----:B------:R-:W-:Y:S02]  /*1d20*/  CS2R R154, SRZ ;  /* 0x00000000009a7805 */ /* 0x000fe4000001ff00 */
[----:B------:R-:W-:-:S04]  /*1d30*/  MOV R159, RZ ;  /* 0x000000ff009f7202 */ /* 0x000fc80000000f00 */
[----:B------:R-:W3:Y:S01]  /*1d40*/  @P0 LDC R171, c[0x0][0x40c] ;  /* 0x00010300ffab0b82 */ /* 0x000ee20000000800 */
[----:B----4-:R-:W-:-:S07]  /*1d50*/  @P0 FMUL.FTZ R159, R0, R165 ;  /* 0x000000a5009f0220 */ /* 0x010fce0000410000 */
[----:B------:R-:W4:Y:S01]  /*1d60*/  @P0 LDC R175, c[0x0][0x40c] ;  /* 0x00010300ffaf0b82 */ /* 0x000f220000000800 */
[----:B0-----:R-:W-:Y:S01]  /*1d70*/  @P0 FMUL.FTZ R152, R164, R167 ;  /* 0x000000a7a4980220 */ /* 0x001fe20000410000 */
[----:B-1----:R-:W-:Y:S01]  /*1d80*/  @P0 FMUL.FTZ R153, R166, R169 ;  /* 0x000000a9a6990220 */ /* 0x002fe20000410000 */
[----:B---3--:R-:W-:Y:S01]  /*1d90*/  @P0 FMUL.FTZ R154, R168, R171 ;  /* 0x000000aba89a0220 */ /* 0x008fe20000410000 */
[----:B----4-:R-:W-:-:S07]  /*1da0*/  @P0 FMUL.FTZ R155, R170, R175 ;  /* 0x000000afaa9b0220 */ /* 0x010fce0000410000 */
.L_x_32652:
        /* <DEDUP_REMOVED lines=9> */
.L_x_32653:
        /* <DEDUP_REMOVED lines=32> */
.L_x_32654:
        /* <DEDUP_REMOVED lines=29> */
.L_x_32655:
        /* <DEDUP_REMOVED lines=9> */
.L_x_32656:
        /* <DEDUP_REMOVED lines=32> */
.L_x_32657:
[----:B------:R-:W1:Y:S01]  /*24a0*/  @P0 LDC R163, c[0x0][0x40c] ;  /* 0x00010300ffa30b82 */ /* 0x000e620000000800 */
[--C-:B-----5:R-:W-:Y:S01]  /*24b0*/  @P0 HADD2.F32 R0, -RZ, R116.reuse.H0_H0 ;  /* 0x20000074ff000230 */ /* 0x120fe20000004100 */
[----:B------:R-:W-:Y:S01]  /*24c0*/  CS2R R172, SRZ ;  /* 0x0000000000ac7805 */ /* 0x000fe2000001ff00 */
[----:B0-----:R-:W-:Y:S02]  /*24d0*/  @P0 HADD2.F32 R175, -RZ, R116.H1_H1 ;  /* 0x30000074ffaf0230 */ /* 0x001fe40000004100 */
[----:B------:R-:W-:Y:S02]  /*24e0*/  HFMA2 R174, -RZ, RZ, 0, 0 ;  /* 0x00000000ffae7431 */ /* 0x000fe400000001ff */
[----:B------:R-:W-:Y:S02]  /*24f0*/  @P0 HADD2.F32 R177, -RZ, R117.H0_H0 ;  /* 0x20000075ffb10230 */ /* 0x000fe40000004100 */
[----:B------:R-:W-:Y:S01]  /*2500*/  @P0 HADD2.F32 R182, -RZ, R118.H1_H1 ;  /* 0x30000076ffb60230 */ /* 0x000fe20000004100 */
[----:B------:R-:W0:Y:S01]  /*2510*/  @P0 LDC R176, c[0x0][0x40c] ;  /* 0x00010300ffb00b82 */ /* 0x000e220000000800 */
[----:B------:R-:W-:-:S02]  /*2520*/  @P0 HADD2.F32 R184, -RZ, R119.H0_H0 ;  /* 0x20000077ffb80230 */ /* 0x000fc40000004100 */
[----:B------:R-:W-:-:S05]  /*2530*/  @P0 HADD2.F32 R186, -RZ, R119.H1_H1 ;  /* 0x30000077ffba0230 */ /* 0x000fca0000004100 */
[----:B------:R-:W3:Y:S08]  /*2540*/  @P0 LDC R178, c[0x0][0x40c] ;  /* 0x00010300ffb20b82 */ /* 0x000ef00000000800 */
[----:B------:R-:W4:Y:S01]  /*2550*/  @P0 LDC R183, c[0x0][0x40c] ;  /* 0x00010300ffb70b82 */ /* 0x000f220000000800 */
[----:B-1----:R-:W-:Y:S01]  /*2560*/  @P0 FMUL.FTZ R172, R0, R163 ;  /* 0x000000a300ac0220 */ /* 0x002fe20000410000 */
[----:B------:R-:W-:-:S02]  /*2570*/  @P0 HADD2.F32 R0, -RZ, R117.H1_H1 ;  /* 0x30000075ff000230 */ /* 0x000fc40000004100 */
[----:B------:R-:W-:-:S04]  /*2580*/  @P0 HADD2.F32 R163, -RZ, R118.H0_H0 ;  /* 0x20000076ffa30230 */ /* 0x000fc80000004100 */
[----:B------:R-:W1:Y:S01]  /*2590*/  @P0 LDC R180, c[0x0][0x40c] ;  /* 0x00010300ffb40b82 */ /* 0x000e620000000800 */
[----:B0-----:R-:W-:Y:S01]  /*25a0*/  @P0 FMUL.FTZ R173, R175, R176 ;  /* 0x000000b0afad0220 */ /* 0x001fe20000410000 */
[----:B------:R-:W-:-:S06]  /*25b0*/  MOV R175, RZ ;  /* 0x000000ff00af7202 */ /* 0x000fcc0000000f00 */
[----:B------:R-:W0:Y:S01]  /*25c0*/  @P0 LDC R185, c[0x0][0x40c] ;  /* 0x00010300ffb90b82 */ /* 0x000e220000000800 */
[----:B---3--:R-:W-:Y:S01]  /*25d0*/  @P0 FMUL.FTZ R174, R177, R178 ;  /* 0x000000b2b1ae0220 */ /* 0x008fe20000410000 */
[----:B------:R-:W-:Y:S02]  /*25e0*/  CS2R R176, SRZ ;  /* 0x0000000000b07805 */ /* 0x000fe4000001ff00 */
[----:B------:R-:W-:-:S04]  /*25f0*/  CS2R R178, SRZ ;  /* 0x0000000000b27805 */ /* 0x000fc8000001ff00 */
[----:B------:R-:W3:Y:S01]  /*2600*/  @P0 LDC R187, c[0x0][0x40c] ;  /* 0x00010300ffbb0b82 */ /* 0x000ee20000000800 */
[----:B----4-:R-:W-:-:S07]  /*2610*/  @P0 FMUL.FTZ R175, R0, R183 ;  /* 0x000000b700af0220 */ /* 0x010fce0000410000 */
[----:B------:R-:W4:Y:S01]  /*2620*/  @P0 LDC R189, c[0x0][0x40c] ;  /* 0x00010300ffbd0b82 */ /* 0x000f220000000800 */
[----:B-1----:R-:W-:Y:S01]  /*2630*/  @P0 FMUL.FTZ R176, R163, R180 ;  /* 0x000000b4a3b00220 */ /* 0x002fe20000410000 */
[----:B0-----:R-:W-:Y:S01]  /*2640*/  @P0 FMUL.FTZ R177, R182, R185 ;  /* 0x000000b9b6b10220 */ /* 0x001fe20000410000 */
[----:B---3--:R-:W-:Y:S01]  /*2650*/  @P0 FMUL.FTZ R178, R184, R187 ;  /* 0x000000bbb8b20220 */ /* 0x008fe20000410000 */
[----:B----4-:R-:W-:-:S07]  /*2660*/  @P0 FMUL.FTZ R179, R186, R189 ;  /* 0x000000bdbab30220 */ /* 0x010fce0000410000 */
.L_x_32658:
        /* <DEDUP_REMOVED lines=205> */
.L_x_32660:
[----:B--2---:R-:W-:Y:S05]  /*3340*/  BSYNC.RECONVERGENT B0 ;  /* 0x0000000000007941 */ /* 0x004fea0003800200 */
.L_x_32659:
        /* <DEDUP_REMOVED lines=13> */
.L_x_32662:
[----:B------:R-:W-:Y:S05]  /*3420*/  BSYNC.RECONVERGENT B0 ;  /* 0x0000000000007941 */ /* 0x000fea0003800200 */
.L_x_32661:
        /* <DEDUP_REMOVED lines=107> */
[----:B------:R-:W-:Y:S01]  /*3ae0*/  F2FP.F16.F32.PACK_AB R125, R124, R125 ;  /* 0x0000007d7c7d723e */ /* 0x000fe200000000ff */
[C---:B------:R-:W-:Y:S01]  /*3af0*/  FMUL.FTZ R193, R160.reuse, R193 ;  /* 0x000000c1a0c17220 */ /* 0x040fe20000410000 */
[C---:B------:R-:W-:Y:S01]  /*3b00*/  FMUL.FTZ R136, R160.reuse, R131 ;  /* 0x00000083a0887220 */ /* 0x040fe20000410000 */
[C---:B------:R-:W-:Y:S01]  /*3b10*/  FMUL.FTZ R197, R160.reuse, R197 ;  /* 0x000000c5a0c57220 */ /* 0x040fe20000410000 */
[----:B------:R-:W-:Y:S01]  /*3b20*/  FMUL.FTZ R180, R160, R135 ;  /* 0x00000087a0b47220 */ /* 0x000fe20000410000 */
[----:B------:R-:W-:Y:S01]  /*3b30*/  F2FP.F16.F32.PACK_AB R124, R122, R121 ;  /* 0x000000797a7c723e */ /* 0x000fe200000000ff */
        /* <DEDUP_REMOVED lines=38> */
[----:B------:R-:W-:Y:S01]  /*3da0*/  FFMA.FTZ R121, R193, R14, R70 ;  /* 0x0000000ec1797223 */ /* 0x000fe20000010046 */
[----:B------:R-:W-:Y:S01]  /*3db0*/  F2FP.F16.F32.PACK_AB R120, R133, R120 ;  /* 0x000000788578723e */ /* 0x000fe200000000ff */
        /* <DEDUP_REMOVED lines=39> */
[----:B------:R-:W-:Y:S01]  /*4030*/  F2FP.F16.F32.PACK_AB R122, R135, R122 ;  /* 0x0000007a877a723e */ /* 0x000fe200000000ff */
[----:B------:R-:W-:Y:S01]  /*4040*/  FMUL.FTZ R160, R160, R179 ;  /* 0x000000b3a0a07220 */ /* 0x000fe20000410000 */
[C---:B------:R-:W-:Y:S01]  /*4050*/  IADD3 R135, PT, PT, R3.reuse, 0x100, RZ ;  /* 0x0000010003877810 */ /* 0x040fe20007ffe0ff */
[----:B------:R0:W-:Y:S01]  /*4060*/  STG.E.128 desc[UR6][R130.64], R124 ;  /* 0x0000007c82007986 */ /* 0x0001e2000c101d06 */
        /* <DEDUP_REMOVED lines=76> */
[----:B------:R-:W-:-:S05]  /*4530*/  F2FP.F16.F32.PACK_AB R144, R138, R139 ;  /* 0x0000008b8a90723e */ /* 0x000fca00000000ff */
[----:B------:R0:W-:Y:S02]  /*4540*/  STG.E.128 desc[UR6][R128.64], R144 ;  /* 0x0000009080007986 */ /* 0x0001e4000c101d06 */
.L_x_32663:
[----:B0-----:R-:W0:Y:S01]  /*4550*/  LDC.64 R120, c[0x0][0x380] ;  /* 0x0000e000ff787b82 */ /* 0x001e220000000a00 */
[----:B------:R-:W-:Y:S01]  /*4560*/  UPLOP3.LUT UP1, UPT, UPT, UPT, UP1, 0x40, 0x4 ;  /* 0x000000000004789c */ /* 0x000fe20003f2e810 */
[----:B0-----:R-:W-:-:S04]  /*4570*/  IADD3 R2, PT, PT, R2, R120, RZ ;  /* 0x0000007802027210 */ /* 0x001fc80007ffe0ff */
[----:B------:R-:W-:-:S13]  /*4580*/  ISETP.GE.AND P0, PT, R2, R121, PT ;  /* 0x000000790200720c */ /* 0x000fda0003f06270 */
[----:B------:R-:W-:Y:S05]  /*4590*/  @!P0 BRA `(.L_x_32664) ;  /* 0xffffffc0000c8947 */ /* 0x000fea000383ffff */
[----:B------:R-:W-:Y:S05]  /*45a0*/  EXIT ;  /* 0x000000000000794d */ /* 0x000fea0003800000 */
.L_x_32665:
        /* <DEDUP_REMOVED lines=13> */
.L_x_42406:


//--------------------- .text._ZN10layer_norm13ln_fwd_kernelINS_13Kernel_traitsIf6__halffS2_fjLj7168ELj1ELj1ELj4ELj16ENS_18Kernel_traits_baseILj7168EfS2_fS2_fjLj128EEEEELb0ELb1ELb0ELb0EEEvNS_9FwdParamsE --------------------------
	.section	.text._ZN10layer_norm13ln_fwd_kernelINS_13Kernel_traitsIf6__halffS2_fjLj7168ELj1ELj1ELj4ELj16ENS_18Kernel_traits_baseILj7168EfS2_fS2_fjLj128EEEEELb0ELb1ELb0ELb0EEEvNS_9FwdParamsE,"ax",@progbits
	.align	128
        .global         _ZN10layer_norm13ln_fwd_kernelINS_13Kernel_traitsIf6__halffS2_fjLj7168ELj1ELj1ELj4ELj16ENS_18Kernel_traits_baseILj7168EfS2_fS2_fjLj128EEEEELb0ELb1ELb0ELb0EEEvNS_9FwdParamsE
        .type           _ZN10layer_norm13ln_fwd_kernelINS_13Kernel_traitsIf6__halffS2_fjLj7168ELj1ELj1ELj4ELj16ENS_18Kernel_traits_baseILj7168EfS2_fS2_fjLj128EEEEELb0ELb1ELb0ELb0EEEvNS_9FwdParamsE,@function
        .size           _ZN10layer_norm13ln_fwd_kernelINS_13Kernel_traitsIf6__halffS2_fjLj7168ELj1ELj1ELj4ELj16ENS_18Kernel_traits_baseILj7168EfS2_fS2_fjLj128EEEEELb0ELb1ELb0ELb0EEEvNS_9FwdParamsE,(.L_x_42407 - _ZN10layer_norm13ln_fwd_kernelINS_13Kernel_traitsIf6__halffS2_fjLj7168ELj1ELj1ELj4ELj16ENS_18Kernel_traits_baseILj7168EfS2_fS2_fjLj128EEEEELb0ELb1ELb0ELb0EEEvNS_9FwdParamsE)
        .other          _ZN10layer_norm13ln_fwd_kernelINS_13Kernel_traitsIf6__halffS2_fjLj7168ELj1ELj1ELj4ELj16ENS_18Kernel_traits_baseILj7168EfS2_fS2_fjLj128EEEEELb0ELb1ELb0ELb0EEEvNS_9FwdParamsE,@"STO_CUDA_ENTRY STV_DEFAULT"
_ZN10layer_norm13ln_fwd_kernelINS_13Kernel_traitsIf6__halffS2_fjLj7168ELj1ELj1ELj4ELj16ENS_18Kernel_traits_baseILj7168EfS2_fS2_fjLj128EEEEELb0ELb1ELb0ELb0EEEvNS_9FwdParamsE:
.text._ZN10layer_norm13ln_fwd_kernelINS_13Kernel_traitsIf6__halffS2_fjLj7168ELj1ELj1ELj4ELj16ENS_18Kernel_traits_baseILj7168EfS2_fS2_fjLj128EEEEELb0ELb1ELb0ELb0EEEvNS_9FwdParamsE:
        /* <DEDUP_REMOVED lines=117> */
.L_x_32667:
        /* <DEDUP_REMOVED lines=97> */
.L_x_32668:
[----:B------:R-:W-:Y:S05]  /*0d60*/  BSYNC.RECONVERGENT B0 ;  /* 0x0000000000007941 */ /* 0x000fea0003800200 */
.L_x_32666:
        /* <DEDUP_REMOVED lines=28> */
.L_x_32715:
        /* <DEDUP_REMOVED lines=8> */
[----:B------:R-:W-:Y:S01]  /*0fb0*/  PLOP3.LUT P1, PT, PT, PT, UP0, 0x80, 0x8 ;  /* 0x000000000008781c */ /* 0x000fe20003f2f008 */
[----:B------:R-:W3:Y:S01]  /*0fc0*/  S2R R236, SR_TID.X ;  /* 0x0000000000ec7919 */ /* 0x000ee20000002100 */
[----:B------:R-:W-:Y:S01]  /*0fd0*/  BSSY.RECONVERGENT B0, `(.L_x_32669) ;  /* 0x000004b000007945 */ /* 0x000fe20003800200 */
[----:B------:R-:W-:-:S04]  /*0fe0*/  USHF.R.S32.HI UR5, URZ, 0x1f, UR4 ;  /* 0x0000001fff057899 */ /* 0x000fc80008011404 */
[----:B------:R-:W-:-:S03]  /*0ff0*/  ULEA.HI UR5, UR5, UR4, URZ, 0x3 ;  /* 0x0000000405057291 */ /* 0x000fc6000f8f18ff */
[----:B------:R-:W-:Y:S01]  /*1000*/  UMOV UR4, 0x3f800000 ;  /* 0x3f80000000047882 */ /* 0x000fe20000000000 */
[----:B--2---:R-:W-:Y:S01]  /*1010*/  @P0 HADD2.F32 R3, -RZ, R238.H0_H0 ;  /* 0x200000eeff030230 */ /* 0x004fe20000004100 */
[----:B------:R-:W-:-:S04]  /*1020*/  ISETP.GE.U32.AND P0, PT, R240, 0x80, PT ;  /* 0x00000080f000780c */ /* 0x000fc80003f06070 */
[----:B------:R-:W-:Y:S02]  /*1030*/  @P1 R2UR UR4, R3 ;  /* 0x00000000030412ca */ /* 0x000fe400000e0000 */
[----:B------:R-:W-:-:S04]  /*1040*/  MOV R3, UR5 ;  /* 0x0000000500037c02 */ /* 0x000fc80008000f00 */
[----:B---3--:R-:W-:-:S04]  /*1050*/  LEA.HI.SX32 R3, R3, R236, 0x1d ;  /* 0x000000ec03037211 */ /* 0x008fc800078feaff */
[----:B------:R-:W-:Y:S01]  /*1060*/  MOV R237, R3 ;  /* 0x0000000300ed7202 */ /* 0x000fe20000000f00 */
[----:B------:R-:W-:Y:S06]  /*1070*/  @!P0 BRA `(.L_x_32670) ;  /* 0x0000000400008947 */ /* 0x000fec0003800000 */
        /* <DEDUP_REMOVED lines=10> */
[--C-:B-----5:R-:W-:Y:S02]  /*1120*/  HADD2.F32 R186, -RZ, R180.reuse.H0_H0 ;  /* 0x200000b4ffba7230 */ /* 0x120fe40000004100 */
[----:B------:R-:W-:Y:S02]  /*1130*/  HADD2.F32 R237, -RZ, R181.H1_H1 ;  /* 0x300000b5ffed7230 */ /* 0x000fe40000004100 */
[----:B------:R-:W-:Y:S02]  /*1140*/  HADD2.F32 R180, -RZ, R180.H1_H1 ;  /* 0x300000b4ffb47230 */ /* 0x000fe40000004100 */
[----:B------:R-:W-:-:S02]  /*1150*/  HADD2.F32 R238, -RZ, R182.H0_H0 ;  /* 0x200000b6ffee7230 */ /* 0x000fc40000004100 */
[----:B------:R-:W-:Y:S02]  /*1160*/  HADD2.F32 R187, -RZ, R181.H0_H0 ;  /* 0x200000b5ffbb7230 */ /* 0x000fe40000004100 */
[----:B------:R-:W-:Y:S01]  /*1170*/  FMUL.FTZ R181, R186, UR4 ;  /* 0x00000004bab57c20 */ /* 0x000fe20008410000 */
[----:B------:R-:W-:Y:S02]  /*1180*/  HADD2.F32 R239, -RZ, R182.H1_H1 ;  /* 0x300000b6ffef7230 */ /* 0x000fe40000004100 */
[----:B0-----:R-:W-:Y:S01]  /*1190*/  FMUL.FTZ R184, R237, UR4 ;  /* 0x00000004edb87c20 */ /* 0x001fe20008410000 */
[--C-:B------:R-:W-:Y:S02]  /*11a0*/  HADD2.F32 R242, -RZ, R183.reuse.H0_H0 ;  /* 0x200000b7fff27230 */ /* 0x100fe40000004100 */
[----:B------:R-:W-:Y:S01]  /*11b0*/  FMUL.FTZ R182, R180, UR4 ;  /* 0x00000004b4b67c20 */ /* 0x000fe20008410000 */
[----:B------:R-:W-:Y:S02]  /*11c0*/  HADD2.F32 R183, -RZ, R183.H1_H1 ;  /* 0x300000b7ffb77230 */ /* 0x000fe40000004100 */
[----:B------:R-:W-:Y:S01]  /*11d0*/  FMUL.FTZ R185, R238, UR4 ;  /* 0x00000004eeb97c20 */ /* 0x000fe20008410000 */
[----:B------:R-:W-:Y:S01]  /*11e0*/  FMUL.FTZ R187, R187, UR4 ;  /* 0x00000004bbbb7c20 */ /* 0x000fe20008410000 */
[----:B------:R-:W-:Y:S01]  /*11f0*/  FMUL.FTZ R186, R239, UR4 ;  /* 0x00000004efba7c20 */ /* 0x000fe20008410000 */
[----:B------:R-:W-:Y:S01]  /*1200*/  FMUL.FTZ R237, R242, UR4 ;  /* 0x00000004f2ed7c20 */ /* 0x000fe20008410000 */
        /* <DEDUP_REMOVED lines=10> */
.L_x_32671:
[--C-:B-----5:R-:W-:Y:S02]  /*12b0*/  HADD2.F32 R184, -RZ, R180.reuse.H0_H0 ;  /* 0x200000b4ffb87230 */ /* 0x120fe40000004100 */
[----:B------:R-:W-:Y:S02]  /*12c0*/  HADD2.F32 R180, -RZ, R180.H1_H1 ;  /* 0x300000b4ffb47230 */ /* 0x000fe40000004100 */
[--C-:B------:R-:W-:Y:S02]  /*12d0*/  HADD2.F32 R185, -RZ, R181.reuse.H0_H0 ;  /* 0x200000b5ffb97230 */ /* 0x100fe40000004100 */
[----:B------:R-:W-:Y:S02]  /*12e0*/  HADD2.F32 R186, -RZ, R181.H1_H1 ;  /* 0x300000b5ffba7230 */ /* 0x000fe40000004100 */
[----:B------:R-:W-:Y:S01]  /*12f0*/  FMUL.FTZ R181, R184, UR4 ;  /* 0x00000004b8b57c20 */ /* 0x000fe20008410000 */
[----:B------:R-:W-:Y:S02]  /*1300*/  HADD2.F32 R187, -RZ, R182.H0_H0 ;  /* 0x200000b6ffbb7230 */ /* 0x000fe40000004100 */
[----:B------:R-:W-:Y:S01]  /*1310*/  FMUL.FTZ R185, R185, UR4 ;  /* 0x00000004b9b97c20 */ /* 0x000fe20008410000 */
[----:B------:R-:W-:-:S02]  /*1320*/  HADD2.F32 R239, -RZ, R183.H0_H0 ;  /* 0x200000b7ffef7230 */ /* 0x000fc40000004100 */
[----:B------:R-:W-:Y:S01]  /*1330*/  FMUL.FTZ R186, R186, UR4 ;  /* 0x00000004baba7c20 */ /* 0x000fe20008410000 */
[----:B------:R-:W-:Y:S02]  /*1340*/  HADD2.F32 R237, -RZ, R182.H1_H1 ;  /* 0x300000b6ffed7230 */ /* 0x000fe40000004100 */
[----:B------:R-:W-:Y:S01]  /*1350*/  FMUL.FTZ R182, R180, UR4 ;  /* 0x00000004b4b67c20 */ /* 0x000fe20008410000 */
[----:B------:R-:W-:Y:S02]  /*1360*/  HADD2.F32 R183, -RZ, R183.H1_H1 ;  /* 0x300000b7ffb77230 */ /* 0x000fe40000004100 */
        /* <DEDUP_REMOVED lines=10> */
[----:B------:R-:W-:Y:S01]  /*1410*/  FMUL.FTZ R186, R239, R26 ;  /* 0x0000001aefba7220 */ /* 0x000fe20000410000 */
[----:B------:R-:W-:-:S07]  /*1420*/  FMUL.FTZ R187, R242, R27 ;  /* 0x0000001bf2bb7220 */ /* 0x000fce0000410000 */
.L_x_32672:
[----:B------:R-:W2:Y:S01]  /*1430*/  LDC.64 R238, c[0x0][0x3a8] ;  /* 0x0000ea00ffee7b82 */ /* 0x000ea20000000a00 */
[C---:B------:R-:W-:Y:S01]  /*1440*/  IADD3 R237, PT, PT, R3.reuse, 0x80, RZ ;  /* 0x0000008003ed7810 */ /* 0x040fe20007ffe0ff */
[----:B--2---:R-:W-:-:S05]  /*1450*/  IMAD.WIDE.U32 R238, R3, 0x20, R238 ;  /* 0x0000002003ee7825 */ /* 0x004fca00078e00ee */
[----:B------:R2:W-:Y:S04]  /*1460*/  STG.E.128 desc[UR8][R238.64], R180 ;  /* 0x000000b4ee007986 */ /* 0x0005e8000c101d08 */
[----:B------:R2:W-:Y:S02]  /*1470*/  STG.E.128 desc[UR8][R238.64+0x10], R184 ;  /* 0x000010b8ee007986 */ /* 0x0005e4000c101d08 */
.L_x_32670:
[----:B01--4-:R-:W-:Y:S05]  /*1480*/  BSYNC.RECONVERGENT B0 ;  /* 0x0000000000007941 */ /* 0x013fea0003800200 */
.L_x_32669:
        /* <DEDUP_REMOVED lines=17> */
[--C-:B------:R-:W-:Y:S02]  /*15a0*/  HADD2.F32 R193, -RZ, R189.reuse.H0_H0 ;  /* 0x200000bdffc17230 */ /* 0x100fe40000004100 */
[----:B------:R-:W-:Y:S02]  /*15b0*/  HADD2.F32 R194, -RZ, R189.H1_H1 ;  /* 0x300000bdffc27230 */ /* 0x000fe40000004100 */
[----:B------:R-:W-:Y:S01]  /*15c0*/  FMUL.FTZ R189, R192, UR4 ;  /* 0x00000004c0bd7c20 */ /* 0x000fe20008410000 */
[----:B------:R-:W-:Y:S02]  /*15d0*/  HADD2.F32 R195, -RZ, R190.H0_H0 ;  /* 0x200000beffc37230 */ /* 0x000fe40000004100 */
[----:B------:R-:W-:Y:S01]  /*15e0*/  FMUL.FTZ R193, R193, UR4 ;  /* 0x00000004c1c17c20 */ /* 0x000fe20008410000 */
[----:B--2---:R-:W-:-:S02]  /*15f0*/  HADD2.F32 R239, -RZ, R191.H0_H0 ;  /* 0x200000bfffef7230 */ /* 0x004fc40000004100 */
[----:B------:R-:W-:Y:S01]  /*1600*/  FMUL.FTZ R194, R194, UR4 ;  /* 0x00000004c2c27c20 */ /* 0x000fe20008410000 */
[----:B------:R-:W-:Y:S02]  /*1610*/  HADD2.F32 R238, -RZ, R190.H1_H1 ;  /* 0x300000beffee7230 */ /* 0x000fe40000004100 */
[----:B------:R-:W-:Y:S01]  /*1620*/  FMUL.FTZ R190, R188, UR4 ;  /* 0x00000004bcbe7c20 */ /* 0x000fe20008410000 */
[----:B------:R-:W-:Y:S02]  /*1630*/  HADD2.F32 R191, -RZ, R191.H1_H1 ;  /* 0x300000bfffbf7230 */ /* 0x000fe40000004100 */
        /* <DEDUP_REMOVED lines=12> */
[----:B------:R-:W-:Y:S06]  /*1700*/  BRA `(.L_x_32676) ;  /* 0x0000000000607947 */ /* 0x000fec0003800000 */
.L_x_32675:
        /* <DEDUP_REMOVED lines=24> */
.L_x_32676:
[----:B------:R-:W0:Y:S02]  /*1890*/  LDC.64 R238, c[0x0][0x3a8] ;  /* 0x0000ea00ffee7b82 */ /* 0x000e240000000a00 */
[C---:B0-----:R-:W-:Y:S01]  /*18a0*/  IMAD.WIDE.U32 R238, R237.reuse, 0x20, R238 ;  /* 0x00000020edee7825 */ /* 0x041fe200078e00ee */
[----:B------:R-:W-:-:S04]  /*18b0*/  IADD3 R237, PT, PT, R237, 0x80, RZ ;  /* 0x00000080eded7810 */ /* 0x000fc80007ffe0ff */
[----:B------:R0:W-:Y:S04]  /*18c0*/  STG.E.128 desc[UR8][R238.64], R188 ;  /* 0x000000bcee007986 */ /* 0x0001e8000c101d08 */
[----:B------:R0:W-:Y:S02]  /*18d0*/  STG.E.128 desc[UR8][R238.64+0x10], R192 ;  /* 0x000010c0ee007986 */ /* 0x0001e4000c101d08 */
.L_x_32674:
[----:B------:R-:W-:Y:S05]  /*18e0*/  BSYNC.RECONVERGENT B0 ;  /* 0x0000000000007941 */ /* 0x000fea0003800200 */
.L_x_32673:
        /* <DEDUP_REMOVED lines=13> */
[--C-:B-1---5:R-:W-:Y:S02]  /*19c0*/  HADD2.F32 R200, -RZ, R196.reuse.H0_H0 ;  /* 0x200000c4ffc87230 */ /* 0x122fe40000004100 */
[----:B------:R-:W-:Y:S02]  /*19d0*/  HADD2.F32 R196, -RZ, R196.H1_H1 ;  /* 0x300000c4ffc47230 */ /* 0x000fe40000004100 */
[--C-:B------:R-:W-:Y:S02]  /*19e0*/  HADD2.F32 R201, -RZ, R197.reuse.H0_H0 ;  /* 0x200000c5ffc97230 */ /* 0x100fe40000004100 */
[----:B------:R-:W-:Y:S02]  /*19f0*/  HADD2.F32 R202, -RZ, R197.H1_H1 ;  /* 0x300000c5ffca7230 */ /* 0x000fe40000004100 */
[----:B------:R-:W-:Y:S01]  /*1a00*/  FMUL.FTZ R197, R200, UR4 ;  /* 0x00000004c8c57c20 */ /* 0x000fe20008410000 */
[----:B------:R-:W-:Y:S02]  /*1a10*/  HADD2.F32 R203, -RZ, R198.H0_H0 ;  /* 0x200000c6ffcb7230 */ /* 0x000fe40000004100 */
[----:B------:R-:W-:Y:S01]  /*1a20*/  FMUL.FTZ R201, R201, UR4 ;  /* 0x00000004c9c97c20 */ /* 0x000fe20008410000 */
[----:B0-2---:R-:W-:-:S02]  /*1a30*/  HADD2.F32 R239, -RZ, R199.H0_H0 ;  /* 0x200000c7ffef7230 */ /* 0x005fc40000004100 */
        /* <DEDUP_REMOVED lines=17> */
.L_x_32679:
        /* <DEDUP_REMOVED lines=24> */
.L_x_32680:
[----:B------:R-:W0:Y:S02]  /*1cd0*/  LDC.64 R238, c[0x0][0x3a8] ;  /* 0x0000ea00ffee7b82 */ /* 0x000e240000000a00 */
[C---:B0-----:R-:W-:Y:S01]  /*1ce0*/  IMAD.WIDE.U32 R238, R237.reuse, 0x20, R238 ;  /* 0x00000020edee7825 */ /* 0x041fe200078e00ee */
[----:B------:R-:W-:-:S04]  /*1cf0*/  IADD3 R237, PT, PT, R237, 0x80, RZ ;  /* 0x00000080eded7810 */ /* 0x000fc80007ffe0ff */
[----:B------:R1:W-:Y:S04]  /*1d00*/  STG.E.128 desc[UR8][R238.64], R196 ;  /* 0x000000c4ee007986 */ /* 0x0003e8000c101d08 */
[----:B------:R1:W-:Y:S02]  /*1d10*/  STG.E.128 desc[UR8][R238.64+0x10], R200 ;  /* 0x000010c8ee007986 */ /* 0x0003e4000c101d08 */
.L_x_32678:
[----:B------:R-:W-:Y:S05]  /*1d20*/  BSYNC.RECONVERGENT B0 ;  /* 0x0000000000007941 */ /* 0x000fea0003800200 */
.L_x_32677:
        /* <DEDUP_REMOVED lines=13> */
[--C-:B---3-5:R-:W-:Y:S02]  /*1e00*/  HADD2.F32 R208, -RZ, R204.reuse.H0_H0 ;  /* 0x200000ccffd07230 */ /* 0x128fe40000004100 */
[----:B------:R-:W-:Y:S02]  /*1e10*/  HADD2.F32 R204, -RZ, R204.H1_H1 ;  /* 0x300000ccffcc7230 */ /* 0x000fe40000004100 */
[--C-:B------:R-:W-:Y:S02]  /*1e20*/  HADD2.F32 R209, -RZ, R205.reuse.H0_H0 ;  /* 0x200000cdffd17230 */ /* 0x100fe40000004100 */
[----:B------:R-:W-:Y:S02]  /*1e30*/  HADD2.F32 R210, -RZ, R205.H1_H1 ;  /* 0x300000cdffd27230 */ /* 0x000fe40000004100 */
[----:B------:R-:W-:Y:S01]  /*1e40*/  FMUL.FTZ R205, R208, UR4 ;  /* 0x00000004d0cd7c20 */ /* 0x000fe20008410000 */
[----:B------:R-:W-:Y:S02]  /*1e50*/  HADD2.F32 R211, -RZ, R206.H0_H0 ;  /* 0x200000ceffd37230 */ /* 0x000fe40000004100 */
[----:B------:R-:W-:Y:S01]  /*1e60*/  FMUL.FTZ R209, R209, UR4 ;  /* 0x00000004d1d17c20 */ /* 0x000fe20008410000 */
[----:B012---:R-:W-:-:S02]  /*1e70*/  HADD2.F32 R239, -RZ, R207.H0_H0 ;  /* 0x200000cfffef7230 */ /* 0x007fc40000004100 */
        /* <DEDUP_REMOVED lines=17> */
.L_x_32683:
        /* <DEDUP_REMOVED lines=24> */
.L_x_32684:
[----:B------:R-:W0:Y:S02]  /*2110*/  LDC.64 R238, c[0x0][0x3a8] ;  /* 0x0000ea00ffee7b82 */ /* 0x000e240000000a00 */
[C---:B0-----:R-:W-:Y:S01]  /*2120*/  IMAD.WIDE.U32 R238, R237.reuse, 0x20, R238 ;  /* 0x00000020edee7825 */ /* 0x041fe200078e00ee */
[----:B------:R-:W-:-:S04]  /*2130*/  IADD3 R237, PT, PT, R237, 0x80, RZ ;  /* 0x00000080eded7810 */ /* 0x000fc80007ffe0ff */
[----:B------:R3:W-:Y:S04]  /*2140*/  STG.E.128 desc[UR8][R238.64], R204 ;  /* 0x000000ccee007986 */ /* 0x0007e8000c101d08 */
[----:B------:R3:W-:Y:S02]  /*2150*/  STG.E.128 desc[UR8][R238.64+0x10], R208 ;  /* 0x000010d0ee007986 */ /* 0x0007e4000c101d08 */
.L_x_32682:
[----:B------:R-:W-:Y:S05]  /*2160*/  BSYNC.RECONVERGENT B0 ;  /* 0x0000000000007941 */ /* 0x000fea0003800200 */
.L_x_32681:
        /* <DEDUP_REMOVED lines=20> */
[----:B-123--:R-:W-:-:S02]  /*22b0*/  HADD2.F32 R239, -RZ, R215.H0_H0 ;  /* 0x200000d7ffef7230 */ /* 0x00efc40000004100 */
        /* <DEDUP_REMOVED lines=17> */
.L_x_32687:
        /* <DEDUP_REMOVED lines=24> */
.L_x_32688:
[----:B------:R-:W0:Y:S02]  /*2550*/  LDC.64 R238, c[0x0][0x3a8] ;  /* 0x0000ea00ffee7b82 */ /* 0x000e240000000a00 */
[C---:B0-----:R-:W-:Y:S01]  /*2560*/  IMAD.WIDE.U32 R238, R237.reuse, 0x20, R238 ;  /* 0x00000020edee7825 */ /* 0x041fe200078e00ee */
[----:B------:R-:W-:-:S04]  /*2570*/  IADD3 R237, PT, PT, R237, 0x80, RZ ;  /* 0x00000080eded7810 */ /* 0x000fc80007ffe0ff */
[----:B------:R4:W-:Y:S04]  /*2580*/  STG.E.128 desc[UR8][R238.64], R212 ;  /* 0x000000d4ee007986 */ /* 0x0009e8000c101d08 */
[----:B------:R4:W-:Y:S02]  /*2590*/  STG.E.128 desc[UR8][R238.64+0x10], R216 ;  /* 0x000010d8ee007986 */ /* 0x0009e4000c101d08 */
.L_x_32686:
[----:B------:R-:W-:Y:S05]  /*25a0*/  BSYNC.RECONVERGENT B0 ;  /* 0x0000000000007941 */ /* 0x000fea0003800200 */
.L_x_32685:
        /* <DEDUP_REMOVED lines=20> */
[----:B--234-:R-:W-:-:S02]  /*26f0*/  HADD2.F32 R239, -RZ, R223.H0_H0 ;  /* 0x200000dfffef7230 */ /* 0x01cfc40000004100 */
        /* <DEDUP_REMOVED lines=17> */
.L_x_32691:
        /* <DEDUP_REMOVED lines=24> */
.L_x_32692:
[----:B------:R-:W0:Y:S02]  /*2990*/  LDC.64 R238, c[0x0][0x3a8] ;  /* 0x0000ea00ffee7b82 */ /* 0x000e240000000a00 */
[C---:B0-----:R-:W-:Y:S01]  /*29a0*/  IMAD.WIDE.U32 R238, R237.reuse, 0x20, R238 ;  /* 0x00000020edee7825 */ /* 0x041fe200078e00ee */
[----:B------:R-:W-:-:S04]  /*29b0*/  IADD3 R237, PT, PT, R237, 0x80, RZ ;  /* 0x00000080eded7810 */ /* 0x000fc80007ffe0ff */
[----:B------:R0:W-:Y:S04]  /*29c0*/  STG.E.128 desc[UR8][R238.64], R220 ;  /* 0x000000dcee007986 */ /* 0x0001e8000c101d08 */
[----:B------:R0:W-:Y:S02]  /*29d0*/  STG.E.128 desc[UR8][R238.64+0x10], R224 ;  /* 0x000010e0ee007986 */ /* 0x0001e4000c101d08 */
.L_x_32690:
[----:B------:R-:W-:Y:S05]  /*29e0*/  BSYNC.RECONVERGENT B0 ;  /* 0x0000000000007941 */ /* 0x000fea0003800200 */
.L_x_32689:
        /* <DEDUP_REMOVED lines=38> */
.L_x_32695:
        /* <DEDUP_REMOVED lines=24> */
.L_x_32696:
[----:B------:R-:W0:Y:S02]  /*2dd0*/  LDC.64 R238, c[0x0][0x3a8] ;  /* 0x0000ea00ffee7b82 */ /* 0x000e240000000a00 */
[----:B0-----:R-:W-:-:S05]  /*2de0*/  IMAD.WIDE.U32 R238, R237, 0x20, R238 ;  /* 0x00000020edee7825 */ /* 0x001fca00078e00ee */
[----:B------:R0:W-:Y:S04]  /*2df0*/  STG.E.128 desc[UR8][R238.64], R228 ;  /* 0x000000e4ee007986 */ /* 0x0001e8000c101d08 */
[----:B------:R0:W-:Y:S02]  /*2e00*/  STG.E.128 desc[UR8][R238.64+0x10], R232 ;  /* 0x000010e8ee007986 */ /* 0x0001e4000c101d08 */
.L_x_32694:
[----:B------:R-:W-:Y:S05]  /*2e10*/  BSYNC.RECONVERGENT B0 ;  /* 0x0000000000007941 */ /* 0x000fea0003800200 */
.L_x_32693:
        /* <DEDUP_REMOVED lines=214> */
.L_x_32698:
[----:B------:R-:W-:Y:S05]  /*3b80*/  BSYNC.RECONVERGENT B0 ;  /* 0x0000000000007941 */ /* 0x000fea0003800200 */
.L_x_32697:
        /* <DEDUP_REMOVED lines=15> */
.L_x_32700:
[----:B------:R-:W-:Y:S05]  /*3c80*/  BSYNC.RECONVERGENT B0 ;  /* 0x0000000000007941 */ /* 0x000fea0003800200 */
.L_x_32699:
        /* <DEDUP_REMOVED lines=89> */
.L_x_32702:
[----:B------:R-:W-:Y:S05]  /*4220*/  BSYNC.RECONVERGENT B0 ;  /* 0x0000000000007941 */ /* 0x000fea0003800200 */
.L_x_32701:
        /* <DEDUP_REMOVED lines=35> */
.L_x_32704:
[----:B------:R-:W-:Y:S05]  /*4460*/  BSYNC.RECONVERGENT B0 ;  /* 0x0000000000007941 */ /* 0x000fea0003800200 */
.L_x_32703:
        /* <DEDUP_REMOVED lines=34> */
.L_x_32706:
[----:B------:R-:W-:Y:S05]  /*4690*/  BSYNC.RECONVERGENT B0 ;  /* 0x0000000000007941 */ /* 0x000fea0003800200 */
.L_x_32705:
        /* <DEDUP_REMOVED lines=34> */
.L_x_32708:
[----:B------:R-:W-:Y:S05]  /*48c0*/  BSYNC.RECONVERGENT B0 ;  /* 0x0000000000007941 */ /* 0x000fea0003800200 */
.L_x_32707:
        /* <DEDUP_REMOVED lines=34> */
.L_x_32710:
[----:B------:R-:W-:Y:S05]  /*4af0*/  BSYNC.RECONVERGENT B0 ;  /* 0x0000000000007941 */ /* 0x000fea0003800200 */
.L_x_32709:
        /* <DEDUP_REMOVED lines=34> */
.L_x_32712:
[----:B------:R-:W-:Y:S05]  /*4d20*/  BSYNC.RECONVERGENT B0 ;  /* 0x0000000000007941 */ /* 0x000fea0003800200 */
.L_x_32711:
        /* <DEDUP_REMOVED lines=33> */
.L_x_32714:
[----:B------:R-:W-:Y:S05]  /*4f40*/  BSYNC.RECONVERGENT B0 ;  /* 0x0000000000007941 */ /* 0x000fea0003800200 */
.L_x_32713:
[----:B------:R-:W-:Y:S02]  /*4f50*/  UIADD3 UR6, UPT, UPT, UR6, UR16, URZ ;  /* 0x0000001006067290 */ /* 0x000fe4000fffe0ff */
[----:B------:R-:W-:Y:S02]  /*4f60*/  UPLOP3.LUT UP2, UPT, UPT, UPT, UP2, 0x40, 0x4 ;  /* 0x000000000004789c */ /* 0x000fe40003f4e820 */
[----:B------:R-:W-:-:S09]  /*4f70*/  UISETP.GE.AND UP1, UPT, UR6, UR17, UPT ;  /* 0x000000110600728c */ /* 0x000fd2000bf26270 */
[----:B------:R-:W-:Y:S05]  /*4f80*/  BRA.U !UP1, `(.L_x_32715) ;  /* 0xffffffbd09e87547 */ /* 0x000fea000b83ffff */
[----:B------:R-:W-:Y:S05]  /*4f90*/  EXIT ;  /* 0x000000000000794d */ /* 0x000fea0003800000 */
.L_x_32716:
        /* <DEDUP_REMOVED lines=14> */
.L_x_42407:


//--------------------- .text._ZN10layer_norm13ln_fwd_kernelINS_13Kernel_traitsIf6__halffS2_fjLj7168ELj1ELj1ELj4ELj16ENS_18Kernel_traits_baseILj7168EfS2_fS2_fjLj128EEEEELb0ELb1ELb0ELb1EEEvNS_9FwdParamsE --------------------------
	.section	.text._ZN10layer_norm13ln_fwd_kernelINS_13Kernel_traitsIf6__halffS2_fjLj7168ELj1ELj1ELj4ELj16ENS_18Kernel_traits_baseILj7168EfS2_fS2_fjLj128EEEEELb0ELb1ELb0ELb1EEEvNS_9FwdParamsE,"ax",@progbits
	.align	128
        .global         _ZN10layer_norm13ln_fwd_kernelINS_13Kernel_traitsIf6__halffS2_fjLj7168ELj1ELj1ELj4ELj16ENS_18Kernel_traits_baseILj7168EfS2_fS2_fjLj128EEEEELb0ELb1ELb0ELb1EEEvNS_9FwdParamsE
        .type           _ZN10layer_norm13ln_fwd_kernelINS_13Kernel_traitsIf6__halffS2_fjLj7168ELj1ELj1ELj4ELj16ENS_18Kernel_traits_baseILj7168EfS2_fS2_fjLj128EEEEELb0ELb1ELb0ELb1EEEvNS_9FwdParamsE,@function
        .size           _ZN10layer_norm13ln_fwd_kernelINS_13Kernel_traitsIf6__halffS2_fjLj7168ELj1ELj1ELj4ELj16ENS_18Kernel_traits_baseILj7168EfS2_fS2_fjLj128EEEEELb0ELb1ELb0ELb1EEEvNS_9FwdParamsE,(.L_x_42408 - _ZN10layer_norm13ln_fwd_kernelINS_13Kernel_traitsIf6__halffS2_fjLj7168ELj1ELj1ELj4ELj16ENS_18Kernel_traits_baseILj7168EfS2_fS2_fjLj128EEEEELb0ELb1ELb0ELb1EEEvNS_9FwdParamsE)
        .other          _ZN10layer_norm13ln_fwd_kernelINS_13Kernel_traitsIf6__halffS2_fjLj7168ELj1ELj1ELj4ELj16ENS_18Kernel_traits_baseILj7168EfS2_fS2_fjLj128EEEEELb0ELb1ELb0ELb1EEEvNS_9FwdParamsE,@"STO_CUDA_ENTRY STV_DEFAULT"
_ZN10layer_norm13ln_fwd_kernelINS_13Kernel_traitsIf6__halffS2_fjLj7168ELj1ELj1ELj4ELj16ENS_18Kernel_traits_baseILj7168EfS2_fS2_fjLj128EEEEELb0ELb1ELb0ELb1EEEvNS_9FwdParamsE:
.text._ZN10layer_norm13ln_fwd_kernelINS_13Kernel_traitsIf6__halffS2_fjLj7168ELj1ELj1ELj4ELj16ENS_18Kernel_traits_baseILj7168EfS2_fS2_fjLj128EEEEELb0ELb1ELb0ELb1EEEvNS_9FwdParamsE:
        /* <DEDUP_REMOVED lines=58> */
.L_x_32717:
        /* <DEDUP_REMOVED lines=60> */
.L_x_32718:
        /* <DEDUP_REMOVED lines=11> */
.L_x_32735:
        /* <DEDUP_REMOVED lines=21> */
[----:B-----5:R-:W-:Y:S02]  /*0960*/  HADD2.F32 R191, -RZ, R9.H0_H0 ;  /* 0x20000009ffbf7230 */ /* 0x020fe40000004100 */
[----:B------:R-:W-:Y:S02]  /*0970*/  HADD2.F32 R197, -RZ, R11.H0_H0 ;  /* 0x2000000bffc57230 */ /* 0x000fe40000004100 */
        /* <DEDUP_REMOVED lines=9> */
[----:B0-----:R-:W-:Y:S01]  /*0a10*/  FMUL.FTZ R2, R9, R216 ;  /* 0x000000d809027220 */ /* 0x001fe20000410000 */
[----:B------:R-:W-:-:S02]  /*0a20*/  HADD2.F32 R11, -RZ, R11.H1_H1 ;  /* 0x3000000bff0b7230 */ /* 0x000fc40000004100 */
[-C--:B------:R-:W-:Y:S01]  /*0a30*/  FMUL.FTZ R193, R193, R216.reuse ;  /* 0x000000d8c1c17220 */ /* 0x080fe20000410000 */
        /* <DEDUP_REMOVED lines=11> */
.L_x_32719:
        /* <DEDUP_REMOVED lines=15> */
[-C--:B------:R-:W-:Y:S01]  /*0be0*/  FMUL.FTZ R4, R193, R216.reuse ;  /* 0x000000d8c1047220 */ /* 0x080fe20000410000 */
        /* <DEDUP_REMOVED lines=8> */
.L_x_32720:
        /* <DEDUP_REMOVED lines=26> */
[----:B------:R-:W-:Y:S01]  /*0e10*/  FFMA.FTZ R232, R3, R132, R180 ;  /* 0x0000008403e87223 */ /* 0x000fe200000100b4 */
[-C--:B------:R-:W-:Y:S01]  /*0e20*/  FMUL.FTZ R4, R199, R216.reuse ;  /* 0x000000d8c7047220 */ /* 0x080fe20000410000 */
        /* <DEDUP_REMOVED lines=9> */
.L_x_32721:
        /* <DEDUP_REMOVED lines=24> */
.L_x_32722:
        /* <DEDUP_REMOVED lines=12> */
[----:B------:R-:W-:Y:S02]  /*1100*/  HADD2.F32 R189, -RZ, R189.H1_H1 ;  /* 0x300000bdffbd7230 */ /* 0x000fe40000004100 */
[----:B------:R-:W-:Y:S02]  /*1110*/  HADD2.F32 R201, -RZ, R191.H0_H0 ;  /* 0x200000bfffc97230 */ /* 0x000fe40000004100 */
[-C--:B------:R-:W-:Y:S01]  /*1120*/  FMUL.FTZ R195, R195, R216.reuse ;  /* 0x000000d8c3c37220 */ /* 0x080fe20000410000 */
[--C-:B-1----:R-:W-:Y:S02]  /*1130*/  HADD2.F32 R3, -RZ, R188.reuse.H0_H0 ;  /* 0x200000bcff037230 */ /* 0x102fe40000004100 */
        /* <DEDUP_REMOVED lines=20> */
.L_x_32723:
        /* <DEDUP_REMOVED lines=24> */
.L_x_32724:
        /* <DEDUP_REMOVED lines=11> */
[----:B-----5:R-:W-:Y:S02]  /*14b0*/  HADD2.F32 R197, -RZ, R189.H0_H0 ;  /* 0x200000bdffc57230 */ /* 0x020fe40000004100 */
[----:B------:R-:W-:Y:S02]  /*14c0*/  HADD2.F32 R199, -RZ, R190.H0_H0 ;  /* 0x200000beffc77230 */ /* 0x000fe40000004100 */
[----:B------:R-:W-:Y:S02]  /*14d0*/  HADD2.F32 R207, -RZ, R191.H0_H0 ;  /* 0x200000bfffcf7230 */ /* 0x000fe40000004100 */
[-C--:B------:R-:W-:Y:S01]  /*14e0*/  FMUL.FTZ R197, R197, R216.reuse ;  /* 0x000000d8c5c57220 */ /* 0x080fe20000410000 */
[--C-:B-1----:R-:W-:Y:S02]  /*14f0*/  HADD2.F32 R193, -RZ, R188.reuse.H0_H0 ;  /* 0x200000bcffc17230 */ /* 0x102fe40000004100 */
        /* <DEDUP_REMOVED lines=20> */
.L_x_32725:
        /* <DEDUP_REMOVED lines=24> */
.L_x_32726:
        /* <DEDUP_REMOVED lines=11> */
[--C-:B-1---5:R-:W-:Y:S02]  /*1870*/  HADD2.F32 R193, -RZ, R188.reuse.H0_H0 ;  /* 0x200000bcffc17230 */ /* 0x122fe40000004100 */
        /* <DEDUP_REMOVED lines=24> */
.L_x_32727:
        /* <DEDUP_REMOVED lines=24> */
.L_x_32728:
        /* <DEDUP_REMOVED lines=12> */
[----:B------:R-:W-:Y:S02]  /*1c40*/  HADD2.F32 R217, -RZ, R188.H1_H1 ;  /* 0x300000bcffd97230 */ /* 0x000fe40000004100 */
[----:B------:R-:W-:Y:S02]  /*1c50*/  HADD2.F32 R189, -RZ, R189.H1_H1 ;  /* 0x300000bdffbd7230 */ /* 0x000fe40000004100 */
[----:B------:R-:W-:Y:S01]  /*1c60*/  FMUL.FTZ R219, R219, R216 ;  /* 0x000000d8dbdb7220 */ /* 0x000fe20000410000 */
[----:B------:R-:W-:Y:S02]  /*1c70*/  HADD2.F32 R221, -RZ, R190.H0_H0 ;  /* 0x200000beffdd7230 */ /* 0x000fe40000004100 */
[----:B------:R-:W-:Y:S02]  /*1c80*/  HADD2.F32 R241, -RZ, R191.H0_H0 ;  /* 0x200000bffff17230 */ /* 0x000fe40000004100 */
[----:B------:R-:W-:Y:S01]  /*1c90*/  FFMA.FTZ R222, R219, R166, R182 ;  /* 0x000000a6dbde7223 */ /* 0x000fe200000100b6 */
[----:B------:R-:W-:-:S02]  /*1ca0*/  HADD2.F32 R215, -RZ, R188.H0_H0 ;  /* 0x200000bcffd77230 */ /* 0x000fc40000004100 */
[-C--:B------:R-:W-:Y:S01]  /*1cb0*/  FMUL.FTZ R188, R217, R216.reuse ;  /* 0x000000d8d9bc7220 */ /* 0x080fe20000410000 */
[----:B------:R-:W-:Y:S02]  /*1cc0*/  HADD2.F32 R223, -RZ, R190.H1_H1 ;  /* 0x300000beffdf7230 */ /* 0x000fe40000004100 */
[-C--:B------:R-:W-:Y:S01]  /*1cd0*/  FMUL.FTZ R190, R189, R216.reuse ;  /* 0x000000d8bdbe7220 */ /* 0x080fe20000410000 */
[----:B------:R-:W-:Y:S02]  /*1ce0*/  HADD2.F32 R191, -RZ, R191.H1_H1 ;  /* 0x300000bfffbf7230 */ /* 0x000fe40000004100 */
[-C--:B------:R-:W-:Y:S01]  /*1cf0*/  FMUL.FTZ R189, R221, R216.reuse ;  /* 0x000000d8ddbd7220 */ /* 0x080fe20000410000 */
[-C--:B------:R-:W-:Y:S01]  /*1d00*/  FMUL.FTZ R215, R215, R216.reuse ;  /* 0x000000d8d7d77220 */ /* 0x080fe20000410000 */
[-C--:B------:R-:W-:Y:S01]  /*1d10*/  FMUL.FTZ R214, R223, R216.reuse ;  /* 0x000000d8dfd67220 */ /* 0x080fe20000410000 */
[-C--:B------:R-:W-:Y:S01]  /*1d20*/  FMUL.FTZ R241, R241, R216.reuse ;  /* 0x000000d8f1f17220 */ /* 0x080fe20000410000 */
        /* <DEDUP_REMOVED lines=9> */
.L_x_32729:
[--C-:B-1---5:R-:W-:Y:S02]  /*1dc0*/  HADD2.F32 R219, -RZ, R189.reuse.H0_H0 ;  /* 0x200000bdffdb7230 */ /* 0x122fe40000004100 */
[----:B------:R-:W-:Y:S02]  /*1dd0*/  HADD2.F32 R217, -RZ, R188.H1_H1 ;  /* 0x300000bcffd97230 */ /* 0x000fe40000004100 */
[----:B------:R-:W-:Y:S02]  /*1de0*/  HADD2.F32 R189, -RZ, R189.H1_H1 ;  /* 0x300000bdffbd7230 */ /* 0x000fe40000004100 */
[----:B------:R-:W-:Y:S01]  /*1df0*/  FMUL.FTZ R219, R219, R216 ;  /* 0x000000d8dbdb7220 */ /* 0x000fe20000410000 */
[----:B------:R-:W-:Y:S02]  /*1e00*/  HADD2.F32 R221, -RZ, R190.H0_H0 ;  /* 0x200000beffdd7230 */ /* 0x000fe40000004100 */
        /* <DEDUP_REMOVED lines=19> */
.L_x_32730:
        /* <DEDUP_REMOVED lines=11> */
[--C-:B-----5:R-:W-:Y:S02]  /*1ff0*/  HADD2.F32 R251, -RZ, R215.reuse.H0_H0 ;  /* 0x200000d7fffb7230 */ /* 0x120fe40000004100 */
[----:B-1----:R-:W-:Y:S02]  /*2000*/  HADD2.F32 R218, -RZ, R215.H1_H1 ;  /* 0x300000d7ffda7230 */ /* 0x002fe40000004100 */
        /* <DEDUP_REMOVED lines=23> */
.L_x_32731:
        /* <DEDUP_REMOVED lines=24> */
.L_x_32732:
        /* <DEDUP_REMOVED lines=203> */
.L_x_32734:
[----:B------:R-:W-:Y:S05]  /*2fb0*/  BSYNC.RECONVERGENT B0 ;  /* 0x0000000000007941 */ /* 0x000fea0003800200 */
.L_x_32733:
        /* <DEDUP_REMOVED lines=91> */
[----:B------:R-:W-:Y:S01]  /*3570*/  F2FP.F16.F32.PACK_AB R239, R238, R239 ;  /* 0x000000efeeef723e */ /* 0x000fe200000000ff */
        /* <DEDUP_REMOVED lines=13> */
[----:B------:R-:W-:Y:S01]  /*3650*/  F2FP.F16.F32.PACK_AB R236, R11, R236 ;  /* 0x000000ec0bec723e */ /* 0x000fe200000000ff */
[----:B0-----:R-:W-:Y:S01]  /*3660*/  IMAD.WIDE.U32 R10, R6, 0x10, R8 ;  /* 0x00000010060a7825 */ /* 0x001fe200078e0008 */
[----:B------:R-:W-:-:S03]  /*3670*/  F2FP.F16.F32.PACK_AB R238, R246, R251 ;  /* 0x000000fbf6ee723e */ /* 0x000fc600000000ff */
[C---:B------:R-:W-:Y:S01]  /*3680*/  FADD.FTZ R251, -R243.reuse, R231 ;  /* 0x000000e7f3fb7221 */ /* 0x040fe20000010100 */
[----:B------:R-:W-:Y:S01]  /*3690*/  F2FP.F16.F32.PACK_AB R237, R244, R237 ;  /* 0x000000edf4ed723e */ /* 0x000fe200000000ff */
        /* <DEDUP_REMOVED lines=34> */
[----:B------:R-:W-:Y:S01]  /*38c0*/  F2FP.F16.F32.PACK_AB R191, R10, R189 ;  /* 0x000000bd0abf723e */ /* 0x000fe200000000ff */
[----:B------:R-:W-:Y:S01]  /*38d0*/  FMUL.FTZ R10, R242, R233 ;  /* 0x000000e9f20a7220 */ /* 0x000fe20000410000 */
[----:B------:R-:W-:Y:S01]  /*38e0*/  FFMA.FTZ R189, R245, R22, R78 ;  /* 0x00000016f5bd7223 */ /* 0x000fe2000001004e */
[----:B------:R-:W-:Y:S01]  /*38f0*/  FFMA.FTZ R11, R11, R20, R76 ;  /* 0x000000140b0b7223 */ /* 0x000fe2000001004c */
[----:B------:R-:W-:Y:S01]  /*3900*/  FFMA.FTZ R229, R212, R25, R81 ;  /* 0x00000019d4e57223 */ /* 0x000fe20000010051 */
[----:B------:R-:W-:Y:S01]  /*3910*/  FFMA.FTZ R10, R10, R21, R77 ;  /* 0x000000150a0a7223 */ /* 0x000fe2000001004d */
[----:B------:R-:W-:Y:S01]  /*3920*/  FMUL.FTZ R212, R242, R209 ;  /* 0x000000d1f2d47220 */ /* 0x000fe20000410000 */
[----:B------:R-:W-:Y:S01]  /*3930*/  F2FP.F16.F32.PACK_AB R189, R188, R189 ;  /* 0x000000bdbcbd723e */ /* 0x000fe200000000ff */
[C---:B------:R-:W-:Y:S01]  /*3940*/  FMUL.FTZ R209, R242.reuse, R196 ;  /* 0x000000c4f2d17220 */ /* 0x040fe20000410000 */
[----:B------:R-:W-:Y:S01]  /*3950*/  F2FP.F16.F32.PACK_AB R190, R229, R190 ;  /* 0x000000bee5be723e */ /* 0x000fe200000000ff */
[----:B------:R-:W-:Y:S01]  /*3960*/  FMUL.FTZ R196, R242, R197 ;  /* 0x000000c5f2c47220 */ /* 0x000fe20000410000 */
[----:B------:R-:W-:Y:S01]  /*3970*/  F2FP.F16.F32.PACK_AB R188, R10, R11 ;  /* 0x0000000b0abc723e */ /* 0x000fe200000000ff */
        /* <DEDUP_REMOVED lines=26> */
[----:B0-----:R-:W-:Y:S01]  /*3b20*/  F2FP.F16.F32.PACK_AB R11, R202, R5 ;  /* 0x00000005ca0b723e */ /* 0x001fe200000000ff */
        /* <DEDUP_REMOVED lines=9> */
[----:B------:R-:W-:Y:S01]  /*3bc0*/  F2FP.F16.F32.PACK_AB R191, R198, R191 ;  /* 0x000000bfc6bf723e */ /* 0x000fe200000000ff */
[----:B------:R-:W-:Y:S01]  /*3bd0*/  FADD.FTZ R215, -R243, R215 ;  /* 0x000000d7f3d77221 */ /* 0x000fe20000010100 */
[----:B------:R-:W-:Y:S01]  /*3be0*/  F2FP.F16.F32.PACK_AB R188, R5, R188 ;  /* 0x000000bc05bc723e */ /* 0x000fe200000000ff */
        /* <DEDUP_REMOVED lines=40> */
[----:B------:R-:W-:Y:S01]  /*3e70*/  F2FP.F16.F32.PACK_AB R202, R201, R202 ;  /* 0x000000cac9ca723e */ /* 0x000fe200000000ff */
[----:B------:R-:W-:-:S04]  /*3e80*/  IMAD.WIDE.U32 R234, R241, 0x10, R8 ;  /* 0x00000010f1ea7825 */ /* 0x000fc800078e0008 */
        /* <DEDUP_REMOVED lines=44> */
.L_x_32736:
        /* <DEDUP_REMOVED lines=11> */
.L_x_42408:


//--------------------- .text._ZN10layer_norm13ln_fwd_kernelINS_13Kernel_traitsIf6__halffS2_fjLj7168ELj1ELj1ELj4ELj16ENS_18Kernel_traits_baseILj7168EfS2_fS2_fjLj128EEEEELb0ELb1ELb1ELb0EEEvNS_9FwdParamsE --------------------------
	.section	.text._ZN10layer_norm13ln_fwd_kernelINS_13Kernel_traitsIf6__halffS2_fjLj7168ELj1ELj1ELj4ELj16ENS_18Kernel_traits_baseILj7168EfS2_fS2_fjLj128EEEEELb0ELb1ELb1ELb0EEEvNS_9FwdParamsE,"ax",@progbits
	.align	128
        .global         _ZN10layer_norm13ln_fwd_kernelINS_13Kernel_traitsIf6__halffS2_fjLj7168ELj1ELj1ELj4ELj16ENS_18Kernel_traits_baseILj7168EfS2_fS2_fjLj128EEEEELb0ELb1ELb1ELb0EEEvNS_9FwdParamsE
        .type           _ZN10layer_norm13ln_fwd_kernelINS_13Kernel_traitsIf6__halffS2_fjLj7168ELj1ELj1ELj4ELj16ENS_18Kernel_traits_baseILj7168EfS2_fS2_fjLj128EEEEELb0ELb1ELb1ELb0EEEvNS_9FwdParamsE,@function
        .size           _ZN10layer_norm13ln_fwd_kernelINS_13Kernel_traitsIf6__halffS2_fjLj7168ELj1ELj1ELj4ELj16ENS_18Kernel_traits_baseILj7168EfS2_fS2_fjLj128EEEEELb0ELb1ELb1ELb0EEEvNS_9FwdParamsE,(.L_x_42409 - _ZN10layer_norm13ln_fwd_kernelINS_13Kernel_traitsIf6__halffS2_fjLj7168ELj1ELj1ELj4ELj16ENS_18Kernel_traits_baseILj7168EfS2_fS2_fjLj128EEEEELb0ELb1ELb1ELb0EEEvNS_9FwdParamsE)
        .other          _ZN10layer_norm13ln_fwd_kernelINS_13Kernel_traitsIf6__halffS2_fjLj7168ELj1ELj1ELj4ELj16ENS_18Kernel_traits_baseILj7168EfS2_fS2_fjLj128EEEEELb0ELb1ELb1ELb0EEEvNS_9FwdParamsE,@"STO_CUDA_ENTRY STV_DEFAULT"
_ZN10layer_norm13ln_fwd_kernelINS_13Kernel_traitsIf6__halffS2_fjLj7168ELj1ELj1ELj4ELj16ENS_18Kernel_traits_baseILj7168EfS2_fS2_fjLj128EEEEELb0ELb1ELb1ELb0EEEvNS_9FwdParamsE:
.text._ZN10layer_norm13ln_fwd_kernelINS_13Kernel_traitsIf6__halffS2_fjLj7168ELj1ELj1ELj4ELj16ENS_18Kernel_traits_baseILj7168EfS2_fS2_fjLj128EEEEELb0ELb1ELb1ELb0EEEvNS_9FwdParamsE:
        /* <DEDUP_REMOVED lines=117> */
.L_x_32738:
        /* <DEDUP_REMOVED lines=97> */
.L_x_32739:
[----:B------:R-:W-:Y:S05]  /*0d60*/  BSYNC.RECONVERGENT B0 ;  /* 0x0000000000007941 */ /* 0x000fea0003800200 */
.L_x_32737:
        /* <DEDUP_REMOVED lines=21> */
.L_x_32787:
        /* <DEDUP_REMOVED lines=28> */
.L_x_32742:
[----:B------:R-:W-:Y:S05]  /*1080*/  BRA.U !UP0, `(.L_x_32743) ;  /* 0x0000000108b87547 */ /* 0x000fea000b800000 */
[----:B------:R-:W1:Y:S02]  /*1090*/  LDC.64 R186, c[0x0][0x3a0] ;  /* 0x0000e800ffba7b82 */ /* 0x000e640000000a00 */
[----:B-1----:R-:W-:-:S05]  /*10a0*/  IMAD.WIDE.U32 R186, R249, 0x20, R186 ;  /* 0x00000020f9ba7825 */ /* 0x002fca00078e00ba */
[----:B------:R-:W2:Y:S04]  /*10b0*/  LDG.E.128 R176, desc[UR6][R186.64] ;  /* 0x00000006bab07981 */ /* 0x000ea8000c1e1d00 */
[----:B------:R1:W3:Y:S01]  /*10c0*/  LDG.E.128 R180, desc[UR6][R186.64+0x10] ;  /* 0x00001006bab47981 */ /* 0x0002e2000c1e1d00 */
[----:B------:R-:W-:-:S13]  /*10d0*/  ISETP.GT.AND P1, PT, R247, RZ, PT ;  /* 0x000000fff700720c */ /* 0x000fda0003f24270 */
[----:B------:R-:W4:Y:S01]  /*10e0*/  @P1 LDC R185, c[0x0][0x40c] ;  /* 0x00010300ffb91b82 */ /* 0x000f220000000800 */
[----:B-----5:R-:W-:Y:S02]  /*10f0*/  @P1 HADD2.F32 R184, -RZ, R172.H0_H0 ;  /* 0x200000acffb81230 */ /* 0x020fe40000004100 */
[----:B-1----:R-:W-:-:S05]  /*1100*/  @P1 HADD2.F32 R186, -RZ, R173.H0_H0 ;  /* 0x200000adffba1230 */ /* 0x002fca0000004100 */
[----:B------:R-:W1:Y:S08]  /*1110*/  @P1 LDC R189, c[0x0][0x40c] ;  /* 0x00010300ffbd1b82 */ /* 0x000e700000000800 */
[----:B------:R-:W0:Y:S08]  /*1120*/  @P1 LDC R188, c[0x0][0x40c] ;  /* 0x00010300ffbc1b82 */ /* 0x000e300000000800 */
[----:B------:R-:W0:Y:S01]  /*1130*/  @P1 LDC R190, c[0x0][0x40c] ;  /* 0x00010300ffbe1b82 */ /* 0x000e220000000800 */
[----:B----4-:R-:W-:Y:S01]  /*1140*/  @P1 FMUL.FTZ R185, R184, R185 ;  /* 0x000000b9b8b91220 */ /* 0x010fe20000410000 */
[----:B-1----:R-:W-:-:S06]  /*1150*/  @P1 FMUL.FTZ R187, R186, R189 ;  /* 0x000000bdbabb1220 */ /* 0x002fcc0000410000 */
[----:B------:R-:W1:Y:S08]  /*1160*/  @P1 LDC R191, c[0x0][0x40c] ;  /* 0x00010300ffbf1b82 */ /* 0x000e700000000800 */
[----:B------:R-:W4:Y:S01]  /*1170*/  @P1 LDC R189, c[0x0][0x40c] ;  /* 0x00010300ffbd1b82 */ /* 0x000f220000000800 */
[----:B--2---:R-:W-:Y:S01]  /*1180*/  @!P1 MOV R184, R176 ;  /* 0x000000b000b89202 */ /* 0x004fe20000000f00 */
[----:B------:R-:W-:Y:S01]  /*1190*/  @P1 FFMA.FTZ R184, R185, R20, R176 ;  /* 0x00000014b9b81223 */ /* 0x000fe200000100b0 */
[----:B------:R-:W-:Y:S01]  /*11a0*/  @P1 HADD2.F32 R185, -RZ, R172.H1_H1 ;  /* 0x300000acffb91230 */ /* 0x000fe20000004100 */
[----:B------:R-:W-:Y:S01]  /*11b0*/  MOV R186, R178 ;  /* 0x000000b200ba7202 */ /* 0x000fe20000000f00 */
[----:B------:R-:W-:Y:S01]  /*11c0*/  @P1 FFMA.FTZ R186, R187, R22, R178 ;  /* 0x00000016bbba1223 */ /* 0x000fe200000100b2 */
[----:B------:R-:W-:-:S02]  /*11d0*/  @P1 HADD2.F32 R187, -RZ, R173.H1_H1 ;  /* 0x300000adffbb1230 */ /* 0x000fc40000004100 */
[----:B0-----:R-:W-:Y:S01]  /*11e0*/  @P1 FMUL.FTZ R188, R185, R188 ;  /* 0x000000bcb9bc1220 */ /* 0x001fe20000410000 */
[----:B------:R-:W-:-:S03]  /*11f0*/  MOV R185, R177 ;  /* 0x000000b100b97202 */ /* 0x000fc60000000f00 */
[----:B------:R-:W-:Y:S01]  /*1200*/  @P1 FFMA.FTZ R185, R188, R21, R177 ;  /* 0x00000015bcb91223 */ /* 0x000fe200000100b1 */
[----:B------:R-:W-:Y:S01]  /*1210*/  @P1 FMUL.FTZ R188, R187, R190 ;  /* 0x000000bebbbc1220 */ /* 0x000fe20000410000 */
[----:B------:R-:W-:Y:S01]  /*1220*/  MOV R187, R179 ;  /* 0x000000b300bb7202 */ /* 0x000fe20000000f00 */
[----:B------:R-:W0:Y:S02]  /*1230*/  @P1 LDC R190, c[0x0][0x40c] ;  /* 0x00010300ffbe1b82 */ /* 0x000e240000000800 */
[----:B------:R-:W-:Y:S01]  /*1240*/  @P1 FFMA.FTZ R187, R188, R23, R179 ;  /* 0x00000017bcbb1223 */ /* 0x000fe200000100b3 */
[----:B------:R-:W-:-:S05]  /*1250*/  @P1 HADD2.F32 R188, -RZ, R174.H0_H0 ;  /* 0x200000aeffbc1230 */ /* 0x000fca0000004100 */
[----:B----4-:R-:W-:Y:S01]  /*1260*/  @P1 FMUL.FTZ R189, R188, R189 ;  /* 0x000000bdbcbd1220 */ /* 0x010fe20000410000 */
[----:B---3--:R-:W-:-:S03]  /*1270*/  MOV R188, R180 ;  /* 0x000000b400bc7202 */ /* 0x008fc60000000f00 */
[----:B------:R-:W-:Y:S01]  /*1280*/  @P1 FFMA.FTZ R188, R189, R24, R180 ;  /* 0x00000018bdbc1223 */ /* 0x000fe200000100b4 */
[----:B------:R-:W-:-:S05]  /*1290*/  @P1 HADD2.F32 R189, -RZ, R174.H1_H1 ;  /* 0x300000aeffbd1230 */ /* 0x000fca0000004100 */
[----:B0-----:R-:W-:Y:S01]  /*12a0*/  @P1 FMUL.FTZ R190, R189, R190 ;  /* 0x000000bebdbe1220 */ /* 0x001fe20000410000 */
[----:B------:R-:W-:-:S03]  /*12b0*/  MOV R189, R181 ;  /* 0x000000b500bd7202 */ /* 0x000fc60000000f00 */
[----:B------:R-:W-:Y:S01]  /*12c0*/  @P1 FFMA.FTZ R189, R190, R25, R181 ;  /* 0x00000019bebd1223 */ /* 0x000fe200000100b5 */
[----:B------:R-:W-:-:S05]  /*12d0*/  @P1 HADD2.F32 R190, -RZ, R175.H0_H0 ;  /* 0x200000afffbe1230 */ /* 0x000fca0000004100 */
[----:B-1----:R-:W-:Y:S01]  /*12e0*/  @P1 FMUL.FTZ R191, R190, R191 ;  /* 0x000000bfbebf1220 */ /* 0x002fe20000410000 */
[----:B------:R-:W-:-:S03]  /*12f0*/  MOV R190, R182 ;  /* 0x000000b600be7202 */ /* 0x000fc60000000f00 */
[----:B------:R-:W-:Y:S01]  /*1300*/  @P1 FFMA.FTZ R190, R191, R26, R182 ;  /* 0x0000001abfbe1223 */ /* 0x000fe200000100b6 */
[----:B------:R-:W-:Y:S01]  /*1310*/  MOV R191, R183 ;  /* 0x000000b700bf7202 */ /* 0x000fe20000000f00 */
[----:B------:R-:W-:Y:S06]  /*1320*/  @!P1 BRA `(.L_x_32744) ;  /* 0x0000000000b09947 */ /* 0x000fec0003800000 */
[----:B------:R-:W-:-:S05]  /*1330*/  HADD2.F32 R191, -RZ, R175.H1_H1 ;  /* 0x300000afffbf7230 */ /* 0x000fca0000004100 */
[----:B------:R-:W-:-:S04]  /*1340*/  FMUL.FTZ R240, R191, UR12 ;  /* 0x0000000cbff07c20 */ /* 0x000fc80008410000 */
[----:B------:R-:W-:Y:S01]  /*1350*/  FFMA.FTZ R191, R240, R27, R183 ;  /* 0x0000001bf0bf7223 */ /* 0x000fe200000100b7 */
[----:B------:R-:W-:Y:S06]  /*1360*/  BRA `(.L_x_32744) ;  /* 0x0000000000a07947 */ /* 0x000fec0003800000 */
.L_x_32743:
[----:B------:R-:W1:Y:S01]  /*1370*/  @P5 LDC R185, c[0x0][0x40c] ;  /* 0x00010300ffb95b82 */ /* 0x000e620000000800 */
[----:B-----5:R-:W-:-:S07]  /*1380*/  @P5 HADD2.F32 R184, -RZ, R172.H0_H0 ;  /* 0x200000acffb85230 */ /* 0x020fce0000004100 */
[----:B------:R-:W2:Y:S08]  /*1390*/  @P5 LDC R186, c[0x0][0x40c] ;  /* 0x00010300ffba5b82 */ /* 0x000eb00000000800 */
[----:B------:R-:W3:Y:S01]  /*13a0*/  @P5 LDC R187, c[0x0][0x40c] ;  /* 0x00010300ffbb5b82 */ /* 0x000ee20000000800 */
[----:B-1----:R-:W-:Y:S01]  /*13b0*/  @P5 FMUL.FTZ R185, R184, R185 ;  /* 0x000000b9b8b95220 */ /* 0x002fe20000410000 */
[----:B------:R-:W-:-:S06]  /*13c0*/  HFMA2 R184, -RZ, RZ, 0, 0 ;  /* 0x00000000ffb87431 */ /* 0x000fcc00000001ff */
[----:B------:R-:W1:Y:S01]  /*13d0*/  @P5 LDC R188, c[0x0][0x40c] ;  /* 0x00010300ffbc5b82 */ /* 0x000e620000000800 */
[----:B------:R-:W-:Y:S01]  /*13e0*/  @P5 FMUL.FTZ R184, R185, R20 ;  /* 0x00000014b9b85220 */ /* 0x000fe20000410000 */
[----:B------:R-:W-:-:S05]  /*13f0*/  @P5 HADD2.F32 R185, -RZ, R172.H1_H1 ;  /* 0x300000acffb95230 */ /* 0x000fca0000004100 */
[----:B--2---:R-:W-:Y:S01]  /*1400*/  @P5 FMUL.FTZ R186, R185, R186 ;  /* 0x000000bab9ba5220 */ /* 0x004fe20000410000 */
[----:B------:R-:W-:Y:S01]  /*1410*/  MOV R185, RZ ;  /* 0x000000ff00b97202 */ /* 0x000fe20000000f00 */
[----:B------:R-:W2:Y:S02]  /*1420*/  @P5 LDC R189, c[0x0][0x40c] ;  /* 0x00010300ffbd5b82 */ /* 0x000ea40000000800 */
[----:B------:R-:W-:Y:S01]  /*1430*/  @P5 FMUL.FTZ R185, R186, R21 ;  /* 0x00000015bab95220 */ /* 0x000fe20000410000 */
[----:B------:R-:W-:-:S05]  /*1440*/  @P5 HADD2.F32 R186, -RZ, R173.H0_H0 ;  /* 0x200000adffba5230 */ /* 0x000fca0000004100 */
[----:B---3--:R-:W-:Y:S01]  /*1450*/  @P5 FMUL.FTZ R187, R186, R187 ;  /* 0x000000bbbabb5220 */ /* 0x008fe20000410000 */
[----:B------:R-:W-:Y:S01]  /*1460*/  HFMA2 R186, -RZ, RZ, 0, 0 ;  /* 0x00000000ffba7431 */ /* 0x000fe200000001ff */
[----:B------:R-:W3:Y:S02]  /*1470*/  @P5 LDC R190, c[0x0][0x40c] ;  /* 0x00010300ffbe5b82 */ /* 0x000ee40000000800 */
[----:B------:R-:W-:Y:S01]  /*1480*/  @P5 FMUL.FTZ R186, R187, R22 ;  /* 0x00000016bbba5220 */ /* 0x000fe20000410000 */
[----:B------:R-:W-:-:S05]  /*1490*/  @P5 HADD2.F32 R187, -RZ, R173.H1_H1 ;  /* 0x300000adffbb5230 */ /* 0x000fca0000004100 */
[----:B-1----:R-:W-:Y:S01]  /*14a0*/  @P5 FMUL.FTZ R188, R187, R188 ;  /* 0x000000bcbbbc5220 */ /* 0x002fe20000410000 */
[----:B------:R-:W-:Y:S01]  /*14b0*/  MOV R187, RZ ;  /* 0x000000ff00bb7202 */ /* 0x000fe20000000f00 */
[----:B------:R-:W1:Y:S02]  /*14c0*/  @P5 LDC R191, c[0x0][0x40c] ;  /* 0x00010300ffbf5b82 */ /* 0x000e640000000800 */
[----:B------:R-:W-:Y:S01]  /*14d0*/  @P5 FMUL.FTZ R187, R188, R23 ;  /* 0x00000017bcbb5220 */ /* 0x000fe20000410000 */
[----:B------:R-:W-:-:S05]  /*14e0*/  @P5 HADD2.F32 R188, -RZ, R174.H0_H0 ;  /* 0x200000aeffbc5230 */ /* 0x000fca0000004100 */
[----:B--2---:R-:W-:Y:S01]  /*14f0*/  @P5 FMUL.FTZ R189, R188, R189 ;  /* 0x000000bdbcbd5220 */ /* 0x004fe20000410000 */
[----:B------:R-:W-:Y:S01]  /*1500*/  HFMA2 R188, -RZ, RZ, 0, 0 ;  /* 0x00000000ffbc7431 */ /* 0x000fe200000001ff */
[----:B------:R-:W2:Y:S02]  /*1510*/  @P5 LDC R240, c[0x0][0x40c] ;  /* 0x00010300fff05b82 */ /* 0x000ea40000000800 */
[----:B------:R-:W-:Y:S01]  /*1520*/  @P5 FMUL.FTZ R188, R189, R24 ;  /* 0x00000018bdbc5220 */ /* 0x000fe20000410000 */
[----:B------:R-:W-:-:S05]  /*1530*/  @P5 HADD2.F32 R189, -RZ, R174.H1_H1 ;  /* 0x300000aeffbd5230 */ /* 0x000fca0000004100 */
[----:B---3--:R-:W-:Y:S01]  /*1540*/  @P5 FMUL.FTZ R190, R189, R190 ;  /* 0x000000bebdbe5220 */ /* 0x008fe20000410000 */
[----:B------:R-:W-:-:S03]  /*1550*/  MOV R189, RZ ;  /* 0x000000ff00bd7202 */ /* 0x000fc60000000f00 */
[----:B------:R-:W-:Y:S01]  /*1560*/  @P5 FMUL.FTZ R189, R190, R25 ;  /* 0x00000019bebd5220 */ /* 0x000fe20000410000 */
[----:B------:R-:W-:-:S05]  /*1570*/  @P5 HADD2.F32 R190, -RZ, R175.H0_H0 ;  /* 0x200000afffbe5230 */ /* 0x000fca0000004100 */
[----:B-1----:R-:W-:Y:S01]  /*1580*/  @P5 FMUL.FTZ R191, R190, R191 ;  /* 0x000000bfbebf5220 */ /* 0x002fe20000410000 */
[----:B------:R-:W-:-:S03]  /*1590*/  HFMA2 R190, -RZ, RZ, 0, 0 ;  /* 0x00000000ffbe7431 */ /* 0x000fc600000001ff */
[----:B------:R-:W-:Y:S01]  /*15a0*/  @P5 FMUL.FTZ R190, R191, R26 ;  /* 0x0000001abfbe5220 */ /* 0x000fe20000410000 */
[----:B------:R-:W-:-:S05]  /*15b0*/  @P5 HADD2.F32 R191, -RZ, R175.H1_H1 ;  /* 0x300000afffbf5230 */ /* 0x000fca0000004100 */
[----:B--2---:R-:W-:Y:S01]  /*15c0*/  @P5 FMUL.FTZ R240, R191, R240 ;  /* 0x000000f0bff05220 */ /* 0x004fe20000410000 */
[----:B------:R-:W-:-:S03]  /*15d0*/  MOV R191, RZ ;  /* 0x000000ff00bf7202 */ /* 0x000fc60000000f00 */
[----:B------:R-:W-:-:S07]  /*15e0*/  @P5 FMUL.FTZ R191, R240, R27 ;  /* 0x0000001bf0bf5220 */ /* 0x000fce0000410000 */
.L_x_32744:
[----:B------:R-:W1:Y:S01]  /*15f0*/  LDC.64 R240, c[0x0][0x3a8] ;  /* 0x0000ea00fff07b82 */ /* 0x000e620000000a00 */
[----:B------:R-:W-:Y:S01]  /*1600*/  IADD3 R248, PT, PT, R248, 0x80, RZ ;  /* 0x00000080f8f87810 */ /* 0x000fe20007ffe0ff */
[C---:B-1----:R-:W-:Y:S01]  /*1610*/  IMAD.WIDE.U32 R240, R249.reuse, 0x20, R240 ;  /* 0x00000020f9f07825 */ /* 0x042fe200078e00f0 */
[----:B------:R-:W-:-:S04]  /*1620*/  IADD3 R249, PT, PT, R249, 0x80, RZ ;  /* 0x00000080f9f97810 */ /* 0x000fc80007ffe0ff */
[----:B------:R1:W-:Y:S04]  /*1630*/  STG.E.128 desc[UR6][R240.64], R184 ;  /* 0x000000b8f0007986 */ /* 0x0003e8000c101d06 */
[----:B------:R1:W-:Y:S02]  /*1640*/  STG.E.128 desc[UR6][R240.64+0x10], R188 ;  /* 0x000010bcf0007986 */ /* 0x0003e4000c101d06 */
.L_x_32741:
[----:B0-----:R-:W-:Y:S05]  /*1650*/  BSYNC.RECONVERGENT B0 ;  /* 0x0000000000007941 */ /* 0x001fea0003800200 */
.L_x_32740:
        /* <DEDUP_REMOVED lines=17> */
[----:B-----5:R-:W-:-:S07]  /*1770*/  @P1 HADD2.F32 R192, -RZ, R172.H0_H0 ;  /* 0x200000acffc01230 */ /* 0x020fce0000004100 */
[----:B------:R-:W2:Y:S08]  /*1780*/  @P1 LDC R194, c[0x0][0x40c] ;  /* 0x00010300ffc21b82 */ /* 0x000eb00000000800 */
[----:B------:R-:W3:Y:S01]  /*1790*/  @P1 LDC R195, c[0x0][0x40c] ;  /* 0x00010300ffc31b82 */ /* 0x000ee20000000800 */
[----:B0-----:R-:W-:Y:S01]  /*17a0*/  @P1 FMUL.FTZ R193, R192, R193 ;  /* 0x000000c1c0c11220 */ /* 0x001fe20000410000 */
[----:B------:R-:W-:-:S06]  /*17b0*/  MOV R192, R176 ;  /* 0x000000b000c07202 */ /* 0x000fcc0000000f00 */
[----:B------:R-:W0:Y:S01]  /*17c0*/  @P1 LDC R196, c[0x0][0x40c] ;  /* 0x00010300ffc41b82 */ /* 0x000e220000000800 */
[----:B------:R-:W-:Y:S01]  /*17d0*/  @P1 FFMA.FTZ R192, R193, R44, R176 ;  /* 0x0000002cc1c01223 */ /* 0x000fe200000100b0 */
[----:B------:R-:W-:-:S05]  /*17e0*/  @P1 HADD2.F32 R193, -RZ, R172.H1_H1 ;  /* 0x300000acffc11230 */ /* 0x000fca0000004100 */
[----:B--2---:R-:W-:Y:S01]  /*17f0*/  @P1 FMUL.FTZ R194, R193, R194 ;  /* 0x000000c2c1c21220 */ /* 0x004fe20000410000 */
[----:B------:R-:W-:Y:S01]  /*1800*/  MOV R193, R177 ;  /* 0x000000b100c17202 */ /* 0x000fe20000000f00 */
[----:B------:R-:W2:Y:S02]  /*1810*/  @P1 LDC R197, c[0x0][0x40c] ;  /* 0x00010300ffc51b82 */ /* 0x000ea40000000800 */
[----:B------:R-:W-:Y:S01]  /*1820*/  @P1 FFMA.FTZ R193, R194, R45, R177 ;  /* 0x0000002dc2c11223 */ /* 0x000fe200000100b1 */
[----:B------:R-:W-:-:S05]  /*1830*/  @P1 HADD2.F32 R194, -RZ, R173.H0_H0 ;  /* 0x200000adffc21230 */ /* 0x000fca0000004100 */
[----:B---3--:R-:W-:Y:S01]  /*1840*/  @P1 FMUL.FTZ R195, R194, R195 ;  /* 0x000000c3c2c31220 */ /* 0x008fe20000410000 */
[----:B------:R-:W-:Y:S01]  /*1850*/  MOV R194, R178 ;  /* 0x000000b200c27202 */ /* 0x000fe20000000f00 */
[----:B------:R-:W3:Y:S02]  /*1860*/  @P1 LDC R198, c[0x0][0x40c] ;  /* 0x00010300ffc61b82 */ /* 0x000ee40000000800 */
[----:B------:R-:W-:Y:S01]  /*1870*/  @P1 FFMA.FTZ R194, R195, R46, R178 ;  /* 0x0000002ec3c21223 */ /* 0x000fe200000100b2 */
[----:B------:R-:W-:-:S05]  /*1880*/  @P1 HADD2.F32 R195, -RZ, R173.H1_H1 ;  /* 0x300000adffc31230 */ /* 0x000fca0000004100 */
[----:B0-----:R-:W-:Y:S01]  /*1890*/  @P1 FMUL.FTZ R196, R195, R196 ;  /* 0x000000c4c3c41220 */ /* 0x001fe20000410000 */
[----:B------:R-:W-:Y:S01]  /*18a0*/  MOV R195, R179 ;  /* 0x000000b300c37202 */ /* 0x000fe20000000f00 */
[----:B------:R-:W0:Y:S02]  /*18b0*/  @P1 LDC R199, c[0x0][0x40c] ;  /* 0x00010300ffc71b82 */ /* 0x000e240000000800 */
[----:B------:R-:W-:Y:S01]  /*18c0*/  @P1 FFMA.FTZ R195, R196, R47, R179 ;  /* 0x0000002fc4c31223 */ /* 0x000fe200000100b3 */
[----:B------:R-:W-:-:S05]  /*18d0*/  @P1 HADD2.F32 R196, -RZ, R174.H0_H0 ;  /* 0x200000aeffc41230 */ /* 0x000fca0000004100 */
[----:B--2---:R-:W-:Y:S01]  /*18e0*/  @P1 FMUL.FTZ R197, R196, R197 ;  /* 0x000000c5c4c51220 */ /* 0x004fe20000410000 */
[----:B------:R-:W-:-:S03]  /*18f0*/  MOV R196, R180 ;  /* 0x000000b400c47202 */ /* 0x000fc60000000f00 */
[----:B------:R-:W-:Y:S01]  /*1900*/  @P1 FFMA.FTZ R196, R197, R48, R180 ;  /* 0x00000030c5c41223 */ /* 0x000fe200000100b4 */
[----:B------:R-:W-:-:S05]  /*1910*/  @P1 HADD2.F32 R197, -RZ, R174.H1_H1 ;  /* 0x300000aeffc51230 */ /* 0x000fca0000004100 */
[----:B---3--:R-:W-:Y:S01]  /*1920*/  @P1 FMUL.FTZ R198, R197, R198 ;  /* 0x000000c6c5c61220 */ /* 0x008fe20000410000 */
[----:B------:R-:W-:-:S03]  /*1930*/  MOV R197, R181 ;  /* 0x000000b500c57202 */ /* 0x000fc60000000f00 */
[----:B------:R-:W-:Y:S01]  /*1940*/  @P1 FFMA.FTZ R197, R198, R49, R181 ;  /* 0x00000031c6c51223 */ /* 0x000fe200000100b5 */
[----:B------:R-:W-:-:S05]  /*1950*/  @P1 HADD2.F32 R198, -RZ, R175.H0_H0 ;  /* 0x200000afffc61230 */ /* 0x000fca0000004100 */
[----:B0-----:R-:W-:Y:S01]  /*1960*/  @P1 FMUL.FTZ R199, R198, R199 ;  /* 0x000000c7c6c71220 */ /* 0x001fe20000410000 */
[----:B------:R-:W-:-:S03]  /*1970*/  MOV R198, R182 ;  /* 0x000000b600c67202 */ /* 0x000fc60000000f00 */
[----:B------:R-:W-:Y:S01]  /*1980*/  @P1 FFMA.FTZ R198, R199, R50, R182 ;  /* 0x00000032c7c61223 */ /* 0x000fe200000100b6 */
[----:B------:R-:W-:Y:S01]  /*1990*/  MOV R199, R183 ;  /* 0x000000b700c77202 */ /* 0x000fe20000000f00 */
[----:B------:R-:W-:Y:S06]  /*19a0*/  @!P1 BRA `(.L_x_32748) ;  /* 0x0000000000b09947 */ /* 0x000fec0003800000 */
[----:B------:R-:W-:-:S05]  /*19b0*/  HADD2.F32 R199, -RZ, R175.H1_H1 ;  /* 0x300000afffc77230 */ /* 0x000fca0000004100 */
[----:B-1----:R-:W-:-:S04]  /*19c0*/  FMUL.FTZ R240, R199, UR12 ;  /* 0x0000000cc7f07c20 */ /* 0x002fc80008410000 */
[----:B------:R-:W-:Y:S01]  /*19d0*/  FFMA.FTZ R199, R240, R51, R183 ;  /* 0x00000033f0c77223 */ /* 0x000fe200000100b7 */
[----:B------:R-:W-:Y:S06]  /*19e0*/  BRA `(.L_x_32748) ;  /* 0x0000000000a07947 */ /* 0x000fec0003800000 */
.L_x_32747:
[----:B0-----:R-:W0:Y:S01]  /*19f0*/  @P5 LDC R193, c[0x0][0x40c] ;  /* 0x00010300ffc15b82 */ /* 0x001e220000000800 */
[----:B-----5:R-:W-:-:S07]  /*1a00*/  @P5 HADD2.F32 R192, -RZ, R172.H0_H0 ;  /* 0x200000acffc05230 */ /* 0x020fce0000004100 */
[----:B------:R-:W2:Y:S08]  /*1a10*/  @P5 LDC R194, c[0x0][0x40c] ;  /* 0x00010300ffc25b82 */ /* 0x000eb00000000800 */
[----:B------:R-:W3:Y:S01]  /*1a20*/  @P5 LDC R195, c[0x0][0x40c] ;  /* 0x00010300ffc35b82 */ /* 0x000ee20000000800 */
[----:B0-----:R-:W-:Y:S01]  /*1a30*/  @P5 FMUL.FTZ R193, R192, R193 ;  /* 0x000000c1c0c15220 */ /* 0x001fe20000410000 */
[----:B------:R-:W-:-:S06]  /*1a40*/  HFMA2 R192, -RZ, RZ, 0, 0 ;  /* 0x00000000ffc07431 */ /* 0x000fcc00000001ff */
[----:B------:R-:W0:Y:S01]  /*1a50*/  @P5 LDC R196, c[0x0][0x40c] ;  /* 0x00010300ffc45b82 */ /* 0x000e220000000800 */
        /* <DEDUP_REMOVED lines=12> */
[----:B0-----:R-:W-:Y:S01]  /*1b20*/  @P5 FMUL.FTZ R196, R195, R196 ;  /* 0x000000c4c3c45220 */ /* 0x001fe20000410000 */
[----:B------:R-:W-:Y:S01]  /*1b30*/  MOV R195, RZ ;  /* 0x000000ff00c37202 */ /* 0x000fe20000000f00 */
[----:B------:R-:W0:Y:S02]  /*1b40*/  @P5 LDC R199, c[0x0][0x40c] ;  /* 0x00010300ffc75b82 */ /* 0x000e240000000800 */
[----:B------:R-:W-:Y:S01]  /*1b50*/  @P5 FMUL.FTZ R195, R196, R47 ;  /* 0x0000002fc4c35220 */ /* 0x000fe20000410000 */
[----:B------:R-:W-:-:S05]  /*1b60*/  @P5 HADD2.F32 R196, -RZ, R174.H0_H0 ;  /* 0x200000aeffc45230 */ /* 0x000fca0000004100 */
[----:B--2---:R-:W-:Y:S01]  /*1b70*/  @P5 FMUL.FTZ R197, R196, R197 ;  /* 0x000000c5c4c55220 */ /* 0x004fe20000410000 */
[----:B------:R-:W-:Y:S01]  /*1b80*/  HFMA2 R196, -RZ, RZ, 0, 0 ;  /* 0x00000000ffc47431 */ /* 0x000fe200000001ff */
[----:B-1----:R-:W1:Y:S02]  /*1b90*/  @P5 LDC R240, c[0x0][0x40c] ;  /* 0x00010300fff05b82 */ /* 0x002e640000000800 */
[----:B------:R-:W-:Y:S01]  /*1ba0*/  @P5 FMUL.FTZ R196, R197, R48 ;  /* 0x00000030c5c45220 */ /* 0x000fe20000410000 */
[----:B------:R-:W-:-:S05]  /*1bb0*/  @P5 HADD2.F32 R197, -RZ, R174.H1_H1 ;  /* 0x300000aeffc55230 */ /* 0x000fca0000004100 */
[----:B---3--:R-:W-:Y:S01]  /*1bc0*/  @P5 FMUL.FTZ R198, R197, R198 ;  /* 0x000000c6c5c65220 */ /* 0x008fe20000410000 */
[----:B------:R-:W-:-:S03]  /*1bd0*/  MOV R197, RZ ;  /* 0x000000ff00c57202 */ /* 0x000fc60000000f00 */
[----:B------:R-:W-:Y:S01]  /*1be0*/  @P5 FMUL.FTZ R197, R198, R49 ;  /* 0x00000031c6c55220 */ /* 0x000fe20000410000 */
[----:B------:R-:W-:-:S05]  /*1bf0*/  @P5 HADD2.F32 R198, -RZ, R175.H0_H0 ;  /* 0x200000afffc65230 */ /* 0x000fca0000004100 */
[----:B0-----:R-:W-:Y:S01]  /*1c00*/  @P5 FMUL.FTZ R199, R198, R199 ;  /* 0x000000c7c6c75220 */ /* 0x001fe20000410000 */
[----:B------:R-:W-:-:S03]  /*1c10*/  HFMA2 R198, -RZ, RZ, 0, 0 ;  /* 0x00000000ffc67431 */ /* 0x000fc600000001ff */
[----:B------:R-:W-:Y:S01]  /*1c20*/  @P5 FMUL.FTZ R198, R199, R50 ;  /* 0x00000032c7c65220 */ /* 0x000fe20000410000 */
[----:B------:R-:W-:-:S05]  /*1c30*/  @P5 HADD2.F32 R199, -RZ, R175.H1_H1 ;  /* 0x300000afffc75230 */ /* 0x000fca0000004100 */
[----:B-1----:R-:W-:Y:S01]  /*1c40*/  @P5 FMUL.FTZ R240, R199, R240 ;  /* 0x000000f0c7f05220 */ /* 0x002fe20000410000 */
[----:B------:R-:W-:-:S03]  /*1c50*/  MOV R199, RZ ;  /* 0x000000ff00c77202 */ /* 0x000fc60000000f00 */
[----:B------:R-:W-:-:S07]  /*1c60*/  @P5 FMUL.FTZ R199, R240, R51 ;  /* 0x00000033f0c75220 */ /* 0x000fce0000410000 */
.L_x_32748:
[----:B-1----:R-:W0:Y:S01]  /*1c70*/  LDC.64 R240, c[0x0][0x3a8] ;  /* 0x0000ea00fff07b82 */ /* 0x002e220000000a00 */
[----:B------:R-:W-:Y:S01]  /*1c80*/  IADD3 R248, PT, PT, R248, 0x80, RZ ;  /* 0x00000080f8f87810 */ /* 0x000fe20007ffe0ff */
[C---:B0-----:R-:W-:Y:S01]  /*1c90*/  IMAD.WIDE.U32 R240, R249.reuse, 0x20, R240 ;  /* 0x00000020f9f07825 */ /* 0x041fe200078e00f0 */
[----:B------:R-:W-:-:S04]  /*1ca0*/  IADD3 R249, PT, PT, R249, 0x80, RZ ;  /* 0x00000080f9f97810 */ /* 0x000fc80007ffe0ff */
[----:B------:R0:W-:Y:S04]  /*1cb0*/  STG.E.128 desc[UR6][R240.64], R192 ;  /* 0x000000c0f0007986 */ /* 0x0001e8000c101d06 */
[----:B------:R0:W-:Y:S02]  /*1cc0*/  STG.E.128 desc[UR6][R240.64+0x10], R196 ;  /* 0x000010c4f0007986 */ /* 0x0001e4000c101d06 */
.L_x_32746:
[----:B------:R-:W-:Y:S05]  /*1cd0*/  BSYNC.RECONVERGENT B0 ;  /* 0x0000000000007941 */ /* 0x000fea0003800200 */
.L_x_32745:
        /* <DEDUP_REMOVED lines=17> */
[----:B-----5:R-:W-:-:S07]  /*1df0*/  @P1 HADD2.F32 R200, -RZ, R172.H0_H0 ;  /* 0x200000acffc81230 */ /* 0x020fce0000004100 */
[----:B------:R-:W3:Y:S08]  /*1e00*/  @P1 LDC R202, c[0x0][0x40c] ;  /* 0x00010300ffca1b82 */ /* 0x000ef00000000800 */
[----:B------:R-:W4:Y:S01]  /*1e10*/  @P1 LDC R203, c[0x0][0x40c] ;  /* 0x00010300ffcb1b82 */ /* 0x000f220000000800 */
[----:B--2---:R-:W-:Y:S01]  /*1e20*/  @P1 FMUL.FTZ R201, R200, R201 ;  /* 0x000000c9c8c91220 */ /* 0x004fe20000410000 */
[----:B------:R-:W-:-:S06]  /*1e30*/  MOV R200, R176 ;  /* 0x000000b000c87202 */ /* 0x000fcc0000000f00 */
[----:B------:R-:W2:Y:S01]  /*1e40*/  @P1 LDC R204, c[0x0][0x40c] ;  /* 0x00010300ffcc1b82 */ /* 0x000ea20000000800 */
[----:B------:R-:W-:Y:S01]  /*1e50*/  @P1 FFMA.FTZ R200, R201, R68, R176 ;  /* 0x00000044c9c81223 */ /* 0x000fe200000100b0 */
[----:B------:R-:W-:-:S05]  /*1e60*/  @P1 HADD2.F32 R201, -RZ, R172.H1_H1 ;  /* 0x300000acffc91230 */ /* 0x000fca0000004100 */
[----:B---3--:R-:W-:Y:S01]  /*1e70*/  @P1 FMUL.FTZ R202, R201, R202 ;  /* 0x000000cac9ca1220 */ /* 0x008fe20000410000 */
[----:B------:R-:W-:Y:S01]  /*1e80*/  MOV R201, R177 ;  /* 0x000000b100c97202 */ /* 0x000fe20000000f00 */
[----:B------:R-:W3:Y:S02]  /*1e90*/  @P1 LDC R205, c[0x0][0x40c] ;  /* 0x00010300ffcd1b82 */ /* 0x000ee40000000800 */
[----:B------:R-:W-:Y:S01]  /*1ea0*/  @P1 FFMA.FTZ R201, R202, R69, R177 ;  /* 0x00000045cac91223 */ /* 0x000fe200000100b1 */
[----:B------:R-:W-:-:S05]  /*1eb0*/  @P1 HADD2.F32 R202, -RZ, R173.H0_H0 ;  /* 0x200000adffca1230 */ /* 0x000fca0000004100 */
[----:B----4-:R-:W-:Y:S01]  /*1ec0*/  @P1 FMUL.FTZ R203, R202, R203 ;  /* 0x000000cbcacb1220 */ /* 0x010fe20000410000 */
[----:B------:R-:W-:Y:S01]  /*1ed0*/  MOV R202, R178 ;  /* 0x000000b200ca7202 */ /* 0x000fe20000000f00 */
[----:B------:R-:W4:Y:S02]  /*1ee0*/  @P1 LDC R206, c[0x0][0x40c] ;  /* 0x00010300ffce1b82 */ /* 0x000f240000000800 */
        /* <DEDUP_REMOVED lines=8> */
[----:B------:R-:W-:-:S03]  /*1f70*/  MOV R204, R180 ;  /* 0x000000b400cc7202 */ /* 0x000fc60000000f00 */
[----:B------:R-:W-:Y:S01]  /*1f80*/  @P1 FFMA.FTZ R204, R205, R72, R180 ;  /* 0x00000048cdcc1223 */ /* 0x000fe200000100b4 */
[----:B------:R-:W-:-:S05]  /*1f90*/  @P1 HADD2.F32 R205, -RZ, R174.H1_H1 ;  /* 0x300000aeffcd1230 */ /* 0x000fca0000004100 */
[----:B----4-:R-:W-:Y:S01]  /*1fa0*/  @P1 FMUL.FTZ R206, R205, R206 ;  /* 0x000000cecdce1220 */ /* 0x010fe20000410000 */
[----:B------:R-:W-:-:S03]  /*1fb0*/  MOV R205, R181 ;  /* 0x000000b500cd7202 */ /* 0x000fc60000000f00 */
[----:B------:R-:W-:Y:S01]  /*1fc0*/  @P1 FFMA.FTZ R205, R206, R73, R181 ;  /* 0x00000049cecd1223 */ /* 0x000fe200000100b5 */
[----:B------:R-:W-:-:S05]  /*1fd0*/  @P1 HADD2.F32 R206, -RZ, R175.H0_H0 ;  /* 0x200000afffce1230 */ /* 0x000fca0000004100 */
[----:B--2---:R-:W-:Y:S01]  /*1fe0*/  @P1 FMUL.FTZ R207, R206, R207 ;  /* 0x000000cfcecf1220 */ /* 0x004fe20000410000 */
[----:B------:R-:W-:-:S03]  /*1ff0*/  MOV R206, R182 ;  /* 0x000000b600ce7202 */ /* 0x000fc60000000f00 */
[----:B------:R-:W-:Y:S01]  /*2000*/  @P1 FFMA.FTZ R206, R207, R74, R182 ;  /* 0x0000004acfce1223 */ /* 0x000fe200000100b6 */
[----:B------:R-:W-:Y:S01]  /*2010*/  MOV R207, R183 ;  /* 0x000000b700cf7202 */ /* 0x000fe20000000f00 */
[----:B------:R-:W-:Y:S06]  /*2020*/  @!P1 BRA `(.L_x_32752) ;  /* 0x0000000000b09947 */ /* 0x000fec0003800000 */
[----:B------:R-:W-:-:S05]  /*2030*/  HADD2.F32 R207, -RZ, R175.H1_H1 ;  /* 0x300000afffcf7230 */ /* 0x000fca0000004100 */
[----:B01----:R-:W-:-:S04]  /*2040*/  FMUL.FTZ R240, R207, UR12 ;  /* 0x0000000ccff07c20 */ /* 0x003fc80008410000 */
[----:B------:R-:W-:Y:S01]  /*2050*/  FFMA.FTZ R207, R240, R75, R183 ;  /* 0x0000004bf0cf7223 */ /* 0x000fe200000100b7 */
[----:B------:R-:W-:Y:S06]  /*2060*/  BRA `(.L_x_32752) ;  /* 0x0000000000a07947 */ /* 0x000fec0003800000 */
.L_x_32751:
[----:B--2---:R-:W2:Y:S01]  /*2070*/  @P5 LDC R201, c[0x0][0x40c] ;  /* 0x00010300ffc95b82 */ /* 0x004ea20000000800 */
[----:B-----5:R-:W-:-:S07]  /*2080*/  @P5 HADD2.F32 R200, -RZ, R172.H0_H0 ;  /* 0x200000acffc85230 */ /* 0x020fce0000004100 */
[----:B------:R-:W3:Y:S08]  /*2090*/  @P5 LDC R202, c[0x0][0x40c] ;  /* 0x00010300ffca5b82 */ /* 0x000ef00000000800 */
[----:B------:R-:W4:Y:S01]  /*20a0*/  @P5 LDC R203, c[0x0][0x40c] ;  /* 0x00010300ffcb5b82 */ /* 0x000f220000000800 */
[----:B--2---:R-:W-:Y:S01]  /*20b0*/  @P5 FMUL.FTZ R201, R200, R201 ;  /* 0x000000c9c8c95220 */ /* 0x004fe20000410000 */
[----:B------:R-:W-:-:S06]  /*20c0*/  HFMA2 R200, -RZ, RZ, 0, 0 ;  /* 0x00000000ffc87431 */ /* 0x000fcc00000001ff */
[----:B------:R-:W2:Y:S01]  /*20d0*/  @P5 LDC R204, c[0x0][0x40c] ;  /* 0x00010300ffcc5b82 */ /* 0x000ea20000000800 */
[----:B------:R-:W-:Y:S01]  /*20e0*/  @P5 FMUL.FTZ R200, R201, R68 ;  /* 0x00000044c9c85220 */ /* 0x000fe20000410000 */
[----:B------:R-:W-:-:S05]  /*20f0*/  @P5 HADD2.F32 R201, -RZ, R172.H1_H1 ;  /* 0x300000acffc95230 */ /* 0x000fca0000004100 */
[----:B---3--:R-:W-:Y:S01]  /*2100*/  @P5 FMUL.FTZ R202, R201, R202 ;  /* 0x000000cac9ca5220 */ /* 0x008fe20000410000 */
[----:B------:R-:W-:Y:S01]  /*2110*/  MOV R201, RZ ;  /* 0x000000ff00c97202 */ /* 0x000fe20000000f00 */
[----:B------:R-:W3:Y:S02]  /*2120*/  @P5 LDC R205, c[0x0][0x40c] ;  /* 0x00010300ffcd5b82 */ /* 0x000ee40000000800 */
[----:B------:R-:W-:Y:S01]  /*2130*/  @P5 FMUL.FTZ R201, R202, R69 ;  /* 0x00000045cac95220 */ /* 0x000fe20000410000 */
[----:B------:R-:W-:-:S05]  /*2140*/  @P5 HADD2.F32 R202, -RZ, R173.H0_H0 ;  /* 0x200000adffca5230 */ /* 0x000fca0000004100 */
[----:B----4-:R-:W-:Y:S01]  /*2150*/  @P5 FMUL.FTZ R203, R202, R203 ;  /* 0x000000cbcacb5220 */ /* 0x010fe20000410000 */
[----:B------:R-:W-:Y:S01]  /*2160*/  HFMA2 R202, -RZ, RZ, 0, 0 ;  /* 0x00000000ffca7431 */ /* 0x000fe200000001ff */
[----:B------:R-:W4:Y:S02]  /*2170*/  @P5 LDC R206, c[0x0][0x40c] ;  /* 0x00010300ffce5b82 */ /* 0x000f240000000800 */
        /* <DEDUP_REMOVED lines=9> */
[----:B01----:R-:W0:Y:S02]  /*2210*/  @P5 LDC R240, c[0x0][0x40c] ;  /* 0x00010300fff05b82 */ /* 0x003e240000000800 */
[----:B------:R-:W-:Y:S01]  /*2220*/  @P5 FMUL.FTZ R204, R205, R72 ;  /* 0x00000048cdcc5220 */ /* 0x000fe20000410000 */
[----:B------:R-:W-:-:S05]  /*2230*/  @P5 HADD2.F32 R205, -RZ, R174.H1_H1 ;  /* 0x300000aeffcd5230 */ /* 0x000fca0000004100 */
[----:B----4-:R-:W-:Y:S01]  /*2240*/  @P5 FMUL.FTZ R206, R205, R206 ;  /* 0x000000cecdce5220 */ /* 0x010fe20000410000 */
[----:B------:R-:W-:-:S03]  /*2250*/  MOV R205, RZ ;  /* 0x000000ff00cd7202 */ /* 0x000fc60000000f00 */
[----:B------:R-:W-:Y:S01]  /*2260*/  @P5 FMUL.FTZ R205, R206, R73 ;  /* 0x00000049cecd5220 */ /* 0x000fe20000410000 */
[----:B------:R-:W-:-:S05]  /*2270*/  @P5 HADD2.F32 R206, -RZ, R175.H0_H0 ;  /* 0x200000afffce5230 */ /* 0x000fca0000004100 */
[----:B--2---:R-:W-:Y:S01]  /*2280*/  @P5 FMUL.FTZ R207, R206, R207 ;  /* 0x000000cfcecf5220 */ /* 0x004fe20000410000 */
[----:B------:R-:W-:-:S03]  /*2290*/  HFMA2 R206, -RZ, RZ, 0, 0 ;  /* 0x00000000ffce7431 */ /* 0x000fc600000001ff */
[----:B------:R-:W-:Y:S01]  /*22a0*/  @P5 FMUL.FTZ R206, R207, R74 ;  /* 0x0000004acfce5220 */ /* 0x000fe20000410000 */
[----:B------:R-:W-:-:S05]  /*22b0*/  @P5 HADD2.F32 R207, -RZ, R175.H1_H1 ;  /* 0x300000afffcf5230 */ /* 0x000fca0000004100 */
[----:B0-----:R-:W-:Y:S01]  /*22c0*/  @P5 FMUL.FTZ R240, R207, R240 ;  /* 0x000000f0cff05220 */ /* 0x001fe20000410000 */
[----:B------:R-:W-:-:S03]  /*22d0*/  MOV R207, RZ ;  /* 0x000000ff00cf7202 */ /* 0x000fc60000000f00 */
[----:B------:R-:W-:-:S07]  /*22e0*/  @P5 FMUL.FTZ R207, R240, R75 ;  /* 0x0000004bf0cf5220 */ /* 0x000fce0000410000 */
.L_x_32752:
[----:B01----:R-:W0:Y:S01]  /*22f0*/  LDC.64 R240, c[0x0][0x3a8] ;  /* 0x0000ea00fff07b82 */ /* 0x003e220000000a00 */
[----:B------:R-:W-:Y:S01]  /*2300*/  IADD3 R248, PT, PT, R248, 0x80, RZ ;  /* 0x00000080f8f87810 */ /* 0x000fe20007ffe0ff */
[C---:B0-----:R-:W-:Y:S01]  /*2310*/  IMAD.WIDE.U32 R240, R249.reuse, 0x20, R240 ;  /* 0x00000020f9f07825 */ /* 0x041fe200078e00f0 */
[----:B------:R-:W-:-:S04]  /*2320*/  IADD3 R249, PT, PT, R249, 0x80, RZ ;  /* 0x00000080f9f97810 */ /* 0x000fc80007ffe0ff */
[----:B------:R2:W-:Y:S04]  /*2330*/  STG.E.128 desc[UR6][R240.64], R200 ;  /* 0x000000c8f0007986 */ /* 0x0005e8000c101d06 */
[----:B------:R2:W-:Y:S02]  /*2340*/  STG.E.128 desc[UR6][R240.64+0x10], R204 ;  /* 0x000010ccf0007986 */ /* 0x0005e4000c101d06 */
.L_x_32750:
[----:B------:R-:W-:Y:S05]  /*2350*/  BSYNC.RECONVERGENT B0 ;  /* 0x0000000000007941 */ /* 0x000fea0003800200 */
.L_x_32749:
        /* <DEDUP_REMOVED lines=15> */
[----:B-----5:R-:W-:-:S07]  /*2450*/  @P2 HADD2.F32 R208, -RZ, R172.H0_H0 ;  /* 0x200000acffd02230 */ /* 0x020fce0000004100 */
[----:B------:R-:W4:Y:S08]  /*2460*/  @P2 LDC R210, c[0x0][0x40c] ;  /* 0x00010300ffd22b82 */ /* 0x000f300000000800 */
[----:B------:R-:W0:Y:S01]  /*2470*/  @P2 LDC R211, c[0x0][0x40c] ;  /* 0x00010300ffd32b82 */ /* 0x000e220000000800 */
[----:B---3--:R-:W-:Y:S01]  /*2480*/  @P2 FMUL.FTZ R209, R208, R209 ;  /* 0x000000d1d0d12220 */ /* 0x008fe20000410000 */
[----:B------:R-:W-:-:S06]  /*2490*/  MOV R208, R176 ;  /* 0x000000b000d07202 */ /* 0x000fcc0000000f00 */
[----:B------:R-:W3:Y:S01]  /*24a0*/  @P2 LDC R212, c[0x0][0x40c] ;  /* 0x00010300ffd42b82 */ /* 0x000ee20000000800 */
[----:B------:R-:W-:Y:S01]  /*24b0*/  @P2 FFMA.FTZ R208, R209, R92, R176 ;  /* 0x0000005cd1d02223 */ /* 0x000fe200000100b0 */
[----:B------:R-:W-:-:S05]  /*24c0*/  @P2 HADD2.F32 R209, -RZ, R172.H1_H1 ;  /* 0x300000acffd12230 */ /* 0x000fca0000004100 */
[----:B----4-:R-:W-:Y:S01]  /*24d0*/  @P2 FMUL.FTZ R210, R209, R210 ;  /* 0x000000d2d1d22220 */ /* 0x010fe20000410000 */
[----:B------:R-:W-:Y:S01]  /*24e0*/  MOV R209, R177 ;  /* 0x000000b100d17202 */ /* 0x000fe20000000f00 */
[----:B------:R-:W4:Y:S02]  /*24f0*/  @P2 LDC R213, c[0x0][0x40c] ;  /* 0x00010300ffd52b82 */ /* 0x000f240000000800 */
[----:B------:R-:W-:Y:S01]  /*2500*/  @P2 FFMA.FTZ R209, R210, R93, R177 ;  /* 0x0000005dd2d12223 */ /* 0x000fe200000100b1 */
[----:B------:R-:W-:-:S05]  /*2510*/  @P2 HADD2.F32 R210, -RZ, R173.H0_H0 ;  /* 0x200000adffd22230 */ /* 0x000fca0000004100 */
[----:B0-----:R-:W-:Y:S01]  /*2520*/  @P2 FMUL.FTZ R211, R210, R211 ;  /* 0x000000d3d2d32220 */ /* 0x001fe20000410000 */
[----:B------:R-:W-:Y:S01]  /*2530*/  MOV R210, R178 ;  /* 0x000000b200d27202 */ /* 0x000fe20000000f00 */
[----:B------:R-:W0:Y:S02]  /*2540*/  @P2 LDC R214, c[0x0][0x40c] ;  /* 0x00010300ffd62b82 */ /* 0x000e240000000800 */
        /* <DEDUP_REMOVED lines=8> */
[----:B------:R-:W-:-:S03]  /*25d0*/  MOV R212, R180 ;  /* 0x000000b400d47202 */ /* 0x000fc60000000f00 */
[----:B------:R-:W-:Y:S01]  /*25e0*/  @P2 FFMA.FTZ R212, R213, R96, R180 ;  /* 0x00000060d5d42223 */ /* 0x000fe200000100b4 */
[----:B------:R-:W-:-:S05]  /*25f0*/  @P2 HADD2.F32 R213, -RZ, R174.H1_H1 ;  /* 0x300000aeffd52230 */ /* 0x000fca0000004100 */
[----:B0-----:R-:W-:Y:S01]  /*2600*/  @P2 FMUL.FTZ R214, R213, R214 ;  /* 0x000000d6d5d62220 */ /* 0x001fe20000410000 */
[----:B------:R-:W-:-:S03]  /*2610*/  MOV R213, R181 ;  /* 0x000000b500d57202 */ /* 0x000fc60000000f00 */
[----:B------:R-:W-:Y:S01]  /*2620*/  @P2 FFMA.FTZ R213, R214, R97, R181 ;  /* 0x00000061d6d52223 */ /* 0x000fe200000100b5 */
[----:B------:R-:W-:-:S05]  /*2630*/  @P2 HADD2.F32 R214, -RZ, R175.H0_H0 ;  /* 0x200000afffd62230 */ /* 0x000fca0000004100 */
[----:B---3--:R-:W-:Y:S01]  /*2640*/  @P2 FMUL.FTZ R215, R214, R215 ;  /* 0x000000d7d6d72220 */ /* 0x008fe20000410000 */
[----:B------:R-:W-:-:S03]  /*2650*/  MOV R214, R182 ;  /* 0x000000b600d67202 */ /* 0x000fc60000000f00 */
[----:B------:R-:W-:Y:S01]  /*2660*/  @P2 FFMA.FTZ R214, R215, R98, R182 ;  /* 0x00000062d7d62223 */ /* 0x000fe200000100b6 */
[----:B------:R-:W-:Y:S01]  /*2670*/  MOV R215, R183 ;  /* 0x000000b700d77202 */ /* 0x000fe20000000f00 */
[----:B------:R-:W-:Y:S06]  /*2680*/  @!P2 BRA `(.L_x_32756) ;  /* 0x0000000000b0a947 */ /* 0x000fec0003800000 */
[----:B------:R-:W-:-:S05]  /*2690*/  HADD2.F32 R215, -RZ, R175.H1_H1 ;  /* 0x300000afffd77230 */ /* 0x000fca0000004100 */
[----:B-12---:R-:W-:-:S04]  /*26a0*/  FMUL.FTZ R240, R215, UR12 ;  /* 0x0000000cd7f07c20 */ /* 0x006fc80008410000 */
[----:B------:R-:W-:Y:S01]  /*26b0*/  FFMA.FTZ R215, R240, R99, R183 ;  /* 0x00000063f0d77223 */ /* 0x000fe200000100b7 */
[----:B------:R-:W-:Y:S06]  /*26c0*/  BRA `(.L_x_32756) ;  /* 0x0000000000a07947 */ /* 0x000fec0003800000 */
.L_x_32755:
[----:B---3--:R-:W3:Y:S01]  /*26d0*/  @P5 LDC R209, c[0x0][0x40c] ;  /* 0x00010300ffd15b82 */ /* 0x008ee20000000800 */
[----:B-----5:R-:W-:-:S07]  /*26e0*/  @P5 HADD2.F32 R208, -RZ, R172.H0_H0 ;  /* 0x200000acffd05230 */ /* 0x020fce0000004100 */
[----:B------:R-:W4:Y:S08]  /*26f0*/  @P5 LDC R210, c[0x0][0x40c] ;  /* 0x00010300ffd25b82 */ /* 0x000f300000000800 */
[----:B------:R-:W0:Y:S01]  /*2700*/  @P5 LDC R211, c[0x0][0x40c] ;  /* 0x00010300ffd35b82 */ /* 0x000e220000000800 */
[----:B---3--:R-:W-:Y:S01]  /*2710*/  @P5 FMUL.FTZ R209, R208, R209 ;  /* 0x000000d1d0d15220 */ /* 0x008fe20000410000 */
[----:B------:R-:W-:-:S06]  /*2720*/  HFMA2 R208, -RZ, RZ, 0, 0 ;  /* 0x00000000ffd07431 */ /* 0x000fcc00000001ff */
[----:B------:R-:W3:Y:S01]  /*2730*/  @P5 LDC R212, c[0x0][0x40c] ;  /* 0x00010300ffd45b82 */ /* 0x000ee20000000800 */
[----:B------:R-:W-:Y:S01]  /*2740*/  @P5 FMUL.FTZ R208, R209, R92 ;  /* 0x0000005cd1d05220 */ /* 0x000fe20000410000 */
[----:B------:R-:W-:-:S05]  /*2750*/  @P5 HADD2.F32 R209, -RZ, R172.H1_H1 ;  /* 0x300000acffd15230 */ /* 0x000fca0000004100 */
[----:B----4-:R-:W-:Y:S01]  /*2760*/  @P5 FMUL.FTZ R210, R209, R210 ;  /* 0x000000d2d1d25220 */ /* 0x010fe20000410000 */
[----:B------:R-:W-:Y:S01]  /*2770*/  MOV R209, RZ ;  /* 0x000000ff00d17202 */ /* 0x000fe20000000f00 */
[----:B------:R-:W4:Y:S02]  /*2780*/  @P5 LDC R213, c[0x0][0x40c] ;  /* 0x00010300ffd55b82 */ /* 0x000f240000000800 */
[----:B------:R-:W-:Y:S01]  /*2790*/  @P5 FMUL.FTZ R209, R210, R93 ;  /* 0x0000005dd2d15220 */ /* 0x000fe20000410000 */
[----:B------:R-:W-:-:S05]  /*27a0*/  @P5 HADD2.F32 R210, -RZ, R173.H0_H0 ;  /* 0x200000adffd25230 */ /* 0x000fca0000004100 */
[----:B0-----:R-:W-:Y:S01]  /*27b0*/  @P5 FMUL.FTZ R211, R210, R211 ;  /* 0x000000d3d2d35220 */ /* 0x001fe20000410000 */
[----:B------:R-:W-:Y:S01]  /*27c0*/  HFMA2 R210, -RZ, RZ, 0, 0 ;  /* 0x00000000ffd27431 */ /* 0x000fe200000001ff */
[----:B------:R-:W0:Y:S02]  /*27d0*/  @P5 LDC R214, c[0x0][0x40c] ;  /* 0x00010300ffd65b82 */ /* 0x000e240000000800 */
        /* <DEDUP_REMOVED lines=9> */
[----:B-12---:R-:W1:Y:S02]  /*2870*/  @P5 LDC R240, c[0x0][0x40c] ;  /* 0x00010300fff05b82 */ /* 0x006e640000000800 */
[----:B------:R-:W-:Y:S01]  /*2880*/  @P5 FMUL.FTZ R212, R213, R96 ;  /* 0x00000060d5d45220 */ /* 0x000fe20000410000 */
[----:B------:R-:W-:-:S05]  /*2890*/  @P5 HADD2.F32 R213, -RZ, R174.H1_H1 ;  /* 0x300000aeffd55230 */ /* 0x000fca0000004100 */
[----:B0-----:R-:W-:Y:S01]  /*28a0*/  @P5 FMUL.FTZ R214, R213, R214 ;  /* 0x000000d6d5d65220 */ /* 0x001fe20000410000 */
[----:B------:R-:W-:-:S03]  /*28b0*/  MOV R213, RZ ;  /* 0x000000ff00d57202 */ /* 0x000fc60000000f00 */
[----:B------:R-:W-:Y:S01]  /*28c0*/  @P5 FMUL.FTZ R213, R214, R97 ;  /* 0x00000061d6d55220 */ /* 0x000fe20000410000 */
[----:B------:R-:W-:-:S05]  /*28d0*/  @P5 HADD2.F32 R214, -RZ, R175.H0_H0 ;  /* 0x200000afffd65230 */ /* 0x000fca0000004100 */
[----:B---3--:R-:W-:Y:S01]  /*28e0*/  @P5 FMUL.FTZ R215, R214, R215 ;  /* 0x000000d7d6d75220 */ /* 0x008fe20000410000 */
[----:B------:R-:W-:-:S03]  /*28f0*/  HFMA2 R214, -RZ, RZ, 0, 0 ;  /* 0x00000000ffd67431 */ /* 0x000fc600000001ff */
[----:B------:R-:W-:Y:S01]  /*2900*/  @P5 FMUL.FTZ R214, R215, R98 ;  /* 0x00000062d7d65220 */ /* 0x000fe20000410000 */
[----:B------:R-:W-:-:S05]  /*2910*/  @P5 HADD2.F32 R215, -RZ, R175.H1_H1 ;  /* 0x300000afffd75230 */ /* 0x000fca0000004100 */
[----:B-1----:R-:W-:Y:S01]  /*2920*/  @P5 FMUL.FTZ R240, R215, R240 ;  /* 0x000000f0d7f05220 */ /* 0x002fe20000410000 */
[----:B------:R-:W-:-:S03]  /*2930*/  MOV R215, RZ ;  /* 0x000000ff00d77202 */ /* 0x000fc60000000f00 */
[----:B------:R-:W-:-:S07]  /*2940*/  @P5 FMUL.FTZ R215, R240, R99 ;  /* 0x00000063f0d75220 */ /* 0x000fce0000410000 */
.L_x_32756:
[----:B-12---:R-:W0:Y:S01]  /*2950*/  LDC.64 R240, c[0x0][0x3a8] ;  /* 0x0000ea00fff07b82 */ /* 0x006e220000000a00 */
[----:B------:R-:W-:Y:S01]  /*2960*/  IADD3 R248, PT, PT, R248, 0x80, RZ ;  /* 0x00000080f8f87810 */ /* 0x000fe20007ffe0ff */
[C---:B0-----:R-:W-:Y:S01]  /*2970*/  IMAD.WIDE.U32 R240, R249.reuse, 0x20, R240 ;  /* 0x00000020f9f07825 */ /* 0x041fe200078e00f0 */
[----:B------:R-:W-:-:S04]  /*2980*/  IADD3 R249, PT, PT, R249, 0x80, RZ ;  /* 0x00000080f9f97810 */ /* 0x000fc80007ffe0ff */
[----:B------:R3:W-:Y:S04]  /*2990*/  STG.E.128 desc[UR6][R240.64], R208 ;  /* 0x000000d0f0007986 */ /* 0x0007e8000c101d06 */
[----:B------:R3:W-:Y:S02]  /*29a0*/  STG.E.128 desc[UR6][R240.64+0x10], R212 ;  /* 0x000010d4f0007986 */ /* 0x0007e4000c101d06 */
.L_x_32754:
[----:B------:R-:W-:Y:S05]  /*29b0*/  BSYNC.RECONVERGENT B0 ;  /* 0x0000000000007941 */ /* 0x000fea0003800200 */
.L_x_32753:
        /* <DEDUP_REMOVED lines=15> */
[----:B-----5:R-:W-:-:S07]  /*2ab0*/  @P3 HADD2.F32 R216, -RZ, R172.H0_H0 ;  /* 0x200000acffd83230 */ /* 0x020fce0000004100 */
[----:B------:R-:W4:Y:S08]  /*2ac0*/  @P3 LDC R218, c[0x0][0x40c] ;  /* 0x00010300ffda3b82 */ /* 0x000f300000000800 */
[----:B------:R-:W1:Y:S01]  /*2ad0*/  @P3 LDC R219, c[0x0][0x40c] ;  /* 0x00010300ffdb3b82 */ /* 0x000e620000000800 */
[----:B0-----:R-:W-:Y:S01]  /*2ae0*/  @P3 FMUL.FTZ R217, R216, R217 ;  /* 0x000000d9d8d93220 */ /* 0x001fe20000410000 */
[----:B------:R-:W-:-:S06]  /*2af0*/  MOV R216, R176 ;  /* 0x000000b000d87202 */ /* 0x000fcc0000000f00 */
[----:B------:R-:W0:Y:S01]  /*2b00*/  @P3 LDC R220, c[0x0][0x40c] ;  /* 0x00010300ffdc3b82 */ /* 0x000e220000000800 */
[----:B------:R-:W-:Y:S01]  /*2b10*/  @P3 FFMA.FTZ R216, R217, R116, R176 ;  /* 0x00000074d9d83223 */ /* 0x000fe200000100b0 */
[----:B------:R-:W-:-:S05]  /*2b20*/  @P3 HADD2.F32 R217, -RZ, R172.H1_H1 ;  /* 0x300000acffd93230 */ /* 0x000fca0000004100 */
[----:B----4-:R-:W-:Y:S01]  /*2b30*/  @P3 FMUL.FTZ R218, R217, R218 ;  /* 0x000000dad9da3220 */ /* 0x010fe20000410000 */
[----:B------:R-:W-:Y:S01]  /*2b40*/  MOV R217, R177 ;  /* 0x000000b100d97202 */ /* 0x000fe20000000f00 */
[----:B------:R-:W4:Y:S02]  /*2b50*/  @P3 LDC R221, c[0x0][0x40c] ;  /* 0x00010300ffdd3b82 */ /* 0x000f240000000800 */
[----:B------:R-:W-:Y:S01]  /*2b60*/  @P3 FFMA.FTZ R217, R218, R117, R177 ;  /* 0x00000075dad93223 */ /* 0x000fe200000100b1 */
[----:B------:R-:W-:-:S05]  /*2b70*/  @P3 HADD2.F32 R218, -RZ, R173.H0_H0 ;  /* 0x200000adffda3230 */ /* 0x000fca0000004100 */
[----:B-1----:R-:W-:Y:S01]  /*2b80*/  @P3 FMUL.FTZ R219, R218, R219 ;  /* 0x000000dbdadb3220 */ /* 0x002fe20000410000 */
[----:B------:R-:W-:Y:S01]  /*2b90*/  MOV R218, R178 ;  /* 0x000000b200da7202 */ /* 0x000fe20000000f00 */
[----:B------:R-:W1:Y:S02]  /*2ba0*/  @P3 LDC R222, c[0x0][0x40c] ;  /* 0x00010300ffde3b82 */ /* 0x000e640000000800 */
[----:B------:R-:W-:Y:S01]  /*2bb0*/  @P3 FFMA.FTZ R218, R219, R118, R178 ;  /* 0x00000076dbda3223 */ /* 0x000fe200000100b2 */
[----:B------:R-:W-:-:S05]  /*2bc0*/  @P3 HADD2.F32 R219, -RZ, R173.H1_H1 ;  /* 0x300000adffdb3230 */ /* 0x000fca0000004100 */
[----:B0-----:R-:W-:Y:S01]  /*2bd0*/  @P3 FMUL.FTZ R220, R219, R220 ;  /* 0x000000dcdbdc3220 */ /* 0x001fe20000410000 */
[----:B------:R-:W-:Y:S01]  /*2be0*/  MOV R219, R179 ;  /* 0x000000b300db7202 */ /* 0x000fe20000000f00 */
[----:B------:R-:W0:Y:S02]  /*2bf0*/  @P3 LDC R223, c[0x0][0x40c] ;  /* 0x00010300ffdf3b82 */ /* 0x000e240000000800 */
[----:B------:R-:W-:Y:S01]  /*2c00*/  @P3 FFMA.FTZ R219, R220, R119, R179 ;  /* 0x00000077dcdb3223 */ /* 0x000fe200000100b3 */
[----:B------:R-:W-:-:S05]  /*2c10*/  @P3 HADD2.F32 R220, -RZ, R174.H0_H0 ;  /* 0x200000aeffdc3230 */ /* 0x000fca0000004100 */
[----:B----4-:R-:W-:Y:S01]  /*2c20*/  @P3 FMUL.FTZ R221, R220, R221 ;  /* 0x000000dddcdd3220 */ /* 0x010fe20000410000 */
[----:B------:R-:W-:-:S03]  /*2c30*/  MOV R220, R180 ;  /* 0x000000b400dc7202 */ /* 0x000fc60000000f00 */
[----:B------:R-:W-:Y:S01]  /*2c40*/  @P3 FFMA.FTZ R220, R221, R120, R180 ;  /* 0x00000078dddc3223 */ /* 0x000fe200000100b4 */
[----:B------:R-:W-:-:S05]  /*2c50*/  @P3 HADD2.F32 R221, -RZ, R174.H1_H1 ;  /* 0x300000aeffdd3230 */ /* 0x000fca0000004100 */
[----:B-1----:R-:W-:Y:S01]  /*2c60*/  @P3 FMUL.FTZ R222, R221, R222 ;  /* 0x000000deddde3220 */ /* 0x002fe20000410000 */
        /* <DEDUP_REMOVED lines=9> */
[----:B--23--:R-:W-:-:S04]  /*2d00*/  FMUL.FTZ R240, R223, UR12 ;  /* 0x0000000cdff07c20 */ /* 0x00cfc80008410000 */
[----:B------:R-:W-:Y:S01]  /*2d10*/  FFMA.FTZ R223, R240, R123, R183 ;  /* 0x0000007bf0df7223 */ /* 0x000fe200000100b7 */
[----:B------:R-:W-:Y:S06]  /*2d20*/  BRA `(.L_x_32760) ;  /* 0x0000000000a07947 */ /* 0x000fec0003800000 */
.L_x_32759:
[----:B----4-:R-:W0:Y:S01]  /*2d30*/  @P5 LDC R217, c[0x0][0x40c] ;  /* 0x00010300ffd95b82 */ /* 0x010e220000000800 */
[----:B-----5:R-:W-:-:S07]  /*2d40*/  @P5 HADD2.F32 R216, -RZ, R172.H0_H0 ;  /* 0x200000acffd85230 */ /* 0x020fce0000004100 */
[----:B------:R-:W4:Y:S08]  /*2d50*/  @P5 LDC R218, c[0x0][0x40c] ;  /* 0x00010300ffda5b82 */ /* 0x000f300000000800 */
[----:B------:R-:W1:Y:S01]  /*2d60*/  @P5 LDC R219, c[0x0][0x40c] ;  /* 0x00010300ffdb5b82 */ /* 0x000e620000000800 */
[----:B0-----:R-:W-:Y:S01]  /*2d70*/  @P5 FMUL.FTZ R217, R216, R217 ;  /* 0x000000d9d8d95220 */ /* 0x001fe20000410000 */
[----:B------:R-:W-:-:S06]  /*2d80*/  HFMA2 R216, -RZ, RZ, 0, 0 ;  /* 0x00000000ffd87431 */ /* 0x000fcc00000001ff */
[----:B------:R-:W0:Y:S01]  /*2d90*/  @P5 LDC R220, c[0x0][0x40c] ;  /* 0x00010300ffdc5b82 */ /* 0x000e220000000800 */
[----:B------:R-:W-:Y:S01]  /*2da0*/  @P5 FMUL.FTZ R216, R217, R116 ;  /* 0x00000074d9d85220 */ /* 0x000fe20000410000 */
[----:B------:R-:W-:-:S05]  /*2db0*/  @P5 HADD2.F32 R217, -RZ, R172.H1_H1 ;  /* 0x300000acffd95230 */ /* 0x000fca0000004100 */
[----:B----4-:R-:W-:Y:S01]  /*2dc0*/  @P5 FMUL.FTZ R218, R217, R218 ;  /* 0x000000dad9da5220 */ /* 0x010fe20000410000 */
[----:B------:R-:W-:Y:S01]  /*2dd0*/  MOV R217, RZ ;  /* 0x000000ff00d97202 */ /* 0x000fe20000000f00 */
[----:B------:R-:W4:Y:S02]  /*2de0*/  @P5 LDC R221, c[0x0][0x40c] ;  /* 0x00010300ffdd5b82 */ /* 0x000f240000000800 */
[----:B------:R-:W-:Y:S01]  /*2df0*/  @P5 FMUL.FTZ R217, R218, R117 ;  /* 0x00000075dad95220 */ /* 0x000fe20000410000 */
[----:B------:R-:W-:-:S05]  /*2e00*/  @P5 HADD2.F32 R218, -RZ, R173.H0_H0 ;  /* 0x200000adffda5230 */ /* 0x000fca0000004100 */
[----:B-1----:R-:W-:Y:S01]  /*2e10*/  @P5 FMUL.FTZ R219, R218, R219 ;  /* 0x000000dbdadb5220 */ /* 0x002fe20000410000 */
[----:B------:R-:W-:Y:S01]  /*2e20*/  HFMA2 R218, -RZ, RZ, 0, 0 ;  /* 0x00000000ffda7431 */ /* 0x000fe200000001ff */
[----:B------:R-:W1:Y:S02]  /*2e30*/  @P5 LDC R222, c[0x0][0x40c] ;  /* 0x00010300ffde5b82 */ /* 0x000e640000000800 */
[----:B------:R-:W-:Y:S01]  /*2e40*/  @P5 FMUL.FTZ R218, R219, R118 ;  /* 0x00000076dbda5220 */ /* 0x000fe20000410000 */
[----:B------:R-:W-:-:S05]  /*2e50*/  @P5 HADD2.F32 R219, -RZ, R173.H1_H1 ;  /* 0x300000adffdb5230 */ /* 0x000fca0000004100 */
[----:B0-----:R-:W-:Y:S01]  /*2e60*/  @P5 FMUL.FTZ R220, R219, R220 ;  /* 0x000000dcdbdc5220 */ /* 0x001fe20000410000 */
[----:B------:R-:W-:Y:S01]  /*2e70*/  MOV R219, RZ ;  /* 0x000000ff00db7202 */ /* 0x000fe20000000f00 */
[----:B------:R-:W0:Y:S02]  /*2e80*/  @P5 LDC R223, c[0x0][0x40c] ;  /* 0x00010300ffdf5b82 */ /* 0x000e240000000800 */
[----:B------:R-:W-:Y:S01]  /*2e90*/  @P5 FMUL.FTZ R219, R220, R119 ;  /* 0x00000077dcdb5220 */ /* 0x000fe20000410000 */
[----:B------:R-:W-:-:S05]  /*2ea0*/  @P5 HADD2.F32 R220, -RZ, R174.H0_H0 ;  /* 0x200000aeffdc5230 */ /* 0x000fca0000004100 */
[----:B----4-:R-:W-:Y:S01]  /*2eb0*/  @P5 FMUL.FTZ R221, R220, R221 ;  /* 0x000000dddcdd5220 */ /* 0x010fe20000410000 */
[----:B------:R-:W-:Y:S01]  /*2ec0*/  HFMA2 R220, -RZ, RZ, 0, 0 ;  /* 0x00000000ffdc7431 */ /* 0x000fe200000001ff */
[----:B--23--:R-:W2:Y:S02]  /*2ed0*/  @P5 LDC R240, c[0x0][0x40c] ;  /* 0x00010300fff05b82 */ /* 0x00cea40000000800 */
[----:B------:R-:W-:Y:S01]  /*2ee0*/  @P5 FMUL.FTZ R220, R221, R120 ;  /* 0x00000078dddc5220 */ /* 0x000fe20000410000 */
[----:B------:R-:W-:-:S05]  /*2ef0*/  @P5 HADD2.F32 R221, -RZ, R174.H1_H1 ;  /* 0x300000aeffdd5230 */ /* 0x000fca0000004100 */
[----:B-1----:R-:W-:Y:S01]  /*2f00*/  @P5 FMUL.FTZ R222, R221, R222 ;  /* 0x000000deddde5220 */ /* 0x002fe20000410000 */
[----:B------:R-:W-:-:S03]  /*2f10*/  MOV R221, RZ ;  /* 0x000000ff00dd7202 */ /* 0x000fc60000000f00 */
[----:B------:R-:W-:Y:S01]  /*2f20*/  @P5 FMUL.FTZ R221, R222, R121 ;  /* 0x00000079dedd5220 */ /* 0x000fe20000410000 */
[----:B------:R-:W-:-:S05]  /*2f30*/  @P5 HADD2.F32 R222, -RZ, R175.H0_H0 ;  /* 0x200000afffde5230 */ /* 0x000fca0000004100 */
[----:B0-----:R-:W-:Y:S01]  /*2f40*/  @P5 FMUL.FTZ R223, R222, R223 ;  /* 0x000000dfdedf5220 */ /* 0x001fe20000410000 */
[----:B------:R-:W-:-:S03]  /*2f50*/  HFMA2 R222, -RZ, RZ, 0, 0 ;  /* 0x00000000ffde7431 */ /* 0x000fc600000001ff */
[----:B------:R-:W-:Y:S01]  /*2f60*/  @P5 FMUL.FTZ R222, R223, R122 ;  /* 0x0000007adfde5220 */ /* 0x000fe20000410000 */
[----:B------:R-:W-:-:S05]  /*2f70*/  @P5 HADD2.F32 R223, -RZ, R175.H1_H1 ;  /* 0x300000afffdf5230 */ /* 0x000fca0000004100 */
[----:B--2---:R-:W-:Y:S01]  /*2f80*/  @P5 FMUL.FTZ R240, R223, R240 ;  /* 0x000000f0dff05220 */ /* 0x004fe20000410000 */
[----:B------:R-:W-:-:S03]  /*2f90*/  MOV R223, RZ ;  /* 0x000000ff00df7202 */ /* 0x000fc60000000f00 */
[----:B------:R-:W-:-:S07]  /*2fa0*/  @P5 FMUL.FTZ R223, R240, R123 ;  /* 0x0000007bf0df5220 */ /* 0x000fce0000410000 */
.L_x_32760:
[----:B--23--:R-:W0:Y:S01]  /*2fb0*/  LDC.64 R240, c[0x0][0x3a8] ;  /* 0x0000ea00fff07b82 */ /* 0x00ce220000000a00 */
[----:B------:R-:W-:Y:S01]  /*2fc0*/  IADD3 R248, PT, PT, R248, 0x80, RZ ;  /* 0x00000080f8f87810 */ /* 0x000fe20007ffe0ff */
[C---:B0-----:R-:W-:Y:S01]  /*2fd0*/  IMAD.WIDE.U32 R240, R249.reuse, 0x20, R240 ;  /* 0x00000020f9f07825 */ /* 0x041fe200078e00f0 */
[----:B------:R-:W-:-:S04]  /*2fe0*/  IADD3 R249, PT, PT, R249, 0x80, RZ ;  /* 0x00000080f9f97810 */ /* 0x000fc80007ffe0ff */
[----:B------:R4:W-:Y:S04]  /*2ff0*/  STG.E.128 desc[UR6][R240.64], R216 ;  /* 0x000000d8f0007986 */ /* 0x0009e8000c101d06 */
[----:B------:R4:W-:Y:S02]  /*3000*/  STG.E.128 desc[UR6][R240.64+0x10], R220 ;  /* 0x000010dcf0007986 */ /* 0x0009e4000c101d06 */
.L_x_32758:
[----:B------:R-:W-:Y:S05]  /*3010*/  BSYNC.RECONVERGENT B0 ;  /* 0x0000000000007941 */ /* 0x000fea0003800200 */
.L_x_32757:
        /* <DEDUP_REMOVED lines=15> */
[----:B-----5:R-:W-:-:S07]  /*3110*/  @P4 HADD2.F32 R224, -RZ, R172.H0_H0 ;  /* 0x200000acffe04230 */ /* 0x020fce0000004100 */
[----:B------:R-:W1:Y:S08]  /*3120*/  @P4 LDC R226, c[0x0][0x40c] ;  /* 0x00010300ffe24b82 */ /* 0x000e700000000800 */
[----:B------:R-:W2:Y:S01]  /*3130*/  @P4 LDC R227, c[0x0][0x40c] ;  /* 0x00010300ffe34b82 */ /* 0x000ea20000000800 */
[----:B0-----:R-:W-:Y:S01]  /*3140*/  @P4 FMUL.FTZ R225, R224, R225 ;  /* 0x000000e1e0e14220 */ /* 0x001fe20000410000 */
[----:B------:R-:W-:-:S06]  /*3150*/  MOV R224, R176 ;  /* 0x000000b000e07202 */ /* 0x000fcc0000000f00 */
[----:B------:R-:W0:Y:S01]  /*3160*/  @P4 LDC R228, c[0x0][0x40c] ;  /* 0x00010300ffe44b82 */ /* 0x000e220000000800 */
[----:B------:R-:W-:Y:S01]  /*3170*/  @P4 FFMA.FTZ R224, R225, R140, R176 ;  /* 0x0000008ce1e04223 */ /* 0x000fe200000100b0 */
[----:B------:R-:W-:-:S05]  /*3180*/  @P4 HADD2.F32 R225, -RZ, R172.H1_H1 ;  /* 0x300000acffe14230 */ /* 0x000fca0000004100 */
[----:B-1----:R-:W-:Y:S01]  /*3190*/  @P4 FMUL.FTZ R226, R225, R226 ;  /* 0x000000e2e1e24220 */ /* 0x002fe20000410000 */
[----:B------:R-:W-:Y:S01]  /*31a0*/  MOV R225, R177 ;  /* 0x000000b100e17202 */ /* 0x000fe20000000f00 */
[----:B------:R-:W1:Y:S02]  /*31b0*/  @P4 LDC R229, c[0x0][0x40c] ;  /* 0x00010300ffe54b82 */ /* 0x000e640000000800 */
[----:B------:R-:W-:Y:S01]  /*31c0*/  @P4 FFMA.FTZ R225, R226, R141, R177 ;  /* 0x0000008de2e14223 */ /* 0x000fe200000100b1 */
[----:B------:R-:W-:-:S05]  /*31d0*/  @P4 HADD2.F32 R226, -RZ, R173.H0_H0 ;  /* 0x200000adffe24230 */ /* 0x000fca0000004100 */
[----:B--2---:R-:W-:Y:S01]  /*31e0*/  @P4 FMUL.FTZ R227, R226, R227 ;  /* 0x000000e3e2e34220 */ /* 0x004fe20000410000 */
[----:B------:R-:W-:Y:S01]  /*31f0*/  MOV R226, R178 ;  /* 0x000000b200e27202 */ /* 0x000fe20000000f00 */
[----:B------:R-:W2:Y:S02]  /*3200*/  @P4 LDC R230, c[0x0][0x40c] ;  /* 0x00010300ffe64b82 */ /* 0x000ea40000000800 */
[----:B------:R-:W-:Y:S01]  /*3210*/  @P4 FFMA.FTZ R226, R227, R142, R178 ;  /* 0x0000008ee3e24223 */ /* 0x000fe200000100b2 */
[----:B------:R-:W-:-:S05]  /*3220*/  @P4 HADD2.F32 R227, -RZ, R173.H1_H1 ;  /* 0x300000adffe34230 */ /* 0x000fca0000004100 */
[----:B0-----:R-:W-:Y:S01]  /*3230*/  @P4 FMUL.FTZ R228, R227, R228 ;  /* 0x000000e4e3e44220 */ /* 0x001fe20000410000 */
[----:B------:R-:W-:Y:S01]  /*3240*/  MOV R227, R179 ;  /* 0x000000b300e37202 */ /* 0x000fe20000000f00 */
[----:B------:R-:W0:Y:S02]  /*3250*/  @P4 LDC R231, c[0x0][0x40c] ;  /* 0x00010300ffe74b82 */ /* 0x000e240000000800 */
[----:B------:R-:W-:Y:S01]  /*3260*/  @P4 FFMA.FTZ R227, R228, R143, R179 ;  /* 0x0000008fe4e34223 */ /* 0x000fe200000100b3 */
[----:B------:R-:W-:-:S05]  /*3270*/  @P4 HADD2.F32 R228, -RZ, R174.H0_H0 ;  /* 0x200000aeffe44230 */ /* 0x000fca0000004100 */
[----:B-1----:R-:W-:Y:S01]  /*3280*/  @P4 FMUL.FTZ R229, R228, R229 ;  /* 0x000000e5e4e54220 */ /* 0x002fe20000410000 */
[----:B------:R-:W-:-:S03]  /*3290*/  MOV R228, R180 ;  /* 0x000000b400e47202 */ /* 0x000fc60000000f00 */
[----:B------:R-:W-:Y:S01]  /*32a0*/  @P4 FFMA.FTZ R228, R229, R144, R180 ;  /* 0x00000090e5e44223 */ /* 0x000fe200000100b4 */
[----:B------:R-:W-:-:S05]  /*32b0*/  @P4 HADD2.F32 R229, -RZ, R174.H1_H1 ;  /* 0x300000aeffe54230 */ /* 0x000fca0000004100 */
[----:B--2---:R-:W-:Y:S01]  /*32c0*/  @P4 FMUL.FTZ R230, R229, R230 ;  /* 0x000000e6e5e64220 */ /* 0x004fe20000410000 */
        /* <DEDUP_REMOVED lines=9> */
[----:B---34-:R-:W-:-:S04]  /*3360*/  FMUL.FTZ R240, R231, UR12 ;  /* 0x0000000ce7f07c20 */ /* 0x018fc80008410000 */
[----:B------:R-:W-:Y:S01]  /*3370*/  FFMA.FTZ R231, R240, R147, R183 ;  /* 0x00000093f0e77223 */ /* 0x000fe200000100b7 */
[----:B------:R-:W-:Y:S06]  /*3380*/  BRA `(.L_x_32764) ;  /* 0x0000000000a07947 */ /* 0x000fec0003800000 */
.L_x_32763:
[----:B0-----:R-:W0:Y:S01]  /*3390*/  @P5 LDC R225, c[0x0][0x40c] ;  /* 0x00010300ffe15b82 */ /* 0x001e220000000800 */
[----:B-----5:R-:W-:-:S07]  /*33a0*/  @P5 HADD2.F32 R224, -RZ, R172.H0_H0 ;  /* 0x200000acffe05230 */ /* 0x020fce0000004100 */
[----:B------:R-:W1:Y:S08]  /*33b0*/  @P5 LDC R226, c[0x0][0x40c] ;  /* 0x00010300ffe25b82 */ /* 0x000e700000000800 */
[----:B------:R-:W2:Y:S01]  /*33c0*/  @P5 LDC R227, c[0x0][0x40c] ;  /* 0x00010300ffe35b82 */ /* 0x000ea20000000800 */
[----:B0-----:R-:W-:Y:S01]  /*33d0*/  @P5 FMUL.FTZ R225, R224, R225 ;  /* 0x000000e1e0e15220 */ /* 0x001fe20000410000 */
[----:B------:R-:W-:-:S06]  /*33e0*/  HFMA2 R224, -RZ, RZ, 0, 0 ;  /* 0x00000000ffe07431 */ /* 0x000fcc00000001ff */
[----:B------:R-:W0:Y:S01]  /*33f0*/  @P5 LDC R228, c[0x0][0x40c] ;  /* 0x00010300ffe45b82 */ /* 0x000e220000000800 */
        /* <DEDUP_REMOVED lines=12> */
[----:B0-----:R-:W-:Y:S01]  /*34c0*/  @P5 FMUL.FTZ R228, R227, R228 ;  /* 0x000000e4e3e45220 */ /* 0x001fe20000410000 */
[----:B------:R-:W-:Y:S01]  /*34d0*/  MOV R227, RZ ;  /* 0x000000ff00e37202 */ /* 0x000fe20000000f00 */
[----:B------:R-:W0:Y:S02]  /*34e0*/  @P5 LDC R231, c[0x0][0x40c] ;  /* 0x00010300ffe75b82 */ /* 0x000e240000000800 */
[----:B------:R-:W-:Y:S01]  /*34f0*/  @P5 FMUL.FTZ R227, R228, R143 ;  /* 0x0000008fe4e35220 */ /* 0x000fe20000410000 */
[----:B------:R-:W-:-:S05]  /*3500*/  @P5 HADD2.F32 R228, -RZ, R174.H0_H0 ;  /* 0x200000aeffe45230 */ /* 0x000fca0000004100 */
[----:B-1----:R-:W-:Y:S01]  /*3510*/  @P5 FMUL.FTZ R229, R228, R229 ;  /* 0x000000e5e4e55220 */ /* 0x002fe20000410000 */
[----:B------:R-:W-:Y:S01]  /*3520*/  HFMA2 R228, -RZ, RZ, 0, 0 ;  /* 0x00000000ffe47431 */ /* 0x000fe200000001ff */
[----:B---34-:R-:W1:Y:S02]  /*3530*/  @P5 LDC R240, c[0x0][0x40c] ;  /* 0x00010300fff05b82 */ /* 0x018e640000000800 */
[----:B------:R-:W-:Y:S01]  /*3540*/  @P5 FMUL.FTZ R228, R229, R144 ;  /* 0x00000090e5e45220 */ /* 0x000fe20000410000 */
[----:B------:R-:W-:-:S05]  /*3550*/  @P5 HADD2.F32 R229, -RZ, R174.H1_H1 ;  /* 0x300000aeffe55230 */ /* 0x000fca0000004100 */
[----:B--2---:R-:W-:Y:S01]  /*3560*/  @P5 FMUL.FTZ R230, R229, R230 ;  /* 0x000000e6e5e65220 */ /* 0x004fe20000410000 */
        /* <DEDUP_REMOVED lines=10> */
.L_x_32764:
[----:B---34-:R-:W0:Y:S01]  /*3610*/  LDC.64 R240, c[0x0][0x3a8] ;  /* 0x0000ea00fff07b82 */ /* 0x018e220000000a00 */
[----:B------:R-:W-:Y:S01]  /*3620*/  IADD3 R248, PT, PT, R248, 0x80, RZ ;  /* 0x00000080f8f87810 */ /* 0x000fe20007ffe0ff */
[C---:B0-----:R-:W-:Y:S01]  /*3630*/  IMAD.WIDE.U32 R240, R249.reuse, 0x20, R240 ;  /* 0x00000020f9f07825 */ /* 0x041fe200078e00f0 */
[----:B------:R-:W-:-:S04]  /*3640*/  IADD3 R249, PT, PT, R249, 0x80, RZ ;  /* 0x00000080f9f97810 */ /* 0x000fc80007ffe0ff */
[----:B------:R0:W-:Y:S04]  /*3650*/  STG.E.128 desc[UR6][R240.64], R224 ;  /* 0x000000e0f0007986 */ /* 0x0001e8000c101d06 */
[----:B------:R0:W-:Y:S02]  /*3660*/  STG.E.128 desc[UR6][R240.64+0x10], R228 ;  /* 0x000010e4f0007986 */ /* 0x0001e4000c101d06 */
.L_x_32762:
[----:B------:R-:W-:Y:S05]  /*3670*/  BSYNC.RECONVERGENT B0 ;  /* 0x0000000000007941 */ /* 0x000fea0003800200 */
.L_x_32761:
        /* <DEDUP_REMOVED lines=55> */
.L_x_32767:
        /* <DEDUP_REMOVED lines=40> */
.L_x_32768:
[----:B---34-:R-:W0:Y:S02]  /*3c70*/  LDC.64 R240, c[0x0][0x3a8] ;  /* 0x0000ea00fff07b82 */ /* 0x018e240000000a00 */
[----:B0-----:R-:W-:-:S05]  /*3c80*/  IMAD.WIDE.U32 R240, R249, 0x20, R240 ;  /* 0x00000020f9f07825 */ /* 0x001fca00078e00f0 */
[----:B------:R0:W-:Y:S04]  /*3c90*/  STG.E.128 desc[UR6][R240.64], R232 ;  /* 0x000000e8f0007986 */ /* 0x0001e8000c101d06 */
[----:B------:R0:W-:Y:S02]  /*3ca0*/  STG.E.128 desc[UR6][R240.64+0x10], R236 ;  /* 0x000010ecf0007986 */ /* 0x0001e4000c101d06 */
.L_x_32766:
[----:B------:R-:W-:Y:S05]  /*3cb0*/  BSYNC.RECONVERGENT B0 ;  /* 0x0000000000007941 */ /* 0x000fea0003800200 */
.L_x_32765:
        /* <DEDUP_REMOVED lines=213> */
.L_x_32770:
[----:B------:R-:W-:Y:S05]  /*4a10*/  BSYNC.RECONVERGENT B0 ;  /* 0x0000000000007941 */ /* 0x000fea0003800200 */
.L_x_32769:
        /* <DEDUP_REMOVED lines=15> */
.L_x_32772:
[----:B------:R-:W-:Y:S05]  /*4b10*/  BSYNC.RECONVERGENT B0 ;  /* 0x0000000000007941 */ /* 0x000fea0003800200 */
.L_x_32771:
        /* <DEDUP_REMOVED lines=73> */
[----:B------:R-:W-:Y:S01]  /*4fb0*/  F2FP.F16.F32.PACK_AB R240, R241, R240 ;  /* 0x000000f0f1f0723e */ /* 0x000fe200000000ff */
[--C-:B------:R-:W-:Y:S01]  /*4fc0*/  FADD.FTZ R251, R190, -R247.reuse ;  /* 0x800000f7befb7221 */ /* 0x100fe20000010000 */
[----:B------:R-:W-:Y:S01]  /*4fd0*/  F2FP.F16.F32.PACK_AB R241, R250, R249 ;  /* 0x000000f9faf1723e */ /* 0x000fe200000000ff */
        /* <DEDUP_REMOVED lines=9> */
[----:B------:R-:W-:Y:S02]  /*5070*/  F2FP.F16.F32.PACK_AB R242, R250, R243 ;  /* 0x000000f3faf2723e */ /* 0x000fe400000000ff */
[----:B------:R-:W0:Y:S01]  /*5080*/  LDC.64 R250, c[0x0][0x428] ;  /* 0x00010a00fffa7b82 */ /* 0x000e220000000a00 */
[----:B------:R-:W-:Y:S01]  /*5090*/  F2FP.F16.F32.PACK_AB R243, R252, R249 ;  /* 0x000000f9fcf3723e */ /* 0x000fe200000000ff */
[C---:B0-----:R-:W-:Y:S01]  /*50a0*/  IMAD.WIDE.U32 R250, R2.reuse, 0x10, R250 ;  /* 0x0000001002fa7825 */ /* 0x041fe200078e00fa */
[----:B------:R-:W-:-:S04]  /*50b0*/  IADD3 R2, PT, PT, R2, 0x80, RZ ;  /* 0x0000008002027810 */ /* 0x000fc80007ffe0ff */
[----:B------:R0:W-:Y:S03]  /*50c0*/  STG.E.128 desc[UR6][R250.64], R240 ;  /* 0x000000f0fa007986 */ /* 0x0001e6000c101d06 */
.L_x_32775:
[----:B------:R-:W-:Y:S05]  /*50d0*/  BSYNC.RECONVERGENT B0 ;  /* 0x0000000000007941 */ /* 0x000fea0003800200 */
.L_x_32774:
        /* <DEDUP_REMOVED lines=35> */
.L_x_32777:
[----:B------:R-:W-:Y:S05]  /*5310*/  BSYNC.RECONVERGENT B0 ;  /* 0x0000000000007941 */ /* 0x000fea0003800200 */
.L_x_32776:
        /* <DEDUP_REMOVED lines=35> */
.L_x_32779:
[----:B------:R-:W-:Y:S05]  /*5550*/  BSYNC.RECONVERGENT B0 ;  /* 0x0000000000007941 */ /* 0x000fea0003800200 */
.L_x_32778:
        /* <DEDUP_REMOVED lines=34> */
.L_x_32781:
[----:B------:R-:W-:Y:S05]  /*5780*/  BSYNC.RECONVERGENT B0 ;  /* 0x0000000000007941 */ /* 0x000fea0003800200 */
.L_x_32780:
        /* <DEDUP_REMOVED lines=34> */
.L_x_32783:
[----:B------:R-:W-:Y:S05]  /*59b0*/  BSYNC.RECONVERGENT B0 ;  /* 0x0000000000007941 */ /* 0x000fea0003800200 */
.L_x_32782:
        /* <DEDUP_REMOVED lines=34> */
.L_x_32785:
[----:B------:R-:W-:Y:S05]  /*5be0*/  BSYNC.RECONVERGENT B0 ;  /* 0x0000000000007941 */ /* 0x000fea0003800200 */
.L_x_32784:
        /* <DEDUP_REMOVED lines=28> */
[----:B------:R-:W0:Y:S01]  /*5db0*/  LDC.64 R248, c[0x0][0x428] ;  /* 0x00010a00fff87b82 */ /* 0x000e220000000a00 */
[----:B------:R-:W-:Y:S02]  /*5dc0*/  F2FP.F16.F32.PACK_AB R241, R250, R241 ;  /* 0x000000f1faf1723e */ /* 0x000fe400000000ff */
[----:B------:R-:W-:Y:S01]  /*5dd0*/  F2FP.F16.F32.PACK_AB R240, R240, R251 ;  /* 0x000000fbf0f0723e */ /* 0x000fe200000000ff */
[----:B0-----:R-:W-:-:S05]  /*5de0*/  IMAD.WIDE.U32 R248, R2, 0x10, R248 ;  /* 0x0000001002f87825 */ /* 0x001fca00078e00f8 */
[----:B------:R0:W-:Y:S02]  /*5df0*/  STG.E.128 desc[UR6][R248.64], R240 ;  /* 0x000000f0f8007986 */ /* 0x0001e4000c101d06 */
.L_x_32786:
[----:B------:R-:W-:Y:S05]  /*5e00*/  BSYNC.RECONVERGENT B0 ;  /* 0x0000000000007941 */ /* 0x000fea0003800200 */
.L_x_32773:
[----:B01234-:R-:W0:Y:S01]  /*5e10*/  LDC.64 R240, c[0x0][0x380] ;  /* 0x0000e000fff07b82 */ /* 0x01fe220000000a00 */
[----:B------:R-:W-:Y:S01]  /*5e20*/  UPLOP3.LUT UP1, UPT, UPT, UPT, UP1, 0x40, 0x4 ;  /* 0x000000000004789c */ /* 0x000fe20003f2e810 */
[----:B0-----:R-:W-:-:S04]  /*5e30*/  IADD3 R244, PT, PT, R244, R240, RZ ;  /* 0x000000f0f4f47210 */ /* 0x001fc80007ffe0ff */
[----:B------:R-:W-:-:S13]  /*5e40*/  ISETP.GE.AND P0, PT, R244, R241, PT ;  /* 0x000000f1f400720c */ /* 0x000fda0003f06270 */
[----:B------:R-:W-:Y:S05]  /*5e50*/  @!P0 BRA `(.L_x_32787) ;  /* 0xffffffb000188947 */ /* 0x000fea000383ffff */
[----:B------:R-:W-:Y:S05]  /*5e60*/  EXIT ;  /* 0x000000000000794d */ /* 0x000fea0003800000 */
.L_x_32788:
        /* <DEDUP_REMOVED lines=9> */
.L_x_42409:


//--------------------- .text._ZN10layer_norm13ln_fwd_kernelINS_13Kernel_traitsIf6__halffS2_fjLj7168ELj1ELj1ELj4ELj16ENS_18Kernel_traits_baseILj7168EfS2_fS2_fjLj128EEEEELb0ELb1ELb1ELb1EEEvNS_9FwdParamsE --------------------------
	.section	.text._ZN10layer_norm13ln_fwd_kernelINS_13Kernel_traitsIf6__halffS2_fjLj7168ELj1ELj1ELj4ELj16ENS_18Kernel_traits_baseILj7168EfS2_fS2_fjLj128EEEEELb0ELb1ELb1ELb1EEEvNS_9FwdParamsE,"ax",@progbits
	.align	128
        .global         _ZN10layer_norm13ln_fwd_kernelINS_13Kernel_traitsIf6__halffS2_fjLj7168ELj1ELj1ELj4ELj16ENS_18Kernel_traits_baseILj7168EfS2_fS2_fjLj128EEEEELb0ELb1ELb1ELb1EEEvNS_9FwdParamsE
        .type           _ZN10layer_norm13ln_fwd_kernelINS_13Kernel_traitsIf6__halffS2_fjLj7168ELj1ELj1ELj4ELj16ENS_18Kernel_traits_baseILj7168EfS2_fS2_fjLj128EEEEELb0ELb1ELb1ELb1EEEvNS_9FwdParamsE,@function
        .size           _ZN10layer_norm13ln_fwd_kernelINS_13Kernel_traitsIf6__halffS2_fjLj7168ELj1ELj1ELj4ELj16ENS_18Kernel_traits_baseILj7168EfS2_fS2_fjLj128EEEEELb0ELb1ELb1ELb1EEEvNS_9FwdParamsE,(.L_x_42410 - _ZN10layer_norm13ln_fwd_kernelINS_13Kernel_traitsIf6__halffS2_fjLj7168ELj1ELj1ELj4ELj16ENS_18Kernel_traits_baseILj7168EfS2_fS2_fjLj128EEEEELb0ELb1ELb1ELb1EEEvNS_9FwdParamsE)
        .other          _ZN10layer_norm13ln_fwd_kernelINS_13Kernel_traitsIf6__halffS2_fjLj7168ELj1ELj1ELj4ELj16ENS_18Kernel_traits_baseILj7168EfS2_fS2_fjLj128EEEEELb0ELb1ELb1ELb1EEEvNS_9FwdParamsE,@"STO_CUDA_ENTRY STV_DEFAULT"
_ZN10layer_norm13ln_fwd_kernelINS_13Kernel_traitsIf6__halffS2_fjLj7168ELj1ELj1ELj4ELj16ENS_18Kernel_traits_baseILj7168EfS2_fS2_fjLj128EEEEELb0ELb1ELb1ELb1EEEvNS_9FwdParamsE:
.text._ZN10layer_norm13ln_fwd_kernelINS_13Kernel_traitsIf6__halffS2_fjLj7168ELj1ELj1ELj4ELj16ENS_18Kernel_traits_baseILj7168EfS2_fS2_fjLj128EEEEELb0ELb1ELb1ELb1EEEvNS_9FwdParamsE:
        /* <DEDUP_REMOVED lines=57> */
.L_x_32789:
        /* <DEDUP_REMOVED lines=60> */
.L_x_32790:
        /* <DEDUP_REMOVED lines=12> */
.L_x_32810:
        /* <DEDUP_REMOVED lines=37> */
[--C-:B0-----:R-:W-:Y:S02]  /*0a60*/  @P2 HADD2.F32 R2, -RZ, R177.reuse.H0_H0 ;  /* 0x200000b1ff022230 */ /* 0x101fe40000004100 */
[----:B------:R-:W-:Y:S02]  /*0a70*/  @P2 HADD2.F32 R4, -RZ, R176.H1_H1 ;  /* 0x300000b0ff042230 */ /* 0x000fe40000004100 */
[----:B------:R-:W-:Y:S01]  /*0a80*/  @P2 HADD2.F32 R6, -RZ, R177.H1_H1 ;  /* 0x300000b1ff062230 */ /* 0x000fe20000004100 */
[----:B------:R-:W0:Y:S01]  /*0a90*/  @P2 LDC R191, c[0x0][0x40c] ;  /* 0x00010300ffbf2b82 */ /* 0x000e220000000800 */
[----:B------:R-:W-:-:S07]  /*0aa0*/  @P2 HADD2.F32 R190, -RZ, R179.H0_H0 ;  /* 0x200000b3ffbe2230 */ /* 0x000fce0000004100 */
[----:B------:R-:W4:Y:S08]  /*0ab0*/  @P2 LDC R7, c[0x0][0x40c] ;  /* 0x00010300ff072b82 */ /* 0x000f300000000800 */
[----:B------:R-:W4:Y:S01]  /*0ac0*/  @P2 LDC R193, c[0x0][0x40c] ;  /* 0x00010300ffc12b82 */ /* 0x000f220000000800 */
[----:B-1----:R-:W-:Y:S01]  /*0ad0*/  @P2 FMUL.FTZ R3, R0, R5 ;  /* 0x0000000500032220 */ /* 0x002fe20000410000 */
[----:B------:R-:W-:-:S06]  /*0ae0*/  @P2 HADD2.F32 R0, -RZ, R178.H0_H0 ;  /* 0x200000b2ff002230 */ /* 0x000fcc0000004100 */
[----:B------:R-:W1:Y:S01]  /*0af0*/  @P2 LDC R195, c[0x0][0x40c] ;  /* 0x00010300ffc32b82 */ /* 0x000e620000000800 */
[----:B0-----:R-:W-:Y:S01]  /*0b00*/  @P2 FMUL.FTZ R5, R2, R191 ;  /* 0x000000bf02052220 */ /* 0x001fe20000410000 */
[----:B------:R-:W-:-:S06]  /*0b10*/  @P2 HADD2.F32 R2, -RZ, R178.H1_H1 ;  /* 0x300000b2ff022230 */ /* 0x000fcc0000004100 */
[----:B------:R-:W0:Y:S01]  /*0b20*/  @P2 LDC R197, c[0x0][0x40c] ;  /* 0x00010300ffc52b82 */ /* 0x000e220000000800 */
[----:B----4-:R-:W-:-:S07]  /*0b30*/  @P2 FMUL.FTZ R4, R4, R7 ;  /* 0x0000000704042220 */ /* 0x010fce0000410000 */
[----:B------:R-:W4:Y:S01]  /*0b40*/  @P2 LDC R199, c[0x0][0x40c] ;  /* 0x00010300ffc72b82 */ /* 0x000f220000000800 */
[----:B------:R-:W-:Y:S01]  /*0b50*/  @P2 FMUL.FTZ R6, R6, R193 ;  /* 0x000000c106062220 */ /* 0x000fe20000410000 */
[----:B-1----:R-:W-:Y:S01]  /*0b60*/  @P2 FMUL.FTZ R7, R0, R195 ;  /* 0x000000c300072220 */ /* 0x002fe20000410000 */
[----:B0-----:R-:W-:Y:S01]  /*0b70*/  @P2 FMUL.FTZ R2, R2, R197 ;  /* 0x000000c502022220 */ /* 0x001fe20000410000 */
[----:B----4-:R-:W-:Y:S01]  /*0b80*/  @P2 FMUL.FTZ R191, R190, R199 ;  /* 0x000000c7bebf2220 */ /* 0x010fe20000410000 */
        /* <DEDUP_REMOVED lines=16> */
[----:B------:R-:W-:-:S05]  /*0c90*/  HADD2.F32 R0, -RZ, R179.H1_H1 ;  /* 0x300000b3ff007230 */ /* 0x000fca0000004100 */
[----:B------:R-:W-:-:S04]  /*0ca0*/  FMUL.FTZ R0, R0, UR23 ;  /* 0x0000001700007c20 */ /* 0x000fc80008410000 */
[----:B------:R-:W-:Y:S01]  /*0cb0*/  FFMA.FTZ R235, R0, R127, R187 ;  /* 0x0000007f00eb7223 */ /* 0x000fe200000100bb */
[----:B------:R-:W-:Y:S06]  /*0cc0*/  BRA `(.L_x_32792) ;  /* 0x0000000000907947 */ /* 0x000fec0003800000 */
.L_x_32791:
[----:B------:R-:W0:Y:S01]  /*0cd0*/  @P1 LDC R3, c[0x0][0x40c] ;  /* 0x00010300ff031b82 */ /* 0x000e220000000800 */
[----:B-----5:R-:W-:Y:S01]  /*0ce0*/  @P1 HADD2.F32 R0, -RZ, R176.H0_H0 ;  /* 0x200000b0ff001230 */ /* 0x020fe20000004100 */
[----:B------:R-:W-:Y:S01]  /*0cf0*/  CS2R R236, SRZ ;  /* 0x0000000000ec7805 */ /* 0x000fe2000001ff00 */
[--C-:B------:R-:W-:Y:S01]  /*0d00*/  @P1 HADD2.F32 R2, -RZ, R177.reuse.H0_H0 ;  /* 0x200000b1ff021230 */ /* 0x100fe20000004100 */
        /* <DEDUP_REMOVED lines=10> */
[----:B------:R-:W-:-:S03]  /*0db0*/  @P1 HADD2.F32 R0, -RZ, R176.H1_H1 ;  /* 0x300000b0ff001230 */ /* 0x000fc60000004100 */
[----:B------:R-:W-:-:S03]  /*0dc0*/  @P1 FMUL.FTZ R236, R3, R120 ;  /* 0x0000007803ec1220 */ /* 0x000fc60000410000 */
[----:B------:R-:W0:Y:S01]  /*0dd0*/  @P1 LDC R193, c[0x0][0x40c] ;  /* 0x00010300ffc11b82 */ /* 0x000e220000000800 */
[----:B-1----:R-:W-:Y:S01]  /*0de0*/  @P1 FMUL.FTZ R0, R0, R5 ;  /* 0x0000000500001220 */ /* 0x002fe20000410000 */
[----:B------:R-:W-:-:S03]  /*0df0*/  @P1 HADD2.F32 R5, -RZ, R179.H1_H1 ;  /* 0x300000b3ff051230 */ /* 0x000fc60000004100 */
[----:B------:R-:W-:-:S03]  /*0e00*/  @P1 FMUL.FTZ R237, R0, R121 ;  /* 0x0000007900ed1220 */ /* 0x000fc60000410000 */
[----:B------:R-:W1:Y:S01]  /*0e10*/  @P1 LDC R195, c[0x0][0x40c] ;  /* 0x00010300ffc31b82 */ /* 0x000e620000000800 */
[----:B--2---:R-:W-:Y:S01]  /*0e20*/  @P1 FMUL.FTZ R7, R2, R7 ;  /* 0x0000000702071220 */ /* 0x004fe20000410000 */
[----:B------:R-:W-:-:S03]  /*0e30*/  @P1 HADD2.F32 R2, -RZ, R179.H0_H0 ;  /* 0x200000b3ff021230 */ /* 0x000fc60000004100 */
        /* <DEDUP_REMOVED lines=13> */
.L_x_32792:
        /* <DEDUP_REMOVED lines=29> */
[----:B------:R-:W-:-:S06]  /*10e0*/  MOV R5, R181 ;  /* 0x000000b500057202 */ /* 0x000fcc0000000f00 */
[----:B------:R-:W0:Y:S01]  /*10f0*/  @P2 LDC R199, c[0x0][0x40c] ;  /* 0x00010300ffc72b82 */ /* 0x000e220000000800 */
[----:B-1----:R-:W-:Y:S01]  /*1100*/  @P2 FMUL.FTZ R0, R4, R193 ;  /* 0x000000c104002220 */ /* 0x002fe20000410000 */
[----:B------:R-:W-:Y:S01]  /*1110*/  @P2 HADD2.F32 R193, -RZ, R179.H0_H0 ;  /* 0x200000b3ffc12230 */ /* 0x000fe20000004100 */
[----:B------:R-:W-:Y:S01]  /*1120*/  MOV R4, R180 ;  /* 0x000000b400047202 */ /* 0x000fe20000000f00 */
[----:B------:R-:W-:Y:S01]  /*1130*/  @P2 FFMA.FTZ R4, R7, R128, R180 ;  /* 0x0000008007042223 */ /* 0x000fe200000100b4 */
[----:B------:R-:W-:Y:S01]  /*1140*/  MOV R7, R183 ;  /* 0x000000b700077202 */ /* 0x000fe20000000f00 */
[----:B------:R-:W-:Y:S02]  /*1150*/  @P2 FFMA.FTZ R5, R0, R129, R181 ;  /* 0x0000008100052223 */ /* 0x000fe400000100b5 */
[----:B------:R-:W1:Y:S01]  /*1160*/  @P2 LDC R201, c[0x0][0x40c] ;  /* 0x00010300ffc92b82 */ /* 0x000e620000000800 */
[----:B--2---:R-:W-:Y:S01]  /*1170*/  @P2 FMUL.FTZ R195, R6, R195 ;  /* 0x000000c306c32220 */ /* 0x004fe20000410000 */
[----:B------:R-:W-:-:S06]  /*1180*/  @P2 HADD2.F32 R6, -RZ, R178.H0_H0 ;  /* 0x200000b2ff062230 */ /* 0x000fcc0000004100 */
[----:B------:R-:W2:Y:S01]  /*1190*/  @P2 LDC R194, c[0x0][0x40c] ;  /* 0x00010300ffc22b82 */ /* 0x000ea20000000800 */
[----:B---3--:R-:W-:-:S04]  /*11a0*/  @P2 FMUL.FTZ R190, R190, R197 ;  /* 0x000000c5bebe2220 */ /* 0x008fc80000410000 */
[----:B------:R-:W-:Y:S01]  /*11b0*/  @P2 FFMA.FTZ R7, R190, R131, R183 ;  /* 0x00000083be072223 */ /* 0x000fe200000100b7 */
[----:B0-----:R-:W-:Y:S01]  /*11c0*/  @P2 FMUL.FTZ R199, R6, R199 ;  /* 0x000000c706c72220 */ /* 0x001fe20000410000 */
[----:B------:R-:W-:Y:S01]  /*11d0*/  MOV R6, R182 ;  /* 0x000000b600067202 */ /* 0x000fe20000000f00 */
[----:B------:R-:W-:Y:S02]  /*11e0*/  @P2 FFMA.FTZ R6, R195, R130, R182 ;  /* 0x00000082c3062223 */ /* 0x000fe400000100b6 */
[----:B------:R-:W-:Y:S01]  /*11f0*/  @P2 FFMA.FTZ R228, R199, R132, R184 ;  /* 0x00000084c7e42223 */ /* 0x000fe200000100b8 */
[----:B-1----:R-:W-:-:S04]  /*1200*/  @P2 FMUL.FTZ R192, R192, R201 ;  /* 0x000000c9c0c02220 */ /* 0x002fc80000410000 */
[----:B------:R-:W-:Y:S01]  /*1210*/  @P2 FFMA.FTZ R229, R192, R133, R185 ;  /* 0x00000085c0e52223 */ /* 0x000fe200000100b9 */
[----:B--2---:R-:W-:-:S04]  /*1220*/  @P2 FMUL.FTZ R193, R193, R194 ;  /* 0x000000c2c1c12220 */ /* 0x004fc80000410000 */
[----:B------:R-:W-:Y:S01]  /*1230*/  @P2 FFMA.FTZ R230, R193, R134, R186 ;  /* 0x00000086c1e62223 */ /* 0x000fe200000100ba */
[----:B------:R-:W-:Y:S06]  /*1240*/  @!P2 BRA `(.L_x_32794) ;  /* 0x0000000000a4a947 */ /* 0x000fec0003800000 */
[----:B------:R-:W-:-:S05]  /*1250*/  HADD2.F32 R0, -RZ, R179.H1_H1 ;  /* 0x300000b3ff007230 */ /* 0x000fca0000004100 */
[----:B------:R-:W-:-:S04]  /*1260*/  FMUL.FTZ R0, R0, UR23 ;  /* 0x0000001700007c20 */ /* 0x000fc80008410000 */
[----:B------:R-:W-:Y:S01]  /*1270*/  FFMA.FTZ R231, R0, R135, R187 ;  /* 0x0000008700e77223 */ /* 0x000fe200000100bb */
[----:B------:R-:W-:Y:S06]  /*1280*/  BRA `(.L_x_32794) ;  /* 0x0000000000947947 */ /* 0x000fec0003800000 */
.L_x_32793:
[----:B0-----:R-:W0:Y:S01]  /*1290*/  @P1 LDC R5, c[0x0][0x40c] ;  /* 0x00010300ff051b82 */ /* 0x001e220000000800 */
[----:B-----5:R-:W-:Y:S01]  /*12a0*/  @P1 HADD2.F32 R0, -RZ, R176.H0_H0 ;  /* 0x200000b0ff001230 */ /* 0x020fe20000004100 */
[----:B------:R-:W-:Y:S01]  /*12b0*/  CS2R R228, SRZ ;  /* 0x0000000000e47805 */ /* 0x000fe2000001ff00 */
[--C-:B------:R-:W-:Y:S01]  /*12c0*/  @P1 HADD2.F32 R192, -RZ, R178.reuse.H0_H0 ;  /* 0x200000b2ffc01230 */ /* 0x100fe20000004100 */
[----:B------:R-:W-:Y:S01]  /*12d0*/  CS2R R230, SRZ ;  /* 0x0000000000e67805 */ /* 0x000fe2000001ff00 */
[----:B------:R-:W-:Y:S02]  /*12e0*/  @P1 HADD2.F32 R4, -RZ, R177.H0_H0 ;  /* 0x200000b1ff041230 */ /* 0x000fe40000004100 */
[----:B------:R-:W-:Y:S01]  /*12f0*/  @P1 HADD2.F32 R194, -RZ, R178.H1_H1 ;  /* 0x300000b2ffc21230 */ /* 0x000fe20000004100 */
[----:B------:R-:W1:Y:S08]  /*1300*/  @P1 LDC R193, c[0x0][0x40c] ;  /* 0x00010300ffc11b82 */ /* 0x000e700000000800 */
[----:B------:R-:W2:Y:S08]  /*1310*/  @P1 LDC R197, c[0x0][0x40c] ;  /* 0x00010300ffc51b82 */ /* 0x000eb00000000800 */
[----:B------:R-:W3:Y:S01]  /*1320*/  @P1 LDC R195, c[0x0][0x40c] ;  /* 0x00010300ffc31b82 */ /* 0x000ee20000000800 */
[----:B0-----:R-:W-:Y:S01]  /*1330*/  @P1 FMUL.FTZ R7, R0, R5 ;  /* 0x0000000500071220 */ /* 0x001fe20000410000 */
[----:B------:R-:W-:-:S02]  /*1340*/  @P1 HADD2.F32 R0, -RZ, R176.H1_H1 ;  /* 0x300000b0ff001230 */ /* 0x000fc40000004100 */
[----:B------:R-:W-:-:S04]  /*1350*/  @P1 HADD2.F32 R5, -RZ, R177.H1_H1 ;  /* 0x300000b1ff051230 */ /* 0x000fc80000004100 */
[----:B------:R-:W0:Y:S01]  /*1360*/  @P1 LDC R6, c[0x0][0x40c] ;  /* 0x00010300ff061b82 */ /* 0x000e220000000800 */
[----:B-1----:R-:W-:Y:S01]  /*1370*/  @P1 FMUL.FTZ R0, R0, R193 ;  /* 0x000000c100001220 */ /* 0x002fe20000410000 */
[----:B------:R-:W-:-:S06]  /*1380*/  @P1 HADD2.F32 R193, -RZ, R179.H1_H1 ;  /* 0x300000b3ffc11230 */ /* 0x000fcc0000004100 */
[----:B------:R-:W1:Y:S01]  /*1390*/  @P1 LDC R199, c[0x0][0x40c] ;  /* 0x00010300ffc71b82 */ /* 0x000e620000000800 */
[----:B--2---:R-:W-:Y:S01]  /*13a0*/  @P1 FMUL.FTZ R197, R192, R197 ;  /* 0x000000c5c0c51220 */ /* 0x004fe20000410000 */
[----:B------:R-:W-:-:S03]  /*13b0*/  @P1 HADD2.F32 R192, -RZ, R179.H0_H0 ;  /* 0x200000b3ffc01230 */ /* 0x000fc60000004100 */
[----:B------:R-:W-:-:S03]  /*13c0*/  @P1 FMUL.FTZ R228, R197, R132 ;  /* 0x00000084c5e41220 */ /* 0x000fc60000410000 */
[----:B------:R-:W2:Y:S01]  /*13d0*/  @P1 LDC R201, c[0x0][0x40c] ;  /* 0x00010300ffc91b82 */ /* 0x000ea20000000800 */
[----:B---3--:R-:W-:-:S07]  /*13e0*/  @P1 FMUL.FTZ R195, R4, R195 ;  /* 0x000000c304c31220 */ /* 0x008fce0000410000 */
[----:B------:R-:W3:Y:S01]  /*13f0*/  @P1 LDC R196, c[0x0][0x40c] ;  /* 0x00010300ffc41b82 */ /* 0x000ee20000000800 */
[----:B0-----:R-:W-:Y:S01]  /*1400*/  @P1 FMUL.FTZ R190, R5, R6 ;  /* 0x0000000605be1220 */ /* 0x001fe20000410000 */
[----:B------:R-:W-:Y:S01]  /*1410*/  CS2R R4, SRZ ;  /* 0x0000000000047805 */ /* 0x000fe2000001ff00 */
[----:B------:R-:W-:Y:S02]  /*1420*/  HFMA2 R6, -RZ, RZ, 0, 0 ;  /* 0x00000000ff067431 */ /* 0x000fe400000001ff */
[----:B------:R-:W-:Y:S01]  /*1430*/  @P1 FMUL.FTZ R4, R7, R128 ;  /* 0x0000008007041220 */ /* 0x000fe20000410000 */
[----:B------:R-:W-:Y:S01]  /*1440*/  MOV R7, RZ ;  /* 0x000000ff00077202 */ /* 0x000fe20000000f00 */
[----:B------:R-:W-:Y:S01]  /*1450*/  @P1 FMUL.FTZ R5, R0, R129 ;  /* 0x0000008100051220 */ /* 0x000fe20000410000 */
[----:B------:R-:W-:Y:S01]  /*1460*/  @P1 FMUL.FTZ R6, R195, R130 ;  /* 0x00000082c3061220 */ /* 0x000fe20000410000 */
[----:B-1----:R-:W-:Y:S01]  /*1470*/  @P1 FMUL.FTZ R194, R194, R199 ;  /* 0x000000c7c2c21220 */ /* 0x002fe20000410000 */
[----:B------:R-:W-:-:S03]  /*1480*/  @P1 FMUL.FTZ R7, R190, R131 ;  /* 0x00000083be071220 */ /* 0x000fc60000410000 */
[----:B------:R-:W-:Y:S01]  /*1490*/  @P1 FMUL.FTZ R229, R194, R133 ;  /* 0x00000085c2e51220 */ /* 0x000fe20000410000 */
[----:B--2---:R-:W-:-:S04]  /*14a0*/  @P1 FMUL.FTZ R201, R192, R201 ;  /* 0x000000c9c0c91220 */ /* 0x004fc80000410000 */
[----:B------:R-:W-:Y:S01]  /*14b0*/  @P1 FMUL.FTZ R230, R201, R134 ;  /* 0x00000086c9e61220 */ /* 0x000fe20000410000 */
[----:B---3--:R-:W-:-:S04]  /*14c0*/  @P1 FMUL.FTZ R196, R193, R196 ;  /* 0x000000c4c1c41220 */ /* 0x008fc80000410000 */
[----:B------:R-:W-:-:S07]  /*14d0*/  @P1 FMUL.FTZ R231, R196, R135 ;  /* 0x00000087c4e71220 */ /* 0x000fce0000410000 */
.L_x_32794:
        /* <DEDUP_REMOVED lines=27> */
[----:B------:R-:W1:Y:S08]  /*1690*/  @P2 LDC R195, c[0x0][0x40c] ;  /* 0x00010300ffc32b82 */ /* 0x000e700000000800 */
[----:B------:R-:W2:Y:S08]  /*16a0*/  @P2 LDC R197, c[0x0][0x40c] ;  /* 0x00010300ffc52b82 */ /* 0x000eb00000000800 */
[----:B------:R-:W3:Y:S01]  /*16b0*/  @P2 LDC R199, c[0x0][0x40c] ;  /* 0x00010300ffc72b82 */ /* 0x000ee20000000800 */
[----:B0-----:R-:W-:Y:S01]  /*16c0*/  @P2 FMUL.FTZ R191, R0, R191 ;  /* 0x000000bf00bf2220 */ /* 0x001fe20000410000 */
[----:B------:R-:W-:-:S03]  /*16d0*/  @P2 HADD2.F32 R0, -RZ, R178.H0_H0 ;  /* 0x200000b2ff002230 */ /* 0x000fc60000004100 */
[----:B------:R-:W-:-:S03]  /*16e0*/  @P2 FFMA.FTZ R224, R191, R136, R180 ;  /* 0x00000088bfe02223 */ /* 0x000fc600000100b4 */
[----:B------:R-:W0:Y:S01]  /*16f0*/  @P2 LDC R201, c[0x0][0x40c] ;  /* 0x00010300ffc92b82 */ /* 0x000e220000000800 */
[----:B-1----:R-:W-:Y:S01]  /*1700*/  @P2 FMUL.FTZ R190, R190, R195 ;  /* 0x000000c3bebe2220 */ /* 0x002fe20000410000 */
[----:B------:R-:W-:-:S03]  /*1710*/  @P2 HADD2.F32 R195, -RZ, R179.H0_H0 ;  /* 0x200000b3ffc32230 */ /* 0x000fc60000004100 */
[----:B------:R-:W-:-:S03]  /*1720*/  @P2 FFMA.FTZ R225, R190, R137, R181 ;  /* 0x00000089bee12223 */ /* 0x000fc600000100b5 */
[----:B------:R-:W1:Y:S01]  /*1730*/  @P2 LDC R203, c[0x0][0x40c] ;  /* 0x00010300ffcb2b82 */ /* 0x000e620000000800 */
[----:B--2---:R-:W-:Y:S01]  /*1740*/  @P2 FMUL.FTZ R197, R192, R197 ;  /* 0x000000c5c0c52220 */ /* 0x004fe20000410000 */
[----:B------:R-:W-:-:S03]  /*1750*/  @P2 HADD2.F32 R192, -RZ, R178.H1_H1 ;  /* 0x300000b2ffc02230 */ /* 0x000fc60000004100 */
        /* <DEDUP_REMOVED lines=15> */
.L_x_32795:
[----:B-1----:R-:W0:Y:S01]  /*1850*/  @P1 LDC R191, c[0x0][0x40c] ;  /* 0x00010300ffbf1b82 */ /* 0x002e220000000800 */
[----:B-----5:R-:W-:Y:S01]  /*1860*/  @P1 HADD2.F32 R0, -RZ, R176.H0_H0 ;  /* 0x200000b0ff001230 */ /* 0x020fe20000004100 */
[----:B------:R-:W-:Y:S01]  /*1870*/  CS2R R224, SRZ ;  /* 0x0000000000e07805 */ /* 0x000fe2000001ff00 */
[--C-:B------:R-:W-:Y:S01]  /*1880*/  @P1 HADD2.F32 R190, -RZ, R177.reuse.H0_H0 ;  /* 0x200000b1ffbe1230 */ /* 0x100fe20000004100 */
[----:B------:R-:W-:Y:S01]  /*1890*/  CS2R R226, SRZ ;  /* 0x0000000000e27805 */ /* 0x000fe2000001ff00 */
[--C-:B------:R-:W-:Y:S01]  /*18a0*/  @P1 HADD2.F32 R194, -RZ, R178.reuse.H0_H0 ;  /* 0x200000b2ffc21230 */ /* 0x100fe20000004100 */
[----:B------:R-:W-:Y:S01]  /*18b0*/  CS2R R220, SRZ ;  /* 0x0000000000dc7805 */ /* 0x000fe2000001ff00 */
[----:B------:R-:W-:Y:S01]  /*18c0*/  @P1 HADD2.F32 R192, -RZ, R177.H1_H1 ;  /* 0x300000b1ffc01230 */ /* 0x000fe20000004100 */
        /* <DEDUP_REMOVED lines=10> */
[----:B------:R-:W-:-:S03]  /*1970*/  @P1 HADD2.F32 R190, -RZ, R179.H0_H0 ;  /* 0x200000b3ffbe1230 */ /* 0x000fc60000004100 */
[----:B------:R-:W-:-:S03]  /*1980*/  @P1 FMUL.FTZ R226, R197, R138 ;  /* 0x0000008ac5e21220 */ /* 0x000fc60000410000 */
[----:B------:R-:W1:Y:S01]  /*1990*/  @P1 LDC R203, c[0x0][0x40c] ;  /* 0x00010300ffcb1b82 */ /* 0x000e620000000800 */
[----:B--2---:R-:W-:Y:S01]  /*19a0*/  @P1 FMUL.FTZ R201, R194, R201 ;  /* 0x000000c9c2c91220 */ /* 0x004fe20000410000 */
[----:B------:R-:W-:-:S03]  /*19b0*/  @P1 HADD2.F32 R194, -RZ, R179.H1_H1 ;  /* 0x300000b3ffc21230 */ /* 0x000fc60000004100 */
        /* <DEDUP_REMOVED lines=13> */
.L_x_32796:
        /* <DEDUP_REMOVED lines=55> */
.L_x_32797:
        /* <DEDUP_REMOVED lines=36> */
.L_x_32798:
        /* <DEDUP_REMOVED lines=23> */
[----:B------:R-:W-:Y:S02]  /*21b0*/  @P2 HADD2.F32 R190, -RZ, R176.H1_H1 ;  /* 0x300000b0ffbe2230 */ /* 0x000fe40000004100 */
        /* <DEDUP_REMOVED lines=17> */
[----:B---3--:R-:W-:Y:S01]  /*22d0*/  @P2 FMUL.FTZ R194, R194, R197 ;  /* 0x000000c5c2c22220 */ /* 0x008fe20000410000 */
[----:B0-----:R-:W-:-:S04]  /*22e0*/  @P2 FMUL.FTZ R199, R0, R199 ;  /* 0x000000c700c72220 */ /* 0x001fc80000410000 */
[----:B------:R-:W-:Y:S01]  /*22f0*/  @P2 FFMA.FTZ R216, R199, R156, R184 ;  /* 0x0000009cc7d82223 */ /* 0x000fe200000100b8 */
[----:B-1----:R-:W-:Y:S01]  /*2300*/  @P2 FMUL.FTZ R192, R192, R203 ;  /* 0x000000cbc0c02220 */ /* 0x002fe20000410000 */
[----:B------:R-:W-:Y:S01]  /*2310*/  MOV R203, R183 ;  /* 0x000000b700cb7202 */ /* 0x000fe20000000f00 */
[----:B------:R-:W-:Y:S02]  /*2320*/  @P2 FFMA.FTZ R203, R194, R155, R183 ;  /* 0x0000009bc2cb2223 */ /* 0x000fe400000100b7 */
        /* <DEDUP_REMOVED lines=8> */
.L_x_32799:
[----:B-1----:R-:W0:Y:S01]  /*23b0*/  @P1 LDC R191, c[0x0][0x40c] ;  /* 0x00010300ffbf1b82 */ /* 0x002e220000000800 */
[----:B-----5:R-:W-:Y:S01]  /*23c0*/  @P1 HADD2.F32 R0, -RZ, R176.H0_H0 ;  /* 0x200000b0ff001230 */ /* 0x020fe20000004100 */
[----:B------:R-:W-:Y:S01]  /*23d0*/  CS2R R216, SRZ ;  /* 0x0000000000d87805 */ /* 0x000fe2000001ff00 */
[--C-:B------:R-:W-:Y:S01]  /*23e0*/  @P1 HADD2.F32 R190, -RZ, R177.reuse.H0_H0 ;  /* 0x200000b1ffbe1230 */ /* 0x100fe20000004100 */
[----:B------:R-:W-:Y:S01]  /*23f0*/  CS2R R218, SRZ ;  /* 0x0000000000da7805 */ /* 0x000fe2000001ff00 */
[--C-:B------:R-:W-:Y:S02]  /*2400*/  @P1 HADD2.F32 R194, -RZ, R178.reuse.H0_H0 ;  /* 0x200000b2ffc21230 */ /* 0x100fe40000004100 */
[----:B------:R-:W-:Y:S02]  /*2410*/  HFMA2 R202, -RZ, RZ, 0, 0 ;  /* 0x00000000ffca7431 */ /* 0x000fe400000001ff */
[----:B------:R-:W-:Y:S01]  /*2420*/  @P1 HADD2.F32 R192, -RZ, R177.H1_H1 ;  /* 0x300000b1ffc01230 */ /* 0x000fe20000004100 */
[----:B------:R-:W1:Y:S01]  /*2430*/  @P1 LDC R195, c[0x0][0x40c] ;  /* 0x00010300ffc31b82 */ /* 0x000e620000000800 */
[----:B------:R-:W-:-:S07]  /*2440*/  @P1 HADD2.F32 R196, -RZ, R178.H1_H1 ;  /* 0x300000b2ffc41230 */ /* 0x000fce0000004100 */
[----:B------:R-:W2:Y:S08]  /*2450*/  @P1 LDC R199, c[0x0][0x40c] ;  /* 0x00010300ffc71b82 */ /* 0x000eb00000000800 */
[----:B------:R-:W3:Y:S01]  /*2460*/  @P1 LDC R193, c[0x0][0x40c] ;  /* 0x00010300ffc11b82 */ /* 0x000ee20000000800 */
[----:B0-----:R-:W-:Y:S01]  /*2470*/  @P1 FMUL.FTZ R191, R0, R191 ;  /* 0x000000bf00bf1220 */ /* 0x001fe20000410000 */
[----:B------:R-:W-:-:S06]  /*2480*/  @P1 HADD2.F32 R0, -RZ, R176.H1_H1 ;  /* 0x300000b0ff001230 */ /* 0x000fcc0000004100 */
        /* <DEDUP_REMOVED lines=9> */
[----:B---3--:R-:W-:-:S07]  /*2520*/  @P1 FMUL.FTZ R0, R0, R193 ;  /* 0x000000c100001220 */ /* 0x008fce0000410000 */
[----:B------:R-:W3:Y:S01]  /*2530*/  @P1 LDC R205, c[0x0][0x40c] ;  /* 0x00010300ffcd1b82 */ /* 0x000ee20000000800 */
[----:B0-----:R-:W-:Y:S01]  /*2540*/  @P1 FMUL.FTZ R192, R192, R197 ;  /* 0x000000c5c0c01220 */ /* 0x001fe20000410000 */
[----:B-1----:R-:W-:Y:S01]  /*2550*/  @P1 FMUL.FTZ R196, R196, R201 ;  /* 0x000000c9c4c41220 */ /* 0x002fe20000410000 */
[----:B------:R-:W-:Y:S02]  /*2560*/  CS2R R200, SRZ ;  /* 0x0000000000c87805 */ /* 0x000fe4000001ff00 */
[----:B------:R-:W-:Y:S01]  /*2570*/  @P1 FMUL.FTZ R200, R191, R152 ;  /* 0x00000098bfc81220 */ /* 0x000fe20000410000 */
[----:B------:R-:W-:Y:S01]  /*2580*/  @P1 FMUL.FTZ R201, R0, R153 ;  /* 0x0000009900c91220 */ /* 0x000fe20000410000 */
[----:B------:R-:W-:Y:S01]  /*2590*/  @P1 FMUL.FTZ R217, R196, R157 ;  /* 0x0000009dc4d91220 */ /* 0x000fe20000410000 */
[----:B--2---:R-:W-:Y:S01]  /*25a0*/  @P1 FMUL.FTZ R193, R190, R203 ;  /* 0x000000cbbec11220 */ /* 0x004fe20000410000 */
[----:B------:R-:W-:Y:S01]  /*25b0*/  MOV R203, RZ ;  /* 0x000000ff00cb7202 */ /* 0x000fe20000000f00 */
[----:B------:R-:W-:-:S02]  /*25c0*/  @P1 FMUL.FTZ R203, R192, R155 ;  /* 0x0000009bc0cb1220 */ /* 0x000fc40000410000 */
[----:B------:R-:W-:Y:S01]  /*25d0*/  @P1 FMUL.FTZ R218, R193, R158 ;  /* 0x0000009ec1da1220 */ /* 0x000fe20000410000 */
[----:B---3--:R-:W-:-:S04]  /*25e0*/  @P1 FMUL.FTZ R194, R194, R205 ;  /* 0x000000cdc2c21220 */ /* 0x008fc80000410000 */
[----:B------:R-:W-:-:S07]  /*25f0*/  @P1 FMUL.FTZ R219, R194, R159 ;  /* 0x0000009fc2db1220 */ /* 0x000fce0000410000 */
.L_x_32800:
        /* <DEDUP_REMOVED lines=20> */
[--C-:B------:R-:W-:Y:S02]  /*2740*/  @P2 HADD2.F32 R0, -RZ, R176.reuse.H0_H0 ;  /* 0x200000b0ff002230 */ /* 0x100fe40000004100 */
[----:B------:R-:W-:Y:S02]  /*2750*/  @P2 HADD2.F32 R190, -RZ, R176.H1_H1 ;  /* 0x300000b0ffbe2230 */ /* 0x000fe40000004100 */
[----:B------:R-:W-:-:S03]  /*2760*/  @P2 HADD2.F32 R192, -RZ, R177.H1_H1 ;  /* 0x300000b1ffc02230 */ /* 0x000fc60000004100 */
        /* <DEDUP_REMOVED lines=9> */
[----:B------:R-:W-:Y:S01]  /*2800*/  @P2 FFMA.FTZ R205, R190, R161, R181 ;  /* 0x000000a1becd2223 */ /* 0x000fe200000100b5 */
[----:B------:R-:W-:Y:S02]  /*2810*/  @P2 HADD2.F32 R190, -RZ, R179.H0_H0 ;  /* 0x200000b3ffbe2230 */ /* 0x000fe40000004100 */
[----:B------:R-:W1:Y:S01]  /*2820*/  @P2 LDC R199, c[0x0][0x40c] ;  /* 0x00010300ffc72b82 */ /* 0x000e620000000800 */
[----:B--2---:R-:W-:Y:S01]  /*2830*/  @P2 FMUL.FTZ R195, R0, R195 ;  /* 0x000000c300c32220 */ /* 0x004fe20000410000 */
[----:B------:R-:W-:-:S03]  /*2840*/  @P2 HADD2.F32 R0, -RZ, R178.H1_H1 ;  /* 0x300000b2ff002230 */ /* 0x000fc60000004100 */
[----:B------:R-:W-:Y:S01]  /*2850*/  @P2 FFMA.FTZ R206, R195, R162, R182 ;  /* 0x000000a2c3ce2223 */ /* 0x000fe200000100b6 */
[----:B------:R-:W-:Y:S02]  /*2860*/  MOV R195, R187 ;  /* 0x000000bb00c37202 */ /* 0x000fe40000000f00 */
[----:B------:R-:W2:Y:S01]  /*2870*/  @P2 LDC R241, c[0x0][0x40c] ;  /* 0x00010300fff12b82 */ /* 0x000ea20000000800 */
[----:B---3--:R-:W-:-:S04]  /*2880*/  @P2 FMUL.FTZ R192, R192, R197 ;  /* 0x000000c5c0c02220 */ /* 0x008fc80000410000 */
[----:B------:R-:W-:Y:S01]  /*2890*/  @P2 FFMA.FTZ R207, R192, R163, R183 ;  /* 0x000000a3c0cf2223 */ /* 0x000fe200000100b7 */
[----:B------:R-:W-:Y:S01]  /*28a0*/  MOV R192, R184 ;  /* 0x000000b800c07202 */ /* 0x000fe20000000f00 */
[----:B0-----:R-:W-:Y:S01]  /*28b0*/  @P2 FMUL.FTZ R197, R193, R194 ;  /* 0x000000c2c1c52220 */ /* 0x001fe20000410000 */
[----:B------:R-:W-:Y:S02]  /*28c0*/  MOV R193, R185 ;  /* 0x000000b900c17202 */ /* 0x000fe40000000f00 */
[----:B------:R-:W-:Y:S01]  /*28d0*/  MOV R194, R186 ;  /* 0x000000ba00c27202 */ /* 0x000fe20000000f00 */
        /* <DEDUP_REMOVED lines=10> */
.L_x_32801:
[----:B--2---:R-:W0:Y:S01]  /*2980*/  @P1 LDC R191, c[0x0][0x40c] ;  /* 0x00010300ffbf1b82 */ /* 0x004e220000000800 */
[--C-:B-----5:R-:W-:Y:S01]  /*2990*/  @P1 HADD2.F32 R0, -RZ, R176.reuse.H0_H0 ;  /* 0x200000b0ff001230 */ /* 0x120fe20000004100 */
[----:B------:R-:W-:Y:S01]  /*29a0*/  CS2R R204, SRZ ;  /* 0x0000000000cc7805 */ /* 0x000fe2000001ff00 */
[----:B------:R-:W-:Y:S01]  /*29b0*/  @P1 HADD2.F32 R190, -RZ, R176.H1_H1 ;  /* 0x300000b0ffbe1230 */ /* 0x000fe20000004100 */
[----:B------:R-:W-:Y:S01]  /*29c0*/  CS2R R206, SRZ ;  /* 0x0000000000ce7805 */ /* 0x000fe2000001ff00 */
[----:B------:R-:W-:Y:S02]  /*29d0*/  @P1 HADD2.F32 R194, -RZ, R179.H1_H1 ;  /* 0x300000b3ffc21230 */ /* 0x000fe40000004100 */
[----:B------:R-:W-:Y:S01]  /*29e0*/  HFMA2 R192, -RZ, RZ, 0, 0 ;  /* 0x00000000ffc07431 */ /* 0x000fe200000001ff */
[----:B------:R-:W1:Y:S08]  /*29f0*/  @P1 LDC R193, c[0x0][0x40c] ;  /* 0x00010300ffc11b82 */ /* 0x000e700000000800 */
[----:B------:R-:W2:Y:S08]  /*2a00*/  @P1 LDC R195, c[0x0][0x40c] ;  /* 0x00010300ffc31b82 */ /* 0x000eb00000000800 */
[----:B------:R-:W3:Y:S01]  /*2a10*/  @P1 LDC R197, c[0x0][0x40c] ;  /* 0x00010300ffc51b82 */ /* 0x000ee20000000800 */
[----:B0-----:R-:W-:Y:S01]  /*2a20*/  @P1 FMUL.FTZ R191, R0, R191 ;  /* 0x000000bf00bf1220 */ /* 0x001fe20000410000 */
[----:B------:R-:W-:-:S03]  /*2a30*/  @P1 HADD2.F32 R0, -RZ, R177.H0_H0 ;  /* 0x200000b1ff001230 */ /* 0x000fc60000004100 */
[----:B------:R-:W-:-:S03]  /*2a40*/  @P1 FMUL.FTZ R204, R191, R160 ;  /* 0x000000a0bfcc1220 */ /* 0x000fc60000410000 */
[----:B------:R-:W0:Y:S01]  /*2a50*/  @P1 LDC R199, c[0x0][0x40c] ;  /* 0x00010300ffc71b82 */ /* 0x000e220000000800 */
[----:B-1----:R-:W-:-:S04]  /*2a60*/  @P1 FMUL.FTZ R190, R190, R193 ;  /* 0x000000c1bebe1220 */ /* 0x002fc80000410000 */
[----:B------:R-:W-:Y:S01]  /*2a70*/  @P1 FMUL.FTZ R205, R190, R161 ;  /* 0x000000a1becd1220 */ /* 0x000fe20000410000 */
[----:B------:R-:W-:Y:S02]  /*2a80*/  @P1 HADD2.F32 R190, -RZ, R178.H0_H0 ;  /* 0x200000b2ffbe1230 */ /* 0x000fe40000004100 */
[----:B------:R-:W1:Y:S01]  /*2a90*/  @P1 LDC R191, c[0x0][0x40c] ;  /* 0x00010300ffbf1b82 */ /* 0x000e620000000800 */
[----:B--2---:R-:W-:Y:S01]  /*2aa0*/  @P1 FMUL.FTZ R195, R0, R195 ;  /* 0x000000c300c31220 */ /* 0x004fe20000410000 */
[----:B------:R-:W-:-:S03]  /*2ab0*/  @P1 HADD2.F32 R0, -RZ, R177.H1_H1 ;  /* 0x300000b1ff001230 */ /* 0x000fc60000004100 */
[----:B------:R-:W-:-:S03]  /*2ac0*/  @P1 FMUL.FTZ R206, R195, R162 ;  /* 0x000000a2c3ce1220 */ /* 0x000fc60000410000 */
[----:B------:R-:W2:Y:S01]  /*2ad0*/  @P1 LDC R193, c[0x0][0x40c] ;  /* 0x00010300ffc11b82 */ /* 0x000ea20000000800 */
[----:B---3--:R-:W-:-:S04]  /*2ae0*/  @P1 FMUL.FTZ R0, R0, R197 ;  /* 0x000000c500001220 */ /* 0x008fc80000410000 */
[----:B------:R-:W-:Y:S01]  /*2af0*/  @P1 FMUL.FTZ R207, R0, R163 ;  /* 0x000000a300cf1220 */ /* 0x000fe20000410000 */
[----:B------:R-:W-:Y:S02]  /*2b00*/  @P1 HADD2.F32 R0, -RZ, R178.H1_H1 ;  /* 0x300000b2ff001230 */ /* 0x000fe40000004100 */
[----:B------:R-:W3:Y:S01]  /*2b10*/  @P1 LDC R241, c[0x0][0x40c] ;  /* 0x00010300fff11b82 */ /* 0x000ee20000000800 */
[----:B0-----:R-:W-:Y:S01]  /*2b20*/  @P1 FMUL.FTZ R199, R190, R199 ;  /* 0x000000c7bec71220 */ /* 0x001fe20000410000 */
[----:B------:R-:W-:-:S03]  /*2b30*/  @P1 HADD2.F32 R190, -RZ, R179.H0_H0 ;  /* 0x200000b3ffbe1230 */ /* 0x000fc60000004100 */
[----:B------:R-:W-:Y:S02]  /*2b40*/  @P1 FMUL.FTZ R192, R199, R164 ;  /* 0x000000a4c7c01220 */ /* 0x000fe40000410000 */
[----:B-1----:R-:W-:Y:S01]  /*2b50*/  @P1 FMUL.FTZ R191, R190, R191 ;  /* 0x000000bfbebf1220 */ /* 0x002fe20000410000 */
[----:B--2---:R-:W-:Y:S01]  /*2b60*/  @P1 FMUL.FTZ R0, R0, R193 ;  /* 0x000000c100001220 */ /* 0x004fe20000410000 */
[----:B------:R-:W-:-:S03]  /*2b70*/  MOV R193, RZ ;  /* 0x000000ff00c17202 */ /* 0x000fc60000000f00 */
[----:B------:R-:W-:Y:S01]  /*2b80*/  @P1 FMUL.FTZ R193, R0, R165 ;  /* 0x000000a500c11220 */ /* 0x000fe20000410000 */
[----:B---3--:R-:W-:Y:S01]  /*2b90*/  @P1 FMUL.FTZ R190, R194, R241 ;  /* 0x000000f1c2be1220 */ /* 0x008fe20000410000 */
[----:B------:R-:W-:Y:S02]  /*2ba0*/  CS2R R194, SRZ ;  /* 0x0000000000c27805 */ /* 0x000fe4000001ff00 */
[----:B------:R-:W-:Y:S01]  /*2bb0*/  @P1 FMUL.FTZ R194, R191, R166 ;  /* 0x000000a6bfc21220 */ /* 0x000fe20000410000 */
[----:B------:R-:W-:-:S07]  /*2bc0*/  @P1 FMUL.FTZ R195, R190, R167 ;  /* 0x000000a7bec31220 */ /* 0x000fce0000410000 */
.L_x_32802:
        /* <DEDUP_REMOVED lines=24> */
[----:B------:R-:W-:-:S02]  /*2d50*/  @P0 HADD2.F32 R0, -RZ, R176.H0_H0 ;  /* 0x200000b0ff000230 */ /* 0x000fc40000004100 */
[----:B------:R-:W-:-:S03]  /*2d60*/  @P0 HADD2.F32 R188, -RZ, R177.H0_H0 ;  /* 0x200000b1ffbc0230 */ /* 0x000fc60000004100 */
[----:B0-----:R-:W-:Y:S01]  /*2d70*/  @P0 FMUL.FTZ R189, R0, UR4 ;  /* 0x0000000400bd0c20 */ /* 0x001fe20008410000 */
[----:B------:R-:W0:Y:S01]  /*2d80*/  @UP1 LDCU UR4, c[0x0][0x40c] ;  /* 0x00008180ff0417ac */ /* 0x000e220008000800 */
[----:B------:R-:W-:Y:S02]  /*2d90*/  @P0 HADD2.F32 R0, -RZ, R176.H1_H1 ;  /* 0x300000b0ff000230 */ /* 0x000fe40000004100 */
[----:B------:R-:W-:-:S03]  /*2da0*/  @P0 FFMA.FTZ R196, R189, R168, R180 ;  /* 0x000000a8bdc40223 */ /* 0x000fc600000100b4 */
[----:B-1----:R-:W-:Y:S01]  /*2db0*/  @P0 FMUL.FTZ R0, R0, UR5 ;  /* 0x0000000500000c20 */ /* 0x002fe20008410000 */
[----:B------:R-:W1:Y:S01]  /*2dc0*/  @UP1 LDCU UR5, c[0x0][0x40c] ;  /* 0x00008180ff0517ac */ /* 0x000e620008000800 */
[----:B--2---:R-:W-:Y:S01]  /*2dd0*/  @P0 FMUL.FTZ R189, R188, UR14 ;  /* 0x0000000ebcbd0c20 */ /* 0x004fe20008410000 */
[----:B------:R-:W-:Y:S01]  /*2de0*/  MOV R188, R184 ;  /* 0x000000b800bc7202 */ /* 0x000fe20000000f00 */
[----:B------:R-:W-:Y:S01]  /*2df0*/  @P0 FFMA.FTZ R197, R0, R169, R181 ;  /* 0x000000a900c50223 */ /* 0x000fe200000100b5 */
[----:B------:R-:W-:Y:S02]  /*2e00*/  @P0 HADD2.F32 R0, -RZ, R177.H1_H1 ;  /* 0x300000b1ff000230 */ /* 0x000fe40000004100 */
[----:B------:R-:W-:-:S03]  /*2e10*/  @P0 FFMA.FTZ R198, R189, R170, R182 ;  /* 0x000000aabdc60223 */ /* 0x000fc600000100b6 */
[----:B0-----:R-:W-:Y:S01]  /*2e20*/  @P0 FMUL.FTZ R0, R0, UR4 ;  /* 0x0000000400000c20 */ /* 0x001fe20008410000 */
[----:B------:R-:W0:Y:S03]  /*2e30*/  @UP1 LDCU UR4, c[0x0][0x40c] ;  /* 0x00008180ff0417ac */ /* 0x000e260008000800 */
[----:B------:R-:W-:Y:S01]  /*2e40*/  @P0 FFMA.FTZ R199, R0, R171, R183 ;  /* 0x000000ab00c70223 */ /* 0x000fe200000100b7 */
[----:B------:R-:W-:-:S05]  /*2e50*/  @P0 HADD2.F32 R0, -RZ, R178.H0_H0 ;  /* 0x200000b2ff000230 */ /* 0x000fca0000004100 */
[----:B-1----:R-:W-:Y:S01]  /*2e60*/  @P0 FMUL.FTZ R189, R0, UR5 ;  /* 0x0000000500bd0c20 */ /* 0x002fe20008410000 */
[----:B------:R-:W1:Y:S01]  /*2e70*/  @UP1 LDCU UR5, c[0x0][0x40c] ;  /* 0x00008180ff0517ac */ /* 0x000e620008000800 */
[----:B------:R-:W-:Y:S02]  /*2e80*/  @P0 HADD2.F32 R0, -RZ, R178.H1_H1 ;  /* 0x300000b2ff000230 */ /* 0x000fe40000004100 */
[----:B------:R-:W-:Y:S01]  /*2e90*/  @P0 FFMA.FTZ R188, R189, R172, R184 ;  /* 0x000000acbdbc0223 */ /* 0x000fe200000100b8 */
[----:B------:R-:W-:Y:S02]  /*2ea0*/  MOV R189, R185 ;  /* 0x000000b900bd7202 */ /* 0x000fe40000000f00 */
[----:B0-----:R-:W-:-:S04]  /*2eb0*/  @P0 FMUL.FTZ R0, R0, UR4 ;  /* 0x0000000400000c20 */ /* 0x001fc80008410000 */
[----:B------:R-:W-:Y:S01]  /*2ec0*/  @P0 FFMA.FTZ R189, R0, R173, R185 ;  /* 0x000000ad00bd0223 */ /* 0x000fe200000100b9 */
[----:B------:R-:W-:-:S05]  /*2ed0*/  @P0 HADD2.F32 R0, -RZ, R179.H0_H0 ;  /* 0x200000b3ff000230 */ /* 0x000fca0000004100 */
[----:B-1----:R-:W-:-:S04]  /*2ee0*/  @P0 FMUL.FTZ R191, R0, UR5 ;  /* 0x0000000500bf0c20 */ /* 0x002fc80008410000 */
[----:B------:R-:W-:Y:S01]  /*2ef0*/  @P0 FFMA.FTZ R190, R191, R174, R186 ;  /* 0x000000aebfbe0223 */ /* 0x000fe200000100ba */
[----:B------:R-:W-:Y:S01]  /*2f00*/  MOV R191, R187 ;  /* 0x000000bb00bf7202 */ /* 0x000fe20000000f00 */
[----:B------:R-:W-:Y:S06]  /*2f10*/  BRA.U !UP1, `(.L_x_32804) ;  /* 0x0000000109ac7547 */ /* 0x000fec000b800000 */
[----:B------:R-:W-:-:S05]  /*2f20*/  HADD2.F32 R0, -RZ, R179.H1_H1 ;  /* 0x300000b3ff007230 */ /* 0x000fca0000004100 */
[----:B------:R-:W-:-:S04]  /*2f30*/  FMUL.FTZ R0, R0, UR23 ;  /* 0x0000001700007c20 */ /* 0x000fc80008410000 */
[----:B------:R-:W-:Y:S01]  /*2f40*/  FFMA.FTZ R191, R0, R175, R187 ;  /* 0x000000af00bf7223 */ /* 0x000fe200000100bb */
[----:B------:R-:W-:Y:S06]  /*2f50*/  BRA `(.L_x_32804) ;  /* 0x00000000009c7947 */ /* 0x000fec0003800000 */
.L_x_32803:
[----:B--2---:R-:W0:Y:S01]  /*2f60*/  @P1 LDC R189, c[0x0][0x40c] ;  /* 0x00010300ffbd1b82 */ /* 0x004e220000000800 */
[--C-:B-----5:R-:W-:Y:S01]  /*2f70*/  @P1 HADD2.F32 R0, -RZ, R176.reuse.H0_H0 ;  /* 0x200000b0ff001230 */ /* 0x120fe20000004100 */
[----:B------:R-:W-:Y:S01]  /*2f80*/  CS2R R196, SRZ ;  /* 0x0000000000c47805 */ /* 0x000fe2000001ff00 */
[----:B------:R-:W-:Y:S02]  /*2f90*/  HFMA2 R198, -RZ, RZ, 0, 0 ;  /* 0x00000000ffc67431 */ /* 0x000fe400000001ff */
[----:B------:R-:W-:Y:S02]  /*2fa0*/  HFMA2 R188, -RZ, RZ, 0, 0 ;  /* 0x00000000ffbc7431 */ /* 0x000fe400000001ff */
[----:B------:R-:W-:Y:S01]  /*2fb0*/  HFMA2 R190, -RZ, RZ, 0, 0 ;  /* 0x00000000ffbe7431 */ /* 0x000fe200000001ff */
[----:B------:R-:W1:Y:S08]  /*2fc0*/  @P1 LDC R191, c[0x0][0x40c] ;  /* 0x00010300ffbf1b82 */ /* 0x000e700000000800 */
[----:B------:R-:W2:Y:S01]  /*2fd0*/  @P1 LDC R199, c[0x0][0x40c] ;  /* 0x00010300ffc71b82 */ /* 0x000ea20000000800 */
[----:B0-----:R-:W-:Y:S01]  /*2fe0*/  @P1 FMUL.FTZ R189, R0, R189 ;  /* 0x000000bd00bd1220 */ /* 0x001fe20000410000 */
[----:B------:R-:W-:-:S06]  /*2ff0*/  @P1 HADD2.F32 R0, -RZ, R176.H1_H1 ;  /* 0x300000b0ff001230 */ /* 0x000fcc0000004100 */
[----:B------:R-:W0:Y:S01]  /*3000*/  @P1 LDC R243, c[0x0][0x40c] ;  /* 0x00010300fff31b82 */ /* 0x000e220000000800 */
[----:B------:R-:W-:Y:S01]  /*3010*/  @P1 FMUL.FTZ R196, R189, R168 ;  /* 0x000000a8bdc41220 */ /* 0x000fe20000410000 */
[----:B-1----:R-:W-:-:S06]  /*3020*/  @P1 FMUL.FTZ R0, R0, R191 ;  /* 0x000000bf00001220 */ /* 0x002fcc0000410000 */
[----:B------:R-:W1:Y:S01]  /*3030*/  @P1 LDC R189, c[0x0][0x40c] ;  /* 0x00010300ffbd1b82 */ /* 0x000e620000000800 */
[----:B------:R-:W-:Y:S01]  /*3040*/  @P1 FMUL.FTZ R197, R0, R169 ;  /* 0x000000a900c51220 */ /* 0x000fe20000410000 */
[----:B------:R-:W-:-:S06]  /*3050*/  @P1 HADD2.F32 R0, -RZ, R177.H0_H0 ;  /* 0x200000b1ff001230 */ /* 0x000fcc0000004100 */
[----:B------:R-:W3:Y:S01]  /*3060*/  @P1 LDC R191, c[0x0][0x40c] ;  /* 0x00010300ffbf1b82 */ /* 0x000ee20000000800 */
[----:B--2---:R-:W-:Y:S01]  /*3070*/  @P1 FMUL.FTZ R199, R0, R199 ;  /* 0x000000c700c71220 */ /* 0x004fe20000410000 */
[----:B------:R-:W-:-:S03]  /*3080*/  @P1 HADD2.F32 R0, -RZ, R177.H1_H1 ;  /* 0x300000b1ff001230 */ /* 0x000fc60000004100 */
[----:B------:R-:W-:Y:S01]  /*3090*/  @P1 FMUL.FTZ R198, R199, R170 ;  /* 0x000000aac7c61220 */ /* 0x000fe20000410000 */
[----:B------:R-:W-:Y:S01]  /*30a0*/  MOV R199, RZ ;  /* 0x000000ff00c77202 */ /* 0x000fe20000000f00 */
[----:B-1----:R-:W-:Y:S02]  /*30b0*/  @P1 FMUL.FTZ R0, R0, R189 ;  /* 0x000000bd00001220 */ /* 0x002fe40000410000 */
[----:B------:R-:W1:Y:S02]  /*30c0*/  @P1 LDC R189, c[0x0][0x40c] ;  /* 0x00010300ffbd1b82 */ /* 0x000e640000000800 */
[----:B------:R-:W-:Y:S01]  /*30d0*/  @P1 FMUL.FTZ R199, R0, R171 ;  /* 0x000000ab00c71220 */ /* 0x000fe20000410000 */
[----:B------:R-:W-:-:S05]  /*30e0*/  @P1 HADD2.F32 R0, -RZ, R178.H0_H0 ;  /* 0x200000b2ff001230 */ /* 0x000fca0000004100 */
[----:B---3--:R-:W-:Y:S01]  /*30f0*/  @P1 FMUL.FTZ R191, R0, R191 ;  /* 0x000000bf00bf1220 */ /* 0x008fe20000410000 */
[----:B------:R-:W-:-:S03]  /*3100*/  @P1 HADD2.F32 R0, -RZ, R178.H1_H1 ;  /* 0x300000b2ff001230 */ /* 0x000fc60000004100 */
[----:B------:R-:W-:Y:S02]  /*3110*/  @P1 FMUL.FTZ R188, R191, R172 ;  /* 0x000000acbfbc1220 */ /* 0x000fe40000410000 */
[----:B------:R-:W2:Y:S01]  /*3120*/  @P1 LDC R191, c[0x0][0x40c] ;  /* 0x00010300ffbf1b82 */ /* 0x000ea20000000800 */
[----:B-1----:R-:W-:Y:S01]  /*3130*/  @P1 FMUL.FTZ R0, R0, R189 ;  /* 0x000000bd00001220 */ /* 0x002fe20000410000 */
[----:B------:R-:W-:-:S03]  /*3140*/  MOV R189, RZ ;  /* 0x000000ff00bd7202 */ /* 0x000fc60000000f00 */
[----:B------:R-:W-:Y:S01]  /*3150*/  @P1 FMUL.FTZ R189, R0, R173 ;  /* 0x000000ad00bd1220 */ /* 0x000fe20000410000 */
[----:B------:R-:W-:-:S05]  /*3160*/  @P1 HADD2.F32 R0, -RZ, R179.H0_H0 ;  /* 0x200000b3ff001230 */ /* 0x000fca0000004100 */
[----:B0-----:R-:W-:Y:S01]  /*3170*/  @P1 FMUL.FTZ R243, R0, R243 ;  /* 0x000000f300f31220 */ /* 0x001fe20000410000 */
[----:B------:R-:W-:-:S03]  /*3180*/  @P1 HADD2.F32 R0, -RZ, R179.H1_H1 ;  /* 0x300000b3ff001230 */ /* 0x000fc60000004100 */
[----:B------:R-:W-:Y:S02]  /*3190*/  @P1 FMUL.FTZ R190, R243, R174 ;  /* 0x000000aef3be1220 */ /* 0x000fe40000410000 */
[----:B--2---:R-:W-:Y:S01]  /*31a0*/  @P1 FMUL.FTZ R0, R0, R191 ;  /* 0x000000bf00001220 */ /* 0x004fe20000410000 */
[----:B------:R-:W-:-:S03]  /*31b0*/  MOV R191, RZ ;  /* 0x000000ff00bf7202 */ /* 0x000fc60000000f00 */
[----:B------:R-:W-:-:S07]  /*31c0*/  @P1 FMUL.FTZ R191, R0, R175 ;  /* 0x000000af00bf1220 */ /* 0x000fce0000410000 */
.L_x_32804:
        /* <DEDUP_REMOVED lines=204> */
.L_x_32806:
[----:B----4-:R-:W-:Y:S05]  /*3e90*/  BSYNC.RECONVERGENT B0 ;  /* 0x0000000000007941 */ /* 0x010fea0003800200 */
.L_x_32805:
        /* <DEDUP_REMOVED lines=13> */
.L_x_32808:
[----:B------:R-:W-:Y:S05]  /*3f70*/  BSYNC.RECONVERGENT B0 ;  /* 0x0000000000007941 */ /* 0x000fea0003800200 */
.L_x_32807:
        /* <DEDUP_REMOVED lines=74> */
[----:B------:R-:W-:Y:S01]  /*4420*/  F2FP.F16.F32.PACK_AB R243, R234, R3 ;  /* 0x00000003eaf3723e */ /* 0x000fe200000000ff */
        /* <DEDUP_REMOVED lines=9> */
[----:B------:R-:W-:Y:S01]  /*44c0*/  F2FP.F16.F32.PACK_AB R242, R232, R3 ;  /* 0x00000003e8f2723e */ /* 0x000fe200000000ff */
        /* <DEDUP_REMOVED lines=9> */
[----:B------:R-:W-:Y:S01]  /*4560*/  F2FP.F16.F32.PACK_AB R240, R234, R3 ;  /* 0x00000003eaf0723e */ /* 0x000fe200000000ff */
[----:B------:R-:W-:Y:S01]  /*4570*/  FADD.FTZ R3, R4, -UR14 ;  /* 0x8000000e04037e21 */ /* 0x000fe20008010000 */
[----:B------:R-:W-:Y:S01]  /*4580*/  FADD.FTZ R4, R5, -UR14 ;  /* 0x8000000e05047e21 */ /* 0x000fe20008010000 */
[----:B------:R-:W-:Y:S01]  /*4590*/  FADD.FTZ R5, R6, -UR14 ;  /* 0x8000000e06057e21 */ /* 0x000fe20008010000 */
[----:B------:R-:W-:Y:S01]  /*45a0*/  FADD.FTZ R6, R7, -UR14 ;  /* 0x8000000e07067e21 */ /* 0x000fe20008010000 */
[----:B------:R-:W-:Y:S01]  /*45b0*/  FADD.FTZ R7, R228, -UR14 ;  /* 0x8000000ee4077e21 */ /* 0x000fe20008010000 */
[----:B------:R-:W-:Y:S01]  /*45c0*/  FADD.FTZ R228, R229, -UR14 ;  /* 0x8000000ee5e47e21 */ /* 0x000fe20008010000 */
[----:B------:R-:W-:Y:S01]  /*45d0*/  F2FP.F16.F32.PACK_AB R241, R236, R235 ;  /* 0x000000ebecf1723e */ /* 0x000fe200000000ff */
        /* <DEDUP_REMOVED lines=23> */
[----:B------:R-:W-:Y:S01]  /*4750*/  F2FP.F16.F32.PACK_AB R5, R192, R5 ;  /* 0x00000005c005723e */ /* 0x000fe200000000ff */
[----:B------:R-:W-:Y:S01]  /*4760*/  FADD.FTZ R214, R214, -UR14 ;  /* 0x8000000ed6d67e21 */ /* 0x000fe20008010000 */
[----:B------:R-:W-:Y:S01]  /*4770*/  F2FP.F16.F32.PACK_AB R4, R4, R3 ;  /* 0x000000030404723e */ /* 0x000fe200000000ff */
        /* <DEDUP_REMOVED lines=13> */
[----:B------:R-:W-:Y:S01]  /*4850*/  F2FP.F16.F32.PACK_AB R7, R230, R7 ;  /* 0x00000007e607723e */ /* 0x000fe200000000ff */
[----:B------:R-:W-:Y:S01]  /*4860*/  IMAD.WIDE.U32 R196, R197, 0x10, R232 ;  /* 0x00000010c5c47825 */ /* 0x000fe200078e00e8 */
[----:B------:R-:W-:-:S03]  /*4870*/  F2FP.F16.F32.PACK_AB R6, R228, R193 ;  /* 0x000000c1e406723e */ /* 0x000fc600000000ff */
        /* <DEDUP_REMOVED lines=39> */
[----:B------:R-:W-:Y:S01]  /*4af0*/  F2FP.F16.F32.PACK_AB R6, R191, R6 ;  /* 0x00000006bf06723e */ /* 0x000fe200000000ff */
[----:B------:R-:W-:Y:S01]  /*4b00*/  FMUL.FTZ R190, R209, UR22 ;  /* 0x00000016d1be7c20 */ /* 0x000fe20008410000 */
        /* <DEDUP_REMOVED lines=8> */
[----:B------:R-:W-:Y:S01]  /*4b90*/  F2FP.F16.F32.PACK_AB R5, R188, R5 ;  /* 0x00000005bc05723e */ /* 0x000fe200000000ff */
        /* <DEDUP_REMOVED lines=19> */
[----:B------:R-:W-:Y:S01]  /*4cd0*/  FFMA.FTZ R196, R196, R35, R91 ;  /* 0x00000023c4c47223 */ /* 0x000fe2000001005b */
        /* <DEDUP_REMOVED lines=16> */
[----:B------:R-:W-:Y:S01]  /*4de0*/  F2FP.F16.F32.PACK_AB R196, R201, R196 ;  /* 0x000000c4c9c4723e */ /* 0x000fe200000000ff */
        /* <DEDUP_REMOVED lines=46> */
[----:B------:R-:W-:-:S05]  /*50d0*/  F2FP.F16.F32.PACK_AB R208, R204, R205 ;  /* 0x000000cdccd0723e */ /* 0x000fca00000000ff */
[----:B------:R1:W-:Y:S02]  /*50e0*/  STG.E.128 desc[UR12][R232.64], R208 ;  /* 0x000000d0e8007986 */ /* 0x0003e4000c101d0c */
.L_x_32809:
[----:B------:R-:W-:Y:S02]  /*50f0*/  UIADD3 UR7, UPT, UPT, UR7, UR20, URZ ;  /* 0x0000001407077290 */ /* 0x000fe4000fffe0ff */
[----:B------:R-:W-:Y:S02]  /*5100*/  UPLOP3.LUT UP0, UPT, UPT, UPT, UP0, 0x40, 0x4 ;  /* 0x000000000004789c */ /* 0x000fe40003f0e800 */
[----:B------:R-:W-:-:S09]  /*5110*/  UISETP.GE.AND UP1, UPT, UR7, UR21, UPT ;  /* 0x000000150700728c */ /* 0x000fd2000bf26270 */
[----:B------:R-:W-:Y:S05]  /*5120*/  BRA.U !UP1, `(.L_x_32810) ;  /* 0xffffffb509b87547 */ /* 0x000fea000b83ffff */
[----:B------:R-:W-:Y:S05]  /*5130*/  EXIT ;  /* 0x000000000000794d */ /* 0x000fea0003800000 */
.L_x_32811:
        /* <DEDUP_REMOVED lines=12> */
.L_x_42410:


//--------------------- .text._ZN10layer_norm13ln_fwd_kernelINS_13Kernel_traitsIf6__halffS2_fjLj7168ELj1ELj1ELj4ELj16ENS_18Kernel_traits_baseILj7168EfS2_fS2_fjLj128EEEEELb1ELb0ELb0ELb0EEEvNS_9FwdParamsE --------------------------
	.section	.text._ZN10layer_norm13ln_fwd_kernelINS_13Kernel_traitsIf6__halffS2_fjLj7168ELj1ELj1ELj4ELj16ENS_18Kernel_traits_baseILj7168EfS2_fS2_fjLj128EEEEELb1ELb0ELb0ELb0EEEvNS_9FwdParamsE,"ax",@progbits
	.align	128
        .global         _ZN10layer_norm13ln_fwd_kernelINS_13Kernel_traitsIf6__halffS2_fjLj7168ELj1ELj1ELj4ELj16ENS_18Kernel_traits_baseILj7168EfS2_fS2_fjLj128EEEEELb1ELb0ELb0ELb0EEEvNS_9FwdParamsE
        .type           _ZN10layer_norm13ln_fwd_kernelINS_13Kernel_traitsIf6__halffS2_fjLj7168ELj1ELj1ELj4ELj16ENS_18Kernel_traits_baseILj7168EfS2_fS2_fjLj128EEEEELb1ELb0ELb0ELb0EEEvNS_9FwdParamsE,@function
        .size           _ZN10layer_norm13ln_fwd_kernelINS_13Kernel_traitsIf6__halffS2_fjLj7168ELj1ELj1ELj4ELj16ENS_18Kernel_traits_baseILj7168EfS2_fS2_fjLj128EEEEELb1ELb0ELb0ELb0EEEvNS_9FwdParamsE,(.L_x_42411 - _ZN10layer_norm13ln_fwd_kernelINS_13Kernel_traitsIf6__halffS2_fjLj7168ELj1ELj1ELj4ELj16ENS_18Kernel_traits_baseILj7168EfS2_fS2_fjLj128EEEEELb1ELb0ELb0ELb0EEEvNS_9FwdParamsE)
        .other          _ZN10layer_norm13ln_fwd_kernelINS_13Kernel_traitsIf6__halffS2_fjLj7168ELj1ELj1ELj4ELj16ENS_18Kernel_traits_baseILj7168EfS2_fS2_fjLj128EEEEELb1ELb0ELb0ELb0EEEvNS_9FwdParamsE,@"STO_CUDA_ENTRY STV_DEFAULT"
_ZN10layer_norm13ln_fwd_kernelINS_13Kernel_traitsIf6__halffS2_fjLj7168ELj1ELj1ELj4ELj16ENS_18Kernel_traits_baseILj7168EfS2_fS2_fjLj128EEEEELb1ELb0ELb0ELb0EEEvNS_9FwdParamsE:
.text._ZN10layer_norm13ln_fwd_kernelINS_13Kernel_traitsIf6__halffS2_fjLj7168ELj1ELj1ELj4ELj16ENS_18Kernel_traits_baseILj7168EfS2_fS2_fjLj128EEEEELb1ELb0ELb0ELb0EEEvNS_9FwdParamsE:
        /* <DEDUP_REMOVED lines=109> */
.L_x_32813:
        /* <DEDUP_REMOVED lines=69> */
.L_x_32814:
[----:B------:R-:W-:Y:S05]  /*0b20*/  BSYNC.RECONVERGENT B0 ;  /* 0x0000000000007941 */ /* 0x000fea0003800200 */
.L_x_32812:
        /* <DEDUP_REMOVED lines=106> */
.L_x_33420:
        /* <DEDUP_REMOVED lines=38> */
.L_x_42243:
[----:B------:R-:W-:Y:S05]  /*1430*/  BRX R194 -0x1440                                       (*"BRANCH_TARGETS .L_x_42244,.L_x_42245,.L_x_42246"*) ;  /* 0xffffffe8c2f07949 */ /* 0x000fea000383ffff */
.L_x_42246:
[----:B------:R-:W-:Y:S01]  /*1440*/  IADD3 R195, PT, PT, R178, 0x1, RZ ;  /* 0x00000001b2c37810 */ /* 0x000fe20007ffe0ff */
[----:B------:R-:W-:Y:S02]  /*1450*/  IMAD.MOV.U32 R194, RZ, RZ, R174 ;  /* 0x000000ffffc27224 */ /* 0x000fe400078e00ae */
[----:B------:R-:W-:Y:S01]  /*1460*/  IMAD.MOV.U32 R193, RZ, RZ, R180 ;  /* 0x000000ffffc17224 */ /* 0x000fe200078e00b4 */
[----:B------:R-:W-:Y:S06]  /*1470*/  BRA `(.L_x_32819) ;  /* 0x00000004003c7947 */ /* 0x000fec0003800000 */
.L_x_42244:
[----:B------:R-:W-:Y:S01]  /*1480*/  MOV R194, R174 ;  /* 0x000000ae00c27202 */ /* 0x000fe20000000f00 */
[----:B------:R-:W-:Y:S02]  /*1490*/  IMAD.MOV.U32 R195, RZ, RZ, 0x3 ;  /* 0x00000003ffc37424 */ /* 0x000fe400078e00ff */
[----:B------:R-:W-:Y:S01]  /*14a0*/  IMAD.MOV.U32 R193, RZ, RZ, R179 ;  /* 0x000000ffffc17224 */ /* 0x000fe200078e00b3 */
[----:B------:R-:W-:Y:S06]  /*14b0*/  BRA `(.L_x_32819) ;  /* 0x00000004002c7947 */ /* 0x000fec0003800000 */
.L_x_42245:
        /* <DEDUP_REMOVED lines=13> */
.L_x_32821:
[----:B------:R-:W-:Y:S05]  /*1590*/  BSYNC.RECONVERGENT B2 ;  /* 0x0000000000027941 */ /* 0x000fea0003800200 */
.L_x_32820:
[----:B------:R-:W-:Y:S01]  /*15a0*/  IMAD.WIDE.U32 R194, R187, -0x326172a9, RZ ;  /* 0xcd9e8d57bbc27825 */ /* 0x000fe200078e00ff */
[----:B------:R-:W-:Y:S02]  /*15b0*/  LOP3.LUT R198, R177, R179, R3, 0x96, !PT ;  /* 0x000000b3b1c67212 */ /* 0x000fe400078e9603 */
[----:B------:R-:W-:Y:S01]  /*15c0*/  MOV R193, R174 ;  /* 0x000000ae00c17202 */ /* 0x000fe20000000f00 */
        /* <DEDUP_REMOVED lines=56> */
[----:B------:R-:W-:Y:S02]  /*1950*/  IMAD.MOV.U32 R194, RZ, RZ, R196 ;  /* 0x000000ffffc27224 */ /* 0x000fe400078e00c4 */
[----:B------:R-:W-:-:S07]  /*1960*/  IMAD.MOV.U32 R195, RZ, RZ, RZ ;  /* 0x000000ffffc37224 */ /* 0x000fce00078e00ff */
.L_x_32819:
[----:B------:R-:W-:Y:S05]  /*1970*/  BSYNC.RECONVERGENT B1 ;  /* 0x0000000000017941 */ /* 0x000fea0003800200 */
.L_x_32818:
        /* <DEDUP_REMOVED lines=27> */
.L_x_32824:
        /* <DEDUP_REMOVED lines=13> */
.L_x_32826:
[----:B------:R-:W-:Y:S05]  /*1c00*/  BSYNC.RECONVERGENT B2 ;  /* 0x0000000000027941 */ /* 0x000fea0003800200 */
.L_x_32825:
        /* <DEDUP_REMOVED lines=61> */
.L_x_32823:
[----:B------:R-:W-:Y:S05]  /*1fe0*/  BSYNC.RECONVERGENT B1 ;  /* 0x0000000000017941 */ /* 0x000fea0003800200 */
.L_x_32822:
        /* <DEDUP_REMOVED lines=22> */
.L_x_32829:
        /* <DEDUP_REMOVED lines=13> */
.L_x_32831:
[----:B------:R-:W-:Y:S05]  /*2220*/  BSYNC.RECONVERGENT B2 ;  /* 0x0000000000027941 */ /* 0x000fea0003800200 */
.L_x_32830:
        /* <DEDUP_REMOVED lines=61> */
.L_x_32828:
[----:B------:R-:W-:Y:S05]  /*2600*/  BSYNC.RECONVERGENT B1 ;  /* 0x0000000000017941 */ /* 0x000fea0003800200 */
.L_x_32827:
        /* <DEDUP_REMOVED lines=22> */
.L_x_32834:
        /* <DEDUP_REMOVED lines=13> */
.L_x_32836:
[----:B------:R-:W-:Y:S05]  /*2840*/  BSYNC.RECONVERGENT B2 ;  /* 0x0000000000027941 */ /* 0x000fea0003800200 */
.L_x_32835:
        /* <DEDUP_REMOVED lines=61> */
.L_x_32833:
[----:B------:R-:W-:Y:S05]  /*2c20*/  BSYNC.RECONVERGENT B1 ;  /* 0x0000000000017941 */ /* 0x000fea0003800200 */
.L_x_32832:
        /* <DEDUP_REMOVED lines=22> */
.L_x_32839:
        /* <DEDUP_REMOVED lines=13> */
.L_x_32841:
[----:B------:R-:W-:Y:S05]  /*2e60*/  BSYNC.RECONVERGENT B2 ;  /* 0x0000000000027941 */ /* 0x000fea0003800200 */
.L_x_32840:
        /* <DEDUP_REMOVED lines=61> */
.L_x_32838:
[----:B------:R-:W-:Y:S05]  /*3240*/  BSYNC.RECONVERGENT B1 ;  /* 0x0000000000017941 */ /* 0x000fea0003800200 */
.L_x_32837:
        /* <DEDUP_REMOVED lines=22> */
.L_x_32844:
        /* <DEDUP_REMOVED lines=13> */
.L_x_32846:
[----:B------:R-:W-:Y:S05]  /*3480*/  BSYNC.RECONVERGENT B2 ;  /* 0x0000000000027941 */ /* 0x000fea0003800200 */
.L_x_32845:
        /* <DEDUP_REMOVED lines=61> */
.L_x_32843:
[----:B------:R-:W-:Y:S05]  /*3860*/  BSYNC.RECONVERGENT B1 ;  /* 0x0000000000017941 */ /* 0x000fea0003800200 */
.L_x_32842:
[----:B------:R-:W-:Y:S01]  /*3870*/  I2FP.F32.U32 R178, R178 ;  /* 0x000000b200b27245 */ /* 0x000fe20000201000 */
[----:B------:R-:W-:Y:S01]  /*3880*/  HADD2.F32 R189, -RZ, R190.H1_H1 ;  /* 0x300000beffbd7230 */ /* 0x000fe20000004100 */
        /* <DEDUP_REMOVED lines=20> */
.L_x_32849:
        /* <DEDUP_REMOVED lines=13> */
.L_x_32851:
[----:B------:R-:W-:Y:S05]  /*3aa0*/  BSYNC.RECONVERGENT B2 ;  /* 0x0000000000027941 */ /* 0x000fea0003800200 */
.L_x_32850:
        /* <DEDUP_REMOVED lines=61> */
.L_x_32848:
[----:B------:R-:W-:Y:S05]  /*3e80*/  BSYNC.RECONVERGENT B1 ;  /* 0x0000000000017941 */ /* 0x000fea0003800200 */
.L_x_32847:
        /* <DEDUP_REMOVED lines=22> */
.L_x_32854:
        /* <DEDUP_REMOVED lines=15> */
.L_x_32856:
[----:B------:R-:W-:Y:S05]  /*40e0*/  BSYNC.RECONVERGENT B2 ;  /* 0x0000000000027941 */ /* 0x000fea0003800200 */
.L_x_32855:
        /* <DEDUP_REMOVED lines=61> */
.L_x_32853:
[----:B------:R-:W-:Y:S05]  /*44c0*/  BSYNC.RECONVERGENT B1 ;  /* 0x0000000000017941 */ /* 0x000fea0003800200 */
.L_x_32852:
        /* <DEDUP_REMOVED lines=10> */
.L_x_32817:
        /* <DEDUP_REMOVED lines=16> */
.L_x_32860:
        /* <DEDUP_REMOVED lines=13> */
.L_x_32862:
[----:B------:R-:W-:Y:S05]  /*4740*/  BSYNC.RECONVERGENT B2 ;  /* 0x0000000000027941 */ /* 0x000fea0003800200 */
.L_x_32861:
        /* <DEDUP_REMOVED lines=60> */
.L_x_32859:
[----:B------:R-:W-:Y:S05]  /*4b10*/  BSYNC.RECONVERGENT B1 ;  /* 0x0000000000017941 */ /* 0x000fea0003800200 */
.L_x_32858:
        /* <DEDUP_REMOVED lines=11> */
[----:B0-----:R-:W-:Y:S01]  /*4bd0*/  FSETP.LE.FTZ.AND P1, PT, R15, R12, PT ;  /* 0x0000000c0f00720b */ /* 0x001fe20003f33000 */
[----:B------:R-:W-:Y:S02]  /*4be0*/  IMAD.MOV.U32 R15, RZ, RZ, R176 ;  /* 0x000000ffff0f7224 */ /* 0x000fe400078e00b0 */
[----:B-1----:R-:W-:-:S10]  /*4bf0*/  FMUL.FTZ R16, R16, R13 ;  /* 0x0000000d10107220 */ /* 0x002fd40000410000 */
        /* <DEDUP_REMOVED lines=10> */
.L_x_32865:
        /* <DEDUP_REMOVED lines=13> */
.L_x_32867:
[----:B------:R-:W-:Y:S05]  /*4d70*/  BSYNC.RECONVERGENT B2 ;  /* 0x0000000000027941 */ /* 0x000fea0003800200 */
.L_x_32866:
        /* <DEDUP_REMOVED lines=50> */
[----:B------:R-:W-:Y:S01]  /*50a0*/  IMAD.MOV.U32 R19, RZ, RZ, RZ ;  /* 0x000000ffff137224 */ /* 0x000fe200078e00ff */
[----:B------:R-:W-:Y:S01]  /*50b0*/  LOP3.LUT R15, R15, R198, R179, 0x96, !PT ;  /* 0x000000c60f0f7212 */ /* 0x000fe200078e96b3 */
[----:B------:R-:W-:Y:S02]  /*50c0*/  VIADD R179, R3, 0x96a522ad ;  /* 0x96a522ad03b37836 */ /* 0x000fe40000000000 */
[----:B------:R-:W-:Y:S01]  /*50d0*/  IMAD.WIDE.U32 R198, R17, -0x326172a9, RZ ;  /* 0xcd9e8d5711c67825 */ /* 0x000fe200078e00ff */
[----:B------:R-:W-:-:S03]  /*50e0*/  IADD3 R17, PT, PT, R2, -0x700cb87f, RZ ;  /* 0x8ff3478102117810 */ /* 0x000fc60007ffe0ff */
[----:B------:R-:W-:Y:S01]  /*50f0*/  IMAD.WIDE.U32 R196, R15, -0x2daee0ad, RZ ;  /* 0xd2511f530fc47825 */ /* 0x000fe200078e00ff */
[----:B------:R-:W-:Y:S02]  /*5100*/  MOV R15, R194 ;  /* 0x000000c2000f7202 */ /* 0x000fe40000000f00 */
[----:B------:R-:W-:Y:S01]  /*5110*/  LOP3.LUT R180, R17, R178, R199, 0x96, !PT ;  /* 0x000000b211b47212 */ /* 0x000fe200078e96c7 */
[----:B------:R-:W-:Y:S01]  /*5120*/  IMAD.MOV.U32 R176, RZ, RZ, R198 ;  /* 0x000000ffffb07224 */ /* 0x000fe200078e00c6 */
[----:B------:R-:W-:Y:S01]  /*5130*/  LOP3.LUT R179, R179, R18, R197, 0x96, !PT ;  /* 0x00000012b3b37212 */ /* 0x000fe200078e96c5 */
[----:B------:R-:W-:-:S07]  /*5140*/  IMAD.MOV.U32 R194, RZ, RZ, R196 ;  /* 0x000000ffffc27224 */ /* 0x000fce00078e00c4 */
.L_x_32864:
[----:B------:R-:W-:Y:S05]  /*5150*/  BSYNC.RECONVERGENT B1 ;  /* 0x0000000000017941 */ /* 0x000fea0003800200 */
.L_x_32863:
        /* <DEDUP_REMOVED lines=19> */
.L_x_32870:
        /* <DEDUP_REMOVED lines=13> */
.L_x_32872:
[----:B------:R-:W-:Y:S05]  /*5360*/  BSYNC.RECONVERGENT B2 ;  /* 0x0000000000027941 */ /* 0x000fea0003800200 */
.L_x_32871:
        /* <DEDUP_REMOVED lines=61> */
.L_x_32869:
[----:B------:R-:W-:Y:S05]  /*5740*/  BSYNC.RECONVERGENT B1 ;  /* 0x0000000000017941 */ /* 0x000fea0003800200 */
.L_x_32868:
        /* <DEDUP_REMOVED lines=19> */
.L_x_32875:
        /* <DEDUP_REMOVED lines=13> */
.L_x_32877:
[----:B------:R-:W-:Y:S05]  /*5950*/  BSYNC.RECONVERGENT B2 ;  /* 0x0000000000027941 */ /* 0x000fea0003800200 */
.L_x_32876:
        /* <DEDUP_REMOVED lines=61> */
.L_x_32874:
[----:B------:R-:W-:Y:S05]  /*5d30*/  BSYNC.RECONVERGENT B1 ;  /* 0x0000000000017941 */ /* 0x000fea0003800200 */
.L_x_32873:
        /* <DEDUP_REMOVED lines=19> */
.L_x_32880:
        /* <DEDUP_REMOVED lines=13> */
.L_x_32882:
[----:B------:R-:W-:Y:S05]  /*5f40*/  BSYNC.RECONVERGENT B2 ;  /* 0x0000000000027941 */ /* 0x000fea0003800200 */
.L_x_32881:
        /* <DEDUP_REMOVED lines=61> */
.L_x_32879:
[----:B------:R-:W-:Y:S05]  /*6320*/  BSYNC.RECONVERGENT B1 ;  /* 0x0000000000017941 */ /* 0x000fea0003800200 */
.L_x_32878:
[----:B------:R-:W-:Y:S01]  /*6330*/  ISETP.NE.AND P4, PT, R188, 0x1, PT ;  /* 0x00000001bc00780c */ /* 0x000fe20003f85270 */
[----:B------:R-:W-:Y:S01]  /*6340*/  HADD2.F32 R185, -RZ, R190.H0_H0 ;  /* 0x200000beffb97230 */ /* 0x000fe20000004100 */
        /* <DEDUP_REMOVED lines=17> */
.L_x_32885:
        /* <DEDUP_REMOVED lines=13> */
.L_x_32887:
[----:B------:R-:W-:Y:S05]  /*6530*/  BSYNC.RECONVERGENT B2 ;  /* 0x0000000000027941 */ /* 0x000fea0003800200 */
.L_x_32886:
        /* <DEDUP_REMOVED lines=61> */
.L_x_32884:
[----:B------:R-:W-:Y:S05]  /*6910*/  BSYNC.RECONVERGENT B1 ;  /* 0x0000000000017941 */ /* 0x000fea0003800200 */
.L_x_32883:
[----:B------:R-:W-:Y:S01]  /*6920*/  ISETP.NE.AND P5, PT, R189, 0x1, PT ;  /* 0x00000001bd00780c */ /* 0x000fe20003fa5270 */
[----:B------:R-:W-:Y:S01]  /*6930*/  HADD2.F32 R185, -RZ, R190.H1_H1 ;  /* 0x300000beffb97230 */ /* 0x000fe20000004100 */
        /* <DEDUP_REMOVED lines=17> */
.L_x_32890:
        /* <DEDUP_REMOVED lines=13> */
.L_x_32892:
[----:B------:R-:W-:Y:S05]  /*6b20*/  BSYNC.RECONVERGENT B2 ;  /* 0x0000000000027941 */ /* 0x000fea0003800200 */
.L_x_32891:
        /* <DEDUP_REMOVED lines=61> */
.L_x_32889:
[----:B------:R-:W-:Y:S05]  /*6f00*/  BSYNC.RECONVERGENT B1 ;  /* 0x0000000000017941 */ /* 0x000fea0003800200 */
.L_x_32888:
[----:B------:R-:W-:Y:S01]  /*6f10*/  ISETP.NE.AND P6, PT, R190, 0x1, PT ;  /* 0x00000001be00780c */ /* 0x000fe20003fc5270 */
[----:B------:R-:W-:Y:S01]  /*6f20*/  HADD2.F32 R189, -RZ, R191.H0_H0 ;  /* 0x200000bfffbd7230 */ /* 0x000fe20000004100 */
        /* <DEDUP_REMOVED lines=17> */
.L_x_32895:
        /* <DEDUP_REMOVED lines=15> */
.L_x_32897:
[----:B------:R-:W-:Y:S05]  /*7130*/  BSYNC.RECONVERGENT B2 ;  /* 0x0000000000027941 */ /* 0x000fea0003800200 */
.L_x_32896:
        /* <DEDUP_REMOVED lines=59> */
[----:B------:R-:W-:Y:S01]  /*74f0*/  LOP3.LUT R179, R15, R178, R199, 0x96, !PT ;  /* 0x000000b20fb37212 */ /* 0x000fe200078e96c7 */
[----:B------:R-:W-:-:S07]  /*7500*/  IMAD.MOV.U32 R178, RZ, RZ, RZ ;  /* 0x000000ffffb27224 */ /* 0x000fce00078e00ff */
.L_x_32894:
[----:B------:R-:W-:Y:S05]  /*7510*/  BSYNC.RECONVERGENT B1 ;  /* 0x0000000000017941 */ /* 0x000fea0003800200 */
.L_x_32893:
        /* <DEDUP_REMOVED lines=16> */
.L_x_32857:
        /* <DEDUP_REMOVED lines=22> */
.L_x_32816:
[----:B------:R-:W-:Y:S05]  /*7780*/  BSYNC.RECONVERGENT B0 ;  /* 0x0000000000007941 */ /* 0x000fea0003800200 */
.L_x_32815:
        /* <DEDUP_REMOVED lines=31> */
.L_x_32903:
        /* <DEDUP_REMOVED lines=13> */
.L_x_32905:
[----:B------:R-:W-:Y:S05]  /*7a50*/  BSYNC.RECONVERGENT B2 ;  /* 0x0000000000027941 */ /* 0x000fea0003800200 */
.L_x_32904:
        /* <DEDUP_REMOVED lines=61> */
.L_x_32902:
[----:B------:R-:W-:Y:S05]  /*7e30*/  BSYNC.RECONVERGENT B1 ;  /* 0x0000000000017941 */ /* 0x000fea0003800200 */
.L_x_32901:
        /* <DEDUP_REMOVED lines=10> */
[----:B------:R-:W-:-:S02]  /*7ee0*/  IMAD.MOV.U32 R196, RZ, RZ, 0x2 ;  /* 0x00000002ffc47424 */ /* 0x000fc400078e00ff */
[----:B0-----:R-:W-:Y:S02]  /*7ef0*/  FMUL.FTZ R197, R197, R174 ;  /* 0x000000aec5c57220 */ /* 0x001fe40000410000 */
        /* <DEDUP_REMOVED lines=15> */
.L_x_32908:
        /* <DEDUP_REMOVED lines=13> */
.L_x_32910:
[----:B------:R-:W-:Y:S05]  /*80c0*/  BSYNC.RECONVERGENT B2 ;  /* 0x0000000000027941 */ /* 0x000fea0003800200 */
.L_x_32909:
        /* <DEDUP_REMOVED lines=61> */
.L_x_32907:
[----:B------:R-:W-:Y:S05]  /*84a0*/  BSYNC.RECONVERGENT B1 ;  /* 0x0000000000017941 */ /* 0x000fea0003800200 */
.L_x_32906:
[----:B------:R-:W-:Y:S01]  /*84b0*/  I2FP.F32.U32 R178, R178 ;  /* 0x000000b200b27245 */ /* 0x000fe20000201000 */
[----:B------:R-:W-:Y:S01]  /*84c0*/  HADD2.F32 R197, -RZ, R168.H1_H1 ;  /* 0x300000a8ffc57230 */ /* 0x000fe20000004100 */
        /* <DEDUP_REMOVED lines=20> */
.L_x_32913:
        /* <DEDUP_REMOVED lines=13> */
.L_x_32915:
[----:B------:R-:W-:Y:S05]  /*86e0*/  BSYNC.RECONVERGENT B2 ;  /* 0x0000000000027941 */ /* 0x000fea0003800200 */
.L_x_32914:
        /* <DEDUP_REMOVED lines=61> */
.L_x_32912:
[----:B------:R-:W-:Y:S05]  /*8ac0*/  BSYNC.RECONVERGENT B1 ;  /* 0x0000000000017941 */ /* 0x000fea0003800200 */
.L_x_32911:
        /* <DEDUP_REMOVED lines=22> */
.L_x_32918:
        /* <DEDUP_REMOVED lines=13> */
.L_x_32920:
[----:B------:R-:W-:Y:S05]  /*8d00*/  BSYNC.RECONVERGENT B2 ;  /* 0x0000000000027941 */ /* 0x000fea0003800200 */
.L_x_32919:
        /* <DEDUP_REMOVED lines=61> */
.L_x_32917:
[----:B------:R-:W-:Y:S05]  /*90e0*/  BSYNC.RECONVERGENT B1 ;  /* 0x0000000000017941 */ /* 0x000fea0003800200 */
.L_x_32916:
        /* <DEDUP_REMOVED lines=22> */
.L_x_32923:
        /* <DEDUP_REMOVED lines=13> */
.L_x_32925:
[----:B------:R-:W-:Y:S05]  /*9320*/  BSYNC.RECONVERGENT B2 ;  /* 0x0000000000027941 */ /* 0x000fea0003800200 */
.L_x_32924:
        /* <DEDUP_REMOVED lines=61> */
.L_x_32922:
[----:B------:R-:W-:Y:S05]  /*9700*/  BSYNC.RECONVERGENT B1 ;  /* 0x0000000000017941 */ /* 0x000fea0003800200 */
.L_x_32921:
        /* <DEDUP_REMOVED lines=22> */
.L_x_32928:
        /* <DEDUP_REMOVED lines=13> */
.L_x_32930:
[----:B------:R-:W-:Y:S05]  /*9940*/  BSYNC.RECONVERGENT B2 ;  /* 0x0000000000027941 */ /* 0x000fea0003800200 */
.L_x_32929:
        /* <DEDUP_REMOVED lines=61> */
.L_x_32927:
[----:B------:R-:W-:Y:S05]  /*9d20*/  BSYNC.RECONVERGENT B1 ;  /* 0x0000000000017941 */ /* 0x000fea0003800200 */
.L_x_32926:
        /* <DEDUP_REMOVED lines=22> */
.L_x_32933:
        /* <DEDUP_REMOVED lines=13> */
.L_x_32935:
[----:B------:R-:W-:Y:S05]  /*9f60*/  BSYNC.RECONVERGENT B2 ;  /* 0x0000000000027941 */ /* 0x000fea0003800200 */
.L_x_32934:
        /* <DEDUP_REMOVED lines=61> */
.L_x_32932:
[----:B------:R-:W-:Y:S05]  /*a340*/  BSYNC.RECONVERGENT B1 ;  /* 0x0000000000017941 */ /* 0x000fea0003800200 */
.L_x_32931:
[----:B------:R-:W-:Y:S01]  /*a350*/  I2FP.F32.U32 R170, R178 ;  /* 0x000000b200aa7245 */ /* 0x000fe20000201000 */
[----:B------:R-:W-:Y:S01]  /*a360*/  HADD2.F32 R189, -RZ, R171.H0_H0 ;  /* 0x200000abffbd7230 */ /* 0x000fe20000004100 */
        /* <DEDUP_REMOVED lines=20> */
.L_x_32938:
        /* <DEDUP_REMOVED lines=15> */
.L_x_32940:
[----:B------:R-:W-:Y:S05]  /*a5a0*/  BSYNC.RECONVERGENT B2 ;  /* 0x0000000000027941 */ /* 0x000fea0003800200 */
.L_x_32939:
        /* <DEDUP_REMOVED lines=61> */
.L_x_32937:
[----:B------:R-:W-:Y:S05]  /*a980*/  BSYNC.RECONVERGENT B1 ;  /* 0x0000000000017941 */ /* 0x000fea0003800200 */
.L_x_32936:
        /* <DEDUP_REMOVED lines=10> */
.L_x_32900:
[----:B------:R-:W-:Y:S01]  /*aa30*/  ISETP.NE.AND P0, PT, R178, 0x1, PT ;  /* 0x00000001b200780c */ /* 0x000fe20003f05270 */
[----:B------:R-:W-:Y:S01]  /*aa40*/  BSSY.RECONVERGENT B1, `(.L_x_32942) ;  /* 0x0000059000017945 */ /* 0x000fe20003800200 */
[----:B0-----:R-:W-:Y:S01]  /*aa50*/  IMAD.MOV.U32 R188, RZ, RZ, 0x2 ;  /* 0x00000002ffbc7424 */ /* 0x001fe200078e00ff */
[----:B------:R-:W-:Y:S01]  /*aa60*/  MOV R194, R174 ;  /* 0x000000ae00c27202 */ /* 0x000fe20000000f00 */
[----:B----4-:R-:W-:-:S09]  /*aa70*/  IMAD.MOV.U32 R8, RZ, RZ, R176 ;  /* 0x000000ffff087224 */ /* 0x010fd200078e00b0 */
        /* <DEDUP_REMOVED lines=11> */
.L_x_32944:
        /* <DEDUP_REMOVED lines=13> */
.L_x_32946:
[----:B------:R-:W-:Y:S05]  /*ac00*/  BSYNC.RECONVERGENT B2 ;  /* 0x0000000000027941 */ /* 0x000fea0003800200 */
.L_x_32945:
        /* <DEDUP_REMOVED lines=60> */
.L_x_32943:
[----:B------:R-:W-:Y:S05]  /*afd0*/  BSYNC.RECONVERGENT B1 ;  /* 0x0000000000017941 */ /* 0x000fea0003800200 */
.L_x_32942:
[----:B------:R-:W0:Y:S01]  /*afe0*/  LDC R9, c[0x0][0x404] ;  /* 0x00010100ff097b82 */ /* 0x000e220000000800 */
[----:B------:R-:W-:Y:S01]  /*aff0*/  I2FP.F32.U32 R11, R8 ;  /* 0x00000008000b7245 */ /* 0x000fe20000201000 */
[----:B------:R-:W-:Y:S01]  /*b000*/  IMAD.MOV.U32 R8, RZ, RZ, 0x2f800000 ;  /* 0x2f800000ff087424 */ /* 0x000fe200078e00ff */
[----:B------:R-:W-:Y:S01]  /*b010*/  ISETP.NE.AND P0, PT, R188, 0x1, PT ;  /* 0x00000001bc00780c */ /* 0x000fe20003f05270 */
[----:B------:R-:W-:Y:S01]  /*b020*/  BSSY.RECONVERGENT B1, `(.L_x_32947) ;  /* 0x000005f000017945 */ /* 0x000fe20003800200 */
[----:B------:R-:W-:Y:S01]  /*b030*/  LOP3.LUT R186, R186, 0xfffffffd, RZ, 0xc0, !PT ;  /* 0xfffffffdbaba7812 */ /* 0x000fe200078ec0ff */
[----:B------:R-:W-:Y:S01]  /*b040*/  FFMA.FTZ R174, R11, R8, 1.1641532182693481445e-10 ;  /* 0x2f0000000bae7423 */ /* 0x000fe20000010008 */
[----:B-----5:R-:W-:Y:S01]  /*b050*/  HADD2.F32 R11, -RZ, R168.H0_H0 ;  /* 0x200000a8ff0b7230 */ /* 0x020fe20000004100 */
[----:B------:R-:W1:Y:S01]  /*b060*/  LDC R10, c[0x0][0x408] ;  /* 0x00010200ff0a7b82 */ /* 0x000e620000000800 */
[----:B------:R-:W-:-:S03]  /*b070*/  HFMA2 R178, -RZ, RZ, 0, 1.1920928955078125e-07 ;  /* 0x00000002ffb27431 */ /* 0x000fc600000001ff */
[----:B------:R-:W-:Y:S01]  /*b080*/  FMUL.FTZ R11, R11, R0 ;  /* 0x000000000b0b7220 */ /* 0x000fe20000410000 */
        /* <DEDUP_REMOVED lines=13> */
.L_x_32949:
        /* <DEDUP_REMOVED lines=13> */
.L_x_32951:
[----:B------:R-:W-:Y:S05]  /*b230*/  BSYNC.RECONVERGENT B2 ;  /* 0x0000000000027941 */ /* 0x000fea0003800200 */
.L_x_32950:
        /* <DEDUP_REMOVED lines=61> */
.L_x_32948:
[----:B------:R-:W-:Y:S05]  /*b610*/  BSYNC.RECONVERGENT B1 ;  /* 0x0000000000017941 */ /* 0x000fea0003800200 */
.L_x_32947:
[----:B------:R-:W-:Y:S01]  /*b620*/  I2FP.F32.U32 R189, R174 ;  /* 0x000000ae00bd7245 */ /* 0x000fe20000201000 */
[----:B------:R-:W-:Y:S01]  /*b630*/  BSSY.RECONVERGENT B1, `(.L_x_32952) ;  /* 0x000005d000017945 */ /* 0x000fe20003800200 */
[----:B------:R-:W-:Y:S01]  /*b640*/  ISETP.NE.AND P1, PT, R178, 0x1, PT ;  /* 0x00000001b200780c */ /* 0x000fe20003f25270 */
[----:B------:R-:W-:Y:S02]  /*b650*/  IMAD.MOV.U32 R188, RZ, RZ, 0x2 ;  /* 0x00000002ffbc7424 */ /* 0x000fe400078e00ff */
[----:B------:R-:W-:Y:S01]  /*b660*/  FFMA.FTZ R174, R189, R8, 1.1641532182693481445e-10 ;  /* 0x2f000000bdae7423 */ /* 0x000fe20000010008 */
[----:B------:R-:W-:-:S04]  /*b670*/  HADD2.F32 R189, -RZ, R168.H1_H1 ;  /* 0x300000a8ffbd7230 */ /* 0x000fc80000004100 */
        /* <DEDUP_REMOVED lines=13> */
.L_x_32954:
        /* <DEDUP_REMOVED lines=13> */
.L_x_32956:
[----:B------:R-:W-:Y:S05]  /*b820*/  BSYNC.RECONVERGENT B2 ;  /* 0x0000000000027941 */ /* 0x000fea0003800200 */
.L_x_32955:
        /* <DEDUP_REMOVED lines=61> */
.L_x_32953:
[----:B------:R-:W-:Y:S05]  /*bc00*/  BSYNC.RECONVERGENT B1 ;  /* 0x0000000000017941 */ /* 0x000fea0003800200 */
.L_x_32952:
[----:B------:R-:W-:Y:S01]  /*bc10*/  I2FP.F32.U32 R189, R174 ;  /* 0x000000ae00bd7245 */ /* 0x000fe20000201000 */
[----:B------:R-:W-:Y:S01]  /*bc20*/  BSSY.RECONVERGENT B1, `(.L_x_32957) ;  /* 0x000005d000017945 */ /* 0x000fe20003800200 */
[----:B------:R-:W-:Y:S01]  /*bc30*/  ISETP.NE.AND P2, PT, R188, 0x1, PT ;  /* 0x00000001bc00780c */ /* 0x000fe20003f45270 */
[----:B------:R-:W-:Y:S02]  /*bc40*/  IMAD.MOV.U32 R190, RZ, RZ, 0x2 ;  /* 0x00000002ffbe7424 */ /* 0x000fe400078e00ff */
[----:B------:R-:W-:Y:S01]  /*bc50*/  FFMA.FTZ R174, R189, R8, 1.1641532182693481445e-10 ;  /* 0x2f000000bdae7423 */ /* 0x000fe20000010008 */
[----:B------:R-:W-:Y:S02]  /*bc60*/  HADD2.F32 R189, -RZ, R169.H0_H0 ;  /* 0x200000a9ffbd7230 */ /* 0x000fe40000004100 */
[----:B------:R-:W-:Y:S02]  /*bc70*/  IMAD.MOV.U32 R178, RZ, RZ, R176 ;  /* 0x000000ffffb27224 */ /* 0x000fe400078e00b0 */
[----:B------:R-:W-:Y:S01]  /*bc80*/  FSETP.LE.FTZ.AND P1, PT, R174, R9, PT ;  /* 0x00000009ae00720b */ /* 0x000fe20003f33000 */
[----:B------:R-:W-:-:S04]  /*bc90*/  FMUL.FTZ R189, R189, R0 ;  /* 0x00000000bdbd7220 */ /* 0x000fc80000410000 */
[----:B------:R-:W-:Y:S01]  /*bca0*/  FMUL.FTZ R174, R189, R10 ;  /* 0x0000000abdae7220 */ /* 0x000fe20000410000 */
        /* <DEDUP_REMOVED lines=9> */
.L_x_32959:
        /* <DEDUP_REMOVED lines=13> */
.L_x_32961:
[----:B------:R-:W-:Y:S05]  /*be10*/  BSYNC.RECONVERGENT B2 ;  /* 0x0000000000027941 */ /* 0x000fea0003800200 */
.L_x_32960:
        /* <DEDUP_REMOVED lines=61> */
.L_x_32958:
[----:B------:R-:W-:Y:S05]  /*c1f0*/  BSYNC.RECONVERGENT B1 ;  /* 0x0000000000017941 */ /* 0x000fea0003800200 */
.L_x_32957:
        /* <DEDUP_REMOVED lines=19> */
.L_x_32964:
        /* <DEDUP_REMOVED lines=13> */
.L_x_32966:
[----:B------:R-:W-:Y:S05]  /*c400*/  BSYNC.RECONVERGENT B2 ;  /* 0x0000000000027941 */ /* 0x000fea0003800200 */
.L_x_32965:
        /* <DEDUP_REMOVED lines=61> */
.L_x_32963:
[----:B------:R-:W-:Y:S05]  /*c7e0*/  BSYNC.RECONVERGENT B1 ;  /* 0x0000000000017941 */ /* 0x000fea0003800200 */
.L_x_32962:
[----:B------:R-:W-:Y:S01]  /*c7f0*/  ISETP.NE.AND P4, PT, R193, 0x1, PT ;  /* 0x00000001c100780c */ /* 0x000fe20003f85270 */
[----:B------:R-:W-:Y:S01]  /*c800*/  HADD2.F32 R191, -RZ, R170.H0_H0 ;  /* 0x200000aaffbf7230 */ /* 0x000fe20000004100 */
        /* <DEDUP_REMOVED lines=17> */
.L_x_32969:
        /* <DEDUP_REMOVED lines=13> */
.L_x_32971:
[----:B------:R-:W-:Y:S05]  /*c9f0*/  BSYNC.RECONVERGENT B2 ;  /* 0x0000000000027941 */ /* 0x000fea0003800200 */
.L_x_32970:
        /* <DEDUP_REMOVED lines=61> */
.L_x_32968:
[----:B------:R-:W-:Y:S05]  /*cdd0*/  BSYNC.RECONVERGENT B1 ;  /* 0x0000000000017941 */ /* 0x000fea0003800200 */
.L_x_32967:
        /* <DEDUP_REMOVED lines=19> */
.L_x_32974:
        /* <DEDUP_REMOVED lines=13> */
.L_x_32976:
[----:B------:R-:W-:Y:S05]  /*cfe0*/  BSYNC.RECONVERGENT B2 ;  /* 0x0000000000027941 */ /* 0x000fea0003800200 */
.L_x_32975:
        /* <DEDUP_REMOVED lines=61> */
.L_x_32973:
[----:B------:R-:W-:Y:S05]  /*d3c0*/  BSYNC.RECONVERGENT B1 ;  /* 0x0000000000017941 */ /* 0x000fea0003800200 */
.L_x_32972:
[----:B------:R-:W-:Y:S01]  /*d3d0*/  ISETP.NE.AND P6, PT, R193, 0x1, PT ;  /* 0x00000001c100780c */ /* 0x000fe20003fc5270 */
[----:B------:R-:W-:Y:S01]  /*d3e0*/  HADD2.F32 R191, -RZ, R171.H0_H0 ;  /* 0x200000abffbf7230 */ /* 0x000fe20000004100 */
[----:B------:R-:W-:Y:S01]  /*d3f0*/  I2FP.F32.U32 R189, R189 ;  /* 0x000000bd00bd7245 */ /* 0x000fe20000201000 */
[----:B------:R-:W-:Y:S01]  /*d400*/  BSSY.RECONVERGENT B1, `(.L_x_32977) ;  /* 0x000005d000017945 */ /* 0x000fe20003800200 */
[----:B------:R-:W-:-:S03]  /*d410*/  HFMA2 R178, -RZ, RZ, 0, 1.1920928955078125e-07 ;  /* 0x00000002ffb27431 */ /* 0x000fc600000001ff */
        /* <DEDUP_REMOVED lines=14> */
.L_x_32979:
        /* <DEDUP_REMOVED lines=15> */
.L_x_32981:
[----:B------:R-:W-:Y:S05]  /*d5f0*/  BSYNC.RECONVERGENT B2 ;  /* 0x0000000000027941 */ /* 0x000fea0003800200 */
.L_x_32980:
        /* <DEDUP_REMOVED lines=61> */
.L_x_32978:
[----:B------:R-:W-:Y:S05]  /*d9d0*/  BSYNC.RECONVERGENT B1 ;  /* 0x0000000000017941 */ /* 0x000fea0003800200 */
.L_x_32977:
[----:B------:R-:W-:Y:S01]  /*d9e0*/  I2FP.F32.U32 R191, R191 ;  /* 0x000000bf00bf7245 */ /* 0x000fe20000201000 */
[----:B------:R-:W-:Y:S01]  /*d9f0*/  HADD2.F32 R171, -RZ, R171.H1_H1 ;  /* 0x300000abffab7230 */ /* 0x000fe20000004100 */
        /* <DEDUP_REMOVED lines=10> */
[----:B------:R-:W-:Y:S02]  /*daa0*/  PLOP3.LUT P6, PT, P6, PT, PT, 0x8, 0x80 ;  /* 0x000000000080781c */ /* 0x000fe400037ce170 */
[----:B------:R-:W-:Y:S02]  /*dab0*/  FSEL R10, R174, RZ, P1 ;  /* 0x000000ffae0a7208 */ /* 0x000fe40000800000 */
[----:B------:R-:W-:Y:S02]  /*dac0*/  FSEL R168, R188, RZ, P3 ;  /* 0x000000ffbca87208 */ /* 0x000fe40001800000 */
[----:B------:R-:W-:-:S07]  /*dad0*/  FSEL R170, R189, RZ, P5 ;  /* 0x000000ffbdaa7208 */ /* 0x000fce0002800000 */
.L_x_32941:
        /* <DEDUP_REMOVED lines=22> */
.L_x_32899:
[----:B------:R-:W-:Y:S05]  /*dc40*/  BSYNC.RECONVERGENT B0 ;  /* 0x0000000000007941 */ /* 0x000fea0003800200 */
.L_x_32898:
        /* <DEDUP_REMOVED lines=31> */
.L_x_32987:
        /* <DEDUP_REMOVED lines=13> */
.L_x_32989:
[----:B------:R-:W-:Y:S05]  /*df10*/  BSYNC.RECONVERGENT B2 ;  /* 0x0000000000027941 */ /* 0x000fea0003800200 */
.L_x_32988:
        /* <DEDUP_REMOVED lines=61> */
.L_x_32986:
[----:B------:R-:W-:Y:S05]  /*e2f0*/  BSYNC.RECONVERGENT B1 ;  /* 0x0000000000017941 */ /* 0x000fea0003800200 */
.L_x_32985:
        /* <DEDUP_REMOVED lines=27> */
.L_x_32992:
        /* <DEDUP_REMOVED lines=13> */
.L_x_32994:
[----:B------:R-:W-:Y:S05]  /*e580*/  BSYNC.RECONVERGENT B2 ;  /* 0x0000000000027941 */ /* 0x000fea0003800200 */
.L_x_32993:
        /* <DEDUP_REMOVED lines=61> */
.L_x_32991:
[----:B------:R-:W-:Y:S05]  /*e960*/  BSYNC.RECONVERGENT B1 ;  /* 0x0000000000017941 */ /* 0x000fea0003800200 */
.L_x_32990:
        /* <DEDUP_REMOVED lines=22> */
.L_x_32997:
        /* <DEDUP_REMOVED lines=13> */
.L_x_32999:
[----:B------:R-:W-:Y:S05]  /*eba0*/  BSYNC.RECONVERGENT B2 ;  /* 0x0000000000027941 */ /* 0x000fea0003800200 */
.L_x_32998:
        /* <DEDUP_REMOVED lines=61> */
.L_x_32996:
[----:B------:R-:W-:Y:S05]  /*ef80*/  BSYNC.RECONVERGENT B1 ;  /* 0x0000000000017941 */ /* 0x000fea0003800200 */
.L_x_32995:
        /* <DEDUP_REMOVED lines=22> */
.L_x_33002:
        /* <DEDUP_REMOVED lines=13> */
.L_x_33004:
[----:B------:R-:W-:Y:S05]  /*f1c0*/  BSYNC.RECONVERGENT B2 ;  /* 0x0000000000027941 */ /* 0x000fea0003800200 */
.L_x_33003:
        /* <DEDUP_REMOVED lines=61> */
.L_x_33001:
[----:B------:R-:W-:Y:S05]  /*f5a0*/  BSYNC.RECONVERGENT B1 ;  /* 0x0000000000017941 */ /* 0x000fea0003800200 */
.L_x_33000:
        /* <DEDUP_REMOVED lines=22> */
.L_x_33007:
        /* <DEDUP_REMOVED lines=13> */
.L_x_33009:
[----:B------:R-:W-:Y:S05]  /*f7e0*/  BSYNC.RECONVERGENT B2 ;  /* 0x0000000000027941 */ /* 0x000fea0003800200 */
.L_x_33008:
        /* <DEDUP_REMOVED lines=61> */
.L_x_33006:
[----:B------:R-:W-:Y:S05]  /*fbc0*/  BSYNC.RECONVERGENT B1 ;  /* 0x0000000000017941 */ /* 0x000fea0003800200 */
.L_x_33005:
[----:B------:R-:W-:Y:S01]  /*fbd0*/  I2FP.F32.U32 R164, R165 ;  /* 0x000000a500a47245 */ /* 0x000fe20000201000 */
[----:B------:R-:W-:Y:S01]  /*fbe0*/  HADD2.F32 R165, -RZ, R166.H0_H0 ;  /* 0x200000a6ffa57230 */ /* 0x000fe20000004100 */
        /* <DEDUP_REMOVED lines=20> */
.L_x_33012:
        /* <DEDUP_REMOVED lines=13> */
.L_x_33014:
[----:B------:R-:W-:Y:S05]  /*fe00*/  BSYNC.RECONVERGENT B2 ;  /* 0x0000000000027941 */ /* 0x000fea0003800200 */
.L_x_33013:
        /* <DEDUP_REMOVED lines=61> */
.L_x_33011:
[----:B------:R-:W-:Y:S05]  /*101e0*/  BSYNC.RECONVERGENT B1 ;  /* 0x0000000000017941 */ /* 0x000fea0003800200 */
.L_x_33010:
        /* <DEDUP_REMOVED lines=22> */
.L_x_33017:
        /* <DEDUP_REMOVED lines=13> */
.L_x_33019:
[----:B------:R-:W-:Y:S05]  /*10420*/  BSYNC.RECONVERGENT B2 ;  /* 0x0000000000027941 */ /* 0x000fea0003800200 */
.L_x_33018:
        /* <DEDUP_REMOVED lines=61> */
.L_x_33016:
[----:B------:R-:W-:Y:S05]  /*10800*/  BSYNC.RECONVERGENT B1 ;  /* 0x0000000000017941 */ /* 0x000fea0003800200 */
.L_x_33015:
        /* <DEDUP_REMOVED lines=22> */
.L_x_33022:
        /* <DEDUP_REMOVED lines=15> */
.L_x_33024:
[----:B------:R-:W-:Y:S05]  /*10a60*/  BSYNC.RECONVERGENT B2 ;  /* 0x0000000000027941 */ /* 0x000fea0003800200 */
.L_x_33023:
        /* <DEDUP_REMOVED lines=61> */
.L_x_33021:
[----:B------:R-:W-:Y:S05]  /*10e40*/  BSYNC.RECONVERGENT B1 ;  /* 0x0000000000017941 */ /* 0x000fea0003800200 */
.L_x_33020:
        /* <DEDUP_REMOVED lines=10> */
.L_x_32984:
        /* <DEDUP_REMOVED lines=16> */
.L_x_33028:
        /* <DEDUP_REMOVED lines=13> */
.L_x_33030:
[----:B------:R-:W-:Y:S05]  /*110c0*/  BSYNC.RECONVERGENT B2 ;  /* 0x0000000000027941 */ /* 0x000fea0003800200 */
.L_x_33029:
        /* <DEDUP_REMOVED lines=60> */
.L_x_33027:
[----:B------:R-:W-:Y:S05]  /*11490*/  BSYNC.RECONVERGENT B1 ;  /* 0x0000000000017941 */ /* 0x000fea0003800200 */
.L_x_33026:
        /* <DEDUP_REMOVED lines=24> */
.L_x_33033:
        /* <DEDUP_REMOVED lines=13> */
.L_x_33035:
[----:B------:R-:W-:Y:S05]  /*116f0*/  BSYNC.RECONVERGENT B2 ;  /* 0x0000000000027941 */ /* 0x000fea0003800200 */
.L_x_33034:
        /* <DEDUP_REMOVED lines=61> */
.L_x_33032:
[----:B------:R-:W-:Y:S05]  /*11ad0*/  BSYNC.RECONVERGENT B1 ;  /* 0x0000000000017941 */ /* 0x000fea0003800200 */
.L_x_33031:
[----:B------:R-:W-:Y:S01]  /*11ae0*/  I2FP.F32.U32 R189, R174 ;  /* 0x000000ae00bd7245 */ /* 0x000fe20000201000 */
[----:B------:R-:W-:Y:S01]  /*11af0*/  BSSY.RECONVERGENT B1, `(.L_x_33036) ;  /* 0x000005d000017945 */ /* 0x000fe20003800200 */
[----:B------:R-:W-:Y:S01]  /*11b00*/  ISETP.NE.AND P1, PT, R178, 0x1, PT ;  /* 0x00000001b200780c */ /* 0x000fe20003f25270 */
[----:B------:R-:W-:Y:S02]  /*11b10*/  HFMA2 R188, -RZ, RZ, 0, 1.1920928955078125e-07 ;  /* 0x00000002ffbc7431 */ /* 0x000fe400000001ff */
[----:B------:R-:W-:Y:S01]  /*11b20*/  FFMA.FTZ R174, R189, R4, 1.1641532182693481445e-10 ;  /* 0x2f000000bdae7423 */ /* 0x000fe20000010004 */
[----:B------:R-:W-:-:S04]  /*11b30*/  HADD2.F32 R189, -RZ, R164.H1_H1 ;  /* 0x300000a4ffbd7230 */ /* 0x000fc80000004100 */
[----:B------:R-:W-:Y:S01]  /*11b40*/  FSETP.LE.FTZ.AND P0, PT, R174, R5, PT ;  /* 0x00000005ae00720b */ /* 0x000fe20003f13000 */
[----:B------:R-:W-:Y:S01]  /*11b50*/  FMUL.FTZ R189, R189, R0 ;  /* 0x00000000bdbd7220 */ /* 0x000fe20000410000 */
[----:B------:R-:W-:-:S03]  /*11b60*/  IMAD.MOV.U32 R174, RZ, RZ, R176 ;  /* 0x000000ffffae7224 */ /* 0x000fc600078e00b0 */
[----:B------:R-:W-:Y:S01]  /*11b70*/  FMUL.FTZ R164, R189, R6 ;  /* 0x00000006bda47220 */ /* 0x000fe20000410000 */
        /* <DEDUP_REMOVED lines=9> */
.L_x_33038:
        /* <DEDUP_REMOVED lines=13> */
.L_x_33040:
[----:B------:R-:W-:Y:S05]  /*11ce0*/  BSYNC.RECONVERGENT B2 ;  /* 0x0000000000027941 */ /* 0x000fea0003800200 */
.L_x_33039:
        /* <DEDUP_REMOVED lines=61> */
.L_x_33037:
[----:B------:R-:W-:Y:S05]  /*120c0*/  BSYNC.RECONVERGENT B1 ;  /* 0x0000000000017941 */ /* 0x000fea0003800200 */
.L_x_33036:
[----:B------:R-:W-:Y:S01]  /*120d0*/  ISETP.NE.AND P2, PT, R188, 0x1, PT ;  /* 0x00000001bc00780c */ /* 0x000fe20003f45270 */
[----:B------:R-:W-:Y:S01]  /*120e0*/  HADD2.F32 R191, -RZ, R165.H0_H0 ;  /* 0x200000a5ffbf7230 */ /* 0x000fe20000004100 */
[----:B------:R-:W-:Y:S01]  /*120f0*/  I2FP.F32.U32 R189, R174 ;  /* 0x000000ae00bd7245 */ /* 0x000fe20000201000 */
[----:B------:R-:W-:Y:S01]  /*12100*/  BSSY.RECONVERGENT B1, `(.L_x_33041) ;  /* 0x000005b000017945 */ /* 0x000fe20003800200 */
[----:B------:R-:W-:Y:S01]  /*12110*/  IMAD.MOV.U32 R190, RZ, RZ, 0x2 ;  /* 0x00000002ffbe7424 */ /* 0x000fe200078e00ff */
[----:B------:R-:W-:Y:S01]  /*12120*/  MOV R178, R176 ;  /* 0x000000b000b27202 */ /* 0x000fe20000000f00 */
[----:B------:R-:W-:Y:S01]  /*12130*/  FMUL.FTZ R191, R191, R0 ;  /* 0x00000000bfbf7220 */ /* 0x000fe20000410000 */
        /* <DEDUP_REMOVED lines=12> */
.L_x_33043:
        /* <DEDUP_REMOVED lines=13> */
.L_x_33045:
[----:B------:R-:W-:Y:S05]  /*122d0*/  BSYNC.RECONVERGENT B2 ;  /* 0x0000000000027941 */ /* 0x000fea0003800200 */
.L_x_33044:
        /* <DEDUP_REMOVED lines=61> */
.L_x_33042:
[----:B------:R-:W-:Y:S05]  /*126b0*/  BSYNC.RECONVERGENT B1 ;  /* 0x0000000000017941 */ /* 0x000fea0003800200 */
.L_x_33041:
        /* <DEDUP_REMOVED lines=19> */
.L_x_33048:
        /* <DEDUP_REMOVED lines=13> */
.L_x_33050:
[----:B------:R-:W-:Y:S05]  /*128c0*/  BSYNC.RECONVERGENT B2 ;  /* 0x0000000000027941 */ /* 0x000fea0003800200 */
.L_x_33049:
        /* <DEDUP_REMOVED lines=61> */
.L_x_33047:
[----:B------:R-:W-:Y:S05]  /*12ca0*/  BSYNC.RECONVERGENT B1 ;  /* 0x0000000000017941 */ /* 0x000fea0003800200 */
.L_x_33046:
        /* <DEDUP_REMOVED lines=19> */
.L_x_33053:
        /* <DEDUP_REMOVED lines=13> */
.L_x_33055:
[----:B------:R-:W-:Y:S05]  /*12eb0*/  BSYNC.RECONVERGENT B2 ;  /* 0x0000000000027941 */ /* 0x000fea0003800200 */
.L_x_33054:
        /* <DEDUP_REMOVED lines=61> */
.L_x_33052:
[----:B------:R-:W-:Y:S05]  /*13290*/  BSYNC.RECONVERGENT B1 ;  /* 0x0000000000017941 */ /* 0x000fea0003800200 */
.L_x_33051:
        /* <DEDUP_REMOVED lines=19> */
.L_x_33058:
        /* <DEDUP_REMOVED lines=13> */
.L_x_33060:
[----:B------:R-:W-:Y:S05]  /*134a0*/  BSYNC.RECONVERGENT B2 ;  /* 0x0000000000027941 */ /* 0x000fea0003800200 */
.L_x_33059:
        /* <DEDUP_REMOVED lines=61> */
.L_x_33057:
[----:B------:R-:W-:Y:S05]  /*13880*/  BSYNC.RECONVERGENT B1 ;  /* 0x0000000000017941 */ /* 0x000fea0003800200 */
.L_x_33056:
        /* <DEDUP_REMOVED lines=19> */
.L_x_33063:
        /* <DEDUP_REMOVED lines=15> */
.L_x_33065:
[----:B------:R-:W-:Y:S05]  /*13ab0*/  BSYNC.RECONVERGENT B2 ;  /* 0x0000000000027941 */ /* 0x000fea0003800200 */
.L_x_33064:
        /* <DEDUP_REMOVED lines=61> */
.L_x_33062:
[----:B------:R-:W-:Y:S05]  /*13e90*/  BSYNC.RECONVERGENT B1 ;  /* 0x0000000000017941 */ /* 0x000fea0003800200 */
.L_x_33061:
        /* <DEDUP_REMOVED lines=16> */
.L_x_33025:
        /* <DEDUP_REMOVED lines=22> */
.L_x_32983:
[----:B------:R-:W-:Y:S05]  /*14100*/  BSYNC.RECONVERGENT B0 ;  /* 0x0000000000007941 */ /* 0x000fea0003800200 */
.L_x_32982:
        /* <DEDUP_REMOVED lines=31> */
.L_x_33071:
        /* <DEDUP_REMOVED lines=13> */
.L_x_33073:
[----:B------:R-:W-:Y:S05]  /*143d0*/  BSYNC.RECONVERGENT B2 ;  /* 0x0000000000027941 */ /* 0x000fea0003800200 */
.L_x_33072:
        /* <DEDUP_REMOVED lines=61> */
.L_x_33070:
[----:B------:R-:W-:Y:S05]  /*147b0*/  BSYNC.RECONVERGENT B1 ;  /* 0x0000000000017941 */ /* 0x000fea0003800200 */
.L_x_33069:
        /* <DEDUP_REMOVED lines=27> */
.L_x_33076:
        /* <DEDUP_REMOVED lines=13> */
.L_x_33078:
[----:B------:R-:W-:Y:S05]  /*14a40*/  BSYNC.RECONVERGENT B2 ;  /* 0x0000000000027941 */ /* 0x000fea0003800200 */
.L_x_33077:
        /* <DEDUP_REMOVED lines=61> */
.L_x_33075:
[----:B------:R-:W-:Y:S05]  /*14e20*/  BSYNC.RECONVERGENT B1 ;  /* 0x0000000000017941 */ /* 0x000fea0003800200 */
.L_x_33074:
        /* <DEDUP_REMOVED lines=22> */
.L_x_33081:
        /* <DEDUP_REMOVED lines=13> */
.L_x_33083:
[----:B------:R-:W-:Y:S05]  /*15060*/  BSYNC.RECONVERGENT B2 ;  /* 0x0000000000027941 */ /* 0x000fea0003800200 */
.L_x_33082:
        /* <DEDUP_REMOVED lines=61> */
.L_x_33080:
[----:B------:R-:W-:Y:S05]  /*15440*/  BSYNC.RECONVERGENT B1 ;  /* 0x0000000000017941 */ /* 0x000fea0003800200 */
.L_x_33079:
        /* <DEDUP_REMOVED lines=22> */
.L_x_33086:
        /* <DEDUP_REMOVED lines=13> */
.L_x_33088:
[----:B------:R-:W-:Y:S05]  /*15680*/  BSYNC.RECONVERGENT B2 ;  /* 0x0000000000027941 */ /* 0x000fea0003800200 */
.L_x_33087:
        /* <DEDUP_REMOVED lines=61> */
.L_x_33085:
[----:B------:R-:W-:Y:S05]  /*15a60*/  BSYNC.RECONVERGENT B1 ;  /* 0x0000000000017941 */ /* 0x000fea0003800200 */
.L_x_33084:
        /* <DEDUP_REMOVED lines=22> */
.L_x_33091:
        /* <DEDUP_REMOVED lines=13> */
.L_x_33093:
[----:B------:R-:W-:Y:S05]  /*15ca0*/  BSYNC.RECONVERGENT B2 ;  /* 0x0000000000027941 */ /* 0x000fea0003800200 */
.L_x_33092:
        /* <DEDUP_REMOVED lines=61> */
.L_x_33090:
[----:B------:R-:W-:Y:S05]  /*16080*/  BSYNC.RECONVERGENT B1 ;  /* 0x0000000000017941 */ /* 0x000fea0003800200 */
.L_x_33089:
        /* <DEDUP_REMOVED lines=22> */
.L_x_33096:
        /* <DEDUP_REMOVED lines=13> */
.L_x_33098:
[----:B------:R-:W-:Y:S05]  /*162c0*/  BSYNC.RECONVERGENT B2 ;  /* 0x0000000000027941 */ /* 0x000fea0003800200 */
.L_x_33097:
        /* <DEDUP_REMOVED lines=61> */
.L_x_33095:
[----:B------:R-:W-:Y:S05]  /*166a0*/  BSYNC.RECONVERGENT B1 ;  /* 0x0000000000017941 */ /* 0x000fea0003800200 */
.L_x_33094:
        /* <DEDUP_REMOVED lines=22> */
.L_x_33101:
        /* <DEDUP_REMOVED lines=13> */
.L_x_33103:
[----:B------:R-:W-:Y:S05]  /*168e0*/  BSYNC.RECONVERGENT B2 ;  /* 0x0000000000027941 */ /* 0x000fea0003800200 */
.L_x_33102:
        /* <DEDUP_REMOVED lines=61> */
.L_x_33100:
[----:B------:R-:W-:Y:S05]  /*16cc0*/  BSYNC.RECONVERGENT B1 ;  /* 0x0000000000017941 */ /* 0x000fea0003800200 */
.L_x_33099:
        /* <DEDUP_REMOVED lines=22> */
.L_x_33106:
        /* <DEDUP_REMOVED lines=15> */
.L_x_33108:
[----:B------:R-:W-:Y:S05]  /*16f20*/  BSYNC.RECONVERGENT B2 ;  /* 0x0000000000027941 */ /* 0x000fea0003800200 */
.L_x_33107:
        /* <DEDUP_REMOVED lines=61> */
.L_x_33105:
[----:B------:R-:W-:Y:S05]  /*17300*/  BSYNC.RECONVERGENT B1 ;  /* 0x0000000000017941 */ /* 0x000fea0003800200 */
.L_x_33104:
        /* <DEDUP_REMOVED lines=10> */
.L_x_33068:
        /* <DEDUP_REMOVED lines=16> */
.L_x_33112:
        /* <DEDUP_REMOVED lines=13> */
.L_x_33114:
[----:B------:R-:W-:Y:S05]  /*17580*/  BSYNC.RECONVERGENT B2 ;  /* 0x0000000000027941 */ /* 0x000fea0003800200 */
.L_x_33113:
        /* <DEDUP_REMOVED lines=60> */
.L_x_33111:
[----:B------:R-:W-:Y:S05]  /*17950*/  BSYNC.RECONVERGENT B1 ;  /* 0x0000000000017941 */ /* 0x000fea0003800200 */
.L_x_33110:
        /* <DEDUP_REMOVED lines=9> */
[----:B------:R-:W-:-:S03]  /*179f0*/  MOV R178, 0x2 ;  /* 0x0000000200b27802 */ /* 0x000fc60000000f00 */
        /* <DEDUP_REMOVED lines=14> */
.L_x_33117:
        /* <DEDUP_REMOVED lines=13> */
.L_x_33119:
[----:B------:R-:W-:Y:S05]  /*17bb0*/  BSYNC.RECONVERGENT B2 ;  /* 0x0000000000027941 */ /* 0x000fea0003800200 */
.L_x_33118:
        /* <DEDUP_REMOVED lines=61> */
.L_x_33116:
[----:B------:R-:W-:Y:S05]  /*17f90*/  BSYNC.RECONVERGENT B1 ;  /* 0x0000000000017941 */ /* 0x000fea0003800200 */
.L_x_33115:
[----:B------:R-:W-:Y:S01]  /*17fa0*/  ISETP.NE.AND P1, PT, R178, 0x1, PT ;  /* 0x00000001b200780c */ /* 0x000fe20003f25270 */
[----:B------:R-:W-:Y:S01]  /*17fb0*/  HADD2.F32 R191, -RZ, R160.H1_H1 ;  /* 0x300000a0ffbf7230 */ /* 0x000fe20000004100 */
        /* <DEDUP_REMOVED lines=17> */
.L_x_33122:
        /* <DEDUP_REMOVED lines=13> */
.L_x_33124:
[----:B------:R-:W-:Y:S05]  /*181a0*/  BSYNC.RECONVERGENT B2 ;  /* 0x0000000000027941 */ /* 0x000fea0003800200 */
.L_x_33123:
        /* <DEDUP_REMOVED lines=61> */
.L_x_33121:
[----:B------:R-:W-:Y:S05]  /*18580*/  BSYNC.RECONVERGENT B1 ;  /* 0x0000000000017941 */ /* 0x000fea0003800200 */
.L_x_33120:
[----:B------:R-:W-:Y:S01]  /*18590*/  ISETP.NE.AND P2, PT, R190, 0x1, PT ;  /* 0x00000001be00780c */ /* 0x000fe20003f45270 */
[----:B------:R-:W-:Y:S01]  /*185a0*/  HADD2.F32 R191, -RZ, R161.H0_H0 ;  /* 0x200000a1ffbf7230 */ /* 0x000fe20000004100 */
        /* <DEDUP_REMOVED lines=17> */
.L_x_33127:
        /* <DEDUP_REMOVED lines=13> */
.L_x_33129:
[----:B------:R-:W-:Y:S05]  /*18790*/  BSYNC.RECONVERGENT B2 ;  /* 0x0000000000027941 */ /* 0x000fea0003800200 */
.L_x_33128:
        /* <DEDUP_REMOVED lines=61> */
.L_x_33126:
[----:B------:R-:W-:Y:S05]  /*18b70*/  BSYNC.RECONVERGENT B1 ;  /* 0x0000000000017941 */ /* 0x000fea0003800200 */
.L_x_33125:
        /* <DEDUP_REMOVED lines=19> */
.L_x_33132:
        /* <DEDUP_REMOVED lines=13> */
.L_x_33134:
[----:B------:R-:W-:Y:S05]  /*18d80*/  BSYNC.RECONVERGENT B2 ;  /* 0x0000000000027941 */ /* 0x000fea0003800200 */
.L_x_33133:
        /* <DEDUP_REMOVED lines=61> */
.L_x_33131:
[----:B------:R-:W-:Y:S05]  /*19160*/  BSYNC.RECONVERGENT B1 ;  /* 0x0000000000017941 */ /* 0x000fea0003800200 */
.L_x_33130:
[----:B------:R-:W-:Y:S01]  /*19170*/  ISETP.NE.AND P4, PT, R190, 0x1, PT ;  /* 0x00000001be00780c */ /* 0x000fe20003f85270 */
[----:B------:R-:W-:Y:S01]  /*19180*/  HADD2.F32 R191, -RZ, R162.H0_H0 ;  /* 0x200000a2ffbf7230 */ /* 0x000fe20000004100 */
        /* <DEDUP_REMOVED lines=17> */
.L_x_33137:
        /* <DEDUP_REMOVED lines=13> */
.L_x_33139:
[----:B------:R-:W-:Y:S05]  /*19370*/  BSYNC.RECONVERGENT B2 ;  /* 0x0000000000027941 */ /* 0x000fea0003800200 */
.L_x_33138:
        /* <DEDUP_REMOVED lines=61> */
.L_x_33136:
[----:B------:R-:W-:Y:S05]  /*19750*/  BSYNC.RECONVERGENT B1 ;  /* 0x0000000000017941 */ /* 0x000fea0003800200 */
.L_x_33135:
[----:B------:R-:W-:Y:S01]  /*19760*/  ISETP.NE.AND P5, PT, R193, 0x1, PT ;  /* 0x00000001c100780c */ /* 0x000fe20003fa5270 */
[----:B------:R-:W-:Y:S01]  /*19770*/  HADD2.F32 R191, -RZ, R162.H1_H1 ;  /* 0x300000a2ffbf7230 */ /* 0x000fe20000004100 */
        /* <DEDUP_REMOVED lines=17> */
.L_x_33142:
        /* <DEDUP_REMOVED lines=13> */
.L_x_33144:
[----:B------:R-:W-:Y:S05]  /*19960*/  BSYNC.RECONVERGENT B2 ;  /* 0x0000000000027941 */ /* 0x000fea0003800200 */
.L_x_33143:
        /* <DEDUP_REMOVED lines=61> */
.L_x_33141:
[----:B------:R-:W-:Y:S05]  /*19d40*/  BSYNC.RECONVERGENT B1 ;  /* 0x0000000000017941 */ /* 0x000fea0003800200 */
.L_x_33140:
        /* <DEDUP_REMOVED lines=19> */
.L_x_33147:
        /* <DEDUP_REMOVED lines=15> */
.L_x_33149:
[----:B------:R-:W-:Y:S05]  /*19f70*/  BSYNC.RECONVERGENT B2 ;  /* 0x0000000000027941 */ /* 0x000fea0003800200 */
.L_x_33148:
        /* <DEDUP_REMOVED lines=61> */
.L_x_33146:
[----:B------:R-:W-:Y:S05]  /*1a350*/  BSYNC.RECONVERGENT B1 ;  /* 0x0000000000017941 */ /* 0x000fea0003800200 */
.L_x_33145:
        /* <DEDUP_REMOVED lines=16> */
.L_x_33109:
        /* <DEDUP_REMOVED lines=22> */
.L_x_33067:
[----:B------:R-:W-:Y:S05]  /*1a5c0*/  BSYNC.RECONVERGENT B0 ;  /* 0x0000000000007941 */ /* 0x000fea0003800200 */
.L_x_33066:
        /* <DEDUP_REMOVED lines=31> */
.L_x_33155:
        /* <DEDUP_REMOVED lines=13> */
.L_x_33157:
[----:B------:R-:W-:Y:S05]  /*1a890*/  BSYNC.RECONVERGENT B2 ;  /* 0x0000000000027941 */ /* 0x000fea0003800200 */
.L_x_33156:
        /* <DEDUP_REMOVED lines=61> */
.L_x_33154:
[----:B------:R-:W-:Y:S05]  /*1ac70*/  BSYNC.RECONVERGENT B1 ;  /* 0x0000000000017941 */ /* 0x000fea0003800200 */
.L_x_33153:
        /* <DEDUP_REMOVED lines=27> */
.L_x_33160:
        /* <DEDUP_REMOVED lines=13> */
.L_x_33162:
[----:B------:R-:W-:Y:S05]  /*1af00*/  BSYNC.RECONVERGENT B2 ;  /* 0x0000000000027941 */ /* 0x000fea0003800200 */
.L_x_33161:
        /* <DEDUP_REMOVED lines=61> */
.L_x_33159:
[----:B------:R-:W-:Y:S05]  /*1b2e0*/  BSYNC.RECONVERGENT B1 ;  /* 0x0000000000017941 */ /* 0x000fea0003800200 */
.L_x_33158:
        /* <DEDUP_REMOVED lines=22> */
.L_x_33165:
        /* <DEDUP_REMOVED lines=13> */
.L_x_33167:
[----:B------:R-:W-:Y:S05]  /*1b520*/  BSYNC.RECONVERGENT B2 ;  /* 0x0000000000027941 */ /* 0x000fea0003800200 */
.L_x_33166:
        /* <DEDUP_REMOVED lines=61> */
.L_x_33164:
[----:B------:R-:W-:Y:S05]  /*1b900*/  BSYNC.RECONVERGENT B1 ;  /* 0x0000000000017941 */ /* 0x000fea0003800200 */
.L_x_33163:
        /* <DEDUP_REMOVED lines=22> */
.L_x_33170:
        /* <DEDUP_REMOVED lines=13> */
.L_x_33172:
[----:B------:R-:W-:Y:S05]  /*1bb40*/  BSYNC.RECONVERGENT B2 ;  /* 0x0000000000027941 */ /* 0x000fea0003800200 */
.L_x_33171:
        /* <DEDUP_REMOVED lines=61> */
.L_x_33169:
[----:B------:R-:W-:Y:S05]  /*1bf20*/  BSYNC.RECONVERGENT B1 ;  /* 0x0000000000017941 */ /* 0x000fea0003800200 */
.L_x_33168:
        /* <DEDUP_REMOVED lines=22> */
.L_x_33175:
        /* <DEDUP_REMOVED lines=13> */
.L_x_33177:
[----:B------:R-:W-:Y:S05]  /*1c160*/  BSYNC.RECONVERGENT B2 ;  /* 0x0000000000027941 */ /* 0x000fea0003800200 */
.L_x_33176:
        /* <DEDUP_REMOVED lines=61> */
.L_x_33174:
[----:B------:R-:W-:Y:S05]  /*1c540*/  BSYNC.RECONVERGENT B1 ;  /* 0x0000000000017941 */ /* 0x000fea0003800200 */
.L_x_33173:
        /* <DEDUP_REMOVED lines=22> */
.L_x_33180:
        /* <DEDUP_REMOVED lines=13> */
.L_x_33182:
[----:B------:R-:W-:Y:S05]  /*1c780*/  BSYNC.RECONVERGENT B2 ;  /* 0x0000000000027941 */ /* 0x000fea0003800200 */
.L_x_33181:
        /* <DEDUP_REMOVED lines=61> */
.L_x_33179:
[----:B------:R-:W-:Y:S05]  /*1cb60*/  BSYNC.RECONVERGENT B1 ;  /* 0x0000000000017941 */ /* 0x000fea0003800200 */
.L_x_33178:
        /* <DEDUP_REMOVED lines=22> */
.L_x_33185:
        /* <DEDUP_REMOVED lines=13> */
.L_x_33187:
[----:B------:R-:W-:Y:S05]  /*1cda0*/  BSYNC.RECONVERGENT B2 ;  /* 0x0000000000027941 */ /* 0x000fea0003800200 */
.L_x_33186:
        /* <DEDUP_REMOVED lines=61> */
.L_x_33184:
[----:B------:R-:W-:Y:S05]  /*1d180*/  BSYNC.RECONVERGENT B1 ;  /* 0x0000000000017941 */ /* 0x000fea0003800200 */
.L_x_33183:
        /* <DEDUP_REMOVED lines=22> */
.L_x_33190:
        /* <DEDUP_REMOVED lines=15> */
.L_x_33192:
[----:B------:R-:W-:Y:S05]  /*1d3e0*/  BSYNC.RECONVERGENT B2 ;  /* 0x0000000000027941 */ /* 0x000fea0003800200 */
.L_x_33191:
        /* <DEDUP_REMOVED lines=61> */
.L_x_33189:
[----:B------:R-:W-:Y:S05]  /*1d7c0*/  BSYNC.RECONVERGENT B1 ;  /* 0x0000000000017941 */ /* 0x000fea0003800200 */
.L_x_33188:
        /* <DEDUP_REMOVED lines=10> */
.L_x_33152:
        /* <DEDUP_REMOVED lines=16> */
.L_x_33196:
        /* <DEDUP_REMOVED lines=13> */
.L_x_33198:
[----:B------:R-:W-:Y:S05]  /*1da40*/  BSYNC.RECONVERGENT B2 ;  /* 0x0000000000027941 */ /* 0x000fea0003800200 */
.L_x_33197:
        /* <DEDUP_REMOVED lines=60> */
.L_x_33195:
[----:B------:R-:W-:Y:S05]  /*1de10*/  BSYNC.RECONVERGENT B1 ;  /* 0x0000000000017941 */ /* 0x000fea0003800200 */
.L_x_33194:
[----:B------:R-:W0:Y:S01]  /*1de20*/  LDC R137, c[0x0][0x404] ;  /* 0x00010100ff897b82 */ /* 0x000e220000000800 */
        /* <DEDUP_REMOVED lines=8> */
[----:B------:R-:W-:-:S03]  /*1deb0*/  FMUL.FTZ R139, R189, R0 ;  /* 0x00000000bd8b7220 */ /* 0x000fc60000410000 */
[----:B0-----:R-:W-:Y:S02]  /*1dec0*/  FSETP.LE.FTZ.AND P0, PT, R174, R137, PT ;  /* 0x00000089ae00720b */ /* 0x001fe40003f13000 */
[----:B------:R-:W-:Y:S01]  /*1ded0*/  MOV R174, R176 ;  /* 0x000000b000ae7202 */ /* 0x000fe20000000f00 */
[----:B-1----:R-:W-:-:S10]  /*1dee0*/  FMUL.FTZ R139, R139, R138 ;  /* 0x0000008a8b8b7220 */ /* 0x002fd40000410000 */
        /* <DEDUP_REMOVED lines=11> */
.L_x_33201:
        /* <DEDUP_REMOVED lines=13> */
.L_x_33203:
[----:B------:R-:W-:Y:S05]  /*1e070*/  BSYNC.RECONVERGENT B2 ;  /* 0x0000000000027941 */ /* 0x000fea0003800200 */
.L_x_33202:
        /* <DEDUP_REMOVED lines=61> */
.L_x_33200:
[----:B------:R-:W-:Y:S05]  /*1e450*/  BSYNC.RECONVERGENT B1 ;  /* 0x0000000000017941 */ /* 0x000fea0003800200 */
.L_x_33199:
        /* <DEDUP_REMOVED lines=19> */
.L_x_33206:
        /* <DEDUP_REMOVED lines=13> */
.L_x_33208:
[----:B------:R-:W-:Y:S05]  /*1e660*/  BSYNC.RECONVERGENT B2 ;  /* 0x0000000000027941 */ /* 0x000fea0003800200 */
.L_x_33207:
        /* <DEDUP_REMOVED lines=61> */
.L_x_33205:
[----:B------:R-:W-:Y:S05]  /*1ea40*/  BSYNC.RECONVERGENT B1 ;  /* 0x0000000000017941 */ /* 0x000fea0003800200 */
.L_x_33204:
        /* <DEDUP_REMOVED lines=19> */
.L_x_33211:
        /* <DEDUP_REMOVED lines=13> */
.L_x_33213:
[----:B------:R-:W-:Y:S05]  /*1ec50*/  BSYNC.RECONVERGENT B2 ;  /* 0x0000000000027941 */ /* 0x000fea0003800200 */
.L_x_33212:
        /* <DEDUP_REMOVED lines=61> */
.L_x_33210:
[----:B------:R-:W-:Y:S05]  /*1f030*/  BSYNC.RECONVERGENT B1 ;  /* 0x0000000000017941 */ /* 0x000fea0003800200 */
.L_x_33209:
        /* <DEDUP_REMOVED lines=19> */
.L_x_33216:
        /* <DEDUP_REMOVED lines=13> */
.L_x_33218:
[----:B------:R-:W-:Y:S05]  /*1f240*/  BSYNC.RECONVERGENT B2 ;  /* 0x0000000000027941 */ /* 0x000fea0003800200 */
.L_x_33217:
        /* <DEDUP_REMOVED lines=61> */
.L_x_33215:
[----:B------:R-:W-:Y:S05]  /*1f620*/  BSYNC.RECONVERGENT B1 ;  /* 0x0000000000017941 */ /* 0x000fea0003800200 */
.L_x_33214:
        /* <DEDUP_REMOVED lines=19> */
.L_x_33221:
        /* <DEDUP_REMOVED lines=13> */
.L_x_33223:
[----:B------:R-:W-:Y:S05]  /*1f830*/  BSYNC.RECONVERGENT B2 ;  /* 0x0000000000027941 */ /* 0x000fea0003800200 */
.L_x_33222:
        /* <DEDUP_REMOVED lines=61> */
.L_x_33220:
[----:B------:R-:W-:Y:S05]  /*1fc10*/  BSYNC.RECONVERGENT B1 ;  /* 0x0000000000017941 */ /* 0x000fea0003800200 */
.L_x_33219:
        /* <DEDUP_REMOVED lines=19> */
.L_x_33226:
        /* <DEDUP_REMOVED lines=13> */
.L_x_33228:
[----:B------:R-:W-:Y:S05]  /*1fe20*/  BSYNC.RECONVERGENT B2 ;  /* 0x0000000000027941 */ /* 0x000fea0003800200 */
.L_x_33227:
        /* <DEDUP_REMOVED lines=61> */
.L_x_33225:
[----:B------:R-:W-:Y:S05]  /*20200*/  BSYNC.RECONVERGENT B1 ;  /* 0x0000000000017941 */ /* 0x000fea0003800200 */
.L_x_33224:
        /* <DEDUP_REMOVED lines=19> */
.L_x_33231:
        /* <DEDUP_REMOVED lines=15> */
.L_x_33233:
[----:B------:R-:W-:Y:S05]  /*20430*/  BSYNC.RECONVERGENT B2 ;  /* 0x0000000000027941 */ /* 0x000fea0003800200 */
.L_x_33232:
        /* <DEDUP_REMOVED lines=61> */
.L_x_33230:
[----:B------:R-:W-:Y:S05]  /*20810*/  BSYNC.RECONVERGENT B1 ;  /* 0x0000000000017941 */ /* 0x000fea0003800200 */
.L_x_33229:
        /* <DEDUP_REMOVED lines=16> */
.L_x_33193:
        /* <DEDUP_REMOVED lines=22> */
.L_x_33151:
[----:B------:R-:W-:Y:S05]  /*20a80*/  BSYNC.RECONVERGENT B0 ;  /* 0x0000000000007941 */ /* 0x000fea0003800200 */
.L_x_33150:
        /* <DEDUP_REMOVED lines=31> */
.L_x_33239:
        /* <DEDUP_REMOVED lines=13> */
.L_x_33241:
[----:B------:R-:W-:Y:S05]  /*20d50*/  BSYNC.RECONVERGENT B2 ;  /* 0x0000000000027941 */ /* 0x000fea0003800200 */
.L_x_33240:
        /* <DEDUP_REMOVED lines=61> */
.L_x_33238:
[----:B------:R-:W-:Y:S05]  /*21130*/  BSYNC.RECONVERGENT B1 ;  /* 0x0000000000017941 */ /* 0x000fea0003800200 */
.L_x_33237:
        /* <DEDUP_REMOVED lines=27> */
.L_x_33244:
        /* <DEDUP_REMOVED lines=13> */
.L_x_33246:
[----:B------:R-:W-:Y:S05]  /*213c0*/  BSYNC.RECONVERGENT B2 ;  /* 0x0000000000027941 */ /* 0x000fea0003800200 */
.L_x_33245:
        /* <DEDUP_REMOVED lines=61> */
.L_x_33243:
[----:B------:R-:W-:Y:S05]  /*217a0*/  BSYNC.RECONVERGENT B1 ;  /* 0x0000000000017941 */ /* 0x000fea0003800200 */
.L_x_33242:
        /* <DEDUP_REMOVED lines=22> */
.L_x_33249:
        /* <DEDUP_REMOVED lines=13> */
.L_x_33251:
[----:B------:R-:W-:Y:S05]  /*219e0*/  BSYNC.RECONVERGENT B2 ;  /* 0x0000000000027941 */ /* 0x000fea0003800200 */
.L_x_33250:
        /* <DEDUP_REMOVED lines=61> */
.L_x_33248:
[----:B------:R-:W-:Y:S05]  /*21dc0*/  BSYNC.RECONVERGENT B1 ;  /* 0x0000000000017941 */ /* 0x000fea0003800200 */
.L_x_33247:
        /* <DEDUP_REMOVED lines=22> */
.L_x_33254:
        /* <DEDUP_REMOVED lines=13> */
.L_x_33256:
[----:B------:R-:W-:Y:S05]  /*22000*/  BSYNC.RECONVERGENT B2 ;  /* 0x0000000000027941 */ /* 0x000fea0003800200 */
.L_x_33255:
        /* <DEDUP_REMOVED lines=61> */
.L_x_33253:
[----:B------:R-:W-:Y:S05]  /*223e0*/  BSYNC.RECONVERGENT B1 ;  /* 0x0000000000017941 */ /* 0x000fea0003800200 */
.L_x_33252:
        /* <DEDUP_REMOVED lines=22> */
.L_x_33259:
        /* <DEDUP_REMOVED lines=13> */
.L_x_33261:
[----:B------:R-:W-:Y:S05]  /*22620*/  BSYNC.RECONVERGENT B2 ;  /* 0x0000000000027941 */ /* 0x000fea0003800200 */
.L_x_33260:
        /* <DEDUP_REMOVED lines=61> */
.L_x_33258:
[----:B------:R-:W-:Y:S05]  /*22a00*/  BSYNC.RECONVERGENT B1 ;  /* 0x0000000000017941 */ /* 0x000fea0003800200 */
.L_x_33257:
        /* <DEDUP_REMOVED lines=22> */
.L_x_33264:
        /* <DEDUP_REMOVED lines=13> */
.L_x_33266:
[----:B------:R-:W-:Y:S05]  /*22c40*/  BSYNC.RECONVERGENT B2 ;  /* 0x0000000000027941 */ /* 0x000fea0003800200 */
.L_x_33265:
        /* <DEDUP_REMOVED lines=61> */
.L_x_33263:
[----:B------:R-:W-:Y:S05]  /*23020*/  BSYNC.RECONVERGENT B1 ;  /* 0x0000000000017941 */ /* 0x000fea0003800200 */
.L_x_33262:
        /* <DEDUP_REMOVED lines=22> */
.L_x_33269:
        /* <DEDUP_REMOVED lines=13> */
.L_x_33271:
[----:B------:R-:W-:Y:S05]  /*23260*/  BSYNC.RECONVERGENT B2 ;  /* 0x0000000000027941 */ /* 0x000fea0003800200 */
.L_x_33270:
        /* <DEDUP_REMOVED lines=61> */
.L_x_33268:
[----:B------:R-:W-:Y:S05]  /*23640*/  BSYNC.RECONVERGENT B1 ;  /* 0x0000000000017941 */ /* 0x000fea0003800200 */
.L_x_33267:
        /* <DEDUP_REMOVED lines=22> */
.L_x_33274:
        /* <DEDUP_REMOVED lines=15> */
.L_x_33276:
[----:B------:R-:W-:Y:S05]  /*238a0*/  BSYNC.RECONVERGENT B2 ;  /* 0x0000000000027941 */ /* 0x000fea0003800200 */
.L_x_33275:
        /* <DEDUP_REMOVED lines=61> */
.L_x_33273:
[----:B------:R-:W-:Y:S05]  /*23c80*/  BSYNC.RECONVERGENT B1 ;  /* 0x0000000000017941 */ /* 0x000fea0003800200 */
.L_x_33272:
        /* <DEDUP_REMOVED lines=10> */
.L_x_33236:
        /* <DEDUP_REMOVED lines=16> */
.L_x_33280:
        /* <DEDUP_REMOVED lines=13> */
.L_x_33282:
[----:B------:R-:W-:Y:S05]  /*23f00*/  BSYNC.RECONVERGENT B2 ;  /* 0x0000000000027941 */ /* 0x000fea0003800200 */
.L_x_33281:
        /* <DEDUP_REMOVED lines=60> */
.L_x_33279:
[----:B------:R-:W-:Y:S05]  /*242d0*/  BSYNC.RECONVERGENT B1 ;  /* 0x0000000000017941 */ /* 0x000fea0003800200 */
.L_x_33278:
        /* <DEDUP_REMOVED lines=10> */
[----:B------:R-:W-:Y:S01]  /*24380*/  MOV R190, 0x2 ;  /* 0x0000000200be7802 */ /* 0x000fe20000000f00 */
[----:B------:R-:W-:Y:S01]  /*24390*/  IMAD.MOV.U32 R174, RZ, RZ, R176 ;  /* 0x000000ffffae7224 */ /* 0x000fe200078e00b0 */
        /* <DEDUP_REMOVED lines=12> */
.L_x_33285:
        /* <DEDUP_REMOVED lines=13> */
.L_x_33287:
[----:B------:R-:W-:Y:S05]  /*24530*/  BSYNC.RECONVERGENT B2 ;  /* 0x0000000000027941 */ /* 0x000fea0003800200 */
.L_x_33286:
        /* <DEDUP_REMOVED lines=61> */
.L_x_33284:
[----:B------:R-:W-:Y:S05]  /*24910*/  BSYNC.RECONVERGENT B1 ;  /* 0x0000000000017941 */ /* 0x000fea0003800200 */
.L_x_33283:
        /* <DEDUP_REMOVED lines=19> */
.L_x_33290:
        /* <DEDUP_REMOVED lines=13> */
.L_x_33292:
[----:B------:R-:W-:Y:S05]  /*24b20*/  BSYNC.RECONVERGENT B2 ;  /* 0x0000000000027941 */ /* 0x000fea0003800200 */
.L_x_33291:
        /* <DEDUP_REMOVED lines=61> */
.L_x_33289:
[----:B------:R-:W-:Y:S05]  /*24f00*/  BSYNC.RECONVERGENT B1 ;  /* 0x0000000000017941 */ /* 0x000fea0003800200 */
.L_x_33288:
        /* <DEDUP_REMOVED lines=19> */
.L_x_33295:
        /* <DEDUP_REMOVED lines=13> */
.L_x_33297:
[----:B------:R-:W-:Y:S05]  /*25110*/  BSYNC.RECONVERGENT B2 ;  /* 0x0000000000027941 */ /* 0x000fea0003800200 */
.L_x_33296:
        /* <DEDUP_REMOVED lines=61> */
.L_x_33294:
[----:B------:R-:W-:Y:S05]  /*254f0*/  BSYNC.RECONVERGENT B1 ;  /* 0x0000000000017941 */ /* 0x000fea0003800200 */
.L_x_33293:
        /* <DEDUP_REMOVED lines=19> */
.L_x_33300:
        /* <DEDUP_REMOVED lines=13> */
.L_x_33302:
[----:B------:R-:W-:Y:S05]  /*25700*/  BSYNC.RECONVERGENT B2 ;  /* 0x0000000000027941 */ /* 0x000fea0003800200 */
.L_x_33301:
        /* <DEDUP_REMOVED lines=61> */
.L_x_33299:
[----:B------:R-:W-:Y:S05]  /*25ae0*/  BSYNC.RECONVERGENT B1 ;  /* 0x0000000000017941 */ /* 0x000fea0003800200 */
.L_x_33298:
        /* <DEDUP_REMOVED lines=19> */
.L_x_33305:
        /* <DEDUP_REMOVED lines=13> */
.L_x_33307:
[----:B------:R-:W-:Y:S05]  /*25cf0*/  BSYNC.RECONVERGENT B2 ;  /* 0x0000000000027941 */ /* 0x000fea0003800200 */
.L_x_33306:
        /* <DEDUP_REMOVED lines=61> */
.L_x_33304:
[----:B------:R-:W-:Y:S05]  /*260d0*/  BSYNC.RECONVERGENT B1 ;  /* 0x0000000000017941 */ /* 0x000fea0003800200 */
.L_x_33303:
        /* <DEDUP_REMOVED lines=19> */
.L_x_33310:
        /* <DEDUP_REMOVED lines=13> */
.L_x_33312:
[----:B------:R-:W-:Y:S05]  /*262e0*/  BSYNC.RECONVERGENT B2 ;  /* 0x0000000000027941 */ /* 0x000fea0003800200 */
.L_x_33311:
        /* <DEDUP_REMOVED lines=61> */
.L_x_33309:
[----:B------:R-:W-:Y:S05]  /*266c0*/  BSYNC.RECONVERGENT B1 ;  /* 0x0000000000017941 */ /* 0x000fea0003800200 */
.L_x_33308:
        /* <DEDUP_REMOVED lines=19> */
.L_x_33315:
        /* <DEDUP_REMOVED lines=15> */
.L_x_33317:
[----:B------:R-:W-:Y:S05]  /*268f0*/  BSYNC.RECONVERGENT B2 ;  /* 0x0000000000027941 */ /* 0x000fea0003800200 */
.L_x_33316:
        /* <DEDUP_REMOVED lines=61> */
.L_x_33314:
[----:B------:R-:W-:Y:S05]  /*26cd0*/  BSYNC.RECONVERGENT B1 ;  /* 0x0000000000017941 */ /* 0x000fea0003800200 */
.L_x_33313:
        /* <DEDUP_REMOVED lines=16> */
.L_x_33277:
        /* <DEDUP_REMOVED lines=22> */
.L_x_33235:
[----:B------:R-:W-:Y:S05]  /*26f40*/  BSYNC.RECONVERGENT B0 ;  /* 0x0000000000007941 */ /* 0x000fea0003800200 */
.L_x_33234:
        /* <DEDUP_REMOVED lines=31> */
.L_x_33323:
        /* <DEDUP_REMOVED lines=13> */
.L_x_33325:
[----:B------:R-:W-:Y:S05]  /*27210*/  BSYNC.RECONVERGENT B2 ;  /* 0x0000000000027941 */ /* 0x000fea0003800200 */
.L_x_33324:
        /* <DEDUP_REMOVED lines=61> */
.L_x_33322:
[----:B------:R-:W-:Y:S05]  /*275f0*/  BSYNC.RECONVERGENT B1 ;  /* 0x0000000000017941 */ /* 0x000fea0003800200 */
.L_x_33321:
        /* <DEDUP_REMOVED lines=27> */
.L_x_33328:
        /* <DEDUP_REMOVED lines=13> */
.L_x_33330:
[----:B------:R-:W-:Y:S05]  /*27880*/  BSYNC.RECONVERGENT B2 ;  /* 0x0000000000027941 */ /* 0x000fea0003800200 */
.L_x_33329:
        /* <DEDUP_REMOVED lines=61> */
.L_x_33327:
[----:B------:R-:W-:Y:S05]  /*27c60*/  BSYNC.RECONVERGENT B1 ;  /* 0x0000000000017941 */ /* 0x000fea0003800200 */
.L_x_33326:
        /* <DEDUP_REMOVED lines=22> */
.L_x_33333:
        /* <DEDUP_REMOVED lines=13> */
.L_x_33335:
[----:B------:R-:W-:Y:S05]  /*27ea0*/  BSYNC.RECONVERGENT B2 ;  /* 0x0000000000027941 */ /* 0x000fea0003800200 */
.L_x_33334:
        /* <DEDUP_REMOVED lines=61> */
.L_x_33332:
[----:B------:R-:W-:Y:S05]  /*28280*/  BSYNC.RECONVERGENT B1 ;  /* 0x0000000000017941 */ /* 0x000fea0003800200 */
.L_x_33331:
        /* <DEDUP_REMOVED lines=22> */
.L_x_33338:
        /* <DEDUP_REMOVED lines=13> */
.L_x_33340:
[----:B------:R-:W-:Y:S05]  /*284c0*/  BSYNC.RECONVERGENT B2 ;  /* 0x0000000000027941 */ /* 0x000fea0003800200 */
.L_x_33339:
        /* <DEDUP_REMOVED lines=61> */
.L_x_33337:
[----:B------:R-:W-:Y:S05]  /*288a0*/  BSYNC.RECONVERGENT B1 ;  /* 0x0000000000017941 */ /* 0x000fea0003800200 */
.L_x_33336:
        /* <DEDUP_REMOVED lines=22> */
.L_x_33343:
        /* <DEDUP_REMOVED lines=13> */
.L_x_33345:
[----:B------:R-:W-:Y:S05]  /*28ae0*/  BSYNC.RECONVERGENT B2 ;  /* 0x0000000000027941 */ /* 0x000fea0003800200 */
.L_x_33344:
        /* <DEDUP_REMOVED lines=61> */
.L_x_33342:
[----:B------:R-:W-:Y:S05]  /*28ec0*/  BSYNC.RECONVERGENT B1 ;  /* 0x0000000000017941 */ /* 0x000fea0003800200 */
.L_x_33341:
        /* <DEDUP_REMOVED lines=22> */
.L_x_33348:
        /* <DEDUP_REMOVED lines=13> */
.L_x_33350:
[----:B------:R-:W-:Y:S05]  /*29100*/  BSYNC.RECONVERGENT B2 ;  /* 0x0000000000027941 */ /* 0x000fea0003800200 */
.L_x_33349:
        /* <DEDUP_REMOVED lines=61> */
.L_x_33347:
[----:B------:R-:W-:Y:S05]  /*294e0*/  BSYNC.RECONVERGENT B1 ;  /* 0x0000000000017941 */ /* 0x000fea0003800200 */
.L_x_33346:
        /* <DEDUP_REMOVED lines=22> */
.L_x_33353:
        /* <DEDUP_REMOVED lines=13> */
.L_x_33355:
[----:B------:R-:W-:Y:S05]  /*29720*/  BSYNC.RECONVERGENT B2 ;  /* 0x0000000000027941 */ /* 0x000fea0003800200 */
.L_x_33354:
        /* <DEDUP_REMOVED lines=61> */
.L_x_33352:
[----:B------:R-:W-:Y:S05]  /*29b00*/  BSYNC.RECONVERGENT B1 ;  /* 0x0000000000017941 */ /* 0x000fea0003800200 */
.L_x_33351:
        /* <DEDUP_REMOVED lines=22> */
.L_x_33358:
        /* <DEDUP_REMOVED lines=15> */
.L_x_33360:
[----:B------:R-:W-:Y:S05]  /*29d60*/  BSYNC.RECONVERGENT B2 ;  /* 0x0000000000027941 */ /* 0x000fea0003800200 */
.L_x_33359:
        /* <DEDUP_REMOVED lines=61> */
.L_x_33357:
[----:B------:R-:W-:Y:S05]  /*2a140*/  BSYNC.RECONVERGENT B1 ;  /* 0x0000000000017941 */ /* 0x000fea0003800200 */
.L_x_33356:
        /* <DEDUP_REMOVED lines=10> */
.L_x_33320:
        /* <DEDUP_REMOVED lines=16> */
.L_x_33364:
        /* <DEDUP_REMOVED lines=13> */
.L_x_33366:
[----:B------:R-:W-:Y:S05]  /*2a3c0*/  BSYNC.RECONVERGENT B2 ;  /* 0x0000000000027941 */ /* 0x000fea0003800200 */
.L_x_33365:
        /* <DEDUP_REMOVED lines=60> */
.L_x_33363:
[----:B------:R-:W-:Y:S05]  /*2a790*/  BSYNC.RECONVERGENT B1 ;  /* 0x0000000000017941 */ /* 0x000fea0003800200 */
.L_x_33362:
        /* <DEDUP_REMOVED lines=24> */
.L_x_33369:
        /* <DEDUP_REMOVED lines=13> */
.L_x_33371:
[----:B------:R-:W-:Y:S05]  /*2a9f0*/  BSYNC.RECONVERGENT B2 ;  /* 0x0000000000027941 */ /* 0x000fea0003800200 */
.L_x_33370:
        /* <DEDUP_REMOVED lines=61> */
.L_x_33368:
[----:B------:R-:W-:Y:S05]  /*2add0*/  BSYNC.RECONVERGENT B1 ;  /* 0x0000000000017941 */ /* 0x000fea0003800200 */
.L_x_33367:
        /* <DEDUP_REMOVED lines=19> */
.L_x_33374:
        /* <DEDUP_REMOVED lines=13> */
.L_x_33376:
[----:B------:R-:W-:Y:S05]  /*2afe0*/  BSYNC.RECONVERGENT B2 ;  /* 0x0000000000027941 */ /* 0x000fea0003800200 */
.L_x_33375:
        /* <DEDUP_REMOVED lines=61> */
.L_x_33373:
[----:B------:R-:W-:Y:S05]  /*2b3c0*/  BSYNC.RECONVERGENT B1 ;  /* 0x0000000000017941 */ /* 0x000fea0003800200 */
.L_x_33372:
        /* <DEDUP_REMOVED lines=19> */
.L_x_33379:
        /* <DEDUP_REMOVED lines=13> */
.L_x_33381:
[----:B------:R-:W-:Y:S05]  /*2b5d0*/  BSYNC.RECONVERGENT B2 ;  /* 0x0000000000027941 */ /* 0x000fea0003800200 */
.L_x_33380:
        /* <DEDUP_REMOVED lines=61> */
.L_x_33378:
[----:B------:R-:W-:Y:S05]  /*2b9b0*/  BSYNC.RECONVERGENT B1 ;  /* 0x0000000000017941 */ /* 0x000fea0003800200 */
.L_x_33377:
        /* <DEDUP_REMOVED lines=19> */
.L_x_33384:
        /* <DEDUP_REMOVED lines=13> */
.L_x_33386:
[----:B------:R-:W-:Y:S05]  /*2bbc0*/  BSYNC.RECONVERGENT B2 ;  /* 0x0000000000027941 */ /* 0x000fea0003800200 */
.L_x_33385:
        /* <DEDUP_REMOVED lines=61> */
.L_x_33383:
[----:B------:R-:W-:Y:S05]  /*2bfa0*/  BSYNC.RECONVERGENT B1 ;  /* 0x0000000000017941 */ /* 0x000fea0003800200 */
.L_x_33382:
        /* <DEDUP_REMOVED lines=19> */
.L_x_33389:
        /* <DEDUP_REMOVED lines=13> */
.L_x_33391:
[----:B------:R-:W-:Y:S05]  /*2c1b0*/  BSYNC.RECONVERGENT B2 ;  /* 0x0000000000027941 */ /* 0x000fea0003800200 */
.L_x_33390:
        /* <DEDUP_REMOVED lines=61> */
.L_x_33388:
[----:B------:R-:W-:Y:S05]  /*2c590*/  BSYNC.RECONVERGENT B1 ;  /* 0x0000000000017941 */ /* 0x000fea0003800200 */
.L_x_33387:
        /* <DEDUP_REMOVED lines=19> */
.L_x_33394:
        /* <DEDUP_REMOVED lines=13> */
.L_x_33396:
[----:B------:R-:W-:Y:S05]  /*2c7a0*/  BSYNC.RECONVERGENT B2 ;  /* 0x0000000000027941 */ /* 0x000fea0003800200 */
.L_x_33395:
        /* <DEDUP_REMOVED lines=61> */
.L_x_33393:
[----:B------:R-:W-:Y:S05]  /*2cb80*/  BSYNC.RECONVERGENT B1 ;  /* 0x0000000000017941 */ /* 0x000fea0003800200 */
.L_x_33392:
        /* <DEDUP_REMOVED lines=19> */
.L_x_33399:
        /* <DEDUP_REMOVED lines=15> */
.L_x_33401:
[----:B------:R-:W-:Y:S05]  /*2cdb0*/  BSYNC.RECONVERGENT B2 ;  /* 0x0000000000027941 */ /* 0x000fea0003800200 */
.L_x_33400:
        /* <DEDUP_REMOVED lines=61> */
.L_x_33398:
[----:B------:R-:W-:Y:S05]  /*2d190*/  BSYNC.RECONVERGENT B1 ;  /* 0x0000000000017941 */ /* 0x000fea0003800200 */
.L_x_33397:
        /* <DEDUP_REMOVED lines=16> */
.L_x_33361:
        /* <DEDUP_REMOVED lines=21> */
.L_x_33319:
[----:B------:R-:W-:Y:S05]  /*2d3f0*/  BSYNC.RECONVERGENT B0 ;  /* 0x0000000000007941 */ /* 0x000fea0003800200 */
.L_x_33318:
        /* <DEDUP_REMOVED lines=210> */
.L_x_33403:
[----:B------:R-:W-:Y:S05]  /*2e120*/  BSYNC.RECONVERGENT B0 ;  /* 0x0000000000007941 */ /* 0x000fea0003800200 */
.L_x_33402:
        /* <DEDUP_REMOVED lines=13> */
.L_x_33405:
[----:B------:R-:W-:Y:S05]  /*2e200*/  BSYNC.RECONVERGENT B0 ;  /* 0x0000000000007941 */ /* 0x000fea0003800200 */
.L_x_33404:
        /* <DEDUP_REMOVED lines=84> */
.L_x_33407:
[----:B------:R-:W-:Y:S05]  /*2e750*/  BSYNC.RECONVERGENT B0 ;  /* 0x0000000000007941 */ /* 0x000fea0003800200 */
.L_x_33406:
        /* <DEDUP_REMOVED lines=35> */
.L_x_33409:
[----:B------:R-:W-:Y:S05]  /*2e990*/  BSYNC.RECONVERGENT B0 ;  /* 0x0000000000007941 */ /* 0x000fea0003800200 */
.L_x_33408:
        /* <DEDUP_REMOVED lines=35> */
.L_x_33411:
[----:B------:R-:W-:Y:S05]  /*2ebd0*/  BSYNC.RECONVERGENT B0 ;  /* 0x0000000000007941 */ /* 0x000fea0003800200 */
.L_x_33410:
        /* <DEDUP_REMOVED lines=35> */
.L_x_33413:
[----:B------:R-:W-:Y:S05]  /*2ee10*/  BSYNC.RECONVERGENT B0 ;  /* 0x0000000000007941 */ /* 0x000fea0003800200 */
.L_x_33412:
        /* <DEDUP_REMOVED lines=35> */
.L_x_33415:
[----:B------:R-:W-:Y:S05]  /*2f050*/  BSYNC.RECONVERGENT B0 ;  /* 0x0000000000007941 */ /* 0x000fea0003800200 */
.L_x_33414:
        /* <DEDUP_REMOVED lines=35> */
.L_x_33417:
[----:B------:R-:W-:Y:S05]  /*2f290*/  BSYNC.RECONVERGENT B0 ;  /* 0x0000000000007941 */ /* 0x000fea0003800200 */
.L_x_33416:
        /* <DEDUP_REMOVED lines=34> */
.L_x_33419:
[----:B------:R-:W-:Y:S05]  /*2f4c0*/  BSYNC.RECONVERGENT B0 ;  /* 0x0000000000007941 */ /* 0x000fea0003800200 */
.L_x_33418:
[----:B0-----:R-:W0:Y:S01]  /*2f4d0*/  LDC.64 R172, c[0x0][0x380] ;  /* 0x0000e000ffac7b82 */ /* 0x001e220000000a00 */
[----:B------:R-:W-:Y:S01]  /*2f4e0*/  UPLOP3.LUT UP1, UPT, UPT, UPT, UP1, 0x40, 0x4 ;  /* 0x000000000004789c */ /* 0x000fe20003f2e810 */
[----:B0-----:R-:W-:-:S04]  /*2f4f0*/  IADD3 R184, PT, PT, R184, R172, RZ ;  /* 0x000000acb8b87210 */ /* 0x001fc80007ffe0ff */
[----:B------:R-:W-:-:S13]  /*2f500*/  ISETP.GE.AND P0, PT, R184, R173, PT ;  /* 0x000000adb800720c */ /* 0x000fda0003f06270 */
[----:B------:R-:W-:Y:S05]  /*2f510*/  @!P0 BRA `(.L_x_33420) ;  /* 0xfffffd1c002c8947 */ /* 0x000fea000383ffff */
[----:B------:R-:W-:Y:S05]  /*2f520*/  EXIT ;  /* 0x000000000000794d */ /* 0x000fea0003800000 */
.L_x_33421:
        /* <DEDUP_REMOVED lines=13> */
.L_x_42411:


//--------------------- .text._ZN10layer_norm13ln_fwd_kernelINS_13Kernel_traitsIf6__halffS2_fjLj7168ELj1ELj1ELj4ELj16ENS_18Kernel_traits_baseILj7168EfS2_fS2_fjLj128EEEEELb1ELb0ELb0ELb1EEEvNS_9FwdParamsE --------------------------
	.section	.text._ZN10layer_norm13ln_fwd_kernelINS_13Kernel_traitsIf6__halffS2_fjLj7168ELj1ELj1ELj4ELj16ENS_18Kernel_traits_baseILj7168EfS2_fS2_fjLj128EEEEELb1ELb0ELb0ELb1EEEvNS_9FwdParamsE,"ax",@progbits
	.align	128
        .global         _ZN10layer_norm13ln_fwd_kernelINS_13Kernel_traitsIf6__halffS2_fjLj7168ELj1ELj1ELj4ELj16ENS_18Kernel_traits_baseILj7168EfS2_fS2_fjLj128EEEEELb1ELb0ELb0ELb1EEEvNS_9FwdParamsE
        .type           _ZN10layer_norm13ln_fwd_kernelINS_13Kernel_traitsIf6__halffS2_fjLj7168ELj1ELj1ELj4ELj16ENS_18Kernel_traits_baseILj7168EfS2_fS2_fjLj128EEEEELb1ELb0ELb0ELb1EEEvNS_9FwdParamsE,@function
        .size           _ZN10layer_norm13ln_fwd_kernelINS_13Kernel_traitsIf6__halffS2_fjLj7168ELj1ELj1ELj4ELj16ENS_18Kernel_traits_baseILj7168EfS2_fS2_fjLj128EEEEELb1ELb0ELb0ELb1EEEvNS_9FwdParamsE,(.L_x_42412 - _ZN10layer_norm13ln_fwd_kernelINS_13Kernel_traitsIf6__halffS2_fjLj7168ELj1ELj1ELj4ELj16ENS_18Kernel_traits_baseILj7168EfS2_fS2_fjLj128EEEEELb1ELb0ELb0ELb1EEEvNS_9FwdParamsE)
        .other          _ZN10layer_norm13ln_fwd_kernelINS_13Kernel_traitsIf6__halffS2_fjLj7168ELj1ELj1ELj4ELj16ENS_18Kernel_traits_baseILj7168EfS2_fS2_fjLj128EEEEELb1ELb0ELb0ELb1EEEvNS_9FwdParamsE,@"STO_CUDA_ENTRY STV_DEFAULT"
_ZN10layer_norm13ln_fwd_kernelINS_13Kernel_traitsIf6__halffS2_fjLj7168ELj1ELj1ELj4ELj16ENS_18Kernel_traits_baseILj7168EfS2_fS2_fjLj128EEEEELb1ELb0ELb0ELb1EEEvNS_9FwdParamsE:
.text._ZN10layer_norm13ln_fwd_kernelINS_13Kernel_traitsIf6__halffS2_fjLj7168ELj1ELj1ELj4ELj16ENS_18Kernel_traits_baseILj7168EfS2_fS2_fjLj128EEEEELb1ELb0ELb0ELb1EEEvNS_9FwdParamsE:
        /* <DEDUP_REMOVED lines=65> */
.L_x_33422:
        /* <DEDUP_REMOVED lines=44> */
.L_x_33423:
        /* <DEDUP_REMOVED lines=90> */
.L_x_33777:
        /* <DEDUP_REMOVED lines=14> */
[C---:B------:R-:W-:Y:S01]  /*0d50*/  IADD3 R199, PT, PT, R204.reuse, 0x1715609d, RZ ;  /* 0x1715609dccc77810 */ /* 0x040fe20007ffe0ff */
[C---:B------:R-:W-:Y:S01]  /*0d60*/  VIADD R198, R205.reuse, 0xa9066899 ;  /* 0xa9066899cdc67836 */ /* 0x040fe20000000000 */
[----:B------:R-:W-:Y:S01]  /*0d70*/  UISETP.NE.AND.EX UP0, UPT, UR11, URZ, UPT, UP0 ;  /* 0x000000ff0b00728c */ /* 0x000fe2000bf05300 */
[C---:B------:R-:W-:Y:S01]  /*0d80*/  VIADD R195, R205.reuse, 0x96a522ad ;  /* 0x96a522adcdc37836 */ /* 0x040fe20000000000 */
[----:B------:R-:W-:Y:S01]  /*0d90*/  IADD3 R194, PT, PT, R205, 0x32370b8f, RZ ;  /* 0x32370b8fcdc27810 */ /* 0x000fe20007ffe0ff */
[C---:B------:R-:W-:Y:S01]  /*0da0*/  VIADD R193, R204.reuse, 0x3c6ef372 ;  /* 0x3c6ef372ccc17836 */ /* 0x040fe20000000000 */
[C---:B------:R-:W-:Y:S01]  /*0db0*/  IADD3 R19, PT, PT, R204.reuse, -0x700cb87f, RZ ;  /* 0x8ff34781cc137810 */ /* 0x040fe20007ffe0ff */
[----:B------:R-:W-:-:S02]  /*0dc0*/  VIADD R192, R204, 0xdaa66d2b ;  /* 0xdaa66d2bccc07836 */ /* 0x000fc40000000000 */
[----:B------:R-:W-:Y:S02]  /*0dd0*/  VIADD R18, R205, 0xdb3d7428 ;  /* 0xdb3d7428cd127836 */ /* 0x000fe40000000000 */
[----:B------:R-:W-:Y:S02]  /*0de0*/  IMAD.MOV.U32 R17, RZ, RZ, 0x2f800000 ;  /* 0x2f800000ff117424 */ /* 0x000fe400078e00ff */
[----:B--2---:R-:W-:Y:S01]  /*0df0*/  @P0 HADD2.F32 R200, -RZ, R14.H0_H0 ;  /* 0x2000000effc80230 */ /* 0x004fe20000004100 */
[----:B------:R-:W-:Y:S06]  /*0e00*/  BRA.U !UP0, `(.L_x_33424) ;  /* 0x0000002908e07547 */ /* 0x000fec000b800000 */
[----:B------:R-:W0:Y:S02]  /*0e10*/  LDC.64 R14, c[0x0][0x3a0] ;  /* 0x0000e800ff0e7b82 */ /* 0x000e240000000a00 */
[----:B0-----:R-:W-:-:S05]  /*0e20*/  IMAD.WIDE.U32 R14, R3, 0x20, R14 ;  /* 0x00000020030e7825 */ /* 0x001fca00078e000e */
[----:B------:R0:W5:Y:S04]  /*0e30*/  LDG.E.128 R72, desc[UR8][R14.64] ;  /* 0x000000080e487981 */ /* 0x000168000c1e1d00 */
[----:B------:R0:W5:Y:S01]  /*0e40*/  LDG.E.128 R68, desc[UR8][R14.64+0x10] ;  /* 0x000010080e447981 */ /* 0x000162000c1e1d00 */
[----:B------:R-:W-:Y:S01]  /*0e50*/  ISETP.NE.AND P0, PT, R26, 0x1, PT ;  /* 0x000000011a00780c */ /* 0x000fe20003f05270 */
[----:B------:R-:W-:Y:S02]  /*0e60*/  HFMA2 R2, -RZ, RZ, 0, 1.1920928955078125e-07 ;  /* 0x00000002ff027431 */ /* 0x000fe400000001ff */
[----:B------:R-:W-:Y:S02]  /*0e70*/  IMAD.MOV.U32 R16, RZ, RZ, R6 ;  /* 0x000000ffff107224 */ /* 0x000fe400078e0006 */
[----:B------:R-:W-:-:S08]  /*0e80*/  IMAD.MOV.U32 R0, RZ, RZ, R206 ;  /* 0x000000ffff007224 */ /* 0x000fd000078e00ce */
[----:B0-----:R-:W-:Y:S05]  /*0e90*/  @!P0 BRA `(.L_x_33425) ;  /* 0x00000004003c8947 */ /* 0x001fea0003800000 */
[----:B------:R-:W-:-:S04]  /*0ea0*/  MOV R15, 0x2 ;  /* 0x00000002000f7802 */ /* 0x000fc80000000f00 */
[----:B------:R-:W-:-:S05]  /*0eb0*/  VIADDMNMX.U32 R0, R26, 0xfffffffe, R15, PT ;  /* 0xfffffffe1a007846 */ /* 0x000fca000380000f */
[----:B------:R-:W-:-:S04]  /*0ec0*/  IMAD.SHL.U32 R0, R0, 0x4, RZ ;  /* 0x0000000400007824 */ /* 0x000fc800078e00ff */
[----:B------:R-:W0:Y:S02]  /*0ed0*/  LDC R14, c[0x2][R0] ;  /* 0x00800000000e7b82 */ /* 0x000e240000000800 */
[----:B0-----:R-:W-:-:S04]  /*0ee0*/  SHF.R.S32.HI R15, RZ, 0x1f, R14 ;  /* 0x0000001fff0f7819 */ /* 0x001fc8000001140e */
.L_x_42247:
[----:B------:R-:W-:Y:S05]  /*0ef0*/  BRX R14 -0xf00                                         (*"BRANCH_TARGETS .L_x_42248,.L_x_42249,.L_x_42250"*) ;  /* 0xfffffff00e407949 */ /* 0x000fea000383ffff */
.L_x_42250:
[----:B------:R-:W-:Y:S01]  /*0f00*/  VIADD R2, R26, 0x1 ;  /* 0x000000011a027836 */ /* 0x000fe20000000000 */
[----:B------:R-:W-:Y:S01]  /*0f10*/  MOV R0, R206 ;  /* 0x000000ce00007202 */ /* 0x000fe20000000f00 */
[----:B------:R-:W-:Y:S01]  /*0f20*/  IMAD.MOV.U32 R16, RZ, RZ, R9 ;  /* 0x000000ffff107224 */ /* 0x000fe200078e0009 */
[----:B------:R-:W-:Y:S06]  /*0f30*/  BRA `(.L_x_33425) ;  /* 0x0000000400147947 */ /* 0x000fec0003800000 */
.L_x_42248:
[----:B------:R-:W-:Y:S02]  /*0f40*/  HFMA2 R2, -RZ, RZ, 0, 1.78813934326171875e-07 ;  /* 0x00000003ff027431 */ /* 0x000fe400000001ff */
[----:B------:R-:W-:Y:S02]  /*0f50*/  IMAD.MOV.U32 R0, RZ, RZ, R206 ;  /* 0x000000ffff007224 */ /* 0x000fe400078e00ce */
[----:B------:R-:W-:Y:S01]  /*0f60*/  IMAD.MOV.U32 R16, RZ, RZ, R8 ;  /* 0x000000ffff107224 */ /* 0x000fe200078e0008 */
[----:B------:R-:W-:Y:S06]  /*0f70*/  BRA `(.L_x_33425) ;  /* 0x0000000400047947 */ /* 0x000fec0003800000 */
.L_x_42249:
        /* <DEDUP_REMOVED lines=12> */
.L_x_33426:
        /* <DEDUP_REMOVED lines=53> */
.L_x_33425:
        /* <DEDUP_REMOVED lines=24> */
.L_x_33428:
        /* <DEDUP_REMOVED lines=12> */
.L_x_33429:
        /* <DEDUP_REMOVED lines=53> */
.L_x_33427:
[----:B------:R-:W-:Y:S01]  /*1920*/  I2FP.F32.U32 R2, R14 ;  /* 0x0000000e00027245 */ /* 0x000fe20000201000 */
[----:B------:R-:W-:Y:S01]  /*1930*/  HADD2.F32 R15, -RZ, R20.H1_H1 ;  /* 0x30000014ff0f7230 */ /* 0x000fe20000004100 */
[----:B------:R-:W-:Y:S01]  /*1940*/  ISETP.NE.AND P1, PT, R26, 0x1, PT ;  /* 0x000000011a00780c */ /* 0x000fe20003f25270 */
[----:B------:R-:W-:Y:S02]  /*1950*/  HFMA2 R14, -RZ, RZ, 0, 1.1920928955078125e-07 ;  /* 0x00000002ff0e7431 */ /* 0x000fe400000001ff */
[----:B------:R-:W-:Y:S02]  /*1960*/  VIADD R16, R205, 0x76cf5d0a ;  /* 0x76cf5d0acd107836 */ /* 0x000fe40000000000 */
        /* <DEDUP_REMOVED lines=17> */
.L_x_33431:
        /* <DEDUP_REMOVED lines=12> */
.L_x_33432:
        /* <DEDUP_REMOVED lines=52> */
.L_x_33430:
        /* <DEDUP_REMOVED lines=21> */
.L_x_33434:
        /* <DEDUP_REMOVED lines=12> */
.L_x_33435:
        /* <DEDUP_REMOVED lines=52> */
.L_x_33433:
[----:B------:R-:W-:Y:S01]  /*23d0*/  I2FP.F32.U32 R2, R2 ;  /* 0x0000000200027245 */ /* 0x000fe20000201000 */
[----:B------:R-:W-:Y:S01]  /*23e0*/  HADD2.F32 R21, -RZ, R21.H1_H1 ;  /* 0x30000015ff157230 */ /* 0x000fe20000004100 */
[----:B------:R-:W-:Y:S01]  /*23f0*/  ISETP.NE.AND P3, PT, R20, 0x1, PT ;  /* 0x000000011400780c */ /* 0x000fe20003f65270 */
[----:B------:R-:W-:Y:S02]  /*2400*/  VIADD R15, R205, 0x646e171e ;  /* 0x646e171ecd0f7836 */ /* 0x000fe40000000000 */
        /* <DEDUP_REMOVED lines=18> */
.L_x_33437:
        /* <DEDUP_REMOVED lines=12> */
.L_x_33438:
        /* <DEDUP_REMOVED lines=50> */
[----:B------:R-:W-:-:S07]  /*2910*/  IMAD.MOV.U32 R0, RZ, RZ, R26 ;  /* 0x000000ffff007224 */ /* 0x000fce00078e001a */
.L_x_33436:
        /* <DEDUP_REMOVED lines=21> */
.L_x_33440:
        /* <DEDUP_REMOVED lines=12> */
.L_x_33441:
        /* <DEDUP_REMOVED lines=51> */
.L_x_33439:
        /* <DEDUP_REMOVED lines=22> */
.L_x_33443:
        /* <DEDUP_REMOVED lines=12> */
.L_x_33444:
        /* <DEDUP_REMOVED lines=50> */
.L_x_33442:
        /* <DEDUP_REMOVED lines=21> */
.L_x_33446:
        /* <DEDUP_REMOVED lines=14> */
.L_x_33447:
        /* <DEDUP_REMOVED lines=50> */
.L_x_33445:
[----:B------:R-:W-:Y:S01]  /*38f0*/  I2FP.F32.U32 R2, R2 ;  /* 0x0000000200027245 */ /* 0x000fe20000201000 */
[----:B------:R-:W-:-:S04]  /*3900*/  HADD2.F32 R23, -RZ, R23.H1_H1 ;  /* 0x30000017ff177230 */ /* 0x000fc80000004100 */
        /* <DEDUP_REMOVED lines=8> */
.L_x_33424:
[----:B------:R-:W-:Y:S01]  /*3990*/  ISETP.NE.AND P0, PT, R26, 0x1, PT ;  /* 0x000000011a00780c */ /* 0x000fe20003f05270 */
[----:B------:R-:W-:Y:S02]  /*39a0*/  HFMA2 R33, -RZ, RZ, 0, 1.1920928955078125e-07 ;  /* 0x00000002ff217431 */ /* 0x000fe400000001ff */
[C---:B------:R-:W-:Y:S01]  /*39b0*/  VIADD R16, R205.reuse, 0x76cf5d0a ;  /* 0x76cf5d0acd107836 */ /* 0x040fe20000000000 */
[C---:B------:R-:W-:Y:S01]  /*39c0*/  IADD3 R15, PT, PT, R205.reuse, 0x646e171e, RZ ;  /* 0x646e171ecd0f7810 */ /* 0x040fe20007ffe0ff */
[C---:B------:R-:W-:Y:S01]  /*39d0*/  VIADD R14, R205.reuse, 0xbb67ae85 ;  /* 0xbb67ae85cd0e7836 */ /* 0x040fe20000000000 */
[C---:B------:R-:W-:Y:S01]  /*39e0*/  IADD3 R29, PT, PT, R205.reuse, -0x126145ec, RZ ;  /* 0xed9eba14cd1d7810 */ /* 0x040fe20007ffe0ff */
[----:B------:R-:W-:Y:S02]  /*39f0*/  VIADD R27, R205, 0x1fd5c5a3 ;  /* 0x1fd5c5a3cd1b7836 */ /* 0x000fe40000000000 */
[C---:B------:R-:W-:Y:S02]  /*3a00*/  VIADD R2, R204.reuse, 0xf1bbcdc8 ;  /* 0xf1bbcdc8cc027836 */ /* 0x040fe40000000000 */
[----:B------:R-:W-:-:S02]  /*3a10*/  VIADD R28, R204, 0xb54cda56 ;  /* 0xb54cda56cc1c7836 */ /* 0x000fc40000000000 */
[----:B------:R-:W-:Y:S02]  /*3a20*/  IMAD.MOV.U32 R30, RZ, RZ, R6 ;  /* 0x000000ffff1e7224 */ /* 0x000fe400078e0006 */
        /* <DEDUP_REMOVED lines=12> */
.L_x_33450:
        /* <DEDUP_REMOVED lines=12> */
.L_x_33451:
        /* <DEDUP_REMOVED lines=46> */
.L_x_33449:
[----:B------:R-:W-:Y:S01]  /*3e90*/  ISETP.NE.AND P0, PT, R33, 0x1, PT ;  /* 0x000000012100780c */ /* 0x000fe20003f05270 */
[----:B-----5:R-:W-:Y:S01]  /*3ea0*/  HADD2.F32 R31, -RZ, R20.H0_H0 ;  /* 0x20000014ff1f7230 */ /* 0x020fe20000004100 */
[----:B------:R-:W-:Y:S01]  /*3eb0*/  I2FP.F32.U32 R26, R30 ;  /* 0x0000001e001a7245 */ /* 0x000fe20000201000 */
[----:B------:R-:W-:Y:S01]  /*3ec0*/  UMOV UR4, UR6 ;  /* 0x0000000600047c82 */ /* 0x000fe20008000000 */
[----:B------:R-:W-:Y:S01]  /*3ed0*/  UMOV UR5, UR7 ;  /* 0x0000000700057c82 */ /* 0x000fe20008000000 */
[----:B------:R-:W-:Y:S02]  /*3ee0*/  IMAD.MOV.U32 R30, RZ, RZ, 0x2 ;  /* 0x00000002ff1e7424 */ /* 0x000fe400078e00ff */
[----:B------:R-:W-:Y:S01]  /*3ef0*/  FMUL.FTZ R31, R31, R200 ;  /* 0x000000c81f1f7220 */ /* 0x000fe20000410000 */
[----:B------:R-:W-:-:S03]  /*3f00*/  FFMA.FTZ R26, R26, R17, 1.1641532182693481445e-10 ;  /* 0x2f0000001a1a7423 */ /* 0x000fc60000010011 */
[----:B------:R-:W-:Y:S02]  /*3f10*/  FMUL.FTZ R72, R31, UR5 ;  /* 0x000000051f487c20 */ /* 0x000fe40008410000 */
[----:B------:R-:W-:Y:S02]  /*3f20*/  FSETP.LE.FTZ.AND P1, PT, R26, UR4, PT ;  /* 0x000000041a007c0b */ /* 0x000fe4000bf33000 */
        /* <DEDUP_REMOVED lines=11> */
.L_x_33453:
        /* <DEDUP_REMOVED lines=12> */
.L_x_33454:
        /* <DEDUP_REMOVED lines=46> */
.L_x_33452:
[----:B------:R-:W-:Y:S01]  /*4380*/  ISETP.NE.AND P1, PT, R30, 0x1, PT ;  /* 0x000000011e00780c */ /* 0x000fe20003f25270 */
[----:B------:R-:W-:Y:S01]  /*4390*/  HADD2.F32 R31, -RZ, R20.H1_H1 ;  /* 0x30000014ff1f7230 */ /* 0x000fe20000004100 */
[----:B------:R-:W-:Y:S01]  /*43a0*/  I2FP.F32.U32 R26, R26 ;  /* 0x0000001a001a7245 */ /* 0x000fe20000201000 */
[----:B------:R-:W-:-:S03]  /*43b0*/  IMAD.MOV.U32 R20, RZ, RZ, R6 ;  /* 0x000000ffff147224 */ /* 0x000fc600078e0006 */
[----:B------:R-:W-:Y:S01]  /*43c0*/  FMUL.FTZ R31, R31, R200 ;  /* 0x000000c81f1f7220 */ /* 0x000fe20000410000 */
        /* <DEDUP_REMOVED lines=13> */
.L_x_33456:
        /* <DEDUP_REMOVED lines=12> */
.L_x_33457:
        /* <DEDUP_REMOVED lines=46> */
.L_x_33455:
[----:B------:R-:W-:Y:S01]  /*4840*/  ISETP.NE.AND P2, PT, R26, 0x1, PT ;  /* 0x000000011a00780c */ /* 0x000fe20003f45270 */
[----:B------:R-:W-:Y:S01]  /*4850*/  HADD2.F32 R31, -RZ, R21.H0_H0 ;  /* 0x20000015ff1f7230 */ /* 0x000fe20000004100 */
[----:B------:R-:W-:Y:S01]  /*4860*/  I2FP.F32.U32 R20, R20 ;  /* 0x0000001400147245 */ /* 0x000fe20000201000 */
[----:B------:R-:W-:-:S03]  /*4870*/  HFMA2 R30, -RZ, RZ, 0, 1.1920928955078125e-07 ;  /* 0x00000002ff1e7431 */ /* 0x000fc600000001ff */
[----:B------:R-:W-:Y:S01]  /*4880*/  FMUL.FTZ R31, R31, R200 ;  /* 0x000000c81f1f7220 */ /* 0x000fe20000410000 */
        /* <DEDUP_REMOVED lines=13> */
.L_x_33459:
        /* <DEDUP_REMOVED lines=12> */
.L_x_33460:
        /* <DEDUP_REMOVED lines=46> */
.L_x_33458:
[----:B------:R-:W-:Y:S01]  /*4d00*/  ISETP.NE.AND P3, PT, R30, 0x1, PT ;  /* 0x000000011e00780c */ /* 0x000fe20003f65270 */
[----:B------:R-:W-:Y:S01]  /*4d10*/  HADD2.F32 R21, -RZ, R21.H1_H1 ;  /* 0x30000015ff157230 */ /* 0x000fe20000004100 */
[----:B------:R-:W-:Y:S01]  /*4d20*/  I2FP.F32.U32 R20, R20 ;  /* 0x0000001400147245 */ /* 0x000fe20000201000 */
[----:B------:R-:W-:-:S03]  /*4d30*/  IMAD.MOV.U32 R26, RZ, RZ, 0x2 ;  /* 0x00000002ff1a7424 */ /* 0x000fc600078e00ff */
[----:B------:R-:W-:Y:S01]  /*4d40*/  FMUL.FTZ R21, R21, R200 ;  /* 0x000000c815157220 */ /* 0x000fe20000410000 */
[----:B------:R-:W-:-:S03]  /*4d50*/  FFMA.FTZ R20, R20, R17, 1.1641532182693481445e-10 ;  /* 0x2f00000014147423 */ /* 0x000fc60000010011 */
[----:B------:R-:W-:Y:S02]  /*4d60*/  FMUL.FTZ R75, R21, UR5 ;  /* 0x00000005154b7c20 */ /* 0x000fe40008410000 */
        /* <DEDUP_REMOVED lines=11> */
.L_x_33462:
        /* <DEDUP_REMOVED lines=12> */
.L_x_33463:
        /* <DEDUP_REMOVED lines=46> */
.L_x_33461:
[----:B------:R-:W-:Y:S01]  /*51c0*/  ISETP.NE.AND P4, PT, R26, 0x1, PT ;  /* 0x000000011a00780c */ /* 0x000fe20003f85270 */
[----:B------:R-:W-:Y:S01]  /*51d0*/  HADD2.F32 R21, -RZ, R22.H0_H0 ;  /* 0x20000016ff157230 */ /* 0x000fe20000004100 */
[----:B------:R-:W-:Y:S01]  /*51e0*/  I2FP.F32.U32 R20, R20 ;  /* 0x0000001400147245 */ /* 0x000fe20000201000 */
[----:B------:R-:W-:-:S03]  /*51f0*/  IMAD.MOV.U32 R30, RZ, RZ, 0x2 ;  /* 0x00000002ff1e7424 */ /* 0x000fc600078e00ff */
        /* <DEDUP_REMOVED lines=14> */
.L_x_33465:
        /* <DEDUP_REMOVED lines=12> */
.L_x_33466:
        /* <DEDUP_REMOVED lines=46> */
.L_x_33464:
[----:B------:R-:W-:Y:S01]  /*5680*/  ISETP.NE.AND P5, PT, R30, 0x1, PT ;  /* 0x000000011e00780c */ /* 0x000fe20003fa5270 */
[----:B------:R-:W-:Y:S01]  /*5690*/  HADD2.F32 R21, -RZ, R22.H1_H1 ;  /* 0x30000016ff157230 */ /* 0x000fe20000004100 */
        /* <DEDUP_REMOVED lines=16> */
.L_x_33468:
        /* <DEDUP_REMOVED lines=12> */
.L_x_33469:
        /* <DEDUP_REMOVED lines=46> */
.L_x_33467:
[----:B------:R-:W-:Y:S01]  /*5b40*/  ISETP.NE.AND P6, PT, R26, 0x1, PT ;  /* 0x000000011a00780c */ /* 0x000fe20003fc5270 */
[----:B------:R-:W-:Y:S01]  /*5b50*/  HADD2.F32 R21, -RZ, R23.H0_H0 ;  /* 0x20000017ff157230 */ /* 0x000fe20000004100 */
[----:B------:R-:W-:Y:S01]  /*5b60*/  I2FP.F32.U32 R20, R20 ;  /* 0x0000001400147245 */ /* 0x000fe20000201000 */
[----:B------:R-:W-:-:S03]  /*5b70*/  IMAD.MOV.U32 R33, RZ, RZ, 0x2 ;  /* 0x00000002ff217424 */ /* 0x000fc600078e00ff */
[----:B------:R-:W-:Y:S01]  /*5b80*/  FMUL.FTZ R22, R21, R200 ;  /* 0x000000c815167220 */ /* 0x000fe20000410000 */
        /* <DEDUP_REMOVED lines=13> */
.L_x_33471:
        /* <DEDUP_REMOVED lines=14> */
.L_x_33472:
        /* <DEDUP_REMOVED lines=43> */
[----:B------:R-:W-:Y:S01]  /*5ff0*/  LOP3.LUT R9, R19, R26, R9, 0x96, !PT ;  /* 0x0000001a13097212 */ /* 0x000fe200078e9609 */
[----:B------:R-:W-:Y:S01]  /*6000*/  IMAD.MOV.U32 R0, RZ, RZ, R28 ;  /* 0x000000ffff007224 */ /* 0x000fe200078e001c */
[----:B------:R-:W-:-:S07]  /*6010*/  LOP3.LUT R8, R195, R20, R29, 0x96, !PT ;  /* 0x00000014c3087212 */ /* 0x000fce00078e961d */
.L_x_33470:
[----:B------:R-:W-:Y:S01]  /*6020*/  I2FP.F32.U32 R2, R21 ;  /* 0x0000001500027245 */ /* 0x000fe20000201000 */
[----:B------:R-:W-:Y:S01]  /*6030*/  HADD2.F32 R23, -RZ, R23.H1_H1 ;  /* 0x30000017ff177230 */ /* 0x000fe20000004100 */
        /* <DEDUP_REMOVED lines=14> */
.L_x_33448:
        /* <DEDUP_REMOVED lines=10> */
[----:B------:R-:W-:Y:S01]  /*61c0*/  LOP3.LUT R20, R20, R2, R21, 0xfe, !PT ;  /* 0x0000000214147212 */ /* 0x000fe200078efe15 */
[----:B------:R-:W-:Y:S01]  /*61d0*/  VIADD R2, R3, 0x80 ;  /* 0x0000008003027836 */ /* 0x000fe20000000000 */
        /* <DEDUP_REMOVED lines=31> */
.L_x_33475:
        /* <DEDUP_REMOVED lines=12> */
.L_x_33476:
        /* <DEDUP_REMOVED lines=50> */
.L_x_33474:
        /* <DEDUP_REMOVED lines=23> */
.L_x_33478:
        /* <DEDUP_REMOVED lines=12> */
.L_x_33479:
        /* <DEDUP_REMOVED lines=50> */
.L_x_33477:
        /* <DEDUP_REMOVED lines=21> */
.L_x_33481:
        /* <DEDUP_REMOVED lines=12> */
.L_x_33482:
        /* <DEDUP_REMOVED lines=50> */
.L_x_33480:
        /* <DEDUP_REMOVED lines=21> */
.L_x_33484:
        /* <DEDUP_REMOVED lines=12> */
.L_x_33485:
        /* <DEDUP_REMOVED lines=50> */
.L_x_33483:
        /* <DEDUP_REMOVED lines=21> */
.L_x_33487:
        /* <DEDUP_REMOVED lines=12> */
.L_x_33488:
        /* <DEDUP_REMOVED lines=50> */
.L_x_33486:
        /* <DEDUP_REMOVED lines=21> */
.L_x_33490:
        /* <DEDUP_REMOVED lines=12> */
.L_x_33491:
        /* <DEDUP_REMOVED lines=50> */
.L_x_33489:
[----:B------:R-:W-:Y:S01]  /*81c0*/  I2FP.F32.U32 R0, R0 ;  /* 0x0000000000007245 */ /* 0x000fe20000201000 */
[----:B------:R-:W-:Y:S01]  /*81d0*/  HADD2.F32 R21, -RZ, R22.H1_H1 ;  /* 0x30000016ff157230 */ /* 0x000fe20000004100 */
        /* <DEDUP_REMOVED lines=19> */
.L_x_33493:
        /* <DEDUP_REMOVED lines=12> */
.L_x_33494:
        /* <DEDUP_REMOVED lines=50> */
.L_x_33492:
        /* <DEDUP_REMOVED lines=21> */
.L_x_33496:
        /* <DEDUP_REMOVED lines=14> */
.L_x_33497:
        /* <DEDUP_REMOVED lines=50> */
.L_x_33495:
        /* <DEDUP_REMOVED lines=10> */
.L_x_33473:
        /* <DEDUP_REMOVED lines=15> */
.L_x_33500:
        /* <DEDUP_REMOVED lines=12> */
.L_x_33501:
        /* <DEDUP_REMOVED lines=49> */
.L_x_33499:
[----:B------:R-:W-:Y:S01]  /*91a0*/  I2FP.F32.U32 R0, R27 ;  /* 0x0000001b00007245 */ /* 0x000fe20000201000 */
[----:B-----5:R-:W-:Y:S01]  /*91b0*/  HADD2.F32 R27, -RZ, R20.H0_H0 ;  /* 0x20000014ff1b7230 */ /* 0x020fe20000004100 */
[----:B------:R-:W-:Y:S01]  /*91c0*/  ISETP.NE.AND P0, PT, R28, 0x1, PT ;  /* 0x000000011c00780c */ /* 0x000fe20003f05270 */
[----:B------:R-:W-:Y:S01]  /*91d0*/  IMAD.MOV.U32 R29, RZ, RZ, 0x2 ;  /* 0x00000002ff1d7424 */ /* 0x000fe200078e00ff */
[----:B------:R-:W-:Y:S01]  /*91e0*/  LOP3.LUT R7, R7, 0xfffffffd, RZ, 0xc0, !PT ;  /* 0xfffffffd07077812 */ /* 0x000fe200078ec0ff */
[----:B------:R-:W-:Y:S01]  /*91f0*/  FFMA.FTZ R0, R0, R17, 1.1641532182693481445e-10 ;  /* 0x2f00000000007423 */ /* 0x000fe20000010011 */
[----:B------:R-:W-:-:S04]  /*9200*/  FMUL.FTZ R27, R27, R200 ;  /* 0x000000c81b1b7220 */ /* 0x000fc80000410000 */
[----:B------:R-:W-:Y:S01]  /*9210*/  FSETP.LE.FTZ.AND P1, PT, R0, UR4, PT ;  /* 0x0000000400007c0b */ /* 0x000fe2000bf33000 */
[----:B------:R-:W-:Y:S01]  /*9220*/  FMUL.FTZ R64, R27, UR5 ;  /* 0x000000051b407c20 */ /* 0x000fe20008410000 */
[----:B------:R-:W-:-:S11]  /*9230*/  IMAD.MOV.U32 R0, RZ, RZ, R6 ;  /* 0x000000ffff007224 */ /* 0x000fd600078e0006 */
        /* <DEDUP_REMOVED lines=10> */
.L_x_33503:
        /* <DEDUP_REMOVED lines=12> */
.L_x_33504:
        /* <DEDUP_REMOVED lines=50> */
.L_x_33502:
[----:B------:R-:W-:Y:S01]  /*96c0*/  ISETP.NE.AND P1, PT, R29, 0x1, PT ;  /* 0x000000011d00780c */ /* 0x000fe20003f25270 */
[----:B------:R-:W-:Y:S01]  /*96d0*/  HADD2.F32 R27, -RZ, R20.H1_H1 ;  /* 0x30000014ff1b7230 */ /* 0x000fe20000004100 */
        /* <DEDUP_REMOVED lines=16> */
.L_x_33506:
        /* <DEDUP_REMOVED lines=12> */
.L_x_33507:
        /* <DEDUP_REMOVED lines=50> */
.L_x_33505:
        /* <DEDUP_REMOVED lines=18> */
.L_x_33509:
        /* <DEDUP_REMOVED lines=12> */
.L_x_33510:
        /* <DEDUP_REMOVED lines=50> */
.L_x_33508:
        /* <DEDUP_REMOVED lines=18> */
.L_x_33512:
        /* <DEDUP_REMOVED lines=12> */
.L_x_33513:
        /* <DEDUP_REMOVED lines=50> */
.L_x_33511:
        /* <DEDUP_REMOVED lines=18> */
.L_x_33515:
        /* <DEDUP_REMOVED lines=12> */
.L_x_33516:
        /* <DEDUP_REMOVED lines=50> */
.L_x_33514:
        /* <DEDUP_REMOVED lines=18> */
.L_x_33518:
        /* <DEDUP_REMOVED lines=12> */
.L_x_33519:
        /* <DEDUP_REMOVED lines=47> */
[----:B------:R-:W-:Y:S01]  /*af90*/  LOP3.LUT R9, R19, R28, R9, 0x96, !PT ;  /* 0x0000001c13097212 */ /* 0x000fe200078e9609 */
[----:B------:R-:W-:Y:S01]  /*afa0*/  IMAD.MOV.U32 R26, RZ, RZ, R30 ;  /* 0x000000ffff1a7224 */ /* 0x000fe200078e001e */
[----:B------:R-:W-:-:S07]  /*afb0*/  LOP3.LUT R8, R195, R20, R31, 0x96, !PT ;  /* 0x00000014c3087212 */ /* 0x000fce00078e961f */
.L_x_33517:
[----:B------:R-:W-:Y:S01]  /*afc0*/  ISETP.NE.AND P6, PT, R22, 0x1, PT ;  /* 0x000000011600780c */ /* 0x000fe20003fc5270 */
[----:B------:R-:W-:Y:S01]  /*afd0*/  HADD2.F32 R21, -RZ, R23.H0_H0 ;  /* 0x20000017ff157230 */ /* 0x000fe20000004100 */
[----:B------:R-:W-:Y:S01]  /*afe0*/  I2FP.F32.U32 R0, R0 ;  /* 0x0000000000007245 */ /* 0x000fe20000201000 */
[----:B------:R-:W-:-:S03]  /*aff0*/  IMAD.MOV.U32 R34, RZ, RZ, 0x2 ;  /* 0x00000002ff227424 */ /* 0x000fc600078e00ff */
[----:B------:R-:W-:Y:S01]  /*b000*/  FMUL.FTZ R20, R21, R200 ;  /* 0x000000c815147220 */ /* 0x000fe20000410000 */
        /* <DEDUP_REMOVED lines=13> */
.L_x_33521:
        /* <DEDUP_REMOVED lines=14> */
.L_x_33522:
        /* <DEDUP_REMOVED lines=50> */
.L_x_33520:
        /* <DEDUP_REMOVED lines=16> */
.L_x_33498:
        /* <DEDUP_REMOVED lines=41> */
.L_x_33525:
        /* <DEDUP_REMOVED lines=12> */
.L_x_33526:
        /* <DEDUP_REMOVED lines=50> */
.L_x_33524:
[----:B------:R-:W-:Y:S01]  /*bc50*/  I2FP.F32.U32 R26, R29 ;  /* 0x0000001d001a7245 */ /* 0x000fe20000201000 */
[----:B-----5:R-:W-:Y:S01]  /*bc60*/  HADD2.F32 R29, -RZ, R20.H0_H0 ;  /* 0x20000014ff1d7230 */ /* 0x020fe20000004100 */
[----:B------:R-:W-:Y:S02]  /*bc70*/  ISETP.NE.AND P1, PT, R27, 0x1, PT ;  /* 0x000000011b00780c */ /* 0x000fe40003f25270 */
        /* <DEDUP_REMOVED lines=20> */
.L_x_33528:
        /* <DEDUP_REMOVED lines=12> */
.L_x_33529:
        /* <DEDUP_REMOVED lines=50> */
.L_x_33527:
[----:B------:R-:W-:Y:S01]  /*c1a0*/  I2FP.F32.U32 R26, R26 ;  /* 0x0000001a001a7245 */ /* 0x000fe20000201000 */
[----:B------:R-:W-:Y:S01]  /*c1b0*/  HADD2.F32 R27, -RZ, R20.H1_H1 ;  /* 0x30000014ff1b7230 */ /* 0x000fe20000004100 */
        /* <DEDUP_REMOVED lines=19> */
.L_x_33531:
        /* <DEDUP_REMOVED lines=12> */
.L_x_33532:
        /* <DEDUP_REMOVED lines=50> */
.L_x_33530:
        /* <DEDUP_REMOVED lines=21> */
.L_x_33534:
        /* <DEDUP_REMOVED lines=12> */
.L_x_33535:
        /* <DEDUP_REMOVED lines=50> */
.L_x_33533:
        /* <DEDUP_REMOVED lines=21> */
.L_x_33537:
        /* <DEDUP_REMOVED lines=12> */
.L_x_33538:
        /* <DEDUP_REMOVED lines=50> */
.L_x_33536:
        /* <DEDUP_REMOVED lines=21> */
.L_x_33540:
        /* <DEDUP_REMOVED lines=12> */
.L_x_33541:
        /* <DEDUP_REMOVED lines=50> */
.L_x_33539:
        /* <DEDUP_REMOVED lines=21> */
.L_x_33543:
        /* <DEDUP_REMOVED lines=12> */
.L_x_33544:
        /* <DEDUP_REMOVED lines=50> */
.L_x_33542:
        /* <DEDUP_REMOVED lines=21> */
.L_x_33546:
        /* <DEDUP_REMOVED lines=14> */
.L_x_33547:
        /* <DEDUP_REMOVED lines=50> */
.L_x_33545:
        /* <DEDUP_REMOVED lines=10> */
.L_x_33523:
        /* <DEDUP_REMOVED lines=15> */
.L_x_33550:
        /* <DEDUP_REMOVED lines=12> */
.L_x_33551:
        /* <DEDUP_REMOVED lines=45> */
[----:B------:R-:W-:Y:S02]  /*e600*/  LOP3.LUT R9, R19, R28, R33, 0x96, !PT ;  /* 0x0000001c13097212 */ /* 0x000fe400078e9621 */
[----:B------:R-:W-:Y:S01]  /*e610*/  MOV R27, R26 ;  /* 0x0000001a001b7202 */ /* 0x000fe20000000f00 */
[----:B------:R-:W-:Y:S01]  /*e620*/  IMAD.MOV.U32 R6, RZ, RZ, R32 ;  /* 0x000000ffff067224 */ /* 0x000fe200078e0020 */
[----:B------:R-:W-:Y:S01]  /*e630*/  LOP3.LUT R8, R195, R8, R31, 0x96, !PT ;  /* 0x00000008c3087212 */ /* 0x000fe200078e961f */
[----:B------:R-:W-:-:S07]  /*e640*/  IMAD.MOV.U32 R28, RZ, RZ, R30 ;  /* 0x000000ffff1c7224 */ /* 0x000fce00078e001e */
.L_x_33549:
        /* <DEDUP_REMOVED lines=20> */
.L_x_33553:
        /* <DEDUP_REMOVED lines=12> */
.L_x_33554:
        /* <DEDUP_REMOVED lines=50> */
.L_x_33552:
[----:B------:R-:W-:Y:S01]  /*eb70*/  ISETP.NE.AND P1, PT, R30, 0x1, PT ;  /* 0x000000011e00780c */ /* 0x000fe20003f25270 */
[----:B------:R-:W-:Y:S01]  /*eb80*/  HADD2.F32 R27, -RZ, R20.H1_H1 ;  /* 0x30000014ff1b7230 */ /* 0x000fe20000004100 */
[----:B------:R-:W-:Y:S02]  /*eb90*/  I2FP.F32.U32 R26, R26 ;  /* 0x0000001a001a7245 */ /* 0x000fe40000201000 */
[----:B------:R-:W-:Y:S02]  /*eba0*/  MOV R20, R6 ;  /* 0x0000000600147202 */ /* 0x000fe40000000f00 */
        /* <DEDUP_REMOVED lines=14> */
.L_x_33556:
        /* <DEDUP_REMOVED lines=12> */
.L_x_33557:
        /* <DEDUP_REMOVED lines=50> */
.L_x_33555:
[----:B------:R-:W-:Y:S01]  /*f070*/  ISETP.NE.AND P2, PT, R26, 0x1, PT ;  /* 0x000000011a00780c */ /* 0x000fe20003f45270 */
[----:B------:R-:W-:Y:S01]  /*f080*/  HADD2.F32 R27, -RZ, R21.H0_H0 ;  /* 0x20000015ff1b7230 */ /* 0x000fe20000004100 */
        /* <DEDUP_REMOVED lines=16> */
.L_x_33559:
        /* <DEDUP_REMOVED lines=12> */
.L_x_33560:
        /* <DEDUP_REMOVED lines=50> */
.L_x_33558:
        /* <DEDUP_REMOVED lines=18> */
.L_x_33562:
        /* <DEDUP_REMOVED lines=12> */
.L_x_33563:
        /* <DEDUP_REMOVED lines=50> */
.L_x_33561:
        /* <DEDUP_REMOVED lines=18> */
.L_x_33565:
        /* <DEDUP_REMOVED lines=12> */
.L_x_33566:
        /* <DEDUP_REMOVED lines=50> */
.L_x_33564:
        /* <DEDUP_REMOVED lines=18> */
.L_x_33568:
        /* <DEDUP_REMOVED lines=12> */
.L_x_33569:
        /* <DEDUP_REMOVED lines=50> */
.L_x_33567:
        /* <DEDUP_REMOVED lines=18> */
.L_x_33571:
        /* <DEDUP_REMOVED lines=14> */
.L_x_33572:
        /* <DEDUP_REMOVED lines=50> */
.L_x_33570:
        /* <DEDUP_REMOVED lines=16> */
.L_x_33548:
        /* <DEDUP_REMOVED lines=41> */
.L_x_33575:
        /* <DEDUP_REMOVED lines=12> */
.L_x_33576:
        /* <DEDUP_REMOVED lines=50> */
.L_x_33574:
        /* <DEDUP_REMOVED lines=23> */
.L_x_33578:
        /* <DEDUP_REMOVED lines=12> */
.L_x_33579:
        /* <DEDUP_REMOVED lines=42> */
[----:B------:R-:W-:Y:S02]  /*115d0*/  HFMA2 R29, -RZ, RZ, 0, 0 ;  /* 0x00000000ff1d7431 */ /* 0x000fe400000001ff */
[----:B------:R-:W-:-:S04]  /*115e0*/  IMAD.WIDE.U32 R32, R33, -0x326172a9, RZ ;  /* 0xcd9e8d5721207825 */ /* 0x000fc800078e00ff */
[----:B------:R-:W-:Y:S01]  /*115f0*/  IMAD.WIDE.U32 R30, R27, -0x2daee0ad, RZ ;  /* 0xd2511f531b1e7825 */ /* 0x000fe200078e00ff */
[----:B------:R-:W-:Y:S02]  /*11600*/  LOP3.LUT R9, R19, R28, R33, 0x96, !PT ;  /* 0x0000001c13097212 */ /* 0x000fe400078e9621 */
[----:B------:R-:W-:Y:S01]  /*11610*/  MOV R28, R26 ;  /* 0x0000001a001c7202 */ /* 0x000fe20000000f00 */
[----:B------:R-:W-:Y:S01]  /*11620*/  IMAD.MOV.U32 R6, RZ, RZ, R32 ;  /* 0x000000ffff067224 */ /* 0x000fe200078e0020 */
[----:B------:R-:W-:Y:S01]  /*11630*/  LOP3.LUT R8, R195, R8, R31, 0x96, !PT ;  /* 0x00000008c3087212 */ /* 0x000fe200078e961f */
[----:B------:R-:W-:-:S07]  /*11640*/  IMAD.MOV.U32 R26, RZ, RZ, R30 ;  /* 0x000000ffff1a7224 */ /* 0x000fce00078e001e */
.L_x_33577:
        /* <DEDUP_REMOVED lines=21> */
.L_x_33581:
        /* <DEDUP_REMOVED lines=12> */
.L_x_33582:
[----:B------:R-:W-:Y:S01]  /*11860*/  IMAD.WIDE.U32 R28, R10, -0x326172a9, RZ ;  /* 0xcd9e8d570a1c7825 */ /* 0x000fe200078e00ff */
[----:B------:R-:W-:Y:S02]  /*11870*/  LOP3.LUT R32, R5, R9, R205, 0x96, !PT ;  /* 0x0000000905207212 */ /* 0x000fe400078e96cd */
[----:B------:R-:W-:Y:S02]  /*11880*/  IADD3 R9, PT, PT, R204, -0x61c88647, RZ ;  /* 0x9e3779b9cc097810 */ /* 0x000fe40007ffe0ff */
        /* <DEDUP_REMOVED lines=43> */
[----:B------:R-:W-:Y:S02]  /*11b40*/  HFMA2 R28, -RZ, RZ, 0, 0 ;  /* 0x00000000ff1c7431 */ /* 0x000fe400000001ff */
[----:B------:R-:W-:Y:S01]  /*11b50*/  IMAD.MOV.U32 R6, RZ, RZ, R32 ;  /* 0x000000ffff067224 */ /* 0x000fe200078e0020 */
[----:B------:R-:W-:Y:S01]  /*11b60*/  LOP3.LUT R8, R195, R8, R31, 0x96, !PT ;  /* 0x00000008c3087212 */ /* 0x000fe200078e961f */
[----:B------:R-:W-:-:S07]  /*11b70*/  IMAD.MOV.U32 R26, RZ, RZ, R30 ;  /* 0x000000ffff1a7224 */ /* 0x000fce00078e001e */
.L_x_33580:
        /* <DEDUP_REMOVED lines=21> */
.L_x_33584:
        /* <DEDUP_REMOVED lines=12> */
.L_x_33585:
        /* <DEDUP_REMOVED lines=44> */
[----:B------:R-:W-:-:S04]  /*12050*/  IMAD.WIDE.U32 R30, R27, -0x2daee0ad, RZ ;  /* 0xd2511f531b1e7825 */ /* 0x000fc800078e00ff */
[----:B------:R-:W-:Y:S01]  /*12060*/  HFMA2 R27, -RZ, RZ, 0, 0 ;  /* 0x00000000ff1b7431 */ /* 0x000fe200000001ff */
[----:B------:R-:W-:Y:S01]  /*12070*/  LOP3.LUT R9, R19, R28, R33, 0x96, !PT ;  /* 0x0000001c13097212 */ /* 0x000fe200078e9621 */
[----:B------:R-:W-:Y:S01]  /*12080*/  IMAD.MOV.U32 R6, RZ, RZ, R32 ;  /* 0x000000ffff067224 */ /* 0x000fe200078e0020 */
[----:B------:R-:W-:Y:S01]  /*12090*/  LOP3.LUT R8, R195, R8, R31, 0x96, !PT ;  /* 0x00000008c3087212 */ /* 0x000fe200078e961f */
[----:B------:R-:W-:-:S07]  /*120a0*/  IMAD.MOV.U32 R26, RZ, RZ, R30 ;  /* 0x000000ffff1a7224 */ /* 0x000fce00078e001e */
.L_x_33583:
        /* <DEDUP_REMOVED lines=21> */
.L_x_33587:
        /* <DEDUP_REMOVED lines=12> */
.L_x_33588:
        /* <DEDUP_REMOVED lines=50> */
.L_x_33586:
        /* <DEDUP_REMOVED lines=21> */
.L_x_33590:
        /* <DEDUP_REMOVED lines=12> */
.L_x_33591:
        /* <DEDUP_REMOVED lines=50> */
.L_x_33589:
        /* <DEDUP_REMOVED lines=21> */
.L_x_33593:
        /* <DEDUP_REMOVED lines=12> */
.L_x_33594:
        /* <DEDUP_REMOVED lines=50> */
.L_x_33592:
        /* <DEDUP_REMOVED lines=21> */
.L_x_33596:
        /* <DEDUP_REMOVED lines=14> */
.L_x_33597:
        /* <DEDUP_REMOVED lines=50> */
.L_x_33595:
        /* <DEDUP_REMOVED lines=10> */
.L_x_33573:
        /* <DEDUP_REMOVED lines=15> */
.L_x_33600:
        /* <DEDUP_REMOVED lines=12> */
.L_x_33601:
        /* <DEDUP_REMOVED lines=45> */
[----:B------:R-:W-:Y:S02]  /*13ab0*/  LOP3.LUT R9, R19, R26, R33, 0x96, !PT ;  /* 0x0000001a13097212 */ /* 0x000fe400078e9621 */
[----:B------:R-:W-:Y:S01]  /*13ac0*/  MOV R6, R32 ;  /* 0x0000002000067202 */ /* 0x000fe20000000f00 */
[----:B------:R-:W-:Y:S01]  /*13ad0*/  IMAD.MOV.U32 R26, RZ, RZ, R30 ;  /* 0x000000ffff1a7224 */ /* 0x000fe200078e001e */
[----:B------:R-:W-:Y:S01]  /*13ae0*/  LOP3.LUT R8, R195, R8, R31, 0x96, !PT ;  /* 0x00000008c3087212 */ /* 0x000fe200078e961f */
[----:B------:R-:W-:-:S07]  /*13af0*/  IMAD.MOV.U32 R29, RZ, RZ, RZ ;  /* 0x000000ffff1d7224 */ /* 0x000fce00078e00ff */
.L_x_33599:
        /* <DEDUP_REMOVED lines=8> */
[----:B------:R-:W-:Y:S01]  /*13b80*/  FSETP.LE.FTZ.AND P1, PT, R28, UR4, PT ;  /* 0x000000041c007c0b */ /* 0x000fe2000bf33000 */
[----:B------:R-:W-:-:S12]  /*13b90*/  FMUL.FTZ R48, R48, UR5 ;  /* 0x0000000530307c20 */ /* 0x000fd80008410000 */
        /* <DEDUP_REMOVED lines=10> */
.L_x_33603:
        /* <DEDUP_REMOVED lines=12> */
.L_x_33604:
        /* <DEDUP_REMOVED lines=50> */
.L_x_33602:
[----:B------:R-:W-:Y:S02]  /*14020*/  ISETP.NE.AND P1, PT, R30, 0x1, PT ;  /* 0x000000011e00780c */ /* 0x000fe40003f25270 */
[----:B------:R-:W-:Y:S01]  /*14030*/  I2FP.F32.U32 R28, R27 ;  /* 0x0000001b001c7245 */ /* 0x000fe20000201000 */
[----:B------:R-:W-:Y:S02]  /*14040*/  HADD2.F32 R27, -RZ, R20.H1_H1 ;  /* 0x30000014ff1b7230 */ /* 0x000fe40000004100 */
[----:B------:R-:W-:Y:S02]  /*14050*/  IMAD.MOV.U32 R20, RZ, RZ, R6 ;  /* 0x000000ffff147224 */ /* 0x000fe400078e0006 */
[----:B------:R-:W-:Y:S01]  /*14060*/  FFMA.FTZ R28, R28, R17, 1.1641532182693481445e-10 ;  /* 0x2f0000001c1c7423 */ /* 0x000fe20000010011 */
[----:B------:R-:W-:-:S04]  /*14070*/  FMUL.FTZ R27, R27, R200 ;  /* 0x000000c81b1b7220 */ /* 0x000fc80000410000 */
[----:B------:R-:W-:Y:S01]  /*14080*/  FSETP.LE.FTZ.AND P0, PT, R28, UR4, PT ;  /* 0x000000041c007c0b */ /* 0x000fe2000bf13000 */
[----:B------:R-:W-:Y:S01]  /*14090*/  FMUL.FTZ R49, R27, UR5 ;  /* 0x000000051b317c20 */ /* 0x000fe20008410000 */
        /* <DEDUP_REMOVED lines=10> */
.L_x_33606:
        /* <DEDUP_REMOVED lines=12> */
.L_x_33607:
        /* <DEDUP_REMOVED lines=50> */
.L_x_33605:
        /* <DEDUP_REMOVED lines=18> */
.L_x_33609:
        /* <DEDUP_REMOVED lines=12> */
.L_x_33610:
        /* <DEDUP_REMOVED lines=50> */
.L_x_33608:
[----:B------:R-:W-:Y:S01]  /*14a20*/  ISETP.NE.AND P3, PT, R29, 0x1, PT ;  /* 0x000000011d00780c */ /* 0x000fe20003f65270 */
[----:B------:R-:W-:Y:S01]  /*14a30*/  HADD2.F32 R21, -RZ, R21.H1_H1 ;  /* 0x30000015ff157230 */ /* 0x000fe20000004100 */
[----:B------:R-:W-:Y:S02]  /*14a40*/  I2FP.F32.U32 R20, R20 ;  /* 0x0000001400147245 */ /* 0x000fe40000201000 */
[----:B------:R-:W-:Y:S02]  /*14a50*/  MOV R27, 0x2 ;  /* 0x00000002001b7802 */ /* 0x000fe40000000f00 */
        /* <DEDUP_REMOVED lines=14> */
.L_x_33612:
        /* <DEDUP_REMOVED lines=12> */
.L_x_33613:
        /* <DEDUP_REMOVED lines=50> */
.L_x_33611:
        /* <DEDUP_REMOVED lines=18> */
.L_x_33615:
        /* <DEDUP_REMOVED lines=12> */
.L_x_33616:
        /* <DEDUP_REMOVED lines=50> */
.L_x_33614:
        /* <DEDUP_REMOVED lines=18> */
.L_x_33618:
        /* <DEDUP_REMOVED lines=12> */
.L_x_33619:
        /* <DEDUP_REMOVED lines=50> */
.L_x_33617:
[----:B------:R-:W-:Y:S01]  /*15920*/  ISETP.NE.AND P6, PT, R22, 0x1, PT ;  /* 0x000000011600780c */ /* 0x000fe20003fc5270 */
[----:B------:R-:W-:Y:S01]  /*15930*/  HADD2.F32 R21, -RZ, R23.H0_H0 ;  /* 0x20000017ff157230 */ /* 0x000fe20000004100 */
[----:B------:R-:W-:Y:S01]  /*15940*/  I2FP.F32.U32 R20, R20 ;  /* 0x0000001400147245 */ /* 0x000fe20000201000 */
[----:B------:R-:W-:-:S03]  /*15950*/  HFMA2 R34, -RZ, RZ, 0, 1.1920928955078125e-07 ;  /* 0x00000002ff227431 */ /* 0x000fc600000001ff */
        /* <DEDUP_REMOVED lines=14> */
.L_x_33621:
        /* <DEDUP_REMOVED lines=14> */
.L_x_33622:
        /* <DEDUP_REMOVED lines=50> */
.L_x_33620:
        /* <DEDUP_REMOVED lines=16> */
.L_x_33598:
        /* <DEDUP_REMOVED lines=41> */
.L_x_33625:
        /* <DEDUP_REMOVED lines=12> */
.L_x_33626:
        /* <DEDUP_REMOVED lines=49> */
.L_x_33624:
        /* <DEDUP_REMOVED lines=23> */
.L_x_33628:
        /* <DEDUP_REMOVED lines=12> */
.L_x_33629:
        /* <DEDUP_REMOVED lines=50> */
.L_x_33627:
        /* <DEDUP_REMOVED lines=21> */
.L_x_33631:
        /* <DEDUP_REMOVED lines=12> */
.L_x_33632:
        /* <DEDUP_REMOVED lines=50> */
.L_x_33630:
        /* <DEDUP_REMOVED lines=21> */
.L_x_33634:
        /* <DEDUP_REMOVED lines=12> */
.L_x_33635:
        /* <DEDUP_REMOVED lines=50> */
.L_x_33633:
        /* <DEDUP_REMOVED lines=21> */
.L_x_33637:
        /* <DEDUP_REMOVED lines=12> */
.L_x_33638:
        /* <DEDUP_REMOVED lines=50> */
.L_x_33636:
        /* <DEDUP_REMOVED lines=21> */
.L_x_33640:
        /* <DEDUP_REMOVED lines=12> */
.L_x_33641:
        /* <DEDUP_REMOVED lines=50> */
.L_x_33639:
        /* <DEDUP_REMOVED lines=21> */
.L_x_33643:
        /* <DEDUP_REMOVED lines=12> */
.L_x_33644:
        /* <DEDUP_REMOVED lines=50> */
.L_x_33642:
        /* <DEDUP_REMOVED lines=21> */
.L_x_33646:
        /* <DEDUP_REMOVED lines=14> */
.L_x_33647:
        /* <DEDUP_REMOVED lines=50> */
.L_x_33645:
        /* <DEDUP_REMOVED lines=10> */
.L_x_33623:
        /* <DEDUP_REMOVED lines=15> */
.L_x_33650:
        /* <DEDUP_REMOVED lines=12> */
.L_x_33651:
        /* <DEDUP_REMOVED lines=49> */
.L_x_33649:
        /* <DEDUP_REMOVED lines=20> */
.L_x_33653:
        /* <DEDUP_REMOVED lines=12> */
.L_x_33654:
        /* <DEDUP_REMOVED lines=50> */
.L_x_33652:
        /* <DEDUP_REMOVED lines=18> */
.L_x_33656:
        /* <DEDUP_REMOVED lines=12> */
.L_x_33657:
        /* <DEDUP_REMOVED lines=50> */
.L_x_33655:
        /* <DEDUP_REMOVED lines=18> */
.L_x_33659:
        /* <DEDUP_REMOVED lines=12> */
.L_x_33660:
        /* <DEDUP_REMOVED lines=50> */
.L_x_33658:
        /* <DEDUP_REMOVED lines=18> */
.L_x_33662:
        /* <DEDUP_REMOVED lines=12> */
.L_x_33663:
        /* <DEDUP_REMOVED lines=50> */
.L_x_33661:
        /* <DEDUP_REMOVED lines=18> */
.L_x_33665:
        /* <DEDUP_REMOVED lines=12> */
.L_x_33666:
        /* <DEDUP_REMOVED lines=50> */
.L_x_33664:
        /* <DEDUP_REMOVED lines=18> */
.L_x_33668:
        /* <DEDUP_REMOVED lines=12> */
.L_x_33669:
        /* <DEDUP_REMOVED lines=50> */
.L_x_33667:
        /* <DEDUP_REMOVED lines=18> */
.L_x_33671:
        /* <DEDUP_REMOVED lines=14> */
.L_x_33672:
        /* <DEDUP_REMOVED lines=50> */
.L_x_33670:
        /* <DEDUP_REMOVED lines=16> */
.L_x_33648:
        /* <DEDUP_REMOVED lines=41> */
.L_x_33675:
        /* <DEDUP_REMOVED lines=12> */
.L_x_33676:
        /* <DEDUP_REMOVED lines=50> */
.L_x_33674:
        /* <DEDUP_REMOVED lines=23> */
.L_x_33678:
        /* <DEDUP_REMOVED lines=12> */
.L_x_33679:
        /* <DEDUP_REMOVED lines=50> */
.L_x_33677:
        /* <DEDUP_REMOVED lines=21> */
.L_x_33681:
        /* <DEDUP_REMOVED lines=12> */
.L_x_33682:
        /* <DEDUP_REMOVED lines=50> */
.L_x_33680:
        /* <DEDUP_REMOVED lines=21> */
.L_x_33684:
        /* <DEDUP_REMOVED lines=12> */
.L_x_33685:
        /* <DEDUP_REMOVED lines=50> */
.L_x_33683:
        /* <DEDUP_REMOVED lines=21> */
.L_x_33687:
        /* <DEDUP_REMOVED lines=12> */
.L_x_33688:
        /* <DEDUP_REMOVED lines=50> */
.L_x_33686:
        /* <DEDUP_REMOVED lines=21> */
.L_x_33690:
        /* <DEDUP_REMOVED lines=12> */
.L_x_33691:
        /* <DEDUP_REMOVED lines=50> */
.L_x_33689:
        /* <DEDUP_REMOVED lines=21> */
.L_x_33693:
        /* <DEDUP_REMOVED lines=12> */
.L_x_33694:
        /* <DEDUP_REMOVED lines=46> */
[----:B------:R-:W-:Y:S02]  /*1d940*/  IMAD.MOV.U32 R208, RZ, RZ, R26 ;  /* 0x000000ffffd07224 */ /* 0x000fe400078e001a */
[----:B------:R-:W-:Y:S02]  /*1d950*/  HFMA2 R26, -RZ, RZ, 0, 0 ;  /* 0x00000000ff1a7431 */ /* 0x000fe400000001ff */
[----:B------:R-:W-:Y:S01]  /*1d960*/  IMAD.MOV.U32 R6, RZ, RZ, R188 ;  /* 0x000000ffff067224 */ /* 0x000fe200078e00bc */
[----:B------:R-:W-:-:S07]  /*1d970*/  LOP3.LUT R8, R195, R8, R27, 0x96, !PT ;  /* 0x00000008c3087212 */ /* 0x000fce00078e961b */
.L_x_33692:
        /* <DEDUP_REMOVED lines=21> */
.L_x_33696:
        /* <DEDUP_REMOVED lines=14> */
.L_x_33697:
        /* <DEDUP_REMOVED lines=50> */
.L_x_33695:
        /* <DEDUP_REMOVED lines=10> */
.L_x_33673:
        /* <DEDUP_REMOVED lines=15> */
.L_x_33700:
        /* <DEDUP_REMOVED lines=12> */
.L_x_33701:
        /* <DEDUP_REMOVED lines=50> */
.L_x_33699:
[----:B------:R-:W-:Y:S01]  /*1e440*/  I2FP.F32.U32 R26, R26 ;  /* 0x0000001a001a7245 */ /* 0x000fe20000201000 */
[----:B-----5:R-:W-:Y:S01]  /*1e450*/  HADD2.F32 R27, -RZ, R20.H0_H0 ;  /* 0x20000014ff1b7230 */ /* 0x020fe20000004100 */
[----:B------:R-:W-:Y:S01]  /*1e460*/  ISETP.NE.AND P0, PT, R28, 0x1, PT ;  /* 0x000000011c00780c */ /* 0x000fe20003f05270 */
[----:B------:R-:W-:Y:S01]  /*1e470*/  HFMA2 R29, -RZ, RZ, 0, 1.1920928955078125e-07 ;  /* 0x00000002ff1d7431 */ /* 0x000fe200000001ff */
        /* <DEDUP_REMOVED lines=16> */
.L_x_33703:
        /* <DEDUP_REMOVED lines=12> */
.L_x_33704:
        /* <DEDUP_REMOVED lines=50> */
.L_x_33702:
[----:B------:R-:W-:Y:S01]  /*1e960*/  ISETP.NE.AND P1, PT, R29, 0x1, PT ;  /* 0x000000011d00780c */ /* 0x000fe20003f25270 */
[----:B------:R-:W-:Y:S01]  /*1e970*/  HADD2.F32 R27, -RZ, R20.H1_H1 ;  /* 0x30000014ff1b7230 */ /* 0x000fe20000004100 */
[----:B------:R-:W-:Y:S01]  /*1e980*/  I2FP.F32.U32 R26, R26 ;  /* 0x0000001a001a7245 */ /* 0x000fe20000201000 */
[----:B------:R-:W-:-:S03]  /*1e990*/  IMAD.MOV.U32 R20, RZ, RZ, R6 ;  /* 0x000000ffff147224 */ /* 0x000fc600078e0006 */
[----:B------:R-:W-:Y:S01]  /*1e9a0*/  FMUL.FTZ R27, R27, R200 ;  /* 0x000000c81b1b7220 */ /* 0x000fe20000410000 */
[----:B------:R-:W-:-:S03]  /*1e9b0*/  FFMA.FTZ R26, R26, R17, 1.1641532182693481445e-10 ;  /* 0x2f0000001a1a7423 */ /* 0x000fc60000010011 */
[----:B------:R-:W-:Y:S02]  /*1e9c0*/  FMUL.FTZ R33, R27, UR5 ;  /* 0x000000051b217c20 */ /* 0x000fe40008410000 */
        /* <DEDUP_REMOVED lines=11> */
.L_x_33706:
        /* <DEDUP_REMOVED lines=12> */
.L_x_33707:
        /* <DEDUP_REMOVED lines=50> */
.L_x_33705:
        /* <DEDUP_REMOVED lines=18> */
.L_x_33709:
        /* <DEDUP_REMOVED lines=12> */
.L_x_33710:
        /* <DEDUP_REMOVED lines=50> */
.L_x_33708:
        /* <DEDUP_REMOVED lines=18> */
.L_x_33712:
        /* <DEDUP_REMOVED lines=12> */
.L_x_33713:
        /* <DEDUP_REMOVED lines=50> */
.L_x_33711:
        /* <DEDUP_REMOVED lines=18> */
.L_x_33715:
        /* <DEDUP_REMOVED lines=12> */
.L_x_33716:
        /* <DEDUP_REMOVED lines=24> */
[----:B------:R-:W-:Y:S01]  /*1fbc0*/  IADD3 R29, PT, PT, R205, 0x1fd5c5a3, RZ ;  /* 0x1fd5c5a3cd1d7810 */ /* 0x000fe20007ffe0ff */
        /* <DEDUP_REMOVED lines=25> */
.L_x_33714:
[----:B------:R-:W-:Y:S02]  /*1fd60*/  ISETP.NE.AND P5, PT, R27, 0x1, PT ;  /* 0x000000011b00780c */ /* 0x000fe40003fa5270 */
[----:B------:R-:W-:Y:S01]  /*1fd70*/  I2FP.F32.U32 R20, R21 ;  /* 0x0000001500147245 */ /* 0x000fe20000201000 */
[----:B------:R-:W-:Y:S01]  /*1fd80*/  HADD2.F32 R21, -RZ, R22.H1_H1 ;  /* 0x30000016ff157230 */ /* 0x000fe20000004100 */
[----:B------:R-:W-:-:S03]  /*1fd90*/  MOV R22, 0x2 ;  /* 0x0000000200167802 */ /* 0x000fc60000000f00 */
[----:B------:R-:W-:Y:S01]  /*1fda0*/  FFMA.FTZ R20, R20, R17, 1.1641532182693481445e-10 ;  /* 0x2f00000014147423 */ /* 0x000fe20000010011 */
[----:B------:R-:W-:Y:S01]  /*1fdb0*/  FMUL.FTZ R29, R21, R200 ;  /* 0x000000c8151d7220 */ /* 0x000fe20000410000 */
        /* <DEDUP_REMOVED lines=12> */
.L_x_33718:
        /* <DEDUP_REMOVED lines=12> */
.L_x_33719:
        /* <DEDUP_REMOVED lines=50> */
.L_x_33717:
[----:B------:R-:W-:Y:S01]  /*20260*/  ISETP.NE.AND P6, PT, R22, 0x1, PT ;  /* 0x000000011600780c */ /* 0x000fe20003fc5270 */
[----:B------:R-:W-:Y:S01]  /*20270*/  HFMA2 R215, -RZ, RZ, 0, 1.1920928955078125e-07 ;  /* 0x00000002ffd77431 */ /* 0x000fe200000001ff */
[----:B------:R-:W-:Y:S01]  /*20280*/  I2FP.F32.U32 R20, R21 ;  /* 0x0000001500147245 */ /* 0x000fe20000201000 */
[----:B------:R-:W-:-:S04]  /*20290*/  HADD2.F32 R21, -RZ, R23.H0_H0 ;  /* 0x20000017ff157230 */ /* 0x000fc80000004100 */
[----:B------:R-:W-:Y:S01]  /*202a0*/  FFMA.FTZ R20, R20, R17, 1.1641532182693481445e-10 ;  /* 0x2f00000014147423 */ /* 0x000fe20000010011 */
[----:B------:R-:W-:Y:S01]  /*202b0*/  FMUL.FTZ R30, R21, R200 ;  /* 0x000000c8151e7220 */ /* 0x000fe20000410000 */
[----:B------:R-:W-:-:S03]  /*202c0*/  IMAD.MOV.U32 R21, RZ, RZ, R6 ;  /* 0x000000ffff157224 */ /* 0x000fc600078e0006 */
[----:B------:R-:W-:Y:S01]  /*202d0*/  FMUL.FTZ R30, R30, UR5 ;  /* 0x000000051e1e7c20 */ /* 0x000fe20008410000 */
        /* <DEDUP_REMOVED lines=10> */
.L_x_33721:
        /* <DEDUP_REMOVED lines=14> */
.L_x_33722:
        /* <DEDUP_REMOVED lines=50> */
.L_x_33720:
        /* <DEDUP_REMOVED lines=16> */
.L_x_33698:
        /* <DEDUP_REMOVED lines=41> */
.L_x_33725:
        /* <DEDUP_REMOVED lines=12> */
.L_x_33726:
        /* <DEDUP_REMOVED lines=48> */
[----:B------:R-:W-:Y:S02]  /*20ed0*/  LOP3.LUT R8, R195, R214, R213, 0x96, !PT ;  /* 0x000000d6c3087212 */ /* 0x000fe400078e96d5 */
[----:B------:R-:W-:-:S07]  /*20ee0*/  MOV R214, R208 ;  /* 0x000000d000d67202 */ /* 0x000fce0000000f00 */
.L_x_33724:
        /* <DEDUP_REMOVED lines=23> */
.L_x_33728:
        /* <DEDUP_REMOVED lines=12> */
.L_x_33729:
        /* <DEDUP_REMOVED lines=50> */
.L_x_33727:
[----:B------:R-:W-:Y:S01]  /*21440*/  I2FP.F32.U32 R208, R208 ;  /* 0x000000d000d07245 */ /* 0x000fe20000201000 */
[----:B------:R-:W-:Y:S01]  /*21450*/  HADD2.F32 R213, -RZ, R24.H1_H1 ;  /* 0x30000018ffd57230 */ /* 0x000fe20000004100 */
[----:B------:R-:W-:-:S03]  /*21460*/  ISETP.NE.AND P1, PT, R212, 0x1, PT ;  /* 0x00000001d400780c */ /* 0x000fc60003f25270 */
[----:B------:R-:W-:Y:S01]  /*21470*/  FFMA.FTZ R208, R208, R17, 1.1641532182693481445e-10 ;  /* 0x2f000000d0d07423 */ /* 0x000fe20000010011 */
[----:B------:R-:W-:-:S04]  /*21480*/  FMUL.FTZ R213, R213, R200 ;  /* 0x000000c8d5d57220 */ /* 0x000fc80000410000 */
[----:B------:R-:W-:Y:S01]  /*21490*/  FMUL.FTZ R213, R213, UR5 ;  /* 0x00000005d5d57c20 */ /* 0x000fe20008410000 */
[----:B------:R-:W-:Y:S02]  /*214a0*/  FSETP.GTU.FTZ.AND P0, PT, R208, UR4, PT ;  /* 0x00000004d0007c0b */ /* 0x000fe4000bf1c000 */
        /* <DEDUP_REMOVED lines=14> */
.L_x_33731:
        /* <DEDUP_REMOVED lines=12> */
.L_x_33732:
        /* <DEDUP_REMOVED lines=50> */
.L_x_33730:
        /* <DEDUP_REMOVED lines=21> */
.L_x_33734:
        /* <DEDUP_REMOVED lines=12> */
.L_x_33735:
        /* <DEDUP_REMOVED lines=50> */
.L_x_33733:
[----:B------:R-:W-:Y:S01]  /*21ea0*/  I2FP.F32.U32 R24, R24 ;  /* 0x0000001800187245 */ /* 0x000fe20000201000 */
[----:B------:R-:W-:Y:S01]  /*21eb0*/  HADD2.F32 R25, -RZ, R25.H1_H1 ;  /* 0x30000019ff197230 */ /* 0x000fe20000004100 */
        /* <DEDUP_REMOVED lines=19> */
.L_x_33737:
        /* <DEDUP_REMOVED lines=12> */
.L_x_33738:
        /* <DEDUP_REMOVED lines=50> */
.L_x_33736:
        /* <DEDUP_REMOVED lines=21> */
.L_x_33740:
        /* <DEDUP_REMOVED lines=12> */
.L_x_33741:
        /* <DEDUP_REMOVED lines=50> */
.L_x_33739:
        /* <DEDUP_REMOVED lines=21> */
.L_x_33743:
        /* <DEDUP_REMOVED lines=12> */
.L_x_33744:
        /* <DEDUP_REMOVED lines=50> */
.L_x_33742:
        /* <DEDUP_REMOVED lines=21> */
.L_x_33746:
        /* <DEDUP_REMOVED lines=14> */
.L_x_33747:
        /* <DEDUP_REMOVED lines=50> */
.L_x_33745:
        /* <DEDUP_REMOVED lines=10> */
.L_x_33723:
        /* <DEDUP_REMOVED lines=15> */
.L_x_33750:
        /* <DEDUP_REMOVED lines=12> */
.L_x_33751:
        /* <DEDUP_REMOVED lines=50> */
.L_x_33749:
[----:B------:R-:W-:Y:S01]  /*238f0*/  I2FP.F32.U32 R20, R20 ;  /* 0x0000001400147245 */ /* 0x000fe20000201000 */
[----:B-----5:R-:W-:Y:S01]  /*23900*/  HADD2.F32 R21, -RZ, R24.H0_H0 ;  /* 0x20000018ff157230 */ /* 0x020fe20000004100 */
[----:B------:R-:W-:Y:S01]  /*23910*/  ISETP.NE.AND P0, PT, R22, 0x1, PT ;  /* 0x000000011600780c */ /* 0x000fe20003f05270 */
[----:B------:R-:W-:Y:S01]  /*23920*/  IMAD.MOV.U32 R23, RZ, RZ, 0x2 ;  /* 0x00000002ff177424 */ /* 0x000fe200078e00ff */
[----:B------:R-:W-:Y:S01]  /*23930*/  LOP3.LUT R7, R7, 0xfffffffd, RZ, 0xc0, !PT ;  /* 0xfffffffd07077812 */ /* 0x000fe200078ec0ff */
[----:B------:R-:W-:Y:S01]  /*23940*/  FFMA.FTZ R20, R20, R17, 1.1641532182693481445e-10 ;  /* 0x2f00000014147423 */ /* 0x000fe20000010011 */
[----:B------:R-:W-:Y:S01]  /*23950*/  FMUL.FTZ R188, R21, R200 ;  /* 0x000000c815bc7220 */ /* 0x000fe20000410000 */
[----:B------:R-:W-:-:S03]  /*23960*/  MOV R21, R6 ;  /* 0x0000000600157202 */ /* 0x000fc60000000f00 */
[----:B------:R-:W-:Y:S01]  /*23970*/  FSETP.LE.FTZ.AND P1, PT, R20, UR4, PT ;  /* 0x0000000414007c0b */ /* 0x000fe2000bf33000 */
[----:B------:R-:W-:-:S12]  /*23980*/  FMUL.FTZ R188, R188, UR5 ;  /* 0x00000005bcbc7c20 */ /* 0x000fd80008410000 */
        /* <DEDUP_REMOVED lines=10> */
.L_x_33753:
        /* <DEDUP_REMOVED lines=12> */
.L_x_33754:
        /* <DEDUP_REMOVED lines=50> */
.L_x_33752:
[----:B------:R-:W-:Y:S01]  /*23e10*/  ISETP.NE.AND P1, PT, R23, 0x1, PT ;  /* 0x000000011700780c */ /* 0x000fe20003f25270 */
[----:B------:R-:W-:Y:S01]  /*23e20*/  IMAD.MOV.U32 R22, RZ, RZ, 0x2 ;  /* 0x00000002ff167424 */ /* 0x000fe200078e00ff */
[----:B------:R-:W-:Y:S01]  /*23e30*/  I2FP.F32.U32 R20, R21 ;  /* 0x0000001500147245 */ /* 0x000fe20000201000 */
[----:B------:R-:W-:-:S04]  /*23e40*/  HADD2.F32 R21, -RZ, R24.H1_H1 ;  /* 0x30000018ff157230 */ /* 0x000fc80000004100 */
[----:B------:R-:W-:Y:S01]  /*23e50*/  FFMA.FTZ R20, R20, R17, 1.1641532182693481445e-10 ;  /* 0x2f00000014147423 */ /* 0x000fe20000010011 */
[----:B------:R-:W-:-:S04]  /*23e60*/  FMUL.FTZ R21, R21, R200 ;  /* 0x000000c815157220 */ /* 0x000fc80000410000 */
        /* <DEDUP_REMOVED lines=12> */
.L_x_33756:
        /* <DEDUP_REMOVED lines=12> */
.L_x_33757:
        /* <DEDUP_REMOVED lines=50> */
.L_x_33755:
        /* <DEDUP_REMOVED lines=18> */
.L_x_33759:
        /* <DEDUP_REMOVED lines=12> */
.L_x_33760:
        /* <DEDUP_REMOVED lines=50> */
.L_x_33758:
        /* <DEDUP_REMOVED lines=18> */
.L_x_33762:
        /* <DEDUP_REMOVED lines=12> */
.L_x_33763:
        /* <DEDUP_REMOVED lines=50> */
.L_x_33761:
[----:B------:R-:W-:Y:S01]  /*24d10*/  I2FP.F32.U32 R20, R20 ;  /* 0x0000001400147245 */ /* 0x000fe20000201000 */
[----:B------:R-:W-:Y:S01]  /*24d20*/  HADD2.F32 R21, -RZ, R26.H0_H0 ;  /* 0x2000001aff157230 */ /* 0x000fe20000004100 */
[----:B------:R-:W-:Y:S01]  /*24d30*/  ISETP.NE.AND P4, PT, R22, 0x1, PT ;  /* 0x000000011600780c */ /* 0x000fe20003f85270 */
[----:B------:R-:W-:Y:S02]  /*24d40*/  IMAD.MOV.U32 R24, RZ, RZ, 0x2 ;  /* 0x00000002ff187424 */ /* 0x000fe400078e00ff */
[----:B------:R-:W-:-:S05]  /*24d50*/  FFMA.FTZ R20, R20, R17, 1.1641532182693481445e-10 ;  /* 0x2f00000014147423 */ /* 0x000fca0000010011 */
[----:B------:R-:W-:Y:S01]  /*24d60*/  FSETP.LE.FTZ.AND P3, PT, R20, UR4, PT ;  /* 0x0000000414007c0b */ /* 0x000fe2000bf73000 */
[----:B------:R-:W-:Y:S01]  /*24d70*/  FMUL.FTZ R20, R21, R200 ;  /* 0x000000c815147220 */ /* 0x000fe20000410000 */
[----:B------:R-:W-:-:S03]  /*24d80*/  MOV R21, R6 ;  /* 0x0000000600157202 */ /* 0x000fc60000000f00 */
[----:B------:R-:W-:Y:S01]  /*24d90*/  FMUL.FTZ R20, R20, UR5 ;  /* 0x0000000514147c20 */ /* 0x000fe20008410000 */
        /* <DEDUP_REMOVED lines=9> */
.L_x_33765:
        /* <DEDUP_REMOVED lines=12> */
.L_x_33766:
        /* <DEDUP_REMOVED lines=50> */
.L_x_33764:
[----:B------:R-:W-:Y:S01]  /*25210*/  ISETP.NE.AND P5, PT, R24, 0x1, PT ;  /* 0x000000011800780c */ /* 0x000fe20003fa5270 */
[----:B------:R-:W-:Y:S01]  /*25220*/  IMAD.MOV.U32 R208, RZ, RZ, 0x2 ;  /* 0x00000002ffd07424 */ /* 0x000fe200078e00ff */
[----:B------:R-:W-:Y:S01]  /*25230*/  I2FP.F32.U32 R22, R21 ;  /* 0x0000001500167245 */ /* 0x000fe20000201000 */
[----:B------:R-:W-:Y:S01]  /*25240*/  HADD2.F32 R21, -RZ, R26.H1_H1 ;  /* 0x3000001aff157230 */ /* 0x000fe20000004100 */
[----:B------:R-:W-:-:S03]  /*25250*/  MOV R23, R6 ;  /* 0x0000000600177202 */ /* 0x000fc60000000f00 */
        /* <DEDUP_REMOVED lines=13> */
.L_x_33768:
        /* <DEDUP_REMOVED lines=12> */
.L_x_33769:
        /* <DEDUP_REMOVED lines=50> */
.L_x_33767:
[----:B------:R-:W-:Y:S01]  /*25710*/  ISETP.NE.AND P6, PT, R208, 0x1, PT ;  /* 0x00000001d000780c */ /* 0x000fe20003fc5270 */
[----:B------:R-:W-:Y:S01]  /*25720*/  HADD2.F32 R25, -RZ, R27.H0_H0 ;  /* 0x2000001bff197230 */ /* 0x000fe20000004100 */
[----:B------:R-:W-:Y:S01]  /*25730*/  I2FP.F32.U32 R22, R23 ;  /* 0x0000001700167245 */ /* 0x000fe20000201000 */
[----:B------:R-:W-:Y:S01]  /*25740*/  IMAD.MOV.U32 R26, RZ, RZ, 0x2 ;  /* 0x00000002ff1a7424 */ /* 0x000fe200078e00ff */
[----:B------:R-:W-:-:S03]  /*25750*/  MOV R24, R6 ;  /* 0x0000000600187202 */ /* 0x000fc60000000f00 */
        /* <DEDUP_REMOVED lines=13> */
.L_x_33771:
        /* <DEDUP_REMOVED lines=14> */
.L_x_33772:
        /* <DEDUP_REMOVED lines=36> */
[----:B------:R-:W-:-:S05]  /*25b50*/  IMAD.WIDE.U32 R8, R9, -0x2daee0ad, RZ ;  /* 0xd2511f5309087825 */ /* 0x000fca00078e00ff */
        /* <DEDUP_REMOVED lines=13> */
.L_x_33770:
        /* <DEDUP_REMOVED lines=16> */
.L_x_33748:
        /* <DEDUP_REMOVED lines=217> */
.L_x_33774:
[----:B------:R-:W-:Y:S05]  /*26ac0*/  BSYNC.RECONVERGENT B0 ;  /* 0x0000000000007941 */ /* 0x000fea0003800200 */
.L_x_33773:
        /* <DEDUP_REMOVED lines=15> */
.L_x_33776:
[----:B------:R-:W-:Y:S05]  /*26bc0*/  BSYNC.RECONVERGENT B0 ;  /* 0x0000000000007941 */ /* 0x000fea0003800200 */
.L_x_33775:
        /* <DEDUP_REMOVED lines=107> */
[----:B------:R-:W-:Y:S01]  /*27280*/  FMUL.FTZ R20, R27, R73 ;  /* 0x000000491b147220 */ /* 0x000fe20000410000 */
[----:B------:R1:W-:Y:S01]  /*27290*/  @!P0 STG.E desc[UR8][R18.64], R25 ;  /* 0x0000001912008986 */ /* 0x0003e2000c101908 */
[----:B0-----:R-:W-:-:S04]  /*272a0*/  @!P0 IMAD.WIDE R16, R13, 0x4, R16 ;  /* 0x000000040d108825 */ /* 0x001fc800078e0210 */
[C---:B------:R-:W-:Y:S01]  /*272b0*/  FMUL.FTZ R29, R27.reuse, R72 ;  /* 0x000000481b1d7220 */ /* 0x040fe20000410000 */
[C---:B------:R-:W-:Y:S01]  /*272c0*/  FMUL.FTZ R73, R27.reuse, R22 ;  /* 0x000000161b497220 */ /* 0x040fe20000410000 */
[C---:B------:R-:W-:Y:S01]  /*272d0*/  FMUL.FTZ R72, R27.reuse, R75 ;  /* 0x0000004b1b487220 */ /* 0x040fe20000410000 */
[----:B------:R-:W-:Y:S01]  /*272e0*/  FMUL.FTZ R33, R27, R70 ;  /* 0x000000461b217220 */ /* 0x000fe20000410000 */
[----:B------:R-:W-:Y:S01]  /*272f0*/  FFMA.FTZ R22, R23, R180, R124 ;  /* 0x000000b417167223 */ /* 0x000fe2000001007c */
        /* <DEDUP_REMOVED lines=27> */
[C---:B------:R-:W-:Y:S01]  /*274b0*/  FMUL.FTZ R37, R27.reuse, R212 ;  /* 0x000000d41b257220 */ /* 0x040fe20000410000 */
[C---:B------:R-:W-:Y:S01]  /*274c0*/  FMUL.FTZ R56, R27.reuse, R56 ;  /* 0x000000381b387220 */ /* 0x040fe20000410000 */
[C---:B------:R-:W-:Y:S01]  /*274d0*/  FMUL.FTZ R63, R27.reuse, R38 ;  /* 0x000000261b3f7220 */ /* 0x040fe20000410000 */
[----:B------:R-:W-:Y:S01]  /*274e0*/  FMUL.FTZ R38, R27, R28 ;  /* 0x0000001c1b267220 */ /* 0x000fe20000410000 */
[----:B------:R-:W-:Y:S01]  /*274f0*/  F2FP.F16.F32.PACK_AB R20, R20, R29 ;  /* 0x0000001d1414723e */ /* 0x000fe200000000ff */
[----:B--2---:R-:W-:Y:S01]  /*27500*/  IMAD.WIDE.U32 R28, R3, 0x10, R14 ;  /* 0x00000010031c7825 */ /* 0x004fe200078e000e */
[----:B------:R-:W-:-:S03]  /*27510*/  F2FP.F16.F32.PACK_AB R23, R70, R23 ;  /* 0x000000174617723e */ /* 0x000fc600000000ff */
[----:B------:R-:W-:Y:S01]  /*27520*/  FFMA.FTZ R37, R37, R170, R114 ;  /* 0x000000aa25257223 */ /* 0x000fe20000010072 */
[----:B------:R-:W-:Y:S01]  /*27530*/  F2FP.F16.F32.PACK_AB R21, R72, R21 ;  /* 0x000000154815723e */ /* 0x000fe200000000ff */
[----:B------:R-:W-:Y:S01]  /*27540*/  IMAD.WIDE.U32 R74, R2, 0x10, R14 ;  /* 0x00000010024a7825 */ /* 0x000fe200078e000e */
[----:B------:R-:W-:-:S03]  /*27550*/  F2FP.F16.F32.PACK_AB R18, R17, R18 ;  /* 0x000000121112723e */ /* 0x000fc600000000ff */
[----:B------:R-:W-:Y:S01]  /*27560*/  FFMA.FTZ R56, R56, R171, R115 ;  /* 0x000000ab38387223 */ /* 0x000fe20000010073 */
[----:B------:R-:W-:Y:S01]  /*27570*/  F2FP.F16.F32.PACK_AB R19, R198, R19 ;  /* 0x00000013c613723e */ /* 0x000fe200000000ff */
[C---:B------:R-:W-:Y:S01]  /*27580*/  FMUL.FTZ R55, R27.reuse, R208 ;  /* 0x000000d01b377220 */ /* 0x040fe20000410000 */
[----:B------:R-:W-:Y:S01]  /*27590*/  F2FP.F16.F32.PACK_AB R17, R194, R35 ;  /* 0x00000023c211723e */ /* 0x000fe200000000ff */
[C---:B------:R-:W-:Y:S01]  /*275a0*/  FMUL.FTZ R46, R27.reuse, R46 ;  /* 0x0000002e1b2e7220 */ /* 0x040fe20000410000 */
[----:B------:R-:W-:Y:S01]  /*275b0*/  F2FP.F16.F32.PACK_AB R16, R16, R25 ;  /* 0x000000191010723e */ /* 0x000fe200000000ff */
[C---:B------:R-:W-:Y:S01]  /*275c0*/  FMUL.FTZ R57, R27.reuse, R224 ;  /* 0x000000e01b397220 */ /* 0x040fe20000410000 */
[C---:B------:R-:W-:Y:S01]  /*275d0*/  FMUL.FTZ R36, R27.reuse, R36 ;  /* 0x000000241b247220 */ /* 0x040fe20000410000 */
[----:B------:R0:W-:Y:S01]  /*275e0*/  STG.E.128 desc[UR8][R28.64], R20 ;  /* 0x000000141c007986 */ /* 0x0001e2000c101d08 */
[----:B------:R-:W-:Y:S01]  /*275f0*/  FMUL.FTZ R69, R27, R30 ;  /* 0x0000001e1b457220 */ /* 0x000fe20000410000 */
[----:B------:R-:W-:Y:S01]  /*27600*/  FFMA.FTZ R55, R55, R158, R102 ;  /* 0x0000009e37377223 */ /* 0x000fe20000010066 */
[----:B------:R-:W-:Y:S01]  /*27610*/  FFMA.FTZ R46, R46, R159, R103 ;  /* 0x0000009f2e2e7223 */ /* 0x000fe20000010067 */
[----:B------:R1:W-:Y:S01]  /*27620*/  STG.E.128 desc[UR8][R74.64], R16 ;  /* 0x000000104a007986 */ /* 0x0003e2000c101d08 */
        /* <DEDUP_REMOVED lines=13> */
[----:B0-----:R-:W-:Y:S01]  /*27700*/  F2FP.F16.F32.PACK_AB R23, R46, R55 ;  /* 0x000000372e17723e */ /* 0x001fe200000000ff */
[----:B------:R-:W-:Y:S01]  /*27710*/  FFMA.FTZ R46, R65, R140, R84 ;  /* 0x0000008c412e7223 */ /* 0x000fe20000010054 */
[C---:B------:R-:W-:Y:S01]  /*27720*/  FMUL.FTZ R48, R27.reuse, R48 ;  /* 0x000000301b307220 */ /* 0x040fe20000410000 */
[C---:B------:R-:W-:Y:S01]  /*27730*/  FMUL.FTZ R49, R27.reuse, R202 ;  /* 0x000000ca1b317220 */ /* 0x040fe20000410000 */
[----:B-1----:R-:W-:Y:S01]  /*27740*/  F2FP.F16.F32.PACK_AB R17, R56, R37 ;  /* 0x000000253811723e */ /* 0x002fe200000000ff */
[----:B------:R-:W-:Y:S01]  /*27750*/  FFMA.FTZ R37, R36, R149, R93 ;  /* 0x0000009524257223 */ /* 0x000fe2000001005d */
[C---:B------:R-:W-:Y:S01]  /*27760*/  FMUL.FTZ R50, R27.reuse, R50 ;  /* 0x000000321b327220 */ /* 0x040fe20000410000 */
[C---:B------:R-:W-:Y:S01]  /*27770*/  FMUL.FTZ R45, R27.reuse, R210 ;  /* 0x000000d21b2d7220 */ /* 0x040fe20000410000 */
[C---:B------:R-:W-:Y:S01]  /*27780*/  FMUL.FTZ R44, R27.reuse, R44 ;  /* 0x0000002c1b2c7220 */ /* 0x040fe20000410000 */
[----:B------:R-:W-:Y:S01]  /*27790*/  FMUL.FTZ R40, R27, R40 ;  /* 0x000000281b287220 */ /* 0x000fe20000410000 */
[----:B------:R-:W-:Y:S01]  /*277a0*/  F2FP.F16.F32.PACK_AB R30, R37, R30 ;  /* 0x0000001e251e723e */ /* 0x000fe200000000ff */
        /* <DEDUP_REMOVED lines=16> */
[----:B------:R-:W0:Y:S01]  /*278b0*/  LDC.64 R36, c[0x0][0x380] ;  /* 0x0000e000ff247b82 */ /* 0x000e220000000a00 */
        /* <DEDUP_REMOVED lines=54> */
[----:B------:R-:W-:Y:S02]  /*27c20*/  F2FP.F16.F32.PACK_AB R240, R38, R61 ;  /* 0x0000003d26f0723e */ /* 0x000fe400000000ff */
[----:B0-----:R-:W-:-:S03]  /*27c30*/  IADD3 R13, PT, PT, R13, R36, RZ ;  /* 0x000000240d0d7210 */ /* 0x001fc60007ffe0ff */
[----:B------:R1:W-:Y:S01]  /*27c40*/  STG.E.128 desc[UR8][R14.64], R240 ;  /* 0x000000f00e007986 */ /* 0x0003e2000c101d08 */
[----:B------:R-:W-:-:S13]  /*27c50*/  ISETP.GE.AND P0, PT, R13, R37, PT ;  /* 0x000000250d00720c */ /* 0x000fda0003f06270 */
[----:B------:R-:W-:Y:S05]  /*27c60*/  @!P0 BRA `(.L_x_33777) ;  /* 0xfffffd9000008947 */ /* 0x000fea000383ffff */
[----:B------:R-:W-:Y:S05]  /*27c70*/  EXIT ;  /* 0x000000000000794d */ /* 0x000fea0003800000 */
.L_x_33778:
        /* <DEDUP_REMOVED lines=16> */
.L_x_42412:


//--------------------- .text._ZN10layer_norm13ln_fwd_kernelINS_13Kernel_traitsIf6__halffS2_fjLj7168ELj1ELj1ELj4ELj16ENS_18Kernel_traits_baseILj7168EfS2_fS2_fjLj128EEEEELb1ELb0ELb1ELb0EEEvNS_9FwdParamsE --------------------------
	.section	.text._ZN10layer_norm13ln_fwd_kernelINS_13Kernel_traitsIf6__halffS2_fjLj7168ELj1ELj1ELj4ELj16ENS_18Kernel_traits_baseILj7168EfS2_fS2_fjLj128EEEEELb1ELb0ELb1ELb0EEEvNS_9FwdParamsE,"ax",@progbits
	.align	128
        .global         _ZN10layer_norm13ln_fwd_kernelINS_13Kernel_traitsIf6__halffS2_fjLj7168ELj1ELj1ELj4ELj16ENS_18Kernel_traits_baseILj7168EfS2_fS2_fjLj128EEEEELb1ELb0ELb1ELb0EEEvNS_9FwdParamsE
        .type           _ZN10layer_norm13ln_fwd_kernelINS_13Kernel_traitsIf6__halffS2_fjLj7168ELj1ELj1ELj4ELj16ENS_18Kernel_traits_baseILj7168EfS2_fS2_fjLj128EEEEELb1ELb0ELb1ELb0EEEvNS_9FwdParamsE,@function
        .size           _ZN10layer_norm13ln_fwd_kernelINS_13Kernel_traitsIf6__halffS2_fjLj7168ELj1ELj1ELj4ELj16ENS_18Kernel_traits_baseILj7168EfS2_fS2_fjLj128EEEEELb1ELb0ELb1ELb0EEEvNS_9FwdParamsE,(.L_x_42413 - _ZN10layer_norm13ln_fwd_kernelINS_13Kernel_traitsIf6__halffS2_fjLj7168ELj1ELj1ELj4ELj16ENS_18Kernel_traits_baseILj7168EfS2_fS2_fjLj128EEEEELb1ELb0ELb1ELb0EEEvNS_9FwdParamsE)
        .other          _ZN10layer_norm13ln_fwd_kernelINS_13Kernel_traitsIf6__halffS2_fjLj7168ELj1ELj1ELj4ELj16ENS_18Kernel_traits_baseILj7168EfS2_fS2_fjLj128EEEEELb1ELb0ELb1ELb0EEEvNS_9FwdParamsE,@"STO_CUDA_ENTRY STV_DEFAULT"
_ZN10layer_norm13ln_fwd_kernelINS_13Kernel_traitsIf6__halffS2_fjLj7168ELj1ELj1ELj4ELj16ENS_18Kernel_traits_baseILj7168EfS2_fS2_fjLj128EEEEELb1ELb0ELb1ELb0EEEvNS_9FwdParamsE:
.text._ZN10layer_norm13ln_fwd_kernelINS_13Kernel_traitsIf6__halffS2_fjLj7168ELj1ELj1ELj4ELj16ENS_18Kernel_traits_baseILj7168EfS2_fS2_fjLj128EEEEELb1ELb0ELb1ELb0EEEvNS_9FwdParamsE:
        /* <DEDUP_REMOVED lines=127> */
.L_x_33780:
        /* <DEDUP_REMOVED lines=70> */
.L_x_33781:
[----:B------:R-:W-:Y:S05]  /*0c50*/  BSYNC.RECONVERGENT B0 ;  /* 0x0000000000007941 */ /* 0x000fea0003800200 */
.L_x_33779:
        /* <DEDUP_REMOVED lines=89> */
.L_x_34495:
        /* <DEDUP_REMOVED lines=33> */
.L_x_33784:
        /* <DEDUP_REMOVED lines=25> */
.L_x_33789:
        /* <DEDUP_REMOVED lines=13> */
.L_x_33791:
[----:B------:R-:W-:Y:S05]  /*1660*/  BSYNC.RECONVERGENT B2 ;  /* 0x0000000000027941 */ /* 0x000fea0003800200 */
.L_x_33790:
        /* <DEDUP_REMOVED lines=43> */
.L_x_33788:
[----:B------:R-:W-:Y:S05]  /*1920*/  BSYNC.RECONVERGENT B1 ;  /* 0x0000000000017941 */ /* 0x000fea0003800200 */
.L_x_33787:
        /* <DEDUP_REMOVED lines=10> */
.L_x_33786:
        /* <DEDUP_REMOVED lines=19> */
.L_x_33795:
        /* <DEDUP_REMOVED lines=13> */
.L_x_33797:
[----:B------:R-:W-:Y:S05]  /*1bd0*/  BSYNC.RECONVERGENT B2 ;  /* 0x0000000000027941 */ /* 0x000fea0003800200 */
.L_x_33796:
        /* <DEDUP_REMOVED lines=43> */
.L_x_33794:
[----:B------:R-:W-:Y:S05]  /*1e90*/  BSYNC.RECONVERGENT B1 ;  /* 0x0000000000017941 */ /* 0x000fea0003800200 */
.L_x_33793:
        /* <DEDUP_REMOVED lines=10> */
.L_x_33792:
        /* <DEDUP_REMOVED lines=19> */
.L_x_33801:
        /* <DEDUP_REMOVED lines=13> */
.L_x_33803:
[----:B------:R-:W-:Y:S05]  /*2140*/  BSYNC.RECONVERGENT B2 ;  /* 0x0000000000027941 */ /* 0x000fea0003800200 */
.L_x_33802:
        /* <DEDUP_REMOVED lines=43> */
.L_x_33800:
[----:B------:R-:W-:Y:S05]  /*2400*/  BSYNC.RECONVERGENT B1 ;  /* 0x0000000000017941 */ /* 0x000fea0003800200 */
.L_x_33799:
        /* <DEDUP_REMOVED lines=10> */
.L_x_33798:
        /* <DEDUP_REMOVED lines=19> */
.L_x_33807:
        /* <DEDUP_REMOVED lines=13> */
.L_x_33809:
[----:B------:R-:W-:Y:S05]  /*26b0*/  BSYNC.RECONVERGENT B2 ;  /* 0x0000000000027941 */ /* 0x000fea0003800200 */
.L_x_33808:
        /* <DEDUP_REMOVED lines=43> */
.L_x_33806:
[----:B------:R-:W-:Y:S05]  /*2970*/  BSYNC.RECONVERGENT B1 ;  /* 0x0000000000017941 */ /* 0x000fea0003800200 */
.L_x_33805:
        /* <DEDUP_REMOVED lines=10> */
.L_x_33804:
        /* <DEDUP_REMOVED lines=19> */
.L_x_33813:
        /* <DEDUP_REMOVED lines=13> */
.L_x_33815:
[----:B------:R-:W-:Y:S05]  /*2c20*/  BSYNC.RECONVERGENT B2 ;  /* 0x0000000000027941 */ /* 0x000fea0003800200 */
.L_x_33814:
        /* <DEDUP_REMOVED lines=43> */
.L_x_33812:
[----:B------:R-:W-:Y:S05]  /*2ee0*/  BSYNC.RECONVERGENT B1 ;  /* 0x0000000000017941 */ /* 0x000fea0003800200 */
.L_x_33811:
        /* <DEDUP_REMOVED lines=10> */
.L_x_33810:
        /* <DEDUP_REMOVED lines=19> */
.L_x_33819:
        /* <DEDUP_REMOVED lines=13> */
.L_x_33821:
[----:B------:R-:W-:Y:S05]  /*3190*/  BSYNC.RECONVERGENT B2 ;  /* 0x0000000000027941 */ /* 0x000fea0003800200 */
.L_x_33820:
        /* <DEDUP_REMOVED lines=43> */
.L_x_33818:
[----:B------:R-:W-:Y:S05]  /*3450*/  BSYNC.RECONVERGENT B1 ;  /* 0x0000000000017941 */ /* 0x000fea0003800200 */
.L_x_33817:
        /* <DEDUP_REMOVED lines=10> */
.L_x_33816:
        /* <DEDUP_REMOVED lines=19> */
.L_x_33825:
        /* <DEDUP_REMOVED lines=13> */
.L_x_33827:
[----:B------:R-:W-:Y:S05]  /*3700*/  BSYNC.RECONVERGENT B2 ;  /* 0x0000000000027941 */ /* 0x000fea0003800200 */
.L_x_33826:
        /* <DEDUP_REMOVED lines=43> */
.L_x_33824:
[----:B------:R-:W-:Y:S05]  /*39c0*/  BSYNC.RECONVERGENT B1 ;  /* 0x0000000000017941 */ /* 0x000fea0003800200 */
.L_x_33823:
        /* <DEDUP_REMOVED lines=10> */
.L_x_33822:
        /* <DEDUP_REMOVED lines=19> */
.L_x_33831:
        /* <DEDUP_REMOVED lines=13> */
.L_x_33833:
[----:B------:R-:W-:Y:S05]  /*3c70*/  BSYNC.RECONVERGENT B2 ;  /* 0x0000000000027941 */ /* 0x000fea0003800200 */
.L_x_33832:
        /* <DEDUP_REMOVED lines=43> */
.L_x_33830:
[----:B------:R-:W-:Y:S05]  /*3f30*/  BSYNC.RECONVERGENT B1 ;  /* 0x0000000000017941 */ /* 0x000fea0003800200 */
.L_x_33829:
        /* <DEDUP_REMOVED lines=11> */
.L_x_33785:
        /* <DEDUP_REMOVED lines=20> */
.L_x_33837:
        /* <DEDUP_REMOVED lines=13> */
.L_x_33839:
[----:B------:R-:W-:Y:S05]  /*4200*/  BSYNC.RECONVERGENT B2 ;  /* 0x0000000000027941 */ /* 0x000fea0003800200 */
.L_x_33838:
        /* <DEDUP_REMOVED lines=42> */
.L_x_33836:
[----:B------:R-:W-:Y:S05]  /*44b0*/  BSYNC.RECONVERGENT B1 ;  /* 0x0000000000017941 */ /* 0x000fea0003800200 */
.L_x_33835:
        /* <DEDUP_REMOVED lines=9> */
.L_x_33834:
        /* <DEDUP_REMOVED lines=16> */
.L_x_33843:
        /* <DEDUP_REMOVED lines=13> */
.L_x_33845:
[----:B------:R-:W-:Y:S05]  /*4720*/  BSYNC.RECONVERGENT B2 ;  /* 0x0000000000027941 */ /* 0x000fea0003800200 */
.L_x_33844:
        /* <DEDUP_REMOVED lines=43> */
.L_x_33842:
[----:B------:R-:W-:Y:S05]  /*49e0*/  BSYNC.RECONVERGENT B1 ;  /* 0x0000000000017941 */ /* 0x000fea0003800200 */
.L_x_33841:
        /* <DEDUP_REMOVED lines=9> */
.L_x_33840:
[----:B------:R-:W-:Y:S02]  /*4a80*/  IMAD.MOV.U32 R13, RZ, RZ, R12 ;  /* 0x000000ffff0d7224 */ /* 0x000fe400078e000c */
[----:B------:R-:W-:Y:S01]  /*4a90*/  IMAD.MOV.U32 R138, RZ, RZ, RZ ;  /* 0x000000ffff8a7224 */ /* 0x000fe200078e00ff */
[----:B------:R-:W-:Y:S06]  /*4aa0*/  BRA.U !UP3, `(.L_x_33846) ;  /* 0x000000050b407547 */ /* 0x000fec000b800000 */
[----:B------:R-:W-:Y:S01]  /*4ab0*/  ISETP.NE.AND P1, PT, R12, 0x1, PT ;  /* 0x000000010c00780c */ /* 0x000fe20003f25270 */
[----:B------:R-:W-:Y:S01]  /*4ac0*/  BSSY.RECONVERGENT B1, `(.L_x_33847) ;  /* 0x0000045000017945 */ /* 0x000fe20003800200 */
[----:B------:R-:W-:Y:S01]  /*4ad0*/  MOV R13, 0x2 ;  /* 0x00000002000d7802 */ /* 0x000fe20000000f00 */
[----:B0-----:R-:W-:-:S10]  /*4ae0*/  IMAD.MOV.U32 R6, RZ, RZ, R10 ;  /* 0x000000ffff067224 */ /* 0x001fd400078e000a */
        /* <DEDUP_REMOVED lines=9> */
.L_x_33849:
        /* <DEDUP_REMOVED lines=13> */
.L_x_33851:
[----:B------:R-:W-:Y:S05]  /*4c50*/  BSYNC.RECONVERGENT B2 ;  /* 0x0000000000027941 */ /* 0x000fea0003800200 */
.L_x_33850:
        /* <DEDUP_REMOVED lines=43> */
.L_x_33848:
[----:B------:R-:W-:Y:S05]  /*4f10*/  BSYNC.RECONVERGENT B1 ;  /* 0x0000000000017941 */ /* 0x000fea0003800200 */
.L_x_33847:
        /* <DEDUP_REMOVED lines=9> */
.L_x_33846:
        /* <DEDUP_REMOVED lines=16> */
.L_x_33855:
        /* <DEDUP_REMOVED lines=13> */
.L_x_33857:
[----:B------:R-:W-:Y:S05]  /*5180*/  BSYNC.RECONVERGENT B2 ;  /* 0x0000000000027941 */ /* 0x000fea0003800200 */
.L_x_33856:
        /* <DEDUP_REMOVED lines=43> */
.L_x_33854:
[----:B------:R-:W-:Y:S05]  /*5440*/  BSYNC.RECONVERGENT B1 ;  /* 0x0000000000017941 */ /* 0x000fea0003800200 */
.L_x_33853:
        /* <DEDUP_REMOVED lines=9> */
.L_x_33852:
        /* <DEDUP_REMOVED lines=16> */
.L_x_33861:
        /* <DEDUP_REMOVED lines=13> */
.L_x_33863:
[----:B------:R-:W-:Y:S05]  /*56b0*/  BSYNC.RECONVERGENT B2 ;  /* 0x0000000000027941 */ /* 0x000fea0003800200 */
.L_x_33862:
        /* <DEDUP_REMOVED lines=43> */
.L_x_33860:
[----:B------:R-:W-:Y:S05]  /*5970*/  BSYNC.RECONVERGENT B1 ;  /* 0x0000000000017941 */ /* 0x000fea0003800200 */
.L_x_33859:
        /* <DEDUP_REMOVED lines=9> */
.L_x_33858:
        /* <DEDUP_REMOVED lines=16> */
.L_x_33867:
        /* <DEDUP_REMOVED lines=13> */
.L_x_33869:
[----:B------:R-:W-:Y:S05]  /*5be0*/  BSYNC.RECONVERGENT B2 ;  /* 0x0000000000027941 */ /* 0x000fea0003800200 */
.L_x_33868:
        /* <DEDUP_REMOVED lines=43> */
.L_x_33866:
[----:B------:R-:W-:Y:S05]  /*5ea0*/  BSYNC.RECONVERGENT B1 ;  /* 0x0000000000017941 */ /* 0x000fea0003800200 */
.L_x_33865:
        /* <DEDUP_REMOVED lines=9> */
.L_x_33864:
        /* <DEDUP_REMOVED lines=16> */
.L_x_33873:
        /* <DEDUP_REMOVED lines=13> */
.L_x_33875:
[----:B------:R-:W-:Y:S05]  /*6110*/  BSYNC.RECONVERGENT B2 ;  /* 0x0000000000027941 */ /* 0x000fea0003800200 */
.L_x_33874:
        /* <DEDUP_REMOVED lines=43> */
.L_x_33872:
[----:B------:R-:W-:Y:S05]  /*63d0*/  BSYNC.RECONVERGENT B1 ;  /* 0x0000000000017941 */ /* 0x000fea0003800200 */
.L_x_33871:
        /* <DEDUP_REMOVED lines=9> */
.L_x_33870:
        /* <DEDUP_REMOVED lines=16> */
.L_x_33878:
        /* <DEDUP_REMOVED lines=13> */
.L_x_33880:
[----:B------:R-:W-:Y:S05]  /*6640*/  BSYNC.RECONVERGENT B2 ;  /* 0x0000000000027941 */ /* 0x000fea0003800200 */
.L_x_33879:
        /* <DEDUP_REMOVED lines=43> */
.L_x_33877:
[----:B------:R-:W-:Y:S05]  /*6900*/  BSYNC.RECONVERGENT B1 ;  /* 0x0000000000017941 */ /* 0x000fea0003800200 */
.L_x_33876:
        /* <DEDUP_REMOVED lines=9> */
.L_x_33828:
[----:B------:R-:W1:Y:S01]  /*69a0*/  LDC.64 R200, c[0x0][0x3a8] ;  /* 0x0000ea00ffc87b82 */ /* 0x000e620000000a00 */
[----:B------:R-:W-:Y:S02]  /*69b0*/  IMAD.MOV.U32 R12, RZ, RZ, R194 ;  /* 0x000000ffff0c7224 */ /* 0x000fe400078e00c2 */
[----:B-1----:R-:W-:-:S05]  /*69c0*/  IMAD.WIDE.U32 R200, R193, 0x20, R200 ;  /* 0x00000020c1c87825 */ /* 0x002fca00078e00c8 */
[----:B-----5:R1:W-:Y:S04]  /*69d0*/  STG.E.128 desc[UR12][R200.64], R136 ;  /* 0x00000088c8007986 */ /* 0x0203e8000c101d0c */
[----:B------:R1:W-:Y:S01]  /*69e0*/  STG.E.128 desc[UR12][R200.64+0x10], R140 ;  /* 0x0000108cc8007986 */ /* 0x0003e2000c101d0c */
[----:B------:R-:W-:Y:S05]  /*69f0*/  BRA.U !UP3, `(.L_x_33881) ;  /* 0x000000010b507547 */ /* 0x000fea000b800000 */
[----:B-1----:R-:W-:Y:S01]  /*6a00*/  IMAD.U32 R201, R2, 0x10000, RZ ;  /* 0x0001000002c97824 */ /* 0x002fe200078e00ff */
[----:B------:R-:W1:Y:S01]  /*6a10*/  LDC.64 R194, c[0x0][0x3b0] ;  /* 0x0000ec00ffc27b82 */ /* 0x000e620000000a00 */
        /* <DEDUP_REMOVED lines=18> */
.L_x_33881:
[----:B------:R-:W-:Y:S01]  /*6b40*/  IADD3 R193, PT, PT, R193, 0x80, RZ ;  /* 0x00000080c1c17810 */ /* 0x000fe20007ffe0ff */
[----:B------:R-:W-:-:S07]  /*6b50*/  VIADD R192, R192, 0x80 ;  /* 0x00000080c0c07836 */ /* 0x000fce0000000000 */
.L_x_33783:
[----:B------:R-:W-:Y:S05]  /*6b60*/  BSYNC.RECONVERGENT B0 ;  /* 0x0000000000007941 */ /* 0x000fea0003800200 */
.L_x_33782:
[----:B------:R-:W-:Y:S01]  /*6b70*/  ISETP.GE.U32.AND P1, PT, R197, 0x100, PT ;  /* 0x00000100c500780c */ /* 0x000fe20003f26070 */
[----:B------:R-:W-:Y:S03]  /*6b80*/  BSSY.RECONVERGENT B0, `(.L_x_33882) ;  /* 0x000057f000007945 */ /* 0x000fe60003800200 */
[----:B--2---:R-:W-:-:S09]  /*6b90*/  P2R R194, PR, RZ, 0x2 ;  /* 0x00000002ffc27803 */ /* 0x004fd20000000000 */
[----:B------:R-:W-:Y:S05]  /*6ba0*/  @!P1 BRA `(.L_x_33883) ;  /* 0x0000005400f09947 */ /* 0x000fea0003800000 */
[----:B------:R-:W-:-:S04]  /*6bb0*/  UISETP.NE.U32.AND UP0, UPT, UR18, URZ, UPT ;  /* 0x000000ff1200728c */ /* 0x000fc8000bf05070 */
[----:B------:R-:W-:Y:S01]  /*6bc0*/  UISETP.NE.AND.EX UP0, UPT, UR19, URZ, UPT, UP0 ;  /* 0x000000ff1300728c */ /* 0x000fe2000bf05300 */
[----:B------:R-:W-:Y:S10]  /*6bd0*/  BRA.U !UP3, `(.L_x_33884) ;  /* 0x000000010b0c7547 */ /* 0x000ff4000b800000 */
[----:B------:R-:W2:Y:S02]  /*6be0*/  LDC.64 R132, c[0x0][0x390] ;  /* 0x0000e400ff847b82 */ /* 0x000ea40000000a00 */
[----:B--2---:R-:W-:-:S06]  /*6bf0*/  IMAD.WIDE.U32 R132, R192, 0x10, R132 ;  /* 0x00000010c0847825 */ /* 0x004fcc00078e0084 */
[----:B------:R-:W5:Y:S02]  /*6c00*/  LDG.E.128 R132, desc[UR12][R132.64] ;  /* 0x0000000c84847981 */ /* 0x000f64000c1e1d00 */
.L_x_33884:
        /* <DEDUP_REMOVED lines=25> */
.L_x_33889:
        /* <DEDUP_REMOVED lines=13> */
.L_x_33891:
[----:B------:R-:W-:Y:S05]  /*6e70*/  BSYNC.RECONVERGENT B2 ;  /* 0x0000000000027941 */ /* 0x000fea0003800200 */
.L_x_33890:
        /* <DEDUP_REMOVED lines=43> */
.L_x_33888:
[----:B------:R-:W-:Y:S05]  /*7130*/  BSYNC.RECONVERGENT B1 ;  /* 0x0000000000017941 */ /* 0x000fea0003800200 */
.L_x_33887:
        /* <DEDUP_REMOVED lines=10> */
.L_x_33886:
        /* <DEDUP_REMOVED lines=19> */
.L_x_33895:
        /* <DEDUP_REMOVED lines=13> */
.L_x_33897:
[----:B------:R-:W-:Y:S05]  /*73e0*/  BSYNC.RECONVERGENT B2 ;  /* 0x0000000000027941 */ /* 0x000fea0003800200 */
.L_x_33896:
        /* <DEDUP_REMOVED lines=43> */
.L_x_33894:
[----:B------:R-:W-:Y:S05]  /*76a0*/  BSYNC.RECONVERGENT B1 ;  /* 0x0000000000017941 */ /* 0x000fea0003800200 */
.L_x_33893:
        /* <DEDUP_REMOVED lines=10> */
.L_x_33892:
        /* <DEDUP_REMOVED lines=19> */
.L_x_33901:
        /* <DEDUP_REMOVED lines=13> */
.L_x_33903:
[----:B------:R-:W-:Y:S05]  /*7950*/  BSYNC.RECONVERGENT B2 ;  /* 0x0000000000027941 */ /* 0x000fea0003800200 */
.L_x_33902:
        /* <DEDUP_REMOVED lines=43> */
.L_x_33900:
[----:B------:R-:W-:Y:S05]  /*7c10*/  BSYNC.RECONVERGENT B1 ;  /* 0x0000000000017941 */ /* 0x000fea0003800200 */
.L_x_33899:
        /* <DEDUP_REMOVED lines=10> */
.L_x_33898:
        /* <DEDUP_REMOVED lines=19> */
.L_x_33907:
        /* <DEDUP_REMOVED lines=13> */
.L_x_33909:
[----:B------:R-:W-:Y:S05]  /*7ec0*/  BSYNC.RECONVERGENT B2 ;  /* 0x0000000000027941 */ /* 0x000fea0003800200 */
.L_x_33908:
        /* <DEDUP_REMOVED lines=43> */
.L_x_33906:
[----:B------:R-:W-:Y:S05]  /*8180*/  BSYNC.RECONVERGENT B1 ;  /* 0x0000000000017941 */ /* 0x000fea0003800200 */
.L_x_33905:
        /* <DEDUP_REMOVED lines=10> */
.L_x_33904:
        /* <DEDUP_REMOVED lines=19> */
.L_x_33913:
        /* <DEDUP_REMOVED lines=13> */
.L_x_33915:
[----:B------:R-:W-:Y:S05]  /*8430*/  BSYNC.RECONVERGENT B2 ;  /* 0x0000000000027941 */ /* 0x000fea0003800200 */
.L_x_33914:
        /* <DEDUP_REMOVED lines=43> */
.L_x_33912:
[----:B------:R-:W-:Y:S05]  /*86f0*/  BSYNC.RECONVERGENT B1 ;  /* 0x0000000000017941 */ /* 0x000fea0003800200 */
.L_x_33911:
        /* <DEDUP_REMOVED lines=10> */
.L_x_33910:
        /* <DEDUP_REMOVED lines=19> */
.L_x_33919:
        /* <DEDUP_REMOVED lines=13> */
.L_x_33921:
[----:B------:R-:W-:Y:S05]  /*89a0*/  BSYNC.RECONVERGENT B2 ;  /* 0x0000000000027941 */ /* 0x000fea0003800200 */
.L_x_33920:
        /* <DEDUP_REMOVED lines=43> */
.L_x_33918:
[----:B------:R-:W-:Y:S05]  /*8c60*/  BSYNC.RECONVERGENT B1 ;  /* 0x0000000000017941 */ /* 0x000fea0003800200 */
.L_x_33917:
        /* <DEDUP_REMOVED lines=10> */
.L_x_33916:
        /* <DEDUP_REMOVED lines=19> */
.L_x_33925:
        /* <DEDUP_REMOVED lines=13> */
.L_x_33927:
[----:B------:R-:W-:Y:S05]  /*8f10*/  BSYNC.RECONVERGENT B2 ;  /* 0x0000000000027941 */ /* 0x000fea0003800200 */
.L_x_33926:
        /* <DEDUP_REMOVED lines=43> */
.L_x_33924:
[----:B------:R-:W-:Y:S05]  /*91d0*/  BSYNC.RECONVERGENT B1 ;  /* 0x0000000000017941 */ /* 0x000fea0003800200 */
.L_x_33923:
        /* <DEDUP_REMOVED lines=10> */
.L_x_33922:
        /* <DEDUP_REMOVED lines=19> */
.L_x_33931:
        /* <DEDUP_REMOVED lines=13> */
.L_x_33933:
[----:B------:R-:W-:Y:S05]  /*9480*/  BSYNC.RECONVERGENT B2 ;  /* 0x0000000000027941 */ /* 0x000fea0003800200 */
.L_x_33932:
        /* <DEDUP_REMOVED lines=43> */
.L_x_33930:
[----:B------:R-:W-:Y:S05]  /*9740*/  BSYNC.RECONVERGENT B1 ;  /* 0x0000000000017941 */ /* 0x000fea0003800200 */
.L_x_33929:
        /* <DEDUP_REMOVED lines=11> */
.L_x_33885:
        /* <DEDUP_REMOVED lines=20> */
.L_x_33937:
        /* <DEDUP_REMOVED lines=13> */
.L_x_33939:
[----:B------:R-:W-:Y:S05]  /*9a10*/  BSYNC.RECONVERGENT B2 ;  /* 0x0000000000027941 */ /* 0x000fea0003800200 */
.L_x_33938:
        /* <DEDUP_REMOVED lines=42> */
.L_x_33936:
[----:B------:R-:W-:Y:S05]  /*9cc0*/  BSYNC.RECONVERGENT B1 ;  /* 0x0000000000017941 */ /* 0x000fea0003800200 */
.L_x_33935:
        /* <DEDUP_REMOVED lines=9> */
.L_x_33934:
        /* <DEDUP_REMOVED lines=16> */
.L_x_33943:
        /* <DEDUP_REMOVED lines=13> */
.L_x_33945:
[----:B------:R-:W-:Y:S05]  /*9f30*/  BSYNC.RECONVERGENT B2 ;  /* 0x0000000000027941 */ /* 0x000fea0003800200 */
.L_x_33944:
        /* <DEDUP_REMOVED lines=43> */
.L_x_33942:
[----:B------:R-:W-:Y:S05]  /*a1f0*/  BSYNC.RECONVERGENT B1 ;  /* 0x0000000000017941 */ /* 0x000fea0003800200 */
.L_x_33941:
        /* <DEDUP_REMOVED lines=9> */
.L_x_33940:
        /* <DEDUP_REMOVED lines=16> */
.L_x_33949:
        /* <DEDUP_REMOVED lines=13> */
.L_x_33951:
[----:B------:R-:W-:Y:S05]  /*a460*/  BSYNC.RECONVERGENT B2 ;  /* 0x0000000000027941 */ /* 0x000fea0003800200 */
.L_x_33950:
        /* <DEDUP_REMOVED lines=43> */
.L_x_33948:
[----:B------:R-:W-:Y:S05]  /*a720*/  BSYNC.RECONVERGENT B1 ;  /* 0x0000000000017941 */ /* 0x000fea0003800200 */
.L_x_33947:
        /* <DEDUP_REMOVED lines=9> */
.L_x_33946:
        /* <DEDUP_REMOVED lines=16> */
.L_x_33955:
        /* <DEDUP_REMOVED lines=13> */
.L_x_33957:
[----:B------:R-:W-:Y:S05]  /*a990*/  BSYNC.RECONVERGENT B2 ;  /* 0x0000000000027941 */ /* 0x000fea0003800200 */
.L_x_33956:
[----:B------:R-:W-:Y:S01]  /*a9a0*/  IMAD.WIDE.U32 R148, R196, -0x326172a9, RZ ;  /* 0xcd9e8d57c4947825 */ /* 0x000fe200078e00ff */
[----:B-1----:R-:W-:-:S03]  /*a9b0*/  LOP3.LUT R200, R9, UR15, R13, 0x96, !PT ;  /* 0x0000000f09c87c12 */ /* 0x002fc6000f8e960d */
        /* <DEDUP_REMOVED lines=41> */
.L_x_33954:
[----:B------:R-:W-:Y:S05]  /*ac50*/  BSYNC.RECONVERGENT B1 ;  /* 0x0000000000017941 */ /* 0x000fea0003800200 */
.L_x_33953:
        /* <DEDUP_REMOVED lines=9> */
.L_x_33952:
        /* <DEDUP_REMOVED lines=16> */
.L_x_33961:
        /* <DEDUP_REMOVED lines=13> */
.L_x_33963:
[----:B------:R-:W-:Y:S05]  /*aec0*/  BSYNC.RECONVERGENT B2 ;  /* 0x0000000000027941 */ /* 0x000fea0003800200 */
.L_x_33962:
[----:B------:R-:W-:Y:S01]  /*aed0*/  IMAD.WIDE.U32 R148, R196, -0x326172a9, RZ ;  /* 0xcd9e8d57c4947825 */ /* 0x000fe200078e00ff */
[----:B-1----:R-:W-:Y:S02]  /*aee0*/  LOP3.LUT R200, R9, UR15, R13, 0x96, !PT ;  /* 0x0000000f09c87c12 */ /* 0x002fe4000f8e960d */
        /* <DEDUP_REMOVED lines=41> */
.L_x_33960:
[----:B------:R-:W-:Y:S05]  /*b180*/  BSYNC.RECONVERGENT B1 ;  /* 0x0000000000017941 */ /* 0x000fea0003800200 */
.L_x_33959:
        /* <DEDUP_REMOVED lines=9> */
.L_x_33958:
        /* <DEDUP_REMOVED lines=16> */
.L_x_33967:
        /* <DEDUP_REMOVED lines=13> */
.L_x_33969:
[----:B------:R-:W-:Y:S05]  /*b3f0*/  BSYNC.RECONVERGENT B2 ;  /* 0x0000000000027941 */ /* 0x000fea0003800200 */
.L_x_33968:
[----:B------:R-:W-:Y:S01]  /*b400*/  IMAD.WIDE.U32 R150, R196, -0x326172a9, RZ ;  /* 0xcd9e8d57c4967825 */ /* 0x000fe200078e00ff */
[----:B------:R-:W-:-:S03]  /*b410*/  LOP3.LUT R202, R9, UR15, R13, 0x96, !PT ;  /* 0x0000000f09ca7c12 */ /* 0x000fc6000f8e960d */
[----:B------:R-:W-:Y:S01]  /*b420*/  IMAD.MOV.U32 R3, RZ, RZ, R194 ;  /* 0x000000ffff037224 */ /* 0x000fe200078e00c2 */
        /* <DEDUP_REMOVED lines=40> */
.L_x_33966:
[----:B------:R-:W-:Y:S05]  /*b6b0*/  BSYNC.RECONVERGENT B1 ;  /* 0x0000000000017941 */ /* 0x000fea0003800200 */
.L_x_33965:
        /* <DEDUP_REMOVED lines=9> */
.L_x_33964:
        /* <DEDUP_REMOVED lines=16> */
.L_x_33973:
        /* <DEDUP_REMOVED lines=13> */
.L_x_33975:
[----:B------:R-:W-:Y:S05]  /*b920*/  BSYNC.RECONVERGENT B2 ;  /* 0x0000000000027941 */ /* 0x000fea0003800200 */
.L_x_33974:
[----:B------:R-:W-:Y:S01]  /*b930*/  IMAD.WIDE.U32 R150, R196, -0x326172a9, RZ ;  /* 0xcd9e8d57c4967825 */ /* 0x000fe200078e00ff */
[----:B------:R-:W-:-:S03]  /*b940*/  LOP3.LUT R202, R9, UR15, R13, 0x96, !PT ;  /* 0x0000000f09ca7c12 */ /* 0x000fc6000f8e960d */
[----:B------:R-:W-:Y:S02]  /*b950*/  HFMA2 R195, -RZ, RZ, 0, 0 ;  /* 0x00000000ffc37431 */ /* 0x000fe400000001ff */
        /* <DEDUP_REMOVED lines=40> */
.L_x_33972:
[----:B------:R-:W-:Y:S05]  /*bbe0*/  BSYNC.RECONVERGENT B1 ;  /* 0x0000000000017941 */ /* 0x000fea0003800200 */
.L_x_33971:
        /* <DEDUP_REMOVED lines=9> */
.L_x_33970:
        /* <DEDUP_REMOVED lines=16> */
.L_x_33978:
        /* <DEDUP_REMOVED lines=13> */
.L_x_33980:
[----:B------:R-:W-:Y:S05]  /*be50*/  BSYNC.RECONVERGENT B2 ;  /* 0x0000000000027941 */ /* 0x000fea0003800200 */
.L_x_33979:
[----:B-1----:R-:W-:Y:S01]  /*be60*/  IMAD.WIDE.U32 R200, R196, -0x326172a9, RZ ;  /* 0xcd9e8d57c4c87825 */ /* 0x002fe200078e00ff */
        /* <DEDUP_REMOVED lines=42> */
.L_x_33977:
[----:B------:R-:W-:Y:S05]  /*c110*/  BSYNC.RECONVERGENT B1 ;  /* 0x0000000000017941 */ /* 0x000fea0003800200 */
.L_x_33976:
        /* <DEDUP_REMOVED lines=9> */
.L_x_33928:
[----:B-1----:R-:W1:Y:S01]  /*c1b0*/  LDC.64 R200, c[0x0][0x3a8] ;  /* 0x0000ea00ffc87b82 */ /* 0x002e620000000a00 */
        /* <DEDUP_REMOVED lines=25> */
.L_x_33981:
[----:B------:R-:W-:Y:S01]  /*c350*/  IADD3 R193, PT, PT, R193, 0x80, RZ ;  /* 0x00000080c1c17810 */ /* 0x000fe20007ffe0ff */
[----:B------:R-:W-:-:S07]  /*c360*/  VIADD R192, R192, 0x80 ;  /* 0x00000080c0c07836 */ /* 0x000fce0000000000 */
.L_x_33883:
[----:B------:R-:W-:Y:S05]  /*c370*/  BSYNC.RECONVERGENT B0 ;  /* 0x0000000000007941 */ /* 0x000fea0003800200 */
.L_x_33882:
        /* <DEDUP_REMOVED lines=10> */
.L_x_33984:
        /* <DEDUP_REMOVED lines=25> */
.L_x_33989:
        /* <DEDUP_REMOVED lines=13> */
.L_x_33991:
[----:B------:R-:W-:Y:S05]  /*c680*/  BSYNC.RECONVERGENT B2 ;  /* 0x0000000000027941 */ /* 0x000fea0003800200 */
.L_x_33990:
        /* <DEDUP_REMOVED lines=43> */
.L_x_33988:
[----:B------:R-:W-:Y:S05]  /*c940*/  BSYNC.RECONVERGENT B1 ;  /* 0x0000000000017941 */ /* 0x000fea0003800200 */
.L_x_33987:
        /* <DEDUP_REMOVED lines=10> */
.L_x_33986:
        /* <DEDUP_REMOVED lines=19> */
.L_x_33995:
        /* <DEDUP_REMOVED lines=13> */
.L_x_33997:
[----:B------:R-:W-:Y:S05]  /*cbf0*/  BSYNC.RECONVERGENT B2 ;  /* 0x0000000000027941 */ /* 0x000fea0003800200 */
.L_x_33996:
        /* <DEDUP_REMOVED lines=43> */
.L_x_33994:
[----:B------:R-:W-:Y:S05]  /*ceb0*/  BSYNC.RECONVERGENT B1 ;  /* 0x0000000000017941 */ /* 0x000fea0003800200 */
.L_x_33993:
        /* <DEDUP_REMOVED lines=10> */
.L_x_33992:
        /* <DEDUP_REMOVED lines=19> */
.L_x_34001:
        /* <DEDUP_REMOVED lines=13> */
.L_x_34003:
[----:B------:R-:W-:Y:S05]  /*d160*/  BSYNC.RECONVERGENT B2 ;  /* 0x0000000000027941 */ /* 0x000fea0003800200 */
.L_x_34002:
        /* <DEDUP_REMOVED lines=43> */
.L_x_34000:
[----:B------:R-:W-:Y:S05]  /*d420*/  BSYNC.RECONVERGENT B1 ;  /* 0x0000000000017941 */ /* 0x000fea0003800200 */
.L_x_33999:
        /* <DEDUP_REMOVED lines=10> */
.L_x_33998:
        /* <DEDUP_REMOVED lines=19> */
.L_x_34007:
        /* <DEDUP_REMOVED lines=13> */
.L_x_34009:
[----:B------:R-:W-:Y:S05]  /*d6d0*/  BSYNC.RECONVERGENT B2 ;  /* 0x0000000000027941 */ /* 0x000fea0003800200 */
.L_x_34008:
        /* <DEDUP_REMOVED lines=43> */
.L_x_34006:
[----:B------:R-:W-:Y:S05]  /*d990*/  BSYNC.RECONVERGENT B1 ;  /* 0x0000000000017941 */ /* 0x000fea0003800200 */
.L_x_34005:
        /* <DEDUP_REMOVED lines=10> */
.L_x_34004:
        /* <DEDUP_REMOVED lines=19> */
.L_x_34013:
        /* <DEDUP_REMOVED lines=13> */
.L_x_34015:
[----:B------:R-:W-:Y:S05]  /*dc40*/  BSYNC.RECONVERGENT B2 ;  /* 0x0000000000027941 */ /* 0x000fea0003800200 */
.L_x_34014:
        /* <DEDUP_REMOVED lines=43> */
.L_x_34012:
[----:B------:R-:W-:Y:S05]  /*df00*/  BSYNC.RECONVERGENT B1 ;  /* 0x0000000000017941 */ /* 0x000fea0003800200 */
.L_x_34011:
        /* <DEDUP_REMOVED lines=10> */
.L_x_34010:
        /* <DEDUP_REMOVED lines=19> */
.L_x_34019:
        /* <DEDUP_REMOVED lines=13> */
.L_x_34021:
[----:B------:R-:W-:Y:S05]  /*e1b0*/  BSYNC.RECONVERGENT B2 ;  /* 0x0000000000027941 */ /* 0x000fea0003800200 */
.L_x_34020:
        /* <DEDUP_REMOVED lines=43> */
.L_x_34018:
[----:B------:R-:W-:Y:S05]  /*e470*/  BSYNC.RECONVERGENT B1 ;  /* 0x0000000000017941 */ /* 0x000fea0003800200 */
.L_x_34017:
        /* <DEDUP_REMOVED lines=10> */
.L_x_34016:
        /* <DEDUP_REMOVED lines=19> */
.L_x_34025:
        /* <DEDUP_REMOVED lines=13> */
.L_x_34027:
[----:B------:R-:W-:Y:S05]  /*e720*/  BSYNC.RECONVERGENT B2 ;  /* 0x0000000000027941 */ /* 0x000fea0003800200 */
.L_x_34026:
        /* <DEDUP_REMOVED lines=43> */
.L_x_34024:
[----:B------:R-:W-:Y:S05]  /*e9e0*/  BSYNC.RECONVERGENT B1 ;  /* 0x0000000000017941 */ /* 0x000fea0003800200 */
.L_x_34023:
        /* <DEDUP_REMOVED lines=10> */
.L_x_34022:
        /* <DEDUP_REMOVED lines=19> */
.L_x_34031:
        /* <DEDUP_REMOVED lines=13> */
.L_x_34033:
[----:B------:R-:W-:Y:S05]  /*ec90*/  BSYNC.RECONVERGENT B2 ;  /* 0x0000000000027941 */ /* 0x000fea0003800200 */
.L_x_34032:
        /* <DEDUP_REMOVED lines=43> */
.L_x_34030:
[----:B------:R-:W-:Y:S05]  /*ef50*/  BSYNC.RECONVERGENT B1 ;  /* 0x0000000000017941 */ /* 0x000fea0003800200 */
.L_x_34029:
        /* <DEDUP_REMOVED lines=11> */
.L_x_33985:
        /* <DEDUP_REMOVED lines=20> */
.L_x_34037:
        /* <DEDUP_REMOVED lines=13> */
.L_x_34039:
[----:B------:R-:W-:Y:S05]  /*f220*/  BSYNC.RECONVERGENT B2 ;  /* 0x0000000000027941 */ /* 0x000fea0003800200 */
.L_x_34038:
        /* <DEDUP_REMOVED lines=42> */
.L_x_34036:
[----:B------:R-:W-:Y:S05]  /*f4d0*/  BSYNC.RECONVERGENT B1 ;  /* 0x0000000000017941 */ /* 0x000fea0003800200 */
.L_x_34035:
        /* <DEDUP_REMOVED lines=9> */
.L_x_34034:
        /* <DEDUP_REMOVED lines=16> */
.L_x_34043:
        /* <DEDUP_REMOVED lines=13> */
.L_x_34045:
[----:B------:R-:W-:Y:S05]  /*f740*/  BSYNC.RECONVERGENT B2 ;  /* 0x0000000000027941 */ /* 0x000fea0003800200 */
.L_x_34044:
        /* <DEDUP_REMOVED lines=43> */
.L_x_34042:
[----:B------:R-:W-:Y:S05]  /*fa00*/  BSYNC.RECONVERGENT B1 ;  /* 0x0000000000017941 */ /* 0x000fea0003800200 */
.L_x_34041:
        /* <DEDUP_REMOVED lines=9> */
.L_x_34040:
        /* <DEDUP_REMOVED lines=16> */
.L_x_34049:
        /* <DEDUP_REMOVED lines=13> */
.L_x_34051:
[----:B------:R-:W-:Y:S05]  /*fc70*/  BSYNC.RECONVERGENT B2 ;  /* 0x0000000000027941 */ /* 0x000fea0003800200 */
.L_x_34050:
        /* <DEDUP_REMOVED lines=43> */
.L_x_34048:
[----:B------:R-:W-:Y:S05]  /*ff30*/  BSYNC.RECONVERGENT B1 ;  /* 0x0000000000017941 */ /* 0x000fea0003800200 */
.L_x_34047:
        /* <DEDUP_REMOVED lines=9> */
.L_x_34046:
        /* <DEDUP_REMOVED lines=16> */
.L_x_34055:
        /* <DEDUP_REMOVED lines=13> */
.L_x_34057:
[----:B------:R-:W-:Y:S05]  /*101a0*/  BSYNC.RECONVERGENT B2 ;  /* 0x0000000000027941 */ /* 0x000fea0003800200 */
.L_x_34056:
        /* <DEDUP_REMOVED lines=43> */
.L_x_34054:
[----:B------:R-:W-:Y:S05]  /*10460*/  BSYNC.RECONVERGENT B1 ;  /* 0x0000000000017941 */ /* 0x000fea0003800200 */
.L_x_34053:
        /* <DEDUP_REMOVED lines=9> */
.L_x_34052:
        /* <DEDUP_REMOVED lines=16> */
.L_x_34061:
        /* <DEDUP_REMOVED lines=13> */
.L_x_34063:
[----:B------:R-:W-:Y:S05]  /*106d0*/  BSYNC.RECONVERGENT B2 ;  /* 0x0000000000027941 */ /* 0x000fea0003800200 */
.L_x_34062:
        /* <DEDUP_REMOVED lines=43> */
.L_x_34060:
[----:B------:R-:W-:Y:S05]  /*10990*/  BSYNC.RECONVERGENT B1 ;  /* 0x0000000000017941 */ /* 0x000fea0003800200 */
.L_x_34059:
        /* <DEDUP_REMOVED lines=9> */
.L_x_34058:
        /* <DEDUP_REMOVED lines=16> */
.L_x_34067:
        /* <DEDUP_REMOVED lines=13> */
.L_x_34069:
[----:B------:R-:W-:Y:S05]  /*10c00*/  BSYNC.RECONVERGENT B2 ;  /* 0x0000000000027941 */ /* 0x000fea0003800200 */
.L_x_34068:
        /* <DEDUP_REMOVED lines=43> */
.L_x_34066:
[----:B------:R-:W-:Y:S05]  /*10ec0*/  BSYNC.RECONVERGENT B1 ;  /* 0x0000000000017941 */ /* 0x000fea0003800200 */
.L_x_34065:
        /* <DEDUP_REMOVED lines=9> */
.L_x_34064:
        /* <DEDUP_REMOVED lines=16> */
.L_x_34073:
        /* <DEDUP_REMOVED lines=13> */
.L_x_34075:
[----:B------:R-:W-:Y:S05]  /*11130*/  BSYNC.RECONVERGENT B2 ;  /* 0x0000000000027941 */ /* 0x000fea0003800200 */
.L_x_34074:
        /* <DEDUP_REMOVED lines=43> */
.L_x_34072:
[----:B------:R-:W-:Y:S05]  /*113f0*/  BSYNC.RECONVERGENT B1 ;  /* 0x0000000000017941 */ /* 0x000fea0003800200 */
.L_x_34071:
        /* <DEDUP_REMOVED lines=9> */
.L_x_34070:
        /* <DEDUP_REMOVED lines=16> */
.L_x_34078:
        /* <DEDUP_REMOVED lines=13> */
.L_x_34080:
[----:B------:R-:W-:Y:S05]  /*11660*/  BSYNC.RECONVERGENT B2 ;  /* 0x0000000000027941 */ /* 0x000fea0003800200 */
.L_x_34079:
        /* <DEDUP_REMOVED lines=43> */
.L_x_34077:
[----:B------:R-:W-:Y:S05]  /*11920*/  BSYNC.RECONVERGENT B1 ;  /* 0x0000000000017941 */ /* 0x000fea0003800200 */
.L_x_34076:
        /* <DEDUP_REMOVED lines=9> */
.L_x_34028:
        /* <DEDUP_REMOVED lines=26> */
.L_x_34081:
[----:B------:R-:W-:Y:S01]  /*11b60*/  IADD3 R193, PT, PT, R193, 0x80, RZ ;  /* 0x00000080c1c17810 */ /* 0x000fe20007ffe0ff */
[----:B------:R-:W-:-:S07]  /*11b70*/  VIADD R192, R192, 0x80 ;  /* 0x00000080c0c07836 */ /* 0x000fce0000000000 */
.L_x_33983:
[----:B------:R-:W-:Y:S05]  /*11b80*/  BSYNC.RECONVERGENT B0 ;  /* 0x0000000000007941 */ /* 0x000fea0003800200 */
.L_x_33982:
        /* <DEDUP_REMOVED lines=10> */
.L_x_34084:
        /* <DEDUP_REMOVED lines=25> */
.L_x_34089:
        /* <DEDUP_REMOVED lines=13> */
.L_x_34091:
[----:B------:R-:W-:Y:S05]  /*11e90*/  BSYNC.RECONVERGENT B2 ;  /* 0x0000000000027941 */ /* 0x000fea0003800200 */
.L_x_34090:
        /* <DEDUP_REMOVED lines=43> */
.L_x_34088:
[----:B------:R-:W-:Y:S05]  /*12150*/  BSYNC.RECONVERGENT B1 ;  /* 0x0000000000017941 */ /* 0x000fea0003800200 */
.L_x_34087:
        /* <DEDUP_REMOVED lines=10> */
.L_x_34086:
        /* <DEDUP_REMOVED lines=19> */
.L_x_34095:
        /* <DEDUP_REMOVED lines=13> */
.L_x_34097:
[----:B------:R-:W-:Y:S05]  /*12400*/  BSYNC.RECONVERGENT B2 ;  /* 0x0000000000027941 */ /* 0x000fea0003800200 */
.L_x_34096:
        /* <DEDUP_REMOVED lines=43> */
.L_x_34094:
[----:B------:R-:W-:Y:S05]  /*126c0*/  BSYNC.RECONVERGENT B1 ;  /* 0x0000000000017941 */ /* 0x000fea0003800200 */
.L_x_34093:
        /* <DEDUP_REMOVED lines=10> */
.L_x_34092:
        /* <DEDUP_REMOVED lines=19> */
.L_x_34101:
        /* <DEDUP_REMOVED lines=13> */
.L_x_34103:
[----:B------:R-:W-:Y:S05]  /*12970*/  BSYNC.RECONVERGENT B2 ;  /* 0x0000000000027941 */ /* 0x000fea0003800200 */
.L_x_34102:
        /* <DEDUP_REMOVED lines=43> */
.L_x_34100:
[----:B------:R-:W-:Y:S05]  /*12c30*/  BSYNC.RECONVERGENT B1 ;  /* 0x0000000000017941 */ /* 0x000fea0003800200 */
.L_x_34099:
        /* <DEDUP_REMOVED lines=10> */
.L_x_34098:
        /* <DEDUP_REMOVED lines=19> */
.L_x_34107:
        /* <DEDUP_REMOVED lines=13> */
.L_x_34109:
[----:B------:R-:W-:Y:S05]  /*12ee0*/  BSYNC.RECONVERGENT B2 ;  /* 0x0000000000027941 */ /* 0x000fea0003800200 */
.L_x_34108:
        /* <DEDUP_REMOVED lines=42> */
[----:B------:R-:W-:-:S07]  /*13190*/  IMAD.MOV.U32 R12, RZ, RZ, R202 ;  /* 0x000000ffff0c7224 */ /* 0x000fce00078e00ca */
.L_x_34106:
[----:B------:R-:W-:Y:S05]  /*131a0*/  BSYNC.RECONVERGENT B1 ;  /* 0x0000000000017941 */ /* 0x000fea0003800200 */
.L_x_34105:
        /* <DEDUP_REMOVED lines=10> */
.L_x_34104:
        /* <DEDUP_REMOVED lines=19> */
.L_x_34113:
        /* <DEDUP_REMOVED lines=13> */
.L_x_34115:
[----:B------:R-:W-:Y:S05]  /*13450*/  BSYNC.RECONVERGENT B2 ;  /* 0x0000000000027941 */ /* 0x000fea0003800200 */
.L_x_34114:
        /* <DEDUP_REMOVED lines=43> */
.L_x_34112:
[----:B------:R-:W-:Y:S05]  /*13710*/  BSYNC.RECONVERGENT B1 ;  /* 0x0000000000017941 */ /* 0x000fea0003800200 */
.L_x_34111:
        /* <DEDUP_REMOVED lines=10> */
.L_x_34110:
        /* <DEDUP_REMOVED lines=19> */
.L_x_34119:
        /* <DEDUP_REMOVED lines=13> */
.L_x_34121:
[----:B------:R-:W-:Y:S05]  /*139c0*/  BSYNC.RECONVERGENT B2 ;  /* 0x0000000000027941 */ /* 0x000fea0003800200 */
.L_x_34120:
        /* <DEDUP_REMOVED lines=43> */
.L_x_34118:
[----:B------:R-:W-:Y:S05]  /*13c80*/  BSYNC.RECONVERGENT B1 ;  /* 0x0000000000017941 */ /* 0x000fea0003800200 */
.L_x_34117:
        /* <DEDUP_REMOVED lines=10> */
.L_x_34116:
        /* <DEDUP_REMOVED lines=19> */
.L_x_34125:
        /* <DEDUP_REMOVED lines=13> */
.L_x_34127:
[----:B------:R-:W-:Y:S05]  /*13f30*/  BSYNC.RECONVERGENT B2 ;  /* 0x0000000000027941 */ /* 0x000fea0003800200 */
.L_x_34126:
        /* <DEDUP_REMOVED lines=43> */
.L_x_34124:
[----:B------:R-:W-:Y:S05]  /*141f0*/  BSYNC.RECONVERGENT B1 ;  /* 0x0000000000017941 */ /* 0x000fea0003800200 */
.L_x_34123:
        /* <DEDUP_REMOVED lines=10> */
.L_x_34122:
        /* <DEDUP_REMOVED lines=19> */
.L_x_34131:
        /* <DEDUP_REMOVED lines=13> */
.L_x_34133:
[----:B------:R-:W-:Y:S05]  /*144a0*/  BSYNC.RECONVERGENT B2 ;  /* 0x0000000000027941 */ /* 0x000fea0003800200 */
.L_x_34132:
        /* <DEDUP_REMOVED lines=43> */
.L_x_34130:
[----:B------:R-:W-:Y:S05]  /*14760*/  BSYNC.RECONVERGENT B1 ;  /* 0x0000000000017941 */ /* 0x000fea0003800200 */
.L_x_34129:
        /* <DEDUP_REMOVED lines=11> */
.L_x_34085:
        /* <DEDUP_REMOVED lines=20> */
.L_x_34137:
        /* <DEDUP_REMOVED lines=13> */
.L_x_34139:
[----:B------:R-:W-:Y:S05]  /*14a30*/  BSYNC.RECONVERGENT B2 ;  /* 0x0000000000027941 */ /* 0x000fea0003800200 */
.L_x_34138:
        /* <DEDUP_REMOVED lines=42> */
.L_x_34136:
[----:B------:R-:W-:Y:S05]  /*14ce0*/  BSYNC.RECONVERGENT B1 ;  /* 0x0000000000017941 */ /* 0x000fea0003800200 */
.L_x_34135:
        /* <DEDUP_REMOVED lines=9> */
.L_x_34134:
        /* <DEDUP_REMOVED lines=16> */
.L_x_34143:
        /* <DEDUP_REMOVED lines=13> */
.L_x_34145:
[----:B------:R-:W-:Y:S05]  /*14f50*/  BSYNC.RECONVERGENT B2 ;  /* 0x0000000000027941 */ /* 0x000fea0003800200 */
.L_x_34144:
        /* <DEDUP_REMOVED lines=43> */
.L_x_34142:
[----:B------:R-:W-:Y:S05]  /*15210*/  BSYNC.RECONVERGENT B1 ;  /* 0x0000000000017941 */ /* 0x000fea0003800200 */
.L_x_34141:
        /* <DEDUP_REMOVED lines=9> */
.L_x_34140:
[----:B------:R-:W-:Y:S01]  /*152b0*/  MOV R13, R12 ;  /* 0x0000000c000d7202 */ /* 0x000fe20000000f00 */
        /* <DEDUP_REMOVED lines=15> */
.L_x_34149:
        /* <DEDUP_REMOVED lines=13> */
.L_x_34151:
[----:B------:R-:W-:Y:S05]  /*15480*/  BSYNC.RECONVERGENT B2 ;  /* 0x0000000000027941 */ /* 0x000fea0003800200 */
.L_x_34150:
        /* <DEDUP_REMOVED lines=43> */
.L_x_34148:
[----:B------:R-:W-:Y:S05]  /*15740*/  BSYNC.RECONVERGENT B1 ;  /* 0x0000000000017941 */ /* 0x000fea0003800200 */
.L_x_34147:
        /* <DEDUP_REMOVED lines=9> */
.L_x_34146:
        /* <DEDUP_REMOVED lines=16> */
.L_x_34155:
        /* <DEDUP_REMOVED lines=13> */
.L_x_34157:
[----:B------:R-:W-:Y:S05]  /*159b0*/  BSYNC.RECONVERGENT B2 ;  /* 0x0000000000027941 */ /* 0x000fea0003800200 */
.L_x_34156:
        /* <DEDUP_REMOVED lines=43> */
.L_x_34154:
[----:B------:R-:W-:Y:S05]  /*15c70*/  BSYNC.RECONVERGENT B1 ;  /* 0x0000000000017941 */ /* 0x000fea0003800200 */
.L_x_34153:
        /* <DEDUP_REMOVED lines=9> */
.L_x_34152:
        /* <DEDUP_REMOVED lines=16> */
.L_x_34161:
        /* <DEDUP_REMOVED lines=13> */
.L_x_34163:
[----:B------:R-:W-:Y:S05]  /*15ee0*/  BSYNC.RECONVERGENT B2 ;  /* 0x0000000000027941 */ /* 0x000fea0003800200 */
.L_x_34162:
        /* <DEDUP_REMOVED lines=43> */
.L_x_34160:
[----:B------:R-:W-:Y:S05]  /*161a0*/  BSYNC.RECONVERGENT B1 ;  /* 0x0000000000017941 */ /* 0x000fea0003800200 */
.L_x_34159:
        /* <DEDUP_REMOVED lines=9> */
.L_x_34158:
        /* <DEDUP_REMOVED lines=16> */
.L_x_34167:
        /* <DEDUP_REMOVED lines=13> */
.L_x_34169:
[----:B------:R-:W-:Y:S05]  /*16410*/  BSYNC.RECONVERGENT B2 ;  /* 0x0000000000027941 */ /* 0x000fea0003800200 */
.L_x_34168:
[----:B------:R-:W-:Y:S01]  /*16420*/  IMAD.WIDE.U32 R166, R196, -0x326172a9, RZ ;  /* 0xcd9e8d57c4a67825 */ /* 0x000fe200078e00ff */
[----:B------:R-:W-:Y:S02]  /*16430*/  LOP3.LUT R202, R9, UR15, R13, 0x96, !PT ;  /* 0x0000000f09ca7c12 */ /* 0x000fe4000f8e960d */
[----:B------:R-:W-:Y:S02]  /*16440*/  MOV R3, R194 ;  /* 0x000000c200037202 */ /* 0x000fe40000000f00 */
        /* <DEDUP_REMOVED lines=40> */
.L_x_34166:
[----:B------:R-:W-:Y:S05]  /*166d0*/  BSYNC.RECONVERGENT B1 ;  /* 0x0000000000017941 */ /* 0x000fea0003800200 */
.L_x_34165:
        /* <DEDUP_REMOVED lines=9> */
.L_x_34164:
        /* <DEDUP_REMOVED lines=16> */
.L_x_34173:
        /* <DEDUP_REMOVED lines=13> */
.L_x_34175:
[----:B------:R-:W-:Y:S05]  /*16940*/  BSYNC.RECONVERGENT B2 ;  /* 0x0000000000027941 */ /* 0x000fea0003800200 */
.L_x_34174:
[----:B------:R-:W-:Y:S01]  /*16950*/  IMAD.WIDE.U32 R166, R196, -0x326172a9, RZ ;  /* 0xcd9e8d57c4a67825 */ /* 0x000fe200078e00ff */
[----:B------:R-:W-:-:S03]  /*16960*/  LOP3.LUT R202, R9, UR15, R13, 0x96, !PT ;  /* 0x0000000f09ca7c12 */ /* 0x000fc6000f8e960d */
[----:B------:R-:W-:Y:S01]  /*16970*/  HFMA2 R195, -RZ, RZ, 0, 0 ;  /* 0x00000000ffc37431 */ /* 0x000fe200000001ff */
        /* <DEDUP_REMOVED lines=40> */
.L_x_34172:
[----:B------:R-:W-:Y:S05]  /*16c00*/  BSYNC.RECONVERGENT B1 ;  /* 0x0000000000017941 */ /* 0x000fea0003800200 */
.L_x_34171:
        /* <DEDUP_REMOVED lines=9> */
.L_x_34170:
        /* <DEDUP_REMOVED lines=16> */
.L_x_34178:
        /* <DEDUP_REMOVED lines=13> */
.L_x_34180:
[----:B------:R-:W-:Y:S05]  /*16e70*/  BSYNC.RECONVERGENT B2 ;  /* 0x0000000000027941 */ /* 0x000fea0003800200 */
.L_x_34179:
        /* <DEDUP_REMOVED lines=43> */
.L_x_34177:
[----:B------:R-:W-:Y:S05]  /*17130*/  BSYNC.RECONVERGENT B1 ;  /* 0x0000000000017941 */ /* 0x000fea0003800200 */
.L_x_34176:
        /* <DEDUP_REMOVED lines=9> */
.L_x_34128:
[----:B-1----:R-:W1:Y:S01]  /*171d0*/  LDC.64 R200, c[0x0][0x3a8] ;  /* 0x0000ea00ffc87b82 */ /* 0x002e620000000a00 */
[----:B------:R-:W-:Y:S01]  /*171e0*/  MOV R12, R194 ;  /* 0x000000c2000c7202 */ /* 0x000fe20000000f00 */
        /* <DEDUP_REMOVED lines=24> */
.L_x_34181:
[----:B------:R-:W-:Y:S01]  /*17370*/  IADD3 R193, PT, PT, R193, 0x80, RZ ;  /* 0x00000080c1c17810 */ /* 0x000fe20007ffe0ff */
[----:B------:R-:W-:-:S07]  /*17380*/  VIADD R192, R192, 0x80 ;  /* 0x00000080c0c07836 */ /* 0x000fce0000000000 */
.L_x_34083:
[----:B------:R-:W-:Y:S05]  /*17390*/  BSYNC.RECONVERGENT B0 ;  /* 0x0000000000007941 */ /* 0x000fea0003800200 */
.L_x_34082:
        /* <DEDUP_REMOVED lines=9> */
.L_x_34184:
        /* <DEDUP_REMOVED lines=25> */
.L_x_34189:
        /* <DEDUP_REMOVED lines=13> */
.L_x_34191:
[----:B------:R-:W-:Y:S05]  /*17690*/  BSYNC.RECONVERGENT B2 ;  /* 0x0000000000027941 */ /* 0x000fea0003800200 */
.L_x_34190:
        /* <DEDUP_REMOVED lines=43> */
.L_x_34188:
[----:B------:R-:W-:Y:S05]  /*17950*/  BSYNC.RECONVERGENT B1 ;  /* 0x0000000000017941 */ /* 0x000fea0003800200 */
.L_x_34187:
        /* <DEDUP_REMOVED lines=10> */
.L_x_34186:
        /* <DEDUP_REMOVED lines=19> */
.L_x_34195:
        /* <DEDUP_REMOVED lines=13> */
.L_x_34197:
[----:B------:R-:W-:Y:S05]  /*17c00*/  BSYNC.RECONVERGENT B2 ;  /* 0x0000000000027941 */ /* 0x000fea0003800200 */
.L_x_34196:
        /* <DEDUP_REMOVED lines=43> */
.L_x_34194:
[----:B------:R-:W-:Y:S05]  /*17ec0*/  BSYNC.RECONVERGENT B1 ;  /* 0x0000000000017941 */ /* 0x000fea0003800200 */
.L_x_34193:
        /* <DEDUP_REMOVED lines=10> */
.L_x_34192:
        /* <DEDUP_REMOVED lines=19> */
.L_x_34201:
        /* <DEDUP_REMOVED lines=13> */
.L_x_34203:
[----:B------:R-:W-:Y:S05]  /*18170*/  BSYNC.RECONVERGENT B2 ;  /* 0x0000000000027941 */ /* 0x000fea0003800200 */
.L_x_34202:
        /* <DEDUP_REMOVED lines=43> */
.L_x_34200:
[----:B------:R-:W-:Y:S05]  /*18430*/  BSYNC.RECONVERGENT B1 ;  /* 0x0000000000017941 */ /* 0x000fea0003800200 */
.L_x_34199:
        /* <DEDUP_REMOVED lines=10> */
.L_x_34198:
        /* <DEDUP_REMOVED lines=19> */
.L_x_34207:
        /* <DEDUP_REMOVED lines=13> */
.L_x_34209:
[----:B------:R-:W-:Y:S05]  /*186e0*/  BSYNC.RECONVERGENT B2 ;  /* 0x0000000000027941 */ /* 0x000fea0003800200 */
.L_x_34208:
        /* <DEDUP_REMOVED lines=43> */
.L_x_34206:
[----:B------:R-:W-:Y:S05]  /*189a0*/  BSYNC.RECONVERGENT B1 ;  /* 0x0000000000017941 */ /* 0x000fea0003800200 */
.L_x_34205:
        /* <DEDUP_REMOVED lines=10> */
.L_x_34204:
        /* <DEDUP_REMOVED lines=19> */
.L_x_34213:
        /* <DEDUP_REMOVED lines=13> */
.L_x_34215:
[----:B------:R-:W-:Y:S05]  /*18c50*/  BSYNC.RECONVERGENT B2 ;  /* 0x0000000000027941 */ /* 0x000fea0003800200 */
.L_x_34214:
        /* <DEDUP_REMOVED lines=43> */
.L_x_34212:
[----:B------:R-:W-:Y:S05]  /*18f10*/  BSYNC.RECONVERGENT B1 ;  /* 0x0000000000017941 */ /* 0x000fea0003800200 */
.L_x_34211:
        /* <DEDUP_REMOVED lines=10> */
.L_x_34210:
        /* <DEDUP_REMOVED lines=19> */
.L_x_34219:
        /* <DEDUP_REMOVED lines=13> */
.L_x_34221:
[----:B------:R-:W-:Y:S05]  /*191c0*/  BSYNC.RECONVERGENT B2 ;  /* 0x0000000000027941 */ /* 0x000fea0003800200 */
.L_x_34220:
        /* <DEDUP_REMOVED lines=43> */
.L_x_34218:
[----:B------:R-:W-:Y:S05]  /*19480*/  BSYNC.RECONVERGENT B1 ;  /* 0x0000000000017941 */ /* 0x000fea0003800200 */
.L_x_34217:
        /* <DEDUP_REMOVED lines=10> */
.L_x_34216:
        /* <DEDUP_REMOVED lines=19> */
.L_x_34225:
        /* <DEDUP_REMOVED lines=13> */
.L_x_34227:
[----:B------:R-:W-:Y:S05]  /*19730*/  BSYNC.RECONVERGENT B2 ;  /* 0x0000000000027941 */ /* 0x000fea0003800200 */
.L_x_34226:
        /* <DEDUP_REMOVED lines=43> */
.L_x_34224:
[----:B------:R-:W-:Y:S05]  /*199f0*/  BSYNC.RECONVERGENT B1 ;  /* 0x0000000000017941 */ /* 0x000fea0003800200 */
.L_x_34223:
        /* <DEDUP_REMOVED lines=10> */
.L_x_34222:
        /* <DEDUP_REMOVED lines=19> */
.L_x_34231:
        /* <DEDUP_REMOVED lines=13> */
.L_x_34233:
[----:B------:R-:W-:Y:S05]  /*19ca0*/  BSYNC.RECONVERGENT B2 ;  /* 0x0000000000027941 */ /* 0x000fea0003800200 */
.L_x_34232:
        /* <DEDUP_REMOVED lines=43> */
.L_x_34230:
[----:B------:R-:W-:Y:S05]  /*19f60*/  BSYNC.RECONVERGENT B1 ;  /* 0x0000000000017941 */ /* 0x000fea0003800200 */
.L_x_34229:
        /* <DEDUP_REMOVED lines=11> */
.L_x_34185:
[----:B------:R-:W-:Y:S01]  /*1a020*/  HFMA2 R168, -RZ, RZ, 0, 0 ;  /* 0x00000000ffa87431 */ /* 0x000fe200000001ff */
        /* <DEDUP_REMOVED lines=19> */
.L_x_34237:
        /* <DEDUP_REMOVED lines=13> */
.L_x_34239:
[----:B------:R-:W-:Y:S05]  /*1a230*/  BSYNC.RECONVERGENT B2 ;  /* 0x0000000000027941 */ /* 0x000fea0003800200 */
.L_x_34238:
        /* <DEDUP_REMOVED lines=42> */
.L_x_34236:
[----:B------:R-:W-:Y:S05]  /*1a4e0*/  BSYNC.RECONVERGENT B1 ;  /* 0x0000000000017941 */ /* 0x000fea0003800200 */
.L_x_34235:
        /* <DEDUP_REMOVED lines=9> */
.L_x_34234:
        /* <DEDUP_REMOVED lines=16> */
.L_x_34243:
        /* <DEDUP_REMOVED lines=13> */
.L_x_34245:
[----:B------:R-:W-:Y:S05]  /*1a750*/  BSYNC.RECONVERGENT B2 ;  /* 0x0000000000027941 */ /* 0x000fea0003800200 */
.L_x_34244:
        /* <DEDUP_REMOVED lines=43> */
.L_x_34242:
[----:B------:R-:W-:Y:S05]  /*1aa10*/  BSYNC.RECONVERGENT B1 ;  /* 0x0000000000017941 */ /* 0x000fea0003800200 */
.L_x_34241:
        /* <DEDUP_REMOVED lines=9> */
.L_x_34240:
        /* <DEDUP_REMOVED lines=16> */
.L_x_34249:
        /* <DEDUP_REMOVED lines=13> */
.L_x_34251:
[----:B------:R-:W-:Y:S05]  /*1ac80*/  BSYNC.RECONVERGENT B2 ;  /* 0x0000000000027941 */ /* 0x000fea0003800200 */
.L_x_34250:
        /* <DEDUP_REMOVED lines=43> */
.L_x_34248:
[----:B------:R-:W-:Y:S05]  /*1af40*/  BSYNC.RECONVERGENT B1 ;  /* 0x0000000000017941 */ /* 0x000fea0003800200 */
.L_x_34247:
        /* <DEDUP_REMOVED lines=9> */
.L_x_34246:
        /* <DEDUP_REMOVED lines=16> */
.L_x_34255:
        /* <DEDUP_REMOVED lines=13> */
.L_x_34257:
[----:B------:R-:W-:Y:S05]  /*1b1b0*/  BSYNC.RECONVERGENT B2 ;  /* 0x0000000000027941 */ /* 0x000fea0003800200 */
.L_x_34256:
        /* <DEDUP_REMOVED lines=43> */
.L_x_34254:
[----:B------:R-:W-:Y:S05]  /*1b470*/  BSYNC.RECONVERGENT B1 ;  /* 0x0000000000017941 */ /* 0x000fea0003800200 */
.L_x_34253:
        /* <DEDUP_REMOVED lines=9> */
.L_x_34252:
        /* <DEDUP_REMOVED lines=16> */
.L_x_34261:
        /* <DEDUP_REMOVED lines=13> */
.L_x_34263:
[----:B------:R-:W-:Y:S05]  /*1b6e0*/  BSYNC.RECONVERGENT B2 ;  /* 0x0000000000027941 */ /* 0x000fea0003800200 */
.L_x_34262:
        /* <DEDUP_REMOVED lines=43> */
.L_x_34260:
[----:B------:R-:W-:Y:S05]  /*1b9a0*/  BSYNC.RECONVERGENT B1 ;  /* 0x0000000000017941 */ /* 0x000fea0003800200 */
.L_x_34259:
        /* <DEDUP_REMOVED lines=9> */
.L_x_34258:
        /* <DEDUP_REMOVED lines=16> */
.L_x_34267:
        /* <DEDUP_REMOVED lines=13> */
.L_x_34269:
[----:B------:R-:W-:Y:S05]  /*1bc10*/  BSYNC.RECONVERGENT B2 ;  /* 0x0000000000027941 */ /* 0x000fea0003800200 */
.L_x_34268:
        /* <DEDUP_REMOVED lines=43> */
.L_x_34266:
[----:B------:R-:W-:Y:S05]  /*1bed0*/  BSYNC.RECONVERGENT B1 ;  /* 0x0000000000017941 */ /* 0x000fea0003800200 */
.L_x_34265:
        /* <DEDUP_REMOVED lines=9> */
.L_x_34264:
        /* <DEDUP_REMOVED lines=16> */
.L_x_34273:
        /* <DEDUP_REMOVED lines=13> */
.L_x_34275:
[----:B------:R-:W-:Y:S05]  /*1c140*/  BSYNC.RECONVERGENT B2 ;  /* 0x0000000000027941 */ /* 0x000fea0003800200 */
.L_x_34274:
[----:B------:R-:W-:Y:S01]  /*1c150*/  IMAD.WIDE.U32 R174, R196, -0x326172a9, RZ ;  /* 0xcd9e8d57c4ae7825 */ /* 0x000fe200078e00ff */
[----:B------:R-:W-:-:S03]  /*1c160*/  LOP3.LUT R202, R9, UR15, R13, 0x96, !PT ;  /* 0x0000000f09ca7c12 */ /* 0x000fc6000f8e960d */
[----:B------:R-:W-:Y:S01]  /*1c170*/  IMAD.MOV.U32 R2, RZ, RZ, R194 ;  /* 0x000000ffff027224 */ /* 0x000fe200078e00c2 */
[----:B-1----:R-:W-:Y:S01]  /*1c180*/  LOP3.LUT R200, R11, UR14, R175, 0x96, !PT ;  /* 0x0000000e0bc87c12 */ /* 0x002fe2000f8e96af */
        /* <DEDUP_REMOVED lines=39> */
.L_x_34272:
[----:B------:R-:W-:Y:S05]  /*1c400*/  BSYNC.RECONVERGENT B1 ;  /* 0x0000000000017941 */ /* 0x000fea0003800200 */
.L_x_34271:
        /* <DEDUP_REMOVED lines=9> */
.L_x_34270:
        /* <DEDUP_REMOVED lines=16> */
.L_x_34278:
        /* <DEDUP_REMOVED lines=13> */
.L_x_34280:
[----:B------:R-:W-:Y:S05]  /*1c670*/  BSYNC.RECONVERGENT B2 ;  /* 0x0000000000027941 */ /* 0x000fea0003800200 */
.L_x_34279:
[----:B-1----:R-:W-:Y:S01]  /*1c680*/  IMAD.WIDE.U32 R200, R196, -0x326172a9, RZ ;  /* 0xcd9e8d57c4c87825 */ /* 0x002fe200078e00ff */
        /* <DEDUP_REMOVED lines=42> */
.L_x_34277:
[----:B------:R-:W-:Y:S05]  /*1c930*/  BSYNC.RECONVERGENT B1 ;  /* 0x0000000000017941 */ /* 0x000fea0003800200 */
.L_x_34276:
        /* <DEDUP_REMOVED lines=9> */
.L_x_34228:
[----:B-1----:R-:W1:Y:S01]  /*1c9d0*/  LDC.64 R200, c[0x0][0x3a8] ;  /* 0x0000ea00ffc87b82 */ /* 0x002e620000000a00 */
[----:B------:R-:W-:Y:S02]  /*1c9e0*/  IMAD.MOV.U32 R12, RZ, RZ, R194 ;  /* 0x000000ffff0c7224 */ /* 0x000fe400078e00c2 */
[----:B-1----:R-:W-:-:S05]  /*1c9f0*/  IMAD.WIDE.U32 R200, R193, 0x20, R200 ;  /* 0x00000020c1c87825 */ /* 0x002fca00078e00c8 */
[----:B-----5:R1:W-:Y:S04]  /*1ca00*/  STG.E.128 desc[UR12][R200.64], R168 ;  /* 0x000000a8c8007986 */ /* 0x0203e8000c101d0c */
        /* <DEDUP_REMOVED lines=22> */
.L_x_34281:
[----:B------:R-:W-:Y:S01]  /*1cb70*/  VIADD R193, R193, 0x80 ;  /* 0x00000080c1c17836 */ /* 0x000fe20000000000 */
[----:B------:R-:W-:-:S07]  /*1cb80*/  IADD3 R192, PT, PT, R192, 0x80, RZ ;  /* 0x00000080c0c07810 */ /* 0x000fce0007ffe0ff */
.L_x_34183:
[----:B------:R-:W-:Y:S05]  /*1cb90*/  BSYNC.RECONVERGENT B0 ;  /* 0x0000000000007941 */ /* 0x000fea0003800200 */
.L_x_34182:
        /* <DEDUP_REMOVED lines=9> */
.L_x_34284:
        /* <DEDUP_REMOVED lines=25> */
.L_x_34289:
        /* <DEDUP_REMOVED lines=13> */
.L_x_34291:
[----:B------:R-:W-:Y:S05]  /*1ce90*/  BSYNC.RECONVERGENT B2 ;  /* 0x0000000000027941 */ /* 0x000fea0003800200 */
.L_x_34290:
        /* <DEDUP_REMOVED lines=43> */
.L_x_34288:
[----:B------:R-:W-:Y:S05]  /*1d150*/  BSYNC.RECONVERGENT B1 ;  /* 0x0000000000017941 */ /* 0x000fea0003800200 */
.L_x_34287:
        /* <DEDUP_REMOVED lines=10> */
.L_x_34286:
        /* <DEDUP_REMOVED lines=19> */
.L_x_34295:
        /* <DEDUP_REMOVED lines=13> */
.L_x_34297:
[----:B------:R-:W-:Y:S05]  /*1d400*/  BSYNC.RECONVERGENT B2 ;  /* 0x0000000000027941 */ /* 0x000fea0003800200 */
.L_x_34296:
        /* <DEDUP_REMOVED lines=43> */
.L_x_34294:
[----:B------:R-:W-:Y:S05]  /*1d6c0*/  BSYNC.RECONVERGENT B1 ;  /* 0x0000000000017941 */ /* 0x000fea0003800200 */
.L_x_34293:
        /* <DEDUP_REMOVED lines=10> */
.L_x_34292:
        /* <DEDUP_REMOVED lines=19> */
.L_x_34301:
        /* <DEDUP_REMOVED lines=13> */
.L_x_34303:
[----:B------:R-:W-:Y:S05]  /*1d970*/  BSYNC.RECONVERGENT B2 ;  /* 0x0000000000027941 */ /* 0x000fea0003800200 */
.L_x_34302:
        /* <DEDUP_REMOVED lines=43> */
.L_x_34300:
[----:B------:R-:W-:Y:S05]  /*1dc30*/  BSYNC.RECONVERGENT B1 ;  /* 0x0000000000017941 */ /* 0x000fea0003800200 */
.L_x_34299:
        /* <DEDUP_REMOVED lines=10> */
.L_x_34298:
        /* <DEDUP_REMOVED lines=19> */
.L_x_34307:
        /* <DEDUP_REMOVED lines=13> */
.L_x_34309:
[----:B------:R-:W-:Y:S05]  /*1dee0*/  BSYNC.RECONVERGENT B2 ;  /* 0x0000000000027941 */ /* 0x000fea0003800200 */
.L_x_34308:
        /* <DEDUP_REMOVED lines=43> */
.L_x_34306:
[----:B------:R-:W-:Y:S05]  /*1e1a0*/  BSYNC.RECONVERGENT B1 ;  /* 0x0000000000017941 */ /* 0x000fea0003800200 */
.L_x_34305:
        /* <DEDUP_REMOVED lines=10> */
.L_x_34304:
        /* <DEDUP_REMOVED lines=19> */
.L_x_34313:
        /* <DEDUP_REMOVED lines=13> */
.L_x_34315:
[----:B------:R-:W-:Y:S05]  /*1e450*/  BSYNC.RECONVERGENT B2 ;  /* 0x0000000000027941 */ /* 0x000fea0003800200 */
.L_x_34314:
        /* <DEDUP_REMOVED lines=43> */
.L_x_34312:
[----:B------:R-:W-:Y:S05]  /*1e710*/  BSYNC.RECONVERGENT B1 ;  /* 0x0000000000017941 */ /* 0x000fea0003800200 */
.L_x_34311:
        /* <DEDUP_REMOVED lines=10> */
.L_x_34310:
        /* <DEDUP_REMOVED lines=19> */
.L_x_34319:
        /* <DEDUP_REMOVED lines=13> */
.L_x_34321:
[----:B------:R-:W-:Y:S05]  /*1e9c0*/  BSYNC.RECONVERGENT B2 ;  /* 0x0000000000027941 */ /* 0x000fea0003800200 */
.L_x_34320:
        /* <DEDUP_REMOVED lines=43> */
.L_x_34318:
[----:B------:R-:W-:Y:S05]  /*1ec80*/  BSYNC.RECONVERGENT B1 ;  /* 0x0000000000017941 */ /* 0x000fea0003800200 */
.L_x_34317:
        /* <DEDUP_REMOVED lines=10> */
.L_x_34316:
        /* <DEDUP_REMOVED lines=19> */
.L_x_34325:
        /* <DEDUP_REMOVED lines=13> */
.L_x_34327:
[----:B------:R-:W-:Y:S05]  /*1ef30*/  BSYNC.RECONVERGENT B2 ;  /* 0x0000000000027941 */ /* 0x000fea0003800200 */
.L_x_34326:
        /* <DEDUP_REMOVED lines=43> */
.L_x_34324:
[----:B------:R-:W-:Y:S05]  /*1f1f0*/  BSYNC.RECONVERGENT B1 ;  /* 0x0000000000017941 */ /* 0x000fea0003800200 */
.L_x_34323:
        /* <DEDUP_REMOVED lines=10> */
.L_x_34322:
        /* <DEDUP_REMOVED lines=19> */
.L_x_34331:
        /* <DEDUP_REMOVED lines=13> */
.L_x_34333:
[----:B------:R-:W-:Y:S05]  /*1f4a0*/  BSYNC.RECONVERGENT B2 ;  /* 0x0000000000027941 */ /* 0x000fea0003800200 */
.L_x_34332:
        /* <DEDUP_REMOVED lines=43> */
.L_x_34330:
[----:B------:R-:W-:Y:S05]  /*1f760*/  BSYNC.RECONVERGENT B1 ;  /* 0x0000000000017941 */ /* 0x000fea0003800200 */
.L_x_34329:
        /* <DEDUP_REMOVED lines=11> */
.L_x_34285:
[----:B------:R-:W-:Y:S01]  /*1f820*/  IMAD.MOV.U32 R178, RZ, RZ, R13 ;  /* 0x000000ffffb27224 */ /* 0x000fe200078e000d */
[----:B--2---:R-:W-:Y:S01]  /*1f830*/  MOV R194, R12 ;  /* 0x0000000c00c27202 */ /* 0x004fe20000000f00 */
        /* <DEDUP_REMOVED lines=18> */
.L_x_34337:
        /* <DEDUP_REMOVED lines=13> */
.L_x_34339:
[----:B------:R-:W-:Y:S05]  /*1fa30*/  BSYNC.RECONVERGENT B2 ;  /* 0x0000000000027941 */ /* 0x000fea0003800200 */
.L_x_34338:
        /* <DEDUP_REMOVED lines=42> */
.L_x_34336:
[----:B------:R-:W-:Y:S05]  /*1fce0*/  BSYNC.RECONVERGENT B1 ;  /* 0x0000000000017941 */ /* 0x000fea0003800200 */
.L_x_34335:
        /* <DEDUP_REMOVED lines=9> */
.L_x_34334:
        /* <DEDUP_REMOVED lines=16> */
.L_x_34343:
        /* <DEDUP_REMOVED lines=13> */
.L_x_34345:
[----:B------:R-:W-:Y:S05]  /*1ff50*/  BSYNC.RECONVERGENT B2 ;  /* 0x0000000000027941 */ /* 0x000fea0003800200 */
.L_x_34344:
        /* <DEDUP_REMOVED lines=43> */
.L_x_34342:
[----:B------:R-:W-:Y:S05]  /*20210*/  BSYNC.RECONVERGENT B1 ;  /* 0x0000000000017941 */ /* 0x000fea0003800200 */
.L_x_34341:
        /* <DEDUP_REMOVED lines=9> */
.L_x_34340:
        /* <DEDUP_REMOVED lines=16> */
.L_x_34349:
        /* <DEDUP_REMOVED lines=13> */
.L_x_34351:
[----:B------:R-:W-:Y:S05]  /*20480*/  BSYNC.RECONVERGENT B2 ;  /* 0x0000000000027941 */ /* 0x000fea0003800200 */
.L_x_34350:
        /* <DEDUP_REMOVED lines=43> */
.L_x_34348:
[----:B------:R-:W-:Y:S05]  /*20740*/  BSYNC.RECONVERGENT B1 ;  /* 0x0000000000017941 */ /* 0x000fea0003800200 */
.L_x_34347:
        /* <DEDUP_REMOVED lines=9> */
.L_x_34346:
        /* <DEDUP_REMOVED lines=16> */
.L_x_34355:
        /* <DEDUP_REMOVED lines=13> */
.L_x_34357:
[----:B------:R-:W-:Y:S05]  /*209b0*/  BSYNC.RECONVERGENT B2 ;  /* 0x0000000000027941 */ /* 0x000fea0003800200 */
.L_x_34356:
        /* <DEDUP_REMOVED lines=43> */
.L_x_34354:
[----:B------:R-:W-:Y:S05]  /*20c70*/  BSYNC.RECONVERGENT B1 ;  /* 0x0000000000017941 */ /* 0x000fea0003800200 */
.L_x_34353:
        /* <DEDUP_REMOVED lines=9> */
.L_x_34352:
        /* <DEDUP_REMOVED lines=16> */
.L_x_34361:
        /* <DEDUP_REMOVED lines=13> */
.L_x_34363:
[----:B------:R-:W-:Y:S05]  /*20ee0*/  BSYNC.RECONVERGENT B2 ;  /* 0x0000000000027941 */ /* 0x000fea0003800200 */
.L_x_34362:
        /* <DEDUP_REMOVED lines=43> */
.L_x_34360:
[----:B------:R-:W-:Y:S05]  /*211a0*/  BSYNC.RECONVERGENT B1 ;  /* 0x0000000000017941 */ /* 0x000fea0003800200 */
.L_x_34359:
        /* <DEDUP_REMOVED lines=9> */
.L_x_34358:
        /* <DEDUP_REMOVED lines=16> */
.L_x_34367:
        /* <DEDUP_REMOVED lines=13> */
.L_x_34369:
[----:B------:R-:W-:Y:S05]  /*21410*/  BSYNC.RECONVERGENT B2 ;  /* 0x0000000000027941 */ /* 0x000fea0003800200 */
.L_x_34368:
        /* <DEDUP_REMOVED lines=43> */
.L_x_34366:
[----:B------:R-:W-:Y:S05]  /*216d0*/  BSYNC.RECONVERGENT B1 ;  /* 0x0000000000017941 */ /* 0x000fea0003800200 */
.L_x_34365:
        /* <DEDUP_REMOVED lines=9> */
.L_x_34364:
        /* <DEDUP_REMOVED lines=16> */
.L_x_34373:
        /* <DEDUP_REMOVED lines=13> */
.L_x_34375:
[----:B------:R-:W-:Y:S05]  /*21940*/  BSYNC.RECONVERGENT B2 ;  /* 0x0000000000027941 */ /* 0x000fea0003800200 */
.L_x_34374:
        /* <DEDUP_REMOVED lines=43> */
.L_x_34372:
[----:B------:R-:W-:Y:S05]  /*21c00*/  BSYNC.RECONVERGENT B1 ;  /* 0x0000000000017941 */ /* 0x000fea0003800200 */
.L_x_34371:
        /* <DEDUP_REMOVED lines=9> */
.L_x_34370:
        /* <DEDUP_REMOVED lines=16> */
.L_x_34378:
        /* <DEDUP_REMOVED lines=13> */
.L_x_34380:
[----:B------:R-:W-:Y:S05]  /*21e70*/  BSYNC.RECONVERGENT B2 ;  /* 0x0000000000027941 */ /* 0x000fea0003800200 */
.L_x_34379:
        /* <DEDUP_REMOVED lines=43> */
.L_x_34377:
[----:B------:R-:W-:Y:S05]  /*22130*/  BSYNC.RECONVERGENT B1 ;  /* 0x0000000000017941 */ /* 0x000fea0003800200 */
.L_x_34376:
        /* <DEDUP_REMOVED lines=9> */
.L_x_34328:
        /* <DEDUP_REMOVED lines=26> */
.L_x_34381:
[----:B------:R-:W-:Y:S01]  /*22370*/  IADD3 R193, PT, PT, R193, 0x80, RZ ;  /* 0x00000080c1c17810 */ /* 0x000fe20007ffe0ff */
[----:B------:R-:W-:-:S07]  /*22380*/  VIADD R192, R192, 0x80 ;  /* 0x00000080c0c07836 */ /* 0x000fce0000000000 */
.L_x_34283:
[----:B------:R-:W-:Y:S05]  /*22390*/  BSYNC.RECONVERGENT B0 ;  /* 0x0000000000007941 */ /* 0x000fea0003800200 */
.L_x_34282:
        /* <DEDUP_REMOVED lines=9> */
.L_x_34384:
        /* <DEDUP_REMOVED lines=25> */
.L_x_34389:
        /* <DEDUP_REMOVED lines=13> */
.L_x_34391:
[----:B------:R-:W-:Y:S05]  /*22690*/  BSYNC.RECONVERGENT B2 ;  /* 0x0000000000027941 */ /* 0x000fea0003800200 */
.L_x_34390:
        /* <DEDUP_REMOVED lines=43> */
.L_x_34388:
[----:B------:R-:W-:Y:S05]  /*22950*/  BSYNC.RECONVERGENT B1 ;  /* 0x0000000000017941 */ /* 0x000fea0003800200 */
.L_x_34387:
        /* <DEDUP_REMOVED lines=10> */
.L_x_34386:
        /* <DEDUP_REMOVED lines=19> */
.L_x_34395:
        /* <DEDUP_REMOVED lines=13> */
.L_x_34397:
[----:B------:R-:W-:Y:S05]  /*22c00*/  BSYNC.RECONVERGENT B2 ;  /* 0x0000000000027941 */ /* 0x000fea0003800200 */
.L_x_34396:
        /* <DEDUP_REMOVED lines=43> */
.L_x_34394:
[----:B------:R-:W-:Y:S05]  /*22ec0*/  BSYNC.RECONVERGENT B1 ;  /* 0x0000000000017941 */ /* 0x000fea0003800200 */
.L_x_34393:
        /* <DEDUP_REMOVED lines=10> */
.L_x_34392:
        /* <DEDUP_REMOVED lines=19> */
.L_x_34401:
        /* <DEDUP_REMOVED lines=13> */
.L_x_34403:
[----:B------:R-:W-:Y:S05]  /*23170*/  BSYNC.RECONVERGENT B2 ;  /* 0x0000000000027941 */ /* 0x000fea0003800200 */
.L_x_34402:
        /* <DEDUP_REMOVED lines=43> */
.L_x_34400:
[----:B------:R-:W-:Y:S05]  /*23430*/  BSYNC.RECONVERGENT B1 ;  /* 0x0000000000017941 */ /* 0x000fea0003800200 */
.L_x_34399:
        /* <DEDUP_REMOVED lines=10> */
.L_x_34398:
        /* <DEDUP_REMOVED lines=19> */
.L_x_34407:
        /* <DEDUP_REMOVED lines=13> */
.L_x_34409:
[----:B------:R-:W-:Y:S05]  /*236e0*/  BSYNC.RECONVERGENT B2 ;  /* 0x0000000000027941 */ /* 0x000fea0003800200 */
.L_x_34408:
        /* <DEDUP_REMOVED lines=43> */
.L_x_34406:
[----:B------:R-:W-:Y:S05]  /*239a0*/  BSYNC.RECONVERGENT B1 ;  /* 0x0000000000017941 */ /* 0x000fea0003800200 */
.L_x_34405:
        /* <DEDUP_REMOVED lines=10> */
.L_x_34404:
        /* <DEDUP_REMOVED lines=19> */
.L_x_34413:
        /* <DEDUP_REMOVED lines=13> */
.L_x_34415:
[----:B------:R-:W-:Y:S05]  /*23c50*/  BSYNC.RECONVERGENT B2 ;  /* 0x0000000000027941 */ /* 0x000fea0003800200 */
.L_x_34414:
        /* <DEDUP_REMOVED lines=43> */
.L_x_34412:
[----:B------:R-:W-:Y:S05]  /*23f10*/  BSYNC.RECONVERGENT B1 ;  /* 0x0000000000017941 */ /* 0x000fea0003800200 */
.L_x_34411:
        /* <DEDUP_REMOVED lines=10> */
.L_x_34410:
        /* <DEDUP_REMOVED lines=19> */
.L_x_34419:
        /* <DEDUP_REMOVED lines=13> */
.L_x_34421:
[----:B------:R-:W-:Y:S05]  /*241c0*/  BSYNC.RECONVERGENT B2 ;  /* 0x0000000000027941 */ /* 0x000fea0003800200 */
.L_x_34420:
        /* <DEDUP_REMOVED lines=43> */
.L_x_34418:
[----:B------:R-:W-:Y:S05]  /*24480*/  BSYNC.RECONVERGENT B1 ;  /* 0x0000000000017941 */ /* 0x000fea0003800200 */
.L_x_34417:
        /* <DEDUP_REMOVED lines=10> */
.L_x_34416:
        /* <DEDUP_REMOVED lines=19> */
.L_x_34425:
        /* <DEDUP_REMOVED lines=13> */
.L_x_34427:
[----:B------:R-:W-:Y:S05]  /*24730*/  BSYNC.RECONVERGENT B2 ;  /* 0x0000000000027941 */ /* 0x000fea0003800200 */
.L_x_34426:
        /* <DEDUP_REMOVED lines=43> */
.L_x_34424:
[----:B------:R-:W-:Y:S05]  /*249f0*/  BSYNC.RECONVERGENT B1 ;  /* 0x0000000000017941 */ /* 0x000fea0003800200 */
.L_x_34423:
        /* <DEDUP_REMOVED lines=10> */
.L_x_34422:
        /* <DEDUP_REMOVED lines=19> */
.L_x_34431:
        /* <DEDUP_REMOVED lines=13> */
.L_x_34433:
[----:B------:R-:W-:Y:S05]  /*24ca0*/  BSYNC.RECONVERGENT B2 ;  /* 0x0000000000027941 */ /* 0x000fea0003800200 */
.L_x_34432:
        /* <DEDUP_REMOVED lines=43> */
.L_x_34430:
[----:B------:R-:W-:Y:S05]  /*24f60*/  BSYNC.RECONVERGENT B1 ;  /* 0x0000000000017941 */ /* 0x000fea0003800200 */
.L_x_34429:
        /* <DEDUP_REMOVED lines=11> */
.L_x_34385:
        /* <DEDUP_REMOVED lines=20> */
.L_x_34437:
        /* <DEDUP_REMOVED lines=13> */
.L_x_34439:
[----:B------:R-:W-:Y:S05]  /*25230*/  BSYNC.RECONVERGENT B2 ;  /* 0x0000000000027941 */ /* 0x000fea0003800200 */
.L_x_34438:
        /* <DEDUP_REMOVED lines=42> */
.L_x_34436:
[----:B------:R-:W-:Y:S05]  /*254e0*/  BSYNC.RECONVERGENT B1 ;  /* 0x0000000000017941 */ /* 0x000fea0003800200 */
.L_x_34435:
        /* <DEDUP_REMOVED lines=9> */
.L_x_34434:
        /* <DEDUP_REMOVED lines=16> */
.L_x_34443:
        /* <DEDUP_REMOVED lines=13> */
.L_x_34445:
[----:B------:R-:W-:Y:S05]  /*25750*/  BSYNC.RECONVERGENT B2 ;  /* 0x0000000000027941 */ /* 0x000fea0003800200 */
.L_x_34444:
        /* <DEDUP_REMOVED lines=43> */
.L_x_34442:
[----:B------:R-:W-:Y:S05]  /*25a10*/  BSYNC.RECONVERGENT B1 ;  /* 0x0000000000017941 */ /* 0x000fea0003800200 */
.L_x_34441:
        /* <DEDUP_REMOVED lines=9> */
.L_x_34440:
        /* <DEDUP_REMOVED lines=16> */
.L_x_34449:
        /* <DEDUP_REMOVED lines=13> */
.L_x_34451:
[----:B------:R-:W-:Y:S05]  /*25c80*/  BSYNC.RECONVERGENT B2 ;  /* 0x0000000000027941 */ /* 0x000fea0003800200 */
.L_x_34450:
        /* <DEDUP_REMOVED lines=43> */
.L_x_34448:
[----:B------:R-:W-:Y:S05]  /*25f40*/  BSYNC.RECONVERGENT B1 ;  /* 0x0000000000017941 */ /* 0x000fea0003800200 */
.L_x_34447:
        /* <DEDUP_REMOVED lines=9> */
.L_x_34446:
        /* <DEDUP_REMOVED lines=16> */
.L_x_34455:
        /* <DEDUP_REMOVED lines=13> */
.L_x_34457:
[----:B------:R-:W-:Y:S05]  /*261b0*/  BSYNC.RECONVERGENT B2 ;  /* 0x0000000000027941 */ /* 0x000fea0003800200 */
.L_x_34456:
        /* <DEDUP_REMOVED lines=43> */
.L_x_34454:
[----:B------:R-:W-:Y:S05]  /*26470*/  BSYNC.RECONVERGENT B1 ;  /* 0x0000000000017941 */ /* 0x000fea0003800200 */
.L_x_34453:
        /* <DEDUP_REMOVED lines=9> */
.L_x_34452:
        /* <DEDUP_REMOVED lines=16> */
.L_x_34461:
        /* <DEDUP_REMOVED lines=13> */
.L_x_34463:
[----:B------:R-:W-:Y:S05]  /*266e0*/  BSYNC.RECONVERGENT B2 ;  /* 0x0000000000027941 */ /* 0x000fea0003800200 */
.L_x_34462:
        /* <DEDUP_REMOVED lines=43> */
.L_x_34460:
[----:B------:R-:W-:Y:S05]  /*269a0*/  BSYNC.RECONVERGENT B1 ;  /* 0x0000000000017941 */ /* 0x000fea0003800200 */
.L_x_34459:
        /* <DEDUP_REMOVED lines=9> */
.L_x_34458:
        /* <DEDUP_REMOVED lines=16> */
.L_x_34467:
        /* <DEDUP_REMOVED lines=13> */
.L_x_34469:
[----:B------:R-:W-:Y:S05]  /*26c10*/  BSYNC.RECONVERGENT B2 ;  /* 0x0000000000027941 */ /* 0x000fea0003800200 */
.L_x_34468:
        /* <DEDUP_REMOVED lines=43> */
.L_x_34466:
[----:B------:R-:W-:Y:S05]  /*26ed0*/  BSYNC.RECONVERGENT B1 ;  /* 0x0000000000017941 */ /* 0x000fea0003800200 */
.L_x_34465:
        /* <DEDUP_REMOVED lines=9> */
.L_x_34464:
        /* <DEDUP_REMOVED lines=16> */
.L_x_34473:
        /* <DEDUP_REMOVED lines=13> */
.L_x_34475:
[----:B------:R-:W-:Y:S05]  /*27140*/  BSYNC.RECONVERGENT B2 ;  /* 0x0000000000027941 */ /* 0x000fea0003800200 */
.L_x_34474:
        /* <DEDUP_REMOVED lines=43> */
.L_x_34472:
[----:B------:R-:W-:Y:S05]  /*27400*/  BSYNC.RECONVERGENT B1 ;  /* 0x0000000000017941 */ /* 0x000fea0003800200 */
.L_x_34471:
        /* <DEDUP_REMOVED lines=9> */
.L_x_34470:
[----:B------:R-:W-:Y:S01]  /*274a0*/  IMAD.MOV.U32 R13, RZ, RZ, R195 ;  /* 0x000000ffff0d7224 */ /* 0x000fe200078e00c3 */
[----:B------:R-:W-:Y:S01]  /*274b0*/  MOV R12, R194 ;  /* 0x000000c2000c7202 */ /* 0x000fe20000000f00 */
[----:B------:R-:W-:Y:S01]  /*274c0*/  IMAD.MOV.U32 R191, RZ, RZ, RZ ;  /* 0x000000ffffbf7224 */ /* 0x000fe200078e00ff */
[----:B------:R-:W-:Y:S06]  /*274d0*/  BRA.U !UP3, `(.L_x_34428) ;  /* 0x000000050b4c7547 */ /* 0x000fec000b800000 */
        /* <DEDUP_REMOVED lines=16> */
.L_x_34478:
        /* <DEDUP_REMOVED lines=13> */
.L_x_34480:
[----:B------:R-:W-:Y:S05]  /*276b0*/  BSYNC.RECONVERGENT B2 ;  /* 0x0000000000027941 */ /* 0x000fea0003800200 */
.L_x_34479:
        /* <DEDUP_REMOVED lines=43> */
.L_x_34477:
[----:B------:R-:W-:Y:S05]  /*27970*/  BSYNC.RECONVERGENT B1 ;  /* 0x0000000000017941 */ /* 0x000fea0003800200 */
.L_x_34476:
        /* <DEDUP_REMOVED lines=9> */
.L_x_34428:
[----:B------:R-:W2:Y:S02]  /*27a10*/  LDC.64 R194, c[0x0][0x3a8] ;  /* 0x0000ea00ffc27b82 */ /* 0x000ea40000000a00 */
[----:B--2---:R-:W-:-:S05]  /*27a20*/  IMAD.WIDE.U32 R194, R193, 0x20, R194 ;  /* 0x00000020c1c27825 */ /* 0x004fca00078e00c2 */
[----:B-----5:R3:W-:Y:S04]  /*27a30*/  STG.E.128 desc[UR12][R194.64], R184 ;  /* 0x000000b8c2007986 */ /* 0x0207e8000c101d0c */
[----:B------:R3:W-:Y:S01]  /*27a40*/  STG.E.128 desc[UR12][R194.64+0x10], R188 ;  /* 0x000010bcc2007986 */ /* 0x0007e2000c101d0c */
[----:B------:R-:W-:Y:S05]  /*27a50*/  BRA.U !UP3, `(.L_x_34383) ;  /* 0x000000010b507547 */ /* 0x000fea000b800000 */
[----:B-1----:R-:W-:Y:S01]  /*27a60*/  IMAD.U32 R200, R2, 0x10000, RZ ;  /* 0x0001000002c87824 */ /* 0x002fe200078e00ff */
        /* <DEDUP_REMOVED lines=19> */
.L_x_34383:
[----:B------:R-:W-:Y:S05]  /*27ba0*/  BSYNC.RECONVERGENT B0 ;  /* 0x0000000000007941 */ /* 0x000fea0003800200 */
.L_x_34382:
[----:B------:R-:W-:Y:S01]  /*27bb0*/  FADD.FTZ R192, RZ, R136 ;  /* 0x00000088ffc07221 */ /* 0x000fe20000010000 */
[C---:B------:R-:W-:Y:S01]  /*27bc0*/  ISETP.GT.U32.AND P4, PT, R197.reuse, 0xff, PT ;  /* 0x000000ffc500780c */ /* 0x040fe20003f84070 */
[----:B------:R-:W0:Y:S01]  /*27bd0*/  S2UR UR5, SR_CgaCtaId ;  /* 0x00000000000579c3 */ /* 0x000e220000008800 */
[----:B------:R-:W-:Y:S01]  /*27be0*/  ISETP.GT.U32.AND P5, PT, R197, 0x17f, PT ;  /* 0x0000017fc500780c */ /* 0x000fe20003fa4070 */
[----:B------:R-:W-:Y:S01]  /*27bf0*/  FADD.FTZ R193, R137, R192 ;  /* 0x000000c089c17221 */ /* 0x000fe20000010000 */
[C---:B------:R-:W-:Y:S01]  /*27c00*/  ISETP.GT.U32.AND P6, PT, R197.reuse, 0x1ff, PT ;  /* 0x000001ffc500780c */ /* 0x040fe20003fc4070 */
[----:B------:R-:W-:Y:S01]  /*27c10*/  UMOV UR4, 0x400 ;  /* 0x0000040000047882 */ /* 0x000fe20000000000 */
[----:B--234-:R-:W-:Y:S01]  /*27c20*/  P2R R194, PR, RZ, 0x2 ;  /* 0x00000002ffc27803 */ /* 0x01cfe20000000000 */
        /* <DEDUP_REMOVED lines=65> */
[----:B-1----:R-:W-:-:S05]  /*28040*/  FADD.FTZ R200, R195, R192 ;  /* 0x000000c0c3c87221 */ /* 0x002fca0000010000 */
        /* <DEDUP_REMOVED lines=238> */
.L_x_34483:
[----:B------:R-:W-:Y:S05]  /*28f30*/  BSYNC.RECONVERGENT B0 ;  /* 0x0000000000007941 */ /* 0x000fea0003800200 */
.L_x_34482:
        /* <DEDUP_REMOVED lines=35> */
.L_x_34485:
[----:B------:R-:W-:Y:S05]  /*29170*/  BSYNC.RECONVERGENT B0 ;  /* 0x0000000000007941 */ /* 0x000fea0003800200 */
.L_x_34484:
        /* <DEDUP_REMOVED lines=35> */
.L_x_34487:
[----:B------:R-:W-:Y:S05]  /*293b0*/  BSYNC.RECONVERGENT B0 ;  /* 0x0000000000007941 */ /* 0x000fea0003800200 */
.L_x_34486:
        /* <DEDUP_REMOVED lines=35> */
.L_x_34489:
[----:B------:R-:W-:Y:S05]  /*295f0*/  BSYNC.RECONVERGENT B0 ;  /* 0x0000000000007941 */ /* 0x000fea0003800200 */
.L_x_34488:
        /* <DEDUP_REMOVED lines=34> */
.L_x_34491:
[----:B------:R-:W-:Y:S05]  /*29820*/  BSYNC.RECONVERGENT B0 ;  /* 0x0000000000007941 */ /* 0x000fea0003800200 */
.L_x_34490:
        /* <DEDUP_REMOVED lines=34> */
.L_x_34493:
[----:B------:R-:W-:Y:S05]  /*29a50*/  BSYNC.RECONVERGENT B0 ;  /* 0x0000000000007941 */ /* 0x000fea0003800200 */
.L_x_34492:
        /* <DEDUP_REMOVED lines=33> */
.L_x_34494:
[----:B------:R-:W-:Y:S05]  /*29c70*/  BSYNC.RECONVERGENT B0 ;  /* 0x0000000000007941 */ /* 0x000fea0003800200 */
.L_x_34481:
[----:B------:R-:W-:Y:S02]  /*29c80*/  UIADD3 UR22, UPT, UPT, UR22, UR20, URZ ;  /* 0x0000001416167290 */ /* 0x000fe4000fffe0ff */
[----:B------:R-:W-:Y:S02]  /*29c90*/  UPLOP3.LUT UP1, UPT, UPT, UPT, UP1, 0x40, 0x4 ;  /* 0x000000000004789c */ /* 0x000fe40003f2e810 */
[----:B------:R-:W-:-:S09]  /*29ca0*/  UISETP.GE.AND UP0, UPT, UR22, UR21, UPT ;  /* 0x000000151600728c */ /* 0x000fd2000bf06270 */
[----:B------:R-:W-:Y:S05]  /*29cb0*/  BRA.U !UP0, `(.L_x_34495) ;  /* 0xfffffd75084c7547 */ /* 0x000fea000b83ffff */
[----:B------:R-:W-:Y:S05]  /*29cc0*/  EXIT ;  /* 0x000000000000794d */ /* 0x000fea0003800000 */
.L_x_34496:
        /* <DEDUP_REMOVED lines=11> */
.L_x_42413:


//--------------------- .text._ZN10layer_norm13ln_fwd_kernelINS_13Kernel_traitsIf6__halffS2_fjLj7168ELj1ELj1ELj4ELj16ENS_18Kernel_traits_baseILj7168EfS2_fS2_fjLj128EEEEELb1ELb0ELb1ELb1EEEvNS_9FwdParamsE --------------------------
	.section	.text._ZN10layer_norm13ln_fwd_kernelINS_13Kernel_traitsIf6__halffS2_fjLj7168ELj1ELj1ELj4ELj16ENS_18Kernel_traits_baseILj7168EfS2_fS2_fjLj128EEEEELb1ELb0ELb1ELb1EEEvNS_9FwdParamsE,"ax",@progbits
	.align	128
        .global         _ZN10layer_norm13ln_fwd_kernelINS_13Kernel_traitsIf6__halffS2_fjLj7168ELj1ELj1ELj4ELj16ENS_18Kernel_traits_baseILj7168EfS2_fS2_fjLj128EEEEELb1ELb0ELb1ELb1EEEvNS_9FwdParamsE
        .type           _ZN10layer_norm13ln_fwd_kernelINS_13Kernel_traitsIf6__halffS2_fjLj7168ELj1ELj1ELj4ELj16ENS_18Kernel_traits_baseILj7168EfS2_fS2_fjLj128EEEEELb1ELb0ELb1ELb1EEEvNS_9FwdParamsE,@function
        .size           _ZN10layer_norm13ln_fwd_kernelINS_13Kernel_traitsIf6__halffS2_fjLj7168ELj1ELj1ELj4ELj16ENS_18Kernel_traits_baseILj7168EfS2_fS2_fjLj128EEEEELb1ELb0ELb1ELb1EEEvNS_9FwdParamsE,(.L_x_42414 - _ZN10layer_norm13ln_fwd_kernelINS_13Kernel_traitsIf6__halffS2_fjLj7168ELj1ELj1ELj4ELj16ENS_18Kernel_traits_baseILj7168EfS2_fS2_fjLj128EEEEELb1ELb0ELb1ELb1EEEvNS_9FwdParamsE)
        .other          _ZN10layer_norm13ln_fwd_kernelINS_13Kernel_traitsIf6__halffS2_fjLj7168ELj1ELj1ELj4ELj16ENS_18Kernel_traits_baseILj7168EfS2_fS2_fjLj128EEEEELb1ELb0ELb1ELb1EEEvNS_9FwdParamsE,@"STO_CUDA_ENTRY STV_DEFAULT"
_ZN10layer_norm13ln_fwd_kernelINS_13Kernel_traitsIf6__halffS2_fjLj7168ELj1ELj1ELj4ELj16ENS_18Kernel_traits_baseILj7168EfS2_fS2_fjLj128EEEEELb1ELb0ELb1ELb1EEEvNS_9FwdParamsE:
.text._ZN10layer_norm13ln_fwd_kernelINS_13Kernel_traitsIf6__halffS2_fjLj7168ELj1ELj1ELj4ELj16ENS_18Kernel_traits_baseILj7168EfS2_fS2_fjLj128EEEEELb1ELb0ELb1ELb1EEEvNS_9FwdParamsE:
        /* <DEDUP_REMOVED lines=66> */
.L_x_34497:
        /* <DEDUP_REMOVED lines=44> */
.L_x_34498:
        /* <DEDUP_REMOVED lines=83> */
.L_x_34965:
        /* <DEDUP_REMOVED lines=48> */
.L_x_34502:
        /* <DEDUP_REMOVED lines=12> */
.L_x_34503:
        /* <DEDUP_REMOVED lines=61> */
.L_x_34501:
        /* <DEDUP_REMOVED lines=10> */
.L_x_34500:
        /* <DEDUP_REMOVED lines=18> */
.L_x_34506:
        /* <DEDUP_REMOVED lines=12> */
.L_x_34507:
        /* <DEDUP_REMOVED lines=59> */
[----:B------:R-:W-:Y:S01]  /*19d0*/  LOP3.LUT R178, R129, R178, R133, 0x96, !PT ;  /* 0x000000b281b27212 */ /* 0x000fe200078e9685 */
[----:B------:R-:W-:-:S07]  /*19e0*/  IMAD.MOV.U32 R129, RZ, RZ, R136 ;  /* 0x000000ffff817224 */ /* 0x000fce00078e0088 */
.L_x_34505:
        /* <DEDUP_REMOVED lines=10> */
.L_x_34504:
        /* <DEDUP_REMOVED lines=18> */
.L_x_34510:
        /* <DEDUP_REMOVED lines=12> */
.L_x_34511:
        /* <DEDUP_REMOVED lines=47> */
[----:B------:R-:W-:Y:S02]  /*1f60*/  VIADD R133, R3, 0xdb3d7428 ;  /* 0xdb3d742803857836 */ /* 0x000fe40000000000 */
[----:B------:R-:W-:-:S03]  /*1f70*/  VIADD R131, R2, 0xf1bbcdc8 ;  /* 0xf1bbcdc802837836 */ /* 0x000fc60000000000 */
        /* <DEDUP_REMOVED lines=12> */
.L_x_34509:
        /* <DEDUP_REMOVED lines=10> */
.L_x_34508:
        /* <DEDUP_REMOVED lines=18> */
.L_x_34514:
        /* <DEDUP_REMOVED lines=12> */
.L_x_34515:
        /* <DEDUP_REMOVED lines=61> */
.L_x_34513:
        /* <DEDUP_REMOVED lines=10> */
.L_x_34512:
        /* <DEDUP_REMOVED lines=18> */
.L_x_34518:
        /* <DEDUP_REMOVED lines=12> */
.L_x_34519:
        /* <DEDUP_REMOVED lines=61> */
.L_x_34517:
        /* <DEDUP_REMOVED lines=10> */
.L_x_34516:
        /* <DEDUP_REMOVED lines=18> */
.L_x_34522:
        /* <DEDUP_REMOVED lines=12> */
.L_x_34523:
        /* <DEDUP_REMOVED lines=61> */
.L_x_34521:
        /* <DEDUP_REMOVED lines=10> */
.L_x_34520:
        /* <DEDUP_REMOVED lines=18> */
.L_x_34526:
        /* <DEDUP_REMOVED lines=12> */
.L_x_34527:
        /* <DEDUP_REMOVED lines=61> */
.L_x_34525:
        /* <DEDUP_REMOVED lines=10> */
.L_x_34524:
        /* <DEDUP_REMOVED lines=18> */
.L_x_34530:
        /* <DEDUP_REMOVED lines=12> */
.L_x_34531:
        /* <DEDUP_REMOVED lines=60> */
.L_x_34529:
        /* <DEDUP_REMOVED lines=11> */
.L_x_34499:
[C---:B------:R-:W-:Y:S01]  /*4070*/  VIADD R128, R3.reuse, 0x646e171e ;  /* 0x646e171e03807836 */ /* 0x040fe20000000000 */
[C---:B------:R-:W-:Y:S01]  /*4080*/  IADD3 R130, PT, PT, R3.reuse, -0x56f99767, RZ ;  /* 0xa906689903827810 */ /* 0x040fe20007ffe0ff */
[----:B------:R-:W-:Y:S01]  /*4090*/  VIADD R129, R3, 0xed9eba14 ;  /* 0xed9eba1403817836 */ /* 0x000fe20000000000 */
[----:B------:R-:W-:Y:S01]  /*40a0*/  MOV R118, R197 ;  /* 0x000000c500767202 */ /* 0x000fe20000000f00 */
[C---:B------:R-:W-:Y:S02]  /*40b0*/  VIADD R131, R2.reuse, 0x3c6ef372 ;  /* 0x3c6ef37202837836 */ /* 0x040fe40000000000 */
[----:B------:R-:W-:Y:S02]  /*40c0*/  VIADD R132, R2, 0x8ff34781 ;  /* 0x8ff3478102847836 */ /* 0x000fe40000000000 */
[----:B------:R-:W-:Y:S02]  /*40d0*/  IMAD.MOV.U32 R136, RZ, RZ, R196 ;  /* 0x000000ffff887224 */ /* 0x000fe400078e00c4 */
[----:B------:R-:W-:Y:S01]  /*40e0*/  IMAD.MOV.U32 R116, RZ, RZ, RZ ;  /* 0x000000ffff747224 */ /* 0x000fe200078e00ff */
        /* <DEDUP_REMOVED lines=16> */
.L_x_34534:
        /* <DEDUP_REMOVED lines=12> */
.L_x_34535:
        /* <DEDUP_REMOVED lines=55> */
.L_x_34533:
        /* <DEDUP_REMOVED lines=9> */
.L_x_34532:
        /* <DEDUP_REMOVED lines=15> */
.L_x_34538:
        /* <DEDUP_REMOVED lines=12> */
.L_x_34539:
        /* <DEDUP_REMOVED lines=56> */
.L_x_34537:
        /* <DEDUP_REMOVED lines=9> */
.L_x_34536:
        /* <DEDUP_REMOVED lines=15> */
.L_x_34542:
        /* <DEDUP_REMOVED lines=12> */
.L_x_34543:
        /* <DEDUP_REMOVED lines=46> */
[----:B------:R-:W-:Y:S02]  /*5100*/  LOP3.LUT R127, R127, R126, R119, 0x96, !PT ;  /* 0x0000007e7f7f7212 */ /* 0x000fe400078e9677 */
        /* <DEDUP_REMOVED lines=9> */
.L_x_34541:
        /* <DEDUP_REMOVED lines=9> */
.L_x_34540:
        /* <DEDUP_REMOVED lines=15> */
.L_x_34546:
        /* <DEDUP_REMOVED lines=12> */
.L_x_34547:
        /* <DEDUP_REMOVED lines=56> */
.L_x_34545:
        /* <DEDUP_REMOVED lines=9> */
.L_x_34544:
        /* <DEDUP_REMOVED lines=15> */
.L_x_34550:
        /* <DEDUP_REMOVED lines=12> */
.L_x_34551:
        /* <DEDUP_REMOVED lines=56> */
.L_x_34549:
        /* <DEDUP_REMOVED lines=9> */
.L_x_34548:
        /* <DEDUP_REMOVED lines=15> */
.L_x_34554:
        /* <DEDUP_REMOVED lines=12> */
.L_x_34555:
        /* <DEDUP_REMOVED lines=56> */
.L_x_34553:
        /* <DEDUP_REMOVED lines=9> */
.L_x_34552:
        /* <DEDUP_REMOVED lines=15> */
.L_x_34558:
        /* <DEDUP_REMOVED lines=12> */
.L_x_34559:
        /* <DEDUP_REMOVED lines=52> */
[----:B------:R-:W-:Y:S01]  /*6860*/  IMAD.MOV.U32 R133, RZ, RZ, RZ ;  /* 0x000000ffff857224 */ /* 0x000fe200078e00ff */
[----:B------:R-:W-:Y:S01]  /*6870*/  LOP3.LUT R179, R179, R126, R135, 0x96, !PT ;  /* 0x0000007eb3b37212 */ /* 0x000fe200078e9687 */
[----:B------:R-:W-:Y:S01]  /*6880*/  IMAD.MOV.U32 R126, RZ, RZ, R136 ;  /* 0x000000ffff7e7224 */ /* 0x000fe200078e0088 */
[----:B------:R-:W-:-:S07]  /*6890*/  MOV R136, R134 ;  /* 0x0000008600887202 */ /* 0x000fce0000000f00 */
.L_x_34557:
        /* <DEDUP_REMOVED lines=9> */
.L_x_34556:
        /* <DEDUP_REMOVED lines=15> */
.L_x_34561:
        /* <DEDUP_REMOVED lines=12> */
.L_x_34562:
        /* <DEDUP_REMOVED lines=56> */
.L_x_34560:
        /* <DEDUP_REMOVED lines=9> */
.L_x_34528:
        /* <DEDUP_REMOVED lines=25> */
.L_x_34563:
[----:B------:R-:W-:Y:S05]  /*7080*/  @!P0 BRA `(.L_x_34564) ;  /* 0x0000000000108947 */ /* 0x000fea0003800000 */
[----:B------:R-:W2:Y:S01]  /*7090*/  LDC.64 R120, c[0x0][0x390] ;  /* 0x0000e400ff787b82 */ /* 0x000ea20000000a00 */
[----:B------:R-:W-:-:S04]  /*70a0*/  VIADD R123, R168, 0x80 ;  /* 0x00000080a87b7836 */ /* 0x000fc80000000000 */
[----:B--2---:R-:W-:-:S06]  /*70b0*/  IMAD.WIDE.U32 R120, R123, 0x10, R120 ;  /* 0x000000107b787825 */ /* 0x004fcc00078e0078 */
[----:B------:R-:W5:Y:S02]  /*70c0*/  LDG.E.128 R120, desc[UR6][R120.64] ;  /* 0x0000000678787981 */ /* 0x000f64000c1e1d00 */
.L_x_34564:
        /* <DEDUP_REMOVED lines=25> */
.L_x_34568:
        /* <DEDUP_REMOVED lines=12> */
.L_x_34569:
        /* <DEDUP_REMOVED lines=61> */
.L_x_34567:
        /* <DEDUP_REMOVED lines=10> */
.L_x_34566:
        /* <DEDUP_REMOVED lines=18> */
.L_x_34572:
        /* <DEDUP_REMOVED lines=12> */
.L_x_34573:
        /* <DEDUP_REMOVED lines=61> */
.L_x_34571:
        /* <DEDUP_REMOVED lines=10> */
.L_x_34570:
        /* <DEDUP_REMOVED lines=18> */
.L_x_34576:
        /* <DEDUP_REMOVED lines=12> */
.L_x_34577:
        /* <DEDUP_REMOVED lines=61> */
.L_x_34575:
        /* <DEDUP_REMOVED lines=10> */
.L_x_34574:
        /* <DEDUP_REMOVED lines=18> */
.L_x_34580:
        /* <DEDUP_REMOVED lines=12> */
.L_x_34581:
        /* <DEDUP_REMOVED lines=61> */
.L_x_34579:
        /* <DEDUP_REMOVED lines=10> */
.L_x_34578:
        /* <DEDUP_REMOVED lines=18> */
.L_x_34584:
        /* <DEDUP_REMOVED lines=12> */
.L_x_34585:
        /* <DEDUP_REMOVED lines=61> */
.L_x_34583:
        /* <DEDUP_REMOVED lines=10> */
.L_x_34582:
        /* <DEDUP_REMOVED lines=18> */
.L_x_34588:
        /* <DEDUP_REMOVED lines=12> */
.L_x_34589:
        /* <DEDUP_REMOVED lines=61> */
.L_x_34587:
        /* <DEDUP_REMOVED lines=10> */
.L_x_34586:
        /* <DEDUP_REMOVED lines=18> */
.L_x_34592:
        /* <DEDUP_REMOVED lines=12> */
.L_x_34593:
        /* <DEDUP_REMOVED lines=61> */
.L_x_34591:
        /* <DEDUP_REMOVED lines=10> */
.L_x_34590:
        /* <DEDUP_REMOVED lines=18> */
.L_x_34596:
        /* <DEDUP_REMOVED lines=12> */
.L_x_34597:
        /* <DEDUP_REMOVED lines=56> */
[----:B------:R-:W-:-:S05]  /*a2d0*/  IMAD.WIDE.U32 R144, R144, -0x2daee0ad, RZ ;  /* 0xd2511f5390907825 */ /* 0x000fca00078e00ff */
[----:B------:R-:W-:Y:S01]  /*a2e0*/  LOP3.LUT R179, R179, R136, R145, 0x96, !PT ;  /* 0x00000088b3b37212 */ /* 0x000fe200078e9691 */
[----:B------:R-:W-:Y:S01]  /*a2f0*/  IMAD.MOV.U32 R145, RZ, RZ, RZ ;  /* 0x000000ffff917224 */ /* 0x000fe200078e00ff */
[----:B------:R-:W-:-:S07]  /*a300*/  MOV R136, R138 ;  /* 0x0000008a00887202 */ /* 0x000fce0000000f00 */
.L_x_34595:
        /* <DEDUP_REMOVED lines=11> */
.L_x_34565:
        /* <DEDUP_REMOVED lines=19> */
.L_x_34600:
        /* <DEDUP_REMOVED lines=12> */
.L_x_34601:
        /* <DEDUP_REMOVED lines=60> */
.L_x_34599:
        /* <DEDUP_REMOVED lines=9> */
.L_x_34598:
        /* <DEDUP_REMOVED lines=15> */
.L_x_34604:
        /* <DEDUP_REMOVED lines=12> */
.L_x_34605:
        /* <DEDUP_REMOVED lines=56> */
[----:B------:R-:W-:Y:S01]  /*af30*/  IMAD.WIDE.U32 R132, R129, -0x2daee0ad, RZ ;  /* 0xd2511f5381847825 */ /* 0x000fe200078e00ff */
[----:B------:R-:W-:-:S03]  /*af40*/  MOV R129, R144 ;  /* 0x0000009000817202 */ /* 0x000fc60000000f00 */
[----:B------:R-:W-:Y:S01]  /*af50*/  IMAD.MOV.U32 R144, RZ, RZ, R132 ;  /* 0x000000ffff907224 */ /* 0x000fe200078e0084 */
[----:B------:R-:W-:Y:S01]  /*af60*/  LOP3.LUT R179, R179, R130, R133, 0x96, !PT ;  /* 0x00000082b3b37212 */ /* 0x000fe200078e9685 */
[----:B------:R-:W-:-:S07]  /*af70*/  IMAD.MOV.U32 R131, RZ, RZ, RZ ;  /* 0x000000ffff837224 */ /* 0x000fce00078e00ff */
.L_x_34603:
        /* <DEDUP_REMOVED lines=9> */
.L_x_34602:
        /* <DEDUP_REMOVED lines=15> */
.L_x_34608:
        /* <DEDUP_REMOVED lines=12> */
.L_x_34609:
        /* <DEDUP_REMOVED lines=61> */
.L_x_34607:
        /* <DEDUP_REMOVED lines=9> */
.L_x_34606:
        /* <DEDUP_REMOVED lines=15> */
.L_x_34612:
        /* <DEDUP_REMOVED lines=12> */
.L_x_34613:
        /* <DEDUP_REMOVED lines=61> */
.L_x_34611:
        /* <DEDUP_REMOVED lines=9> */
.L_x_34610:
        /* <DEDUP_REMOVED lines=15> */
.L_x_34616:
        /* <DEDUP_REMOVED lines=12> */
.L_x_34617:
        /* <DEDUP_REMOVED lines=61> */
.L_x_34615:
        /* <DEDUP_REMOVED lines=9> */
.L_x_34614:
        /* <DEDUP_REMOVED lines=15> */
.L_x_34620:
        /* <DEDUP_REMOVED lines=12> */
.L_x_34621:
        /* <DEDUP_REMOVED lines=61> */
.L_x_34619:
        /* <DEDUP_REMOVED lines=9> */
.L_x_34618:
        /* <DEDUP_REMOVED lines=15> */
.L_x_34624:
        /* <DEDUP_REMOVED lines=12> */
.L_x_34625:
        /* <DEDUP_REMOVED lines=61> */
.L_x_34623:
        /* <DEDUP_REMOVED lines=9> */
.L_x_34622:
        /* <DEDUP_REMOVED lines=15> */
.L_x_34627:
        /* <DEDUP_REMOVED lines=12> */
.L_x_34628:
        /* <DEDUP_REMOVED lines=61> */
.L_x_34626:
        /* <DEDUP_REMOVED lines=9> */
.L_x_34594:
        /* <DEDUP_REMOVED lines=26> */
.L_x_34629:
[----:B------:R-:W-:Y:S05]  /*d610*/  @!P0 BRA `(.L_x_34630) ;  /* 0x0000000000108947 */ /* 0x000fea0003800000 */
[----:B------:R-:W2:Y:S01]  /*d620*/  LDC.64 R120, c[0x0][0x390] ;  /* 0x0000e400ff787b82 */ /* 0x000ea20000000a00 */
[----:B------:R-:W-:-:S05]  /*d630*/  IADD3 R123, PT, PT, R168, 0x100, RZ ;  /* 0x00000100a87b7810 */ /* 0x000fca0007ffe0ff */
[----:B--2---:R-:W-:-:S06]  /*d640*/  IMAD.WIDE.U32 R120, R123, 0x10, R120 ;  /* 0x000000107b787825 */ /* 0x004fcc00078e0078 */
[----:B------:R-:W5:Y:S02]  /*d650*/  LDG.E.128 R120, desc[UR6][R120.64] ;  /* 0x0000000678787981 */ /* 0x000f64000c1e1d00 */
.L_x_34630:
        /* <DEDUP_REMOVED lines=25> */
.L_x_34634:
        /* <DEDUP_REMOVED lines=12> */
.L_x_34635:
        /* <DEDUP_REMOVED lines=61> */
.L_x_34633:
        /* <DEDUP_REMOVED lines=10> */
.L_x_34632:
        /* <DEDUP_REMOVED lines=18> */
.L_x_34638:
        /* <DEDUP_REMOVED lines=12> */
.L_x_34639:
        /* <DEDUP_REMOVED lines=61> */
.L_x_34637:
        /* <DEDUP_REMOVED lines=10> */
.L_x_34636:
        /* <DEDUP_REMOVED lines=18> */
.L_x_34642:
        /* <DEDUP_REMOVED lines=12> */
.L_x_34643:
        /* <DEDUP_REMOVED lines=61> */
.L_x_34641:
        /* <DEDUP_REMOVED lines=10> */
.L_x_34640:
        /* <DEDUP_REMOVED lines=18> */
.L_x_34646:
        /* <DEDUP_REMOVED lines=12> */
.L_x_34647:
        /* <DEDUP_REMOVED lines=61> */
.L_x_34645:
        /* <DEDUP_REMOVED lines=10> */
.L_x_34644:
        /* <DEDUP_REMOVED lines=18> */
.L_x_34650:
        /* <DEDUP_REMOVED lines=12> */
.L_x_34651:
        /* <DEDUP_REMOVED lines=61> */
.L_x_34649:
        /* <DEDUP_REMOVED lines=10> */
.L_x_34648:
        /* <DEDUP_REMOVED lines=18> */
.L_x_34654:
        /* <DEDUP_REMOVED lines=12> */
.L_x_34655:
        /* <DEDUP_REMOVED lines=61> */
.L_x_34653:
        /* <DEDUP_REMOVED lines=10> */
.L_x_34652:
        /* <DEDUP_REMOVED lines=18> */
.L_x_34658:
        /* <DEDUP_REMOVED lines=12> */
.L_x_34659:
        /* <DEDUP_REMOVED lines=61> */
.L_x_34657:
        /* <DEDUP_REMOVED lines=10> */
.L_x_34656:
        /* <DEDUP_REMOVED lines=18> */
.L_x_34662:
        /* <DEDUP_REMOVED lines=12> */
.L_x_34663:
        /* <DEDUP_REMOVED lines=60> */
.L_x_34661:
        /* <DEDUP_REMOVED lines=11> */
.L_x_34631:
        /* <DEDUP_REMOVED lines=19> */
.L_x_34666:
        /* <DEDUP_REMOVED lines=12> */
.L_x_34667:
        /* <DEDUP_REMOVED lines=60> */
.L_x_34665:
        /* <DEDUP_REMOVED lines=9> */
.L_x_34664:
        /* <DEDUP_REMOVED lines=15> */
.L_x_34670:
        /* <DEDUP_REMOVED lines=12> */
.L_x_34671:
        /* <DEDUP_REMOVED lines=61> */
.L_x_34669:
        /* <DEDUP_REMOVED lines=9> */
.L_x_34668:
        /* <DEDUP_REMOVED lines=15> */
.L_x_34674:
        /* <DEDUP_REMOVED lines=12> */
.L_x_34675:
        /* <DEDUP_REMOVED lines=61> */
.L_x_34673:
        /* <DEDUP_REMOVED lines=9> */
.L_x_34672:
        /* <DEDUP_REMOVED lines=15> */
.L_x_34678:
        /* <DEDUP_REMOVED lines=12> */
.L_x_34679:
        /* <DEDUP_REMOVED lines=61> */
.L_x_34677:
        /* <DEDUP_REMOVED lines=9> */
.L_x_34676:
        /* <DEDUP_REMOVED lines=15> */
.L_x_34682:
        /* <DEDUP_REMOVED lines=12> */
.L_x_34683:
        /* <DEDUP_REMOVED lines=61> */
.L_x_34681:
        /* <DEDUP_REMOVED lines=9> */
.L_x_34680:
        /* <DEDUP_REMOVED lines=15> */
.L_x_34686:
        /* <DEDUP_REMOVED lines=12> */
.L_x_34687:
        /* <DEDUP_REMOVED lines=61> */
.L_x_34685:
        /* <DEDUP_REMOVED lines=9> */
.L_x_34684:
        /* <DEDUP_REMOVED lines=15> */
.L_x_34690:
        /* <DEDUP_REMOVED lines=12> */
.L_x_34691:
        /* <DEDUP_REMOVED lines=61> */
.L_x_34689:
        /* <DEDUP_REMOVED lines=9> */
.L_x_34688:
        /* <DEDUP_REMOVED lines=15> */
.L_x_34693:
        /* <DEDUP_REMOVED lines=12> */
.L_x_34694:
        /* <DEDUP_REMOVED lines=61> */
.L_x_34692:
        /* <DEDUP_REMOVED lines=9> */
.L_x_34660:
        /* <DEDUP_REMOVED lines=26> */
.L_x_34695:
[----:B------:R-:W-:Y:S05]  /*13ba0*/  @!P0 BRA `(.L_x_34696) ;  /* 0x0000000000108947 */ /* 0x000fea0003800000 */
[----:B------:R-:W2:Y:S01]  /*13bb0*/  LDC.64 R120, c[0x0][0x390] ;  /* 0x0000e400ff787b82 */ /* 0x000ea20000000a00 */
[----:B------:R-:W-:-:S04]  /*13bc0*/  VIADD R123, R168, 0x180 ;  /* 0x00000180a87b7836 */ /* 0x000fc80000000000 */
[----:B--2---:R-:W-:-:S06]  /*13bd0*/  IMAD.WIDE.U32 R120, R123, 0x10, R120 ;  /* 0x000000107b787825 */ /* 0x004fcc00078e0078 */
[----:B------:R-:W5:Y:S02]  /*13be0*/  LDG.E.128 R120, desc[UR6][R120.64] ;  /* 0x0000000678787981 */ /* 0x000f64000c1e1d00 */
.L_x_34696:
        /* <DEDUP_REMOVED lines=25> */
.L_x_34700:
        /* <DEDUP_REMOVED lines=12> */
.L_x_34701:
        /* <DEDUP_REMOVED lines=61> */
.L_x_34699:
        /* <DEDUP_REMOVED lines=10> */
.L_x_34698:
        /* <DEDUP_REMOVED lines=18> */
.L_x_34704:
        /* <DEDUP_REMOVED lines=12> */
.L_x_34705:
        /* <DEDUP_REMOVED lines=61> */
.L_x_34703:
        /* <DEDUP_REMOVED lines=10> */
.L_x_34702:
        /* <DEDUP_REMOVED lines=18> */
.L_x_34708:
        /* <DEDUP_REMOVED lines=12> */
.L_x_34709:
        /* <DEDUP_REMOVED lines=61> */
.L_x_34707:
        /* <DEDUP_REMOVED lines=10> */
.L_x_34706:
        /* <DEDUP_REMOVED lines=18> */
.L_x_34712:
        /* <DEDUP_REMOVED lines=12> */
.L_x_34713:
        /* <DEDUP_REMOVED lines=61> */
.L_x_34711:
        /* <DEDUP_REMOVED lines=10> */
.L_x_34710:
        /* <DEDUP_REMOVED lines=18> */
.L_x_34716:
        /* <DEDUP_REMOVED lines=12> */
.L_x_34717:
        /* <DEDUP_REMOVED lines=61> */
.L_x_34715:
        /* <DEDUP_REMOVED lines=10> */
.L_x_34714:
        /* <DEDUP_REMOVED lines=18> */
.L_x_34720:
        /* <DEDUP_REMOVED lines=12> */
.L_x_34721:
        /* <DEDUP_REMOVED lines=61> */
.L_x_34719:
        /* <DEDUP_REMOVED lines=10> */
.L_x_34718:
        /* <DEDUP_REMOVED lines=18> */
.L_x_34724:
        /* <DEDUP_REMOVED lines=12> */
.L_x_34725:
        /* <DEDUP_REMOVED lines=61> */
.L_x_34723:
        /* <DEDUP_REMOVED lines=10> */
.L_x_34722:
        /* <DEDUP_REMOVED lines=18> */
.L_x_34728:
        /* <DEDUP_REMOVED lines=12> */
.L_x_34729:
        /* <DEDUP_REMOVED lines=60> */
.L_x_34727:
        /* <DEDUP_REMOVED lines=11> */
.L_x_34697:
        /* <DEDUP_REMOVED lines=19> */
.L_x_34732:
        /* <DEDUP_REMOVED lines=12> */
.L_x_34733:
        /* <DEDUP_REMOVED lines=60> */
.L_x_34731:
        /* <DEDUP_REMOVED lines=9> */
.L_x_34730:
        /* <DEDUP_REMOVED lines=15> */
.L_x_34736:
        /* <DEDUP_REMOVED lines=12> */
.L_x_34737:
        /* <DEDUP_REMOVED lines=61> */
.L_x_34735:
        /* <DEDUP_REMOVED lines=9> */
.L_x_34734:
        /* <DEDUP_REMOVED lines=15> */
.L_x_34740:
        /* <DEDUP_REMOVED lines=12> */
.L_x_34741:
        /* <DEDUP_REMOVED lines=61> */
.L_x_34739:
        /* <DEDUP_REMOVED lines=9> */
.L_x_34738:
        /* <DEDUP_REMOVED lines=15> */
.L_x_34744:
        /* <DEDUP_REMOVED lines=12> */
.L_x_34745:
        /* <DEDUP_REMOVED lines=61> */
.L_x_34743:
        /* <DEDUP_REMOVED lines=9> */
.L_x_34742:
        /* <DEDUP_REMOVED lines=15> */
.L_x_34748:
        /* <DEDUP_REMOVED lines=12> */
.L_x_34749:
        /* <DEDUP_REMOVED lines=61> */
.L_x_34747:
        /* <DEDUP_REMOVED lines=9> */
.L_x_34746:
        /* <DEDUP_REMOVED lines=15> */
.L_x_34752:
        /* <DEDUP_REMOVED lines=12> */
.L_x_34753:
        /* <DEDUP_REMOVED lines=61> */
.L_x_34751:
        /* <DEDUP_REMOVED lines=9> */
.L_x_34750:
        /* <DEDUP_REMOVED lines=15> */
.L_x_34756:
        /* <DEDUP_REMOVED lines=12> */
.L_x_34757:
        /* <DEDUP_REMOVED lines=61> */
.L_x_34755:
        /* <DEDUP_REMOVED lines=9> */
.L_x_34754:
        /* <DEDUP_REMOVED lines=15> */
.L_x_34759:
        /* <DEDUP_REMOVED lines=12> */
.L_x_34760:
        /* <DEDUP_REMOVED lines=61> */
.L_x_34758:
        /* <DEDUP_REMOVED lines=9> */
.L_x_34726:
        /* <DEDUP_REMOVED lines=26> */
.L_x_34761:
[----:B------:R-:W-:Y:S05]  /*1a130*/  @!P0 BRA `(.L_x_34762) ;  /* 0x0000000000108947 */ /* 0x000fea0003800000 */
[----:B------:R-:W2:Y:S01]  /*1a140*/  LDC.64 R120, c[0x0][0x390] ;  /* 0x0000e400ff787b82 */ /* 0x000ea20000000a00 */
[----:B------:R-:W-:-:S05]  /*1a150*/  IADD3 R123, PT, PT, R168, 0x200, RZ ;  /* 0x00000200a87b7810 */ /* 0x000fca0007ffe0ff */
[----:B--2---:R-:W-:-:S06]  /*1a160*/  IMAD.WIDE.U32 R120, R123, 0x10, R120 ;  /* 0x000000107b787825 */ /* 0x004fcc00078e0078 */
[----:B------:R-:W5:Y:S02]  /*1a170*/  LDG.E.128 R120, desc[UR6][R120.64] ;  /* 0x0000000678787981 */ /* 0x000f64000c1e1d00 */
.L_x_34762:
        /* <DEDUP_REMOVED lines=25> */
.L_x_34766:
        /* <DEDUP_REMOVED lines=12> */
.L_x_34767:
        /* <DEDUP_REMOVED lines=61> */
.L_x_34765:
        /* <DEDUP_REMOVED lines=10> */
.L_x_34764:
        /* <DEDUP_REMOVED lines=18> */
.L_x_34770:
        /* <DEDUP_REMOVED lines=12> */
.L_x_34771:
        /* <DEDUP_REMOVED lines=61> */
.L_x_34769:
        /* <DEDUP_REMOVED lines=10> */
.L_x_34768:
        /* <DEDUP_REMOVED lines=18> */
.L_x_34774:
        /* <DEDUP_REMOVED lines=12> */
.L_x_34775:
        /* <DEDUP_REMOVED lines=61> */
.L_x_34773:
        /* <DEDUP_REMOVED lines=10> */
.L_x_34772:
        /* <DEDUP_REMOVED lines=18> */
.L_x_34778:
        /* <DEDUP_REMOVED lines=12> */
.L_x_34779:
        /* <DEDUP_REMOVED lines=61> */
.L_x_34777:
        /* <DEDUP_REMOVED lines=10> */
.L_x_34776:
        /* <DEDUP_REMOVED lines=18> */
.L_x_34782:
        /* <DEDUP_REMOVED lines=12> */
.L_x_34783:
        /* <DEDUP_REMOVED lines=61> */
.L_x_34781:
        /* <DEDUP_REMOVED lines=10> */
.L_x_34780:
        /* <DEDUP_REMOVED lines=18> */
.L_x_34786:
        /* <DEDUP_REMOVED lines=12> */
.L_x_34787:
        /* <DEDUP_REMOVED lines=61> */
.L_x_34785:
        /* <DEDUP_REMOVED lines=10> */
.L_x_34784:
        /* <DEDUP_REMOVED lines=18> */
.L_x_34790:
        /* <DEDUP_REMOVED lines=12> */
.L_x_34791:
        /* <DEDUP_REMOVED lines=61> */
.L_x_34789:
        /* <DEDUP_REMOVED lines=10> */
.L_x_34788:
        /* <DEDUP_REMOVED lines=18> */
.L_x_34794:
        /* <DEDUP_REMOVED lines=12> */
.L_x_34795:
        /* <DEDUP_REMOVED lines=60> */
.L_x_34793:
        /* <DEDUP_REMOVED lines=11> */
.L_x_34763:
        /* <DEDUP_REMOVED lines=19> */
.L_x_34798:
        /* <DEDUP_REMOVED lines=12> */
.L_x_34799:
        /* <DEDUP_REMOVED lines=60> */
.L_x_34797:
        /* <DEDUP_REMOVED lines=9> */
.L_x_34796:
        /* <DEDUP_REMOVED lines=15> */
.L_x_34802:
        /* <DEDUP_REMOVED lines=12> */
.L_x_34803:
        /* <DEDUP_REMOVED lines=61> */
.L_x_34801:
        /* <DEDUP_REMOVED lines=9> */
.L_x_34800:
        /* <DEDUP_REMOVED lines=15> */
.L_x_34806:
        /* <DEDUP_REMOVED lines=12> */
.L_x_34807:
        /* <DEDUP_REMOVED lines=61> */
.L_x_34805:
        /* <DEDUP_REMOVED lines=9> */
.L_x_34804:
        /* <DEDUP_REMOVED lines=15> */
.L_x_34810:
        /* <DEDUP_REMOVED lines=12> */
.L_x_34811:
        /* <DEDUP_REMOVED lines=61> */
.L_x_34809:
        /* <DEDUP_REMOVED lines=9> */
.L_x_34808:
        /* <DEDUP_REMOVED lines=15> */
.L_x_34814:
        /* <DEDUP_REMOVED lines=12> */
.L_x_34815:
        /* <DEDUP_REMOVED lines=61> */
.L_x_34813:
        /* <DEDUP_REMOVED lines=9> */
.L_x_34812:
        /* <DEDUP_REMOVED lines=15> */
.L_x_34818:
        /* <DEDUP_REMOVED lines=12> */
.L_x_34819:
        /* <DEDUP_REMOVED lines=61> */
.L_x_34817:
        /* <DEDUP_REMOVED lines=9> */
.L_x_34816:
        /* <DEDUP_REMOVED lines=15> */
.L_x_34822:
        /* <DEDUP_REMOVED lines=12> */
.L_x_34823:
        /* <DEDUP_REMOVED lines=61> */
.L_x_34821:
        /* <DEDUP_REMOVED lines=9> */
.L_x_34820:
        /* <DEDUP_REMOVED lines=15> */
.L_x_34825:
        /* <DEDUP_REMOVED lines=12> */
.L_x_34826:
        /* <DEDUP_REMOVED lines=61> */
.L_x_34824:
        /* <DEDUP_REMOVED lines=9> */
.L_x_34792:
        /* <DEDUP_REMOVED lines=26> */
.L_x_34827:
[----:B------:R-:W-:Y:S05]  /*206c0*/  @!P0 BRA `(.L_x_34828) ;  /* 0x0000000000108947 */ /* 0x000fea0003800000 */
[----:B------:R-:W2:Y:S01]  /*206d0*/  LDC.64 R120, c[0x0][0x390] ;  /* 0x0000e400ff787b82 */ /* 0x000ea20000000a00 */
[----:B------:R-:W-:-:S04]  /*206e0*/  VIADD R123, R168, 0x280 ;  /* 0x00000280a87b7836 */ /* 0x000fc80000000000 */
[----:B--2---:R-:W-:-:S06]  /*206f0*/  IMAD.WIDE.U32 R120, R123, 0x10, R120 ;  /* 0x000000107b787825 */ /* 0x004fcc00078e0078 */
[----:B------:R-:W5:Y:S02]  /*20700*/  LDG.E.128 R120, desc[UR6][R120.64] ;  /* 0x0000000678787981 */ /* 0x000f64000c1e1d00 */
.L_x_34828:
        /* <DEDUP_REMOVED lines=25> */
.L_x_34832:
        /* <DEDUP_REMOVED lines=12> */
.L_x_34833:
        /* <DEDUP_REMOVED lines=61> */
.L_x_34831:
        /* <DEDUP_REMOVED lines=10> */
.L_x_34830:
        /* <DEDUP_REMOVED lines=18> */
.L_x_34836:
        /* <DEDUP_REMOVED lines=12> */
.L_x_34837:
        /* <DEDUP_REMOVED lines=57> */
[----:B------:R-:W-:Y:S01]  /*21340*/  IMAD.WIDE.U32 R196, R196, -0x2daee0ad, RZ ;  /* 0xd2511f53c4c47825 */ /* 0x000fe200078e00ff */
[----:B------:R-:W-:-:S04]  /*21350*/  MOV R174, R172 ;  /* 0x000000ac00ae7202 */ /* 0x000fc80000000f00 */
[----:B------:R-:W-:Y:S01]  /*21360*/  LOP3.LUT R179, R179, R170, R197, 0x96, !PT ;  /* 0x000000aab3b37212 */ /* 0x000fe200078e96c5 */
[----:B------:R-:W-:-:S07]  /*21370*/  IMAD.MOV.U32 R170, RZ, RZ, R196 ;  /* 0x000000ffffaa7224 */ /* 0x000fce00078e00c4 */
.L_x_34835:
        /* <DEDUP_REMOVED lines=10> */
.L_x_34834:
        /* <DEDUP_REMOVED lines=18> */
.L_x_34840:
        /* <DEDUP_REMOVED lines=12> */
.L_x_34841:
        /* <DEDUP_REMOVED lines=61> */
.L_x_34839:
        /* <DEDUP_REMOVED lines=10> */
.L_x_34838:
        /* <DEDUP_REMOVED lines=18> */
.L_x_34844:
        /* <DEDUP_REMOVED lines=12> */
.L_x_34845:
        /* <DEDUP_REMOVED lines=61> */
.L_x_34843:
        /* <DEDUP_REMOVED lines=10> */
.L_x_34842:
        /* <DEDUP_REMOVED lines=18> */
.L_x_34848:
        /* <DEDUP_REMOVED lines=12> */
.L_x_34849:
        /* <DEDUP_REMOVED lines=61> */
.L_x_34847:
        /* <DEDUP_REMOVED lines=10> */
.L_x_34846:
        /* <DEDUP_REMOVED lines=18> */
.L_x_34852:
        /* <DEDUP_REMOVED lines=12> */
.L_x_34853:
        /* <DEDUP_REMOVED lines=61> */
.L_x_34851:
        /* <DEDUP_REMOVED lines=10> */
.L_x_34850:
        /* <DEDUP_REMOVED lines=18> */
.L_x_34856:
        /* <DEDUP_REMOVED lines=12> */
.L_x_34857:
        /* <DEDUP_REMOVED lines=61> */
.L_x_34855:
        /* <DEDUP_REMOVED lines=10> */
.L_x_34854:
        /* <DEDUP_REMOVED lines=18> */
.L_x_34860:
        /* <DEDUP_REMOVED lines=12> */
.L_x_34861:
        /* <DEDUP_REMOVED lines=60> */
.L_x_34859:
        /* <DEDUP_REMOVED lines=11> */
.L_x_34829:
        /* <DEDUP_REMOVED lines=19> */
.L_x_34864:
        /* <DEDUP_REMOVED lines=12> */
.L_x_34865:
        /* <DEDUP_REMOVED lines=60> */
.L_x_34863:
        /* <DEDUP_REMOVED lines=9> */
.L_x_34862:
        /* <DEDUP_REMOVED lines=15> */
.L_x_34868:
        /* <DEDUP_REMOVED lines=12> */
.L_x_34869:
        /* <DEDUP_REMOVED lines=61> */
.L_x_34867:
        /* <DEDUP_REMOVED lines=9> */
.L_x_34866:
        /* <DEDUP_REMOVED lines=15> */
.L_x_34872:
        /* <DEDUP_REMOVED lines=12> */
.L_x_34873:
        /* <DEDUP_REMOVED lines=61> */
.L_x_34871:
        /* <DEDUP_REMOVED lines=9> */
.L_x_34870:
        /* <DEDUP_REMOVED lines=15> */
.L_x_34876:
        /* <DEDUP_REMOVED lines=12> */
.L_x_34877:
        /* <DEDUP_REMOVED lines=61> */
.L_x_34875:
        /* <DEDUP_REMOVED lines=9> */
.L_x_34874:
        /* <DEDUP_REMOVED lines=15> */
.L_x_34880:
        /* <DEDUP_REMOVED lines=12> */
.L_x_34881:
        /* <DEDUP_REMOVED lines=61> */
.L_x_34879:
        /* <DEDUP_REMOVED lines=9> */
.L_x_34878:
        /* <DEDUP_REMOVED lines=15> */
.L_x_34884:
        /* <DEDUP_REMOVED lines=12> */
.L_x_34885:
        /* <DEDUP_REMOVED lines=61> */
.L_x_34883:
        /* <DEDUP_REMOVED lines=9> */
.L_x_34882:
        /* <DEDUP_REMOVED lines=15> */
.L_x_34888:
        /* <DEDUP_REMOVED lines=12> */
.L_x_34889:
        /* <DEDUP_REMOVED lines=61> */
.L_x_34887:
        /* <DEDUP_REMOVED lines=9> */
.L_x_34886:
        /* <DEDUP_REMOVED lines=15> */
.L_x_34891:
        /* <DEDUP_REMOVED lines=12> */
.L_x_34892:
        /* <DEDUP_REMOVED lines=53> */
[----:B------:R-:W-:Y:S02]  /*269a0*/  LOP3.LUT R167, R167, R178, R173, 0x96, !PT ;  /* 0x000000b2a7a77212 */ /* 0x000fe400078e96ad */
[----:B------:R-:W-:Y:S01]  /*269b0*/  LOP3.LUT R178, R171, R172, R197, 0x96, !PT ;  /* 0x000000acabb27212 */ /* 0x000fe200078e96c5 */
[----:B------:R-:W-:Y:S01]  /*269c0*/  IMAD.MOV.U32 R197, RZ, RZ, RZ ;  /* 0x000000ffffc57224 */ /* 0x000fe200078e00ff */
[----:B------:R-:W-:Y:S01]  /*269d0*/  MOV R180, R196 ;  /* 0x000000c400b47202 */ /* 0x000fe20000000f00 */
[----:B------:R-:W-:-:S04]  /*269e0*/  IMAD.WIDE.U32 R174, R167, -0x2daee0ad, RZ ;  /* 0xd2511f53a7ae7825 */ /* 0x000fc800078e00ff */
[----:B------:R-:W-:Y:S01]  /*269f0*/  IMAD.MOV.U32 R167, RZ, RZ, R200 ;  /* 0x000000ffffa77224 */ /* 0x000fe200078e00c8 */
[----:B------:R-:W-:Y:S02]  /*26a00*/  LOP3.LUT R179, R179, R170, R175, 0x96, !PT ;  /* 0x000000aab3b37212 */ /* 0x000fe400078e96af */
[----:B------:R-:W-:-:S07]  /*26a10*/  MOV R200, R174 ;  /* 0x000000ae00c87202 */ /* 0x000fce0000000f00 */
.L_x_34890:
        /* <DEDUP_REMOVED lines=9> */
.L_x_34858:
        /* <DEDUP_REMOVED lines=27> */
.L_x_34893:
[----:B------:R-:W-:Y:S05]  /*26c60*/  @!P0 BRA `(.L_x_34894) ;  /* 0x00000000000c8947 */ /* 0x000fea0003800000 */
[----:B------:R-:W2:Y:S02]  /*26c70*/  LDC.64 R120, c[0x0][0x390] ;  /* 0x0000e400ff787b82 */ /* 0x000ea40000000a00 */
[----:B--2---:R-:W-:-:S06]  /*26c80*/  IMAD.WIDE.U32 R120, R199, 0x10, R120 ;  /* 0x00000010c7787825 */ /* 0x004fcc00078e0078 */
[----:B------:R-:W5:Y:S02]  /*26c90*/  LDG.E.128 R120, desc[UR6][R120.64] ;  /* 0x0000000678787981 */ /* 0x000f64000c1e1d00 */
.L_x_34894:
        /* <DEDUP_REMOVED lines=25> */
.L_x_34898:
        /* <DEDUP_REMOVED lines=12> */
.L_x_34899:
        /* <DEDUP_REMOVED lines=61> */
.L_x_34897:
        /* <DEDUP_REMOVED lines=10> */
.L_x_34896:
        /* <DEDUP_REMOVED lines=18> */
.L_x_34902:
        /* <DEDUP_REMOVED lines=12> */
.L_x_34903:
        /* <DEDUP_REMOVED lines=57> */
[----:B------:R-:W-:Y:S01]  /*278d0*/  IMAD.MOV.U32 R180, RZ, RZ, R204 ;  /* 0x000000ffffb47224 */ /* 0x000fe200078e00cc */
[----:B------:R-:W-:Y:S01]  /*278e0*/  LOP3.LUT R179, R197, R196, R203, 0x96, !PT ;  /* 0x000000c4c5b37212 */ /* 0x000fe200078e96cb */
[----:B------:R-:W-:Y:S01]  /*278f0*/  HFMA2 R197, -RZ, RZ, 0, 0 ;  /* 0x00000000ffc57431 */ /* 0x000fe200000001ff */
[----:B------:R-:W-:-:S07]  /*27900*/  MOV R196, R202 ;  /* 0x000000ca00c47202 */ /* 0x000fce0000000f00 */
.L_x_34901:
        /* <DEDUP_REMOVED lines=10> */
.L_x_34900:
        /* <DEDUP_REMOVED lines=18> */
.L_x_34906:
        /* <DEDUP_REMOVED lines=12> */
.L_x_34907:
        /* <DEDUP_REMOVED lines=59> */
[----:B------:R-:W-:Y:S02]  /*27f40*/  LOP3.LUT R179, R185, R202, R205, 0x96, !PT ;  /* 0x000000cab9b37212 */ /* 0x000fe400078e96cd */
[----:B------:R-:W-:-:S07]  /*27f50*/  MOV R185, R196 ;  /* 0x000000c400b97202 */ /* 0x000fce0000000f00 */
.L_x_34905:
        /* <DEDUP_REMOVED lines=10> */
.L_x_34904:
        /* <DEDUP_REMOVED lines=18> */
.L_x_34910:
        /* <DEDUP_REMOVED lines=12> */
.L_x_34911:
        /* <DEDUP_REMOVED lines=61> */
.L_x_34909:
        /* <DEDUP_REMOVED lines=10> */
.L_x_34908:
        /* <DEDUP_REMOVED lines=18> */
.L_x_34914:
        /* <DEDUP_REMOVED lines=12> */
.L_x_34915:
        /* <DEDUP_REMOVED lines=61> */
.L_x_34913:
        /* <DEDUP_REMOVED lines=10> */
.L_x_34912:
        /* <DEDUP_REMOVED lines=18> */
.L_x_34918:
        /* <DEDUP_REMOVED lines=12> */
.L_x_34919:
        /* <DEDUP_REMOVED lines=61> */
.L_x_34917:
        /* <DEDUP_REMOVED lines=10> */
.L_x_34916:
        /* <DEDUP_REMOVED lines=18> */
.L_x_34922:
        /* <DEDUP_REMOVED lines=12> */
.L_x_34923:
        /* <DEDUP_REMOVED lines=61> */
.L_x_34921:
        /* <DEDUP_REMOVED lines=10> */
.L_x_34920:
        /* <DEDUP_REMOVED lines=18> */
.L_x_34926:
        /* <DEDUP_REMOVED lines=12> */
.L_x_34927:
        /* <DEDUP_REMOVED lines=61> */
.L_x_34925:
        /* <DEDUP_REMOVED lines=11> */
.L_x_34895:
        /* <DEDUP_REMOVED lines=19> */
.L_x_34930:
        /* <DEDUP_REMOVED lines=12> */
.L_x_34931:
        /* <DEDUP_REMOVED lines=60> */
.L_x_34929:
        /* <DEDUP_REMOVED lines=9> */
.L_x_34928:
[----:B01----:R-:W-:Y:S01]  /*2a5e0*/  IMAD.MOV.U32 R171, RZ, RZ, R0 ;  /* 0x000000ffffab7224 */ /* 0x003fe200078e0000 */
        /* <DEDUP_REMOVED lines=14> */
.L_x_34934:
        /* <DEDUP_REMOVED lines=12> */
.L_x_34935:
        /* <DEDUP_REMOVED lines=61> */
.L_x_34933:
        /* <DEDUP_REMOVED lines=9> */
.L_x_34932:
        /* <DEDUP_REMOVED lines=15> */
.L_x_34938:
        /* <DEDUP_REMOVED lines=12> */
.L_x_34939:
        /* <DEDUP_REMOVED lines=61> */
.L_x_34937:
        /* <DEDUP_REMOVED lines=9> */
.L_x_34936:
        /* <DEDUP_REMOVED lines=15> */
.L_x_34942:
        /* <DEDUP_REMOVED lines=12> */
.L_x_34943:
        /* <DEDUP_REMOVED lines=54> */
[----:B------:R-:W-:Y:S01]  /*2b710*/  IMAD.MOV.U32 R173, RZ, RZ, RZ ;  /* 0x000000ffffad7224 */ /* 0x000fe200078e00ff */
[----:B------:R-:W-:Y:S01]  /*2b720*/  MOV R180, R204 ;  /* 0x000000cc00b47202 */ /* 0x000fe20000000f00 */
[----:B------:R-:W-:Y:S01]  /*2b730*/  IMAD.WIDE.U32 R202, R202, -0x2daee0ad, RZ ;  /* 0xd2511f53caca7825 */ /* 0x000fe200078e00ff */
[----:B------:R-:W-:-:S03]  /*2b740*/  LOP3.LUT R178, R171, R174, R205, 0x96, !PT ;  /* 0x000000aeabb27212 */ /* 0x000fc600078e96cd */
[----:B------:R-:W-:Y:S01]  /*2b750*/  IMAD.MOV.U32 R171, RZ, RZ, R196 ;  /* 0x000000ffffab7224 */ /* 0x000fe200078e00c4 */
[----:B------:R-:W-:Y:S02]  /*2b760*/  LOP3.LUT R179, R179, R172, R203, 0x96, !PT ;  /* 0x000000acb3b37212 */ /* 0x000fe400078e96cb */
[----:B------:R-:W-:-:S07]  /*2b770*/  MOV R196, R202 ;  /* 0x000000ca00c47202 */ /* 0x000fce0000000f00 */
.L_x_34941:
        /* <DEDUP_REMOVED lines=9> */
.L_x_34940:
        /* <DEDUP_REMOVED lines=15> */
.L_x_34946:
        /* <DEDUP_REMOVED lines=12> */
.L_x_34947:
        /* <DEDUP_REMOVED lines=61> */
.L_x_34945:
        /* <DEDUP_REMOVED lines=9> */
.L_x_34944:
        /* <DEDUP_REMOVED lines=15> */
.L_x_34950:
        /* <DEDUP_REMOVED lines=12> */
.L_x_34951:
        /* <DEDUP_REMOVED lines=61> */
.L_x_34949:
        /* <DEDUP_REMOVED lines=9> */
.L_x_34948:
        /* <DEDUP_REMOVED lines=15> */
.L_x_34954:
        /* <DEDUP_REMOVED lines=12> */
.L_x_34955:
        /* <DEDUP_REMOVED lines=61> */
.L_x_34953:
[----:B------:R-:W-:Y:S01]  /*2c9b0*/  I2FP.F32.U32 R174, R174 ;  /* 0x000000ae00ae7245 */ /* 0x000fe20000201000 */
[----:B------:R-:W-:Y:S02]  /*2c9c0*/  HFMA2 R175, -RZ, RZ, 0.1171875, 0 ;  /* 0x2f800000ffaf7431 */ /* 0x000fe400000001ff */
[----:B-----5:R-:W-:-:S03]  /*2c9d0*/  HADD2.F32 R189, -RZ, R123.H0_H0 ;  /* 0x2000007bffbd7230 */ /* 0x020fc60000004100 */
[----:B------:R-:W-:Y:S02]  /*2c9e0*/  FFMA.FTZ R174, R174, R175, 1.1641532182693481445e-10 ;  /* 0x2f000000aeae7423 */ /* 0x000fe400000100af */
[----:B------:R-:W-:-:S03]  /*2c9f0*/  FMUL.FTZ R189, R189, UR13 ;  /* 0x0000000dbdbd7c20 */ /* 0x000fc60008410000 */
[----:B------:R-:W-:Y:S01]  /*2ca00*/  FSETP.GTU.FTZ.AND P1, PT, R174, UR10, PT ;  /* 0x0000000aae007c0b */ /* 0x000fe2000bf3c000 */
[----:B------:R-:W-:-:S03]  /*2ca10*/  FMUL.FTZ R174, R189, UR12 ;  /* 0x0000000cbdae7c20 */ /* 0x000fc60008410000 */
[----:B------:R-:W-:Y:S02]  /*2ca20*/  SEL R189, RZ, 0x1, P1 ;  /* 0x00000001ffbd7807 */ /* 0x000fe40000800000 */
[----:B------:R-:W-:-:S07]  /*2ca30*/  FSEL R174, R174, RZ, !P1 ;  /* 0x000000ffaeae7208 */ /* 0x000fce0004800000 */
.L_x_34952:
        /* <DEDUP_REMOVED lines=15> */
.L_x_34957:
        /* <DEDUP_REMOVED lines=12> */
.L_x_34958:
        /* <DEDUP_REMOVED lines=61> */
.L_x_34956:
        /* <DEDUP_REMOVED lines=9> */
.L_x_34924:
        /* <DEDUP_REMOVED lines=80> */
.L_x_34959:
        /* <DEDUP_REMOVED lines=146> */
.L_x_34961:
[----:B------:R-:W-:Y:S05]  /*2de70*/  BSYNC.RECONVERGENT B0 ;  /* 0x0000000000007941 */ /* 0x000fea0003800200 */
.L_x_34960:
        /* <DEDUP_REMOVED lines=12> */
.L_x_34963:
[----:B------:R-:W-:Y:S05]  /*2df40*/  BSYNC.RECONVERGENT B0 ;  /* 0x0000000000007941 */ /* 0x000fea0003800200 */
.L_x_34962:
        /* <DEDUP_REMOVED lines=102> */
[----:B------:R-:W-:Y:S01]  /*2e5b0*/  F2FP.F16.F32.PACK_AB R126, R135, R140 ;  /* 0x0000008c877e723e */ /* 0x000fe200000000ff */
        /* <DEDUP_REMOVED lines=15> */
[----:B------:R-:W-:Y:S01]  /*2e6b0*/  F2FP.F16.F32.PACK_AB R125, R124, R125 ;  /* 0x0000007d7c7d723e */ /* 0x000fe200000000ff */
[----:B------:R-:W-:Y:S01]  /*2e6c0*/  FADD.FTZ R251, -R192, R138 ;  /* 0x0000008ac0fb7221 */ /* 0x000fe20000010100 */
[----:B------:R-:W-:Y:S01]  /*2e6d0*/  F2FP.F16.F32.PACK_AB R124, R118, R193 ;  /* 0x000000c1767c723e */ /* 0x000fe200000000ff */
[----:B------:R-:W-:Y:S01]  /*2e6e0*/  FADD.FTZ R227, -R192, R139 ;  /* 0x0000008bc0e37221 */ /* 0x000fe20000010100 */
[C---:B------:R-:W-:Y:S01]  /*2e6f0*/  FMUL.FTZ R174, R0.reuse, R167 ;  /* 0x000000a700ae7220 */ /* 0x040fe20000410000 */
[----:B------:R-:W-:Y:S01]  /*2e700*/  FFMA.FTZ R118, R133, R16, R72 ;  /* 0x0000001085767223 */ /* 0x000fe20000010048 */
[----:B------:R-:W-:Y:S01]  /*2e710*/  FMUL.FTZ R167, R0, R137 ;  /* 0x0000008900a77220 */ /* 0x000fe20000410000 */
[----:B------:R-:W-:Y:S01]  /*2e720*/  F2FP.F16.F32.PACK_AB R127, R210, R127 ;  /* 0x0000007fd27f723e */ /* 0x000fe200000000ff */
[----:B------:R-:W-:Y:S01]  /*2e730*/  FFMA.FTZ R117, R119, R14, R70 ;  /* 0x0000000e77757223 */ /* 0x000fe20000010046 */
[----:B0-----:R-:W-:Y:S01]  /*2e740*/  IMAD.WIDE.U32 R132, R191, 0x10, R128 ;  /* 0x00000010bf847825 */ /* 0x001fe200078e0080 */
[----:B------:R-:W-:-:S03]  /*2e750*/  F2FP.F16.F32.PACK_AB R116, R116, R135 ;  /* 0x000000877474723e */ /* 0x000fc600000000ff */
        /* <DEDUP_REMOVED lines=16> */
[----:B------:R-:W-:Y:S01]  /*2e860*/  F2FP.F16.F32.PACK_AB R119, R202, R119 ;  /* 0x00000077ca77723e */ /* 0x000fe200000000ff */
[C---:B------:R-:W-:Y:S01]  /*2e870*/  FADD.FTZ R141, -R192.reuse, R164 ;  /* 0x000000a4c08d7221 */ /* 0x040fe20000010100 */
[----:B------:R-:W-:Y:S01]  /*2e880*/  F2FP.F16.F32.PACK_AB R118, R137, R118 ;  /* 0x000000768976723e */ /* 0x000fe200000000ff */
[----:B------:R-:W-:Y:S01]  /*2e890*/  FADD.FTZ R171, -R192, R171 ;  /* 0x000000abc0ab7221 */ /* 0x000fe20000010100 */
        /* <DEDUP_REMOVED lines=41> */
[----:B0-----:R-:W-:Y:S01]  /*2eb30*/  F2FP.F16.F32.PACK_AB R117, R142, R143 ;  /* 0x0000008f8e75723e */ /* 0x001fe200000000ff */
[----:B------:R-:W-:Y:S01]  /*2eb40*/  FFMA.FTZ R143, R162, R41, R97 ;  /* 0x00000029a28f7223 */ /* 0x000fe20000010061 */
[----:B------:R-:W-:Y:S01]  /*2eb50*/  F2FP.F16.F32.PACK_AB R116, R130, R131 ;  /* 0x000000838274723e */ /* 0x000fe200000000ff */
        /* <DEDUP_REMOVED lines=13> */
[----:B------:R-:W-:Y:S01]  /*2ec30*/  F2FP.F16.F32.PACK_AB R130, R143, R130 ;  /* 0x000000828f82723e */ /* 0x000fe200000000ff */
[----:B------:R-:W-:Y:S01]  /*2ec40*/  FMUL.FTZ R155, R0, R245 ;  /* 0x000000f5009b7220 */ /* 0x000fe20000410000 */
[----:B------:R-:W-:-:S04]  /*2ec50*/  IMAD.WIDE.U32 R138, R171, 0x10, R128 ;  /* 0x00000010ab8a7825 */ /* 0x000fc800078e0080 */
[C---:B------:R-:W-:Y:S01]  /*2ec60*/  FMUL.FTZ R154, R0.reuse, R219 ;  /* 0x000000db009a7220 */ /* 0x040fe20000410000 */
[----:B------:R-:W-:Y:S01]  /*2ec70*/  FMUL.FTZ R161, R0, R247 ;  /* 0x000000f700a17220 */ /* 0x000fe20000410000 */
[----:B------:R-:W-:Y:S01]  /*2ec80*/  F2FP.F16.F32.PACK_AB R118, R146, R147 ;  /* 0x000000939276723e */ /* 0x000fe200000000ff */
        /* <DEDUP_REMOVED lines=49> */
[----:B------:R-:W-:Y:S02]  /*2efa0*/  F2FP.F16.F32.PACK_AB R131, R168, R215 ;  /* 0x000000d7a883723e */ /* 0x000fe400000000ff */
[----:B------:R-:W-:Y:S01]  /*2efb0*/  F2FP.F16.F32.PACK_AB R129, R156, R129 ;  /* 0x000000819c81723e */ /* 0x000fe200000000ff */
[----:B------:R0:W-:Y:S01]  /*2efc0*/  STG.E.128 desc[UR6][R134.64], R124 ;  /* 0x0000007c86007986 */ /* 0x0001e2000c101d06 */
[----:B------:R-:W-:Y:S02]  /*2efd0*/  F2FP.F16.F32.PACK_AB R147, R174, R147 ;  /* 0x00000093ae93723e */ /* 0x000fe400000000ff */
        /* <DEDUP_REMOVED lines=9> */
.L_x_34964:
[----:B0-----:R-:W0:Y:S01]  /*2f070*/  LDC.64 R116, c[0x0][0x380] ;  /* 0x0000e000ff747b82 */ /* 0x001e220000000a00 */
[----:B------:R-:W-:Y:S01]  /*2f080*/  UPLOP3.LUT UP1, UPT, UPT, UPT, UP1, 0x40, 0x4 ;  /* 0x000000000004789c */ /* 0x000fe20003f2e810 */
[----:B0-----:R-:W-:-:S04]  /*2f090*/  IADD3 R176, PT, PT, R176, R116, RZ ;  /* 0x00000074b0b07210 */ /* 0x001fc80007ffe0ff */
[----:B------:R-:W-:-:S13]  /*2f0a0*/  ISETP.GE.AND P0, PT, R176, R117, PT ;  /* 0x00000075b000720c */ /* 0x000fda0003f06270 */
[----:B------:R-:W-:Y:S05]  /*2f0b0*/  @!P0 BRA `(.L_x_34965) ;  /* 0xfffffd1800d48947 */ /* 0x000fea000383ffff */
[----:B------:R-:W-:Y:S05]  /*2f0c0*/  EXIT ;  /* 0x000000000000794d */ /* 0x000fea0003800000 */
.L_x_34966:
        /* <DEDUP_REMOVED lines=11> */
.L_x_42414:


//--------------------- .text._ZN10layer_norm13ln_fwd_kernelINS_13Kernel_traitsIf6__halffS2_fjLj7168ELj1ELj1ELj4ELj16ENS_18Kernel_traits_baseILj7168EfS2_fS2_fjLj128EEEEELb1ELb1ELb0ELb0EEEvNS_9FwdParamsE --------------------------
	.section	.text._ZN10layer_norm13ln_fwd_kernelINS_13Kernel_traitsIf6__halffS2_fjLj7168ELj1ELj1ELj4ELj16ENS_18Kernel_traits_baseILj7168EfS2_fS2_fjLj128EEEEELb1ELb1ELb0ELb0EEEvNS_9FwdParamsE,"ax",@progbits
	.align	128
        .global         _ZN10layer_norm13ln_fwd_kernelINS_13Kernel_traitsIf6__halffS2_fjLj7168ELj1ELj1ELj4ELj16ENS_18Kernel_traits_baseILj7168EfS2_fS2_fjLj128EEEEELb1ELb1ELb0ELb0EEEvNS_9FwdParamsE
        .type           _ZN10layer_norm13ln_fwd_kernelINS_13Kernel_traitsIf6__halffS2_fjLj7168ELj1ELj1ELj4ELj16ENS_18Kernel_traits_baseILj7168EfS2_fS2_fjLj128EEEEELb1ELb1ELb0ELb0EEEvNS_9FwdParamsE,@function
        .size           _ZN10layer_norm13ln_fwd_kernelINS_13Kernel_traitsIf6__halffS2_fjLj7168ELj1ELj1ELj4ELj16ENS_18Kernel_traits_baseILj7168EfS2_fS2_fjLj128EEEEELb1ELb1ELb0ELb0EEEvNS_9FwdParamsE,(.L_x_42415 - _ZN10layer_norm13ln_fwd_kernelINS_13Kernel_traitsIf6__halffS2_fjLj7168ELj1ELj1ELj4ELj16ENS_18Kernel_traits_baseILj7168EfS2_fS2_fjLj128EEEEELb1ELb1ELb0ELb0EEEvNS_9FwdParamsE)
        .other          _ZN10layer_norm13ln_fwd_kernelINS_13Kernel_traitsIf6__halffS2_fjLj7168ELj1ELj1ELj4ELj16ENS_18Kernel_traits_baseILj7168EfS2_fS2_fjLj128EEEEELb1ELb1ELb0ELb0EEEvNS_9FwdParamsE,@"STO_CUDA_ENTRY STV_DEFAULT"
_ZN10layer_norm13ln_fwd_kernelINS_13Kernel_traitsIf6__halffS2_fjLj7168ELj1ELj1ELj4ELj16ENS_18Kernel_traits_baseILj7168EfS2_fS2_fjLj128EEEEELb1ELb1ELb0ELb0EEEvNS_9FwdParamsE:
.text._ZN10layer_norm13ln_fwd_kernelINS_13Kernel_traitsIf6__halffS2_fjLj7168ELj1ELj1ELj4ELj16ENS_18Kernel_traits_baseILj7168EfS2_fS2_fjLj128EEEEELb1ELb1ELb0ELb0EEEvNS_9FwdParamsE:
        /* <DEDUP_REMOVED lines=154> */
.L_x_34968:
        /* <DEDUP_REMOVED lines=97> */
.L_x_34969:
[----:B------:R-:W-:Y:S05]  /*0fb0*/  BSYNC.RECONVERGENT B0 ;  /* 0x0000000000007941 */ /* 0x000fea0003800200 */
.L_x_34967:
        /* <DEDUP_REMOVED lines=89> */
.L_x_35575:
[----:B0-----:R-:W0:Y:S01]  /*1550*/  @UP0 LDCU.64 UR4, c[0x0][0x3e0] ;  /* 0x00007c00ff0407ac */ /* 0x001e220008000a00 */
[----:B------:R-:W-:Y:S01]  /*1560*/  PLOP3.LUT P0, PT, PT, PT, UP0, 0x80, 0x8 ;  /* 0x000000000008781c */ /* 0x000fe20003f0f008 */
[----:B0-----:R-:W-:-:S06]  /*1570*/  @UP0 UIMAD.WIDE UR4, UR14, 0x2, UR4 ;  /* 0x000000020e0408a5 */ /* 0x001fcc000f8e0204 */
[----:B-1234-:R-:W-:Y:S01]  /*1580*/  IMAD.U32 R212, RZ, RZ, UR4 ;  /* 0x00000004ffd47e24 */ /* 0x01efe2000f8e00ff */
[----:B------:R-:W-:-:S05]  /*1590*/  MOV R213, UR5 ;  /* 0x0000000500d57c02 */ /* 0x000fca0008000f00 */
[----:B------:R-:W1:Y:S01]  /*15a0*/  @P0 LDG.E.U16 R212, desc[UR6][R212.64] ;  /* 0x00000006d4d40981 */ /* 0x000e62000c1e1500 */
        /* <DEDUP_REMOVED lines=11> */
[----:B-1----:R-:W-:-:S05]  /*1660*/  @P0 HADD2.F32 R2, -RZ, R212.H0_H0 ;  /* 0x200000d4ff020230 */ /* 0x002fca0000004100 */
[----:B------:R-:W-:Y:S01]  /*1670*/  @P1 R2UR UR4, R2 ;  /* 0x00000000020412ca */ /* 0x000fe200000e0000 */
[----:B------:R-:W-:-:S05]  /*1680*/  IMAD.U32 R2, RZ, RZ, UR5 ;  /* 0x00000005ff027e24 */ /* 0x000fca000f8e00ff */
[----:B0-----:R-:W-:-:S05]  /*1690*/  LEA.HI.SX32 R2, R2, R214, 0x1d ;  /* 0x000000d602027211 */ /* 0x001fca00078feaff */
[----:B------:R-:W-:Y:S01]  /*16a0*/  IMAD.MOV.U32 R212, RZ, RZ, R2 ;  /* 0x000000ffffd47224 */ /* 0x000fe200078e0002 */
        /* <DEDUP_REMOVED lines=22> */
.L_x_42251:
[----:B------:R-:W-:Y:S05]  /*1810*/  BRX R156 -0x1820                                       (*"BRANCH_TARGETS .L_x_42252,.L_x_42253,.L_x_42254"*) ;  /* 0xffffffe49cf87949 */ /* 0x000fea000383ffff */
.L_x_42254:
[----:B------:R-:W-:Y:S01]  /*1820*/  VIADD R157, R6, 0x1 ;  /* 0x00000001069d7836 */ /* 0x000fe20000000000 */
[----:B------:R-:W-:Y:S01]  /*1830*/  MOV R212, R3 ;  /* 0x0000000300d47202 */ /* 0x000fe20000000f00 */
[----:B------:R-:W-:Y:S01]  /*1840*/  IMAD.MOV.U32 R156, RZ, RZ, R7 ;  /* 0x000000ffff9c7224 */ /* 0x000fe200078e0007 */
[----:B------:R-:W-:Y:S06]  /*1850*/  BRA `(.L_x_34974) ;  /* 0x00000004003c7947 */ /* 0x000fec0003800000 */
.L_x_42252:
[----:B------:R-:W-:Y:S02]  /*1860*/  HFMA2 R157, -RZ, RZ, 0, 1.78813934326171875e-07 ;  /* 0x00000003ff9d7431 */ /* 0x000fe400000001ff */
[----:B------:R-:W-:Y:S02]  /*1870*/  IMAD.MOV.U32 R212, RZ, RZ, R3 ;  /* 0x000000ffffd47224 */ /* 0x000fe400078e0003 */
[----:B------:R-:W-:Y:S01]  /*1880*/  IMAD.MOV.U32 R156, RZ, RZ, R8 ;  /* 0x000000ffff9c7224 */ /* 0x000fe200078e0008 */
[----:B------:R-:W-:Y:S06]  /*1890*/  BRA `(.L_x_34974) ;  /* 0x00000004002c7947 */ /* 0x000fec0003800000 */
.L_x_42253:
        /* <DEDUP_REMOVED lines=12> */
.L_x_34976:
[----:B------:R-:W-:Y:S05]  /*1960*/  BSYNC.RECONVERGENT B2 ;  /* 0x0000000000027941 */ /* 0x000fea0003800200 */
.L_x_34975:
        /* <DEDUP_REMOVED lines=62> */
.L_x_34974:
[----:B------:R-:W-:Y:S05]  /*1d50*/  BSYNC.RECONVERGENT B1 ;  /* 0x0000000000017941 */ /* 0x000fea0003800200 */
.L_x_34973:
        /* <DEDUP_REMOVED lines=8> */
[----:B------:R-:W1:Y:S01]  /*1de0*/  LDC R217, c[0x0][0x404] ;  /* 0x00010100ffd97b82 */ /* 0x000e620000000800 */
[----:B------:R-:W-:Y:S01]  /*1df0*/  FFMA.FTZ R6, R159, R252, 1.1641532182693481445e-10 ;  /* 0x2f0000009f067423 */ /* 0x000fe200000100fc */
[----:B------:R-:W-:Y:S01]  /*1e00*/  MOV R158, R4 ;  /* 0x00000004009e7202 */ /* 0x000fe20000000f00 */
[----:B0-----:R-:W-:-:S03]  /*1e10*/  FMUL.FTZ R156, R156, R3 ;  /* 0x000000039c9c7220 */ /* 0x001fc60000410000 */
[----:B-1----:R-:W-:-:S04]  /*1e20*/  FSETP.GTU.FTZ.AND P0, PT, R6, R217, PT ;  /* 0x000000d90600720b */ /* 0x002fc80003f1c000 */
[----:B------:R-:W-:Y:S02]  /*1e30*/  FSEL R159, R156, RZ, !P0 ;  /* 0x000000ff9c9f7208 */ /* 0x000fe40004000000 */
[----:B------:R-:W-:-:S03]  /*1e40*/  PLOP3.LUT P0, PT, P0, PT, PT, 0x8, 0x80 ;  /* 0x000000000080781c */ /* 0x000fc6000070e170 */
[----:B------:R-:W-:Y:S01]  /*1e50*/  FFMA.FTZ R156, R159, R20, R148 ;  /* 0x000000149f9c7223 */ /* 0x000fe20000010094 */
        /* <DEDUP_REMOVED lines=11> */
.L_x_34979:
        /* <DEDUP_REMOVED lines=12> */
.L_x_34981:
[----:B------:R-:W-:Y:S05]  /*1fd0*/  BSYNC.RECONVERGENT B2 ;  /* 0x0000000000027941 */ /* 0x000fea0003800200 */
.L_x_34980:
        /* <DEDUP_REMOVED lines=58> */
[----:B------:R-:W-:Y:S01]  /*2380*/  HFMA2 R159, -RZ, RZ, 0, 0 ;  /* 0x00000000ff9f7431 */ /* 0x000fe200000001ff */
[----:B------:R-:W-:Y:S01]  /*2390*/  MOV R4, R158 ;  /* 0x0000009e00047202 */ /* 0x000fe20000000f00 */
[----:B------:R-:W-:Y:S02]  /*23a0*/  IMAD.MOV.U32 R158, RZ, RZ, R212 ;  /* 0x000000ffff9e7224 */ /* 0x000fe400078e00d4 */
[----:B------:R-:W-:-:S07]  /*23b0*/  IMAD.MOV.U32 R212, RZ, RZ, R6 ;  /* 0x000000ffffd47224 */ /* 0x000fce00078e0006 */
.L_x_34978:
[----:B------:R-:W-:Y:S05]  /*23c0*/  BSYNC.RECONVERGENT B1 ;  /* 0x0000000000017941 */ /* 0x000fea0003800200 */
.L_x_34977:
[----:B------:R-:W-:Y:S01]  /*23d0*/  I2FP.F32.U32 R157, R158 ;  /* 0x0000009e009d7245 */ /* 0x000fe20000201000 */
[----:B------:R-:W-:Y:S01]  /*23e0*/  HADD2.F32 R160, -RZ, R160.H1_H1 ;  /* 0x300000a0ffa07230 */ /* 0x000fe20000004100 */
[----:B------:R-:W-:Y:S01]  /*23f0*/  ISETP.NE.AND P1, PT, R159, 0x1, PT ;  /* 0x000000019f00780c */ /* 0x000fe20003f25270 */
[----:B------:R-:W-:Y:S01]  /*2400*/  BSSY.RECONVERGENT B1, `(.L_x_34982) ;  /* 0x000005e000017945 */ /* 0x000fe20003800200 */
[----:B------:R-:W-:Y:S02]  /*2410*/  IMAD.MOV.U32 R158, RZ, RZ, R4 ;  /* 0x000000ffff9e7224 */ /* 0x000fe400078e0004 */
[----:B------:R-:W-:Y:S01]  /*2420*/  FFMA.FTZ R6, R157, R252, 1.1641532182693481445e-10 ;  /* 0x2f0000009d067423 */ /* 0x000fe200000100fc */
[----:B------:R-:W-:-:S04]  /*2430*/  FMUL.FTZ R160, R160, UR4 ;  /* 0x00000004a0a07c20 */ /* 0x000fc80008410000 */
[----:B------:R-:W-:Y:S01]  /*2440*/  FMUL.FTZ R160, R160, R3 ;  /* 0x00000003a0a07220 */ /* 0x000fe20000410000 */
[----:B------:R-:W-:-:S04]  /*2450*/  FSETP.GTU.FTZ.AND P0, PT, R6, R217, PT ;  /* 0x000000d90600720b */ /* 0x000fc80003f1c000 */
        /* <DEDUP_REMOVED lines=13> */
.L_x_34984:
        /* <DEDUP_REMOVED lines=12> */
.L_x_34986:
[----:B------:R-:W-:Y:S05]  /*25f0*/  BSYNC.RECONVERGENT B2 ;  /* 0x0000000000027941 */ /* 0x000fea0003800200 */
.L_x_34985:
        /* <DEDUP_REMOVED lines=59> */
[----:B------:R-:W-:Y:S01]  /*29b0*/  MOV R158, R212 ;  /* 0x000000d4009e7202 */ /* 0x000fe20000000f00 */
[----:B------:R-:W-:Y:S01]  /*29c0*/  IMAD.MOV.U32 R212, RZ, RZ, R6 ;  /* 0x000000ffffd47224 */ /* 0x000fe200078e0006 */
[----:B------:R-:W-:-:S07]  /*29d0*/  LOP3.LUT R7, R214, UR5, R159, 0x96, !PT ;  /* 0x00000005d6077c12 */ /* 0x000fce000f8e969f */
.L_x_34983:
[----:B------:R-:W-:Y:S05]  /*29e0*/  BSYNC.RECONVERGENT B1 ;  /* 0x0000000000017941 */ /* 0x000fea0003800200 */
.L_x_34982:
[----:B------:R-:W-:Y:S01]  /*29f0*/  I2FP.F32.U32 R159, R158 ;  /* 0x0000009e009f7245 */ /* 0x000fe20000201000 */
[----:B------:R-:W-:Y:S01]  /*2a00*/  HADD2.F32 R158, -RZ, R161.H0_H0 ;  /* 0x200000a1ff9e7230 */ /* 0x000fe20000004100 */
[----:B------:R-:W-:Y:S01]  /*2a10*/  ISETP.NE.AND P2, PT, R160, 0x1, PT ;  /* 0x00000001a000780c */ /* 0x000fe20003f45270 */
[----:B------:R-:W-:Y:S02]  /*2a20*/  BSSY.RECONVERGENT B1, `(.L_x_34987) ;  /* 0x000005e000017945 */ /* 0x000fe40003800200 */
[----:B------:R-:W-:Y:S01]  /*2a30*/  FFMA.FTZ R6, R159, R252, 1.1641532182693481445e-10 ;  /* 0x2f0000009f067423 */ /* 0x000fe200000100fc */
[----:B------:R-:W-:-:S04]  /*2a40*/  FMUL.FTZ R158, R158, UR4 ;  /* 0x000000049e9e7c20 */ /* 0x000fc80008410000 */
        /* <DEDUP_REMOVED lines=16> */
.L_x_34989:
        /* <DEDUP_REMOVED lines=12> */
.L_x_34991:
[----:B------:R-:W-:Y:S05]  /*2c10*/  BSYNC.RECONVERGENT B2 ;  /* 0x0000000000027941 */ /* 0x000fea0003800200 */
.L_x_34990:
        /* <DEDUP_REMOVED lines=62> */
.L_x_34988:
[----:B------:R-:W-:Y:S05]  /*3000*/  BSYNC.RECONVERGENT B1 ;  /* 0x0000000000017941 */ /* 0x000fea0003800200 */
.L_x_34987:
        /* <DEDUP_REMOVED lines=22> */
.L_x_34994:
        /* <DEDUP_REMOVED lines=12> */
.L_x_34996:
[----:B------:R-:W-:Y:S05]  /*3230*/  BSYNC.RECONVERGENT B2 ;  /* 0x0000000000027941 */ /* 0x000fea0003800200 */
.L_x_34995:
        /* <DEDUP_REMOVED lines=61> */
[----:B------:R-:W-:-:S07]  /*3610*/  LOP3.LUT R7, R160, UR5, R7, 0x96, !PT ;  /* 0x00000005a0077c12 */ /* 0x000fce000f8e9607 */
.L_x_34993:
[----:B------:R-:W-:Y:S05]  /*3620*/  BSYNC.RECONVERGENT B1 ;  /* 0x0000000000017941 */ /* 0x000fea0003800200 */
.L_x_34992:
        /* <DEDUP_REMOVED lines=8> */
[----:B------:R-:W-:-:S03]  /*36b0*/  IMAD.MOV.U32 R6, RZ, RZ, 0x2 ;  /* 0x00000002ff067424 */ /* 0x000fc600078e00ff */
        /* <DEDUP_REMOVED lines=13> */
.L_x_34999:
        /* <DEDUP_REMOVED lines=12> */
.L_x_35001:
[----:B------:R-:W-:Y:S05]  /*3850*/  BSYNC.RECONVERGENT B2 ;  /* 0x0000000000027941 */ /* 0x000fea0003800200 */
.L_x_35000:
        /* <DEDUP_REMOVED lines=62> */
.L_x_34998:
[----:B------:R-:W-:Y:S05]  /*3c40*/  BSYNC.RECONVERGENT B1 ;  /* 0x0000000000017941 */ /* 0x000fea0003800200 */
.L_x_34997:
[----:B------:R-:W-:Y:S01]  /*3c50*/  I2FP.F32.U32 R161, R161 ;  /* 0x000000a100a17245 */ /* 0x000fe20000201000 */
[----:B------:R-:W-:Y:S01]  /*3c60*/  HADD2.F32 R213, -RZ, R162.H1_H1 ;  /* 0x300000a2ffd57230 */ /* 0x000fe20000004100 */
[----:B------:R-:W-:Y:S01]  /*3c70*/  ISETP.NE.AND P5, PT, R6, 0x1, PT ;  /* 0x000000010600780c */ /* 0x000fe20003fa5270 */
[----:B------:R-:W-:Y:S02]  /*3c80*/  BSSY.RECONVERGENT B1, `(.L_x_35002) ;  /* 0x000005e000017945 */ /* 0x000fe40003800200 */
[----:B------:R-:W-:Y:S01]  /*3c90*/  FFMA.FTZ R162, R161, R252, 1.1641532182693481445e-10 ;  /* 0x2f000000a1a27423 */ /* 0x000fe200000100fc */
[----:B------:R-:W-:-:S04]  /*3ca0*/  FMUL.FTZ R214, R213, UR4 ;  /* 0x00000004d5d67c20 */ /* 0x000fc80008410000 */
[----:B------:R-:W-:Y:S01]  /*3cb0*/  FMUL.FTZ R214, R214, R3 ;  /* 0x00000003d6d67220 */ /* 0x000fe20000410000 */
[----:B------:R-:W-:Y:S01]  /*3cc0*/  FSETP.GTU.FTZ.AND P4, PT, R162, R217, PT ;  /* 0x000000d9a200720b */ /* 0x000fe20003f9c000 */
        /* <DEDUP_REMOVED lines=14> */
.L_x_35004:
        /* <DEDUP_REMOVED lines=12> */
.L_x_35006:
[----:B------:R-:W-:Y:S05]  /*3e70*/  BSYNC.RECONVERGENT B2 ;  /* 0x0000000000027941 */ /* 0x000fea0003800200 */
.L_x_35005:
        /* <DEDUP_REMOVED lines=62> */
.L_x_35003:
[----:B------:R-:W-:Y:S05]  /*4260*/  BSYNC.RECONVERGENT B1 ;  /* 0x0000000000017941 */ /* 0x000fea0003800200 */
.L_x_35002:
[----:B------:R-:W-:Y:S01]  /*4270*/  I2FP.F32.U32 R213, R162 ;  /* 0x000000a200d57245 */ /* 0x000fe20000201000 */
[----:B------:R-:W-:Y:S01]  /*4280*/  BSSY.RECONVERGENT B1, `(.L_x_35007) ;  /* 0x0000062000017945 */ /* 0x000fe20003800200 */
[----:B------:R-:W-:-:S03]  /*4290*/  ISETP.NE.AND P6, PT, R214, 0x1, PT ;  /* 0x00000001d600780c */ /* 0x000fc60003fc5270 */
[----:B------:R-:W-:-:S05]  /*42a0*/  FFMA.FTZ R6, R213, R252, 1.1641532182693481445e-10 ;  /* 0x2f000000d5067423 */ /* 0x000fca00000100fc */
[----:B------:R-:W-:Y:S01]  /*42b0*/  FSETP.GTU.FTZ.AND P5, PT, R6, R217, PT ;  /* 0x000000d90600720b */ /* 0x000fe20003fbc000 */
[----:B------:R-:W-:-:S05]  /*42c0*/  HADD2.F32 R6, -RZ, R163.H0_H0 ;  /* 0x200000a3ff067230 */ /* 0x000fca0000004100 */
[----:B------:R-:W-:-:S04]  /*42d0*/  FMUL.FTZ R6, R6, UR4 ;  /* 0x0000000406067c20 */ /* 0x000fc80008410000 */
        /* <DEDUP_REMOVED lines=15> */
.L_x_35009:
        /* <DEDUP_REMOVED lines=14> */
.L_x_35011:
[----:B------:R-:W-:Y:S05]  /*44b0*/  BSYNC.RECONVERGENT B2 ;  /* 0x0000000000027941 */ /* 0x000fea0003800200 */
.L_x_35010:
        /* <DEDUP_REMOVED lines=62> */
.L_x_35008:
[----:B------:R-:W-:Y:S05]  /*48a0*/  BSYNC.RECONVERGENT B1 ;  /* 0x0000000000017941 */ /* 0x000fea0003800200 */
.L_x_35007:
[----:B------:R-:W-:Y:S01]  /*48b0*/  I2FP.F32.U32 R213, R213 ;  /* 0x000000d500d57245 */ /* 0x000fe20000201000 */
[----:B------:R-:W-:-:S04]  /*48c0*/  HADD2.F32 R163, -RZ, R163.H1_H1 ;  /* 0x300000a3ffa37230 */ /* 0x000fc80000004100 */
        /* <DEDUP_REMOVED lines=8> */
.L_x_34972:
        /* <DEDUP_REMOVED lines=16> */
.L_x_35015:
        /* <DEDUP_REMOVED lines=12> */
.L_x_35017:
[----:B------:R-:W-:Y:S05]  /*4b10*/  BSYNC.RECONVERGENT B2 ;  /* 0x0000000000027941 */ /* 0x000fea0003800200 */
.L_x_35016:
        /* <DEDUP_REMOVED lines=62> */
.L_x_35014:
[----:B------:R-:W-:Y:S05]  /*4f00*/  BSYNC.RECONVERGENT B1 ;  /* 0x0000000000017941 */ /* 0x000fea0003800200 */
.L_x_35013:
        /* <DEDUP_REMOVED lines=10> */
[----:B------:R-:W-:Y:S01]  /*4fb0*/  FMUL.FTZ R6, R6, UR4 ;  /* 0x0000000406067c20 */ /* 0x000fe20008410000 */
        /* <DEDUP_REMOVED lines=15> */
.L_x_35020:
        /* <DEDUP_REMOVED lines=12> */
.L_x_35022:
[----:B------:R-:W-:Y:S05]  /*5170*/  BSYNC.RECONVERGENT B2 ;  /* 0x0000000000027941 */ /* 0x000fea0003800200 */
.L_x_35021:
        /* <DEDUP_REMOVED lines=62> */
.L_x_35019:
[----:B------:R-:W-:Y:S05]  /*5560*/  BSYNC.RECONVERGENT B1 ;  /* 0x0000000000017941 */ /* 0x000fea0003800200 */
.L_x_35018:
[----:B------:R-:W-:Y:S01]  /*5570*/  ISETP.NE.AND P2, PT, R158, 0x1, PT ;  /* 0x000000019e00780c */ /* 0x000fe20003f45270 */
[----:B------:R-:W-:Y:S01]  /*5580*/  HADD2.F32 R160, -RZ, R160.H1_H1 ;  /* 0x300000a0ffa07230 */ /* 0x000fe20000004100 */
[----:B------:R-:W-:Y:S01]  /*5590*/  I2FP.F32.U32 R6, R3 ;  /* 0x0000000300067245 */ /* 0x000fe20000201000 */
[----:B------:R-:W-:Y:S01]  /*55a0*/  BSSY.RECONVERGENT B1, `(.L_x_35023) ;  /* 0x000005d000017945 */ /* 0x000fe20003800200 */
[----:B------:R-:W-:Y:S02]  /*55b0*/  HFMA2 R159, -RZ, RZ, 0, 1.1920928955078125e-07 ;  /* 0x00000002ff9f7431 */ /* 0x000fe400000001ff */
[----:B------:R-:W-:Y:S01]  /*55c0*/  FMUL.FTZ R160, R160, UR4 ;  /* 0x00000004a0a07c20 */ /* 0x000fe20008410000 */
        /* <DEDUP_REMOVED lines=15> */
.L_x_35025:
        /* <DEDUP_REMOVED lines=12> */
.L_x_35027:
[----:B------:R-:W-:Y:S05]  /*5780*/  BSYNC.RECONVERGENT B2 ;  /* 0x0000000000027941 */ /* 0x000fea0003800200 */
.L_x_35026:
        /* <DEDUP_REMOVED lines=62> */
.L_x_35024:
[----:B------:R-:W-:Y:S05]  /*5b70*/  BSYNC.RECONVERGENT B1 ;  /* 0x0000000000017941 */ /* 0x000fea0003800200 */
.L_x_35023:
[----:B------:R-:W-:Y:S01]  /*5b80*/  I2FP.F32.U32 R6, R3 ;  /* 0x0000000300067245 */ /* 0x000fe20000201000 */
[----:B------:R-:W-:Y:S01]  /*5b90*/  BSSY.RECONVERGENT B1, `(.L_x_35028) ;  /* 0x000005f000017945 */ /* 0x000fe20003800200 */
[----:B------:R-:W-:-:S03]  /*5ba0*/  ISETP.NE.AND P3, PT, R159, 0x1, PT ;  /* 0x000000019f00780c */ /* 0x000fc60003f65270 */
[----:B------:R-:W-:-:S05]  /*5bb0*/  FFMA.FTZ R3, R6, R217, 1.1641532182693481445e-10 ;  /* 0x2f00000006037423 */ /* 0x000fca00000100d9 */
[----:B------:R-:W-:Y:S01]  /*5bc0*/  FSETP.GTU.FTZ.AND P2, PT, R3, R252, PT ;  /* 0x000000fc0300720b */ /* 0x000fe20003f5c000 */
[----:B------:R-:W-:-:S03]  /*5bd0*/  HADD2.F32 R3, -RZ, R161.H0_H0 ;  /* 0x200000a1ff037230 */ /* 0x000fc60000004100 */
[----:B------:R-:W-:Y:S02]  /*5be0*/  PLOP3.LUT P1, PT, P2, PT, PT, 0x8, 0x80 ;  /* 0x000000000080781c */ /* 0x000fe4000172e170 */
[----:B------:R-:W-:Y:S01]  /*5bf0*/  FMUL.FTZ R6, R3, UR4 ;  /* 0x0000000403067c20 */ /* 0x000fe20008410000 */
[----:B------:R-:W-:-:S03]  /*5c00*/  MOV R3, R4 ;  /* 0x0000000400037202 */ /* 0x000fc60000000f00 */
        /* <DEDUP_REMOVED lines=12> */
.L_x_35030:
        /* <DEDUP_REMOVED lines=12> */
.L_x_35032:
[----:B------:R-:W-:Y:S05]  /*5d90*/  BSYNC.RECONVERGENT B2 ;  /* 0x0000000000027941 */ /* 0x000fea0003800200 */
.L_x_35031:
        /* <DEDUP_REMOVED lines=62> */
.L_x_35029:
[----:B------:R-:W-:Y:S05]  /*6180*/  BSYNC.RECONVERGENT B1 ;  /* 0x0000000000017941 */ /* 0x000fea0003800200 */
.L_x_35028:
        /* <DEDUP_REMOVED lines=21> */
.L_x_35035:
        /* <DEDUP_REMOVED lines=12> */
.L_x_35037:
[----:B------:R-:W-:Y:S05]  /*63a0*/  BSYNC.RECONVERGENT B2 ;  /* 0x0000000000027941 */ /* 0x000fea0003800200 */
.L_x_35036:
        /* <DEDUP_REMOVED lines=62> */
.L_x_35034:
[----:B------:R-:W-:Y:S05]  /*6790*/  BSYNC.RECONVERGENT B1 ;  /* 0x0000000000017941 */ /* 0x000fea0003800200 */
.L_x_35033:
        /* <DEDUP_REMOVED lines=21> */
.L_x_35040:
        /* <DEDUP_REMOVED lines=12> */
.L_x_35042:
[----:B------:R-:W-:Y:S05]  /*69b0*/  BSYNC.RECONVERGENT B2 ;  /* 0x0000000000027941 */ /* 0x000fea0003800200 */
.L_x_35041:
        /* <DEDUP_REMOVED lines=62> */
.L_x_35039:
[----:B------:R-:W-:Y:S05]  /*6da0*/  BSYNC.RECONVERGENT B1 ;  /* 0x0000000000017941 */ /* 0x000fea0003800200 */
.L_x_35038:
        /* <DEDUP_REMOVED lines=21> */
.L_x_35045:
        /* <DEDUP_REMOVED lines=12> */
.L_x_35047:
[----:B------:R-:W-:Y:S05]  /*6fc0*/  BSYNC.RECONVERGENT B2 ;  /* 0x0000000000027941 */ /* 0x000fea0003800200 */
.L_x_35046:
        /* <DEDUP_REMOVED lines=62> */
.L_x_35044:
[----:B------:R-:W-:Y:S05]  /*73b0*/  BSYNC.RECONVERGENT B1 ;  /* 0x0000000000017941 */ /* 0x000fea0003800200 */
.L_x_35043:
        /* <DEDUP_REMOVED lines=21> */
.L_x_35050:
        /* <DEDUP_REMOVED lines=14> */
.L_x_35052:
[----:B------:R-:W-:Y:S05]  /*75f0*/  BSYNC.RECONVERGENT B2 ;  /* 0x0000000000027941 */ /* 0x000fea0003800200 */
.L_x_35051:
        /* <DEDUP_REMOVED lines=62> */
.L_x_35049:
[----:B------:R-:W-:Y:S05]  /*79e0*/  BSYNC.RECONVERGENT B1 ;  /* 0x0000000000017941 */ /* 0x000fea0003800200 */
.L_x_35048:
[----:B------:R-:W-:Y:S01]  /*79f0*/  I2FP.F32.U32 R162, R162 ;  /* 0x000000a200a27245 */ /* 0x000fe20000201000 */
[----:B------:R-:W-:Y:S02]  /*7a00*/  HADD2.F32 R163, -RZ, R163.H1_H1 ;  /* 0x300000a3ffa37230 */ /* 0x000fe40000004100 */
        /* <DEDUP_REMOVED lines=9> */
[----:B------:R-:W-:-:S04]  /*7aa0*/  FSETP.GTU.FTZ.AND P6, PT, R217, R252, PT ;  /* 0x000000fcd900720b */ /* 0x000fc80003fdc000 */
[----:B------:R-:W-:Y:S01]  /*7ab0*/  FSEL R214, R162, RZ, !P6 ;  /* 0x000000ffa2d67208 */ /* 0x000fe20007000000 */
[----:B------:R-:W-:Y:S01]  /*7ac0*/  FMUL.FTZ R162, R3, R26 ;  /* 0x0000001a03a27220 */ /* 0x000fe20000410000 */
[----:B------:R-:W-:-:S03]  /*7ad0*/  PLOP3.LUT P6, PT, P6, PT, PT, 0x8, 0x80 ;  /* 0x000000000080781c */ /* 0x000fc600037ce170 */
[----:B------:R-:W-:-:S10]  /*7ae0*/  FMUL.FTZ R163, R214, R27 ;  /* 0x0000001bd6a37220 */ /* 0x000fd40000410000 */
.L_x_35012:
        /* <DEDUP_REMOVED lines=16> */
[----:B------:R-:W-:Y:S02]  /*7bf0*/  LOP3.LUT R214, R3, R218, RZ, 0xfc, !PT ;  /* 0x000000da03d67212 */ /* 0x000fe400078efcff */
[----:B------:R-:W0:Y:S01]  /*7c00*/  LDC.64 R218, c[0x0][0x3b0] ;  /* 0x0000ec00ffda7b82 */ /* 0x000e220000000a00 */
[----:B------:R-:W-:Y:S01]  /*7c10*/  MOV R3, R212 ;  /* 0x000000d400037202 */ /* 0x000fe20000000f00 */
[C---:B------:R-:W-:Y:S02]  /*7c20*/  VIADD R212, R2.reuse, 0x80 ;  /* 0x0000008002d47836 */ /* 0x040fe40000000000 */
[----:B0-----:R-:W-:-:S05]  /*7c30*/  IMAD.WIDE.U32 R218, R2, 0x8, R218 ;  /* 0x0000000802da7825 */ /* 0x001fca00078e00da */
[----:B------:R0:W-:Y:S02]  /*7c40*/  STG.E.64 desc[UR6][R218.64], R214 ;  /* 0x000000d6da007986 */ /* 0x0001e4000c101b06 */
.L_x_34971:
[----:B------:R-:W-:Y:S05]  /*7c50*/  BSYNC.RECONVERGENT B0 ;  /* 0x0000000000007941 */ /* 0x000fea0003800200 */
.L_x_34970:
        /* <DEDUP_REMOVED lines=17> */
[----:B-1----:R-:W-:Y:S01]  /*7d70*/  IMAD.MOV.U32 R165, RZ, RZ, 0x2 ;  /* 0x00000002ffa57424 */ /* 0x002fe200078e00ff */
        /* <DEDUP_REMOVED lines=13> */
.L_x_35058:
        /* <DEDUP_REMOVED lines=12> */
.L_x_35060:
[----:B------:R-:W-:Y:S05]  /*7f10*/  BSYNC.RECONVERGENT B2 ;  /* 0x0000000000027941 */ /* 0x000fea0003800200 */
.L_x_35059:
        /* <DEDUP_REMOVED lines=62> */
.L_x_35057:
[----:B------:R-:W-:Y:S05]  /*8300*/  BSYNC.RECONVERGENT B1 ;  /* 0x0000000000017941 */ /* 0x000fea0003800200 */
.L_x_35056:
[----:B------:R-:W1:Y:S01]  /*8310*/  LDC R217, c[0x0][0x408] ;  /* 0x00010200ffd97b82 */ /* 0x000e620000000800 */
[----:B------:R-:W-:Y:S01]  /*8320*/  I2FP.F32.U32 R3, R164 ;  /* 0x000000a400037245 */ /* 0x000fe20000201000 */
[----:B-----5:R-:W-:Y:S01]  /*8330*/  HADD2.F32 R6, -RZ, R168.H0_H0 ;  /* 0x200000a8ff067230 */ /* 0x020fe20000004100 */
[----:B------:R-:W-:Y:S01]  /*8340*/  ISETP.NE.AND P1, PT, R165, 0x1, PT ;  /* 0x00000001a500780c */ /* 0x000fe20003f25270 */
[----:B0-----:R-:W-:Y:S01]  /*8350*/  IMAD.MOV.U32 R218, RZ, RZ, 0x2f800000 ;  /* 0x2f800000ffda7424 */ /* 0x001fe200078e00ff */
[----:B------:R-:W-:Y:S01]  /*8360*/  LOP3.LUT R0, R0, 0xfffffffd, RZ, 0xc0, !PT ;  /* 0xfffffffd00007812 */ /* 0x000fe200078ec0ff */
[----:B------:R-:W-:Y:S01]  /*8370*/  BSSY.RECONVERGENT B1, `(.L_x_35061) ;  /* 0x0000060000017945 */ /* 0x000fe20003800200 */
[----:B------:R-:W-:Y:S01]  /*8380*/  FMUL.FTZ R6, R6, UR4 ;  /* 0x0000000406067c20 */ /* 0x000fe20008410000 */
[----:B------:R-:W0:Y:S01]  /*8390*/  LDC R252, c[0x0][0x404] ;  /* 0x00010100fffc7b82 */ /* 0x000e220000000800 */
[----:B------:R-:W-:Y:S02]  /*83a0*/  FFMA.FTZ R3, R3, R218, 1.1641532182693481445e-10 ;  /* 0x2f00000003037423 */ /* 0x000fe400000100da */
[----:B-1----:R-:W-:-:S03]  /*83b0*/  FMUL.FTZ R6, R6, R217 ;  /* 0x000000d906067220 */ /* 0x002fc60000410000 */
[----:B0-----:R-:W-:-:S04]  /*83c0*/  FSETP.GTU.FTZ.AND P0, PT, R3, R252, PT ;  /* 0x000000fc0300720b */ /* 0x001fc80003f1c000 */
        /* <DEDUP_REMOVED lines=15> */
.L_x_35063:
        /* <DEDUP_REMOVED lines=12> */
.L_x_35065:
[----:B------:R-:W-:Y:S05]  /*8580*/  BSYNC.RECONVERGENT B2 ;  /* 0x0000000000027941 */ /* 0x000fea0003800200 */
.L_x_35064:
        /* <DEDUP_REMOVED lines=62> */
.L_x_35062:
[----:B------:R-:W-:Y:S05]  /*8970*/  BSYNC.RECONVERGENT B1 ;  /* 0x0000000000017941 */ /* 0x000fea0003800200 */
.L_x_35061:
        /* <DEDUP_REMOVED lines=22> */
.L_x_35068:
        /* <DEDUP_REMOVED lines=12> */
.L_x_35070:
[----:B------:R-:W-:Y:S05]  /*8ba0*/  BSYNC.RECONVERGENT B2 ;  /* 0x0000000000027941 */ /* 0x000fea0003800200 */
.L_x_35069:
        /* <DEDUP_REMOVED lines=62> */
.L_x_35067:
[----:B------:R-:W-:Y:S05]  /*8f90*/  BSYNC.RECONVERGENT B1 ;  /* 0x0000000000017941 */ /* 0x000fea0003800200 */
.L_x_35066:
[----:B------:R-:W-:Y:S01]  /*8fa0*/  I2FP.F32.U32 R3, R3 ;  /* 0x0000000300037245 */ /* 0x000fe20000201000 */
[----:B------:R-:W-:Y:S01]  /*8fb0*/  HADD2.F32 R6, -RZ, R169.H0_H0 ;  /* 0x200000a9ff067230 */ /* 0x000fe20000004100 */
[----:B------:R-:W-:Y:S01]  /*8fc0*/  ISETP.NE.AND P2, PT, R167, 0x1, PT ;  /* 0x00000001a700780c */ /* 0x000fe20003f45270 */
[----:B------:R-:W-:Y:S02]  /*8fd0*/  BSSY.RECONVERGENT B1, `(.L_x_35071) ;  /* 0x000005e000017945 */ /* 0x000fe40003800200 */
[----:B------:R-:W-:Y:S01]  /*8fe0*/  FFMA.FTZ R3, R3, R218, 1.1641532182693481445e-10 ;  /* 0x2f00000003037423 */ /* 0x000fe200000100da */
[----:B------:R-:W-:-:S04]  /*8ff0*/  FMUL.FTZ R6, R6, UR4 ;  /* 0x0000000406067c20 */ /* 0x000fc80008410000 */
[----:B------:R-:W-:Y:S01]  /*9000*/  FMUL.FTZ R6, R6, R217 ;  /* 0x000000d906067220 */ /* 0x000fe20000410000 */
[----:B------:R-:W-:-:S04]  /*9010*/  FSETP.GTU.FTZ.AND P1, PT, R3, R252, PT ;  /* 0x000000fc0300720b */ /* 0x000fc80003f3c000 */
        /* <DEDUP_REMOVED lines=14> */
.L_x_35073:
        /* <DEDUP_REMOVED lines=12> */
.L_x_35075:
[----:B------:R-:W-:Y:S05]  /*91c0*/  BSYNC.RECONVERGENT B2 ;  /* 0x0000000000027941 */ /* 0x000fea0003800200 */
.L_x_35074:
        /* <DEDUP_REMOVED lines=62> */
.L_x_35072:
[----:B------:R-:W-:Y:S05]  /*95b0*/  BSYNC.RECONVERGENT B1 ;  /* 0x0000000000017941 */ /* 0x000fea0003800200 */
.L_x_35071:
[----:B------:R-:W-:Y:S01]  /*95c0*/  I2FP.F32.U32 R3, R3 ;  /* 0x0000000300037245 */ /* 0x000fe20000201000 */
[----:B------:R-:W-:Y:S01]  /*95d0*/  HADD2.F32 R169, -RZ, R169.H1_H1 ;  /* 0x300000a9ffa97230 */ /* 0x000fe20000004100 */
[----:B------:R-:W-:Y:S01]  /*95e0*/  ISETP.NE.AND P3, PT, R6, 0x1, PT ;  /* 0x000000010600780c */ /* 0x000fe20003f65270 */
[----:B------:R-:W-:Y:S01]  /*95f0*/  IMAD.MOV.U32 R218, RZ, RZ, 0x2f800000 ;  /* 0x2f800000ffda7424 */ /* 0x000fe200078e00ff */
[----:B------:R-:W-:Y:S02]  /*9600*/  BSSY.RECONVERGENT B1, `(.L_x_35076) ;  /* 0x000005e000017945 */ /* 0x000fe40003800200 */
[----:B------:R-:W-:Y:S01]  /*9610*/  FMUL.FTZ R168, R169, UR4 ;  /* 0x00000004a9a87c20 */ /* 0x000fe20008410000 */
[----:B------:R-:W-:Y:S01]  /*9620*/  FFMA.FTZ R3, R3, R218, 1.1641532182693481445e-10 ;  /* 0x2f00000003037423 */ /* 0x000fe200000100da */
[----:B------:R-:W-:Y:S02]  /*9630*/  HFMA2 R169, -RZ, RZ, 0, 1.1920928955078125e-07 ;  /* 0x00000002ffa97431 */ /* 0x000fe400000001ff */
[----:B------:R-:W-:-:S02]  /*9640*/  FMUL.FTZ R168, R168, R217 ;  /* 0x000000d9a8a87220 */ /* 0x000fc40000410000 */
        /* <DEDUP_REMOVED lines=14> */
.L_x_35078:
        /* <DEDUP_REMOVED lines=12> */
.L_x_35080:
[----:B------:R-:W-:Y:S05]  /*97f0*/  BSYNC.RECONVERGENT B2 ;  /* 0x0000000000027941 */ /* 0x000fea0003800200 */
.L_x_35079:
        /* <DEDUP_REMOVED lines=62> */
.L_x_35077:
[----:B------:R-:W-:Y:S05]  /*9be0*/  BSYNC.RECONVERGENT B1 ;  /* 0x0000000000017941 */ /* 0x000fea0003800200 */
.L_x_35076:
        /* <DEDUP_REMOVED lines=22> */
.L_x_35083:
        /* <DEDUP_REMOVED lines=12> */
.L_x_35085:
[----:B------:R-:W-:Y:S05]  /*9e10*/  BSYNC.RECONVERGENT B2 ;  /* 0x0000000000027941 */ /* 0x000fea0003800200 */
.L_x_35084:
        /* <DEDUP_REMOVED lines=62> */
.L_x_35082:
[----:B------:R-:W-:Y:S05]  /*a200*/  BSYNC.RECONVERGENT B1 ;  /* 0x0000000000017941 */ /* 0x000fea0003800200 */
.L_x_35081:
[----:B------:R-:W-:Y:S01]  /*a210*/  I2FP.F32.U32 R3, R3 ;  /* 0x0000000300037245 */ /* 0x000fe20000201000 */
[----:B------:R-:W-:Y:S01]  /*a220*/  HADD2.F32 R170, -RZ, R170.H1_H1 ;  /* 0x300000aaffaa7230 */ /* 0x000fe20000004100 */
[----:B------:R-:W-:Y:S01]  /*a230*/  ISETP.NE.AND P5, PT, R6, 0x1, PT ;  /* 0x000000010600780c */ /* 0x000fe20003fa5270 */
[----:B------:R-:W-:Y:S01]  /*a240*/  IMAD.MOV.U32 R169, RZ, RZ, 0x2f800000 ;  /* 0x2f800000ffa97424 */ /* 0x000fe200078e00ff */
[----:B------:R-:W-:Y:S01]  /*a250*/  BSSY.RECONVERGENT B1, `(.L_x_35086) ;  /* 0x000005e000017945 */ /* 0x000fe20003800200 */
[----:B------:R-:W-:Y:S02]  /*a260*/  IMAD.MOV.U32 R214, RZ, RZ, 0x2 ;  /* 0x00000002ffd67424 */ /* 0x000fe400078e00ff */
[----:B------:R-:W-:Y:S01]  /*a270*/  FMUL.FTZ R170, R170, UR4 ;  /* 0x00000004aaaa7c20 */ /* 0x000fe20008410000 */
[----:B------:R-:W-:-:S03]  /*a280*/  FFMA.FTZ R3, R3, R169, 1.1641532182693481445e-10 ;  /* 0x2f00000003037423 */ /* 0x000fc600000100a9 */
[----:B------:R-:W-:Y:S02]  /*a290*/  FMUL.FTZ R170, R170, R217 ;  /* 0x000000d9aaaa7220 */ /* 0x000fe40000410000 */
        /* <DEDUP_REMOVED lines=14> */
.L_x_35088:
        /* <DEDUP_REMOVED lines=12> */
.L_x_35090:
[----:B------:R-:W-:Y:S05]  /*a440*/  BSYNC.RECONVERGENT B2 ;  /* 0x0000000000027941 */ /* 0x000fea0003800200 */
.L_x_35089:
        /* <DEDUP_REMOVED lines=62> */
.L_x_35087:
[----:B------:R-:W-:Y:S05]  /*a830*/  BSYNC.RECONVERGENT B1 ;  /* 0x0000000000017941 */ /* 0x000fea0003800200 */
.L_x_35086:
[----:B------:R-:W-:Y:S01]  /*a840*/  I2FP.F32.U32 R3, R3 ;  /* 0x0000000300037245 */ /* 0x000fe20000201000 */
[----:B------:R-:W-:Y:S01]  /*a850*/  IMAD.MOV.U32 R6, RZ, RZ, 0x2f800000 ;  /* 0x2f800000ff067424 */ /* 0x000fe200078e00ff */
[----:B------:R-:W-:Y:S01]  /*a860*/  ISETP.NE.AND P6, PT, R214, 0x1, PT ;  /* 0x00000001d600780c */ /* 0x000fe20003fc5270 */
[----:B------:R-:W-:Y:S02]  /*a870*/  BSSY.RECONVERGENT B1, `(.L_x_35091) ;  /* 0x0000061000017945 */ /* 0x000fe40003800200 */
        /* <DEDUP_REMOVED lines=19> */
.L_x_35093:
        /* <DEDUP_REMOVED lines=14> */
.L_x_35095:
[----:B------:R-:W-:Y:S05]  /*aa90*/  BSYNC.RECONVERGENT B2 ;  /* 0x0000000000027941 */ /* 0x000fea0003800200 */
.L_x_35094:
        /* <DEDUP_REMOVED lines=62> */
.L_x_35092:
[----:B------:R-:W-:Y:S05]  /*ae80*/  BSYNC.RECONVERGENT B1 ;  /* 0x0000000000017941 */ /* 0x000fea0003800200 */
.L_x_35091:
[----:B------:R-:W-:Y:S01]  /*ae90*/  I2FP.F32.U32 R3, R3 ;  /* 0x0000000300037245 */ /* 0x000fe20000201000 */
[----:B------:R-:W-:Y:S02]  /*aea0*/  IMAD.MOV.U32 R214, RZ, RZ, 0x2f800000 ;  /* 0x2f800000ffd67424 */ /* 0x000fe400078e00ff */
[----:B------:R-:W-:Y:S02]  /*aeb0*/  HADD2.F32 R171, -RZ, R171.H1_H1 ;  /* 0x300000abffab7230 */ /* 0x000fe40000004100 */
[----:B------:R-:W-:-:S03]  /*aec0*/  FFMA.FTZ R3, R3, R214, 1.1641532182693481445e-10 ;  /* 0x2f00000003037423 */ /* 0x000fc600000100d6 */
[----:B------:R-:W-:Y:S02]  /*aed0*/  FMUL.FTZ R214, R171, UR4 ;  /* 0x00000004abd67c20 */ /* 0x000fe40008410000 */
[----:B------:R-:W-:Y:S02]  /*aee0*/  FSETP.GTU.FTZ.AND P6, PT, R3, R252, PT ;  /* 0x000000fc0300720b */ /* 0x000fe40003fdc000 */
[----:B------:R-:W-:-:S05]  /*aef0*/  FMUL.FTZ R214, R214, R217 ;  /* 0x000000d9d6d67220 */ /* 0x000fca0000410000 */
[----:B------:R-:W-:Y:S02]  /*af00*/  FSEL R214, R214, RZ, !P6 ;  /* 0x000000ffd6d67208 */ /* 0x000fe40007000000 */
[----:B------:R-:W-:-:S03]  /*af10*/  PLOP3.LUT P6, PT, P6, PT, PT, 0x8, 0x80 ;  /* 0x000000000080781c */ /* 0x000fc600037ce170 */
[----:B------:R-:W-:Y:S01]  /*af20*/  FFMA.FTZ R171, R214, R43, R155 ;  /* 0x0000002bd6ab7223 */ /* 0x000fe2000001009b */
[----:B------:R-:W-:Y:S09]  /*af30*/  BRA `(.L_x_35096) ;  /* 0x0000003000747947 */ /* 0x000ff20003800000 */
.L_x_35055:
        /* <DEDUP_REMOVED lines=16> */
.L_x_35099:
        /* <DEDUP_REMOVED lines=12> */
.L_x_35101:
[----:B------:R-:W-:Y:S05]  /*b100*/  BSYNC.RECONVERGENT B2 ;  /* 0x0000000000027941 */ /* 0x000fea0003800200 */
.L_x_35100:
        /* <DEDUP_REMOVED lines=62> */
.L_x_35098:
[----:B------:R-:W-:Y:S05]  /*b4f0*/  BSYNC.RECONVERGENT B1 ;  /* 0x0000000000017941 */ /* 0x000fea0003800200 */
.L_x_35097:
[----:B0-----:R-:W0:Y:S01]  /*b500*/  LDC R218, c[0x0][0x404] ;  /* 0x00010100ffda7b82 */ /* 0x001e220000000800 */
        /* <DEDUP_REMOVED lines=8> */
[----:B------:R-:W-:Y:S02]  /*b590*/  FMUL.FTZ R6, R6, UR4 ;  /* 0x0000000406067c20 */ /* 0x000fe40008410000 */
[----:B0-----:R-:W-:-:S02]  /*b5a0*/  FSETP.GTU.FTZ.AND P0, PT, R3, R218, PT ;  /* 0x000000da0300720b */ /* 0x001fc40003f1c000 */
[----:B------:R-:W-:Y:S02]  /*b5b0*/  MOV R3, R4 ;  /* 0x0000000400037202 */ /* 0x000fe40000000f00 */
        /* <DEDUP_REMOVED lines=14> */
.L_x_35104:
        /* <DEDUP_REMOVED lines=12> */
.L_x_35106:
[----:B------:R-:W-:Y:S05]  /*b760*/  BSYNC.RECONVERGENT B2 ;  /* 0x0000000000027941 */ /* 0x000fea0003800200 */
.L_x_35105:
        /* <DEDUP_REMOVED lines=62> */
.L_x_35103:
[----:B------:R-:W-:Y:S05]  /*bb50*/  BSYNC.RECONVERGENT B1 ;  /* 0x0000000000017941 */ /* 0x000fea0003800200 */
.L_x_35102:
[----:B------:R-:W-:Y:S01]  /*bb60*/  ISETP.NE.AND P2, PT, R6, 0x1, PT ;  /* 0x000000010600780c */ /* 0x000fe20003f45270 */
[----:B------:R-:W-:Y:S01]  /*bb70*/  HADD2.F32 R168, -RZ, R168.H1_H1 ;  /* 0x300000a8ffa87230 */ /* 0x000fe20000004100 */
[----:B------:R-:W-:Y:S01]  /*bb80*/  I2FP.F32.U32 R3, R3 ;  /* 0x0000000300037245 */ /* 0x000fe20000201000 */
[----:B------:R-:W-:Y:S01]  /*bb90*/  BSSY.RECONVERGENT B1, `(.L_x_35107) ;  /* 0x000005d000017945 */ /* 0x000fe20003800200 */
[----:B------:R-:W-:Y:S02]  /*bba0*/  IMAD.MOV.U32 R167, RZ, RZ, 0x2 ;  /* 0x00000002ffa77424 */ /* 0x000fe400078e00ff */
        /* <DEDUP_REMOVED lines=16> */
.L_x_35109:
        /* <DEDUP_REMOVED lines=12> */
.L_x_35111:
[----:B------:R-:W-:Y:S05]  /*bd70*/  BSYNC.RECONVERGENT B2 ;  /* 0x0000000000027941 */ /* 0x000fea0003800200 */
.L_x_35110:
        /* <DEDUP_REMOVED lines=62> */
.L_x_35108:
[----:B------:R-:W-:Y:S05]  /*c160*/  BSYNC.RECONVERGENT B1 ;  /* 0x0000000000017941 */ /* 0x000fea0003800200 */
.L_x_35107:
        /* <DEDUP_REMOVED lines=8> */
[----:B------:R-:W-:-:S03]  /*c1f0*/  IMAD.MOV.U32 R3, RZ, RZ, R4 ;  /* 0x000000ffff037224 */ /* 0x000fc600078e0004 */
[----:B------:R-:W-:-:S05]  /*c200*/  FMUL.FTZ R6, R6, R217 ;  /* 0x000000d906067220 */ /* 0x000fca0000410000 */
[----:B------:R-:W-:Y:S01]  /*c210*/  FSEL R166, R6, RZ, !P2 ;  /* 0x000000ff06a67208 */ /* 0x000fe20005000000 */
[----:B------:R-:W-:Y:S01]  /*c220*/  HFMA2 R6, -RZ, RZ, 0, 1.1920928955078125e-07 ;  /* 0x00000002ff067431 */ /* 0x000fe200000001ff */
        /* <DEDUP_REMOVED lines=9> */
.L_x_35114:
        /* <DEDUP_REMOVED lines=12> */
.L_x_35116:
[----:B------:R-:W-:Y:S05]  /*c380*/  BSYNC.RECONVERGENT B2 ;  /* 0x0000000000027941 */ /* 0x000fea0003800200 */
.L_x_35115:
        /* <DEDUP_REMOVED lines=62> */
.L_x_35113:
[----:B------:R-:W-:Y:S05]  /*c770*/  BSYNC.RECONVERGENT B1 ;  /* 0x0000000000017941 */ /* 0x000fea0003800200 */
.L_x_35112:
[----:B------:R-:W0:Y:S01]  /*c780*/  LDC R218, c[0x0][0x404] ;  /* 0x00010100ffda7b82 */ /* 0x000e220000000800 */
[----:B------:R-:W-:Y:S01]  /*c790*/  I2FP.F32.U32 R3, R3 ;  /* 0x0000000300037245 */ /* 0x000fe20000201000 */
[----:B------:R-:W-:Y:S01]  /*c7a0*/  HADD2.F32 R169, -RZ, R169.H1_H1 ;  /* 0x300000a9ffa97230 */ /* 0x000fe20000004100 */
[----:B------:R-:W-:Y:S01]  /*c7b0*/  ISETP.NE.AND P3, PT, R6, 0x1, PT ;  /* 0x000000010600780c */ /* 0x000fe20003f65270 */
[----:B------:R-:W-:Y:S02]  /*c7c0*/  BSSY.RECONVERGENT B1, `(.L_x_35117) ;  /* 0x000005d000017945 */ /* 0x000fe40003800200 */
[----:B------:R-:W-:Y:S01]  /*c7d0*/  FFMA.FTZ R3, R3, R252, 1.1641532182693481445e-10 ;  /* 0x2f00000003037423 */ /* 0x000fe200000100fc */
[----:B------:R-:W-:-:S04]  /*c7e0*/  FMUL.FTZ R168, R169, UR4 ;  /* 0x00000004a9a87c20 */ /* 0x000fc80008410000 */
[----:B------:R-:W-:Y:S01]  /*c7f0*/  FMUL.FTZ R167, R168, R217 ;  /* 0x000000d9a8a77220 */ /* 0x000fe20000410000 */
[----:B------:R-:W-:Y:S01]  /*c800*/  IMAD.MOV.U32 R168, RZ, RZ, 0x2 ;  /* 0x00000002ffa87424 */ /* 0x000fe200078e00ff */
[----:B0-----:R-:W-:Y:S02]  /*c810*/  FSETP.GTU.FTZ.AND P2, PT, R3, R218, PT ;  /* 0x000000da0300720b */ /* 0x001fe40003f5c000 */
        /* <DEDUP_REMOVED lines=12> */
.L_x_35119:
        /* <DEDUP_REMOVED lines=12> */
.L_x_35121:
[----:B------:R-:W-:Y:S05]  /*c9a0*/  BSYNC.RECONVERGENT B2 ;  /* 0x0000000000027941 */ /* 0x000fea0003800200 */
.L_x_35120:
        /* <DEDUP_REMOVED lines=62> */
.L_x_35118:
[----:B------:R-:W-:Y:S05]  /*cd90*/  BSYNC.RECONVERGENT B1 ;  /* 0x0000000000017941 */ /* 0x000fea0003800200 */
.L_x_35117:
        /* <DEDUP_REMOVED lines=21> */
.L_x_35124:
        /* <DEDUP_REMOVED lines=12> */
.L_x_35126:
[----:B------:R-:W-:Y:S05]  /*cfb0*/  BSYNC.RECONVERGENT B2 ;  /* 0x0000000000027941 */ /* 0x000fea0003800200 */
.L_x_35125:
        /* <DEDUP_REMOVED lines=62> */
.L_x_35123:
[----:B------:R-:W-:Y:S05]  /*d3a0*/  BSYNC.RECONVERGENT B1 ;  /* 0x0000000000017941 */ /* 0x000fea0003800200 */
.L_x_35122:
[----:B------:R-:W-:Y:S01]  /*d3b0*/  I2FP.F32.U32 R169, R169 ;  /* 0x000000a900a97245 */ /* 0x000fe20000201000 */
[----:B------:R-:W-:Y:S01]  /*d3c0*/  HADD2.F32 R170, -RZ, R170.H1_H1 ;  /* 0x300000aaffaa7230 */ /* 0x000fe20000004100 */
        /* <DEDUP_REMOVED lines=19> */
.L_x_35129:
        /* <DEDUP_REMOVED lines=12> */
.L_x_35131:
[----:B------:R-:W-:Y:S05]  /*d5c0*/  BSYNC.RECONVERGENT B2 ;  /* 0x0000000000027941 */ /* 0x000fea0003800200 */
.L_x_35130:
        /* <DEDUP_REMOVED lines=62> */
.L_x_35128:
[----:B------:R-:W-:Y:S05]  /*d9b0*/  BSYNC.RECONVERGENT B1 ;  /* 0x0000000000017941 */ /* 0x000fea0003800200 */
.L_x_35127:
[----:B------:R-:W0:Y:S01]  /*d9c0*/  LDC R6, c[0x0][0x404] ;  /* 0x00010100ff067b82 */ /* 0x000e220000000800 */
[----:B------:R-:W-:Y:S01]  /*d9d0*/  I2FP.F32.U32 R215, R168 ;  /* 0x000000a800d77245 */ /* 0x000fe20000201000 */
[----:B------:R-:W-:Y:S01]  /*d9e0*/  BSSY.RECONVERGENT B1, `(.L_x_35132) ;  /* 0x0000061000017945 */ /* 0x000fe20003800200 */
[----:B------:R-:W-:Y:S02]  /*d9f0*/  ISETP.NE.AND P6, PT, R214, 0x1, PT ;  /* 0x00000001d600780c */ /* 0x000fe40003fc5270 */
[----:B------:R-:W-:Y:S01]  /*da00*/  MOV R168, R4 ;  /* 0x0000000400a87202 */ /* 0x000fe20000000f00 */
[----:B------:R-:W-:-:S05]  /*da10*/  FFMA.FTZ R215, R215, R252, 1.1641532182693481445e-10 ;  /* 0x2f000000d7d77423 */ /* 0x000fca00000100fc */
[----:B0-----:R-:W-:Y:S01]  /*da20*/  FSETP.GTU.FTZ.AND P5, PT, R215, R6, PT ;  /* 0x00000006d700720b */ /* 0x001fe20003fbc000 */
[----:B------:R-:W-:-:S05]  /*da30*/  HADD2.F32 R6, -RZ, R171.H0_H0 ;  /* 0x200000abff067230 */ /* 0x000fca0000004100 */
        /* <DEDUP_REMOVED lines=14> */
.L_x_35134:
        /* <DEDUP_REMOVED lines=14> */
.L_x_35136:
[----:B------:R-:W-:Y:S05]  /*dc00*/  BSYNC.RECONVERGENT B2 ;  /* 0x0000000000027941 */ /* 0x000fea0003800200 */
.L_x_35135:
        /* <DEDUP_REMOVED lines=62> */
.L_x_35133:
[----:B------:R-:W-:Y:S05]  /*dff0*/  BSYNC.RECONVERGENT B1 ;  /* 0x0000000000017941 */ /* 0x000fea0003800200 */
.L_x_35132:
[----:B------:R-:W0:Y:S01]  /*e000*/  LDC R214, c[0x0][0x404] ;  /* 0x00010100ffd67b82 */ /* 0x000e220000000800 */
        /* <DEDUP_REMOVED lines=16> */
.L_x_35096:
        /* <DEDUP_REMOVED lines=22> */
.L_x_35054:
[----:B------:R-:W-:Y:S05]  /*e270*/  BSYNC.RECONVERGENT B0 ;  /* 0x0000000000007941 */ /* 0x000fea0003800200 */
.L_x_35053:
        /* <DEDUP_REMOVED lines=17> */
[----:B--2---:R-:W-:Y:S02]  /*e390*/  HFMA2 R173, -RZ, RZ, 0, 1.1920928955078125e-07 ;  /* 0x00000002ffad7431 */ /* 0x004fe400000001ff */
        /* <DEDUP_REMOVED lines=13> */
.L_x_35142:
        /* <DEDUP_REMOVED lines=12> */
.L_x_35144:
[----:B------:R-:W-:Y:S05]  /*e530*/  BSYNC.RECONVERGENT B2 ;  /* 0x0000000000027941 */ /* 0x000fea0003800200 */
.L_x_35143:
        /* <DEDUP_REMOVED lines=62> */
.L_x_35141:
[----:B------:R-:W-:Y:S05]  /*e920*/  BSYNC.RECONVERGENT B1 ;  /* 0x0000000000017941 */ /* 0x000fea0003800200 */
.L_x_35140:
[----:B------:R-:W2:Y:S01]  /*e930*/  LDC R217, c[0x0][0x408] ;  /* 0x00010200ffd97b82 */ /* 0x000ea20000000800 */
[----:B------:R-:W-:Y:S01]  /*e940*/  I2FP.F32.U32 R3, R172 ;  /* 0x000000ac00037245 */ /* 0x000fe20000201000 */
[----:B-----5:R-:W-:Y:S01]  /*e950*/  HADD2.F32 R6, -RZ, R176.H0_H0 ;  /* 0x200000b0ff067230 */ /* 0x020fe20000004100 */
[----:B------:R-:W-:Y:S01]  /*e960*/  ISETP.NE.AND P1, PT, R173, 0x1, PT ;  /* 0x00000001ad00780c */ /* 0x000fe20003f25270 */
[----:B01----:R-:W-:Y:S01]  /*e970*/  IMAD.MOV.U32 R218, RZ, RZ, 0x2f800000 ;  /* 0x2f800000ffda7424 */ /* 0x003fe200078e00ff */
[----:B------:R-:W-:Y:S01]  /*e980*/  LOP3.LUT R0, R0, 0xfffffffd, RZ, 0xc0, !PT ;  /* 0xfffffffd00007812 */ /* 0x000fe200078ec0ff */
[----:B------:R-:W-:Y:S01]  /*e990*/  BSSY.RECONVERGENT B1, `(.L_x_35145) ;  /* 0x0000060000017945 */ /* 0x000fe20003800200 */
[----:B------:R-:W-:Y:S01]  /*e9a0*/  FMUL.FTZ R6, R6, UR4 ;  /* 0x0000000406067c20 */ /* 0x000fe20008410000 */
[----:B------:R-:W0:Y:S01]  /*e9b0*/  LDC R252, c[0x0][0x404] ;  /* 0x00010100fffc7b82 */ /* 0x000e220000000800 */
[----:B------:R-:W-:Y:S02]  /*e9c0*/  FFMA.FTZ R3, R3, R218, 1.1641532182693481445e-10 ;  /* 0x2f00000003037423 */ /* 0x000fe400000100da */
[----:B--2---:R-:W-:-:S03]  /*e9d0*/  FMUL.FTZ R6, R6, R217 ;  /* 0x000000d906067220 */ /* 0x004fc60000410000 */
[----:B0-----:R-:W-:-:S04]  /*e9e0*/  FSETP.GTU.FTZ.AND P0, PT, R3, R252, PT ;  /* 0x000000fc0300720b */ /* 0x001fc80003f1c000 */
        /* <DEDUP_REMOVED lines=15> */
.L_x_35147:
        /* <DEDUP_REMOVED lines=12> */
.L_x_35149:
[----:B------:R-:W-:Y:S05]  /*eba0*/  BSYNC.RECONVERGENT B2 ;  /* 0x0000000000027941 */ /* 0x000fea0003800200 */
.L_x_35148:
        /* <DEDUP_REMOVED lines=62> */
.L_x_35146:
[----:B------:R-:W-:Y:S05]  /*ef90*/  BSYNC.RECONVERGENT B1 ;  /* 0x0000000000017941 */ /* 0x000fea0003800200 */
.L_x_35145:
        /* <DEDUP_REMOVED lines=22> */
.L_x_35152:
        /* <DEDUP_REMOVED lines=12> */
.L_x_35154:
[----:B------:R-:W-:Y:S05]  /*f1c0*/  BSYNC.RECONVERGENT B2 ;  /* 0x0000000000027941 */ /* 0x000fea0003800200 */
.L_x_35153:
        /* <DEDUP_REMOVED lines=62> */
.L_x_35151:
[----:B------:R-:W-:Y:S05]  /*f5b0*/  BSYNC.RECONVERGENT B1 ;  /* 0x0000000000017941 */ /* 0x000fea0003800200 */
.L_x_35150:
        /* <DEDUP_REMOVED lines=22> */
.L_x_35157:
        /* <DEDUP_REMOVED lines=12> */
.L_x_35159:
[----:B------:R-:W-:Y:S05]  /*f7e0*/  BSYNC.RECONVERGENT B2 ;  /* 0x0000000000027941 */ /* 0x000fea0003800200 */
.L_x_35158:
        /* <DEDUP_REMOVED lines=62> */
.L_x_35156:
[----:B------:R-:W-:Y:S05]  /*fbd0*/  BSYNC.RECONVERGENT B1 ;  /* 0x0000000000017941 */ /* 0x000fea0003800200 */
.L_x_35155:
[----:B------:R-:W-:Y:S01]  /*fbe0*/  HFMA2 R218, -RZ, RZ, 0.1171875, 0 ;  /* 0x2f800000ffda7431 */ /* 0x000fe200000001ff */
        /* <DEDUP_REMOVED lines=22> */
.L_x_35162:
        /* <DEDUP_REMOVED lines=12> */
.L_x_35164:
[----:B------:R-:W-:Y:S05]  /*fe10*/  BSYNC.RECONVERGENT B2 ;  /* 0x0000000000027941 */ /* 0x000fea0003800200 */
.L_x_35163:
        /* <DEDUP_REMOVED lines=62> */
.L_x_35161:
[----:B------:R-:W-:Y:S05]  /*10200*/  BSYNC.RECONVERGENT B1 ;  /* 0x0000000000017941 */ /* 0x000fea0003800200 */
.L_x_35160:
        /* <DEDUP_REMOVED lines=22> */
.L_x_35167:
        /* <DEDUP_REMOVED lines=12> */
.L_x_35169:
[----:B------:R-:W-:Y:S05]  /*10430*/  BSYNC.RECONVERGENT B2 ;  /* 0x0000000000027941 */ /* 0x000fea0003800200 */
.L_x_35168:
        /* <DEDUP_REMOVED lines=62> */
.L_x_35166:
[----:B------:R-:W-:Y:S05]  /*10820*/  BSYNC.RECONVERGENT B1 ;  /* 0x0000000000017941 */ /* 0x000fea0003800200 */
.L_x_35165:
[----:B------:R-:W-:Y:S01]  /*10830*/  I2FP.F32.U32 R3, R3 ;  /* 0x0000000300037245 */ /* 0x000fe20000201000 */
[----:B------:R-:W-:Y:S01]  /*10840*/  HADD2.F32 R178, -RZ, R178.H1_H1 ;  /* 0x300000b2ffb27230 */ /* 0x000fe20000004100 */
[----:B------:R-:W-:Y:S01]  /*10850*/  ISETP.NE.AND P5, PT, R6, 0x1, PT ;  /* 0x000000010600780c */ /* 0x000fe20003fa5270 */
[----:B------:R-:W-:Y:S01]  /*10860*/  IMAD.MOV.U32 R177, RZ, RZ, 0x2f800000 ;  /* 0x2f800000ffb17424 */ /* 0x000fe200078e00ff */
[----:B------:R-:W-:Y:S01]  /*10870*/  BSSY.RECONVERGENT B1, `(.L_x_35170) ;  /* 0x000005e000017945 */ /* 0x000fe20003800200 */
[----:B------:R-:W-:Y:S02]  /*10880*/  HFMA2 R214, -RZ, RZ, 0, 1.1920928955078125e-07 ;  /* 0x00000002ffd67431 */ /* 0x000fe400000001ff */
[----:B------:R-:W-:Y:S01]  /*10890*/  FMUL.FTZ R178, R178, UR4 ;  /* 0x00000004b2b27c20 */ /* 0x000fe20008410000 */
[----:B------:R-:W-:-:S03]  /*108a0*/  FFMA.FTZ R3, R3, R177, 1.1641532182693481445e-10 ;  /* 0x2f00000003037423 */ /* 0x000fc600000100b1 */
[----:B------:R-:W-:Y:S02]  /*108b0*/  FMUL.FTZ R178, R178, R217 ;  /* 0x000000d9b2b27220 */ /* 0x000fe40000410000 */
        /* <DEDUP_REMOVED lines=14> */
.L_x_35172:
        /* <DEDUP_REMOVED lines=12> */
.L_x_35174:
[----:B------:R-:W-:Y:S05]  /*10a60*/  BSYNC.RECONVERGENT B2 ;  /* 0x0000000000027941 */ /* 0x000fea0003800200 */
.L_x_35173:
        /* <DEDUP_REMOVED lines=62> */
.L_x_35171:
[----:B------:R-:W-:Y:S05]  /*10e50*/  BSYNC.RECONVERGENT B1 ;  /* 0x0000000000017941 */ /* 0x000fea0003800200 */
.L_x_35170:
        /* <DEDUP_REMOVED lines=23> */
.L_x_35177:
        /* <DEDUP_REMOVED lines=14> */
.L_x_35179:
[----:B------:R-:W-:Y:S05]  /*110b0*/  BSYNC.RECONVERGENT B2 ;  /* 0x0000000000027941 */ /* 0x000fea0003800200 */
.L_x_35178:
        /* <DEDUP_REMOVED lines=62> */
.L_x_35176:
[----:B------:R-:W-:Y:S05]  /*114a0*/  BSYNC.RECONVERGENT B1 ;  /* 0x0000000000017941 */ /* 0x000fea0003800200 */
.L_x_35175:
        /* <DEDUP_REMOVED lines=11> */
.L_x_35139:
        /* <DEDUP_REMOVED lines=16> */
.L_x_35183:
        /* <DEDUP_REMOVED lines=12> */
.L_x_35185:
[----:B------:R-:W-:Y:S05]  /*11720*/  BSYNC.RECONVERGENT B2 ;  /* 0x0000000000027941 */ /* 0x000fea0003800200 */
.L_x_35184:
        /* <DEDUP_REMOVED lines=62> */
.L_x_35182:
[----:B------:R-:W-:Y:S05]  /*11b10*/  BSYNC.RECONVERGENT B1 ;  /* 0x0000000000017941 */ /* 0x000fea0003800200 */
.L_x_35181:
[----:B01----:R-:W0:Y:S01]  /*11b20*/  LDC R218, c[0x0][0x404] ;  /* 0x00010100ffda7b82 */ /* 0x003e220000000800 */
        /* <DEDUP_REMOVED lines=9> */
[----:B0-----:R-:W-:Y:S01]  /*11bc0*/  FSETP.GTU.FTZ.AND P0, PT, R3, R218, PT ;  /* 0x000000da0300720b */ /* 0x001fe20003f1c000 */
[----:B------:R-:W-:-:S03]  /*11bd0*/  IMAD.MOV.U32 R3, RZ, RZ, R4 ;  /* 0x000000ffff037224 */ /* 0x000fc600078e0004 */
        /* <DEDUP_REMOVED lines=14> */
.L_x_35188:
        /* <DEDUP_REMOVED lines=12> */
.L_x_35190:
[----:B------:R-:W-:Y:S05]  /*11d80*/  BSYNC.RECONVERGENT B2 ;  /* 0x0000000000027941 */ /* 0x000fea0003800200 */
.L_x_35189:
        /* <DEDUP_REMOVED lines=62> */
.L_x_35187:
[----:B------:R-:W-:Y:S05]  /*12170*/  BSYNC.RECONVERGENT B1 ;  /* 0x0000000000017941 */ /* 0x000fea0003800200 */
.L_x_35186:
        /* <DEDUP_REMOVED lines=21> */
.L_x_35193:
        /* <DEDUP_REMOVED lines=12> */
.L_x_35195:
[----:B------:R-:W-:Y:S05]  /*12390*/  BSYNC.RECONVERGENT B2 ;  /* 0x0000000000027941 */ /* 0x000fea0003800200 */
.L_x_35194:
        /* <DEDUP_REMOVED lines=62> */
.L_x_35192:
[----:B------:R-:W-:Y:S05]  /*12780*/  BSYNC.RECONVERGENT B1 ;  /* 0x0000000000017941 */ /* 0x000fea0003800200 */
.L_x_35191:
        /* <DEDUP_REMOVED lines=21> */
.L_x_35198:
        /* <DEDUP_REMOVED lines=12> */
.L_x_35200:
[----:B------:R-:W-:Y:S05]  /*129a0*/  BSYNC.RECONVERGENT B2 ;  /* 0x0000000000027941 */ /* 0x000fea0003800200 */
.L_x_35199:
        /* <DEDUP_REMOVED lines=62> */
.L_x_35197:
[----:B------:R-:W-:Y:S05]  /*12d90*/  BSYNC.RECONVERGENT B1 ;  /* 0x0000000000017941 */ /* 0x000fea0003800200 */
.L_x_35196:
        /* <DEDUP_REMOVED lines=8> */
[----:B------:R-:W-:Y:S01]  /*12e20*/  HFMA2 R176, -RZ, RZ, 0, 1.1920928955078125e-07 ;  /* 0x00000002ffb07431 */ /* 0x000fe200000001ff */
[----:B0-----:R-:W-:Y:S01]  /*12e30*/  FSETP.GTU.FTZ.AND P2, PT, R3, R218, PT ;  /* 0x000000da0300720b */ /* 0x001fe20003f5c000 */
        /* <DEDUP_REMOVED lines=12> */
.L_x_35203:
        /* <DEDUP_REMOVED lines=12> */
.L_x_35205:
[----:B------:R-:W-:Y:S05]  /*12fc0*/  BSYNC.RECONVERGENT B2 ;  /* 0x0000000000027941 */ /* 0x000fea0003800200 */
.L_x_35204:
        /* <DEDUP_REMOVED lines=62> */
.L_x_35202:
[----:B------:R-:W-:Y:S05]  /*133b0*/  BSYNC.RECONVERGENT B1 ;  /* 0x0000000000017941 */ /* 0x000fea0003800200 */
.L_x_35201:
        /* <DEDUP_REMOVED lines=21> */
.L_x_35208:
        /* <DEDUP_REMOVED lines=12> */
.L_x_35210:
[----:B------:R-:W-:Y:S05]  /*135d0*/  BSYNC.RECONVERGENT B2 ;  /* 0x0000000000027941 */ /* 0x000fea0003800200 */
.L_x_35209:
        /* <DEDUP_REMOVED lines=62> */
.L_x_35207:
[----:B------:R-:W-:Y:S05]  /*139c0*/  BSYNC.RECONVERGENT B1 ;  /* 0x0000000000017941 */ /* 0x000fea0003800200 */
.L_x_35206:
        /* <DEDUP_REMOVED lines=21> */
.L_x_35213:
        /* <DEDUP_REMOVED lines=12> */
.L_x_35215:
[----:B------:R-:W-:Y:S05]  /*13be0*/  BSYNC.RECONVERGENT B2 ;  /* 0x0000000000027941 */ /* 0x000fea0003800200 */
.L_x_35214:
        /* <DEDUP_REMOVED lines=62> */
.L_x_35212:
[----:B------:R-:W-:Y:S05]  /*13fd0*/  BSYNC.RECONVERGENT B1 ;  /* 0x0000000000017941 */ /* 0x000fea0003800200 */
.L_x_35211:
[----:B------:R-:W0:Y:S01]  /*13fe0*/  LDC R6, c[0x0][0x404] ;  /* 0x00010100ff067b82 */ /* 0x000e220000000800 */
[----:B------:R-:W-:Y:S01]  /*13ff0*/  I2FP.F32.U32 R215, R176 ;  /* 0x000000b000d77245 */ /* 0x000fe20000201000 */
[----:B------:R-:W-:Y:S01]  /*14000*/  BSSY.RECONVERGENT B1, `(.L_x_35216) ;  /* 0x0000061000017945 */ /* 0x000fe20003800200 */
[----:B------:R-:W-:Y:S01]  /*14010*/  ISETP.NE.AND P6, PT, R214, 0x1, PT ;  /* 0x00000001d600780c */ /* 0x000fe20003fc5270 */
[----:B------:R-:W-:Y:S02]  /*14020*/  IMAD.MOV.U32 R176, RZ, RZ, R4 ;  /* 0x000000ffffb07224 */ /* 0x000fe400078e0004 */
[----:B------:R-:W-:-:S05]  /*14030*/  FFMA.FTZ R215, R215, R252, 1.1641532182693481445e-10 ;  /* 0x2f000000d7d77423 */ /* 0x000fca00000100fc */
[----:B0-----:R-:W-:Y:S01]  /*14040*/  FSETP.GTU.FTZ.AND P5, PT, R215, R6, PT ;  /* 0x00000006d700720b */ /* 0x001fe20003fbc000 */
[----:B------:R-:W-:-:S05]  /*14050*/  HADD2.F32 R6, -RZ, R179.H0_H0 ;  /* 0x200000b3ff067230 */ /* 0x000fca0000004100 */
[----:B------:R-:W-:-:S04]  /*14060*/  FMUL.FTZ R6, R6, UR4 ;  /* 0x0000000406067c20 */ /* 0x000fc80008410000 */
        /* <DEDUP_REMOVED lines=13> */
.L_x_35218:
        /* <DEDUP_REMOVED lines=14> */
.L_x_35220:
[----:B------:R-:W-:Y:S05]  /*14220*/  BSYNC.RECONVERGENT B2 ;  /* 0x0000000000027941 */ /* 0x000fea0003800200 */
.L_x_35219:
        /* <DEDUP_REMOVED lines=62> */
.L_x_35217:
[----:B------:R-:W-:Y:S05]  /*14610*/  BSYNC.RECONVERGENT B1 ;  /* 0x0000000000017941 */ /* 0x000fea0003800200 */
.L_x_35216:
        /* <DEDUP_REMOVED lines=17> */
.L_x_35180:
        /* <DEDUP_REMOVED lines=22> */
.L_x_35138:
[----:B------:R-:W-:Y:S05]  /*14890*/  BSYNC.RECONVERGENT B0 ;  /* 0x0000000000007941 */ /* 0x000fea0003800200 */
.L_x_35137:
        /* <DEDUP_REMOVED lines=17> */
[----:B---3--:R-:W-:Y:S01]  /*149b0*/  IMAD.MOV.U32 R181, RZ, RZ, 0x2 ;  /* 0x00000002ffb57424 */ /* 0x008fe200078e00ff */
        /* <DEDUP_REMOVED lines=13> */
.L_x_35226:
        /* <DEDUP_REMOVED lines=12> */
.L_x_35228:
[----:B------:R-:W-:Y:S05]  /*14b50*/  BSYNC.RECONVERGENT B2 ;  /* 0x0000000000027941 */ /* 0x000fea0003800200 */
.L_x_35227:
        /* <DEDUP_REMOVED lines=62> */
.L_x_35225:
[----:B------:R-:W-:Y:S05]  /*14f40*/  BSYNC.RECONVERGENT B1 ;  /* 0x0000000000017941 */ /* 0x000fea0003800200 */
.L_x_35224:
[----:B------:R-:W3:Y:S01]  /*14f50*/  LDC R217, c[0x0][0x408] ;  /* 0x00010200ffd97b82 */ /* 0x000ee20000000800 */
[----:B------:R-:W-:Y:S01]  /*14f60*/  I2FP.F32.U32 R3, R180 ;  /* 0x000000b400037245 */ /* 0x000fe20000201000 */
[----:B012---:R-:W-:Y:S02]  /*14f70*/  HFMA2 R218, -RZ, RZ, 0.1171875, 0 ;  /* 0x2f800000ffda7431 */ /* 0x007fe400000001ff */
[----:B-----5:R-:W-:Y:S01]  /*14f80*/  HADD2.F32 R6, -RZ, R184.H0_H0 ;  /* 0x200000b8ff067230 */ /* 0x020fe20000004100 */
[----:B------:R-:W-:Y:S01]  /*14f90*/  ISETP.NE.AND P1, PT, R181, 0x1, PT ;  /* 0x00000001b500780c */ /* 0x000fe20003f25270 */
[----:B------:R-:W-:Y:S01]  /*14fa0*/  BSSY.RECONVERGENT B1, `(.L_x_35229) ;  /* 0x0000061000017945 */ /* 0x000fe20003800200 */
[----:B------:R-:W-:Y:S01]  /*14fb0*/  LOP3.LUT R0, R0, 0xfffffffd, RZ, 0xc0, !PT ;  /* 0xfffffffd00007812 */ /* 0x000fe200078ec0ff */
[----:B------:R-:W-:Y:S01]  /*14fc0*/  FFMA.FTZ R3, R3, R218, 1.1641532182693481445e-10 ;  /* 0x2f00000003037423 */ /* 0x000fe200000100da */
[----:B------:R-:W0:Y:S01]  /*14fd0*/  LDC R252, c[0x0][0x404] ;  /* 0x00010100fffc7b82 */ /* 0x000e220000000800 */
[----:B------:R-:W-:-:S04]  /*14fe0*/  FMUL.FTZ R6, R6, UR4 ;  /* 0x0000000406067c20 */ /* 0x000fc80008410000 */
[----:B---3--:R-:W-:Y:S01]  /*14ff0*/  FMUL.FTZ R6, R6, R217 ;  /* 0x000000d906067220 */ /* 0x008fe20000410000 */
[----:B0-----:R-:W-:-:S04]  /*15000*/  FSETP.GTU.FTZ.AND P0, PT, R3, R252, PT ;  /* 0x000000fc0300720b */ /* 0x001fc80003f1c000 */
        /* <DEDUP_REMOVED lines=15> */
.L_x_35231:
        /* <DEDUP_REMOVED lines=12> */
.L_x_35233:
[----:B------:R-:W-:Y:S05]  /*151c0*/  BSYNC.RECONVERGENT B2 ;  /* 0x0000000000027941 */ /* 0x000fea0003800200 */
.L_x_35232:
        /* <DEDUP_REMOVED lines=62> */
.L_x_35230:
[----:B------:R-:W-:Y:S05]  /*155b0*/  BSYNC.RECONVERGENT B1 ;  /* 0x0000000000017941 */ /* 0x000fea0003800200 */
.L_x_35229:
        /* <DEDUP_REMOVED lines=22> */
.L_x_35236:
        /* <DEDUP_REMOVED lines=12> */
.L_x_35238:
[----:B------:R-:W-:Y:S05]  /*157e0*/  BSYNC.RECONVERGENT B2 ;  /* 0x0000000000027941 */ /* 0x000fea0003800200 */
.L_x_35237:
        /* <DEDUP_REMOVED lines=62> */
.L_x_35235:
[----:B------:R-:W-:Y:S05]  /*15bd0*/  BSYNC.RECONVERGENT B1 ;  /* 0x0000000000017941 */ /* 0x000fea0003800200 */
.L_x_35234:
        /* <DEDUP_REMOVED lines=22> */
.L_x_35241:
        /* <DEDUP_REMOVED lines=12> */
.L_x_35243:
[----:B------:R-:W-:Y:S05]  /*15e00*/  BSYNC.RECONVERGENT B2 ;  /* 0x0000000000027941 */ /* 0x000fea0003800200 */
.L_x_35242:
        /* <DEDUP_REMOVED lines=62> */
.L_x_35240:
[----:B------:R-:W-:Y:S05]  /*161f0*/  BSYNC.RECONVERGENT B1 ;  /* 0x0000000000017941 */ /* 0x000fea0003800200 */
.L_x_35239:
[----:B------:R-:W-:Y:S01]  /*16200*/  I2FP.F32.U32 R3, R3 ;  /* 0x0000000300037245 */ /* 0x000fe20000201000 */
[----:B------:R-:W-:Y:S01]  /*16210*/  HADD2.F32 R185, -RZ, R185.H1_H1 ;  /* 0x300000b9ffb97230 */ /* 0x000fe20000004100 */
[----:B------:R-:W-:Y:S01]  /*16220*/  ISETP.NE.AND P3, PT, R6, 0x1, PT ;  /* 0x000000010600780c */ /* 0x000fe20003f65270 */
[----:B------:R-:W-:Y:S01]  /*16230*/  IMAD.MOV.U32 R218, RZ, RZ, 0x2f800000 ;  /* 0x2f800000ffda7424 */ /* 0x000fe200078e00ff */
[----:B------:R-:W-:Y:S02]  /*16240*/  BSSY.RECONVERGENT B1, `(.L_x_35244) ;  /* 0x000005e000017945 */ /* 0x000fe40003800200 */
[----:B------:R-:W-:Y:S01]  /*16250*/  FMUL.FTZ R184, R185, UR4 ;  /* 0x00000004b9b87c20 */ /* 0x000fe20008410000 */
[----:B------:R-:W-:Y:S01]  /*16260*/  FFMA.FTZ R3, R3, R218, 1.1641532182693481445e-10 ;  /* 0x2f00000003037423 */ /* 0x000fe200000100da */
[----:B------:R-:W-:Y:S02]  /*16270*/  IMAD.MOV.U32 R185, RZ, RZ, 0x2 ;  /* 0x00000002ffb97424 */ /* 0x000fe400078e00ff */
[----:B------:R-:W-:-:S02]  /*16280*/  FMUL.FTZ R184, R184, R217 ;  /* 0x000000d9b8b87220 */ /* 0x000fc40000410000 */
        /* <DEDUP_REMOVED lines=14> */
.L_x_35246:
        /* <DEDUP_REMOVED lines=12> */
.L_x_35248:
[----:B------:R-:W-:Y:S05]  /*16430*/  BSYNC.RECONVERGENT B2 ;  /* 0x0000000000027941 */ /* 0x000fea0003800200 */
.L_x_35247:
        /* <DEDUP_REMOVED lines=62> */
.L_x_35245:
[----:B------:R-:W-:Y:S05]  /*16820*/  BSYNC.RECONVERGENT B1 ;  /* 0x0000000000017941 */ /* 0x000fea0003800200 */
.L_x_35244:
        /* <DEDUP_REMOVED lines=22> */
.L_x_35251:
        /* <DEDUP_REMOVED lines=12> */
.L_x_35253:
[----:B------:R-:W-:Y:S05]  /*16a50*/  BSYNC.RECONVERGENT B2 ;  /* 0x0000000000027941 */ /* 0x000fea0003800200 */
.L_x_35252:
        /* <DEDUP_REMOVED lines=62> */
.L_x_35250:
[----:B------:R-:W-:Y:S05]  /*16e40*/  BSYNC.RECONVERGENT B1 ;  /* 0x0000000000017941 */ /* 0x000fea0003800200 */
.L_x_35249:
[----:B------:R-:W-:Y:S01]  /*16e50*/  HFMA2 R185, -RZ, RZ, 0.1171875, 0 ;  /* 0x2f800000ffb97431 */ /* 0x000fe200000001ff */
        /* <DEDUP_REMOVED lines=22> */
.L_x_35256:
        /* <DEDUP_REMOVED lines=12> */
.L_x_35258:
[----:B------:R-:W-:Y:S05]  /*17080*/  BSYNC.RECONVERGENT B2 ;  /* 0x0000000000027941 */ /* 0x000fea0003800200 */
.L_x_35257:
        /* <DEDUP_REMOVED lines=62> */
.L_x_35255:
[----:B------:R-:W-:Y:S05]  /*17470*/  BSYNC.RECONVERGENT B1 ;  /* 0x0000000000017941 */ /* 0x000fea0003800200 */
.L_x_35254:
[----:B------:R-:W-:Y:S01]  /*17480*/  HFMA2 R6, -RZ, RZ, 0.1171875, 0 ;  /* 0x2f800000ff067431 */ /* 0x000fe200000001ff */
        /* <DEDUP_REMOVED lines=22> */
.L_x_35261:
        /* <DEDUP_REMOVED lines=14> */
.L_x_35263:
[----:B------:R-:W-:Y:S05]  /*176d0*/  BSYNC.RECONVERGENT B2 ;  /* 0x0000000000027941 */ /* 0x000fea0003800200 */
.L_x_35262:
        /* <DEDUP_REMOVED lines=62> */
.L_x_35260:
[----:B------:R-:W-:Y:S05]  /*17ac0*/  BSYNC.RECONVERGENT B1 ;  /* 0x0000000000017941 */ /* 0x000fea0003800200 */
.L_x_35259:
[----:B------:R-:W-:Y:S01]  /*17ad0*/  HFMA2 R214, -RZ, RZ, 0.1171875, 0 ;  /* 0x2f800000ffd67431 */ /* 0x000fe200000001ff */
        /* <DEDUP_REMOVED lines=10> */
.L_x_35223:
        /* <DEDUP_REMOVED lines=16> */
.L_x_35267:
        /* <DEDUP_REMOVED lines=12> */
.L_x_35269:
[----:B------:R-:W-:Y:S05]  /*17d40*/  BSYNC.RECONVERGENT B2 ;  /* 0x0000000000027941 */ /* 0x000fea0003800200 */
.L_x_35268:
        /* <DEDUP_REMOVED lines=62> */
.L_x_35266:
[----:B------:R-:W-:Y:S05]  /*18130*/  BSYNC.RECONVERGENT B1 ;  /* 0x0000000000017941 */ /* 0x000fea0003800200 */
.L_x_35265:
[----:B012---:R-:W0:Y:S01]  /*18140*/  LDC R218, c[0x0][0x404] ;  /* 0x00010100ffda7b82 */ /* 0x007e220000000800 */
        /* <DEDUP_REMOVED lines=8> */
[----:B------:R-:W-:-:S03]  /*181d0*/  FMUL.FTZ R6, R6, UR4 ;  /* 0x0000000406067c20 */ /* 0x000fc60008410000 */
[----:B0-----:R-:W-:Y:S01]  /*181e0*/  FSETP.GTU.FTZ.AND P0, PT, R3, R218, PT ;  /* 0x000000da0300720b */ /* 0x001fe20003f1c000 */
[----:B------:R-:W-:-:S03]  /*181f0*/  IMAD.MOV.U32 R3, RZ, RZ, R4 ;  /* 0x000000ffff037224 */ /* 0x000fc600078e0004 */
        /* <DEDUP_REMOVED lines=14> */
.L_x_35272:
        /* <DEDUP_REMOVED lines=12> */
.L_x_35274:
[----:B------:R-:W-:Y:S05]  /*183a0*/  BSYNC.RECONVERGENT B2 ;  /* 0x0000000000027941 */ /* 0x000fea0003800200 */
.L_x_35273:
        /* <DEDUP_REMOVED lines=62> */
.L_x_35271:
[----:B------:R-:W-:Y:S05]  /*18790*/  BSYNC.RECONVERGENT B1 ;  /* 0x0000000000017941 */ /* 0x000fea0003800200 */
.L_x_35270:
        /* <DEDUP_REMOVED lines=21> */
.L_x_35277:
        /* <DEDUP_REMOVED lines=12> */
.L_x_35279:
[----:B------:R-:W-:Y:S05]  /*189b0*/  BSYNC.RECONVERGENT B2 ;  /* 0x0000000000027941 */ /* 0x000fea0003800200 */
.L_x_35278:
        /* <DEDUP_REMOVED lines=62> */
.L_x_35276:
[----:B------:R-:W-:Y:S05]  /*18da0*/  BSYNC.RECONVERGENT B1 ;  /* 0x0000000000017941 */ /* 0x000fea0003800200 */
.L_x_35275:
[----:B------:R-:W-:Y:S01]  /*18db0*/  I2FP.F32.U32 R3, R3 ;  /* 0x0000000300037245 */ /* 0x000fe20000201000 */
[----:B------:R-:W-:Y:S01]  /*18dc0*/  HADD2.F32 R6, -RZ, R185.H0_H0 ;  /* 0x200000b9ff067230 */ /* 0x000fe20000004100 */
[----:B------:R-:W-:Y:S01]  /*18dd0*/  ISETP.NE.AND P2, PT, R183, 0x1, PT ;  /* 0x00000001b700780c */ /* 0x000fe20003f45270 */
[----:B------:R-:W-:Y:S02]  /*18de0*/  BSSY.RECONVERGENT B1, `(.L_x_35280) ;  /* 0x000005d000017945 */ /* 0x000fe40003800200 */
[----:B------:R-:W-:Y:S01]  /*18df0*/  FFMA.FTZ R3, R3, R252, 1.1641532182693481445e-10 ;  /* 0x2f00000003037423 */ /* 0x000fe200000100fc */
[----:B------:R-:W-:-:S04]  /*18e00*/  FMUL.FTZ R6, R6, UR4 ;  /* 0x0000000406067c20 */ /* 0x000fc80008410000 */
[----:B------:R-:W-:Y:S01]  /*18e10*/  FMUL.FTZ R6, R6, R217 ;  /* 0x000000d906067220 */ /* 0x000fe20000410000 */
[----:B------:R-:W-:Y:S02]  /*18e20*/  FSETP.GTU.FTZ.AND P1, PT, R3, R218, PT ;  /* 0x000000da0300720b */ /* 0x000fe40003f3c000 */
        /* <DEDUP_REMOVED lines=13> */
.L_x_35282:
        /* <DEDUP_REMOVED lines=12> */
.L_x_35284:
[----:B------:R-:W-:Y:S05]  /*18fc0*/  BSYNC.RECONVERGENT B2 ;  /* 0x0000000000027941 */ /* 0x000fea0003800200 */
.L_x_35283:
        /* <DEDUP_REMOVED lines=62> */
.L_x_35281:
[----:B------:R-:W-:Y:S05]  /*193b0*/  BSYNC.RECONVERGENT B1 ;  /* 0x0000000000017941 */ /* 0x000fea0003800200 */
.L_x_35280:
        /* <DEDUP_REMOVED lines=22> */
.L_x_35287:
        /* <DEDUP_REMOVED lines=12> */
.L_x_35289:
[----:B------:R-:W-:Y:S05]  /*195e0*/  BSYNC.RECONVERGENT B2 ;  /* 0x0000000000027941 */ /* 0x000fea0003800200 */
.L_x_35288:
        /* <DEDUP_REMOVED lines=62> */
.L_x_35286:
[----:B------:R-:W-:Y:S05]  /*199d0*/  BSYNC.RECONVERGENT B1 ;  /* 0x0000000000017941 */ /* 0x000fea0003800200 */
.L_x_35285:
        /* <DEDUP_REMOVED lines=21> */
.L_x_35292:
        /* <DEDUP_REMOVED lines=12> */
.L_x_35294:
[----:B------:R-:W-:Y:S05]  /*19bf0*/  BSYNC.RECONVERGENT B2 ;  /* 0x0000000000027941 */ /* 0x000fea0003800200 */
.L_x_35293:
        /* <DEDUP_REMOVED lines=62> */
.L_x_35291:
[----:B------:R-:W-:Y:S05]  /*19fe0*/  BSYNC.RECONVERGENT B1 ;  /* 0x0000000000017941 */ /* 0x000fea0003800200 */
.L_x_35290:
        /* <DEDUP_REMOVED lines=21> */
.L_x_35297:
        /* <DEDUP_REMOVED lines=12> */
.L_x_35299:
[----:B------:R-:W-:Y:S05]  /*1a200*/  BSYNC.RECONVERGENT B2 ;  /* 0x0000000000027941 */ /* 0x000fea0003800200 */
.L_x_35298:
        /* <DEDUP_REMOVED lines=62> */
.L_x_35296:
[----:B------:R-:W-:Y:S05]  /*1a5f0*/  BSYNC.RECONVERGENT B1 ;  /* 0x0000000000017941 */ /* 0x000fea0003800200 */
.L_x_35295:
        /* <DEDUP_REMOVED lines=22> */
.L_x_35302:
        /* <DEDUP_REMOVED lines=14> */
.L_x_35304:
[----:B------:R-:W-:Y:S05]  /*1a840*/  BSYNC.RECONVERGENT B2 ;  /* 0x0000000000027941 */ /* 0x000fea0003800200 */
.L_x_35303:
        /* <DEDUP_REMOVED lines=62> */
.L_x_35301:
[----:B------:R-:W-:Y:S05]  /*1ac30*/  BSYNC.RECONVERGENT B1 ;  /* 0x0000000000017941 */ /* 0x000fea0003800200 */
.L_x_35300:
        /* <DEDUP_REMOVED lines=17> */
.L_x_35264:
        /* <DEDUP_REMOVED lines=22> */
.L_x_35222:
[----:B------:R-:W-:Y:S05]  /*1aeb0*/  BSYNC.RECONVERGENT B0 ;  /* 0x0000000000007941 */ /* 0x000fea0003800200 */
.L_x_35221:
        /* <DEDUP_REMOVED lines=31> */
.L_x_35310:
        /* <DEDUP_REMOVED lines=12> */
.L_x_35312:
[----:B------:R-:W-:Y:S05]  /*1b170*/  BSYNC.RECONVERGENT B2 ;  /* 0x0000000000027941 */ /* 0x000fea0003800200 */
.L_x_35311:
        /* <DEDUP_REMOVED lines=62> */
.L_x_35309:
[----:B------:R-:W-:Y:S05]  /*1b560*/  BSYNC.RECONVERGENT B1 ;  /* 0x0000000000017941 */ /* 0x000fea0003800200 */
.L_x_35308:
[----:B------:R-:W0:Y:S01]  /*1b570*/  LDC R217, c[0x0][0x408] ;  /* 0x00010200ffd97b82 */ /* 0x000e220000000800 */
[----:B------:R-:W-:Y:S01]  /*1b580*/  I2FP.F32.U32 R3, R188 ;  /* 0x000000bc00037245 */ /* 0x000fe20000201000 */
[----:B-----5:R-:W-:Y:S01]  /*1b590*/  HADD2.F32 R6, -RZ, R192.H0_H0 ;  /* 0x200000c0ff067230 */ /* 0x020fe20000004100 */
[----:B------:R-:W-:Y:S01]  /*1b5a0*/  ISETP.NE.AND P0, PT, R189, 0x1, PT ;  /* 0x00000001bd00780c */ /* 0x000fe20003f05270 */
[----:B-123--:R-:W-:Y:S01]  /*1b5b0*/  IMAD.MOV.U32 R218, RZ, RZ, 0x2f800000 ;  /* 0x2f800000ffda7424 */ /* 0x00efe200078e00ff */
[----:B------:R-:W-:Y:S01]  /*1b5c0*/  LOP3.LUT R0, R0, 0xfffffffd, RZ, 0xc0, !PT ;  /* 0xfffffffd00007812 */ /* 0x000fe200078ec0ff */
[----:B------:R-:W-:Y:S01]  /*1b5d0*/  BSSY.RECONVERGENT B1, `(.L_x_35313) ;  /* 0x0000060000017945 */ /* 0x000fe20003800200 */
[----:B------:R-:W-:Y:S01]  /*1b5e0*/  FMUL.FTZ R6, R6, UR4 ;  /* 0x0000000406067c20 */ /* 0x000fe20008410000 */
[----:B------:R-:W1:Y:S01]  /*1b5f0*/  LDC R252, c[0x0][0x404] ;  /* 0x00010100fffc7b82 */ /* 0x000e620000000800 */
[----:B------:R-:W-:Y:S02]  /*1b600*/  FFMA.FTZ R3, R3, R218, 1.1641532182693481445e-10 ;  /* 0x2f00000003037423 */ /* 0x000fe400000100da */
[----:B0-----:R-:W-:-:S03]  /*1b610*/  FMUL.FTZ R6, R6, R217 ;  /* 0x000000d906067220 */ /* 0x001fc60000410000 */
[----:B-1----:R-:W-:-:S04]  /*1b620*/  FSETP.GTU.FTZ.AND P1, PT, R3, R252, PT ;  /* 0x000000fc0300720b */ /* 0x002fc80003f3c000 */
        /* <DEDUP_REMOVED lines=15> */
.L_x_35315:
        /* <DEDUP_REMOVED lines=12> */
.L_x_35317:
[----:B------:R-:W-:Y:S05]  /*1b7e0*/  BSYNC.RECONVERGENT B2 ;  /* 0x0000000000027941 */ /* 0x000fea0003800200 */
.L_x_35316:
        /* <DEDUP_REMOVED lines=62> */
.L_x_35314:
[----:B------:R-:W-:Y:S05]  /*1bbd0*/  BSYNC.RECONVERGENT B1 ;  /* 0x0000000000017941 */ /* 0x000fea0003800200 */
.L_x_35313:
        /* <DEDUP_REMOVED lines=22> */
.L_x_35320:
        /* <DEDUP_REMOVED lines=12> */
.L_x_35322:
[----:B------:R-:W-:Y:S05]  /*1be00*/  BSYNC.RECONVERGENT B2 ;  /* 0x0000000000027941 */ /* 0x000fea0003800200 */
.L_x_35321:
        /* <DEDUP_REMOVED lines=62> */
.L_x_35319:
[----:B------:R-:W-:Y:S05]  /*1c1f0*/  BSYNC.RECONVERGENT B1 ;  /* 0x0000000000017941 */ /* 0x000fea0003800200 */
.L_x_35318:
        /* <DEDUP_REMOVED lines=22> */
.L_x_35325:
        /* <DEDUP_REMOVED lines=12> */
.L_x_35327:
[----:B------:R-:W-:Y:S05]  /*1c420*/  BSYNC.RECONVERGENT B2 ;  /* 0x0000000000027941 */ /* 0x000fea0003800200 */
.L_x_35326:
        /* <DEDUP_REMOVED lines=62> */
.L_x_35324:
[----:B------:R-:W-:Y:S05]  /*1c810*/  BSYNC.RECONVERGENT B1 ;  /* 0x0000000000017941 */ /* 0x000fea0003800200 */
.L_x_35323:
        /* <DEDUP_REMOVED lines=23> */
.L_x_35330:
        /* <DEDUP_REMOVED lines=12> */
.L_x_35332:
[----:B------:R-:W-:Y:S05]  /*1ca50*/  BSYNC.RECONVERGENT B2 ;  /* 0x0000000000027941 */ /* 0x000fea0003800200 */
.L_x_35331:
        /* <DEDUP_REMOVED lines=62> */
.L_x_35329:
[----:B------:R-:W-:Y:S05]  /*1ce40*/  BSYNC.RECONVERGENT B1 ;  /* 0x0000000000017941 */ /* 0x000fea0003800200 */
.L_x_35328:
        /* <DEDUP_REMOVED lines=22> */
.L_x_35335:
        /* <DEDUP_REMOVED lines=12> */
.L_x_35337:
[----:B------:R-:W-:Y:S05]  /*1d070*/  BSYNC.RECONVERGENT B2 ;  /* 0x0000000000027941 */ /* 0x000fea0003800200 */
.L_x_35336:
        /* <DEDUP_REMOVED lines=62> */
.L_x_35334:
[----:B------:R-:W-:Y:S05]  /*1d460*/  BSYNC.RECONVERGENT B1 ;  /* 0x0000000000017941 */ /* 0x000fea0003800200 */
.L_x_35333:
        /* <DEDUP_REMOVED lines=23> */
.L_x_35340:
        /* <DEDUP_REMOVED lines=12> */
.L_x_35342:
[----:B------:R-:W-:Y:S05]  /*1d6a0*/  BSYNC.RECONVERGENT B2 ;  /* 0x0000000000027941 */ /* 0x000fea0003800200 */
.L_x_35341:
        /* <DEDUP_REMOVED lines=62> */
.L_x_35339:
[----:B------:R-:W-:Y:S05]  /*1da90*/  BSYNC.RECONVERGENT B1 ;  /* 0x0000000000017941 */ /* 0x000fea0003800200 */
.L_x_35338:
        /* <DEDUP_REMOVED lines=23> */
.L_x_35345:
        /* <DEDUP_REMOVED lines=14> */
.L_x_35347:
[----:B------:R-:W-:Y:S05]  /*1dcf0*/  BSYNC.RECONVERGENT B2 ;  /* 0x0000000000027941 */ /* 0x000fea0003800200 */
.L_x_35346:
        /* <DEDUP_REMOVED lines=62> */
.L_x_35344:
[----:B------:R-:W-:Y:S05]  /*1e0e0*/  BSYNC.RECONVERGENT B1 ;  /* 0x0000000000017941 */ /* 0x000fea0003800200 */
.L_x_35343:
        /* <DEDUP_REMOVED lines=11> */
.L_x_35307:
        /* <DEDUP_REMOVED lines=16> */
.L_x_35351:
        /* <DEDUP_REMOVED lines=12> */
.L_x_35353:
[----:B------:R-:W-:Y:S05]  /*1e360*/  BSYNC.RECONVERGENT B2 ;  /* 0x0000000000027941 */ /* 0x000fea0003800200 */
.L_x_35352:
        /* <DEDUP_REMOVED lines=62> */
.L_x_35350:
[----:B------:R-:W-:Y:S05]  /*1e750*/  BSYNC.RECONVERGENT B1 ;  /* 0x0000000000017941 */ /* 0x000fea0003800200 */
.L_x_35349:
        /* <DEDUP_REMOVED lines=8> */
[----:B-123--:R-:W1:Y:S01]  /*1e7e0*/  LDC R218, c[0x0][0x404] ;  /* 0x00010100ffda7b82 */ /* 0x00ee620000000800 */
[----:B------:R-:W-:-:S04]  /*1e7f0*/  FMUL.FTZ R6, R6, UR4 ;  /* 0x0000000406067c20 */ /* 0x000fc80008410000 */
[----:B0-----:R-:W-:Y:S01]  /*1e800*/  FMUL.FTZ R6, R6, R217 ;  /* 0x000000d906067220 */ /* 0x001fe20000410000 */
[----:B-1----:R-:W-:Y:S02]  /*1e810*/  FSETP.GTU.FTZ.AND P1, PT, R3, R218, PT ;  /* 0x000000da0300720b */ /* 0x002fe40003f3c000 */
[----:B------:R-:W-:Y:S02]  /*1e820*/  MOV R3, R4 ;  /* 0x0000000400037202 */ /* 0x000fe40000000f00 */
        /* <DEDUP_REMOVED lines=13> */
.L_x_35356:
        /* <DEDUP_REMOVED lines=12> */
.L_x_35358:
[----:B------:R-:W-:Y:S05]  /*1e9c0*/  BSYNC.RECONVERGENT B2 ;  /* 0x0000000000027941 */ /* 0x000fea0003800200 */
.L_x_35357:
        /* <DEDUP_REMOVED lines=62> */
.L_x_35355:
[----:B------:R-:W-:Y:S05]  /*1edb0*/  BSYNC.RECONVERGENT B1 ;  /* 0x0000000000017941 */ /* 0x000fea0003800200 */
.L_x_35354:
        /* <DEDUP_REMOVED lines=21> */
.L_x_35361:
        /* <DEDUP_REMOVED lines=12> */
.L_x_35363:
[----:B------:R-:W-:Y:S05]  /*1efd0*/  BSYNC.RECONVERGENT B2 ;  /* 0x0000000000027941 */ /* 0x000fea0003800200 */
.L_x_35362:
        /* <DEDUP_REMOVED lines=62> */
.L_x_35360:
[----:B------:R-:W-:Y:S05]  /*1f3c0*/  BSYNC.RECONVERGENT B1 ;  /* 0x0000000000017941 */ /* 0x000fea0003800200 */
.L_x_35359:
        /* <DEDUP_REMOVED lines=21> */
.L_x_35366:
        /* <DEDUP_REMOVED lines=12> */
.L_x_35368:
[----:B------:R-:W-:Y:S05]  /*1f5e0*/  BSYNC.RECONVERGENT B2 ;  /* 0x0000000000027941 */ /* 0x000fea0003800200 */
.L_x_35367:
        /* <DEDUP_REMOVED lines=62> */
.L_x_35365:
[----:B------:R-:W-:Y:S05]  /*1f9d0*/  BSYNC.RECONVERGENT B1 ;  /* 0x0000000000017941 */ /* 0x000fea0003800200 */
.L_x_35364:
        /* <DEDUP_REMOVED lines=22> */
.L_x_35371:
        /* <DEDUP_REMOVED lines=12> */
.L_x_35373:
[----:B------:R-:W-:Y:S05]  /*1fc00*/  BSYNC.RECONVERGENT B2 ;  /* 0x0000000000027941 */ /* 0x000fea0003800200 */
.L_x_35372:
        /* <DEDUP_REMOVED lines=62> */
.L_x_35370:
[----:B------:R-:W-:Y:S05]  /*1fff0*/  BSYNC.RECONVERGENT B1 ;  /* 0x0000000000017941 */ /* 0x000fea0003800200 */
.L_x_35369:
        /* <DEDUP_REMOVED lines=21> */
.L_x_35376:
        /* <DEDUP_REMOVED lines=12> */
.L_x_35378:
[----:B------:R-:W-:Y:S05]  /*20210*/  BSYNC.RECONVERGENT B2 ;  /* 0x0000000000027941 */ /* 0x000fea0003800200 */
.L_x_35377:
        /* <DEDUP_REMOVED lines=62> */
.L_x_35375:
[----:B------:R-:W-:Y:S05]  /*20600*/  BSYNC.RECONVERGENT B1 ;  /* 0x0000000000017941 */ /* 0x000fea0003800200 */
.L_x_35374:
        /* <DEDUP_REMOVED lines=21> */
.L_x_35381:
        /* <DEDUP_REMOVED lines=12> */
.L_x_35383:
[----:B------:R-:W-:Y:S05]  /*20820*/  BSYNC.RECONVERGENT B2 ;  /* 0x0000000000027941 */ /* 0x000fea0003800200 */
.L_x_35382:
        /* <DEDUP_REMOVED lines=62> */
.L_x_35380:
[----:B------:R-:W-:Y:S05]  /*20c10*/  BSYNC.RECONVERGENT B1 ;  /* 0x0000000000017941 */ /* 0x000fea0003800200 */
.L_x_35379:
        /* <DEDUP_REMOVED lines=22> */
.L_x_35386:
        /* <DEDUP_REMOVED lines=14> */
.L_x_35388:
[----:B------:R-:W-:Y:S05]  /*20e60*/  BSYNC.RECONVERGENT B2 ;  /* 0x0000000000027941 */ /* 0x000fea0003800200 */
.L_x_35387:
        /* <DEDUP_REMOVED lines=62> */
.L_x_35385:
[----:B------:R-:W-:Y:S05]  /*21250*/  BSYNC.RECONVERGENT B1 ;  /* 0x0000000000017941 */ /* 0x000fea0003800200 */
.L_x_35384:
        /* <DEDUP_REMOVED lines=17> */
.L_x_35348:
        /* <DEDUP_REMOVED lines=22> */
.L_x_35306:
[----:B------:R-:W-:Y:S05]  /*214d0*/  BSYNC.RECONVERGENT B0 ;  /* 0x0000000000007941 */ /* 0x000fea0003800200 */
.L_x_35305:
        /* <DEDUP_REMOVED lines=31> */
.L_x_35394:
        /* <DEDUP_REMOVED lines=12> */
.L_x_35396:
[----:B------:R-:W-:Y:S05]  /*21790*/  BSYNC.RECONVERGENT B2 ;  /* 0x0000000000027941 */ /* 0x000fea0003800200 */
.L_x_35395:
        /* <DEDUP_REMOVED lines=62> */
.L_x_35393:
[----:B------:R-:W-:Y:S05]  /*21b80*/  BSYNC.RECONVERGENT B1 ;  /* 0x0000000000017941 */ /* 0x000fea0003800200 */
.L_x_35392:
[----:B------:R-:W0:Y:S01]  /*21b90*/  LDC R217, c[0x0][0x408] ;  /* 0x00010200ffd97b82 */ /* 0x000e220000000800 */
[----:B------:R-:W-:Y:S01]  /*21ba0*/  I2FP.F32.U32 R3, R196 ;  /* 0x000000c400037245 */ /* 0x000fe20000201000 */
[----:B--234-:R-:W-:Y:S02]  /*21bb0*/  HFMA2 R218, -RZ, RZ, 0.1171875, 0 ;  /* 0x2f800000ffda7431 */ /* 0x01cfe400000001ff */
[----:B-----5:R-:W-:Y:S01]  /*21bc0*/  HADD2.F32 R6, -RZ, R200.H0_H0 ;  /* 0x200000c8ff067230 */ /* 0x020fe20000004100 */
[----:B------:R-:W-:Y:S01]  /*21bd0*/  LOP3.LUT R0, R0, 0xfffffffd, RZ, 0xc0, !PT ;  /* 0xfffffffd00007812 */ /* 0x000fe200078ec0ff */
[----:B------:R-:W-:Y:S01]  /*21be0*/  BSSY.RECONVERGENT B1, `(.L_x_35397) ;  /* 0x0000061000017945 */ /* 0x000fe20003800200 */
[----:B------:R-:W-:Y:S01]  /*21bf0*/  FFMA.FTZ R3, R3, R218, 1.1641532182693481445e-10 ;  /* 0x2f00000003037423 */ /* 0x000fe200000100da */
[----:B------:R-:W1:Y:S01]  /*21c00*/  LDC R252, c[0x0][0x404] ;  /* 0x00010100fffc7b82 */ /* 0x000e620000000800 */
[----:B------:R-:W-:-:S04]  /*21c10*/  FMUL.FTZ R6, R6, UR4 ;  /* 0x0000000406067c20 */ /* 0x000fc80008410000 */
[----:B0-----:R-:W-:Y:S01]  /*21c20*/  FMUL.FTZ R6, R6, R217 ;  /* 0x000000d906067220 */ /* 0x001fe20000410000 */
[----:B-1----:R-:W-:-:S04]  /*21c30*/  FSETP.GTU.FTZ.AND P0, PT, R3, R252, PT ;  /* 0x000000fc0300720b */ /* 0x002fc80003f1c000 */
        /* <DEDUP_REMOVED lines=16> */
.L_x_35399:
        /* <DEDUP_REMOVED lines=12> */
.L_x_35401:
[----:B------:R-:W-:Y:S05]  /*21e00*/  BSYNC.RECONVERGENT B2 ;  /* 0x0000000000027941 */ /* 0x000fea0003800200 */
.L_x_35400:
        /* <DEDUP_REMOVED lines=62> */
.L_x_35398:
[----:B------:R-:W-:Y:S05]  /*221f0*/  BSYNC.RECONVERGENT B1 ;  /* 0x0000000000017941 */ /* 0x000fea0003800200 */
.L_x_35397:
        /* <DEDUP_REMOVED lines=22> */
.L_x_35404:
        /* <DEDUP_REMOVED lines=12> */
.L_x_35406:
[----:B------:R-:W-:Y:S05]  /*22420*/  BSYNC.RECONVERGENT B2 ;  /* 0x0000000000027941 */ /* 0x000fea0003800200 */
.L_x_35405:
        /* <DEDUP_REMOVED lines=62> */
.L_x_35403:
[----:B------:R-:W-:Y:S05]  /*22810*/  BSYNC.RECONVERGENT B1 ;  /* 0x0000000000017941 */ /* 0x000fea0003800200 */
.L_x_35402:
        /* <DEDUP_REMOVED lines=22> */
.L_x_35409:
        /* <DEDUP_REMOVED lines=12> */
.L_x_35411:
[----:B------:R-:W-:Y:S05]  /*22a40*/  BSYNC.RECONVERGENT B2 ;  /* 0x0000000000027941 */ /* 0x000fea0003800200 */
.L_x_35410:
        /* <DEDUP_REMOVED lines=62> */
.L_x_35408:
[----:B------:R-:W-:Y:S05]  /*22e30*/  BSYNC.RECONVERGENT B1 ;  /* 0x0000000000017941 */ /* 0x000fea0003800200 */
.L_x_35407:
        /* <DEDUP_REMOVED lines=23> */
.L_x_35414:
        /* <DEDUP_REMOVED lines=12> */
.L_x_35416:
[----:B------:R-:W-:Y:S05]  /*23070*/  BSYNC.RECONVERGENT B2 ;  /* 0x0000000000027941 */ /* 0x000fea0003800200 */
.L_x_35415:
        /* <DEDUP_REMOVED lines=62> */
.L_x_35413:
[----:B------:R-:W-:Y:S05]  /*23460*/  BSYNC.RECONVERGENT B1 ;  /* 0x0000000000017941 */ /* 0x000fea0003800200 */
.L_x_35412:
        /* <DEDUP_REMOVED lines=22> */
.L_x_35419:
        /* <DEDUP_REMOVED lines=12> */
.L_x_35421:
[----:B------:R-:W-:Y:S05]  /*23690*/  BSYNC.RECONVERGENT B2 ;  /* 0x0000000000027941 */ /* 0x000fea0003800200 */
.L_x_35420:
        /* <DEDUP_REMOVED lines=62> */
.L_x_35418:
[----:B------:R-:W-:Y:S05]  /*23a80*/  BSYNC.RECONVERGENT B1 ;  /* 0x0000000000017941 */ /* 0x000fea0003800200 */
.L_x_35417:
        /* <DEDUP_REMOVED lines=23> */
.L_x_35424:
        /* <DEDUP_REMOVED lines=12> */
.L_x_35426:
[----:B------:R-:W-:Y:S05]  /*23cc0*/  BSYNC.RECONVERGENT B2 ;  /* 0x0000000000027941 */ /* 0x000fea0003800200 */
.L_x_35425:
        /* <DEDUP_REMOVED lines=62> */
.L_x_35423:
[----:B------:R-:W-:Y:S05]  /*240b0*/  BSYNC.RECONVERGENT B1 ;  /* 0x0000000000017941 */ /* 0x000fea0003800200 */
.L_x_35422:
        /* <DEDUP_REMOVED lines=23> */
.L_x_35429:
        /* <DEDUP_REMOVED lines=14> */
.L_x_35431:
[----:B------:R-:W-:Y:S05]  /*24310*/  BSYNC.RECONVERGENT B2 ;  /* 0x0000000000027941 */ /* 0x000fea0003800200 */
.L_x_35430:
        /* <DEDUP_REMOVED lines=62> */
.L_x_35428:
[----:B------:R-:W-:Y:S05]  /*24700*/  BSYNC.RECONVERGENT B1 ;  /* 0x0000000000017941 */ /* 0x000fea0003800200 */
.L_x_35427:
        /* <DEDUP_REMOVED lines=11> */
.L_x_35391:
        /* <DEDUP_REMOVED lines=16> */
.L_x_35435:
        /* <DEDUP_REMOVED lines=12> */
.L_x_35437:
[----:B------:R-:W-:Y:S05]  /*24980*/  BSYNC.RECONVERGENT B2 ;  /* 0x0000000000027941 */ /* 0x000fea0003800200 */
.L_x_35436:
        /* <DEDUP_REMOVED lines=62> */
.L_x_35434:
[----:B------:R-:W-:Y:S05]  /*24d70*/  BSYNC.RECONVERGENT B1 ;  /* 0x0000000000017941 */ /* 0x000fea0003800200 */
.L_x_35433:
[----:B------:R-:W0:Y:S01]  /*24d80*/  LDC R217, c[0x0][0x408] ;  /* 0x00010200ffd97b82 */ /* 0x000e220000000800 */
[----:B------:R-:W-:Y:S01]  /*24d90*/  I2FP.F32.U32 R3, R196 ;  /* 0x000000c400037245 */ /* 0x000fe20000201000 */
[----:B------:R-:W-:Y:S02]  /*24da0*/  HFMA2 R252, -RZ, RZ, 0.1171875, 0 ;  /* 0x2f800000fffc7431 */ /* 0x000fe400000001ff */
[----:B-----5:R-:W-:Y:S01]  /*24db0*/  HADD2.F32 R6, -RZ, R200.H0_H0 ;  /* 0x200000c8ff067230 */ /* 0x020fe20000004100 */
[----:B------:R-:W-:Y:S01]  /*24dc0*/  LOP3.LUT R0, R0, 0xfffffffd, RZ, 0xc0, !PT ;  /* 0xfffffffd00007812 */ /* 0x000fe200078ec0ff */
[----:B------:R-:W-:Y:S01]  /*24dd0*/  BSSY.RECONVERGENT B1, `(.L_x_35438) ;  /* 0x0000060000017945 */ /* 0x000fe20003800200 */
[----:B------:R-:W-:Y:S01]  /*24de0*/  FFMA.FTZ R3, R3, R252, 1.1641532182693481445e-10 ;  /* 0x2f00000003037423 */ /* 0x000fe200000100fc */
[----:B--234-:R-:W1:Y:S01]  /*24df0*/  LDC R218, c[0x0][0x404] ;  /* 0x00010100ffda7b82 */ /* 0x01ce620000000800 */
[----:B------:R-:W-:-:S04]  /*24e00*/  FMUL.FTZ R6, R6, UR4 ;  /* 0x0000000406067c20 */ /* 0x000fc80008410000 */
[----:B0-----:R-:W-:Y:S01]  /*24e10*/  FMUL.FTZ R6, R6, R217 ;  /* 0x000000d906067220 */ /* 0x001fe20000410000 */
[----:B-1----:R-:W-:Y:S02]  /*24e20*/  FSETP.GTU.FTZ.AND P0, PT, R3, R218, PT ;  /* 0x000000da0300720b */ /* 0x002fe40003f1c000 */
[----:B------:R-:W-:Y:S02]  /*24e30*/  MOV R3, R4 ;  /* 0x0000000400037202 */ /* 0x000fe40000000f00 */
[----:B------:R-:W-:Y:S01]  /*24e40*/  FSEL R196, R6, RZ, !P0 ;  /* 0x000000ff06c47208 */ /* 0x000fe20004000000 */
[----:B------:R-:W-:Y:S01]  /*24e50*/  IMAD.MOV.U32 R6, RZ, RZ, 0x2 ;  /* 0x00000002ff067424 */ /* 0x000fe200078e00ff */
        /* <DEDUP_REMOVED lines=12> */
.L_x_35440:
        /* <DEDUP_REMOVED lines=12> */
.L_x_35442:
[----:B------:R-:W-:Y:S05]  /*24fe0*/  BSYNC.RECONVERGENT B2 ;  /* 0x0000000000027941 */ /* 0x000fea0003800200 */
.L_x_35441:
        /* <DEDUP_REMOVED lines=62> */
.L_x_35439:
[----:B------:R-:W-:Y:S05]  /*253d0*/  BSYNC.RECONVERGENT B1 ;  /* 0x0000000000017941 */ /* 0x000fea0003800200 */
.L_x_35438:
        /* <DEDUP_REMOVED lines=21> */
.L_x_35445:
        /* <DEDUP_REMOVED lines=12> */
.L_x_35447:
[----:B------:R-:W-:Y:S05]  /*255f0*/  BSYNC.RECONVERGENT B2 ;  /* 0x0000000000027941 */ /* 0x000fea0003800200 */
.L_x_35446:
        /* <DEDUP_REMOVED lines=62> */
.L_x_35444:
[----:B------:R-:W-:Y:S05]  /*259e0*/  BSYNC.RECONVERGENT B1 ;  /* 0x0000000000017941 */ /* 0x000fea0003800200 */
.L_x_35443:
        /* <DEDUP_REMOVED lines=21> */
.L_x_35450:
        /* <DEDUP_REMOVED lines=12> */
.L_x_35452:
[----:B------:R-:W-:Y:S05]  /*25c00*/  BSYNC.RECONVERGENT B2 ;  /* 0x0000000000027941 */ /* 0x000fea0003800200 */
.L_x_35451:
        /* <DEDUP_REMOVED lines=62> */
.L_x_35449:
[----:B------:R-:W-:Y:S05]  /*25ff0*/  BSYNC.RECONVERGENT B1 ;  /* 0x0000000000017941 */ /* 0x000fea0003800200 */
.L_x_35448:
        /* <DEDUP_REMOVED lines=22> */
.L_x_35455:
        /* <DEDUP_REMOVED lines=12> */
.L_x_35457:
[----:B------:R-:W-:Y:S05]  /*26220*/  BSYNC.RECONVERGENT B2 ;  /* 0x0000000000027941 */ /* 0x000fea0003800200 */
.L_x_35456:
        /* <DEDUP_REMOVED lines=62> */
.L_x_35454:
[----:B------:R-:W-:Y:S05]  /*26610*/  BSYNC.RECONVERGENT B1 ;  /* 0x0000000000017941 */ /* 0x000fea0003800200 */
.L_x_35453:
        /* <DEDUP_REMOVED lines=21> */
.L_x_35460:
        /* <DEDUP_REMOVED lines=12> */
.L_x_35462:
[----:B------:R-:W-:Y:S05]  /*26830*/  BSYNC.RECONVERGENT B2 ;  /* 0x0000000000027941 */ /* 0x000fea0003800200 */
.L_x_35461:
        /* <DEDUP_REMOVED lines=62> */
.L_x_35459:
[----:B------:R-:W-:Y:S05]  /*26c20*/  BSYNC.RECONVERGENT B1 ;  /* 0x0000000000017941 */ /* 0x000fea0003800200 */
.L_x_35458:
        /* <DEDUP_REMOVED lines=21> */
.L_x_35465:
        /* <DEDUP_REMOVED lines=12> */
.L_x_35467:
[----:B------:R-:W-:Y:S05]  /*26e40*/  BSYNC.RECONVERGENT B2 ;  /* 0x0000000000027941 */ /* 0x000fea0003800200 */
.L_x_35466:
        /* <DEDUP_REMOVED lines=62> */
.L_x_35464:
[----:B------:R-:W-:Y:S05]  /*27230*/  BSYNC.RECONVERGENT B1 ;  /* 0x0000000000017941 */ /* 0x000fea0003800200 */
.L_x_35463:
        /* <DEDUP_REMOVED lines=22> */
.L_x_35470:
        /* <DEDUP_REMOVED lines=14> */
.L_x_35472:
[----:B------:R-:W-:Y:S05]  /*27480*/  BSYNC.RECONVERGENT B2 ;  /* 0x0000000000027941 */ /* 0x000fea0003800200 */
.L_x_35471:
        /* <DEDUP_REMOVED lines=62> */
.L_x_35469:
[----:B------:R-:W-:Y:S05]  /*27870*/  BSYNC.RECONVERGENT B1 ;  /* 0x0000000000017941 */ /* 0x000fea0003800200 */
.L_x_35468:
        /* <DEDUP_REMOVED lines=17> */
.L_x_35432:
        /* <DEDUP_REMOVED lines=22> */
.L_x_35390:
[----:B------:R-:W-:Y:S05]  /*27af0*/  BSYNC.RECONVERGENT B0 ;  /* 0x0000000000007941 */ /* 0x000fea0003800200 */
.L_x_35389:
        /* <DEDUP_REMOVED lines=29> */
.L_x_35478:
        /* <DEDUP_REMOVED lines=12> */
.L_x_35480:
[----:B------:R-:W-:Y:S05]  /*27d90*/  BSYNC.RECONVERGENT B2 ;  /* 0x0000000000027941 */ /* 0x000fea0003800200 */
.L_x_35479:
        /* <DEDUP_REMOVED lines=62> */
.L_x_35477:
[----:B------:R-:W-:Y:S05]  /*28180*/  BSYNC.RECONVERGENT B1 ;  /* 0x0000000000017941 */ /* 0x000fea0003800200 */
.L_x_35476:
        /* <DEDUP_REMOVED lines=27> */
.L_x_35483:
        /* <DEDUP_REMOVED lines=12> */
.L_x_35485:
[----:B------:R-:W-:Y:S05]  /*28400*/  BSYNC.RECONVERGENT B2 ;  /* 0x0000000000027941 */ /* 0x000fea0003800200 */
.L_x_35484:
        /* <DEDUP_REMOVED lines=62> */
.L_x_35482:
[----:B------:R-:W-:Y:S05]  /*287f0*/  BSYNC.RECONVERGENT B1 ;  /* 0x0000000000017941 */ /* 0x000fea0003800200 */
.L_x_35481:
[----:B------:R-:W-:Y:S01]  /*28800*/  I2FP.F32.U32 R3, R3 ;  /* 0x0000000300037245 */ /* 0x000fe20000201000 */
[----:B------:R-:W-:Y:S01]  /*28810*/  HADD2.F32 R208, -RZ, R208.H1_H1 ;  /* 0x300000d0ffd07230 */ /* 0x000fe20000004100 */
        /* <DEDUP_REMOVED lines=22> */
.L_x_35488:
        /* <DEDUP_REMOVED lines=12> */
.L_x_35490:
[----:B------:R-:W-:Y:S05]  /*28a40*/  BSYNC.RECONVERGENT B2 ;  /* 0x0000000000027941 */ /* 0x000fea0003800200 */
.L_x_35489:
        /* <DEDUP_REMOVED lines=62> */
.L_x_35487:
[----:B------:R-:W-:Y:S05]  /*28e30*/  BSYNC.RECONVERGENT B1 ;  /* 0x0000000000017941 */ /* 0x000fea0003800200 */
.L_x_35486:
        /* <DEDUP_REMOVED lines=22> */
.L_x_35493:
        /* <DEDUP_REMOVED lines=12> */
.L_x_35495:
[----:B------:R-:W-:Y:S05]  /*29060*/  BSYNC.RECONVERGENT B2 ;  /* 0x0000000000027941 */ /* 0x000fea0003800200 */
.L_x_35494:
        /* <DEDUP_REMOVED lines=62> */
.L_x_35492:
[----:B------:R-:W-:Y:S05]  /*29450*/  BSYNC.RECONVERGENT B1 ;  /* 0x0000000000017941 */ /* 0x000fea0003800200 */
.L_x_35491:
        /* <DEDUP_REMOVED lines=23> */
.L_x_35498:
        /* <DEDUP_REMOVED lines=12> */
.L_x_35500:
[----:B------:R-:W-:Y:S05]  /*29690*/  BSYNC.RECONVERGENT B2 ;  /* 0x0000000000027941 */ /* 0x000fea0003800200 */
.L_x_35499:
        /* <DEDUP_REMOVED lines=62> */
.L_x_35497:
[----:B------:R-:W-:Y:S05]  /*29a80*/  BSYNC.RECONVERGENT B1 ;  /* 0x0000000000017941 */ /* 0x000fea0003800200 */
.L_x_35496:
        /* <DEDUP_REMOVED lines=22> */
.L_x_35503:
        /* <DEDUP_REMOVED lines=12> */
.L_x_35505:
[----:B------:R-:W-:Y:S05]  /*29cb0*/  BSYNC.RECONVERGENT B2 ;  /* 0x0000000000027941 */ /* 0x000fea0003800200 */
.L_x_35504:
        /* <DEDUP_REMOVED lines=62> */
.L_x_35502:
[----:B------:R-:W-:Y:S05]  /*2a0a0*/  BSYNC.RECONVERGENT B1 ;  /* 0x0000000000017941 */ /* 0x000fea0003800200 */
.L_x_35501:
        /* <DEDUP_REMOVED lines=23> */
.L_x_35508:
        /* <DEDUP_REMOVED lines=12> */
.L_x_35510:
[----:B------:R-:W-:Y:S05]  /*2a2e0*/  BSYNC.RECONVERGENT B2 ;  /* 0x0000000000027941 */ /* 0x000fea0003800200 */
.L_x_35509:
        /* <DEDUP_REMOVED lines=62> */
.L_x_35507:
[----:B------:R-:W-:Y:S05]  /*2a6d0*/  BSYNC.RECONVERGENT B1 ;  /* 0x0000000000017941 */ /* 0x000fea0003800200 */
.L_x_35506:
        /* <DEDUP_REMOVED lines=23> */
.L_x_35513:
        /* <DEDUP_REMOVED lines=14> */
.L_x_35515:
[----:B------:R-:W-:Y:S05]  /*2a930*/  BSYNC.RECONVERGENT B2 ;  /* 0x0000000000027941 */ /* 0x000fea0003800200 */
.L_x_35514:
        /* <DEDUP_REMOVED lines=62> */
.L_x_35512:
[----:B------:R-:W-:Y:S05]  /*2ad20*/  BSYNC.RECONVERGENT B1 ;  /* 0x0000000000017941 */ /* 0x000fea0003800200 */
.L_x_35511:
        /* <DEDUP_REMOVED lines=11> */
.L_x_35475:
        /* <DEDUP_REMOVED lines=16> */
.L_x_35519:
        /* <DEDUP_REMOVED lines=12> */
.L_x_35521:
[----:B------:R-:W-:Y:S05]  /*2afa0*/  BSYNC.RECONVERGENT B2 ;  /* 0x0000000000027941 */ /* 0x000fea0003800200 */
.L_x_35520:
        /* <DEDUP_REMOVED lines=62> */
.L_x_35518:
[----:B------:R-:W-:Y:S05]  /*2b390*/  BSYNC.RECONVERGENT B1 ;  /* 0x0000000000017941 */ /* 0x000fea0003800200 */
.L_x_35517:
        /* <DEDUP_REMOVED lines=26> */
.L_x_35524:
        /* <DEDUP_REMOVED lines=12> */
.L_x_35526:
[----:B------:R-:W-:Y:S05]  /*2b600*/  BSYNC.RECONVERGENT B2 ;  /* 0x0000000000027941 */ /* 0x000fea0003800200 */
.L_x_35525:
        /* <DEDUP_REMOVED lines=62> */
.L_x_35523:
[----:B------:R-:W-:Y:S05]  /*2b9f0*/  BSYNC.RECONVERGENT B1 ;  /* 0x0000000000017941 */ /* 0x000fea0003800200 */
.L_x_35522:
        /* <DEDUP_REMOVED lines=23> */
.L_x_35529:
        /* <DEDUP_REMOVED lines=12> */
.L_x_35531:
[----:B------:R-:W-:Y:S05]  /*2bc30*/  BSYNC.RECONVERGENT B2 ;  /* 0x0000000000027941 */ /* 0x000fea0003800200 */
.L_x_35530:
        /* <DEDUP_REMOVED lines=62> */
.L_x_35528:
[----:B------:R-:W-:Y:S05]  /*2c020*/  BSYNC.RECONVERGENT B1 ;  /* 0x0000000000017941 */ /* 0x000fea0003800200 */
.L_x_35527:
        /* <DEDUP_REMOVED lines=21> */
.L_x_35534:
        /* <DEDUP_REMOVED lines=12> */
.L_x_35536:
[----:B------:R-:W-:Y:S05]  /*2c240*/  BSYNC.RECONVERGENT B2 ;  /* 0x0000000000027941 */ /* 0x000fea0003800200 */
.L_x_35535:
        /* <DEDUP_REMOVED lines=62> */
.L_x_35533:
[----:B------:R-:W-:Y:S05]  /*2c630*/  BSYNC.RECONVERGENT B1 ;  /* 0x0000000000017941 */ /* 0x000fea0003800200 */
.L_x_35532:
        /* <DEDUP_REMOVED lines=22> */
.L_x_35539:
        /* <DEDUP_REMOVED lines=12> */
.L_x_35541:
[----:B------:R-:W-:Y:S05]  /*2c860*/  BSYNC.RECONVERGENT B2 ;  /* 0x0000000000027941 */ /* 0x000fea0003800200 */
.L_x_35540:
        /* <DEDUP_REMOVED lines=62> */
.L_x_35538:
[----:B------:R-:W-:Y:S05]  /*2cc50*/  BSYNC.RECONVERGENT B1 ;  /* 0x0000000000017941 */ /* 0x000fea0003800200 */
.L_x_35537:
        /* <DEDUP_REMOVED lines=21> */
.L_x_35544:
        /* <DEDUP_REMOVED lines=12> */
.L_x_35546:
[----:B------:R-:W-:Y:S05]  /*2ce70*/  BSYNC.RECONVERGENT B2 ;  /* 0x0000000000027941 */ /* 0x000fea0003800200 */
.L_x_35545:
        /* <DEDUP_REMOVED lines=62> */
.L_x_35543:
[----:B------:R-:W-:Y:S05]  /*2d260*/  BSYNC.RECONVERGENT B1 ;  /* 0x0000000000017941 */ /* 0x000fea0003800200 */
.L_x_35542:
        /* <DEDUP_REMOVED lines=21> */
.L_x_35549:
        /* <DEDUP_REMOVED lines=12> */
.L_x_35551:
[----:B------:R-:W-:Y:S05]  /*2d480*/  BSYNC.RECONVERGENT B2 ;  /* 0x0000000000027941 */ /* 0x000fea0003800200 */
.L_x_35550:
        /* <DEDUP_REMOVED lines=62> */
.L_x_35548:
[----:B------:R-:W-:Y:S05]  /*2d870*/  BSYNC.RECONVERGENT B1 ;  /* 0x0000000000017941 */ /* 0x000fea0003800200 */
.L_x_35547:
        /* <DEDUP_REMOVED lines=22> */
.L_x_35554:
        /* <DEDUP_REMOVED lines=14> */
.L_x_35556:
[----:B------:R-:W-:Y:S05]  /*2dac0*/  BSYNC.RECONVERGENT B2 ;  /* 0x0000000000027941 */ /* 0x000fea0003800200 */
.L_x_35555:
        /* <DEDUP_REMOVED lines=62> */
.L_x_35553:
[----:B------:R-:W-:Y:S05]  /*2deb0*/  BSYNC.RECONVERGENT B1 ;  /* 0x0000000000017941 */ /* 0x000fea0003800200 */
.L_x_35552:
        /* <DEDUP_REMOVED lines=17> */
.L_x_35516:
        /* <DEDUP_REMOVED lines=22> */
.L_x_35474:
[----:B------:R-:W-:Y:S05]  /*2e130*/  BSYNC.RECONVERGENT B0 ;  /* 0x0000000000007941 */ /* 0x000fea0003800200 */
.L_x_35473:
        /* <DEDUP_REMOVED lines=213> */
.L_x_35558:
[----:B------:R-:W-:Y:S05]  /*2ee90*/  BSYNC.RECONVERGENT B0 ;  /* 0x0000000000007941 */ /* 0x000fea0003800200 */
.L_x_35557:
        /* <DEDUP_REMOVED lines=15> */
.L_x_35560:
[----:B------:R-:W-:Y:S05]  /*2ef90*/  BSYNC.RECONVERGENT B0 ;  /* 0x0000000000007941 */ /* 0x000fea0003800200 */
.L_x_35559:
        /* <DEDUP_REMOVED lines=70> */
[----:B------:R-:W-:Y:S01]  /*2f400*/  F2FP.F16.F32.PACK_AB R212, R214, R213 ;  /* 0x000000d5d6d4723e */ /* 0x000fe200000000ff */
[----:B------:R-:W-:Y:S01]  /*2f410*/  FADD.FTZ R214, R160, -UR5 ;  /* 0x80000005a0d67e21 */ /* 0x000fe20008010000 */
[----:B------:R-:W-:Y:S01]  /*2f420*/  F2FP.F16.F32.PACK_AB R213, R218, R215 ;  /* 0x000000d7dad5723e */ /* 0x000fe200000000ff */
[----:B------:R-:W-:Y:S01]  /*2f430*/  FMUL.FTZ R218, R217, UR4 ;  /* 0x00000004d9da7c20 */ /* 0x000fe20008410000 */
[----:B------:R-:W-:Y:S01]  /*2f440*/  FADD.FTZ R217, R163, -UR5 ;  /* 0x80000005a3d97e21 */ /* 0x000fe20008010000 */
[----:B------:R-:W-:-:S04]  /*2f450*/  FMUL.FTZ R215, R214, UR4 ;  /* 0x00000004d6d77c20 */ /* 0x000fc80008410000 */
[----:B------:R-:W-:Y:S01]  /*2f460*/  FFMA.FTZ R214, R215, R244, R16 ;  /* 0x000000f4d7d67223 */ /* 0x000fe20000010010 */
[----:B------:R-:W-:Y:S01]  /*2f470*/  FFMA.FTZ R215, R218, R245, R17 ;  /* 0x000000f5dad77223 */ /* 0x000fe20000010011 */
[----:B------:R-:W-:-:S04]  /*2f480*/  FMUL.FTZ R218, R217, UR4 ;  /* 0x00000004d9da7c20 */ /* 0x000fc80008410000 */
[----:B------:R-:W-:Y:S01]  /*2f490*/  F2FP.F16.F32.PACK_AB R214, R215, R214 ;  /* 0x000000d6d7d6723e */ /* 0x000fe200000000ff */
[----:B------:R-:W-:Y:S01]  /*2f4a0*/  FADD.FTZ R215, R162, -UR5 ;  /* 0x80000005a2d77e21 */ /* 0x000fe20008010000 */
[----:B------:R-:W-:-:S03]  /*2f4b0*/  FFMA.FTZ R218, R218, R247, R19 ;  /* 0x000000f7dada7223 */ /* 0x000fc60000010013 */
[----:B------:R-:W-:-:S04]  /*2f4c0*/  FMUL.FTZ R215, R215, UR4 ;  /* 0x00000004d7d77c20 */ /* 0x000fc80008410000 */
[----:B------:R-:W-:-:S05]  /*2f4d0*/  FFMA.FTZ R215, R215, R246, R18 ;  /* 0x000000f6d7d77223 */ /* 0x000fca0000010012 */
[----:B------:R-:W-:Y:S02]  /*2f4e0*/  F2FP.F16.F32.PACK_AB R215, R218, R215 ;  /* 0x000000d7dad7723e */ /* 0x000fe400000000ff */
[----:B------:R-:W0:Y:S02]  /*2f4f0*/  LDC.64 R218, c[0x0][0x428] ;  /* 0x00010a00ffda7b82 */ /* 0x000e240000000a00 */
[----:B0-----:R-:W-:-:S04]  /*2f500*/  IMAD.WIDE.U32 R218, R2, 0x10, R218 ;  /* 0x0000001002da7825 */ /* 0x001fc800078e00da */
[----:B------:R-:W-:Y:S01]  /*2f510*/  VIADD R2, R2, 0x80 ;  /* 0x0000008002027836 */ /* 0x000fe20000000000 */
[----:B------:R1:W-:Y:S06]  /*2f520*/  STG.E.128 desc[UR6][R218.64], R212 ;  /* 0x000000d4da007986 */ /* 0x0003ec000c101d06 */
.L_x_35562:
[----:B------:R-:W-:Y:S05]  /*2f530*/  BSYNC.RECONVERGENT B0 ;  /* 0x0000000000007941 */ /* 0x000fea0003800200 */
.L_x_35561:
        /* <DEDUP_REMOVED lines=32> */
[C---:B0-----:R-:W-:Y:S01]  /*2f740*/  IMAD.WIDE.U32 R218, R2.reuse, 0x10, R218 ;  /* 0x0000001002da7825 */ /* 0x041fe200078e00da */
[----:B------:R-:W-:-:S04]  /*2f750*/  IADD3 R2, PT, PT, R2, 0x80, RZ ;  /* 0x0000008002027810 */ /* 0x000fc80007ffe0ff */
[----:B------:R2:W-:Y:S03]  /*2f760*/  STG.E.128 desc[UR6][R218.64], R212 ;  /* 0x000000d4da007986 */ /* 0x0005e6000c101d06 */
.L_x_35564:
[----:B------:R-:W-:Y:S05]  /*2f770*/  BSYNC.RECONVERGENT B0 ;  /* 0x0000000000007941 */ /* 0x000fea0003800200 */
.L_x_35563:
        /* <DEDUP_REMOVED lines=35> */
.L_x_35566:
[----:B------:R-:W-:Y:S05]  /*2f9b0*/  BSYNC.RECONVERGENT B0 ;  /* 0x0000000000007941 */ /* 0x000fea0003800200 */
.L_x_35565:
        /* <DEDUP_REMOVED lines=35> */
.L_x_35568:
[----:B------:R-:W-:Y:S05]  /*2fbf0*/  BSYNC.RECONVERGENT B0 ;  /* 0x0000000000007941 */ /* 0x000fea0003800200 */
.L_x_35567:
        /* <DEDUP_REMOVED lines=35> */
.L_x_35570:
[----:B------:R-:W-:Y:S05]  /*2fe30*/  BSYNC.RECONVERGENT B0 ;  /* 0x0000000000007941 */ /* 0x000fea0003800200 */
.L_x_35569:
        /* <DEDUP_REMOVED lines=35> */
.L_x_35572:
[----:B------:R-:W-:Y:S05]  /*30070*/  BSYNC.RECONVERGENT B0 ;  /* 0x0000000000007941 */ /* 0x000fea0003800200 */
.L_x_35571:
        /* <DEDUP_REMOVED lines=31> */
[----:B0-----:R-:W-:-:S05]  /*30270*/  IMAD.WIDE.U32 R218, R2, 0x10, R218 ;  /* 0x0000001002da7825 */ /* 0x001fca00078e00da */
[----:B------:R0:W-:Y:S02]  /*30280*/  STG.E.128 desc[UR6][R218.64], R212 ;  /* 0x000000d4da007986 */ /* 0x0001e4000c101d06 */
.L_x_35574:
[----:B------:R-:W-:Y:S05]  /*30290*/  BSYNC.RECONVERGENT B0 ;  /* 0x0000000000007941 */ /* 0x000fea0003800200 */
.L_x_35573:
[----:B------:R-:W-:Y:S02]  /*302a0*/  UIADD3 UR14, UPT, UPT, UR14, UR12, URZ ;  /* 0x0000000c0e0e7290 */ /* 0x000fe4000fffe0ff */
[----:B------:R-:W-:Y:S02]  /*302b0*/  UPLOP3.LUT UP2, UPT, UPT, UPT, UP2, 0x40, 0x4 ;  /* 0x000000000004789c */ /* 0x000fe40003f4e820 */
[----:B------:R-:W-:-:S09]  /*302c0*/  UISETP.GE.AND UP1, UPT, UR14, UR13, UPT ;  /* 0x0000000d0e00728c */ /* 0x000fd2000bf26270 */
[----:B------:R-:W-:Y:S05]  /*302d0*/  BRA.U !UP1, `(.L_x_35575) ;  /* 0xfffffd11099c7547 */ /* 0x000fea000b83ffff */
[----:B------:R-:W-:Y:S05]  /*302e0*/  EXIT ;  /* 0x000000000000794d */ /* 0x000fea0003800000 */
.L_x_35576:
        /* <DEDUP_REMOVED lines=9> */
.L_x_42415:


//--------------------- .text._ZN10layer_norm13ln_fwd_kernelINS_13Kernel_traitsIf6__halffS2_fjLj7168ELj1ELj1ELj4ELj16ENS_18Kernel_traits_baseILj7168EfS2_fS2_fjLj128EEEEELb1ELb1ELb0ELb1EEEvNS_9FwdParamsE --------------------------
	.section	.text._ZN10layer_norm13ln_fwd_kernelINS_13Kernel_traitsIf6__halffS2_fjLj7168ELj1ELj1ELj4ELj16ENS_18Kernel_traits_baseILj7168EfS2_fS2_fjLj128EEEEELb1ELb1ELb0ELb1EEEvNS_9FwdParamsE,"ax",@progbits
	.align	128
        .global         _ZN10layer_norm13ln_fwd_kernelINS_13Kernel_traitsIf6__halffS2_fjLj7168ELj1ELj1ELj4ELj16ENS_18Kernel_traits_baseILj7168EfS2_fS2_fjLj128EEEEELb1ELb1ELb0ELb1EEEvNS_9FwdParamsE
        .type           _ZN10layer_norm13ln_fwd_kernelINS_13Kernel_traitsIf6__halffS2_fjLj7168ELj1ELj1ELj4ELj16ENS_18Kernel_traits_baseILj7168EfS2_fS2_fjLj128EEEEELb1ELb1ELb0ELb1EEEvNS_9FwdParamsE,@function
        .size           _ZN10layer_norm13ln_fwd_kernelINS_13Kernel_traitsIf6__halffS2_fjLj7168ELj1ELj1ELj4ELj16ENS_18Kernel_traits_baseILj7168EfS2_fS2_fjLj128EEEEELb1ELb1ELb0ELb1EEEvNS_9FwdParamsE,(.L_x_42416 - _ZN10layer_norm13ln_fwd_kernelINS_13Kernel_traitsIf6__halffS2_fjLj7168ELj1ELj1ELj4ELj16ENS_18Kernel_traits_baseILj7168EfS2_fS2_fjLj128EEEEELb1ELb1ELb0ELb1EEEvNS_9FwdParamsE)
        .other          _ZN10layer_norm13ln_fwd_kernelINS_13Kernel_traitsIf6__halffS2_fjLj7168ELj1ELj1ELj4ELj16ENS_18Kernel_traits_baseILj7168EfS2_fS2_fjLj128EEEEELb1ELb1ELb0ELb1EEEvNS_9FwdParamsE,@"STO_CUDA_ENTRY STV_DEFAULT"
_ZN10layer_norm13ln_fwd_kernelINS_13Kernel_traitsIf6__halffS2_fjLj7168ELj1ELj1ELj4ELj16ENS_18Kernel_traits_baseILj7168EfS2_fS2_fjLj128EEEEELb1ELb1ELb0ELb1EEEvNS_9FwdParamsE:
.text._ZN10layer_norm13ln_fwd_kernelINS_13Kernel_traitsIf6__halffS2_fjLj7168ELj1ELj1ELj4ELj16ENS_18Kernel_traits_baseILj7168EfS2_fS2_fjLj128EEEEELb1ELb1ELb0ELb1EEEvNS_9FwdParamsE:
        /* <DEDUP_REMOVED lines=104> */
.L_x_35577:
        /* <DEDUP_REMOVED lines=62> */
.L_x_35578:
[----:B------:R-:W1:Y:S02]  /*0a60*/  LDCU UR4, c[0x0][0x384] ;  /* 0x00007080ff0477ac */ /* 0x000e640008000800 */
[----:B-1----:R-:W-:-:S06]  /*0a70*/  UISETP.GE.AND UP0, UPT, UR20, UR4, UPT ;  /* 0x000000041400728c */ /* 0x002fcc000bf06270 */
[----:B------:R-:W-:-:S13]  /*0a80*/  PLOP3.LUT P0, PT, PT, PT, UP0, 0x80, 0x8 ;  /* 0x000000000008781c */ /* 0x000fda0003f0f008 */
[----:B------:R-:W-:Y:S05]  /*0a90*/  @P0 EXIT ;  /* 0x000000000000094d */ /* 0x000fea0003800000 */
[----:B------:R-:W-:Y:S01]  /*0aa0*/  IMAD.HI.U32 R0, R229, -0x2daee0ad, RZ ;  /* 0xd2511f53e5007827 */ /* 0x000fe200078e00ff */
[----:B------:R-:W-:Y:S01]  /*0ab0*/  ULOP3.LUT UR4, UR6, 0x3, URZ, 0xc0, !UPT ;  /* 0x0000000306047892 */ /* 0x000fe2000f8ec0ff */
[----:B------:R-:W1:Y:S02]  /*0ac0*/  LDCU.64 UR8, c[0x0][0x3a0] ;  /* 0x00007400ff0877ac */ /* 0x000e640008000a00 */
[----:B0--3--:R-:W-:Y:S01]  /*0ad0*/  IMAD.HI.U32 R3, R230, -0x326172a9, RZ ;  /* 0xcd9e8d57e6037827 */ /* 0x009fe200078e00ff */
[----:B------:R-:W-:Y:S01]  /*0ae0*/  LOP3.LUT R0, R0, UR17, RZ, 0x3c, !PT ;  /* 0x0000001100007c12 */ /* 0x000fe2000f8e3cff */
[----:B------:R-:W0:Y:S02]  /*0af0*/  LDCU.64 UR6, c[0x0][0x380] ;  /* 0x00007000ff0677ac */ /* 0x000e240008000a00 */
        /* <DEDUP_REMOVED lines=16> */
[----:B------:R-:W-:Y:S01]  /*0c00*/  IMAD R5, R4, -0x326172a9, RZ ;  /* 0xcd9e8d5704057824 */ /* 0x000fe200078e02ff */
[----:B------:R-:W3:Y:S01]  /*0c10*/  LDCU.64 UR12, c[0x0][0x3a8] ;  /* 0x00007500ff0c77ac */ /* 0x000ee20008000a00 */
[----:B------:R-:W-:-:S04]  /*0c20*/  IMAD.HI.U32 R2, R3, -0x326172a9, RZ ;  /* 0xcd9e8d5703027827 */ /* 0x000fc800078e00ff */
[C---:B------:R-:W-:Y:S01]  /*0c30*/  IMAD.HI.U32 R6, R0.reuse, -0x2daee0ad, RZ ;  /* 0xd2511f5300067827 */ /* 0x040fe200078e00ff */
[----:B------:R-:W-:Y:S01]  /*0c40*/  LOP3.LUT R2, R5, UR18, R2, 0x96, !PT ;  /* 0x0000001205027c12 */ /* 0x000fe2000f8e9602 */
[----:B------:R-:W4:Y:S02]  /*0c50*/  LDCU UR18, c[0x0][0x408] ;  /* 0x00008100ff1277ac */ /* 0x000f240008000800 */
[----:B------:R-:W-:Y:S01]  /*0c60*/  IMAD R5, R0, -0x2daee0ad, RZ ;  /* 0xd2511f5300057824 */ /* 0x000fe200078e02ff */
[----:B------:R-:W-:Y:S01]  /*0c70*/  LOP3.LUT R6, R7, UR19, R6, 0x96, !PT ;  /* 0x0000001307067c12 */ /* 0x000fe2000f8e9606 */
[----:B------:R-:W-:Y:S01]  /*0c80*/  IMAD R4, R3, -0x326172a9, RZ ;  /* 0xcd9e8d5703047824 */ /* 0x000fe200078e02ff */
[----:B------:R-:W0:Y:S01]  /*0c90*/  LDCU UR19, c[0x0][0x404] ;  /* 0x00008080ff1377ac */ /* 0x000e220008000800 */
[----:B------:R-:W-:-:S04]  /*0ca0*/  IMAD.HI.U32 R0, R2, -0x2daee0ad, RZ ;  /* 0xd2511f5302007827 */ /* 0x000fc800078e00ff */
[----:B------:R-:W-:Y:S01]  /*0cb0*/  IMAD.HI.U32 R3, R6, -0x326172a9, RZ ;  /* 0xcd9e8d5706037827 */ /* 0x000fe200078e00ff */
[----:B------:R-:W-:Y:S01]  /*0cc0*/  LOP3.LUT R0, R5, UR22, R0, 0x96, !PT ;  /* 0x0000001605007c12 */ /* 0x000fe2000f8e9600 */
[----:B------:R-:W0:Y:S02]  /*0cd0*/  LDCU.U8 UR22, c[0x0][0x410] ;  /* 0x00008200ff1677ac */ /* 0x000e240008000000 */
        /* <DEDUP_REMOVED lines=17> */
[----:B------:R-:W1:Y:S01]  /*0df0*/  LDCU.64 UR24, c[0x0][0x3e0] ;  /* 0x00007c00ff1877ac */ /* 0x000e620008000a00 */
[----:B------:R-:W-:-:S04]  /*0e00*/  IMAD.HI.U32 R2, R3, -0x326172a9, RZ ;  /* 0xcd9e8d5703027827 */ /* 0x000fc800078e00ff */
[----:B------:R-:W-:Y:S01]  /*0e10*/  IMAD.HI.U32 R6, R0, -0x2daee0ad, RZ ;  /* 0xd2511f5300067827 */ /* 0x000fe200078e00ff */
[----:B------:R-:W-:-:S03]  /*0e20*/  LOP3.LUT R2, R5, UR27, R2, 0x96, !PT ;  /* 0x0000001b05027c12 */ /* 0x000fc6000f8e9602 */
        /* <DEDUP_REMOVED lines=10> */
[----:B------:R-:W-:-:S03]  /*0ed0*/  UISETP.NE.AND.EX UP0, UPT, UR25, URZ, UPT, UP0 ;  /* 0x000000ff1900728c */ /* 0x000fc6000bf05300 */
[----:B------:R-:W-:Y:S01]  /*0ee0*/  IMAD R2, R2, -0x2daee0ad, RZ ;  /* 0xd2511f5302027824 */ /* 0x000fe200078e02ff */
[----:B------:R-:W-:Y:S01]  /*0ef0*/  LOP3.LUT R6, R5, UR31, R6, 0x96, !PT ;  /* 0x0000001f05067c12 */ /* 0x000fe2000f8e9606 */
[----:B------:R-:W-:-:S04]  /*0f00*/  IMAD.HI.U32 R7, R3, -0x2daee0ad, RZ ;  /* 0xd2511f5303077827 */ /* 0x000fc800078e00ff */
[----:B------:R-:W-:Y:S01]  /*0f10*/  IMAD.MOV.U32 R5, RZ, RZ, RZ ;  /* 0x000000ffff057224 */ /* 0x000fe200078e00ff */
[----:B------:R-:W-:Y:S01]  /*0f20*/  LOP3.LUT R7, R2, UR32, R7, 0x96, !PT ;  /* 0x0000002002077c12 */ /* 0x000fe2000f8e9607 */
[----:B------:R-:W-:Y:S02]  /*0f30*/  IMAD R234, R3, -0x2daee0ad, RZ ;  /* 0xd2511f5303ea7824 */ /* 0x000fe400078e02ff */
[----:B0-234-:R-:W-:-:S07]  /*0f40*/  IMAD R232, R0, -0x326172a9, RZ ;  /* 0xcd9e8d5700e87824 */ /* 0x01dfce00078e02ff */
.L_x_35932:
        /* <DEDUP_REMOVED lines=21> */
[----:B------:R-:W-:Y:S02]  /*10a0*/  UIADD3 UR27, UPT, UPT, UR17, 0x1fd5c5a3, URZ ;  /* 0x1fd5c5a3111b7890 */ /* 0x000fe4000fffe0ff */
[----:B------:R-:W-:-:S02]  /*10b0*/  UIADD3 UR28, UPT, UPT, UR16, 0x5384540f, URZ ;  /* 0x5384540f101c7890 */ /* 0x000fc4000fffe0ff */
[----:B------:R-:W-:Y:S02]  /*10c0*/  UIADD3 UR29, UPT, UPT, UR17, -0x56f99767, URZ ;  /* 0xa9066899111d7890 */ /* 0x000fe4000fffe0ff */
[----:B------:R-:W-:Y:S02]  /*10d0*/  UIADD3 UR30, UPT, UPT, UR17, 0x646e171e, URZ ;  /* 0x646e171e111e7890 */ /* 0x000fe4000fffe0ff */
[----:B------:R-:W-:Y:S02]  /*10e0*/  UIADD3 UR31, UPT, UPT, UR16, 0x3c6ef372, URZ ;  /* 0x3c6ef372101f7890 */ /* 0x000fe4000fffe0ff */
[----:B------:R-:W-:Y:S02]  /*10f0*/  UIADD3 UR32, UPT, UPT, UR16, -0x61c88647, URZ ;  /* 0x9e3779b910207890 */ /* 0x000fe4000fffe0ff */
[----:B------:R-:W-:Y:S02]  /*1100*/  UIADD3 UR33, UPT, UPT, UR16, 0x78dde6e4, URZ ;  /* 0x78dde6e410217890 */ /* 0x000fe4000fffe0ff */
[----:B------:R-:W-:-:S02]  /*1110*/  UIADD3 UR34, UPT, UPT, UR17, -0x4498517b, URZ ;  /* 0xbb67ae8511227890 */ /* 0x000fc4000fffe0ff */
[----:B------:R-:W-:Y:S02]  /*1120*/  UIADD3 UR35, UPT, UPT, UR17, 0x32370b8f, URZ ;  /* 0x32370b8f11237890 */ /* 0x000fe4000fffe0ff */
[----:B------:R-:W-:Y:S02]  /*1130*/  UIADD3 UR36, UPT, UPT, UR17, 0x76cf5d0a, URZ ;  /* 0x76cf5d0a11247890 */ /* 0x000fe4000fffe0ff */
[----:B------:R-:W-:Y:S02]  /*1140*/  UIADD3 UR37, UPT, UPT, UR17, -0x126145ec, URZ ;  /* 0xed9eba1411257890 */ /* 0x000fe4000fffe0ff */
[----:B------:R-:W-:Y:S02]  /*1150*/  UIADD3 UR38, UPT, UPT, UR17, -0x695add53, URZ ;  /* 0x96a522ad11267890 */ /* 0x000fe4000fffe0ff */
[----:B------:R-:W-:Y:S02]  /*1160*/  UIADD3 UR39, UPT, UPT, UR16, -0x255992d5, URZ ;  /* 0xdaa66d2b10277890 */ /* 0x000fe4000fffe0ff */
[----:B------:R-:W-:-:S02]  /*1170*/  UIADD3 UR40, UPT, UPT, UR16, 0x1715609d, URZ ;  /* 0x1715609d10287890 */ /* 0x000fc4000fffe0ff */
[----:B------:R-:W-:Y:S02]  /*1180*/  UIADD3 UR41, UPT, UPT, UR16, -0xe443238, URZ ;  /* 0xf1bbcdc810297890 */ /* 0x000fe4000fffe0ff */
[----:B------:R-:W-:Y:S01]  /*1190*/  UIADD3 UR42, UPT, UPT, UR16, -0x4ab325aa, URZ ;  /* 0xb54cda56102a7890 */ /* 0x000fe2000fffe0ff */
[----:B---3--:R-:W-:Y:S01]  /*11a0*/  @P0 HADD2.F32 R2, -RZ, R2.H0_H0 ;  /* 0x20000002ff020230 */ /* 0x008fe20000004100 */
[----:B------:R-:W-:-:S04]  /*11b0*/  ISETP.NE.U32.AND P0, PT, RZ, UR8, PT ;  /* 0x00000008ff007c0c */ /* 0x000fc8000bf05070 */
[----:B------:R-:W-:Y:S02]  /*11c0*/  ISETP.NE.AND.EX P0, PT, RZ, UR9, PT, P0 ;  /* 0x00000009ff007c0c */ /* 0x000fe4000bf05300 */
[----:B------:R-:W-:-:S11]  /*11d0*/  @P1 R2UR UR24, R2 ;  /* 0x00000000021812ca */ /* 0x000fd600000e0000 */
[----:B------:R-:W-:Y:S05]  /*11e0*/  @!P0 BRA `(.L_x_35579) ;  /* 0x0000002400ec8947 */ /* 0x000fea0003800000 */
        /* <DEDUP_REMOVED lines=15> */
.L_x_42255:
[----:B------:R-:W-:Y:S05]  /*12e0*/  BRX R2 -0x12f0                                         (*"BRANCH_TARGETS .L_x_42256,.L_x_42257,.L_x_42258"*) ;  /* 0xffffffec02447949 */ /* 0x000fea000383ffff */
.L_x_42258:
[----:B------:R-:W-:Y:S01]  /*12f0*/  MOV R4, R234 ;  /* 0x000000ea00047202 */ /* 0x000fe20000000f00 */
[----:B------:R-:W-:Y:S01]  /*1300*/  IMAD.MOV.U32 R12, RZ, RZ, R6 ;  /* 0x000000ffff0c7224 */ /* 0x000fe200078e0006 */
[----:B------:R-:W-:Y:S01]  /*1310*/  UIADD3 UR5, UPT, UPT, UR4, 0x1, URZ ;  /* 0x0000000104057890 */ /* 0x000fe2000fffe0ff */
[----:B------:R-:W-:Y:S11]  /*1320*/  BRA `(.L_x_35580) ;  /* 0x0000000000ec7947 */ /* 0x000ff60003800000 */
.L_x_42256:
[----:B------:R-:W-:Y:S01]  /*1330*/  IMAD.MOV.U32 R4, RZ, RZ, R234 ;  /* 0x000000ffff047224 */ /* 0x000fe200078e00ea */
[----:B------:R-:W-:Y:S01]  /*1340*/  MOV R12, R7 ;  /* 0x00000007000c7202 */ /* 0x000fe20000000f00 */
[----:B------:R-:W-:Y:S01]  /*1350*/  UMOV UR5, 0x3 ;  /* 0x0000000300057882 */ /* 0x000fe20000000000 */
[----:B------:R-:W-:Y:S05]  /*1360*/  BRA `(.L_x_35580) ;  /* 0x0000000000dc7947 */ /* 0x000fea0003800000 */
.L_x_42257:
        /* <DEDUP_REMOVED lines=12> */
.L_x_35581:
        /* <DEDUP_REMOVED lines=43> */
.L_x_35580:
        /* <DEDUP_REMOVED lines=23> */
.L_x_35583:
        /* <DEDUP_REMOVED lines=12> */
.L_x_35584:
        /* <DEDUP_REMOVED lines=43> */
.L_x_35582:
        /* <DEDUP_REMOVED lines=23> */
.L_x_35586:
        /* <DEDUP_REMOVED lines=12> */
.L_x_35587:
        /* <DEDUP_REMOVED lines=43> */
.L_x_35585:
        /* <DEDUP_REMOVED lines=22> */
.L_x_35589:
        /* <DEDUP_REMOVED lines=12> */
.L_x_35590:
        /* <DEDUP_REMOVED lines=43> */
.L_x_35588:
        /* <DEDUP_REMOVED lines=22> */
.L_x_35592:
        /* <DEDUP_REMOVED lines=12> */
.L_x_35593:
        /* <DEDUP_REMOVED lines=40> */
[----:B------:R-:W-:Y:S01]  /*2a10*/  MOV R232, R12 ;  /* 0x0000000c00e87202 */ /* 0x000fe20000000f00 */
[----:B------:R-:W-:Y:S01]  /*2a20*/  IMAD.MOV.U32 R4, RZ, RZ, R8 ;  /* 0x000000ffff047224 */ /* 0x000fe200078e0008 */
[----:B------:R-:W-:-:S07]  /*2a30*/  LOP3.LUT R7, R2, UR38, R9, 0x96, !PT ;  /* 0x0000002602077c12 */ /* 0x000fce000f8e9609 */
.L_x_35591:
        /* <DEDUP_REMOVED lines=23> */
.L_x_35595:
        /* <DEDUP_REMOVED lines=12> */
.L_x_35596:
        /* <DEDUP_REMOVED lines=43> */
.L_x_35594:
        /* <DEDUP_REMOVED lines=23> */
.L_x_35598:
        /* <DEDUP_REMOVED lines=12> */
.L_x_35599:
        /* <DEDUP_REMOVED lines=43> */
.L_x_35597:
        /* <DEDUP_REMOVED lines=23> */
.L_x_35601:
        /* <DEDUP_REMOVED lines=14> */
.L_x_35602:
        /* <DEDUP_REMOVED lines=43> */
.L_x_35600:
        /* <DEDUP_REMOVED lines=10> */
.L_x_35579:
        /* <DEDUP_REMOVED lines=16> */
.L_x_35605:
        /* <DEDUP_REMOVED lines=12> */
.L_x_35606:
        /* <DEDUP_REMOVED lines=43> */
.L_x_35604:
[----:B------:R-:W-:Y:S01]  /*3e10*/  I2FP.F32.U32 R3, R2 ;  /* 0x0000000200037245 */ /* 0x000fe20000201000 */
[----:B-----5:R-:W-:Y:S01]  /*3e20*/  HADD2.F32 R2, -RZ, R8.H0_H0 ;  /* 0x20000008ff027230 */ /* 0x020fe20000004100 */
        /* <DEDUP_REMOVED lines=20> */
.L_x_35608:
        /* <DEDUP_REMOVED lines=12> */
.L_x_35609:
        /* <DEDUP_REMOVED lines=43> */
.L_x_35607:
[----:B------:R-:W-:Y:S01]  /*42e0*/  I2FP.F32.U32 R13, R2 ;  /* 0x00000002000d7245 */ /* 0x000fe20000201000 */
[----:B------:R-:W-:Y:S01]  /*42f0*/  HADD2.F32 R8, -RZ, R8.H1_H1 ;  /* 0x30000008ff087230 */ /* 0x000fe20000004100 */
        /* <DEDUP_REMOVED lines=20> */
.L_x_35611:
        /* <DEDUP_REMOVED lines=12> */
.L_x_35612:
        /* <DEDUP_REMOVED lines=43> */
.L_x_35610:
[----:B------:R-:W-:Y:S01]  /*47b0*/  I2FP.F32.U32 R13, R8 ;  /* 0x00000008000d7245 */ /* 0x000fe20000201000 */
[----:B------:R-:W-:Y:S01]  /*47c0*/  HADD2.F32 R8, -RZ, R9.H0_H0 ;  /* 0x20000009ff087230 */ /* 0x000fe20000004100 */
        /* <DEDUP_REMOVED lines=19> */
.L_x_35614:
        /* <DEDUP_REMOVED lines=12> */
.L_x_35615:
        /* <DEDUP_REMOVED lines=43> */
.L_x_35613:
        /* <DEDUP_REMOVED lines=21> */
.L_x_35617:
        /* <DEDUP_REMOVED lines=12> */
.L_x_35618:
        /* <DEDUP_REMOVED lines=43> */
.L_x_35616:
        /* <DEDUP_REMOVED lines=22> */
.L_x_35620:
        /* <DEDUP_REMOVED lines=12> */
.L_x_35621:
        /* <DEDUP_REMOVED lines=43> */
.L_x_35619:
        /* <DEDUP_REMOVED lines=22> */
.L_x_35623:
        /* <DEDUP_REMOVED lines=12> */
.L_x_35624:
        /* <DEDUP_REMOVED lines=43> */
.L_x_35622:
        /* <DEDUP_REMOVED lines=22> */
.L_x_35626:
        /* <DEDUP_REMOVED lines=14> */
.L_x_35627:
        /* <DEDUP_REMOVED lines=43> */
.L_x_35625:
        /* <DEDUP_REMOVED lines=16> */
.L_x_35603:
[----:B------:R-:W0:Y:S01]  /*60c0*/  @P0 LDC.64 R14, c[0x0][0x3a0] ;  /* 0x0000e800ff0e0b82 */ /* 0x000e220000000a00 */
[----:B------:R-:W-:Y:S01]  /*60d0*/  SEL R10, RZ, 0x10000, !P5 ;  /* 0x00010000ff0a7807 */ /* 0x000fe20006800000 */
[----:B------:R-:W-:Y:S01]  /*60e0*/  HFMA2 R12, -RZ, RZ, 0, 4.76837158203125e-07 ;  /* 0x00000008ff0c7431 */ /* 0x000fe200000001ff */
[----:B------:R-:W-:Y:S01]  /*60f0*/  ISETP.NE.AND P5, PT, R17, RZ, PT ;  /* 0x000000ff1100720c */ /* 0x000fe20003fa5270 */
[C---:B------:R-:W-:Y:S01]  /*6100*/  VIADD R240, R233.reuse, 0x80 ;  /* 0x00000080e9f07836 */ /* 0x040fe20000000000 */
[----:B------:R-:W-:Y:S02]  /*6110*/  SEL R9, RZ, 0x1000000, !P6 ;  /* 0x01000000ff097807 */ /* 0x000fe40007000000 */
[----:B------:R-:W-:Y:S01]  /*6120*/  SEL R17, RZ, 0x100, !P4 ;  /* 0x00000100ff117807 */ /* 0x000fe20006000000 */
[----:B------:R-:W-:Y:S01]  /*6130*/  IMAD.WIDE.U32 R12, R233, R12, UR10 ;  /* 0x0000000ae90c7e25 */ /* 0x000fe2000f8e000c */
[----:B------:R-:W-:Y:S02]  /*6140*/  SEL R2, RZ, 0x1000000, !P2 ;  /* 0x01000000ff027807 */ /* 0x000fe40005000000 */
[----:B------:R-:W-:-:S02]  /*6150*/  SEL R3, RZ, 0x10000, !P1 ;  /* 0x00010000ff037807 */ /* 0x000fc40004800000 */
[----:B------:R-:W-:Y:S02]  /*6160*/  SEL R8, RZ, 0x100, !P5 ;  /* 0x00000100ff087807 */ /* 0x000fe40006800000 */
[----:B------:R-:W-:Y:S02]  /*6170*/  ISETP.NE.AND P6, PT, R16, RZ, PT ;  /* 0x000000ff1000720c */ /* 0x000fe40003fc5270 */
[----:B------:R-:W-:Y:S02]  /*6180*/  LOP3.LUT R17, R17, R9, R10, 0xfe, !PT ;  /* 0x0000000911117212 */ /* 0x000fe400078efe0a */
[----:B------:R-:W-:Y:S01]  /*6190*/  LOP3.LUT R8, R8, R2, R3, 0xfe, !PT ;  /* 0x0000000208087212 */ /* 0x000fe200078efe03 */
[----:B------:R-:W-:Y:S01]  /*61a0*/  IMAD.MOV.U32 R2, RZ, RZ, 0x20 ;  /* 0x00000020ff027424 */ /* 0x000fe200078e00ff */
        /* <DEDUP_REMOVED lines=30> */
.L_x_35630:
        /* <DEDUP_REMOVED lines=12> */
.L_x_35631:
        /* <DEDUP_REMOVED lines=43> */
.L_x_35629:
        /* <DEDUP_REMOVED lines=23> */
.L_x_35633:
        /* <DEDUP_REMOVED lines=12> */
.L_x_35634:
        /* <DEDUP_REMOVED lines=43> */
.L_x_35632:
        /* <DEDUP_REMOVED lines=23> */
.L_x_35636:
        /* <DEDUP_REMOVED lines=12> */
.L_x_35637:
        /* <DEDUP_REMOVED lines=43> */
.L_x_35635:
        /* <DEDUP_REMOVED lines=22> */
.L_x_35639:
        /* <DEDUP_REMOVED lines=12> */
.L_x_35640:
        /* <DEDUP_REMOVED lines=43> */
.L_x_35638:
        /* <DEDUP_REMOVED lines=22> */
.L_x_35642:
        /* <DEDUP_REMOVED lines=12> */
.L_x_35643:
        /* <DEDUP_REMOVED lines=43> */
.L_x_35641:
        /* <DEDUP_REMOVED lines=23> */
.L_x_35645:
        /* <DEDUP_REMOVED lines=12> */
.L_x_35646:
        /* <DEDUP_REMOVED lines=43> */
.L_x_35644:
        /* <DEDUP_REMOVED lines=23> */
.L_x_35648:
        /* <DEDUP_REMOVED lines=12> */
.L_x_35649:
        /* <DEDUP_REMOVED lines=43> */
.L_x_35647:
        /* <DEDUP_REMOVED lines=23> */
.L_x_35651:
        /* <DEDUP_REMOVED lines=14> */
.L_x_35652:
        /* <DEDUP_REMOVED lines=43> */
.L_x_35650:
        /* <DEDUP_REMOVED lines=10> */
.L_x_35628:
        /* <DEDUP_REMOVED lines=16> */
.L_x_35655:
        /* <DEDUP_REMOVED lines=12> */
.L_x_35656:
        /* <DEDUP_REMOVED lines=43> */
.L_x_35654:
        /* <DEDUP_REMOVED lines=22> */
.L_x_35658:
        /* <DEDUP_REMOVED lines=12> */
.L_x_35659:
        /* <DEDUP_REMOVED lines=43> */
.L_x_35657:
        /* <DEDUP_REMOVED lines=22> */
.L_x_35661:
        /* <DEDUP_REMOVED lines=12> */
.L_x_35662:
        /* <DEDUP_REMOVED lines=43> */
.L_x_35660:
        /* <DEDUP_REMOVED lines=21> */
.L_x_35664:
        /* <DEDUP_REMOVED lines=12> */
.L_x_35665:
        /* <DEDUP_REMOVED lines=43> */
.L_x_35663:
        /* <DEDUP_REMOVED lines=21> */
.L_x_35667:
        /* <DEDUP_REMOVED lines=12> */
.L_x_35668:
        /* <DEDUP_REMOVED lines=43> */
.L_x_35666:
        /* <DEDUP_REMOVED lines=22> */
.L_x_35670:
        /* <DEDUP_REMOVED lines=12> */
.L_x_35671:
        /* <DEDUP_REMOVED lines=43> */
.L_x_35669:
        /* <DEDUP_REMOVED lines=22> */
.L_x_35673:
        /* <DEDUP_REMOVED lines=12> */
.L_x_35674:
        /* <DEDUP_REMOVED lines=43> */
.L_x_35672:
        /* <DEDUP_REMOVED lines=22> */
.L_x_35676:
        /* <DEDUP_REMOVED lines=14> */
.L_x_35677:
        /* <DEDUP_REMOVED lines=43> */
.L_x_35675:
        /* <DEDUP_REMOVED lines=16> */
.L_x_35653:
[----:B------:R-:W0:Y:S01]  /*b0e0*/  @P0 LDC.64 R8, c[0x0][0x3a0] ;  /* 0x0000e800ff080b82 */ /* 0x000e220000000a00 */
[----:B------:R-:W-:Y:S01]  /*b0f0*/  SEL R12, RZ, 0x10000, !P5 ;  /* 0x00010000ff0c7807 */ /* 0x000fe20006800000 */
[----:B------:R-:W-:Y:S01]  /*b100*/  HFMA2 R13, -RZ, RZ, 0, 1.9073486328125e-06 ;  /* 0x00000020ff0d7431 */ /* 0x000fe200000001ff */
[----:B------:R-:W-:Y:S01]  /*b110*/  ISETP.NE.AND P5, PT, R19, RZ, PT ;  /* 0x000000ff1300720c */ /* 0x000fe20003fa5270 */
[----:B------:R-:W-:Y:S01]  /*b120*/  VIADD R235, R233, 0x100 ;  /* 0x00000100e9eb7836 */ /* 0x000fe20000000000 */
[----:B------:R-:W-:Y:S01]  /*b130*/  SEL R11, RZ, 0x1000000, !P6 ;  /* 0x01000000ff0b7807 */ /* 0x000fe20007000000 */
[----:B------:R-:W-:Y:S01]  /*b140*/  IMAD.MOV.U32 R15, RZ, RZ, 0x8 ;  /* 0x00000008ff0f7424 */ /* 0x000fe200078e00ff */
        /* <DEDUP_REMOVED lines=23> */
[----:B------:R-:W-:Y:S01]  /*b2c0*/  MOV R3, R232 ;  /* 0x000000e800037202 */ /* 0x000fe20000000f00 */
[----:B0-----:R-:W-:Y:S01]  /*b2d0*/  IMAD.MOV.U32 R12, RZ, RZ, R2 ;  /* 0x000000ffff0c7224 */ /* 0x001fe200078e0002 */
        /* <DEDUP_REMOVED lines=13> */
.L_x_35680:
        /* <DEDUP_REMOVED lines=12> */
.L_x_35681:
        /* <DEDUP_REMOVED lines=42> */
.L_x_35679:
        /* <DEDUP_REMOVED lines=23> */
.L_x_35683:
        /* <DEDUP_REMOVED lines=12> */
.L_x_35684:
        /* <DEDUP_REMOVED lines=43> */
.L_x_35682:
        /* <DEDUP_REMOVED lines=23> */
.L_x_35686:
        /* <DEDUP_REMOVED lines=12> */
.L_x_35687:
        /* <DEDUP_REMOVED lines=43> */
.L_x_35685:
        /* <DEDUP_REMOVED lines=22> */
.L_x_35689:
        /* <DEDUP_REMOVED lines=12> */
.L_x_35690:
        /* <DEDUP_REMOVED lines=43> */
.L_x_35688:
        /* <DEDUP_REMOVED lines=22> */
.L_x_35692:
        /* <DEDUP_REMOVED lines=12> */
.L_x_35693:
        /* <DEDUP_REMOVED lines=43> */
.L_x_35691:
        /* <DEDUP_REMOVED lines=23> */
.L_x_35695:
        /* <DEDUP_REMOVED lines=12> */
.L_x_35696:
        /* <DEDUP_REMOVED lines=43> */
.L_x_35694:
        /* <DEDUP_REMOVED lines=23> */
.L_x_35698:
        /* <DEDUP_REMOVED lines=12> */
.L_x_35699:
        /* <DEDUP_REMOVED lines=43> */
.L_x_35697:
        /* <DEDUP_REMOVED lines=23> */
.L_x_35701:
        /* <DEDUP_REMOVED lines=14> */
.L_x_35702:
        /* <DEDUP_REMOVED lines=43> */
.L_x_35700:
        /* <DEDUP_REMOVED lines=10> */
.L_x_35678:
        /* <DEDUP_REMOVED lines=16> */
.L_x_35705:
        /* <DEDUP_REMOVED lines=12> */
.L_x_35706:
        /* <DEDUP_REMOVED lines=43> */
.L_x_35704:
        /* <DEDUP_REMOVED lines=22> */
.L_x_35708:
        /* <DEDUP_REMOVED lines=12> */
.L_x_35709:
        /* <DEDUP_REMOVED lines=43> */
.L_x_35707:
[----:B------:R-:W-:Y:S01]  /*e310*/  I2FP.F32.U32 R13, R2 ;  /* 0x00000002000d7245 */ /* 0x000fe20000201000 */
[----:B------:R-:W-:Y:S01]  /*e320*/  HADD2.F32 R8, -RZ, R8.H1_H1 ;  /* 0x30000008ff087230 */ /* 0x000fe20000004100 */
[----:B------:R-:W-:Y:S01]  /*e330*/  UISETP.NE.AND UP2, UPT, UR4, 0x1, UPT ;  /* 0x000000010400788c */ /* 0x000fe2000bf45270 */
[----:B------:R-:W-:Y:S01]  /*e340*/  MOV R4, R232 ;  /* 0x000000e800047202 */ /* 0x000fe20000000f00 */
        /* <DEDUP_REMOVED lines=18> */
.L_x_35711:
        /* <DEDUP_REMOVED lines=12> */
.L_x_35712:
        /* <DEDUP_REMOVED lines=43> */
.L_x_35710:
        /* <DEDUP_REMOVED lines=21> */
.L_x_35714:
        /* <DEDUP_REMOVED lines=12> */
.L_x_35715:
        /* <DEDUP_REMOVED lines=43> */
.L_x_35713:
        /* <DEDUP_REMOVED lines=21> */
.L_x_35717:
        /* <DEDUP_REMOVED lines=12> */
.L_x_35718:
        /* <DEDUP_REMOVED lines=43> */
.L_x_35716:
        /* <DEDUP_REMOVED lines=22> */
.L_x_35720:
        /* <DEDUP_REMOVED lines=12> */
.L_x_35721:
        /* <DEDUP_REMOVED lines=43> */
.L_x_35719:
        /* <DEDUP_REMOVED lines=22> */
.L_x_35723:
        /* <DEDUP_REMOVED lines=12> */
.L_x_35724:
        /* <DEDUP_REMOVED lines=43> */
.L_x_35722:
        /* <DEDUP_REMOVED lines=22> */
.L_x_35726:
        /* <DEDUP_REMOVED lines=14> */
.L_x_35727:
        /* <DEDUP_REMOVED lines=43> */
.L_x_35725:
        /* <DEDUP_REMOVED lines=16> */
.L_x_35703:
[----:B------:R-:W0:Y:S01]  /*100f0*/  @P0 LDC.64 R2, c[0x0][0x3a0] ;  /* 0x0000e800ff020b82 */ /* 0x000e220000000a00 */
[----:B------:R-:W-:Y:S01]  /*10100*/  SEL R10, RZ, 0x10000, !P5 ;  /* 0x00010000ff0a7807 */ /* 0x000fe20006800000 */
[----:B------:R-:W-:Y:S01]  /*10110*/  HFMA2 R14, -RZ, RZ, 0, 1.9073486328125e-06 ;  /* 0x00000020ff0e7431 */ /* 0x000fe200000001ff */
        /* <DEDUP_REMOVED lines=11> */
[----:B------:R-:W-:Y:S01]  /*101d0*/  LOP3.LUT R19, R19, R11, R10, 0xfe, !PT ;  /* 0x0000000b13137212 */ /* 0x000fe200078efe0a */
[----:B------:R1:W-:Y:S01]  /*101e0*/  STG.E.128 desc[UR14][R14.64+0x10], R32 ;  /* 0x000010200e007986 */ /* 0x0003e2000c101d0e */
[----:B------:R-:W-:Y:S02]  /*101f0*/  LOP3.LUT R8, R8, R4, R9, 0xfe, !PT ;  /* 0x0000000408087212 */ /* 0x000fe400078efe09 */
[----:B------:R-:W-:Y:S02]  /*10200*/  SEL R18, RZ, 0x1, !P3 ;  /* 0x00000001ff127807 */ /* 0x000fe40005800000 */
[----:B------:R-:W-:Y:S02]  /*10210*/  SEL R9, RZ, 0x1, !P6 ;  /* 0x00000001ff097807 */ /* 0x000fe40007000000 */
[----:B------:R-:W-:Y:S02]  /*10220*/  IADD3 R4, PT, PT, R233, 0x180, RZ ;  /* 0x00000180e9047810 */ /* 0x000fe40007ffe0ff */
[----:B------:R-:W-:-:S02]  /*10230*/  LOP3.LUT R19, R19, R18, RZ, 0xfc, !PT ;  /* 0x0000001213137212 */ /* 0x000fc400078efcff */
        /* <DEDUP_REMOVED lines=24> */
.L_x_35730:
        /* <DEDUP_REMOVED lines=12> */
.L_x_35731:
        /* <DEDUP_REMOVED lines=43> */
.L_x_35729:
        /* <DEDUP_REMOVED lines=23> */
.L_x_35733:
        /* <DEDUP_REMOVED lines=12> */
.L_x_35734:
        /* <DEDUP_REMOVED lines=43> */
.L_x_35732:
        /* <DEDUP_REMOVED lines=23> */
.L_x_35736:
        /* <DEDUP_REMOVED lines=12> */
.L_x_35737:
        /* <DEDUP_REMOVED lines=41> */
[----:B------:R-:W-:Y:S02]  /*110d0*/  LOP3.LUT R7, R12, UR38, R15, 0x96, !PT ;  /* 0x000000260c077c12 */ /* 0x000fe4000f8e960f */
[----:B------:R-:W-:-:S07]  /*110e0*/  MOV R2, R14 ;  /* 0x0000000e00027202 */ /* 0x000fce0000000f00 */
.L_x_35735:
        /* <DEDUP_REMOVED lines=22> */
.L_x_35739:
        /* <DEDUP_REMOVED lines=12> */
.L_x_35740:
        /* <DEDUP_REMOVED lines=43> */
.L_x_35738:
        /* <DEDUP_REMOVED lines=22> */
.L_x_35742:
        /* <DEDUP_REMOVED lines=12> */
.L_x_35743:
        /* <DEDUP_REMOVED lines=43> */
.L_x_35741:
        /* <DEDUP_REMOVED lines=23> */
.L_x_35745:
        /* <DEDUP_REMOVED lines=12> */
.L_x_35746:
        /* <DEDUP_REMOVED lines=43> */
.L_x_35744:
        /* <DEDUP_REMOVED lines=23> */
.L_x_35748:
        /* <DEDUP_REMOVED lines=12> */
.L_x_35749:
        /* <DEDUP_REMOVED lines=43> */
.L_x_35747:
        /* <DEDUP_REMOVED lines=23> */
.L_x_35751:
        /* <DEDUP_REMOVED lines=14> */
.L_x_35752:
        /* <DEDUP_REMOVED lines=43> */
.L_x_35750:
        /* <DEDUP_REMOVED lines=10> */
.L_x_35728:
        /* <DEDUP_REMOVED lines=16> */
.L_x_35755:
        /* <DEDUP_REMOVED lines=12> */
.L_x_35756:
        /* <DEDUP_REMOVED lines=43> */
.L_x_35754:
        /* <DEDUP_REMOVED lines=22> */
.L_x_35758:
        /* <DEDUP_REMOVED lines=12> */
.L_x_35759:
        /* <DEDUP_REMOVED lines=43> */
.L_x_35757:
[----:B------:R-:W-:Y:S01]  /*13330*/  I2FP.F32.U32 R13, R12 ;  /* 0x0000000c000d7245 */ /* 0x000fe20000201000 */
[----:B------:R-:W-:Y:S01]  /*13340*/  HADD2.F32 R8, -RZ, R8.H1_H1 ;  /* 0x30000008ff087230 */ /* 0x000fe20000004100 */
        /* <DEDUP_REMOVED lines=20> */
.L_x_35761:
        /* <DEDUP_REMOVED lines=12> */
.L_x_35762:
        /* <DEDUP_REMOVED lines=43> */
.L_x_35760:
        /* <DEDUP_REMOVED lines=21> */
.L_x_35764:
        /* <DEDUP_REMOVED lines=12> */
.L_x_35765:
        /* <DEDUP_REMOVED lines=43> */
.L_x_35763:
        /* <DEDUP_REMOVED lines=21> */
.L_x_35767:
        /* <DEDUP_REMOVED lines=12> */
.L_x_35768:
        /* <DEDUP_REMOVED lines=43> */
.L_x_35766:
        /* <DEDUP_REMOVED lines=22> */
.L_x_35770:
        /* <DEDUP_REMOVED lines=12> */
.L_x_35771:
        /* <DEDUP_REMOVED lines=43> */
.L_x_35769:
        /* <DEDUP_REMOVED lines=22> */
.L_x_35773:
        /* <DEDUP_REMOVED lines=12> */
.L_x_35774:
        /* <DEDUP_REMOVED lines=43> */
.L_x_35772:
        /* <DEDUP_REMOVED lines=22> */
.L_x_35776:
        /* <DEDUP_REMOVED lines=14> */
.L_x_35777:
        /* <DEDUP_REMOVED lines=43> */
.L_x_35775:
        /* <DEDUP_REMOVED lines=16> */
.L_x_35753:
[----:B------:R-:W0:Y:S01]  /*15110*/  @P0 LDC.64 R18, c[0x0][0x3a0] ;  /* 0x0000e800ff120b82 */ /* 0x000e220000000a00 */
[----:B------:R-:W-:Y:S01]  /*15120*/  SEL R10, RZ, 0x10000, !P5 ;  /* 0x00010000ff0a7807 */ /* 0x000fe20006800000 */
[----:B------:R-:W-:Y:S01]  /*15130*/  IMAD.MOV.U32 R13, RZ, RZ, 0x20 ;  /* 0x00000020ff0d7424 */ /* 0x000fe200078e00ff */
[----:B------:R-:W-:Y:S01]  /*15140*/  ISETP.NE.AND P5, PT, R8, RZ, PT ;  /* 0x000000ff0800720c */ /* 0x000fe20003fa5270 */
[----:B------:R-:W-:Y:S01]  /*15150*/  HFMA2 R17, -RZ, RZ, 0, 4.76837158203125e-07 ;  /* 0x00000008ff117431 */ /* 0x000fe200000001ff */
        /* <DEDUP_REMOVED lines=40> */
.L_x_35780:
        /* <DEDUP_REMOVED lines=12> */
.L_x_35781:
        /* <DEDUP_REMOVED lines=43> */
.L_x_35779:
        /* <DEDUP_REMOVED lines=23> */
.L_x_35783:
        /* <DEDUP_REMOVED lines=12> */
.L_x_35784:
        /* <DEDUP_REMOVED lines=43> */
.L_x_35782:
        /* <DEDUP_REMOVED lines=23> */
.L_x_35786:
        /* <DEDUP_REMOVED lines=12> */
.L_x_35787:
        /* <DEDUP_REMOVED lines=43> */
.L_x_35785:
        /* <DEDUP_REMOVED lines=22> */
.L_x_35789:
        /* <DEDUP_REMOVED lines=12> */
.L_x_35790:
        /* <DEDUP_REMOVED lines=38> */
[----:B------:R-:W-:Y:S01]  /*16590*/  IMAD.WIDE.U32 R14, R14, -0x2daee0ad, RZ ;  /* 0xd2511f530e0e7825 */ /* 0x000fe200078e00ff */
[----:B------:R-:W-:-:S04]  /*165a0*/  MOV R232, R18 ;  /* 0x0000001200e87202 */ /* 0x000fc80000000f00 */
[----:B------:R-:W-:Y:S01]  /*165b0*/  LOP3.LUT R7, R16, UR38, R15, 0x96, !PT ;  /* 0x0000002610077c12 */ /* 0x000fe2000f8e960f */
[----:B------:R-:W-:Y:S01]  /*165c0*/  IMAD.MOV.U32 R15, RZ, RZ, R12 ;  /* 0x000000ffff0f7224 */ /* 0x000fe200078e000c */
[----:B------:R-:W-:-:S07]  /*165d0*/  MOV R12, R14 ;  /* 0x0000000e000c7202 */ /* 0x000fce0000000f00 */
.L_x_35788:
        /* <DEDUP_REMOVED lines=22> */
.L_x_35792:
        /* <DEDUP_REMOVED lines=12> */
.L_x_35793:
        /* <DEDUP_REMOVED lines=37> */
[----:B------:R-:W-:-:S03]  /*16a50*/  LOP3.LUT R14, R14, UR41, R7, 0x96, !PT ;  /* 0x000000290e0e7c12 */ /* 0x000fc6000f8e9607 */
[----:B------:R-:W-:Y:S01]  /*16a60*/  IMAD.MOV.U32 R232, RZ, RZ, R18 ;  /* 0x000000ffffe87224 */ /* 0x000fe200078e0012 */
[----:B------:R-:W-:Y:S01]  /*16a70*/  LOP3.LUT R6, R6, UR26, R19, 0x96, !PT ;  /* 0x0000001a06067c12 */ /* 0x000fe2000f8e9613 */
[----:B------:R-:W-:-:S04]  /*16a80*/  IMAD.WIDE.U32 R14, R14, -0x2daee0ad, RZ ;  /* 0xd2511f530e0e7825 */ /* 0x000fc800078e00ff */
[----:B------:R-:W-:Y:S01]  /*16a90*/  IMAD.MOV.U32 R12, RZ, RZ, R14 ;  /* 0x000000ffff0c7224 */ /* 0x000fe200078e000e */
[----:B------:R-:W-:-:S07]  /*16aa0*/  LOP3.LUT R7, R16, UR38, R15, 0x96, !PT ;  /* 0x0000002610077c12 */ /* 0x000fce000f8e960f */
.L_x_35791:
        /* <DEDUP_REMOVED lines=23> */
.L_x_35795:
        /* <DEDUP_REMOVED lines=12> */
.L_x_35796:
        /* <DEDUP_REMOVED lines=41> */
[----:B------:R-:W-:Y:S02]  /*16f70*/  LOP3.LUT R7, R18, UR38, R15, 0x96, !PT ;  /* 0x0000002612077c12 */ /* 0x000fe4000f8e960f */
[----:B------:R-:W-:-:S07]  /*16f80*/  MOV R12, R14 ;  /* 0x0000000e000c7202 */ /* 0x000fce0000000f00 */
.L_x_35794:
        /* <DEDUP_REMOVED lines=23> */
.L_x_35798:
        /* <DEDUP_REMOVED lines=12> */
.L_x_35799:
        /* <DEDUP_REMOVED lines=43> */
.L_x_35797:
        /* <DEDUP_REMOVED lines=23> */
.L_x_35801:
        /* <DEDUP_REMOVED lines=14> */
.L_x_35802:
        /* <DEDUP_REMOVED lines=43> */
.L_x_35800:
        /* <DEDUP_REMOVED lines=10> */
.L_x_35778:
        /* <DEDUP_REMOVED lines=16> */
.L_x_35805:
        /* <DEDUP_REMOVED lines=12> */
.L_x_35806:
        /* <DEDUP_REMOVED lines=43> */
.L_x_35804:
        /* <DEDUP_REMOVED lines=22> */
.L_x_35808:
        /* <DEDUP_REMOVED lines=12> */
.L_x_35809:
        /* <DEDUP_REMOVED lines=43> */
.L_x_35807:
        /* <DEDUP_REMOVED lines=22> */
.L_x_35811:
        /* <DEDUP_REMOVED lines=12> */
.L_x_35812:
        /* <DEDUP_REMOVED lines=43> */
.L_x_35810:
[----:B------:R-:W-:Y:S01]  /*18820*/  I2FP.F32.U32 R13, R13 ;  /* 0x0000000d000d7245 */ /* 0x000fe20000201000 */
[----:B------:R-:W-:Y:S01]  /*18830*/  HADD2.F32 R14, -RZ, R9.H0_H0 ;  /* 0x20000009ff0e7230 */ /* 0x000fe20000004100 */
        /* <DEDUP_REMOVED lines=19> */
.L_x_35814:
        /* <DEDUP_REMOVED lines=12> */
.L_x_35815:
        /* <DEDUP_REMOVED lines=43> */
.L_x_35813:
        /* <DEDUP_REMOVED lines=21> */
.L_x_35817:
        /* <DEDUP_REMOVED lines=12> */
.L_x_35818:
        /* <DEDUP_REMOVED lines=41> */
[----:B------:R-:W-:Y:S02]  /*19180*/  LOP3.LUT R7, R20, UR38, R19, 0x96, !PT ;  /* 0x0000002614077c12 */ /* 0x000fe4000f8e9613 */
[----:B------:R-:W-:-:S07]  /*19190*/  MOV R12, R18 ;  /* 0x00000012000c7202 */ /* 0x000fce0000000f00 */
.L_x_35816:
        /* <DEDUP_REMOVED lines=22> */
.L_x_35820:
        /* <DEDUP_REMOVED lines=12> */
.L_x_35821:
        /* <DEDUP_REMOVED lines=43> */
.L_x_35819:
        /* <DEDUP_REMOVED lines=22> */
.L_x_35823:
        /* <DEDUP_REMOVED lines=12> */
.L_x_35824:
        /* <DEDUP_REMOVED lines=43> */
.L_x_35822:
[----:B------:R-:W-:Y:S01]  /*19b40*/  I2FP.F32.U32 R9, R9 ;  /* 0x0000000900097245 */ /* 0x000fe20000201000 */
[----:B------:R-:W-:Y:S01]  /*19b50*/  HADD2.F32 R18, -RZ, R11.H0_H0 ;  /* 0x2000000bff127230 */ /* 0x000fe20000004100 */
        /* <DEDUP_REMOVED lines=20> */
.L_x_35826:
        /* <DEDUP_REMOVED lines=14> */
.L_x_35827:
        /* <DEDUP_REMOVED lines=43> */
.L_x_35825:
        /* <DEDUP_REMOVED lines=16> */
.L_x_35803:
        /* <DEDUP_REMOVED lines=45> */
.L_x_35830:
        /* <DEDUP_REMOVED lines=12> */
.L_x_35831:
        /* <DEDUP_REMOVED lines=42> */
[----:B------:R-:W-:-:S07]  /*1a760*/  IMAD.MOV.U32 R220, RZ, RZ, R14 ;  /* 0x000000ffffdc7224 */ /* 0x000fce00078e000e */
.L_x_35829:
[----:B------:R-:W-:Y:S01]  /*1a770*/  I2FP.F32.U32 R13, R13 ;  /* 0x0000000d000d7245 */ /* 0x000fe20000201000 */
[----:B-----5:R-:W-:Y:S01]  /*1a780*/  HADD2.F32 R12, -RZ, R8.H0_H0 ;  /* 0x20000008ff0c7230 */ /* 0x020fe20000004100 */
        /* <DEDUP_REMOVED lines=22> */
.L_x_35833:
        /* <DEDUP_REMOVED lines=12> */
.L_x_35834:
        /* <DEDUP_REMOVED lines=43> */
.L_x_35832:
[----:B------:R-:W-:Y:S01]  /*1ac60*/  I2FP.F32.U32 R13, R13 ;  /* 0x0000000d000d7245 */ /* 0x000fe20000201000 */
[----:B------:R-:W-:Y:S01]  /*1ac70*/  HADD2.F32 R8, -RZ, R8.H1_H1 ;  /* 0x30000008ff087230 */ /* 0x000fe20000004100 */
        /* <DEDUP_REMOVED lines=22> */
.L_x_35836:
        /* <DEDUP_REMOVED lines=12> */
.L_x_35837:
        /* <DEDUP_REMOVED lines=43> */
.L_x_35835:
        /* <DEDUP_REMOVED lines=22> */
.L_x_35839:
        /* <DEDUP_REMOVED lines=12> */
.L_x_35840:
        /* <DEDUP_REMOVED lines=43> */
.L_x_35838:
        /* <DEDUP_REMOVED lines=22> */
.L_x_35842:
        /* <DEDUP_REMOVED lines=12> */
.L_x_35843:
        /* <DEDUP_REMOVED lines=43> */
.L_x_35841:
        /* <DEDUP_REMOVED lines=23> */
.L_x_35845:
        /* <DEDUP_REMOVED lines=12> */
.L_x_35846:
        /* <DEDUP_REMOVED lines=43> */
.L_x_35844:
        /* <DEDUP_REMOVED lines=23> */
.L_x_35848:
        /* <DEDUP_REMOVED lines=12> */
.L_x_35849:
        /* <DEDUP_REMOVED lines=43> */
.L_x_35847:
        /* <DEDUP_REMOVED lines=23> */
.L_x_35851:
        /* <DEDUP_REMOVED lines=14> */
.L_x_35852:
        /* <DEDUP_REMOVED lines=43> */
.L_x_35850:
        /* <DEDUP_REMOVED lines=10> */
.L_x_35828:
        /* <DEDUP_REMOVED lines=16> */
.L_x_35855:
        /* <DEDUP_REMOVED lines=12> */
.L_x_35856:
        /* <DEDUP_REMOVED lines=43> */
.L_x_35854:
[----:B------:R-:W-:Y:S01]  /*1cec0*/  I2FP.F32.U32 R13, R13 ;  /* 0x0000000d000d7245 */ /* 0x000fe20000201000 */
[----:B-----5:R-:W-:Y:S01]  /*1ced0*/  HADD2.F32 R12, -RZ, R8.H0_H0 ;  /* 0x20000008ff0c7230 */ /* 0x020fe20000004100 */
[----:B------:R-:W-:Y:S01]  /*1cee0*/  UISETP.NE.AND UP2, UPT, UR5, 0x1, UPT ;  /* 0x000000010500788c */ /* 0x000fe2000bf45270 */
[----:B------:R-:W-:Y:S01]  /*1cef0*/  LOP3.LUT R0, R0, 0xfffffffb, RZ, 0xc0, !PT ;  /* 0xfffffffb00007812 */ /* 0x000fe200078ec0ff */
[----:B------:R-:W-:Y:S01]  /*1cf00*/  UMOV UR4, 0x2 ;  /* 0x0000000200047882 */ /* 0x000fe20000000000 */
        /* <DEDUP_REMOVED lines=18> */
.L_x_35858:
        /* <DEDUP_REMOVED lines=12> */
.L_x_35859:
        /* <DEDUP_REMOVED lines=43> */
.L_x_35857:
[----:B------:R-:W-:Y:S01]  /*1d3a0*/  I2FP.F32.U32 R13, R13 ;  /* 0x0000000d000d7245 */ /* 0x000fe20000201000 */
[----:B------:R-:W-:Y:S01]  /*1d3b0*/  HADD2.F32 R8, -RZ, R8.H1_H1 ;  /* 0x30000008ff087230 */ /* 0x000fe20000004100 */
[----:B------:R-:W-:Y:S01]  /*1d3c0*/  UISETP.NE.AND UP2, UPT, UR4, 0x1, UPT ;  /* 0x000000010400788c */ /* 0x000fe2000bf45270 */
[----:B------:R-:W-:Y:S01]  /*1d3d0*/  LOP3.LUT R0, R0, 0xfffffffd, RZ, 0xc0, !PT ;  /* 0xfffffffd00007812 */ /* 0x000fe200078ec0ff */
[----:B------:R-:W-:Y:S01]  /*1d3e0*/  UMOV UR5, 0x2 ;  /* 0x0000000200057882 */ /* 0x000fe20000000000 */
        /* <DEDUP_REMOVED lines=18> */
.L_x_35861:
        /* <DEDUP_REMOVED lines=12> */
.L_x_35862:
        /* <DEDUP_REMOVED lines=43> */
.L_x_35860:
        /* <DEDUP_REMOVED lines=21> */
.L_x_35864:
        /* <DEDUP_REMOVED lines=12> */
.L_x_35865:
        /* <DEDUP_REMOVED lines=43> */
.L_x_35863:
        /* <DEDUP_REMOVED lines=21> */
.L_x_35867:
        /* <DEDUP_REMOVED lines=12> */
.L_x_35868:
        /* <DEDUP_REMOVED lines=43> */
.L_x_35866:
        /* <DEDUP_REMOVED lines=22> */
.L_x_35870:
        /* <DEDUP_REMOVED lines=12> */
.L_x_35871:
        /* <DEDUP_REMOVED lines=43> */
.L_x_35869:
        /* <DEDUP_REMOVED lines=8> */
[----:B------:R-:W-:-:S04]  /*1e750*/  IMAD.MOV.U32 R10, RZ, RZ, R232 ;  /* 0x000000ffff0a7224 */ /* 0x000fc800078e00e8 */
        /* <DEDUP_REMOVED lines=13> */
.L_x_35873:
        /* <DEDUP_REMOVED lines=12> */
.L_x_35874:
        /* <DEDUP_REMOVED lines=43> */
.L_x_35872:
        /* <DEDUP_REMOVED lines=22> */
.L_x_35876:
        /* <DEDUP_REMOVED lines=14> */
.L_x_35877:
        /* <DEDUP_REMOVED lines=43> */
.L_x_35875:
        /* <DEDUP_REMOVED lines=16> */
.L_x_35853:
[----:B------:R-:W-:Y:S01]  /*1f190*/  IMAD.MOV.U32 R223, RZ, RZ, 0x20 ;  /* 0x00000020ffdf7424 */ /* 0x000fe200078e00ff */
[----:B------:R-:W-:Y:S01]  /*1f1a0*/  SEL R221, RZ, 0x1000000, !P6 ;  /* 0x01000000ffdd7807 */ /* 0x000fe20007000000 */
[----:B------:R-:W-:Y:S01]  /*1f1b0*/  VIADD R231, R233, 0x300 ;  /* 0x00000300e9e77836 */ /* 0x000fe20000000000 */
[----:B------:R-:W-:Y:S01]  /*1f1c0*/  SEL R224, RZ, 0x10000, !P5 ;  /* 0x00010000ffe07807 */ /* 0x000fe20006800000 */
[----:B------:R-:W-:Y:S01]  /*1f1d0*/  IMAD.WIDE.U32 R222, R2, R223, UR12 ;  /* 0x0000000c02de7e25 */ /* 0x000fe2000f8e00df */
[----:B------:R-:W-:Y:S02]  /*1f1e0*/  SEL R227, RZ, 0x100, !P4 ;  /* 0x00000100ffe37807 */ /* 0x000fe40006000000 */
[----:B------:R-:W-:Y:S02]  /*1f1f0*/  LOP3.LUT P5, RZ, R0, 0x2, RZ, 0xc0, !PT ;  /* 0x0000000200ff7812 */ /* 0x000fe400078ac0ff */
[----:B------:R-:W-:Y:S01]  /*1f200*/  STG.E.128 desc[UR14][R222.64], R12 ;  /* 0x0000000cde007986 */ /* 0x000fe2000c101d0e */
[----:B------:R-:W-:-:S02]  /*1f210*/  LOP3.LUT R227, R227, R221, R224, 0xfe, !PT ;  /* 0x000000dde3e37212 */ /* 0x000fc400078efee0 */
[----:B------:R-:W-:Y:S01]  /*1f220*/  SEL R225, RZ, 0x1000000, !P2 ;  /* 0x01000000ffe17807 */ /* 0x000fe20005000000 */
[----:B------:R0:W-:Y:S01]  /*1f230*/  STG.E.128 desc[UR14][R222.64+0x10], R8 ;  /* 0x00001008de007986 */ /* 0x0001e2000c101d0e */
[----:B------:R-:W-:Y:S02]  /*1f240*/  SEL R224, RZ, 0x10000, !P1 ;  /* 0x00010000ffe07807 */ /* 0x000fe40004800000 */
[----:B------:R-:W-:Y:S02]  /*1f250*/  SEL R221, RZ, 0x100, !P5 ;  /* 0x00000100ffdd7807 */ /* 0x000fe40006800000 */
[----:B------:R-:W-:Y:S02]  /*1f260*/  LOP3.LUT P6, RZ, R0, 0x4, RZ, 0xc0, !PT ;  /* 0x0000000400ff7812 */ /* 0x000fe400078cc0ff */
[----:B------:R-:W-:Y:S02]  /*1f270*/  LOP3.LUT R221, R221, R225, R224, 0xfe, !PT ;  /* 0x000000e1dddd7212 */ /* 0x000fe400078efee0 */
[----:B------:R-:W-:-:S04]  /*1f280*/  SEL R224, RZ, 0x1, !P3 ;  /* 0x00000001ffe07807 */ /* 0x000fc80005800000 */
[----:B------:R-:W-:Y:S01]  /*1f290*/  LOP3.LUT R225, R227, R224, RZ, 0xfc, !PT ;  /* 0x000000e0e3e17212 */ /* 0x000fe200078efcff */
[----:B------:R-:W-:Y:S01]  /*1f2a0*/  HFMA2 R227, -RZ, RZ, 0, 4.76837158203125e-07 ;  /* 0x00000008ffe37431 */ /* 0x000fe200000001ff */
[----:B------:R-:W-:Y:S01]  /*1f2b0*/  SEL R224, RZ, 0x1, !P6 ;  /* 0x00000001ffe07807 */ /* 0x000fe20007000000 */
[----:B0-----:R-:W0:Y:S03]  /*1f2c0*/  @P0 LDC.64 R222, c[0x0][0x3a0] ;  /* 0x0000e800ffde0b82 */ /* 0x001e260000000a00 */
[----:B------:R-:W-:Y:S01]  /*1f2d0*/  LOP3.LUT R224, R221, R224, RZ, 0xfc, !PT ;  /* 0x000000e0dde07212 */ /* 0x000fe200078efcff */
[----:B------:R-:W-:-:S05]  /*1f2e0*/  IMAD.WIDE.U32 R226, R2, R227, UR10 ;  /* 0x0000000a02e27e25 */ /* 0x000fca000f8e00e3 */
        /* <DEDUP_REMOVED lines=23> */
.L_x_35880:
        /* <DEDUP_REMOVED lines=12> */
.L_x_35881:
[----:B0-----:R-:W-:Y:S01]  /*1f520*/  LOP3.LUT R222, R5, UR17, R237, 0x96, !PT ;  /* 0x0000001105de7c12 */ /* 0x001fe2000f8e96ed */
        /* <DEDUP_REMOVED lines=42> */
.L_x_35879:
        /* <DEDUP_REMOVED lines=24> */
.L_x_35883:
        /* <DEDUP_REMOVED lines=12> */
.L_x_35884:
[----:B0-----:R-:W-:Y:S01]  /*1fa10*/  LOP3.LUT R222, R5, UR17, R237, 0x96, !PT ;  /* 0x0000001105de7c12 */ /* 0x001fe2000f8e96ed */
        /* <DEDUP_REMOVED lines=42> */
.L_x_35882:
        /* <DEDUP_REMOVED lines=22> */
.L_x_35886:
        /* <DEDUP_REMOVED lines=12> */
.L_x_35887:
        /* <DEDUP_REMOVED lines=43> */
.L_x_35885:
[----:B0-----:R-:W-:Y:S01]  /*20190*/  I2FP.F32.U32 R223, R224 ;  /* 0x000000e000df7245 */ /* 0x001fe20000201000 */
        /* <DEDUP_REMOVED lines=21> */
.L_x_35889:
        /* <DEDUP_REMOVED lines=12> */
.L_x_35890:
        /* <DEDUP_REMOVED lines=43> */
.L_x_35888:
        /* <DEDUP_REMOVED lines=22> */
.L_x_35892:
        /* <DEDUP_REMOVED lines=12> */
.L_x_35893:
        /* <DEDUP_REMOVED lines=43> */
.L_x_35891:
        /* <DEDUP_REMOVED lines=22> */
.L_x_35895:
        /* <DEDUP_REMOVED lines=12> */
.L_x_35896:
        /* <DEDUP_REMOVED lines=43> */
.L_x_35894:
        /* <DEDUP_REMOVED lines=23> */
.L_x_35898:
        /* <DEDUP_REMOVED lines=12> */
.L_x_35899:
        /* <DEDUP_REMOVED lines=43> */
.L_x_35897:
        /* <DEDUP_REMOVED lines=23> */
.L_x_35901:
        /* <DEDUP_REMOVED lines=15> */
.L_x_35902:
        /* <DEDUP_REMOVED lines=43> */
.L_x_35900:
        /* <DEDUP_REMOVED lines=10> */
.L_x_35878:
        /* <DEDUP_REMOVED lines=16> */
.L_x_35905:
        /* <DEDUP_REMOVED lines=12> */
.L_x_35906:
        /* <DEDUP_REMOVED lines=43> */
.L_x_35904:
[----:B------:R-:W-:Y:S01]  /*21f00*/  I2FP.F32.U32 R221, R221 ;  /* 0x000000dd00dd7245 */ /* 0x000fe20000201000 */
[----:B-----5:R-:W-:Y:S01]  /*21f10*/  HADD2.F32 R220, -RZ, R224.H0_H0 ;  /* 0x200000e0ffdc7230 */ /* 0x020fe20000004100 */
[----:B------:R-:W-:Y:S01]  /*21f20*/  UISETP.NE.AND UP2, UPT, UR5, 0x1, UPT ;  /* 0x000000010500788c */ /* 0x000fe2000bf45270 */
[----:B------:R-:W-:Y:S01]  /*21f30*/  LOP3.LUT R0, R0, 0xfffffffd, RZ, 0xc0, !PT ;  /* 0xfffffffd00007812 */ /* 0x000fe200078ec0ff */
[----:B0-----:R-:W-:Y:S02]  /*21f40*/  IMAD.MOV.U32 R222, RZ, RZ, R232 ;  /* 0x000000ffffde7224 */ /* 0x001fe400078e00e8 */
[----:B------:R-:W-:Y:S01]  /*21f50*/  FFMA.FTZ R221, R221, R252, 1.1641532182693481445e-10 ;  /* 0x2f000000dddd7423 */ /* 0x000fe200000100fc */
[----:B------:R-:W-:Y:S01]  /*21f60*/  FMUL.FTZ R220, R220, UR24 ;  /* 0x00000018dcdc7c20 */ /* 0x000fe20008410000 */
[----:B------:R-:W-:-:S03]  /*21f70*/  UMOV UR4, 0x2 ;  /* 0x0000000200047882 */ /* 0x000fc60000000000 */
[----:B------:R-:W-:Y:S01]  /*21f80*/  FSETP.GTU.FTZ.AND P0, PT, R221, UR19, PT ;  /* 0x00000013dd007c0b */ /* 0x000fe2000bf1c000 */
[----:B------:R-:W-:-:S03]  /*21f90*/  FMUL.FTZ R220, R220, UR18 ;  /* 0x00000012dcdc7c20 */ /* 0x000fc60008410000 */
        /* <DEDUP_REMOVED lines=13> */
.L_x_35908:
        /* <DEDUP_REMOVED lines=12> */
.L_x_35909:
        /* <DEDUP_REMOVED lines=43> */
.L_x_35907:
        /* <DEDUP_REMOVED lines=21> */
.L_x_35911:
        /* <DEDUP_REMOVED lines=12> */
.L_x_35912:
        /* <DEDUP_REMOVED lines=43> */
.L_x_35910:
        /* <DEDUP_REMOVED lines=21> */
.L_x_35914:
        /* <DEDUP_REMOVED lines=12> */
.L_x_35915:
        /* <DEDUP_REMOVED lines=43> */
.L_x_35913:
        /* <DEDUP_REMOVED lines=21> */
.L_x_35917:
        /* <DEDUP_REMOVED lines=12> */
.L_x_35918:
        /* <DEDUP_REMOVED lines=43> */
.L_x_35916:
        /* <DEDUP_REMOVED lines=21> */
.L_x_35920:
        /* <DEDUP_REMOVED lines=12> */
.L_x_35921:
        /* <DEDUP_REMOVED lines=43> */
.L_x_35919:
        /* <DEDUP_REMOVED lines=22> */
.L_x_35923:
        /* <DEDUP_REMOVED lines=12> */
.L_x_35924:
        /* <DEDUP_REMOVED lines=43> */
.L_x_35922:
        /* <DEDUP_REMOVED lines=22> */
.L_x_35926:
        /* <DEDUP_REMOVED lines=15> */
.L_x_35927:
        /* <DEDUP_REMOVED lines=43> */
.L_x_35925:
        /* <DEDUP_REMOVED lines=16> */
.L_x_35903:
        /* <DEDUP_REMOVED lines=25> */
[----:B------:R-:W-:Y:S02]  /*24340*/  LOP3.LUT R236, R239, R236, R238, 0xfe, !PT ;  /* 0x000000ecefec7212 */ /* 0x000fe400078efeee */
[----:B------:R-:W-:-:S04]  /*24350*/  SEL R238, RZ, 0x1, !P6 ;  /* 0x00000001ffee7807 */ /* 0x000fc80007000000 */
[----:B------:R-:W-:Y:S01]  /*24360*/  LOP3.LUT R236, R236, R238, RZ, 0xfc, !PT ;  /* 0x000000eeecec7212 */ /* 0x000fe200078efcff */
[----:B------:R-:W-:-:S04]  /*24370*/  IMAD.MOV.U32 R238, RZ, RZ, 0x8 ;  /* 0x00000008ffee7424 */ /* 0x000fc800078e00ff */
        /* <DEDUP_REMOVED lines=191> */
.L_x_35929:
[----:B------:R-:W-:Y:S05]  /*24f70*/  BSYNC.RECONVERGENT B0 ;  /* 0x0000000000007941 */ /* 0x000fea0003800200 */
.L_x_35928:
        /* <DEDUP_REMOVED lines=14> */
.L_x_35931:
[----:B------:R-:W-:Y:S05]  /*25060*/  BSYNC.RECONVERGENT B0 ;  /* 0x0000000000007941 */ /* 0x000fea0003800200 */
.L_x_35930:
        /* <DEDUP_REMOVED lines=67> */
[----:B------:R-:W-:Y:S01]  /*254a0*/  F2FP.F16.F32.PACK_AB R51, R50, R51 ;  /* 0x000000333233723e */ /* 0x000fe200000000ff */
        /* <DEDUP_REMOVED lines=12> */
[----:B------:R-:W-:Y:S01]  /*25570*/  F2FP.F16.F32.PACK_AB R50, R49, R50 ;  /* 0x000000323132723e */ /* 0x000fe200000000ff */
        /* <DEDUP_REMOVED lines=38> */
[C---:B------:R-:W-:Y:S01]  /*257e0*/  FADD.FTZ R36, -R236.reuse, R36 ;  /* 0x00000024ec247221 */ /* 0x040fe20000010100 */
[----:B------:R-:W-:Y:S01]  /*257f0*/  FADD.FTZ R37, -R236, R37 ;  /* 0x00000025ec257221 */ /* 0x000fe20000010100 */
[C---:B------:R-:W-:Y:S01]  /*25800*/  FMUL.FTZ R28, R238.reuse, R28 ;  /* 0x0000001cee1c7220 */ /* 0x040fe20000410000 */
[C---:B------:R-:W-:Y:S01]  /*25810*/  FMUL.FTZ R29, R238.reuse, R29 ;  /* 0x0000001dee1d7220 */ /* 0x040fe20000410000 */
[----:B------:R-:W-:Y:S01]  /*25820*/  FFMA.FTZ R33, R33, R209, R153 ;  /* 0x000000d121217223 */ /* 0x000fe20000010099 */
[C---:B------:R-:W-:Y:S01]  /*25830*/  FMUL.FTZ R20, R238.reuse, R20 ;  /* 0x00000014ee147220 */ /* 0x040fe20000410000 */
[C---:B------:R-:W-:Y:S01]  /*25840*/  FMUL.FTZ R21, R238.reuse, R21 ;  /* 0x00000015ee157220 */ /* 0x040fe20000410000 */
[C---:B------:R-:W-:Y:S01]  /*25850*/  FMUL.FTZ R22, R238.reuse, R22 ;  /* 0x00000016ee167220 */ /* 0x040fe20000410000 */
[----:B------:R-:W-:Y:S01]  /*25860*/  FMUL.FTZ R23, R238, R23 ;  /* 0x00000017ee177220 */ /* 0x000fe20000410000 */
[C---:B------:R-:W-:Y:S01]  /*25870*/  FADD.FTZ R18, -R236.reuse, R18 ;  /* 0x00000012ec127221 */ /* 0x040fe20000010100 */
[----:B------:R-:W-:Y:S01]  /*25880*/  FADD.FTZ R19, -R236, R19 ;  /* 0x00000013ec137221 */ /* 0x000fe20000010100 */
[C---:B------:R-:W-:Y:S01]  /*25890*/  FMUL.FTZ R24, R238.reuse, R24 ;  /* 0x00000018ee187220 */ /* 0x040fe20000410000 */
[----:B------:R-:W-:Y:S01]  /*258a0*/  FMUL.FTZ R25, R238, R25 ;  /* 0x00000019ee197220 */ /* 0x000fe20000410000 */
        /* <DEDUP_REMOVED lines=10> */
[----:B------:R-:W-:-:S02]  /*25950*/  UIADD3 UR20, UPT, UPT, UR20, UR6, URZ ;  /* 0x0000000614147290 */ /* 0x000fc4000fffe0ff */
[----:B------:R-:W-:Y:S02]  /*25960*/  UPLOP3.LUT UP1, UPT, UPT, UPT, UP1, 0x40, 0x4 ;  /* 0x000000000004789c */ /* 0x000fe40003f2e810 */
[----:B------:R-:W-:Y:S01]  /*25970*/  UISETP.GE.AND UP2, UPT, UR20, UR7, UPT ;  /* 0x000000071400728c */ /* 0x000fe2000bf46270 */
[----:B----4-:R-:W-:Y:S01]  /*25980*/  FFMA.FTZ R55, R55, R241, R175 ;  /* 0x000000f137377223 */ /* 0x010fe200000100af */
[----:B---3--:R-:W-:-:S05]  /*25990*/  FFMA.FTZ R54, R54, R237, R174 ;  /* 0x000000ed36367223 */ /* 0x008fca00000100ae */
[----:B------:R-:W-:Y:S01]  /*259a0*/  F2FP.F16.F32.PACK_AB R49, R55, R54 ;  /* 0x000000363731723e */ /* 0x000fe200000000ff */
[----:B------:R-:W-:Y:S01]  /*259b0*/  FADD.FTZ R55, -R236, R42 ;  /* 0x0000002aec377221 */ /* 0x000fe20000010100 */
[C---:B------:R-:W-:Y:S01]  /*259c0*/  FMUL.FTZ R42, R238.reuse, R43 ;  /* 0x0000002bee2a7220 */ /* 0x040fe20000410000 */
[C---:B------:R-:W-:Y:S02]  /*259d0*/  FMUL.FTZ R54, R238.reuse, R18 ;  /* 0x00000012ee367220 */ /* 0x040fe40000410000 */
[----:B------:R-:W-:Y:S01]  /*259e0*/  FMUL.FTZ R55, R238, R55 ;  /* 0x00000037ee377220 */ /* 0x000fe20000410000 */
[----:B------:R-:W-:Y:S01]  /*259f0*/  FFMA.FTZ R42, R42, R219, R163 ;  /* 0x000000db2a2a7223 */ /* 0x000fe200000100a3 */
[----:B-----5:R-:W-:Y:S02]  /*25a00*/  FFMA.FTZ R48, R52, R239, R172 ;  /* 0x000000ef34307223 */ /* 0x020fe400000100ac */
[----:B------:R-:W-:Y:S01]  /*25a10*/  FFMA.FTZ R43, R55, R218, R162 ;  /* 0x000000da372b7223 */ /* 0x000fe200000100a2 */
[----:B------:R-:W-:Y:S01]  /*25a20*/  FADD.FTZ R55, -R236, R44 ;  /* 0x0000002cec377221 */ /* 0x000fe20000010100 */
[----:B------:R-:W-:Y:S01]  /*25a30*/  FMUL.FTZ R44, R238, R47 ;  /* 0x0000002fee2c7220 */ /* 0x000fe20000410000 */
[----:B------:R-:W-:Y:S01]  /*25a40*/  FADD.FTZ R47, -R236, R227 ;  /* 0x000000e3ec2f7221 */ /* 0x000fe20000010100 */
[----:B------:R-:W-:Y:S01]  /*25a50*/  F2FP.F16.F32.PACK_AB R48, R53, R48 ;  /* 0x000000303530723e */ /* 0x000fe200000000ff */
[----:B-1----:R-:W-:-:S04]  /*25a60*/  IMAD.WIDE.U32 R52, R233, 0x10, R242 ;  /* 0x00000010e9347825 */ /* 0x002fc800078e00f2 */
[----:B------:R-:W-:Y:S01]  /*25a70*/  FADD.FTZ R233, -R236, R46 ;  /* 0x0000002eece97221 */ /* 0x000fe20000010100 */
[----:B------:R-:W-:Y:S01]  /*25a80*/  F2FP.F16.F32.PACK_AB R43, R42, R43 ;  /* 0x0000002b2a2b723e */ /* 0x000fe200000000ff */
        /* <DEDUP_REMOVED lines=9> */
[----:B------:R-:W-:Y:S01]  /*25b20*/  FMUL.FTZ R227, R238, R11 ;  /* 0x0000000beee37220 */ /* 0x000fe20000410000 */
[----:B------:R-:W-:Y:S01]  /*25b30*/  FFMA.FTZ R11, R34, R210, R154 ;  /* 0x000000d2220b7223 */ /* 0x000fe2000001009a */
[----:B------:R-:W-:Y:S01]  /*25b40*/  FMUL.FTZ R47, R238, R47 ;  /* 0x0000002fee2f7220 */ /* 0x000fe20000410000 */
[----:B------:R-:W-:Y:S01]  /*25b50*/  F2FP.F16.F32.PACK_AB R41, R44, R41 ;  /* 0x000000292c29723e */ /* 0x000fe200000000ff */
[----:B0-----:R-:W-:Y:S01]  /*25b60*/  FADD.FTZ R49, -R236, R40 ;  /* 0x00000028ec317221 */ /* 0x001fe20000010100 */
[----:B------:R-:W-:Y:S01]  /*25b70*/  FFMA.FTZ R40, R55, R244, R164 ;  /* 0x000000f437287223 */ /* 0x000fe200000100a4 */
[C---:B------:R-:W-:Y:S01]  /*25b80*/  FMUL.FTZ R48, R238.reuse, R26 ;  /* 0x0000001aee307220 */ /* 0x040fe20000410000 */
[C---:B------:R-:W-:Y:S01]  /*25b90*/  FMUL.FTZ R50, R238.reuse, R27 ;  /* 0x0000001bee327220 */ /* 0x040fe20000410000 */
[----:B------:R-:W-:Y:S01]  /*25ba0*/  FMUL.FTZ R49, R238, R49 ;  /* 0x00000031ee317220 */ /* 0x000fe20000410000 */
[----:B------:R-:W-:Y:S01]  /*25bb0*/  IMAD.WIDE.U32 R26, R4, 0x10, R242 ;  /* 0x00000010041a7825 */ /* 0x000fe200078e00f2 */
[----:B------:R-:W-:-:S03]  /*25bc0*/  F2FP.F16.F32.PACK_AB R40, R45, R40 ;  /* 0x000000282d28723e */ /* 0x000fc600000000ff */
[----:B------:R-:W-:Y:S01]  /*25bd0*/  FFMA.FTZ R4, R39, R215, R159 ;  /* 0x000000d727047223 */ /* 0x000fe2000001009f */
[----:B------:R-:W-:Y:S01]  /*25be0*/  FFMA.FTZ R49, R49, R216, R160 ;  /* 0x000000d831317223 */ /* 0x000fe200000100a0 */
[----:B------:R-:W-:-:S04]  /*25bf0*/  IMAD.WIDE.U32 R44, R240, 0x10, R242 ;  /* 0x00000010f02c7825 */ /* 0x000fc800078e00f2 */
[C---:B------:R-:W-:Y:S01]  /*25c00*/  FMUL.FTZ R52, R238.reuse, R17 ;  /* 0x00000011ee347220 */ /* 0x040fe20000410000 */
[----:B------:R-:W-:Y:S01]  /*25c10*/  FMUL.FTZ R17, R238, R13 ;  /* 0x0000000dee117220 */ /* 0x000fe20000410000 */
[----:B------:R-:W-:Y:S01]  /*25c20*/  FFMA.FTZ R13, R30, R206, R150 ;  /* 0x000000ce1e0d7223 */ /* 0x000fe20000010096 */
[----:B------:R-:W-:Y:S01]  /*25c30*/  F2FP.F16.F32.PACK_AB R42, R46, R49 ;  /* 0x000000312e2a723e */ /* 0x000fe200000000ff */
[C---:B------:R-:W-:Y:S01]  /*25c40*/  FMUL.FTZ R49, R238.reuse, R16 ;  /* 0x00000010ee317220 */ /* 0x040fe20000410000 */
[C---:B------:R-:W-:Y:S01]  /*25c50*/  FMUL.FTZ R16, R238.reuse, R12 ;  /* 0x0000000cee107220 */ /* 0x040fe20000410000 */
[----:B------:R-:W-:Y:S01]  /*25c60*/  FFMA.FTZ R12, R35, R211, R155 ;  /* 0x000000d3230c7223 */ /* 0x000fe2000001009b */
[C---:B------:R-:W-:Y:S01]  /*25c70*/  FMUL.FTZ R51, R238.reuse, R14 ;  /* 0x0000000eee337220 */ /* 0x040fe20000410000 */
[----:B------:R0:W-:Y:S01]  /*25c80*/  STG.E.128 desc[UR14][R44.64], R40 ;  /* 0x000000282c007986 */ /* 0x0001e2000c101d0e */
[----:B------:R-:W-:Y:S01]  /*25c90*/  FMUL.FTZ R53, R238, R15 ;  /* 0x0000000fee357220 */ /* 0x000fe20000410000 */
[----:B------:R-:W-:Y:S01]  /*25ca0*/  FADD.FTZ R46, -R236, R226 ;  /* 0x000000e2ec2e7221 */ /* 0x000fe20000010100 */
[----:B------:R-:W-:Y:S01]  /*25cb0*/  F2FP.F16.F32.PACK_AB R11, R12, R11 ;  /* 0x0000000b0c0b723e */ /* 0x000fe200000000ff */
[----:B------:R-:W-:Y:S01]  /*25cc0*/  FFMA.FTZ R12, R28, R204, R148 ;  /* 0x000000cc1c0c7223 */ /* 0x000fe20000010094 */
[----:B------:R-:W-:Y:S01]  /*25cd0*/  FFMA.FTZ R14, R24, R200, R144 ;  /* 0x000000c8180e7223 */ /* 0x000fe20000010090 */
[----:B------:R-:W-:Y:S01]  /*25ce0*/  FFMA.FTZ R30, R49, R192, R136 ;  /* 0x000000c0311e7223 */ /* 0x000fe20000010088 */
[----:B------:R-:W-:Y:S01]  /*25cf0*/  FFMA.FTZ R51, R51, R190, R134 ;  /* 0x000000be33337223 */ /* 0x000fe20000010086 */
[----:B------:R-:W-:Y:S01]  /*25d00*/  FMUL.FTZ R46, R238, R46 ;  /* 0x0000002eee2e7220 */ /* 0x000fe20000410000 */
        /* <DEDUP_REMOVED lines=9> */
[----:B0-----:R-:W-:Y:S01]  /*25da0*/  FADD.FTZ R43, -R236, R223 ;  /* 0x000000dfec2b7221 */ /* 0x001fe20000010100 */
[----:B------:R-:W-:Y:S01]  /*25db0*/  FMUL.FTZ R223, R238, R9 ;  /* 0x00000009eedf7220 */ /* 0x000fe20000410000 */
[----:B------:R-:W-:Y:S01]  /*25dc0*/  FFMA.FTZ R9, R38, R214, R158 ;  /* 0x000000d626097223 */ /* 0x000fe2000001009e */
[----:B------:R-:W-:Y:S01]  /*25dd0*/  FADD.FTZ R45, -R236, R225 ;  /* 0x000000e1ec2d7221 */ /* 0x000fe20000010100 */
[----:B------:R-:W-:Y:S01]  /*25de0*/  FMUL.FTZ R225, R238, R10 ;  /* 0x0000000aeee17220 */ /* 0x000fe20000410000 */
[----:B------:R-:W-:Y:S01]  /*25df0*/  FFMA.FTZ R10, R32, R208, R152 ;  /* 0x000000d0200a7223 */ /* 0x000fe20000010098 */
[----:B------:R-:W-:Y:S01]  /*25e00*/  FADD.FTZ R40, -R236, R220 ;  /* 0x000000dcec287221 */ /* 0x000fe20000010100 */
[----:B------:R-:W-:Y:S01]  /*25e10*/  F2FP.F16.F32.PACK_AB R9, R4, R9 ;  /* 0x000000090409723e */ /* 0x000fe200000000ff */
[----:B------:R-:W-:Y:S01]  /*25e20*/  FFMA.FTZ R4, R31, R207, R151 ;  /* 0x000000cf1f047223 */ /* 0x000fe20000010097 */
[C---:B------:R-:W-:Y:S01]  /*25e30*/  FADD.FTZ R41, -R236.reuse, R221 ;  /* 0x000000ddec297221 */ /* 0x040fe20000010100 */
[C---:B------:R-:W-:Y:S01]  /*25e40*/  FADD.FTZ R42, -R236.reuse, R222 ;  /* 0x000000deec2a7221 */ /* 0x040fe20000010100 */
        /* <DEDUP_REMOVED lines=50> */
.L_x_35933:
        /* <DEDUP_REMOVED lines=9> */
.L_x_42416:


//--------------------- .text._ZN10layer_norm13ln_fwd_kernelINS_13Kernel_traitsIf6__halffS2_fjLj7168ELj1ELj1ELj4ELj16ENS_18Kernel_traits_baseILj7168EfS2_fS2_fjLj128EEEEELb1ELb1ELb1ELb0EEEvNS_9FwdParamsE --------------------------
	.section	.text._ZN10layer_norm13ln_fwd_kernelINS_13Kernel_traitsIf6__halffS2_fjLj7168ELj1ELj1ELj4ELj16ENS_18Kernel_traits_baseILj7168EfS2_fS2_fjLj128EEEEELb1ELb1ELb1ELb0EEEvNS_9FwdParamsE,"ax",@progbits
	.align	128
        .global         _ZN10layer_norm13ln_fwd_kernelINS_13Kernel_traitsIf6__halffS2_fjLj7168ELj1ELj1ELj4ELj16ENS_18Kernel_traits_baseILj7168EfS2_fS2_fjLj128EEEEELb1ELb1ELb1ELb0EEEvNS_9FwdParamsE
        .type           _ZN10layer_norm13ln_fwd_kernelINS_13Kernel_traitsIf6__halffS2_fjLj7168ELj1ELj1ELj4ELj16ENS_18Kernel_traits_baseILj7168EfS2_fS2_fjLj128EEEEELb1ELb1ELb1ELb0EEEvNS_9FwdParamsE,@function
        .size           _ZN10layer_norm13ln_fwd_kernelINS_13Kernel_traitsIf6__halffS2_fjLj7168ELj1ELj1ELj4ELj16ENS_18Kernel_traits_baseILj7168EfS2_fS2_fjLj128EEEEELb1ELb1ELb1ELb0EEEvNS_9FwdParamsE,(.L_x_42417 - _ZN10layer_norm13ln_fwd_kernelINS_13Kernel_traitsIf6__halffS2_fjLj7168ELj1ELj1ELj4ELj16ENS_18Kernel_traits_baseILj7168EfS2_fS2_fjLj128EEEEELb1ELb1ELb1ELb0EEEvNS_9FwdParamsE)
        .other          _ZN10layer_norm13ln_fwd_kernelINS_13Kernel_traitsIf6__halffS2_fjLj7168ELj1ELj1ELj4ELj16ENS_18Kernel_traits_baseILj7168EfS2_fS2_fjLj128EEEEELb1ELb1ELb1ELb0EEEvNS_9FwdParamsE,@"STO_CUDA_ENTRY STV_DEFAULT"
_ZN10layer_norm13ln_fwd_kernelINS_13Kernel_traitsIf6__halffS2_fjLj7168ELj1ELj1ELj4ELj16ENS_18Kernel_traits_baseILj7168EfS2_fS2_fjLj128EEEEELb1ELb1ELb1ELb0EEEvNS_9FwdParamsE:
.text._ZN10layer_norm13ln_fwd_kernelINS_13Kernel_traitsIf6__halffS2_fjLj7168ELj1ELj1ELj4ELj16ENS_18Kernel_traits_baseILj7168EfS2_fS2_fjLj128EEEEELb1ELb1ELb1ELb0EEEvNS_9FwdParamsE:
        /* <DEDUP_REMOVED lines=167> */
.L_x_35935:
        /* <DEDUP_REMOVED lines=115> */
.L_x_35936:
[----:B------:R-:W-:Y:S05]  /*11a0*/  BSYNC.RECONVERGENT B0 ;  /* 0x0000000000007941 */ /* 0x000fea0003800200 */
.L_x_35934:
        /* <DEDUP_REMOVED lines=89> */
.L_x_36648:
        /* <DEDUP_REMOVED lines=34> */
.L_x_35939:
        /* <DEDUP_REMOVED lines=26> */
.L_x_35944:
        /* <DEDUP_REMOVED lines=12> */
.L_x_35946:
[----:B------:R-:W-:Y:S05]  /*1bc0*/  BSYNC.RECONVERGENT B2 ;  /* 0x0000000000027941 */ /* 0x000fea0003800200 */
.L_x_35945:
        /* <DEDUP_REMOVED lines=61> */
.L_x_35943:
[----:B------:R-:W-:Y:S05]  /*1fa0*/  BSYNC.RECONVERGENT B1 ;  /* 0x0000000000017941 */ /* 0x000fea0003800200 */
.L_x_35942:
        /* <DEDUP_REMOVED lines=9> */
[----:B------:R-:W-:-:S07]  /*2040*/  FFMA.FTZ R156, R156, R20, R148 ;  /* 0x000000149c9c7223 */ /* 0x000fce0000010094 */
.L_x_35941:
        /* <DEDUP_REMOVED lines=16> */
.L_x_35950:
        /* <DEDUP_REMOVED lines=12> */
.L_x_35952:
[----:B------:R-:W-:Y:S05]  /*2210*/  BSYNC.RECONVERGENT B2 ;  /* 0x0000000000027941 */ /* 0x000fea0003800200 */
.L_x_35951:
        /* <DEDUP_REMOVED lines=62> */
.L_x_35949:
[----:B------:R-:W-:Y:S05]  /*2600*/  BSYNC.RECONVERGENT B1 ;  /* 0x0000000000017941 */ /* 0x000fea0003800200 */
.L_x_35948:
        /* <DEDUP_REMOVED lines=9> */
[----:B------:R-:W-:-:S07]  /*26a0*/  FFMA.FTZ R157, R157, R21, R149 ;  /* 0x000000159d9d7223 */ /* 0x000fce0000010095 */
.L_x_35947:
        /* <DEDUP_REMOVED lines=16> */
.L_x_35956:
        /* <DEDUP_REMOVED lines=12> */
.L_x_35958:
[----:B------:R-:W-:Y:S05]  /*2870*/  BSYNC.RECONVERGENT B2 ;  /* 0x0000000000027941 */ /* 0x000fea0003800200 */
.L_x_35957:
        /* <DEDUP_REMOVED lines=62> */
.L_x_35955:
[----:B------:R-:W-:Y:S05]  /*2c60*/  BSYNC.RECONVERGENT B1 ;  /* 0x0000000000017941 */ /* 0x000fea0003800200 */
.L_x_35954:
        /* <DEDUP_REMOVED lines=10> */
.L_x_35953:
        /* <DEDUP_REMOVED lines=16> */
.L_x_35962:
        /* <DEDUP_REMOVED lines=12> */
.L_x_35964:
[----:B------:R-:W-:Y:S05]  /*2ed0*/  BSYNC.RECONVERGENT B2 ;  /* 0x0000000000027941 */ /* 0x000fea0003800200 */
.L_x_35963:
        /* <DEDUP_REMOVED lines=62> */
.L_x_35961:
[----:B------:R-:W-:Y:S05]  /*32c0*/  BSYNC.RECONVERGENT B1 ;  /* 0x0000000000017941 */ /* 0x000fea0003800200 */
.L_x_35960:
[----:B------:R-:W-:Y:S01]  /*32d0*/  I2FP.F32.U32 R7, R7 ;  /* 0x0000000700077245 */ /* 0x000fe20000201000 */
[----:B------:R-:W-:-:S04]  /*32e0*/  IMAD.MOV.U32 R159, RZ, RZ, 0x2f800000 ;  /* 0x2f800000ff9f7424 */ /* 0x000fc800078e00ff */
[----:B------:R-:W-:-:S05]  /*32f0*/  FFMA.FTZ R7, R7, R159, 1.1641532182693481445e-10 ;  /* 0x2f00000007077423 */ /* 0x000fca000001009f */
[----:B------:R-:W-:Y:S01]  /*3300*/  FSETP.GTU.FTZ.AND P2, PT, R7, UR23, PT ;  /* 0x0000001707007c0b */ /* 0x000fe2000bf5c000 */
[----:B-----5:R-:W-:-:S03]  /*3310*/  HADD2.F32 R7, -RZ, R145.H1_H1 ;  /* 0x30000091ff077230 */ /* 0x020fc60000004100 */
[----:B------:R-:W-:Y:S02]  /*3320*/  SEL R159, RZ, 0x1, P2 ;  /* 0x00000001ff9f7807 */ /* 0x000fe40001000000 */
[----:B------:R-:W-:Y:S02]  /*3330*/  FMUL.FTZ R7, R7, UR17 ;  /* 0x0000001107077c20 */ /* 0x000fe40008410000 */
[----:B------:R-:W-:Y:S02]  /*3340*/  PRMT R218, R159, 0x7610, R218 ;  /* 0x000076109fda7816 */ /* 0x000fe400000000da */
[----:B------:R-:W-:-:S05]  /*3350*/  FMUL.FTZ R7, R7, UR16 ;  /* 0x0000001007077c20 */ /* 0x000fca0008410000 */
[----:B------:R-:W-:-:S05]  /*3360*/  FSEL R7, R7, RZ, !P2 ;  /* 0x000000ff07077208 */ /* 0x000fca0005000000 */
[----:B------:R-:W-:-:S07]  /*3370*/  FFMA.FTZ R159, R7, R23, R151 ;  /* 0x00000017079f7223 */ /* 0x000fce0000010097 */
.L_x_35959:
[----:B------:R-:W-:Y:S01]  /*3380*/  MOV R162, R9 ;  /* 0x0000000900a27202 */ /* 0x000fe20000000f00 */
[----:B-----5:R-:W-:Y:S01]  /*3390*/  IMAD.MOV.U32 R160, RZ, RZ, R152 ;  /* 0x000000ffffa07224 */ /* 0x020fe200078e0098 */
        /* <DEDUP_REMOVED lines=14> */
.L_x_35968:
        /* <DEDUP_REMOVED lines=12> */
.L_x_35970:
[----:B------:R-:W-:Y:S05]  /*3540*/  BSYNC.RECONVERGENT B2 ;  /* 0x0000000000027941 */ /* 0x000fea0003800200 */
.L_x_35969:
        /* <DEDUP_REMOVED lines=62> */
.L_x_35967:
[----:B------:R-:W-:Y:S05]  /*3930*/  BSYNC.RECONVERGENT B1 ;  /* 0x0000000000017941 */ /* 0x000fea0003800200 */
.L_x_35966:
[----:B------:R-:W-:Y:S01]  /*3940*/  I2FP.F32.U32 R7, R7 ;  /* 0x0000000700077245 */ /* 0x000fe20000201000 */
[----:B------:R-:W-:-:S04]  /*3950*/  IMAD.MOV.U32 R9, RZ, RZ, 0x2f800000 ;  /* 0x2f800000ff097424 */ /* 0x000fc800078e00ff */
[----:B------:R-:W-:-:S05]  /*3960*/  FFMA.FTZ R7, R7, R9, 1.1641532182693481445e-10 ;  /* 0x2f00000007077423 */ /* 0x000fca0000010009 */
[----:B------:R-:W-:Y:S01]  /*3970*/  FSETP.GTU.FTZ.AND P2, PT, R7, UR23, PT ;  /* 0x0000001707007c0b */ /* 0x000fe2000bf5c000 */
[----:B------:R-:W-:-:S03]  /*3980*/  HADD2.F32 R7, -RZ, R146.H0_H0 ;  /* 0x20000092ff077230 */ /* 0x000fc60000004100 */
[----:B------:R-:W-:Y:S02]  /*3990*/  SEL R9, RZ, 0x1, P2 ;  /* 0x00000001ff097807 */ /* 0x000fe40001000000 */
[----:B------:R-:W-:Y:S02]  /*39a0*/  FMUL.FTZ R7, R7, UR17 ;  /* 0x0000001107077c20 */ /* 0x000fe40008410000 */
[----:B------:R-:W-:Y:S02]  /*39b0*/  PRMT R219, R9, 0x7610, R219 ;  /* 0x0000761009db7816 */ /* 0x000fe400000000db */
[----:B------:R-:W-:-:S05]  /*39c0*/  FMUL.FTZ R7, R7, UR16 ;  /* 0x0000001007077c20 */ /* 0x000fca0008410000 */
[----:B------:R-:W-:-:S05]  /*39d0*/  FSEL R7, R7, RZ, !P2 ;  /* 0x000000ff07077208 */ /* 0x000fca0005000000 */
[----:B------:R-:W-:-:S07]  /*39e0*/  FFMA.FTZ R160, R7, R24, R152 ;  /* 0x0000001807a07223 */ /* 0x000fce0000010098 */
.L_x_35965:
        /* <DEDUP_REMOVED lines=16> */
.L_x_35974:
        /* <DEDUP_REMOVED lines=12> */
.L_x_35976:
[----:B------:R-:W-:Y:S05]  /*3bb0*/  BSYNC.RECONVERGENT B2 ;  /* 0x0000000000027941 */ /* 0x000fea0003800200 */
.L_x_35975:
        /* <DEDUP_REMOVED lines=62> */
.L_x_35973:
[----:B------:R-:W-:Y:S05]  /*3fa0*/  BSYNC.RECONVERGENT B1 ;  /* 0x0000000000017941 */ /* 0x000fea0003800200 */
.L_x_35972:
[----:B------:R-:W-:Y:S01]  /*3fb0*/  I2FP.F32.U32 R7, R7 ;  /* 0x0000000700077245 */ /* 0x000fe20000201000 */
[----:B------:R-:W-:-:S05]  /*3fc0*/  HFMA2 R161, -RZ, RZ, 0.1171875, 0 ;  /* 0x2f800000ffa17431 */ /* 0x000fca00000001ff */
[----:B------:R-:W-:-:S05]  /*3fd0*/  FFMA.FTZ R7, R7, R161, 1.1641532182693481445e-10 ;  /* 0x2f00000007077423 */ /* 0x000fca00000100a1 */
[----:B------:R-:W-:Y:S01]  /*3fe0*/  FSETP.GTU.FTZ.AND P2, PT, R7, UR23, PT ;  /* 0x0000001707007c0b */ /* 0x000fe2000bf5c000 */
[----:B------:R-:W-:-:S03]  /*3ff0*/  HADD2.F32 R7, -RZ, R146.H1_H1 ;  /* 0x30000092ff077230 */ /* 0x000fc60000004100 */
[----:B------:R-:W-:Y:S02]  /*4000*/  SEL R161, RZ, 0x1, P2 ;  /* 0x00000001ffa17807 */ /* 0x000fe40001000000 */
[----:B------:R-:W-:Y:S02]  /*4010*/  FMUL.FTZ R7, R7, UR17 ;  /* 0x0000001107077c20 */ /* 0x000fe40008410000 */
[----:B------:R-:W-:Y:S02]  /*4020*/  PRMT R220, R161, 0x7610, R220 ;  /* 0x00007610a1dc7816 */ /* 0x000fe400000000dc */
[----:B------:R-:W-:-:S05]  /*4030*/  FMUL.FTZ R7, R7, UR16 ;  /* 0x0000001007077c20 */ /* 0x000fca0008410000 */
[----:B------:R-:W-:-:S05]  /*4040*/  FSEL R7, R7, RZ, !P2 ;  /* 0x000000ff07077208 */ /* 0x000fca0005000000 */
[----:B------:R-:W-:-:S07]  /*4050*/  FFMA.FTZ R161, R7, R25, R153 ;  /* 0x0000001907a17223 */ /* 0x000fce0000010099 */
.L_x_35971:
        /* <DEDUP_REMOVED lines=16> */
.L_x_35980:
        /* <DEDUP_REMOVED lines=12> */
.L_x_35982:
[----:B------:R-:W-:Y:S05]  /*4220*/  BSYNC.RECONVERGENT B2 ;  /* 0x0000000000027941 */ /* 0x000fea0003800200 */
.L_x_35981:
        /* <DEDUP_REMOVED lines=62> */
.L_x_35979:
[----:B------:R-:W-:Y:S05]  /*4610*/  BSYNC.RECONVERGENT B1 ;  /* 0x0000000000017941 */ /* 0x000fea0003800200 */
.L_x_35978:
        /* <DEDUP_REMOVED lines=11> */
.L_x_35977:
        /* <DEDUP_REMOVED lines=16> */
.L_x_35986:
        /* <DEDUP_REMOVED lines=12> */
.L_x_35988:
[----:B------:R-:W-:Y:S05]  /*4890*/  BSYNC.RECONVERGENT B2 ;  /* 0x0000000000027941 */ /* 0x000fea0003800200 */
.L_x_35987:
        /* <DEDUP_REMOVED lines=62> */
.L_x_35985:
[----:B------:R-:W-:Y:S05]  /*4c80*/  BSYNC.RECONVERGENT B1 ;  /* 0x0000000000017941 */ /* 0x000fea0003800200 */
.L_x_35984:
[----:B------:R-:W-:Y:S01]  /*4c90*/  I2FP.F32.U32 R9, R9 ;  /* 0x0000000900097245 */ /* 0x000fe20000201000 */
[----:B------:R-:W-:-:S04]  /*4ca0*/  IMAD.MOV.U32 R163, RZ, RZ, 0x2f800000 ;  /* 0x2f800000ffa37424 */ /* 0x000fc800078e00ff */
        /* <DEDUP_REMOVED lines=8> */
[----:B------:R-:W-:Y:S01]  /*4d30*/  FFMA.FTZ R163, R9, R27, R155 ;  /* 0x0000001b09a37223 */ /* 0x000fe2000001009b */
[----:B------:R-:W-:Y:S06]  /*4d40*/  BRA `(.L_x_35983) ;  /* 0x0000003000e07947 */ /* 0x000fec0003800000 */
.L_x_35940:
        /* <DEDUP_REMOVED lines=20> */
.L_x_35992:
        /* <DEDUP_REMOVED lines=12> */
.L_x_35994:
[----:B------:R-:W-:Y:S05]  /*4f50*/  BSYNC.RECONVERGENT B2 ;  /* 0x0000000000027941 */ /* 0x000fea0003800200 */
.L_x_35993:
        /* <DEDUP_REMOVED lines=61> */
.L_x_35991:
[----:B------:R-:W-:Y:S05]  /*5330*/  BSYNC.RECONVERGENT B1 ;  /* 0x0000000000017941 */ /* 0x000fea0003800200 */
.L_x_35990:
        /* <DEDUP_REMOVED lines=10> */
.L_x_35989:
        /* <DEDUP_REMOVED lines=16> */
.L_x_35998:
        /* <DEDUP_REMOVED lines=12> */
.L_x_36000:
[----:B------:R-:W-:Y:S05]  /*55a0*/  BSYNC.RECONVERGENT B2 ;  /* 0x0000000000027941 */ /* 0x000fea0003800200 */
.L_x_35999:
        /* <DEDUP_REMOVED lines=62> */
.L_x_35997:
[----:B------:R-:W-:Y:S05]  /*5990*/  BSYNC.RECONVERGENT B1 ;  /* 0x0000000000017941 */ /* 0x000fea0003800200 */
.L_x_35996:
        /* <DEDUP_REMOVED lines=10> */
.L_x_35995:
        /* <DEDUP_REMOVED lines=16> */
.L_x_36004:
        /* <DEDUP_REMOVED lines=12> */
.L_x_36006:
[----:B------:R-:W-:Y:S05]  /*5c00*/  BSYNC.RECONVERGENT B2 ;  /* 0x0000000000027941 */ /* 0x000fea0003800200 */
.L_x_36005:
        /* <DEDUP_REMOVED lines=62> */
.L_x_36003:
[----:B------:R-:W-:Y:S05]  /*5ff0*/  BSYNC.RECONVERGENT B1 ;  /* 0x0000000000017941 */ /* 0x000fea0003800200 */
.L_x_36002:
        /* <DEDUP_REMOVED lines=10> */
.L_x_36001:
        /* <DEDUP_REMOVED lines=16> */
.L_x_36010:
        /* <DEDUP_REMOVED lines=12> */
.L_x_36012:
[----:B------:R-:W-:Y:S05]  /*6260*/  BSYNC.RECONVERGENT B2 ;  /* 0x0000000000027941 */ /* 0x000fea0003800200 */
.L_x_36011:
        /* <DEDUP_REMOVED lines=62> */
.L_x_36009:
[----:B------:R-:W-:Y:S05]  /*6650*/  BSYNC.RECONVERGENT B1 ;  /* 0x0000000000017941 */ /* 0x000fea0003800200 */
.L_x_36008:
[----:B------:R-:W-:Y:S01]  /*6660*/  I2FP.F32.U32 R7, R7 ;  /* 0x0000000700077245 */ /* 0x000fe20000201000 */
[----:B------:R-:W-:-:S05]  /*6670*/  HFMA2 R159, -RZ, RZ, 0.1171875, 0 ;  /* 0x2f800000ff9f7431 */ /* 0x000fca00000001ff */
        /* <DEDUP_REMOVED lines=8> */
[----:B------:R-:W-:-:S07]  /*6700*/  FMUL.FTZ R159, R7, R23 ;  /* 0x00000017079f7220 */ /* 0x000fce0000410000 */
.L_x_36007:
        /* <DEDUP_REMOVED lines=16> */
.L_x_36016:
        /* <DEDUP_REMOVED lines=12> */
.L_x_36018:
[----:B------:R-:W-:Y:S05]  /*68d0*/  BSYNC.RECONVERGENT B2 ;  /* 0x0000000000027941 */ /* 0x000fea0003800200 */
.L_x_36017:
        /* <DEDUP_REMOVED lines=62> */
.L_x_36015:
[----:B------:R-:W-:Y:S05]  /*6cc0*/  BSYNC.RECONVERGENT B1 ;  /* 0x0000000000017941 */ /* 0x000fea0003800200 */
.L_x_36014:
[----:B------:R-:W-:Y:S01]  /*6cd0*/  I2FP.F32.U32 R7, R7 ;  /* 0x0000000700077245 */ /* 0x000fe20000201000 */
[----:B------:R-:W-:-:S04]  /*6ce0*/  IMAD.MOV.U32 R9, RZ, RZ, 0x2f800000 ;  /* 0x2f800000ff097424 */ /* 0x000fc800078e00ff */
[----:B------:R-:W-:-:S05]  /*6cf0*/  FFMA.FTZ R7, R7, R9, 1.1641532182693481445e-10 ;  /* 0x2f00000007077423 */ /* 0x000fca0000010009 */
[----:B------:R-:W-:Y:S01]  /*6d00*/  FSETP.GTU.FTZ.AND P1, PT, R7, UR23, PT ;  /* 0x0000001707007c0b */ /* 0x000fe2000bf3c000 */
[----:B-----5:R-:W-:-:S03]  /*6d10*/  HADD2.F32 R7, -RZ, R146.H0_H0 ;  /* 0x20000092ff077230 */ /* 0x020fc60000004100 */
[----:B------:R-:W-:Y:S02]  /*6d20*/  SEL R9, RZ, 0x1, P1 ;  /* 0x00000001ff097807 */ /* 0x000fe40000800000 */
[----:B------:R-:W-:Y:S02]  /*6d30*/  FMUL.FTZ R7, R7, UR17 ;  /* 0x0000001107077c20 */ /* 0x000fe40008410000 */
[----:B------:R-:W-:Y:S02]  /*6d40*/  PRMT R219, R9, 0x7610, R219 ;  /* 0x0000761009db7816 */ /* 0x000fe400000000db */
[----:B------:R-:W-:-:S05]  /*6d50*/  FMUL.FTZ R7, R7, UR16 ;  /* 0x0000001007077c20 */ /* 0x000fca0008410000 */
[----:B------:R-:W-:-:S05]  /*6d60*/  FSEL R7, R7, RZ, !P1 ;  /* 0x000000ff07077208 */ /* 0x000fca0004800000 */
[----:B------:R-:W-:-:S07]  /*6d70*/  FMUL.FTZ R160, R7, R24 ;  /* 0x0000001807a07220 */ /* 0x000fce0000410000 */
.L_x_36013:
        /* <DEDUP_REMOVED lines=16> */
.L_x_36022:
        /* <DEDUP_REMOVED lines=12> */
.L_x_36024:
[----:B------:R-:W-:Y:S05]  /*6f40*/  BSYNC.RECONVERGENT B2 ;  /* 0x0000000000027941 */ /* 0x000fea0003800200 */
.L_x_36023:
        /* <DEDUP_REMOVED lines=62> */
.L_x_36021:
[----:B------:R-:W-:Y:S05]  /*7330*/  BSYNC.RECONVERGENT B1 ;  /* 0x0000000000017941 */ /* 0x000fea0003800200 */
.L_x_36020:
        /* <DEDUP_REMOVED lines=11> */
.L_x_36019:
        /* <DEDUP_REMOVED lines=16> */
.L_x_36028:
        /* <DEDUP_REMOVED lines=12> */
.L_x_36030:
[----:B------:R-:W-:Y:S05]  /*75b0*/  BSYNC.RECONVERGENT B2 ;  /* 0x0000000000027941 */ /* 0x000fea0003800200 */
.L_x_36029:
        /* <DEDUP_REMOVED lines=62> */
.L_x_36027:
[----:B------:R-:W-:Y:S05]  /*79a0*/  BSYNC.RECONVERGENT B1 ;  /* 0x0000000000017941 */ /* 0x000fea0003800200 */
.L_x_36026:
[----:B------:R-:W-:Y:S01]  /*79b0*/  I2FP.F32.U32 R7, R7 ;  /* 0x0000000700077245 */ /* 0x000fe20000201000 */
[----:B------:R-:W-:-:S05]  /*79c0*/  HFMA2 R9, -RZ, RZ, 0.1171875, 0 ;  /* 0x2f800000ff097431 */ /* 0x000fca00000001ff */
        /* <DEDUP_REMOVED lines=9> */
.L_x_36025:
        /* <DEDUP_REMOVED lines=16> */
.L_x_36033:
        /* <DEDUP_REMOVED lines=12> */
.L_x_36035:
[----:B------:R-:W-:Y:S05]  /*7c20*/  BSYNC.RECONVERGENT B2 ;  /* 0x0000000000027941 */ /* 0x000fea0003800200 */
.L_x_36034:
        /* <DEDUP_REMOVED lines=62> */
.L_x_36032:
[----:B------:R-:W-:Y:S05]  /*8010*/  BSYNC.RECONVERGENT B1 ;  /* 0x0000000000017941 */ /* 0x000fea0003800200 */
.L_x_36031:
        /* <DEDUP_REMOVED lines=11> */
.L_x_35983:
        /* <DEDUP_REMOVED lines=26> */
.L_x_36036:
[----:B------:R-:W-:Y:S01]  /*8270*/  VIADD R213, R213, 0x80 ;  /* 0x00000080d5d57836 */ /* 0x000fe20000000000 */
[----:B------:R-:W-:-:S07]  /*8280*/  IADD3 R212, PT, PT, R212, 0x80, RZ ;  /* 0x00000080d4d47810 */ /* 0x000fce0007ffe0ff */
.L_x_35938:
[----:B------:R-:W-:Y:S05]  /*8290*/  BSYNC.RECONVERGENT B0 ;  /* 0x0000000000007941 */ /* 0x000fea0003800200 */
.L_x_35937:
        /* <DEDUP_REMOVED lines=39> */
.L_x_36043:
        /* <DEDUP_REMOVED lines=12> */
.L_x_36045:
[----:B------:R-:W-:Y:S05]  /*85d0*/  BSYNC.RECONVERGENT B2 ;  /* 0x0000000000027941 */ /* 0x000fea0003800200 */
.L_x_36044:
        /* <DEDUP_REMOVED lines=61> */
.L_x_36042:
[----:B------:R-:W-:Y:S05]  /*89b0*/  BSYNC.RECONVERGENT B1 ;  /* 0x0000000000017941 */ /* 0x000fea0003800200 */
.L_x_36041:
        /* <DEDUP_REMOVED lines=8> */
[----:B------:R-:W-:-:S05]  /*8a40*/  FSEL R164, R7, RZ, !P2 ;  /* 0x000000ff07a47208 */ /* 0x000fca0005000000 */
[----:B------:R-:W-:-:S07]  /*8a50*/  FFMA.FTZ R164, R164, R36, R148 ;  /* 0x00000024a4a47223 */ /* 0x000fce0000010094 */
.L_x_36040:
        /* <DEDUP_REMOVED lines=16> */
.L_x_36049:
        /* <DEDUP_REMOVED lines=12> */
.L_x_36051:
[----:B------:R-:W-:Y:S05]  /*8c20*/  BSYNC.RECONVERGENT B2 ;  /* 0x0000000000027941 */ /* 0x000fea0003800200 */
.L_x_36050:
        /* <DEDUP_REMOVED lines=62> */
.L_x_36048:
[----:B------:R-:W-:Y:S05]  /*9010*/  BSYNC.RECONVERGENT B1 ;  /* 0x0000000000017941 */ /* 0x000fea0003800200 */
.L_x_36047:
[----:B------:R-:W-:Y:S01]  /*9020*/  I2FP.F32.U32 R7, R7 ;  /* 0x0000000700077245 */ /* 0x000fe20000201000 */
[----:B------:R-:W-:-:S04]  /*9030*/  IMAD.MOV.U32 R165, RZ, RZ, 0x2f800000 ;  /* 0x2f800000ffa57424 */ /* 0x000fc800078e00ff */
[----:B------:R-:W-:-:S05]  /*9040*/  FFMA.FTZ R7, R7, R165, 1.1641532182693481445e-10 ;  /* 0x2f00000007077423 */ /* 0x000fca00000100a5 */
[----:B------:R-:W-:Y:S01]  /*9050*/  FSETP.GTU.FTZ.AND P2, PT, R7, UR23, PT ;  /* 0x0000001707007c0b */ /* 0x000fe2000bf5c000 */
[----:B------:R-:W-:-:S03]  /*9060*/  HADD2.F32 R7, -RZ, R144.H1_H1 ;  /* 0x30000090ff077230 */ /* 0x000fc60000004100 */
[----:B------:R-:W-:Y:S02]  /*9070*/  SEL R216, RZ, 0x1, P2 ;  /* 0x00000001ffd87807 */ /* 0x000fe40001000000 */
[----:B------:R-:W-:-:S04]  /*9080*/  FMUL.FTZ R7, R7, UR17 ;  /* 0x0000001107077c20 */ /* 0x000fc80008410000 */
[----:B------:R-:W-:-:S05]  /*9090*/  FMUL.FTZ R7, R7, UR16 ;  /* 0x0000001007077c20 */ /* 0x000fca0008410000 */
[----:B------:R-:W-:-:S05]  /*90a0*/  FSEL R165, R7, RZ, !P2 ;  /* 0x000000ff07a57208 */ /* 0x000fca0005000000 */
[----:B------:R-:W-:-:S07]  /*90b0*/  FFMA.FTZ R165, R165, R37, R149 ;  /* 0x00000025a5a57223 */ /* 0x000fce0000010095 */
.L_x_36046:
        /* <DEDUP_REMOVED lines=16> */
.L_x_36055:
        /* <DEDUP_REMOVED lines=12> */
.L_x_36057:
[----:B------:R-:W-:Y:S05]  /*9280*/  BSYNC.RECONVERGENT B2 ;  /* 0x0000000000027941 */ /* 0x000fea0003800200 */
.L_x_36056:
        /* <DEDUP_REMOVED lines=62> */
.L_x_36054:
[----:B------:R-:W-:Y:S05]  /*9670*/  BSYNC.RECONVERGENT B1 ;  /* 0x0000000000017941 */ /* 0x000fea0003800200 */
.L_x_36053:
        /* <DEDUP_REMOVED lines=10> */
.L_x_36052:
        /* <DEDUP_REMOVED lines=16> */
.L_x_36061:
        /* <DEDUP_REMOVED lines=12> */
.L_x_36063:
[----:B------:R-:W-:Y:S05]  /*98e0*/  BSYNC.RECONVERGENT B2 ;  /* 0x0000000000027941 */ /* 0x000fea0003800200 */
.L_x_36062:
        /* <DEDUP_REMOVED lines=62> */
.L_x_36060:
[----:B------:R-:W-:Y:S05]  /*9cd0*/  BSYNC.RECONVERGENT B1 ;  /* 0x0000000000017941 */ /* 0x000fea0003800200 */
.L_x_36059:
        /* <DEDUP_REMOVED lines=11> */
.L_x_36058:
        /* <DEDUP_REMOVED lines=16> */
.L_x_36067:
        /* <DEDUP_REMOVED lines=12> */
.L_x_36069:
[----:B------:R-:W-:Y:S05]  /*9f50*/  BSYNC.RECONVERGENT B2 ;  /* 0x0000000000027941 */ /* 0x000fea0003800200 */
.L_x_36068:
        /* <DEDUP_REMOVED lines=62> */
.L_x_36066:
[----:B------:R-:W-:Y:S05]  /*a340*/  BSYNC.RECONVERGENT B1 ;  /* 0x0000000000017941 */ /* 0x000fea0003800200 */
.L_x_36065:
        /* <DEDUP_REMOVED lines=11> */
.L_x_36064:
        /* <DEDUP_REMOVED lines=16> */
.L_x_36073:
        /* <DEDUP_REMOVED lines=12> */
.L_x_36075:
[----:B------:R-:W-:Y:S05]  /*a5c0*/  BSYNC.RECONVERGENT B2 ;  /* 0x0000000000027941 */ /* 0x000fea0003800200 */
.L_x_36074:
        /* <DEDUP_REMOVED lines=62> */
.L_x_36072:
[----:B------:R-:W-:Y:S05]  /*a9b0*/  BSYNC.RECONVERGENT B1 ;  /* 0x0000000000017941 */ /* 0x000fea0003800200 */
.L_x_36071:
        /* <DEDUP_REMOVED lines=11> */
.L_x_36070:
        /* <DEDUP_REMOVED lines=16> */
.L_x_36079:
        /* <DEDUP_REMOVED lines=12> */
.L_x_36081:
[----:B------:R-:W-:Y:S05]  /*ac30*/  BSYNC.RECONVERGENT B2 ;  /* 0x0000000000027941 */ /* 0x000fea0003800200 */
.L_x_36080:
        /* <DEDUP_REMOVED lines=62> */
.L_x_36078:
[----:B------:R-:W-:Y:S05]  /*b020*/  BSYNC.RECONVERGENT B1 ;  /* 0x0000000000017941 */ /* 0x000fea0003800200 */
.L_x_36077:
[----:B------:R-:W-:Y:S01]  /*b030*/  I2FP.F32.U32 R7, R7 ;  /* 0x0000000700077245 */ /* 0x000fe20000201000 */
[----:B------:R-:W-:-:S05]  /*b040*/  HFMA2 R9, -RZ, RZ, 0.1171875, 0 ;  /* 0x2f800000ff097431 */ /* 0x000fca00000001ff */
        /* <DEDUP_REMOVED lines=9> */
.L_x_36076:
        /* <DEDUP_REMOVED lines=16> */
.L_x_36085:
        /* <DEDUP_REMOVED lines=12> */
.L_x_36087:
[----:B------:R-:W-:Y:S05]  /*b2a0*/  BSYNC.RECONVERGENT B2 ;  /* 0x0000000000027941 */ /* 0x000fea0003800200 */
.L_x_36086:
        /* <DEDUP_REMOVED lines=62> */
.L_x_36084:
[----:B------:R-:W-:Y:S05]  /*b690*/  BSYNC.RECONVERGENT B1 ;  /* 0x0000000000017941 */ /* 0x000fea0003800200 */
.L_x_36083:
        /* <DEDUP_REMOVED lines=12> */
.L_x_36039:
        /* <DEDUP_REMOVED lines=20> */
.L_x_36091:
        /* <DEDUP_REMOVED lines=12> */
.L_x_36093:
[----:B------:R-:W-:Y:S05]  /*b960*/  BSYNC.RECONVERGENT B2 ;  /* 0x0000000000027941 */ /* 0x000fea0003800200 */
.L_x_36092:
        /* <DEDUP_REMOVED lines=61> */
.L_x_36090:
[----:B------:R-:W-:Y:S05]  /*bd40*/  BSYNC.RECONVERGENT B1 ;  /* 0x0000000000017941 */ /* 0x000fea0003800200 */
.L_x_36089:
        /* <DEDUP_REMOVED lines=10> */
.L_x_36088:
        /* <DEDUP_REMOVED lines=16> */
.L_x_36097:
        /* <DEDUP_REMOVED lines=12> */
.L_x_36099:
[----:B------:R-:W-:Y:S05]  /*bfb0*/  BSYNC.RECONVERGENT B2 ;  /* 0x0000000000027941 */ /* 0x000fea0003800200 */
.L_x_36098:
        /* <DEDUP_REMOVED lines=62> */
.L_x_36096:
[----:B------:R-:W-:Y:S05]  /*c3a0*/  BSYNC.RECONVERGENT B1 ;  /* 0x0000000000017941 */ /* 0x000fea0003800200 */
.L_x_36095:
        /* <DEDUP_REMOVED lines=10> */
.L_x_36094:
        /* <DEDUP_REMOVED lines=16> */
.L_x_36103:
        /* <DEDUP_REMOVED lines=12> */
.L_x_36105:
[----:B------:R-:W-:Y:S05]  /*c610*/  BSYNC.RECONVERGENT B2 ;  /* 0x0000000000027941 */ /* 0x000fea0003800200 */
.L_x_36104:
        /* <DEDUP_REMOVED lines=62> */
.L_x_36102:
[----:B------:R-:W-:Y:S05]  /*ca00*/  BSYNC.RECONVERGENT B1 ;  /* 0x0000000000017941 */ /* 0x000fea0003800200 */
.L_x_36101:
        /* <DEDUP_REMOVED lines=10> */
.L_x_36100:
        /* <DEDUP_REMOVED lines=16> */
.L_x_36109:
        /* <DEDUP_REMOVED lines=12> */
.L_x_36111:
[----:B------:R-:W-:Y:S05]  /*cc70*/  BSYNC.RECONVERGENT B2 ;  /* 0x0000000000027941 */ /* 0x000fea0003800200 */
.L_x_36110:
        /* <DEDUP_REMOVED lines=62> */
.L_x_36108:
[----:B------:R-:W-:Y:S05]  /*d060*/  BSYNC.RECONVERGENT B1 ;  /* 0x0000000000017941 */ /* 0x000fea0003800200 */
.L_x_36107:
        /* <DEDUP_REMOVED lines=11> */
.L_x_36106:
        /* <DEDUP_REMOVED lines=16> */
.L_x_36115:
        /* <DEDUP_REMOVED lines=12> */
.L_x_36117:
[----:B------:R-:W-:Y:S05]  /*d2e0*/  BSYNC.RECONVERGENT B2 ;  /* 0x0000000000027941 */ /* 0x000fea0003800200 */
.L_x_36116:
        /* <DEDUP_REMOVED lines=62> */
.L_x_36114:
[----:B------:R-:W-:Y:S05]  /*d6d0*/  BSYNC.RECONVERGENT B1 ;  /* 0x0000000000017941 */ /* 0x000fea0003800200 */
.L_x_36113:
        /* <DEDUP_REMOVED lines=11> */
.L_x_36112:
        /* <DEDUP_REMOVED lines=16> */
.L_x_36121:
        /* <DEDUP_REMOVED lines=12> */
.L_x_36123:
[----:B------:R-:W-:Y:S05]  /*d950*/  BSYNC.RECONVERGENT B2 ;  /* 0x0000000000027941 */ /* 0x000fea0003800200 */
.L_x_36122:
        /* <DEDUP_REMOVED lines=62> */
.L_x_36120:
[----:B------:R-:W-:Y:S05]  /*dd40*/  BSYNC.RECONVERGENT B1 ;  /* 0x0000000000017941 */ /* 0x000fea0003800200 */
.L_x_36119:
        /* <DEDUP_REMOVED lines=11> */
.L_x_36118:
        /* <DEDUP_REMOVED lines=16> */
.L_x_36127:
        /* <DEDUP_REMOVED lines=12> */
.L_x_36129:
[----:B------:R-:W-:Y:S05]  /*dfc0*/  BSYNC.RECONVERGENT B2 ;  /* 0x0000000000027941 */ /* 0x000fea0003800200 */
.L_x_36128:
        /* <DEDUP_REMOVED lines=62> */
.L_x_36126:
[----:B------:R-:W-:Y:S05]  /*e3b0*/  BSYNC.RECONVERGENT B1 ;  /* 0x0000000000017941 */ /* 0x000fea0003800200 */
.L_x_36125:
        /* <DEDUP_REMOVED lines=11> */
.L_x_36124:
        /* <DEDUP_REMOVED lines=16> */
.L_x_36132:
        /* <DEDUP_REMOVED lines=12> */
.L_x_36134:
[----:B------:R-:W-:Y:S05]  /*e630*/  BSYNC.RECONVERGENT B2 ;  /* 0x0000000000027941 */ /* 0x000fea0003800200 */
.L_x_36133:
        /* <DEDUP_REMOVED lines=62> */
.L_x_36131:
[----:B------:R-:W-:Y:S05]  /*ea20*/  BSYNC.RECONVERGENT B1 ;  /* 0x0000000000017941 */ /* 0x000fea0003800200 */
.L_x_36130:
        /* <DEDUP_REMOVED lines=11> */
.L_x_36082:
        /* <DEDUP_REMOVED lines=26> */
.L_x_36135:
[----:B------:R-:W-:Y:S01]  /*ec80*/  IADD3 R213, PT, PT, R213, 0x80, RZ ;  /* 0x00000080d5d57810 */ /* 0x000fe20007ffe0ff */
[----:B------:R-:W-:-:S07]  /*ec90*/  VIADD R212, R212, 0x80 ;  /* 0x00000080d4d47836 */ /* 0x000fce0000000000 */
.L_x_36038:
[----:B------:R-:W-:Y:S05]  /*eca0*/  BSYNC.RECONVERGENT B0 ;  /* 0x0000000000007941 */ /* 0x000fea0003800200 */
.L_x_36037:
        /* <DEDUP_REMOVED lines=39> */
.L_x_36142:
        /* <DEDUP_REMOVED lines=12> */
.L_x_36144:
[----:B------:R-:W-:Y:S05]  /*efe0*/  BSYNC.RECONVERGENT B2 ;  /* 0x0000000000027941 */ /* 0x000fea0003800200 */
.L_x_36143:
        /* <DEDUP_REMOVED lines=61> */
.L_x_36141:
[----:B------:R-:W-:Y:S05]  /*f3c0*/  BSYNC.RECONVERGENT B1 ;  /* 0x0000000000017941 */ /* 0x000fea0003800200 */
.L_x_36140:
        /* <DEDUP_REMOVED lines=10> */
.L_x_36139:
        /* <DEDUP_REMOVED lines=16> */
.L_x_36148:
        /* <DEDUP_REMOVED lines=12> */
.L_x_36150:
[----:B------:R-:W-:Y:S05]  /*f630*/  BSYNC.RECONVERGENT B2 ;  /* 0x0000000000027941 */ /* 0x000fea0003800200 */
.L_x_36149:
        /* <DEDUP_REMOVED lines=62> */
.L_x_36147:
[----:B------:R-:W-:Y:S05]  /*fa20*/  BSYNC.RECONVERGENT B1 ;  /* 0x0000000000017941 */ /* 0x000fea0003800200 */
.L_x_36146:
[----:B------:R-:W-:Y:S01]  /*fa30*/  I2FP.F32.U32 R7, R7 ;  /* 0x0000000700077245 */ /* 0x000fe20000201000 */
[----:B------:R-:W-:-:S05]  /*fa40*/  HFMA2 R173, -RZ, RZ, 0.1171875, 0 ;  /* 0x2f800000ffad7431 */ /* 0x000fca00000001ff */
        /* <DEDUP_REMOVED lines=8> */
.L_x_36145:
        /* <DEDUP_REMOVED lines=16> */
.L_x_36154:
        /* <DEDUP_REMOVED lines=12> */
.L_x_36156:
[----:B------:R-:W-:Y:S05]  /*fc90*/  BSYNC.RECONVERGENT B2 ;  /* 0x0000000000027941 */ /* 0x000fea0003800200 */
.L_x_36155:
        /* <DEDUP_REMOVED lines=62> */
.L_x_36153:
[----:B------:R-:W-:Y:S05]  /*10080*/  BSYNC.RECONVERGENT B1 ;  /* 0x0000000000017941 */ /* 0x000fea0003800200 */
.L_x_36152:
        /* <DEDUP_REMOVED lines=10> */
.L_x_36151:
        /* <DEDUP_REMOVED lines=16> */
.L_x_36160:
        /* <DEDUP_REMOVED lines=12> */
.L_x_36162:
[----:B------:R-:W-:Y:S05]  /*102f0*/  BSYNC.RECONVERGENT B2 ;  /* 0x0000000000027941 */ /* 0x000fea0003800200 */
.L_x_36161:
        /* <DEDUP_REMOVED lines=62> */
.L_x_36159:
[----:B------:R-:W-:Y:S05]  /*106e0*/  BSYNC.RECONVERGENT B1 ;  /* 0x0000000000017941 */ /* 0x000fea0003800200 */
.L_x_36158:
        /* <DEDUP_REMOVED lines=11> */
.L_x_36157:
        /* <DEDUP_REMOVED lines=16> */
.L_x_36166:
        /* <DEDUP_REMOVED lines=12> */
.L_x_36168:
[----:B------:R-:W-:Y:S05]  /*10960*/  BSYNC.RECONVERGENT B2 ;  /* 0x0000000000027941 */ /* 0x000fea0003800200 */
.L_x_36167:
        /* <DEDUP_REMOVED lines=62> */
.L_x_36165:
[----:B------:R-:W-:Y:S05]  /*10d50*/  BSYNC.RECONVERGENT B1 ;  /* 0x0000000000017941 */ /* 0x000fea0003800200 */
.L_x_36164:
        /* <DEDUP_REMOVED lines=11> */
.L_x_36163:
        /* <DEDUP_REMOVED lines=16> */
.L_x_36172:
        /* <DEDUP_REMOVED lines=12> */
.L_x_36174:
[----:B------:R-:W-:Y:S05]  /*10fd0*/  BSYNC.RECONVERGENT B2 ;  /* 0x0000000000027941 */ /* 0x000fea0003800200 */
.L_x_36173:
        /* <DEDUP_REMOVED lines=62> */
.L_x_36171:
[----:B------:R-:W-:Y:S05]  /*113c0*/  BSYNC.RECONVERGENT B1 ;  /* 0x0000000000017941 */ /* 0x000fea0003800200 */
.L_x_36170:
        /* <DEDUP_REMOVED lines=11> */
.L_x_36169:
        /* <DEDUP_REMOVED lines=16> */
.L_x_36178:
        /* <DEDUP_REMOVED lines=12> */
.L_x_36180:
[----:B------:R-:W-:Y:S05]  /*11640*/  BSYNC.RECONVERGENT B2 ;  /* 0x0000000000027941 */ /* 0x000fea0003800200 */
.L_x_36179:
        /* <DEDUP_REMOVED lines=62> */
.L_x_36177:
[----:B------:R-:W-:Y:S05]  /*11a30*/  BSYNC.RECONVERGENT B1 ;  /* 0x0000000000017941 */ /* 0x000fea0003800200 */
.L_x_36176:
        /* <DEDUP_REMOVED lines=11> */
.L_x_36175:
        /* <DEDUP_REMOVED lines=16> */
.L_x_36184:
        /* <DEDUP_REMOVED lines=12> */
.L_x_36186:
[----:B------:R-:W-:Y:S05]  /*11cb0*/  BSYNC.RECONVERGENT B2 ;  /* 0x0000000000027941 */ /* 0x000fea0003800200 */
.L_x_36185:
        /* <DEDUP_REMOVED lines=62> */
.L_x_36183:
[----:B------:R-:W-:Y:S05]  /*120a0*/  BSYNC.RECONVERGENT B1 ;  /* 0x0000000000017941 */ /* 0x000fea0003800200 */
.L_x_36182:
        /* <DEDUP_REMOVED lines=12> */
.L_x_36138:
[----:B------:R-:W-:Y:S01]  /*12170*/  IMAD.MOV.U32 R174, RZ, RZ, R7 ;  /* 0x000000ffffae7224 */ /* 0x000fe200078e0007 */
[----:B--2---:R-:W-:Y:S01]  /*12180*/  MOV R172, RZ ;  /* 0x000000ff00ac7202 */ /* 0x004fe20000000f00 */
        /* <DEDUP_REMOVED lines=18> */
.L_x_36190:
        /* <DEDUP_REMOVED lines=12> */
.L_x_36192:
[----:B------:R-:W-:Y:S05]  /*12370*/  BSYNC.RECONVERGENT B2 ;  /* 0x0000000000027941 */ /* 0x000fea0003800200 */
.L_x_36191:
        /* <DEDUP_REMOVED lines=61> */
.L_x_36189:
[----:B------:R-:W-:Y:S05]  /*12750*/  BSYNC.RECONVERGENT B1 ;  /* 0x0000000000017941 */ /* 0x000fea0003800200 */
.L_x_36188:
        /* <DEDUP_REMOVED lines=10> */
.L_x_36187:
        /* <DEDUP_REMOVED lines=16> */
.L_x_36196:
        /* <DEDUP_REMOVED lines=12> */
.L_x_36198:
[----:B------:R-:W-:Y:S05]  /*129c0*/  BSYNC.RECONVERGENT B2 ;  /* 0x0000000000027941 */ /* 0x000fea0003800200 */
.L_x_36197:
        /* <DEDUP_REMOVED lines=62> */
.L_x_36195:
[----:B------:R-:W-:Y:S05]  /*12db0*/  BSYNC.RECONVERGENT B1 ;  /* 0x0000000000017941 */ /* 0x000fea0003800200 */
.L_x_36194:
        /* <DEDUP_REMOVED lines=10> */
.L_x_36193:
        /* <DEDUP_REMOVED lines=16> */
.L_x_36202:
        /* <DEDUP_REMOVED lines=12> */
.L_x_36204:
[----:B------:R-:W-:Y:S05]  /*13020*/  BSYNC.RECONVERGENT B2 ;  /* 0x0000000000027941 */ /* 0x000fea0003800200 */
.L_x_36203:
        /* <DEDUP_REMOVED lines=62> */
.L_x_36201:
[----:B------:R-:W-:Y:S05]  /*13410*/  BSYNC.RECONVERGENT B1 ;  /* 0x0000000000017941 */ /* 0x000fea0003800200 */
.L_x_36200:
        /* <DEDUP_REMOVED lines=10> */
.L_x_36199:
        /* <DEDUP_REMOVED lines=16> */
.L_x_36208:
        /* <DEDUP_REMOVED lines=12> */
.L_x_36210:
[----:B------:R-:W-:Y:S05]  /*13680*/  BSYNC.RECONVERGENT B2 ;  /* 0x0000000000027941 */ /* 0x000fea0003800200 */
.L_x_36209:
        /* <DEDUP_REMOVED lines=62> */
.L_x_36207:
[----:B------:R-:W-:Y:S05]  /*13a70*/  BSYNC.RECONVERGENT B1 ;  /* 0x0000000000017941 */ /* 0x000fea0003800200 */
.L_x_36206:
        /* <DEDUP_REMOVED lines=11> */
.L_x_36205:
        /* <DEDUP_REMOVED lines=16> */
.L_x_36214:
        /* <DEDUP_REMOVED lines=12> */
.L_x_36216:
[----:B------:R-:W-:Y:S05]  /*13cf0*/  BSYNC.RECONVERGENT B2 ;  /* 0x0000000000027941 */ /* 0x000fea0003800200 */
.L_x_36215:
        /* <DEDUP_REMOVED lines=62> */
.L_x_36213:
[----:B------:R-:W-:Y:S05]  /*140e0*/  BSYNC.RECONVERGENT B1 ;  /* 0x0000000000017941 */ /* 0x000fea0003800200 */
.L_x_36212:
        /* <DEDUP_REMOVED lines=11> */
.L_x_36211:
        /* <DEDUP_REMOVED lines=16> */
.L_x_36220:
        /* <DEDUP_REMOVED lines=12> */
.L_x_36222:
[----:B------:R-:W-:Y:S05]  /*14360*/  BSYNC.RECONVERGENT B2 ;  /* 0x0000000000027941 */ /* 0x000fea0003800200 */
.L_x_36221:
        /* <DEDUP_REMOVED lines=62> */
.L_x_36219:
[----:B------:R-:W-:Y:S05]  /*14750*/  BSYNC.RECONVERGENT B1 ;  /* 0x0000000000017941 */ /* 0x000fea0003800200 */
.L_x_36218:
        /* <DEDUP_REMOVED lines=11> */
.L_x_36217:
[----:B0-----:R-:W-:Y:S02]  /*14810*/  IMAD.MOV.U32 R214, RZ, RZ, R9 ;  /* 0x000000ffffd67224 */ /* 0x001fe400078e0009 */
        /* <DEDUP_REMOVED lines=15> */
.L_x_36226:
        /* <DEDUP_REMOVED lines=12> */
.L_x_36228:
[----:B------:R-:W-:Y:S05]  /*149d0*/  BSYNC.RECONVERGENT B2 ;  /* 0x0000000000027941 */ /* 0x000fea0003800200 */
.L_x_36227:
        /* <DEDUP_REMOVED lines=62> */
.L_x_36225:
[----:B------:R-:W-:Y:S05]  /*14dc0*/  BSYNC.RECONVERGENT B1 ;  /* 0x0000000000017941 */ /* 0x000fea0003800200 */
.L_x_36224:
        /* <DEDUP_REMOVED lines=11> */
.L_x_36223:
        /* <DEDUP_REMOVED lines=16> */
.L_x_36231:
        /* <DEDUP_REMOVED lines=12> */
.L_x_36233:
[----:B------:R-:W-:Y:S05]  /*15040*/  BSYNC.RECONVERGENT B2 ;  /* 0x0000000000027941 */ /* 0x000fea0003800200 */
.L_x_36232:
        /* <DEDUP_REMOVED lines=62> */
.L_x_36230:
[----:B------:R-:W-:Y:S05]  /*15430*/  BSYNC.RECONVERGENT B1 ;  /* 0x0000000000017941 */ /* 0x000fea0003800200 */
.L_x_36229:
        /* <DEDUP_REMOVED lines=11> */
.L_x_36181:
        /* <DEDUP_REMOVED lines=26> */
.L_x_36234:
[----:B------:R-:W-:Y:S02]  /*15690*/  VIADD R213, R213, 0x80 ;  /* 0x00000080d5d57836 */ /* 0x000fe40000000000 */
[----:B------:R-:W-:-:S07]  /*156a0*/  VIADD R212, R212, 0x80 ;  /* 0x00000080d4d47836 */ /* 0x000fce0000000000 */
.L_x_36137:
[----:B------:R-:W-:Y:S05]  /*156b0*/  BSYNC.RECONVERGENT B0 ;  /* 0x0000000000007941 */ /* 0x000fea0003800200 */
.L_x_36136:
        /* <DEDUP_REMOVED lines=39> */
.L_x_36241:
        /* <DEDUP_REMOVED lines=12> */
.L_x_36243:
[----:B------:R-:W-:Y:S05]  /*159f0*/  BSYNC.RECONVERGENT B2 ;  /* 0x0000000000027941 */ /* 0x000fea0003800200 */
.L_x_36242:
        /* <DEDUP_REMOVED lines=61> */
.L_x_36240:
[----:B------:R-:W-:Y:S05]  /*15dd0*/  BSYNC.RECONVERGENT B1 ;  /* 0x0000000000017941 */ /* 0x000fea0003800200 */
.L_x_36239:
        /* <DEDUP_REMOVED lines=10> */
.L_x_36238:
        /* <DEDUP_REMOVED lines=16> */
.L_x_36247:
        /* <DEDUP_REMOVED lines=12> */
.L_x_36249:
[----:B------:R-:W-:Y:S05]  /*16040*/  BSYNC.RECONVERGENT B2 ;  /* 0x0000000000027941 */ /* 0x000fea0003800200 */
.L_x_36248:
        /* <DEDUP_REMOVED lines=62> */
.L_x_36246:
[----:B------:R-:W-:Y:S05]  /*16430*/  BSYNC.RECONVERGENT B1 ;  /* 0x0000000000017941 */ /* 0x000fea0003800200 */
.L_x_36245:
        /* <DEDUP_REMOVED lines=10> */
.L_x_36244:
        /* <DEDUP_REMOVED lines=16> */
.L_x_36253:
        /* <DEDUP_REMOVED lines=12> */
.L_x_36255:
[----:B------:R-:W-:Y:S05]  /*166a0*/  BSYNC.RECONVERGENT B2 ;  /* 0x0000000000027941 */ /* 0x000fea0003800200 */
.L_x_36254:
        /* <DEDUP_REMOVED lines=62> */
.L_x_36252:
[----:B------:R-:W-:Y:S05]  /*16a90*/  BSYNC.RECONVERGENT B1 ;  /* 0x0000000000017941 */ /* 0x000fea0003800200 */
.L_x_36251:
        /* <DEDUP_REMOVED lines=10> */
.L_x_36250:
        /* <DEDUP_REMOVED lines=16> */
.L_x_36259:
        /* <DEDUP_REMOVED lines=12> */
.L_x_36261:
[----:B------:R-:W-:Y:S05]  /*16d00*/  BSYNC.RECONVERGENT B2 ;  /* 0x0000000000027941 */ /* 0x000fea0003800200 */
.L_x_36260:
        /* <DEDUP_REMOVED lines=62> */
.L_x_36258:
[----:B------:R-:W-:Y:S05]  /*170f0*/  BSYNC.RECONVERGENT B1 ;  /* 0x0000000000017941 */ /* 0x000fea0003800200 */
.L_x_36257:
        /* <DEDUP_REMOVED lines=11> */
.L_x_36256:
        /* <DEDUP_REMOVED lines=16> */
.L_x_36265:
        /* <DEDUP_REMOVED lines=12> */
.L_x_36267:
[----:B------:R-:W-:Y:S05]  /*17370*/  BSYNC.RECONVERGENT B2 ;  /* 0x0000000000027941 */ /* 0x000fea0003800200 */
.L_x_36266:
        /* <DEDUP_REMOVED lines=62> */
.L_x_36264:
[----:B------:R-:W-:Y:S05]  /*17760*/  BSYNC.RECONVERGENT B1 ;  /* 0x0000000000017941 */ /* 0x000fea0003800200 */
.L_x_36263:
        /* <DEDUP_REMOVED lines=11> */
.L_x_36262:
        /* <DEDUP_REMOVED lines=16> */
.L_x_36271:
        /* <DEDUP_REMOVED lines=12> */
.L_x_36273:
[----:B------:R-:W-:Y:S05]  /*179e0*/  BSYNC.RECONVERGENT B2 ;  /* 0x0000000000027941 */ /* 0x000fea0003800200 */
.L_x_36272:
        /* <DEDUP_REMOVED lines=62> */
.L_x_36270:
[----:B------:R-:W-:Y:S05]  /*17dd0*/  BSYNC.RECONVERGENT B1 ;  /* 0x0000000000017941 */ /* 0x000fea0003800200 */
.L_x_36269:
        /* <DEDUP_REMOVED lines=11> */
.L_x_36268:
[----:B0-----:R-:W-:Y:S02]  /*17e90*/  IMAD.MOV.U32 R214, RZ, RZ, R9 ;  /* 0x000000ffffd67224 */ /* 0x001fe400078e0009 */
        /* <DEDUP_REMOVED lines=15> */
.L_x_36277:
        /* <DEDUP_REMOVED lines=12> */
.L_x_36279:
[----:B------:R-:W-:Y:S05]  /*18050*/  BSYNC.RECONVERGENT B2 ;  /* 0x0000000000027941 */ /* 0x000fea0003800200 */
.L_x_36278:
        /* <DEDUP_REMOVED lines=62> */
.L_x_36276:
[----:B------:R-:W-:Y:S05]  /*18440*/  BSYNC.RECONVERGENT B1 ;  /* 0x0000000000017941 */ /* 0x000fea0003800200 */
.L_x_36275:
        /* <DEDUP_REMOVED lines=11> */
.L_x_36274:
        /* <DEDUP_REMOVED lines=16> */
.L_x_36283:
        /* <DEDUP_REMOVED lines=12> */
.L_x_36285:
[----:B------:R-:W-:Y:S05]  /*186c0*/  BSYNC.RECONVERGENT B2 ;  /* 0x0000000000027941 */ /* 0x000fea0003800200 */
.L_x_36284:
        /* <DEDUP_REMOVED lines=62> */
.L_x_36282:
[----:B------:R-:W-:Y:S05]  /*18ab0*/  BSYNC.RECONVERGENT B1 ;  /* 0x0000000000017941 */ /* 0x000fea0003800200 */
.L_x_36281:
        /* <DEDUP_REMOVED lines=12> */
.L_x_36237:
        /* <DEDUP_REMOVED lines=20> */
.L_x_36289:
        /* <DEDUP_REMOVED lines=12> */
.L_x_36291:
[----:B------:R-:W-:Y:S05]  /*18d80*/  BSYNC.RECONVERGENT B2 ;  /* 0x0000000000027941 */ /* 0x000fea0003800200 */
.L_x_36290:
        /* <DEDUP_REMOVED lines=61> */
.L_x_36288:
[----:B------:R-:W-:Y:S05]  /*19160*/  BSYNC.RECONVERGENT B1 ;  /* 0x0000000000017941 */ /* 0x000fea0003800200 */
.L_x_36287:
        /* <DEDUP_REMOVED lines=10> */
.L_x_36286:
        /* <DEDUP_REMOVED lines=16> */
.L_x_36295:
        /* <DEDUP_REMOVED lines=12> */
.L_x_36297:
[----:B------:R-:W-:Y:S05]  /*193d0*/  BSYNC.RECONVERGENT B2 ;  /* 0x0000000000027941 */ /* 0x000fea0003800200 */
.L_x_36296:
        /* <DEDUP_REMOVED lines=62> */
.L_x_36294:
[----:B------:R-:W-:Y:S05]  /*197c0*/  BSYNC.RECONVERGENT B1 ;  /* 0x0000000000017941 */ /* 0x000fea0003800200 */
.L_x_36293:
        /* <DEDUP_REMOVED lines=10> */
.L_x_36292:
        /* <DEDUP_REMOVED lines=16> */
.L_x_36301:
        /* <DEDUP_REMOVED lines=12> */
.L_x_36303:
[----:B------:R-:W-:Y:S05]  /*19a30*/  BSYNC.RECONVERGENT B2 ;  /* 0x0000000000027941 */ /* 0x000fea0003800200 */
.L_x_36302:
        /* <DEDUP_REMOVED lines=62> */
.L_x_36300:
[----:B------:R-:W-:Y:S05]  /*19e20*/  BSYNC.RECONVERGENT B1 ;  /* 0x0000000000017941 */ /* 0x000fea0003800200 */
.L_x_36299:
        /* <DEDUP_REMOVED lines=10> */
.L_x_36298:
        /* <DEDUP_REMOVED lines=16> */
.L_x_36307:
        /* <DEDUP_REMOVED lines=12> */
.L_x_36309:
[----:B------:R-:W-:Y:S05]  /*1a090*/  BSYNC.RECONVERGENT B2 ;  /* 0x0000000000027941 */ /* 0x000fea0003800200 */
.L_x_36308:
        /* <DEDUP_REMOVED lines=62> */
.L_x_36306:
[----:B------:R-:W-:Y:S05]  /*1a480*/  BSYNC.RECONVERGENT B1 ;  /* 0x0000000000017941 */ /* 0x000fea0003800200 */
.L_x_36305:
        /* <DEDUP_REMOVED lines=11> */
.L_x_36304:
        /* <DEDUP_REMOVED lines=16> */
.L_x_36313:
        /* <DEDUP_REMOVED lines=12> */
.L_x_36315:
[----:B------:R-:W-:Y:S05]  /*1a700*/  BSYNC.RECONVERGENT B2 ;  /* 0x0000000000027941 */ /* 0x000fea0003800200 */
.L_x_36314:
        /* <DEDUP_REMOVED lines=62> */
.L_x_36312:
[----:B------:R-:W-:Y:S05]  /*1aaf0*/  BSYNC.RECONVERGENT B1 ;  /* 0x0000000000017941 */ /* 0x000fea0003800200 */
.L_x_36311:
        /* <DEDUP_REMOVED lines=11> */
.L_x_36310:
        /* <DEDUP_REMOVED lines=16> */
.L_x_36319:
        /* <DEDUP_REMOVED lines=12> */
.L_x_36321:
[----:B------:R-:W-:Y:S05]  /*1ad70*/  BSYNC.RECONVERGENT B2 ;  /* 0x0000000000027941 */ /* 0x000fea0003800200 */
.L_x_36320:
        /* <DEDUP_REMOVED lines=62> */
.L_x_36318:
[----:B------:R-:W-:Y:S05]  /*1b160*/  BSYNC.RECONVERGENT B1 ;  /* 0x0000000000017941 */ /* 0x000fea0003800200 */
.L_x_36317:
        /* <DEDUP_REMOVED lines=11> */
.L_x_36316:
        /* <DEDUP_REMOVED lines=16> */
.L_x_36325:
        /* <DEDUP_REMOVED lines=12> */
.L_x_36327:
[----:B------:R-:W-:Y:S05]  /*1b3e0*/  BSYNC.RECONVERGENT B2 ;  /* 0x0000000000027941 */ /* 0x000fea0003800200 */
.L_x_36326:
        /* <DEDUP_REMOVED lines=62> */
.L_x_36324:
[----:B------:R-:W-:Y:S05]  /*1b7d0*/  BSYNC.RECONVERGENT B1 ;  /* 0x0000000000017941 */ /* 0x000fea0003800200 */
.L_x_36323:
        /* <DEDUP_REMOVED lines=11> */
.L_x_36322:
        /* <DEDUP_REMOVED lines=16> */
.L_x_36330:
        /* <DEDUP_REMOVED lines=12> */
.L_x_36332:
[----:B------:R-:W-:Y:S05]  /*1ba50*/  BSYNC.RECONVERGENT B2 ;  /* 0x0000000000027941 */ /* 0x000fea0003800200 */
.L_x_36331:
        /* <DEDUP_REMOVED lines=62> */
.L_x_36329:
[----:B------:R-:W-:Y:S05]  /*1be40*/  BSYNC.RECONVERGENT B1 ;  /* 0x0000000000017941 */ /* 0x000fea0003800200 */
.L_x_36328:
        /* <DEDUP_REMOVED lines=11> */
.L_x_36280:
        /* <DEDUP_REMOVED lines=26> */
.L_x_36333:
[----:B------:R-:W-:Y:S01]  /*1c0a0*/  IADD3 R213, PT, PT, R213, 0x80, RZ ;  /* 0x00000080d5d57810 */ /* 0x000fe20007ffe0ff */
[----:B------:R-:W-:-:S07]  /*1c0b0*/  VIADD R212, R212, 0x80 ;  /* 0x00000080d4d47836 */ /* 0x000fce0000000000 */
.L_x_36236:
[----:B------:R-:W-:Y:S05]  /*1c0c0*/  BSYNC.RECONVERGENT B0 ;  /* 0x0000000000007941 */ /* 0x000fea0003800200 */
.L_x_36235:
[----:B------:R-:W-:Y:S01]  /*1c0d0*/  ISETP.GE.U32.AND P1, PT, R2, 0x280, PT ;  /* 0x000002800200780c */ /* 0x000fe20003f26070 */
[----:B------:R-:W-:-:S12]  /*1c0e0*/  BSSY.RECONVERGENT B0, `(.L_x_36334) ;  /* 0x000069d000007945 */ /* 0x000fd80003800200 */
[----:B------:R-:W-:Y:S05]  /*1c0f0*/  @!P1 BRA `(.L_x_36335) ;  /* 0x00000068006c9947 */ /* 0x000fea0003800000 */
[----:B------:R-:W2:Y:S01]  /*1c100*/  @UP2 LDCU.64 UR6, c[0x0][0x390] ;  /* 0x00007200ff0627ac */ /* 0x000ea20008000a00 */
[----:B------:R-:W-:Y:S01]  /*1c110*/  PLOP3.LUT P3, PT, PT, PT, UP2, 0x80, 0x8 ;  /* 0x000000000008781c */ /* 0x000fe20003f6f028 */
[----:B------:R-:W-:Y:S01]  /*1c120*/  HFMA2 R188, -RZ, RZ, 0, 9.5367431640625e-07 ;  /* 0x00000010ffbc7431 */ /* 0x000fe200000001ff */
        /* <DEDUP_REMOVED lines=31> */
.L_x_36340:
        /* <DEDUP_REMOVED lines=12> */
.L_x_36342:
[----:B------:R-:W-:Y:S05]  /*1c3e0*/  BSYNC.RECONVERGENT B2 ;  /* 0x0000000000027941 */ /* 0x000fea0003800200 */
.L_x_36341:
        /* <DEDUP_REMOVED lines=61> */
.L_x_36339:
[----:B------:R-:W-:Y:S05]  /*1c7c0*/  BSYNC.RECONVERGENT B1 ;  /* 0x0000000000017941 */ /* 0x000fea0003800200 */
.L_x_36338:
        /* <DEDUP_REMOVED lines=10> */
.L_x_36337:
        /* <DEDUP_REMOVED lines=16> */
.L_x_36346:
        /* <DEDUP_REMOVED lines=12> */
.L_x_36348:
[----:B------:R-:W-:Y:S05]  /*1ca30*/  BSYNC.RECONVERGENT B2 ;  /* 0x0000000000027941 */ /* 0x000fea0003800200 */
.L_x_36347:
        /* <DEDUP_REMOVED lines=62> */
.L_x_36345:
[----:B------:R-:W-:Y:S05]  /*1ce20*/  BSYNC.RECONVERGENT B1 ;  /* 0x0000000000017941 */ /* 0x000fea0003800200 */
.L_x_36344:
        /* <DEDUP_REMOVED lines=10> */
.L_x_36343:
        /* <DEDUP_REMOVED lines=16> */
.L_x_36352:
        /* <DEDUP_REMOVED lines=12> */
.L_x_36354:
[----:B------:R-:W-:Y:S05]  /*1d090*/  BSYNC.RECONVERGENT B2 ;  /* 0x0000000000027941 */ /* 0x000fea0003800200 */
.L_x_36353:
        /* <DEDUP_REMOVED lines=62> */
.L_x_36351:
[----:B------:R-:W-:Y:S05]  /*1d480*/  BSYNC.RECONVERGENT B1 ;  /* 0x0000000000017941 */ /* 0x000fea0003800200 */
.L_x_36350:
        /* <DEDUP_REMOVED lines=10> */
.L_x_36349:
        /* <DEDUP_REMOVED lines=16> */
.L_x_36358:
        /* <DEDUP_REMOVED lines=12> */
.L_x_36360:
[----:B------:R-:W-:Y:S05]  /*1d6f0*/  BSYNC.RECONVERGENT B2 ;  /* 0x0000000000027941 */ /* 0x000fea0003800200 */
.L_x_36359:
        /* <DEDUP_REMOVED lines=62> */
.L_x_36357:
[----:B------:R-:W-:Y:S05]  /*1dae0*/  BSYNC.RECONVERGENT B1 ;  /* 0x0000000000017941 */ /* 0x000fea0003800200 */
.L_x_36356:
        /* <DEDUP_REMOVED lines=11> */
.L_x_36355:
        /* <DEDUP_REMOVED lines=16> */
.L_x_36364:
        /* <DEDUP_REMOVED lines=12> */
.L_x_36366:
[----:B------:R-:W-:Y:S05]  /*1dd60*/  BSYNC.RECONVERGENT B2 ;  /* 0x0000000000027941 */ /* 0x000fea0003800200 */
.L_x_36365:
        /* <DEDUP_REMOVED lines=62> */
.L_x_36363:
[----:B------:R-:W-:Y:S05]  /*1e150*/  BSYNC.RECONVERGENT B1 ;  /* 0x0000000000017941 */ /* 0x000fea0003800200 */
.L_x_36362:
        /* <DEDUP_REMOVED lines=11> */
.L_x_36361:
        /* <DEDUP_REMOVED lines=16> */
.L_x_36370:
        /* <DEDUP_REMOVED lines=12> */
.L_x_36372:
[----:B------:R-:W-:Y:S05]  /*1e3d0*/  BSYNC.RECONVERGENT B2 ;  /* 0x0000000000027941 */ /* 0x000fea0003800200 */
.L_x_36371:
        /* <DEDUP_REMOVED lines=62> */
.L_x_36369:
[----:B------:R-:W-:Y:S05]  /*1e7c0*/  BSYNC.RECONVERGENT B1 ;  /* 0x0000000000017941 */ /* 0x000fea0003800200 */
.L_x_36368:
        /* <DEDUP_REMOVED lines=11> */
.L_x_36367:
        /* <DEDUP_REMOVED lines=16> */
.L_x_36376:
        /* <DEDUP_REMOVED lines=12> */
.L_x_36378:
[----:B------:R-:W-:Y:S05]  /*1ea40*/  BSYNC.RECONVERGENT B2 ;  /* 0x0000000000027941 */ /* 0x000fea0003800200 */
.L_x_36377:
        /* <DEDUP_REMOVED lines=62> */
.L_x_36375:
[----:B------:R-:W-:Y:S05]  /*1ee30*/  BSYNC.RECONVERGENT B1 ;  /* 0x0000000000017941 */ /* 0x000fea0003800200 */
.L_x_36374:
        /* <DEDUP_REMOVED lines=11> */
.L_x_36373:
        /* <DEDUP_REMOVED lines=16> */
.L_x_36382:
        /* <DEDUP_REMOVED lines=12> */
.L_x_36384:
[----:B------:R-:W-:Y:S05]  /*1f0b0*/  BSYNC.RECONVERGENT B2 ;  /* 0x0000000000027941 */ /* 0x000fea0003800200 */
.L_x_36383:
        /* <DEDUP_REMOVED lines=62> */
.L_x_36381:
[----:B------:R-:W-:Y:S05]  /*1f4a0*/  BSYNC.RECONVERGENT B1 ;  /* 0x0000000000017941 */ /* 0x000fea0003800200 */
.L_x_36380:
        /* <DEDUP_REMOVED lines=12> */
.L_x_36336:
[----:B------:R-:W-:Y:S01]  /*1f570*/  MOV R190, R7 ;  /* 0x0000000700be7202 */ /* 0x000fe20000000f00 */
[----:B-1----:R-:W-:Y:S01]  /*1f580*/  IMAD.MOV.U32 R224, RZ, RZ, R9 ;  /* 0x000000ffffe07224 */ /* 0x002fe200078e0009 */
[----:B--2---:R-:W-:Y:S01]  /*1f590*/  MOV R188, RZ ;  /* 0x000000ff00bc7202 */ /* 0x004fe20000000f00 */
        /* <DEDUP_REMOVED lines=17> */
.L_x_36388:
        /* <DEDUP_REMOVED lines=12> */
.L_x_36390:
[----:B------:R-:W-:Y:S05]  /*1f770*/  BSYNC.RECONVERGENT B2 ;  /* 0x0000000000027941 */ /* 0x000fea0003800200 */
.L_x_36389:
        /* <DEDUP_REMOVED lines=61> */
.L_x_36387:
[----:B------:R-:W-:Y:S05]  /*1fb50*/  BSYNC.RECONVERGENT B1 ;  /* 0x0000000000017941 */ /* 0x000fea0003800200 */
.L_x_36386:
        /* <DEDUP_REMOVED lines=10> */
.L_x_36385:
        /* <DEDUP_REMOVED lines=16> */
.L_x_36394:
        /* <DEDUP_REMOVED lines=12> */
.L_x_36396:
[----:B------:R-:W-:Y:S05]  /*1fdc0*/  BSYNC.RECONVERGENT B2 ;  /* 0x0000000000027941 */ /* 0x000fea0003800200 */
.L_x_36395:
        /* <DEDUP_REMOVED lines=62> */
.L_x_36393:
[----:B------:R-:W-:Y:S05]  /*201b0*/  BSYNC.RECONVERGENT B1 ;  /* 0x0000000000017941 */ /* 0x000fea0003800200 */
.L_x_36392:
        /* <DEDUP_REMOVED lines=10> */
.L_x_36391:
        /* <DEDUP_REMOVED lines=16> */
.L_x_36400:
        /* <DEDUP_REMOVED lines=12> */
.L_x_36402:
[----:B------:R-:W-:Y:S05]  /*20420*/  BSYNC.RECONVERGENT B2 ;  /* 0x0000000000027941 */ /* 0x000fea0003800200 */
.L_x_36401:
        /* <DEDUP_REMOVED lines=62> */
.L_x_36399:
[----:B------:R-:W-:Y:S05]  /*20810*/  BSYNC.RECONVERGENT B1 ;  /* 0x0000000000017941 */ /* 0x000fea0003800200 */
.L_x_36398:
        /* <DEDUP_REMOVED lines=10> */
.L_x_36397:
        /* <DEDUP_REMOVED lines=16> */
.L_x_36406:
        /* <DEDUP_REMOVED lines=12> */
.L_x_36408:
[----:B------:R-:W-:Y:S05]  /*20a80*/  BSYNC.RECONVERGENT B2 ;  /* 0x0000000000027941 */ /* 0x000fea0003800200 */
.L_x_36407:
        /* <DEDUP_REMOVED lines=62> */
.L_x_36405:
[----:B------:R-:W-:Y:S05]  /*20e70*/  BSYNC.RECONVERGENT B1 ;  /* 0x0000000000017941 */ /* 0x000fea0003800200 */
.L_x_36404:
        /* <DEDUP_REMOVED lines=11> */
.L_x_36403:
        /* <DEDUP_REMOVED lines=16> */
.L_x_36412:
        /* <DEDUP_REMOVED lines=12> */
.L_x_36414:
[----:B------:R-:W-:Y:S05]  /*210f0*/  BSYNC.RECONVERGENT B2 ;  /* 0x0000000000027941 */ /* 0x000fea0003800200 */
.L_x_36413:
        /* <DEDUP_REMOVED lines=62> */
.L_x_36411:
[----:B------:R-:W-:Y:S05]  /*214e0*/  BSYNC.RECONVERGENT B1 ;  /* 0x0000000000017941 */ /* 0x000fea0003800200 */
.L_x_36410:
        /* <DEDUP_REMOVED lines=11> */
.L_x_36409:
        /* <DEDUP_REMOVED lines=16> */
.L_x_36418:
        /* <DEDUP_REMOVED lines=12> */
.L_x_36420:
[----:B------:R-:W-:Y:S05]  /*21760*/  BSYNC.RECONVERGENT B2 ;  /* 0x0000000000027941 */ /* 0x000fea0003800200 */
.L_x_36419:
        /* <DEDUP_REMOVED lines=62> */
.L_x_36417:
[----:B------:R-:W-:Y:S05]  /*21b50*/  BSYNC.RECONVERGENT B1 ;  /* 0x0000000000017941 */ /* 0x000fea0003800200 */
.L_x_36416:
        /* <DEDUP_REMOVED lines=11> */
.L_x_36415:
        /* <DEDUP_REMOVED lines=16> */
.L_x_36424:
        /* <DEDUP_REMOVED lines=12> */
.L_x_36426:
[----:B------:R-:W-:Y:S05]  /*21dd0*/  BSYNC.RECONVERGENT B2 ;  /* 0x0000000000027941 */ /* 0x000fea0003800200 */
.L_x_36425:
        /* <DEDUP_REMOVED lines=62> */
.L_x_36423:
[----:B------:R-:W-:Y:S05]  /*221c0*/  BSYNC.RECONVERGENT B1 ;  /* 0x0000000000017941 */ /* 0x000fea0003800200 */
.L_x_36422:
        /* <DEDUP_REMOVED lines=11> */
.L_x_36421:
        /* <DEDUP_REMOVED lines=16> */
.L_x_36429:
        /* <DEDUP_REMOVED lines=12> */
.L_x_36431:
[----:B------:R-:W-:Y:S05]  /*22440*/  BSYNC.RECONVERGENT B2 ;  /* 0x0000000000027941 */ /* 0x000fea0003800200 */
.L_x_36430:
        /* <DEDUP_REMOVED lines=62> */
.L_x_36428:
[----:B------:R-:W-:Y:S05]  /*22830*/  BSYNC.RECONVERGENT B1 ;  /* 0x0000000000017941 */ /* 0x000fea0003800200 */
.L_x_36427:
        /* <DEDUP_REMOVED lines=11> */
.L_x_36379:
        /* <DEDUP_REMOVED lines=26> */
.L_x_36432:
[----:B------:R-:W-:Y:S01]  /*22a90*/  VIADD R213, R213, 0x80 ;  /* 0x00000080d5d57836 */ /* 0x000fe20000000000 */
[----:B------:R-:W-:-:S07]  /*22aa0*/  IADD3 R212, PT, PT, R212, 0x80, RZ ;  /* 0x00000080d4d47810 */ /* 0x000fce0007ffe0ff */
.L_x_36335:
[----:B------:R-:W-:Y:S05]  /*22ab0*/  BSYNC.RECONVERGENT B0 ;  /* 0x0000000000007941 */ /* 0x000fea0003800200 */
.L_x_36334:
        /* <DEDUP_REMOVED lines=37> */
.L_x_36439:
        /* <DEDUP_REMOVED lines=12> */
.L_x_36441:
[----:B------:R-:W-:Y:S05]  /*22dd0*/  BSYNC.RECONVERGENT B2 ;  /* 0x0000000000027941 */ /* 0x000fea0003800200 */
.L_x_36440:
        /* <DEDUP_REMOVED lines=61> */
.L_x_36438:
[----:B------:R-:W-:Y:S05]  /*231b0*/  BSYNC.RECONVERGENT B1 ;  /* 0x0000000000017941 */ /* 0x000fea0003800200 */
.L_x_36437:
        /* <DEDUP_REMOVED lines=10> */
.L_x_36436:
        /* <DEDUP_REMOVED lines=16> */
.L_x_36445:
        /* <DEDUP_REMOVED lines=12> */
.L_x_36447:
[----:B------:R-:W-:Y:S05]  /*23420*/  BSYNC.RECONVERGENT B2 ;  /* 0x0000000000027941 */ /* 0x000fea0003800200 */
.L_x_36446:
        /* <DEDUP_REMOVED lines=62> */
.L_x_36444:
[----:B------:R-:W-:Y:S05]  /*23810*/  BSYNC.RECONVERGENT B1 ;  /* 0x0000000000017941 */ /* 0x000fea0003800200 */
.L_x_36443:
        /* <DEDUP_REMOVED lines=10> */
.L_x_36442:
        /* <DEDUP_REMOVED lines=16> */
.L_x_36451:
        /* <DEDUP_REMOVED lines=12> */
.L_x_36453:
[----:B------:R-:W-:Y:S05]  /*23a80*/  BSYNC.RECONVERGENT B2 ;  /* 0x0000000000027941 */ /* 0x000fea0003800200 */
.L_x_36452:
        /* <DEDUP_REMOVED lines=62> */
.L_x_36450:
[----:B------:R-:W-:Y:S05]  /*23e70*/  BSYNC.RECONVERGENT B1 ;  /* 0x0000000000017941 */ /* 0x000fea0003800200 */
.L_x_36449:
        /* <DEDUP_REMOVED lines=10> */
.L_x_36448:
        /* <DEDUP_REMOVED lines=16> */
.L_x_36457:
        /* <DEDUP_REMOVED lines=12> */
.L_x_36459:
[----:B------:R-:W-:Y:S05]  /*240e0*/  BSYNC.RECONVERGENT B2 ;  /* 0x0000000000027941 */ /* 0x000fea0003800200 */
.L_x_36458:
        /* <DEDUP_REMOVED lines=62> */
.L_x_36456:
[----:B------:R-:W-:Y:S05]  /*244d0*/  BSYNC.RECONVERGENT B1 ;  /* 0x0000000000017941 */ /* 0x000fea0003800200 */
.L_x_36455:
        /* <DEDUP_REMOVED lines=11> */
.L_x_36454:
        /* <DEDUP_REMOVED lines=16> */
.L_x_36463:
        /* <DEDUP_REMOVED lines=12> */
.L_x_36465:
[----:B------:R-:W-:Y:S05]  /*24750*/  BSYNC.RECONVERGENT B2 ;  /* 0x0000000000027941 */ /* 0x000fea0003800200 */
.L_x_36464:
        /* <DEDUP_REMOVED lines=62> */
.L_x_36462:
[----:B------:R-:W-:Y:S05]  /*24b40*/  BSYNC.RECONVERGENT B1 ;  /* 0x0000000000017941 */ /* 0x000fea0003800200 */
.L_x_36461:
        /* <DEDUP_REMOVED lines=11> */
.L_x_36460:
        /* <DEDUP_REMOVED lines=16> */
.L_x_36469:
        /* <DEDUP_REMOVED lines=12> */
.L_x_36471:
[----:B------:R-:W-:Y:S05]  /*24dc0*/  BSYNC.RECONVERGENT B2 ;  /* 0x0000000000027941 */ /* 0x000fea0003800200 */
.L_x_36470:
        /* <DEDUP_REMOVED lines=62> */
.L_x_36468:
[----:B------:R-:W-:Y:S05]  /*251b0*/  BSYNC.RECONVERGENT B1 ;  /* 0x0000000000017941 */ /* 0x000fea0003800200 */
.L_x_36467:
        /* <DEDUP_REMOVED lines=11> */
.L_x_36466:
        /* <DEDUP_REMOVED lines=16> */
.L_x_36475:
        /* <DEDUP_REMOVED lines=12> */
.L_x_36477:
[----:B------:R-:W-:Y:S05]  /*25430*/  BSYNC.RECONVERGENT B2 ;  /* 0x0000000000027941 */ /* 0x000fea0003800200 */
.L_x_36476:
        /* <DEDUP_REMOVED lines=62> */
.L_x_36474:
[----:B------:R-:W-:Y:S05]  /*25820*/  BSYNC.RECONVERGENT B1 ;  /* 0x0000000000017941 */ /* 0x000fea0003800200 */
.L_x_36473:
        /* <DEDUP_REMOVED lines=11> */
.L_x_36472:
        /* <DEDUP_REMOVED lines=16> */
.L_x_36481:
        /* <DEDUP_REMOVED lines=12> */
.L_x_36483:
[----:B------:R-:W-:Y:S05]  /*25aa0*/  BSYNC.RECONVERGENT B2 ;  /* 0x0000000000027941 */ /* 0x000fea0003800200 */
.L_x_36482:
        /* <DEDUP_REMOVED lines=62> */
.L_x_36480:
[----:B------:R-:W-:Y:S05]  /*25e90*/  BSYNC.RECONVERGENT B1 ;  /* 0x0000000000017941 */ /* 0x000fea0003800200 */
.L_x_36479:
        /* <DEDUP_REMOVED lines=12> */
.L_x_36435:
        /* <DEDUP_REMOVED lines=20> */
.L_x_36487:
        /* <DEDUP_REMOVED lines=12> */
.L_x_36489:
[----:B------:R-:W-:Y:S05]  /*26160*/  BSYNC.RECONVERGENT B2 ;  /* 0x0000000000027941 */ /* 0x000fea0003800200 */
.L_x_36488:
        /* <DEDUP_REMOVED lines=61> */
.L_x_36486:
[----:B------:R-:W-:Y:S05]  /*26540*/  BSYNC.RECONVERGENT B1 ;  /* 0x0000000000017941 */ /* 0x000fea0003800200 */
.L_x_36485:
        /* <DEDUP_REMOVED lines=10> */
.L_x_36484:
        /* <DEDUP_REMOVED lines=16> */
.L_x_36493:
        /* <DEDUP_REMOVED lines=12> */
.L_x_36495:
[----:B------:R-:W-:Y:S05]  /*267b0*/  BSYNC.RECONVERGENT B2 ;  /* 0x0000000000027941 */ /* 0x000fea0003800200 */
.L_x_36494:
        /* <DEDUP_REMOVED lines=62> */
.L_x_36492:
[----:B------:R-:W-:Y:S05]  /*26ba0*/  BSYNC.RECONVERGENT B1 ;  /* 0x0000000000017941 */ /* 0x000fea0003800200 */
.L_x_36491:
        /* <DEDUP_REMOVED lines=10> */
.L_x_36490:
        /* <DEDUP_REMOVED lines=16> */
.L_x_36499:
        /* <DEDUP_REMOVED lines=12> */
.L_x_36501:
[----:B------:R-:W-:Y:S05]  /*26e10*/  BSYNC.RECONVERGENT B2 ;  /* 0x0000000000027941 */ /* 0x000fea0003800200 */
.L_x_36500:
        /* <DEDUP_REMOVED lines=62> */
.L_x_36498:
[----:B------:R-:W-:Y:S05]  /*27200*/  BSYNC.RECONVERGENT B1 ;  /* 0x0000000000017941 */ /* 0x000fea0003800200 */
.L_x_36497:
        /* <DEDUP_REMOVED lines=10> */
.L_x_36496:
        /* <DEDUP_REMOVED lines=16> */
.L_x_36505:
        /* <DEDUP_REMOVED lines=12> */
.L_x_36507:
[----:B------:R-:W-:Y:S05]  /*27470*/  BSYNC.RECONVERGENT B2 ;  /* 0x0000000000027941 */ /* 0x000fea0003800200 */
.L_x_36506:
        /* <DEDUP_REMOVED lines=62> */
.L_x_36504:
[----:B------:R-:W-:Y:S05]  /*27860*/  BSYNC.RECONVERGENT B1 ;  /* 0x0000000000017941 */ /* 0x000fea0003800200 */
.L_x_36503:
        /* <DEDUP_REMOVED lines=11> */
.L_x_36502:
        /* <DEDUP_REMOVED lines=16> */
.L_x_36511:
        /* <DEDUP_REMOVED lines=12> */
.L_x_36513:
[----:B------:R-:W-:Y:S05]  /*27ae0*/  BSYNC.RECONVERGENT B2 ;  /* 0x0000000000027941 */ /* 0x000fea0003800200 */
.L_x_36512:
        /* <DEDUP_REMOVED lines=62> */
.L_x_36510:
[----:B------:R-:W-:Y:S05]  /*27ed0*/  BSYNC.RECONVERGENT B1 ;  /* 0x0000000000017941 */ /* 0x000fea0003800200 */
.L_x_36509:
        /* <DEDUP_REMOVED lines=11> */
.L_x_36508:
        /* <DEDUP_REMOVED lines=16> */
.L_x_36517:
        /* <DEDUP_REMOVED lines=12> */
.L_x_36519:
[----:B------:R-:W-:Y:S05]  /*28150*/  BSYNC.RECONVERGENT B2 ;  /* 0x0000000000027941 */ /* 0x000fea0003800200 */
.L_x_36518:
        /* <DEDUP_REMOVED lines=62> */
.L_x_36516:
[----:B------:R-:W-:Y:S05]  /*28540*/  BSYNC.RECONVERGENT B1 ;  /* 0x0000000000017941 */ /* 0x000fea0003800200 */
.L_x_36515:
        /* <DEDUP_REMOVED lines=11> */
.L_x_36514:
        /* <DEDUP_REMOVED lines=16> */
.L_x_36523:
        /* <DEDUP_REMOVED lines=12> */
.L_x_36525:
[----:B------:R-:W-:Y:S05]  /*287c0*/  BSYNC.RECONVERGENT B2 ;  /* 0x0000000000027941 */ /* 0x000fea0003800200 */
.L_x_36524:
        /* <DEDUP_REMOVED lines=62> */
.L_x_36522:
[----:B------:R-:W-:Y:S05]  /*28bb0*/  BSYNC.RECONVERGENT B1 ;  /* 0x0000000000017941 */ /* 0x000fea0003800200 */
.L_x_36521:
        /* <DEDUP_REMOVED lines=11> */
.L_x_36520:
        /* <DEDUP_REMOVED lines=16> */
.L_x_36528:
        /* <DEDUP_REMOVED lines=12> */
.L_x_36530:
[----:B------:R-:W-:Y:S05]  /*28e30*/  BSYNC.RECONVERGENT B2 ;  /* 0x0000000000027941 */ /* 0x000fea0003800200 */
.L_x_36529:
        /* <DEDUP_REMOVED lines=62> */
.L_x_36527:
[----:B------:R-:W-:Y:S05]  /*29220*/  BSYNC.RECONVERGENT B1 ;  /* 0x0000000000017941 */ /* 0x000fea0003800200 */
.L_x_36526:
        /* <DEDUP_REMOVED lines=11> */
.L_x_36478:
        /* <DEDUP_REMOVED lines=26> */
.L_x_36531:
[----:B------:R-:W-:Y:S01]  /*29480*/  IADD3 R213, PT, PT, R213, 0x80, RZ ;  /* 0x00000080d5d57810 */ /* 0x000fe20007ffe0ff */
[----:B------:R-:W-:-:S07]  /*29490*/  VIADD R212, R212, 0x80 ;  /* 0x00000080d4d47836 */ /* 0x000fce0000000000 */
.L_x_36434:
[----:B------:R-:W-:Y:S05]  /*294a0*/  BSYNC.RECONVERGENT B0 ;  /* 0x0000000000007941 */ /* 0x000fea0003800200 */
.L_x_36433:
        /* <DEDUP_REMOVED lines=37> */
.L_x_36538:
        /* <DEDUP_REMOVED lines=12> */
.L_x_36540:
[----:B------:R-:W-:Y:S05]  /*297c0*/  BSYNC.RECONVERGENT B2 ;  /* 0x0000000000027941 */ /* 0x000fea0003800200 */
.L_x_36539:
        /* <DEDUP_REMOVED lines=61> */
.L_x_36537:
[----:B------:R-:W-:Y:S05]  /*29ba0*/  BSYNC.RECONVERGENT B1 ;  /* 0x0000000000017941 */ /* 0x000fea0003800200 */
.L_x_36536:
        /* <DEDUP_REMOVED lines=10> */
.L_x_36535:
        /* <DEDUP_REMOVED lines=16> */
.L_x_36544:
        /* <DEDUP_REMOVED lines=12> */
.L_x_36546:
[----:B------:R-:W-:Y:S05]  /*29e10*/  BSYNC.RECONVERGENT B2 ;  /* 0x0000000000027941 */ /* 0x000fea0003800200 */
.L_x_36545:
        /* <DEDUP_REMOVED lines=62> */
.L_x_36543:
[----:B------:R-:W-:Y:S05]  /*2a200*/  BSYNC.RECONVERGENT B1 ;  /* 0x0000000000017941 */ /* 0x000fea0003800200 */
.L_x_36542:
        /* <DEDUP_REMOVED lines=10> */
.L_x_36541:
        /* <DEDUP_REMOVED lines=16> */
.L_x_36550:
        /* <DEDUP_REMOVED lines=12> */
.L_x_36552:
[----:B------:R-:W-:Y:S05]  /*2a470*/  BSYNC.RECONVERGENT B2 ;  /* 0x0000000000027941 */ /* 0x000fea0003800200 */
.L_x_36551:
        /* <DEDUP_REMOVED lines=62> */
.L_x_36549:
[----:B------:R-:W-:Y:S05]  /*2a860*/  BSYNC.RECONVERGENT B1 ;  /* 0x0000000000017941 */ /* 0x000fea0003800200 */
.L_x_36548:
        /* <DEDUP_REMOVED lines=10> */
.L_x_36547:
        /* <DEDUP_REMOVED lines=16> */
.L_x_36556:
        /* <DEDUP_REMOVED lines=12> */
.L_x_36558:
[----:B------:R-:W-:Y:S05]  /*2aad0*/  BSYNC.RECONVERGENT B2 ;  /* 0x0000000000027941 */ /* 0x000fea0003800200 */
.L_x_36557:
        /* <DEDUP_REMOVED lines=62> */
.L_x_36555:
[----:B------:R-:W-:Y:S05]  /*2aec0*/  BSYNC.RECONVERGENT B1 ;  /* 0x0000000000017941 */ /* 0x000fea0003800200 */
.L_x_36554:
        /* <DEDUP_REMOVED lines=11> */
.L_x_36553:
        /* <DEDUP_REMOVED lines=16> */
.L_x_36562:
        /* <DEDUP_REMOVED lines=12> */
.L_x_36564:
[----:B------:R-:W-:Y:S05]  /*2b140*/  BSYNC.RECONVERGENT B2 ;  /* 0x0000000000027941 */ /* 0x000fea0003800200 */
.L_x_36563:
        /* <DEDUP_REMOVED lines=62> */
.L_x_36561:
[----:B------:R-:W-:Y:S05]  /*2b530*/  BSYNC.RECONVERGENT B1 ;  /* 0x0000000000017941 */ /* 0x000fea0003800200 */
.L_x_36560:
        /* <DEDUP_REMOVED lines=11> */
.L_x_36559:
        /* <DEDUP_REMOVED lines=16> */
.L_x_36568:
        /* <DEDUP_REMOVED lines=12> */
.L_x_36570:
[----:B------:R-:W-:Y:S05]  /*2b7b0*/  BSYNC.RECONVERGENT B2 ;  /* 0x0000000000027941 */ /* 0x000fea0003800200 */
.L_x_36569:
        /* <DEDUP_REMOVED lines=62> */
.L_x_36567:
[----:B------:R-:W-:Y:S05]  /*2bba0*/  BSYNC.RECONVERGENT B1 ;  /* 0x0000000000017941 */ /* 0x000fea0003800200 */
.L_x_36566:
        /* <DEDUP_REMOVED lines=11> */
.L_x_36565:
        /* <DEDUP_REMOVED lines=16> */
.L_x_36574:
        /* <DEDUP_REMOVED lines=12> */
.L_x_36576:
[----:B------:R-:W-:Y:S05]  /*2be20*/  BSYNC.RECONVERGENT B2 ;  /* 0x0000000000027941 */ /* 0x000fea0003800200 */
.L_x_36575:
        /* <DEDUP_REMOVED lines=62> */
.L_x_36573:
[----:B------:R-:W-:Y:S05]  /*2c210*/  BSYNC.RECONVERGENT B1 ;  /* 0x0000000000017941 */ /* 0x000fea0003800200 */
.L_x_36572:
        /* <DEDUP_REMOVED lines=11> */
.L_x_36571:
        /* <DEDUP_REMOVED lines=20> */
.L_x_36580:
        /* <DEDUP_REMOVED lines=12> */
.L_x_36582:
[----:B------:R-:W-:Y:S05]  /*2c4d0*/  BSYNC.RECONVERGENT B2 ;  /* 0x0000000000027941 */ /* 0x000fea0003800200 */
.L_x_36581:
        /* <DEDUP_REMOVED lines=62> */
.L_x_36579:
[----:B------:R-:W-:Y:S05]  /*2c8c0*/  BSYNC.RECONVERGENT B1 ;  /* 0x0000000000017941 */ /* 0x000fea0003800200 */
.L_x_36578:
        /* <DEDUP_REMOVED lines=12> */
.L_x_36534:
        /* <DEDUP_REMOVED lines=20> */
.L_x_36586:
        /* <DEDUP_REMOVED lines=12> */
.L_x_36588:
[----:B------:R-:W-:Y:S05]  /*2cb90*/  BSYNC.RECONVERGENT B2 ;  /* 0x0000000000027941 */ /* 0x000fea0003800200 */
.L_x_36587:
        /* <DEDUP_REMOVED lines=61> */
.L_x_36585:
[----:B------:R-:W-:Y:S05]  /*2cf70*/  BSYNC.RECONVERGENT B1 ;  /* 0x0000000000017941 */ /* 0x000fea0003800200 */
.L_x_36584:
        /* <DEDUP_REMOVED lines=10> */
.L_x_36583:
        /* <DEDUP_REMOVED lines=16> */
.L_x_36592:
        /* <DEDUP_REMOVED lines=12> */
.L_x_36594:
[----:B------:R-:W-:Y:S05]  /*2d1e0*/  BSYNC.RECONVERGENT B2 ;  /* 0x0000000000027941 */ /* 0x000fea0003800200 */
.L_x_36593:
        /* <DEDUP_REMOVED lines=62> */
.L_x_36591:
[----:B------:R-:W-:Y:S05]  /*2d5d0*/  BSYNC.RECONVERGENT B1 ;  /* 0x0000000000017941 */ /* 0x000fea0003800200 */
.L_x_36590:
        /* <DEDUP_REMOVED lines=10> */
.L_x_36589:
        /* <DEDUP_REMOVED lines=16> */
.L_x_36598:
        /* <DEDUP_REMOVED lines=12> */
.L_x_36600:
[----:B------:R-:W-:Y:S05]  /*2d840*/  BSYNC.RECONVERGENT B2 ;  /* 0x0000000000027941 */ /* 0x000fea0003800200 */
.L_x_36599:
        /* <DEDUP_REMOVED lines=62> */
.L_x_36597:
[----:B------:R-:W-:Y:S05]  /*2dc30*/  BSYNC.RECONVERGENT B1 ;  /* 0x0000000000017941 */ /* 0x000fea0003800200 */
.L_x_36596:
        /* <DEDUP_REMOVED lines=10> */
.L_x_36595:
        /* <DEDUP_REMOVED lines=16> */
.L_x_36604:
        /* <DEDUP_REMOVED lines=12> */
.L_x_36606:
[----:B------:R-:W-:Y:S05]  /*2dea0*/  BSYNC.RECONVERGENT B2 ;  /* 0x0000000000027941 */ /* 0x000fea0003800200 */
.L_x_36605:
        /* <DEDUP_REMOVED lines=62> */
.L_x_36603:
[----:B------:R-:W-:Y:S05]  /*2e290*/  BSYNC.RECONVERGENT B1 ;  /* 0x0000000000017941 */ /* 0x000fea0003800200 */
.L_x_36602:
        /* <DEDUP_REMOVED lines=11> */
.L_x_36601:
        /* <DEDUP_REMOVED lines=16> */
.L_x_36610:
        /* <DEDUP_REMOVED lines=12> */
.L_x_36612:
[----:B------:R-:W-:Y:S05]  /*2e510*/  BSYNC.RECONVERGENT B2 ;  /* 0x0000000000027941 */ /* 0x000fea0003800200 */
.L_x_36611:
        /* <DEDUP_REMOVED lines=62> */
.L_x_36609:
[----:B------:R-:W-:Y:S05]  /*2e900*/  BSYNC.RECONVERGENT B1 ;  /* 0x0000000000017941 */ /* 0x000fea0003800200 */
.L_x_36608:
        /* <DEDUP_REMOVED lines=11> */
.L_x_36607:
        /* <DEDUP_REMOVED lines=16> */
.L_x_36616:
        /* <DEDUP_REMOVED lines=12> */
.L_x_36618:
[----:B------:R-:W-:Y:S05]  /*2eb80*/  BSYNC.RECONVERGENT B2 ;  /* 0x0000000000027941 */ /* 0x000fea0003800200 */
.L_x_36617:
        /* <DEDUP_REMOVED lines=62> */
.L_x_36615:
[----:B------:R-:W-:Y:S05]  /*2ef70*/  BSYNC.RECONVERGENT B1 ;  /* 0x0000000000017941 */ /* 0x000fea0003800200 */
.L_x_36614:
        /* <DEDUP_REMOVED lines=11> */
.L_x_36613:
        /* <DEDUP_REMOVED lines=16> */
.L_x_36622:
        /* <DEDUP_REMOVED lines=12> */
.L_x_36624:
[----:B------:R-:W-:Y:S05]  /*2f1f0*/  BSYNC.RECONVERGENT B2 ;  /* 0x0000000000027941 */ /* 0x000fea0003800200 */
.L_x_36623:
        /* <DEDUP_REMOVED lines=62> */
.L_x_36621:
[----:B------:R-:W-:Y:S05]  /*2f5e0*/  BSYNC.RECONVERGENT B1 ;  /* 0x0000000000017941 */ /* 0x000fea0003800200 */
.L_x_36620:
        /* <DEDUP_REMOVED lines=11> */
.L_x_36619:
        /* <DEDUP_REMOVED lines=20> */
.L_x_36627:
        /* <DEDUP_REMOVED lines=12> */
.L_x_36629:
[----:B------:R-:W-:Y:S05]  /*2f8a0*/  BSYNC.RECONVERGENT B2 ;  /* 0x0000000000027941 */ /* 0x000fea0003800200 */
.L_x_36628:
        /* <DEDUP_REMOVED lines=62> */
.L_x_36626:
[----:B------:R-:W-:Y:S05]  /*2fc90*/  BSYNC.RECONVERGENT B1 ;  /* 0x0000000000017941 */ /* 0x000fea0003800200 */
.L_x_36625:
        /* <DEDUP_REMOVED lines=11> */
.L_x_36577:
        /* <DEDUP_REMOVED lines=25> */
.L_x_36533:
[----:B------:R-:W-:Y:S05]  /*2fee0*/  BSYNC.RECONVERGENT B0 ;  /* 0x0000000000007941 */ /* 0x000fea0003800200 */
.L_x_36532:
        /* <DEDUP_REMOVED lines=215> */
.L_x_36631:
[----:B------:R-:W-:Y:S05]  /*30c60*/  BSYNC.RECONVERGENT B0 ;  /* 0x0000000000007941 */ /* 0x000fea0003800200 */
.L_x_36630:
        /* <DEDUP_REMOVED lines=15> */
.L_x_36633:
[----:B------:R-:W-:Y:S05]  /*30d60*/  BSYNC.RECONVERGENT B0 ;  /* 0x0000000000007941 */ /* 0x000fea0003800200 */
.L_x_36632:
        /* <DEDUP_REMOVED lines=85> */
[----:B------:R-:W-:Y:S01]  /*312c0*/  F2FP.F16.F32.PACK_AB R212, R212, R213 ;  /* 0x000000d5d4d4723e */ /* 0x000fe200000000ff */
[----:B------:R-:W-:-:S04]  /*312d0*/  FADD.FTZ R213, R159, -UR4 ;  /* 0x800000049fd57e21 */ /* 0x000fc80008010000 */
[----:B------:R-:W-:-:S04]  /*312e0*/  FMUL.FTZ R213, R213, UR6 ;  /* 0x00000006d5d57c20 */ /* 0x000fc80008410000 */
[----:B------:R-:W-:Y:S01]  /*312f0*/  FFMA.FTZ R213, R213, R215, R15 ;  /* 0x000000d7d5d57223 */ /* 0x000fe2000001000f */
[----:B------:R-:W-:-:S04]  /*31300*/  FADD.FTZ R215, R161, -UR4 ;  /* 0x80000004a1d77e21 */ /* 0x000fc80008010000 */
[----:B------:R-:W-:Y:S01]  /*31310*/  F2FP.F16.F32.PACK_AB R213, R213, R214 ;  /* 0x000000d6d5d5723e */ /* 0x000fe200000000ff */
[----:B------:R-:W-:Y:S01]  /*31320*/  FADD.FTZ R214, R160, -UR4 ;  /* 0x80000004a0d67e21 */ /* 0x000fe20008010000 */
[----:B------:R-:W-:-:S03]  /*31330*/  FMUL.FTZ R215, R215, UR6 ;  /* 0x00000006d7d77c20 */ /* 0x000fc60008410000 */
[----:B------:R-:W-:Y:S01]  /*31340*/  FMUL.FTZ R214, R214, UR6 ;  /* 0x00000006d6d67c20 */ /* 0x000fe20008410000 */
[----:B------:R-:W-:-:S03]  /*31350*/  FFMA.FTZ R215, R215, R225, R17 ;  /* 0x000000e1d7d77223 */ /* 0x000fc60000010011 */
[----:B------:R-:W-:Y:S01]  /*31360*/  FFMA.FTZ R214, R214, R252, R16 ;  /* 0x000000fcd6d67223 */ /* 0x000fe20000010010 */
[----:B------:R-:W-:-:S04]  /*31370*/  FADD.FTZ R225, R162, -UR4 ;  /* 0x80000004a2e17e21 */ /* 0x000fc80008010000 */
[----:B------:R-:W-:Y:S01]  /*31380*/  F2FP.F16.F32.PACK_AB R214, R215, R214 ;  /* 0x000000d6d7d6723e */ /* 0x000fe200000000ff */
[----:B------:R-:W-:Y:S01]  /*31390*/  FADD.FTZ R215, R163, -UR4 ;  /* 0x80000004a3d77e21 */ /* 0x000fe20008010000 */
[----:B------:R-:W-:-:S03]  /*313a0*/  FMUL.FTZ R225, R225, UR6 ;  /* 0x00000006e1e17c20 */ /* 0x000fc60008410000 */
[----:B------:R-:W-:Y:S01]  /*313b0*/  FMUL.FTZ R215, R215, UR6 ;  /* 0x00000006d7d77c20 */ /* 0x000fe20008410000 */
[----:B------:R-:W-:-:S03]  /*313c0*/  FFMA.FTZ R225, R225, R227, R18 ;  /* 0x000000e3e1e17223 */ /* 0x000fc60000010012 */
[----:B------:R-:W-:Y:S02]  /*313d0*/  FFMA.FTZ R215, R215, R226, R19 ;  /* 0x000000e2d7d77223 */ /* 0x000fe40000010013 */
[----:B------:R-:W1:Y:S03]  /*313e0*/  LDC.64 R226, c[0x0][0x428] ;  /* 0x00010a00ffe27b82 */ /* 0x000e660000000a00 */
[----:B------:R-:W-:Y:S01]  /*313f0*/  F2FP.F16.F32.PACK_AB R215, R215, R225 ;  /* 0x000000e1d7d7723e */ /* 0x000fe200000000ff */
[----:B-1----:R-:W-:-:S05]  /*31400*/  IMAD.WIDE.U32 R226, R224, 0x10, R226 ;  /* 0x00000010e0e27825 */ /* 0x002fca00078e00e2 */
[----:B------:R0:W-:Y:S01]  /*31410*/  STG.E.128 desc[UR12][R226.64], R212 ;  /* 0x000000d4e2007986 */ /* 0x0001e2000c101d0c */
[----:B------:R-:W-:-:S07]  /*31420*/  VIADD R224, R224, 0x80 ;  /* 0x00000080e0e07836 */ /* 0x000fce0000000000 */
.L_x_36636:
[----:B------:R-:W-:Y:S05]  /*31430*/  BSYNC.RECONVERGENT B0 ;  /* 0x0000000000007941 */ /* 0x000fea0003800200 */
.L_x_36635:
        /* <DEDUP_REMOVED lines=15> */
[----:B------:R-:W-:Y:S01]  /*31530*/  F2FP.F16.F32.PACK_AB R212, R212, R213 ;  /* 0x000000d5d4d4723e */ /* 0x000fe200000000ff */
        /* <DEDUP_REMOVED lines=8> */
[----:B------:R-:W-:Y:S01]  /*315c0*/  F2FP.F16.F32.PACK_AB R213, R213, R214 ;  /* 0x000000d6d5d5723e */ /* 0x000fe200000000ff */
        /* <DEDUP_REMOVED lines=8> */
[----:B------:R-:W-:Y:S01]  /*31650*/  F2FP.F16.F32.PACK_AB R214, R215, R214 ;  /* 0x000000d6d7d6723e */ /* 0x000fe200000000ff */
[----:B------:R-:W-:-:S04]  /*31660*/  FADD.FTZ R215, R171, -UR4 ;  /* 0x80000004abd77e21 */ /* 0x000fc80008010000 */
[----:B------:R-:W-:-:S04]  /*31670*/  FMUL.FTZ R215, R215, UR6 ;  /* 0x00000006d7d77c20 */ /* 0x000fc80008410000 */
[----:B------:R-:W-:-:S05]  /*31680*/  FFMA.FTZ R215, R215, R251, R35 ;  /* 0x000000fbd7d77223 */ /* 0x000fca0000010023 */
[----:B------:R-:W-:-:S05]  /*31690*/  F2FP.F16.F32.PACK_AB R215, R215, R225 ;  /* 0x000000e1d7d7723e */ /* 0x000fca00000000ff */
[----:B------:R1:W-:Y:S02]  /*316a0*/  STG.E.128 desc[UR12][R226.64], R212 ;  /* 0x000000d4e2007986 */ /* 0x0003e4000c101d0c */
.L_x_36638:
[----:B------:R-:W-:Y:S05]  /*316b0*/  BSYNC.RECONVERGENT B0 ;  /* 0x0000000000007941 */ /* 0x000fea0003800200 */
.L_x_36637:
        /* <DEDUP_REMOVED lines=16> */
[----:B------:R-:W-:Y:S01]  /*317c0*/  F2FP.F16.F32.PACK_AB R212, R212, R213 ;  /* 0x000000d5d4d4723e */ /* 0x000fe200000000ff */
[----:B------:R-:W-:Y:S01]  /*317d0*/  FADD.FTZ R213, R175, -UR4 ;  /* 0x80000004afd57e21 */ /* 0x000fe20008010000 */
[----:B------:R-:W-:Y:S01]  /*317e0*/  FFMA.FTZ R215, R215, R241, R49 ;  /* 0x000000f1d7d77223 */ /* 0x000fe20000010031 */
[----:B------:R-:W-:Y:S02]  /*317f0*/  FMUL.FTZ R225, R225, UR6 ;  /* 0x00000006e1e17c20 */ /* 0x000fe40008410000 */
[----:B------:R-:W-:Y:S02]  /*31800*/  FMUL.FTZ R213, R213, UR6 ;  /* 0x00000006d5d57c20 */ /* 0x000fe40008410000 */
[----:B------:R-:W-:Y:S02]  /*31810*/  FFMA.FTZ R225, R225, R242, R50 ;  /* 0x000000f2e1e17223 */ /* 0x000fe40000010032 */
[----:B------:R-:W-:-:S05]  /*31820*/  FFMA.FTZ R213, R213, R247, R47 ;  /* 0x000000f7d5d57223 */ /* 0x000fca000001002f */
[----:B------:R-:W-:Y:S01]  /*31830*/  F2FP.F16.F32.PACK_AB R213, R213, R214 ;  /* 0x000000d6d5d5723e */ /* 0x000fe200000000ff */
[----:B------:R-:W-:Y:S01]  /*31840*/  FADD.FTZ R214, R176, -UR4 ;  /* 0x80000004b0d67e21 */ /* 0x000fe20008010000 */
[----:B0-----:R-:W-:-:S04]  /*31850*/  IMAD.WIDE.U32 R226, R224, 0x10, R226 ;  /* 0x00000010e0e27825 */ /* 0x001fc800078e00e2 */
[----:B------:R-:W-:Y:S01]  /*31860*/  FMUL.FTZ R214, R214, UR6 ;  /* 0x00000006d6d67c20 */ /* 0x000fe20008410000 */
[----:B------:R-:W-:-:S03]  /*31870*/  VIADD R224, R224, 0x80 ;  /* 0x00000080e0e07836 */ /* 0x000fc60000000000 */
[----:B------:R-:W-:-:S05]  /*31880*/  FFMA.FTZ R214, R214, R240, R48 ;  /* 0x000000f0d6d67223 */ /* 0x000fca0000010030 */
[----:B------:R-:W-:Y:S01]  /*31890*/  F2FP.F16.F32.PACK_AB R214, R215, R214 ;  /* 0x000000d6d7d6723e */ /* 0x000fe200000000ff */
[----:B------:R-:W-:-:S04]  /*318a0*/  FADD.FTZ R215, R179, -UR4 ;  /* 0x80000004b3d77e21 */ /* 0x000fc80008010000 */
[----:B------:R-:W-:-:S04]  /*318b0*/  FMUL.FTZ R215, R215, UR6 ;  /* 0x00000006d7d77c20 */ /* 0x000fc80008410000 */
[----:B------:R-:W-:-:S05]  /*318c0*/  FFMA.FTZ R215, R215, R243, R51 ;  /* 0x000000f3d7d77223 */ /* 0x000fca0000010033 */
[----:B------:R-:W-:-:S05]  /*318d0*/  F2FP.F16.F32.PACK_AB R215, R215, R225 ;  /* 0x000000e1d7d7723e */ /* 0x000fca00000000ff */
[----:B------:R2:W-:Y:S02]  /*318e0*/  STG.E.128 desc[UR12][R226.64], R212 ;  /* 0x000000d4e2007986 */ /* 0x0005e4000c101d0c */
.L_x_36640:
[----:B------:R-:W-:Y:S05]  /*318f0*/  BSYNC.RECONVERGENT B0 ;  /* 0x0000000000007941 */ /* 0x000fea0003800200 */
.L_x_36639:
        /* <DEDUP_REMOVED lines=25> */
[C---:B0-----:R-:W-:Y:S01]  /*31a90*/  IMAD.WIDE.U32 R226, R224.reuse, 0x10, R226 ;  /* 0x00000010e0e27825 */ /* 0x041fe200078e00e2 */
[----:B------:R-:W-:-:S03]  /*31aa0*/  IADD3 R224, PT, PT, R224, 0x80, RZ ;  /* 0x00000080e0e07810 */ /* 0x000fc60007ffe0ff */
[----:B------:R-:W-:-:S04]  /*31ab0*/  FMUL.FTZ R214, R214, UR6 ;  /* 0x00000006d6d67c20 */ /* 0x000fc80008410000 */
[----:B------:R-:W-:-:S05]  /*31ac0*/  FFMA.FTZ R214, R214, R232, R64 ;  /* 0x000000e8d6d67223 */ /* 0x000fca0000010040 */
[----:B------:R-:W-:Y:S01]  /*31ad0*/  F2FP.F16.F32.PACK_AB R214, R215, R214 ;  /* 0x000000d6d7d6723e */ /* 0x000fe200000000ff */
[----:B------:R-:W-:-:S04]  /*31ae0*/  FADD.FTZ R215, R187, -UR4 ;  /* 0x80000004bbd77e21 */ /* 0x000fc80008010000 */
[----:B------:R-:W-:-:S04]  /*31af0*/  FMUL.FTZ R215, R215, UR6 ;  /* 0x00000006d7d77c20 */ /* 0x000fc80008410000 */
[----:B------:R-:W-:-:S05]  /*31b00*/  FFMA.FTZ R215, R215, R235, R67 ;  /* 0x000000ebd7d77223 */ /* 0x000fca0000010043 */
[----:B------:R-:W-:-:S05]  /*31b10*/  F2FP.F16.F32.PACK_AB R215, R215, R225 ;  /* 0x000000e1d7d7723e */ /* 0x000fca00000000ff */
[----:B------:R3:W-:Y:S02]  /*31b20*/  STG.E.128 desc[UR12][R226.64], R212 ;  /* 0x000000d4e2007986 */ /* 0x0007e4000c101d0c */
.L_x_36642:
[----:B------:R-:W-:Y:S05]  /*31b30*/  BSYNC.RECONVERGENT B0 ;  /* 0x0000000000007941 */ /* 0x000fea0003800200 */
.L_x_36641:
        /* <DEDUP_REMOVED lines=34> */
.L_x_36644:
[----:B------:R-:W-:Y:S05]  /*31d60*/  BSYNC.RECONVERGENT B0 ;  /* 0x0000000000007941 */ /* 0x000fea0003800200 */
.L_x_36643:
        /* <DEDUP_REMOVED lines=34> */
.L_x_36646:
[----:B------:R-:W-:Y:S05]  /*31f90*/  BSYNC.RECONVERGENT B0 ;  /* 0x0000000000007941 */ /* 0x000fea0003800200 */
.L_x_36645:
        /* <DEDUP_REMOVED lines=16> */
[----:B------:R-:W-:Y:S01]  /*320a0*/  F2FP.F16.F32.PACK_AB R212, R212, R213 ;  /* 0x000000d5d4d4723e */ /* 0x000fe200000000ff */
[----:B------:R-:W-:-:S02]  /*320b0*/  FADD.FTZ R213, R207, -UR4 ;  /* 0x80000004cfd57e21 */ /* 0x000fc40008010000 */
[----:B------:R-:W-:Y:S02]  /*320c0*/  FMUL.FTZ R225, R225, UR6 ;  /* 0x00000006e1e17c20 */ /* 0x000fe40008410000 */
[----:B------:R-:W-:Y:S02]  /*320d0*/  FMUL.FTZ R213, R213, UR6 ;  /* 0x00000006d5d57c20 */ /* 0x000fe40008410000 */
[----:B------:R-:W-:Y:S02]  /*320e0*/  FFMA.FTZ R225, R225, R126, R134 ;  /* 0x0000007ee1e17223 */ /* 0x000fe40000010086 */
[----:B------:R-:W-:-:S05]  /*320f0*/  FFMA.FTZ R213, R213, R123, R131 ;  /* 0x0000007bd5d57223 */ /* 0x000fca0000010083 */
[----:B------:R-:W-:Y:S01]  /*32100*/  F2FP.F16.F32.PACK_AB R213, R213, R214 ;  /* 0x000000d6d5d5723e */ /* 0x000fe200000000ff */
[----:B------:R-:W-:-:S04]  /*32110*/  FADD.FTZ R214, R208, -UR4 ;  /* 0x80000004d0d67e21 */ /* 0x000fc80008010000 */
[----:B------:R-:W-:-:S04]  /*32120*/  FMUL.FTZ R214, R214, UR6 ;  /* 0x00000006d6d67c20 */ /* 0x000fc80008410000 */
[----:B------:R-:W-:-:S05]  /*32130*/  FFMA.FTZ R214, R214, R124, R132 ;  /* 0x0000007cd6d67223 */ /* 0x000fca0000010084 */
[----:B------:R-:W-:Y:S01]  /*32140*/  F2FP.F16.F32.PACK_AB R214, R215, R214 ;  /* 0x000000d6d7d6723e */ /* 0x000fe200000000ff */
[----:B------:R-:W-:-:S04]  /*32150*/  FADD.FTZ R215, R211, -UR4 ;  /* 0x80000004d3d77e21 */ /* 0x000fc80008010000 */
[----:B------:R-:W-:-:S04]  /*32160*/  FMUL.FTZ R215, R215, UR6 ;  /* 0x00000006d7d77c20 */ /* 0x000fc80008410000 */
[----:B------:R-:W-:-:S05]  /*32170*/  FFMA.FTZ R215, R215, R127, R135 ;  /* 0x0000007fd7d77223 */ /* 0x000fca0000010087 */
[----:B------:R-:W-:Y:S01]  /*32180*/  F2FP.F16.F32.PACK_AB R215, R215, R225 ;  /* 0x000000e1d7d7723e */ /* 0x000fe200000000ff */
[----:B0-----:R-:W-:-:S05]  /*32190*/  IMAD.WIDE.U32 R224, R224, 0x10, R226 ;  /* 0x00000010e0e07825 */ /* 0x001fca00078e00e2 */
[----:B------:R0:W-:Y:S02]  /*321a0*/  STG.E.128 desc[UR12][R224.64], R212 ;  /* 0x000000d4e0007986 */ /* 0x0001e4000c101d0c */
.L_x_36647:
[----:B------:R-:W-:Y:S05]  /*321b0*/  BSYNC.RECONVERGENT B0 ;  /* 0x0000000000007941 */ /* 0x000fea0003800200 */
.L_x_36634:
[----:B------:R-:W-:Y:S02]  /*321c0*/  UIADD3 UR22, UPT, UPT, UR22, UR20, URZ ;  /* 0x0000001416167290 */ /* 0x000fe4000fffe0ff */
[----:B------:R-:W-:Y:S02]  /*321d0*/  UPLOP3.LUT UP1, UPT, UPT, UPT, UP1, 0x40, 0x4 ;  /* 0x000000000004789c */ /* 0x000fe40003f2e810 */
[----:B------:R-:W-:-:S09]  /*321e0*/  UISETP.GE.AND UP0, UPT, UR22, UR21, UPT ;  /* 0x000000151600728c */ /* 0x000fd2000bf06270 */
[----:B------:R-:W-:Y:S05]  /*321f0*/  BRA.U !UP0, `(.L_x_36648) ;  /* 0xfffffcf508507547 */ /* 0x000fea000b83ffff */
[----:B------:R-:W-:Y:S05]  /*32200*/  EXIT ;  /* 0x000000000000794d */ /* 0x000fea0003800000 */
.L_x_36649:
        /* <DEDUP_REMOVED lines=15> */
.L_x_42417:


//--------------------- .text._ZN10layer_norm13ln_fwd_kernelINS_13Kernel_traitsIf6__halffS2_fjLj7168ELj1ELj1ELj4ELj16ENS_18Kernel_traits_baseILj7168EfS2_fS2_fjLj128EEEEELb1ELb1ELb1ELb1EEEvNS_9FwdParamsE --------------------------
	.section	.text._ZN10layer_norm13ln_fwd_kernelINS_13Kernel_traitsIf6__halffS2_fjLj7168ELj1ELj1ELj4ELj16ENS_18Kernel_traits_baseILj7168EfS2_fS2_fjLj128EEEEELb1ELb1ELb1ELb1EEEvNS_9FwdParamsE,"ax",@progbits
	.align	128
        .global         _ZN10layer_norm13ln_fwd_kernelINS_13Kernel_traitsIf6__halffS2_fjLj7168ELj1ELj1ELj4ELj16ENS_18Kernel_traits_baseILj7168EfS2_fS2_fjLj128EEEEELb1ELb1ELb1ELb1EEEvNS_9FwdParamsE
        .type           _ZN10layer_norm13ln_fwd_kernelINS_13Kernel_traitsIf6__halffS2_fjLj7168ELj1ELj1ELj4ELj16ENS_18Kernel_traits_baseILj7168EfS2_fS2_fjLj128EEEEELb1ELb1ELb1ELb1EEEvNS_9FwdParamsE,@function
        .size           _ZN10layer_norm13ln_fwd_kernelINS_13Kernel_traitsIf6__halffS2_fjLj7168ELj1ELj1ELj4ELj16ENS_18Kernel_traits_baseILj7168EfS2_fS2_fjLj128EEEEELb1ELb1ELb1ELb1EEEvNS_9FwdParamsE,(.L_x_42418 - _ZN10layer_norm13ln_fwd_kernelINS_13Kernel_traitsIf6__halffS2_fjLj7168ELj1ELj1ELj4ELj16ENS_18Kernel_traits_baseILj7168EfS2_fS2_fjLj128EEEEELb1ELb1ELb1ELb1EEEvNS_9FwdParamsE)
        .other          _ZN10layer_norm13ln_fwd_kernelINS_13Kernel_traitsIf6__halffS2_fjLj7168ELj1ELj1ELj4ELj16ENS_18Kernel_traits_baseILj7168EfS2_fS2_fjLj128EEEEELb1ELb1ELb1ELb1EEEvNS_9FwdParamsE,@"STO_CUDA_ENTRY STV_DEFAULT"
_ZN10layer_norm13ln_fwd_kernelINS_13Kernel_traitsIf6__halffS2_fjLj7168ELj1ELj1ELj4ELj16ENS_18Kernel_traits_baseILj7168EfS2_fS2_fjLj128EEEEELb1ELb1ELb1ELb1EEEvNS_9FwdParamsE:
.text._ZN10layer_norm13ln_fwd_kernelINS_13Kernel_traitsIf6__halffS2_fjLj7168ELj1ELj1ELj4ELj16ENS_18Kernel_traits_baseILj7168EfS2_fS2_fjLj128EEEEELb1ELb1ELb1ELb1EEEvNS_9FwdParamsE:
        /* <DEDUP_REMOVED lines=104> */
.L_x_36650:
        /* <DEDUP_REMOVED lines=64> */
.L_x_36651:
        /* <DEDUP_REMOVED lines=80> */
.L_x_37112:
        /* <DEDUP_REMOVED lines=76> */
.L_x_36655:
        /* <DEDUP_REMOVED lines=14> */
.L_x_36656:
        /* <DEDUP_REMOVED lines=43> */
.L_x_36654:
        /* <DEDUP_REMOVED lines=9> */
[----:B------:R-:W-:-:S07]  /*1860*/  FFMA.FTZ R8, R5, R112, R172 ;  /* 0x0000007005087223 */ /* 0x000fce00000100ac */
.L_x_36653:
        /* <DEDUP_REMOVED lines=16> */
.L_x_36659:
        /* <DEDUP_REMOVED lines=14> */
.L_x_36660:
        /* <DEDUP_REMOVED lines=45> */
.L_x_36658:
        /* <DEDUP_REMOVED lines=10> */
.L_x_36657:
        /* <DEDUP_REMOVED lines=16> */
.L_x_36663:
        /* <DEDUP_REMOVED lines=14> */
.L_x_36664:
        /* <DEDUP_REMOVED lines=45> */
.L_x_36662:
        /* <DEDUP_REMOVED lines=10> */
.L_x_36661:
        /* <DEDUP_REMOVED lines=16> */
.L_x_36667:
        /* <DEDUP_REMOVED lines=14> */
.L_x_36668:
        /* <DEDUP_REMOVED lines=45> */
.L_x_36666:
        /* <DEDUP_REMOVED lines=10> */
.L_x_36665:
[----:B-----5:R-:W-:Y:S01]  /*2860*/  MOV R228, R176 ;  /* 0x000000b000e47202 */ /* 0x020fe20000000f00 */
        /* <DEDUP_REMOVED lines=15> */
.L_x_36671:
        /* <DEDUP_REMOVED lines=14> */
.L_x_36672:
        /* <DEDUP_REMOVED lines=45> */
.L_x_36670:
[----:B------:R-:W-:Y:S01]  /*2d10*/  I2FP.F32.U32 R5, R5 ;  /* 0x0000000500057245 */ /* 0x000fe20000201000 */
[----:B------:R-:W-:Y:S02]  /*2d20*/  HADD2.F32 R180, -RZ, R170.H0_H0 ;  /* 0x200000aaffb47230 */ /* 0x000fe40000004100 */
        /* <DEDUP_REMOVED lines=8> */
.L_x_36669:
        /* <DEDUP_REMOVED lines=16> */
.L_x_36675:
        /* <DEDUP_REMOVED lines=14> */
.L_x_36676:
        /* <DEDUP_REMOVED lines=45> */
.L_x_36674:
[----:B------:R-:W-:Y:S01]  /*3260*/  I2FP.F32.U32 R5, R5 ;  /* 0x0000000500057245 */ /* 0x000fe20000201000 */
[----:B------:R-:W-:Y:S02]  /*3270*/  HADD2.F32 R180, -RZ, R170.H1_H1 ;  /* 0x300000aaffb47230 */ /* 0x000fe40000004100 */
        /* <DEDUP_REMOVED lines=8> */
.L_x_36673:
        /* <DEDUP_REMOVED lines=16> */
.L_x_36679:
        /* <DEDUP_REMOVED lines=14> */
.L_x_36680:
        /* <DEDUP_REMOVED lines=45> */
.L_x_36678:
        /* <DEDUP_REMOVED lines=10> */
.L_x_36677:
        /* <DEDUP_REMOVED lines=16> */
.L_x_36683:
        /* <DEDUP_REMOVED lines=14> */
.L_x_36684:
        /* <DEDUP_REMOVED lines=45> */
.L_x_36682:
        /* <DEDUP_REMOVED lines=9> */
[----:B------:R-:W-:Y:S01]  /*3d90*/  FFMA.FTZ R231, R180, R119, R179 ;  /* 0x00000077b4e77223 */ /* 0x000fe200000100b3 */
[----:B------:R-:W-:Y:S06]  /*3da0*/  BRA `(.L_x_36681) ;  /* 0x0000002800a87947 */ /* 0x000fec0003800000 */
.L_x_36652:
[----:B------:R-:W-:Y:S01]  /*3db0*/  MOV R182, R5 ;  /* 0x0000000500b67202 */ /* 0x000fe20000000f00 */
        /* <DEDUP_REMOVED lines=19> */
.L_x_36687:
        /* <DEDUP_REMOVED lines=14> */
.L_x_36688:
        /* <DEDUP_REMOVED lines=43> */
.L_x_36686:
        /* <DEDUP_REMOVED lines=10> */
.L_x_36685:
        /* <DEDUP_REMOVED lines=16> */
.L_x_36691:
        /* <DEDUP_REMOVED lines=14> */
.L_x_36692:
        /* <DEDUP_REMOVED lines=45> */
.L_x_36690:
        /* <DEDUP_REMOVED lines=10> */
.L_x_36689:
        /* <DEDUP_REMOVED lines=16> */
.L_x_36695:
        /* <DEDUP_REMOVED lines=14> */
.L_x_36696:
        /* <DEDUP_REMOVED lines=45> */
.L_x_36694:
        /* <DEDUP_REMOVED lines=10> */
.L_x_36693:
        /* <DEDUP_REMOVED lines=16> */
.L_x_36699:
        /* <DEDUP_REMOVED lines=14> */
.L_x_36700:
        /* <DEDUP_REMOVED lines=45> */
.L_x_36698:
        /* <DEDUP_REMOVED lines=10> */
.L_x_36697:
        /* <DEDUP_REMOVED lines=16> */
.L_x_36703:
        /* <DEDUP_REMOVED lines=14> */
.L_x_36704:
        /* <DEDUP_REMOVED lines=45> */
.L_x_36702:
        /* <DEDUP_REMOVED lines=10> */
.L_x_36701:
        /* <DEDUP_REMOVED lines=16> */
.L_x_36707:
        /* <DEDUP_REMOVED lines=14> */
.L_x_36708:
        /* <DEDUP_REMOVED lines=45> */
.L_x_36706:
        /* <DEDUP_REMOVED lines=10> */
.L_x_36705:
        /* <DEDUP_REMOVED lines=16> */
.L_x_36711:
        /* <DEDUP_REMOVED lines=14> */
.L_x_36712:
        /* <DEDUP_REMOVED lines=45> */
.L_x_36710:
        /* <DEDUP_REMOVED lines=10> */
.L_x_36709:
        /* <DEDUP_REMOVED lines=16> */
.L_x_36714:
        /* <DEDUP_REMOVED lines=14> */
.L_x_36715:
        /* <DEDUP_REMOVED lines=45> */
.L_x_36713:
        /* <DEDUP_REMOVED lines=10> */
.L_x_36681:
[----:B------:R-:W-:Y:S01]  /*6850*/  IMAD.MOV.U32 R187, RZ, RZ, 0x20 ;  /* 0x00000020ffbb7424 */ /* 0x000fe200078e00ff */
[----:B------:R-:W0:Y:S01]  /*6860*/  @P0 LDC.64 R180, c[0x0][0x3a0] ;  /* 0x0000e800ffb40b82 */ /* 0x000e220000000a00 */
[----:B------:R-:W1:Y:S01]  /*6870*/  @UP0 LDCU.64 UR50, c[0x0][0x390] ;  /* 0x00007200ff3207ac */ /* 0x000e620008000a00 */
[C---:B------:R-:W-:Y:S01]  /*6880*/  @P0 IADD3 R5, PT, PT, R238.reuse, 0x80, RZ ;  /* 0x00000080ee050810 */ /* 0x040fe20007ffe0ff */
        /* <DEDUP_REMOVED lines=28> */
.L_x_36716:
[----:B-----5:R1:W5:Y:S04]  /*6a50*/  @P1 LDG.E.128 R168, desc[UR18][R184.64] ;  /* 0x00000012b8a81981 */ /* 0x020368000c1e1d00 */
[----:B------:R1:W5:Y:S04]  /*6a60*/  @P0 LDG.E.128 R172, desc[UR18][R180.64] ;  /* 0x00000012b4ac0981 */ /* 0x000368000c1e1d00 */
[----:B------:R1:W5:Y:S01]  /*6a70*/  @P0 LDG.E.128 R176, desc[UR18][R180.64+0x10] ;  /* 0x00001012b4b00981 */ /* 0x000362000c1e1d00 */
[----:B------:R-:W-:Y:S05]  /*6a80*/  @!P0 BRA `(.L_x_36717) ;  /* 0x0000002800b08947 */ /* 0x000fea0003800000 */
[----:B------:R-:W-:Y:S01]  /*6a90*/  UISETP.GT.AND UP2, UPT, UR42, URZ, UPT ;  /* 0x000000ff2a00728c */ /* 0x000fe2000bf44270 */
[----:B-1----:R-:W-:Y:S01]  /*6aa0*/  MOV R180, R182 ;  /* 0x000000b600b47202 */ /* 0x002fe20000000f00 */
        /* <DEDUP_REMOVED lines=19> */
.L_x_36720:
        /* <DEDUP_REMOVED lines=14> */
.L_x_36721:
        /* <DEDUP_REMOVED lines=43> */
.L_x_36719:
[----:B------:R-:W-:Y:S01]  /*6f70*/  I2FP.F32.U32 R5, R5 ;  /* 0x0000000500057245 */ /* 0x000fe20000201000 */
[----:B------:R-:W-:Y:S02]  /*6f80*/  HFMA2 R182, -RZ, RZ, 0.1171875, 0 ;  /* 0x2f800000ffb67431 */ /* 0x000fe400000001ff */
[----:B------:R-:W-:-:S03]  /*6f90*/  HADD2.F32 R7, -RZ, R168.H0_H0 ;  /* 0x200000a8ff077230 */ /* 0x000fc60000004100 */
[----:B------:R-:W-:Y:S02]  /*6fa0*/  FFMA.FTZ R5, R5, R182, 1.1641532182693481445e-10 ;  /* 0x2f00000005057423 */ /* 0x000fe400000100b6 */
[----:B------:R-:W-:-:S04]  /*6fb0*/  FMUL.FTZ R7, R7, UR15 ;  /* 0x0000000f07077c20 */ /* 0x000fc80008410000 */
[----:B------:R-:W-:Y:S01]  /*6fc0*/  FMUL.FTZ R7, R7, UR14 ;  /* 0x0000000e07077c20 */ /* 0x000fe20008410000 */
[----:B------:R-:W-:-:S04]  /*6fd0*/  FSETP.GTU.FTZ.AND P2, PT, R5, UR46, PT ;  /* 0x0000002e05007c0b */ /* 0x000fc8000bf5c000 */
[----:B------:R-:W-:Y:S02]  /*6fe0*/  FSEL R5, R7, RZ, !P2 ;  /* 0x000000ff07057208 */ /* 0x000fe40005000000 */
[----:B------:R-:W-:-:S03]  /*6ff0*/  SEL R7, RZ, 0x1, P2 ;  /* 0x00000001ff077807 */ /* 0x000fc60001000000 */
[----:B------:R-:W-:-:S07]  /*7000*/  FFMA.FTZ R220, R5, R120, R172 ;  /* 0x0000007805dc7223 */ /* 0x000fce00000100ac */
.L_x_36718:
        /* <DEDUP_REMOVED lines=16> */
.L_x_36724:
        /* <DEDUP_REMOVED lines=14> */
.L_x_36725:
        /* <DEDUP_REMOVED lines=45> */
.L_x_36723:
        /* <DEDUP_REMOVED lines=10> */
.L_x_36722:
        /* <DEDUP_REMOVED lines=16> */
.L_x_36728:
        /* <DEDUP_REMOVED lines=14> */
.L_x_36729:
        /* <DEDUP_REMOVED lines=45> */
.L_x_36727:
        /* <DEDUP_REMOVED lines=10> */
.L_x_36726:
        /* <DEDUP_REMOVED lines=16> */
.L_x_36732:
        /* <DEDUP_REMOVED lines=14> */
.L_x_36733:
        /* <DEDUP_REMOVED lines=45> */
.L_x_36731:
        /* <DEDUP_REMOVED lines=10> */
.L_x_36730:
        /* <DEDUP_REMOVED lines=16> */
.L_x_36736:
        /* <DEDUP_REMOVED lines=14> */
.L_x_36737:
        /* <DEDUP_REMOVED lines=45> */
.L_x_36735:
        /* <DEDUP_REMOVED lines=10> */
.L_x_36734:
        /* <DEDUP_REMOVED lines=16> */
.L_x_36740:
        /* <DEDUP_REMOVED lines=14> */
.L_x_36741:
        /* <DEDUP_REMOVED lines=45> */
.L_x_36739:
        /* <DEDUP_REMOVED lines=10> */
.L_x_36738:
        /* <DEDUP_REMOVED lines=16> */
.L_x_36744:
        /* <DEDUP_REMOVED lines=14> */
.L_x_36745:
        /* <DEDUP_REMOVED lines=45> */
.L_x_36743:
        /* <DEDUP_REMOVED lines=10> */
.L_x_36742:
        /* <DEDUP_REMOVED lines=16> */
.L_x_36748:
        /* <DEDUP_REMOVED lines=14> */
.L_x_36749:
        /* <DEDUP_REMOVED lines=42> */
[----:B------:R-:W-:Y:S02]  /*9470*/  LOP3.LUT R3, R188, UR38, R3, 0x96, !PT ;  /* 0x00000026bc037c12 */ /* 0x000fe4000f8e9603 */
[----:B------:R-:W-:Y:S02]  /*9480*/  LOP3.LUT R2, R186, UR27, R183, 0x96, !PT ;  /* 0x0000001bba027c12 */ /* 0x000fe4000f8e96b7 */
[----:B------:R-:W-:-:S07]  /*9490*/  MOV R180, R182 ;  /* 0x000000b600b47202 */ /* 0x000fce0000000f00 */
.L_x_36747:
        /* <DEDUP_REMOVED lines=11> */
.L_x_36717:
[----:B-1----:R-:W-:Y:S01]  /*9550*/  MOV R180, R182 ;  /* 0x000000b600b47202 */ /* 0x002fe20000000f00 */
        /* <DEDUP_REMOVED lines=19> */
.L_x_36752:
        /* <DEDUP_REMOVED lines=14> */
.L_x_36753:
        /* <DEDUP_REMOVED lines=43> */
.L_x_36751:
        /* <DEDUP_REMOVED lines=10> */
.L_x_36750:
        /* <DEDUP_REMOVED lines=16> */
.L_x_36756:
        /* <DEDUP_REMOVED lines=14> */
.L_x_36757:
        /* <DEDUP_REMOVED lines=45> */
.L_x_36755:
        /* <DEDUP_REMOVED lines=10> */
.L_x_36754:
        /* <DEDUP_REMOVED lines=16> */
.L_x_36760:
        /* <DEDUP_REMOVED lines=14> */
.L_x_36761:
        /* <DEDUP_REMOVED lines=45> */
.L_x_36759:
        /* <DEDUP_REMOVED lines=10> */
.L_x_36758:
        /* <DEDUP_REMOVED lines=16> */
.L_x_36764:
        /* <DEDUP_REMOVED lines=14> */
.L_x_36765:
        /* <DEDUP_REMOVED lines=45> */
.L_x_36763:
        /* <DEDUP_REMOVED lines=10> */
.L_x_36762:
        /* <DEDUP_REMOVED lines=16> */
.L_x_36768:
        /* <DEDUP_REMOVED lines=14> */
.L_x_36769:
        /* <DEDUP_REMOVED lines=45> */
.L_x_36767:
        /* <DEDUP_REMOVED lines=10> */
.L_x_36766:
        /* <DEDUP_REMOVED lines=16> */
.L_x_36772:
        /* <DEDUP_REMOVED lines=14> */
.L_x_36773:
        /* <DEDUP_REMOVED lines=45> */
.L_x_36771:
        /* <DEDUP_REMOVED lines=10> */
.L_x_36770:
        /* <DEDUP_REMOVED lines=16> */
.L_x_36776:
        /* <DEDUP_REMOVED lines=14> */
.L_x_36777:
        /* <DEDUP_REMOVED lines=45> */
.L_x_36775:
        /* <DEDUP_REMOVED lines=10> */
.L_x_36774:
        /* <DEDUP_REMOVED lines=16> */
.L_x_36779:
        /* <DEDUP_REMOVED lines=14> */
.L_x_36780:
        /* <DEDUP_REMOVED lines=45> */
.L_x_36778:
        /* <DEDUP_REMOVED lines=10> */
.L_x_36746:
[C---:B0-----:R-:W-:Y:S01]  /*bff0*/  IADD3 R186, PT, PT, R238.reuse, 0x80, RZ ;  /* 0x00000080eeba7810 */ /* 0x041fe20007ffe0ff */
[----:B------:R-:W-:Y:S01]  /*c000*/  IMAD.MOV.U32 R187, RZ, RZ, 0x20 ;  /* 0x00000020ffbb7424 */ /* 0x000fe200078e00ff */
[----:B------:R-:W0:Y:S01]  /*c010*/  @P0 LDC.64 R182, c[0x0][0x3a0] ;  /* 0x0000e800ffb60b82 */ /* 0x000e220000000a00 */
[----:B------:R-:W1:Y:S01]  /*c020*/  @UP0 LDCU.64 UR50, c[0x0][0x390] ;  /* 0x00007200ff3207ac */ /* 0x000e620008000a00 */
[----:B------:R-:W-:Y:S01]  /*c030*/  @P0 IADD3 R5, PT, PT, R238, 0x100, RZ ;  /* 0x00000100ee050810 */ /* 0x000fe20007ffe0ff */
[----:B------:R-:W-:-:S04]  /*c040*/  IMAD.WIDE.U32 R186, R186, R187, UR16 ;  /* 0x00000010baba7e25 */ /* 0x000fc8000f8e00bb */
[----:B------:R-:W-:Y:S02]  /*c050*/  HFMA2 R185, -RZ, RZ, 0, 9.5367431640625e-07 ;  /* 0x00000010ffb97431 */ /* 0x000fe400000001ff */
        /* <DEDUP_REMOVED lines=27> */
.L_x_36781:
        /* <DEDUP_REMOVED lines=25> */
.L_x_36785:
        /* <DEDUP_REMOVED lines=14> */
.L_x_36786:
        /* <DEDUP_REMOVED lines=44> */
.L_x_36784:
        /* <DEDUP_REMOVED lines=10> */
.L_x_36783:
        /* <DEDUP_REMOVED lines=16> */
.L_x_36789:
        /* <DEDUP_REMOVED lines=14> */
.L_x_36790:
[----:B------:R-:W-:Y:S01]  /*c9c0*/  IMAD.WIDE.U32 R2, R0, -0x326172a9, RZ ;  /* 0xcd9e8d5700027825 */ /* 0x000fe200078e00ff */
[----:B------:R-:W-:Y:S02]  /*c9d0*/  MOV R5, UR20 ;  /* 0x0000001400057c02 */ /* 0x000fe40008000f00 */
[----:B-1----:R-:W-:Y:S02]  /*c9e0*/  LOP3.LUT R182, R4, UR5, R181, 0x96, !PT ;  /* 0x0000000504b67c12 */ /* 0x002fe4000f8e96b5 */
        /* <DEDUP_REMOVED lines=42> */
.L_x_36788:
        /* <DEDUP_REMOVED lines=10> */
.L_x_36787:
        /* <DEDUP_REMOVED lines=16> */
.L_x_36793:
        /* <DEDUP_REMOVED lines=14> */
.L_x_36794:
        /* <DEDUP_REMOVED lines=45> */
.L_x_36792:
        /* <DEDUP_REMOVED lines=10> */
.L_x_36791:
        /* <DEDUP_REMOVED lines=16> */
.L_x_36797:
        /* <DEDUP_REMOVED lines=14> */
.L_x_36798:
        /* <DEDUP_REMOVED lines=45> */
.L_x_36796:
        /* <DEDUP_REMOVED lines=10> */
.L_x_36795:
        /* <DEDUP_REMOVED lines=16> */
.L_x_36801:
        /* <DEDUP_REMOVED lines=14> */
.L_x_36802:
        /* <DEDUP_REMOVED lines=45> */
.L_x_36800:
        /* <DEDUP_REMOVED lines=10> */
.L_x_36799:
        /* <DEDUP_REMOVED lines=16> */
.L_x_36805:
        /* <DEDUP_REMOVED lines=14> */
.L_x_36806:
        /* <DEDUP_REMOVED lines=45> */
.L_x_36804:
        /* <DEDUP_REMOVED lines=10> */
.L_x_36803:
        /* <DEDUP_REMOVED lines=16> */
.L_x_36809:
        /* <DEDUP_REMOVED lines=14> */
.L_x_36810:
        /* <DEDUP_REMOVED lines=45> */
.L_x_36808:
        /* <DEDUP_REMOVED lines=10> */
.L_x_36807:
        /* <DEDUP_REMOVED lines=16> */
.L_x_36813:
        /* <DEDUP_REMOVED lines=14> */
.L_x_36814:
        /* <DEDUP_REMOVED lines=45> */
.L_x_36812:
        /* <DEDUP_REMOVED lines=11> */
.L_x_36782:
[----:B0-----:R-:W-:Y:S01]  /*ed20*/  MOV R186, R180 ;  /* 0x000000b400ba7202 */ /* 0x001fe20000000f00 */
        /* <DEDUP_REMOVED lines=19> */
.L_x_36817:
        /* <DEDUP_REMOVED lines=14> */
.L_x_36818:
        /* <DEDUP_REMOVED lines=43> */
.L_x_36816:
        /* <DEDUP_REMOVED lines=10> */
.L_x_36815:
        /* <DEDUP_REMOVED lines=16> */
.L_x_36821:
        /* <DEDUP_REMOVED lines=14> */
.L_x_36822:
        /* <DEDUP_REMOVED lines=45> */
.L_x_36820:
        /* <DEDUP_REMOVED lines=10> */
.L_x_36819:
        /* <DEDUP_REMOVED lines=16> */
.L_x_36825:
        /* <DEDUP_REMOVED lines=14> */
.L_x_36826:
        /* <DEDUP_REMOVED lines=45> */
.L_x_36824:
        /* <DEDUP_REMOVED lines=10> */
.L_x_36823:
        /* <DEDUP_REMOVED lines=16> */
.L_x_36829:
        /* <DEDUP_REMOVED lines=14> */
.L_x_36830:
        /* <DEDUP_REMOVED lines=45> */
.L_x_36828:
        /* <DEDUP_REMOVED lines=10> */
.L_x_36827:
        /* <DEDUP_REMOVED lines=16> */
.L_x_36833:
        /* <DEDUP_REMOVED lines=14> */
.L_x_36834:
        /* <DEDUP_REMOVED lines=45> */
.L_x_36832:
        /* <DEDUP_REMOVED lines=10> */
.L_x_36831:
        /* <DEDUP_REMOVED lines=16> */
.L_x_36837:
        /* <DEDUP_REMOVED lines=14> */
.L_x_36838:
        /* <DEDUP_REMOVED lines=45> */
.L_x_36836:
        /* <DEDUP_REMOVED lines=10> */
.L_x_36835:
        /* <DEDUP_REMOVED lines=16> */
.L_x_36841:
        /* <DEDUP_REMOVED lines=14> */
.L_x_36842:
        /* <DEDUP_REMOVED lines=45> */
.L_x_36840:
        /* <DEDUP_REMOVED lines=10> */
.L_x_36839:
        /* <DEDUP_REMOVED lines=16> */
.L_x_36844:
        /* <DEDUP_REMOVED lines=14> */
.L_x_36845:
        /* <DEDUP_REMOVED lines=45> */
.L_x_36843:
        /* <DEDUP_REMOVED lines=10> */
.L_x_36811:
[C---:B-1----:R-:W-:Y:S01]  /*117c0*/  IADD3 R184, PT, PT, R238.reuse, 0x100, RZ ;  /* 0x00000100eeb87810 */ /* 0x042fe20007ffe0ff */
        /* <DEDUP_REMOVED lines=33> */
.L_x_36846:
        /* <DEDUP_REMOVED lines=25> */
.L_x_36850:
        /* <DEDUP_REMOVED lines=14> */
.L_x_36851:
        /* <DEDUP_REMOVED lines=44> */
.L_x_36849:
[----:B------:R-:W-:Y:S01]  /*11f10*/  I2FP.F32.U32 R5, R5 ;  /* 0x0000000500057245 */ /* 0x000fe20000201000 */
[----:B-1----:R-:W-:Y:S02]  /*11f20*/  HFMA2 R180, -RZ, RZ, 0.1171875, 0 ;  /* 0x2f800000ffb47431 */ /* 0x002fe400000001ff */
        /* <DEDUP_REMOVED lines=8> */
.L_x_36848:
        /* <DEDUP_REMOVED lines=16> */
.L_x_36854:
        /* <DEDUP_REMOVED lines=14> */
.L_x_36855:
        /* <DEDUP_REMOVED lines=45> */
.L_x_36853:
[----:B------:R-:W-:Y:S01]  /*12460*/  I2FP.F32.U32 R5, R5 ;  /* 0x0000000500057245 */ /* 0x000fe20000201000 */
[----:B-1----:R-:W-:Y:S02]  /*12470*/  HADD2.F32 R181, -RZ, R168.H1_H1 ;  /* 0x300000a8ffb57230 */ /* 0x002fe40000004100 */
        /* <DEDUP_REMOVED lines=8> */
.L_x_36852:
        /* <DEDUP_REMOVED lines=16> */
.L_x_36858:
        /* <DEDUP_REMOVED lines=14> */
.L_x_36859:
        /* <DEDUP_REMOVED lines=45> */
.L_x_36857:
        /* <DEDUP_REMOVED lines=10> */
.L_x_36856:
        /* <DEDUP_REMOVED lines=16> */
.L_x_36862:
        /* <DEDUP_REMOVED lines=14> */
.L_x_36863:
        /* <DEDUP_REMOVED lines=45> */
.L_x_36861:
        /* <DEDUP_REMOVED lines=10> */
.L_x_36860:
        /* <DEDUP_REMOVED lines=16> */
.L_x_36866:
        /* <DEDUP_REMOVED lines=14> */
.L_x_36867:
        /* <DEDUP_REMOVED lines=45> */
.L_x_36865:
        /* <DEDUP_REMOVED lines=10> */
.L_x_36864:
        /* <DEDUP_REMOVED lines=16> */
.L_x_36870:
        /* <DEDUP_REMOVED lines=14> */
.L_x_36871:
        /* <DEDUP_REMOVED lines=45> */
.L_x_36869:
        /* <DEDUP_REMOVED lines=10> */
.L_x_36868:
        /* <DEDUP_REMOVED lines=16> */
.L_x_36874:
        /* <DEDUP_REMOVED lines=14> */
.L_x_36875:
        /* <DEDUP_REMOVED lines=45> */
.L_x_36873:
        /* <DEDUP_REMOVED lines=10> */
.L_x_36872:
        /* <DEDUP_REMOVED lines=16> */
.L_x_36878:
        /* <DEDUP_REMOVED lines=14> */
.L_x_36879:
        /* <DEDUP_REMOVED lines=45> */
.L_x_36877:
        /* <DEDUP_REMOVED lines=11> */
.L_x_36847:
        /* <DEDUP_REMOVED lines=20> */
.L_x_36882:
        /* <DEDUP_REMOVED lines=14> */
.L_x_36883:
        /* <DEDUP_REMOVED lines=44> */
.L_x_36881:
[----:B------:R-:W-:Y:S01]  /*149d0*/  I2FP.F32.U32 R5, R5 ;  /* 0x0000000500057245 */ /* 0x000fe20000201000 */
[----:B-----5:R-:W-:Y:S02]  /*149e0*/  HADD2.F32 R7, -RZ, R168.H0_H0 ;  /* 0x200000a8ff077230 */ /* 0x020fe40000004100 */
[----:B-1----:R-:W-:-:S03]  /*149f0*/  IMAD.MOV.U32 R180, RZ, RZ, 0x2f800000 ;  /* 0x2f800000ffb47424 */ /* 0x002fc600078e00ff */
[----:B------:R-:W-:Y:S01]  /*14a00*/  FMUL.FTZ R7, R7, UR15 ;  /* 0x0000000f07077c20 */ /* 0x000fe20008410000 */
[----:B------:R-:W-:-:S03]  /*14a10*/  FFMA.FTZ R5, R5, R180, 1.1641532182693481445e-10 ;  /* 0x2f00000005057423 */ /* 0x000fc600000100b4 */
[----:B------:R-:W-:Y:S02]  /*14a20*/  FMUL.FTZ R7, R7, UR14 ;  /* 0x0000000e07077c20 */ /* 0x000fe40008410000 */
[----:B------:R-:W-:-:S04]  /*14a30*/  FSETP.GTU.FTZ.AND P2, PT, R5, UR46, PT ;  /* 0x0000002e05007c0b */ /* 0x000fc8000bf5c000 */
[----:B------:R-:W-:Y:S02]  /*14a40*/  FSEL R5, R7, RZ, !P2 ;  /* 0x000000ff07057208 */ /* 0x000fe40005000000 */
[----:B------:R-:W-:-:S03]  /*14a50*/  SEL R7, RZ, 0x1, P2 ;  /* 0x00000001ff077807 */ /* 0x000fc60001000000 */
[----:B------:R-:W-:-:S07]  /*14a60*/  FMUL.FTZ R192, R5, R136 ;  /* 0x0000008805c07220 */ /* 0x000fce0000410000 */
.L_x_36880:
        /* <DEDUP_REMOVED lines=16> */
.L_x_36886:
        /* <DEDUP_REMOVED lines=14> */
.L_x_36887:
        /* <DEDUP_REMOVED lines=45> */
.L_x_36885:
[----:B------:R-:W-:Y:S01]  /*14f20*/  I2FP.F32.U32 R5, R5 ;  /* 0x0000000500057245 */ /* 0x000fe20000201000 */
[----:B-1----:R-:W-:Y:S02]  /*14f30*/  HFMA2 R180, -RZ, RZ, 0.1171875, 0 ;  /* 0x2f800000ffb47431 */ /* 0x002fe400000001ff */
        /* <DEDUP_REMOVED lines=8> */
.L_x_36884:
        /* <DEDUP_REMOVED lines=16> */
.L_x_36890:
        /* <DEDUP_REMOVED lines=14> */
.L_x_36891:
        /* <DEDUP_REMOVED lines=45> */
.L_x_36889:
        /* <DEDUP_REMOVED lines=10> */
.L_x_36888:
        /* <DEDUP_REMOVED lines=16> */
.L_x_36894:
        /* <DEDUP_REMOVED lines=14> */
.L_x_36895:
        /* <DEDUP_REMOVED lines=45> */
.L_x_36893:
        /* <DEDUP_REMOVED lines=10> */
.L_x_36892:
        /* <DEDUP_REMOVED lines=16> */
.L_x_36898:
        /* <DEDUP_REMOVED lines=14> */
.L_x_36899:
        /* <DEDUP_REMOVED lines=45> */
.L_x_36897:
        /* <DEDUP_REMOVED lines=10> */
.L_x_36896:
        /* <DEDUP_REMOVED lines=16> */
.L_x_36902:
        /* <DEDUP_REMOVED lines=14> */
.L_x_36903:
        /* <DEDUP_REMOVED lines=45> */
.L_x_36901:
        /* <DEDUP_REMOVED lines=10> */
.L_x_36900:
        /* <DEDUP_REMOVED lines=16> */
.L_x_36906:
        /* <DEDUP_REMOVED lines=14> */
.L_x_36907:
        /* <DEDUP_REMOVED lines=45> */
.L_x_36905:
        /* <DEDUP_REMOVED lines=10> */
.L_x_36904:
        /* <DEDUP_REMOVED lines=16> */
.L_x_36909:
        /* <DEDUP_REMOVED lines=14> */
.L_x_36910:
        /* <DEDUP_REMOVED lines=45> */
.L_x_36908:
        /* <DEDUP_REMOVED lines=10> */
.L_x_36876:
        /* <DEDUP_REMOVED lines=34> */
.L_x_36911:
        /* <DEDUP_REMOVED lines=25> */
.L_x_36915:
        /* <DEDUP_REMOVED lines=14> */
.L_x_36916:
        /* <DEDUP_REMOVED lines=44> */
.L_x_36914:
[----:B------:R-:W-:Y:S01]  /*176f0*/  I2FP.F32.U32 R7, R7 ;  /* 0x0000000700077245 */ /* 0x000fe20000201000 */
[----:B-1----:R-:W-:Y:S02]  /*17700*/  HADD2.F32 R181, -RZ, R168.H0_H0 ;  /* 0x200000a8ffb57230 */ /* 0x002fe40000004100 */
        /* <DEDUP_REMOVED lines=8> */
.L_x_36913:
[----:B------:R-:W-:Y:S01]  /*17790*/  MOV R185, R173 ;  /* 0x000000ad00b97202 */ /* 0x000fe20000000f00 */
        /* <DEDUP_REMOVED lines=15> */
.L_x_36919:
        /* <DEDUP_REMOVED lines=14> */
.L_x_36920:
        /* <DEDUP_REMOVED lines=45> */
.L_x_36918:
[----:B------:R-:W-:Y:S01]  /*17c40*/  I2FP.F32.U32 R180, R181 ;  /* 0x000000b500b47245 */ /* 0x000fe20000201000 */
[----:B------:R-:W-:Y:S02]  /*17c50*/  HFMA2 R181, -RZ, RZ, 0.1171875, 0 ;  /* 0x2f800000ffb57431 */ /* 0x000fe400000001ff */
[----:B------:R-:W-:-:S03]  /*17c60*/  HADD2.F32 R182, -RZ, R168.H1_H1 ;  /* 0x300000a8ffb67230 */ /* 0x000fc60000004100 */
[----:B------:R-:W-:Y:S02]  /*17c70*/  FFMA.FTZ R180, R180, R181, 1.1641532182693481445e-10 ;  /* 0x2f000000b4b47423 */ /* 0x000fe400000100b5 */
[----:B------:R-:W-:-:S04]  /*17c80*/  FMUL.FTZ R182, R182, UR15 ;  /* 0x0000000fb6b67c20 */ /* 0x000fc80008410000 */
[----:B------:R-:W-:Y:S01]  /*17c90*/  FMUL.FTZ R182, R182, UR14 ;  /* 0x0000000eb6b67c20 */ /* 0x000fe20008410000 */
[----:B------:R-:W-:-:S04]  /*17ca0*/  FSETP.GTU.FTZ.AND P2, PT, R180, UR46, PT ;  /* 0x0000002eb4007c0b */ /* 0x000fc8000bf5c000 */
[----:B------:R-:W-:Y:S02]  /*17cb0*/  FSEL R180, R182, RZ, !P2 ;  /* 0x000000ffb6b47208 */ /* 0x000fe40005000000 */
[----:B------:R-:W-:-:S03]  /*17cc0*/  SEL R232, RZ, 0x1, P2 ;  /* 0x00000001ffe87807 */ /* 0x000fc60001000000 */
[----:B------:R-:W-:-:S07]  /*17cd0*/  FFMA.FTZ R185, R180, R145, R173 ;  /* 0x00000091b4b97223 */ /* 0x000fce00000100ad */
.L_x_36917:
        /* <DEDUP_REMOVED lines=16> */
.L_x_36923:
        /* <DEDUP_REMOVED lines=14> */
.L_x_36924:
        /* <DEDUP_REMOVED lines=45> */
.L_x_36922:
        /* <DEDUP_REMOVED lines=10> */
.L_x_36921:
        /* <DEDUP_REMOVED lines=16> */
.L_x_36927:
        /* <DEDUP_REMOVED lines=14> */
.L_x_36928:
        /* <DEDUP_REMOVED lines=45> */
.L_x_36926:
        /* <DEDUP_REMOVED lines=10> */
.L_x_36925:
        /* <DEDUP_REMOVED lines=16> */
.L_x_36931:
        /* <DEDUP_REMOVED lines=14> */
.L_x_36932:
        /* <DEDUP_REMOVED lines=45> */
.L_x_36930:
        /* <DEDUP_REMOVED lines=10> */
.L_x_36929:
        /* <DEDUP_REMOVED lines=16> */
.L_x_36935:
        /* <DEDUP_REMOVED lines=14> */
.L_x_36936:
        /* <DEDUP_REMOVED lines=45> */
.L_x_36934:
        /* <DEDUP_REMOVED lines=8> */
[----:B------:R-:W-:-:S05]  /*19200*/  FSEL R180, R180, RZ, !P2 ;  /* 0x000000ffb4b47208 */ /* 0x000fca0005000000 */
[----:B------:R-:W-:-:S07]  /*19210*/  FFMA.FTZ R209, R180, R149, R177 ;  /* 0x00000095b4d17223 */ /* 0x000fce00000100b1 */
.L_x_36933:
        /* <DEDUP_REMOVED lines=16> */
.L_x_36939:
        /* <DEDUP_REMOVED lines=14> */
.L_x_36940:
        /* <DEDUP_REMOVED lines=45> */
.L_x_36938:
[----:B------:R-:W-:Y:S01]  /*196d0*/  I2FP.F32.U32 R180, R181 ;  /* 0x000000b500b47245 */ /* 0x000fe20000201000 */
[----:B------:R-:W-:-:S04]  /*196e0*/  IMAD.MOV.U32 R181, RZ, RZ, 0x2f800000 ;  /* 0x2f800000ffb57424 */ /* 0x000fc800078e00ff */
[----:B------:R-:W-:Y:S01]  /*196f0*/  FFMA.FTZ R180, R180, R181, 1.1641532182693481445e-10 ;  /* 0x2f000000b4b47423 */ /* 0x000fe200000100b5 */
[----:B------:R-:W-:-:S04]  /*19700*/  HADD2.F32 R181, -RZ, R171.H0_H0 ;  /* 0x200000abffb57230 */ /* 0x000fc80000004100 */
[----:B------:R-:W-:Y:S01]  /*19710*/  FSETP.GTU.FTZ.AND P2, PT, R180, UR46, PT ;  /* 0x0000002eb4007c0b */ /* 0x000fe2000bf5c000 */
[----:B------:R-:W-:-:S03]  /*19720*/  FMUL.FTZ R181, R181, UR15 ;  /* 0x0000000fb5b57c20 */ /* 0x000fc60008410000 */
[----:B------:R-:W-:Y:S01]  /*19730*/  SEL R237, RZ, 0x1, P2 ;  /* 0x00000001ffed7807 */ /* 0x000fe20001000000 */
[----:B------:R-:W-:-:S05]  /*19740*/  FMUL.FTZ R181, R181, UR14 ;  /* 0x0000000eb5b57c20 */ /* 0x000fca0008410000 */
[----:B------:R-:W-:-:S05]  /*19750*/  FSEL R181, R181, RZ, !P2 ;  /* 0x000000ffb5b57208 */ /* 0x000fca0005000000 */
[----:B------:R-:W-:-:S07]  /*19760*/  FFMA.FTZ R210, R181, R150, R178 ;  /* 0x00000096b5d27223 */ /* 0x000fce00000100b2 */
.L_x_36937:
        /* <DEDUP_REMOVED lines=16> */
.L_x_36943:
        /* <DEDUP_REMOVED lines=14> */
.L_x_36944:
        /* <DEDUP_REMOVED lines=45> */
.L_x_36942:
        /* <DEDUP_REMOVED lines=9> */
[----:B------:R-:W-:Y:S01]  /*19cb0*/  FFMA.FTZ R211, R180, R151, R179 ;  /* 0x00000097b4d37223 */ /* 0x000fe200000100b3 */
[----:B------:R-:W-:Y:S06]  /*19cc0*/  BRA `(.L_x_36941) ;  /* 0x0000002800ac7947 */ /* 0x000fec0003800000 */
.L_x_36912:
        /* <DEDUP_REMOVED lines=20> */
.L_x_36947:
        /* <DEDUP_REMOVED lines=14> */
.L_x_36948:
        /* <DEDUP_REMOVED lines=44> */
.L_x_36946:
        /* <DEDUP_REMOVED lines=10> */
.L_x_36945:
[----:B------:R-:W-:Y:S01]  /*1a250*/  IMAD.MOV.U32 R185, RZ, RZ, RZ ;  /* 0x000000ffffb97224 */ /* 0x000fe200078e00ff */
        /* <DEDUP_REMOVED lines=15> */
.L_x_36951:
        /* <DEDUP_REMOVED lines=14> */
.L_x_36952:
        /* <DEDUP_REMOVED lines=45> */
.L_x_36950:
        /* <DEDUP_REMOVED lines=10> */
.L_x_36949:
[----:B------:R-:W-:Y:S01]  /*1a7a0*/  HFMA2 R186, -RZ, RZ, 0, 0 ;  /* 0x00000000ffba7431 */ /* 0x000fe200000001ff */
        /* <DEDUP_REMOVED lines=15> */
.L_x_36955:
        /* <DEDUP_REMOVED lines=14> */
.L_x_36956:
        /* <DEDUP_REMOVED lines=45> */
.L_x_36954:
        /* <DEDUP_REMOVED lines=10> */
.L_x_36953:
        /* <DEDUP_REMOVED lines=16> */
.L_x_36959:
        /* <DEDUP_REMOVED lines=14> */
.L_x_36960:
        /* <DEDUP_REMOVED lines=45> */
.L_x_36958:
        /* <DEDUP_REMOVED lines=10> */
.L_x_36957:
        /* <DEDUP_REMOVED lines=16> */
.L_x_36963:
        /* <DEDUP_REMOVED lines=14> */
.L_x_36964:
        /* <DEDUP_REMOVED lines=45> */
.L_x_36962:
        /* <DEDUP_REMOVED lines=10> */
.L_x_36961:
        /* <DEDUP_REMOVED lines=16> */
.L_x_36967:
        /* <DEDUP_REMOVED lines=14> */
.L_x_36968:
        /* <DEDUP_REMOVED lines=45> */
.L_x_36966:
        /* <DEDUP_REMOVED lines=10> */
.L_x_36965:
        /* <DEDUP_REMOVED lines=16> */
.L_x_36971:
        /* <DEDUP_REMOVED lines=14> */
.L_x_36972:
        /* <DEDUP_REMOVED lines=45> */
.L_x_36970:
        /* <DEDUP_REMOVED lines=10> */
.L_x_36969:
        /* <DEDUP_REMOVED lines=16> */
.L_x_36974:
        /* <DEDUP_REMOVED lines=14> */
.L_x_36975:
        /* <DEDUP_REMOVED lines=45> */
.L_x_36973:
        /* <DEDUP_REMOVED lines=10> */
.L_x_36941:
        /* <DEDUP_REMOVED lines=29> */
.L_x_36976:
[----:B---34-:R-:W-:Y:S01]  /*1c950*/  @P0 IADD3 R183, PT, PT, R238, 0x280, RZ ;  /* 0x00000280eeb70810 */ /* 0x018fe20007ffe0ff */
[----:B0-----:R-:W-:Y:S02]  /*1c960*/  HFMA2 R199, -RZ, RZ, 0, 9.5367431640625e-07 ;  /* 0x00000010ffc77431 */ /* 0x001fe400000001ff */
[----:B------:R-:W-:Y:S02]  /*1c970*/  @P1 VIADD R182, R197, 0x280 ;  /* 0x00000280c5b61836 */ /* 0x000fe40000000000 */
        /* <DEDUP_REMOVED lines=27> */
.L_x_36980:
        /* <DEDUP_REMOVED lines=14> */
.L_x_36981:
        /* <DEDUP_REMOVED lines=44> */
.L_x_36979:
[----:B------:R-:W-:Y:S01]  /*1ced0*/  I2FP.F32.U32 R5, R7 ;  /* 0x0000000700057245 */ /* 0x000fe20000201000 */
[----:B0-----:R-:W-:Y:S02]  /*1cee0*/  HFMA2 R180, -RZ, RZ, 0.1171875, 0 ;  /* 0x2f800000ffb47431 */ /* 0x001fe400000001ff */
[----:B------:R-:W-:-:S03]  /*1cef0*/  HADD2.F32 R7, -RZ, R168.H0_H0 ;  /* 0x200000a8ff077230 */ /* 0x000fc60000004100 */
[----:B------:R-:W-:Y:S02]  /*1cf00*/  FFMA.FTZ R5, R5, R180, 1.1641532182693481445e-10 ;  /* 0x2f00000005057423 */ /* 0x000fe400000100b4 */
[----:B------:R-:W-:-:S03]  /*1cf10*/  FMUL.FTZ R7, R7, UR15 ;  /* 0x0000000f07077c20 */ /* 0x000fc60008410000 */
[----:B------:R-:W-:Y:S01]  /*1cf20*/  FSETP.GTU.FTZ.AND P2, PT, R5, UR46, PT ;  /* 0x0000002e05007c0b */ /* 0x000fe2000bf5c000 */
[----:B------:R-:W-:-:S03]  /*1cf30*/  FMUL.FTZ R5, R7, UR14 ;  /* 0x0000000e07057c20 */ /* 0x000fc60008410000 */
[----:B------:R-:W-:Y:S02]  /*1cf40*/  SEL R7, RZ, 0x1, P2 ;  /* 0x00000001ff077807 */ /* 0x000fe40001000000 */
[----:B------:R-:W-:-:S05]  /*1cf50*/  FSEL R5, R5, RZ, !P2 ;  /* 0x000000ff05057208 */ /* 0x000fca0005000000 */
[----:B------:R-:W-:-:S07]  /*1cf60*/  FFMA.FTZ R204, R5, R152, R172 ;  /* 0x0000009805cc7223 */ /* 0x000fce00000100ac */
.L_x_36978:
        /* <DEDUP_REMOVED lines=16> */
.L_x_36984:
        /* <DEDUP_REMOVED lines=14> */
.L_x_36985:
        /* <DEDUP_REMOVED lines=45> */
.L_x_36983:
[----:B------:R-:W-:Y:S01]  /*1d420*/  I2FP.F32.U32 R5, R5 ;  /* 0x0000000500057245 */ /* 0x000fe20000201000 */
[----:B0-----:R-:W-:-:S04]  /*1d430*/  IMAD.MOV.U32 R180, RZ, RZ, 0x2f800000 ;  /* 0x2f800000ffb47424 */ /* 0x001fc800078e00ff */
        /* <DEDUP_REMOVED lines=8> */
.L_x_36982:
        /* <DEDUP_REMOVED lines=16> */
.L_x_36988:
        /* <DEDUP_REMOVED lines=14> */
.L_x_36989:
        /* <DEDUP_REMOVED lines=45> */
.L_x_36987:
[----:B------:R-:W-:Y:S01]  /*1d970*/  I2FP.F32.U32 R5, R5 ;  /* 0x0000000500057245 */ /* 0x000fe20000201000 */
[----:B0-----:R-:W-:-:S05]  /*1d980*/  HFMA2 R180, -RZ, RZ, 0.1171875, 0 ;  /* 0x2f800000ffb47431 */ /* 0x001fca00000001ff */
        /* <DEDUP_REMOVED lines=8> */
.L_x_36986:
        /* <DEDUP_REMOVED lines=16> */
.L_x_36992:
        /* <DEDUP_REMOVED lines=14> */
.L_x_36993:
        /* <DEDUP_REMOVED lines=45> */
.L_x_36991:
        /* <DEDUP_REMOVED lines=10> */
.L_x_36990:
        /* <DEDUP_REMOVED lines=16> */
.L_x_36996:
        /* <DEDUP_REMOVED lines=14> */
.L_x_36997:
        /* <DEDUP_REMOVED lines=45> */
.L_x_36995:
        /* <DEDUP_REMOVED lines=10> */
.L_x_36994:
        /* <DEDUP_REMOVED lines=16> */
.L_x_37000:
        /* <DEDUP_REMOVED lines=14> */
.L_x_37001:
        /* <DEDUP_REMOVED lines=45> */
.L_x_36999:
        /* <DEDUP_REMOVED lines=10> */
.L_x_36998:
        /* <DEDUP_REMOVED lines=16> */
.L_x_37004:
        /* <DEDUP_REMOVED lines=14> */
.L_x_37005:
        /* <DEDUP_REMOVED lines=45> */
.L_x_37003:
        /* <DEDUP_REMOVED lines=10> */
.L_x_37002:
        /* <DEDUP_REMOVED lines=16> */
.L_x_37008:
        /* <DEDUP_REMOVED lines=14> */
.L_x_37009:
        /* <DEDUP_REMOVED lines=45> */
.L_x_37007:
        /* <DEDUP_REMOVED lines=11> */
.L_x_36977:
        /* <DEDUP_REMOVED lines=20> */
.L_x_37012:
        /* <DEDUP_REMOVED lines=14> */
.L_x_37013:
        /* <DEDUP_REMOVED lines=44> */
.L_x_37011:
[----:B------:R-:W-:Y:S01]  /*1f990*/  I2FP.F32.U32 R5, R7 ;  /* 0x0000000700057245 */ /* 0x000fe20000201000 */
[----:B0-----:R-:W-:Y:S02]  /*1f9a0*/  IMAD.MOV.U32 R180, RZ, RZ, 0x2f800000 ;  /* 0x2f800000ffb47424 */ /* 0x001fe400078e00ff */
[----:B-----5:R-:W-:Y:S02]  /*1f9b0*/  HADD2.F32 R7, -RZ, R168.H0_H0 ;  /* 0x200000a8ff077230 */ /* 0x020fe40000004100 */
[----:B------:R-:W-:-:S03]  /*1f9c0*/  FFMA.FTZ R5, R5, R180, 1.1641532182693481445e-10 ;  /* 0x2f00000005057423 */ /* 0x000fc600000100b4 */
[----:B------:R-:W-:Y:S02]  /*1f9d0*/  FMUL.FTZ R7, R7, UR15 ;  /* 0x0000000f07077c20 */ /* 0x000fe40008410000 */
[----:B------:R-:W-:Y:S02]  /*1f9e0*/  FSETP.GTU.FTZ.AND P2, PT, R5, UR46, PT ;  /* 0x0000002e05007c0b */ /* 0x000fe4000bf5c000 */
[----:B------:R-:W-:Y:S02]  /*1f9f0*/  FMUL.FTZ R5, R7, UR14 ;  /* 0x0000000e07057c20 */ /* 0x000fe40008410000 */
[----:B------:R-:W-:-:S03]  /*1fa00*/  SEL R7, RZ, 0x1, P2 ;  /* 0x00000001ff077807 */ /* 0x000fc60001000000 */
[----:B------:R-:W-:-:S05]  /*1fa10*/  FSEL R5, R5, RZ, !P2 ;  /* 0x000000ff05057208 */ /* 0x000fca0005000000 */
[----:B------:R-:W-:-:S07]  /*1fa20*/  FMUL.FTZ R204, R5, R152 ;  /* 0x0000009805cc7220 */ /* 0x000fce0000410000 */
.L_x_37010:
        /* <DEDUP_REMOVED lines=16> */
.L_x_37016:
        /* <DEDUP_REMOVED lines=14> */
.L_x_37017:
        /* <DEDUP_REMOVED lines=45> */
.L_x_37015:
[----:B------:R-:W-:Y:S01]  /*1fee0*/  I2FP.F32.U32 R5, R5 ;  /* 0x0000000500057245 */ /* 0x000fe20000201000 */
[----:B0-----:R-:W-:-:S05]  /*1fef0*/  HFMA2 R180, -RZ, RZ, 0.1171875, 0 ;  /* 0x2f800000ffb47431 */ /* 0x001fca00000001ff */
        /* <DEDUP_REMOVED lines=8> */
.L_x_37014:
        /* <DEDUP_REMOVED lines=16> */
.L_x_37020:
        /* <DEDUP_REMOVED lines=14> */
.L_x_37021:
        /* <DEDUP_REMOVED lines=45> */
.L_x_37019:
        /* <DEDUP_REMOVED lines=10> */
.L_x_37018:
        /* <DEDUP_REMOVED lines=16> */
.L_x_37024:
        /* <DEDUP_REMOVED lines=14> */
.L_x_37025:
        /* <DEDUP_REMOVED lines=45> */
.L_x_37023:
        /* <DEDUP_REMOVED lines=10> */
.L_x_37022:
        /* <DEDUP_REMOVED lines=16> */
.L_x_37028:
        /* <DEDUP_REMOVED lines=14> */
.L_x_37029:
        /* <DEDUP_REMOVED lines=45> */
.L_x_37027:
        /* <DEDUP_REMOVED lines=10> */
.L_x_37026:
        /* <DEDUP_REMOVED lines=16> */
.L_x_37032:
        /* <DEDUP_REMOVED lines=14> */
.L_x_37033:
        /* <DEDUP_REMOVED lines=45> */
.L_x_37031:
        /* <DEDUP_REMOVED lines=10> */
.L_x_37030:
        /* <DEDUP_REMOVED lines=16> */
.L_x_37036:
        /* <DEDUP_REMOVED lines=14> */
.L_x_37037:
        /* <DEDUP_REMOVED lines=45> */
.L_x_37035:
        /* <DEDUP_REMOVED lines=10> */
.L_x_37034:
        /* <DEDUP_REMOVED lines=16> */
.L_x_37039:
        /* <DEDUP_REMOVED lines=14> */
.L_x_37040:
        /* <DEDUP_REMOVED lines=45> */
.L_x_37038:
        /* <DEDUP_REMOVED lines=10> */
.L_x_37006:
        /* <DEDUP_REMOVED lines=28> */
.L_x_37041:
[----:B--2---:R-:W2:Y:S01]  /*22120*/  @P0 LDC.64 R200, c[0x0][0x3a0] ;  /* 0x0000e800ffc80b82 */ /* 0x004ea20000000a00 */
[----:B-1----:R-:W-:Y:S01]  /*22130*/  MOV R199, 0x10 ;  /* 0x0000001000c77802 */ /* 0x002fe20000000f00 */
        /* <DEDUP_REMOVED lines=29> */
.L_x_37045:
        /* <DEDUP_REMOVED lines=14> */
.L_x_37046:
        /* <DEDUP_REMOVED lines=44> */
.L_x_37044:
        /* <DEDUP_REMOVED lines=10> */
.L_x_37043:
        /* <DEDUP_REMOVED lines=16> */
.L_x_37049:
        /* <DEDUP_REMOVED lines=14> */
.L_x_37050:
        /* <DEDUP_REMOVED lines=45> */
.L_x_37048:
        /* <DEDUP_REMOVED lines=10> */
.L_x_37047:
        /* <DEDUP_REMOVED lines=16> */
.L_x_37053:
        /* <DEDUP_REMOVED lines=14> */
.L_x_37054:
        /* <DEDUP_REMOVED lines=45> */
.L_x_37052:
        /* <DEDUP_REMOVED lines=10> */
.L_x_37051:
[----:B------:R-:W-:Y:S01]  /*231f0*/  MOV R203, R175 ;  /* 0x000000af00cb7202 */ /* 0x000fe20000000f00 */
        /* <DEDUP_REMOVED lines=15> */
.L_x_37057:
        /* <DEDUP_REMOVED lines=14> */
.L_x_37058:
        /* <DEDUP_REMOVED lines=45> */
.L_x_37056:
        /* <DEDUP_REMOVED lines=10> */
.L_x_37055:
        /* <DEDUP_REMOVED lines=16> */
.L_x_37061:
        /* <DEDUP_REMOVED lines=14> */
.L_x_37062:
        /* <DEDUP_REMOVED lines=45> */
.L_x_37060:
        /* <DEDUP_REMOVED lines=10> */
.L_x_37059:
        /* <DEDUP_REMOVED lines=16> */
.L_x_37065:
        /* <DEDUP_REMOVED lines=14> */
.L_x_37066:
        /* <DEDUP_REMOVED lines=45> */
.L_x_37064:
[----:B------:R-:W-:Y:S01]  /*24140*/  I2FP.F32.U32 R197, R197 ;  /* 0x000000c500c57245 */ /* 0x000fe20000201000 */
[----:B0-----:R-:W-:-:S05]  /*24150*/  HFMA2 R198, -RZ, RZ, 0.1171875, 0 ;  /* 0x2f800000ffc67431 */ /* 0x001fca00000001ff */
        /* <DEDUP_REMOVED lines=8> */
.L_x_37063:
        /* <DEDUP_REMOVED lines=16> */
.L_x_37069:
        /* <DEDUP_REMOVED lines=14> */
.L_x_37070:
        /* <DEDUP_REMOVED lines=45> */
.L_x_37068:
        /* <DEDUP_REMOVED lines=10> */
.L_x_37067:
        /* <DEDUP_REMOVED lines=16> */
.L_x_37073:
        /* <DEDUP_REMOVED lines=14> */
.L_x_37074:
        /* <DEDUP_REMOVED lines=45> */
.L_x_37072:
        /* <DEDUP_REMOVED lines=9> */
[----:B------:R-:W-:Y:S01]  /*24c70*/  FFMA.FTZ R199, R199, R167, R179 ;  /* 0x000000a7c7c77223 */ /* 0x000fe200000100b3 */
[----:B------:R-:W-:Y:S06]  /*24c80*/  BRA `(.L_x_37071) ;  /* 0x0000002800ac7947 */ /* 0x000fec0003800000 */
.L_x_37042:
        /* <DEDUP_REMOVED lines=20> */
.L_x_37077:
        /* <DEDUP_REMOVED lines=14> */
.L_x_37078:
        /* <DEDUP_REMOVED lines=44> */
.L_x_37076:
        /* <DEDUP_REMOVED lines=10> */
.L_x_37075:
        /* <DEDUP_REMOVED lines=16> */
.L_x_37081:
        /* <DEDUP_REMOVED lines=14> */
.L_x_37082:
        /* <DEDUP_REMOVED lines=45> */
.L_x_37080:
        /* <DEDUP_REMOVED lines=10> */
.L_x_37079:
[----:B------:R-:W-:Y:S01]  /*25760*/  HFMA2 R202, -RZ, RZ, 0, 0 ;  /* 0x00000000ffca7431 */ /* 0x000fe200000001ff */
        /* <DEDUP_REMOVED lines=15> */
.L_x_37085:
        /* <DEDUP_REMOVED lines=14> */
.L_x_37086:
        /* <DEDUP_REMOVED lines=45> */
.L_x_37084:
        /* <DEDUP_REMOVED lines=10> */
.L_x_37083:
        /* <DEDUP_REMOVED lines=16> */
.L_x_37089:
        /* <DEDUP_REMOVED lines=14> */
.L_x_37090:
        /* <DEDUP_REMOVED lines=45> */
.L_x_37088:
        /* <DEDUP_REMOVED lines=10> */
.L_x_37087:
        /* <DEDUP_REMOVED lines=16> */
.L_x_37093:
        /* <DEDUP_REMOVED lines=14> */
.L_x_37094:
        /* <DEDUP_REMOVED lines=45> */
.L_x_37092:
        /* <DEDUP_REMOVED lines=10> */
.L_x_37091:
        /* <DEDUP_REMOVED lines=16> */
.L_x_37097:
        /* <DEDUP_REMOVED lines=14> */
.L_x_37098:
        /* <DEDUP_REMOVED lines=45> */
.L_x_37096:
[----:B------:R-:W-:Y:S01]  /*26c00*/  I2FP.F32.U32 R197, R197 ;  /* 0x000000c500c57245 */ /* 0x000fe20000201000 */
[----:B0-----:R-:W-:-:S04]  /*26c10*/  IMAD.MOV.U32 R198, RZ, RZ, 0x2f800000 ;  /* 0x2f800000ffc67424 */ /* 0x001fc800078e00ff */
        /* <DEDUP_REMOVED lines=8> */
.L_x_37095:
[----:B0-----:R-:W-:Y:S01]  /*26ca0*/  HFMA2 R198, -RZ, RZ, 0, 0 ;  /* 0x00000000ffc67431 */ /* 0x001fe200000001ff */
        /* <DEDUP_REMOVED lines=15> */
.L_x_37101:
        /* <DEDUP_REMOVED lines=14> */
.L_x_37102:
        /* <DEDUP_REMOVED lines=45> */
.L_x_37100:
        /* <DEDUP_REMOVED lines=10> */
.L_x_37099:
        /* <DEDUP_REMOVED lines=16> */
.L_x_37104:
        /* <DEDUP_REMOVED lines=14> */
.L_x_37105:
        /* <DEDUP_REMOVED lines=45> */
.L_x_37103:
        /* <DEDUP_REMOVED lines=10> */
.L_x_37071:
        /* <DEDUP_REMOVED lines=25> */
.L_x_37106:
        /* <DEDUP_REMOVED lines=201> */
.L_x_37108:
[----:B------:R-:W-:Y:S05]  /*28560*/  BSYNC.RECONVERGENT B0 ;  /* 0x0000000000007941 */ /* 0x000fea0003800200 */
.L_x_37107:
[----:B------:R-:W-:Y:S01]  /*28570*/  BAR.SYNC.DEFER_BLOCKING 0x0 ;  /* 0x0000000000007b1d */ /* 0x000fe20000010000 */
[----:B0-----:R-:W-:Y:S01]  /*28580*/  HFMA2 R241, -RZ, RZ, 0, 0 ;  /* 0x00000000fff17431 */ /* 0x001fe200000001ff */
[----:B------:R-:W-:-:S04]  /*28590*/  CS2R R238, SRZ ;  /* 0x0000000000ee7805 */ /* 0x000fc8000001ff00 */
[----:B------:R-:W-:Y:S04]  /*285a0*/  BSSY.RECONVERGENT B0, `(.L_x_37109) ;  /* 0x000000a000007945 */ /* 0x000fe80003800200 */
        /* <DEDUP_REMOVED lines=9> */
.L_x_37110:
[----:B------:R-:W-:Y:S05]  /*28640*/  BSYNC.RECONVERGENT B0 ;  /* 0x0000000000007941 */ /* 0x000fea0003800200 */
.L_x_37109:
        /* <DEDUP_REMOVED lines=97> */
[----:B------:R-:W-:Y:S01]  /*28c60*/  F2FP.F16.F32.PACK_AB R231, R230, R231 ;  /* 0x000000e7e6e7723e */ /* 0x000fe200000000ff */
[----:B------:R-:W-:Y:S01]  /*28c70*/  FFMA.FTZ R9, R9, R246, R57 ;  /* 0x000000f609097223 */ /* 0x000fe20000010039 */
[----:B------:R-:W-:Y:S01]  /*28c80*/  F2FP.F16.F32.PACK_AB R230, R229, R228 ;  /* 0x000000e4e5e6723e */ /* 0x000fe200000000ff */
[----:B------:R-:W-:-:S03]  /*28c90*/  FFMA.FTZ R11, R11, R252, R59 ;  /* 0x000000fc0b0b7223 */ /* 0x000fc6000001003b */
[----:B------:R-:W-:Y:S02]  /*28ca0*/  F2FP.F16.F32.PACK_AB R228, R9, R8 ;  /* 0x0000000809e4723e */ /* 0x000fe400000000ff */
[----:B------:R-:W-:Y:S02]  /*28cb0*/  MOV R8, UR5 ;  /* 0x0000000500087c02 */ /* 0x000fe40008000f00 */
[----:B------:R-:W-:Y:S01]  /*28cc0*/  F2FP.F16.F32.PACK_AB R229, R11, R10 ;  /* 0x0000000a0be5723e */ /* 0x000fe200000000ff */
        /* <DEDUP_REMOVED lines=28> */
[----:B------:R-:W-:Y:S01]  /*28e90*/  VIADD R221, R239, 0x80 ;  /* 0x00000080efdd7836 */ /* 0x000fe20000000000 */
[----:B------:R-:W-:-:S02]  /*28ea0*/  F2FP.F16.F32.PACK_AB R11, R226, R11 ;  /* 0x0000000be20b723e */ /* 0x000fc400000000ff */
[----:B------:R-:W-:Y:S01]  /*28eb0*/  F2FP.F16.F32.PACK_AB R10, R223, R10 ;  /* 0x0000000adf0a723e */ /* 0x000fe200000000ff */
[----:B------:R-:W-:Y:S01]  /*28ec0*/  IMAD.WIDE.U32 R220, R221, 0x10, R242 ;  /* 0x00000010dddc7825 */ /* 0x000fe200078e00f2 */
[----:B------:R-:W-:-:S05]  /*28ed0*/  F2FP.F16.F32.PACK_AB R9, R222, R9 ;  /* 0x00000009de09723e */ /* 0x000fca00000000ff */
        /* <DEDUP_REMOVED lines=35> */
[----:B------:R-:W-:Y:S01]  /*29110*/  F2FP.F16.F32.PACK_AB R182, R181, R182 ;  /* 0x000000b6b5b6723e */ /* 0x000fe200000000ff */
        /* <DEDUP_REMOVED lines=20> */
[----:B------:R-:W-:Y:S01]  /*29260*/  F2FP.F16.F32.PACK_AB R180, R9, R180 ;  /* 0x000000b409b4723e */ /* 0x000fe200000000ff */
[----:B------:R-:W-:Y:S01]  /*29270*/  FFMA.FTZ R181, R181, R18, R74 ;  /* 0x00000012b5b57223 */ /* 0x000fe2000001004a */
[----:B------:R-:W-:Y:S01]  /*29280*/  FFMA.FTZ R10, R10, R19, R75 ;  /* 0x000000130a0a7223 */ /* 0x000fe2000001004b */
        /* <DEDUP_REMOVED lines=10> */
[----:B------:R-:W-:Y:S01]  /*29330*/  F2FP.F16.F32.PACK_AB R186, R9, R186 ;  /* 0x000000ba09ba723e */ /* 0x000fe200000000ff */
        /* <DEDUP_REMOVED lines=14> */
[----:B------:R-:W-:Y:S01]  /*29420*/  FMUL.FTZ R191, R206, UR24 ;  /* 0x00000018cebf7c20 */ /* 0x000fe20008410000 */
[----:B------:R-:W-:Y:S01]  /*29430*/  FFMA.FTZ R192, R193, R44, R100 ;  /* 0x0000002cc1c07223 */ /* 0x000fe20000010064 */
[----:B------:R-:W-:Y:S01]  /*29440*/  FFMA.FTZ R207, R224, R45, R101 ;  /* 0x0000002de0cf7223 */ /* 0x000fe20000010065 */
        /* <DEDUP_REMOVED lines=15> */
[----:B------:R-:W-:Y:S01]  /*29540*/  F2FP.F16.F32.PACK_AB R190, R207, R192 ;  /* 0x000000c0cfbe723e */ /* 0x000fe200000000ff */
        /* <DEDUP_REMOVED lines=13> */
[----:B------:R-:W-:Y:S01]  /*29620*/  F2FP.F16.F32.PACK_AB R8, R189, R8 ;  /* 0x00000008bd08723e */ /* 0x000fe200000000ff */
[C---:B------:R-:W-:Y:S01]  /*29630*/  VIADD R199, R239.reuse, 0x180 ;  /* 0x00000180efc77836 */ /* 0x040fe20000000000 */
[----:B------:R-:W-:Y:S01]  /*29640*/  IADD3 R201, PT, PT, R239, 0x200, RZ ;  /* 0x00000200efc97810 */ /* 0x000fe20007ffe0ff */
[----:B------:R-:W-:Y:S01]  /*29650*/  FFMA.FTZ R191, R225, R46, R102 ;  /* 0x0000002ee1bf7223 */ /* 0x000fe20000010066 */
[----:B------:R-:W-:Y:S01]  /*29660*/  F2FP.F16.F32.PACK_AB R189, R193, R188 ;  /* 0x000000bcc1bd723e */ /* 0x000fe200000000ff */
        /* <DEDUP_REMOVED lines=14> */
[----:B------:R-:W-:-:S03]  /*29750*/  F2FP.F16.F32.PACK_AB R191, R228, R191 ;  /* 0x000000bfe4bf723e */ /* 0x000fc600000000ff */
[----:B------:R-:W-:Y:S01]  /*29760*/  IMAD.WIDE.U32 R198, R199, 0x10, R242 ;  /* 0x00000010c7c67825 */ /* 0x000fe200078e00f2 */
[----:B------:R-:W-:-:S03]  /*29770*/  F2FP.F16.F32.PACK_AB R188, R193, R188 ;  /* 0x000000bcc1bc723e */ /* 0x000fc600000000ff */
        /* <DEDUP_REMOVED lines=8> */
[----:B------:R1:W-:Y:S04]  /*29800*/  STG.E.128 desc[UR18][R198.64], R184 ;  /* 0x000000b8c6007986 */ /* 0x0003e8000c101d12 */
[----:B------:R1:W-:Y:S04]  /*29810*/  STG.E.128 desc[UR18][R200.64], R8 ;  /* 0x00000008c8007986 */ /* 0x0003e8000c101d12 */
[----:B------:R1:W-:Y:S04]  /*29820*/  STG.E.128 desc[UR18][R202.64], R188 ;  /* 0x000000bcca007986 */ /* 0x0003e8000c101d12 */
[----:B------:R1:W-:Y:S02]  /*29830*/  STG.E.128 desc[UR18][R204.64], R192 ;  /* 0x000000c0cc007986 */ /* 0x0003e4000c101d12 */
.L_x_37111:
[----:B------:R-:W-:Y:S02]  /*29840*/  UIADD3 UR48, UPT, UPT, UR48, UR6, URZ ;  /* 0x0000000630307290 */ /* 0x000fe4000fffe0ff */
[----:B------:R-:W-:Y:S02]  /*29850*/  UPLOP3.LUT UP1, UPT, UPT, UPT, UP1, 0x40, 0x4 ;  /* 0x000000000004789c */ /* 0x000fe40003f2e810 */
[----:B------:R-:W-:-:S09]  /*29860*/  UISETP.GE.AND UP0, UPT, UR48, UR7, UPT ;  /* 0x000000073000728c */ /* 0x000fd2000bf06270 */
[----:B------:R-:W-:Y:S05]  /*29870*/  BRA.U !UP0, `(.L_x_37112) ;  /* 0xfffffd7508c07547 */ /* 0x000fea000b83ffff */
[----:B------:R-:W-:Y:S05]  /*29880*/  EXIT ;  /* 0x000000000000794d */ /* 0x000fea0003800000 */
.L_x_37113:
        /* <DEDUP_REMOVED lines=15> */
.L_x_42418:


//--------------------- .text._ZN10layer_norm13ln_fwd_kernelINS_13Kernel_traitsI6__halfffffjLj7168ELj1ELj1ELj8ELj16ENS_18Kernel_traits_baseILj7168ES2_ffffjLj256EEEEELb0ELb0ELb0ELb0EEEvNS_9FwdParamsE --------------------------
	.section	.text._ZN10layer_norm13ln_fwd_kernelINS_13Kernel_traitsI6__halfffffjLj7168ELj1ELj1ELj8ELj16ENS_18Kernel_traits_baseILj7168ES2_ffffjLj256EEEEELb0ELb0ELb0ELb0EEEvNS_9FwdParamsE,"ax",@progbits
	.align	128
        .global         _ZN10layer_norm13ln_fwd_kernelINS_13Kernel_traitsI6__halfffffjLj7168ELj1ELj1ELj8ELj16ENS_18Kernel_traits_baseILj7168ES2_ffffjLj256EEEEELb0ELb0ELb0ELb0EEEvNS_9FwdParamsE
        .type           _ZN10layer_norm13ln_fwd_kernelINS_13Kernel_traitsI6__halfffffjLj7168ELj1ELj1ELj8ELj16ENS_18Kernel_traits_baseILj7168ES2_ffffjLj256EEEEELb0ELb0ELb0ELb0EEEvNS_9FwdParamsE,@function
        .size           _ZN10layer_norm13ln_fwd_kernelINS_13Kernel_traitsI6__halfffffjLj7168ELj1ELj1ELj8ELj16ENS_18Kernel_traits_baseILj7168ES2_ffffjLj256EEEEELb0ELb0ELb0ELb0EEEvNS_9FwdParamsE,(.L_x_42419 - _ZN10layer_norm13ln_fwd_kernelINS_13Kernel_traitsI6__halfffffjLj7168ELj1ELj1ELj8ELj16ENS_18Kernel_traits_baseILj7168ES2_ffffjLj256EEEEELb0ELb0ELb0ELb0EEEvNS_9FwdParamsE)
        .other          _ZN10layer_norm13ln_fwd_kernelINS_13Kernel_traitsI6__halfffffjLj7168ELj1ELj1ELj8ELj16ENS_18Kernel_traits_baseILj7168ES2_ffffjLj256EEEEELb0ELb0ELb0ELb0EEEvNS_9FwdParamsE,@"STO_CUDA_ENTRY STV_DEFAULT"
_ZN10layer_norm13ln_fwd_kernelINS_13Kernel_traitsI6__halfffffjLj7168ELj1ELj1ELj8ELj16ENS_18Kernel_traits_baseILj7168ES2_ffffjLj256EEEEELb0ELb0ELb0ELb0EEEvNS_9FwdParamsE:
.text._ZN10layer_norm13ln_fwd_kernelINS_13Kernel_traitsI6__halfffffjLj7168ELj1ELj1ELj8ELj16ENS_18Kernel_traits_baseILj7168ES2_ffffjLj256EEEEELb0ELb0ELb0ELb0EEEvNS_9FwdParamsE:
        /* <DEDUP_REMOVED lines=31> */
[----:B------:R0:W5:Y:S02]  /*01f0*/  @P1 LDG.E.64 R8, desc[UR6][R26.64] ;  /* 0x000000061a081981 */ /* 0x000164000c1e1b00 */
[----:B------:R-:W4:Y:S01]  /*0200*/  @P3 LDC.64 R46, c[0x0][0x3d0] ;  /* 0x0000f400ff2e3b82 */ /* 0x000f220000000a00 */
[C---:B-1----:R-:W-:Y:S01]  /*0210*/  @P1 IMAD.WIDE.U32 R40, R3.reuse, 0x8, R40 ;  /* 0x0000000803281825 */ /* 0x042fe200078e0028 */
[----:B------:R-:W-:-:S04]  /*0220*/  @P1 IADD3 R3, PT, PT, R3, 0x100, RZ ;  /* 0x0000010003031810 */ /* 0x000fc80007ffe0ff */
[----:B------:R0:W5:Y:S02]  /*0230*/  @P1 LD.E.64 R30, desc[UR6][R40.64] ;  /* 0x00000006281e1980 */ /* 0x000164000c101b00 */
[----:B------:R-:W1:Y:S01]  /*0240*/  @P3 LDC.64 R48, c[0x0][0x438] ;  /* 0x00010e00ff303b82 */ /* 0x000e620000000a00 */
[----:B--2---:R-:W-:-:S05]  /*0250*/  @P2 IMAD.WIDE.U32 R42, R3, 0x8, R42 ;  /* 0x00000008032a2825 */ /* 0x004fca00078e002a */
[----:B------:R0:W5:Y:S02]  /*0260*/  @P2 LDG.E.64 R4, desc[UR6][R42.64] ;  /* 0x000000062a042981 */ /* 0x000164000c1e1b00 */
[----:B------:R-:W2:Y:S01]  /*0270*/  @P4 LDC.64 R50, c[0x0][0x3d0] ;  /* 0x0000f400ff324b82 */ /* 0x000ea20000000a00 */
[C---:B---3--:R-:W-:Y:S01]  /*0280*/  @P2 IMAD.WIDE.U32 R44, R3.reuse, 0x8, R44 ;  /* 0x00000008032c2825 */ /* 0x048fe200078e002c */
[----:B------:R-:W-:-:S04]  /*0290*/  @P2 IADD3 R3, PT, PT, R3, 0x100, RZ ;  /* 0x0000010003032810 */ /* 0x000fc80007ffe0ff */
[----:B------:R0:W5:Y:S02]  /*02a0*/  @P2 LD.E.64 R32, desc[UR6][R44.64] ;  /* 0x000000062c202980 */ /* 0x000164000c101b00 */
[----:B------:R-:W3:Y:S01]  /*02b0*/  @P4 LDC.64 R52, c[0x0][0x438] ;  /* 0x00010e00ff344b82 */ /* 0x000ee20000000a00 */
[----:B----4-:R-:W-:-:S05]  /*02c0*/  @P3 IMAD.WIDE.U32 R46, R3, 0x8, R46 ;  /* 0x00000008032e3825 */ /* 0x010fca00078e002e */
[----:B------:R0:W5:Y:S02]  /*02d0*/  @P3 LDG.E.64 R18, desc[UR6][R46.64] ;  /* 0x000000062e123981 */ /* 0x000164000c1e1b00 */
[----:B------:R-:W4:Y:S01]  /*02e0*/  @P5 LDC.64 R54, c[0x0][0x3d0] ;  /* 0x0000f400ff365b82 */ /* 0x000f220000000a00 */
[C---:B-1----:R-:W-:Y:S01]  /*02f0*/  @P3 IMAD.WIDE.U32 R48, R3.reuse, 0x8, R48 ;  /* 0x0000000803303825 */ /* 0x042fe200078e0030 */
[----:B------:R-:W-:-:S04]  /*0300*/  @P3 IADD3 R3, PT, PT, R3, 0x100, RZ ;  /* 0x0000010003033810 */ /* 0x000fc80007ffe0ff */
[----:B------:R0:W5:Y:S02]  /*0310*/  @P3 LD.E.64 R34, desc[UR6][R48.64] ;  /* 0x0000000630223980 */ /* 0x000164000c101b00 */
[----:B------:R-:W1:Y:S01]  /*0320*/  @P5 LDC.64 R56, c[0x0][0x438] ;  /* 0x00010e00ff385b82 */ /* 0x000e620000000a00 */
[----:B--2---:R-:W-:-:S05]  /*0330*/  @P4 IMAD.WIDE.U32 R50, R3, 0x8, R50 ;  /* 0x0000000803324825 */ /* 0x004fca00078e0032 */
[----:B------:R0:W5:Y:S01]  /*0340*/  @P4 LDG.E.64 R20, desc[UR6][R50.64] ;  /* 0x0000000632144981 */ /* 0x000162000c1e1b00 */
[C---:B---3--:R-:W-:Y:S01]  /*0350*/  @P4 IMAD.WIDE.U32 R52, R3.reuse, 0x8, R52 ;  /* 0x0000000803344825 */ /* 0x048fe200078e0034 */
[----:B------:R-:W-:Y:S01]  /*0360*/  @P4 IADD3 R3, PT, PT, R3, 0x100, RZ ;  /* 0x0000010003034810 */ /* 0x000fe20007ffe0ff */
[----:B------:R-:W2:Y:S03]  /*0370*/  @P0 LDC.64 R6, c[0x0][0x3d0] ;  /* 0x0000f400ff060b82 */ /* 0x000ea60000000a00 */
[----:B------:R0:W5:Y:S01]  /*0380*/  @P4 LD.E.64 R36, desc[UR6][R52.64] ;  /* 0x0000000634244980 */ /* 0x000162000c101b00 */
[----:B----4-:R-:W-:-:S04]  /*0390*/  @P5 IMAD.WIDE.U32 R54, R3, 0x8, R54 ;  /* 0x0000000803365825 */ /* 0x010fc800078e0036 */
[----:B------:R-:W3:Y:S01]  /*03a0*/  @P0 LDC.64 R24, c[0x0][0x438] ;  /* 0x00010e00ff180b82 */ /* 0x000ee20000000a00 */
[----:B------:R0:W5:Y:S01]  /*03b0*/  @P5 LDG.E.64 R22, desc[UR6][R54.64] ;  /* 0x0000000636165981 */ /* 0x000162000c1e1b00 */
[----:B-1----:R-:W-:-:S05]  /*03c0*/  @P5 IMAD.WIDE.U32 R56, R3, 0x8, R56 ;  /* 0x0000000803385825 */ /* 0x002fca00078e0038 */
[----:B------:R0:W5:Y:S01]  /*03d0*/  @P5 LD.E.64 R38, desc[UR6][R56.64] ;  /* 0x0000000638265980 */ /* 0x000162000c101b00 */
[----:B--2---:R-:W-:-:S05]  /*03e0*/  @P0 IMAD.WIDE.U32 R6, R14, 0x8, R6 ;  /* 0x000000080e060825 */ /* 0x004fca00078e0006 */
[----:B------:R0:W5:Y:S01]  /*03f0*/  @P0 LDG.E.64 R16, desc[UR6][R6.64] ;  /* 0x0000000606100981 */ /* 0x000162000c1e1b00 */
[----:B---3--:R-:W-:-:S05]  /*0400*/  @P0 IMAD.WIDE.U32 R24, R14, 0x8, R24 ;  /* 0x000000080e180825 */ /* 0x008fca00078e0018 */
[----:B------:R0:W5:Y:S01]  /*0410*/  @P0 LD.E.64 R28, desc[UR6][R24.64] ;  /* 0x00000006181c0980 */ /* 0x000162000c101b00 */
[----:B------:R-:W-:Y:S02]  /*0420*/  ISETP.GE.U32.AND P0, PT, R11, 0x700, PT ;  /* 0x000007000b00780c */ /* 0x000fe40003f06070 */
[----:B------:R-:W-:-:S11]  /*0430*/  @P5 IADD3 R3, PT, PT, R3, 0x100, RZ ;  /* 0x0000010003035810 */ /* 0x000fd60007ffe0ff */
[----:B0-----:R-:W-:Y:S05]  /*0440*/  @!P0 BRA `(.L_x_37116) ;  /* 0x0000000000c48947 */ /* 0x001fea0003800000 */
[----:B------:R-:W0:Y:S08]  /*0450*/  LDC.64 R24, c[0x0][0x3d0] ;  /* 0x0000f400ff187b82 */ /* 0x000e300000000a00 */
[----:B------:R-:W1:Y:S01]  /*0460*/  LDC.64 R6, c[0x0][0x438] ;  /* 0x00010e00ff067b82 */ /* 0x000e620000000a00 */
[----:B0-----:R-:W-:-:S06]  /*0470*/  IMAD.WIDE.U32 R24, R3, 0x8, R24 ;  /* 0x0000000803187825 */ /* 0x001fcc00078e0018 */
[----:B------:R-:W5:Y:S01]  /*0480*/  LDG.E.64 R24, desc[UR6][R24.64] ;  /* 0x0000000618187981 */ /* 0x000f62000c1e1b00 */
[----:B-1----:R-:W-:-:S06]  /*0490*/  IMAD.WIDE.U32 R6, R3, 0x8, R6 ;  /* 0x0000000803067825 */ /* 0x002fcc00078e0006 */
[----:B------:R-:W5:Y:S01]  /*04a0*/  LD.E.64 R6, desc[UR6][R6.64] ;  /* 0x0000000606067980 */ /* 0x000f62000c101b00 */
[----:B------:R-:W-:Y:S05]  /*04b0*/  BRA `(.L_x_37116) ;  /* 0x0000000000a87947 */ /* 0x000fea0003800000 */
.L_x_37115:
        /* <DEDUP_REMOVED lines=13> */
[C---:B0-----:R-:W-:Y:S01]  /*0590*/  @P1 IMAD.WIDE.U32 R26, R3.reuse, 0x8, R26 ;  /* 0x00000008031a1825 */ /* 0x041fe200078e001a */
[----:B------:R-:W-:-:S04]  /*05a0*/  @P1 IADD3 R3, PT, PT, R3, 0x100, RZ ;  /* 0x0000010003031810 */ /* 0x000fc80007ffe0ff */
[----:B------:R0:W5:Y:S02]  /*05b0*/  @P1 LDG.E.64 R8, desc[UR6][R26.64] ;  /* 0x000000061a081981 */ /* 0x000164000c1e1b00 */
[----:B------:R-:W4:Y:S01]  /*05c0*/  @P5 LDC.64 R50, c[0x0][0x3d0] ;  /* 0x0000f400ff325b82 */ /* 0x000f220000000a00 */
[C---:B-1----:R-:W-:Y:S01]  /*05d0*/  @P2 IMAD.WIDE.U32 R44, R3.reuse, 0x8, R40 ;  /* 0x00000008032c2825 */ /* 0x042fe200078e0028 */
[----:B------:R-:W-:-:S04]  /*05e0*/  @P2 IADD3 R3, PT, PT, R3, 0x100, RZ ;  /* 0x0000010003032810 */ /* 0x000fc80007ffe0ff */
[----:B------:R0:W5:Y:S02]  /*05f0*/  @P2 LDG.E.64 R4, desc[UR6][R44.64] ;  /* 0x000000062c042981 */ /* 0x000164000c1e1b00 */
[----:B------:R-:W1:Y:S01]  /*0600*/  @P6 LDC.64 R52, c[0x0][0x3d0] ;  /* 0x0000f400ff346b82 */ /* 0x000e620000000a00 */
[C---:B--2---:R-:W-:Y:S01]  /*0610*/  @P3 IMAD.WIDE.U32 R46, R3.reuse, 0x8, R46 ;  /* 0x00000008032e3825 */ /* 0x044fe200078e002e */
[----:B------:R-:W-:-:S04]  /*0620*/  @P3 IADD3 R3, PT, PT, R3, 0x100, RZ ;  /* 0x0000010003033810 */ /* 0x000fc80007ffe0ff */
[----:B------:R0:W5:Y:S02]  /*0630*/  @P3 LDG.E.64 R18, desc[UR6][R46.64] ;  /* 0x000000062e123981 */ /* 0x000164000c1e1b00 */
[----:B------:R-:W2:Y:S01]  /*0640*/  @P0 LDC.64 R42, c[0x0][0x3d0] ;  /* 0x0000f400ff2a0b82 */ /* 0x000ea20000000a00 */
[C---:B---3--:R-:W-:Y:S01]  /*0650*/  @P4 IMAD.WIDE.U32 R48, R3.reuse, 0x8, R48 ;  /* 0x0000000803304825 */ /* 0x048fe200078e0030 */
[----:B------:R-:W-:-:S04]  /*0660*/  @P4 IADD3 R3, PT, PT, R3, 0x100, RZ ;  /* 0x0000010003034810 */ /* 0x000fc80007ffe0ff */
[----:B------:R0:W5:Y:S01]  /*0670*/  @P4 LDG.E.64 R20, desc[UR6][R48.64] ;  /* 0x0000000630144981 */ /* 0x000162000c1e1b00 */
[C---:B----4-:R-:W-:Y:S01]  /*0680*/  @P5 IMAD.WIDE.U32 R50, R3.reuse, 0x8, R50 ;  /* 0x0000000803325825 */ /* 0x050fe200078e0032 */
[----:B------:R-:W-:-:S04]  /*0690*/  @P5 IADD3 R3, PT, PT, R3, 0x100, RZ ;  /* 0x0000010003035810 */ /* 0x000fc80007ffe0ff */
[----:B------:R0:W5:Y:S01]  /*06a0*/  @P5 LDG.E.64 R22, desc[UR6][R50.64] ;  /* 0x0000000632165981 */ /* 0x000162000c1e1b00 */
[----:B-1----:R-:W-:-:S05]  /*06b0*/  @P6 IMAD.WIDE.U32 R40, R3, 0x8, R52 ;  /* 0x0000000803286825 */ /* 0x002fca00078e0034 */
[----:B------:R0:W5:Y:S01]  /*06c0*/  @P6 LDG.E.64 R24, desc[UR6][R40.64] ;  /* 0x0000000628186981 */ /* 0x000162000c1e1b00 */
[----:B--2---:R-:W-:-:S05]  /*06d0*/  @P0 IMAD.WIDE.U32 R42, R14, 0x8, R42 ;  /* 0x000000080e2a0825 */ /* 0x004fca00078e002a */
[----:B------:R0:W5:Y:S01]  /*06e0*/  @P0 LDG.E.64 R16, desc[UR6][R42.64] ;  /* 0x000000062a100981 */ /* 0x000162000c1e1b00 */
[----:B------:R-:W-:Y:S02]  /*06f0*/  @P0 CS2R R28, SRZ ;  /* 0x00000000001c0805 */ /* 0x000fe4000001ff00 */
[----:B------:R-:W-:Y:S02]  /*0700*/  @P1 CS2R R30, SRZ ;  /* 0x00000000001e1805 */ /* 0x000fe4000001ff00 */
[----:B------:R-:W-:Y:S02]  /*0710*/  @P2 CS2R R32, SRZ ;  /* 0x0000000000202805 */ /* 0x000fe4000001ff00 */
[----:B------:R-:W-:Y:S02]  /*0720*/  @P3 CS2R R34, SRZ ;  /* 0x0000000000223805 */ /* 0x000fe4000001ff00 */
[----:B------:R-:W-:Y:S02]  /*0730*/  @P4 CS2R R36, SRZ ;  /* 0x0000000000244805 */ /* 0x000fe4000001ff00 */
[----:B------:R-:W-:-:S02]  /*0740*/  @P5 CS2R R38, SRZ ;  /* 0x0000000000265805 */ /* 0x000fc4000001ff00 */
[----:B0-----:R-:W-:-:S07]  /*0750*/  @P6 CS2R R6, SRZ ;  /* 0x0000000000066805 */ /* 0x001fce000001ff00 */
.L_x_37116:
[----:B------:R-:W-:Y:S05]  /*0760*/  BSYNC.RECONVERGENT B0 ;  /* 0x0000000000007941 */ /* 0x000fea0003800200 */
.L_x_37114:
[----:B------:R-:W0:Y:S02]  /*0770*/  LDCU UR4, c[0x0][0x384] ;  /* 0x00007080ff0477ac */ /* 0x000e240008000800 */
[----:B0-----:R-:W-:-:S13]  /*0780*/  ISETP.GE.AND P0, PT, R12, UR4, PT ;  /* 0x000000040c007c0c */ /* 0x001fda000bf06270 */
[----:B------:R-:W-:Y:S05]  /*0790*/  @P0 EXIT ;  /* 0x000000000000094d */ /* 0x000fea0003800000 */
[----:B------:R-:W0:Y:S01]  /*07a0*/  LDCU.64 UR4, c[0x0][0x3e0] ;  /* 0x00007c00ff0477ac */ /* 0x000e220008000a00 */
[----:B-----5:R-:W-:Y:S02]  /*07b0*/  MOV R3, R16 ;  /* 0x0000001000037202 */ /* 0x020fe40000000f00 */
[----:B------:R-:W-:Y:S01]  /*07c0*/  MOV R10, R17 ;  /* 0x00000011000a7202 */ /* 0x000fe20000000f00 */
[----:B------:R-:W1:Y:S01]  /*07d0*/  LDCU UR11, c[0x0][0x388] ;  /* 0x00007100ff0b77ac */ /* 0x000e620008000800 */
[----:B------:R-:W-:Y:S02]  /*07e0*/  MOV R56, R4 ;  /* 0x0000000400387202 */ /* 0x000fe40000000f00 */
[----:B------:R-:W-:Y:S01]  /*07f0*/  SHF.R.U64 R60, R4, 0x10, R5 ;  /* 0x00000010043c7819 */ /* 0x000fe20000001205 */
[----:B------:R-:W2:Y:S01]  /*0800*/  LDCU UR10, c[0x0][0x400] ;  /* 0x00008000ff0a77ac */ /* 0x000ea20008000800 */
[----:B------:R-:W-:Y:S02]  /*0810*/  MOV R62, R18 ;  /* 0x00000012003e7202 */ /* 0x000fe40000000f00 */
[----:B------:R-:W-:Y:S01]  /*0820*/  MOV R4, R19 ;  /* 0x0000001300047202 */ /* 0x000fe20000000f00 */
[----:B------:R-:W3:Y:S01]  /*0830*/  LDCU.64 UR8, c[0x0][0x3a0] ;  /* 0x00007400ff0877ac */ /* 0x000ee20008000a00 */
[----:B------:R-:W-:-:S02]  /*0840*/  MOV R66, R20 ;  /* 0x0000001400427202 */ /* 0x000fc40000000f00 */
[----:B------:R-:W-:Y:S01]  /*0850*/  SHF.R.U64 R68, R20, 0x10, R21 ;  /* 0x0000001014447819 */ /* 0x000fe20000001215 */
[----:B------:R-:W-:Y:S01]  /*0860*/  UPLOP3.LUT UP1, UPT, UPT, UPT, UPT, 0x40, 0x4 ;  /* 0x000000000004789c */ /* 0x000fe20003f2e870 */
[----:B------:R-:W-:Y:S01]  /*0870*/  PRMT R20, R3, 0x5410, R10 ;  /* 0x0000541003147816 */ /* 0x000fe2000000000a */
[----:B0-----:R-:W-:Y:S01]  /*0880*/  UISETP.NE.U32.AND UP0, UPT, UR4, URZ, UPT ;  /* 0x000000ff0400728c */ /* 0x001fe2000bf05070 */
[--C-:B------:R-:W-:Y:S01]  /*0890*/  SHF.R.U64 R74, R28, 0x10, R29.reuse ;  /* 0x000000101c4a7819 */ /* 0x100fe2000000121d */
[----:B------:R-:W0:Y:S01]  /*08a0*/  LDCU.U8 UR4, c[0x0][0x410] ;  /* 0x00008200ff0477ac */ /* 0x000e220008000000 */
[----:B------:R-:W-:Y:S02]  /*08b0*/  SHF.R.U32.HI R3, RZ, 0x10, R29 ;  /* 0x00000010ff037819 */ /* 0x000fe4000001161d */
[----:B------:R-:W-:Y:S01]  /*08c0*/  PRMT R62, R62, 0x5410, R4 ;  /* 0x000054103e3e7816 */ /* 0x000fe20000000004 */
[----:B------:R-:W-:Y:S01]  /*08d0*/  UISETP.NE.AND.EX UP0, UPT, UR5, URZ, UPT, UP0 ;  /* 0x000000ff0500728c */ /* 0x000fe2000bf05300 */
[----:B------:R-:W-:-:S02]  /*08e0*/  SHF.R.U64 R76, R30, 0x10, R31 ;  /* 0x000000101e4c7819 */ /* 0x000fc4000000121f */
[----:B------:R-:W-:Y:S02]  /*08f0*/  SHF.R.U32.HI R4, RZ, 0x10, R31 ;  /* 0x00000010ff047819 */ /* 0x000fe4000001161f */
[----:B------:R-:W-:Y:S02]  /*0900*/  PRMT R74, R74, 0x5410, R3 ;  /* 0x000054104a4a7816 */ /* 0x000fe40000000003 */
[--C-:B------:R-:W-:Y:S02]  /*0910*/  SHF.R.U64 R78, R32, 0x10, R33.reuse ;  /* 0x00000010204e7819 */ /* 0x100fe40000001221 */
[----:B------:R-:W-:Y:S02]  /*0920*/  SHF.R.U32.HI R3, RZ, 0x10, R33 ;  /* 0x00000010ff037819 */ /* 0x000fe40000011621 */
[----:B------:R-:W-:Y:S02]  /*0930*/  PRMT R76, R76, 0x5410, R4 ;  /* 0x000054104c4c7816 */ /* 0x000fe40000000004 */
[----:B------:R-:W-:-:S02]  /*0940*/  SHF.R.S32.HI R2, RZ, 0x2, R2 ;  /* 0x00000002ff027819 */ /* 0x000fc40000011402 */
[--C-:B------:R-:W-:Y:S02]  /*0950*/  SHF.R.U64 R80, R34, 0x10, R35.reuse ;  /* 0x0000001022507819 */ /* 0x100fe40000001223 */
[----:B------:R-:W-:Y:S02]  /*0960*/  SHF.R.U32.HI R4, RZ, 0x10, R35 ;  /* 0x00000010ff047819 */ /* 0x000fe40000011623 */
[----:B------:R-:W-:Y:S02]  /*0970*/  PRMT R78, R78, 0x5410, R3 ;  /* 0x000054104e4e7816 */ /* 0x000fe40000000003 */
[----:B------:R-:W-:Y:S02]  /*0980*/  LOP3.LUT R3, R2, 0xff, RZ, 0xc0, !PT ;  /* 0x000000ff02037812 */ /* 0x000fe400078ec0ff */
[----:B------:R-:W-:Y:S02]  /*0990*/  PRMT R80, R80, 0x5410, R4 ;  /* 0x0000541050507816 */ /* 0x000fe40000000004 */
[----:B------:R-:W-:-:S02]  /*09a0*/  SHF.R.U64 R82, R36, 0x10, R37 ;  /* 0x0000001024527819 */ /* 0x000fc40000001225 */
[----:B------:R-:W-:Y:S02]  /*09b0*/  SHF.R.U32.HI R4, RZ, 0x10, R37 ;  /* 0x00000010ff047819 */ /* 0x000fe40000011625 */
[----:B------:R-:W-:Y:S02]  /*09c0*/  SHF.R.U32.HI R2, RZ, 0x1, R2 ;  /* 0x00000001ff027819 */ /* 0x000fe40000011602 */
[----:B------:R-:W-:Y:S02]  /*09d0*/  VIADDMNMX R0, R3, -R0, RZ, !PT ;  /* 0x8000000003007246 */ /* 0x000fe400078001ff */
[----:B------:R-:W-:Y:S01]  /*09e0*/  PRMT R82, R82, 0x5410, R4 ;  /* 0x0000541052527816 */ /* 0x000fe20000000004 */
[----:B------:R-:W-:Y:S01]  /*09f0*/  IMAD R4, R13, -0x20, R3 ;  /* 0xffffffe00d047824 */ /* 0x000fe200078e0203 */
[----:B------:R-:W-:Y:S02]  /*0a00*/  LOP3.LUT R3, R2, 0x7fffff80, RZ, 0xc0, !PT ;  /* 0x7fffff8002037812 */ /* 0x000fe400078ec0ff */
[----:B------:R-:W-:-:S02]  /*0a10*/  VIMNMX R0, PT, PT, R0, 0x20, PT ;  /* 0x0000002000007848 */ /* 0x000fc40003fe0100 */
[--C-:B------:R-:W-:Y:S02]  /*0a20*/  SHF.R.U64 R26, R16, 0x10, R17.reuse ;  /* 0x00000010101a7819 */ /* 0x100fe40000001211 */
[----:B------:R-:W-:Y:S02]  /*0a30*/  SHF.R.U32.HI R27, RZ, 0x10, R17 ;  /* 0x00000010ff1b7819 */ /* 0x000fe40000011611 */
[----:B------:R-:W-:Y:S02]  /*0a40*/  MOV R52, R8 ;  /* 0x0000000800347202 */ /* 0x000fe40000000f00 */
[----:B------:R-:W-:Y:S02]  /*0a50*/  MOV R17, R9 ;  /* 0x0000000900117202 */ /* 0x000fe40000000f00 */
[--C-:B------:R-:W-:Y:S02]  /*0a60*/  SHF.R.U64 R84, R38, 0x10, R39.reuse ;  /* 0x0000001026547819 */ /* 0x100fe40000001227 */
[----:B------:R-:W-:-:S02]  /*0a70*/  SHF.R.U32.HI R2, RZ, 0x10, R39 ;  /* 0x00000010ff027819 */ /* 0x000fc40000011627 */
[----:B------:R-:W-:Y:S02]  /*0a80*/  VIMNMX R4, PT, PT, RZ, R4, !PT ;  /* 0x00000004ff047248 */ /* 0x000fe40007fe0100 */
[----:B------:R-:W-:Y:S02]  /*0a90*/  LEA R0, R0, R3, 0x2 ;  /* 0x0000000300007211 */ /* 0x000fe400078e10ff */
[--C-:B------:R-:W-:Y:S02]  /*0aa0*/  SHF.R.U64 R54, R8, 0x10, R9.reuse ;  /* 0x0000001008367819 */ /* 0x100fe40000001209 */
[----:B------:R-:W-:Y:S02]  /*0ab0*/  SHF.R.U32.HI R40, RZ, 0x10, R9 ;  /* 0x00000010ff287819 */ /* 0x000fe40000011609 */
[----:B------:R-:W-:Y:S02]  /*0ac0*/  MOV R8, R5 ;  /* 0x0000000500087202 */ /* 0x000fe40000000f00 */
[----:B------:R-:W-:-:S02]  /*0ad0*/  MOV R9, R21 ;  /* 0x0000001500097202 */ /* 0x000fc40000000f00 */
[----:B------:R-:W-:Y:S02]  /*0ae0*/  SHF.R.U32.HI R41, RZ, 0x10, R5 ;  /* 0x00000010ff297819 */ /* 0x000fe40000011605 */
[--C-:B------:R-:W-:Y:S02]  /*0af0*/  SHF.R.U64 R64, R18, 0x10, R19.reuse ;  /* 0x0000001012407819 */ /* 0x100fe40000001213 */
[----:B------:R-:W-:Y:S02]  /*0b00*/  SHF.R.U32.HI R42, RZ, 0x10, R19 ;  /* 0x00000010ff2a7819 */ /* 0x000fe40000011613 */
[----:B------:R-:W-:Y:S02]  /*0b10*/  MOV R16, R24 ;  /* 0x0000001800107202 */ /* 0x000fe40000000f00 */
[----:B------:R-:W-:Y:S02]  /*0b20*/  PRMT R52, R52, 0x5410, R17 ;  /* 0x0000541034347816 */ /* 0x000fe40000000011 */
[----:B------:R-:W-:-:S02]  /*0b30*/  PRMT R84, R84, 0x5410, R2 ;  /* 0x0000541054547816 */ /* 0x000fc40000000002 */
[----:B------:R-:W-:Y:S02]  /*0b40*/  SHF.R.U32.HI R43, RZ, 0x10, R21 ;  /* 0x00000010ff2b7819 */ /* 0x000fe40000011615 */
[----:B------:R-:W-:Y:S02]  /*0b50*/  MOV R70, R22 ;  /* 0x0000001600467202 */ /* 0x000fe40000000f00 */
[----:B------:R-:W-:Y:S02]  /*0b60*/  SHF.R.U64 R72, R22, 0x10, R23 ;  /* 0x0000001016487819 */ /* 0x000fe40000001217 */
[----:B------:R-:W-:Y:S02]  /*0b70*/  MOV R19, R25 ;  /* 0x0000001900137202 */ /* 0x000fe40000000f00 */
[--C-:B------:R-:W-:Y:S02]  /*0b80*/  SHF.R.U64 R5, R24, 0x10, R25.reuse ;  /* 0x0000001018057819 */ /* 0x100fe40000001219 */
[----:B------:R-:W-:-:S02]  /*0b90*/  SHF.R.U32.HI R18, RZ, 0x10, R25 ;  /* 0x00000010ff127819 */ /* 0x000fc40000011619 */
[----:B------:R-:W-:Y:S01]  /*0ba0*/  VIMNMX R4, PT, PT, R4, 0x20, PT ;  /* 0x0000002004047848 */ /* 0x000fe20003fe0100 */
[----:B------:R-:W-:Y:S01]  /*0bb0*/  HADD2.F32 R5, -RZ, R5.H0_H0 ;  /* 0x20000005ff057230 */ /* 0x000fe20000004100 */
[----:B------:R-:W-:Y:S02]  /*0bc0*/  I2FP.F32.U32 R0, R0 ;  /* 0x0000000000007245 */ /* 0x000fe40000201000 */
[--C-:B------:R-:W-:Y:S02]  /*0bd0*/  SHF.R.U64 R2, R6, 0x10, R7.reuse ;  /* 0x0000001006027819 */ /* 0x100fe40000001207 */
[----:B------:R-:W-:Y:S01]  /*0be0*/  SHF.R.U32.HI R17, RZ, 0x10, R7 ;  /* 0x00000010ff117819 */ /* 0x000fe20000011607 */
[----:B------:R-:W-:Y:S01]  /*0bf0*/  HADD2.F32 R7, -RZ, R7.H0_H0 ;  /* 0x20000007ff077230 */ /* 0x000fe20000004100 */
[----:B------:R-:W-:Y:S01]  /*0c00*/  MOV R21, R23 ;  /* 0x0000001700157202 */ /* 0x000fe20000000f00 */
[----:B------:R-:W-:Y:S01]  /*0c10*/  HADD2.F32 R2, -RZ, R2.H0_H0 ;  /* 0x20000002ff027230 */ /* 0x000fe20000004100 */
[----:B------:R-:W-:-:S02]  /*0c20*/  SHF.R.U32.HI R22, RZ, 0x10, R23 ;  /* 0x00000010ff167819 */ /* 0x000fc40000011617 */
[----:B0-----:R-:W-:Y:S02]  /*0c30*/  ISETP.NE.AND P1, PT, RZ, UR4, PT ;  /* 0x00000004ff007c0c */ /* 0x001fe4000bf25270 */
[----:B------:R-:W-:Y:S01]  /*0c40*/  PRMT R66, R66, 0x5410, R9 ;  /* 0x0000541042427816 */ /* 0x000fe20000000009 */
[----:B------:R-:W-:Y:S01]  /*0c50*/  HADD2.F32 R9, -RZ, R6.H0_H0 ;  /* 0x20000006ff097230 */ /* 0x000fe20000004100 */
[----:B------:R-:W-:Y:S01]  /*0c60*/  PRMT R56, R56, 0x5410, R8 ;  /* 0x0000541038387816 */ /* 0x000fe20000000008 */
[----:B------:R-:W-:Y:S01]  /*0c70*/  HADD2.F32 R6, -RZ, R16.H0_H0 ;  /* 0x20000010ff067230 */ /* 0x000fe20000004100 */
[----:B------:R-:W-:Y:S01]  /*0c80*/  LEA R10, R4, R3, 0x2 ;  /* 0x00000003040a7211 */ /* 0x000fe200078e10ff */
[----:B------:R0:W4:Y:S01]  /*0c90*/  MUFU.RCP R8, R0 ;  /* 0x0000000000087308 */ /* 0x0001220000001000 */
[----:B------:R-:W-:Y:S01]  /*0ca0*/  PRMT R26, R26, 0x5410, R27 ;  /* 0x000054101a1a7816 */ /* 0x000fe2000000001b */
[----:B------:R-:W-:Y:S01]  /*0cb0*/  HADD2.F32 R4, -RZ, R19.H0_H0 ;  /* 0x20000013ff047230 */ /* 0x000fe20000004100 */
[----:B------:R-:W-:Y:S01]  /*0cc0*/  PRMT R54, R54, 0x5410, R40 ;  /* 0x0000541036367816 */ /* 0x000fe20000000028 */
[----:B------:R-:W-:Y:S01]  /*0cd0*/  HADD2.F32 R3, -RZ, R18.H0_H0 ;  /* 0x20000012ff037230 */ /* 0x000fe20000004100 */
[----:B------:R-:W-:-:S02]  /*0ce0*/  PRMT R60, R60, 0x5410, R41 ;  /* 0x000054103c3c7816 */ /* 0x000fc40000000029 */
[----:B------:R-:W-:Y:S02]  /*0cf0*/  PRMT R64, R64, 0x5410, R42 ;  /* 0x0000541040407816 */ /* 0x000fe4000000002a */
[----:B------:R-:W-:Y:S01]  /*0d00*/  PRMT R68, R68, 0x5410, R43 ;  /* 0x0000541044447816 */ /* 0x000fe2000000002b */
[----:B0-----:R-:W-:Y:S01]  /*0d10*/  HADD2.F32 R0, -RZ, R17.H0_H0 ;  /* 0x20000011ff007230 */ /* 0x001fe20000004100 */
[----:B------:R-:W-:Y:S02]  /*0d20*/  PRMT R70, R70, 0x5410, R21 ;  /* 0x0000541046467816 */ /* 0x000fe40000000015 */
[----:B------:R-:W-:Y:S02]  /*0d30*/  PRMT R72, R72, 0x5410, R22 ;  /* 0x0000541048487816 */ /* 0x000fe40000000016 */
[----:B------:R-:W-:Y:S02]  /*0d40*/  PLOP3.LUT P0, PT, PT, PT, UP0, 0x80, 0x8 ;  /* 0x000000000008781c */ /* 0x000fe40003f0f008 */
[----:B-123--:R-:W-:-:S11]  /*0d50*/  P2R R16, PR, RZ, 0x2 ;  /* 0x00000002ff107803 */ /* 0x00efd60000000000 */
.L_x_37152:
[----:B0-----:R-:W0:Y:S01]  /*0d60*/  @P0 LDC.64 R44, c[0x0][0x3e0] ;  /* 0x0000f800ff2c0b82 */ /* 0x001e220000000a00 */
[----:B------:R-:W-:-:S07]  /*0d70*/  HFMA2 R22, -RZ, RZ, 1.875, 0 ;  /* 0x3f800000ff167431 */ /* 0x000fce00000001ff */
[----:B------:R-:W1:Y:S01]  /*0d80*/  LDC.64 R58, c[0x0][0x3e0] ;  /* 0x0000f800ff3a7b82 */ /* 0x000e620000000a00 */
[----:B0-----:R-:W-:-:S05]  /*0d90*/  @P0 IMAD.WIDE R44, R12, 0x4, R44 ;  /* 0x000000040c2c0825 */ /* 0x001fca00078e022c */
[----:B------:R0:W5:Y:S01]  /*0da0*/  @P0 LDG.E R22, desc[UR6][R44.64] ;  /* 0x000000062c160981 */ /* 0x000162000c1e1900 */
[----:B------:R-:W-:Y:S01]  /*0db0*/  IMAD R18, R12, UR11, RZ ;  /* 0x0000000b0c127c24 */ /* 0x000fe2000f8e02ff */
[----:B------:R-:W-:Y:S01]  /*0dc0*/  ISETP.GE.U32.AND P4, PT, R11, 0x100, PT ;  /* 0x000001000b00780c */ /* 0x000fe20003f86070 */
[----:B------:R-:W-:Y:S01]  /*0dd0*/  BSSY.RECONVERGENT B0, `(.L_x_37117) ;  /* 0x000002b000007945 */ /* 0x000fe20003800200 */
[----:B-1----:R-:W-:Y:S02]  /*0de0*/  LOP3.LUT P5, RZ, R58, UR8, RZ, 0xfc, !PT ;  /* 0x000000083aff7c12 */ /* 0x002fe4000f8afcff */
[----:B------:R-:W-:Y:S02]  /*0df0*/  SHF.R.S32.HI R47, RZ, 0x1f, R18 ;  /* 0x0000001fff2f7819 */ /* 0x000fe40000011412 */
[----:B------:R-:W-:Y:S02]  /*0e00*/  LOP3.LUT P5, RZ, R59, UR9, RZ, 0xfc, P5 ;  /* 0x000000093bff7c12 */ /* 0x000fe4000a8afcff */
[----:B------:R-:W-:-:S04]  /*0e10*/  LEA.HI R47, R47, R18, RZ, 0x2 ;  /* 0x000000122f2f7211 */ /* 0x000fc800078f10ff */
[----:B------:R-:W-:-:S04]  /*0e20*/  LEA.HI.SX32 R18, R47, R14, 0x1e ;  /* 0x0000000e2f127211 */ /* 0x000fc800078ff2ff */
[----:B------:R-:W-:Y:S01]  /*0e30*/  MOV R24, R18 ;  /* 0x0000001200187202 */ /* 0x000fe20000000f00 */
[----:B0-----:R-:W-:Y:S06]  /*0e40*/  @!P4 BRA `(.L_x_37118) ;  /* 0x00000000008cc947 */ /* 0x001fec0003800000 */
[----:B------:R-:W-:Y:S01]  /*0e50*/  ISETP.NE.U32.AND P1, PT, RZ, UR8, PT ;  /* 0x00000008ff007c0c */ /* 0x000fe2000bf25070 */
[----:B------:R-:W0:Y:S03]  /*0e60*/  LDC.64 R44, c[0x0][0x390] ;  /* 0x0000e400ff2c7b82 */ /* 0x000e260000000a00 */
[----:B------:R-:W-:-:S05]  /*0e70*/  ISETP.NE.AND.EX P1, PT, RZ, UR9, PT, P1 ;  /* 0x00000009ff007c0c */ /* 0x000fca000bf25310 */
[----:B------:R-:W1:Y:S08]  /*0e80*/  @P5 LDC.64 R98, c[0x0][0x3a8] ;  /* 0x0000ea00ff625b82 */ /* 0x000e700000000a00 */
[----:B------:R-:W2:Y:S01]  /*0e90*/  @P1 LDC.64 R48, c[0x0][0x3a0] ;  /* 0x0000e800ff301b82 */ /* 0x000ea20000000a00 */
[----:B0-----:R-:W-:-:S06]  /*0ea0*/  IMAD.WIDE.U32 R44, R18, 0x10, R44 ;  /* 0x00000010122c7825 */ /* 0x001fcc00078e002c */
[----:B------:R-:W3:Y:S01]  /*0eb0*/  LDG.E.128 R44, desc[UR6][R44.64] ;  /* 0x000000062c2c7981 */ /* 0x000ee2000c1e1d00 */
[----:B--2---:R-:W-:-:S06]  /*0ec0*/  @P1 IMAD.WIDE.U32 R48, R18, 0x10, R48 ;  /* 0x0000001012301825 */ /* 0x004fcc00078e0030 */
[----:B------:R-:W3:Y:S02]  /*0ed0*/  @P1 LDG.E.128 R48, desc[UR6][R48.64] ;  /* 0x0000000630301981 */ /* 0x000ee4000c1e1d00 */
[-C--:B---3-5:R-:W-:Y:S01]  /*0ee0*/  @P1 FFMA.FTZ R17, R44, R22.reuse, R48 ;  /* 0x000000162c111223 */ /* 0x0a8fe20000010030 */
[-C--:B------:R-:W-:Y:S01]  /*0ef0*/  @P1 FFMA.FTZ R57, R45, R22.reuse, R49 ;  /* 0x000000162d391223 */ /* 0x080fe20000010031 */
[-C--:B------:R-:W-:Y:S01]  /*0f00*/  @P1 FFMA.FTZ R71, R46, R22.reuse, R50 ;  /* 0x000000162e471223 */ /* 0x080fe20000010032 */
[----:B------:R-:W-:Y:S02]  /*0f10*/  @P1 FFMA.FTZ R85, R47, R22, R51 ;  /* 0x000000162f551223 */ /* 0x000fe40000010033 */
[----:B------:R-:W-:Y:S02]  /*0f20*/  @P1 MOV R40, R17 ;  /* 0x0000001100281202 */ /* 0x000fe40000000f00 */
[----:B------:R-:W-:Y:S02]  /*0f30*/  @P1 MOV R41, R57 ;  /* 0x0000003900291202 */ /* 0x000fe40000000f00 */
[----:B------:R-:W-:-:S02]  /*0f40*/  @P1 MOV R42, R71 ;  /* 0x00000047002a1202 */ /* 0x000fc40000000f00 */
[----:B------:R-:W-:Y:S01]  /*0f50*/  @P1 MOV R43, R85 ;  /* 0x00000055002b1202 */ /* 0x000fe20000000f00 */
[----:B-1----:R-:W-:Y:S06]  /*0f60*/  @P1 BRA `(.L_x_37119) ;  /* 0x0000000000381947 */ /* 0x002fec0003800000 */
[----:B------:R-:W-:-:S04]  /*0f70*/  ISETP.NE.U32.AND P0, PT, R58, RZ, PT ;  /* 0x000000ff3a00720c */ /* 0x000fc80003f05070 */
[----:B------:R-:W-:-:S13]  /*0f80*/  ISETP.NE.AND.EX P0, PT, R59, RZ, PT, P0 ;  /* 0x000000ff3b00720c */ /* 0x000fda0003f05300 */
[-C--:B------:R-:W-:Y:S01]  /*0f90*/  @P0 FMUL.FTZ R40, R44, R22.reuse ;  /* 0x000000162c280220 */ /* 0x080fe20000410000 */
[-C--:B------:R-:W-:Y:S01]  /*0fa0*/  @P0 FMUL.FTZ R41, R45, R22.reuse ;  /* 0x000000162d290220 */ /* 0x080fe20000410000 */
[-C--:B------:R-:W-:Y:S01]  /*0fb0*/  @P0 FMUL.FTZ R42, R46, R22.reuse ;  /* 0x000000162e2a0220 */ /* 0x080fe20000410000 */
[----:B------:R-:W-:Y:S02]  /*0fc0*/  @P0 FMUL.FTZ R43, R47, R22 ;  /* 0x000000162f2b0220 */ /* 0x000fe40000410000 */
[----:B------:R-:W-:Y:S01]  /*0fd0*/  @P0 MOV R17, R40 ;  /* 0x0000002800110202 */ /* 0x000fe20000000f00 */
[-C--:B------:R-:W-:Y:S01]  /*0fe0*/  @!P0 FMUL.FTZ R17, R44, R22.reuse ;  /* 0x000000162c118220 */ /* 0x080fe20000410000 */
[----:B------:R-:W-:Y:S01]  /*0ff0*/  @P0 MOV R57, R41 ;  /* 0x0000002900390202 */ /* 0x000fe20000000f00 */
[----:B------:R-:W-:Y:S01]  /*1000*/  @!P0 FMUL.FTZ R57, R45, R22 ;  /* 0x000000162d398220 */ /* 0x000fe20000410000 */
[----:B------:R-:W-:Y:S01]  /*1010*/  @P0 MOV R71, R42 ;  /* 0x0000002a00470202 */ /* 0x000fe20000000f00 */
[-C--:B------:R-:W-:Y:S01]  /*1020*/  @!P0 FMUL.FTZ R71, R46, R22.reuse ;  /* 0x000000162e478220 */ /* 0x080fe20000410000 */
[----:B------:R-:W-:Y:S01]  /*1030*/  @P0 MOV R85, R43 ;  /* 0x0000002b00550202 */ /* 0x000fe20000000f00 */
[----:B------:R-:W-:-:S07]  /*1040*/  @!P0 FMUL.FTZ R85, R47, R22 ;  /* 0x000000162f558220 */ /* 0x000fce0000410000 */
.L_x_37119:
[C---:B------:R-:W-:Y:S01]  /*1050*/  @P5 IMAD.WIDE.U32 R98, R18.reuse, 0x10, R98 ;  /* 0x0000001012625825 */ /* 0x040fe200078e0062 */
[----:B------:R-:W-:-:S04]  /*1060*/  IADD3 R24, PT, PT, R18, 0x100, RZ ;  /* 0x0000010012187810 */ /* 0x000fc80007ffe0ff */
[----:B------:R0:W-:Y:S03]  /*1070*/  @P5 STG.E.128 desc[UR6][R98.64], R40 ;  /* 0x0000002862005986 */ /* 0x0001e6000c101d06 */
.L_x_37118:
[----:B------:R-:W-:Y:S05]  /*1080*/  BSYNC.RECONVERGENT B0 ;  /* 0x0000000000007941 */ /* 0x000fea0003800200 */
.L_x_37117:
[----:B------:R-:W-:Y:S01]  /*1090*/  ISETP.GE.U32.AND P1, PT, R11, 0x200, PT ;  /* 0x000002000b00780c */ /* 0x000fe20003f26070 */
[----:B------:R-:W-:Y:S03]  /*10a0*/  BSSY.RECONVERGENT B0, `(.L_x_37120) ;  /* 0x0000022000007945 */ /* 0x000fe60003800200 */
[----:B------:R-:W-:-:S09]  /*10b0*/  P2R R44, PR, RZ, 0x2 ;  /* 0x00000002ff2c7803 */ /* 0x000fd20000000000 */
[----:B------:R-:W-:Y:S05]  /*10c0*/  @!P1 BRA `(.L_x_37121) ;  /* 0x00000000007c9947 */ /* 0x000fea0003800000 */
[----:B------:R-:W-:Y:S01]  /*10d0*/  ISETP.NE.U32.AND P1, PT, RZ, UR8, PT ;  /* 0x00000008ff007c0c */ /* 0x000fe2000bf25070 */
[----:B------:R-:W1:Y:S03]  /*10e0*/  LDC.64 R44, c[0x0][0x390] ;  /* 0x0000e400ff2c7b82 */ /* 0x000e660000000a00 */
[----:B------:R-:W-:-:S05]  /*10f0*/  ISETP.NE.AND.EX P1, PT, RZ, UR9, PT, P1 ;  /* 0x00000009ff007c0c */ /* 0x000fca000bf25310 */
[----:B0-----:R-:W0:Y:S08]  /*1100*/  @P5 LDC.64 R98, c[0x0][0x3a8] ;  /* 0x0000ea00ff625b82 */ /* 0x001e300000000a00 */
[----:B------:R-:W2:Y:S01]  /*1110*/  @P1 LDC.64 R48, c[0x0][0x3a0] ;  /* 0x0000e800ff301b82 */ /* 0x000ea20000000a00 */
[----:B-1----:R-:W-:-:S06]  /*1120*/  IMAD.WIDE.U32 R44, R24, 0x10, R44 ;  /* 0x00000010182c7825 */ /* 0x002fcc00078e002c */
        /* <DEDUP_REMOVED lines=11> */
[----:B0-----:R-:W-:Y:S06]  /*11e0*/  @P1 BRA `(.L_x_37122) ;  /* 0x0000000000281947 */ /* 0x001fec0003800000 */
[----:B------:R-:W-:Y:S01]  /*11f0*/  ISETP.NE.U32.AND P1, PT, R58, RZ, PT ;  /* 0x000000ff3a00720c */ /* 0x000fe20003f25070 */
[-C--:B------:R-:W-:Y:S01]  /*1200*/  FMUL.FTZ R19, R44, R22.reuse ;  /* 0x000000162c137220 */ /* 0x080fe20000410000 */
[-C--:B------:R-:W-:Y:S01]  /*1210*/  FMUL.FTZ R55, R45, R22.reuse ;  /* 0x000000162d377220 */ /* 0x080fe20000410000 */
[-C--:B------:R-:W-:Y:S01]  /*1220*/  FMUL.FTZ R73, R46, R22.reuse ;  /* 0x000000162e497220 */ /* 0x080fe20000410000 */
[----:B------:R-:W-:Y:S01]  /*1230*/  ISETP.NE.AND.EX P1, PT, R59, RZ, PT, P1 ;  /* 0x000000ff3b00720c */ /* 0x000fe20003f25310 */
[----:B------:R-:W-:-:S12]  /*1240*/  FMUL.FTZ R87, R47, R22 ;  /* 0x000000162f577220 */ /* 0x000fd80000410000 */
[----:B------:R-:W-:Y:S02]  /*1250*/  @P1 MOV R40, R19 ;  /* 0x0000001300281202 */ /* 0x000fe40000000f00 */
[----:B------:R-:W-:Y:S02]  /*1260*/  @P1 MOV R41, R55 ;  /* 0x0000003700291202 */ /* 0x000fe40000000f00 */
[----:B------:R-:W-:Y:S02]  /*1270*/  @P1 MOV R42, R73 ;  /* 0x00000049002a1202 */ /* 0x000fe40000000f00 */
[----:B------:R-:W-:-:S07]  /*1280*/  @P1 MOV R43, R87 ;  /* 0x00000057002b1202 */ /* 0x000fce0000000f00 */
.L_x_37122:
[C---:B------:R-:W-:Y:S01]  /*1290*/  @P5 IMAD.WIDE.U32 R98, R24.reuse, 0x10, R98 ;  /* 0x0000001018625825 */ /* 0x040fe200078e0062 */
[----:B------:R-:W-:-:S04]  /*12a0*/  IADD3 R24, PT, PT, R24, 0x100, RZ ;  /* 0x0000010018187810 */ /* 0x000fc80007ffe0ff */
[----:B------:R1:W-:Y:S03]  /*12b0*/  @P5 STG.E.128 desc[UR6][R98.64], R40 ;  /* 0x0000002862005986 */ /* 0x0003e6000c101d06 */
.L_x_37121:
[----:B------:R-:W-:Y:S05]  /*12c0*/  BSYNC.RECONVERGENT B0 ;  /* 0x0000000000007941 */ /* 0x000fea0003800200 */
.L_x_37120:
[----:B------:R-:W-:Y:S01]  /*12d0*/  ISETP.GE.U32.AND P1, PT, R11, 0x300, PT ;  /* 0x000003000b00780c */ /* 0x000fe20003f26070 */
[----:B------:R-:W-:Y:S03]  /*12e0*/  BSSY.RECONVERGENT B0, `(.L_x_37123) ;  /* 0x0000022000007945 */ /* 0x000fe60003800200 */
[----:B------:R-:W-:-:S09]  /*12f0*/  P2R R44, PR, RZ, 0x2 ;  /* 0x00000002ff2c7803 */ /* 0x000fd20000000000 */
[----:B------:R-:W-:Y:S05]  /*1300*/  @!P1 BRA `(.L_x_37124) ;  /* 0x00000000007c9947 */ /* 0x000fea0003800000 */
[----:B------:R-:W-:Y:S01]  /*1310*/  ISETP.NE.U32.AND P1, PT, RZ, UR8, PT ;  /* 0x00000008ff007c0c */ /* 0x000fe2000bf25070 */
[----:B------:R-:W2:Y:S03]  /*1320*/  LDC.64 R44, c[0x0][0x390] ;  /* 0x0000e400ff2c7b82 */ /* 0x000ea60000000a00 */
[----:B------:R-:W-:-:S05]  /*1330*/  ISETP.NE.AND.EX P1, PT, RZ, UR9, PT, P1 ;  /* 0x00000009ff007c0c */ /* 0x000fca000bf25310 */
[----:B01----:R-:W0:Y:S08]  /*1340*/  @P5 LDC.64 R98, c[0x0][0x3a8] ;  /* 0x0000ea00ff625b82 */ /* 0x003e300000000a00 */
[----:B------:R-:W1:Y:S01]  /*1350*/  @P1 LDC.64 R48, c[0x0][0x3a0] ;  /* 0x0000e800ff301b82 */ /* 0x000e620000000a00 */
[----:B--2---:R-:W-:-:S06]  /*1360*/  IMAD.WIDE.U32 R44, R24, 0x10, R44 ;  /* 0x00000010182c7825 */ /* 0x004fcc00078e002c */
[----:B------:R-:W2:Y:S01]  /*1370*/  LDG.E.128 R44, desc[UR6][R44.64] ;  /* 0x000000062c2c7981 */ /* 0x000ea2000c1e1d00 */
[----:B-1----:R-:W-:-:S06]  /*1380*/  @P1 IMAD.WIDE.U32 R48, R24, 0x10, R48 ;  /* 0x0000001018301825 */ /* 0x002fcc00078e0030 */
[----:B------:R-:W2:Y:S02]  /*1390*/  @P1 LDG.E.128 R48, desc[UR6][R48.64] ;  /* 0x0000000630301981 */ /* 0x000ea4000c1e1d00 */
[-C--:B--2--5:R-:W-:Y:S01]  /*13a0*/  @P1 FFMA.FTZ R21, R44, R22.reuse, R48 ;  /* 0x000000162c151223 */ /* 0x0a4fe20000010030 */
        /* <DEDUP_REMOVED lines=18> */
.L_x_37125:
[C---:B------:R-:W-:Y:S01]  /*14d0*/  @P5 IMAD.WIDE.U32 R98, R24.reuse, 0x10, R98 ;  /* 0x0000001018625825 */ /* 0x040fe200078e0062 */
[----:B------:R-:W-:-:S04]  /*14e0*/  IADD3 R24, PT, PT, R24, 0x100, RZ ;  /* 0x0000010018187810 */ /* 0x000fc80007ffe0ff */
[----:B------:R2:W-:Y:S03]  /*14f0*/  @P5 STG.E.128 desc[UR6][R98.64], R40 ;  /* 0x0000002862005986 */ /* 0x0005e6000c101d06 */
.L_x_37124:
[----:B------:R-:W-:Y:S05]  /*1500*/  BSYNC.RECONVERGENT B0 ;  /* 0x0000000000007941 */ /* 0x000fea0003800200 */
.L_x_37123:
[----:B------:R-:W-:Y:S01]  /*1510*/  ISETP.GE.U32.AND P1, PT, R11, 0x400, PT ;  /* 0x000004000b00780c */ /* 0x000fe20003f26070 */
[----:B------:R-:W-:Y:S03]  /*1520*/  BSSY.RECONVERGENT B0, `(.L_x_37126) ;  /* 0x0000022000007945 */ /* 0x000fe60003800200 */
[----:B------:R-:W-:-:S09]  /*1530*/  P2R R44, PR, RZ, 0x2 ;  /* 0x00000002ff2c7803 */ /* 0x000fd20000000000 */
[----:B------:R-:W-:Y:S05]  /*1540*/  @!P1 BRA `(.L_x_37127) ;  /* 0x00000000007c9947 */ /* 0x000fea0003800000 */
[----:B------:R-:W-:Y:S01]  /*1550*/  ISETP.NE.U32.AND P1, PT, RZ, UR8, PT ;  /* 0x00000008ff007c0c */ /* 0x000fe2000bf25070 */
[----:B------:R-:W3:Y:S03]  /*1560*/  LDC.64 R44, c[0x0][0x390] ;  /* 0x0000e400ff2c7b82 */ /* 0x000ee60000000a00 */
[----:B------:R-:W-:-:S05]  /*1570*/  ISETP.NE.AND.EX P1, PT, RZ, UR9, PT, P1 ;  /* 0x00000009ff007c0c */ /* 0x000fca000bf25310 */
[----:B012---:R-:W0:Y:S08]  /*1580*/  @P5 LDC.64 R98, c[0x0][0x3a8] ;  /* 0x0000ea00ff625b82 */ /* 0x007e300000000a00 */
[----:B------:R-:W1:Y:S01]  /*1590*/  @P1 LDC.64 R48, c[0x0][0x3a0] ;  /* 0x0000e800ff301b82 */ /* 0x000e620000000a00 */
[----:B---3--:R-:W-:-:S06]  /*15a0*/  IMAD.WIDE.U32 R44, R24, 0x10, R44 ;  /* 0x00000010182c7825 */ /* 0x008fcc00078e002c */
        /* <DEDUP_REMOVED lines=22> */
.L_x_37128:
[C---:B------:R-:W-:Y:S01]  /*1710*/  @P5 IMAD.WIDE.U32 R98, R24.reuse, 0x10, R98 ;  /* 0x0000001018625825 */ /* 0x040fe200078e0062 */
[----:B------:R-:W-:-:S04]  /*1720*/  IADD3 R24, PT, PT, R24, 0x100, RZ ;  /* 0x0000010018187810 */ /* 0x000fc80007ffe0ff */
[----:B------:R3:W-:Y:S03]  /*1730*/  @P5 STG.E.128 desc[UR6][R98.64], R40 ;  /* 0x0000002862005986 */ /* 0x0007e6000c101d06 */
.L_x_37127:
[----:B------:R-:W-:Y:S05]  /*1740*/  BSYNC.RECONVERGENT B0 ;  /* 0x0000000000007941 */ /* 0x000fea0003800200 */
.L_x_37126:
[----:B------:R-:W-:Y:S01]  /*1750*/  ISETP.GE.U32.AND P1, PT, R11, 0x500, PT ;  /* 0x000005000b00780c */ /* 0x000fe20003f26070 */
[----:B------:R-:W-:-:S12]  /*1760*/  BSSY.RECONVERGENT B0, `(.L_x_37129) ;  /* 0x0000021000007945 */ /* 0x000fd80003800200 */
[----:B------:R-:W-:Y:S05]  /*1770*/  @!P1 BRA `(.L_x_37130) ;  /* 0x00000000007c9947 */ /* 0x000fea0003800000 */
[----:B------:R-:W-:Y:S01]  /*1780*/  ISETP.NE.U32.AND P2, PT, RZ, UR8, PT ;  /* 0x00000008ff007c0c */ /* 0x000fe2000bf45070 */
[----:B------:R-:W4:Y:S03]  /*1790*/  LDC.64 R44, c[0x0][0x390] ;  /* 0x0000e400ff2c7b82 */ /* 0x000f260000000a00 */
[----:B------:R-:W-:-:S05]  /*17a0*/  ISETP.NE.AND.EX P2, PT, RZ, UR9, PT, P2 ;  /* 0x00000009ff007c0c */ /* 0x000fca000bf45320 */
[----:B0123--:R-:W0:Y:S08]  /*17b0*/  @P5 LDC.64 R98, c[0x0][0x3a8] ;  /* 0x0000ea00ff625b82 */ /* 0x00fe300000000a00 */
[----:B------:R-:W1:Y:S01]  /*17c0*/  @P2 LDC.64 R48, c[0x0][0x3a0] ;  /* 0x0000e800ff302b82 */ /* 0x000e620000000a00 */
[----:B----4-:R-:W-:-:S06]  /*17d0*/  IMAD.WIDE.U32 R44, R24, 0x10, R44 ;  /* 0x00000010182c7825 */ /* 0x010fcc00078e002c */
        /* <DEDUP_REMOVED lines=22> */
.L_x_37131:
[C---:B------:R-:W-:Y:S01]  /*1940*/  @P5 IMAD.WIDE.U32 R98, R24.reuse, 0x10, R98 ;  /* 0x0000001018625825 */ /* 0x040fe200078e0062 */
[----:B------:R-:W-:-:S04]  /*1950*/  IADD3 R24, PT, PT, R24, 0x100, RZ ;  /* 0x0000010018187810 */ /* 0x000fc80007ffe0ff */
[----:B------:R0:W-:Y:S03]  /*1960*/  @P5 STG.E.128 desc[UR6][R98.64], R40 ;  /* 0x0000002862005986 */ /* 0x0001e6000c101d06 */
.L_x_37130:
[----:B------:R-:W-:Y:S05]  /*1970*/  BSYNC.RECONVERGENT B0 ;  /* 0x0000000000007941 */ /* 0x000fea0003800200 */
.L_x_37129:
        /* <DEDUP_REMOVED lines=31> */
.L_x_37134:
[C---:B------:R-:W-:Y:S01]  /*1b70*/  @P5 IMAD.WIDE.U32 R98, R24.reuse, 0x10, R98 ;  /* 0x0000001018625825 */ /* 0x040fe200078e0062 */
[----:B------:R-:W-:-:S04]  /*1b80*/  IADD3 R24, PT, PT, R24, 0x100, RZ ;  /* 0x0000010018187810 */ /* 0x000fc80007ffe0ff */
[----:B------:R0:W-:Y:S03]  /*1b90*/  @P5 STG.E.128 desc[UR6][R98.64], R40 ;  /* 0x0000002862005986 */ /* 0x0001e6000c101d06 */
.L_x_37133:
[----:B------:R-:W-:Y:S05]  /*1ba0*/  BSYNC.RECONVERGENT B0 ;  /* 0x0000000000007941 */ /* 0x000fea0003800200 */
.L_x_37132:
        /* <DEDUP_REMOVED lines=31> */
.L_x_37137:
[----:B------:R-:W-:-:S05]  /*1da0*/  @P5 IMAD.WIDE.U32 R98, R24, 0x10, R98 ;  /* 0x0000001018625825 */ /* 0x000fca00078e0062 */
[----:B------:R0:W-:Y:S02]  /*1db0*/  @P5 STG.E.128 desc[UR6][R98.64], R40 ;  /* 0x0000002862005986 */ /* 0x0001e4000c101d06 */
.L_x_37136:
[----:B------:R-:W-:Y:S05]  /*1dc0*/  BSYNC.RECONVERGENT B0 ;  /* 0x0000000000007941 */ /* 0x000fea0003800200 */
.L_x_37135:
[----:B-----5:R-:W-:Y:S01]  /*1dd0*/  FADD.FTZ R22, RZ, R17 ;  /* 0x00000011ff167221 */ /* 0x020fe20000010000 */
[C---:B------:R-:W-:Y:S01]  /*1de0*/  ISETP.GT.U32.AND P5, PT, R11.reuse, 0x1ff, PT ;  /* 0x000001ff0b00780c */ /* 0x040fe20003fa4070 */
[----:B------:R-:W1:Y:S01]  /*1df0*/  S2UR UR5, SR_CgaCtaId ;  /* 0x00000000000579c3 */ /* 0x000e620000008800 */
[----:B------:R-:W-:Y:S01]  /*1e00*/  ISETP.GT.U32.AND P6, PT, R11, 0x2ff, PT ;  /* 0x000002ff0b00780c */ /* 0x000fe20003fc4070 */
[----:B------:R-:W-:Y:S01]  /*1e10*/  FADD.FTZ R22, R57, R22 ;  /* 0x0000001639167221 */ /* 0x000fe20000010000 */
[----:B------:R-:W-:Y:S01]  /*1e20*/  P2R R44, PR, RZ, 0x1 ;  /* 0x00000001ff2c7803 */ /* 0x000fe20000000000 */
[----:B------:R-:W-:Y:S01]  /*1e30*/  UMOV UR4, 0x400 ;  /* 0x0000040000047882 */ /* 0x000fe20000000000 */
[----:B------:R-:W-:Y:S01]  /*1e40*/  ISETP.GT.U32.AND P0, PT, R11, 0x3ff, PT ;  /* 0x000003ff0b00780c */ /* 0x000fe20003f04070 */
[----:B------:R-:W-:Y:S01]  /*1e50*/  FADD.FTZ R22, R71, R22 ;  /* 0x0000001647167221 */ /* 0x000fe20000010000 */
[----:B------:R-:W-:Y:S03]  /*1e60*/  BSSY.RECONVERGENT B0, `(.L_x_37138) ;  /* 0x00000d9000007945 */ /* 0x000fe60003800200 */
[----:B------:R-:W-:-:S05]  /*1e70*/  FADD.FTZ R22, R85, R22 ;  /* 0x0000001655167221 */ /* 0x000fca0000010000 */
[----:B------:R-:W-:-:S05]  /*1e80*/  FSEL R22, R22, RZ, P4 ;  /* 0x000000ff16167208 */ /* 0x000fca0002000000 */
[----:B------:R-:W-:-:S04]  /*1e90*/  FADD.FTZ R24, R19, R22 ;  /* 0x0000001613187221 */ /* 0x000fc80000010000 */
[----:B------:R-:W-:Y:S01]  /*1ea0*/  FADD.FTZ R24, R55, R24 ;  /* 0x0000001837187221 */ /* 0x000fe20000010000 */
[----:B-1----:R-:W-:-:S03]  /*1eb0*/  ULEA UR4, UR5, UR4, 0x18 ;  /* 0x0000000405047291 */ /* 0x002fc6000f8ec0ff */
[----:B------:R-:W-:Y:S01]  /*1ec0*/  FADD.FTZ R24, R73, R24 ;  /* 0x0000001849187221 */ /* 0x000fe20000010000 */
[----:B------:R-:W-:-:S03]  /*1ed0*/  @UP1 UIADD3 UR4, UPT, UPT, UR4, 0x40, URZ ;  /* 0x0000004004041890 */ /* 0x000fc6000fffe0ff */
[----:B------:R-:W-:-:S04]  /*1ee0*/  @P5 FADD.FTZ R22, R87, R24 ;  /* 0x0000001857165221 */ /* 0x000fc80000010000 */
[----:B------:R-:W-:-:S04]  /*1ef0*/  FADD.FTZ R24, R21, R22 ;  /* 0x0000001615187221 */ /* 0x000fc80000010000 */
[----:B------:R-:W-:-:S04]  /*1f00*/  FADD.FTZ R24, R61, R24 ;  /* 0x000000183d187221 */ /* 0x000fc80000010000 */
[----:B------:R-:W-:-:S04]  /*1f10*/  FADD.FTZ R24, R75, R24 ;  /* 0x000000184b187221 */ /* 0x000fc80000010000 */
[----:B------:R-:W-:-:S04]  /*1f20*/  @P6 FADD.FTZ R22, R89, R24 ;  /* 0x0000001859166221 */ /* 0x000fc80000010000 */
        /* <DEDUP_REMOVED lines=60> */
[----:B------:R-:W-:Y:S02]  /*22f0*/  ISETP.NE.AND P6, PT, R16, RZ, PT ;  /* 0x000000ff1000720c */ /* 0x000fe40003fc5270 */
[----:B------:R-:W-:-:S04]  /*2300*/  FFMA.FTZ R45, R45, R45, R22 ;  /* 0x0000002d2d2d7223 */ /* 0x000fc80000010016 */
[----:B------:R-:W-:Y:S01]  /*2310*/  FFMA.FTZ R45, R24, R24, R45 ;  /* 0x00000018182d7223 */ /* 0x000fe2000001002d */
[----:B------:R-:W-:-:S03]  /*2320*/  FADD.FTZ R24, R91, -R44 ;  /* 0x8000002c5b187221 */ /* 0x000fc60000010000 */
[----:B------:R-:W-:Y:S01]  /*2330*/  FFMA.FTZ R45, R46, R46, R45 ;  /* 0x0000002e2e2d7223 */ /* 0x000fe2000001002d */
[----:B------:R-:W-:-:S03]  /*2340*/  FADD.FTZ R46, R79, -R44 ;  /* 0x8000002c4f2e7221 */ /* 0x000fc60000010000 */
[----:B------:R-:W-:Y:S01]  /*2350*/  @P5 FFMA.FTZ R22, R24, R24, R45 ;  /* 0x0000001818165223 */ /* 0x000fe2000001002d */
[--C-:B------:R-:W-:Y:S01]  /*2360*/  FADD.FTZ R45, R25, -R44.reuse ;  /* 0x8000002c192d7221 */ /* 0x100fe20000010000 */
[----:B------:R-:W-:Y:S01]  /*2370*/  ISETP.GT.U32.AND P5, PT, R11, 0x4ff, PT ;  /* 0x000004ff0b00780c */ /* 0x000fe20003fa4070 */
[----:B------:R-:W-:Y:S02]  /*2380*/  FADD.FTZ R24, R65, -R44 ;  /* 0x8000002c41187221 */ /* 0x000fe40000010000 */
        /* <DEDUP_REMOVED lines=21> */
[----:B------:R-:W-:-:S04]  /*24e0*/  FFMA.FTZ R45, R46, R46, R45 ;  /* 0x0000002e2e2d7223 */ /* 0x000fc8000001002d */
[----:B------:R-:W-:Y:S01]  /*24f0*/  @P5 FFMA.FTZ R22, R24, R24, R45 ;  /* 0x0000001818165223 */ /* 0x000fe2000001002d */
[----:B------:R-:W-:-:S04]  /*2500*/  ISETP.NE.AND P5, PT, R13, RZ, PT ;  /* 0x000000ff0d00720c */ /* 0x000fc80003fa5270 */
[----:B------:R-:W1:Y:S02]  /*2510*/  SHFL.BFLY PT, R45, R22, 0x1, 0x1f ;  /* 0x0c201f00162d7f89 */ /* 0x000e6400000e0000 */
[----:B-1----:R-:W-:-:S07]  /*2520*/  FADD.FTZ R45, R22, R45 ;  /* 0x0000002d162d7221 */ /* 0x002fce0000010000 */
[----:B------:R-:W-:Y:S01]  /*2530*/  @!P5 SHF.R.U32.HI R22, RZ, 0x2, R15 ;  /* 0x00000002ff16d819 */ /* 0x000fe2000001160f */
[----:B------:R-:W1:Y:S03]  /*2540*/  SHFL.BFLY PT, R24, R45, 0x2, 0x1f ;  /* 0x0c401f002d187f89 */ /* 0x000e6600000e0000 */
[----:B------:R-:W-:Y:S01]  /*2550*/  @!P5 LOP3.LUT R22, R22, 0x38, RZ, 0xc0, !PT ;  /* 0x000000381616d812 */ /* 0x000fe200078ec0ff */
[----:B-1----:R-:W-:-:S05]  /*2560*/  FADD.FTZ R24, R45, R24 ;  /* 0x000000182d187221 */ /* 0x002fca0000010000 */
[----:B------:R-:W1:Y:S02]  /*2570*/  SHFL.BFLY PT, R47, R24, 0x4, 0x1f ;  /* 0x0c801f00182f7f89 */ /* 0x000e6400000e0000 */
[----:B-1----:R-:W-:Y:S01]  /*2580*/  FADD.FTZ R47, R24, R47 ;  /* 0x0000002f182f7221 */ /* 0x002fe20000010000 */
[----:B------:R-:W-:-:S04]  /*2590*/  HFMA2 R24, -RZ, RZ, 0, 0 ;  /* 0x00000000ff187431 */ /* 0x000fc800000001ff */
[----:B------:R-:W1:Y:S02]  /*25a0*/  SHFL.BFLY PT, R46, R47, 0x8, 0x1f ;  /* 0x0d001f002f2e7f89 */ /* 0x000e6400000e0000 */
[----:B-1----:R-:W-:Y:S01]  /*25b0*/  FADD.FTZ R48, R47, R46 ;  /* 0x0000002e2f307221 */ /* 0x002fe20000010000 */
[----:B------:R-:W-:-:S04]  /*25c0*/  CS2R R46, SRZ ;  /* 0x00000000002e7805 */ /* 0x000fc8000001ff00 */
[----:B------:R-:W1:Y:S02]  /*25d0*/  SHFL.BFLY PT, R49, R48, 0x10, 0x1f ;  /* 0x0e001f0030317f89 */ /* 0x000e6400000e0000 */
[----:B-1----:R-:W-:-:S05]  /*25e0*/  FADD.FTZ R45, R48, R49 ;  /* 0x00000031302d7221 */ /* 0x002fca0000010000 */
[----:B------:R-:W-:Y:S01]  /*25f0*/  @!P5 STS.64 [R22+UR4], R44 ;  /* 0x0000002c1600d988 */ /* 0x000fe20008000a04 */
[----:B------:R-:W-:Y:S01]  /*2600*/  BAR.SYNC.DEFER_BLOCKING 0x0 ;  /* 0x0000000000007b1d */ /* 0x000fe20000010000 */
[----:B------:R-:W-:-:S13]  /*2610*/  ISETP.GT.U32.AND P5, PT, R13, 0x7, PT ;  /* 0x000000070d00780c */ /* 0x000fda0003fa4070 */
[----:B------:R-:W-:Y:S02]  /*2620*/  @!P5 LEA R48, R13, UR4, 0x3 ;  /* 0x000000040d30dc11 */ /* 0x000fe4000f8e18ff */
[----:B------:R-:W-:-:S04]  /*2630*/  @!P5 MOV R24, R10 ;  /* 0x0000000a0018d202 */ /* 0x000fc80000000f00 */
[-C--:B------:R-:W-:Y:S01]  /*2640*/  I2FP.F32.S32 R50, R24.reuse ;  /* 0x0000001800327245 */ /* 0x080fe20000201400 */
[----:B------:R-:W1:Y:S04]  /*2650*/  SHFL.DOWN PT, R49, R24, 0x4, 0x1f ;  /* 0x08801f0018317f89 */ /* 0x000e6800000e0000 */
[----:B------:R-:W4:Y:S01]  /*2660*/  @!P5 LDS.64 R46, [R48] ;  /* 0x00000000302ed984 */ /* 0x000f220000000a00 */
[----:B------:R-:W-:Y:S02]  /*2670*/  ISETP.NE.AND P5, PT, R15, RZ, PT ;  /* 0x000000ff0f00720c */ /* 0x000fe40003fa5270 */
[----:B-1----:R-:W-:Y:S02]  /*2680*/  I2FP.F32.S32 R58, R49 ;  /* 0x00000031003a7245 */ /* 0x002fe40000201400 */
[----:B------:R-:W-:-:S04]  /*2690*/  IADD3 R49, PT, PT, R49, R24, RZ ;  /* 0x0000001831317210 */ /* 0x000fc80007ffe0ff */
[----:B------:R-:W-:Y:S01]  /*26a0*/  I2FP.F32.S32 R44, R49 ;  /* 0x00000031002c7245 */ /* 0x000fe20000201400 */
[----:B------:R-:W1:Y:S04]  /*26b0*/  SHFL.DOWN PT, R24, R49, 0x2, 0x1f ;  /* 0x08401f0031187f89 */ /* 0x000e6800000e0000 */
[----:B----4-:R-:W4:Y:S04]  /*26c0*/  SHFL.DOWN PT, R51, R46, 0x4, 0x1f ;  /* 0x08801f002e337f89 */ /* 0x010f2800000e0000 */
[----:B------:R-:W2:Y:S01]  /*26d0*/  SHFL.DOWN PT, R22, R47, 0x4, 0x1f ;  /* 0x08801f002f167f89 */ /* 0x000ea200000e0000 */
[----:B-1----:R-:W-:Y:S01]  /*26e0*/  I2FP.F32.S32 R48, R24 ;  /* 0x0000001800307245 */ /* 0x002fe20000201400 */
[C---:B----4-:R-:W-:Y:S01]  /*26f0*/  FMUL.FTZ R45, R51.reuse, R58 ;  /* 0x0000003a332d7220 */ /* 0x050fe20000410000 */
[----:B------:R-:W-:-:S03]  /*2700*/  FADD.FTZ R51, -R51, R46 ;  /* 0x0000002e33337221 */ /* 0x000fc60000010100 */
[----:B------:R-:W-:Y:S01]  /*2710*/  FFMA.FTZ R86, R50, R46, R45 ;  /* 0x0000002e32567223 */ /* 0x000fe2000001002d */
[----:B------:R-:W-:Y:S01]  /*2720*/  FMUL.FTZ R51, R51, R51 ;  /* 0x0000003333337220 */ /* 0x000fe20000410000 */
[----:B------:R-:W1:Y:S01]  /*2730*/  MUFU.RCP R45, R44 ;  /* 0x0000002c002d7308 */ /* 0x000e620000001000 */
[----:B--2---:R-:W-:Y:S02]  /*2740*/  FADD.FTZ R22, R22, R47 ;  /* 0x0000002f16167221 */ /* 0x004fe40000010000 */
[----:B------:R-:W-:-:S04]  /*2750*/  FMUL.FTZ R51, R51, R50 ;  /* 0x0000003233337220 */ /* 0x000fc80000410000 */
[----:B------:R-:W-:Y:S01]  /*2760*/  FMUL.FTZ R51, R51, R58 ;  /* 0x0000003a33337220 */ /* 0x000fe20000410000 */
[----:B-1----:R-:W-:-:S03]  /*2770*/  FMUL.FTZ R59, R45, R86 ;  /* 0x000000562d3b7220 */ /* 0x002fc60000410000 */
[----:B------:R-:W-:Y:S01]  /*2780*/  FFMA.FTZ R51, R45, R51, R22 ;  /* 0x000000332d337223 */ /* 0x000fe20000010016 */
[----:B------:R-:W-:Y:S01]  /*2790*/  IADD3 R45, PT, PT, R49, R24, RZ ;  /* 0x00000018312d7210 */ /* 0x000fe20007ffe0ff */
[----:B------:R-:W1:Y:S03]  /*27a0*/  SHFL.DOWN PT, R46, R59, 0x2, 0x1f ;  /* 0x08401f003b2e7f89 */ /* 0x000e6600000e0000 */
[----:B------:R-:W-:Y:S01]  /*27b0*/  I2FP.F32.S32 R22, R45 ;  /* 0x0000002d00167245 */ /* 0x000fe20000201400 */
[----:B------:R-:W2:Y:S03]  /*27c0*/  SHFL.DOWN PT, R24, R51, 0x2, 0x1f ;  /* 0x08401f0033187f89 */ /* 0x000ea600000e0000 */
[----:B------:R-:W4:Y:S01]  /*27d0*/  MUFU.RCP R47, R22 ;  /* 0x00000016002f7308 */ /* 0x000f220000001000 */
[----:B-1----:R-:W-:Y:S01]  /*27e0*/  FMUL.FTZ R49, R46, R48 ;  /* 0x000000302e317220 */ /* 0x002fe20000410000 */
[----:B------:R-:W-:-:S03]  /*27f0*/  FADD.FTZ R46, R59, -R46 ;  /* 0x8000002e3b2e7221 */ /* 0x000fc60000010000 */
[----:B------:R-:W-:Y:S01]  /*2800*/  FFMA.FTZ R50, R44, R59, R49 ;  /* 0x0000003b2c327223 */ /* 0x000fe20000010031 */
[----:B------:R-:W-:Y:S01]  /*2810*/  FMUL.FTZ R49, R46, R46 ;  /* 0x0000002e2e317220 */ /* 0x000fe20000410000 */
[----:B--2---:R-:W-:Y:S01]  /*2820*/  FADD.FTZ R24, R51, R24 ;  /* 0x0000001833187221 */ /* 0x004fe20000010000 */
[----:B------:R-:W1:Y:S01]  /*2830*/  SHFL.DOWN PT, R46, R45, 0x1, 0x1f ;  /* 0x08201f002d2e7f89 */ /* 0x000e6200000e0000 */
[----:B----4-:R-:W-:Y:S01]  /*2840*/  FMUL.FTZ R59, R47, R50 ;  /* 0x000000322f3b7220 */ /* 0x010fe20000410000 */
[----:B------:R-:W-:-:S04]  /*2850*/  FMUL.FTZ R49, R44, R49 ;  /* 0x000000312c317220 */ /* 0x000fc80000410000 */
[----:B------:R-:W2:Y:S01]  /*2860*/  SHFL.DOWN PT, R44, R59, 0x1, 0x1f ;  /* 0x08201f003b2c7f89 */ /* 0x000ea200000e0000 */
[----:B------:R-:W-:-:S04]  /*2870*/  FMUL.FTZ R49, R49, R48 ;  /* 0x0000003031317220 */ /* 0x000fc80000410000 */
[----:B------:R-:W-:-:S05]  /*2880*/  FFMA.FTZ R24, R47, R49, R24 ;  /* 0x000000312f187223 */ /* 0x000fca0000010018 */
[----:B------:R-:W4:Y:S01]  /*2890*/  SHFL.DOWN PT, R47, R24, 0x1, 0x1f ;  /* 0x08201f00182f7f89 */ /* 0x000f2200000e0000 */
[-C--:B-1----:R-:W-:Y:S02]  /*28a0*/  IADD3 R48, PT, PT, R45, R46.reuse, RZ ;  /* 0x0000002e2d307210 */ /* 0x082fe40007ffe0ff */
[----:B------:R-:W-:Y:S02]  /*28b0*/  I2FP.F32.S32 R46, R46 ;  /* 0x0000002e002e7245 */ /* 0x000fe40000201400 */
[----:B------:R-:W-:Y:S01]  /*28c0*/  I2FP.F32.S32 R48, R48 ;  /* 0x0000003000307245 */ /* 0x000fe20000201400 */
[----:B--2---:R-:W-:Y:S02]  /*28d0*/  FADD.FTZ R45, R59, -R44 ;  /* 0x8000002c3b2d7221 */ /* 0x004fe40000010000 */
[----:B------:R-:W-:-:S03]  /*28e0*/  FMUL.FTZ R49, R44, R46 ;  /* 0x0000002e2c317220 */ /* 0x000fc60000410000 */
[----:B------:R-:W1:Y:S01]  /*28f0*/  MUFU.RCP R48, R48 ;  /* 0x0000003000307308 */ /* 0x000e620000001000 */
[----:B------:R-:W-:Y:S01]  /*2900*/  FMUL.FTZ R45, R45, R45 ;  /* 0x0000002d2d2d7220 */ /* 0x000fe20000410000 */
[----:B------:R-:W-:-:S03]  /*2910*/  FFMA.FTZ R49, R22, R59, R49 ;  /* 0x0000003b16317223 */ /* 0x000fc60000010031 */
[----:B------:R-:W-:Y:S01]  /*2920*/  FMUL.FTZ R45, R22, R45 ;  /* 0x0000002d162d7220 */ /* 0x000fe20000410000 */
[----:B----4-:R-:W-:Y:S02]  /*2930*/  FADD.FTZ R47, R24, R47 ;  /* 0x0000002f182f7221 */ /* 0x010fe40000010000 */
[----:B------:R-:W2:Y:S01]  /*2940*/  LDC R24, c[0x0][0x448] ;  /* 0x00011200ff187b82 */ /* 0x000ea20000000800 */
[----:B------:R-:W-:Y:S01]  /*2950*/  FMUL.FTZ R45, R45, R46 ;  /* 0x0000002e2d2d7220 */ /* 0x000fe20000410000 */
[----:B-1----:R-:W-:-:S03]  /*2960*/  FMUL.FTZ R49, R48, R49 ;  /* 0x0000003130317220 */ /* 0x002fc60000410000 */
[----:B------:R-:W-:-:S03]  /*2970*/  FFMA.FTZ R22, R48, R45, R47 ;  /* 0x0000002d30167223 */ /* 0x000fc6000001002f */
[----:B------:R-:W1:Y:S01]  /*2980*/  @!P5 LDC.64 R46, c[0x0][0x3c0] ;  /* 0x0000f000ff2edb82 */ /* 0x000e620000000a00 */
[----:B------:R-:W4:Y:S04]  /*2990*/  SHFL.IDX PT, R49, R49, RZ, 0x1f ;  /* 0x00001fff31317589 */ /* 0x000f2800000e0000 */
[----:B------:R3:W2:Y:S01]  /*29a0*/  SHFL.IDX PT, R45, R22, RZ, 0x1f ;  /* 0x00001fff162d7589 */ /* 0x0006a200000e0000 */
[----:B-1----:R-:W-:-:S04]  /*29b0*/  @!P5 IMAD.WIDE R46, R12, 0x4, R46 ;  /* 0x000000040c2ed825 */ /* 0x002fc800078e022e */
[C---:B----4-:R-:W-:Y:S01]  /*29c0*/  FMUL.FTZ R44, R49.reuse, R49 ;  /* 0x00000031312c7220 */ /* 0x050fe20000410000 */
[----:B---3--:R-:W-:Y:S01]  /*29d0*/  FSEL R22, R49, RZ, !P6 ;  /* 0x000000ff31167208 */ /* 0x008fe20007000000 */
[----:B------:R1:W-:Y:S01]  /*29e0*/  @!P5 STG.E desc[UR6][R46.64], R49 ;  /* 0x000000312e00d986 */ /* 0x0003e2000c101906 */
[----:B--2---:R-:W-:Y:S02]  /*29f0*/  FFMA.FTZ R24, R45, UR10, R24 ;  /* 0x0000000a2d187c23 */ /* 0x004fe40008010018 */
[----:B------:R-:W-:Y:S02]  /*2a00*/  FSEL R51, R44, RZ, P6 ;  /* 0x000000ff2c337208 */ /* 0x000fe40003000000 */
[----:B------:R-:W2:Y:S03]  /*2a10*/  @!P5 LDC.64 R44, c[0x0][0x3c8] ;  /* 0x0000f200ff2cdb82 */ /* 0x000ea60000000a00 */
[----:B------:R-:W-:-:S06]  /*2a20*/  FADD.FTZ R51, R24, R51 ;  /* 0x0000003318337221 */ /* 0x000fcc0000010000 */
[----:B------:R-:W3:Y:S01]  /*2a30*/  MUFU.RSQ R51, R51 ;  /* 0x0000003300337308 */ /* 0x000ee20000001400 */
[----:B--2---:R-:W-:-:S05]  /*2a40*/  @!P5 IMAD.WIDE R44, R12, 0x4, R44 ;  /* 0x000000040c2cd825 */ /* 0x004fca00078e022c */
[----:B---3--:R1:W-:Y:S01]  /*2a50*/  @!P5 STG.E desc[UR6][R44.64], R51 ;  /* 0x000000332c00d986 */ /* 0x0083e2000c101906 */
[----:B------:R-:W-:Y:S05]  /*2a60*/  @!P4 BRA `(.L_x_37139) ;  /* 0x000000000060c947 */ /* 0x000fea0003800000 */
[--C-:B------:R-:W-:Y:S01]  /*2a70*/  FADD.FTZ R24, R17, -R22.reuse ;  /* 0x8000001611187221 */ /* 0x100fe20000010000 */
[----:B-1----:R-:W-:Y:S02]  /*2a80*/  HADD2.F32 R45, -RZ, R20.H0_H0 ;  /* 0x20000014ff2d7230 */ /* 0x002fe40000004100 */
[----:B------:R-:W-:Y:S01]  /*2a90*/  FADD.FTZ R46, R57, -R22 ;  /* 0x80000016392e7221 */ /* 0x000fe20000010000 */
[----:B------:R-:W-:Y:S02]  /*2aa0*/  HADD2.F32 R47, -RZ, R28.H0_H0 ;  /* 0x2000001cff2f7230 */ /* 0x000fe40000004100 */
[----:B------:R-:W-:Y:S01]  /*2ab0*/  FMUL.FTZ R24, R51, R24 ;  /* 0x0000001833187220 */ /* 0x000fe20000410000 */
[----:B------:R-:W-:Y:S02]  /*2ac0*/  HADD2.F32 R48, -RZ, R74.H0_H0 ;  /* 0x2000004aff307230 */ /* 0x000fe40000004100 */
[----:B------:R-:W-:Y:S02]  /*2ad0*/  HADD2.F32 R59, -RZ, R29.H0_H0 ;  /* 0x2000001dff3b7230 */ /* 0x000fe40000004100 */
[----:B------:R-:W-:Y:S01]  /*2ae0*/  FFMA.FTZ R44, R24, R45, R47 ;  /* 0x0000002d182c7223 */ /* 0x000fe2000001002f */
[----:B------:R-:W-:-:S02]  /*2af0*/  HADD2.F32 R24, -RZ, R26.H0_H0 ;  /* 0x2000001aff187230 */ /* 0x000fc40000004100 */
[----:B------:R-:W-:Y:S01]  /*2b00*/  FMUL.FTZ R45, R51, R46 ;  /* 0x0000002e332d7220 */ /* 0x000fe20000410000 */
[----:B------:R-:W-:-:S03]  /*2b10*/  HADD2.F32 R47, -RZ, R20.H1_H1 ;  /* 0x30000014ff2f7230 */ /* 0x000fc60000004100 */
[----:B------:R-:W-:Y:S01]  /*2b20*/  FFMA.FTZ R45, R45, R24, R48 ;  /* 0x000000182d2d7223 */ /* 0x000fe20000010030 */
[----:B------:R-:W-:Y:S01]  /*2b30*/  FADD.FTZ R24, R71, -R22 ;  /* 0x8000001647187221 */ /* 0x000fe20000010000 */
[----:B------:R-:W1:Y:S03]  /*2b40*/  LDC.64 R48, c[0x0][0x428] ;  /* 0x00010a00ff307b82 */ /* 0x000e660000000a00 */
[----:B------:R-:W-:-:S04]  /*2b50*/  FMUL.FTZ R24, R51, R24 ;  /* 0x0000001833187220 */ /* 0x000fc80000410000 */
[----:B------:R-:W-:Y:S01]  /*2b60*/  FFMA.FTZ R46, R24, R47, R59 ;  /* 0x0000002f182e7223 */ /* 0x000fe2000001003b */
[----:B------:R-:W-:Y:S01]  /*2b70*/  FADD.FTZ R24, R85, -R22 ;  /* 0x8000001655187221 */ /* 0x000fe20000010000 */
[----:B------:R-:W-:Y:S02]  /*2b80*/  HADD2.F32 R47, -RZ, R26.H1_H1 ;  /* 0x3000001aff2f7230 */ /* 0x000fe40000004100 */
[----:B------:R-:W-:Y:S02]  /*2b90*/  HADD2.F32 R59, -RZ, R74.H1_H1 ;  /* 0x3000004aff3b7230 */ /* 0x000fe40000004100 */
[----:B------:R-:W-:-:S04]  /*2ba0*/  FMUL.FTZ R24, R51, R24 ;  /* 0x0000001833187220 */ /* 0x000fc80000410000 */
[----:B------:R-:W-:Y:S01]  /*2bb0*/  FFMA.FTZ R47, R24, R47, R59 ;  /* 0x0000002f182f7223 */ /* 0x000fe2000001003b */
[C---:B-1----:R-:W-:Y:S01]  /*2bc0*/  IMAD.WIDE.U32 R48, R18.reuse, 0x10, R48 ;  /* 0x0000001012307825 */ /* 0x042fe200078e0030 */
[----:B------:R-:W-:-:S04]  /*2bd0*/  IADD3 R18, PT, PT, R18, 0x100, RZ ;  /* 0x0000010012127810 */ /* 0x000fc80007ffe0ff */
[----:B------:R2:W-:Y:S03]  /*2be0*/  STG.E.128 desc[UR6][R48.64], R44 ;  /* 0x0000002c30007986 */ /* 0x0005e6000c101d06 */
.L_x_37139:
[----:B------:R-:W-:Y:S05]  /*2bf0*/  BSYNC.RECONVERGENT B0 ;  /* 0x0000000000007941 */ /* 0x000fea0003800200 */
.L_x_37138:
[----:B------:R-:W-:Y:S01]  /*2c00*/  ISETP.GE.U32.AND P4, PT, R11, 0x200, PT ;  /* 0x000002000b00780c */ /* 0x000fe20003f86070 */
[----:B------:R-:W-:-:S12]  /*2c10*/  BSSY.RECONVERGENT B0, `(.L_x_37140) ;  /* 0x000001a000007945 */ /* 0x000fd80003800200 */
[----:B------:R-:W-:Y:S05]  /*2c20*/  @!P4 BRA `(.L_x_37141) ;  /* 0x000000000060c947 */ /* 0x000fea0003800000 */
[--C-:B------:R-:W-:Y:S01]  /*2c30*/  FADD.FTZ R24, R19, -R22.reuse ;  /* 0x8000001613187221 */ /* 0x100fe20000010000 */
[----:B-12---:R-:W-:Y:S02]  /*2c40*/  HADD2.F32 R45, -RZ, R52.H0_H0 ;  /* 0x20000034ff2d7230 */ /* 0x006fe40000004100 */
        /* <DEDUP_REMOVED lines=22> */
.L_x_37141:
[----:B------:R-:W-:Y:S05]  /*2db0*/  BSYNC.RECONVERGENT B0 ;  /* 0x0000000000007941 */ /* 0x000fea0003800200 */
.L_x_37140:
[----:B------:R-:W-:Y:S01]  /*2dc0*/  ISETP.GE.U32.AND P4, PT, R11, 0x300, PT ;  /* 0x000003000b00780c */ /* 0x000fe20003f86070 */
[----:B------:R-:W-:-:S12]  /*2dd0*/  BSSY.RECONVERGENT B0, `(.L_x_37142) ;  /* 0x000001a000007945 */ /* 0x000fd80003800200 */
[----:B------:R-:W-:Y:S05]  /*2de0*/  @!P4 BRA `(.L_x_37143) ;  /* 0x000000000060c947 */ /* 0x000fea0003800000 */
[--C-:B------:R-:W-:Y:S01]  /*2df0*/  FADD.FTZ R24, R21, -R22.reuse ;  /* 0x8000001615187221 */ /* 0x100fe20000010000 */
[----:B-123--:R-:W-:Y:S02]  /*2e00*/  HADD2.F32 R45, -RZ, R56.H0_H0 ;  /* 0x20000038ff2d7230 */ /* 0x00efe40000004100 */
        /* <DEDUP_REMOVED lines=22> */
.L_x_37143:
[----:B------:R-:W-:Y:S05]  /*2f70*/  BSYNC.RECONVERGENT B0 ;  /* 0x0000000000007941 */ /* 0x000fea0003800200 */
.L_x_37142:
[----:B------:R-:W-:Y:S01]  /*2f80*/  ISETP.GE.U32.AND P4, PT, R11, 0x400, PT ;  /* 0x000004000b00780c */ /* 0x000fe20003f86070 */
[----:B------:R-:W-:-:S12]  /*2f90*/  BSSY.RECONVERGENT B0, `(.L_x_37144) ;  /* 0x000001a000007945 */ /* 0x000fd80003800200 */
[----:B------:R-:W-:Y:S05]  /*2fa0*/  @!P4 BRA `(.L_x_37145) ;  /* 0x000000000060c947 */ /* 0x000fea0003800000 */
[--C-:B------:R-:W-:Y:S01]  /*2fb0*/  FADD.FTZ R24, R23, -R22.reuse ;  /* 0x8000001617187221 */ /* 0x100fe20000010000 */
[----:B-1234-:R-:W-:Y:S02]  /*2fc0*/  HADD2.F32 R45, -RZ, R62.H0_H0 ;  /* 0x2000003eff2d7230 */ /* 0x01efe40000004100 */
        /* <DEDUP_REMOVED lines=22> */
.L_x_37145:
[----:B------:R-:W-:Y:S05]  /*3130*/  BSYNC.RECONVERGENT B0 ;  /* 0x0000000000007941 */ /* 0x000fea0003800200 */
.L_x_37144:
[----:B------:R-:W-:Y:S04]  /*3140*/  BSSY.RECONVERGENT B0, `(.L_x_37146) ;  /* 0x000001a000007945 */ /* 0x000fe80003800200 */
        /* <DEDUP_REMOVED lines=25> */
.L_x_37147:
[----:B------:R-:W-:Y:S05]  /*32e0*/  BSYNC.RECONVERGENT B0 ;  /* 0x0000000000007941 */ /* 0x000fea0003800200 */
.L_x_37146:
        /* <DEDUP_REMOVED lines=26> */
.L_x_37149:
[----:B------:R-:W-:Y:S05]  /*3490*/  BSYNC.RECONVERGENT B0 ;  /* 0x0000000000007941 */ /* 0x000fea0003800200 */
.L_x_37148:
[----:B------:R-:W-:Y:S04]  /*34a0*/  BSSY.RECONVERGENT B0, `(.L_x_37150) ;  /* 0x0000011000007945 */ /* 0x000fe80003800200 */
[----:B------:R-:W-:Y:S05]  /*34b0*/  @!P3 BRA `(.L_x_37151) ;  /* 0x00000000003cb947 */ /* 0x000fea0003800000 */
[----:B-1234-:R-:W1:Y:S01]  /*34c0*/  LDC.64 R44, c[0x0][0x428] ;  /* 0x00010a00ff2c7b82 */ /* 0x01ee620000000a00 */
[--C-:B------:R-:W-:Y:S01]  /*34d0*/  FADD.FTZ R46, R69, -R22.reuse ;  /* 0x80000016452e7221 */ /* 0x100fe20000010000 */
[--C-:B------:R-:W-:Y:S01]  /*34e0*/  FADD.FTZ R24, R53, -R22.reuse ;  /* 0x8000001635187221 */ /* 0x100fe20000010000 */
[--C-:B------:R-:W-:Y:S01]  /*34f0*/  FADD.FTZ R48, R83, -R22.reuse ;  /* 0x8000001653307221 */ /* 0x100fe20000010000 */
[----:B------:R-:W-:Y:S01]  /*3500*/  FADD.FTZ R22, R97, -R22 ;  /* 0x8000001661167221 */ /* 0x000fe20000010000 */
[C---:B------:R-:W-:Y:S01]  /*3510*/  FMUL.FTZ R47, R51.reuse, R46 ;  /* 0x0000002e332f7220 */ /* 0x040fe20000410000 */
[C---:B------:R-:W-:Y:S01]  /*3520*/  FMUL.FTZ R24, R51.reuse, R24 ;  /* 0x0000001833187220 */ /* 0x040fe20000410000 */
[C---:B------:R-:W-:Y:S01]  /*3530*/  FMUL.FTZ R46, R51.reuse, R48 ;  /* 0x00000030332e7220 */ /* 0x040fe20000410000 */
[----:B------:R-:W-:-:S03]  /*3540*/  FMUL.FTZ R51, R51, R22 ;  /* 0x0000001633337220 */ /* 0x000fc60000410000 */
[----:B------:R-:W-:Y:S01]  /*3550*/  FFMA.FTZ R46, R46, R4, R7 ;  /* 0x000000042e2e7223 */ /* 0x000fe20000010007 */
[----:B-1----:R-:W-:-:S04]  /*3560*/  IMAD.WIDE.U32 R48, R18, 0x10, R44 ;  /* 0x0000001012307825 */ /* 0x002fc800078e002c */
[----:B------:R-:W-:Y:S01]  /*3570*/  FFMA.FTZ R45, R47, R5, R2 ;  /* 0x000000052f2d7223 */ /* 0x000fe20000010002 */
[----:B------:R-:W-:Y:S01]  /*3580*/  FFMA.FTZ R44, R24, R6, R9 ;  /* 0x00000006182c7223 */ /* 0x000fe20000010009 */
[----:B------:R-:W-:-:S05]  /*3590*/  FFMA.FTZ R47, R51, R3, R0 ;  /* 0x00000003332f7223 */ /* 0x000fca0000010000 */
[----:B------:R1:W-:Y:S02]  /*35a0*/  STG.E.128 desc[UR6][R48.64], R44 ;  /* 0x0000002c30007986 */ /* 0x0003e4000c101d06 */
.L_x_37151:
[----:B------:R-:W-:Y:S05]  /*35b0*/  BSYNC.RECONVERGENT B0 ;  /* 0x0000000000007941 */ /* 0x000fea0003800200 */
.L_x_37150:
[----:B-1234-:R-:W1:Y:S01]  /*35c0*/  LDC.64 R44, c[0x0][0x380] ;  /* 0x0000e000ff2c7b82 */ /* 0x01ee620000000a00 */
[----:B------:R-:W-:Y:S01]  /*35d0*/  UPLOP3.LUT UP1, UPT, UPT, UPT, UP1, 0x40, 0x4 ;  /* 0x000000000004789c */ /* 0x000fe20003f2e810 */
[----:B-1----:R-:W-:-:S04]  /*35e0*/  IADD3 R12, PT, PT, R12, R44, RZ ;  /* 0x0000002c0c0c7210 */ /* 0x002fc80007ffe0ff */
[----:B------:R-:W-:-:S13]  /*35f0*/  ISETP.GE.AND P1, PT, R12, R45, PT ;  /* 0x0000002d0c00720c */ /* 0x000fda0003f26270 */
[----:B------:R-:W-:Y:S05]  /*3600*/  @!P1 BRA `(.L_x_37152) ;  /* 0xffffffd400d49947 */ /* 0x000fea000383ffff */
[----:B------:R-:W-:Y:S05]  /*3610*/  EXIT ;  /* 0x000000000000794d */ /* 0x000fea0003800000 */
.L_x_37153:
        /* <DEDUP_REMOVED lines=14> */
.L_x_42419:


//--------------------- .text._ZN10layer_norm13ln_fwd_kernelINS_13Kernel_traitsI6__halfffffjLj7168ELj1ELj1ELj8ELj16ENS_18Kernel_traits_baseILj7168ES2_ffffjLj256EEEEELb0ELb0ELb0ELb1EEEvNS_9FwdParamsE --------------------------
	.section	.text._ZN10layer_norm13ln_fwd_kernelINS_13Kernel_traitsI6__halfffffjLj7168ELj1ELj1ELj8ELj16ENS_18Kernel_traits_baseILj7168ES2_ffffjLj256EEEEELb0ELb0ELb0ELb1EEEvNS_9FwdParamsE,"ax",@progbits
	.align	128
        .global         _ZN10layer_norm13ln_fwd_kernelINS_13Kernel_traitsI6__halfffffjLj7168ELj1ELj1ELj8ELj16ENS_18Kernel_traits_baseILj7168ES2_ffffjLj256EEEEELb0ELb0ELb0ELb1EEEvNS_9FwdParamsE
        .type           _ZN10layer_norm13ln_fwd_kernelINS_13Kernel_traitsI6__halfffffjLj7168ELj1ELj1ELj8ELj16ENS_18Kernel_traits_baseILj7168ES2_ffffjLj256EEEEELb0ELb0ELb0ELb1EEEvNS_9FwdParamsE,@function
        .size           _ZN10layer_norm13ln_fwd_kernelINS_13Kernel_traitsI6__halfffffjLj7168ELj1ELj1ELj8ELj16ENS_18Kernel_traits_baseILj7168ES2_ffffjLj256EEEEELb0ELb0ELb0ELb1EEEvNS_9FwdParamsE,(.L_x_42420 - _ZN10layer_norm13ln_fwd_kernelINS_13Kernel_traitsI6__halfffffjLj7168ELj1ELj1ELj8ELj16ENS_18Kernel_traits_baseILj7168ES2_ffffjLj256EEEEELb0ELb0ELb0ELb1EEEvNS_9FwdParamsE)
        .other          _ZN10layer_norm13ln_fwd_kernelINS_13Kernel_traitsI6__halfffffjLj7168ELj1ELj1ELj8ELj16ENS_18Kernel_traits_baseILj7168ES2_ffffjLj256EEEEELb0ELb0ELb0ELb1EEEvNS_9FwdParamsE,@"STO_CUDA_ENTRY STV_DEFAULT"
_ZN10layer_norm13ln_fwd_kernelINS_13Kernel_traitsI6__halfffffjLj7168ELj1ELj1ELj8ELj16ENS_18Kernel_traits_baseILj7168ES2_ffffjLj256EEEEELb0ELb0ELb0ELb1EEEvNS_9FwdParamsE:
.text._ZN10layer_norm13ln_fwd_kernelINS_13Kernel_traitsI6__halfffffjLj7168ELj1ELj1ELj8ELj16ENS_18Kernel_traits_baseILj7168ES2_ffffjLj256EEEEELb0ELb0ELb0ELb1EEEvNS_9FwdParamsE:
[----:B------:R-:W-:Y:S01]  /*0000*/  LDC R1, c[0x0][0x37c] ;  /* 0x0000df00ff017b82 */ /* 0x000fe20000000800 */
[----:B------:R-:W0:Y:S01]  /*0010*/  LDCU.64 UR4, c[0x0][0x438] ;  /* 0x00008700ff0477ac */ /* 0x000e220008000a00 */
[----:B------:R-:W1:Y:S06]  /*0020*/  S2R R83, SR_TID.X ;  /* 0x0000000000537919 */ /* 0x000e6c0000002100 */
[----:B------:R-:W1:Y:S01]  /*0030*/  LDC.64 R10, c[0x0][0x3d0] ;  /* 0x0000f400ff0a7b82 */ /* 0x000e620000000a00 */
[----:B------:R-:W2:Y:S01]  /*0040*/  LDCU.64 UR6, c[0x0][0x358] ;  /* 0x00006b00ff0677ac */ /* 0x000ea20008000a00 */
[----:B0-----:R-:W-:-:S04]  /*0050*/  ISETP.NE.U32.AND P2, PT, RZ, UR4, PT ;  /* 0x00000004ff007c0c */ /* 0x001fc8000bf45070 */
[----:B------:R-:W-:Y:S01]  /*0060*/  ISETP.NE.AND.EX P2, PT, RZ, UR5, PT, P2 ;  /* 0x00000005ff007c0c */ /* 0x000fe2000bf45320 */
[C---:B-1----:R-:W-:Y:S01]  /*0070*/  IMAD.WIDE.U32 R10, R83.reuse, 0x8, R10 ;  /* 0x00000008530a7825 */ /* 0x042fe200078e000a */
[----:B------:R-:W0:Y:S01]  /*0080*/  S2UR UR4, SR_CTAID.X ;  /* 0x00000000000479c3 */ /* 0x000e220000002500 */
[----:B------:R-:W1:Y:S03]  /*0090*/  LDCU UR5, c[0x0][0x384] ;  /* 0x00007080ff0577ac */ /* 0x000e660008000800 */
[----:B--2---:R-:W2:Y:S07]  /*00a0*/  LDG.E.64 R16, desc[UR6][R10.64] ;  /* 0x000000060a107981 */ /* 0x004eae000c1e1b00 */
[----:B------:R-:W3:Y:S01]  /*00b0*/  @P2 LDC.64 R18, c[0x0][0x438] ;  /* 0x00010e00ff122b82 */ /* 0x000ee20000000a00 */
[----:B------:R-:W5:Y:S04]  /*00c0*/  LDG.E.64 R14, desc[UR6][R10.64+0x800] ;  /* 0x000800060a0e7981 */ /* 0x000f68000c1e1b00 */
[----:B------:R-:W5:Y:S04]  /*00d0*/  LDG.E.64 R20, desc[UR6][R10.64+0x1000] ;  /* 0x001000060a147981 */ /* 0x000f68000c1e1b00 */
[----:B------:R-:W5:Y:S04]  /*00e0*/  LDG.E.64 R22, desc[UR6][R10.64+0x1800] ;  /* 0x001800060a167981 */ /* 0x000f68000c1e1b00 */
[----:B------:R-:W5:Y:S04]  /*00f0*/  LDG.E.64 R24, desc[UR6][R10.64+0x2000] ;  /* 0x002000060a187981 */ /* 0x000f68000c1e1b00 */
[----:B------:R-:W5:Y:S04]  /*0100*/  LDG.E.64 R26, desc[UR6][R10.64+0x2800] ;  /* 0x002800060a1a7981 */ /* 0x000f68000c1e1b00 */
[----:B------:R2:W5:Y:S01]  /*0110*/  LDG.E.64 R28, desc[UR6][R10.64+0x3000] ;  /* 0x003000060a1c7981 */ /* 0x000562000c1e1b00 */
[----:B---3--:R-:W-:-:S05]  /*0120*/  @P2 IMAD.WIDE.U32 R18, R83, 0x8, R18 ;  /* 0x0000000853122825 */ /* 0x008fca00078e0012 */
[----:B------:R3:W5:Y:S04]  /*0130*/  @P2 LDG.E.64 R32, desc[UR6][R18.64] ;  /* 0x0000000612202981 */ /* 0x000768000c1e1b00 */
[----:B------:R3:W5:Y:S04]  /*0140*/  @P2 LDG.E.64 R34, desc[UR6][R18.64+0x800] ;  /* 0x0008000612222981 */ /* 0x000768000c1e1b00 */
[----:B------:R3:W5:Y:S04]  /*0150*/  @P2 LDG.E.64 R8, desc[UR6][R18.64+0x1000] ;  /* 0x0010000612082981 */ /* 0x000768000c1e1b00 */
[----:B------:R3:W5:Y:S04]  /*0160*/  @P2 LDG.E.64 R6, desc[UR6][R18.64+0x1800] ;  /* 0x0018000612062981 */ /* 0x000768000c1e1b00 */
[----:B------:R3:W5:Y:S04]  /*0170*/  @P2 LDG.E.64 R4, desc[UR6][R18.64+0x2000] ;  /* 0x0020000612042981 */ /* 0x000768000c1e1b00 */
[----:B------:R3:W5:Y:S04]  /*0180*/  @P2 LDG.E.64 R2, desc[UR6][R18.64+0x2800] ;  /* 0x0028000612022981 */ /* 0x000768000c1e1b00 */
[----:B------:R3:W5:Y:S01]  /*0190*/  @P2 LDG.E.64 R12, desc[UR6][R18.64+0x3000] ;  /* 0x00300006120c2981 */ /* 0x000762000c1e1b00 */
[----:B0-----:R-:W-:-:S04]  /*01a0*/  MOV R84, UR4 ;  /* 0x0000000400547c02 */ /* 0x001fc80008000f00 */
[----:B-1----:R-:W-:Y:S02]  /*01b0*/  ISETP.GE.AND P0, PT, R84, UR5, PT ;  /* 0x0000000554007c0c */ /* 0x002fe4000bf06270 */
[-C--:B--2---:R-:W-:Y:S02]  /*01c0*/  @P2 MOV R10, R16.reuse ;  /* 0x00000010000a2202 */ /* 0x084fe40000000f00 */
[-C--:B------:R-:W-:Y:S02]  /*01d0*/  @P2 MOV R11, R17.reuse ;  /* 0x00000011000b2202 */ /* 0x080fe40000000f00 */
[----:B------:R-:W-:Y:S02]  /*01e0*/  @!P2 MOV R10, R16 ;  /* 0x00000010000aa202 */ /* 0x000fe40000000f00 */
[----:B------:R-:W-:-:S05]  /*01f0*/  @!P2 MOV R11, R17 ;  /* 0x00000011000ba202 */ /* 0x000fca0000000f00 */
[----:B---3--:R-:W-:Y:S05]  /*0200*/  @P0 EXIT ;  /* 0x000000000000094d */ /* 0x008fea0003800000 */
[----:B------:R-:W0:Y:S01]  /*0210*/  LDC.64 R40, c[0x0][0x3e0] ;  /* 0x0000f800ff287b82 */ /* 0x000e220000000a00 */
[----:B------:R-:W0:Y:S01]  /*0220*/  LDCU.64 UR4, c[0x0][0x3a0] ;  /* 0x00007400ff0477ac */ /* 0x000e220008000a00 */
[----:B------:R-:W-:Y:S02]  /*0230*/  MOV R82, R10 ;  /* 0x0000000a00527202 */ /* 0x000fe40000000f00 */
[----:B-----5:R-:W-:Y:S02]  /*0240*/  @!P2 CS2R R8, SRZ ;  /* 0x000000000008a805 */ /* 0x020fe4000001ff00 */
[----:B------:R-:W-:Y:S02]  /*0250*/  MOV R78, R11 ;  /* 0x0000000b004e7202 */ /* 0x000fe40000000f00 */
[----:B------:R-:W-:Y:S02]  /*0260*/  @!P2 CS2R R32, SRZ ;  /* 0x000000000020a805 */ /* 0x000fe4000001ff00 */
[----:B------:R-:W-:-:S02]  /*0270*/  SHF.R.U64 R80, R10, 0x10, R11 ;  /* 0x000000100a507819 */ /* 0x000fc4000000120b */
[----:B------:R-:W-:Y:S02]  /*0280*/  @!P2 CS2R R34, SRZ ;  /* 0x000000000022a805 */ /* 0x000fe4000001ff00 */
[----:B------:R-:W-:Y:S02]  /*0290*/  SHF.R.U32.HI R76, RZ, 0x10, R11 ;  /* 0x00000010ff4c7819 */ /* 0x000fe4000001160b */
[----:B------:R-:W-:Y:S02]  /*02a0*/  @!P2 CS2R R6, SRZ ;  /* 0x000000000006a805 */ /* 0x000fe4000001ff00 */
[----:B------:R-:W-:Y:S02]  /*02b0*/  @P2 MOV R10, R20 ;  /* 0x00000014000a2202 */ /* 0x000fe40000000f00 */
[----:B------:R-:W-:Y:S02]  /*02c0*/  @!P2 CS2R R4, SRZ ;  /* 0x000000000004a805 */ /* 0x000fe4000001ff00 */
[----:B------:R-:W-:-:S02]  /*02d0*/  @P2 MOV R11, R21 ;  /* 0x00000015000b2202 */ /* 0x000fc40000000f00 */
[----:B------:R-:W-:Y:S02]  /*02e0*/  @!P2 CS2R R2, SRZ ;  /* 0x000000000002a805 */ /* 0x000fe4000001ff00 */
[----:B------:R-:W-:Y:S02]  /*02f0*/  MOV R72, R14 ;  /* 0x0000000e00487202 */ /* 0x000fe40000000f00 */
[----:B------:R-:W-:Y:S02]  /*0300*/  @!P2 CS2R R12, SRZ ;  /* 0x00000000000ca805 */ /* 0x000fe4000001ff00 */
[----:B------:R-:W-:Y:S01]  /*0310*/  MOV R68, R15 ;  /* 0x0000000f00447202 */ /* 0x000fe20000000f00 */
[----:B------:R-:W-:Y:S01]  /*0320*/  HADD2.F32 R63, -RZ, R8.H0_H0 ;  /* 0x20000008ff3f7230 */ /* 0x000fe20000004100 */
[--C-:B------:R-:W-:Y:S01]  /*0330*/  SHF.R.U64 R70, R14, 0x10, R15.reuse ;  /* 0x000000100e467819 */ /* 0x100fe2000000120f */
[----:B------:R-:W-:Y:S01]  /*0340*/  HADD2.F32 R81, -RZ, R32.H0_H0 ;  /* 0x20000020ff517230 */ /* 0x000fe20000004100 */
[----:B------:R-:W-:Y:S01]  /*0350*/  SHF.R.U32.HI R66, RZ, 0x10, R15 ;  /* 0x00000010ff427819 */ /* 0x000fe2000001160f */
[----:B------:R-:W-:Y:S01]  /*0360*/  HADD2.F32 R77, -RZ, R33.H0_H0 ;  /* 0x20000021ff4d7230 */ /* 0x000fe20000004100 */
[----:B------:R-:W-:Y:S01]  /*0370*/  @!P2 MOV R10, R20 ;  /* 0x00000014000aa202 */ /* 0x000fe20000000f00 */
[----:B------:R-:W-:Y:S01]  /*0380*/  HADD2.F32 R71, -RZ, R34.H0_H0 ;  /* 0x20000022ff477230 */ /* 0x000fe20000004100 */
[----:B0-----:R-:W-:Y:S01]  /*0390*/  LOP3.LUT P0, RZ, R40, UR4, RZ, 0xfc, !PT ;  /* 0x0000000428ff7c12 */ /* 0x001fe2000f80fcff */
[----:B------:R-:W0:Y:S01]  /*03a0*/  LDCU.U8 UR4, c[0x0][0x410] ;  /* 0x00008200ff0477ac */ /* 0x000e220008000000 */
[----:B------:R-:W-:Y:S01]  /*03b0*/  @!P2 MOV R11, R21 ;  /* 0x00000015000ba202 */ /* 0x000fe20000000f00 */
[----:B------:R-:W-:Y:S01]  /*03c0*/  HADD2.F32 R67, -RZ, R35.H0_H0 ;  /* 0x20000023ff437230 */ /* 0x000fe20000004100 */
[-C--:B------:R-:W-:Y:S01]  /*03d0*/  @P2 MOV R14, R22.reuse ;  /* 0x00000016000e2202 */ /* 0x080fe20000000f00 */
[----:B------:R-:W-:Y:S01]  /*03e0*/  HADD2.F32 R82, -RZ, R82.H0_H0 ;  /* 0x20000052ff527230 */ /* 0x000fe20000004100 */
[-C--:B------:R-:W-:Y:S01]  /*03f0*/  @P2 MOV R15, R23.reuse ;  /* 0x00000017000f2202 */ /* 0x080fe20000000f00 */
[----:B------:R-:W-:Y:S01]  /*0400*/  HADD2.F32 R78, -RZ, R78.H0_H0 ;  /* 0x2000004eff4e7230 */ /* 0x000fe20000004100 */
[----:B------:R-:W-:Y:S01]  /*0410*/  @!P2 MOV R14, R22 ;  /* 0x00000016000ea202 */ /* 0x000fe20000000f00 */
[----:B------:R-:W-:Y:S01]  /*0420*/  HADD2.F32 R80, -RZ, R80.H0_H0 ;  /* 0x20000050ff507230 */ /* 0x000fe20000004100 */
[----:B------:R-:W-:Y:S01]  /*0430*/  @!P2 MOV R15, R23 ;  /* 0x00000017000fa202 */ /* 0x000fe20000000f00 */
[----:B------:R-:W-:Y:S01]  /*0440*/  HADD2.F32 R76, -RZ, R76.H0_H0 ;  /* 0x2000004cff4c7230 */ /* 0x000fe20000004100 */
[----:B------:R-:W-:Y:S01]  /*0450*/  @P2 MOV R16, R24 ;  /* 0x0000001800102202 */ /* 0x000fe20000000f00 */
[----:B------:R-:W-:Y:S01]  /*0460*/  HADD2.F32 R72, -RZ, R72.H0_H0 ;  /* 0x20000048ff487230 */ /* 0x000fe20000004100 */
[----:B------:R-:W-:Y:S01]  /*0470*/  @P2 MOV R17, R25 ;  /* 0x0000001900112202 */ /* 0x000fe20000000f00 */
[----:B------:R-:W-:Y:S01]  /*0480*/  HADD2.F32 R68, -RZ, R68.H0_H0 ;  /* 0x20000044ff447230 */ /* 0x000fe20000004100 */
[----:B------:R-:W-:Y:S01]  /*0490*/  MOV R64, R10 ;  /* 0x0000000a00407202 */ /* 0x000fe20000000f00 */
[----:B------:R-:W-:Y:S01]  /*04a0*/  HADD2.F32 R70, -RZ, R70.H0_H0 ;  /* 0x20000046ff467230 */ /* 0x000fe20000004100 */
        /* <DEDUP_REMOVED lines=8> */
[----:B------:R-:W-:Y:S01]  /*0530*/  @!P2 MOV R17, R25 ;  /* 0x000000190011a202 */ /* 0x000fe20000000f00 */
[----:B------:R-:W-:Y:S01]  /*0540*/  UPLOP3.LUT UP0, UPT, UPT, UPT, UPT, 0x40, 0x4 ;  /* 0x000000000004789c */ /* 0x000fe20003f0e870 */
[----:B------:R-:W-:Y:S01]  /*0550*/  @P2 MOV R10, R26 ;  /* 0x0000001a000a2202 */ /* 0x000fe20000000f00 */
[----:B------:R-:W1:Y:S01]  /*0560*/  LDCU UR8, c[0x0][0x388] ;  /* 0x00007100ff0877ac */ /* 0x000e620008000800 */
[----:B------:R-:W-:-:S02]  /*0570*/  @P2 MOV R11, R27 ;  /* 0x0000001b000b2202 */ /* 0x000fc40000000f00 */
[----:B------:R-:W-:Y:S01]  /*0580*/  MOV R24, R14 ;  /* 0x0000000e00187202 */ /* 0x000fe20000000f00 */
[----:B------:R-:W2:Y:S01]  /*0590*/  LDCU UR9, c[0x0][0x400] ;  /* 0x00008000ff0977ac */ /* 0x000ea20008000800 */
[----:B------:R-:W-:Y:S02]  /*05a0*/  MOV R25, R15 ;  /* 0x0000000f00197202 */ /* 0x000fe40000000f00 */
[--C-:B------:R-:W-:Y:S01]  /*05b0*/  SHF.R.U64 R21, R14, 0x10, R15.reuse ;  /* 0x000000100e157819 */ /* 0x100fe2000000120f */
[----:B------:R-:W3:Y:S01]  /*05c0*/  LDCU.64 UR12, c[0x0][0x3e0] ;  /* 0x00007c00ff0c77ac */ /* 0x000ee20008000a00 */
[----:B------:R-:W-:Y:S02]  /*05d0*/  SHF.R.U32.HI R20, RZ, 0x10, R15 ;  /* 0x00000010ff147819 */ /* 0x000fe4000001160f */
[----:B------:R-:W-:Y:S01]  /*05e0*/  @!P2 MOV R10, R26 ;  /* 0x0000001a000aa202 */ /* 0x000fe20000000f00 */
[----:B------:R-:W4:Y:S01]  /*05f0*/  LDCU.64 UR10, c[0x0][0x3a0] ;  /* 0x00007400ff0a77ac */ /* 0x000f220008000a00 */
[----:B------:R-:W-:-:S02]  /*0600*/  @!P2 MOV R11, R27 ;  /* 0x0000001b000ba202 */ /* 0x000fc40000000f00 */
[-C--:B------:R-:W-:Y:S02]  /*0610*/  @P2 MOV R14, R28.reuse ;  /* 0x0000001c000e2202 */ /* 0x080fe40000000f00 */
[-C--:B------:R-:W-:Y:S02]  /*0620*/  @P2 MOV R15, R29.reuse ;  /* 0x0000001d000f2202 */ /* 0x080fe40000000f00 */
[----:B------:R-:W-:Y:S02]  /*0630*/  @!P2 MOV R14, R28 ;  /* 0x0000001c000ea202 */ /* 0x000fe40000000f00 */
[----:B------:R-:W-:Y:S02]  /*0640*/  @!P2 MOV R15, R29 ;  /* 0x0000001d000fa202 */ /* 0x000fe40000000f00 */
[----:B------:R-:W-:Y:S02]  /*0650*/  MOV R28, R10 ;  /* 0x0000000a001c7202 */ /* 0x000fe40000000f00 */
[----:B------:R-:W-:Y:S01]  /*0660*/  SHF.R.U64 R22, R10, 0x10, R11 ;  /* 0x000000100a167819 */ /* 0x000fe2000000120b */
[----:B------:R-:W-:Y:S01]  /*0670*/  HADD2.F32 R10, -RZ, R9.H0_H0 ;  /* 0x20000009ff0a7230 */ /* 0x000fe20000004100 */
[--C-:B------:R-:W-:Y:S01]  /*0680*/  SHF.R.U64 R52, R8, 0x10, R9.reuse ;  /* 0x0000001008347819 */ /* 0x100fe20000001209 */
[----:B------:R-:W-:Y:S01]  /*0690*/  HADD2.F32 R8, -RZ, R7.H0_H0 ;  /* 0x20000007ff087230 */ /* 0x000fe20000004100 */
[----:B------:R-:W-:Y:S01]  /*06a0*/  SHF.R.U32.HI R53, RZ, 0x10, R9 ;  /* 0x00000010ff357819 */ /* 0x000fe20000011609 */
        /* <DEDUP_REMOVED lines=9> */
[----:B------:R-:W-:Y:S01]  /*0740*/  MOV R29, R11 ;  /* 0x0000000b001d7202 */ /* 0x000fe20000000f00 */
        /* <DEDUP_REMOVED lines=35> */
[----:B------:R-:W-:Y:S01]  /*0980*/  ISETP.NE.U32.AND P1, PT, R40, RZ, PT ;  /* 0x000000ff2800720c */ /* 0x000fe20003f25070 */
[----:B------:R-:W-:Y:S01]  /*0990*/  HADD2.F32 R24, -RZ, R37.H0_H0 ;  /* 0x20000025ff187230 */ /* 0x000fe20000004100 */
[C---:B------:R-:W-:Y:S01]  /*09a0*/  LOP3.LUT P0, RZ, R41.reuse, UR5, RZ, 0xfc, P0 ;  /* 0x0000000529ff7c12 */ /* 0x040fe2000800fcff */
[----:B------:R-:W-:Y:S01]  /*09b0*/  HADD2.F32 R25, -RZ, R38.H0_H0 ;  /* 0x20000026ff197230 */ /* 0x000fe20000004100 */
[----:B------:R-:W-:Y:S01]  /*09c0*/  ISETP.NE.AND.EX P1, PT, R41, RZ, PT, P1 ;  /* 0x000000ff2900720c */ /* 0x000fe20003f25310 */
[----:B------:R-:W-:Y:S01]  /*09d0*/  HADD2.F32 R79, -RZ, R79.H0_H0 ;  /* 0x2000004fff4f7230 */ /* 0x000fe20000004100 */
[----:B------:R-:W-:Y:S01]  /*09e0*/  LOP3.LUT R85, R83, 0x1f, RZ, 0xc0, !PT ;  /* 0x0000001f53557812 */ /* 0x000fe200078ec0ff */
[----:B------:R-:W-:Y:S01]  /*09f0*/  HADD2.F32 R73, -RZ, R73.H0_H0 ;  /* 0x20000049ff497230 */ /* 0x000fe20000004100 */
[----:B0-----:R-:W-:Y:S01]  /*0a00*/  ISETP.NE.AND P4, PT, RZ, UR4, PT ;  /* 0x00000004ff007c0c */ /* 0x001fe2000bf85270 */
[----:B------:R-:W-:-:S02]  /*0a10*/  HADD2.F32 R69, -RZ, R69.H0_H0 ;  /* 0x20000045ff457230 */ /* 0x000fc40000004100 */
[----:B------:R-:W-:Y:S02]  /*0a20*/  HADD2.F32 R65, -RZ, R65.H0_H0 ;  /* 0x20000041ff417230 */ /* 0x000fe40000004100 */
[----:B------:R-:W-:Y:S02]  /*0a30*/  HADD2.F32 R53, -RZ, R53.H0_H0 ;  /* 0x20000035ff357230 */ /* 0x000fe40000004100 */
[----:B------:R-:W-:Y:S02]  /*0a40*/  HADD2.F32 R54, -RZ, R54.H0_H0 ;  /* 0x20000036ff367230 */ /* 0x000fe40000004100 */
[----:B------:R-:W-:Y:S02]  /*0a50*/  HADD2.F32 R55, -RZ, R55.H0_H0 ;  /* 0x20000037ff377230 */ /* 0x000fe40000004100 */
[----:B------:R-:W-:Y:S02]  /*0a60*/  HADD2.F32 R56, -RZ, R56.H0_H0 ;  /* 0x20000038ff387230 */ /* 0x000fe40000004100 */
[----:B------:R-:W-:-:S02]  /*0a70*/  HADD2.F32 R57, -RZ, R57.H0_H0 ;  /* 0x20000039ff397230 */ /* 0x000fc40000004100 */
[----:B------:R-:W-:Y:S02]  /*0a80*/  HADD2.F32 R58, -RZ, R58.H0_H0 ;  /* 0x2000003aff3a7230 */ /* 0x000fe40000004100 */
[----:B------:R-:W-:Y:S02]  /*0a90*/  HADD2.F32 R59, -RZ, R59.H0_H0 ;  /* 0x2000003bff3b7230 */ /* 0x000fe40000004100 */
[----:B------:R-:W-:Y:S02]  /*0aa0*/  HADD2.F32 R60, -RZ, R60.H0_H0 ;  /* 0x2000003cff3c7230 */ /* 0x000fe40000004100 */
[----:B-1234-:R-:W-:-:S07]  /*0ab0*/  HADD2.F32 R61, -RZ, R61.H0_H0 ;  /* 0x2000003dff3d7230 */ /* 0x01efce0000004100 */
.L_x_37163:
[----:B------:R-:W-:Y:S01]  /*0ac0*/  ISETP.NE.U32.AND P2, PT, RZ, UR10, PT ;  /* 0x0000000aff007c0c */ /* 0x000fe2000bf45070 */
[----:B0-----:R-:W0:Y:S01]  /*0ad0*/  @P1 LDC.64 R34, c[0x0][0x3e0] ;  /* 0x0000f800ff221b82 */ /* 0x001e220000000a00 */
[----:B------:R-:W-:Y:S02]  /*0ae0*/  IMAD R32, R84, UR8, RZ ;  /* 0x0000000854207c24 */ /* 0x000fe4000f8e02ff */
[----:B------:R-:W-:Y:S01]  /*0af0*/  HFMA2 R44, -RZ, RZ, 1.875, 0 ;  /* 0x3f800000ff2c7431 */ /* 0x000fe200000001ff */
[----:B------:R-:W-:Y:S02]  /*0b00*/  ISETP.NE.AND.EX P2, PT, RZ, UR11, PT, P2 ;  /* 0x0000000bff007c0c */ /* 0x000fe4000bf45320 */
[----:B------:R-:W-:Y:S02]  /*0b10*/  SHF.R.S32.HI R33, RZ, 0x1f, R32 ;  /* 0x0000001fff217819 */ /* 0x000fe40000011420 */
[----:B------:R-:W1:Y:S02]  /*0b20*/  LDC.64 R104, c[0x0][0x390] ;  /* 0x0000e400ff687b82 */ /* 0x000e640000000a00 */
[----:B------:R-:W-:-:S04]  /*0b30*/  LEA.HI R32, R33, R32, RZ, 0x2 ;  /* 0x0000002021207211 */ /* 0x000fc800078f10ff */
[----:B------:R-:W-:-:S03]  /*0b40*/  LEA.HI.SX32 R41, R32, R83, 0x1e ;  /* 0x0000005320297211 */ /* 0x000fc600078ff2ff */
[----:B------:R-:W2:Y:S01]  /*0b50*/  @P2 LDC.64 R36, c[0x0][0x3a0] ;  /* 0x0000e800ff242b82 */ /* 0x000ea20000000a00 */
[----:B0-----:R-:W-:-:S07]  /*0b60*/  @P1 IMAD.WIDE R34, R84, 0x4, R34 ;  /* 0x0000000454221825 */ /* 0x001fce00078e0222 */
[----:B------:R-:W0:Y:S01]  /*0b70*/  @P0 LDC.64 R74, c[0x0][0x3a8] ;  /* 0x0000ea00ff4a0b82 */ /* 0x000e220000000a00 */
[----:B------:R-:W3:Y:S01]  /*0b80*/  @P1 LDG.E R44, desc[UR6][R34.64] ;  /* 0x00000006222c1981 */ /* 0x000ee2000c1e1900 */
[----:B-1----:R-:W-:-:S06]  /*0b90*/  IMAD.WIDE.U32 R32, R41, 0x10, R104 ;  /* 0x0000001029207825 */ /* 0x002fcc00078e0068 */
[----:B------:R-:W1:Y:S01]  /*0ba0*/  @P2 LDC.64 R48, c[0x0][0x3a0] ;  /* 0x0000e800ff302b82 */ /* 0x000e620000000a00 */
[----:B------:R-:W3:Y:S01]  /*0bb0*/  LDG.E.128 R32, desc[UR6][R32.64] ;  /* 0x0000000620207981 */ /* 0x000ee2000c1e1d00 */
[----:B--2---:R-:W-:-:S06]  /*0bc0*/  @P2 IMAD.WIDE.U32 R36, R41, 0x10, R36 ;  /* 0x0000001029242825 */ /* 0x004fcc00078e0024 */
[----:B------:R-:W3:Y:S01]  /*0bd0*/  @P2 LDG.E.128 R36, desc[UR6][R36.64] ;  /* 0x0000000624242981 */ /* 0x000ee2000c1e1d00 */
[C---:B------:R-:W-:Y:S01]  /*0be0*/  IADD3 R40, PT, PT, R41.reuse, 0x100, RZ ;  /* 0x0000010029287810 */ /* 0x040fe20007ffe0ff */
[----:B0-----:R-:W-:-:S04]  /*0bf0*/  @P0 IMAD.WIDE.U32 R74, R41, 0x10, R74 ;  /* 0x00000010294a0825 */ /* 0x001fc800078e004a */
[----:B------:R-:W-:-:S04]  /*0c00*/  IMAD.WIDE.U32 R50, R40, 0x10, R104 ;  /* 0x0000001028327825 */ /* 0x000fc800078e0068 */
[-C--:B---3--:R-:W-:Y:S01]  /*0c10*/  @P2 FFMA.FTZ R42, R32, R44.reuse, R36 ;  /* 0x0000002c202a2223 */ /* 0x088fe20000010024 */
[-C--:B------:R-:W-:Y:S01]  /*0c20*/  @P2 FFMA.FTZ R43, R33, R44.reuse, R37 ;  /* 0x0000002c212b2223 */ /* 0x080fe20000010025 */
[-C--:B------:R-:W-:Y:S01]  /*0c30*/  @P2 FFMA.FTZ R45, R34, R44.reuse, R38 ;  /* 0x0000002c222d2223 */ /* 0x080fe20000010026 */
[----:B------:R-:W-:Y:S01]  /*0c40*/  @P2 FFMA.FTZ R46, R35, R44, R39 ;  /* 0x0000002c232e2223 */ /* 0x000fe20000010027 */
[----:B-1----:R-:W-:Y:S01]  /*0c50*/  @P2 IMAD.WIDE.U32 R38, R40, 0x10, R48 ;  /* 0x0000001028262825 */ /* 0x002fe200078e0030 */
[----:B------:R-:W-:Y:S02]  /*0c60*/  @P2 MOV R28, R42 ;  /* 0x0000002a001c2202 */ /* 0x000fe40000000f00 */
[----:B------:R-:W-:Y:S02]  /*0c70*/  @P2 MOV R29, R43 ;  /* 0x0000002b001d2202 */ /* 0x000fe40000000f00 */
[----:B------:R-:W-:Y:S02]  /*0c80*/  @P2 MOV R30, R45 ;  /* 0x0000002d001e2202 */ /* 0x000fe40000000f00 */
[----:B------:R-:W-:Y:S01]  /*0c90*/  @P2 MOV R31, R46 ;  /* 0x0000002e001f2202 */ /* 0x000fe20000000f00 */
[----:B------:R-:W-:Y:S06]  /*0ca0*/  @P2 BRA `(.L_x_37154) ;  /* 0x00000000003c2947 */ /* 0x000fec0003800000 */
[----:B------:R-:W0:Y:S02]  /*0cb0*/  LDC.64 R36, c[0x0][0x3e0] ;  /* 0x0000f800ff247b82 */ /* 0x000e240000000a00 */
[----:B0-----:R-:W-:-:S04]  /*0cc0*/  ISETP.NE.U32.AND P1, PT, R36, RZ, PT ;  /* 0x000000ff2400720c */ /* 0x001fc80003f25070 */
        /* <DEDUP_REMOVED lines=13> */
.L_x_37154:
[----:B------:R0:W-:Y:S01]  /*0da0*/  @P0 STG.E.128 desc[UR6][R74.64], R28 ;  /* 0x0000001c4a000986 */ /* 0x0001e2000c101d06 */
[----:B------:R-:W1:Y:S03]  /*0db0*/  @P0 LDC.64 R86, c[0x0][0x3a8] ;  /* 0x0000ea00ff560b82 */ /* 0x000e660000000a00 */
[----:B------:R-:W2:Y:S04]  /*0dc0*/  LDG.E.128 R32, desc[UR6][R50.64] ;  /* 0x0000000632207981 */ /* 0x000ea8000c1e1d00 */
[----:B------:R-:W2:Y:S01]  /*0dd0*/  @P2 LDG.E.128 R36, desc[UR6][R38.64] ;  /* 0x0000000626242981 */ /* 0x000ea2000c1e1d00 */
[----:B------:R-:W-:Y:S01]  /*0de0*/  IADD3 R47, PT, PT, R41, 0x200, RZ ;  /* 0x00000200292f7810 */ /* 0x000fe20007ffe0ff */
[----:B0-----:R-:W0:Y:S01]  /*0df0*/  @P2 LDC.64 R74, c[0x0][0x3a0] ;  /* 0x0000e800ff4a2b82 */ /* 0x001e220000000a00 */
[----:B-1----:R-:W-:-:S04]  /*0e00*/  @P0 IMAD.WIDE.U32 R86, R40, 0x10, R86 ;  /* 0x0000001028560825 */ /* 0x002fc800078e0056 */
[-C--:B--2---:R-:W-:Y:S01]  /*0e10*/  @P2 FFMA.FTZ R48, R32, R44.reuse, R36 ;  /* 0x0000002c20302223 */ /* 0x084fe20000010024 */
[-C--:B------:R-:W-:Y:S01]  /*0e20*/  @P2 FFMA.FTZ R49, R33, R44.reuse, R37 ;  /* 0x0000002c21312223 */ /* 0x080fe20000010025 */
[-C--:B------:R-:W-:Y:S01]  /*0e30*/  @P2 FFMA.FTZ R50, R34, R44.reuse, R38 ;  /* 0x0000002c22322223 */ /* 0x080fe20000010026 */
[----:B------:R-:W-:Y:S01]  /*0e40*/  @P2 FFMA.FTZ R51, R35, R44, R39 ;  /* 0x0000002c23332223 */ /* 0x000fe20000010027 */
[C---:B------:R-:W-:Y:S01]  /*0e50*/  IMAD.WIDE.U32 R38, R47.reuse, 0x10, R104 ;  /* 0x000000102f267825 */ /* 0x040fe200078e0068 */
[----:B------:R-:W-:Y:S02]  /*0e60*/  @P2 MOV R28, R48 ;  /* 0x00000030001c2202 */ /* 0x000fe40000000f00 */
[----:B------:R-:W-:Y:S01]  /*0e70*/  @P2 MOV R29, R49 ;  /* 0x00000031001d2202 */ /* 0x000fe20000000f00 */
[----:B0-----:R-:W-:Y:S01]  /*0e80*/  @P2 IMAD.WIDE.U32 R36, R47, 0x10, R74 ;  /* 0x000000102f242825 */ /* 0x001fe200078e004a */
[----:B------:R-:W-:Y:S02]  /*0e90*/  @P2 MOV R30, R50 ;  /* 0x00000032001e2202 */ /* 0x000fe40000000f00 */
[----:B------:R-:W-:Y:S01]  /*0ea0*/  @P2 MOV R31, R51 ;  /* 0x00000033001f2202 */ /* 0x000fe20000000f00 */
[----:B------:R-:W-:Y:S06]  /*0eb0*/  @P2 BRA `(.L_x_37155) ;  /* 0x0000000000282947 */ /* 0x000fec0003800000 */
[----:B------:R-:W-:Y:S01]  /*0ec0*/  ISETP.NE.U32.AND P3, PT, RZ, UR12, PT ;  /* 0x0000000cff007c0c */ /* 0x000fe2000bf65070 */
[-C--:B------:R-:W-:Y:S01]  /*0ed0*/  FMUL.FTZ R48, R32, R44.reuse ;  /* 0x0000002c20307220 */ /* 0x080fe20000410000 */
[-C--:B------:R-:W-:Y:S01]  /*0ee0*/  FMUL.FTZ R49, R33, R44.reuse ;  /* 0x0000002c21317220 */ /* 0x080fe20000410000 */
[-C--:B------:R-:W-:Y:S01]  /*0ef0*/  FMUL.FTZ R50, R34, R44.reuse ;  /* 0x0000002c22327220 */ /* 0x080fe20000410000 */
[----:B------:R-:W-:Y:S01]  /*0f00*/  ISETP.NE.AND.EX P3, PT, RZ, UR13, PT, P3 ;  /* 0x0000000dff007c0c */ /* 0x000fe2000bf65330 */
[----:B------:R-:W-:-:S12]  /*0f10*/  FMUL.FTZ R51, R35, R44 ;  /* 0x0000002c23337220 */ /* 0x000fd80000410000 */
[----:B------:R-:W-:Y:S02]  /*0f20*/  @P3 MOV R28, R48 ;  /* 0x00000030001c3202 */ /* 0x000fe40000000f00 */
[----:B------:R-:W-:Y:S02]  /*0f30*/  @P3 MOV R29, R49 ;  /* 0x00000031001d3202 */ /* 0x000fe40000000f00 */
[----:B------:R-:W-:Y:S02]  /*0f40*/  @P3 MOV R30, R50 ;  /* 0x00000032001e3202 */ /* 0x000fe40000000f00 */
[----:B------:R-:W-:-:S07]  /*0f50*/  @P3 MOV R31, R51 ;  /* 0x00000033001f3202 */ /* 0x000fce0000000f00 */
.L_x_37155:
[----:B------:R0:W-:Y:S01]  /*0f60*/  @P0 STG.E.128 desc[UR6][R86.64], R28 ;  /* 0x0000001c56000986 */ /* 0x0001e2000c101d06 */
[----:B------:R-:W1:Y:S03]  /*0f70*/  @P0 LDC.64 R92, c[0x0][0x3a8] ;  /* 0x0000ea00ff5c0b82 */ /* 0x000e660000000a00 */
[----:B------:R-:W0:Y:S05]  /*0f80*/  LDG.E.128 R32, desc[UR6][R38.64] ;  /* 0x0000000626207981 */ /* 0x000e2a000c1e1d00 */
[----:B------:R-:W2:Y:S01]  /*0f90*/  @P2 LDC.64 R90, c[0x0][0x3a0] ;  /* 0x0000e800ff5a2b82 */ /* 0x000ea20000000a00 */
[----:B------:R-:W0:Y:S01]  /*0fa0*/  @P2 LDG.E.128 R36, desc[UR6][R36.64] ;  /* 0x0000000624242981 */ /* 0x000e22000c1e1d00 */
[----:B------:R-:W-:Y:S01]  /*0fb0*/  IADD3 R74, PT, PT, R41, 0x300, RZ ;  /* 0x00000300294a7810 */ /* 0x000fe20007ffe0ff */
[----:B-1----:R-:W-:-:S04]  /*0fc0*/  @P0 IMAD.WIDE.U32 R92, R47, 0x10, R92 ;  /* 0x000000102f5c0825 */ /* 0x002fc800078e005c */
[-C--:B0-----:R-:W-:Y:S01]  /*0fd0*/  @P2 FFMA.FTZ R86, R32, R44.reuse, R36 ;  /* 0x0000002c20562223 */ /* 0x081fe20000010024 */
[-C--:B------:R-:W-:Y:S01]  /*0fe0*/  @P2 FFMA.FTZ R87, R33, R44.reuse, R37 ;  /* 0x0000002c21572223 */ /* 0x080fe20000010025 */
[-C--:B------:R-:W-:Y:S01]  /*0ff0*/  @P2 FFMA.FTZ R88, R34, R44.reuse, R38 ;  /* 0x0000002c22582223 */ /* 0x080fe20000010026 */
[----:B------:R-:W-:Y:S01]  /*1000*/  @P2 FFMA.FTZ R89, R35, R44, R39 ;  /* 0x0000002c23592223 */ /* 0x000fe20000010027 */
[C---:B------:R-:W-:Y:S01]  /*1010*/  IMAD.WIDE.U32 R38, R74.reuse, 0x10, R104 ;  /* 0x000000104a267825 */ /* 0x040fe200078e0068 */
[----:B------:R-:W-:Y:S02]  /*1020*/  @P2 MOV R28, R86 ;  /* 0x00000056001c2202 */ /* 0x000fe40000000f00 */
[----:B------:R-:W-:Y:S01]  /*1030*/  @P2 MOV R29, R87 ;  /* 0x00000057001d2202 */ /* 0x000fe20000000f00 */
[----:B--2---:R-:W-:Y:S01]  /*1040*/  @P2 IMAD.WIDE.U32 R36, R74, 0x10, R90 ;  /* 0x000000104a242825 */ /* 0x004fe200078e005a */
        /* <DEDUP_REMOVED lines=13> */
.L_x_37156:
[----:B------:R0:W-:Y:S01]  /*1120*/  @P0 STG.E.128 desc[UR6][R92.64], R28 ;  /* 0x0000001c5c000986 */ /* 0x0001e2000c101d06 */
[----:B------:R-:W1:Y:S03]  /*1130*/  @P0 LDC.64 R98, c[0x0][0x3a8] ;  /* 0x0000ea00ff620b82 */ /* 0x000e660000000a00 */
[----:B------:R-:W2:Y:S05]  /*1140*/  LDG.E.128 R32, desc[UR6][R38.64] ;  /* 0x0000000626207981 */ /* 0x000eaa000c1e1d00 */
[----:B------:R-:W3:Y:S01]  /*1150*/  @P2 LDC.64 R96, c[0x0][0x3a0] ;  /* 0x0000e800ff602b82 */ /* 0x000ee20000000a00 */
[----:B------:R-:W2:Y:S01]  /*1160*/  @P2 LDG.E.128 R36, desc[UR6][R36.64] ;  /* 0x0000000624242981 */ /* 0x000ea2000c1e1d00 */
[----:B------:R-:W-:Y:S01]  /*1170*/  IADD3 R75, PT, PT, R41, 0x400, RZ ;  /* 0x00000400294b7810 */ /* 0x000fe20007ffe0ff */
[----:B-1----:R-:W-:-:S04]  /*1180*/  @P0 IMAD.WIDE.U32 R98, R74, 0x10, R98 ;  /* 0x000000104a620825 */ /* 0x002fc800078e0062 */
[-C--:B--2---:R-:W-:Y:S01]  /*1190*/  @P2 FFMA.FTZ R91, R32, R44.reuse, R36 ;  /* 0x0000002c205b2223 */ /* 0x084fe20000010024 */
[-C--:B0-----:R-:W-:Y:S01]  /*11a0*/  @P2 FFMA.FTZ R92, R33, R44.reuse, R37 ;  /* 0x0000002c215c2223 */ /* 0x081fe20000010025 */
[-C--:B------:R-:W-:Y:S01]  /*11b0*/  @P2 FFMA.FTZ R93, R34, R44.reuse, R38 ;  /* 0x0000002c225d2223 */ /* 0x080fe20000010026 */
[----:B------:R-:W-:Y:S01]  /*11c0*/  @P2 FFMA.FTZ R94, R35, R44, R39 ;  /* 0x0000002c235e2223 */ /* 0x000fe20000010027 */
[C---:B------:R-:W-:Y:S01]  /*11d0*/  IMAD.WIDE.U32 R38, R75.reuse, 0x10, R104 ;  /* 0x000000104b267825 */ /* 0x040fe200078e0068 */
[----:B------:R-:W-:Y:S02]  /*11e0*/  @P2 MOV R28, R91 ;  /* 0x0000005b001c2202 */ /* 0x000fe40000000f00 */
[----:B------:R-:W-:Y:S01]  /*11f0*/  @P2 MOV R29, R92 ;  /* 0x0000005c001d2202 */ /* 0x000fe20000000f00 */
[----:B---3--:R-:W-:Y:S01]  /*1200*/  @P2 IMAD.WIDE.U32 R36, R75, 0x10, R96 ;  /* 0x000000104b242825 */ /* 0x008fe200078e0060 */
        /* <DEDUP_REMOVED lines=13> */
.L_x_37157:
        /* <DEDUP_REMOVED lines=8> */
[-C--:B------:R-:W-:Y:S01]  /*1360*/  @P2 FFMA.FTZ R97, R33, R44.reuse, R37 ;  /* 0x0000002c21612223 */ /* 0x080fe20000010025 */
[-C--:B0-----:R-:W-:Y:S01]  /*1370*/  @P2 FFMA.FTZ R98, R34, R44.reuse, R38 ;  /* 0x0000002c22622223 */ /* 0x081fe20000010026 */
        /* <DEDUP_REMOVED lines=18> */
.L_x_37158:
[----:B------:R0:W-:Y:S01]  /*14a0*/  @P0 STG.E.128 desc[UR6][R102.64], R28 ;  /* 0x0000001c66000986 */ /* 0x0001e2000c101d06 */
[----:B------:R-:W1:Y:S03]  /*14b0*/  @P0 LDC.64 R108, c[0x0][0x3a8] ;  /* 0x0000ea00ff6c0b82 */ /* 0x000e660000000a00 */
[----:B------:R-:W2:Y:S05]  /*14c0*/  LDG.E.128 R32, desc[UR6][R38.64] ;  /* 0x0000000626207981 */ /* 0x000eaa000c1e1d00 */
[----:B------:R-:W3:Y:S01]  /*14d0*/  @P2 LDC.64 R106, c[0x0][0x3a0] ;  /* 0x0000e800ff6a2b82 */ /* 0x000ee20000000a00 */
[----:B------:R-:W2:Y:S01]  /*14e0*/  @P2 LDG.E.128 R36, desc[UR6][R36.64] ;  /* 0x0000000624242981 */ /* 0x000ea2000c1e1d00 */
[----:B------:R-:W-:-:S05]  /*14f0*/  IADD3 R95, PT, PT, R41, 0x600, RZ ;  /* 0x00000600295f7810 */ /* 0x000fca0007ffe0ff */
[----:B------:R-:W-:-:S04]  /*1500*/  IMAD.WIDE.U32 R104, R95, 0x10, R104 ;  /* 0x000000105f687825 */ /* 0x000fc800078e0068 */
[----:B-1----:R-:W-:-:S04]  /*1510*/  @P0 IMAD.WIDE.U32 R108, R90, 0x10, R108 ;  /* 0x000000105a6c0825 */ /* 0x002fc800078e006c */
[-C--:B--2---:R-:W-:Y:S01]  /*1520*/  @P2 FFMA.FTZ R100, R32, R44.reuse, R36 ;  /* 0x0000002c20642223 */ /* 0x084fe20000010024 */
[-C--:B------:R-:W-:Y:S01]  /*1530*/  @P2 FFMA.FTZ R101, R33, R44.reuse, R37 ;  /* 0x0000002c21652223 */ /* 0x080fe20000010025 */
[-C--:B0-----:R-:W-:Y:S01]  /*1540*/  @P2 FFMA.FTZ R102, R34, R44.reuse, R38 ;  /* 0x0000002c22662223 */ /* 0x081fe20000010026 */
[----:B------:R-:W-:Y:S01]  /*1550*/  @P2 FFMA.FTZ R103, R35, R44, R39 ;  /* 0x0000002c23672223 */ /* 0x000fe20000010027 */
[----:B---3--:R-:W-:Y:S01]  /*1560*/  @P2 IMAD.WIDE.U32 R36, R95, 0x10, R106 ;  /* 0x000000105f242825 */ /* 0x008fe200078e006a */
[----:B------:R-:W-:Y:S02]  /*1570*/  @P2 MOV R28, R100 ;  /* 0x00000064001c2202 */ /* 0x000fe40000000f00 */
[----:B------:R-:W-:Y:S02]  /*1580*/  @P2 MOV R29, R101 ;  /* 0x00000065001d2202 */ /* 0x000fe40000000f00 */
        /* <DEDUP_REMOVED lines=13> */
.L_x_37159:
[----:B------:R0:W-:Y:S04]  /*1660*/  @P0 STG.E.128 desc[UR6][R108.64], R28 ;  /* 0x0000001c6c000986 */ /* 0x0001e8000c101d06 */
[----:B------:R-:W2:Y:S04]  /*1670*/  LDG.E.128 R32, desc[UR6][R104.64] ;  /* 0x0000000668207981 */ /* 0x000ea8000c1e1d00 */
[----:B------:R-:W2:Y:S02]  /*1680*/  @P2 LDG.E.128 R36, desc[UR6][R36.64] ;  /* 0x0000000624242981 */ /* 0x000ea4000c1e1d00 */
[-C--:B--2---:R-:W-:Y:S01]  /*1690*/  @P2 FFMA.FTZ R36, R32, R44.reuse, R36 ;  /* 0x0000002c20242223 */ /* 0x084fe20000010024 */
[-C--:B------:R-:W-:Y:S01]  /*16a0*/  @P2 FFMA.FTZ R37, R33, R44.reuse, R37 ;  /* 0x0000002c21252223 */ /* 0x080fe20000010025 */
[-C--:B------:R-:W-:Y:S01]  /*16b0*/  @P2 FFMA.FTZ R38, R34, R44.reuse, R38 ;  /* 0x0000002c22262223 */ /* 0x080fe20000010026 */
[----:B------:R-:W-:-:S02]  /*16c0*/  @P2 FFMA.FTZ R39, R35, R44, R39 ;  /* 0x0000002c23272223 */ /* 0x000fc40000010027 */
[----:B0-----:R-:W-:Y:S02]  /*16d0*/  @P2 MOV R28, R36 ;  /* 0x00000024001c2202 */ /* 0x001fe40000000f00 */
        /* <DEDUP_REMOVED lines=14> */
.L_x_37160:
[----:B------:R-:W-:Y:S01]  /*17c0*/  FADD.FTZ R32, RZ, R42 ;  /* 0x0000002aff207221 */ /* 0x000fe20000010000 */
[----:B------:R-:W-:Y:S01]  /*17d0*/  ISETP.NE.AND P2, PT, R85, RZ, PT ;  /* 0x000000ff5500720c */ /* 0x000fe20003f45270 */
        /* <DEDUP_REMOVED lines=38> */
[----:B------:R-:W-:-:S04]  /*1a40*/  FMUL.FTZ R32, R32, 0.0011160714784637093544 ;  /* 0x3a92492520207820 */ /* 0x000fc80000410000 */
        /* <DEDUP_REMOVED lines=77> */
.L_x_37162:
[----:B------:R-:W-:Y:S05]  /*1f20*/  BSYNC.RECONVERGENT B0 ;  /* 0x0000000000007941 */ /* 0x000fea0003800200 */
.L_x_37161:
        /* <DEDUP_REMOVED lines=12> */
[----:B------:R-:W-:Y:S02]  /*1ff0*/  CS2R R32, SRZ ;  /* 0x0000000000207805 */ /* 0x000fe4000001ff00 */
[----:B-1----:R-:W-:Y:S02]  /*2000*/  IADD3 R107, PT, PT, R104, R35, RZ ;  /* 0x00000023686b7210 */ /* 0x002fe40007ffe0ff */
[----:B------:R-:W-:Y:S02]  /*2010*/  @P3 IADD3 R44, PT, PT, R44, 0x40, RZ ;  /* 0x000000402c2c3810 */ /* 0x000fe40007ffe0ff */
[----:B------:R-:W-:Y:S01]  /*2020*/  I2FP.F32.S32 R34, R107 ;  /* 0x0000006b00227245 */ /* 0x000fe20000201400 */
[----:B------:R-:W0:Y:S01]  /*2030*/  SHFL.DOWN PT, R110, R107, 0x2, 0x1f ;  /* 0x08401f006b6e7f89 */ /* 0x000e2200000e0000 */
[----:B------:R-:W-:-:S02]  /*2040*/  @!P2 LEA R44, R85, R44, 0x3 ;  /* 0x0000002c552ca211 */ /* 0x000fc400078e18ff */
[----:B------:R-:W1:Y:S01]  /*2050*/  MUFU.RCP R108, R34 ;  /* 0x00000022006c7308 */ /* 0x000e620000001000 */
[----:B------:R-:W-:Y:S02]  /*2060*/  I2FP.F32.S32 R104, R104 ;  /* 0x0000006800687245 */ /* 0x000fe40000201400 */
[----:B------:R2:W3:Y:S01]  /*2070*/  @!P2 LDS.64 R32, [R44] ;  /* 0x000000002c20a984 */ /* 0x0004e20000000a00 */
[----:B------:R-:W-:Y:S02]  /*2080*/  ISETP.NE.AND P2, PT, R83, RZ, PT ;  /* 0x000000ff5300720c */ /* 0x000fe40003f45270 */
[----:B--2---:R-:W-:Y:S02]  /*2090*/  I2FP.F32.U32 R44, R35 ;  /* 0x00000023002c7245 */ /* 0x004fe40000201000 */
[-C--:B0-----:R-:W-:Y:S02]  /*20a0*/  IADD3 R107, PT, PT, R107, R110.reuse, RZ ;  /* 0x0000006e6b6b7210 */ /* 0x081fe40007ffe0ff */
[----:B------:R-:W-:Y:S01]  /*20b0*/  I2FP.F32.S32 R110, R110 ;  /* 0x0000006e006e7245 */ /* 0x000fe20000201400 */
[----:B---3--:R-:W0:Y:S04]  /*20c0*/  SHFL.DOWN PT, R105, R32, 0x4, 0x1f ;  /* 0x08801f0020697f89 */ /* 0x008e2800000e0000 */
[----:B------:R-:W2:Y:S01]  /*20d0*/  SHFL.DOWN PT, R106, R33, 0x4, 0x1f ;  /* 0x08801f00216a7f89 */ /* 0x000ea200000e0000 */
[C---:B0-----:R-:W-:Y:S01]  /*20e0*/  FMUL.FTZ R109, R105.reuse, R104 ;  /* 0x00000068696d7220 */ /* 0x041fe20000410000 */
[----:B------:R-:W-:-:S03]  /*20f0*/  FADD.FTZ R105, -R105, R32 ;  /* 0x0000002069697221 */ /* 0x000fc60000010100 */
[----:B------:R-:W-:Y:S01]  /*2100*/  FFMA.FTZ R109, R44, R32, R109 ;  /* 0x000000202c6d7223 */ /* 0x000fe2000001006d */
[----:B------:R-:W-:Y:S01]  /*2110*/  FMUL.FTZ R105, R105, R105 ;  /* 0x0000006969697220 */ /* 0x000fe20000410000 */
[----:B--2---:R-:W-:Y:S01]  /*2120*/  FADD.FTZ R33, R106, R33 ;  /* 0x000000216a217221 */ /* 0x004fe20000010000 */
[----:B------:R-:W-:Y:S01]  /*2130*/  I2FP.F32.S32 R32, R107 ;  /* 0x0000006b00207245 */ /* 0x000fe20000201400 */
[C---:B-1----:R-:W-:Y:S01]  /*2140*/  FMUL.FTZ R109, R108.reuse, R109 ;  /* 0x0000006d6c6d7220 */ /* 0x042fe20000410000 */
[----:B------:R-:W-:Y:S01]  /*2150*/  FMUL.FTZ R105, R105, R44 ;  /* 0x0000002c69697220 */ /* 0x000fe20000410000 */
[----:B------:R-:W0:Y:S01]  /*2160*/  SHFL.DOWN PT, R106, R107, 0x1, 0x1f ;  /* 0x08201f006b6a7f89 */ /* 0x000e2200000e0000 */
[----:B------:R-:W1:Y:S02]  /*2170*/  MUFU.RCP R35, R32 ;  /* 0x0000002000237308 */ /* 0x000e640000001000 */
[----:B------:R-:W-:Y:S01]  /*2180*/  FMUL.FTZ R105, R105, R104 ;  /* 0x0000006869697220 */ /* 0x000fe20000410000 */
[----:B------:R-:W2:Y:S03]  /*2190*/  SHFL.DOWN PT, R112, R109, 0x2, 0x1f ;  /* 0x08401f006d707f89 */ /* 0x000ea600000e0000 */
[----:B------:R-:W-:-:S05]  /*21a0*/  FFMA.FTZ R33, R108, R105, R33 ;  /* 0x000000696c217223 */ /* 0x000fca0000010021 */
[----:B------:R-:W3:Y:S01]  /*21b0*/  SHFL.DOWN PT, R44, R33, 0x2, 0x1f ;  /* 0x08401f00212c7f89 */ /* 0x000ee200000e0000 */
[-C--:B0-----:R-:W-:Y:S02]  /*21c0*/  IADD3 R107, PT, PT, R107, R106.reuse, RZ ;  /* 0x0000006a6b6b7210 */ /* 0x081fe40007ffe0ff */
[----:B------:R-:W-:Y:S01]  /*21d0*/  I2FP.F32.S32 R106, R106 ;  /* 0x0000006a006a7245 */ /* 0x000fe20000201400 */
[----:B--2---:R-:W-:Y:S01]  /*21e0*/  FMUL.FTZ R105, R112, R110 ;  /* 0x0000006e70697220 */ /* 0x004fe20000410000 */
[----:B------:R-:W-:Y:S01]  /*21f0*/  FADD.FTZ R112, R109, -R112 ;  /* 0x800000706d707221 */ /* 0x000fe20000010000 */
[----:B------:R-:W-:Y:S02]  /*2200*/  I2FP.F32.S32 R107, R107 ;  /* 0x0000006b006b7245 */ /* 0x000fe40000201400 */
[----:B------:R-:W-:Y:S01]  /*2210*/  FFMA.FTZ R104, R34, R109, R105 ;  /* 0x0000006d22687223 */ /* 0x000fe20000010069 */
[----:B------:R-:W-:-:S03]  /*2220*/  FMUL.FTZ R105, R112, R112 ;  /* 0x0000007070697220 */ /* 0x000fc60000410000 */
[----:B-1----:R-:W-:Y:S01]  /*2230*/  FMUL.FTZ R109, R35, R104 ;  /* 0x00000068236d7220 */ /* 0x002fe20000410000 */
[----:B------:R-:W-:Y:S01]  /*2240*/  FMUL.FTZ R105, R34, R105 ;  /* 0x0000006922697220 */ /* 0x000fe20000410000 */
[----:B---3--:R-:W-:Y:S01]  /*2250*/  FADD.FTZ R44, R33, R44 ;  /* 0x0000002c212c7221 */ /* 0x008fe20000010000 */
[----:B------:R-:W0:Y:S02]  /*2260*/  MUFU.RCP R107, R107 ;  /* 0x0000006b006b7308 */ /* 0x000e240000001000 */
[----:B------:R-:W1:Y:S01]  /*2270*/  SHFL.DOWN PT, R34, R109, 0x1, 0x1f ;  /* 0x08201f006d227f89 */ /* 0x000e6200000e0000 */
[----:B------:R-:W-:-:S04]  /*2280*/  FMUL.FTZ R105, R105, R110 ;  /* 0x0000006e69697220 */ /* 0x000fc80000410000 */
[----:B------:R-:W-:-:S05]  /*2290*/  FFMA.FTZ R44, R35, R105, R44 ;  /* 0x00000069232c7223 */ /* 0x000fca000001002c */
[----:B------:R-:W2:Y:S01]  /*22a0*/  SHFL.DOWN PT, R33, R44, 0x1, 0x1f ;  /* 0x08201f002c217f89 */ /* 0x000ea200000e0000 */
[----:B-1----:R-:W-:Y:S01]  /*22b0*/  FADD.FTZ R35, R109, -R34 ;  /* 0x800000226d237221 */ /* 0x002fe20000010000 */
[----:B------:R-:W-:-:S03]  /*22c0*/  FMUL.FTZ R105, R34, R106 ;  /* 0x0000006a22697220 */ /* 0x000fc60000410000 */
[----:B------:R-:W-:Y:S01]  /*22d0*/  FMUL.FTZ R35, R35, R35 ;  /* 0x0000002323237220 */ /* 0x000fe20000410000 */
[----:B------:R-:W-:-:S03]  /*22e0*/  FFMA.FTZ R34, R32, R109, R105 ;  /* 0x0000006d20227223 */ /* 0x000fc60000010069 */
[----:B------:R-:W-:Y:S01]  /*22f0*/  FMUL.FTZ R35, R32, R35 ;  /* 0x0000002320237220 */ /* 0x000fe20000410000 */
[----:B0-----:R-:W-:Y:S01]  /*2300*/  FMUL.FTZ R105, R107, R34 ;  /* 0x000000226b697220 */ /* 0x001fe20000410000 */
[----:B--2---:R-:W-:Y:S02]  /*2310*/  FADD.FTZ R32, R44, R33 ;  /* 0x000000212c207221 */ /* 0x004fe40000010000 */
[----:B------:R-:W-:Y:S01]  /*2320*/  FMUL.FTZ R35, R35, R106 ;  /* 0x0000006a23237220 */ /* 0x000fe20000410000 */
[----:B------:R-:W0:Y:S02]  /*2330*/  LDC R44, c[0x0][0x448] ;  /* 0x00011200ff2c7b82 */ /* 0x000e240000000800 */
[----:B------:R-:W1:Y:S01]  /*2340*/  SHFL.IDX PT, R105, R105, RZ, 0x1f ;  /* 0x00001fff69697589 */ /* 0x000e6200000e0000 */
[----:B------:R-:W-:-:S05]  /*2350*/  FFMA.FTZ R107, R107, R35, R32 ;  /* 0x000000236b6b7223 */ /* 0x000fca0000010020 */
[----:B------:R-:W2:Y:S01]  /*2360*/  @!P2 LDC.64 R34, c[0x0][0x3c0] ;  /* 0x0000f000ff22ab82 */ /* 0x000ea20000000a00 */
[----:B------:R-:W0:Y:S01]  /*2370*/  SHFL.IDX PT, R107, R107, RZ, 0x1f ;  /* 0x00001fff6b6b7589 */ /* 0x000e2200000e0000 */
[C---:B-1----:R-:W-:Y:S01]  /*2380*/  FMUL.FTZ R32, R105.reuse, R105 ;  /* 0x0000006969207220 */ /* 0x042fe20000410000 */
[----:B------:R-:W-:-:S04]  /*2390*/  FSEL R106, R105, RZ, !P4 ;  /* 0x000000ff696a7208 */ /* 0x000fc80006000000 */
[----:B------:R-:W-:Y:S01]  /*23a0*/  FSEL R33, R32, RZ, P4 ;  /* 0x000000ff20217208 */ /* 0x000fe20002000000 */
[C---:B------:R-:W-:Y:S01]  /*23b0*/  FADD.FTZ R104, -R106.reuse, R43 ;  /* 0x0000002b6a687221 */ /* 0x040fe20000010100 */
[----:B0-----:R-:W-:Y:S01]  /*23c0*/  FFMA.FTZ R32, R107, UR9, R44 ;  /* 0x000000096b207c23 */ /* 0x001fe2000801002c */
[C---:B------:R-:W-:Y:S01]  /*23d0*/  FADD.FTZ R44, -R106.reuse, R42 ;  /* 0x0000002a6a2c7221 */ /* 0x040fe20000010100 */
[----:B------:R-:W-:Y:S01]  /*23e0*/  FADD.FTZ R107, -R106, R92 ;  /* 0x0000005c6a6b7221 */ /* 0x000fe20000010100 */
[----:B------:R-:W0:Y:S01]  /*23f0*/  LDC.64 R42, c[0x0][0x428] ;  /* 0x00010a00ff2a7b82 */ /* 0x000e220000000a00 */
[----:B------:R-:W-:Y:S01]  /*2400*/  FADD.FTZ R108, R32, R33 ;  /* 0x00000021206c7221 */ /* 0x000fe20000010000 */
[----:B--2---:R-:W-:-:S04]  /*2410*/  @!P2 IMAD.WIDE R34, R84, 0x4, R34 ;  /* 0x000000045422a825 */ /* 0x004fc800078e0222 */
[C---:B------:R-:W-:Y:S01]  /*2420*/  FADD.FTZ R48, -R106.reuse, R48 ;  /* 0x000000306a307221 */ /* 0x040fe20000010100 */
[C---:B------:R-:W-:Y:S01]  /*2430*/  FADD.FTZ R49, -R106.reuse, R49 ;  /* 0x000000316a317221 */ /* 0x040fe20000010100 */
[----:B------:R-:W1:Y:S01]  /*2440*/  MUFU.RSQ R92, R108 ;  /* 0x0000006c005c7308 */ /* 0x000e620000001400 */
[C---:B------:R-:W-:Y:S01]  /*2450*/  FADD.FTZ R36, -R106.reuse, R36 ;  /* 0x000000246a247221 */ /* 0x040fe20000010100 */
[C---:B------:R-:W-:Y:S01]  /*2460*/  FADD.FTZ R37, -R106.reuse, R37 ;  /* 0x000000256a257221 */ /* 0x040fe20000010100 */
[----:B------:R-:W2:Y:S01]  /*2470*/  @!P2 LDC.64 R32, c[0x0][0x3c8] ;  /* 0x0000f200ff20ab82 */ /* 0x000ea20000000a00 */
        /* <DEDUP_REMOVED lines=23> */
[----:B--2---:R-:W-:-:S04]  /*25f0*/  @!P2 IMAD.WIDE R110, R84, 0x4, R32 ;  /* 0x00000004546ea825 */ /* 0x004fc800078e0220 */
[C---:B------:R-:W-:Y:S01]  /*2600*/  FMUL.FTZ R33, R92.reuse, R104 ;  /* 0x000000685c217220 */ /* 0x040fe20000410000 */
[C---:B------:R-:W-:Y:S01]  /*2610*/  FMUL.FTZ R104, R92.reuse, R48 ;  /* 0x000000305c687220 */ /* 0x040fe20000410000 */
[----:B------:R-:W-:Y:S01]  /*2620*/  FMUL.FTZ R48, R92, R36 ;  /* 0x000000245c307220 */ /* 0x000fe20000410000 */
[----:B------:R-:W-:Y:S01]  /*2630*/  FADD.FTZ R38, -R106, R38 ;  /* 0x000000266a267221 */ /* 0x000fe20000010100 */
[----:B------:R1:W-:Y:S01]  /*2640*/  @!P2 STG.E desc[UR6][R110.64], R92 ;  /* 0x0000005c6e00a986 */ /* 0x0003e2000c101906 */
[----:B------:R-:W-:Y:S01]  /*2650*/  FFMA.FTZ R36, R104, R72, R71 ;  /* 0x0000004868247223 */ /* 0x000fe20000010047 */
[----:B0-----:R-:W-:-:S04]  /*2660*/  IMAD.WIDE.U32 R104, R75, 0x10, R42 ;  /* 0x000000104b687825 */ /* 0x001fc800078e002a */
[----:B------:R-:W-:Y:S01]  /*2670*/  FADD.FTZ R39, -R106, R39 ;  /* 0x000000276a277221 */ /* 0x000fe20000010100 */
        /* <DEDUP_REMOVED lines=11> */
[----:B-1----:R-:W-:-:S04]  /*2730*/  IMAD.WIDE.U32 R110, R74, 0x10, R42 ;  /* 0x000000104a6e7825 */ /* 0x002fc800078e002a */
[----:B------:R-:W-:Y:S01]  /*2740*/  FFMA.FTZ R35, R35, R76, R73 ;  /* 0x0000004c23237223 */ /* 0x000fe20000010049 */
[----:B------:R-:W0:Y:S01]  /*2750*/  LDC.64 R74, c[0x0][0x380] ;  /* 0x0000e000ff4a7b82 */ /* 0x000e220000000a00 */
[----:B------:R-:W-:Y:S01]  /*2760*/  FFMA.FTZ R38, R106, R68, R67 ;  /* 0x000000446a267223 */ /* 0x000fe20000010043 */
[----:B------:R-:W-:-:S04]  /*2770*/  IMAD.WIDE.U32 R40, R40, 0x10, R42 ;  /* 0x0000001028287825 */ /* 0x000fc800078e002a */
        /* <DEDUP_REMOVED lines=17> */
[----:B------:R1:W-:Y:S01]  /*2890*/  STG.E.128 desc[UR6][R112.64], R32 ;  /* 0x0000002070007986 */ /* 0x0003e2000c101d06 */
        /* <DEDUP_REMOVED lines=14> */
[----:B0-----:R-:W-:Y:S01]  /*2980*/  IADD3 R84, PT, PT, R84, R74, RZ ;  /* 0x0000004a54547210 */ /* 0x001fe20007ffe0ff */
[----:B-1----:R-:W-:Y:S01]  /*2990*/  FFMA.FTZ R32, R86, R64, R63 ;  /* 0x0000004056207223 */ /* 0x002fe2000001003f */
[----:B------:R-:W-:Y:S01]  /*29a0*/  FFMA.FTZ R33, R87, R62, R52 ;  /* 0x0000003e57217223 */ /* 0x000fe20000010034 */
[----:B------:R-:W-:Y:S01]  /*29b0*/  FFMA.FTZ R34, R88, R0, R10 ;  /* 0x0000000058227223 */ /* 0x000fe2000001000a */
[----:B------:R-:W-:Y:S01]  /*29c0*/  FFMA.FTZ R35, R89, R11, R53 ;  /* 0x0000000b59237223 */ /* 0x000fe20000010035 */
[----:B--2---:R-:W-:Y:S01]  /*29d0*/  FFMA.FTZ R36, R91, R12, R9 ;  /* 0x0000000c5b247223 */ /* 0x004fe20000010009 */
[----:B------:R-:W-:Y:S01]  /*29e0*/  FFMA.FTZ R37, R107, R14, R54 ;  /* 0x0000000e6b257223 */ /* 0x000fe20000010036 */
[----:B------:R-:W-:Y:S01]  /*29f0*/  FFMA.FTZ R38, R93, R13, R8 ;  /* 0x0000000d5d267223 */ /* 0x000fe20000010008 */
[----:B------:R-:W-:Y:S01]  /*2a00*/  FFMA.FTZ R39, R94, R15, R55 ;  /* 0x0000000f5e277223 */ /* 0x000fe20000010037 */
[----:B------:R-:W-:Y:S01]  /*2a10*/  FFMA.FTZ R40, R96, R16, R7 ;  /* 0x0000001060287223 */ /* 0x000fe20000010007 */
[----:B------:R-:W-:Y:S01]  /*2a20*/  FFMA.FTZ R41, R97, R18, R56 ;  /* 0x0000001261297223 */ /* 0x000fe20000010038 */
[----:B------:R0:W-:Y:S01]  /*2a30*/  STG.E.128 desc[UR6][R100.64], R32 ;  /* 0x0000002064007986 */ /* 0x0001e2000c101d06 */
[----:B------:R-:W-:-:S03]  /*2a40*/  ISETP.GE.AND P2, PT, R84, R75, PT ;  /* 0x0000004b5400720c */ /* 0x000fc60003f46270 */
[----:B------:R0:W-:Y:S04]  /*2a50*/  STG.E.128 desc[UR6][R110.64], R36 ;  /* 0x000000246e007986 */ /* 0x0001e8000c101d06 */
[----:B------:R0:W-:Y:S04]  /*2a60*/  STG.E.128 desc[UR6][R104.64], R40 ;  /* 0x0000002868007986 */ /* 0x0001e8000c101d06 */
[----:B------:R0:W-:Y:S04]  /*2a70*/  STG.E.128 desc[UR6][R108.64], R44 ;  /* 0x0000002c6c007986 */ /* 0x0001e8000c101d06 */
[----:B------:R0:W-:Y:S01]  /*2a80*/  STG.E.128 desc[UR6][R114.64], R48 ;  /* 0x0000003072007986 */ /* 0x0001e2000c101d06 */
[----:B------:R-:W-:Y:S05]  /*2a90*/  @!P2 BRA `(.L_x_37163) ;  /* 0xffffffe00008a947 */ /* 0x000fea000383ffff */
[----:B------:R-:W-:Y:S05]  /*2aa0*/  EXIT ;  /* 0x000000000000794d */ /* 0x000fea0003800000 */
.L_x_37164:
        /* <DEDUP_REMOVED lines=13> */
.L_x_42420:


//--------------------- .text._ZN10layer_norm13ln_fwd_kernelINS_13Kernel_traitsI6__halfffffjLj7168ELj1ELj1ELj8ELj16ENS_18Kernel_traits_baseILj7168ES2_ffffjLj256EEEEELb0ELb0ELb1ELb0EEEvNS_9FwdParamsE --------------------------
	.section	.text._ZN10layer_norm13ln_fwd_kernelINS_13Kernel_traitsI6__halfffffjLj7168ELj1ELj1ELj8ELj16ENS_18Kernel_traits_baseILj7168ES2_ffffjLj256EEEEELb0ELb0ELb1ELb0EEEvNS_9FwdParamsE,"ax",@progbits
	.align	128
        .global         _ZN10layer_norm13ln_fwd_kernelINS_13Kernel_traitsI6__halfffffjLj7168ELj1ELj1ELj8ELj16ENS_18Kernel_traits_baseILj7168ES2_ffffjLj256EEEEELb0ELb0ELb1ELb0EEEvNS_9FwdParamsE
        .type           _ZN10layer_norm13ln_fwd_kernelINS_13Kernel_traitsI6__halfffffjLj7168ELj1ELj1ELj8ELj16ENS_18Kernel_traits_baseILj7168ES2_ffffjLj256EEEEELb0ELb0ELb1ELb0EEEvNS_9FwdParamsE,@function
        .size           _ZN10layer_norm13ln_fwd_kernelINS_13Kernel_traitsI6__halfffffjLj7168ELj1ELj1ELj8ELj16ENS_18Kernel_traits_baseILj7168ES2_ffffjLj256EEEEELb0ELb0ELb1ELb0EEEvNS_9FwdParamsE,(.L_x_42421 - _ZN10layer_norm13ln_fwd_kernelINS_13Kernel_traitsI6__halfffffjLj7168ELj1ELj1ELj8ELj16ENS_18Kernel_traits_baseILj7168ES2_ffffjLj256EEEEELb0ELb0ELb1ELb0EEEvNS_9FwdParamsE)
        .other          _ZN10layer_norm13ln_fwd_kernelINS_13Kernel_traitsI6__halfffffjLj7168ELj1ELj1ELj8ELj16ENS_18Kernel_traits_baseILj7168ES2_ffffjLj256EEEEELb0ELb0ELb1ELb0EEEvNS_9FwdParamsE,@"STO_CUDA_ENTRY STV_DEFAULT"
_ZN10layer_norm13ln_fwd_kernelINS_13Kernel_traitsI6__halfffffjLj7168ELj1ELj1ELj8ELj16ENS_18Kernel_traits_baseILj7168ES2_ffffjLj256EEEEELb0ELb0ELb1ELb0EEEvNS_9FwdParamsE:
.text._ZN10layer_norm13ln_fwd_kernelINS_13Kernel_traitsI6__halfffffjLj7168ELj1ELj1ELj8ELj16ENS_18Kernel_traits_baseILj7168ES2_ffffjLj256EEEEELb0ELb0ELb1ELb0EEEvNS_9FwdParamsE:
        /* <DEDUP_REMOVED lines=76> */
.L_x_37166:
        /* <DEDUP_REMOVED lines=42> */
.L_x_37167:
[----:B------:R-:W-:Y:S05]  /*0760*/  BSYNC.RECONVERGENT B0 ;  /* 0x0000000000007941 */ /* 0x000fea0003800200 */
.L_x_37165:
[----:B------:R-:W0:Y:S02]  /*0770*/  LDCU UR4, c[0x0][0x384] ;  /* 0x00007080ff0477ac */ /* 0x000e240008000800 */
[----:B0-----:R-:W-:-:S13]  /*0780*/  ISETP.GE.AND P0, PT, R46, UR4, PT ;  /* 0x000000042e007c0c */ /* 0x001fda000bf06270 */
[----:B------:R-:W-:Y:S05]  /*0790*/  @P0 EXIT ;  /* 0x000000000000094d */ /* 0x000fea0003800000 */
[----:B-----5:R-:W-:Y:S01]  /*07a0*/  MOV R65, R6 ;  /* 0x0000000600417202 */ /* 0x020fe20000000f00 */
[----:B------:R-:W0:Y:S01]  /*07b0*/  LDCU.U8 UR4, c[0x0][0x410] ;  /* 0x00008200ff0477ac */ /* 0x000e220008000000 */
[----:B------:R-:W-:Y:S02]  /*07c0*/  SHF.R.U64 R70, R6, 0x10, R7 ;  /* 0x0000001006467819 */ /* 0x000fe40000001207 */
[----:B------:R-:W-:Y:S01]  /*07d0*/  MOV R71, R12 ;  /* 0x0000000c00477202 */ /* 0x000fe20000000f00 */
[----:B------:R-:W1:Y:S01]  /*07e0*/  LDCU UR10, c[0x0][0x40c] ;  /* 0x00008180ff0a77ac */ /* 0x000e620008000800 */
[----:B------:R-:W-:Y:S02]  /*07f0*/  MOV R6, R13 ;  /* 0x0000000d00067202 */ /* 0x000fe40000000f00 */
[----:B------:R-:W-:Y:S01]  /*0800*/  SHF.R.U64 R84, R44, 0x10, R45 ;  /* 0x000000102c547819 */ /* 0x000fe2000000122d */
[----:B------:R-:W2:Y:S01]  /*0810*/  LDCU UR11, c[0x0][0x400] ;  /* 0x00008000ff0b77ac */ /* 0x000ea20008000800 */
[----:B------:R-:W-:-:S02]  /*0820*/  PRMT R71, R71, 0x5410, R6 ;  /* 0x0000541047477816 */ /* 0x000fc40000000006 */
[----:B------:R-:W-:Y:S01]  /*0830*/  SHF.R.U32.HI R6, RZ, 0x10, R45 ;  /* 0x00000010ff067819 */ /* 0x000fe2000001162d */
[----:B------:R-:W3:Y:S01]  /*0840*/  LDCU.64 UR8, c[0x0][0x3a0] ;  /* 0x00007400ff0877ac */ /* 0x000ee20008000a00 */
[--C-:B------:R-:W-:Y:S02]  /*0850*/  SHF.R.U64 R85, R42, 0x10, R43.reuse ;  /* 0x000000102a557819 */ /* 0x100fe4000000122b */
[----:B------:R-:W-:Y:S01]  /*0860*/  PRMT R84, R84, 0x5410, R6 ;  /* 0x0000541054547816 */ /* 0x000fe20000000006 */
[----:B------:R-:W-:Y:S01]  /*0870*/  UPLOP3.LUT UP0, UPT, UPT, UPT, UPT, 0x40, 0x4 ;  /* 0x000000000004789c */ /* 0x000fe20003f0e870 */
[----:B------:R-:W-:Y:S02]  /*0880*/  SHF.R.U32.HI R6, RZ, 0x10, R43 ;  /* 0x00000010ff067819 */ /* 0x000fe4000001162b */
[----:B------:R-:W-:Y:S02]  /*0890*/  SHF.R.U64 R87, R38, 0x10, R39 ;  /* 0x0000001026577819 */ /* 0x000fe40000001227 */
[----:B------:R-:W-:-:S02]  /*08a0*/  PRMT R85, R85, 0x5410, R6 ;  /* 0x0000541055557816 */ /* 0x000fc40000000006 */
[----:B------:R-:W-:Y:S02]  /*08b0*/  SHF.R.U32.HI R6, RZ, 0x10, R39 ;  /* 0x00000010ff067819 */ /* 0x000fe40000011627 */
[----:B------:R-:W-:Y:S02]  /*08c0*/  SHF.R.S32.HI R5, RZ, 0x2, R5 ;  /* 0x00000002ff057819 */ /* 0x000fe40000011405 */
[----:B------:R-:W-:Y:S02]  /*08d0*/  PRMT R87, R87, 0x5410, R6 ;  /* 0x0000541057577816 */ /* 0x000fe40000000006 */
[----:B------:R-:W-:Y:S02]  /*08e0*/  LOP3.LUT R6, R5, 0xff, RZ, 0xc0, !PT ;  /* 0x000000ff05067812 */ /* 0x000fe400078ec0ff */
[----:B------:R-:W-:Y:S02]  /*08f0*/  SHF.R.U32.HI R5, RZ, 0x1, R5 ;  /* 0x00000001ff057819 */ /* 0x000fe40000011605 */
[----:B------:R-:W-:Y:S01]  /*0900*/  VIADDMNMX R4, R6, -R4, RZ, !PT ;  /* 0x8000000406047246 */ /* 0x000fe200078001ff */
[----:B------:R-:W-:Y:S01]  /*0910*/  IMAD R6, R47, -0x20, R6 ;  /* 0xffffffe02f067824 */ /* 0x000fe200078e0206 */
[----:B------:R-:W-:-:S02]  /*0920*/  LOP3.LUT R5, R5, 0x7fffff80, RZ, 0xc0, !PT ;  /* 0x7fffff8005057812 */ /* 0x000fc400078ec0ff */
[----:B------:R-:W-:Y:S02]  /*0930*/  VIMNMX R4, PT, PT, R4, 0x20, PT ;  /* 0x0000002004047848 */ /* 0x000fe40003fe0100 */
[----:B------:R-:W-:Y:S02]  /*0940*/  MOV R67, R8 ;  /* 0x0000000800437202 */ /* 0x000fe40000000f00 */
[----:B------:R-:W-:Y:S02]  /*0950*/  SHF.R.U64 R66, R8, 0x10, R9 ;  /* 0x0000001008427819 */ /* 0x000fe40000001209 */
[----:B------:R-:W-:Y:S02]  /*0960*/  MOV R8, R7 ;  /* 0x0000000700087202 */ /* 0x000fe40000000f00 */
[----:B------:R-:W-:Y:S02]  /*0970*/  SHF.R.U32.HI R22, RZ, 0x10, R7 ;  /* 0x00000010ff167819 */ /* 0x000fe40000011607 */
[----:B------:R-:W-:-:S02]  /*0980*/  LEA R4, R4, R5, 0x2 ;  /* 0x0000000504047211 */ /* 0x000fc400078e10ff */
[----:B------:R-:W-:Y:S02]  /*0990*/  MOV R73, R14 ;  /* 0x0000000e00497202 */ /* 0x000fe40000000f00 */
[----:B------:R-:W-:Y:S02]  /*09a0*/  MOV R7, R15 ;  /* 0x0000000f00077202 */ /* 0x000fe40000000f00 */
[----:B------:R-:W-:Y:S02]  /*09b0*/  I2FP.F32.U32 R4, R4 ;  /* 0x0000000400047245 */ /* 0x000fe40000201000 */
[----:B------:R-:W-:Y:S02]  /*09c0*/  PRMT R73, R73, 0x5410, R7 ;  /* 0x0000541049497816 */ /* 0x000fe40000000007 */
[--C-:B------:R-:W-:Y:S01]  /*09d0*/  SHF.R.U64 R86, R40, 0x10, R41.reuse ;  /* 0x0000001028567819 */ /* 0x100fe20000001229 */
[----:B------:R4:W0:Y:S01]  /*09e0*/  MUFU.RCP R55, R4 ;  /* 0x0000000400377308 */ /* 0x0008220000001000 */
[----:B------:R-:W-:-:S02]  /*09f0*/  SHF.R.U32.HI R7, RZ, 0x10, R41 ;  /* 0x00000010ff077819 */ /* 0x000fc40000011629 */
[----:B------:R-:W-:Y:S02]  /*0a00*/  SHF.R.U64 R88, R36, 0x10, R37 ;  /* 0x0000001024587819 */ /* 0x000fe40000001225 */
[----:B------:R-:W-:Y:S02]  /*0a10*/  PRMT R86, R86, 0x5410, R7 ;  /* 0x0000541056567816 */ /* 0x000fe40000000007 */
[----:B------:R-:W-:Y:S02]  /*0a20*/  SHF.R.U32.HI R7, RZ, 0x10, R37 ;  /* 0x00000010ff077819 */ /* 0x000fe40000011625 */
[----:B------:R-:W-:Y:S02]  /*0a30*/  VIMNMX R6, PT, PT, RZ, R6, !PT ;  /* 0x00000006ff067248 */ /* 0x000fe40007fe0100 */
[----:B------:R-:W-:Y:S02]  /*0a40*/  MOV R69, R10 ;  /* 0x0000000a00457202 */ /* 0x000fe40000000f00 */
[----:B------:R-:W-:-:S02]  /*0a50*/  SHF.R.U64 R68, R10, 0x10, R11 ;  /* 0x000000100a447819 */ /* 0x000fc4000000120b */
[----:B------:R-:W-:Y:S02]  /*0a60*/  SHF.R.U64 R72, R12, 0x10, R13 ;  /* 0x000000100c487819 */ /* 0x000fe4000000120d */
[----:B------:R-:W-:Y:S02]  /*0a70*/  MOV R20, R11 ;  /* 0x0000000b00147202 */ /* 0x000fe40000000f00 */
[----:B------:R-:W-:Y:S02]  /*0a80*/  MOV R10, R9 ;  /* 0x00000009000a7202 */ /* 0x000fe40000000f00 */
[----:B------:R-:W-:Y:S02]  /*0a90*/  SHF.R.U32.HI R21, RZ, 0x10, R9 ;  /* 0x00000010ff157819 */ /* 0x000fe40000011609 */
[----:B------:R-:W-:Y:S02]  /*0aa0*/  SHF.R.U32.HI R12, RZ, 0x10, R13 ;  /* 0x00000010ff0c7819 */ /* 0x000fe4000001160d */
[----:B------:R-:W-:-:S02]  /*0ab0*/  SHF.R.U64 R77, R14, 0x10, R15 ;  /* 0x000000100e4d7819 */ /* 0x000fc4000000120f */
[----:B------:R-:W-:Y:S02]  /*0ac0*/  MOV R59, R18 ;  /* 0x00000012003b7202 */ /* 0x000fe40000000f00 */
[----:B------:R-:W-:Y:S02]  /*0ad0*/  MOV R58, R19 ;  /* 0x00000013003a7202 */ /* 0x000fe40000000f00 */
[--C-:B------:R-:W-:Y:S01]  /*0ae0*/  SHF.R.U64 R60, R18, 0x10, R19.reuse ;  /* 0x00000010123c7819 */ /* 0x100fe20000001213 */
[----:B------:R-:W-:Y:S01]  /*0af0*/  HADD2.F32 R59, -RZ, R59.H0_H0 ;  /* 0x2000003bff3b7230 */ /* 0x000fe20000004100 */
[----:B------:R-:W-:Y:S01]  /*0b00*/  SHF.R.U32.HI R61, RZ, 0x10, R19 ;  /* 0x00000010ff3d7819 */ /* 0x000fe20000011613 */
[----:B------:R-:W-:Y:S01]  /*0b10*/  HADD2.F32 R58, -RZ, R58.H0_H0 ;  /* 0x2000003aff3a7230 */ /* 0x000fe20000004100 */
[----:B------:R-:W-:Y:S01]  /*0b20*/  PRMT R88, R88, 0x5410, R7 ;  /* 0x0000541058587816 */ /* 0x000fe20000000007 */
[----:B------:R-:W-:Y:S01]  /*0b30*/  HADD2.F32 R60, -RZ, R60.H0_H0 ;  /* 0x2000003cff3c7230 */ /* 0x000fe20000004100 */
[--C-:B------:R-:W-:Y:S01]  /*0b40*/  SHF.R.U64 R63, R56, 0x10, R57.reuse ;  /* 0x00000010383f7819 */ /* 0x100fe20000001239 */
[----:B------:R-:W-:Y:S01]  /*0b50*/  HADD2.F32 R56, -RZ, R56.H0_H0 ;  /* 0x20000038ff387230 */ /* 0x000fe20000004100 */
[----:B------:R-:W-:Y:S01]  /*0b60*/  SHF.R.U32.HI R62, RZ, 0x10, R57 ;  /* 0x00000010ff3e7819 */ /* 0x000fe20000011639 */
[----:B------:R-:W-:Y:S01]  /*0b70*/  HADD2.F32 R57, -RZ, R57.H0_H0 ;  /* 0x20000039ff397230 */ /* 0x000fe20000004100 */
[----:B------:R-:W-:Y:S01]  /*0b80*/  SHF.R.U32.HI R11, RZ, 0x10, R11 ;  /* 0x00000010ff0b7819 */ /* 0x000fe2000001160b */
[----:B------:R-:W-:Y:S01]  /*0b90*/  HADD2.F32 R61, -RZ, R61.H0_H0 ;  /* 0x2000003dff3d7230 */ /* 0x000fe20000004100 */
[----:B------:R-:W-:Y:S01]  /*0ba0*/  SHF.R.U32.HI R13, RZ, 0x10, R15 ;  /* 0x00000010ff0d7819 */ /* 0x000fe2000001160f */
[----:B------:R-:W-:Y:S01]  /*0bb0*/  HADD2.F32 R63, -RZ, R63.H0_H0 ;  /* 0x2000003fff3f7230 */ /* 0x000fe20000004100 */
[----:B------:R-:W-:Y:S01]  /*0bc0*/  MOV R82, R16 ;  /* 0x0000001000527202 */ /* 0x000fe20000000f00 */
[----:B------:R-:W-:Y:S01]  /*0bd0*/  HADD2.F32 R62, -RZ, R62.H0_H0 ;  /* 0x2000003eff3e7230 */ /* 0x000fe20000004100 */
[----:B------:R-:W-:-:S02]  /*0be0*/  MOV R9, R17 ;  /* 0x0000001100097202 */ /* 0x000fc40000000f00 */
[--C-:B------:R-:W-:Y:S02]  /*0bf0*/  SHF.R.U64 R83, R16, 0x10, R17.reuse ;  /* 0x0000001010537819 */ /* 0x100fe40000001211 */
[----:B------:R-:W-:Y:S02]  /*0c00*/  SHF.R.U32.HI R14, RZ, 0x10, R17 ;  /* 0x00000010ff0e7819 */ /* 0x000fe40000011611 */
[--C-:B------:R-:W-:Y:S02]  /*0c10*/  SHF.R.U64 R89, R2, 0x10, R3.reuse ;  /* 0x0000001002597819 */ /* 0x100fe40000001203 */
[----:B------:R-:W-:Y:S02]  /*0c20*/  SHF.R.U32.HI R7, RZ, 0x10, R3 ;  /* 0x00000010ff077819 */ /* 0x000fe40000011603 */
[----:B------:R-:W-:Y:S02]  /*0c30*/  VIMNMX R6, PT, PT, R6, 0x20, PT ;  /* 0x0000002006067848 */ /* 0x000fe40003fe0100 */
[----:B0-----:R-:W-:-:S02]  /*0c40*/  ISETP.NE.AND P0, PT, RZ, UR4, PT ;  /* 0x00000004ff007c0c */ /* 0x001fc4000bf05270 */
        /* <DEDUP_REMOVED lines=11> */
[----:B------:R-:W-:-:S02]  /*0d00*/  LEA R54, R6, R5, 0x2 ;  /* 0x0000000506367211 */ /* 0x000fc400078e10ff */
[----:B-1234-:R-:W-:-:S07]  /*0d10*/  P2R R64, PR, RZ, 0x1 ;  /* 0x00000001ff407803 */ /* 0x01efce0000000000 */
.L_x_37196:
[----:B------:R-:W0:Y:S08]  /*0d20*/  LDC.64 R48, c[0x0][0x3f0] ;  /* 0x0000fc00ff307b82 */ /* 0x000e300000000a00 */
[----:B------:R-:W1:Y:S01]  /*0d30*/  LDC R51, c[0x0][0x388] ;  /* 0x0000e200ff337b82 */ /* 0x000e620000000800 */
[----:B0-----:R-:W-:-:S07]  /*0d40*/  IMAD.WIDE R74, R46, 0x4, R48 ;  /* 0x000000042e4a7825 */ /* 0x001fce00078e0230 */
[----:B------:R-:W0:Y:S01]  /*0d50*/  LDC.64 R48, c[0x0][0x3f8] ;  /* 0x0000fe00ff307b82 */ /* 0x000e220000000a00 */
[----:B------:R2:W3:Y:S01]  /*0d60*/  LDG.E R74, desc[UR6][R74.64] ;  /* 0x000000064a4a7981 */ /* 0x0004e2000c1e1900 */
[----:B------:R-:W-:Y:S01]  /*0d70*/  ISETP.GE.U32.AND P4, PT, R0, 0x200, PT ;  /* 0x000002000000780c */ /* 0x000fe20003f86070 */
[----:B-1----:R-:W-:Y:S01]  /*0d80*/  IMAD R50, R46, R51, RZ ;  /* 0x000000332e327224 */ /* 0x002fe200078e02ff */
[----:B------:R-:W-:-:S04]  /*0d90*/  ISETP.GE.U32.AND P0, PT, R0, 0x100, PT ;  /* 0x000001000000780c */ /* 0x000fc80003f06070 */
[----:B------:R-:W-:-:S04]  /*0da0*/  SHF.R.S32.HI R79, RZ, 0x1f, R50 ;  /* 0x0000001fff4f7819 */ /* 0x000fc80000011432 */
[----:B------:R-:W-:Y:S02]  /*0db0*/  LEA.HI R79, R79, R50, RZ, 0x2 ;  /* 0x000000324f4f7211 */ /* 0x000fe400078f10ff */
[----:B------:R-:W-:Y:S01]  /*0dc0*/  P2R R50, PR, RZ, 0x10 ;  /* 0x00000010ff327803 */ /* 0x000fe20000000000 */
[----:B0-----:R-:W-:-:S05]  /*0dd0*/  IMAD.WIDE R48, R46, 0x4, R48 ;  /* 0x000000042e307825 */ /* 0x001fca00078e0230 */
[----:B------:R0:W5:Y:S01]  /*0de0*/  LDG.E R50, desc[UR6][R48.64] ;  /* 0x0000000630327981 */ /* 0x000162000c1e1900 */
[----:B------:R-:W-:Y:S01]  /*0df0*/  BSSY.RECONVERGENT B0, `(.L_x_37168) ;  /* 0x0000025000007945 */ /* 0x000fe20003800200 */
[----:B--2---:R-:W-:Y:S02]  /*0e00*/  LEA.HI.SX32 R75, R79, R52, 0x1e ;  /* 0x000000344f4b7211 */ /* 0x004fe400078ff2ff */
[----:B---3--:R-:W-:-:S13]  /*0e10*/  ISETP.GE.AND P5, PT, R74, 0x1, PT ;  /* 0x000000014a00780c */ /* 0x008fda0003fa6270 */
[----:B------:R-:W-:-:S05]  /*0e20*/  @P5 IADD3 R76, PT, PT, R74, -0x1, RZ ;  /* 0xffffffff4a4c5810 */ /* 0x000fca0007ffe0ff */
[----:B------:R-:W-:-:S05]  /*0e30*/  @P5 IMAD R76, R76, R51, RZ ;  /* 0x000000334c4c5224 */ /* 0x000fca00078e02ff */
[----:B------:R-:W-:-:S04]  /*0e40*/  @P5 SHF.R.S32.HI R81, RZ, 0x1f, R76 ;  /* 0x0000001fff515819 */ /* 0x000fc8000001144c */
[----:B------:R-:W-:Y:S01]  /*0e50*/  @P5 LEA.HI R81, R81, R76, RZ, 0x2 ;  /* 0x0000004c51515211 */ /* 0x000fe200078f10ff */
[----:B------:R-:W-:-:S03]  /*0e60*/  HFMA2 R76, -RZ, RZ, 0, 0 ;  /* 0x00000000ff4c7431 */ /* 0x000fc600000001ff */
[----:B------:R-:W-:Y:S01]  /*0e70*/  @P5 LEA.HI.SX32 R76, R81, R52, 0x1e ;  /* 0x00000034514c5211 */ /* 0x000fe200078ff2ff */
[----:B0-----:R-:W-:Y:S06]  /*0e80*/  @!P0 BRA `(.L_x_37169) ;  /* 0x00000000006c8947 */ /* 0x001fec0003800000 */
[----:B------:R-:W-:Y:S01]  /*0e90*/  ISETP.NE.U32.AND P1, PT, RZ, UR8, PT ;  /* 0x00000008ff007c0c */ /* 0x000fe2000bf25070 */
[----:B------:R-:W0:Y:S03]  /*0ea0*/  @P5 LDC.64 R10, c[0x0][0x390] ;  /* 0x0000e400ff0a5b82 */ /* 0x000e260000000a00 */
[----:B------:R-:W-:-:S05]  /*0eb0*/  ISETP.NE.AND.EX P1, PT, RZ, UR9, PT, P1 ;  /* 0x00000009ff007c0c */ /* 0x000fca000bf25310 */
[----:B------:R-:W1:Y:S08]  /*0ec0*/  LDC.64 R48, c[0x0][0x3a8] ;  /* 0x0000ea00ff307b82 */ /* 0x000e700000000a00 */
[----:B------:R-:W2:Y:S01]  /*0ed0*/  @P1 LDC.64 R8, c[0x0][0x3a0] ;  /* 0x0000e800ff081b82 */ /* 0x000ea20000000a00 */
[----:B0-----:R-:W-:-:S05]  /*0ee0*/  @P5 IMAD.WIDE.U32 R78, R76, 0x10, R10 ;  /* 0x000000104c4e5825 */ /* 0x001fca00078e000a */
[----:B------:R-:W3:Y:S01]  /*0ef0*/  @P5 LDG.E.128 R4, desc[UR6][R78.64] ;  /* 0x000000064e045981 */ /* 0x000ee2000c1e1d00 */
[----:B--2---:R-:W-:-:S05]  /*0f00*/  @P1 IMAD.WIDE.U32 R80, R75, 0x10, R8 ;  /* 0x000000104b501825 */ /* 0x004fca00078e0008 */
[----:B------:R-:W2:Y:S01]  /*0f10*/  @P1 LDG.E.128 R8, desc[UR6][R80.64] ;  /* 0x0000000650081981 */ /* 0x000ea2000c1e1d00 */
[C---:B------:R-:W-:Y:S02]  /*0f20*/  ISETP.GT.AND P3, PT, R74.reuse, RZ, P1 ;  /* 0x000000ff4a00720c */ /* 0x040fe40000f64270 */
[----:B------:R-:W-:Y:S01]  /*0f30*/  ISETP.GT.AND P2, PT, R74, RZ, PT ;  /* 0x000000ff4a00720c */ /* 0x000fe20003f44270 */
[C---:B-1----:R-:W-:Y:S01]  /*0f40*/  IMAD.WIDE.U32 R48, R75.reuse, 0x10, R48 ;  /* 0x000000104b307825 */ /* 0x042fe200078e0030 */
[----:B------:R-:W-:Y:S02]  /*0f50*/  IADD3 R76, PT, PT, R76, 0x100, RZ ;  /* 0x000001004c4c7810 */ /* 0x000fe40007ffe0ff */
[----:B------:R-:W-:Y:S01]  /*0f60*/  IADD3 R75, PT, PT, R75, 0x100, RZ ;  /* 0x000001004b4b7810 */ /* 0x000fe20007ffe0ff */
[----:B---3--:R-:W-:Y:S01]  /*0f70*/  @!P1 FMUL.FTZ R78, R5, UR10 ;  /* 0x0000000a054e9c20 */ /* 0x008fe20008410000 */
[----:B------:R-:W-:Y:S01]  /*0f80*/  @!P1 FMUL.FTZ R90, R4, UR10 ;  /* 0x0000000a045a9c20 */ /* 0x000fe20008410000 */
[----:B------:R-:W-:-:S04]  /*0f90*/  @!P1 FMUL.FTZ R79, R7, UR10 ;  /* 0x0000000a074f9c20 */ /* 0x000fc80008410000 */
[----:B--2---:R-:W-:Y:S01]  /*0fa0*/  @P3 FFMA.FTZ R9, R5, UR10, R9 ;  /* 0x0000000a05093c23 */ /* 0x004fe20008010009 */
[----:B------:R-:W-:Y:S01]  /*0fb0*/  @!P1 FSEL R9, R78, RZ, P2 ;  /* 0x000000ff4e099208 */ /* 0x000fe20001000000 */
[----:B------:R-:W-:Y:S01]  /*0fc0*/  @!P1 FMUL.FTZ R78, R6, UR10 ;  /* 0x0000000a064e9c20 */ /* 0x000fe20008410000 */
[----:B------:R-:W-:Y:S01]  /*0fd0*/  @P3 FFMA.FTZ R8, R4, UR10, R8 ;  /* 0x0000000a04083c23 */ /* 0x000fe20008010008 */
[----:B------:R-:W-:Y:S01]  /*0fe0*/  @P3 FFMA.FTZ R10, R6, UR10, R10 ;  /* 0x0000000a060a3c23 */ /* 0x000fe2000801000a */
[----:B------:R-:W-:Y:S01]  /*0ff0*/  @P3 FFMA.FTZ R11, R7, UR10, R11 ;  /* 0x0000000a070b3c23 */ /* 0x000fe2000801000b */
[----:B------:R-:W-:Y:S02]  /*1000*/  @!P1 FSEL R8, R90, RZ, P2 ;  /* 0x000000ff5a089208 */ /* 0x000fe40001000000 */
[----:B------:R-:W-:Y:S02]  /*1010*/  @!P1 FSEL R10, R78, RZ, P2 ;  /* 0x000000ff4e0a9208 */ /* 0x000fe40001000000 */
[----:B------:R-:W-:-:S05]  /*1020*/  @!P1 FSEL R11, R79, RZ, P2 ;  /* 0x000000ff4f0b9208 */ /* 0x000fca0001000000 */
[----:B------:R0:W-:Y:S02]  /*1030*/  STG.E.128 desc[UR6][R48.64], R8 ;  /* 0x0000000830007986 */ /* 0x0001e4000c101d06 */
.L_x_37169:
[----:B------:R-:W-:Y:S05]  /*1040*/  BSYNC.RECONVERGENT B0 ;  /* 0x0000000000007941 */ /* 0x000fea0003800200 */
.L_x_37168:
[----:B------:R-:W-:Y:S04]  /*1050*/  BSSY.RECONVERGENT B0, `(.L_x_37170) ;  /* 0x000001d000007945 */ /* 0x000fe80003800200 */
[----:B------:R-:W-:Y:S05]  /*1060*/  @!P4 BRA `(.L_x_37171) ;  /* 0x00000000006cc947 */ /* 0x000fea0003800000 */
[----:B------:R-:W-:Y:S01]  /*1070*/  ISETP.NE.U32.AND P1, PT, RZ, UR8, PT ;  /* 0x00000008ff007c0c */ /* 0x000fe2000bf25070 */
[----:B------:R-:W1:Y:S03]  /*1080*/  @P5 LDC.64 R78, c[0x0][0x390] ;  /* 0x0000e400ff4e5b82 */ /* 0x000e660000000a00 */
[----:B------:R-:W-:-:S05]  /*1090*/  ISETP.NE.AND.EX P1, PT, RZ, UR9, PT, P1 ;  /* 0x00000009ff007c0c */ /* 0x000fca000bf25310 */
[----:B0-----:R-:W0:Y:S08]  /*10a0*/  LDC.64 R48, c[0x0][0x3a8] ;  /* 0x0000ea00ff307b82 */ /* 0x001e300000000a00 */
[----:B------:R-:W2:Y:S01]  /*10b0*/  @P1 LDC.64 R80, c[0x0][0x3a0] ;  /* 0x0000e800ff501b82 */ /* 0x000ea20000000a00 */
[----:B-1----:R-:W-:-:S05]  /*10c0*/  @P5 IMAD.WIDE.U32 R78, R76, 0x10, R78 ;  /* 0x000000104c4e5825 */ /* 0x002fca00078e004e */
[----:B------:R-:W3:Y:S01]  /*10d0*/  @P5 LDG.E.128 R4, desc[UR6][R78.64] ;  /* 0x000000064e045981 */ /* 0x000ee2000c1e1d00 */
[----:B--2---:R-:W-:-:S05]  /*10e0*/  @P1 IMAD.WIDE.U32 R80, R75, 0x10, R80 ;  /* 0x000000104b501825 */ /* 0x004fca00078e0050 */
[----:B------:R-:W2:Y:S01]  /*10f0*/  @P1 LDG.E.128 R12, desc[UR6][R80.64] ;  /* 0x00000006500c1981 */ /* 0x000ea2000c1e1d00 */
[C---:B------:R-:W-:Y:S02]  /*1100*/  ISETP.GT.AND P3, PT, R74.reuse, RZ, P1 ;  /* 0x000000ff4a00720c */ /* 0x040fe40000f64270 */
[----:B------:R-:W-:Y:S01]  /*1110*/  ISETP.GT.AND P2, PT, R74, RZ, PT ;  /* 0x000000ff4a00720c */ /* 0x000fe20003f44270 */
[C---:B0-----:R-:W-:Y:S01]  /*1120*/  IMAD.WIDE.U32 R48, R75.reuse, 0x10, R48 ;  /* 0x000000104b307825 */ /* 0x041fe200078e0030 */
        /* <DEDUP_REMOVED lines=15> */
.L_x_37171:
[----:B------:R-:W-:Y:S05]  /*1220*/  BSYNC.RECONVERGENT B0 ;  /* 0x0000000000007941 */ /* 0x000fea0003800200 */
.L_x_37170:
[----:B------:R-:W-:Y:S01]  /*1230*/  ISETP.GE.U32.AND P1, PT, R0, 0x300, PT ;  /* 0x000003000000780c */ /* 0x000fe20003f26070 */
[----:B------:R-:W-:Y:S03]  /*1240*/  BSSY.RECONVERGENT B0, `(.L_x_37172) ;  /* 0x000001e000007945 */ /* 0x000fe60003800200 */
[----:B01----:R-:W-:-:S09]  /*1250*/  P2R R48, PR, RZ, 0x2 ;  /* 0x00000002ff307803 */ /* 0x003fd20000000000 */
[----:B------:R-:W-:Y:S05]  /*1260*/  @!P1 BRA `(.L_x_37173) ;  /* 0x00000000006c9947 */ /* 0x000fea0003800000 */
        /* <DEDUP_REMOVED lines=9> */
[----:B------:R-:W-:Y:S01]  /*1300*/  ISETP.GT.AND P2, PT, R74, RZ, P1 ;  /* 0x000000ff4a00720c */ /* 0x000fe20000f44270 */
[C---:B-1----:R-:W-:Y:S01]  /*1310*/  IMAD.WIDE.U32 R48, R75.reuse, 0x10, R48 ;  /* 0x000000104b307825 */ /* 0x042fe200078e0030 */
[----:B------:R-:W-:Y:S02]  /*1320*/  IADD3 R76, PT, PT, R76, 0x100, RZ ;  /* 0x000001004c4c7810 */ /* 0x000fe40007ffe0ff */
[----:B------:R-:W-:Y:S01]  /*1330*/  IADD3 R75, PT, PT, R75, 0x100, RZ ;  /* 0x000001004b4b7810 */ /* 0x000fe20007ffe0ff */
[----:B---3--:R-:W-:Y:S01]  /*1340*/  @!P1 FMUL.FTZ R78, R4, UR10 ;  /* 0x0000000a044e9c20 */ /* 0x008fe20008410000 */
[----:B------:R-:W-:-:S07]  /*1350*/  @!P1 FMUL.FTZ R79, R5, UR10 ;  /* 0x0000000a054f9c20 */ /* 0x000fce0008410000 */
[----:B--2---:R-:W-:Y:S01]  /*1360*/  @P2 FFMA.FTZ R16, R4, UR10, R16 ;  /* 0x0000000a04102c23 */ /* 0x004fe20008010010 */
[----:B------:R-:W-:Y:S01]  /*1370*/  @P2 FFMA.FTZ R17, R5, UR10, R17 ;  /* 0x0000000a05112c23 */ /* 0x000fe20008010011 */
[----:B------:R-:W-:Y:S01]  /*1380*/  @P2 FFMA.FTZ R18, R6, UR10, R18 ;  /* 0x0000000a06122c23 */ /* 0x000fe20008010012 */
[----:B------:R-:W-:Y:S01]  /*1390*/  @P2 FFMA.FTZ R19, R7, UR10, R19 ;  /* 0x0000000a07132c23 */ /* 0x000fe20008010013 */
[----:B------:R-:W-:-:S04]  /*13a0*/  ISETP.GT.AND P2, PT, R74, RZ, PT ;  /* 0x000000ff4a00720c */ /* 0x000fc80003f44270 */
[----:B------:R-:W-:Y:S01]  /*13b0*/  @!P1 FSEL R16, R78, RZ, P2 ;  /* 0x000000ff4e109208 */ /* 0x000fe20001000000 */
[----:B------:R-:W-:Y:S01]  /*13c0*/  @!P1 FMUL.FTZ R78, R6, UR10 ;  /* 0x0000000a064e9c20 */ /* 0x000fe20008410000 */
[----:B------:R-:W-:Y:S01]  /*13d0*/  @!P1 FSEL R17, R79, RZ, P2 ;  /* 0x000000ff4f119208 */ /* 0x000fe20001000000 */
[----:B------:R-:W-:-:S03]  /*13e0*/  @!P1 FMUL.FTZ R79, R7, UR10 ;  /* 0x0000000a074f9c20 */ /* 0x000fc60008410000 */
[----:B------:R-:W-:Y:S02]  /*13f0*/  @!P1 FSEL R18, R78, RZ, P2 ;  /* 0x000000ff4e129208 */ /* 0x000fe40001000000 */
[----:B------:R-:W-:-:S05]  /*1400*/  @!P1 FSEL R19, R79, RZ, P2 ;  /* 0x000000ff4f139208 */ /* 0x000fca0001000000 */
[----:B------:R0:W-:Y:S02]  /*1410*/  STG.E.128 desc[UR6][R48.64], R16 ;  /* 0x0000001030007986 */ /* 0x0001e4000c101d06 */
.L_x_37173:
[----:B------:R-:W-:Y:S05]  /*1420*/  BSYNC.RECONVERGENT B0 ;  /* 0x0000000000007941 */ /* 0x000fea0003800200 */
.L_x_37172:
[----:B------:R-:W-:Y:S01]  /*1430*/  ISETP.GE.U32.AND P1, PT, R0, 0x400, PT ;  /* 0x000004000000780c */ /* 0x000fe20003f26070 */
[----:B------:R-:W-:-:S12]  /*1440*/  BSSY.RECONVERGENT B0, `(.L_x_37174) ;  /* 0x000001d000007945 */ /* 0x000fd80003800200 */
[----:B------:R-:W-:Y:S05]  /*1450*/  @!P1 BRA `(.L_x_37175) ;  /* 0x00000000006c9947 */ /* 0x000fea0003800000 */
[----:B------:R-:W-:Y:S01]  /*1460*/  ISETP.NE.U32.AND P2, PT, RZ, UR8, PT ;  /* 0x00000008ff007c0c */ /* 0x000fe2000bf45070 */
[----:B0-----:R-:W0:Y:S03]  /*1470*/  @P5 LDC.64 R48, c[0x0][0x390] ;  /* 0x0000e400ff305b82 */ /* 0x001e260000000a00 */
[----:B------:R-:W-:-:S13]  /*1480*/  ISETP.NE.AND.EX P2, PT, RZ, UR9, PT, P2 ;  /* 0x00000009ff007c0c */ /* 0x000fda000bf45320 */
[----:B------:R-:W1:Y:S01]  /*1490*/  @P2 LDC.64 R20, c[0x0][0x3a0] ;  /* 0x0000e800ff142b82 */ /* 0x000e620000000a00 */
[----:B0-----:R-:W-:-:S05]  /*14a0*/  @P5 IMAD.WIDE.U32 R48, R76, 0x10, R48 ;  /* 0x000000104c305825 */ /* 0x001fca00078e0030 */
[----:B------:R-:W2:Y:S01]  /*14b0*/  @P5 LDG.E.128 R4, desc[UR6][R48.64] ;  /* 0x0000000630045981 */ /* 0x000ea2000c1e1d00 */
[----:B-1----:R-:W-:-:S05]  /*14c0*/  @P2 IMAD.WIDE.U32 R78, R75, 0x10, R20 ;  /* 0x000000104b4e2825 */ /* 0x002fca00078e0014 */
[----:B------:R-:W3:Y:S01]  /*14d0*/  @P2 LDG.E.128 R20, desc[UR6][R78.64] ;  /* 0x000000064e142981 */ /* 0x000ee2000c1e1d00 */
[----:B------:R-:W-:Y:S02]  /*14e0*/  ISETP.GT.AND P3, PT, R74, RZ, P2 ;  /* 0x000000ff4a00720c */ /* 0x000fe40001764270 */
[----:B------:R-:W-:Y:S01]  /*14f0*/  IADD3 R76, PT, PT, R76, 0x100, RZ ;  /* 0x000001004c4c7810 */ /* 0x000fe20007ffe0ff */
[----:B--2---:R-:W-:Y:S01]  /*1500*/  @!P2 FMUL.FTZ R48, R5, UR10 ;  /* 0x0000000a0530ac20 */ /* 0x004fe20008410000 */
[----:B------:R-:W-:-:S09]  /*1510*/  @!P2 FMUL.FTZ R49, R6, UR10 ;  /* 0x0000000a0631ac20 */ /* 0x000fd20008410000 */
[----:B---3--:R-:W-:Y:S01]  /*1520*/  @P3 FFMA.FTZ R20, R4, UR10, R20 ;  /* 0x0000000a04143c23 */ /* 0x008fe20008010014 */
[----:B------:R-:W-:Y:S01]  /*1530*/  @P3 FFMA.FTZ R21, R5, UR10, R21 ;  /* 0x0000000a05153c23 */ /* 0x000fe20008010015 */
[----:B------:R-:W-:Y:S01]  /*1540*/  @P3 FFMA.FTZ R22, R6, UR10, R22 ;  /* 0x0000000a06163c23 */ /* 0x000fe20008010016 */
[----:B------:R-:W-:Y:S01]  /*1550*/  @P3 FFMA.FTZ R23, R7, UR10, R23 ;  /* 0x0000000a07173c23 */ /* 0x000fe20008010017 */
[----:B------:R-:W-:-:S04]  /*1560*/  ISETP.GT.AND P3, PT, R74, RZ, PT ;  /* 0x000000ff4a00720c */ /* 0x000fc80003f64270 */
[----:B------:R-:W-:Y:S02]  /*1570*/  @!P2 FSEL R21, R48, RZ, P3 ;  /* 0x000000ff3015a208 */ /* 0x000fe40001800000 */
[----:B------:R-:W-:Y:S02]  /*1580*/  @!P2 FSEL R22, R49, RZ, P3 ;  /* 0x000000ff3116a208 */ /* 0x000fe40001800000 */
[----:B------:R-:W0:Y:S01]  /*1590*/  LDC.64 R48, c[0x0][0x3a8] ;  /* 0x0000ea00ff307b82 */ /* 0x000e220000000a00 */
[----:B------:R-:W-:Y:S01]  /*15a0*/  @!P2 FMUL.FTZ R80, R4, UR10 ;  /* 0x0000000a0450ac20 */ /* 0x000fe20008410000 */
[----:B------:R-:W-:-:S04]  /*15b0*/  @!P2 FMUL.FTZ R78, R7, UR10 ;  /* 0x0000000a074eac20 */ /* 0x000fc80008410000 */
[----:B------:R-:W-:Y:S02]  /*15c0*/  @!P2 FSEL R20, R80, RZ, P3 ;  /* 0x000000ff5014a208 */ /* 0x000fe40001800000 */
[----:B------:R-:W-:Y:S01]  /*15d0*/  @!P2 FSEL R23, R78, RZ, P3 ;  /* 0x000000ff4e17a208 */ /* 0x000fe20001800000 */
[----:B0-----:R-:W-:-:S05]  /*15e0*/  IMAD.WIDE.U32 R48, R75, 0x10, R48 ;  /* 0x000000104b307825 */ /* 0x001fca00078e0030 */
[----:B------:R1:W-:Y:S01]  /*15f0*/  STG.E.128 desc[UR6][R48.64], R20 ;  /* 0x0000001430007986 */ /* 0x0003e2000c101d06 */
[----:B------:R-:W-:-:S07]  /*1600*/  IADD3 R75, PT, PT, R75, 0x100, RZ ;  /* 0x000001004b4b7810 */ /* 0x000fce0007ffe0ff */
.L_x_37175:
[----:B------:R-:W-:Y:S05]  /*1610*/  BSYNC.RECONVERGENT B0 ;  /* 0x0000000000007941 */ /* 0x000fea0003800200 */
.L_x_37174:
        /* <DEDUP_REMOVED lines=30> */
.L_x_37177:
[----:B------:R-:W-:Y:S05]  /*1800*/  BSYNC.RECONVERGENT B0 ;  /* 0x0000000000007941 */ /* 0x000fea0003800200 */
.L_x_37176:
        /* <DEDUP_REMOVED lines=30> */
.L_x_37179:
[----:B------:R-:W-:Y:S05]  /*19f0*/  BSYNC.RECONVERGENT B0 ;  /* 0x0000000000007941 */ /* 0x000fea0003800200 */
.L_x_37178:
[----:B------:R-:W-:Y:S01]  /*1a00*/  ISETP.GE.U32.AND P4, PT, R0, 0x700, PT ;  /* 0x000007000000780c */ /* 0x000fe20003f86070 */
[----:B------:R-:W-:-:S12]  /*1a10*/  BSSY.RECONVERGENT B0, `(.L_x_37180) ;  /* 0x000001b000007945 */ /* 0x000fd80003800200 */
[----:B------:R-:W-:Y:S05]  /*1a20*/  @!P4 BRA `(.L_x_37181) ;  /* 0x000000000064c947 */ /* 0x000fea0003800000 */
[----:B------:R-:W4:Y:S02]  /*1a30*/  @P5 LDC.64 R32, c[0x0][0x390] ;  /* 0x0000e400ff205b82 */ /* 0x000f240000000a00 */
[----:B----4-:R-:W-:-:S05]  /*1a40*/  @P5 IMAD.WIDE.U32 R78, R76, 0x10, R32 ;  /* 0x000000104c4e5825 */ /* 0x010fca00078e0020 */
[----:B------:R-:W4:Y:S01]  /*1a50*/  @P5 LDG.E.128 R4, desc[UR6][R78.64] ;  /* 0x000000064e045981 */ /* 0x000f22000c1e1d00 */
[----:B------:R-:W-:-:S04]  /*1a60*/  ISETP.NE.U32.AND P5, PT, RZ, UR8, PT ;  /* 0x00000008ff007c0c */ /* 0x000fc8000bfa5070 */
[----:B------:R-:W-:-:S13]  /*1a70*/  ISETP.NE.AND.EX P5, PT, RZ, UR9, PT, P5 ;  /* 0x00000009ff007c0c */ /* 0x000fda000bfa5350 */
[----:B------:R-:W0:Y:S02]  /*1a80*/  @P5 LDC.64 R32, c[0x0][0x3a0] ;  /* 0x0000e800ff205b82 */ /* 0x000e240000000a00 */
[----:B0123--:R-:W-:-:S05]  /*1a90*/  @P5 IMAD.WIDE.U32 R48, R75, 0x10, R32 ;  /* 0x000000104b305825 */ /* 0x00ffca00078e0020 */
[----:B------:R-:W2:Y:S01]  /*1aa0*/  @P5 LDG.E.128 R32, desc[UR6][R48.64] ;  /* 0x0000000630205981 */ /* 0x000ea2000c1e1d00 */
[----:B------:R-:W-:Y:S01]  /*1ab0*/  ISETP.GT.AND P6, PT, R74, RZ, P5 ;  /* 0x000000ff4a00720c */ /* 0x000fe20002fc4270 */
[----:B----4-:R-:W-:Y:S01]  /*1ac0*/  @!P5 FMUL.FTZ R48, R6, UR10 ;  /* 0x0000000a0630dc20 */ /* 0x010fe20008410000 */
[----:B------:R-:W-:Y:S01]  /*1ad0*/  @!P5 FMUL.FTZ R49, R7, UR10 ;  /* 0x0000000a0731dc20 */ /* 0x000fe20008410000 */
[----:B------:R-:W-:Y:S01]  /*1ae0*/  @!P5 FMUL.FTZ R76, R4, UR10 ;  /* 0x0000000a044cdc20 */ /* 0x000fe20008410000 */
[----:B------:R-:W-:-:S09]  /*1af0*/  @!P5 FMUL.FTZ R78, R5, UR10 ;  /* 0x0000000a054edc20 */ /* 0x000fd20008410000 */
[----:B--2---:R-:W-:Y:S01]  /*1b00*/  @P6 FFMA.FTZ R32, R4, UR10, R32 ;  /* 0x0000000a04206c23 */ /* 0x004fe20008010020 */
[----:B------:R-:W-:Y:S01]  /*1b10*/  @P6 FFMA.FTZ R33, R5, UR10, R33 ;  /* 0x0000000a05216c23 */ /* 0x000fe20008010021 */
[----:B------:R-:W-:Y:S01]  /*1b20*/  @P6 FFMA.FTZ R34, R6, UR10, R34 ;  /* 0x0000000a06226c23 */ /* 0x000fe20008010022 */
[----:B------:R-:W-:Y:S01]  /*1b30*/  @P6 FFMA.FTZ R35, R7, UR10, R35 ;  /* 0x0000000a07236c23 */ /* 0x000fe20008010023 */
[----:B------:R-:W-:-:S04]  /*1b40*/  ISETP.GT.AND P6, PT, R74, RZ, PT ;  /* 0x000000ff4a00720c */ /* 0x000fc80003fc4270 */
[----:B------:R-:W-:Y:S02]  /*1b50*/  @!P5 FSEL R34, R48, RZ, P6 ;  /* 0x000000ff3022d208 */ /* 0x000fe40003000000 */
[----:B------:R-:W-:Y:S02]  /*1b60*/  @!P5 FSEL R35, R49, RZ, P6 ;  /* 0x000000ff3123d208 */ /* 0x000fe40003000000 */
[----:B------:R-:W0:Y:S01]  /*1b70*/  LDC.64 R48, c[0x0][0x3a8] ;  /* 0x0000ea00ff307b82 */ /* 0x000e220000000a00 */
[----:B------:R-:W-:Y:S02]  /*1b80*/  @!P5 FSEL R32, R76, RZ, P6 ;  /* 0x000000ff4c20d208 */ /* 0x000fe40003000000 */
[----:B------:R-:W-:Y:S01]  /*1b90*/  @!P5 FSEL R33, R78, RZ, P6 ;  /* 0x000000ff4e21d208 */ /* 0x000fe20003000000 */
[----:B0-----:R-:W-:-:S05]  /*1ba0*/  IMAD.WIDE.U32 R48, R75, 0x10, R48 ;  /* 0x000000104b307825 */ /* 0x001fca00078e0030 */
[----:B------:R4:W-:Y:S02]  /*1bb0*/  STG.E.128 desc[UR6][R48.64], R32 ;  /* 0x0000002030007986 */ /* 0x0009e4000c101d06 */
.L_x_37181:
[----:B------:R-:W-:Y:S05]  /*1bc0*/  BSYNC.RECONVERGENT B0 ;  /* 0x0000000000007941 */ /* 0x000fea0003800200 */
.L_x_37180:
[----:B01234-:R-:W-:Y:S01]  /*1bd0*/  FADD.FTZ R48, RZ, R8 ;  /* 0x00000008ff307221 */ /* 0x01ffe20000010000 */
[C---:B------:R-:W-:Y:S01]  /*1be0*/  ISETP.GT.U32.AND P5, PT, R0.reuse, 0x1ff, PT ;  /* 0x000001ff0000780c */ /* 0x040fe20003fa4070 */
[----:B------:R-:W0:Y:S01]  /*1bf0*/  S2UR UR5, SR_CgaCtaId ;  /* 0x00000000000579c3 */ /* 0x000e220000008800 */
[C---:B------:R-:W-:Y:S01]  /*1c00*/  ISETP.GT.U32.AND P6, PT, R0.reuse, 0x2ff, PT ;  /* 0x000002ff0000780c */ /* 0x040fe20003fc4070 */
[----:B------:R-:W-:Y:S01]  /*1c10*/  FADD.FTZ R49, R9, R48 ;  /* 0x0000003009317221 */ /* 0x000fe20000010000 */
[----:B------:R-:W-:Y:S01]  /*1c20*/  P2R R74, PR, RZ, 0x2 ;  /* 0x00000002ff4a7803 */ /* 0x000fe20000000000 */
[----:B------:R-:W-:Y:S01]  /*1c30*/  UMOV UR4, 0x400 ;  /* 0x0000040000047882 */ /* 0x000fe20000000000 */
[----:B------:R-:W-:Y:S01]  /*1c40*/  ISETP.GT.U32.AND P1, PT, R0, 0x3ff, PT ;  /* 0x000003ff0000780c */ /* 0x000fe20003f24070 */
[----:B------:R-:W-:-:S04]  /*1c50*/  FADD.FTZ R48, R10, R49 ;  /* 0x000000310a307221 */ /* 0x000fc80000010000 */
[----:B------:R-:W-:-:S05]  /*1c60*/  FADD.FTZ R48, R11, R48 ;  /* 0x000000300b307221 */ /* 0x000fca0000010000 */
[----:B------:R-:W-:-:S05]  /*1c70*/  FSEL R49, R48, RZ, P0 ;  /* 0x000000ff30317208 */ /* 0x000fca0000000000 */
[----:B------:R-:W-:-:S04]  /*1c80*/  FADD.FTZ R48, R12, R49 ;  /* 0x000000310c307221 */ /* 0x000fc80000010000 */
[----:B------:R-:W-:Y:S01]  /*1c90*/  FADD.FTZ R75, R13, R48 ;  /* 0x000000300d4b7221 */ /* 0x000fe20000010000 */
[----:B0-----:R-:W-:-:S03]  /*1ca0*/  ULEA UR4, UR5, UR4, 0x18 ;  /* 0x0000000405047291 */ /* 0x001fc6000f8ec0ff */
        /* <DEDUP_REMOVED lines=66> */
[----:B------:R-:W-:Y:S02]  /*20d0*/  ISETP.NE.AND P6, PT, R64, RZ, PT ;  /* 0x000000ff4000720c */ /* 0x000fe40003fc5270 */
        /* <DEDUP_REMOVED lines=51> */
[----:B------:R-:W-:Y:S02]  /*2410*/  @!P5 LEA R78, R47, UR4, 0x3 ;  /* 0x000000042f4edc11 */ /* 0x000fe4000f8e18ff */
[----:B------:R-:W-:-:S04]  /*2420*/  @!P5 MOV R76, R54 ;  /* 0x00000036004cd202 */ /* 0x000fc80000000f00 */
[-C--:B------:R-:W-:Y:S01]  /*2430*/  I2FP.F32.S32 R90, R76.reuse ;  /* 0x0000004c005a7245 */ /* 0x080fe20000201400 */
[----:B------:R-:W0:Y:S04]  /*2440*/  SHFL.DOWN PT, R79, R76, 0x4, 0x1f ;  /* 0x08801f004c4f7f89 */ /* 0x000e2800000e0000 */
[----:B------:R-:W1:Y:S01]  /*2450*/  @!P5 LDS.64 R74, [R78] ;  /* 0x000000004e4ad984 */ /* 0x000e620000000a00 */
[----:B------:R-:W-:Y:S02]  /*2460*/  ISETP.NE.AND P5, PT, R53, RZ, PT ;  /* 0x000000ff3500720c */ /* 0x000fe40003fa5270 */
[----:B0-----:R-:W-:Y:S02]  /*2470*/  IADD3 R49, PT, PT, R79, R76, RZ ;  /* 0x0000004c4f317210 */ /* 0x001fe40007ffe0ff */
[----:B------:R-:W-:-:S02]  /*2480*/  I2FP.F32.S32 R92, R79 ;  /* 0x0000004f005c7245 */ /* 0x000fc40000201400 */
[----:B------:R-:W-:Y:S01]  /*2490*/  I2FP.F32.S32 R48, R49 ;  /* 0x0000003100307245 */ /* 0x000fe20000201400 */
[----:B------:R-:W-:Y:S03]  /*24a0*/  SHFL.DOWN PT, R76, R49, 0x2, 0x1f ;  /* 0x08401f00314c7f89 */ /* 0x000fe600000e0000 */
[----:B------:R-:W0:Y:S01]  /*24b0*/  MUFU.RCP R80, R48 ;  /* 0x0000003000507308 */ /* 0x000e220000001000 */
[----:B-1----:R-:W1:Y:S02]  /*24c0*/  SHFL.DOWN PT, R81, R74, 0x4, 0x1f ;  /* 0x08801f004a517f89 */ /* 0x002e6400000e0000 */
[C---:B-1----:R-:W-:Y:S01]  /*24d0*/  FADD.FTZ R79, -R81.reuse, R74 ;  /* 0x0000004a514f7221 */ /* 0x042fe20000010100 */
[----:B------:R-:W-:-:S03]  /*24e0*/  FMUL.FTZ R81, R81, R92 ;  /* 0x0000005c51517220 */ /* 0x000fc60000410000 */
[----:B------:R-:W-:Y:S01]  /*24f0*/  FMUL.FTZ R79, R79, R79 ;  /* 0x0000004f4f4f7220 */ /* 0x000fe20000410000 */
[----:B------:R-:W-:Y:S02]  /*2500*/  FFMA.FTZ R81, R90, R74, R81 ;  /* 0x0000004a5a517223 */ /* 0x000fe40000010051 */
[----:B------:R-:W1:Y:S01]  /*2510*/  SHFL.DOWN PT, R74, R75, 0x4, 0x1f ;  /* 0x08801f004b4a7f89 */ /* 0x000e6200000e0000 */
[----:B------:R-:W-:Y:S01]  /*2520*/  FMUL.FTZ R79, R79, R90 ;  /* 0x0000005a4f4f7220 */ /* 0x000fe20000410000 */
[----:B0-----:R-:W-:-:S03]  /*2530*/  FMUL.FTZ R81, R80, R81 ;  /* 0x0000005150517220 */ /* 0x001fc60000410000 */
[----:B------:R-:W-:Y:S02]  /*2540*/  FMUL.FTZ R92, R79, R92 ;  /* 0x0000005c4f5c7220 */ /* 0x000fe40000410000 */
[----:B------:R-:W0:Y:S01]  /*2550*/  SHFL.DOWN PT, R78, R81, 0x2, 0x1f ;  /* 0x08401f00514e7f89 */ /* 0x000e2200000e0000 */
[----:B-1----:R-:W-:-:S04]  /*2560*/  FADD.FTZ R79, R74, R75 ;  /* 0x0000004b4a4f7221 */ /* 0x002fc80000010000 */
[----:B------:R-:W-:Y:S01]  /*2570*/  FFMA.FTZ R79, R80, R92, R79 ;  /* 0x0000005c504f7223 */ /* 0x000fe2000001004f */
[-C--:B------:R-:W-:Y:S02]  /*2580*/  I2FP.F32.S32 R80, R76.reuse ;  /* 0x0000004c00507245 */ /* 0x080fe40000201400 */
[----:B------:R-:W-:Y:S02]  /*2590*/  IADD3 R76, PT, PT, R49, R76, RZ ;  /* 0x0000004c314c7210 */ /* 0x000fe40007ffe0ff */
[----:B------:R-:W1:Y:S01]  /*25a0*/  SHFL.DOWN PT, R74, R79, 0x2, 0x1f ;  /* 0x08401f004f4a7f89 */ /* 0x000e6200000e0000 */
[----:B0-----:R-:W-:Y:S01]  /*25b0*/  FMUL.FTZ R91, R78, R80 ;  /* 0x000000504e5b7220 */ /* 0x001fe20000410000 */
[----:B------:R-:W-:Y:S01]  /*25c0*/  I2FP.F32.S32 R75, R76 ;  /* 0x0000004c004b7245 */ /* 0x000fe20000201400 */
[----:B------:R-:W-:Y:S02]  /*25d0*/  FADD.FTZ R78, R81, -R78 ;  /* 0x8000004e514e7221 */ /* 0x000fe40000010000 */
[----:B------:R-:W-:Y:S01]  /*25e0*/  FFMA.FTZ R90, R48, R81, R91 ;  /* 0x00000051305a7223 */ /* 0x000fe2000001005b */
[----:B------:R-:W0:Y:S01]  /*25f0*/  MUFU.RCP R49, R75 ;  /* 0x0000004b00317308 */ /* 0x000e220000001000 */
[----:B------:R-:W2:Y:S01]  /*2600*/  SHFL.DOWN PT, R91, R76, 0x1, 0x1f ;  /* 0x08201f004c5b7f89 */ /* 0x000ea200000e0000 */
[----:B------:R-:W-:-:S04]  /*2610*/  FMUL.FTZ R81, R78, R78 ;  /* 0x0000004e4e517220 */ /* 0x000fc80000410000 */
        /* <DEDUP_REMOVED lines=23> */
[----:B------:R-:W0:Y:S01]  /*2790*/  SHFL.IDX PT, R49, R76, RZ, 0x1f ;  /* 0x00001fff4c317589 */ /* 0x000e2200000e0000 */
[----:B-1----:R-:W-:Y:S01]  /*27a0*/  FMUL.FTZ R48, R75, R75 ;  /* 0x0000004b4b307220 */ /* 0x002fe20000410000 */
[----:B--2---:R-:W-:-:S04]  /*27b0*/  @!P5 IMAD.WIDE R78, R46, 0x4, R78 ;  /* 0x000000042e4ed825 */ /* 0x004fc800078e024e */
[----:B------:R-:W-:Y:S01]  /*27c0*/  FSEL R81, R48, RZ, P6 ;  /* 0x000000ff30517208 */ /* 0x000fe20003000000 */
[----:B0-----:R-:W-:Y:S02]  /*27d0*/  FFMA.FTZ R74, R49, UR11, R74 ;  /* 0x0000000b314a7c23 */ /* 0x001fe4000801004a */
[----:B------:R-:W0:Y:S01]  /*27e0*/  @!P5 LDC.64 R48, c[0x0][0x3c8] ;  /* 0x0000f200ff30db82 */ /* 0x000e220000000a00 */
[----:B------:R1:W-:Y:S01]  /*27f0*/  @!P5 STG.E desc[UR6][R78.64], R75 ;  /* 0x0000004b4e00d986 */ /* 0x0003e2000c101906 */
[----:B------:R-:W-:-:S06]  /*2800*/  FADD.FTZ R74, R74, R81 ;  /* 0x000000514a4a7221 */ /* 0x000fcc0000010000 */
        /* <DEDUP_REMOVED lines=14> */
[----:B------:R-:W-:Y:S02]  /*28f0*/  HADD2.F32 R51, -RZ, R69.H1_H1 ;  /* 0x30000045ff337230 */ /* 0x000fe40000004100 */
[----:B------:R-:W-:Y:S02]  /*2900*/  HADD2.F32 R79, -RZ, R44.H0_H0 ;  /* 0x2000002cff4f7230 */ /* 0x000fe40000004100 */
[C---:B------:R-:W-:Y:S01]  /*2910*/  FMUL.FTZ R48, R74.reuse, R49 ;  /* 0x000000314a307220 */ /* 0x040fe20000410000 */
[----:B------:R-:W-:Y:S01]  /*2920*/  FADD.FTZ R49, R9, -R75 ;  /* 0x8000004b09317221 */ /* 0x000fe20000010000 */
[----:B------:R-:W-:Y:S02]  /*2930*/  HADD2.F32 R50, -RZ, R68.H1_H1 ;  /* 0x30000044ff327230 */ /* 0x000fe40000004100 */
[----:B------:R-:W-:Y:S02]  /*2940*/  HADD2.F32 R78, -RZ, R84.H0_H0 ;  /* 0x20000054ff4e7230 */ /* 0x000fe40000004100 */
[----:B------:R-:W-:Y:S01]  /*2950*/  FMUL.FTZ R49, R74, R49 ;  /* 0x000000314a317220 */ /* 0x000fe20000410000 */
[----:B------:R-:W-:Y:S01]  /*2960*/  FFMA.FTZ R48, R48, R51, R79 ;  /* 0x0000003330307223 */ /* 0x000fe2000001004f */
[----:B------:R-:W-:Y:S01]  /*2970*/  FADD.FTZ R51, R10, -R75 ;  /* 0x8000004b0a337221 */ /* 0x000fe20000010000 */
[----:B------:R-:W-:-:S02]  /*2980*/  HADD2.F32 R81, -RZ, R45.H0_H0 ;  /* 0x2000002dff517230 */ /* 0x000fc40000004100 */
[----:B------:R-:W-:Y:S01]  /*2990*/  FFMA.FTZ R49, R49, R50, R78 ;  /* 0x0000003231317223 */ /* 0x000fe2000001004e */
[----:B------:R-:W-:Y:S01]  /*29a0*/  HADD2.F32 R80, -RZ, R68.H0_H0 ;  /* 0x20000044ff507230 */ /* 0x000fe20000004100 */
[----:B------:R-:W0:Y:S01]  /*29b0*/  LDC.64 R78, c[0x0][0x428] ;  /* 0x00010a00ff4e7b82 */ /* 0x000e220000000a00 */
[----:B------:R-:W-:Y:S01]  /*29c0*/  FMUL.FTZ R50, R74, R51 ;  /* 0x000000334a327220 */ /* 0x000fe20000410000 */
[----:B------:R-:W-:Y:S02]  /*29d0*/  HADD2.F32 R51, -RZ, R69.H0_H0 ;  /* 0x20000045ff337230 */ /* 0x000fe40000004100 */
[----:B------:R-:W-:-:S03]  /*29e0*/  HADD2.F32 R90, -RZ, R84.H1_H1 ;  /* 0x30000054ff5a7230 */ /* 0x000fc60000004100 */
[----:B------:R-:W-:Y:S01]  /*29f0*/  FFMA.FTZ R50, R50, R51, R81 ;  /* 0x0000003332327223 */ /* 0x000fe20000010051 */
[----:B------:R-:W-:-:S04]  /*2a00*/  FADD.FTZ R51, R11, -R75 ;  /* 0x8000004b0b337221 */ /* 0x000fc80000010000 */
[----:B------:R-:W-:-:S04]  /*2a10*/  FMUL.FTZ R51, R74, R51 ;  /* 0x000000334a337220 */ /* 0x000fc80000410000 */
[----:B------:R-:W-:Y:S01]  /*2a20*/  FFMA.FTZ R51, R51, R80, R90 ;  /* 0x0000005033337223 */ /* 0x000fe2000001005a */
[C---:B0-----:R-:W-:Y:S01]  /*2a30*/  IMAD.WIDE.U32 R78, R76.reuse, 0x10, R78 ;  /* 0x000000104c4e7825 */ /* 0x041fe200078e004e */
[----:B------:R-:W-:-:S04]  /*2a40*/  IADD3 R76, PT, PT, R76, 0x100, RZ ;  /* 0x000001004c4c7810 */ /* 0x000fc80007ffe0ff */
[----:B------:R0:W-:Y:S03]  /*2a50*/  STG.E.128 desc[UR6][R78.64], R48 ;  /* 0x000000304e007986 */ /* 0x0001e6000c101d06 */
.L_x_37184:
[----:B------:R-:W-:Y:S05]  /*2a60*/  BSYNC.RECONVERGENT B0 ;  /* 0x0000000000007941 */ /* 0x000fea0003800200 */
.L_x_37183:
[----:B------:R-:W-:Y:S01]  /*2a70*/  ISETP.GE.U32.AND P0, PT, R0, 0x200, PT ;  /* 0x000002000000780c */ /* 0x000fe20003f06070 */
[----:B------:R-:W-:-:S12]  /*2a80*/  BSSY.RECONVERGENT B0, `(.L_x_37185) ;  /* 0x000001a000007945 */ /* 0x000fd80003800200 */
[----:B------:R-:W-:Y:S05]  /*2a90*/  @!P0 BRA `(.L_x_37186) ;  /* 0x0000000000608947 */ /* 0x000fea0003800000 */
[--C-:B0-----:R-:W-:Y:S01]  /*2aa0*/  FADD.FTZ R49, R12, -R75.reuse ;  /* 0x8000004b0c317221 */ /* 0x101fe20000010000 */
        /* <DEDUP_REMOVED lines=23> */
.L_x_37186:
[----:B------:R-:W-:Y:S05]  /*2c20*/  BSYNC.RECONVERGENT B0 ;  /* 0x0000000000007941 */ /* 0x000fea0003800200 */
.L_x_37185:
[----:B------:R-:W-:Y:S01]  /*2c30*/  ISETP.GE.U32.AND P0, PT, R0, 0x300, PT ;  /* 0x000003000000780c */ /* 0x000fe20003f06070 */
[----:B------:R-:W-:-:S12]  /*2c40*/  BSSY.RECONVERGENT B0, `(.L_x_37187) ;  /* 0x000001a000007945 */ /* 0x000fd80003800200 */
[----:B------:R-:W-:Y:S05]  /*2c50*/  @!P0 BRA `(.L_x_37188) ;  /* 0x0000000000608947 */ /* 0x000fea0003800000 */
[--C-:B01----:R-:W-:Y:S01]  /*2c60*/  FADD.FTZ R49, R16, -R75.reuse ;  /* 0x8000004b10317221 */ /* 0x103fe20000010000 */
[----:B------:R-:W-:Y:S02]  /*2c70*/  HADD2.F32 R51, -RZ, R65.H1_H1 ;  /* 0x30000041ff337230 */ /* 0x000fe40000004100 */
[----:B------:R-:W-:Y:S02]  /*2c80*/  HADD2.F32 R79, -RZ, R40.H0_H0 ;  /* 0x20000028ff4f7230 */ /* 0x000fe40000004100 */
[C---:B------:R-:W-:Y:S01]  /*2c90*/  FMUL.FTZ R48, R74.reuse, R49 ;  /* 0x000000314a307220 */ /* 0x040fe20000410000 */
[----:B------:R-:W-:Y:S01]  /*2ca0*/  FADD.FTZ R49, R17, -R75 ;  /* 0x8000004b11317221 */ /* 0x000fe20000010000 */
[----:B------:R-:W-:Y:S02]  /*2cb0*/  HADD2.F32 R50, -RZ, R70.H0_H0 ;  /* 0x20000046ff327230 */ /* 0x000fe40000004100 */
[----:B------:R-:W-:Y:S02]  /*2cc0*/  HADD2.F32 R78, -RZ, R86.H0_H0 ;  /* 0x20000056ff4e7230 */ /* 0x000fe40000004100 */
[----:B------:R-:W-:Y:S01]  /*2cd0*/  FMUL.FTZ R49, R74, R49 ;  /* 0x000000314a317220 */ /* 0x000fe20000410000 */
[----:B------:R-:W-:Y:S01]  /*2ce0*/  FFMA.FTZ R48, R48, R51, R79 ;  /* 0x0000003330307223 */ /* 0x000fe2000001004f */
[----:B------:R-:W-:Y:S01]  /*2cf0*/  FADD.FTZ R51, R18, -R75 ;  /* 0x8000004b12337221 */ /* 0x000fe20000010000 */
[----:B------:R-:W-:-:S02]  /*2d00*/  HADD2.F32 R81, -RZ, R41.H0_H0 ;  /* 0x20000029ff517230 */ /* 0x000fc40000004100 */
[----:B------:R-:W-:Y:S01]  /*2d10*/  FFMA.FTZ R49, R49, R50, R78 ;  /* 0x0000003231317223 */ /* 0x000fe2000001004e */
[----:B------:R-:W-:Y:S01]  /*2d20*/  HADD2.F32 R80, -RZ, R70.H1_H1 ;  /* 0x30000046ff507230 */ /* 0x000fe20000004100 */
        /* <DEDUP_REMOVED lines=11> */
.L_x_37188:
[----:B------:R-:W-:Y:S05]  /*2de0*/  BSYNC.RECONVERGENT B0 ;  /* 0x0000000000007941 */ /* 0x000fea0003800200 */
.L_x_37187:
[----:B------:R-:W-:Y:S04]  /*2df0*/  BSSY.RECONVERGENT B0, `(.L_x_37189) ;  /* 0x000001a000007945 */ /* 0x000fe80003800200 */
[----:B------:R-:W-:Y:S05]  /*2e00*/  @!P1 BRA `(.L_x_37190) ;  /* 0x0000000000609947 */ /* 0x000fea0003800000 */
[--C-:B012---:R-:W-:Y:S01]  /*2e10*/  FADD.FTZ R49, R20, -R75.reuse ;  /* 0x8000004b14317221 */ /* 0x107fe20000010000 */
[----:B------:R-:W-:Y:S02]  /*2e20*/  HADD2.F32 R51, -RZ, R71.H0_H0 ;  /* 0x20000047ff337230 */ /* 0x000fe40000004100 */
        /* <DEDUP_REMOVED lines=13> */
[----:B------:R-:W-:Y:S02]  /*2f00*/  HADD2.F32 R51, -RZ, R71.H1_H1 ;  /* 0x30000047ff337230 */ /* 0x000fe40000004100 */
        /* <DEDUP_REMOVED lines=8> */
.L_x_37190:
[----:B------:R-:W-:Y:S05]  /*2f90*/  BSYNC.RECONVERGENT B0 ;  /* 0x0000000000007941 */ /* 0x000fea0003800200 */
.L_x_37189:
[----:B------:R-:W-:Y:S04]  /*2fa0*/  BSSY.RECONVERGENT B0, `(.L_x_37191) ;  /* 0x000001a000007945 */ /* 0x000fe80003800200 */
[----:B------:R-:W-:Y:S05]  /*2fb0*/  @!P2 BRA `(.L_x_37192) ;  /* 0x000000000060a947 */ /* 0x000fea0003800000 */
[--C-:B0123--:R-:W-:Y:S01]  /*2fc0*/  FADD.FTZ R49, R24, -R75.reuse ;  /* 0x8000004b18317221 */ /* 0x10ffe20000010000 */
        /* <DEDUP_REMOVED lines=23> */
.L_x_37192:
[----:B------:R-:W-:Y:S05]  /*3140*/  BSYNC.RECONVERGENT B0 ;  /* 0x0000000000007941 */ /* 0x000fea0003800200 */
.L_x_37191:
[----:B------:R-:W-:Y:S04]  /*3150*/  BSSY.RECONVERGENT B0, `(.L_x_37193) ;  /* 0x000001a000007945 */ /* 0x000fe80003800200 */
[----:B------:R-:W-:Y:S05]  /*3160*/  @!P3 BRA `(.L_x_37194) ;  /* 0x000000000060b947 */ /* 0x000fea0003800000 */
[--C-:B01234-:R-:W-:Y:S01]  /*3170*/  FADD.FTZ R49, R28, -R75.reuse ;  /* 0x8000004b1c317221 */ /* 0x11ffe20000010000 */
        /* <DEDUP_REMOVED lines=23> */
.L_x_37194:
[----:B------:R-:W-:Y:S05]  /*32f0*/  BSYNC.RECONVERGENT B0 ;  /* 0x0000000000007941 */ /* 0x000fea0003800200 */
.L_x_37193:
[----:B------:R-:W-:Y:S04]  /*3300*/  BSSY.RECONVERGENT B0, `(.L_x_37182) ;  /* 0x0000011000007945 */ /* 0x000fe80003800200 */
[----:B------:R-:W-:Y:S05]  /*3310*/  @!P4 BRA `(.L_x_37195) ;  /* 0x00000000003cc947 */ /* 0x000fea0003800000 */
[----:B01234-:R-:W0:Y:S01]  /*3320*/  LDC.64 R48, c[0x0][0x428] ;  /* 0x00010a00ff307b82 */ /* 0x01fe220000000a00 */
        /* <DEDUP_REMOVED lines=8> */
[----:B0-----:R-:W-:-:S04]  /*33b0*/  IMAD.WIDE.U32 R74, R76, 0x10, R48 ;  /* 0x000000104c4a7825 */ /* 0x001fc800078e0030 */
[----:B------:R-:W-:Y:S01]  /*33c0*/  FFMA.FTZ R48, R51, R59, R56 ;  /* 0x0000003b33307223 */ /* 0x000fe20000010038 */
[----:B------:R-:W-:Y:S01]  /*33d0*/  FFMA.FTZ R49, R50, R60, R63 ;  /* 0x0000003c32317223 */ /* 0x000fe2000001003f */
[----:B------:R-:W-:Y:S01]  /*33e0*/  FFMA.FTZ R50, R78, R58, R57 ;  /* 0x0000003a4e327223 */ /* 0x000fe20000010039 */
[----:B------:R-:W-:-:S05]  /*33f0*/  FFMA.FTZ R51, R79, R61, R62 ;  /* 0x0000003d4f337223 */ /* 0x000fca000001003e */
[----:B------:R0:W-:Y:S02]  /*3400*/  STG.E.128 desc[UR6][R74.64], R48 ;  /* 0x000000304a007986 */ /* 0x0001e4000c101d06 */
.L_x_37195:
[----:B------:R-:W-:Y:S05]  /*3410*/  BSYNC.RECONVERGENT B0 ;  /* 0x0000000000007941 */ /* 0x000fea0003800200 */
.L_x_37182:
[----:B01234-:R-:W0:Y:S01]  /*3420*/  LDC.64 R48, c[0x0][0x380] ;  /* 0x0000e000ff307b82 */ /* 0x01fe220000000a00 */
[----:B------:R-:W-:Y:S01]  /*3430*/  UPLOP3.LUT UP0, UPT, UPT, UPT, UP0, 0x40, 0x4 ;  /* 0x000000000004789c */ /* 0x000fe20003f0e800 */
[----:B0-----:R-:W-:-:S04]  /*3440*/  IADD3 R46, PT, PT, R46, R48, RZ ;  /* 0x000000302e2e7210 */ /* 0x001fc80007ffe0ff */
[----:B------:R-:W-:-:S13]  /*3450*/  ISETP.GE.AND P0, PT, R46, R49, PT ;  /* 0x000000312e00720c */ /* 0x000fda0003f06270 */
[----:B------:R-:W-:Y:S05]  /*3460*/  @!P0 BRA `(.L_x_37196) ;  /* 0xffffffd8002c8947 */ /* 0x000fea000383ffff */
[----:B------:R-:W-:Y:S05]  /*3470*/  EXIT ;  /* 0x000000000000794d */ /* 0x000fea0003800000 */
.L_x_37197:
        /* <DEDUP_REMOVED lines=16> */
.L_x_42421:


//--------------------- .text._ZN10layer_norm13ln_fwd_kernelINS_13Kernel_traitsI6__halfffffjLj7168ELj1ELj1ELj8ELj16ENS_18Kernel_traits_baseILj7168ES2_ffffjLj256EEEEELb0ELb0ELb1ELb1EEEvNS_9FwdParamsE --------------------------
	.section	.text._ZN10layer_norm13ln_fwd_kernelINS_13Kernel_traitsI6__halfffffjLj7168ELj1ELj1ELj8ELj16ENS_18Kernel_traits_baseILj7168ES2_ffffjLj256EEEEELb0ELb0ELb1ELb1EEEvNS_9FwdParamsE,"ax",@progbits
	.align	128
        .global         _ZN10layer_norm13ln_fwd_kernelINS_13Kernel_traitsI6__halfffffjLj7168ELj1ELj1ELj8ELj16ENS_18Kernel_traits_baseILj7168ES2_ffffjLj256EEEEELb0ELb0ELb1ELb1EEEvNS_9FwdParamsE
        .type           _ZN10layer_norm13ln_fwd_kernelINS_13Kernel_traitsI6__halfffffjLj7168ELj1ELj1ELj8ELj16ENS_18Kernel_traits_baseILj7168ES2_ffffjLj256EEEEELb0ELb0ELb1ELb1EEEvNS_9FwdParamsE,@function
        .size           _ZN10layer_norm13ln_fwd_kernelINS_13Kernel_traitsI6__halfffffjLj7168ELj1ELj1ELj8ELj16ENS_18Kernel_traits_baseILj7168ES2_ffffjLj256EEEEELb0ELb0ELb1ELb1EEEvNS_9FwdParamsE,(.L_x_42422 - _ZN10layer_norm13ln_fwd_kernelINS_13Kernel_traitsI6__halfffffjLj7168ELj1ELj1ELj8ELj16ENS_18Kernel_traits_baseILj7168ES2_ffffjLj256EEEEELb0ELb0ELb1ELb1EEEvNS_9FwdParamsE)
        .other          _ZN10layer_norm13ln_fwd_kernelINS_13Kernel_traitsI6__halfffffjLj7168ELj1ELj1ELj8ELj16ENS_18Kernel_traits_baseILj7168ES2_ffffjLj256EEEEELb0ELb0ELb1ELb1EEEvNS_9FwdParamsE,@"STO_CUDA_ENTRY STV_DEFAULT"
_ZN10layer_norm13ln_fwd_kernelINS_13Kernel_traitsI6__halfffffjLj7168ELj1ELj1ELj8ELj16ENS_18Kernel_traits_baseILj7168ES2_ffffjLj256EEEEELb0ELb0ELb1ELb1EEEvNS_9FwdParamsE:
.text._ZN10layer_norm13ln_fwd_kernelINS_13Kernel_traitsI6__halfffffjLj7168ELj1ELj1ELj8ELj16ENS_18Kernel_traits_baseILj7168ES2_ffffjLj256EEEEELb0ELb0ELb1ELb1EEEvNS_9FwdParamsE:
[----:B------:R-:W-:Y:S01]  /*0000*/  LDC R1, c[0x0][0x37c] ;  /* 0x0000df00ff017b82 */ /* 0x000fe20000000800 */
[----:B------:R-:W0:Y:S07]  /*0010*/  S2R R48, SR_TID.X ;  /* 0x0000000000307919 */ /* 0x000e2e0000002100 */
[----:B------:R-:W0:Y:S01]  /*0020*/  LDC.64 R6, c[0x0][0x3d0] ;  /* 0x0000f400ff067b82 */ /* 0x000e220000000a00 */
[----:B------:R-:W1:Y:S01]  /*0030*/  LDCU.64 UR6, c[0x0][0x358] ;  /* 0x00006b00ff0677ac */ /* 0x000e620008000a00 */
[----:B------:R-:W2:Y:S01]  /*0040*/  LDCU.64 UR4, c[0x0][0x438] ;  /* 0x00008700ff0477ac */ /* 0x000ea20008000a00 */
[----:B0-----:R-:W-:-:S05]  /*0050*/  IMAD.WIDE.U32 R6, R48, 0x8, R6 ;  /* 0x0000000830067825 */ /* 0x001fca00078e0006 */
[----:B-1----:R-:W3:Y:S04]  /*0060*/  LDG.E.64 R8, desc[UR6][R6.64] ;  /* 0x0000000606087981 */ /* 0x002ee8000c1e1b00 */
[----:B------:R-:W4:Y:S01]  /*0070*/  LDG.E.64 R12, desc[UR6][R6.64+0x800] ;  /* 0x00080006060c7981 */ /* 0x000f22000c1e1b00 */
[----:B--2---:R-:W-:Y:S01]  /*0080*/  ISETP.NE.U32.AND P0, PT, RZ, UR4, PT ;  /* 0x00000004ff007c0c */ /* 0x004fe2000bf05070 */
[----:B------:R-:W0:Y:S02]  /*0090*/  S2UR UR4, SR_CTAID.X ;  /* 0x00000000000479c3 */ /* 0x000e240000002500 */
[----:B------:R-:W5:Y:S01]  /*00a0*/  LDG.E.64 R14, desc[UR6][R6.64+0x1000] ;  /* 0x00100006060e7981 */ /* 0x000f62000c1e1b00 */
[----:B------:R-:W-:Y:S01]  /*00b0*/  ISETP.NE.AND.EX P0, PT, RZ, UR5, PT, P0 ;  /* 0x00000005ff007c0c */ /* 0x000fe2000bf05300 */
[----:B------:R-:W1:Y:S02]  /*00c0*/  LDCU UR5, c[0x0][0x384] ;  /* 0x00007080ff0577ac */ /* 0x000e640008000800 */
[----:B------:R-:W5:Y:S04]  /*00d0*/  LDG.E.64 R28, desc[UR6][R6.64+0x1800] ;  /* 0x00180006061c7981 */ /* 0x000f68000c1e1b00 */
[----:B------:R-:W5:Y:S04]  /*00e0*/  LDG.E.64 R30, desc[UR6][R6.64+0x2000] ;  /* 0x00200006061e7981 */ /* 0x000f68000c1e1b00 */
[----:B------:R-:W5:Y:S02]  /*00f0*/  LDG.E.64 R32, desc[UR6][R6.64+0x2800] ;  /* 0x0028000606207981 */ /* 0x000f64000c1e1b00 */
[----:B------:R-:W2:Y:S02]  /*0100*/  @P0 LDC.64 R10, c[0x0][0x438] ;  /* 0x00010e00ff0a0b82 */ /* 0x000ea40000000a00 */
[----:B------:R3:W5:Y:S01]  /*0110*/  LDG.E.64 R4, desc[UR6][R6.64+0x3000] ;  /* 0x0030000606047981 */ /* 0x000762000c1e1b00 */
[----:B0-----:R-:W-:-:S04]  /*0120*/  MOV R0, UR4 ;  /* 0x0000000400007c02 */ /* 0x001fc80008000f00 */
[----:B-1----:R-:W-:Y:S01]  /*0130*/  ISETP.GE.AND P1, PT, R0, UR5, PT ;  /* 0x0000000500007c0c */ /* 0x002fe2000bf26270 */
[----:B--2---:R-:W-:-:S05]  /*0140*/  @P0 IMAD.WIDE.U32 R10, R48, 0x8, R10 ;  /* 0x00000008300a0825 */ /* 0x004fca00078e000a */
[----:B------:R0:W5:Y:S04]  /*0150*/  @P0 LDG.E.64 R26, desc[UR6][R10.64] ;  /* 0x000000060a1a0981 */ /* 0x000168000c1e1b00 */
[----:B------:R0:W5:Y:S04]  /*0160*/  @P0 LDG.E.64 R24, desc[UR6][R10.64+0x800] ;  /* 0x000800060a180981 */ /* 0x000168000c1e1b00 */
[----:B------:R0:W5:Y:S04]  /*0170*/  @P0 LDG.E.64 R22, desc[UR6][R10.64+0x1000] ;  /* 0x001000060a160981 */ /* 0x000168000c1e1b00 */
[----:B------:R0:W5:Y:S04]  /*0180*/  @P0 LDG.E.64 R20, desc[UR6][R10.64+0x1800] ;  /* 0x001800060a140981 */ /* 0x000168000c1e1b00 */
[----:B------:R0:W5:Y:S04]  /*0190*/  @P0 LDG.E.64 R18, desc[UR6][R10.64+0x2000] ;  /* 0x002000060a120981 */ /* 0x000168000c1e1b00 */
[----:B------:R0:W5:Y:S04]  /*01a0*/  @P0 LDG.E.64 R16, desc[UR6][R10.64+0x2800] ;  /* 0x002800060a100981 */ /* 0x000168000c1e1b00 */
[----:B------:R0:W5:Y:S01]  /*01b0*/  @P0 LDG.E.64 R2, desc[UR6][R10.64+0x3000] ;  /* 0x003000060a020981 */ /* 0x000162000c1e1b00 */
[----:B---3--:R-:W-:-:S02]  /*01c0*/  @P0 MOV R6, R8 ;  /* 0x0000000800060202 */ /* 0x008fc40000000f00 */
[-C--:B------:R-:W-:Y:S02]  /*01d0*/  @P0 MOV R7, R9.reuse ;  /* 0x0000000900070202 */ /* 0x080fe40000000f00 */
[----:B------:R-:W-:Y:S02]  /*01e0*/  @!P0 MOV R6, R8 ;  /* 0x0000000800068202 */ /* 0x000fe40000000f00 */
[----:B------:R-:W-:Y:S02]  /*01f0*/  @!P0 MOV R7, R9 ;  /* 0x0000000900078202 */ /* 0x000fe40000000f00 */
[----:B----4-:R-:W-:Y:S02]  /*0200*/  @P0 MOV R8, R12 ;  /* 0x0000000c00080202 */ /* 0x010fe40000000f00 */
[----:B------:R-:W-:Y:S01]  /*0210*/  @P0 MOV R9, R13 ;  /* 0x0000000d00090202 */ /* 0x000fe20000000f00 */
[----:B0-----:R-:W-:Y:S06]  /*0220*/  @P1 EXIT ;  /* 0x000000000000194d */ /* 0x001fec0003800000 */
[----:B------:R-:W-:Y:S02]  /*0230*/  MOV R49, R6 ;  /* 0x0000000600317202 */ /* 0x000fe40000000f00 */
[----:B-----5:R-:W-:Y:S02]  /*0240*/  @!P0 CS2R R26, SRZ ;  /* 0x00000000001a8805 */ /* 0x020fe4000001ff00 */
[--C-:B------:R-:W-:Y:S02]  /*0250*/  SHF.R.U64 R50, R6, 0x10, R7.reuse ;  /* 0x0000001006327819 */ /* 0x100fe40000001207 */
[----:B------:R-:W-:Y:S02]  /*0260*/  @!P0 CS2R R22, SRZ ;  /* 0x0000000000168805 */ /* 0x000fe4000001ff00 */
[----:B------:R-:W-:Y:S02]  /*0270*/  SHF.R.U32.HI R6, RZ, 0x10, R7 ;  /* 0x00000010ff067819 */ /* 0x000fe40000011607 */
[----:B------:R-:W-:-:S02]  /*0280*/  @!P0 CS2R R20, SRZ ;  /* 0x0000000000148805 */ /* 0x000fc4000001ff00 */
[----:B------:R-:W-:Y:S01]  /*0290*/  @!P0 MOV R8, R12 ;  /* 0x0000000c00088202 */ /* 0x000fe20000000f00 */
[----:B------:R-:W0:Y:S01]  /*02a0*/  LDCU.U8 UR4, c[0x0][0x410] ;  /* 0x00008200ff0477ac */ /* 0x000e220008000000 */
[----:B------:R-:W-:Y:S02]  /*02b0*/  @!P0 MOV R9, R13 ;  /* 0x0000000d00098202 */ /* 0x000fe40000000f00 */
[----:B------:R-:W-:Y:S02]  /*02c0*/  @!P0 CS2R R24, SRZ ;  /* 0x0000000000188805 */ /* 0x000fe4000001ff00 */
[----:B------:R-:W-:Y:S02]  /*02d0*/  MOV R10, R7 ;  /* 0x00000007000a7202 */ /* 0x000fe40000000f00 */
[----:B------:R-:W-:Y:S02]  /*02e0*/  @!P0 CS2R R18, SRZ ;  /* 0x0000000000128805 */ /* 0x000fe4000001ff00 */
[----:B------:R-:W-:-:S02]  /*02f0*/  PRMT R50, R50, 0x5410, R6 ;  /* 0x0000541032327816 */ /* 0x000fc40000000006 */
[----:B------:R-:W-:Y:S02]  /*0300*/  @!P0 CS2R R16, SRZ ;  /* 0x0000000000108805 */ /* 0x000fe4000001ff00 */
[----:B------:R-:W-:Y:S02]  /*0310*/  @P0 MOV R6, R14 ;  /* 0x0000000e00060202 */ /* 0x000fe40000000f00 */
[----:B------:R-:W-:Y:S02]  /*0320*/  @!P0 CS2R R2, SRZ ;  /* 0x0000000000028805 */ /* 0x000fe4000001ff00 */
[----:B------:R-:W-:Y:S01]  /*0330*/  @P0 MOV R7, R15 ;  /* 0x0000000f00070202 */ /* 0x000fe20000000f00 */
[----:B------:R-:W1:Y:S01]  /*0340*/  LDCU UR10, c[0x0][0x400] ;  /* 0x00008000ff0a77ac */ /* 0x000e620008000800 */
[----:B------:R-:W-:Y:S02]  /*0350*/  MOV R51, R8 ;  /* 0x0000000800337202 */ /* 0x000fe40000000f00 */
[--C-:B------:R-:W-:Y:S01]  /*0360*/  SHF.R.U64 R52, R8, 0x10, R9.reuse ;  /* 0x0000001008347819 */ /* 0x100fe20000001209 */
[----:B------:R-:W2:Y:S01]  /*0370*/  LDCU.64 UR8, c[0x0][0x3a0] ;  /* 0x00007400ff0877ac */ /* 0x000ea20008000a00 */
[----:B------:R-:W-:-:S02]  /*0380*/  SHF.R.U32.HI R8, RZ, 0x10, R9 ;  /* 0x00000010ff087819 */ /* 0x000fc40000011609 */
[----:B------:R-:W-:Y:S01]  /*0390*/  @!P0 MOV R6, R14 ;  /* 0x0000000e00068202 */ /* 0x000fe20000000f00 */
[----:B------:R-:W-:Y:S01]  /*03a0*/  UPLOP3.LUT UP0, UPT, UPT, UPT, UPT, 0x40, 0x4 ;  /* 0x000000000004789c */ /* 0x000fe20003f0e870 */
[----:B------:R-:W-:Y:S02]  /*03b0*/  @!P0 MOV R7, R15 ;  /* 0x0000000f00078202 */ /* 0x000fe40000000f00 */
[----:B------:R-:W-:Y:S02]  /*03c0*/  PRMT R49, R49, 0x5410, R10 ;  /* 0x0000541031317816 */ /* 0x000fe4000000000a */
[----:B------:R-:W-:Y:S02]  /*03d0*/  MOV R10, R9 ;  /* 0x00000009000a7202 */ /* 0x000fe40000000f00 */
[----:B------:R-:W-:Y:S02]  /*03e0*/  PRMT R52, R52, 0x5410, R8 ;  /* 0x0000541034347816 */ /* 0x000fe40000000008 */
[----:B------:R-:W-:-:S02]  /*03f0*/  MOV R53, R6 ;  /* 0x0000000600357202 */ /* 0x000fc40000000f00 */
[--C-:B------:R-:W-:Y:S02]  /*0400*/  SHF.R.U64 R54, R6, 0x10, R7.reuse ;  /* 0x0000001006367819 */ /* 0x100fe40000001207 */
[-C--:B------:R-:W-:Y:S02]  /*0410*/  @P0 MOV R8, R28.reuse ;  /* 0x0000001c00080202 */ /* 0x080fe40000000f00 */
[-C--:B------:R-:W-:Y:S02]  /*0420*/  @P0 MOV R9, R29.reuse ;  /* 0x0000001d00090202 */ /* 0x080fe40000000f00 */
[----:B------:R-:W-:Y:S02]  /*0430*/  SHF.R.U32.HI R6, RZ, 0x10, R7 ;  /* 0x00000010ff067819 */ /* 0x000fe40000011607 */
[----:B------:R-:W-:Y:S02]  /*0440*/  @!P0 MOV R8, R28 ;  /* 0x0000001c00088202 */ /* 0x000fe40000000f00 */
[----:B------:R-:W-:-:S02]  /*0450*/  @!P0 MOV R9, R29 ;  /* 0x0000001d00098202 */ /* 0x000fc40000000f00 */
[----:B------:R-:W-:Y:S02]  /*0460*/  MOV R64, R4 ;  /* 0x0000000400407202 */ /* 0x000fe40000000f00 */
[--C-:B------:R-:W-:Y:S02]  /*0470*/  SHF.R.U64 R65, R4, 0x10, R5.reuse ;  /* 0x0000001004417819 */ /* 0x100fe40000001205 */
[----:B------:R-:W-:Y:S02]  /*0480*/  SHF.R.U32.HI R4, RZ, 0x10, R5 ;  /* 0x00000010ff047819 */ /* 0x000fe40000011605 */
[----:B------:R-:W-:Y:S02]  /*0490*/  PRMT R51, R51, 0x5410, R10 ;  /* 0x0000541033337816 */ /* 0x000fe4000000000a */
[----:B------:R-:W-:Y:S02]  /*04a0*/  MOV R10, R7 ;  /* 0x00000007000a7202 */ /* 0x000fe40000000f00 */
[----:B------:R-:W-:-:S02]  /*04b0*/  PRMT R54, R54, 0x5410, R6 ;  /* 0x0000541036367816 */ /* 0x000fc40000000006 */
[----:B------:R-:W-:Y:S02]  /*04c0*/  @P0 MOV R6, R30 ;  /* 0x0000001e00060202 */ /* 0x000fe40000000f00 */
[----:B------:R-:W-:Y:S02]  /*04d0*/  @P0 MOV R7, R31 ;  /* 0x0000001f00070202 */ /* 0x000fe40000000f00 */
[----:B------:R-:W-:Y:S02]  /*04e0*/  MOV R55, R8 ;  /* 0x0000000800377202 */ /* 0x000fe40000000f00 */
[--C-:B------:R-:W-:Y:S02]  /*04f0*/  SHF.R.U64 R56, R8, 0x10, R9.reuse ;  /* 0x0000001008387819 */ /* 0x100fe40000001209 */
[----:B------:R-:W-:Y:S02]  /*0500*/  SHF.R.U32.HI R8, RZ, 0x10, R9 ;  /* 0x00000010ff087819 */ /* 0x000fe40000011609 */
[----:B------:R-:W-:-:S02]  /*0510*/  @!P0 MOV R6, R30 ;  /* 0x0000001e00068202 */ /* 0x000fc40000000f00 */
[----:B------:R-:W-:Y:S02]  /*0520*/  @!P0 MOV R7, R31 ;  /* 0x0000001f00078202 */ /* 0x000fe40000000f00 */
[----:B------:R-:W-:Y:S02]  /*0530*/  PRMT R65, R65, 0x5410, R4 ;  /* 0x0000541041417816 */ /* 0x000fe40000000004 */
[--C-:B------:R-:W-:Y:S02]  /*0540*/  SHF.R.U64 R66, R26, 0x10, R27.reuse ;  /* 0x000000101a427819 */ /* 0x100fe4000000121b */
[----:B------:R-:W-:Y:S02]  /*0550*/  SHF.R.U32.HI R4, RZ, 0x10, R27 ;  /* 0x00000010ff047819 */ /* 0x000fe4000001161b */
[----:B------:R-:W-:Y:S02]  /*0560*/  PRMT R53, R53, 0x5410, R10 ;  /* 0x0000541035357816 */ /* 0x000fe4000000000a */
[----:B------:R-:W-:-:S02]  /*0570*/  MOV R10, R9 ;  /* 0x00000009000a7202 */ /* 0x000fc40000000f00 */
[----:B------:R-:W-:Y:S02]  /*0580*/  PRMT R56, R56, 0x5410, R8 ;  /* 0x0000541038387816 */ /* 0x000fe40000000008 */
[----:B------:R-:W-:Y:S02]  /*0590*/  MOV R57, R6 ;  /* 0x0000000600397202 */ /* 0x000fe40000000f00 */
[--C-:B------:R-:W-:Y:S02]  /*05a0*/  SHF.R.U64 R58, R6, 0x10, R7.reuse ;  /* 0x00000010063a7819 */ /* 0x100fe40000001207 */
[----:B------:R-:W-:Y:S02]  /*05b0*/  @P0 MOV R8, R32 ;  /* 0x0000002000080202 */ /* 0x000fe40000000f00 */
[----:B------:R-:W-:Y:S02]  /*05c0*/  @P0 MOV R9, R33 ;  /* 0x0000002100090202 */ /* 0x000fe40000000f00 */
[----:B------:R-:W-:-:S02]  /*05d0*/  SHF.R.U32.HI R6, RZ, 0x10, R7 ;  /* 0x00000010ff067819 */ /* 0x000fc40000011607 */
[----:B------:R-:W-:Y:S02]  /*05e0*/  PRMT R66, R66, 0x5410, R4 ;  /* 0x0000541042427816 */ /* 0x000fe40000000004 */
[----:B------:R-:W-:Y:S02]  /*05f0*/  @!P0 MOV R8, R32 ;  /* 0x0000002000088202 */ /* 0x000fe40000000f00 */
[----:B------:R-:W-:Y:S02]  /*0600*/  @!P0 MOV R9, R33 ;  /* 0x0000002100098202 */ /* 0x000fe40000000f00 */
[--C-:B------:R-:W-:Y:S02]  /*0610*/  SHF.R.U64 R75, R22, 0x10, R23.reuse ;  /* 0x00000010164b7819 */ /* 0x100fe40000001217 */
[----:B------:R-:W-:Y:S02]  /*0620*/  SHF.R.U32.HI R4, RZ, 0x10, R23 ;  /* 0x00000010ff047819 */ /* 0x000fe40000011617 */
[----:B------:R-:W-:-:S02]  /*0630*/  PRMT R58, R58, 0x5410, R6 ;  /* 0x000054103a3a7816 */ /* 0x000fc40000000006 */
[----:B------:R-:W-:Y:S02]  /*0640*/  MOV R60, R8 ;  /* 0x00000008003c7202 */ /* 0x000fe40000000f00 */
[----:B------:R-:W-:Y:S02]  /*0650*/  MOV R6, R9 ;  /* 0x0000000900067202 */ /* 0x000fe40000000f00 */
[----:B------:R-:W-:Y:S02]  /*0660*/  PRMT R75, R75, 0x5410, R4 ;  /* 0x000054104b4b7816 */ /* 0x000fe40000000004 */
[--C-:B------:R-:W-:Y:S02]  /*0670*/  SHF.R.U64 R76, R20, 0x10, R21.reuse ;  /* 0x00000010144c7819 */ /* 0x100fe40000001215 */
[----:B------:R-:W-:Y:S02]  /*0680*/  SHF.R.U32.HI R4, RZ, 0x10, R21 ;  /* 0x00000010ff047819 */ /* 0x000fe40000011615 */
[----:B------:R-:W-:-:S02]  /*0690*/  PRMT R60, R60, 0x5410, R6 ;  /* 0x000054103c3c7816 */ /* 0x000fc40000000006 */
[----:B------:R-:W-:Y:S02]  /*06a0*/  MOV R6, R5 ;  /* 0x0000000500067202 */ /* 0x000fe40000000f00 */
[----:B------:R-:W-:Y:S02]  /*06b0*/  PRMT R76, R76, 0x5410, R4 ;  /* 0x000054104c4c7816 */ /* 0x000fe40000000004 */
[--C-:B------:R-:W-:Y:S02]  /*06c0*/  SHF.R.U64 R67, R24, 0x10, R25.reuse ;  /* 0x0000001018437819 */ /* 0x100fe40000001219 */
[----:B------:R-:W-:Y:S02]  /*06d0*/  SHF.R.U32.HI R5, RZ, 0x10, R25 ;  /* 0x00000010ff057819 */ /* 0x000fe40000011619 */
[--C-:B------:R-:W-:Y:S02]  /*06e0*/  SHF.R.U64 R77, R18, 0x10, R19.reuse ;  /* 0x00000010124d7819 */ /* 0x100fe40000001213 */
[----:B------:R-:W-:-:S02]  /*06f0*/  SHF.R.U32.HI R4, RZ, 0x10, R19 ;  /* 0x00000010ff047819 */ /* 0x000fc40000011613 */
[----:B------:R-:W-:Y:S02]  /*0700*/  PRMT R55, R55, 0x5410, R10 ;  /* 0x0000541037377816 */ /* 0x000fe4000000000a */
[----:B------:R-:W-:Y:S02]  /*0710*/  MOV R10, R7 ;  /* 0x00000007000a7202 */ /* 0x000fe40000000f00 */
[----:B------:R-:W-:Y:S02]  /*0720*/  PRMT R67, R67, 0x5410, R5 ;  /* 0x0000541043437816 */ /* 0x000fe40000000005 */
[----:B------:R-:W-:Y:S02]  /*0730*/  PRMT R77, R77, 0x5410, R4 ;  /* 0x000054104d4d7816 */ /* 0x000fe40000000004 */
[--C-:B------:R-:W-:Y:S02]  /*0740*/  SHF.R.U64 R61, R8, 0x10, R9.reuse ;  /* 0x00000010083d7819 */ /* 0x100fe40000001209 */
[----:B------:R-:W-:-:S02]  /*0750*/  SHF.R.U32.HI R7, RZ, 0x10, R9 ;  /* 0x00000010ff077819 */ /* 0x000fc40000011609 */
[--C-:B------:R-:W-:Y:S02]  /*0760*/  SHF.R.U64 R78, R16, 0x10, R17.reuse ;  /* 0x00000010104e7819 */ /* 0x100fe40000001211 */
[----:B------:R-:W-:Y:S02]  /*0770*/  SHF.R.U32.HI R4, RZ, 0x10, R17 ;  /* 0x00000010ff047819 */ /* 0x000fe40000011611 */
[--C-:B------:R-:W-:Y:S02]  /*0780*/  SHF.R.U64 R79, R2, 0x10, R3.reuse ;  /* 0x00000010024f7819 */ /* 0x100fe40000001203 */
[----:B------:R-:W-:Y:S02]  /*0790*/  SHF.R.U32.HI R5, RZ, 0x10, R3 ;  /* 0x00000010ff057819 */ /* 0x000fe40000011603 */
[----:B------:R-:W-:Y:S02]  /*07a0*/  PRMT R57, R57, 0x5410, R10 ;  /* 0x0000541039397816 */ /* 0x000fe4000000000a */
[----:B------:R-:W-:-:S02]  /*07b0*/  PRMT R61, R61, 0x5410, R7 ;  /* 0x000054103d3d7816 */ /* 0x000fc40000000007 */
[----:B------:R-:W-:Y:S02]  /*07c0*/  PRMT R64, R64, 0x5410, R6 ;  /* 0x0000541040407816 */ /* 0x000fe40000000006 */
[----:B0-----:R-:W-:Y:S02]  /*07d0*/  ISETP.NE.AND P3, PT, RZ, UR4, PT ;  /* 0x00000004ff007c0c */ /* 0x001fe4000bf65270 */
[----:B------:R-:W-:Y:S02]  /*07e0*/  PRMT R78, R78, 0x5410, R4 ;  /* 0x000054104e4e7816 */ /* 0x000fe40000000004 */
[----:B------:R-:W-:Y:S02]  /*07f0*/  PRMT R79, R79, 0x5410, R5 ;  /* 0x000054104f4f7816 */ /* 0x000fe40000000005 */
[----:B-12---:R-:W-:-:S07]  /*0800*/  LOP3.LUT R59, R48, 0x1f, RZ, 0xc0, !PT ;  /* 0x0000001f303b7812 */ /* 0x006fce00078ec0ff */
.L_x_37199:
[----:B0-----:R-:W0:Y:S01]  /*0810*/  LDC.64 R12, c[0x0][0x3f0] ;  /* 0x0000fc00ff0c7b82 */ /* 0x001e220000000a00 */
[----:B------:R-:W-:-:S07]  /*0820*/  ISETP.NE.U32.AND P1, PT, RZ, UR8, PT ;  /* 0x00000008ff007c0c */ /* 0x000fce000bf25070 */
[----:B------:R-:W1:Y:S01]  /*0830*/  LDC R69, c[0x0][0x388] ;  /* 0x0000e200ff457b82 */ /* 0x000e620000000800 */
[----:B------:R-:W-:-:S07]  /*0840*/  HFMA2 R72, -RZ, RZ, 0, 0 ;  /* 0x00000000ff487431 */ /* 0x000fce00000001ff */
[----:B------:R-:W2:Y:S01]  /*0850*/  LDC R74, c[0x0][0x40c] ;  /* 0x00010300ff4a7b82 */ /* 0x000ea20000000800 */
[----:B0-----:R-:W-:Y:S01]  /*0860*/  IMAD.WIDE R12, R0, 0x4, R12 ;  /* 0x00000004000c7825 */ /* 0x001fe200078e020c */
[----:B------:R-:W-:-:S06]  /*0870*/  PLOP3.LUT P6, PT, PT, PT, PT, 0x8, 0x80 ;  /* 0x000000000080781c */ /* 0x000fcc0003fce170 */
[----:B------:R-:W0:Y:S01]  /*0880*/  LDC.64 R62, c[0x0][0x3a8] ;  /* 0x0000ea00ff3e7b82 */ /* 0x000e220000000a00 */
[----:B------:R-:W3:Y:S01]  /*0890*/  LDG.E R29, desc[UR6][R12.64] ;  /* 0x000000060c1d7981 */ /* 0x000ee2000c1e1900 */
[----:B------:R-:W-:Y:S01]  /*08a0*/  ISETP.NE.AND.EX P1, PT, RZ, UR9, PT, P1 ;  /* 0x00000009ff007c0c */ /* 0x000fe2000bf25310 */
[----:B-1----:R-:W-:-:S05]  /*08b0*/  IMAD R14, R0, R69, RZ ;  /* 0x00000045000e7224 */ /* 0x002fca00078e02ff */
[----:B------:R-:W-:-:S04]  /*08c0*/  SHF.R.S32.HI R15, RZ, 0x1f, R14 ;  /* 0x0000001fff0f7819 */ /* 0x000fc8000001140e */
[----:B------:R-:W-:-:S03]  /*08d0*/  LEA.HI R15, R15, R14, RZ, 0x2 ;  /* 0x0000000e0f0f7211 */ /* 0x000fc600078f10ff */
[----:B------:R-:W1:Y:S01]  /*08e0*/  @P1 LDC.64 R10, c[0x0][0x3a0] ;  /* 0x0000e800ff0a1b82 */ /* 0x000e620000000a00 */
[----:B------:R-:W-:-:S05]  /*08f0*/  LEA.HI.SX32 R73, R15, R48, 0x1e ;  /* 0x000000300f497211 */ /* 0x000fca00078ff2ff */
[----:B-1----:R-:W-:Y:S01]  /*0900*/  @P1 IMAD.WIDE.U32 R10, R73, 0x10, R10 ;  /* 0x00000010490a1825 */ /* 0x002fe200078e000a */
[----:B---3--:R-:W-:-:S13]  /*0910*/  ISETP.GE.AND P4, PT, R29, 0x1, PT ;  /* 0x000000011d00780c */ /* 0x008fda0003f86270 */
[----:B------:R-:W1:Y:S01]  /*0920*/  @P4 LDC.64 R8, c[0x0][0x390] ;  /* 0x0000e400ff084b82 */ /* 0x000e620000000a00 */
[----:B------:R-:W-:-:S05]  /*0930*/  @P4 IADD3 R28, PT, PT, R29, -0x1, RZ ;  /* 0xffffffff1d1c4810 */ /* 0x000fca0007ffe0ff */
[----:B------:R-:W-:Y:S01]  /*0940*/  @P4 IMAD R28, R28, R69, RZ ;  /* 0x000000451c1c4224 */ /* 0x000fe200078e02ff */
[----:B------:R-:W-:Y:S01]  /*0950*/  ISETP.GT.AND P2, PT, R29, RZ, PT ;  /* 0x000000ff1d00720c */ /* 0x000fe20003f44270 */
[----:B------:R-:W3:Y:S03]  /*0960*/  @P4 LDC.64 R14, c[0x0][0x390] ;  /* 0x0000e400ff0e4b82 */ /* 0x000ee60000000a00 */
[----:B------:R-:W-:-:S04]  /*0970*/  @P4 SHF.R.S32.HI R13, RZ, 0x1f, R28 ;  /* 0x0000001fff0d4819 */ /* 0x000fc8000001141c */
[----:B------:R-:W-:Y:S02]  /*0980*/  @P4 LEA.HI R13, R13, R28, RZ, 0x2 ;  /* 0x0000001c0d0d4211 */ /* 0x000fe400078f10ff */
[----:B------:R-:W-:Y:S01]  /*0990*/  @P1 PLOP3.LUT P0, PT, P2, PT, PT, 0x80, 0x8 ;  /* 0x000000000008181c */ /* 0x000fe2000170f070 */
[----:B------:R-:W4:Y:S01]  /*09a0*/  LDC.64 R28, c[0x0][0x3f8] ;  /* 0x0000fe00ff1c7b82 */ /* 0x000f220000000a00 */
[----:B------:R-:W-:-:S05]  /*09b0*/  @P4 LEA.HI.SX32 R72, R13, R48, 0x1e ;  /* 0x000000300d484211 */ /* 0x000fca00078ff2ff */
[----:B-1----:R-:W-:Y:S02]  /*09c0*/  @P4 IMAD.WIDE.U32 R12, R72, 0x10, R8 ;  /* 0x00000010480c4825 */ /* 0x002fe400078e0008 */
[----:B------:R-:W2:Y:S04]  /*09d0*/  @P1 LDG.E.128 R8, desc[UR6][R10.64] ;  /* 0x000000060a081981 */ /* 0x000ea8000c1e1d00 */
[----:B------:R1:W2:Y:S01]  /*09e0*/  @P4 LDG.E.128 R4, desc[UR6][R12.64] ;  /* 0x000000060c044981 */ /* 0x0002a2000c1e1d00 */
[----:B------:R-:W-:Y:S02]  /*09f0*/  PLOP3.LUT P5, PT, PT, PT, PT, 0x8, 0x80 ;  /* 0x000000000080781c */ /* 0x000fe40003fae170 */
[----:B------:R-:W-:Y:S02]  /*0a00*/  @P1 PLOP3.LUT P6, PT, P0, PT, PT, 0x80, 0x8 ;  /* 0x000000000008181c */ /* 0x000fe400007cf070 */
[----:B------:R-:W-:-:S02]  /*0a10*/  @P1 PLOP3.LUT P5, PT, P0, PT, PT, 0x80, 0x8 ;  /* 0x000000000008181c */ /* 0x000fc400007af070 */
[----:B------:R-:W-:Y:S02]  /*0a20*/  @P4 IADD3 R33, PT, PT, R72, 0x100, RZ ;  /* 0x0000010048214810 */ /* 0x000fe40007ffe0ff */
[----:B------:R-:W-:Y:S01]  /*0a30*/  IADD3 R35, PT, PT, R73, 0x100, RZ ;  /* 0x0000010049237810 */ /* 0x000fe20007ffe0ff */
[----:B-1----:R-:W1:Y:S01]  /*0a40*/  @P1 LDC.64 R12, c[0x0][0x3a0] ;  /* 0x0000e800ff0c1b82 */ /* 0x002e620000000a00 */
[----:B----4-:R-:W-:-:S04]  /*0a50*/  IMAD.WIDE R28, R0, 0x4, R28 ;  /* 0x00000004001c7825 */ /* 0x010fc800078e021c */
[----:B---3--:R-:W-:Y:S01]  /*0a60*/  @P4 IMAD.WIDE.U32 R32, R33, 0x10, R14 ;  /* 0x0000001021204825 */ /* 0x008fe200078e000e */
[----:B------:R3:W4:Y:S02]  /*0a70*/  LDG.E R68, desc[UR6][R28.64] ;  /* 0x000000061c447981 */ /* 0x000724000c1e1900 */
[----:B---3--:R-:W3:Y:S01]  /*0a80*/  @P4 LDC.64 R28, c[0x0][0x390] ;  /* 0x0000e400ff1c4b82 */ /* 0x008ee20000000a00 */
[----:B-1----:R-:W-:-:S04]  /*0a90*/  @P1 IMAD.WIDE.U32 R14, R35, 0x10, R12 ;  /* 0x00000010230e1825 */ /* 0x002fc800078e000c */
[CC--:B--2---:R-:W-:Y:S01]  /*0aa0*/  @P6 FFMA.FTZ R8, R4.reuse, R74.reuse, R8 ;  /* 0x0000004a04086223 */ /* 0x0c4fe20000010008 */
[CC--:B------:R-:W-:Y:S01]  /*0ab0*/  @P5 FFMA.FTZ R9, R5.reuse, R74.reuse, R9 ;  /* 0x0000004a05095223 */ /* 0x0c0fe20000010009 */
[----:B------:R-:W-:Y:S01]  /*0ac0*/  PLOP3.LUT P6, PT, PT, PT, PT, 0x8, 0x80 ;  /* 0x000000000080781c */ /* 0x000fe20003fce170 */
[-C--:B------:R-:W-:Y:S01]  /*0ad0*/  @!P1 FMUL.FTZ R30, R4, R74.reuse ;  /* 0x0000004a041e9220 */ /* 0x080fe20000410000 */
[----:B------:R-:W-:Y:S01]  /*0ae0*/  PLOP3.LUT P5, PT, PT, PT, PT, 0x8, 0x80 ;  /* 0x000000000080781c */ /* 0x000fe20003fae170 */
[----:B------:R-:W-:Y:S01]  /*0af0*/  @!P1 FMUL.FTZ R31, R5, R74 ;  /* 0x0000004a051f9220 */ /* 0x000fe20000410000 */
[----:B------:R-:W-:Y:S02]  /*0b00*/  @P1 PLOP3.LUT P6, PT, P0, PT, PT, 0x80, 0x8 ;  /* 0x000000000008181c */ /* 0x000fe400007cf070 */
[----:B------:R-:W-:Y:S02]  /*0b10*/  @P1 PLOP3.LUT P5, PT, P0, PT, PT, 0x80, 0x8 ;  /* 0x000000000008181c */ /* 0x000fe400007af070 */
[----:B------:R-:W-:-:S04]  /*0b20*/  @!P1 PLOP3.LUT P0, PT, P2, PT, PT, 0x80, 0x8 ;  /* 0x000000000008981c */ /* 0x000fc8000170f070 */
[----:B------:R-:W-:Y:S01]  /*0b30*/  @!P1 FSEL R8, R30, RZ, P0 ;  /* 0x000000ff1e089208 */ /* 0x000fe20000000000 */
[CC--:B------:R-:W-:Y:S01]  /*0b40*/  @!P1 FMUL.FTZ R30, R6.reuse, R74.reuse ;  /* 0x0000004a061e9220 */ /* 0x0c0fe20000410000 */
[----:B------:R-:W-:Y:S01]  /*0b50*/  @!P1 FSEL R9, R31, RZ, P0 ;  /* 0x000000ff1f099208 */ /* 0x000fe20000000000 */
[CC--:B------:R-:W-:Y:S02]  /*0b60*/  @!P1 FMUL.FTZ R31, R7.reuse, R74.reuse ;  /* 0x0000004a071f9220 */ /* 0x0c0fe40000410000 */
[-C--:B------:R-:W-:Y:S01]  /*0b70*/  @P6 FFMA.FTZ R10, R6, R74.reuse, R10 ;  /* 0x0000004a060a6223 */ /* 0x080fe2000001000a */
[----:B------:R-:W-:Y:S01]  /*0b80*/  @!P1 FSEL R10, R30, RZ, P0 ;  /* 0x000000ff1e0a9208 */ /* 0x000fe20000000000 */
[----:B------:R-:W-:Y:S01]  /*0b90*/  @P5 FFMA.FTZ R11, R7, R74, R11 ;  /* 0x0000004a070b5223 */ /* 0x000fe2000001000b */
[----:B------:R-:W-:Y:S01]  /*0ba0*/  @!P1 FSEL R11, R31, RZ, P0 ;  /* 0x000000ff1f0b9208 */ /* 0x000fe20000000000 */
[----:B0-----:R-:W-:-:S05]  /*0bb0*/  IMAD.WIDE.U32 R30, R73, 0x10, R62 ;  /* 0x00000010491e7825 */ /* 0x001fca00078e003e */
[----:B------:R0:W-:Y:S04]  /*0bc0*/  STG.E.128 desc[UR6][R30.64], R8 ;  /* 0x000000081e007986 */ /* 0x0001e8000c101d06 */
[----:B------:R-:W2:Y:S04]  /*0bd0*/  @P4 LDG.E.128 R4, desc[UR6][R32.64] ;  /* 0x0000000620044981 */ /* 0x000ea8000c1e1d00 */
[----:B------:R-:W2:Y:S01]  /*0be0*/  @P1 LDG.E.128 R12, desc[UR6][R14.64] ;  /* 0x000000060e0c1981 */ /* 0x000ea2000c1e1d00 */
[----:B------:R-:W-:Y:S02]  /*0bf0*/  PLOP3.LUT P6, PT, PT, PT, PT, 0x8, 0x80 ;  /* 0x000000000080781c */ /* 0x000fe40003fce170 */
[----:B------:R-:W-:-:S02]  /*0c00*/  @P1 PLOP3.LUT P6, PT, P0, PT, PT, 0x80, 0x8 ;  /* 0x000000000008181c */ /* 0x000fc400007cf070 */
[----:B------:R-:W-:Y:S01]  /*0c10*/  PLOP3.LUT P5, PT, PT, PT, PT, 0x8, 0x80 ;  /* 0x000000000080781c */ /* 0x000fe20003fae170 */
[----:B0-----:R-:W0:Y:S01]  /*0c20*/  @P1 LDC.64 R30, c[0x0][0x3a0] ;  /* 0x0000e800ff1e1b82 */ /* 0x001e220000000a00 */
[----:B------:R-:W-:Y:S02]  /*0c30*/  @P1 PLOP3.LUT P5, PT, P0, PT, PT, 0x80, 0x8 ;  /* 0x000000000008181c */ /* 0x000fe400007af070 */
[----:B------:R-:W-:Y:S02]  /*0c40*/  PLOP3.LUT P2, PT, PT, PT, PT, 0x8, 0x80 ;  /* 0x000000000080781c */ /* 0x000fe40003f4e170 */
[----:B------:R-:W-:Y:S02]  /*0c50*/  @P1 PLOP3.LUT P2, PT, P0, PT, PT, 0x80, 0x8 ;  /* 0x000000000008181c */ /* 0x000fe4000074f070 */
[----:B------:R-:W-:Y:S02]  /*0c60*/  IADD3 R39, PT, PT, R73, 0x200, RZ ;  /* 0x0000020049277810 */ /* 0x000fe40007ffe0ff */
[----:B------:R-:W-:Y:S01]  /*0c70*/  @P4 IADD3 R37, PT, PT, R72, 0x200, RZ ;  /* 0x0000020048254810 */ /* 0x000fe20007ffe0ff */
[----:B------:R-:W-:-:S04]  /*0c80*/  IMAD.WIDE.U32 R34, R35, 0x10, R62 ;  /* 0x0000001023227825 */ /* 0x000fc800078e003e */
[----:B---3--:R-:W-:-:S04]  /*0c90*/  @P4 IMAD.WIDE.U32 R36, R37, 0x10, R28 ;  /* 0x0000001025244825 */ /* 0x008fc800078e001c */
[----:B0-----:R-:W-:-:S04]  /*0ca0*/  @P1 IMAD.WIDE.U32 R30, R39, 0x10, R30 ;  /* 0x00000010271e1825 */ /* 0x001fc800078e001e */
[CC--:B--2---:R-:W-:Y:S01]  /*0cb0*/  @P6 FFMA.FTZ R12, R4.reuse, R74.reuse, R12 ;  /* 0x0000004a040c6223 */ /* 0x0c4fe2000001000c */
[----:B------:R-:W-:Y:S02]  /*0cc0*/  PLOP3.LUT P6, PT, PT, PT, PT, 0x8, 0x80 ;  /* 0x000000000080781c */ /* 0x000fe40003fce170 */
[----:B------:R-:W-:Y:S01]  /*0cd0*/  @P1 PLOP3.LUT P6, PT, P0, PT, PT, 0x80, 0x8 ;  /* 0x000000000008181c */ /* 0x000fe200007cf070 */
[-C--:B------:R-:W-:Y:S01]  /*0ce0*/  @!P1 FMUL.FTZ R32, R4, R74.reuse ;  /* 0x0000004a04209220 */ /* 0x080fe20000410000 */
[CC--:B------:R-:W-:Y:S01]  /*0cf0*/  @!P1 FMUL.FTZ R33, R5.reuse, R74.reuse ;  /* 0x0000004a05219220 */ /* 0x0c0fe20000410000 */
[----:B------:R-:W-:-:S03]  /*0d00*/  @P5 FFMA.FTZ R13, R5, R74, R13 ;  /* 0x0000004a050d5223 */ /* 0x000fc6000001000d */
[----:B------:R-:W-:Y:S01]  /*0d10*/  @!P1 FSEL R12, R32, RZ, P0 ;  /* 0x000000ff200c9208 */ /* 0x000fe20000000000 */
[CC--:B------:R-:W-:Y:S01]  /*0d20*/  @!P1 FMUL.FTZ R32, R6.reuse, R74.reuse ;  /* 0x0000004a06209220 */ /* 0x0c0fe20000410000 */
[----:B------:R-:W-:Y:S01]  /*0d30*/  @!P1 FSEL R13, R33, RZ, P0 ;  /* 0x000000ff210d9208 */ /* 0x000fe20000000000 */
[CC--:B------:R-:W-:Y:S01]  /*0d40*/  @!P1 FMUL.FTZ R33, R7.reuse, R74.reuse ;  /* 0x0000004a07219220 */ /* 0x0c0fe20000410000 */
[-C--:B------:R-:W-:Y:S02]  /*0d50*/  @P2 FFMA.FTZ R14, R6, R74.reuse, R14 ;  /* 0x0000004a060e2223 */ /* 0x080fe4000001000e */
[----:B------:R-:W-:Y:S01]  /*0d60*/  @!P1 FSEL R14, R32, RZ, P0 ;  /* 0x000000ff200e9208 */ /* 0x000fe20000000000 */
[----:B------:R-:W-:Y:S01]  /*0d70*/  @P6 FFMA.FTZ R15, R7, R74, R15 ;  /* 0x0000004a070f6223 */ /* 0x000fe2000001000f */
[----:B------:R-:W-:Y:S02]  /*0d80*/  @!P1 FSEL R15, R33, RZ, P0 ;  /* 0x000000ff210f9208 */ /* 0x000fe40000000000 */
[----:B------:R-:W-:Y:S01]  /*0d90*/  PLOP3.LUT P6, PT, PT, PT, PT, 0x8, 0x80 ;  /* 0x000000000080781c */ /* 0x000fe20003fce170 */
[----:B------:R-:W0:Y:S02]  /*0da0*/  @P4 LDC.64 R32, c[0x0][0x390] ;  /* 0x0000e400ff204b82 */ /* 0x000e240000000a00 */
[----:B------:R1:W-:Y:S04]  /*0db0*/  STG.E.128 desc[UR6][R34.64], R12 ;  /* 0x0000000c22007986 */ /* 0x0003e8000c101d06 */
[----:B------:R-:W2:Y:S04]  /*0dc0*/  @P4 LDG.E.128 R4, desc[UR6][R36.64] ;  /* 0x0000000624044981 */ /* 0x000ea8000c1e1d00 */
[----:B------:R-:W2:Y:S01]  /*0dd0*/  @P1 LDG.E.128 R28, desc[UR6][R30.64] ;  /* 0x000000061e1c1981 */ /* 0x000ea2000c1e1d00 */
[----:B------:R-:W-:-:S02]  /*0de0*/  @P1 PLOP3.LUT P6, PT, P0, PT, PT, 0x80, 0x8 ;  /* 0x000000000008181c */ /* 0x000fc400007cf070 */
[----:B------:R-:W-:Y:S02]  /*0df0*/  PLOP3.LUT P5, PT, PT, PT, PT, 0x8, 0x80 ;  /* 0x000000000080781c */ /* 0x000fe40003fae170 */
[----:B------:R-:W-:Y:S01]  /*0e00*/  @P1 PLOP3.LUT P5, PT, P0, PT, PT, 0x80, 0x8 ;  /* 0x000000000008181c */ /* 0x000fe200007af070 */
[----:B-1----:R-:W1:Y:S01]  /*0e10*/  @P1 LDC.64 R34, c[0x0][0x3a0] ;  /* 0x0000e800ff221b82 */ /* 0x002e620000000a00 */
[----:B------:R-:W-:Y:S02]  /*0e20*/  PLOP3.LUT P2, PT, PT, PT, PT, 0x8, 0x80 ;  /* 0x000000000080781c */ /* 0x000fe40003f4e170 */
[----:B------:R-:W-:Y:S02]  /*0e30*/  @P1 PLOP3.LUT P2, PT, P0, PT, PT, 0x80, 0x8 ;  /* 0x000000000008181c */ /* 0x000fe4000074f070 */
[----:B------:R-:W-:Y:S02]  /*0e40*/  IADD3 R43, PT, PT, R73, 0x300, RZ ;  /* 0x00000300492b7810 */ /* 0x000fe40007ffe0ff */
[----:B------:R-:W-:Y:S01]  /*0e50*/  @P4 IADD3 R41, PT, PT, R72, 0x300, RZ ;  /* 0x0000030048294810 */ /* 0x000fe20007ffe0ff */
[----:B------:R-:W-:-:S04]  /*0e60*/  IMAD.WIDE.U32 R38, R39, 0x10, R62 ;  /* 0x0000001027267825 */ /* 0x000fc800078e003e */
[----:B0-----:R-:W-:-:S04]  /*0e70*/  @P4 IMAD.WIDE.U32 R40, R41, 0x10, R32 ;  /* 0x0000001029284825 */ /* 0x001fc800078e0020 */
[----:B-1----:R-:W-:-:S04]  /*0e80*/  @P1 IMAD.WIDE.U32 R34, R43, 0x10, R34 ;  /* 0x000000102b221825 */ /* 0x002fc800078e0022 */
        /* <DEDUP_REMOVED lines=26> */
[----:B------:R-:W-:-:S05]  /*1030*/  @P4 IADD3 R45, PT, PT, R72, 0x400, RZ ;  /* 0x00000400482d4810 */ /* 0x000fca0007ffe0ff */
        /* <DEDUP_REMOVED lines=15> */
[----:B------:R-:W-:Y:S01]  /*1130*/  @!P1 FSEL R35, R41, RZ, P0 ;  /* 0x000000ff29239208 */ /* 0x000fe20000000000 */
[----:B------:R-:W-:Y:S01]  /*1140*/  IMAD.WIDE.U32 R40, R43, 0x10, R62 ;  /* 0x000000102b287825 */ /* 0x000fe200078e003e */
[----:B------:R-:W-:Y:S01]  /*1150*/  PLOP3.LUT P6, PT, PT, PT, PT, 0x8, 0x80 ;  /* 0x000000000080781c */ /* 0x000fe20003fce170 */
[----:B------:R-:W0:Y:S03]  /*1160*/  @P4 LDC.64 R42, c[0x0][0x390] ;  /* 0x0000e400ff2a4b82 */ /* 0x000e260000000a00 */
        /* <DEDUP_REMOVED lines=9> */
[----:B------:R-:W-:Y:S02]  /*1200*/  @P4 IADD3 R71, PT, PT, R72, 0x500, RZ ;  /* 0x0000050048474810 */ /* 0x000fe40007ffe0ff */
[----:B------:R-:W-:Y:S01]  /*1210*/  IADD3 R85, PT, PT, R73, 0x500, RZ ;  /* 0x0000050049557810 */ /* 0x000fe20007ffe0ff */
        /* <DEDUP_REMOVED lines=32> */
[----:B------:R-:W-:-:S04]  /*1420*/  FADD.FTZ R80, RZ, R8 ;  /* 0x00000008ff507221 */ /* 0x000fc80000010000 */
[----:B------:R-:W-:-:S04]  /*1430*/  FADD.FTZ R83, R80, R9 ;  /* 0x0000000950537221 */ /* 0x000fc80000010000 */
[----:B------:R-:W-:-:S04]  /*1440*/  FADD.FTZ R80, R83, R10 ;  /* 0x0000000a53507221 */ /* 0x000fc80000010000 */
[----:B------:R-:W-:Y:S01]  /*1450*/  FADD.FTZ R83, R80, R11 ;  /* 0x0000000b50537221 */ /* 0x000fe20000010000 */
        /* <DEDUP_REMOVED lines=14> */
[----:B------:R-:W-:-:S05]  /*1540*/  IMAD.WIDE.U32 R70, R85, 0x10, R62 ;  /* 0x0000001055467825 */ /* 0x000fca00078e003e */
[----:B------:R0:W-:Y:S04]  /*1550*/  STG.E.128 desc[UR6][R70.64], R40 ;  /* 0x0000002846007986 */ /* 0x0001e8000c101d06 */
[----:B------:R-:W2:Y:S04]  /*1560*/  @P4 LDG.E.128 R4, desc[UR6][R72.64] ;  /* 0x0000000648044981 */ /* 0x000ea8000c1e1d00 */
[----:B------:R-:W3:Y:S01]  /*1570*/  @P1 LDG.E.128 R44, desc[UR6][R46.64] ;  /* 0x000000062e2c1981 */ /* 0x000ee2000c1e1d00 */
        /* <DEDUP_REMOVED lines=13> */
[----:B------:R-:W-:Y:S02]  /*1650*/  PLOP3.LUT P2, PT, PT, PT, PT, 0x8, 0x80 ;  /* 0x000000000080781c */ /* 0x000fe40003f4e170 */
[----:B------:R-:W-:Y:S01]  /*1660*/  @P1 PLOP3.LUT P2, PT, P0, PT, PT, 0x80, 0x8 ;  /* 0x000000000008181c */ /* 0x000fe2000074f070 */
[----:B------:R-:W-:-:S04]  /*1670*/  FADD.FTZ R71, R70, R37 ;  /* 0x0000002546477221 */ /* 0x000fc80000010000 */
[----:B------:R-:W-:-:S04]  /*1680*/  FADD.FTZ R70, R71, R38 ;  /* 0x0000002647467221 */ /* 0x000fc80000010000 */
[----:B------:R-:W-:Y:S01]  /*1690*/  FADD.FTZ R71, R70, R39 ;  /* 0x0000002746477221 */ /* 0x000fe20000010000 */
[----:B------:R-:W-:Y:S02]  /*16a0*/  PLOP3.LUT P4, PT, PT, PT, PT, 0x8, 0x80 ;  /* 0x000000000080781c */ /* 0x000fe40003f8e170 */
[----:B------:R-:W-:Y:S01]  /*16b0*/  @P1 PLOP3.LUT P4, PT, P0, PT, PT, 0x80, 0x8 ;  /* 0x000000000008181c */ /* 0x000fe2000078f070 */
[----:B------:R-:W-:Y:S01]  /*16c0*/  FADD.FTZ R70, R71, R40 ;  /* 0x0000002847467221 */ /* 0x000fe20000010000 */
[----:B------:R-:W-:Y:S02]  /*16d0*/  PLOP3.LUT P5, PT, PT, PT, PT, 0x8, 0x80 ;  /* 0x000000000080781c */ /* 0x000fe40003fae170 */
[----:B------:R-:W-:Y:S01]  /*16e0*/  @P1 PLOP3.LUT P5, PT, P0, PT, PT, 0x80, 0x8 ;  /* 0x000000000008181c */ /* 0x000fe200007af070 */
[----:B------:R-:W-:-:S04]  /*16f0*/  FADD.FTZ R71, R70, R41 ;  /* 0x0000002946477221 */ /* 0x000fc80000010000 */
[----:B------:R-:W-:-:S04]  /*1700*/  FADD.FTZ R70, R71, R42 ;  /* 0x0000002a47467221 */ /* 0x000fc80000010000 */
[----:B------:R-:W-:Y:S01]  /*1710*/  FADD.FTZ R71, R70, R43 ;  /* 0x0000002b46477221 */ /* 0x000fe20000010000 */
[CC--:B--2---:R-:W-:Y:S01]  /*1720*/  @!P1 FMUL.FTZ R72, R4.reuse, R74.reuse ;  /* 0x0000004a04489220 */ /* 0x0c4fe20000410000 */
[-C--:B---3--:R-:W-:Y:S01]  /*1730*/  @P2 FFMA.FTZ R44, R4, R74.reuse, R44 ;  /* 0x0000004a042c2223 */ /* 0x088fe2000001002c */
[----:B------:R-:W-:Y:S02]  /*1740*/  PLOP3.LUT P2, PT, PT, PT, PT, 0x8, 0x80 ;  /* 0x000000000080781c */ /* 0x000fe40003f4e170 */
[----:B------:R-:W-:Y:S02]  /*1750*/  @P1 PLOP3.LUT P2, PT, P0, PT, PT, 0x80, 0x8 ;  /* 0x000000000008181c */ /* 0x000fe4000074f070 */
[----:B------:R-:W-:Y:S01]  /*1760*/  @!P1 FSEL R44, R72, RZ, P0 ;  /* 0x000000ff482c9208 */ /* 0x000fe20000000000 */
[CC--:B------:R-:W-:Y:S01]  /*1770*/  @!P1 FMUL.FTZ R72, R5.reuse, R74.reuse ;  /* 0x0000004a05489220 */ /* 0x0c0fe20000410000 */
[-C--:B------:R-:W-:Y:S01]  /*1780*/  @P4 FFMA.FTZ R45, R5, R74.reuse, R45 ;  /* 0x0000004a052d4223 */ /* 0x080fe2000001002d */
[CC--:B------:R-:W-:Y:S01]  /*1790*/  @!P1 FMUL.FTZ R73, R6.reuse, R74.reuse ;  /* 0x0000004a06499220 */ /* 0x0c0fe20000410000 */
[----:B------:R-:W-:Y:S01]  /*17a0*/  @P5 FFMA.FTZ R46, R6, R74, R46 ;  /* 0x0000004a062e5223 */ /* 0x000fe2000001002e */
[----:B------:R-:W-:Y:S01]  /*17b0*/  FADD.FTZ R70, R71, R44 ;  /* 0x0000002c47467221 */ /* 0x000fe20000010000 */
[----:B------:R-:W-:-:S02]  /*17c0*/  @!P1 FSEL R45, R72, RZ, P0 ;  /* 0x000000ff482d9208 */ /* 0x000fc40000000000 */
[----:B------:R-:W-:-:S03]  /*17d0*/  @!P1 FSEL R46, R73, RZ, P0 ;  /* 0x000000ff492e9208 */ /* 0x000fc60000000000 */
[CC--:B------:R-:W-:Y:S01]  /*17e0*/  @P2 FFMA.FTZ R47, R7.reuse, R74.reuse, R47 ;  /* 0x0000004a072f2223 */ /* 0x0c0fe2000001002f */
[----:B------:R-:W-:Y:S01]  /*17f0*/  @!P1 FMUL.FTZ R74, R7, R74 ;  /* 0x0000004a074a9220 */ /* 0x000fe20000410000 */
[----:B------:R-:W-:-:S04]  /*1800*/  FADD.FTZ R71, R70, R45 ;  /* 0x0000002d46477221 */ /* 0x000fc80000010000 */
[----:B------:R-:W-:Y:S01]  /*1810*/  @!P1 FSEL R47, R74, RZ, P0 ;  /* 0x000000ff4a2f9208 */ /* 0x000fe20000000000 */
        /* <DEDUP_REMOVED lines=14> */
[----:B------:R-:W-:-:S03]  /*1900*/  FADD.FTZ R80, -R70, R9 ;  /* 0x0000000946507221 */ /* 0x000fc60000010100 */
[----:B------:R-:W-:Y:S01]  /*1910*/  FFMA.FTZ R71, R71, R71, RZ ;  /* 0x0000004747477223 */ /* 0x000fe200000100ff */
        /* <DEDUP_REMOVED lines=59> */
[----:B------:R-:W0:Y:S01]  /*1cd0*/  SHFL.BFLY PT, R83, R74, 0x8, 0x1f ;  /* 0x0d001f004a537f89 */ /* 0x000e2200000e0000 */
[----:B------:R-:W1:Y:S01]  /*1ce0*/  S2UR UR5, SR_CgaCtaId ;  /* 0x00000000000579c3 */ /* 0x000e620000008800 */
[----:B------:R-:W-:Y:S01]  /*1cf0*/  ISETP.NE.AND P0, PT, R59, RZ, PT ;  /* 0x000000ff3b00720c */ /* 0x000fe20003f05270 */
[----:B------:R-:W-:Y:S01]  /*1d00*/  UMOV UR4, 0x400 ;  /* 0x0000040000047882 */ /* 0x000fe20000000000 */
[----:B0-----:R-:W-:-:S05]  /*1d10*/  FADD.FTZ R83, R74, R83 ;  /* 0x000000534a537221 */ /* 0x001fca0000010000 */
[----:B------:R-:W0:Y:S01]  /*1d20*/  SHFL.BFLY PT, R80, R83, 0x10, 0x1f ;  /* 0x0e001f0053507f89 */ /* 0x000e2200000e0000 */
[----:B-1----:R-:W-:-:S05]  /*1d30*/  ULEA UR4, UR5, UR4, 0x18 ;  /* 0x0000000405047291 */ /* 0x002fca000f8ec0ff */
[----:B------:R-:W-:Y:S01]  /*1d40*/  @!P0 SHF.R.U32.HI R72, RZ, 0x2, R48 ;  /* 0x00000002ff488819 */ /* 0x000fe20000011630 */
[----:B------:R-:W-:Y:S01]  /*1d50*/  @UP0 UIADD3 UR4, UPT, UPT, UR4, 0x40, URZ ;  /* 0x0000004004040890 */ /* 0x000fe2000fffe0ff */
[----:B------:R-:W-:-:S05]  /*1d60*/  IMAD.WIDE.U32 R62, R81, 0x10, R62 ;  /* 0x00000010513e7825 */ /* 0x000fca00078e003e */
[----:B------:R1:W-:Y:S01]  /*1d70*/  STG.E.128 desc[UR6][R62.64], R44 ;  /* 0x0000002c3e007986 */ /* 0x0003e2000c101d06 */
[----:B0-----:R-:W-:Y:S01]  /*1d80*/  FADD.FTZ R71, R83, R80 ;  /* 0x0000005053477221 */ /* 0x001fe20000010000 */
[----:B------:R-:W-:-:S05]  /*1d90*/  @!P0 LOP3.LUT R80, R72, 0x38, RZ, 0xc0, !PT ;  /* 0x0000003848508812 */ /* 0x000fca00078ec0ff */
[----:B------:R-:W-:Y:S01]  /*1da0*/  @!P0 STS.64 [R80+UR4], R70 ;  /* 0x0000004650008988 */ /* 0x000fe20008000a04 */
[----:B------:R-:W-:Y:S01]  /*1db0*/  BAR.SYNC.DEFER_BLOCKING 0x0 ;  /* 0x0000000000007b1d */ /* 0x000fe20000010000 */
[----:B------:R-:W-:Y:S01]  /*1dc0*/  ISETP.GT.U32.AND P1, PT, R59, 0x7, PT ;  /* 0x000000073b00780c */ /* 0x000fe20003f24070 */
[----:B------:R-:W-:Y:S01]  /*1dd0*/  HFMA2 R73, -RZ, RZ, 0, 0 ;  /* 0x00000000ff497431 */ /* 0x000fe200000001ff */
[----:B------:R-:W-:-:S11]  /*1de0*/  MOV R72, RZ ;  /* 0x000000ff00487202 */ /* 0x000fd60000000f00 */
[----:B------:R-:W-:-:S05]  /*1df0*/  @!P1 LEA R82, R59, UR4, 0x3 ;  /* 0x000000043b529c11 */ /* 0x000fca000f8e18ff */
[----:B------:R-:W-:Y:S01]  /*1e00*/  @!P1 LDS.64 R72, [R82] ;  /* 0x0000000052489984 */ /* 0x000fe20000000a00 */
[----:B------:R-:W-:Y:S01]  /*1e10*/  HFMA2 R81, -RZ, RZ, 0, 0 ;  /* 0x00000000ff517431 */ /* 0x000fe200000001ff */
[----:B------:R-:W-:-:S05]  /*1e20*/  @!P1 MOV R81, 0x380 ;  /* 0x0000038000519802 */ /* 0x000fca0000000f00 */
[----:B------:R-:W0:Y:S01]  /*1e30*/  SHFL.DOWN PT, R84, R81, 0x4, 0x1f ;  /* 0x08801f0051547f89 */ /* 0x000e2200000e0000 */
[-C--:B-1----:R-:W-:Y:S02]  /*1e40*/  I2FP.F32.U32 R63, R81.reuse ;  /* 0x00000051003f7245 */ /* 0x082fe40000201000 */
[----:B0-----:R-:W-:Y:S01]  /*1e50*/  IADD3 R85, PT, PT, R84, R81, RZ ;  /* 0x0000005154557210 */ /* 0x001fe20007ffe0ff */
[----:B------:R-:W0:Y:S03]  /*1e60*/  SHFL.DOWN PT, R83, R72, 0x4, 0x1f ;  /* 0x08801f0048537f89 */ /* 0x000e2600000e0000 */
[----:B------:R-:W-:-:S04]  /*1e70*/  I2FP.F32.S32 R74, R85 ;  /* 0x00000055004a7245 */ /* 0x000fc80000201400 */
[----:B------:R-:W1:Y:S01]  /*1e80*/  MUFU.RCP R86, R74 ;  /* 0x0000004a00567308 */ /* 0x000e620000001000 */
[----:B------:R-:W2:Y:S01]  /*1e90*/  SHFL.DOWN PT, R62, R73, 0x4, 0x1f ;  /* 0x08801f00493e7f89 */ /* 0x000ea200000e0000 */
[----:B------:R-:W-:-:S03]  /*1ea0*/  I2FP.F32.S32 R84, R84 ;  /* 0x0000005400547245 */ /* 0x000fc60000201400 */
[----:B------:R-:W3:Y:S02]  /*1eb0*/  SHFL.DOWN PT, R80, R85, 0x2, 0x1f ;  /* 0x08401f0055507f89 */ /* 0x000ee400000e0000 */
[C---:B0-----:R-:W-:Y:S01]  /*1ec0*/  FMUL.FTZ R70, R83.reuse, R84 ;  /* 0x0000005453467220 */ /* 0x041fe20000410000 */
[----:B------:R-:W-:-:S03]  /*1ed0*/  FADD.FTZ R83, -R83, R72 ;  /* 0x0000004853537221 */ /* 0x000fc60000010100 */
[----:B------:R-:W-:Y:S01]  /*1ee0*/  FFMA.FTZ R71, R63, R72, R70 ;  /* 0x000000483f477223 */ /* 0x000fe20000010046 */
[----:B------:R-:W-:-:S03]  /*1ef0*/  FMUL.FTZ R83, R83, R83 ;  /* 0x0000005353537220 */ /* 0x000fc60000410000 */
[----:B-1----:R-:W-:Y:S01]  /*1f00*/  FMUL.FTZ R71, R86, R71 ;  /* 0x0000004756477220 */ /* 0x002fe20000410000 */
[----:B------:R-:W-:Y:S01]  /*1f10*/  FMUL.FTZ R83, R83, R63 ;  /* 0x0000003f53537220 */ /* 0x000fe20000410000 */
[----:B--2---:R-:W-:-:S03]  /*1f20*/  FADD.FTZ R73, R62, R73 ;  /* 0x000000493e497221 */ /* 0x004fc60000010000 */
[----:B------:R-:W0:Y:S01]  /*1f30*/  SHFL.DOWN PT, R70, R71, 0x2, 0x1f ;  /* 0x08401f0047467f89 */ /* 0x000e2200000e0000 */
[----:B------:R-:W-:Y:S01]  /*1f40*/  FMUL.FTZ R83, R83, R84 ;  /* 0x0000005453537220 */ /* 0x000fe20000410000 */
[----:B---3--:R-:W-:-:S03]  /*1f50*/  IADD3 R85, PT, PT, R85, R80, RZ ;  /* 0x0000005055557210 */ /* 0x008fc60007ffe0ff */
[----:B------:R-:W-:Y:S01]  /*1f60*/  FFMA.FTZ R73, R86, R83, R73 ;  /* 0x0000005356497223 */ /* 0x000fe20000010049 */
[----:B------:R-:W-:-:S04]  /*1f70*/  I2FP.F32.S32 R63, R85 ;  /* 0x00000055003f7245 */ /* 0x000fc80000201400 */
[----:B------:R-:W1:Y:S01]  /*1f80*/  SHFL.DOWN PT, R62, R73, 0x2, 0x1f ;  /* 0x08401f00493e7f89 */ /* 0x000e6200000e0000 */
[----:B------:R-:W2:Y:S01]  /*1f90*/  MUFU.RCP R72, R63 ;  /* 0x0000003f00487308 */ /* 0x000ea20000001000 */
[----:B------:R-:W-:Y:S02]  /*1fa0*/  I2FP.F32.S32 R81, R80 ;  /* 0x0000005000517245 */ /* 0x000fe40000201400 */
[----:B------:R-:W3:Y:S03]  /*1fb0*/  SHFL.DOWN PT, R80, R85, 0x1, 0x1f ;  /* 0x08201f0055507f89 */ /* 0x000ee600000e0000 */
[----:B0-----:R-:W-:Y:S01]  /*1fc0*/  FMUL.FTZ R83, R70, R81 ;  /* 0x0000005146537220 */ /* 0x001fe20000410000 */
[----:B------:R-:W-:-:S03]  /*1fd0*/  FADD.FTZ R70, R71, -R70 ;  /* 0x8000004647467221 */ /* 0x000fc60000010000 */
[----:B------:R-:W-:Y:S01]  /*1fe0*/  FFMA.FTZ R83, R74, R71, R83 ;  /* 0x000000474a537223 */ /* 0x000fe20000010053 */
[----:B------:R-:W-:-:S03]  /*1ff0*/  FMUL.FTZ R71, R70, R70 ;  /* 0x0000004646477220 */ /* 0x000fc60000410000 */
[----:B--2---:R-:W-:Y:S01]  /*2000*/  FMUL.FTZ R70, R72, R83 ;  /* 0x0000005348467220 */ /* 0x004fe20000410000 */
[----:B------:R-:W-:Y:S01]  /*2010*/  FMUL.FTZ R74, R74, R71 ;  /* 0x000000474a4a7220 */ /* 0x000fe20000410000 */
[----:B-1----:R-:W-:-:S03]  /*2020*/  FADD.FTZ R71, R73, R62 ;  /* 0x0000003e49477221 */ /* 0x002fc60000010000 */
[----:B------:R-:W0:Y:S01]  /*2030*/  SHFL.DOWN PT, R73, R70, 0x1, 0x1f ;  /* 0x08201f0046497f89 */ /* 0x000e2200000e0000 */
[----:B------:R-:W-:Y:S01]  /*2040*/  FMUL.FTZ R74, R74, R81 ;  /* 0x000000514a4a7220 */ /* 0x000fe20000410000 */
[----:B---3--:R-:W-:-:S03]  /*2050*/  IADD3 R85, PT, PT, R85, R80, RZ ;  /* 0x0000005055557210 */ /* 0x008fc60007ffe0ff */
[----:B------:R-:W-:Y:S01]  /*2060*/  FFMA.FTZ R71, R72, R74, R71 ;  /* 0x0000004a48477223 */ /* 0x000fe20000010047 */
[----:B------:R-:W-:-:S04]  /*2070*/  I2FP.F32.S32 R85, R85 ;  /* 0x0000005500557245 */ /* 0x000fc80000201400 */
[----:B------:R-:W1:Y:S02]  /*2080*/  SHFL.DOWN PT, R62, R71, 0x1, 0x1f ;  /* 0x08201f00473e7f89 */ /* 0x000e6400000e0000 */
[----:B------:R-:W2:Y:S01]  /*2090*/  MUFU.RCP R85, R85 ;  /* 0x0000005500557308 */ /* 0x000ea20000001000 */
[----:B------:R-:W-:Y:S01]  /*20a0*/  I2FP.F32.S32 R80, R80 ;  /* 0x0000005000507245 */ /* 0x000fe20000201400 */
[----:B0-----:R-:W-:-:S04]  /*20b0*/  FADD.FTZ R72, R70, -R73 ;  /* 0x8000004946487221 */ /* 0x001fc80000010000 */
[----:B------:R-:W-:Y:S01]  /*20c0*/  FMUL.FTZ R74, R73, R80 ;  /* 0x00000050494a7220 */ /* 0x000fe20000410000 */
[----:B------:R-:W-:-:S03]  /*20d0*/  FMUL.FTZ R72, R72, R72 ;  /* 0x0000004848487220 */ /* 0x000fc60000410000 */
[C---:B------:R-:W-:Y:S01]  /*20e0*/  FFMA.FTZ R74, R63.reuse, R70, R74 ;  /* 0x000000463f4a7223 */ /* 0x040fe2000001004a */
[----:B------:R-:W-:-:S03]  /*20f0*/  FMUL.FTZ R72, R63, R72 ;  /* 0x000000483f487220 */ /* 0x000fc60000410000 */
[----:B--2---:R-:W-:Y:S01]  /*2100*/  FMUL.FTZ R81, R85, R74 ;  /* 0x0000004a55517220 */ /* 0x004fe20000410000 */
[----:B-1----:R-:W-:Y:S01]  /*2110*/  FADD.FTZ R62, R71, R62 ;  /* 0x0000003e473e7221 */ /* 0x002fe20000010000 */
[----:B------:R-:W-:Y:S02]  /*2120*/  FMUL.FTZ R72, R72, R80 ;  /* 0x0000005048487220 */ /* 0x000fe40000410000 */
[----:B------:R-:W0:Y:S02]  /*2130*/  LDC R80, c[0x0][0x448] ;  /* 0x00011200ff507b82 */ /* 0x000e240000000800 */
[----:B------:R-:W-:Y:S02]  /*2140*/  FFMA.FTZ R74, R85, R72, R62 ;  /* 0x00000048554a7223 */ /* 0x000fe4000001003e */
[----:B------:R-:W1:Y:S04]  /*2150*/  SHFL.IDX PT, R85, R81, RZ, 0x1f ;  /* 0x00001fff51557589 */ /* 0x000e6800000e0000 */
[----:B------:R-:W0:Y:S01]  /*2160*/  SHFL.IDX PT, R71, R74, RZ, 0x1f ;  /* 0x00001fff4a477589 */ /* 0x000e2200000e0000 */
[----:B------:R-:W-:-:S13]  /*2170*/  ISETP.NE.AND P0, PT, R48, RZ, PT ;  /* 0x000000ff3000720c */ /* 0x000fda0003f05270 */
[----:B------:R-:W2:Y:S01]  /*2180*/  @!P0 LDC.64 R72, c[0x0][0x3c0] ;  /* 0x0000f000ff488b82 */ /* 0x000ea20000000a00 */
[----:B-1----:R-:W-:-:S07]  /*2190*/  FMUL.FTZ R70, R85, R85 ;  /* 0x0000005555467220 */ /* 0x002fce0000410000 */
[----:B------:R-:W1:Y:S01]  /*21a0*/  @!P0 LDC.64 R62, c[0x0][0x3c8] ;  /* 0x0000f200ff3e8b82 */ /* 0x000e620000000a00 */
[----:B0-----:R-:W-:Y:S01]  /*21b0*/  FFMA.FTZ R80, R71, UR10, R80 ;  /* 0x0000000a47507c23 */ /* 0x001fe20008010050 */
[----:B------:R-:W-:-:S05]  /*21c0*/  FSEL R83, R70, RZ, P3 ;  /* 0x000000ff46537208 */ /* 0x000fca0001800000 */
[----:B------:R-:W-:Y:S01]  /*21d0*/  FADD.FTZ R80, R80, R83 ;  /* 0x0000005350507221 */ /* 0x000fe20000010000 */
[----:B------:R-:W0:Y:S03]  /*21e0*/  LDC.64 R70, c[0x0][0x380] ;  /* 0x0000e000ff467b82 */ /* 0x000e260000000a00 */
[----:B------:R-:W3:Y:S01]  /*21f0*/  MUFU.RSQ R81, R80 ;  /* 0x0000005000517308 */ /* 0x000ee20000001400 */
[----:B--2---:R-:W-:-:S04]  /*2200*/  @!P0 IMAD.WIDE R72, R0, 0x4, R72 ;  /* 0x0000000400488825 */ /* 0x004fc800078e0248 */
[----:B-1----:R-:W-:Y:S01]  /*2210*/  @!P0 IMAD.WIDE R62, R0, 0x4, R62 ;  /* 0x00000004003e8825 */ /* 0x002fe200078e023e */
[----:B------:R1:W-:Y:S04]  /*2220*/  @!P0 STG.E desc[UR6][R72.64], R85 ;  /* 0x0000005548008986 */ /* 0x0003e8000c101906 */
[----:B---3--:R1:W-:Y:S01]  /*2230*/  @!P0 STG.E desc[UR6][R62.64], R81 ;  /* 0x000000513e008986 */ /* 0x0083e2000c101906 */
[----:B----4-:R-:W-:Y:S01]  /*2240*/  ISETP.GE.AND P0, PT, R68, 0x1, PT ;  /* 0x000000014400780c */ /* 0x010fe20003f06270 */
[----:B------:R-:W-:Y:S01]  /*2250*/  UPLOP3.LUT UP0, UPT, UPT, UPT, UP0, 0x40, 0x4 ;  /* 0x000000000004789c */ /* 0x000fe20003f0e800 */
[----:B0-----:R-:W-:-:S04]  /*2260*/  IADD3 R0, PT, PT, R0, R70, RZ ;  /* 0x0000004600007210 */ /* 0x001fc80007ffe0ff */
[----:B------:R-:W-:-:S07]  /*2270*/  ISETP.GE.AND P1, PT, R0, R71, PT ;  /* 0x000000470000720c */ /* 0x000fce0003f26270 */
[----:B-1----:R-:W-:Y:S06]  /*2280*/  @!P0 BRA `(.L_x_37198) ;  /* 0x00000008009c8947 */ /* 0x002fec0003800000 */
[----:B------:R-:W-:Y:S01]  /*2290*/  FSEL R62, R85, RZ, !P3 ;  /* 0x000000ff553e7208 */ /* 0x000fe20005800000 */
[----:B------:R-:W-:Y:S01]  /*22a0*/  HADD2.F32 R89, -RZ, R75.H1_H1 ;  /* 0x3000004bff597230 */ /* 0x000fe20000004100 */
[----:B------:R-:W-:Y:S01]  /*22b0*/  IADD3 R72, PT, PT, R68, -0x1, RZ ;  /* 0xffffffff44487810 */ /* 0x000fe20007ffe0ff */
        /* <DEDUP_REMOVED lines=31> */
[----:B------:R-:W-:-:S02]  /*24b0*/  HADD2.F32 R41, -RZ, R49.H0_H0 ;  /* 0x20000031ff297230 */ /* 0x000fc40000004100 */
[C---:B------:R-:W-:Y:S01]  /*24c0*/  FMUL.FTZ R8, R81.reuse, R8 ;  /* 0x0000000851087220 */ /* 0x040fe20000410000 */
[----:B------:R-:W-:Y:S01]  /*24d0*/  HADD2.F32 R43, -RZ, R26.H0_H0 ;  /* 0x2000001aff2b7230 */ /* 0x000fe20000004100 */
[----:B------:R-:W-:Y:S01]  /*24e0*/  SHF.R.S32.HI R29, RZ, 0x1f, R72 ;  /* 0x0000001fff1d7819 */ /* 0x000fe20000011448 */
[----:B------:R-:W-:Y:S02]  /*24f0*/  HADD2.F32 R45, -RZ, R49.H1_H1 ;  /* 0x30000031ff2d7230 */ /* 0x000fe40000004100 */
[C---:B------:R-:W-:Y:S01]  /*2500*/  FMUL.FTZ R10, R81.reuse, R10 ;  /* 0x0000000a510a7220 */ /* 0x040fe20000410000 */
[----:B------:R-:W-:Y:S02]  /*2510*/  HADD2.F32 R47, -RZ, R27.H0_H0 ;  /* 0x2000001bff2f7230 */ /* 0x000fe40000004100 */
[----:B------:R-:W-:Y:S01]  /*2520*/  FMUL.FTZ R13, R81, R74 ;  /* 0x0000004a510d7220 */ /* 0x000fe20000410000 */
[----:B------:R-:W-:Y:S01]  /*2530*/  LEA.HI R29, R29, R72, RZ, 0x2 ;  /* 0x000000481d1d7211 */ /* 0x000fe200078f10ff */
        /* <DEDUP_REMOVED lines=12> */
[----:B------:R-:W-:-:S02]  /*2600*/  HADD2.F32 R28, -RZ, R50.H0_H0 ;  /* 0x20000032ff1c7230 */ /* 0x000fc40000004100 */
[----:B------:R-:W-:Y:S01]  /*2610*/  FFMA.FTZ R8, R8, R41, R43 ;  /* 0x0000002908087223 */ /* 0x000fe2000001002b */
[----:B------:R-:W-:Y:S02]  /*2620*/  HADD2.F32 R40, -RZ, R66.H0_H0 ;  /* 0x20000042ff287230 */ /* 0x000fe40000004100 */
        /* <DEDUP_REMOVED lines=14> */
[----:B------:R-:W-:Y:S01]  /*2710*/  HADD2.F32 R42, -RZ, R50.H1_H1 ;  /* 0x30000032ff2a7230 */ /* 0x000fe20000004100 */
[----:B------:R-:W-:Y:S01]  /*2720*/  LEA.HI.SX32 R41, R29, R48, 0x1e ;  /* 0x000000301d297211 */ /* 0x000fe200078ff2ff */
[----:B------:R-:W-:-:S02]  /*2730*/  HADD2.F32 R44, -RZ, R66.H1_H1 ;  /* 0x30000042ff2c7230 */ /* 0x000fc40000004100 */
[----:B------:R-:W-:Y:S01]  /*2740*/  FFMA.FTZ R9, R9, R28, R40 ;  /* 0x0000001c09097223 */ /* 0x000fe20000010028 */
[--C-:B------:R-:W-:Y:S01]  /*2750*/  HADD2.F32 R43, -RZ, R51.reuse.H0_H0 ;  /* 0x20000033ff2b7230 */ /* 0x100fe20000004100 */
[----:B------:R-:W-:Y:S01]  /*2760*/  IADD3 R85, PT, PT, R41, 0x500, RZ ;  /* 0x0000050029557810 */ /* 0x000fe20007ffe0ff */
[----:B------:R-:W-:Y:S02]  /*2770*/  HADD2.F32 R45, -RZ, R24.H0_H0 ;  /* 0x20000018ff2d7230 */ /* 0x000fe40000004100 */
[----:B------:R-:W-:Y:S01]  /*2780*/  FFMA.FTZ R11, R11, R42, R44 ;  /* 0x0000002a0b0b7223 */ /* 0x000fe2000001002c */
[----:B------:R-:W-:Y:S01]  /*2790*/  HADD2.F32 R47, -RZ, R51.H1_H1 ;  /* 0x30000033ff2f7230 */ /* 0x000fe20000004100 */
[C---:B------:R-:W-:Y:S01]  /*27a0*/  IADD3 R87, PT, PT, R41.reuse, 0x600, RZ ;  /* 0x0000060029577810 */ /* 0x040fe20007ffe0ff */
[----:B------:R-:W-:Y:S02]  /*27b0*/  HADD2.F32 R81, -RZ, R25.H0_H0 ;  /* 0x20000019ff517230 */ /* 0x000fe40000004100 */
[----:B------:R-:W-:Y:S01]  /*27c0*/  FFMA.FTZ R12, R12, R43, R45 ;  /* 0x0000002b0c0c7223 */ /* 0x000fe2000001002d */
[C---:B0-----:R-:W-:Y:S01]  /*27d0*/  IMAD.WIDE.U32 R28, R41.reuse, 0x10, R62 ;  /* 0x00000010291c7825 */ /* 0x041fe200078e003e */
[----:B------:R-:W-:-:S03]  /*27e0*/  IADD3 R43, PT, PT, R41, 0x100, RZ ;  /* 0x00000100292b7810 */ /* 0x000fc60007ffe0ff */
[----:B------:R-:W-:Y:S01]  /*27f0*/  FFMA.FTZ R14, R14, R47, R81 ;  /* 0x0000002f0e0e7223 */ /* 0x000fe20000010051 */
[--C-:B------:R-:W-:Y:S01]  /*2800*/  HADD2.F32 R40, -RZ, R52.reuse.H0_H0 ;  /* 0x20000034ff287230 */ /* 0x100fe20000004100 */
[C---:B------:R-:W-:Y:S01]  /*2810*/  IADD3 R45, PT, PT, R41.reuse, 0x200, RZ ;  /* 0x00000200292d7810 */ /* 0x040fe20007ffe0ff */
[--C-:B------:R-:W-:Y:S01]  /*2820*/  HADD2.F32 R42, -RZ, R67.reuse.H0_H0 ;  /* 0x20000043ff2a7230 */ /* 0x100fe20000004100 */
[C---:B------:R-:W-:Y:S01]  /*2830*/  IADD3 R47, PT, PT, R41.reuse, 0x300, RZ ;  /* 0x00000300292f7810 */ /* 0x040fe20007ffe0ff */
[----:B------:R-:W-:Y:S01]  /*2840*/  HADD2.F32 R44, -RZ, R52.H1_H1 ;  /* 0x30000034ff2c7230 */ /* 0x000fe20000004100 */
[----:B------:R-:W-:Y:S01]  /*2850*/  IADD3 R81, PT, PT, R41, 0x400, RZ ;  /* 0x0000040029517810 */ /* 0x000fe20007ffe0ff */
[----:B------:R-:W-:Y:S01]  /*2860*/  HADD2.F32 R46, -RZ, R67.H1_H1 ;  /* 0x30000043ff2e7230 */ /* 0x000fe20000004100 */
[----:B------:R0:W-:Y:S01]  /*2870*/  STG.E.128 desc[UR6][R28.64], R8 ;  /* 0x000000081c007986 */ /* 0x0001e2000c101d06 */
[----:B------:R-:W-:Y:S01]  /*2880*/  FFMA.FTZ R13, R13, R40, R42 ;  /* 0x000000280d0d7223 */ /* 0x000fe2000001002a */
[----:B------:R-:W-:-:S04]  /*2890*/  IMAD.WIDE.U32 R40, R45, 0x10, R62 ;  /* 0x000000102d287825 */ /* 0x000fc800078e003e */
[----:B------:R-:W-:Y:S01]  /*28a0*/  FFMA.FTZ R15, R15, R44, R46 ;  /* 0x0000002c0f0f7223 */ /* 0x000fe2000001002e */
[----:B------:R-:W-:-:S04]  /*28b0*/  IMAD.WIDE.U32 R44, R81, 0x10, R62 ;  /* 0x00000010512c7825 */ /* 0x000fc800078e003e */
[----:B------:R-:W-:Y:S02]  /*28c0*/  HADD2.F32 R81, -RZ, R53.H1_H1 ;  /* 0x30000035ff517230 */ /* 0x000fe40000004100 */
[----:B------:R-:W-:Y:S02]  /*28d0*/  HADD2.F32 R93, -RZ, R20.H0_H0 ;  /* 0x20000014ff5d7230 */ /* 0x000fe40000004100 */
[----:B------:R-:W-:Y:S02]  /*28e0*/  HADD2.F32 R72, -RZ, R55.H1_H1 ;  /* 0x30000037ff487230 */ /* 0x000fe40000004100 */
[----:B0-----:R-:W-:-:S04]  /*28f0*/  IMAD.WIDE.U32 R8, R43, 0x10, R62 ;  /* 0x000000102b087825 */ /* 0x001fc800078e003e */
[--C-:B------:R-:W-:Y:S01]  /*2900*/  IMAD.WIDE.U32 R42, R47, 0x10, R62.reuse ;  /* 0x000000102f2a7825 */ /* 0x100fe200078e003e */
[----:B------:R0:W-:Y:S03]  /*2910*/  STG.E.128 desc[UR6][R8.64], R12 ;  /* 0x0000000c08007986 */ /* 0x0001e6000c101d06 */
[----:B------:R-:W-:-:S04]  /*2920*/  IMAD.WIDE.U32 R46, R85, 0x10, R62 ;  /* 0x00000010552e7825 */ /* 0x000fc800078e003e */
[----:B------:R-:W-:Y:S02]  /*2930*/  HADD2.F32 R11, -RZ, R53.H0_H0 ;  /* 0x20000035ff0b7230 */ /* 0x000fe40000004100 */
[----:B------:R-:W-:Y:S02]  /*2940*/  HADD2.F32 R29, -RZ, R22.H0_H0 ;  /* 0x20000016ff1d7230 */ /* 0x000fe40000004100 */
[----:B------:R-:W-:Y:S02]  /*2950*/  HADD2.F32 R10, -RZ, R54.H0_H0 ;  /* 0x20000036ff0a7230 */ /* 0x000fe40000004100 */
[----:B------:R-:W-:Y:S02]  /*2960*/  HADD2.F32 R28, -RZ, R75.H0_H0 ;  /* 0x2000004bff1c7230 */ /* 0x000fe40000004100 */
[----:B------:R-:W-:-:S04]  /*2970*/  IMAD.WIDE.U32 R62, R87, 0x10, R62 ;  /* 0x00000010573e7825 */ /* 0x000fc800078e003e */
[----:B0-----:R-:W-:Y:S01]  /*2980*/  FFMA.FTZ R8, R84, R11, R29 ;  /* 0x0000000b54087223 */ /* 0x001fe2000001001d */
[----:B------:R-:W-:Y:S02]  /*2990*/  HADD2.F32 R85, -RZ, R23.H0_H0 ;  /* 0x20000017ff557230 */ /* 0x000fe40000004100 */
[----:B------:R-:W-:Y:S01]  /*29a0*/  FFMA.FTZ R9, R83, R10, R28 ;  /* 0x0000000a53097223 */ /* 0x000fe2000001001c */
[----:B------:R-:W-:Y:S02]  /*29b0*/  HADD2.F32 R87, -RZ, R54.H1_H1 ;  /* 0x30000036ff577230 */ /* 0x000fe40000004100 */
[----:B------:R-:W-:Y:S01]  /*29c0*/  FFMA.FTZ R12, R74, R91, R93 ;  /* 0x0000005b4a0c7223 */ /* 0x000fe2000001005d */
[----:B------:R-:W-:Y:S02]  /*29d0*/  HADD2.F32 R15, -RZ, R56.H1_H1 ;  /* 0x30000038ff0f7230 */ /* 0x000fe40000004100 */
[----:B------:R-:W-:Y:S01]  /*29e0*/  FFMA.FTZ R10, R82, R81, R85 ;  /* 0x00000051520a7223 */ /* 0x000fe20000010055 */
[----:B------:R-:W-:-:S02]  /*29f0*/  HADD2.F32 R29, -RZ, R76.H1_H1 ;  /* 0x3000004cff1d7230 */ /* 0x000fc40000004100 */
[----:B------:R-:W-:Y:S01]  /*2a00*/  FFMA.FTZ R11, R80, R87, R89 ;  /* 0x00000057500b7223 */ /* 0x000fe20000010059 */
[----:B------:R-:W-:Y:S02]  /*2a10*/  HADD2.F32 R14, -RZ, R56.H0_H0 ;  /* 0x20000038ff0e7230 */ /* 0x000fe40000004100 */
[----:B------:R-:W-:Y:S02]  /*2a20*/  HADD2.F32 R28, -RZ, R76.H0_H0 ;  /* 0x2000004cff1c7230 */ /* 0x000fe40000004100 */
[----:B------:R-:W-:Y:S01]  /*2a30*/  FFMA.FTZ R15, R70, R15, R29 ;  /* 0x0000000f460f7223 */ /* 0x000fe2000001001d */
[----:B------:R-:W-:Y:S01]  /*2a40*/  HADD2.F32 R81, -RZ, R58.H0_H0 ;  /* 0x2000003aff517230 */ /* 0x000fe20000004100 */
[----:B------:R0:W-:Y:S01]  /*2a50*/  STG.E.128 desc[UR6][R40.64], R8 ;  /* 0x0000000828007986 */ /* 0x0001e2000c101d06 */
[----:B------:R-:W-:Y:S02]  /*2a60*/  HADD2.F32 R83, -RZ, R77.H0_H0 ;  /* 0x2000004dff537230 */ /* 0x000fe40000004100 */
[----:B------:R-:W-:Y:S01]  /*2a70*/  FFMA.FTZ R13, R73, R14, R28 ;  /* 0x0000000e490d7223 */ /* 0x000fe2000001001c */
[----:B------:R-:W-:-:S02]  /*2a80*/  HADD2.F32 R74, -RZ, R21.H0_H0 ;  /* 0x20000015ff4a7230 */ /* 0x000fc40000004100 */
[----:B------:R-:W-:Y:S02]  /*2a90*/  HADD2.F32 R80, -RZ, R57.H0_H0 ;  /* 0x20000039ff507230 */ /* 0x000fe40000004100 */
[----:B------:R-:W-:Y:S01]  /*2aa0*/  FFMA.FTZ R29, R68, R81, R83 ;  /* 0x00000051441d7223 */ /* 0x000fe20000010053 */
[----:B------:R-:W-:Y:S02]  /*2ab0*/  HADD2.F32 R82, -RZ, R18.H0_H0 ;  /* 0x20000012ff527230 */ /* 0x000fe40000004100 */
[----:B------:R-:W-:Y:S01]  /*2ac0*/  FFMA.FTZ R14, R71, R72, R74 ;  /* 0x00000048470e7223 */ /* 0x000fe2000001004a */
[----:B------:R-:W-:Y:S02]  /*2ad0*/  HADD2.F32 R68, -RZ, R58.H1_H1 ;  /* 0x3000003aff447230 */ /* 0x000fe40000004100 */
[----:B------:R-:W-:Y:S02]  /*2ae0*/  HADD2.F32 R70, -RZ, R77.H1_H1 ;  /* 0x3000004dff467230 */ /* 0x000fe40000004100 */
[----:B------:R-:W-:Y:S01]  /*2af0*/  FFMA.FTZ R28, R69, R80, R82 ;  /* 0x00000050451c7223 */ /* 0x000fe20000010052 */
[----:B------:R-:W-:Y:S01]  /*2b00*/  HADD2.F32 R69, -RZ, R57.H1_H1 ;  /* 0x30000039ff457230 */ /* 0x000fe20000004100 */
[----:B------:R0:W-:Y:S01]  /*2b10*/  STG.E.128 desc[UR6][R42.64], R12 ;  /* 0x0000000c2a007986 */ /* 0x0001e2000c101d06 */
[----:B------:R-:W-:-:S02]  /*2b20*/  HADD2.F32 R71, -RZ, R19.H0_H0 ;  /* 0x20000013ff477230 */ /* 0x000fc40000004100 */
[----:B------:R-:W-:Y:S01]  /*2b30*/  FFMA.FTZ R31, R31, R68, R70 ;  /* 0x000000441f1f7223 */ /* 0x000fe20000010046 */
[----:B------:R-:W-:Y:S02]  /*2b40*/  HADD2.F32 R73, -RZ, R60.H0_H0 ;  /* 0x2000003cff497230 */ /* 0x000fe40000004100 */
[----:B------:R-:W-:Y:S02]  /*2b50*/  HADD2.F32 R81, -RZ, R16.H0_H0 ;  /* 0x20000010ff517230 */ /* 0x000fe40000004100 */
[----:B------:R-:W-:Y:S01]  /*2b60*/  FFMA.FTZ R30, R30, R69, R71 ;  /* 0x000000451e1e7223 */ /* 0x000fe20000010047 */
[----:B------:R-:W-:Y:S02]  /*2b70*/  HADD2.F32 R72, -RZ, R61.H0_H0 ;  /* 0x2000003dff487230 */ /* 0x000fe40000004100 */
[----:B------:R-:W-:Y:S02]  /*2b80*/  HADD2.F32 R74, -RZ, R78.H0_H0 ;  /* 0x2000004eff4a7230 */ /* 0x000fe40000004100 */
[----:B------:R-:W-:Y:S01]  /*2b90*/  FFMA.FTZ R32, R32, R73, R81 ;  /* 0x0000004920207223 */ /* 0x000fe20000010051 */
[----:B------:R-:W-:Y:S01]  /*2ba0*/  HADD2.F32 R83, -RZ, R60.H1_H1 ;  /* 0x3000003cff537230 */ /* 0x000fe20000004100 */
[----:B------:R0:W-:Y:S01]  /*2bb0*/  STG.E.128 desc[UR6][R44.64], R28 ;  /* 0x0000001c2c007986 */ /* 0x0001e2000c101d06 */
        /* <DEDUP_REMOVED lines=11> */
[----:B------:R-:W-:Y:S01]  /*2c70*/  HADD2.F32 R73, -RZ, R64.H1_H1 ;  /* 0x30000040ff497230 */ /* 0x000fe20000004100 */
[----:B------:R0:W-:Y:S01]  /*2c80*/  STG.E.128 desc[UR6][R46.64], R32 ;  /* 0x000000202e007986 */ /* 0x0001e2000c101d06 */
[----:B------:R-:W-:Y:S02]  /*2c90*/  HADD2.F32 R81, -RZ, R3.H0_H0 ;  /* 0x20000003ff517230 */ /* 0x000fe40000004100 */
[----:B------:R-:W-:Y:S01]  /*2ca0*/  FFMA.FTZ R37, R37, R72, R74 ;  /* 0x0000004825257223 */ /* 0x000fe2000001004a */
[----:B------:R-:W-:Y:S02]  /*2cb0*/  HADD2.F32 R80, -RZ, R65.H1_H1 ;  /* 0x30000041ff507230 */ /* 0x000fe40000004100 */
[----:B------:R-:W-:-:S02]  /*2cc0*/  HADD2.F32 R82, -RZ, R79.H1_H1 ;  /* 0x3000004fff527230 */ /* 0x000fc40000004100 */
[----:B------:R-:W-:-:S03]  /*2cd0*/  FFMA.FTZ R38, R38, R73, R81 ;  /* 0x0000004926267223 */ /* 0x000fc60000010051 */
[----:B------:R-:W-:-:S05]  /*2ce0*/  FFMA.FTZ R39, R39, R80, R82 ;  /* 0x0000005027277223 */ /* 0x000fca0000010052 */
[----:B------:R0:W-:Y:S02]  /*2cf0*/  STG.E.128 desc[UR6][R62.64], R36 ;  /* 0x000000243e007986 */ /* 0x0001e4000c101d06 */
.L_x_37198:
[----:B------:R-:W-:Y:S05]  /*2d00*/  @!P1 BRA `(.L_x_37199) ;  /* 0xffffffd800c09947 */ /* 0x000fea000383ffff */
[----:B------:R-:W-:Y:S05]  /*2d10*/  EXIT ;  /* 0x000000000000794d */ /* 0x000fea0003800000 */
.L_x_37200:
        /* <DEDUP_REMOVED lines=14> */
.L_x_42422:


//--------------------- .text._ZN10layer_norm13ln_fwd_kernelINS_13Kernel_traitsI6__halfffffjLj7168ELj1ELj1ELj8ELj16ENS_18Kernel_traits_baseILj7168ES2_ffffjLj256EEEEELb0ELb1ELb0ELb0EEEvNS_9FwdParamsE --------------------------
	.section	.text._ZN10layer_norm13ln_fwd_kernelINS_13Kernel_traitsI6__halfffffjLj7168ELj1ELj1ELj8ELj16ENS_18Kernel_traits_baseILj7168ES2_ffffjLj256EEEEELb0ELb1ELb0ELb0EEEvNS_9FwdParamsE,"ax",@progbits
	.align	128
        .global         _ZN10layer_norm13ln_fwd_kernelINS_13Kernel_traitsI6__halfffffjLj7168ELj1ELj1ELj8ELj16ENS_18Kernel_traits_baseILj7168ES2_ffffjLj256EEEEELb0ELb1ELb0ELb0EEEvNS_9FwdParamsE
        .type           _ZN10layer_norm13ln_fwd_kernelINS_13Kernel_traitsI6__halfffffjLj7168ELj1ELj1ELj8ELj16ENS_18Kernel_traits_baseILj7168ES2_ffffjLj256EEEEELb0ELb1ELb0ELb0EEEvNS_9FwdParamsE,@function
        .size           _ZN10layer_norm13ln_fwd_kernelINS_13Kernel_traitsI6__halfffffjLj7168ELj1ELj1ELj8ELj16ENS_18Kernel_traits_baseILj7168ES2_ffffjLj256EEEEELb0ELb1ELb0ELb0EEEvNS_9FwdParamsE,(.L_x_42423 - _ZN10layer_norm13ln_fwd_kernelINS_13Kernel_traitsI6__halfffffjLj7168ELj1ELj1ELj8ELj16ENS_18Kernel_traits_baseILj7168ES2_ffffjLj256EEEEELb0ELb1ELb0ELb0EEEvNS_9FwdParamsE)
        .other          _ZN10layer_norm13ln_fwd_kernelINS_13Kernel_traitsI6__halfffffjLj7168ELj1ELj1ELj8ELj16ENS_18Kernel_traits_baseILj7168ES2_ffffjLj256EEEEELb0ELb1ELb0ELb0EEEvNS_9FwdParamsE,@"STO_CUDA_ENTRY STV_DEFAULT"
_ZN10layer_norm13ln_fwd_kernelINS_13Kernel_traitsI6__halfffffjLj7168ELj1ELj1ELj8ELj16ENS_18Kernel_traits_baseILj7168ES2_ffffjLj256EEEEELb0ELb1ELb0ELb0EEEvNS_9FwdParamsE:
.text._ZN10layer_norm13ln_fwd_kernelINS_13Kernel_traitsI6__halfffffjLj7168ELj1ELj1ELj8ELj16ENS_18Kernel_traits_baseILj7168ES2_ffffjLj256EEEEELb0ELb1ELb0ELb0EEEvNS_9FwdParamsE:
        /* <DEDUP_REMOVED lines=29> */
[----:B------:R0:W5:Y:S02]  /*01d0*/  @P0 LDG.E.64 R26, desc[UR6][R4.64] ;  /* 0x00000006041a0981 */ /* 0x000164000c1e1b00 */
[----:B------:R-:W4:Y:S01]  /*01e0*/  @P1 LDC.64 R52, c[0x0][0x438] ;  /* 0x00010e00ff341b82 */ /* 0x000f220000000a00 */
[----:B-1----:R-:W-:-:S05]  /*01f0*/  @P0 IMAD.WIDE.U32 R34, R11, 0x8, R34 ;  /* 0x000000080b220825 */ /* 0x002fca00078e0022 */
[----:B------:R0:W5:Y:S02]  /*0200*/  @P0 LD.E.64 R44, desc[UR6][R34.64] ;  /* 0x00000006222c0980 */ /* 0x000164000c101b00 */
[----:B------:R-:W1:Y:S01]  /*0210*/  @P1 LDC.64 R54, c[0x0][0x3e8] ;  /* 0x0000fa00ff361b82 */ /* 0x000e620000000a00 */
[C---:B--2---:R-:W-:Y:S01]  /*0220*/  @P0 IMAD.WIDE.U32 R48, R11.reuse, 0x8, R48 ;  /* 0x000000080b300825 */ /* 0x044fe200078e0030 */
[----:B------:R-:W-:-:S04]  /*0230*/  @P0 LOP3.LUT R11, R11, 0x100, RZ, 0xfc, !PT ;  /* 0x000001000b0b0812 */ /* 0x000fc800078efcff */
[----:B------:R0:W5:Y:S02]  /*0240*/  @P0 LDG.E.64 R24, desc[UR6][R48.64] ;  /* 0x0000000630180981 */ /* 0x000164000c1e1b00 */
[----:B------:R-:W2:Y:S01]  /*0250*/  @P2 LDC.64 R56, c[0x0][0x3d0] ;  /* 0x0000f400ff382b82 */ /* 0x000ea20000000a00 */
[----:B---3--:R-:W-:-:S05]  /*0260*/  @P1 IMAD.WIDE.U32 R50, R11, 0x8, R50 ;  /* 0x000000080b321825 */ /* 0x008fca00078e0032 */
[----:B------:R0:W5:Y:S02]  /*0270*/  @P1 LDG.E.64 R22, desc[UR6][R50.64] ;  /* 0x0000000632161981 */ /* 0x000164000c1e1b00 */
[----:B------:R-:W3:Y:S01]  /*0280*/  @P2 LDC.64 R58, c[0x0][0x438] ;  /* 0x00010e00ff3a2b82 */ /* 0x000ee20000000a00 */
[----:B----4-:R-:W-:-:S05]  /*0290*/  @P1 IMAD.WIDE.U32 R52, R11, 0x8, R52 ;  /* 0x000000080b341825 */ /* 0x010fca00078e0034 */
[----:B------:R0:W5:Y:S02]  /*02a0*/  @P1 LD.E.64 R42, desc[UR6][R52.64] ;  /* 0x00000006342a1980 */ /* 0x000164000c101b00 */
[----:B------:R-:W4:Y:S01]  /*02b0*/  @P2 LDC.64 R60, c[0x0][0x3e8] ;  /* 0x0000fa00ff3c2b82 */ /* 0x000f220000000a00 */
[C---:B-1----:R-:W-:Y:S01]  /*02c0*/  @P1 IMAD.WIDE.U32 R54, R11.reuse, 0x8, R54 ;  /* 0x000000080b361825 */ /* 0x042fe200078e0036 */
[----:B------:R-:W-:-:S04]  /*02d0*/  @P1 IADD3 R11, PT, PT, R11, 0x100, RZ ;  /* 0x000001000b0b1810 */ /* 0x000fc80007ffe0ff */
[----:B------:R0:W5:Y:S02]  /*02e0*/  @P1 LDG.E.64 R20, desc[UR6][R54.64] ;  /* 0x0000000636141981 */ /* 0x000164000c1e1b00 */
[----:B------:R-:W1:Y:S01]  /*02f0*/  @P3 LDC.64 R62, c[0x0][0x3d0] ;  /* 0x0000f400ff3e3b82 */ /* 0x000e620000000a00 */
[----:B--2---:R-:W-:-:S05]  /*0300*/  @P2 IMAD.WIDE.U32 R56, R11, 0x8, R56 ;  /* 0x000000080b382825 */ /* 0x004fca00078e0038 */
[----:B------:R0:W5:Y:S02]  /*0310*/  @P2 LDG.E.64 R18, desc[UR6][R56.64] ;  /* 0x0000000638122981 */ /* 0x000164000c1e1b00 */
[----:B------:R-:W2:Y:S01]  /*0320*/  @P3 LDC.64 R64, c[0x0][0x438] ;  /* 0x00010e00ff403b82 */ /* 0x000ea20000000a00 */
[----:B---3--:R-:W-:-:S05]  /*0330*/  @P2 IMAD.WIDE.U32 R58, R11, 0x8, R58 ;  /* 0x000000080b3a2825 */ /* 0x008fca00078e003a */
[----:B------:R0:W5:Y:S02]  /*0340*/  @P2 LD.E.64 R40, desc[UR6][R58.64] ;  /* 0x000000063a282980 */ /* 0x000164000c101b00 */
[----:B------:R-:W3:Y:S01]  /*0350*/  @P3 LDC.64 R66, c[0x0][0x3e8] ;  /* 0x0000fa00ff423b82 */ /* 0x000ee20000000a00 */
[C---:B----4-:R-:W-:Y:S01]  /*0360*/  @P2 IMAD.WIDE.U32 R60, R11.reuse, 0x8, R60 ;  /* 0x000000080b3c2825 */ /* 0x050fe200078e003c */
[----:B------:R-:W-:-:S04]  /*0370*/  @P2 IADD3 R11, PT, PT, R11, 0x100, RZ ;  /* 0x000001000b0b2810 */ /* 0x000fc80007ffe0ff */
[----:B------:R0:W5:Y:S02]  /*0380*/  @P2 LDG.E.64 R16, desc[UR6][R60.64] ;  /* 0x000000063c102981 */ /* 0x000164000c1e1b00 */
[----:B------:R-:W4:Y:S01]  /*0390*/  @P4 LDC.64 R68, c[0x0][0x3d0] ;  /* 0x0000f400ff444b82 */ /* 0x000f220000000a00 */
[----:B-1----:R-:W-:-:S05]  /*03a0*/  @P3 IMAD.WIDE.U32 R62, R11, 0x8, R62 ;  /* 0x000000080b3e3825 */ /* 0x002fca00078e003e */
[----:B------:R0:W5:Y:S02]  /*03b0*/  @P3 LDG.E.64 R14, desc[UR6][R62.64] ;  /* 0x000000063e0e3981 */ /* 0x000164000c1e1b00 */
[----:B------:R-:W1:Y:S01]  /*03c0*/  @P4 LDC.64 R70, c[0x0][0x438] ;  /* 0x00010e00ff464b82 */ /* 0x000e620000000a00 */
[----:B--2---:R-:W-:-:S05]  /*03d0*/  @P3 IMAD.WIDE.U32 R64, R11, 0x8, R64 ;  /* 0x000000080b403825 */ /* 0x004fca00078e0040 */
[----:B------:R0:W5:Y:S02]  /*03e0*/  @P3 LD.E.64 R38, desc[UR6][R64.64] ;  /* 0x0000000640263980 */ /* 0x000164000c101b00 */
[----:B------:R-:W2:Y:S01]  /*03f0*/  @P4 LDC.64 R72, c[0x0][0x3e8] ;  /* 0x0000fa00ff484b82 */ /* 0x000ea20000000a00 */
[C---:B---3--:R-:W-:Y:S01]  /*0400*/  @P3 IMAD.WIDE.U32 R66, R11.reuse, 0x8, R66 ;  /* 0x000000080b423825 */ /* 0x048fe200078e0042 */
[----:B------:R-:W-:-:S04]  /*0410*/  @P3 IADD3 R11, PT, PT, R11, 0x100, RZ ;  /* 0x000001000b0b3810 */ /* 0x000fc80007ffe0ff */
[----:B------:R0:W5:Y:S02]  /*0420*/  @P3 LDG.E.64 R28, desc[UR6][R66.64] ;  /* 0x00000006421c3981 */ /* 0x000164000c1e1b00 */
[----:B------:R-:W3:Y:S08]  /*0430*/  @P5 LDC.64 R74, c[0x0][0x3d0] ;  /* 0x0000f400ff4a5b82 */ /* 0x000ef00000000a00 */
[----:B------:R-:W0:Y:S08]  /*0440*/  @P5 LDC.64 R78, c[0x0][0x3e8] ;  /* 0x0000fa00ff4e5b82 */ /* 0x000e300000000a00 */
[----:B------:R-:W0:Y:S01]  /*0450*/  @P5 LDC.64 R76, c[0x0][0x438] ;  /* 0x00010e00ff4c5b82 */ /* 0x000e220000000a00 */
[----:B----4-:R-:W-:-:S04]  /*0460*/  @P4 IMAD.WIDE.U32 R68, R11, 0x8, R68 ;  /* 0x000000080b444825 */ /* 0x010fc800078e0044 */
[C---:B-1----:R-:W-:Y:S01]  /*0470*/  @P4 IMAD.WIDE.U32 R70, R11.reuse, 0x8, R70 ;  /* 0x000000080b464825 */ /* 0x042fe200078e0046 */
[----:B------:R1:W5:Y:S03]  /*0480*/  @P4 LDG.E.64 R12, desc[UR6][R68.64] ;  /* 0x00000006440c4981 */ /* 0x000366000c1e1b00 */
[C---:B--2---:R-:W-:Y:S01]  /*0490*/  @P4 IMAD.WIDE.U32 R72, R11.reuse, 0x8, R72 ;  /* 0x000000080b484825 */ /* 0x044fe200078e0048 */
[----:B------:R-:W-:Y:S01]  /*04a0*/  @P4 IADD3 R11, PT, PT, R11, 0x100, RZ ;  /* 0x000001000b0b4810 */ /* 0x000fe20007ffe0ff */
[----:B------:R1:W5:Y:S04]  /*04b0*/  @P4 LD.E.64 R36, desc[UR6][R70.64] ;  /* 0x0000000646244980 */ /* 0x000368000c101b00 */
[C---:B---3--:R-:W-:Y:S01]  /*04c0*/  @P5 IMAD.WIDE.U32 R74, R11.reuse, 0x8, R74 ;  /* 0x000000080b4a5825 */ /* 0x048fe200078e004a */
[----:B------:R1:W5:Y:S03]  /*04d0*/  @P4 LDG.E.64 R30, desc[UR6][R72.64] ;  /* 0x00000006481e4981 */ /* 0x000366000c1e1b00 */
[C---:B0-----:R-:W-:Y:S01]  /*04e0*/  @P5 IMAD.WIDE.U32 R78, R11.reuse, 0x8, R78 ;  /* 0x000000080b4e5825 */ /* 0x041fe200078e004e */
[----:B------:R1:W5:Y:S03]  /*04f0*/  @P5 LDG.E.64 R6, desc[UR6][R74.64] ;  /* 0x000000064a065981 */ /* 0x000366000c1e1b00 */
[----:B------:R-:W-:Y:S01]  /*0500*/  @P5 IMAD.WIDE.U32 R76, R11, 0x8, R76 ;  /* 0x000000080b4c5825 */ /* 0x000fe200078e004c */
[----:B------:R1:W5:Y:S04]  /*0510*/  @P5 LDG.E.64 R32, desc[UR6][R78.64] ;  /* 0x000000064e205981 */ /* 0x000368000c1e1b00 */
[----:B------:R1:W5:Y:S01]  /*0520*/  @P5 LD.E.64 R2, desc[UR6][R76.64] ;  /* 0x000000064c025980 */ /* 0x000362000c101b00 */
[----:B------:R-:W-:-:S02]  /*0530*/  ISETP.GE.U32.AND P0, PT, R0, 0x700, PT ;  /* 0x000007000000780c */ /* 0x000fc40003f06070 */
[----:B------:R-:W-:-:S11]  /*0540*/  @P5 IADD3 R11, PT, PT, R11, 0x100, RZ ;  /* 0x000001000b0b5810 */ /* 0x000fd60007ffe0ff */
[----:B-1----:R-:W-:Y:S05]  /*0550*/  @!P0 BRA `(.L_x_37203) ;  /* 0x0000000400208947 */ /* 0x002fea0003800000 */
[----:B------:R-:W0:Y:S08]  /*0560*/  LDC.64 R34, c[0x0][0x3d0] ;  /* 0x0000f400ff227b82 */ /* 0x000e300000000a00 */
[----:B------:R-:W1:Y:S08]  /*0570*/  LDC.64 R48, c[0x0][0x3e8] ;  /* 0x0000fa00ff307b82 */ /* 0x000e700000000a00 */
[----:B------:R-:W2:Y:S01]  /*0580*/  LDC.64 R4, c[0x0][0x438] ;  /* 0x00010e00ff047b82 */ /* 0x000ea20000000a00 */
[----:B0-----:R-:W-:-:S06]  /*0590*/  IMAD.WIDE.U32 R34, R11, 0x8, R34 ;  /* 0x000000080b227825 */ /* 0x001fcc00078e0022 */
[----:B------:R-:W5:Y:S01]  /*05a0*/  LDG.E.64 R34, desc[UR6][R34.64] ;  /* 0x0000000622227981 */ /* 0x000f62000c1e1b00 */
[----:B-1----:R-:W-:-:S06]  /*05b0*/  IMAD.WIDE.U32 R48, R11, 0x8, R48 ;  /* 0x000000080b307825 */ /* 0x002fcc00078e0030 */
[----:B------:R-:W5:Y:S01]  /*05c0*/  LDG.E.64 R48, desc[UR6][R48.64] ;  /* 0x0000000630307981 */ /* 0x000f62000c1e1b00 */
[----:B--2---:R-:W-:-:S06]  /*05d0*/  IMAD.WIDE.U32 R4, R11, 0x8, R4 ;  /* 0x000000080b047825 */ /* 0x004fcc00078e0004 */
[----:B------:R-:W5:Y:S01]  /*05e0*/  LD.E.64 R4, desc[UR6][R4.64] ;  /* 0x0000000604047980 */ /* 0x000f62000c101b00 */
[----:B------:R-:W-:Y:S05]  /*05f0*/  BRA `(.L_x_37203) ;  /* 0x0000000000f87947 */ /* 0x000fea0003800000 */
.L_x_37202:
        /* <DEDUP_REMOVED lines=12> */
[----:B------:R0:W5:Y:S02]  /*06c0*/  @P0 LDG.E.64 R26, desc[UR6][R50.64] ;  /* 0x00000006321a0981 */ /* 0x000164000c1e1b00 */
[----:B------:R-:W4:Y:S01]  /*06d0*/  @P2 LDC.64 R58, c[0x0][0x3d0] ;  /* 0x0000f400ff3a2b82 */ /* 0x000f220000000a00 */
[C---:B-1----:R-:W-:Y:S01]  /*06e0*/  @P0 IMAD.WIDE.U32 R52, R11.reuse, 0x8, R52 ;  /* 0x000000080b340825 */ /* 0x042fe200078e0034 */
[----:B------:R-:W-:-:S04]  /*06f0*/  @P0 LOP3.LUT R11, R11, 0x100, RZ, 0xfc, !PT ;  /* 0x000001000b0b0812 */ /* 0x000fc800078efcff */
[----:B------:R1:W5:Y:S02]  /*0700*/  @P0 LDG.E.64 R24, desc[UR6][R52.64] ;  /* 0x0000000634180981 */ /* 0x000364000c1e1b00 */
[----:B------:R-:W0:Y:S01]  /*0710*/  @P2 LDC.64 R60, c[0x0][0x3e8] ;  /* 0x0000fa00ff3c2b82 */ /* 0x000e220000000a00 */
[----:B--2---:R-:W-:-:S05]  /*0720*/  @P1 IMAD.WIDE.U32 R54, R11, 0x8, R54 ;  /* 0x000000080b361825 */ /* 0x004fca00078e0036 */
[----:B------:R2:W5:Y:S02]  /*0730*/  @P1 LDG.E.64 R22, desc[UR6][R54.64] ;  /* 0x0000000636161981 */ /* 0x000564000c1e1b00 */
[----:B------:R-:W1:Y:S01]  /*0740*/  @P3 LDC.64 R62, c[0x0][0x3d0] ;  /* 0x0000f400ff3e3b82 */ /* 0x000e620000000a00 */
[C---:B---3--:R-:W-:Y:S01]  /*0750*/  @P1 IMAD.WIDE.U32 R56, R11.reuse, 0x8, R56 ;  /* 0x000000080b381825 */ /* 0x048fe200078e0038 */
[----:B------:R-:W-:-:S04]  /*0760*/  @P1 IADD3 R11, PT, PT, R11, 0x100, RZ ;  /* 0x000001000b0b1810 */ /* 0x000fc80007ffe0ff */
[----:B------:R2:W5:Y:S02]  /*0770*/  @P1 LDG.E.64 R20, desc[UR6][R56.64] ;  /* 0x0000000638141981 */ /* 0x000564000c1e1b00 */
[----:B------:R-:W3:Y:S01]  /*0780*/  @P3 LDC.64 R64, c[0x0][0x3e8] ;  /* 0x0000fa00ff403b82 */ /* 0x000ee20000000a00 */
[----:B----4-:R-:W-:-:S05]  /*0790*/  @P2 IMAD.WIDE.U32 R58, R11, 0x8, R58 ;  /* 0x000000080b3a2825 */ /* 0x010fca00078e003a */
[----:B------:R2:W5:Y:S02]  /*07a0*/  @P2 LDG.E.64 R18, desc[UR6][R58.64] ;  /* 0x000000063a122981 */ /* 0x000564000c1e1b00 */
[----:B------:R-:W4:Y:S01]  /*07b0*/  @P4 LDC.64 R66, c[0x0][0x3d0] ;  /* 0x0000f400ff424b82 */ /* 0x000f220000000a00 */
[C---:B0-----:R-:W-:Y:S01]  /*07c0*/  @P2 IMAD.WIDE.U32 R60, R11.reuse, 0x8, R60 ;  /* 0x000000080b3c2825 */ /* 0x041fe200078e003c */
[----:B------:R-:W-:-:S04]  /*07d0*/  @P2 IADD3 R11, PT, PT, R11, 0x100, RZ ;  /* 0x000001000b0b2810 */ /* 0x000fc80007ffe0ff */
[----:B------:R2:W5:Y:S02]  /*07e0*/  @P2 LDG.E.64 R16, desc[UR6][R60.64] ;  /* 0x000000063c102981 */ /* 0x000564000c1e1b00 */
[----:B------:R-:W0:Y:S01]  /*07f0*/  @P4 LDC.64 R68, c[0x0][0x3e8] ;  /* 0x0000fa00ff444b82 */ /* 0x000e220000000a00 */
[----:B-1----:R-:W-:-:S05]  /*0800*/  @P3 IMAD.WIDE.U32 R62, R11, 0x8, R62 ;  /* 0x000000080b3e3825 */ /* 0x002fca00078e003e */
[----:B------:R2:W5:Y:S02]  /*0810*/  @P3 LDG.E.64 R14, desc[UR6][R62.64] ;  /* 0x000000063e0e3981 */ /* 0x000564000c1e1b00 */
[----:B------:R-:W1:Y:S01]  /*0820*/  @P5 LDC.64 R70, c[0x0][0x3d0] ;  /* 0x0000f400ff465b82 */ /* 0x000e620000000a00 */
[C---:B---3--:R-:W-:Y:S01]  /*0830*/  @P3 IMAD.WIDE.U32 R64, R11.reuse, 0x8, R64 ;  /* 0x000000080b403825 */ /* 0x048fe200078e0040 */
[----:B------:R-:W-:-:S04]  /*0840*/  @P3 IADD3 R11, PT, PT, R11, 0x100, RZ ;  /* 0x000001000b0b3810 */ /* 0x000fc80007ffe0ff */
[----:B------:R2:W5:Y:S02]  /*0850*/  @P3 LDG.E.64 R28, desc[UR6][R64.64] ;  /* 0x00000006401c3981 */ /* 0x000564000c1e1b00 */
[----:B------:R-:W3:Y:S08]  /*0860*/  @P5 LDC.64 R72, c[0x0][0x3e8] ;  /* 0x0000fa00ff485b82 */ /* 0x000ef00000000a00 */
[----:B------:R-:W2:Y:S08]  /*0870*/  @P6 LDC.64 R74, c[0x0][0x3d0] ;  /* 0x0000f400ff4a6b82 */ /* 0x000eb00000000a00 */
[----:B------:R-:W2:Y:S01]  /*0880*/  @P6 LDC.64 R76, c[0x0][0x3e8] ;  /* 0x0000fa00ff4c6b82 */ /* 0x000ea20000000a00 */
[----:B----4-:R-:W-:-:S04]  /*0890*/  @P4 IMAD.WIDE.U32 R66, R11, 0x8, R66 ;  /* 0x000000080b424825 */ /* 0x010fc800078e0042 */
[C---:B0-----:R-:W-:Y:S01]  /*08a0*/  @P4 IMAD.WIDE.U32 R68, R11.reuse, 0x8, R68 ;  /* 0x000000080b444825 */ /* 0x041fe200078e0044 */
[----:B------:R-:W-:Y:S01]  /*08b0*/  @P4 IADD3 R11, PT, PT, R11, 0x100, RZ ;  /* 0x000001000b0b4810 */ /* 0x000fe20007ffe0ff */
[----:B------:R0:W5:Y:S04]  /*08c0*/  @P4 LDG.E.64 R12, desc[UR6][R66.64] ;  /* 0x00000006420c4981 */ /* 0x000168000c1e1b00 */
[C---:B-1----:R-:W-:Y:S01]  /*08d0*/  @P5 IMAD.WIDE.U32 R70, R11.reuse, 0x8, R70 ;  /* 0x000000080b465825 */ /* 0x042fe200078e0046 */
[----:B------:R0:W5:Y:S03]  /*08e0*/  @P4 LDG.E.64 R30, desc[UR6][R68.64] ;  /* 0x00000006441e4981 */ /* 0x000166000c1e1b00 */
[C---:B---3--:R-:W-:Y:S01]  /*08f0*/  @P5 IMAD.WIDE.U32 R72, R11.reuse, 0x8, R72 ;  /* 0x000000080b485825 */ /* 0x048fe200078e0048 */
[----:B------:R-:W-:Y:S01]  /*0900*/  @P5 IADD3 R11, PT, PT, R11, 0x100, RZ ;  /* 0x000001000b0b5810 */ /* 0x000fe20007ffe0ff */
[----:B------:R0:W5:Y:S04]  /*0910*/  @P5 LDG.E.64 R6, desc[UR6][R70.64] ;  /* 0x0000000646065981 */ /* 0x000168000c1e1b00 */
[C---:B--2---:R-:W-:Y:S01]  /*0920*/  @P6 IMAD.WIDE.U32 R50, R11.reuse, 0x8, R74 ;  /* 0x000000080b326825 */ /* 0x044fe200078e004a */
[----:B------:R0:W5:Y:S03]  /*0930*/  @P5 LDG.E.64 R32, desc[UR6][R72.64] ;  /* 0x0000000648205981 */ /* 0x000166000c1e1b00 */
[----:B------:R-:W-:Y:S01]  /*0940*/  @P6 IMAD.WIDE.U32 R52, R11, 0x8, R76 ;  /* 0x000000080b346825 */ /* 0x000fe200078e004c */
[----:B------:R0:W5:Y:S04]  /*0950*/  @P6 LDG.E.64 R34, desc[UR6][R50.64] ;  /* 0x0000000632226981 */ /* 0x000168000c1e1b00 */
[----:B------:R0:W5:Y:S01]  /*0960*/  @P6 LDG.E.64 R48, desc[UR6][R52.64] ;  /* 0x0000000634306981 */ /* 0x000162000c1e1b00 */
[----:B------:R-:W-:-:S02]  /*0970*/  @P0 CS2R R44, SRZ ;  /* 0x00000000002c0805 */ /* 0x000fc4000001ff00 */
[----:B------:R-:W-:Y:S02]  /*0980*/  @P1 CS2R R42, SRZ ;  /* 0x00000000002a1805 */ /* 0x000fe4000001ff00 */
[----:B------:R-:W-:Y:S02]  /*0990*/  @P2 CS2R R40, SRZ ;  /* 0x0000000000282805 */ /* 0x000fe4000001ff00 */
[----:B------:R-:W-:Y:S02]  /*09a0*/  @P3 CS2R R38, SRZ ;  /* 0x0000000000263805 */ /* 0x000fe4000001ff00 */
[----:B------:R-:W-:Y:S02]  /*09b0*/  @P4 CS2R R36, SRZ ;  /* 0x0000000000244805 */ /* 0x000fe4000001ff00 */
[----:B------:R-:W-:Y:S02]  /*09c0*/  @P5 CS2R R2, SRZ ;  /* 0x0000000000025805 */ /* 0x000fe4000001ff00 */
[----:B0-----:R-:W-:-:S07]  /*09d0*/  @P6 CS2R R4, SRZ ;  /* 0x0000000000046805 */ /* 0x001fce000001ff00 */
.L_x_37203:
[----:B------:R-:W-:Y:S05]  /*09e0*/  BSYNC.RECONVERGENT B0 ;  /* 0x0000000000007941 */ /* 0x000fea0003800200 */
.L_x_37201:
[----:B------:R-:W0:Y:S02]  /*09f0*/  LDCU UR4, c[0x0][0x384] ;  /* 0x00007080ff0477ac */ /* 0x000e240008000800 */
[----:B0-----:R-:W-:-:S13]  /*0a00*/  ISETP.GE.AND P0, PT, R46, UR4, PT ;  /* 0x000000042e007c0c */ /* 0x001fda000bf06270 */
[----:B------:R-:W-:Y:S05]  /*0a10*/  @P0 EXIT ;  /* 0x000000000000094d */ /* 0x000fea0003800000 */
[----:B-----5:R-:W-:Y:S01]  /*0a20*/  MOV R105, R6 ;  /* 0x0000000600697202 */ /* 0x020fe20000000f00 */
[----:B------:R-:W-:Y:S01]  /*0a30*/  HADD2.F32 R54, -RZ, R5.H0_H0 ;  /* 0x20000005ff367230 */ /* 0x000fe20000004100 */
[----:B------:R-:W-:Y:S01]  /*0a40*/  MOV R11, R7 ;  /* 0x00000007000b7202 */ /* 0x000fe20000000f00 */
[----:B------:R-:W0:Y:S01]  /*0a50*/  LDCU UR12, c[0x0][0x388] ;  /* 0x00007100ff0c77ac */ /* 0x000e220008000800 */
[--C-:B------:R-:W-:Y:S02]  /*0a60*/  SHF.R.U64 R106, R6, 0x10, R7.reuse ;  /* 0x00000010066a7819 */ /* 0x100fe40000001207 */
[----:B------:R-:W-:Y:S01]  /*0a70*/  SHF.R.U32.HI R6, RZ, 0x10, R7 ;  /* 0x00000010ff067819 */ /* 0x000fe20000011607 */
[----:B------:R-:W1:Y:S01]  /*0a80*/  LDCU.U8 UR10, c[0x0][0x410] ;  /* 0x00008200ff0a77ac */ /* 0x000e620008000000 */
[----:B------:R-:W-:Y:S02]  /*0a90*/  PRMT R105, R105, 0x5410, R11 ;  /* 0x0000541069697816 */ /* 0x000fe4000000000b */
[--C-:B------:R-:W-:Y:S01]  /*0aa0*/  SHF.R.U64 R109, R40, 0x10, R41.reuse ;  /* 0x00000010286d7819 */ /* 0x100fe20000001229 */
[----:B------:R-:W2:Y:S01]  /*0ab0*/  LDCU UR11, c[0x0][0x400] ;  /* 0x00008000ff0b77ac */ /* 0x000ea20008000800 */
[----:B------:R-:W-:-:S02]  /*0ac0*/  SHF.R.U32.HI R11, RZ, 0x10, R41 ;  /* 0x00000010ff0b7819 */ /* 0x000fc40000011629 */
[----:B------:R-:W-:Y:S01]  /*0ad0*/  SHF.R.S32.HI R10, RZ, 0x2, R10 ;  /* 0x00000002ff0a7819 */ /* 0x000fe2000001140a */
[----:B------:R-:W3:Y:S01]  /*0ae0*/  LDCU.64 UR8, c[0x0][0x3a0] ;  /* 0x00007400ff0877ac */ /* 0x000ee20008000a00 */
[----:B------:R-:W-:Y:S02]  /*0af0*/  PRMT R106, R106, 0x5410, R6 ;  /* 0x000054106a6a7816 */ /* 0x000fe40000000006 */
[----:B------:R-:W-:Y:S01]  /*0b00*/  SHF.R.U32.HI R6, RZ, 0x10, R45 ;  /* 0x00000010ff067819 */ /* 0x000fe2000001162d */
[----:B------:R-:W-:Y:S01]  /*0b10*/  UPLOP3.LUT UP0, UPT, UPT, UPT, UPT, 0x40, 0x4 ;  /* 0x000000000004789c */ /* 0x000fe20003f0e870 */
[----:B------:R-:W-:Y:S02]  /*0b20*/  SHF.R.U32.HI R7, RZ, 0x10, R43 ;  /* 0x00000010ff077819 */ /* 0x000fe4000001162b */
[----:B------:R-:W-:Y:S02]  /*0b30*/  SHF.R.U64 R107, R44, 0x10, R45 ;  /* 0x000000102c6b7819 */ /* 0x000fe4000000122d */
[----:B------:R-:W-:-:S02]  /*0b40*/  SHF.R.U64 R108, R42, 0x10, R43 ;  /* 0x000000102a6c7819 */ /* 0x000fc4000000122b */
[----:B------:R-:W-:Y:S02]  /*0b50*/  PRMT R109, R109, 0x5410, R11 ;  /* 0x000054106d6d7816 */ /* 0x000fe4000000000b */
[----:B------:R-:W-:Y:S02]  /*0b60*/  LOP3.LUT R11, R10, 0xff, RZ, 0xc0, !PT ;  /* 0x000000ff0a0b7812 */ /* 0x000fe400078ec0ff */
[----:B------:R-:W-:Y:S02]  /*0b70*/  MOV R67, R24 ;  /* 0x0000001800437202 */ /* 0x000fe40000000f00 */
[----:B------:R-:W-:Y:S01]  /*0b80*/  MOV R47, R25 ;  /* 0x00000019002f7202 */ /* 0x000fe20000000f00 */
[----:B------:R-:W-:Y:S01]  /*0b90*/  IMAD R9, R9, -0x20, R11 ;  /* 0xffffffe009097824 */ /* 0x000fe200078e020b */
[----:B------:R-:W-:Y:S02]  /*0ba0*/  PRMT R107, R107, 0x5410, R6 ;  /* 0x000054106b6b7816 */ /* 0x000fe40000000006 */
[----:B------:R-:W-:-:S02]  /*0bb0*/  PRMT R108, R108, 0x5410, R7 ;  /* 0x000054106c6c7816 */ /* 0x000fc40000000007 */
[----:B------:R-:W4:Y:S01]  /*0bc0*/  LDC.64 R6, c[0x0][0x3e0] ;  /* 0x0000f800ff067b82 */ /* 0x000f220000000a00 */
[----:B------:R-:W-:Y:S02]  /*0bd0*/  SHF.R.U32.HI R10, RZ, 0x1, R10 ;  /* 0x00000001ff0a7819 */ /* 0x000fe4000001160a */
[----:B------:R-:W-:Y:S02]  /*0be0*/  VIADDMNMX R8, R11, -R8, RZ, !PT ;  /* 0x800000080b087246 */ /* 0x000fe400078001ff */
[----:B------:R-:W-:Y:S02]  /*0bf0*/  PRMT R67, R47, 0x5410, R67 ;  /* 0x000054102f437816 */ /* 0x000fe40000000043 */
[----:B------:R-:W-:Y:S02]  /*0c00*/  LOP3.LUT R47, R10, 0x7fffff80, RZ, 0xc0, !PT ;  /* 0x7fffff800a2f7812 */ /* 0x000fe400078ec0ff */
[----:B------:R-:W-:Y:S02]  /*0c10*/  VIMNMX R8, PT, PT, R8, 0x20, PT ;  /* 0x0000002008087848 */ /* 0x000fe40003fe0100 */
[----:B------:R-:W-:-:S02]  /*0c20*/  SHF.R.U32.HI R52, RZ, 0x10, R17 ;  /* 0x00000010ff347819 */ /* 0x000fc40000011611 */
[----:B------:R-:W-:Y:S02]  /*0c30*/  LEA R8, R8, R47, 0x2 ;  /* 0x0000002f08087211 */ /* 0x000fe400078e10ff */
[----:B------:R-:W-:Y:S02]  /*0c40*/  SHF.R.U64 R62, R16, 0x10, R17 ;  /* 0x00000010103e7819 */ /* 0x000fe40000001211 */
[----:B------:R-:W-:Y:S02]  /*0c50*/  I2FP.F32.U32 R8, R8 ;  /* 0x0000000800087245 */ /* 0x000fe40000201000 */
[----:B------:R-:W-:Y:S02]  /*0c60*/  MOV R88, R12 ;  /* 0x0000000c00587202 */ /* 0x000fe40000000f00 */
[--C-:B------:R-:W-:Y:S02]  /*0c70*/  SHF.R.U64 R103, R12, 0x10, R13.reuse ;  /* 0x000000100c677819 */ /* 0x100fe4000000120d */
[----:B------:R-:W-:-:S02]  /*0c80*/  SHF.R.U32.HI R12, RZ, 0x10, R13 ;  /* 0x00000010ff0c7819 */ /* 0x000fc4000001160d */
[----:B------:R-:W-:Y:S02]  /*0c90*/  PRMT R62, R52, 0x5410, R62 ;  /* 0x00005410343e7816 */ /* 0x000fe4000000003e */
[----:B------:R0:W0:Y:S01]  /*0ca0*/  MUFU.RCP R52, R8 ;  /* 0x0000000800347308 */ /* 0x0000220000001000 */
[----:B------:R-:W-:Y:S02]  /*0cb0*/  PRMT R103, R103, 0x5410, R12 ;  /* 0x0000541067677816 */ /* 0x000fe4000000000c */
[--C-:B------:R-:W-:Y:S02]  /*0cc0*/  SHF.R.U64 R110, R38, 0x10, R39.reuse ;  /* 0x00000010266e7819 */ /* 0x100fe40000001227 */
[----:B------:R-:W-:Y:S02]  /*0cd0*/  SHF.R.U32.HI R12, RZ, 0x10, R39 ;  /* 0x00000010ff0c7819 */ /* 0x000fe40000011627 */
[----:B------:R-:W-:Y:S02]  /*0ce0*/  VIMNMX R9, PT, PT, RZ, R9, !PT ;  /* 0x00000009ff097248 */ /* 0x000fe40007fe0100 */
[----:B------:R-:W-:-:S02]  /*0cf0*/  SHF.R.U64 R66, R24, 0x10, R25 ;  /* 0x0000001018427819 */ /* 0x000fc40000001219 */
[----:B------:R-:W-:Y:S02]  /*0d00*/  SHF.R.U32.HI R50, RZ, 0x10, R25 ;  /* 0x00000010ff327819 */ /* 0x000fe40000011619 */
[----:B------:R-:W-:Y:S02]  /*0d10*/  MOV R65, R20 ;  /* 0x0000001400417202 */ /* 0x000fe40000000f00 */
[----:B------:R-:W-:Y:S02]  /*0d20*/  MOV R24, R21 ;  /* 0x0000001500187202 */ /* 0x000fe40000000f00 */
[--C-:B------:R-:W-:Y:S02]  /*0d30*/  SHF.R.U64 R64, R20, 0x10, R21.reuse ;  /* 0x0000001014407819 */ /* 0x100fe40000001215 */
[----:B------:R-:W-:Y:S02]  /*0d40*/  SHF.R.U32.HI R51, RZ, 0x10, R21 ;  /* 0x00000010ff337819 */ /* 0x000fe40000011615 */
[----:B------:R-:W-:-:S02]  /*0d50*/  MOV R61, R28 ;  /* 0x0000001c003d7202 */ /* 0x000fc40000000f00 */
[----:B------:R-:W-:Y:S02]  /*0d60*/  MOV R25, R29 ;  /* 0x0000001d00197202 */ /* 0x000fe40000000f00 */
[--C-:B------:R-:W-:Y:S02]  /*0d70*/  SHF.R.U64 R68, R28, 0x10, R29.reuse ;  /* 0x000000101c447819 */ /* 0x100fe4000000121d */
[----:B------:R-:W-:Y:S02]  /*0d80*/  SHF.R.U32.HI R53, RZ, 0x10, R29 ;  /* 0x00000010ff357819 */ /* 0x000fe4000001161d */
[----:B------:R-:W-:Y:S02]  /*0d90*/  MOV R72, R32 ;  /* 0x0000002000487202 */ /* 0x000fe40000000f00 */
[----:B------:R-:W-:Y:S02]  /*0da0*/  SHF.R.U64 R73, R32, 0x10, R33 ;  /* 0x0000001020497819 */ /* 0x000fe40000001221 */
[----:B------:R-:W-:-:S02]  /*0db0*/  MOV R84, R18 ;  /* 0x0000001200547202 */ /* 0x000fc40000000f00 */
[----:B------:R-:W-:Y:S02]  /*0dc0*/  SHF.R.U64 R85, R18, 0x10, R19 ;  /* 0x0000001012557819 */ /* 0x000fe40000001213 */
[----:B------:R-:W-:Y:S02]  /*0dd0*/  MOV R63, R16 ;  /* 0x00000010003f7202 */ /* 0x000fe40000000f00 */
[----:B------:R-:W-:Y:S02]  /*0de0*/  MOV R21, R17 ;  /* 0x0000001100157202 */ /* 0x000fe40000000f00 */
[----:B------:R-:W-:Y:S02]  /*0df0*/  MOV R70, R30 ;  /* 0x0000001e00467202 */ /* 0x000fe40000000f00 */
[----:B------:R-:W-:Y:S02]  /*0e00*/  MOV R28, R31 ;  /* 0x0000001f001c7202 */ /* 0x000fe40000000f00 */
[----:B------:R-:W-:-:S02]  /*0e10*/  SHF.R.U64 R71, R30, 0x10, R31 ;  /* 0x000000101e477819 */ /* 0x000fc4000000121f */
[----:B------:R-:W-:Y:S02]  /*0e20*/  MOV R29, R33 ;  /* 0x00000021001d7202 */ /* 0x000fe40000000f00 */
[----:B------:R-:W-:Y:S02]  /*0e30*/  SHF.R.U32.HI R32, RZ, 0x10, R33 ;  /* 0x00000010ff207819 */ /* 0x000fe40000011621 */
[----:B------:R-:W-:Y:S02]  /*0e40*/  MOV R76, R26 ;  /* 0x0000001a004c7202 */ /* 0x000fe40000000f00 */
[----:B------:R-:W-:Y:S02]  /*0e50*/  SHF.R.U64 R77, R26, 0x10, R27 ;  /* 0x000000101a4d7819 */ /* 0x000fe4000000121b */
[----:B------:R-:W-:Y:S02]  /*0e60*/  MOV R78, R22 ;  /* 0x00000016004e7202 */ /* 0x000fe40000000f00 */
[----:B------:R-:W-:-:S02]  /*0e70*/  SHF.R.U64 R82, R22, 0x10, R23 ;  /* 0x0000001016527819 */ /* 0x000fc40000001217 */
[----:B------:R-:W-:Y:S02]  /*0e80*/  MOV R20, R19 ;  /* 0x0000001300147202 */ /* 0x000fe40000000f00 */
[----:B------:R-:W-:Y:S02]  /*0e90*/  MOV R86, R14 ;  /* 0x0000000e00567202 */ /* 0x000fe40000000f00 */
[----:B------:R-:W-:Y:S02]  /*0ea0*/  MOV R18, R15 ;  /* 0x0000000f00127202 */ /* 0x000fe40000000f00 */
[----:B------:R-:W-:Y:S02]  /*0eb0*/  SHF.R.U64 R87, R14, 0x10, R15 ;  /* 0x000000100e577819 */ /* 0x000fe4000000120f */
[----:B------:R-:W-:Y:S02]  /*0ec0*/  MOV R56, R34 ;  /* 0x0000002200387202 */ /* 0x000fe40000000f00 */
[----:B------:R-:W-:-:S02]  /*0ed0*/  MOV R55, R35 ;  /* 0x0000002300377202 */ /* 0x000fc40000000f00 */
        /* <DEDUP_REMOVED lines=8> */
[----:B------:R-:W-:Y:S02]  /*0f60*/  SHF.R.U32.HI R59, RZ, 0x10, R5 ;  /* 0x00000010ff3b7819 */ /* 0x000fe40000011605 */
[----:B------:R-:W-:Y:S01]  /*0f70*/  SHF.R.U32.HI R31, RZ, 0x10, R31 ;  /* 0x00000010ff1f7819 */ /* 0x000fe2000001161f */
[----:B------:R-:W-:Y:S01]  /*0f80*/  HADD2.F32 R60, -RZ, R60.H0_H0 ;  /* 0x2000003cff3c7230 */ /* 0x000fe20000004100 */
[----:B------:R-:W-:Y:S01]  /*0f90*/  MOV R74, R48 ;  /* 0x00000030004a7202 */ /* 0x000fe20000000f00 */
[----:B------:R-:W-:Y:S01]  /*0fa0*/  HADD2.F32 R59, -RZ, R59.H0_H0 ;  /* 0x2000003bff3b7230 */ /* 0x000fe20000004100 */
[----:B------:R-:W-:-:S02]  /*0fb0*/  MOV R30, R49 ;  /* 0x00000031001e7202 */ /* 0x000fc40000000f00 */
[--C-:B------:R-:W-:Y:S02]  /*0fc0*/  SHF.R.U64 R75, R48, 0x10, R49.reuse ;  /* 0x00000010304b7819 */ /* 0x100fe40000001231 */
[----:B------:R-:W-:Y:S02]  /*0fd0*/  SHF.R.U32.HI R33, RZ, 0x10, R49 ;  /* 0x00000010ff217819 */ /* 0x000fe40000011631 */
[----:B------:R-:W-:Y:S02]  /*0fe0*/  MOV R16, R27 ;  /* 0x0000001b00107202 */ /* 0x000fe40000000f00 */
[----:B------:R-:W-:Y:S02]  /*0ff0*/  SHF.R.U32.HI R26, RZ, 0x10, R27 ;  /* 0x00000010ff1a7819 */ /* 0x000fe4000001161b */
[----:B------:R-:W-:Y:S02]  /*1000*/  MOV R17, R23 ;  /* 0x0000001700117202 */ /* 0x000fe40000000f00 */
[----:B------:R-:W-:-:S02]  /*1010*/  SHF.R.U32.HI R22, RZ, 0x10, R23 ;  /* 0x00000010ff167819 */ /* 0x000fc40000011617 */
[----:B------:R-:W-:Y:S02]  /*1020*/  SHF.R.U32.HI R19, RZ, 0x10, R19 ;  /* 0x00000010ff137819 */ /* 0x000fe40000011613 */
[----:B------:R-:W-:Y:S02]  /*1030*/  SHF.R.U32.HI R15, RZ, 0x10, R15 ;  /* 0x00000010ff0f7819 */ /* 0x000fe4000001160f */
[----:B------:R-:W-:Y:S02]  /*1040*/  MOV R14, R13 ;  /* 0x0000000d000e7202 */ /* 0x000fe40000000f00 */
[--C-:B------:R-:W-:Y:S02]  /*1050*/  SHF.R.U64 R111, R36, 0x10, R37.reuse ;  /* 0x00000010246f7819 */ /* 0x100fe40000001225 */
[----:B------:R-:W-:Y:S02]  /*1060*/  SHF.R.U32.HI R12, RZ, 0x10, R37 ;  /* 0x00000010ff0c7819 */ /* 0x000fe40000011625 */
[----:B------:R-:W-:-:S02]  /*1070*/  SHF.R.U64 R112, R2, 0x10, R3 ;  /* 0x0000001002707819 */ /* 0x000fc40000001203 */
[----:B------:R-:W-:Y:S02]  /*1080*/  SHF.R.U32.HI R11, RZ, 0x10, R3 ;  /* 0x00000010ff0b7819 */ /* 0x000fe40000011603 */
[----:B------:R-:W-:Y:S02]  /*1090*/  VIMNMX R10, PT, PT, R9, 0x20, PT ;  /* 0x00000020090a7848 */ /* 0x000fe40003fe0100 */
[----:B----4-:R-:W-:Y:S02]  /*10a0*/  ISETP.NE.U32.AND P0, PT, R6, RZ, PT ;  /* 0x000000ff0600720c */ /* 0x010fe40003f05070 */
[----:B------:R-:W-:Y:S01]  /*10b0*/  PRMT R68, R68, 0x5410, R53 ;  /* 0x0000541044447816 */ /* 0x000fe20000000035 */
[----:B------:R-:W-:Y:S01]  /*10c0*/  HADD2.F32 R53, -RZ, R4.H0_H0 ;  /* 0x20000004ff357230 */ /* 0x000fe20000004100 */
        /* <DEDUP_REMOVED lines=22> */
[----:B------:R-:W-:Y:S02]  /*1230*/  LEA R47, R10, R47, 0x2 ;  /* 0x0000002f0a2f7211 */ /* 0x000fe400078e10ff */
[----:B0123--:R-:W-:-:S13]  /*1240*/  ISETP.NE.AND.EX P0, PT, R7, RZ, PT, P0 ;  /* 0x000000ff0700720c */ /* 0x00ffda0003f05300 */
.L_x_37249:
[----:B------:R-:W0:Y:S01]  /*1250*/  @P0 LDC.64 R48, c[0x0][0x3e0] ;  /* 0x0000f800ff300b82 */ /* 0x000e220000000a00 */
[----:B------:R-:W-:Y:S02]  /*1260*/  HFMA2 R83, -RZ, RZ, 1.875, 0 ;  /* 0x3f800000ff537431 */ /* 0x000fe400000001ff */
[----:B01----:R-:W-:-:S05]  /*1270*/  @P0 IMAD.WIDE R50, R46, 0x4, R48 ;  /* 0x000000042e320825 */ /* 0x003fca00078e0230 */
[----:B------:R0:W5:Y:S01]  /*1280*/  @P0 LDG.E R83, desc[UR6][R50.64] ;  /* 0x0000000632530981 */ /* 0x000162000c1e1900 */
[----:B------:R-:W-:Y:S01]  /*1290*/  IMAD R48, R46, UR12, RZ ;  /* 0x0000000c2e307c24 */ /* 0x000fe2000f8e02ff */
[----:B------:R-:W-:Y:S01]  /*12a0*/  ISETP.GE.U32.AND P1, PT, R0, 0x100, PT ;  /* 0x000001000000780c */ /* 0x000fe20003f26070 */
[----:B------:R-:W-:Y:S01]  /*12b0*/  BSSY.RECONVERGENT B0, `(.L_x_37204) ;  /* 0x000002c000007945 */ /* 0x000fe20003800200 */
[----:B------:R-:W1:Y:S02]  /*12c0*/  S2R R79, SR_TID.X ;  /* 0x00000000004f7919 */ /* 0x000e640000002100 */
[----:B------:R-:W-:-:S04]  /*12d0*/  SHF.R.S32.HI R49, RZ, 0x1f, R48 ;  /* 0x0000001fff317819 */ /* 0x000fc80000011430 */
[----:B------:R-:W-:-:S04]  /*12e0*/  LEA.HI R48, R49, R48, RZ, 0x2 ;  /* 0x0000003031307211 */ /* 0x000fc800078f10ff */
[----:B-1----:R-:W-:-:S04]  /*12f0*/  LEA.HI.SX32 R69, R48, R79, 0x1e ;  /* 0x0000004f30457211 */ /* 0x002fc800078ff2ff */
[----:B------:R-:W-:Y:S01]  /*1300*/  MOV R48, R69 ;  /* 0x0000004500307202 */ /* 0x000fe20000000f00 */
[----:B0-----:R-:W-:Y:S06]  /*1310*/  @!P1 BRA `(.L_x_37205) ;  /* 0x0000000000949947 */ /* 0x001fec0003800000 */
[----:B------:R-:W-:Y:S01]  /*1320*/  ISETP.NE.U32.AND P2, PT, RZ, UR8, PT ;  /* 0x00000008ff007c0c */ /* 0x000fe2000bf45070 */
[----:B------:R-:W0:Y:S03]  /*1330*/  LDC.64 R48, c[0x0][0x390] ;  /* 0x0000e400ff307b82 */ /* 0x000e260000000a00 */
[----:B------:R-:W-:-:S05]  /*1340*/  ISETP.NE.AND.EX P2, PT, RZ, UR9, PT, P2 ;  /* 0x00000009ff007c0c */ /* 0x000fca000bf45320 */
[----:B------:R-:W1:Y:S08]  /*1350*/  LDC.64 R94, c[0x0][0x3a8] ;  /* 0x0000ea00ff5e7b82 */ /* 0x000e700000000a00 */
[----:B------:R-:W2:Y:S01]  /*1360*/  @P2 LDC.64 R96, c[0x0][0x3a0] ;  /* 0x0000e800ff602b82 */ /* 0x000ea20000000a00 */
[----:B0-----:R-:W-:-:S06]  /*1370*/  IMAD.WIDE.U32 R48, R69, 0x10, R48 ;  /* 0x0000001045307825 */ /* 0x001fcc00078e0030 */
[----:B------:R-:W3:Y:S01]  /*1380*/  LDG.E.128 R48, desc[UR6][R48.64] ;  /* 0x0000000630307981 */ /* 0x000ee2000c1e1d00 */
[----:B--2---:R-:W-:-:S05]  /*1390*/  @P2 IMAD.WIDE.U32 R96, R69, 0x10, R96 ;  /* 0x0000001045602825 */ /* 0x004fca00078e0060 */
[----:B------:R-:W2:Y:S01]  /*13a0*/  @P2 LDG.E.128 R4, desc[UR6][R96.64] ;  /* 0x0000000660042981 */ /* 0x000ea2000c1e1d00 */
[--C-:B------:R-:W-:Y:S02]  /*13b0*/  @P2 HADD2.F32 R9, -RZ, R67.reuse.H1_H1 ;  /* 0x30000043ff092230 */ /* 0x100fe40000004100 */
[--C-:B------:R-:W-:Y:S02]  /*13c0*/  @P2 HADD2.F32 R10, -RZ, R66.reuse.H1_H1 ;  /* 0x30000042ff0a2230 */ /* 0x100fe40000004100 */
[----:B------:R-:W-:Y:S02]  /*13d0*/  @P2 HADD2.F32 R80, -RZ, R66.H0_H0 ;  /* 0x20000042ff502230 */ /* 0x000fe40000004100 */
[-C--:B---3-5:R-:W-:Y:S01]  /*13e0*/  @P2 FMUL.FTZ R11, R48, R83.reuse ;  /* 0x00000053300b2220 */ /* 0x0a8fe20000410000 */
[-C--:B------:R-:W-:Y:S01]  /*13f0*/  @P2 FMUL.FTZ R92, R49, R83.reuse ;  /* 0x00000053315c2220 */ /* 0x080fe20000410000 */
[-C--:B------:R-:W-:Y:S01]  /*1400*/  @P2 FMUL.FTZ R81, R50, R83.reuse ;  /* 0x0000005332512220 */ /* 0x080fe20000410000 */
[----:B------:R-:W-:Y:S01]  /*1410*/  @P2 FMUL.FTZ R90, R51, R83 ;  /* 0x00000053335a2220 */ /* 0x000fe20000410000 */
[----:B--2---:R-:W-:Y:S01]  /*1420*/  @P2 FFMA.FTZ R8, R11, R9, R4 ;  /* 0x000000090b082223 */ /* 0x004fe20000010004 */
[----:B------:R-:W-:-:S02]  /*1430*/  @P2 HADD2.F32 R11, -RZ, R67.H0_H0 ;  /* 0x20000043ff0b2230 */ /* 0x000fc40000004100 */
[----:B------:R-:W-:Y:S01]  /*1440*/  @P2 FFMA.FTZ R9, R92, R10, R5 ;  /* 0x0000000a5c092223 */ /* 0x000fe20000010005 */
[----:B-1----:R-:W-:-:S04]  /*1450*/  IMAD.WIDE.U32 R92, R69, 0x10, R94 ;  /* 0x00000010455c7825 */ /* 0x002fc800078e005e */
[----:B------:R-:W-:Y:S01]  /*1460*/  @P2 FFMA.FTZ R10, R81, R11, R6 ;  /* 0x0000000b510a2223 */ /* 0x000fe20000010006 */
[----:B------:R-:W-:Y:S01]  /*1470*/  @P2 FFMA.FTZ R11, R90, R80, R7 ;  /* 0x000000505a0b2223 */ /* 0x000fe20000010007 */
[----:B------:R-:W-:Y:S06]  /*1480*/  @P2 BRA `(.L_x_37206) ;  /* 0x0000000000302947 */ /* 0x000fec0003800000 */
[-C--:B------:R-:W-:Y:S01]  /*1490*/  FMUL.FTZ R9, R49, R83.reuse ;  /* 0x0000005331097220 */ /* 0x080fe20000410000 */
[-C--:B------:R-:W-:Y:S01]  /*14a0*/  FMUL.FTZ R49, R50, R83.reuse ;  /* 0x0000005332317220 */ /* 0x080fe20000410000 */
[-C--:B------:R-:W-:Y:S01]  /*14b0*/  FMUL.FTZ R8, R48, R83.reuse ;  /* 0x0000005330087220 */ /* 0x080fe20000410000 */
[--C-:B------:R-:W-:Y:S02]  /*14c0*/  HADD2.F32 R81, -RZ, R67.reuse.H1_H1 ;  /* 0x30000043ff517230 */ /* 0x100fe40000004100 */
[----:B------:R-:W-:Y:S01]  /*14d0*/  FMUL.FTZ R48, R51, R83 ;  /* 0x0000005333307220 */ /* 0x000fe20000410000 */
[--C-:B------:R-:W-:Y:S02]  /*14e0*/  HADD2.F32 R50, -RZ, R66.reuse.H1_H1 ;  /* 0x30000042ff327230 */ /* 0x100fe40000004100 */
[----:B------:R-:W-:Y:S02]  /*14f0*/  HADD2.F32 R10, -RZ, R67.H0_H0 ;  /* 0x20000043ff0a7230 */ /* 0x000fe40000004100 */
[----:B------:R-:W-:Y:S01]  /*1500*/  FMUL.FTZ R8, R8, R81 ;  /* 0x0000005108087220 */ /* 0x000fe20000410000 */
[----:B------:R-:W-:-:S02]  /*1510*/  HADD2.F32 R11, -RZ, R66.H0_H0 ;  /* 0x20000042ff0b7230 */ /* 0x000fc40000004100 */
[----:B------:R-:W-:Y:S01]  /*1520*/  FMUL.FTZ R9, R9, R50 ;  /* 0x0000003209097220 */ /* 0x000fe20000410000 */
[----:B------:R-:W-:Y:S02]  /*1530*/  FMUL.FTZ R10, R49, R10 ;  /* 0x0000000a310a7220 */ /* 0x000fe40000410000 */
[----:B------:R-:W-:-:S07]  /*1540*/  FMUL.FTZ R11, R48, R11 ;  /* 0x0000000b300b7220 */ /* 0x000fce0000410000 */
.L_x_37206:
[----:B------:R0:W-:Y:S01]  /*1550*/  STG.E.128 desc[UR6][R92.64], R8 ;  /* 0x000000085c007986 */ /* 0x0001e2000c101d06 */
[----:B------:R-:W-:-:S07]  /*1560*/  IADD3 R48, PT, PT, R69, 0x100, RZ ;  /* 0x0000010045307810 */ /* 0x000fce0007ffe0ff */
.L_x_37205:
[----:B------:R-:W-:Y:S05]  /*1570*/  BSYNC.RECONVERGENT B0 ;  /* 0x0000000000007941 */ /* 0x000fea0003800200 */
.L_x_37204:
[----:B------:R-:W-:Y:S01]  /*1580*/  ISETP.GE.U32.AND P2, PT, R0, 0x200, PT ;  /* 0x000002000000780c */ /* 0x000fe20003f46070 */
[----:B------:R-:W-:Y:S03]  /*1590*/  BSSY.RECONVERGENT B0, `(.L_x_37207) ;  /* 0x0000029000007945 */ /* 0x000fe60003800200 */
[----:B------:R-:W-:-:S09]  /*15a0*/  P2R R80, PR, RZ, 0x4 ;  /* 0x00000004ff507803 */ /* 0x000fd20000000000 */
[----:B------:R-:W-:Y:S05]  /*15b0*/  @!P2 BRA `(.L_x_37208) ;  /* 0x000000000098a947 */ /* 0x000fea0003800000 */
[----:B------:R-:W-:Y:S01]  /*15c0*/  ISETP.NE.U32.AND P2, PT, RZ, UR8, PT ;  /* 0x00000008ff007c0c */ /* 0x000fe2000bf45070 */
[----:B------:R-:W1:Y:S03]  /*15d0*/  LDC.64 R12, c[0x0][0x390] ;  /* 0x0000e400ff0c7b82 */ /* 0x000e660000000a00 */
[----:B------:R-:W-:-:S13]  /*15e0*/  ISETP.NE.AND.EX P2, PT, RZ, UR9, PT, P2 ;  /* 0x00000009ff007c0c */ /* 0x000fda000bf45320 */
[----:B------:R-:W2:Y:S01]  /*15f0*/  @P2 LDC.64 R50, c[0x0][0x3a0] ;  /* 0x0000e800ff322b82 */ /* 0x000ea20000000a00 */
[----:B-1----:R-:W-:-:S06]  /*1600*/  IMAD.WIDE.U32 R12, R48, 0x10, R12 ;  /* 0x00000010300c7825 */ /* 0x002fcc00078e000c */
[----:B------:R-:W5:Y:S01]  /*1610*/  LDG.E.128 R12, desc[UR6][R12.64] ;  /* 0x000000060c0c7981 */ /* 0x000f62000c1e1d00 */
[----:B--2---:R-:W-:-:S05]  /*1620*/  @P2 IMAD.WIDE.U32 R50, R48, 0x10, R50 ;  /* 0x0000001030322825 */ /* 0x004fca00078e0032 */
[----:B------:R1:W5:Y:S01]  /*1630*/  @P2 LDG.E.128 R4, desc[UR6][R50.64] ;  /* 0x0000000632042981 */ /* 0x000362000c1e1d00 */
[----:B------:R-:W-:Y:S05]  /*1640*/  @!P2 BRA `(.L_x_37209) ;  /* 0x000000000034a947 */ /* 0x000fea0003800000 */
[-C--:B-----5:R-:W-:Y:S01]  /*1650*/  FMUL.FTZ R81, R12, R83.reuse ;  /* 0x000000530c517220 */ /* 0x0a0fe20000410000 */
[-C--:B0-----:R-:W-:Y:S01]  /*1660*/  FMUL.FTZ R92, R13, R83.reuse ;  /* 0x000000530d5c7220 */ /* 0x081fe20000410000 */
[--C-:B------:R-:W-:Y:S02]  /*1670*/  HADD2.F32 R12, -RZ, R65.reuse.H1_H1 ;  /* 0x30000041ff0c7230 */ /* 0x100fe40000004100 */
[-C--:B-1----:R-:W-:Y:S01]  /*1680*/  FMUL.FTZ R51, R14, R83.reuse ;  /* 0x000000530e337220 */ /* 0x082fe20000410000 */
[--C-:B------:R-:W-:Y:S02]  /*1690*/  HADD2.F32 R13, -RZ, R64.reuse.H1_H1 ;  /* 0x30000040ff0d7230 */ /* 0x100fe40000004100 */
[----:B------:R-:W-:Y:S01]  /*16a0*/  FMUL.FTZ R90, R15, R83 ;  /* 0x000000530f5a7220 */ /* 0x000fe20000410000 */
[----:B------:R-:W-:Y:S02]  /*16b0*/  HADD2.F32 R49, -RZ, R65.H0_H0 ;  /* 0x20000041ff317230 */ /* 0x000fe40000004100 */
[----:B------:R-:W-:Y:S01]  /*16c0*/  FFMA.FTZ R12, R81, R12, R4 ;  /* 0x0000000c510c7223 */ /* 0x000fe20000010004 */
[----:B------:R-:W-:-:S02]  /*16d0*/  HADD2.F32 R50, -RZ, R64.H0_H0 ;  /* 0x20000040ff327230 */ /* 0x000fc40000004100 */
[----:B------:R-:W-:Y:S01]  /*16e0*/  FFMA.FTZ R13, R92, R13, R5 ;  /* 0x0000000d5c0d7223 */ /* 0x000fe20000010005 */
[----:B------:R-:W-:Y:S02]  /*16f0*/  FFMA.FTZ R14, R51, R49, R6 ;  /* 0x00000031330e7223 */ /* 0x000fe40000010006 */
[----:B------:R-:W-:Y:S01]  /*1700*/  FFMA.FTZ R15, R90, R50, R7 ;  /* 0x000000325a0f7223 */ /* 0x000fe20000010007 */
[----:B------:R-:W-:Y:S06]  /*1710*/  BRA `(.L_x_37210) ;  /* 0x0000000000307947 */ /* 0x000fec0003800000 */
.L_x_37209:
[-C--:B-1---5:R-:W-:Y:S01]  /*1720*/  FMUL.FTZ R51, R14, R83.reuse ;  /* 0x000000530e337220 */ /* 0x0a2fe20000410000 */
[--C-:B------:R-:W-:Y:S02]  /*1730*/  HADD2.F32 R81, -RZ, R65.reuse.H1_H1 ;  /* 0x30000041ff517230 */ /* 0x100fe40000004100 */
[-C--:B------:R-:W-:Y:S01]  /*1740*/  FMUL.FTZ R12, R12, R83.reuse ;  /* 0x000000530c0c7220 */ /* 0x080fe20000410000 */
[--C-:B------:R-:W-:Y:S02]  /*1750*/  HADD2.F32 R90, -RZ, R64.reuse.H1_H1 ;  /* 0x30000040ff5a7230 */ /* 0x100fe40000004100 */
[-C--:B------:R-:W-:Y:S01]  /*1760*/  FMUL.FTZ R13, R13, R83.reuse ;  /* 0x000000530d0d7220 */ /* 0x080fe20000410000 */
[----:B------:R-:W-:Y:S02]  /*1770*/  HADD2.F32 R14, -RZ, R65.H0_H0 ;  /* 0x20000041ff0e7230 */ /* 0x000fe40000004100 */
[----:B------:R-:W-:Y:S01]  /*1780*/  FMUL.FTZ R50, R15, R83 ;  /* 0x000000530f327220 */ /* 0x000fe20000410000 */
[----:B------:R-:W-:-:S02]  /*1790*/  HADD2.F32 R49, -RZ, R64.H0_H0 ;  /* 0x20000040ff317230 */ /* 0x000fc40000004100 */
[----:B------:R-:W-:Y:S01]  /*17a0*/  FMUL.FTZ R12, R12, R81 ;  /* 0x000000510c0c7220 */ /* 0x000fe20000410000 */
[----:B------:R-:W-:Y:S01]  /*17b0*/  FMUL.FTZ R13, R13, R90 ;  /* 0x0000005a0d0d7220 */ /* 0x000fe20000410000 */
[----:B------:R-:W-:Y:S01]  /*17c0*/  FMUL.FTZ R14, R51, R14 ;  /* 0x0000000e330e7220 */ /* 0x000fe20000410000 */
[----:B------:R-:W-:-:S07]  /*17d0*/  FMUL.FTZ R15, R50, R49 ;  /* 0x00000031320f7220 */ /* 0x000fce0000410000 */
.L_x_37210:
[----:B------:R-:W1:Y:S02]  /*17e0*/  LDC.64 R50, c[0x0][0x3a8] ;  /* 0x0000ea00ff327b82 */ /* 0x000e640000000a00 */
[C---:B-1----:R-:W-:Y:S01]  /*17f0*/  IMAD.WIDE.U32 R50, R48.reuse, 0x10, R50 ;  /* 0x0000001030327825 */ /* 0x042fe200078e0032 */
[----:B------:R-:W-:-:S04]  /*1800*/  IADD3 R48, PT, PT, R48, 0x100, RZ ;  /* 0x0000010030307810 */ /* 0x000fc80007ffe0ff */
[----:B------:R1:W-:Y:S03]  /*1810*/  STG.E.128 desc[UR6][R50.64], R12 ;  /* 0x0000000c32007986 */ /* 0x0003e6000c101d06 */
.L_x_37208:
[----:B------:R-:W-:Y:S05]  /*1820*/  BSYNC.RECONVERGENT B0 ;  /* 0x0000000000007941 */ /* 0x000fea0003800200 */
.L_x_37207:
[----:B------:R-:W-:Y:S01]  /*1830*/  ISETP.GE.U32.AND P2, PT, R0, 0x300, PT ;  /* 0x000003000000780c */ /* 0x000fe20003f46070 */
[----:B------:R-:W-:Y:S03]  /*1840*/  BSSY.RECONVERGENT B0, `(.L_x_37211) ;  /* 0x0000029000007945 */ /* 0x000fe60003800200 */
[----:B------:R-:W-:-:S09]  /*1850*/  P2R R81, PR, RZ, 0x4 ;  /* 0x00000004ff517803 */ /* 0x000fd20000000000 */
[----:B------:R-:W-:Y:S05]  /*1860*/  @!P2 BRA `(.L_x_37212) ;  /* 0x000000000098a947 */ /* 0x000fea0003800000 */
[----:B------:R-:W-:Y:S01]  /*1870*/  ISETP.NE.U32.AND P2, PT, RZ, UR8, PT ;  /* 0x00000008ff007c0c */ /* 0x000fe2000bf45070 */
[----:B------:R-:W2:Y:S03]  /*1880*/  LDC.64 R16, c[0x0][0x390] ;  /* 0x0000e400ff107b82 */ /* 0x000ea60000000a00 */
[----:B------:R-:W-:-:S13]  /*1890*/  ISETP.NE.AND.EX P2, PT, RZ, UR9, PT, P2 ;  /* 0x00000009ff007c0c */ /* 0x000fda000bf45320 */
[----:B-1----:R-:W1:Y:S01]  /*18a0*/  @P2 LDC.64 R50, c[0x0][0x3a0] ;  /* 0x0000e800ff322b82 */ /* 0x002e620000000a00 */
[----:B--2---:R-:W-:-:S06]  /*18b0*/  IMAD.WIDE.U32 R16, R48, 0x10, R16 ;  /* 0x0000001030107825 */ /* 0x004fcc00078e0010 */
[----:B------:R-:W5:Y:S01]  /*18c0*/  LDG.E.128 R16, desc[UR6][R16.64] ;  /* 0x0000000610107981 */ /* 0x000f62000c1e1d00 */
[----:B-1----:R-:W-:-:S05]  /*18d0*/  @P2 IMAD.WIDE.U32 R50, R48, 0x10, R50 ;  /* 0x0000001030322825 */ /* 0x002fca00078e0032 */
        /* <DEDUP_REMOVED lines=15> */
.L_x_37213:
        /* <DEDUP_REMOVED lines=12> */
.L_x_37214:
[----:B------:R-:W1:Y:S02]  /*1a90*/  LDC.64 R50, c[0x0][0x3a8] ;  /* 0x0000ea00ff327b82 */ /* 0x000e640000000a00 */
[C---:B-1----:R-:W-:Y:S01]  /*1aa0*/  IMAD.WIDE.U32 R50, R48.reuse, 0x10, R50 ;  /* 0x0000001030327825 */ /* 0x042fe200078e0032 */
[----:B------:R-:W-:-:S04]  /*1ab0*/  IADD3 R48, PT, PT, R48, 0x100, RZ ;  /* 0x0000010030307810 */ /* 0x000fc80007ffe0ff */
[----:B------:R2:W-:Y:S03]  /*1ac0*/  STG.E.128 desc[UR6][R50.64], R16 ;  /* 0x0000001032007986 */ /* 0x0005e6000c101d06 */
.L_x_37212:
[----:B------:R-:W-:Y:S05]  /*1ad0*/  BSYNC.RECONVERGENT B0 ;  /* 0x0000000000007941 */ /* 0x000fea0003800200 */
.L_x_37211:
[----:B------:R-:W-:Y:S01]  /*1ae0*/  ISETP.GE.U32.AND P2, PT, R0, 0x400, PT ;  /* 0x000004000000780c */ /* 0x000fe20003f46070 */
[----:B------:R-:W-:-:S12]  /*1af0*/  BSSY.RECONVERGENT B0, `(.L_x_37215) ;  /* 0x0000028000007945 */ /* 0x000fd80003800200 */
[----:B------:R-:W-:Y:S05]  /*1b00*/  @!P2 BRA `(.L_x_37216) ;  /* 0x000000000098a947 */ /* 0x000fea0003800000 */
[----:B------:R-:W-:Y:S01]  /*1b10*/  ISETP.NE.U32.AND P3, PT, RZ, UR8, PT ;  /* 0x00000008ff007c0c */ /* 0x000fe2000bf65070 */
[----:B------:R-:W3:Y:S03]  /*1b20*/  LDC.64 R20, c[0x0][0x390] ;  /* 0x0000e400ff147b82 */ /* 0x000ee60000000a00 */
[----:B------:R-:W-:-:S13]  /*1b30*/  ISETP.NE.AND.EX P3, PT, RZ, UR9, PT, P3 ;  /* 0x00000009ff007c0c */ /* 0x000fda000bf65330 */
[----:B-12---:R-:W1:Y:S01]  /*1b40*/  @P3 LDC.64 R50, c[0x0][0x3a0] ;  /* 0x0000e800ff323b82 */ /* 0x006e620000000a00 */
[----:B---3--:R-:W-:-:S06]  /*1b50*/  IMAD.WIDE.U32 R20, R48, 0x10, R20 ;  /* 0x0000001030147825 */ /* 0x008fcc00078e0014 */
        /* <DEDUP_REMOVED lines=8> */
[--C-:B------:R-:W-:Y:S02]  /*1be0*/  HADD2.F32 R21, -RZ, R68.reuse.H0_H0 ;  /* 0x20000044ff157230 */ /* 0x100fe40000004100 */
[----:B------:R-:W-:Y:S01]  /*1bf0*/  FMUL.FTZ R90, R23, R83 ;  /* 0x00000053175a7220 */ /* 0x000fe20000410000 */
[----:B------:R-:W-:Y:S02]  /*1c00*/  HADD2.F32 R49, -RZ, R61.H0_H0 ;  /* 0x2000003dff317230 */ /* 0x000fe40000004100 */
[----:B------:R-:W-:Y:S01]  /*1c10*/  FFMA.FTZ R20, R89, R20, R4 ;  /* 0x0000001459147223 */ /* 0x000fe20000010004 */
[----:B------:R-:W-:-:S02]  /*1c20*/  HADD2.F32 R50, -RZ, R68.H1_H1 ;  /* 0x30000044ff327230 */ /* 0x000fc40000004100 */
[----:B------:R-:W-:Y:S01]  /*1c30*/  FFMA.FTZ R21, R92, R21, R5 ;  /* 0x000000155c157223 */ /* 0x000fe20000010005 */
[----:B------:R-:W-:Y:S02]  /*1c40*/  FFMA.FTZ R22, R51, R49, R6 ;  /* 0x0000003133167223 */ /* 0x000fe40000010006 */
[----:B------:R-:W-:Y:S01]  /*1c50*/  FFMA.FTZ R23, R90, R50, R7 ;  /* 0x000000325a177223 */ /* 0x000fe20000010007 */
[----:B------:R-:W-:Y:S06]  /*1c60*/  BRA `(.L_x_37218) ;  /* 0x0000000000307947 */ /* 0x000fec0003800000 */
.L_x_37217:
[-C--:B-1---5:R-:W-:Y:S01]  /*1c70*/  FMUL.FTZ R51, R22, R83.reuse ;  /* 0x0000005316337220 */ /* 0x0a2fe20000410000 */
[--C-:B------:R-:W-:Y:S02]  /*1c80*/  HADD2.F32 R89, -RZ, R61.reuse.H1_H1 ;  /* 0x3000003dff597230 */ /* 0x100fe40000004100 */
[-C--:B------:R-:W-:Y:S01]  /*1c90*/  FMUL.FTZ R20, R20, R83.reuse ;  /* 0x0000005314147220 */ /* 0x080fe20000410000 */
[--C-:B------:R-:W-:Y:S02]  /*1ca0*/  HADD2.F32 R90, -RZ, R68.reuse.H0_H0 ;  /* 0x20000044ff5a7230 */ /* 0x100fe40000004100 */
[-C--:B------:R-:W-:Y:S01]  /*1cb0*/  FMUL.FTZ R21, R21, R83.reuse ;  /* 0x0000005315157220 */ /* 0x080fe20000410000 */
[----:B------:R-:W-:Y:S02]  /*1cc0*/  HADD2.F32 R22, -RZ, R61.H0_H0 ;  /* 0x2000003dff167230 */ /* 0x000fe40000004100 */
[----:B------:R-:W-:Y:S01]  /*1cd0*/  FMUL.FTZ R50, R23, R83 ;  /* 0x0000005317327220 */ /* 0x000fe20000410000 */
[----:B------:R-:W-:-:S02]  /*1ce0*/  HADD2.F32 R49, -RZ, R68.H1_H1 ;  /* 0x30000044ff317230 */ /* 0x000fc40000004100 */
[----:B------:R-:W-:Y:S01]  /*1cf0*/  FMUL.FTZ R20, R20, R89 ;  /* 0x0000005914147220 */ /* 0x000fe20000410000 */
[----:B------:R-:W-:Y:S01]  /*1d00*/  FMUL.FTZ R21, R21, R90 ;  /* 0x0000005a15157220 */ /* 0x000fe20000410000 */
[----:B------:R-:W-:Y:S01]  /*1d10*/  FMUL.FTZ R22, R51, R22 ;  /* 0x0000001633167220 */ /* 0x000fe20000410000 */
[----:B------:R-:W-:-:S07]  /*1d20*/  FMUL.FTZ R23, R50, R49 ;  /* 0x0000003132177220 */ /* 0x000fce0000410000 */
.L_x_37218:
[----:B------:R-:W1:Y:S02]  /*1d30*/  LDC.64 R50, c[0x0][0x3a8] ;  /* 0x0000ea00ff327b82 */ /* 0x000e640000000a00 */
[C---:B-1----:R-:W-:Y:S01]  /*1d40*/  IMAD.WIDE.U32 R50, R48.reuse, 0x10, R50 ;  /* 0x0000001030327825 */ /* 0x042fe200078e0032 */
[----:B------:R-:W-:-:S04]  /*1d50*/  IADD3 R48, PT, PT, R48, 0x100, RZ ;  /* 0x0000010030307810 */ /* 0x000fc80007ffe0ff */
[----:B------:R3:W-:Y:S03]  /*1d60*/  STG.E.128 desc[UR6][R50.64], R20 ;  /* 0x0000001432007986 */ /* 0x0007e6000c101d06 */
.L_x_37216:
[----:B------:R-:W-:Y:S05]  /*1d70*/  BSYNC.RECONVERGENT B0 ;  /* 0x0000000000007941 */ /* 0x000fea0003800200 */
.L_x_37215:
[----:B------:R-:W-:Y:S01]  /*1d80*/  ISETP.GE.U32.AND P3, PT, R0, 0x500, PT ;  /* 0x000005000000780c */ /* 0x000fe20003f66070 */
[----:B------:R-:W-:-:S12]  /*1d90*/  BSSY.RECONVERGENT B0, `(.L_x_37219) ;  /* 0x0000028000007945 */ /* 0x000fd80003800200 */
[----:B------:R-:W-:Y:S05]  /*1da0*/  @!P3 BRA `(.L_x_37220) ;  /* 0x000000000098b947 */ /* 0x000fea0003800000 */
[----:B------:R-:W-:Y:S01]  /*1db0*/  ISETP.NE.U32.AND P4, PT, RZ, UR8, PT ;  /* 0x00000008ff007c0c */ /* 0x000fe2000bf85070 */
[----:B------:R-:W4:Y:S03]  /*1dc0*/  LDC.64 R24, c[0x0][0x390] ;  /* 0x0000e400ff187b82 */ /* 0x000f260000000a00 */
[----:B------:R-:W-:-:S13]  /*1dd0*/  ISETP.NE.AND.EX P4, PT, RZ, UR9, PT, P4 ;  /* 0x00000009ff007c0c */ /* 0x000fda000bf85340 */
[----:B-123--:R-:W1:Y:S01]  /*1de0*/  @P4 LDC.64 R50, c[0x0][0x3a0] ;  /* 0x0000e800ff324b82 */ /* 0x00ee620000000a00 */
[----:B----4-:R-:W-:-:S06]  /*1df0*/  IMAD.WIDE.U32 R24, R48, 0x10, R24 ;  /* 0x0000001030187825 */ /* 0x010fcc00078e0018 */
[----:B------:R-:W5:Y:S01]  /*1e00*/  LDG.E.128 R24, desc[UR6][R24.64] ;  /* 0x0000000618187981 */ /* 0x000f62000c1e1d00 */
[----:B-1----:R-:W-:-:S05]  /*1e10*/  @P4 IMAD.WIDE.U32 R50, R48, 0x10, R50 ;  /* 0x0000001030324825 */ /* 0x002fca00078e0032 */
[----:B------:R1:W5:Y:S01]  /*1e20*/  @P4 LDG.E.128 R4, desc[UR6][R50.64] ;  /* 0x0000000632044981 */ /* 0x000362000c1e1d00 */
[----:B------:R-:W-:Y:S05]  /*1e30*/  @!P4 BRA `(.L_x_37221) ;  /* 0x000000000034c947 */ /* 0x000fea0003800000 */
[-C--:B-----5:R-:W-:Y:S01]  /*1e40*/  FMUL.FTZ R89, R24, R83.reuse ;  /* 0x0000005318597220 */ /* 0x0a0fe20000410000 */
[-C--:B0-----:R-:W-:Y:S01]  /*1e50*/  FMUL.FTZ R92, R25, R83.reuse ;  /* 0x00000053195c7220 */ /* 0x081fe20000410000 */
[--C-:B------:R-:W-:Y:S02]  /*1e60*/  HADD2.F32 R24, -RZ, R70.reuse.H0_H0 ;  /* 0x20000046ff187230 */ /* 0x100fe40000004100 */
[-C--:B-1----:R-:W-:Y:S01]  /*1e70*/  FMUL.FTZ R51, R26, R83.reuse ;  /* 0x000000531a337220 */ /* 0x082fe20000410000 */
[--C-:B------:R-:W-:Y:S02]  /*1e80*/  HADD2.F32 R25, -RZ, R71.reuse.H0_H0 ;  /* 0x20000047ff197230 */ /* 0x100fe40000004100 */
[----:B------:R-:W-:Y:S01]  /*1e90*/  FMUL.FTZ R90, R27, R83 ;  /* 0x000000531b5a7220 */ /* 0x000fe20000410000 */
[----:B------:R-:W-:Y:S02]  /*1ea0*/  HADD2.F32 R49, -RZ, R70.H1_H1 ;  /* 0x30000046ff317230 */ /* 0x000fe40000004100 */
[----:B------:R-:W-:Y:S01]  /*1eb0*/  FFMA.FTZ R24, R89, R24, R4 ;  /* 0x0000001859187223 */ /* 0x000fe20000010004 */
[----:B------:R-:W-:-:S02]  /*1ec0*/  HADD2.F32 R50, -RZ, R71.H1_H1 ;  /* 0x30000047ff327230 */ /* 0x000fc40000004100 */
[----:B------:R-:W-:Y:S01]  /*1ed0*/  FFMA.FTZ R25, R92, R25, R5 ;  /* 0x000000195c197223 */ /* 0x000fe20000010005 */
[----:B------:R-:W-:Y:S02]  /*1ee0*/  FFMA.FTZ R26, R51, R49, R6 ;  /* 0x00000031331a7223 */ /* 0x000fe40000010006 */
[----:B------:R-:W-:Y:S01]  /*1ef0*/  FFMA.FTZ R27, R90, R50, R7 ;  /* 0x000000325a1b7223 */ /* 0x000fe20000010007 */
[----:B------:R-:W-:Y:S06]  /*1f00*/  BRA `(.L_x_37222) ;  /* 0x0000000000307947 */ /* 0x000fec0003800000 */
.L_x_37221:
[-C--:B-1---5:R-:W-:Y:S01]  /*1f10*/  FMUL.FTZ R51, R26, R83.reuse ;  /* 0x000000531a337220 */ /* 0x0a2fe20000410000 */
[--C-:B------:R-:W-:Y:S02]  /*1f20*/  HADD2.F32 R89, -RZ, R70.reuse.H0_H0 ;  /* 0x20000046ff597230 */ /* 0x100fe40000004100 */
[-C--:B------:R-:W-:Y:S01]  /*1f30*/  FMUL.FTZ R24, R24, R83.reuse ;  /* 0x0000005318187220 */ /* 0x080fe20000410000 */
[--C-:B------:R-:W-:Y:S02]  /*1f40*/  HADD2.F32 R90, -RZ, R71.reuse.H0_H0 ;  /* 0x20000047ff5a7230 */ /* 0x100fe40000004100 */
[-C--:B------:R-:W-:Y:S01]  /*1f50*/  FMUL.FTZ R25, R25, R83.reuse ;  /* 0x0000005319197220 */ /* 0x080fe20000410000 */
[----:B------:R-:W-:Y:S02]  /*1f60*/  HADD2.F32 R26, -RZ, R70.H1_H1 ;  /* 0x30000046ff1a7230 */ /* 0x000fe40000004100 */
[----:B------:R-:W-:Y:S01]  /*1f70*/  FMUL.FTZ R50, R27, R83 ;  /* 0x000000531b327220 */ /* 0x000fe20000410000 */
[----:B------:R-:W-:-:S02]  /*1f80*/  HADD2.F32 R49, -RZ, R71.H1_H1 ;  /* 0x30000047ff317230 */ /* 0x000fc40000004100 */
[----:B------:R-:W-:Y:S01]  /*1f90*/  FMUL.FTZ R24, R24, R89 ;  /* 0x0000005918187220 */ /* 0x000fe20000410000 */
[----:B------:R-:W-:Y:S01]  /*1fa0*/  FMUL.FTZ R25, R25, R90 ;  /* 0x0000005a19197220 */ /* 0x000fe20000410000 */
[----:B------:R-:W-:Y:S01]  /*1fb0*/  FMUL.FTZ R26, R51, R26 ;  /* 0x0000001a331a7220 */ /* 0x000fe20000410000 */
[----:B------:R-:W-:-:S07]  /*1fc0*/  FMUL.FTZ R27, R50, R49 ;  /* 0x00000031321b7220 */ /* 0x000fce0000410000 */
.L_x_37222:
[----:B------:R-:W1:Y:S02]  /*1fd0*/  LDC.64 R50, c[0x0][0x3a8] ;  /* 0x0000ea00ff327b82 */ /* 0x000e640000000a00 */
[C---:B-1----:R-:W-:Y:S01]  /*1fe0*/  IMAD.WIDE.U32 R50, R48.reuse, 0x10, R50 ;  /* 0x0000001030327825 */ /* 0x042fe200078e0032 */
[----:B------:R-:W-:-:S04]  /*1ff0*/  IADD3 R48, PT, PT, R48, 0x100, RZ ;  /* 0x0000010030307810 */ /* 0x000fc80007ffe0ff */
[----:B------:R4:W-:Y:S03]  /*2000*/  STG.E.128 desc[UR6][R50.64], R24 ;  /* 0x0000001832007986 */ /* 0x0009e6000c101d06 */
.L_x_37220:
[----:B------:R-:W-:Y:S05]  /*2010*/  BSYNC.RECONVERGENT B0 ;  /* 0x0000000000007941 */ /* 0x000fea0003800200 */
.L_x_37219:
[----:B------:R-:W-:Y:S01]  /*2020*/  ISETP.GE.U32.AND P4, PT, R0, 0x600, PT ;  /* 0x000006000000780c */ /* 0x000fe20003f86070 */
[----:B------:R-:W-:-:S12]  /*2030*/  BSSY.RECONVERGENT B0, `(.L_x_37223) ;  /* 0x0000028000007945 */ /* 0x000fd80003800200 */
[----:B------:R-:W-:Y:S05]  /*2040*/  @!P4 BRA `(.L_x_37224) ;  /* 0x000000000098c947 */ /* 0x000fea0003800000 */
[----:B------:R-:W-:Y:S01]  /*2050*/  ISETP.NE.U32.AND P5, PT, RZ, UR8, PT ;  /* 0x00000008ff007c0c */ /* 0x000fe2000bfa5070 */
[----:B------:R-:W0:Y:S03]  /*2060*/  LDC.64 R28, c[0x0][0x390] ;  /* 0x0000e400ff1c7b82 */ /* 0x000e260000000a00 */
[----:B------:R-:W-:-:S13]  /*2070*/  ISETP.NE.AND.EX P5, PT, RZ, UR9, PT, P5 ;  /* 0x00000009ff007c0c */ /* 0x000fda000bfa5350 */
[----:B-1234-:R-:W1:Y:S01]  /*2080*/  @P5 LDC.64 R50, c[0x0][0x3a0] ;  /* 0x0000e800ff325b82 */ /* 0x01ee620000000a00 */
[----:B0-----:R-:W-:-:S06]  /*2090*/  IMAD.WIDE.U32 R28, R48, 0x10, R28 ;  /* 0x00000010301c7825 */ /* 0x001fcc00078e001c */
[----:B------:R-:W5:Y:S01]  /*20a0*/  LDG.E.128 R28, desc[UR6][R28.64] ;  /* 0x000000061c1c7981 */ /* 0x000f62000c1e1d00 */
[----:B-1----:R-:W-:-:S05]  /*20b0*/  @P5 IMAD.WIDE.U32 R50, R48, 0x10, R50 ;  /* 0x0000001030325825 */ /* 0x002fca00078e0032 */
[----:B------:R0:W5:Y:S01]  /*20c0*/  @P5 LDG.E.128 R4, desc[UR6][R50.64] ;  /* 0x0000000632045981 */ /* 0x000162000c1e1d00 */
[----:B------:R-:W-:Y:S05]  /*20d0*/  @!P5 BRA `(.L_x_37225) ;  /* 0x000000000034d947 */ /* 0x000fea0003800000 */
[-C--:B-----5:R-:W-:Y:S01]  /*20e0*/  FMUL.FTZ R89, R28, R83.reuse ;  /* 0x000000531c597220 */ /* 0x0a0fe20000410000 */
[-C--:B------:R-:W-:Y:S01]  /*20f0*/  FMUL.FTZ R92, R29, R83.reuse ;  /* 0x000000531d5c7220 */ /* 0x080fe20000410000 */
[--C-:B------:R-:W-:Y:S02]  /*2100*/  HADD2.F32 R28, -RZ, R72.reuse.H0_H0 ;  /* 0x20000048ff1c7230 */ /* 0x100fe40000004100 */
[-C--:B0-----:R-:W-:Y:S01]  /*2110*/  FMUL.FTZ R51, R30, R83.reuse ;  /* 0x000000531e337220 */ /* 0x081fe20000410000 */
        /* <DEDUP_REMOVED lines=9> */
.L_x_37225:
[-C--:B0----5:R-:W-:Y:S01]  /*21b0*/  FMUL.FTZ R51, R30, R83.reuse ;  /* 0x000000531e337220 */ /* 0x0a1fe20000410000 */
        /* <DEDUP_REMOVED lines=11> */
.L_x_37226:
[----:B------:R-:W0:Y:S02]  /*2270*/  LDC.64 R50, c[0x0][0x3a8] ;  /* 0x0000ea00ff327b82 */ /* 0x000e240000000a00 */
[C---:B0-----:R-:W-:Y:S01]  /*2280*/  IMAD.WIDE.U32 R50, R48.reuse, 0x10, R50 ;  /* 0x0000001030327825 */ /* 0x041fe200078e0032 */
[----:B------:R-:W-:-:S04]  /*2290*/  IADD3 R48, PT, PT, R48, 0x100, RZ ;  /* 0x0000010030307810 */ /* 0x000fc80007ffe0ff */
[----:B------:R0:W-:Y:S03]  /*22a0*/  STG.E.128 desc[UR6][R50.64], R28 ;  /* 0x0000001c32007986 */ /* 0x0001e6000c101d06 */
.L_x_37224:
[----:B------:R-:W-:Y:S05]  /*22b0*/  BSYNC.RECONVERGENT B0 ;  /* 0x0000000000007941 */ /* 0x000fea0003800200 */
.L_x_37223:
[----:B------:R-:W-:Y:S01]  /*22c0*/  ISETP.GE.U32.AND P5, PT, R0, 0x700, PT ;  /* 0x000007000000780c */ /* 0x000fe20003fa6070 */
[----:B------:R-:W-:-:S12]  /*22d0*/  BSSY.RECONVERGENT B0, `(.L_x_37227) ;  /* 0x0000027000007945 */ /* 0x000fd80003800200 */
[----:B------:R-:W-:Y:S05]  /*22e0*/  @!P5 BRA `(.L_x_37228) ;  /* 0x000000000094d947 */ /* 0x000fea0003800000 */
[----:B------:R-:W-:Y:S01]  /*22f0*/  ISETP.NE.U32.AND P6, PT, RZ, UR8, PT ;  /* 0x00000008ff007c0c */ /* 0x000fe2000bfc5070 */
[----:B------:R-:W0:Y:S03]  /*2300*/  LDC.64 R32, c[0x0][0x390] ;  /* 0x0000e400ff207b82 */ /* 0x000e260000000a00 */
[----:B------:R-:W-:-:S13]  /*2310*/  ISETP.NE.AND.EX P6, PT, RZ, UR9, PT, P6 ;  /* 0x00000009ff007c0c */ /* 0x000fda000bfc5360 */
[----:B01234-:R-:W0:Y:S01]  /*2320*/  @P6 LDC.64 R50, c[0x0][0x3a0] ;  /* 0x0000e800ff326b82 */ /* 0x01fe220000000a00 */
[----:B------:R-:W-:-:S06]  /*2330*/  IMAD.WIDE.U32 R32, R48, 0x10, R32 ;  /* 0x0000001030207825 */ /* 0x000fcc00078e0020 */
[----:B------:R-:W5:Y:S01]  /*2340*/  LDG.E.128 R32, desc[UR6][R32.64] ;  /* 0x0000000620207981 */ /* 0x000f62000c1e1d00 */
[----:B0-----:R-:W-:-:S05]  /*2350*/  @P6 IMAD.WIDE.U32 R50, R48, 0x10, R50 ;  /* 0x0000001030326825 */ /* 0x001fca00078e0032 */
        /* <DEDUP_REMOVED lines=15> */
.L_x_37229:
        /* <DEDUP_REMOVED lines=12> */
.L_x_37230:
[----:B------:R-:W0:Y:S02]  /*2510*/  LDC.64 R50, c[0x0][0x3a8] ;  /* 0x0000ea00ff327b82 */ /* 0x000e240000000a00 */
[----:B0-----:R-:W-:-:S05]  /*2520*/  IMAD.WIDE.U32 R50, R48, 0x10, R50 ;  /* 0x0000001030327825 */ /* 0x001fca00078e0032 */
[----:B------:R0:W-:Y:S02]  /*2530*/  STG.E.128 desc[UR6][R50.64], R32 ;  /* 0x0000002032007986 */ /* 0x0001e4000c101d06 */
.L_x_37228:
[----:B------:R-:W-:Y:S05]  /*2540*/  BSYNC.RECONVERGENT B0 ;  /* 0x0000000000007941 */ /* 0x000fea0003800200 */
.L_x_37227:
[----:B------:R-:W-:Y:S01]  /*2550*/  FADD.FTZ R48, RZ, R8 ;  /* 0x00000008ff307221 */ /* 0x000fe20000010000 */
[C---:B------:R-:W-:Y:S01]  /*2560*/  ISETP.GT.U32.AND P6, PT, R0.reuse, 0x1ff, PT ;  /* 0x000001ff0000780c */ /* 0x040fe20003fc4070 */
[----:B------:R-:W-:Y:S01]  /*2570*/  BSSY.RECONVERGENT B0, `(.L_x_37231) ;  /* 0x0000082000007945 */ /* 0x000fe20003800200 */
[----:B01234-:R-:W-:Y:S01]  /*2580*/  P2R R50, PR, RZ, 0x1 ;  /* 0x00000001ff327803 */ /* 0x01ffe20000000000 */
[----:B------:R-:W-:Y:S01]  /*2590*/  FADD.FTZ R49, R9, R48 ;  /* 0x0000003009317221 */ /* 0x000fe20000010000 */
[----:B------:R-:W-:-:S03]  /*25a0*/  ISETP.GT.U32.AND P0, PT, R0, 0x2ff, PT ;  /* 0x000002ff0000780c */ /* 0x000fc60003f04070 */
[----:B------:R-:W-:-:S04]  /*25b0*/  FADD.FTZ R48, R10, R49 ;  /* 0x000000310a307221 */ /* 0x000fc80000010000 */
[----:B------:R-:W-:-:S05]  /*25c0*/  FADD.FTZ R49, R11, R48 ;  /* 0x000000300b317221 */ /* 0x000fca0000010000 */
[----:B------:R-:W-:-:S05]  /*25d0*/  FSEL R49, R49, RZ, P1 ;  /* 0x000000ff31317208 */ /* 0x000fca0000800000 */
        /* <DEDUP_REMOVED lines=35> */
[----:B-----5:R-:W0:Y:S02]  /*2810*/  SHFL.BFLY PT, R83, R92, 0x8, 0x1f ;  /* 0x0d001f005c537f89 */ /* 0x020e2400000e0000 */
        /* <DEDUP_REMOVED lines=13> */
[----:B------:R-:W-:Y:S01]  /*28f0*/  FFMA.FTZ R50, R49, R49, R50 ;  /* 0x0000003131327223 */ /* 0x000fe20000010032 */
[----:B------:R-:W-:-:S04]  /*2900*/  FADD.FTZ R49, R15, -R48 ;  /* 0x800000300f317221 */ /* 0x000fc80000010000 */
[----:B------:R-:W-:Y:S01]  /*2910*/  FSEL R83, R50, RZ, P1 ;  /* 0x000000ff32537208 */ /* 0x000fe20000800000 */
[----:B------:R-:W-:-:S04]  /*2920*/  FADD.FTZ R50, R14, -R48 ;  /* 0x800000300e327221 */ /* 0x000fc80000010000 */
[----:B------:R-:W-:-:S04]  /*2930*/  FFMA.FTZ R90, R90, R90, R83 ;  /* 0x0000005a5a5a7223 */ /* 0x000fc80000010053 */
[----:B------:R-:W-:Y:S01]  /*2940*/  FFMA.FTZ R51, R51, R51, R90 ;  /* 0x0000003333337223 */ /* 0x000fe2000001005a */
[----:B------:R-:W-:-:S03]  /*2950*/  FADD.FTZ R90, R16, -R48 ;  /* 0x80000030105a7221 */ /* 0x000fc60000010000 */
[----:B------:R-:W-:Y:S01]  /*2960*/  FFMA.FTZ R50, R50, R50, R51 ;  /* 0x0000003232327223 */ /* 0x000fe20000010033 */
[----:B------:R-:W-:-:S03]  /*2970*/  FADD.FTZ R51, R17, -R48 ;  /* 0x8000003011337221 */ /* 0x000fc60000010000 */
[----:B------:R-:W-:Y:S01]  /*2980*/  @P6 FFMA.FTZ R83, R49, R49, R50 ;  /* 0x0000003131536223 */ /* 0x000fe20000010032 */
[----:B------:R-:W-:Y:S01]  /*2990*/  ISETP.GT.U32.AND P6, PT, R0, 0x2ff, PT ;  /* 0x000002ff0000780c */ /* 0x000fe20003fc4070 */
[--C-:B------:R-:W-:Y:S01]  /*29a0*/  FADD.FTZ R50, R18, -R48.reuse ;  /* 0x8000003012327221 */ /* 0x100fe20000010000 */
[----:B------:R-:W-:Y:S01]  /*29b0*/  FADD.FTZ R49, R19, -R48 ;  /* 0x8000003013317221 */ /* 0x000fe20000010000 */
        /* <DEDUP_REMOVED lines=37> */
[----:B------:R-:W-:-:S04]  /*2c10*/  FFMA.FTZ R51, R51, R51, R90 ;  /* 0x0000003333337223 */ /* 0x000fc8000001005a */
[----:B------:R-:W-:Y:S01]  /*2c20*/  FFMA.FTZ R50, R50, R50, R51 ;  /* 0x0000003232327223 */ /* 0x000fe20000010033 */
[----:B------:R-:W-:-:S03]  /*2c30*/  LOP3.LUT R51, R79, 0x1f, RZ, 0xc0, !PT ;  /* 0x0000001f4f337812 */ /* 0x000fc600078ec0ff */
[----:B------:R-:W-:Y:S01]  /*2c40*/  @P6 FFMA.FTZ R83, R49, R49, R50 ;  /* 0x0000003131536223 */ /* 0x000fe20000010032 */
[----:B------:R-:W-:-:S04]  /*2c50*/  LOP3.LUT P6, RZ, R79, 0x1f, RZ, 0xc0, !PT ;  /* 0x0000001f4fff7812 */ /* 0x000fc800078cc0ff */
[----:B------:R-:W0:Y:S02]  /*2c60*/  SHFL.BFLY PT, R50, R83, 0x1, 0x1f ;  /* 0x0c201f0053327f89 */ /* 0x000e2400000e0000 */
[----:B0-----:R-:W-:Y:S01]  /*2c70*/  FADD.FTZ R91, R83, R50 ;  /* 0x00000032535b7221 */ /* 0x001fe20000010000 */
[----:B------:R-:W-:-:S04]  /*2c80*/  HFMA2 R50, -RZ, RZ, 0, 0 ;  /* 0x00000000ff327431 */ /* 0x000fc800000001ff */
        /* <DEDUP_REMOVED lines=16> */
.L_x_37232:
[----:B------:R-:W-:Y:S05]  /*2d90*/  BSYNC.RECONVERGENT B0 ;  /* 0x0000000000007941 */ /* 0x000fea0003800200 */
.L_x_37231:
        /* <DEDUP_REMOVED lines=13> */
.L_x_37234:
[----:B------:R-:W-:Y:S05]  /*2e70*/  BSYNC.RECONVERGENT B0 ;  /* 0x0000000000007941 */ /* 0x000fea0003800200 */
.L_x_37233:
        /* <DEDUP_REMOVED lines=14> */
[----:B--2---:R-:W-:-:S03]  /*2f60*/  FADD.FTZ R51, R104, R49 ;  /* 0x0000003168337221 */ /* 0x004fc60000010000 */
        /* <DEDUP_REMOVED lines=11> */
[----:B------:R-:W3:Y:S01]  /*3020*/  SHFL.DOWN PT, R48, R51, 0x2, 0x1f ;  /* 0x08401f0033307f89 */ /* 0x000ee200000e0000 */
[----:B0-----:R-:W-:Y:S01]  /*3030*/  FMUL.FTZ R50, R93, R98 ;  /* 0x000000625d327220 */ /* 0x001fe20000410000 */
[----:B------:R-:W-:-:S03]  /*3040*/  FADD.FTZ R93, R94, -R93 ;  /* 0x8000005d5e5d7221 */ /* 0x000fc60000010000 */
[----:B------:R-:W-:Y:S01]  /*3050*/  FFMA.FTZ R97, R89, R94, R50 ;  /* 0x0000005e59617223 */ /* 0x000fe20000010032 */
[-C--:B-1----:R-:W-:Y:S01]  /*3060*/  IADD3 R50, PT, PT, R83, R102.reuse, RZ ;  /* 0x0000006653327210 */ /* 0x082fe20007ffe0ff */
[----:B------:R-:W-:Y:S01]  /*3070*/  FMUL.FTZ R90, R93, R93 ;  /* 0x0000005d5d5a7220 */ /* 0x000fe20000410000 */
[----:B------:R-:W-:Y:S01]  /*3080*/  I2FP.F32.S32 R102, R102 ;  /* 0x0000006600667245 */ /* 0x000fe20000201400 */
[C---:B--2---:R-:W-:Y:S01]  /*3090*/  FMUL.FTZ R100, R96.reuse, R97 ;  /* 0x0000006160647220 */ /* 0x044fe20000410000 */
[----:B------:R-:W-:Y:S01]  /*30a0*/  I2FP.F32.S32 R99, R50 ;  /* 0x0000003200637245 */ /* 0x000fe20000201400 */
[----:B------:R-:W-:Y:S01]  /*30b0*/  FMUL.FTZ R89, R89, R90 ;  /* 0x0000005a59597220 */ /* 0x000fe20000410000 */
[----:B---3--:R-:W-:Y:S02]  /*30c0*/  FADD.FTZ R49, R51, R48 ;  /* 0x0000003033317221 */ /* 0x008fe40000010000 */
[----:B------:R-:W0:Y:S01]  /*30d0*/  SHFL.DOWN PT, R97, R100, 0x1, 0x1f ;  /* 0x08201f0064617f89 */ /* 0x000e2200000e0000 */
[----:B------:R-:W-:Y:S01]  /*30e0*/  FMUL.FTZ R89, R89, R98 ;  /* 0x0000006259597220 */ /* 0x000fe20000410000 */
[----:B------:R-:W1:Y:S01]  /*30f0*/  MUFU.RCP R99, R99 ;  /* 0x0000006300637308 */ /* 0x000e620000001000 */
[----:B------:R-:W2:Y:S02]  /*3100*/  LDC R51, c[0x0][0x448] ;  /* 0x00011200ff337b82 */ /* 0x000ea40000000800 */
[----:B------:R-:W-:-:S05]  /*3110*/  FFMA.FTZ R49, R96, R89, R49 ;  /* 0x0000005960317223 */ /* 0x000fca0000010031 */
[----:B------:R-:W3:Y:S01]  /*3120*/  SHFL.DOWN PT, R48, R49, 0x1, 0x1f ;  /* 0x08201f0031307f89 */ /* 0x000ee200000e0000 */
[----:B0-----:R-:W-:Y:S01]  /*3130*/  FMUL.FTZ R50, R97, R102 ;  /* 0x0000006661327220 */ /* 0x001fe20000410000 */
[----:B------:R-:W-:-:S03]  /*3140*/  FADD.FTZ R90, R100, -R97 ;  /* 0x80000061645a7221 */ /* 0x000fc60000010000 */
[----:B------:R-:W-:Y:S01]  /*3150*/  FFMA.FTZ R50, R95, R100, R50 ;  /* 0x000000645f327223 */ /* 0x000fe20000010032 */
[----:B------:R-:W-:-:S03]  /*3160*/  FMUL.FTZ R90, R90, R90 ;  /* 0x0000005a5a5a7220 */ /* 0x000fc60000410000 */
[----:B-1----:R-:W-:Y:S01]  /*3170*/  FMUL.FTZ R50, R99, R50 ;  /* 0x0000003263327220 */ /* 0x002fe20000410000 */
[----:B------:R-:W-:Y:S01]  /*3180*/  FMUL.FTZ R95, R95, R90 ;  /* 0x0000005a5f5f7220 */ /* 0x000fe20000410000 */
[----:B---3--:R-:W-:-:S03]  /*3190*/  FADD.FTZ R48, R49, R48 ;  /* 0x0000003031307221 */ /* 0x008fc60000010000 */
        /* <DEDUP_REMOVED lines=8> */
[----:B--2---:R-:W-:-:S04]  /*3220*/  FFMA.FTZ R90, R48, UR11, R51 ;  /* 0x0000000b305a7c23 */ /* 0x004fc80008010033 */
[----:B------:R-:W-:-:S06]  /*3230*/  FADD.FTZ R79, R90, R101 ;  /* 0x000000655a4f7221 */ /* 0x000fcc0000010000 */
[----:B------:R-:W0:Y:S02]  /*3240*/  MUFU.RSQ R79, R79 ;  /* 0x0000004f004f7308 */ /* 0x000e240000001400 */
[----:B------:R-:W1:Y:S08]  /*3250*/  @!P6 LDC.64 R94, c[0x0][0x3c0] ;  /* 0x0000f000ff5eeb82 */ /* 0x000e700000000a00 */
[----:B------:R-:W2:Y:S01]  /*3260*/  @!P6 LDC.64 R92, c[0x0][0x3c8] ;  /* 0x0000f200ff5ceb82 */ /* 0x000ea20000000a00 */
[----:B-1----:R-:W-:-:S05]  /*3270*/  @!P6 IMAD.WIDE R94, R46, 0x4, R94 ;  /* 0x000000042e5ee825 */ /* 0x002fca00078e025e */
[----:B------:R1:W-:Y:S01]  /*3280*/  @!P6 STG.E desc[UR6][R94.64], R50 ;  /* 0x000000325e00e986 */ /* 0x0003e2000c101906 */
[----:B--2---:R-:W-:-:S05]  /*3290*/  @!P6 IMAD.WIDE R92, R46, 0x4, R92 ;  /* 0x000000042e5ce825 */ /* 0x004fca00078e025c */
[----:B0-----:R1:W-:Y:S01]  /*32a0*/  @!P6 STG.E desc[UR6][R92.64], R79 ;  /* 0x0000004f5c00e986 */ /* 0x0013e2000c101906 */
[----:B------:R-:W-:Y:S05]  /*32b0*/  @!P1 BRA `(.L_x_37236) ;  /* 0x0000000000609947 */ /* 0x000fea0003800000 */
[----:B------:R-:W0:Y:S01]  /*32c0*/  LDC.64 R114, c[0x0][0x428] ;  /* 0x00010a00ff727b82 */ /* 0x000e220000000a00 */
[--C-:B------:R-:W-:Y:S01]  /*32d0*/  FADD.FTZ R100, R8, -R83.reuse ;  /* 0x8000005308647221 */ /* 0x100fe20000010000 */
[--C-:B------:R-:W-:Y:S01]  /*32e0*/  FADD.FTZ R96, R9, -R83.reuse ;  /* 0x8000005309607221 */ /* 0x100fe20000010000 */
[--C-:B-1----:R-:W-:Y:S01]  /*32f0*/  FADD.FTZ R92, R10, -R83.reuse ;  /* 0x800000530a5c7221 */ /* 0x102fe20000010000 */
[----:B------:R-:W-:Y:S01]  /*3300*/  FADD.FTZ R98, R11, -R83 ;  /* 0x800000530b627221 */ /* 0x000fe20000010000 */
[----:B------:R-:W-:Y:S02]  /*3310*/  HADD2.F32 R93, -RZ, R76.H0_H0 ;  /* 0x2000004cff5d7230 */ /* 0x000fe40000004100 */
[C---:B------:R-:W-:Y:S01]  /*3320*/  FMUL.FTZ R95, R79.reuse, R100 ;  /* 0x000000644f5f7220 */ /* 0x040fe20000410000 */
        /* <DEDUP_REMOVED lines=8> */
[----:B------:R-:W-:Y:S02]  /*33b0*/  HADD2.F32 R91, -RZ, R45.H0_H0 ;  /* 0x2000002dff5b7230 */ /* 0x000fe40000004100 */
[----:B------:R-:W-:Y:S01]  /*33c0*/  FFMA.FTZ R49, R96, R94, R49 ;  /* 0x0000005e60317223 */ /* 0x000fe20000010031 */
[----:B------:R-:W-:-:S02]  /*33d0*/  HADD2.F32 R51, -RZ, R77.H1_H1 ;  /* 0x3000004dff337230 */ /* 0x000fc40000004100 */
[----:B------:R-:W-:Y:S02]  /*33e0*/  HADD2.F32 R90, -RZ, R107.H1_H1 ;  /* 0x3000006bff5a7230 */ /* 0x000fe40000004100 */
[----:B------:R-:W-:-:S03]  /*33f0*/  FFMA.FTZ R50, R92, R50, R91 ;  /* 0x000000325c327223 */ /* 0x000fc6000001005b */
[----:B------:R-:W-:Y:S01]  /*3400*/  FFMA.FTZ R51, R89, R51, R90 ;  /* 0x0000003359337223 */ /* 0x000fe2000001005a */
[C---:B0-----:R-:W-:Y:S01]  /*3410*/  IMAD.WIDE.U32 R114, R69.reuse, 0x10, R114 ;  /* 0x0000001045727825 */ /* 0x041fe200078e0072 */
[----:B------:R-:W-:-:S04]  /*3420*/  IADD3 R69, PT, PT, R69, 0x100, RZ ;  /* 0x0000010045457810 */ /* 0x000fc80007ffe0ff */
[----:B------:R0:W-:Y:S03]  /*3430*/  STG.E.128 desc[UR6][R114.64], R48 ;  /* 0x0000003072007986 */ /* 0x0001e6000c101d06 */
.L_x_37236:
[----:B------:R-:W-:Y:S05]  /*3440*/  BSYNC.RECONVERGENT B0 ;  /* 0x0000000000007941 */ /* 0x000fea0003800200 */
.L_x_37235:
[----:B------:R-:W-:Y:S01]  /*3450*/  ISETP.NE.AND P1, PT, R80, RZ, PT ;  /* 0x000000ff5000720c */ /* 0x000fe20003f25270 */
[----:B------:R-:W-:-:S12]  /*3460*/  BSSY.RECONVERGENT B0, `(.L_x_37237) ;  /* 0x000001a000007945 */ /* 0x000fd80003800200 */
[----:B------:R-:W-:Y:S05]  /*3470*/  @!P1 BRA `(.L_x_37238) ;  /* 0x0000000000609947 */ /* 0x000fea0003800000 */
[----:B------:R-:W2:Y:S01]  /*3480*/  LDC.64 R100, c[0x0][0x428] ;  /* 0x00010a00ff647b82 */ /* 0x000ea20000000a00 */
[--C-:B------:R-:W-:Y:S01]  /*3490*/  FADD.FTZ R98, R12, -R83.reuse ;  /* 0x800000530c627221 */ /* 0x100fe20000010000 */
[--C-:B-1----:R-:W-:Y:S01]  /*34a0*/  FADD.FTZ R92, R13, -R83.reuse ;  /* 0x800000530d5c7221 */ /* 0x102fe20000010000 */
[--C-:B------:R-:W-:Y:S01]  /*34b0*/  FADD.FTZ R96, R14, -R83.reuse ;  /* 0x800000530e607221 */ /* 0x100fe20000010000 */
[----:B------:R-:W-:Y:S01]  /*34c0*/  FADD.FTZ R94, R15, -R83 ;  /* 0x800000530f5e7221 */ /* 0x000fe20000010000 */
[----:B------:R-:W-:Y:S02]  /*34d0*/  HADD2.F32 R95, -RZ, R78.H0_H0 ;  /* 0x2000004eff5f7230 */ /* 0x000fe40000004100 */
[C---:B------:R-:W-:Y:S01]  /*34e0*/  FMUL.FTZ R97, R79.reuse, R98 ;  /* 0x000000624f617220 */ /* 0x040fe20000410000 */
[----:B0-----:R-:W-:Y:S02]  /*34f0*/  HADD2.F32 R48, -RZ, R42.H0_H0 ;  /* 0x2000002aff307230 */ /* 0x001fe40000004100 */
        /* <DEDUP_REMOVED lines=13> */
[C---:B--2---:R-:W-:Y:S01]  /*35d0*/  IMAD.WIDE.U32 R100, R69.reuse, 0x10, R100 ;  /* 0x0000001045647825 */ /* 0x044fe200078e0064 */
[----:B------:R-:W-:-:S04]  /*35e0*/  IADD3 R69, PT, PT, R69, 0x100, RZ ;  /* 0x0000010045457810 */ /* 0x000fc80007ffe0ff */
[----:B------:R2:W-:Y:S03]  /*35f0*/  STG.E.128 desc[UR6][R100.64], R48 ;  /* 0x0000003064007986 */ /* 0x0005e6000c101d06 */
.L_x_37238:
[----:B------:R-:W-:Y:S05]  /*3600*/  BSYNC.RECONVERGENT B0 ;  /* 0x0000000000007941 */ /* 0x000fea0003800200 */
.L_x_37237:
[----:B------:R-:W-:Y:S01]  /*3610*/  ISETP.NE.AND P1, PT, R81, RZ, PT ;  /* 0x000000ff5100720c */ /* 0x000fe20003f25270 */
[----:B------:R-:W-:-:S12]  /*3620*/  BSSY.RECONVERGENT B0, `(.L_x_37239) ;  /* 0x000001a000007945 */ /* 0x000fd80003800200 */
[----:B------:R-:W-:Y:S05]  /*3630*/  @!P1 BRA `(.L_x_37240) ;  /* 0x0000000000609947 */ /* 0x000fea0003800000 */
[----:B--2---:R-:W2:Y:S01]  /*3640*/  LDC.64 R100, c[0x0][0x428] ;  /* 0x00010a00ff647b82 */ /* 0x004ea20000000a00 */
        /* <DEDUP_REMOVED lines=23> */
.L_x_37240:
[----:B------:R-:W-:Y:S05]  /*37c0*/  BSYNC.RECONVERGENT B0 ;  /* 0x0000000000007941 */ /* 0x000fea0003800200 */
.L_x_37239:
[----:B------:R-:W-:Y:S04]  /*37d0*/  BSSY.RECONVERGENT B0, `(.L_x_37241) ;  /* 0x000001a000007945 */ /* 0x000fe80003800200 */
[----:B------:R-:W-:Y:S05]  /*37e0*/  @!P2 BRA `(.L_x_37242) ;  /* 0x000000000060a947 */ /* 0x000fea0003800000 */
[----:B--23--:R-:W2:Y:S01]  /*37f0*/  LDC.64 R100, c[0x0][0x428] ;  /* 0x00010a00ff647b82 */ /* 0x00cea20000000a00 */
        /* <DEDUP_REMOVED lines=23> */
.L_x_37242:
[----:B------:R-:W-:Y:S05]  /*3970*/  BSYNC.RECONVERGENT B0 ;  /* 0x0000000000007941 */ /* 0x000fea0003800200 */
.L_x_37241:
[----:B------:R-:W-:Y:S04]  /*3980*/  BSSY.RECONVERGENT B0, `(.L_x_37243) ;  /* 0x000001a000007945 */ /* 0x000fe80003800200 */
[----:B------:R-:W-:Y:S05]  /*3990*/  @!P3 BRA `(.L_x_37244) ;  /* 0x000000000060b947 */ /* 0x000fea0003800000 */
[----:B--234-:R-:W2:Y:S01]  /*39a0*/  LDC.64 R100, c[0x0][0x428] ;  /* 0x00010a00ff647b82 */ /* 0x01cea20000000a00 */
        /* <DEDUP_REMOVED lines=23> */
.L_x_37244:
[----:B------:R-:W-:Y:S05]  /*3b20*/  BSYNC.RECONVERGENT B0 ;  /* 0x0000000000007941 */ /* 0x000fea0003800200 */
.L_x_37243:
[----:B------:R-:W-:Y:S04]  /*3b30*/  BSSY.RECONVERGENT B0, `(.L_x_37245) ;  /* 0x000001a000007945 */ /* 0x000fe80003800200 */
[----:B------:R-:W-:Y:S05]  /*3b40*/  @!P4 BRA `(.L_x_37246) ;  /* 0x000000000060c947 */ /* 0x000fea0003800000 */
[----:B0-234-:R-:W0:Y:S01]  /*3b50*/  LDC.64 R100, c[0x0][0x428] ;  /* 0x00010a00ff647b82 */ /* 0x01de220000000a00 */
[--C-:B------:R-:W-:Y:S01]  /*3b60*/  FADD.FTZ R98, R28, -R83.reuse ;  /* 0x800000531c627221 */ /* 0x100fe20000010000 */
[--C-:B-1----:R-:W-:Y:S01]  /*3b70*/  FADD.FTZ R94, R29, -R83.reuse ;  /* 0x800000531d5e7221 */ /* 0x102fe20000010000 */
[--C-:B------:R-:W-:Y:S01]  /*3b80*/  FADD.FTZ R96, R30, -R83.reuse ;  /* 0x800000531e607221 */ /* 0x100fe20000010000 */
        /* <DEDUP_REMOVED lines=20> */
.L_x_37246:
[----:B------:R-:W-:Y:S05]  /*3cd0*/  BSYNC.RECONVERGENT B0 ;  /* 0x0000000000007941 */ /* 0x000fea0003800200 */
.L_x_37245:
[----:B------:R-:W-:Y:S04]  /*3ce0*/  BSSY.RECONVERGENT B0, `(.L_x_37247) ;  /* 0x0000011000007945 */ /* 0x000fe80003800200 */
[----:B------:R-:W-:Y:S05]  /*3cf0*/  @!P5 BRA `(.L_x_37248) ;  /* 0x00000000003cd947 */ /* 0x000fea0003800000 */
[----:B-1----:R-:W1:Y:S01]  /*3d00*/  LDC.64 R92, c[0x0][0x428] ;  /* 0x00010a00ff5c7b82 */ /* 0x002e620000000a00 */
        /* <DEDUP_REMOVED lines=12> */
[----:B-1----:R-:W-:-:S05]  /*3dd0*/  IMAD.WIDE.U32 R92, R69, 0x10, R92 ;  /* 0x00000010455c7825 */ /* 0x002fca00078e005c */
[----:B------:R0:W-:Y:S02]  /*3de0*/  STG.E.128 desc[UR6][R92.64], R48 ;  /* 0x000000305c007986 */ /* 0x0001e4000c101d06 */
.L_x_37248:
[----:B------:R-:W-:Y:S05]  /*3df0*/  BSYNC.RECONVERGENT B0 ;  /* 0x0000000000007941 */ /* 0x000fea0003800200 */
.L_x_37247:
[----:B0-234-:R-:W0:Y:S01]  /*3e00*/  LDC.64 R48, c[0x0][0x380] ;  /* 0x0000e000ff307b82 */ /* 0x01de220000000a00 */
[----:B------:R-:W-:Y:S01]  /*3e10*/  UPLOP3.LUT UP0, UPT, UPT, UPT, UP0, 0x40, 0x4 ;  /* 0x000000000004789c */ /* 0x000fe20003f0e800 */
[----:B0-----:R-:W-:-:S04]  /*3e20*/  IADD3 R46, PT, PT, R46, R48, RZ ;  /* 0x000000302e2e7210 */ /* 0x001fc80007ffe0ff */
[----:B------:R-:W-:-:S13]  /*3e30*/  ISETP.GE.AND P1, PT, R46, R49, PT ;  /* 0x000000312e00720c */ /* 0x000fda0003f26270 */
[----:B------:R-:W-:Y:S05]  /*3e40*/  @!P1 BRA `(.L_x_37249) ;  /* 0xffffffd400009947 */ /* 0x000fea000383ffff */
[----:B------:R-:W-:Y:S05]  /*3e50*/  EXIT ;  /* 0x000000000000794d */ /* 0x000fea0003800000 */
.L_x_37250:
        /* <DEDUP_REMOVED lines=10> */
.L_x_42423:


//--------------------- .text._ZN10layer_norm13ln_fwd_kernelINS_13Kernel_traitsI6__halfffffjLj7168ELj1ELj1ELj8ELj16ENS_18Kernel_traits_baseILj7168ES2_ffffjLj256EEEEELb0ELb1ELb0ELb1EEEvNS_9FwdParamsE --------------------------
	.section	.text._ZN10layer_norm13ln_fwd_kernelINS_13Kernel_traitsI6__halfffffjLj7168ELj1ELj1ELj8ELj16ENS_18Kernel_traits_baseILj7168ES2_ffffjLj256EEEEELb0ELb1ELb0ELb1EEEvNS_9FwdParamsE,"ax",@progbits
	.align	128
        .global         _ZN10layer_norm13ln_fwd_kernelINS_13Kernel_traitsI6__halfffffjLj7168ELj1ELj1ELj8ELj16ENS_18Kernel_traits_baseILj7168ES2_ffffjLj256EEEEELb0ELb1ELb0ELb1EEEvNS_9FwdParamsE
        .type           _ZN10layer_norm13ln_fwd_kernelINS_13Kernel_traitsI6__halfffffjLj7168ELj1ELj1ELj8ELj16ENS_18Kernel_traits_baseILj7168ES2_ffffjLj256EEEEELb0ELb1ELb0ELb1EEEvNS_9FwdParamsE,@function
        .size           _ZN10layer_norm13ln_fwd_kernelINS_13Kernel_traitsI6__halfffffjLj7168ELj1ELj1ELj8ELj16ENS_18Kernel_traits_baseILj7168ES2_ffffjLj256EEEEELb0ELb1ELb0ELb1EEEvNS_9FwdParamsE,(.L_x_42424 - _ZN10layer_norm13ln_fwd_kernelINS_13Kernel_traitsI6__halfffffjLj7168ELj1ELj1ELj8ELj16ENS_18Kernel_traits_baseILj7168ES2_ffffjLj256EEEEELb0ELb1ELb0ELb1EEEvNS_9FwdParamsE)
        .other          _ZN10layer_norm13ln_fwd_kernelINS_13Kernel_traitsI6__halfffffjLj7168ELj1ELj1ELj8ELj16ENS_18Kernel_traits_baseILj7168ES2_ffffjLj256EEEEELb0ELb1ELb0ELb1EEEvNS_9FwdParamsE,@"STO_CUDA_ENTRY STV_DEFAULT"
_ZN10layer_norm13ln_fwd_kernelINS_13Kernel_traitsI6__halfffffjLj7168ELj1ELj1ELj8ELj16ENS_18Kernel_traits_baseILj7168ES2_ffffjLj256EEEEELb0ELb1ELb0ELb1EEEvNS_9FwdParamsE:
.text._ZN10layer_norm13ln_fwd_kernelINS_13Kernel_traitsI6__halfffffjLj7168ELj1ELj1ELj8ELj16ENS_18Kernel_traits_baseILj7168ES2_ffffjLj256EEEEELb0ELb1ELb0ELb1EEEvNS_9FwdParamsE:
        /* <DEDUP_REMOVED lines=13> */
[----:B------:R2:W5:Y:S01]  /*00d0*/  LDG.E.64 R10, desc[UR6][R2.64] ;  /* 0x00000006020a7981 */ /* 0x000562000c1e1b00 */
[----:B0-----:R-:W-:-:S03]  /*00e0*/  IMAD.WIDE.U32 R28, R94, 0x8, R28 ;  /* 0x000000085e1c7825 */ /* 0x001fc600078e001c */
[----:B------:R2:W5:Y:S04]  /*00f0*/  LDG.E.64 R14, desc[UR6][R2.64+0x800] ;  /* 0x00080006020e7981 */ /* 0x000568000c1e1b00 */
[----:B------:R2:W5:Y:S01]  /*0100*/  LDG.E.64 R16, desc[UR6][R2.64+0x1000] ;  /* 0x0010000602107981 */ /* 0x000562000c1e1b00 */
[----:B-1----:R-:W-:-:S03]  /*0110*/  IMAD.WIDE.U32 R32, R94, 0x8, R32 ;  /* 0x000000085e207825 */ /* 0x002fc600078e0020 */
[----:B------:R2:W5:Y:S04]  /*0120*/  LDG.E.64 R18, desc[UR6][R2.64+0x1800] ;  /* 0x0018000602127981 */ /* 0x000568000c1e1b00 */
        /* <DEDUP_REMOVED lines=16> */
[----:B------:R2:W5:Y:S01]  /*0230*/  LDG.E.64 R12, desc[UR6][R28.64+0x3000] ;  /* 0x003000061c0c7981 */ /* 0x000562000c1e1b00 */
[----:B------:R-:W-:Y:S05]  /*0240*/  BRA `(.L_x_37252) ;  /* 0x0000000000647947 */ /* 0x000fea0003800000 */
.L_x_37251:
[----:B------:R-:W2:Y:S08]  /*0250*/  LDC.64 R6, c[0x0][0x3e8] ;  /* 0x0000fa00ff067b82 */ /* 0x000eb00000000a00 */
[----:B------:R-:W0:Y:S01]  /*0260*/  LDC.64 R2, c[0x0][0x3d0] ;  /* 0x0000f400ff027b82 */ /* 0x000e220000000a00 */
[----:B--2---:R-:W-:-:S05]  /*0270*/  IMAD.WIDE.U32 R28, R94, 0x8, R6 ;  /* 0x000000085e1c7825 */ /* 0x004fca00078e0006 */
[----:B------:R-:W5:Y:S01]  /*0280*/  LDG.E.64 R104, desc[UR6][R28.64] ;  /* 0x000000061c687981 */ /* 0x000f62000c1e1b00 */
[----:B0-----:R-:W-:-:S03]  /*0290*/  IMAD.WIDE.U32 R4, R94, 0x8, R2 ;  /* 0x000000085e047825 */ /* 0x001fc600078e0002 */
[----:B------:R-:W5:Y:S04]  /*02a0*/  LDG.E.64 R102, desc[UR6][R28.64+0x800] ;  /* 0x000800061c667981 */ /* 0x000f68000c1e1b00 */
[----:B------:R-:W5:Y:S04]  /*02b0*/  LDG.E.64 R100, desc[UR6][R28.64+0x1000] ;  /* 0x001000061c647981 */ /* 0x000f68000c1e1b00 */
[----:B------:R-:W5:Y:S04]  /*02c0*/  LDG.E.64 R98, desc[UR6][R28.64+0x1800] ;  /* 0x001800061c627981 */ /* 0x000f68000c1e1b00 */
[----:B------:R-:W5:Y:S04]  /*02d0*/  LDG.E.64 R96, desc[UR6][R28.64+0x2000] ;  /* 0x002000061c607981 */ /* 0x000f68000c1e1b00 */
[----:B------:R-:W5:Y:S04]  /*02e0*/  LDG.E.64 R24, desc[UR6][R28.64+0x2800] ;  /* 0x002800061c187981 */ /* 0x000f68000c1e1b00 */
[----:B------:R-:W5:Y:S01]  /*02f0*/  LDG.E.64 R26, desc[UR6][R28.64+0x3000] ;  /* 0x003000061c1a7981 */ /* 0x000f62000c1e1b00 */
[----:B------:R-:W-:-:S02]  /*0300*/  CS2R R12, SRZ ;  /* 0x00000000000c7805 */ /* 0x000fc4000001ff00 */
[----:B------:R-:W-:Y:S02]  /*0310*/  CS2R R2, SRZ ;  /* 0x0000000000027805 */ /* 0x000fe4000001ff00 */
[----:B------:R-:W-:Y:S01]  /*0320*/  CS2R R6, SRZ ;  /* 0x0000000000067805 */ /* 0x000fe2000001ff00 */
[----:B------:R-:W5:Y:S01]  /*0330*/  LDG.E.64 R10, desc[UR6][R4.64] ;  /* 0x00000006040a7981 */ /* 0x000f62000c1e1b00 */
[----:B------:R-:W-:Y:S02]  /*0340*/  CS2R R8, SRZ ;  /* 0x0000000000087805 */ /* 0x000fe4000001ff00 */
[----:B------:R-:W-:Y:S02]  /*0350*/  CS2R R74, SRZ ;  /* 0x00000000004a7805 */ /* 0x000fe4000001ff00 */
[----:B------:R-:W-:Y:S01]  /*0360*/  CS2R R84, SRZ ;  /* 0x0000000000547805 */ /* 0x000fe2000001ff00 */
[----:B------:R-:W5:Y:S04]  /*0370*/  LDG.E.64 R14, desc[UR6][R4.64+0x800] ;  /* 0x00080006040e7981 */ /* 0x000f68000c1e1b00 */
[----:B------:R-:W5:Y:S04]  /*0380*/  LDG.E.64 R16, desc[UR6][R4.64+0x1000] ;  /* 0x0010000604107981 */ /* 0x000f68000c1e1b00 */
[----:B------:R-:W5:Y:S04]  /*0390*/  LDG.E.64 R18, desc[UR6][R4.64+0x1800] ;  /* 0x0018000604127981 */ /* 0x000f68000c1e1b00 */
[----:B------:R-:W5:Y:S04]  /*03a0*/  LDG.E.64 R20, desc[UR6][R4.64+0x2000] ;  /* 0x0020000604147981 */ /* 0x000f68000c1e1b00 */
[----:B------:R-:W5:Y:S04]  /*03b0*/  LDG.E.64 R22, desc[UR6][R4.64+0x2800] ;  /* 0x0028000604167981 */ /* 0x000f68000c1e1b00 */
[----:B------:R0:W5:Y:S02]  /*03c0*/  LDG.E.64 R30, desc[UR6][R4.64+0x3000] ;  /* 0x00300006041e7981 */ /* 0x000164000c1e1b00 */
[----:B0-----:R-:W-:-:S07]  /*03d0*/  CS2R R4, SRZ ;  /* 0x0000000000047805 */ /* 0x001fce000001ff00 */
.L_x_37252:
[----:B------:R-:W0:Y:S02]  /*03e0*/  LDCU UR4, c[0x0][0x384] ;  /* 0x00007080ff0477ac */ /* 0x000e240008000800 */
[----:B0-----:R-:W-:-:S13]  /*03f0*/  ISETP.GE.AND P0, PT, R91, UR4, PT ;  /* 0x000000045b007c0c */ /* 0x001fda000bf06270 */
[----:B------:R-:W-:Y:S05]  /*0400*/  @P0 EXIT ;  /* 0x000000000000094d */ /* 0x000fea0003800000 */
[----:B-----5:R-:W-:Y:S01]  /*0410*/  MOV R56, R30 ;  /* 0x0000001e00387202 */ /* 0x020fe20000000f00 */
[----:B------:R-:W-:Y:S01]  /*0420*/  HADD2.F32 R71, -RZ, R8.H0_H0 ;  /* 0x20000008ff477230 */ /* 0x000fe20000004100 */
[----:B------:R-:W-:Y:S01]  /*0430*/  MOV R57, R31 ;  /* 0x0000001f00397202 */ /* 0x000fe20000000f00 */
[----:B------:R-:W-:Y:S01]  /*0440*/  HADD2.F32 R81, -RZ, R74.H0_H0 ;  /* 0x2000004aff517230 */ /* 0x000fe20000004100 */
[--C-:B------:R-:W-:Y:S01]  /*0450*/  SHF.R.U64 R58, R30, 0x10, R31.reuse ;  /* 0x000000101e3a7819 */ /* 0x100fe2000000121f */
[----:B------:R-:W-:Y:S01]  /*0460*/  HADD2.F32 R89, -RZ, R84.H0_H0 ;  /* 0x20000054ff597230 */ /* 0x000fe20000004100 */
[----:B------:R-:W-:Y:S01]  /*0470*/  SHF.R.U32.HI R59, RZ, 0x10, R31 ;  /* 0x00000010ff3b7819 */ /* 0x000fe2000001161f */
[----:B------:R-:W-:Y:S01]  /*0480*/  HADD2.F32 R56, -RZ, R56.H0_H0 ;  /* 0x20000038ff387230 */ /* 0x000fe20000004100 */
[----:B------:R-:W0:Y:S01]  /*0490*/  LDC.64 R30, c[0x0][0x3e0] ;  /* 0x0000f800ff1e7b82 */ /* 0x000e220000000a00 */
[----:B------:R-:W-:Y:S01]  /*04a0*/  MOV R106, R24 ;  /* 0x00000018006a7202 */ /* 0x000fe20000000f00 */
[----:B------:R-:W-:Y:S01]  /*04b0*/  HADD2.F32 R57, -RZ, R57.H0_H0 ;  /* 0x20000039ff397230 */ /* 0x000fe20000004100 */
[----:B--2---:R-:W-:Y:S01]  /*04c0*/  MOV R32, R25 ;  /* 0x0000001900207202 */ /* 0x004fe20000000f00 */
[----:B------:R-:W-:Y:S01]  /*04d0*/  HADD2.F32 R58, -RZ, R58.H0_H0 ;  /* 0x2000003aff3a7230 */ /* 0x000fe20000004100 */
[----:B------:R-:W-:Y:S01]  /*04e0*/  MOV R109, R26 ;  /* 0x0000001a006d7202 */ /* 0x000fe20000000f00 */
[----:B------:R-:W-:Y:S01]  /*04f0*/  HADD2.F32 R59, -RZ, R59.H0_H0 ;  /* 0x2000003bff3b7230 */ /* 0x000fe20000004100 */
[----:B------:R-:W-:Y:S01]  /*0500*/  MOV R33, R27 ;  /* 0x0000001b00217202 */ /* 0x000fe20000000f00 */
[----:B------:R-:W-:Y:S01]  /*0510*/  UPLOP3.LUT UP0, UPT, UPT, UPT, UPT, 0x40, 0x4 ;  /* 0x000000000004789c */ /* 0x000fe20003f0e870 */
[----:B------:R-:W-:Y:S01]  /*0520*/  MOV R90, R10 ;  /* 0x0000000a005a7202 */ /* 0x000fe20000000f00 */
[----:B------:R-:W1:Y:S01]  /*0530*/  LDCU UR10, c[0x0][0x388] ;  /* 0x00007100ff0a77ac */ /* 0x000e620008000800 */
[----:B------:R-:W-:-:S02]  /*0540*/  SHF.R.U64 R88, R10, 0x10, R11 ;  /* 0x000000100a587819 */ /* 0x000fc4000000120b */
[----:B------:R-:W-:Y:S01]  /*0550*/  PRMT R106, R106, 0x5410, R32 ;  /* 0x000054106a6a7816 */ /* 0x000fe20000000020 */
[----:B------:R-:W-:Y:S01]  /*0560*/  HADD2.F32 R90, -RZ, R90.H0_H0 ;  /* 0x2000005aff5a7230 */ /* 0x000fe20000004100 */
[----:B------:R-:W-:Y:S01]  /*0570*/  PRMT R109, R109, 0x5410, R33 ;  /* 0x000054106d6d7816 */ /* 0x000fe20000000021 */
[----:B------:R-:W-:Y:S01]  /*0580*/  HADD2.F32 R88, -RZ, R88.H0_H0 ;  /* 0x20000058ff587230 */ /* 0x000fe20000004100 */
[----:B------:R-:W-:Y:S01]  /*0590*/  MOV R10, R104 ;  /* 0x00000068000a7202 */ /* 0x000fe20000000f00 */
[----:B------:R-:W2:Y:S01]  /*05a0*/  LDCU.U8 UR12, c[0x0][0x410] ;  /* 0x00008200ff0c77ac */ /* 0x000ea20008000000 */
[----:B------:R-:W-:Y:S02]  /*05b0*/  MOV R32, R105 ;  /* 0x0000006900207202 */ /* 0x000fe40000000f00 */
[--C-:B------:R-:W-:Y:S01]  /*05c0*/  SHF.R.U64 R108, R24, 0x10, R25.reuse ;  /* 0x00000010186c7819 */ /* 0x100fe20000001219 */
[----:B------:R-:W3:Y:S01]  /*05d0*/  LDCU UR11, c[0x0][0x400] ;  /* 0x00008000ff0b77ac */ /* 0x000ee20008000800 */
[----:B------:R-:W-:-:S02]  /*05e0*/  SHF.R.U32.HI R34, RZ, 0x10, R25 ;  /* 0x00000010ff227819 */ /* 0x000fc40000011619 */
[----:B------:R-:W-:Y:S01]  /*05f0*/  MOV R33, R102 ;  /* 0x0000006600217202 */ /* 0x000fe20000000f00 */
[----:B------:R-:W4:Y:S01]  /*0600*/  LDCU.64 UR8, c[0x0][0x3a0] ;  /* 0x00007400ff0877ac */ /* 0x000f220008000a00 */
[----:B------:R-:W-:Y:S02]  /*0610*/  PRMT R115, R10, 0x5410, R32 ;  /* 0x000054100a737816 */ /* 0x000fe40000000020 */
[----:B------:R-:W-:Y:S02]  /*0620*/  PRMT R108, R108, 0x5410, R34 ;  /* 0x000054106c6c7816 */ /* 0x000fe40000000022 */
[----:B------:R-:W-:Y:S02]  /*0630*/  PRMT R116, R33, 0x7610, R116 ;  /* 0x0000761021747816 */ /* 0x000fe40000000074 */
[----:B------:R-:W-:Y:S02]  /*0640*/  MOV R10, R103 ;  /* 0x00000067000a7202 */ /* 0x000fe40000000f00 */
[----:B------:R-:W-:-:S02]  /*0650*/  MOV R34, R98 ;  /* 0x0000006200227202 */ /* 0x000fc40000000f00 */
[----:B------:R-:W-:Y:S02]  /*0660*/  PRMT R116, R116, 0x5410, R10 ;  /* 0x0000541074747816 */ /* 0x000fe4000000000a */
[----:B------:R-:W-:Y:S02]  /*0670*/  PRMT R120, R34, 0x7610, R120 ;  /* 0x0000761022787816 */ /* 0x000fe40000000078 */
[----:B------:R-:W-:Y:S02]  /*0680*/  MOV R10, R99 ;  /* 0x00000063000a7202 */ /* 0x000fe40000000f00 */
[--C-:B------:R-:W-:Y:S02]  /*0690*/  SHF.R.U64 R114, R26, 0x10, R27.reuse ;  /* 0x000000101a727819 */ /* 0x100fe4000000121b */
[----:B------:R-:W-:Y:S02]  /*06a0*/  SHF.R.U32.HI R35, RZ, 0x10, R27 ;  /* 0x00000010ff237819 */ /* 0x000fe4000001161b */
[----:B------:R-:W-:-:S02]  /*06b0*/  MOV R82, R14 ;  /* 0x0000000e00527202 */ /* 0x000fc40000000f00 */
[----:B------:R-:W-:Y:S02]  /*06c0*/  SHF.R.U64 R80, R14, 0x10, R15 ;  /* 0x000000100e507819 */ /* 0x000fe4000000120f */
[----:B------:R-:W-:Y:S01]  /*06d0*/  MOV R29, R11 ;  /* 0x0000000b001d7202 */ /* 0x000fe20000000f00 */
[----:B------:R-:W-:Y:S01]  /*06e0*/  HADD2.F32 R82, -RZ, R82.H0_H0 ;  /* 0x20000052ff527230 */ /* 0x000fe20000004100 */
[----:B------:R-:W-:Y:S01]  /*06f0*/  SHF.R.U32.HI R28, RZ, 0x10, R11 ;  /* 0x00000010ff1c7819 */ /* 0x000fe2000001160b */
[----:B------:R-:W-:Y:S01]  /*0700*/  HADD2.F32 R80, -RZ, R80.H0_H0 ;  /* 0x20000050ff507230 */ /* 0x000fe20000004100 */
[----:B------:R-:W-:Y:S01]  /*0710*/  MOV R27, R15 ;  /* 0x0000000f001b7202 */ /* 0x000fe20000000f00 */
[----:B------:R-:W-:Y:S01]  /*0720*/  HADD2.F32 R86, -RZ, R29.H0_H0 ;  /* 0x2000001dff567230 */ /* 0x000fe20000004100 */
[----:B------:R-:W-:Y:S02]  /*0730*/  SHF.R.U32.HI R0, RZ, 0x10, R15 ;  /* 0x00000010ff007819 */ /* 0x000fe4000001160f */
[----:B------:R-:W-:Y:S01]  /*0740*/  MOV R72, R16 ;  /* 0x0000001000487202 */ /* 0x000fe20000000f00 */
[----:B------:R-:W-:Y:S01]  /*0750*/  HADD2.F32 R76, -RZ, R27.H0_H0 ;  /* 0x2000001bff4c7230 */ /* 0x000fe20000004100 */
[----:B------:R-:W-:-:S02]  /*0760*/  SHF.R.U64 R70, R16, 0x10, R17 ;  /* 0x0000001010467819 */ /* 0x000fc40000001211 */
[----:B------:R-:W-:Y:S01]  /*0770*/  MOV R26, R18 ;  /* 0x00000012001a7202 */ /* 0x000fe20000000f00 */
[----:B------:R-:W-:Y:S01]  /*0780*/  HADD2.F32 R72, -RZ, R72.H0_H0 ;  /* 0x20000048ff487230 */ /* 0x000fe20000004100 */
[----:B------:R-:W-:Y:S01]  /*0790*/  SHF.R.U64 R14, R18, 0x10, R19 ;  /* 0x00000010120e7819 */ /* 0x000fe20000001213 */
[----:B------:R-:W-:Y:S01]  /*07a0*/  HADD2.F32 R70, -RZ, R70.H0_H0 ;  /* 0x20000046ff467230 */ /* 0x000fe20000004100 */
[----:B------:R-:W-:Y:S02]  /*07b0*/  MOV R32, R100 ;  /* 0x0000006400207202 */ /* 0x000fe40000000f00 */
[----:B------:R-:W-:Y:S01]  /*07c0*/  MOV R33, R101 ;  /* 0x0000006500217202 */ /* 0x000fe20000000f00 */
[----:B------:R-:W-:Y:S01]  /*07d0*/  HADD2.F32 R14, -RZ, R14.H0_H0 ;  /* 0x2000000eff0e7230 */ /* 0x000fe20000004100 */
[----:B------:R-:W-:Y:S02]  /*07e0*/  MOV R11, R17 ;  /* 0x00000011000b7202 */ /* 0x000fe40000000f00 */
[----:B------:R-:W-:-:S02]  /*07f0*/  SHF.R.U32.HI R25, RZ, 0x10, R17 ;  /* 0x00000010ff197819 */ /* 0x000fc40000011611 */
[----:B------:R-:W-:Y:S02]  /*0800*/  MOV R15, R19 ;  /* 0x00000013000f7202 */ /* 0x000fe40000000f00 */
[----:B------:R-:W-:Y:S02]  /*0810*/  SHF.R.U32.HI R24, RZ, 0x10, R19 ;  /* 0x00000010ff187819 */ /* 0x000fe40000011613 */
[----:B------:R-:W-:Y:S02]  /*0820*/  MOV R16, R20 ;  /* 0x0000001400107202 */ /* 0x000fe40000000f00 */
[--C-:B------:R-:W-:Y:S02]  /*0830*/  SHF.R.U64 R18, R20, 0x10, R21.reuse ;  /* 0x0000001014127819 */ /* 0x100fe40000001215 */
[----:B------:R-:W-:Y:S01]  /*0840*/  MOV R17, R21 ;  /* 0x0000001500117202 */ /* 0x000fe20000000f00 */
[----:B------:R-:W-:Y:S01]  /*0850*/  HADD2.F32 R16, -RZ, R16.H0_H0 ;  /* 0x20000010ff107230 */ /* 0x000fe20000004100 */
[----:B------:R-:W-:Y:S01]  /*0860*/  SHF.R.U32.HI R19, RZ, 0x10, R21 ;  /* 0x00000010ff137819 */ /* 0x000fe20000011615 */
[----:B------:R-:W-:Y:S01]  /*0870*/  HADD2.F32 R18, -RZ, R18.H0_H0 ;  /* 0x20000012ff127230 */ /* 0x000fe20000004100 */
[----:B------:R-:W-:Y:S01]  /*0880*/  MOV R20, R22 ;  /* 0x0000001600147202 */ /* 0x000fe20000000f00 */
[----:B------:R-:W-:Y:S01]  /*0890*/  HADD2.F32 R17, -RZ, R17.H0_H0 ;  /* 0x20000011ff117230 */ /* 0x000fe20000004100 */
[----:B------:R-:W-:Y:S01]  /*08a0*/  PRMT R120, R120, 0x5410, R10 ;  /* 0x0000541078787816 */ /* 0x000fe2000000000a */
[----:B------:R-:W-:Y:S01]  /*08b0*/  HADD2.F32 R10, -RZ, R9.H0_H0 ;  /* 0x20000009ff0a7230 */ /* 0x000fe20000004100 */
[----:B------:R-:W-:Y:S01]  /*08c0*/  MOV R21, R23 ;  /* 0x0000001700157202 */ /* 0x000fe20000000f00 */
[----:B------:R-:W-:Y:S01]  /*08d0*/  HADD2.F32 R19, -RZ, R19.H0_H0 ;  /* 0x20000013ff137230 */ /* 0x000fe20000004100 */
[----:B------:R-:W-:Y:S01]  /*08e0*/  SHF.R.U64 R22, R22, 0x10, R23 ;  /* 0x0000001016167819 */ /* 0x000fe20000001217 */
[----:B------:R-:W-:Y:S01]  /*08f0*/  HADD2.F32 R20, -RZ, R20.H0_H0 ;  /* 0x20000014ff147230 */ /* 0x000fe20000004100 */
[--C-:B------:R-:W-:Y:S01]  /*0900*/  SHF.R.U64 R60, R8, 0x10, R9.reuse ;  /* 0x00000010083c7819 */ /* 0x100fe20000001209 */
[----:B------:R-:W-:Y:S01]  /*0910*/  HADD2.F32 R8, -RZ, R7.H0_H0 ;  /* 0x20000007ff087230 */ /* 0x000fe20000004100 */
[----:B------:R-:W-:Y:S01]  /*0920*/  SHF.R.U32.HI R61, RZ, 0x10, R9 ;  /* 0x00000010ff3d7819 */ /* 0x000fe20000011609 */
        /* <DEDUP_REMOVED lines=33> */
[----:B0-----:R-:W-:Y:S01]  /*0b40*/  ISETP.NE.U32.AND P0, PT, R30, RZ, PT ;  /* 0x000000ff1e00720c */ /* 0x001fe20003f05070 */
[----:B------:R-:W-:Y:S01]  /*0b50*/  HADD2.F32 R15, -RZ, R24.H0_H0 ;  /* 0x20000018ff0f7230 */ /* 0x000fe20000004100 */
[----:B------:R-:W-:Y:S01]  /*0b60*/  PRMT R114, R114, 0x5410, R35 ;  /* 0x0000541072727816 */ /* 0x000fe20000000023 */
[----:B------:R-:W-:Y:S01]  /*0b70*/  HADD2.F32 R23, -RZ, R23.H0_H0 ;  /* 0x20000017ff177230 */ /* 0x000fe20000004100 */
[----:B------:R-:W-:Y:S01]  /*0b80*/  PRMT R121, R32, 0x5410, R33 ;  /* 0x0000541020797816 */ /* 0x000fe20000000021 */
[----:B------:R-:W-:Y:S01]  /*0b90*/  HADD2.F32 R87, -RZ, R87.H0_H0 ;  /* 0x20000057ff577230 */ /* 0x000fe20000004100 */
[----:B------:R-:W-:Y:S01]  /*0ba0*/  ISETP.NE.AND.EX P0, PT, R31, RZ, PT, P0 ;  /* 0x000000ff1f00720c */ /* 0x000fe20003f05300 */
        /* <DEDUP_REMOVED lines=10> */
[----:B------:R-:W-:Y:S02]  /*0c50*/  HADD2.F32 R67, -RZ, R67.H0_H0 ;  /* 0x20000043ff437230 */ /* 0x000fe40000004100 */
[----:B------:R-:W-:Y:S02]  /*0c60*/  HADD2.F32 R68, -RZ, R68.H0_H0 ;  /* 0x20000044ff447230 */ /* 0x000fe40000004100 */
[----:B-1234-:R-:W-:-:S07]  /*0c70*/  HADD2.F32 R69, -RZ, R69.H0_H0 ;  /* 0x20000045ff457230 */ /* 0x01efce0000004100 */
.L_x_37270:
[----:B------:R-:W-:Y:S01]  /*0c80*/  ISETP.NE.U32.AND P1, PT, RZ, UR8, PT ;  /* 0x00000008ff007c0c */ /* 0x000fe2000bf25070 */
[----:B-1----:R-:W0:Y:S01]  /*0c90*/  @P0 LDC.64 R26, c[0x0][0x3e0] ;  /* 0x0000f800ff1a0b82 */ /* 0x002e220000000a00 */
        /* <DEDUP_REMOVED lines=9> */
[----:B------:R-:W0:Y:S01]  /*0d30*/  LDC.64 R112, c[0x0][0x3a8] ;  /* 0x0000ea00ff707b82 */ /* 0x000e220000000a00 */
[----:B------:R-:W3:Y:S01]  /*0d40*/  @P0 LDG.E R78, desc[UR6][R30.64] ;  /* 0x000000061e4e0981 */ /* 0x000ee2000c1e1900 */
[----:B-1----:R-:W-:-:S04]  /*0d50*/  IMAD.WIDE.U32 R26, R93, 0x10, R52 ;  /* 0x000000105d1a7825 */ /* 0x002fc800078e0034 */
[C---:B--2---:R-:W-:Y:S02]  /*0d60*/  @P1 IMAD.WIDE.U32 R28, R93.reuse, 0x10, R24 ;  /* 0x000000105d1c1825 */ /* 0x044fe400078e0018 */
[----:B------:R-:W3:Y:S04]  /*0d70*/  LDG.E.128 R24, desc[UR6][R26.64] ;  /* 0x000000061a187981 */ /* 0x000ee8000c1e1d00 */
[----:B------:R1:W2:Y:S02]  /*0d80*/  @P1 LDG.E.128 R48, desc[UR6][R28.64] ;  /* 0x000000061c301981 */ /* 0x0002a4000c1e1d00 */
[----:B-1----:R-:W1:Y:S01]  /*0d90*/  @P1 LDC.64 R28, c[0x0][0x3a0] ;  /* 0x0000e800ff1c1b82 */ /* 0x002e620000000a00 */
[--C-:B------:R-:W-:Y:S02]  /*0da0*/  SHF.R.U64 R35, R104, 0x10, R105.reuse ;  /* 0x0000001068237819 */ /* 0x100fe40000001269 */
[----:B------:R-:W-:Y:S01]  /*0db0*/  SHF.R.U32.HI R36, RZ, 0x10, R105 ;  /* 0x00000010ff247819 */ /* 0x000fe20000011669 */
[----:B------:R-:W-:Y:S01]  /*0dc0*/  @P1 HADD2.F32 R44, -RZ, R115.H0_H0 ;  /* 0x20000073ff2c1230 */ /* 0x000fe20000004100 */
[----:B------:R-:W-:Y:S01]  /*0dd0*/  IADD3 R92, PT, PT, R93, 0x100, RZ ;  /* 0x000001005d5c7810 */ /* 0x000fe20007ffe0ff */
[----:B------:R-:W-:-:S02]  /*0de0*/  @P1 HADD2.F32 R45, -RZ, R35.H0_H0 ;  /* 0x20000023ff2d1230 */ /* 0x000fc40000004100 */
[----:B------:R-:W-:Y:S02]  /*0df0*/  @P1 HADD2.F32 R46, -RZ, R115.H1_H1 ;  /* 0x30000073ff2e1230 */ /* 0x000fe40000004100 */
[----:B------:R-:W-:Y:S02]  /*0e00*/  @P1 HADD2.F32 R47, -RZ, R36.H0_H0 ;  /* 0x20000024ff2f1230 */ /* 0x000fe40000004100 */
[----:B-1----:R-:W-:-:S04]  /*0e10*/  @P1 IMAD.WIDE.U32 R28, R92, 0x10, R28 ;  /* 0x000000105c1c1825 */ /* 0x002fc800078e001c */
[-C--:B---3--:R-:W-:Y:S01]  /*0e20*/  @P1 FMUL.FTZ R31, R24, R78.reuse ;  /* 0x0000004e181f1220 */ /* 0x088fe20000410000 */
[-C--:B------:R-:W-:Y:S01]  /*0e30*/  @P1 FMUL.FTZ R30, R25, R78.reuse ;  /* 0x0000004e191e1220 */ /* 0x080fe20000410000 */
[-C--:B------:R-:W-:Y:S01]  /*0e40*/  @P1 FMUL.FTZ R33, R26, R78.reuse ;  /* 0x0000004e1a211220 */ /* 0x080fe20000410000 */
[----:B------:R-:W-:Y:S01]  /*0e50*/  @P1 FMUL.FTZ R34, R27, R78 ;  /* 0x0000004e1b221220 */ /* 0x000fe20000410000 */
[----:B--2---:R-:W-:Y:S01]  /*0e60*/  @P1 FFMA.FTZ R44, R31, R44, R48 ;  /* 0x0000002c1f2c1223 */ /* 0x004fe20000010030 */
[----:B------:R-:W-:Y:S01]  /*0e70*/  @P1 FFMA.FTZ R45, R30, R45, R49 ;  /* 0x0000002d1e2d1223 */ /* 0x000fe20000010031 */
[----:B------:R-:W-:Y:S01]  /*0e80*/  @P1 FFMA.FTZ R46, R33, R46, R50 ;  /* 0x0000002e212e1223 */ /* 0x000fe20000010032 */
[----:B0-----:R-:W-:-:S04]  /*0e90*/  IMAD.WIDE.U32 R32, R93, 0x10, R112 ;  /* 0x000000105d207825 */ /* 0x001fc800078e0070 */
[----:B------:R-:W-:Y:S01]  /*0ea0*/  @P1 FFMA.FTZ R47, R34, R47, R51 ;  /* 0x0000002f222f1223 */ /* 0x000fe20000010033 */
[----:B------:R-:W-:Y:S01]  /*0eb0*/  IMAD.WIDE.U32 R30, R92, 0x10, R52 ;  /* 0x000000105c1e7825 */ /* 0x000fe200078e0034 */
[----:B------:R-:W-:Y:S06]  /*0ec0*/  @P1 BRA `(.L_x_37253) ;  /* 0x0000000000301947 */ /* 0x000fec0003800000 */
[-C--:B------:R-:W-:Y:S01]  /*0ed0*/  FMUL.FTZ R45, R25, R78.reuse ;  /* 0x0000004e192d7220 */ /* 0x080fe20000410000 */
[-C--:B------:R-:W-:Y:S01]  /*0ee0*/  FMUL.FTZ R47, R27, R78.reuse ;  /* 0x0000004e1b2f7220 */ /* 0x080fe20000410000 */
[----:B------:R-:W-:Y:S02]  /*0ef0*/  HADD2.F32 R34, -RZ, R35.H0_H0 ;  /* 0x20000023ff227230 */ /* 0x000fe40000004100 */
[-C--:B------:R-:W-:Y:S01]  /*0f00*/  FMUL.FTZ R24, R24, R78.reuse ;  /* 0x0000004e18187220 */ /* 0x080fe20000410000 */
[----:B------:R-:W-:Y:S02]  /*0f10*/  HADD2.F32 R36, -RZ, R36.H0_H0 ;  /* 0x20000024ff247230 */ /* 0x000fe40000004100 */
[----:B------:R-:W-:Y:S01]  /*0f20*/  FMUL.FTZ R26, R26, R78 ;  /* 0x0000004e1a1a7220 */ /* 0x000fe20000410000 */
[--C-:B------:R-:W-:Y:S02]  /*0f30*/  HADD2.F32 R25, -RZ, R115.reuse.H0_H0 ;  /* 0x20000073ff197230 */ /* 0x100fe40000004100 */
[----:B------:R-:W-:Y:S01]  /*0f40*/  FMUL.FTZ R45, R45, R34 ;  /* 0x000000222d2d7220 */ /* 0x000fe20000410000 */
[----:B------:R-:W-:-:S02]  /*0f50*/  HADD2.F32 R27, -RZ, R115.H1_H1 ;  /* 0x30000073ff1b7230 */ /* 0x000fc40000004100 */
[----:B------:R-:W-:Y:S01]  /*0f60*/  FMUL.FTZ R47, R47, R36 ;  /* 0x000000242f2f7220 */ /* 0x000fe20000410000 */
[----:B------:R-:W-:Y:S02]  /*0f70*/  FMUL.FTZ R44, R24, R25 ;  /* 0x00000019182c7220 */ /* 0x000fe40000410000 */
[----:B------:R-:W-:-:S07]  /*0f80*/  FMUL.FTZ R46, R26, R27 ;  /* 0x0000001b1a2e7220 */ /* 0x000fce0000410000 */
.L_x_37253:
[----:B------:R0:W-:Y:S04]  /*0f90*/  STG.E.128 desc[UR6][R32.64], R44 ;  /* 0x0000002c20007986 */ /* 0x0001e8000c101d06 */
[----:B------:R-:W5:Y:S01]  /*0fa0*/  @P1 LDG.E.128 R48, desc[UR6][R28.64] ;  /* 0x000000061c301981 */ /* 0x000f62000c1e1d00 */
[--C-:B------:R-:W-:Y:S02]  /*0fb0*/  SHF.R.U32.HI R34, RZ, 0x10, R103.reuse ;  /* 0x00000010ff227819 */ /* 0x100fe40000011667 */
[----:B------:R-:W-:Y:S01]  /*0fc0*/  SHF.R.U64 R35, R102, 0x10, R103 ;  /* 0x0000001066237819 */ /* 0x000fe20000001267 */
[----:B------:R1:W5:Y:S03]  /*0fd0*/  LDG.E.128 R24, desc[UR6][R30.64] ;  /* 0x000000061e187981 */ /* 0x000366000c1e1d00 */
[----:B-1----:R-:W-:Y:S01]  /*0fe0*/  PRMT R31, R34, 0x5410, R35 ;  /* 0x00005410221f7816 */ /* 0x002fe20000000023 */
[----:B0-----:R-:W-:Y:S06]  /*0ff0*/  @!P1 BRA `(.L_x_37254) ;  /* 0x0000000000349947 */ /* 0x001fec0003800000 */
[-C--:B-----5:R-:W-:Y:S01]  /*1000*/  FMUL.FTZ R29, R24, R78.reuse ;  /* 0x0000004e181d7220 */ /* 0x0a0fe20000410000 */
[-C--:B------:R-:W-:Y:S01]  /*1010*/  FMUL.FTZ R24, R25, R78.reuse ;  /* 0x0000004e19187220 */ /* 0x080fe20000410000 */
[--C-:B------:R-:W-:Y:S02]  /*1020*/  HADD2.F32 R41, -RZ, R31.reuse.H1_H1 ;  /* 0x3000001fff297230 */ /* 0x100fe40000004100 */
[-C--:B------:R-:W-:Y:S01]  /*1030*/  FMUL.FTZ R28, R27, R78.reuse ;  /* 0x0000004e1b1c7220 */ /* 0x080fe20000410000 */
[----:B------:R-:W-:Y:S02]  /*1040*/  HADD2.F32 R43, -RZ, R31.H0_H0 ;  /* 0x2000001fff2b7230 */ /* 0x000fe40000004100 */
[----:B------:R-:W-:Y:S01]  /*1050*/  FMUL.FTZ R25, R26, R78 ;  /* 0x0000004e1a197220 */ /* 0x000fe20000410000 */
[--C-:B------:R-:W-:Y:S02]  /*1060*/  HADD2.F32 R40, -RZ, R116.reuse.H0_H0 ;  /* 0x20000074ff287230 */ /* 0x100fe40000004100 */
[----:B------:R-:W-:Y:S01]  /*1070*/  FFMA.FTZ R41, R24, R41, R49 ;  /* 0x0000002918297223 */ /* 0x000fe20000010031 */
[----:B------:R-:W-:-:S02]  /*1080*/  HADD2.F32 R42, -RZ, R116.H1_H1 ;  /* 0x30000074ff2a7230 */ /* 0x000fc40000004100 */
[----:B------:R-:W-:Y:S01]  /*1090*/  FFMA.FTZ R43, R28, R43, R51 ;  /* 0x0000002b1c2b7223 */ /* 0x000fe20000010033 */
[----:B------:R-:W-:Y:S02]  /*10a0*/  FFMA.FTZ R40, R29, R40, R48 ;  /* 0x000000281d287223 */ /* 0x000fe40000010030 */
[----:B------:R-:W-:Y:S01]  /*10b0*/  FFMA.FTZ R42, R25, R42, R50 ;  /* 0x0000002a192a7223 */ /* 0x000fe20000010032 */
[----:B------:R-:W-:Y:S06]  /*10c0*/  BRA `(.L_x_37255) ;  /* 0x0000000000307947 */ /* 0x000fec0003800000 */
.L_x_37254:
[-C--:B-----5:R-:W-:Y:S01]  /*10d0*/  FMUL.FTZ R41, R25, R78.reuse ;  /* 0x0000004e19297220 */ /* 0x0a0fe20000410000 */
[-C--:B------:R-:W-:Y:S01]  /*10e0*/  FMUL.FTZ R43, R27, R78.reuse ;  /* 0x0000004e1b2b7220 */ /* 0x080fe20000410000 */
[--C-:B------:R-:W-:Y:S02]  /*10f0*/  HADD2.F32 R28, -RZ, R31.reuse.H1_H1 ;  /* 0x3000001fff1c7230 */ /* 0x100fe40000004100 */
        /* <DEDUP_REMOVED lines=9> */
.L_x_37255:
[----:B------:R-:W0:Y:S01]  /*1190*/  @P1 LDC.64 R24, c[0x0][0x3a0] ;  /* 0x0000e800ff181b82 */ /* 0x000e220000000a00 */
[----:B------:R-:W-:Y:S01]  /*11a0*/  IADD3 R31, PT, PT, R93, 0x200, RZ ;  /* 0x000002005d1f7810 */ /* 0x000fe20007ffe0ff */
[----:B------:R-:W-:-:S04]  /*11b0*/  IMAD.WIDE.U32 R28, R92, 0x10, R112 ;  /* 0x000000105c1c7825 */ /* 0x000fc800078e0070 */
[C---:B------:R-:W-:Y:S01]  /*11c0*/  IMAD.WIDE.U32 R26, R31.reuse, 0x10, R52 ;  /* 0x000000101f1a7825 */ /* 0x040fe200078e0034 */
[----:B------:R1:W-:Y:S03]  /*11d0*/  STG.E.128 desc[UR6][R28.64], R40 ;  /* 0x000000281c007986 */ /* 0x0003e6000c101d06 */
[----:B0-----:R-:W-:-:S05]  /*11e0*/  @P1 IMAD.WIDE.U32 R24, R31, 0x10, R24 ;  /* 0x000000101f181825 */ /* 0x001fca00078e0018 */
[----:B------:R1:W5:Y:S04]  /*11f0*/  @P1 LDG.E.128 R48, desc[UR6][R24.64] ;  /* 0x0000000618301981 */ /* 0x000368000c1e1d00 */
[----:B------:R-:W5:Y:S01]  /*1200*/  LDG.E.128 R24, desc[UR6][R26.64] ;  /* 0x000000061a187981 */ /* 0x000f62000c1e1d00 */
[--C-:B------:R-:W-:Y:S02]  /*1210*/  SHF.R.U32.HI R30, RZ, 0x10, R101.reuse ;  /* 0x00000010ff1e7819 */ /* 0x100fe40000011665 */
[----:B------:R-:W-:-:S04]  /*1220*/  SHF.R.U64 R32, R100, 0x10, R101 ;  /* 0x0000001064207819 */ /* 0x000fc80000001265 */
[----:B------:R-:W-:Y:S01]  /*1230*/  PRMT R30, R30, 0x5410, R32 ;  /* 0x000054101e1e7816 */ /* 0x000fe20000000020 */
[----:B-1----:R-:W-:Y:S06]  /*1240*/  @!P1 BRA `(.L_x_37256) ;  /* 0x0000000000349947 */ /* 0x002fec0003800000 */
        /* <DEDUP_REMOVED lines=13> */
.L_x_37256:
        /* <DEDUP_REMOVED lines=12> */
.L_x_37257:
        /* <DEDUP_REMOVED lines=8> */
[--C-:B------:R-:W-:Y:S02]  /*1460*/  SHF.R.U64 R29, R98, 0x10, R99.reuse ;  /* 0x00000010621d7819 */ /* 0x100fe40000001263 */
[----:B------:R-:W-:Y:S02]  /*1470*/  SHF.R.U32.HI R32, RZ, 0x10, R99 ;  /* 0x00000010ff207819 */ /* 0x000fe40000011663 */
[----:B-1----:R-:W-:Y:S01]  /*1480*/  PRMT R31, R29, 0x7610, R31 ;  /* 0x000076101d1f7816 */ /* 0x002fe2000000001f */
[----:B0-----:R-:W-:Y:S06]  /*1490*/  @!P1 BRA `(.L_x_37258) ;  /* 0x0000000000349947 */ /* 0x001fec0003800000 */
[-C--:B-----5:R-:W-:Y:S01]  /*14a0*/  FMUL.FTZ R29, R24, R78.reuse ;  /* 0x0000004e181d7220 */ /* 0x0a0fe20000410000 */
[----:B------:R-:W-:Y:S02]  /*14b0*/  HADD2.F32 R35, -RZ, R32.H0_H0 ;  /* 0x20000020ff237230 */ /* 0x000fe40000004100 */
[-C--:B------:R-:W-:Y:S01]  /*14c0*/  FMUL.FTZ R24, R25, R78.reuse ;  /* 0x0000004e19187220 */ /* 0x080fe20000410000 */
[----:B------:R-:W-:Y:S02]  /*14d0*/  HADD2.F32 R33, -RZ, R31.H0_H0 ;  /* 0x2000001fff217230 */ /* 0x000fe40000004100 */
[-C--:B------:R-:W-:Y:S01]  /*14e0*/  FMUL.FTZ R30, R27, R78.reuse ;  /* 0x0000004e1b1e7220 */ /* 0x080fe20000410000 */
[--C-:B------:R-:W-:Y:S02]  /*14f0*/  HADD2.F32 R32, -RZ, R120.reuse.H0_H0 ;  /* 0x20000078ff207230 */ /* 0x100fe40000004100 */
[----:B------:R-:W-:Y:S01]  /*1500*/  FMUL.FTZ R25, R26, R78 ;  /* 0x0000004e1a197220 */ /* 0x000fe20000410000 */
[----:B------:R-:W-:-:S02]  /*1510*/  HADD2.F32 R34, -RZ, R120.H1_H1 ;  /* 0x30000078ff227230 */ /* 0x000fc40000004100 */
[----:B------:R-:W-:Y:S01]  /*1520*/  FFMA.FTZ R33, R24, R33, R49 ;  /* 0x0000002118217223 */ /* 0x000fe20000010031 */
[----:B------:R-:W-:Y:S01]  /*1530*/  FFMA.FTZ R35, R30, R35, R51 ;  /* 0x000000231e237223 */ /* 0x000fe20000010033 */
[----:B------:R-:W-:Y:S01]  /*1540*/  FFMA.FTZ R32, R29, R32, R48 ;  /* 0x000000201d207223 */ /* 0x000fe20000010030 */
[----:B------:R-:W-:Y:S01]  /*1550*/  FFMA.FTZ R34, R25, R34, R50 ;  /* 0x0000002219227223 */ /* 0x000fe20000010032 */
[----:B------:R-:W-:Y:S06]  /*1560*/  BRA `(.L_x_37259) ;  /* 0x0000000000307947 */ /* 0x000fec0003800000 */
.L_x_37258:
[-C--:B-----5:R-:W-:Y:S01]  /*1570*/  FMUL.FTZ R33, R25, R78.reuse ;  /* 0x0000004e19217220 */ /* 0x0a0fe20000410000 */
        /* <DEDUP_REMOVED lines=11> */
.L_x_37259:
        /* <DEDUP_REMOVED lines=9> */
[----:B------:R-:W-:-:S04]  /*16c0*/  SHF.R.U32.HI R31, RZ, 0x10, R97 ;  /* 0x00000010ff1f7819 */ /* 0x000fc80000011661 */
[----:B-1----:R-:W-:Y:S01]  /*16d0*/  PRMT R29, R31, 0x5410, R30 ;  /* 0x000054101f1d7816 */ /* 0x002fe2000000001e */
[----:B0-----:R-:W-:Y:S06]  /*16e0*/  @!P1 BRA `(.L_x_37260) ;  /* 0x0000000000349947 */ /* 0x001fec0003800000 */
[-C--:B-----5:R-:W-:Y:S01]  /*16f0*/  FMUL.FTZ R55, R24, R78.reuse ;  /* 0x0000004e18377220 */ /* 0x0a0fe20000410000 */
[-C--:B------:R-:W-:Y:S01]  /*1700*/  FMUL.FTZ R24, R25, R78.reuse ;  /* 0x0000004e19187220 */ /* 0x080fe20000410000 */
[-C--:B------:R-:W-:Y:S01]  /*1710*/  FMUL.FTZ R94, R27, R78.reuse ;  /* 0x0000004e1b5e7220 */ /* 0x080fe20000410000 */
[--C-:B------:R-:W-:Y:S02]  /*1720*/  HADD2.F32 R25, -RZ, R29.reuse.H1_H1 ;  /* 0x3000001dff197230 */ /* 0x100fe40000004100 */
[----:B------:R-:W-:Y:S01]  /*1730*/  FMUL.FTZ R27, R26, R78 ;  /* 0x0000004e1a1b7220 */ /* 0x000fe20000410000 */
[----:B------:R-:W-:Y:S02]  /*1740*/  HADD2.F32 R31, -RZ, R29.H0_H0 ;  /* 0x2000001dff1f7230 */ /* 0x000fe40000004100 */
[--C-:B------:R-:W-:Y:S02]  /*1750*/  HADD2.F32 R28, -RZ, R121.reuse.H0_H0 ;  /* 0x20000079ff1c7230 */ /* 0x100fe40000004100 */
[----:B------:R-:W-:Y:S01]  /*1760*/  FFMA.FTZ R29, R24, R25, R49 ;  /* 0x00000019181d7223 */ /* 0x000fe20000010031 */
[----:B------:R-:W-:-:S02]  /*1770*/  HADD2.F32 R30, -RZ, R121.H1_H1 ;  /* 0x30000079ff1e7230 */ /* 0x000fc40000004100 */
[----:B------:R-:W-:Y:S01]  /*1780*/  FFMA.FTZ R31, R94, R31, R51 ;  /* 0x0000001f5e1f7223 */ /* 0x000fe20000010033 */
[----:B------:R-:W-:Y:S02]  /*1790*/  FFMA.FTZ R28, R55, R28, R48 ;  /* 0x0000001c371c7223 */ /* 0x000fe40000010030 */
[----:B------:R-:W-:Y:S01]  /*17a0*/  FFMA.FTZ R30, R27, R30, R50 ;  /* 0x0000001e1b1e7223 */ /* 0x000fe20000010032 */
[----:B------:R-:W-:Y:S06]  /*17b0*/  BRA `(.L_x_37261) ;  /* 0x0000000000307947 */ /* 0x000fec0003800000 */
.L_x_37260:
        /* <DEDUP_REMOVED lines=12> */
.L_x_37261:
        /* <DEDUP_REMOVED lines=8> */
[----:B-1----:R-:W-:Y:S05]  /*1900*/  @!P1 BRA `(.L_x_37262) ;  /* 0x0000000000349947 */ /* 0x002fea0003800000 */
[-C--:B-----5:R-:W-:Y:S01]  /*1910*/  FMUL.FTZ R54, R25, R78.reuse ;  /* 0x0000004e19367220 */ /* 0x0a0fe20000410000 */
[-C--:B------:R-:W-:Y:S01]  /*1920*/  FMUL.FTZ R79, R26, R78.reuse ;  /* 0x0000004e1a4f7220 */ /* 0x080fe20000410000 */
[-C--:B------:R-:W-:Y:S01]  /*1930*/  FMUL.FTZ R94, R27, R78.reuse ;  /* 0x0000004e1b5e7220 */ /* 0x080fe20000410000 */
[----:B------:R-:W-:Y:S02]  /*1940*/  HADD2.F32 R55, -RZ, R106.H0_H0 ;  /* 0x2000006aff377230 */ /* 0x000fe40000004100 */
[----:B------:R-:W-:Y:S01]  /*1950*/  FMUL.FTZ R107, R24, R78 ;  /* 0x0000004e186b7220 */ /* 0x000fe20000410000 */
[----:B------:R-:W-:Y:S02]  /*1960*/  HADD2.F32 R25, -RZ, R108.H0_H0 ;  /* 0x2000006cff197230 */ /* 0x000fe40000004100 */
[----:B------:R-:W-:Y:S02]  /*1970*/  HADD2.F32 R26, -RZ, R106.H1_H1 ;  /* 0x3000006aff1a7230 */ /* 0x000fe40000004100 */
[----:B------:R-:W-:Y:S01]  /*1980*/  FFMA.FTZ R24, R107, R55, R48 ;  /* 0x000000376b187223 */ /* 0x000fe20000010030 */
[----:B------:R-:W-:-:S02]  /*1990*/  HADD2.F32 R27, -RZ, R108.H1_H1 ;  /* 0x3000006cff1b7230 */ /* 0x000fc40000004100 */
[----:B------:R-:W-:Y:S01]  /*19a0*/  FFMA.FTZ R25, R54, R25, R49 ;  /* 0x0000001936197223 */ /* 0x000fe20000010031 */
[----:B------:R-:W-:Y:S02]  /*19b0*/  FFMA.FTZ R26, R79, R26, R50 ;  /* 0x0000001a4f1a7223 */ /* 0x000fe40000010032 */
[----:B------:R-:W-:Y:S01]  /*19c0*/  FFMA.FTZ R27, R94, R27, R51 ;  /* 0x0000001b5e1b7223 */ /* 0x000fe20000010033 */
[----:B------:R-:W-:Y:S06]  /*19d0*/  BRA `(.L_x_37263) ;  /* 0x0000000000307947 */ /* 0x000fec0003800000 */
.L_x_37262:
[----:B------:R-:W-:Y:S02]  /*19e0*/  HADD2.F32 R54, -RZ, R106.H0_H0 ;  /* 0x2000006aff367230 */ /* 0x000fe40000004100 */
[-C--:B-----5:R-:W-:Y:S01]  /*19f0*/  FMUL.FTZ R55, R24, R78.reuse ;  /* 0x0000004e18377220 */ /* 0x0a0fe20000410000 */
[----:B------:R-:W-:Y:S02]  /*1a00*/  HADD2.F32 R94, -RZ, R108.H0_H0 ;  /* 0x2000006cff5e7230 */ /* 0x000fe40000004100 */
[-C--:B------:R-:W-:Y:S01]  /*1a10*/  FMUL.FTZ R25, R25, R78.reuse ;  /* 0x0000004e19197220 */ /* 0x080fe20000410000 */
[----:B------:R-:W-:Y:S01]  /*1a20*/  FMUL.FTZ R26, R26, R78 ;  /* 0x0000004e1a1a7220 */ /* 0x000fe20000410000 */
[----:B------:R-:W-:Y:S01]  /*1a30*/  FMUL.FTZ R24, R55, R54 ;  /* 0x0000003637187220 */ /* 0x000fe20000410000 */
[----:B------:R-:W-:Y:S02]  /*1a40*/  HADD2.F32 R55, -RZ, R106.H1_H1 ;  /* 0x3000006aff377230 */ /* 0x000fe40000004100 */
[----:B------:R-:W-:Y:S01]  /*1a50*/  FMUL.FTZ R27, R27, R78 ;  /* 0x0000004e1b1b7220 */ /* 0x000fe20000410000 */
[----:B------:R-:W-:-:S02]  /*1a60*/  HADD2.F32 R54, -RZ, R108.H1_H1 ;  /* 0x3000006cff367230 */ /* 0x000fc40000004100 */
[----:B------:R-:W-:Y:S01]  /*1a70*/  FMUL.FTZ R25, R25, R94 ;  /* 0x0000005e19197220 */ /* 0x000fe20000410000 */
[----:B------:R-:W-:Y:S02]  /*1a80*/  FMUL.FTZ R26, R26, R55 ;  /* 0x000000371a1a7220 */ /* 0x000fe40000410000 */
[----:B------:R-:W-:-:S07]  /*1a90*/  FMUL.FTZ R27, R27, R54 ;  /* 0x000000361b1b7220 */ /* 0x000fce0000410000 */
.L_x_37263:
        /* <DEDUP_REMOVED lines=12> */
[----:B------:R-:W-:Y:S01]  /*1b60*/  FMUL.FTZ R55, R55, R78 ;  /* 0x0000004e37377220 */ /* 0x000fe20000410000 */
[----:B------:R-:W-:Y:S02]  /*1b70*/  HADD2.F32 R79, -RZ, R109.H0_H0 ;  /* 0x2000006dff4f7230 */ /* 0x000fe40000004100 */
[----:B------:R-:W-:-:S03]  /*1b80*/  HADD2.F32 R78, -RZ, R114.H0_H0 ;  /* 0x20000072ff4e7230 */ /* 0x000fc60000004100 */
[----:B------:R-:W-:Y:S01]  /*1b90*/  FFMA.FTZ R52, R52, R79, R48 ;  /* 0x0000004f34347223 */ /* 0x000fe20000010030 */
[----:B------:R-:W-:Y:S02]  /*1ba0*/  HADD2.F32 R79, -RZ, R109.H1_H1 ;  /* 0x3000006dff4f7230 */ /* 0x000fe40000004100 */
[----:B------:R-:W-:Y:S01]  /*1bb0*/  FFMA.FTZ R53, R53, R78, R49 ;  /* 0x0000004e35357223 */ /* 0x000fe20000010031 */
[----:B------:R-:W-:Y:S02]  /*1bc0*/  HADD2.F32 R78, -RZ, R114.H1_H1 ;  /* 0x30000072ff4e7230 */ /* 0x000fe40000004100 */
[----:B------:R-:W-:-:S03]  /*1bd0*/  FFMA.FTZ R54, R54, R79, R50 ;  /* 0x0000004f36367223 */ /* 0x000fc60000010032 */
[----:B------:R-:W-:Y:S01]  /*1be0*/  FFMA.FTZ R55, R55, R78, R51 ;  /* 0x0000004e37377223 */ /* 0x000fe20000010033 */
[----:B------:R-:W-:Y:S06]  /*1bf0*/  BRA `(.L_x_37265) ;  /* 0x0000000000307947 */ /* 0x000fec0003800000 */
.L_x_37264:
[-C--:B-----5:R-:W-:Y:S01]  /*1c00*/  FMUL.FTZ R52, R52, R78.reuse ;  /* 0x0000004e34347220 */ /* 0x0a0fe20000410000 */
[-C--:B------:R-:W-:Y:S01]  /*1c10*/  FMUL.FTZ R53, R53, R78.reuse ;  /* 0x0000004e35357220 */ /* 0x080fe20000410000 */
[-C--:B------:R-:W-:Y:S01]  /*1c20*/  FMUL.FTZ R54, R54, R78.reuse ;  /* 0x0000004e36367220 */ /* 0x080fe20000410000 */
[----:B------:R-:W-:Y:S01]  /*1c30*/  FMUL.FTZ R55, R55, R78 ;  /* 0x0000004e37377220 */ /* 0x000fe20000410000 */
[----:B------:R-:W-:Y:S02]  /*1c40*/  HADD2.F32 R79, -RZ, R109.H0_H0 ;  /* 0x2000006dff4f7230 */ /* 0x000fe40000004100 */
[----:B------:R-:W-:-:S03]  /*1c50*/  HADD2.F32 R78, -RZ, R114.H0_H0 ;  /* 0x20000072ff4e7230 */ /* 0x000fc60000004100 */
[----:B------:R-:W-:Y:S01]  /*1c60*/  FMUL.FTZ R52, R52, R79 ;  /* 0x0000004f34347220 */ /* 0x000fe20000410000 */
[----:B------:R-:W-:Y:S02]  /*1c70*/  HADD2.F32 R79, -RZ, R109.H1_H1 ;  /* 0x3000006dff4f7230 */ /* 0x000fe40000004100 */
[----:B------:R-:W-:Y:S01]  /*1c80*/  FMUL.FTZ R53, R53, R78 ;  /* 0x0000004e35357220 */ /* 0x000fe20000410000 */
[----:B------:R-:W-:Y:S02]  /*1c90*/  HADD2.F32 R78, -RZ, R114.H1_H1 ;  /* 0x30000072ff4e7230 */ /* 0x000fe40000004100 */
[----:B------:R-:W-:-:S03]  /*1ca0*/  FMUL.FTZ R54, R54, R79 ;  /* 0x0000004f36367220 */ /* 0x000fc60000410000 */
[----:B------:R-:W-:-:S07]  /*1cb0*/  FMUL.FTZ R55, R55, R78 ;  /* 0x0000004e37377220 */ /* 0x000fce0000410000 */
.L_x_37265:
        /* <DEDUP_REMOVED lines=118> */
.L_x_37267:
[----:B------:R-:W-:Y:S05]  /*2420*/  BSYNC.RECONVERGENT B0 ;  /* 0x0000000000007941 */ /* 0x000fea0003800200 */
.L_x_37266:
        /* <DEDUP_REMOVED lines=8> */
[----:B------:R-:W-:Y:S01]  /*24b0*/  SHF.L.U32 R78, R94, 0x3, RZ ;  /* 0x000000035e4e7819 */ /* 0x000fe200000006ff */
[----:B------:R-:W-:-:S03]  /*24c0*/  HFMA2 R112, -RZ, RZ, 0, 5.340576171875e-05 ;  /* 0x00000380ff707431 */ /* 0x000fc600000001ff */
[----:B------:R-:W-:Y:S01]  /*24d0*/  LOP3.LUT R78, R78, 0xf8, RZ, 0xc0, !PT ;  /* 0x000000f84e4e7812 */ /* 0x000fe200078ec0ff */
[----:B0-----:R-:W-:-:S04]  /*24e0*/  ULEA UR4, UR5, UR4, 0x18 ;  /* 0x0000000405047291 */ /* 0x001fc8000f8ec0ff */
[----:B------:R-:W-:-:S09]  /*24f0*/  @UP0 UIADD3 UR4, UPT, UPT, UR4, 0x40, URZ ;  /* 0x0000004004040890 */ /* 0x000fd2000fffe0ff */
[----:B------:R-:W0:Y:S03]  /*2500*/  LDS.64 R78, [R78+UR4] ;  /* 0x000000044e4e7984 */ /* 0x000e260008000a00 */
.L_x_37269:
[----:B------:R-:W-:Y:S05]  /*2510*/  BSYNC.RECONVERGENT B0 ;  /* 0x0000000000007941 */ /* 0x000fea0003800200 */
.L_x_37268:
[----:B------:R-:W1:Y:S01]  /*2520*/  SHFL.DOWN PT, R113, R112, 0x4, 0x1f ;  /* 0x08801f0070717f89 */ /* 0x000e6200000e0000 */
[----:B------:R-:W-:Y:S01]  /*2530*/  ISETP.NE.AND P1, PT, R94, RZ, PT ;  /* 0x000000ff5e00720c */ /* 0x000fe20003f25270 */
[----:B------:R-:W-:Y:S01]  /*2540*/  UPLOP3.LUT UP0, UPT, UPT, UPT, UP0, 0x40, 0x4 ;  /* 0x000000000004789c */ /* 0x000fe20003f0e800 */
[----:B------:R-:W-:Y:S01]  /*2550*/  ISETP.NE.AND P2, PT, RZ, UR12, PT ;  /* 0x0000000cff007c0c */ /* 0x000fe2000bf45270 */
[----:B0-----:R-:W0:Y:S01]  /*2560*/  SHFL.DOWN PT, R110, R78, 0x4, 0x1f ;  /* 0x08801f004e6e7f89 */ /* 0x001e2200000e0000 */
[----:B-1----:R-:W-:Y:S02]  /*2570*/  I2FP.F32.S32 R118, R113 ;  /* 0x0000007100767245 */ /* 0x002fe40000201400 */
[-C--:B------:R-:W-:Y:S01]  /*2580*/  IADD3 R113, PT, PT, R113, R112.reuse, RZ ;  /* 0x0000007071717210 */ /* 0x080fe20007ffe0ff */
[C---:B0-----:R-:W-:Y:S01]  /*2590*/  FADD.FTZ R111, -R110.reuse, R78 ;  /* 0x0000004e6e6f7221 */ /* 0x041fe20000010100 */
[----:B------:R-:W-:Y:S01]  /*25a0*/  I2FP.F32.U32 R112, R112 ;  /* 0x0000007000707245 */ /* 0x000fe20000201000 */
[----:B------:R-:W-:Y:S01]  /*25b0*/  FMUL.FTZ R110, R110, R118 ;  /* 0x000000766e6e7220 */ /* 0x000fe20000410000 */
[----:B------:R-:W-:Y:S01]  /*25c0*/  I2FP.F32.S32 R119, R113 ;  /* 0x0000007100777245 */ /* 0x000fe20000201400 */
[----:B------:R-:W-:-:S02]  /*25d0*/  FMUL.FTZ R111, R111, R111 ;  /* 0x0000006f6f6f7220 */ /* 0x000fc40000410000 */
[----:B------:R-:W-:Y:S02]  /*25e0*/  FFMA.FTZ R110, R112, R78, R110 ;  /* 0x0000004e706e7223 */ /* 0x000fe4000001006e */
[----:B------:R-:W-:Y:S01]  /*25f0*/  FMUL.FTZ R112, R111, R112 ;  /* 0x000000706f707220 */ /* 0x000fe20000410000 */
[----:B------:R-:W0:Y:S01]  /*2600*/  MUFU.RCP R78, R119 ;  /* 0x00000077004e7308 */ /* 0x000e220000001000 */
[----:B------:R-:W1:Y:S02]  /*2610*/  SHFL.DOWN PT, R111, R79, 0x4, 0x1f ;  /* 0x08801f004f6f7f89 */ /* 0x000e6400000e0000 */
[----:B------:R-:W-:Y:S02]  /*2620*/  FMUL.FTZ R118, R112, R118 ;  /* 0x0000007670767220 */ /* 0x000fe40000410000 */
[----:B------:R-:W2:Y:S01]  /*2630*/  SHFL.DOWN PT, R112, R113, 0x2, 0x1f ;  /* 0x08401f0071707f89 */ /* 0x000ea200000e0000 */
[----:B0-----:R-:W-:Y:S01]  /*2640*/  FMUL.FTZ R110, R78, R110 ;  /* 0x0000006e4e6e7220 */ /* 0x001fe20000410000 */
[----:B-1----:R-:W-:-:S04]  /*2650*/  FADD.FTZ R111, R111, R79 ;  /* 0x0000004f6f6f7221 */ /* 0x002fc80000010000 */
[----:B------:R-:W0:Y:S01]  /*2660*/  SHFL.DOWN PT, R79, R110, 0x2, 0x1f ;  /* 0x08401f006e4f7f89 */ /* 0x000e2200000e0000 */
[----:B--2---:R-:W-:Y:S01]  /*2670*/  IADD3 R113, PT, PT, R113, R112, RZ ;  /* 0x0000007071717210 */ /* 0x004fe20007ffe0ff */
[----:B------:R-:W-:Y:S01]  /*2680*/  FFMA.FTZ R118, R78, R118, R111 ;  /* 0x000000764e767223 */ /* 0x000fe2000001006f */
[----:B------:R-:W-:Y:S01]  /*2690*/  I2FP.F32.S32 R112, R112 ;  /* 0x0000007000707245 */ /* 0x000fe20000201400 */
[----:B0-----:R-:W-:-:S04]  /*26a0*/  FADD.FTZ R78, R110, -R79 ;  /* 0x8000004f6e4e7221 */ /* 0x001fc80000010000 */
[----:B------:R-:W-:Y:S01]  /*26b0*/  FMUL.FTZ R79, R79, R112 ;  /* 0x000000704f4f7220 */ /* 0x000fe20000410000 */
[----:B------:R-:W-:-:S03]  /*26c0*/  FMUL.FTZ R78, R78, R78 ;  /* 0x0000004e4e4e7220 */ /* 0x000fc60000410000 */
[C---:B------:R-:W-:Y:S02]  /*26d0*/  FFMA.FTZ R79, R119.reuse, R110, R79 ;  /* 0x0000006e774f7223 */ /* 0x040fe4000001004f */
[----:B------:R-:W0:Y:S01]  /*26e0*/  SHFL.DOWN PT, R110, R118, 0x2, 0x1f ;  /* 0x08401f00766e7f89 */ /* 0x000e2200000e0000 */
[----:B------:R-:W-:Y:S01]  /*26f0*/  FMUL.FTZ R119, R119, R78 ;  /* 0x0000004e77777220 */ /* 0x000fe20000410000 */
[----:B------:R-:W-:-:S03]  /*2700*/  I2FP.F32.S32 R78, R113 ;  /* 0x00000071004e7245 */ /* 0x000fc60000201400 */
[----:B------:R-:W-:Y:S01]  /*2710*/  FMUL.FTZ R112, R119, R112 ;  /* 0x0000007077707220 */ /* 0x000fe20000410000 */
[----:B------:R-:W1:Y:S01]  /*2720*/  MUFU.RCP R111, R78 ;  /* 0x0000004e006f7308 */ /* 0x000e620000001000 */
[----:B------:R-:W2:Y:S01]  /*2730*/  SHFL.DOWN PT, R119, R113, 0x1, 0x1f ;  /* 0x08201f0071777f89 */ /* 0x000ea200000e0000 */
[----:B-1----:R-:W-:Y:S01]  /*2740*/  FMUL.FTZ R79, R111, R79 ;  /* 0x0000004f6f4f7220 */ /* 0x002fe20000410000 */
[----:B0-----:R-:W-:-:S04]  /*2750*/  FADD.FTZ R118, R118, R110 ;  /* 0x0000006e76767221 */ /* 0x001fc80000010000 */
        /* <DEDUP_REMOVED lines=16> */
[----:B------:R-:W-:Y:S02]  /*2860*/  SHFL.IDX PT, R111, R110, RZ, 0x1f ;  /* 0x00001fff6e6f7589 */ /* 0x000fe400000e0000 */
[----:B------:R-:W-:Y:S02]  /*2870*/  FFMA.FTZ R78, R113, R118, R112 ;  /* 0x00000076714e7223 */ /* 0x000fe40000010070 */
[----:B------:R-:W1:Y:S04]  /*2880*/  @!P1 LDC.64 R112, c[0x0][0x3c0] ;  /* 0x0000f000ff709b82 */ /* 0x000e680000000a00 */
[----:B------:R-:W0:Y:S04]  /*2890*/  SHFL.IDX PT, R78, R78, RZ, 0x1f ;  /* 0x00001fff4e4e7589 */ /* 0x000e2800000e0000 */
        /* <DEDUP_REMOVED lines=8> */
[----:B0-----:R-:W-:-:S03]  /*2920*/  FSEL R111, R111, RZ, !P2 ;  /* 0x000000ff6f6f7208 */ /* 0x001fc60005000000 */
[----:B------:R0:W1:Y:S02]  /*2930*/  MUFU.RSQ R110, R78 ;  /* 0x0000004e006e7308 */ /* 0x0000640000001400 */
[C---:B------:R-:W-:Y:S01]  /*2940*/  FADD.FTZ R44, -R111.reuse, R44 ;  /* 0x0000002c6f2c7221 */ /* 0x040fe20000010100 */
[C---:B------:R-:W-:Y:S01]  /*2950*/  FADD.FTZ R45, -R111.reuse, R45 ;  /* 0x0000002d6f2d7221 */ /* 0x040fe20000010100 */
[C---:B------:R-:W-:Y:S01]  /*2960*/  FADD.FTZ R46, -R111.reuse, R46 ;  /* 0x0000002e6f2e7221 */ /* 0x040fe20000010100 */
[C---:B------:R-:W-:Y:S01]  /*2970*/  FADD.FTZ R47, -R111.reuse, R47 ;  /* 0x0000002f6f2f7221 */ /* 0x040fe20000010100 */
[C---:B------:R-:W-:Y:S01]  /*2980*/  FADD.FTZ R40, -R111.reuse, R40 ;  /* 0x000000286f287221 */ /* 0x040fe20000010100 */
[----:B0-----:R-:W0:Y:S01]  /*2990*/  LDC.64 R78, c[0x0][0x428] ;  /* 0x00010a00ff4e7b82 */ /* 0x001e220000000a00 */
        /* <DEDUP_REMOVED lines=17> */
[C---:B------:R-:W-:Y:S01]  /*2ab0*/  FADD.FTZ R53, -R111.reuse, R53 ;  /* 0x000000356f357221 */ /* 0x040fe20000010100 */
[C---:B------:R-:W-:Y:S01]  /*2ac0*/  FADD.FTZ R54, -R111.reuse, R54 ;  /* 0x000000366f367221 */ /* 0x040fe20000010100 */
[C---:B------:R-:W-:Y:S01]  /*2ad0*/  FADD.FTZ R55, -R111.reuse, R55 ;  /* 0x000000376f377221 */ /* 0x040fe20000010100 */
[C---:B------:R-:W-:Y:S01]  /*2ae0*/  FADD.FTZ R32, -R111.reuse, R32 ;  /* 0x000000206f207221 */ /* 0x040fe20000010100 */
[C---:B------:R-:W-:Y:S01]  /*2af0*/  FADD.FTZ R35, -R111.reuse, R35 ;  /* 0x000000236f237221 */ /* 0x040fe20000010100 */
[----:B------:R-:W-:Y:S01]  /*2b00*/  FADD.FTZ R28, -R111, R28 ;  /* 0x0000001c6f1c7221 */ /* 0x000fe20000010100 */
[----:B0-----:R-:W-:-:S04]  /*2b10*/  IMAD.WIDE.U32 R112, R93, 0x10, R78 ;  /* 0x000000105d707825 */ /* 0x001fc800078e004e */
[----:B------:R-:W-:Y:S01]  /*2b20*/  FADD.FTZ R31, -R111, R31 ;  /* 0x0000001f6f1f7221 */ /* 0x000fe20000010100 */
[----:B------:R-:W-:Y:S01]  /*2b30*/  FMUL.FTZ R32, R110, R32 ;  /* 0x000000206e207220 */ /* 0x000fe20000410000 */
[----:B------:R0:W-:Y:S01]  /*2b40*/  STG.E.128 desc[UR6][R112.64], R44 ;  /* 0x0000002c70007986 */ /* 0x0001e2000c101d06 */
[----:B-1----:R-:W-:-:S04]  /*2b50*/  IMAD.WIDE.U32 R118, R95, 0x10, R78 ;  /* 0x000000105f767825 */ /* 0x002fc800078e004e */
[C---:B0-----:R-:W-:Y:S01]  /*2b60*/  FADD.FTZ R47, -R111.reuse, R43 ;  /* 0x0000002b6f2f7221 */ /* 0x041fe20000010100 */
[C---:B------:R-:W-:Y:S01]  /*2b70*/  FADD.FTZ R46, -R111.reuse, R42 ;  /* 0x0000002a6f2e7221 */ /* 0x040fe20000010100 */
[C---:B------:R-:W-:Y:S01]  /*2b80*/  FADD.FTZ R45, -R111.reuse, R29 ;  /* 0x0000001d6f2d7221 */ /* 0x040fe20000010100 */
[C---:B------:R-:W-:Y:S01]  /*2b90*/  FADD.FTZ R43, -R111.reuse, R24 ;  /* 0x000000186f2b7221 */ /* 0x040fe20000010100 */
[C---:B------:R-:W-:Y:S01]  /*2ba0*/  FADD.FTZ R29, -R111.reuse, R26 ;  /* 0x0000001a6f1d7221 */ /* 0x040fe20000010100 */
[C---:B------:R-:W-:Y:S01]  /*2bb0*/  FMUL.FTZ R24, R110.reuse, R40 ;  /* 0x000000286e187220 */ /* 0x040fe20000410000 */
[C---:B------:R-:W-:Y:S01]  /*2bc0*/  FMUL.FTZ R26, R110.reuse, R41 ;  /* 0x000000296e1a7220 */ /* 0x040fe20000410000 */
[C---:B------:R-:W-:Y:S01]  /*2bd0*/  FMUL.FTZ R40, R110.reuse, R47 ;  /* 0x0000002f6e287220 */ /* 0x040fe20000410000 */
[----:B------:R-:W-:Y:S01]  /*2be0*/  FMUL.FTZ R46, R110, R46 ;  /* 0x0000002e6e2e7220 */ /* 0x000fe20000410000 */
[C---:B------:R-:W-:Y:S01]  /*2bf0*/  FADD.FTZ R42, -R111.reuse, R30 ;  /* 0x0000001e6f2a7221 */ /* 0x040fe20000010100 */
[C---:B------:R-:W-:Y:S01]  /*2c00*/  FADD.FTZ R44, -R111.reuse, R25 ;  /* 0x000000196f2c7221 */ /* 0x040fe20000010100 */
[----:B------:R-:W-:Y:S01]  /*2c10*/  FADD.FTZ R30, -R111, R27 ;  /* 0x0000001b6f1e7221 */ /* 0x000fe20000010100 */
[----:B------:R-:W-:Y:S01]  /*2c20*/  FFMA.FTZ R25, R26, R80, R77 ;  /* 0x000000501a197223 */ /* 0x000fe2000001004d */
[----:B------:R-:W-:Y:S01]  /*2c30*/  FFMA.FTZ R27, R40, R74, R73 ;  /* 0x0000004a281b7223 */ /* 0x000fe20000010049 */
[----:B------:R-:W-:Y:S01]  /*2c40*/  FFMA.FTZ R24, R24, R82, R81 ;  /* 0x0000005218187223 */ /* 0x000fe20000010051 */
[----:B------:R-:W-:Y:S01]  /*2c50*/  FFMA.FTZ R26, R46, R76, R75 ;  /* 0x0000004c2e1a7223 */ /* 0x000fe2000001004b */
[----:B------:R-:W-:-:S04]  /*2c60*/  IMAD.WIDE.U32 R40, R92, 0x10, R78 ;  /* 0x000000105c287825 */ /* 0x000fc800078e004e */
[C---:B------:R-:W-:Y:S01]  /*2c70*/  FMUL.FTZ R46, R110.reuse, R33 ;  /* 0x000000216e2e7220 */ /* 0x040fe20000410000 */
[C---:B------:R-:W-:Y:S01]  /*2c80*/  FMUL.FTZ R33, R110.reuse, R45 ;  /* 0x0000002d6e217220 */ /* 0x040fe20000410000 */
[C---:B------:R-:W-:Y:S01]  /*2c90*/  IADD3 R112, PT, PT, R93.reuse, 0x200, RZ ;  /* 0x000002005d707810 */ /* 0x040fe20007ffe0ff */
[C---:B------:R-:W-:Y:S01]  /*2ca0*/  FMUL.FTZ R47, R110.reuse, R34 ;  /* 0x000000226e2f7220 */ /* 0x040fe20000410000 */
[----:B------:R0:W-:Y:S01]  /*2cb0*/  STG.E.128 desc[UR6][R40.64], R24 ;  /* 0x0000001828007986 */ /* 0x0001e2000c101d06 */
[----:B------:R-:W-:Y:S01]  /*2cc0*/  IADD3 R113, PT, PT, R93, 0x300, RZ ;  /* 0x000003005d717810 */ /* 0x000fe20007ffe0ff */
        /* <DEDUP_REMOVED lines=13> */
[C---:B0-----:R-:W-:Y:S01]  /*2da0*/  FMUL.FTZ R26, R110.reuse, R37 ;  /* 0x000000256e1a7220 */ /* 0x041fe20000410000 */
[C---:B------:R-:W-:Y:S01]  /*2db0*/  FMUL.FTZ R37, R110.reuse, R44 ;  /* 0x0000002c6e257220 */ /* 0x040fe20000410000 */
[----:B------:R-:W-:Y:S01]  /*2dc0*/  IADD3 R25, PT, PT, R93, 0x400, RZ ;  /* 0x000004005d197810 */ /* 0x000fe20007ffe0ff */
[----:B------:R-:W0:Y:S01]  /*2dd0*/  LDC.64 R44, c[0x0][0x380] ;  /* 0x0000e000ff2c7b82 */ /* 0x000e220000000a00 */
        /* <DEDUP_REMOVED lines=8> */
[----:B------:R-:W-:Y:S01]  /*2e60*/  FMUL.FTZ R39, R110, R30 ;  /* 0x0000001e6e277220 */ /* 0x000fe20000410000 */
        /* <DEDUP_REMOVED lines=12> */
[----:B------:R-:W-:-:S04]  /*2f30*/  IMAD.WIDE.U32 R78, R107, 0x10, R78 ;  /* 0x000000106b4e7825 */ /* 0x000fc800078e004e */
[----:B------:R-:W-:Y:S01]  /*2f40*/  FFMA.FTZ R40, R40, R56, R3 ;  /* 0x0000003828287223 */ /* 0x000fe20000010003 */
[----:B------:R-:W-:Y:S01]  /*2f50*/  FFMA.FTZ R41, R41, R58, R68 ;  /* 0x0000003a29297223 */ /* 0x000fe20000010044 */
[----:B------:R-:W-:Y:S01]  /*2f60*/  FFMA.FTZ R43, R43, R59, R69 ;  /* 0x0000003b2b2b7223 */ /* 0x000fe20000010045 */
[----:B------:R1:W-:Y:S01]  /*2f70*/  STG.E.128 desc[UR6][R52.64], R24 ;  /* 0x0000001834007986 */ /* 0x0003e2000c101d06 */
[----:B0-----:R-:W-:-:S03]  /*2f80*/  IADD3 R91, PT, PT, R91, R44, RZ ;  /* 0x0000002c5b5b7210 */ /* 0x001fc60007ffe0ff */
[----:B------:R1:W-:Y:S01]  /*2f90*/  STG.E.128 desc[UR6][R54.64], R28 ;  /* 0x0000001c36007986 */ /* 0x0003e2000c101d06 */
[----:B------:R-:W-:-:S03]  /*2fa0*/  ISETP.GE.AND P1, PT, R91, R45, PT ;  /* 0x0000002d5b00720c */ /* 0x000fc60003f26270 */
[----:B------:R1:W-:Y:S04]  /*2fb0*/  STG.E.128 desc[UR6][R112.64], R32 ;  /* 0x0000002070007986 */ /* 0x0003e8000c101d06 */
[----:B------:R1:W-:Y:S04]  /*2fc0*/  STG.E.128 desc[UR6][R118.64], R36 ;  /* 0x0000002476007986 */ /* 0x0003e8000c101d06 */
[----:B------:R1:W-:Y:S02]  /*2fd0*/  STG.E.128 desc[UR6][R78.64], R40 ;  /* 0x000000284e007986 */ /* 0x0003e4000c101d06 */
[----:B------:R-:W-:Y:S05]  /*2fe0*/  @!P1 BRA `(.L_x_37270) ;  /* 0xffffffdc00249947 */ /* 0x000fea000383ffff */
[----:B------:R-:W-:Y:S05]  /*2ff0*/  EXIT ;  /* 0x000000000000794d */ /* 0x000fea0003800000 */
.L_x_37271:
        /* <DEDUP_REMOVED lines=16> */
.L_x_42424:


//--------------------- .text._ZN10layer_norm13ln_fwd_kernelINS_13Kernel_traitsI6__halfffffjLj7168ELj1ELj1ELj8ELj16ENS_18Kernel_traits_baseILj7168ES2_ffffjLj256EEEEELb0ELb1ELb1ELb0EEEvNS_9FwdParamsE --------------------------
	.section	.text._ZN10layer_norm13ln_fwd_kernelINS_13Kernel_traitsI6__halfffffjLj7168ELj1ELj1ELj8ELj16ENS_18Kernel_traits_baseILj7168ES2_ffffjLj256EEEEELb0ELb1ELb1ELb0EEEvNS_9FwdParamsE,"ax",@progbits
	.align	128
        .global         _ZN10layer_norm13ln_fwd_kernelINS_13Kernel_traitsI6__halfffffjLj7168ELj1ELj1ELj8ELj16ENS_18Kernel_traits_baseILj7168ES2_ffffjLj256EEEEELb0ELb1ELb1ELb0EEEvNS_9FwdParamsE
        .type           _ZN10layer_norm13ln_fwd_kernelINS_13Kernel_traitsI6__halfffffjLj7168ELj1ELj1ELj8ELj16ENS_18Kernel_traits_baseILj7168ES2_ffffjLj256EEEEELb0ELb1ELb1ELb0EEEvNS_9FwdParamsE,@function
        .size           _ZN10layer_norm13ln_fwd_kernelINS_13Kernel_traitsI6__halfffffjLj7168ELj1ELj1ELj8ELj16ENS_18Kernel_traits_baseILj7168ES2_ffffjLj256EEEEELb0ELb1ELb1ELb0EEEvNS_9FwdParamsE,(.L_x_42425 - _ZN10layer_norm13ln_fwd_kernelINS_13Kernel_traitsI6__halfffffjLj7168ELj1ELj1ELj8ELj16ENS_18Kernel_traits_baseILj7168ES2_ffffjLj256EEEEELb0ELb1ELb1ELb0EEEvNS_9FwdParamsE)
        .other          _ZN10layer_norm13ln_fwd_kernelINS_13Kernel_traitsI6__halfffffjLj7168ELj1ELj1ELj8ELj16ENS_18Kernel_traits_baseILj7168ES2_ffffjLj256EEEEELb0ELb1ELb1ELb0EEEvNS_9FwdParamsE,@"STO_CUDA_ENTRY STV_DEFAULT"
_ZN10layer_norm13ln_fwd_kernelINS_13Kernel_traitsI6__halfffffjLj7168ELj1ELj1ELj8ELj16ENS_18Kernel_traits_baseILj7168ES2_ffffjLj256EEEEELb0ELb1ELb1ELb0EEEvNS_9FwdParamsE:
.text._ZN10layer_norm13ln_fwd_kernelINS_13Kernel_traitsI6__halfffffjLj7168ELj1ELj1ELj8ELj16ENS_18Kernel_traits_baseILj7168ES2_ffffjLj256EEEEELb0ELb1ELb1ELb0EEEvNS_9FwdParamsE:
        /* <DEDUP_REMOVED lines=96> */
.L_x_37273:
        /* <DEDUP_REMOVED lines=62> */
.L_x_37274:
[----:B------:R-:W-:Y:S05]  /*09e0*/  BSYNC.RECONVERGENT B0 ;  /* 0x0000000000007941 */ /* 0x000fea0003800200 */
.L_x_37272:
[----:B------:R-:W0:Y:S02]  /*09f0*/  LDCU UR4, c[0x0][0x384] ;  /* 0x00007080ff0477ac */ /* 0x000e240008000800 */
[----:B0-----:R-:W-:-:S13]  /*0a00*/  ISETP.GE.AND P0, PT, R54, UR4, PT ;  /* 0x0000000436007c0c */ /* 0x001fda000bf06270 */
[----:B------:R-:W-:Y:S05]  /*0a10*/  @P0 EXIT ;  /* 0x000000000000094d */ /* 0x000fea0003800000 */
[--C-:B-----5:R-:W-:Y:S01]  /*0a20*/  SHF.R.U64 R106, R10, 0x10, R11.reuse ;  /* 0x000000100a6a7819 */ /* 0x120fe2000000120b */
[----:B------:R-:W-:Y:S01]  /*0a30*/  HADD2.F32 R57, -RZ, R4.H0_H0 ;  /* 0x20000004ff397230 */ /* 0x000fe20000004100 */
[----:B------:R-:W-:Y:S01]  /*0a40*/  SHF.R.U32.HI R9, RZ, 0x10, R11 ;  /* 0x00000010ff097819 */ /* 0x000fe2000001160b */
[----:B------:R-:W-:Y:S01]  /*0a50*/  HADD2.F32 R58, -RZ, R5.H0_H0 ;  /* 0x20000005ff3a7230 */ /* 0x000fe20000004100 */
[----:B------:R-:W-:Y:S01]  /*0a60*/  SHF.R.U64 R108, R50, 0x10, R51 ;  /* 0x00000010326c7819 */ /* 0x000fe20000001233 */
[----:B------:R-:W0:Y:S01]  /*0a70*/  LDCU UR12, c[0x0][0x40c] ;  /* 0x00008180ff0c77ac */ /* 0x000e220008000800 */
[----:B------:R-:W-:Y:S02]  /*0a80*/  PRMT R106, R106, 0x5410, R9 ;  /* 0x000054106a6a7816 */ /* 0x000fe40000000009 */
[----:B------:R-:W-:Y:S01]  /*0a90*/  SHF.R.U32.HI R9, RZ, 0x10, R51 ;  /* 0x00000010ff097819 */ /* 0x000fe20000011633 */
[----:B------:R-:W1:Y:S01]  /*0aa0*/  LDCU.U8 UR10, c[0x0][0x410] ;  /* 0x00008200ff0a77ac */ /* 0x000e620008000000 */
[----:B------:R-:W-:-:S02]  /*0ab0*/  SHF.R.U64 R110, R46, 0x10, R47 ;  /* 0x000000102e6e7819 */ /* 0x000fc4000000122f */
[----:B------:R-:W-:Y:S01]  /*0ac0*/  PRMT R108, R108, 0x5410, R9 ;  /* 0x000054106c6c7816 */ /* 0x000fe20000000009 */
[----:B------:R-:W2:Y:S01]  /*0ad0*/  LDCU UR11, c[0x0][0x400] ;  /* 0x00008000ff0b77ac */ /* 0x000ea20008000800 */
[----:B------:R-:W-:Y:S02]  /*0ae0*/  SHF.R.U32.HI R9, RZ, 0x10, R47 ;  /* 0x00000010ff097819 */ /* 0x000fe4000001162f */
[----:B------:R-:W-:Y:S01]  /*0af0*/  SHF.R.S32.HI R8, RZ, 0x2, R8 ;  /* 0x00000002ff087819 */ /* 0x000fe20000011408 */
[----:B------:R-:W3:Y:S01]  /*0b00*/  LDCU.64 UR8, c[0x0][0x3a0] ;  /* 0x00007400ff0877ac */ /* 0x000ee20008000a00 */
[----:B------:R-:W-:Y:S02]  /*0b10*/  PRMT R110, R110, 0x5410, R9 ;  /* 0x000054106e6e7816 */ /* 0x000fe40000000009 */
[----:B------:R-:W-:Y:S01]  /*0b20*/  LOP3.LUT R9, R8, 0xff, RZ, 0xc0, !PT ;  /* 0x000000ff08097812 */ /* 0x000fe200078ec0ff */
[----:B------:R-:W-:Y:S01]  /*0b30*/  UPLOP3.LUT UP1, UPT, UPT, UPT, UPT, 0x40, 0x4 ;  /* 0x000000000004789c */ /* 0x000fe20003f2e870 */
[----:B------:R-:W-:-:S02]  /*0b40*/  SHF.R.U32.HI R8, RZ, 0x1, R8 ;  /* 0x00000001ff087819 */ /* 0x000fc40000011608 */
[----:B------:R-:W-:Y:S01]  /*0b50*/  VIADDMNMX R6, R9, -R6, RZ, !PT ;  /* 0x8000000609067246 */ /* 0x000fe200078001ff */
[----:B------:R-:W-:Y:S01]  /*0b60*/  IMAD R7, R7, -0x20, R9 ;  /* 0xffffffe007077824 */ /* 0x000fe200078e0209 */
[----:B------:R-:W-:Y:S02]  /*0b70*/  LOP3.LUT R55, R8, 0x7fffff80, RZ, 0xc0, !PT ;  /* 0x7fffff8008377812 */ /* 0x000fe400078ec0ff */
[----:B------:R-:W-:Y:S02]  /*0b80*/  VIMNMX R6, PT, PT, R6, 0x20, PT ;  /* 0x0000002006067848 */ /* 0x000fe40003fe0100 */
[----:B------:R-:W-:Y:S02]  /*0b90*/  MOV R102, R10 ;  /* 0x0000000a00667202 */ /* 0x000fe40000000f00 */
[----:B------:R-:W-:Y:S02]  /*0ba0*/  LEA R6, R6, R55, 0x2 ;  /* 0x0000003706067211 */ /* 0x000fe400078e10ff */
[----:B------:R-:W-:-:S02]  /*0bb0*/  SHF.R.U64 R107, R52, 0x10, R53 ;  /* 0x00000010346b7819 */ /* 0x000fc40000001235 */
[----:B------:R-:W-:Y:S02]  /*0bc0*/  I2FP.F32.U32 R6, R6 ;  /* 0x0000000600067245 */ /* 0x000fe40000201000 */
[----:B------:R-:W-:Y:S02]  /*0bd0*/  SHF.R.U32.HI R10, RZ, 0x10, R53 ;  /* 0x00000010ff0a7819 */ /* 0x000fe40000011635 */
[----:B------:R4:W0:Y:S01]  /*0be0*/  MUFU.RCP R56, R6 ;  /* 0x0000000600387308 */ /* 0x0008220000001000 */
[--C-:B------:R-:W-:Y:S02]  /*0bf0*/  SHF.R.U64 R109, R48, 0x10, R49.reuse ;  /* 0x00000010306d7819 */ /* 0x100fe40000001231 */
[----:B------:R-:W-:Y:S02]  /*0c00*/  PRMT R107, R107, 0x5410, R10 ;  /* 0x000054106b6b7816 */ /* 0x000fe4000000000a */
[----:B------:R-:W-:Y:S02]  /*0c10*/  SHF.R.U32.HI R10, RZ, 0x10, R49 ;  /* 0x00000010ff0a7819 */ /* 0x000fe40000011631 */
[----:B------:R-:W-:-:S02]  /*0c20*/  VIMNMX R7, PT, PT, RZ, R7, !PT ;  /* 0x00000007ff077248 */ /* 0x000fc40007fe0100 */
[----:B------:R-:W-:Y:S02]  /*0c30*/  MOV R80, R24 ;  /* 0x0000001800507202 */ /* 0x000fe40000000f00 */
[----:B------:R-:W-:Y:S02]  /*0c40*/  MOV R38, R25 ;  /* 0x0000001900267202 */ /* 0x000fe40000000f00 */
[--C-:B------:R-:W-:Y:S02]  /*0c50*/  SHF.R.U64 R79, R24, 0x10, R25.reuse ;  /* 0x00000010184f7819 */ /* 0x100fe40000001219 */
[----:B------:R-:W-:Y:S02]  /*0c60*/  SHF.R.U32.HI R39, RZ, 0x10, R25 ;  /* 0x00000010ff277819 */ /* 0x000fe40000011619 */
[----:B------:R-:W-:Y:S02]  /*0c70*/  MOV R78, R20 ;  /* 0x00000014004e7202 */ /* 0x000fe40000000f00 */
[----:B------:R-:W-:-:S02]  /*0c80*/  MOV R24, R21 ;  /* 0x0000001500187202 */ /* 0x000fc40000000f00 */
[--C-:B------:R-:W-:Y:S02]  /*0c90*/  SHF.R.U64 R77, R20, 0x10, R21.reuse ;  /* 0x00000010144d7819 */ /* 0x100fe40000001215 */
[----:B------:R-:W-:Y:S02]  /*0ca0*/  SHF.R.U32.HI R40, RZ, 0x10, R21 ;  /* 0x00000010ff287819 */ /* 0x000fe40000011615 */
[----:B------:R-:W-:Y:S02]  /*0cb0*/  MOV R74, R28 ;  /* 0x0000001c004a7202 */ /* 0x000fe40000000f00 */
[----:B------:R-:W-:Y:S02]  /*0cc0*/  MOV R25, R29 ;  /* 0x0000001d00197202 */ /* 0x000fe40000000f00 */
[--C-:B------:R-:W-:Y:S02]  /*0cd0*/  SHF.R.U64 R73, R28, 0x10, R29.reuse ;  /* 0x000000101c497819 */ /* 0x100fe4000000121d */
[----:B------:R-:W-:-:S02]  /*0ce0*/  SHF.R.U32.HI R42, RZ, 0x10, R29 ;  /* 0x00000010ff2a7819 */ /* 0x000fc4000001161d */
[----:B------:R-:W-:Y:S02]  /*0cf0*/  MOV R70, R32 ;  /* 0x0000002000467202 */ /* 0x000fe40000000f00 */
[----:B------:R-:W-:Y:S02]  /*0d00*/  SHF.R.U64 R69, R32, 0x10, R33 ;  /* 0x0000001020457819 */ /* 0x000fe40000001221 */
[----:B------:R-:W-:Y:S02]  /*0d10*/  MOV R83, R18 ;  /* 0x0000001200537202 */ /* 0x000fe40000000f00 */
[----:B------:R-:W-:Y:S02]  /*0d20*/  SHF.R.U64 R87, R18, 0x10, R19 ;  /* 0x0000001012577819 */ /* 0x000fe40000001213 */
[----:B------:R-:W-:Y:S02]  /*0d30*/  MOV R88, R14 ;  /* 0x0000000e00587202 */ /* 0x000fe40000000f00 */
[----:B------:R-:W-:-:S02]  /*0d40*/  SHF.R.U64 R89, R14, 0x10, R15 ;  /* 0x000000100e597819 */ /* 0x000fc4000000120f */
[----:B------:R-:W-:Y:S02]  /*0d50*/  MOV R76, R16 ;  /* 0x00000010004c7202 */ /* 0x000fe40000000f00 */
[----:B------:R-:W-:Y:S02]  /*0d60*/  MOV R21, R17 ;  /* 0x0000001100157202 */ /* 0x000fe40000000f00 */
[--C-:B------:R-:W-:Y:S02]  /*0d70*/  SHF.R.U64 R75, R16, 0x10, R17.reuse ;  /* 0x00000010104b7819 */ /* 0x100fe40000001211 */
[----:B------:R-:W-:Y:S02]  /*0d80*/  SHF.R.U32.HI R41, RZ, 0x10, R17 ;  /* 0x00000010ff297819 */ /* 0x000fe40000011611 */
[----:B------:R-:W-:Y:S02]  /*0d90*/  MOV R72, R30 ;  /* 0x0000001e00487202 */ /* 0x000fe40000000f00 */
[----:B------:R-:W-:-:S02]  /*0da0*/  MOV R28, R31 ;  /* 0x0000001f001c7202 */ /* 0x000fc40000000f00 */
[----:B------:R-:W-:Y:S02]  /*0db0*/  SHF.R.U64 R71, R30, 0x10, R31 ;  /* 0x000000101e477819 */ /* 0x000fe4000000121f */
[----:B------:R-:W-:Y:S02]  /*0dc0*/  MOV R29, R33 ;  /* 0x00000021001d7202 */ /* 0x000fe40000000f00 */
        /* <DEDUP_REMOVED lines=20> */
[----:B------:R-:W-:-:S02]  /*0f10*/  SHF.R.U32.HI R63, RZ, 0x10, R5 ;  /* 0x00000010ff3f7819 */ /* 0x000fc40000011605 */
[----:B------:R-:W-:Y:S01]  /*0f20*/  SHF.R.U32.HI R31, RZ, 0x10, R31 ;  /* 0x00000010ff1f7819 */ /* 0x000fe2000001161f */
[----:B------:R-:W-:Y:S01]  /*0f30*/  HADD2.F32 R64, -RZ, R64.H0_H0 ;  /* 0x20000040ff407230 */ /* 0x000fe20000004100 */
[----:B------:R-:W-:Y:S01]  /*0f40*/  MOV R68, R36 ;  /* 0x0000002400447202 */ /* 0x000fe20000000f00 */
[----:B------:R-:W-:Y:S01]  /*0f50*/  HADD2.F32 R63, -RZ, R63.H0_H0 ;  /* 0x2000003fff3f7230 */ /* 0x000fe20000004100 */
[----:B------:R-:W-:Y:S02]  /*0f60*/  MOV R30, R37 ;  /* 0x00000025001e7202 */ /* 0x000fe40000000f00 */
[--C-:B------:R-:W-:Y:S02]  /*0f70*/  SHF.R.U64 R67, R36, 0x10, R37.reuse ;  /* 0x0000001024437819 */ /* 0x100fe40000001225 */
[----:B------:R-:W-:Y:S02]  /*0f80*/  SHF.R.U32.HI R33, RZ, 0x10, R37 ;  /* 0x00000010ff217819 */ /* 0x000fe40000011625 */
[----:B------:R-:W-:-:S02]  /*0f90*/  MOV R16, R27 ;  /* 0x0000001b00107202 */ /* 0x000fc40000000f00 */
[----:B------:R-:W-:Y:S02]  /*0fa0*/  SHF.R.U32.HI R26, RZ, 0x10, R27 ;  /* 0x00000010ff1a7819 */ /* 0x000fe4000001161b */
[----:B------:R-:W-:Y:S02]  /*0fb0*/  MOV R17, R23 ;  /* 0x0000001700117202 */ /* 0x000fe40000000f00 */
[----:B------:R-:W-:Y:S02]  /*0fc0*/  SHF.R.U32.HI R22, RZ, 0x10, R23 ;  /* 0x00000010ff167819 */ /* 0x000fe40000011617 */
[----:B------:R-:W-:Y:S02]  /*0fd0*/  SHF.R.U32.HI R19, RZ, 0x10, R19 ;  /* 0x00000010ff137819 */ /* 0x000fe40000011613 */
[----:B------:R-:W-:Y:S02]  /*0fe0*/  SHF.R.U32.HI R15, RZ, 0x10, R15 ;  /* 0x00000010ff0f7819 */ /* 0x000fe4000001160f */
[----:B------:R-:W-:-:S02]  /*0ff0*/  SHF.R.U32.HI R13, RZ, 0x10, R13 ;  /* 0x00000010ff0d7819 */ /* 0x000fc4000001160d */
[----:B------:R-:W-:Y:S02]  /*1000*/  MOV R12, R11 ;  /* 0x0000000b000c7202 */ /* 0x000fe40000000f00 */
[--C-:B------:R-:W-:Y:S02]  /*1010*/  SHF.R.U64 R111, R44, 0x10, R45.reuse ;  /* 0x000000102c6f7819 */ /* 0x100fe4000000122d */
[----:B------:R-:W-:Y:S02]  /*1020*/  SHF.R.U32.HI R10, RZ, 0x10, R45 ;  /* 0x00000010ff0a7819 */ /* 0x000fe4000001162d */
[--C-:B------:R-:W-:Y:S02]  /*1030*/  SHF.R.U64 R112, R2, 0x10, R3.reuse ;  /* 0x0000001002707819 */ /* 0x100fe40000001203 */
[----:B------:R-:W-:Y:S02]  /*1040*/  SHF.R.U32.HI R9, RZ, 0x10, R3 ;  /* 0x00000010ff097819 */ /* 0x000fe40000011603 */
[----:B------:R-:W-:-:S02]  /*1050*/  VIMNMX R8, PT, PT, R7, 0x20, PT ;  /* 0x0000002007087848 */ /* 0x000fc40003fe0100 */
        /* <DEDUP_REMOVED lines=27> */
[----:B01234-:R-:W-:-:S07]  /*1210*/  LEA R55, R8, R55, 0x2 ;  /* 0x0000003708377211 */ /* 0x01ffce00078e10ff */
.L_x_37322:
[----:B------:R-:W0:Y:S08]  /*1220*/  LDC.64 R40, c[0x0][0x3f0] ;  /* 0x0000fc00ff287b82 */ /* 0x000e300000000a00 */
[----:B------:R-:W1:Y:S01]  /*1230*/  LDC.64 R42, c[0x0][0x3f8] ;  /* 0x0000fe00ff2a7b82 */ /* 0x000e620000000a00 */
[----:B0-----:R-:W-:-:S06]  /*1240*/  IMAD.WIDE R40, R54, 0x4, R40 ;  /* 0x0000000436287825 */ /* 0x001fcc00078e0228 */
[----:B------:R0:W2:Y:S01]  /*1250*/  LDG.E R40, desc[UR6][R40.64] ;  /* 0x0000000628287981 */ /* 0x0000a2000c1e1900 */
[----:B-1----:R-:W-:Y:S02]  /*1260*/  IMAD.WIDE R94, R54, 0x4, R42 ;  /* 0x00000004365e7825 */ /* 0x002fe400078e022a */
[----:B------:R-:W1:Y:S03]  /*1270*/  LDC R43, c[0x0][0x388] ;  /* 0x0000e200ff2b7b82 */ /* 0x000e660000000800 */
[----:B------:R3:W5:Y:S01]  /*1280*/  LDG.E R42, desc[UR6][R94.64] ;  /* 0x000000065e2a7981 */ /* 0x000762000c1e1900 */
[----:B------:R-:W-:Y:S01]  /*1290*/  ISETP.GE.U32.AND P0, PT, R0, 0x100, PT ;  /* 0x000001000000780c */ /* 0x000fe20003f06070 */
[----:B------:R-:W-:Y:S01]  /*12a0*/  BSSY.RECONVERGENT B0, `(.L_x_37275) ;  /* 0x0000045000007945 */ /* 0x000fe20003800200 */
[----:B0-----:R-:W-:Y:S01]  /*12b0*/  HFMA2 R41, -RZ, RZ, 0, 0 ;  /* 0x00000000ff297431 */ /* 0x001fe200000001ff */
[----:B------:R-:W0:Y:S01]  /*12c0*/  S2R R86, SR_TID.X ;  /* 0x0000000000567919 */ /* 0x000e220000002100 */
[----:B-1----:R-:W-:-:S05]  /*12d0*/  IMAD R93, R54, R43, RZ ;  /* 0x0000002b365d7224 */ /* 0x002fca00078e02ff */
[----:B------:R-:W-:-:S04]  /*12e0*/  SHF.R.S32.HI R84, RZ, 0x1f, R93 ;  /* 0x0000001fff547819 */ /* 0x000fc8000001145d */
[----:B------:R-:W-:-:S04]  /*12f0*/  LEA.HI R93, R84, R93, RZ, 0x2 ;  /* 0x0000005d545d7211 */ /* 0x000fc800078f10ff */
[----:B0-----:R-:W-:Y:S02]  /*1300*/  LEA.HI.SX32 R84, R93, R86, 0x1e ;  /* 0x000000565d547211 */ /* 0x001fe400078ff2ff */
[----:B--2---:R-:W-:-:S13]  /*1310*/  ISETP.GE.AND P5, PT, R40, 0x1, PT ;  /* 0x000000012800780c */ /* 0x004fda0003fa6270 */
[----:B------:R-:W-:-:S05]  /*1320*/  @P5 IADD3 R92, PT, PT, R40, -0x1, RZ ;  /* 0xffffffff285c5810 */ /* 0x000fca0007ffe0ff */
[----:B------:R-:W-:-:S05]  /*1330*/  @P5 IMAD R92, R92, R43, RZ ;  /* 0x0000002b5c5c5224 */ /* 0x000fca00078e02ff */
[----:B------:R-:W-:-:S04]  /*1340*/  @P5 SHF.R.S32.HI R85, RZ, 0x1f, R92 ;  /* 0x0000001fff555819 */ /* 0x000fc8000001145c */
[----:B------:R-:W-:-:S04]  /*1350*/  @P5 LEA.HI R85, R85, R92, RZ, 0x2 ;  /* 0x0000005c55555211 */ /* 0x000fc800078f10ff */
[----:B------:R-:W-:Y:S01]  /*1360*/  @P5 LEA.HI.SX32 R41, R85, R86, 0x1e ;  /* 0x0000005655295211 */ /* 0x000fe200078ff2ff */
[----:B---3--:R-:W-:Y:S06]  /*1370*/  @!P0 BRA `(.L_x_37276) ;  /* 0x0000000000dc8947 */ /* 0x008fec0003800000 */
[----:B------:R-:W-:-:S04]  /*1380*/  UISETP.NE.U32.AND UP0, UPT, UR8, URZ, UPT ;  /* 0x000000ff0800728c */ /* 0x000fc8000bf05070 */
[----:B------:R-:W-:Y:S01]  /*1390*/  UISETP.NE.AND.EX UP0, UPT, UR9, URZ, UPT, UP0 ;  /* 0x000000ff0900728c */ /* 0x000fe2000bf05300 */
[----:B------:R-:W-:Y:S10]  /*13a0*/  @!P5 BRA `(.L_x_37277) ;  /* 0x00000000000cd947 */ /* 0x000ff40003800000 */
[----:B------:R-:W0:Y:S02]  /*13b0*/  LDC.64 R4, c[0x0][0x390] ;  /* 0x0000e400ff047b82 */ /* 0x000e240000000a00 */
[----:B0-----:R-:W-:-:S06]  /*13c0*/  IMAD.WIDE.U32 R4, R41, 0x10, R4 ;  /* 0x0000001029047825 */ /* 0x001fcc00078e0004 */
[----:B------:R-:W5:Y:S02]  /*13d0*/  LDG.E.128 R4, desc[UR6][R4.64] ;  /* 0x0000000604047981 */ /* 0x000f64000c1e1d00 */
.L_x_37277:
[----:B------:R-:W-:Y:S05]  /*13e0*/  BRA.U !UP0, `(.L_x_37278) ;  /* 0x0000000108647547 */ /* 0x000fea000b800000 */
[----:B------:R-:W0:Y:S02]  /*13f0*/  LDC.64 R8, c[0x0][0x3a0] ;  /* 0x0000e800ff087b82 */ /* 0x000e240000000a00 */
[----:B0-----:R-:W-:-:S06]  /*1400*/  IMAD.WIDE.U32 R8, R84, 0x10, R8 ;  /* 0x0000001054087825 */ /* 0x001fcc00078e0008 */
[----:B------:R-:W2:Y:S01]  /*1410*/  LDG.E.128 R8, desc[UR6][R8.64] ;  /* 0x0000000608087981 */ /* 0x000ea2000c1e1d00 */
[----:B------:R-:W-:-:S13]  /*1420*/  ISETP.GT.AND P1, PT, R40, RZ, PT ;  /* 0x000000ff2800720c */ /* 0x000fda0003f24270 */
[----:B------:R-:W0:Y:S01]  /*1430*/  @P1 LDC R15, c[0x0][0x40c] ;  /* 0x00010300ff0f1b82 */ /* 0x000e220000000800 */
[--C-:B------:R-:W-:Y:S02]  /*1440*/  @P1 HADD2.F32 R85, -RZ, R80.reuse.H0_H0 ;  /* 0x20000050ff551230 */ /* 0x100fe40000004100 */
[----:B------:R-:W-:Y:S02]  /*1450*/  @P1 HADD2.F32 R93, -RZ, R80.H1_H1 ;  /* 0x30000050ff5d1230 */ /* 0x000fe40000004100 */
[----:B------:R-:W-:-:S03]  /*1460*/  @P1 HADD2.F32 R92, -RZ, R79.H1_H1 ;  /* 0x3000004fff5c1230 */ /* 0x000fc60000004100 */
[----:B------:R-:W1:Y:S08]  /*1470*/  @P1 LDC R95, c[0x0][0x40c] ;  /* 0x00010300ff5f1b82 */ /* 0x000e700000000800 */
[----:B------:R-:W3:Y:S01]  /*1480*/  @P1 LDC R94, c[0x0][0x40c] ;  /* 0x00010300ff5e1b82 */ /* 0x000ee20000000800 */
[----:B0----5:R-:W-:Y:S01]  /*1490*/  @P1 FMUL.FTZ R15, R6, R15 ;  /* 0x0000000f060f1220 */ /* 0x021fe20000410000 */
[----:B-1----:R-:W-:Y:S01]  /*14a0*/  @P1 FMUL.FTZ R95, R4, R95 ;  /* 0x0000005f045f1220 */ /* 0x002fe20000410000 */
[----:B---3--:R-:W-:Y:S01]  /*14b0*/  @P1 FMUL.FTZ R94, R5, R94 ;  /* 0x0000005e055e1220 */ /* 0x008fe20000410000 */
[----:B--2---:R-:W-:Y:S01]  /*14c0*/  MOV R14, R10 ;  /* 0x0000000a000e7202 */ /* 0x004fe20000000f00 */
[----:B------:R-:W-:Y:S01]  /*14d0*/  @P1 FFMA.FTZ R14, R15, R85, R10 ;  /* 0x000000550f0e1223 */ /* 0x000fe2000001000a */
[----:B------:R-:W-:Y:S01]  /*14e0*/  @!P1 MOV R12, R8 ;  /* 0x00000008000c9202 */ /* 0x000fe20000000f00 */
[----:B------:R-:W-:Y:S01]  /*14f0*/  @P1 FFMA.FTZ R12, R95, R93, R8 ;  /* 0x0000005d5f0c1223 */ /* 0x000fe20000010008 */
[----:B------:R-:W-:Y:S01]  /*1500*/  MOV R13, R9 ;  /* 0x00000009000d7202 */ /* 0x000fe20000000f00 */
[----:B------:R-:W-:Y:S01]  /*1510*/  @P1 FFMA.FTZ R13, R94, R92, R9 ;  /* 0x0000005c5e0d1223 */ /* 0x000fe20000010009 */
[----:B------:R-:W-:Y:S01]  /*1520*/  MOV R15, R11 ;  /* 0x0000000b000f7202 */ /* 0x000fe20000000f00 */
[----:B------:R-:W-:Y:S06]  /*1530*/  @!P1 BRA `(.L_x_37279) ;  /* 0x0000000000589947 */ /* 0x000fec0003800000 */
[----:B------:R-:W-:Y:S02]  /*1540*/  HADD2.F32 R92, -RZ, R79.H0_H0 ;  /* 0x2000004fff5c7230 */ /* 0x000fe40000004100 */
[----:B------:R-:W-:-:S04]  /*1550*/  FMUL.FTZ R94, R7, UR12 ;  /* 0x0000000c075e7c20 */ /* 0x000fc80008410000 */
[----:B------:R-:W-:Y:S01]  /*1560*/  FFMA.FTZ R15, R94, R92, R11 ;  /* 0x0000005c5e0f7223 */ /* 0x000fe2000001000b */
[----:B------:R-:W-:Y:S06]  /*1570*/  BRA `(.L_x_37279) ;  /* 0x0000000000487947 */ /* 0x000fec0003800000 */
.L_x_37278:
[----:B------:R-:W0:Y:S01]  /*1580*/  @P5 LDC R101, c[0x0][0x40c] ;  /* 0x00010300ff655b82 */ /* 0x000e220000000800 */
[--C-:B------:R-:W-:Y:S01]  /*1590*/  @P5 HADD2.F32 R97, -RZ, R80.reuse.H1_H1 ;  /* 0x30000050ff615230 */ /* 0x100fe20000004100 */
[----:B------:R-:W-:Y:S01]  /*15a0*/  CS2R R12, SRZ ;  /* 0x00000000000c7805 */ /* 0x000fe2000001ff00 */
[--C-:B------:R-:W-:Y:S01]  /*15b0*/  @P5 HADD2.F32 R95, -RZ, R79.reuse.H1_H1 ;  /* 0x3000004fff5f5230 */ /* 0x100fe20000004100 */
[----:B------:R-:W-:Y:S01]  /*15c0*/  CS2R R14, SRZ ;  /* 0x00000000000e7805 */ /* 0x000fe2000001ff00 */
[----:B------:R-:W-:Y:S02]  /*15d0*/  @P5 HADD2.F32 R93, -RZ, R80.H0_H0 ;  /* 0x20000050ff5d5230 */ /* 0x000fe40000004100 */
[----:B------:R-:W-:Y:S01]  /*15e0*/  @P5 HADD2.F32 R85, -RZ, R79.H0_H0 ;  /* 0x2000004fff555230 */ /* 0x000fe20000004100 */
[----:B------:R-:W1:Y:S08]  /*15f0*/  @P5 LDC R96, c[0x0][0x40c] ;  /* 0x00010300ff605b82 */ /* 0x000e700000000800 */
[----:B------:R-:W2:Y:S08]  /*1600*/  @P5 LDC R99, c[0x0][0x40c] ;  /* 0x00010300ff635b82 */ /* 0x000eb00000000800 */
[----:B------:R-:W3:Y:S01]  /*1610*/  @P5 LDC R92, c[0x0][0x40c] ;  /* 0x00010300ff5c5b82 */ /* 0x000ee20000000800 */
[----:B0----5:R-:W-:-:S04]  /*1620*/  @P5 FMUL.FTZ R98, R4, R101 ;  /* 0x0000006504625220 */ /* 0x021fc80000410000 */
[----:B------:R-:W-:Y:S01]  /*1630*/  @P5 FMUL.FTZ R12, R98, R97 ;  /* 0x00000061620c5220 */ /* 0x000fe20000410000 */
[----:B-1----:R-:W-:-:S04]  /*1640*/  @P5 FMUL.FTZ R96, R5, R96 ;  /* 0x0000006005605220 */ /* 0x002fc80000410000 */
[----:B------:R-:W-:Y:S01]  /*1650*/  @P5 FMUL.FTZ R13, R96, R95 ;  /* 0x0000005f600d5220 */ /* 0x000fe20000410000 */
[----:B--2---:R-:W-:-:S04]  /*1660*/  @P5 FMUL.FTZ R94, R6, R99 ;  /* 0x00000063065e5220 */ /* 0x004fc80000410000 */
[----:B------:R-:W-:Y:S01]  /*1670*/  @P5 FMUL.FTZ R14, R94, R93 ;  /* 0x0000005d5e0e5220 */ /* 0x000fe20000410000 */
[----:B---3--:R-:W-:-:S04]  /*1680*/  @P5 FMUL.FTZ R92, R7, R92 ;  /* 0x0000005c075c5220 */ /* 0x008fc80000410000 */
[----:B------:R-:W-:-:S07]  /*1690*/  @P5 FMUL.FTZ R15, R92, R85 ;  /* 0x000000555c0f5220 */ /* 0x000fce0000410000 */
.L_x_37279:
[----:B------:R-:W0:Y:S01]  /*16a0*/  LDC.64 R92, c[0x0][0x3a8] ;  /* 0x0000ea00ff5c7b82 */ /* 0x000e220000000a00 */
[----:B------:R-:W-:Y:S01]  /*16b0*/  IADD3 R41, PT, PT, R41, 0x100, RZ ;  /* 0x0000010029297810 */ /* 0x000fe20007ffe0ff */
[C---:B0-----:R-:W-:Y:S01]  /*16c0*/  IMAD.WIDE.U32 R92, R84.reuse, 0x10, R92 ;  /* 0x00000010545c7825 */ /* 0x041fe200078e005c */
[----:B------:R-:W-:-:S04]  /*16d0*/  IADD3 R84, PT, PT, R84, 0x100, RZ ;  /* 0x0000010054547810 */ /* 0x000fc80007ffe0ff */
[----:B------:R0:W-:Y:S03]  /*16e0*/  STG.E.128 desc[UR6][R92.64], R12 ;  /* 0x0000000c5c007986 */ /* 0x0001e6000c101d06 */
.L_x_37276:
[----:B------:R-:W-:Y:S05]  /*16f0*/  BSYNC.RECONVERGENT B0 ;  /* 0x0000000000007941 */ /* 0x000fea0003800200 */
.L_x_37275:
[----:B------:R-:W-:Y:S01]  /*1700*/  ISETP.GE.U32.AND P1, PT, R0, 0x200, PT ;  /* 0x000002000000780c */ /* 0x000fe20003f26070 */
[----:B------:R-:W-:Y:S03]  /*1710*/  BSSY.RECONVERGENT B0, `(.L_x_37280) ;  /* 0x0000039000007945 */ /* 0x000fe60003800200 */
[----:B0-----:R-:W-:-:S09]  /*1720*/  P2R R93, PR, RZ, 0x2 ;  /* 0x00000002ff5d7803 */ /* 0x001fd20000000000 */
        /* <DEDUP_REMOVED lines=11> */
[----:B0----5:R-:W-:Y:S02]  /*17e0*/  MOV R18, R10 ;  /* 0x0000000a00127202 */ /* 0x021fe40000000f00 */
[----:B------:R-:W-:Y:S02]  /*17f0*/  MOV R16, R8 ;  /* 0x0000000800107202 */ /* 0x000fe40000000f00 */
[----:B------:R-:W-:-:S07]  /*1800*/  MOV R17, R9 ;  /* 0x0000000900117202 */ /* 0x000fce0000000f00 */
[----:B------:R-:W0:Y:S01]  /*1810*/  @P1 LDC R19, c[0x0][0x40c] ;  /* 0x00010300ff131b82 */ /* 0x000e220000000800 */
[--C-:B------:R-:W-:Y:S02]  /*1820*/  @P1 HADD2.F32 R94, -RZ, R78.reuse.H0_H0 ;  /* 0x2000004eff5e1230 */ /* 0x100fe40000004100 */
[----:B------:R-:W-:Y:S02]  /*1830*/  @P1 HADD2.F32 R96, -RZ, R78.H1_H1 ;  /* 0x3000004eff601230 */ /* 0x000fe40000004100 */
[----:B------:R-:W-:-:S03]  /*1840*/  @P1 HADD2.F32 R95, -RZ, R77.H1_H1 ;  /* 0x3000004dff5f1230 */ /* 0x000fc60000004100 */
[----:B------:R-:W1:Y:S08]  /*1850*/  @P1 LDC R85, c[0x0][0x40c] ;  /* 0x00010300ff551b82 */ /* 0x000e700000000800 */
[----:B------:R-:W2:Y:S01]  /*1860*/  @P1 LDC R92, c[0x0][0x40c] ;  /* 0x00010300ff5c1b82 */ /* 0x000ea20000000800 */
[----:B0-----:R-:W-:-:S04]  /*1870*/  @P1 FMUL.FTZ R19, R6, R19 ;  /* 0x0000001306131220 */ /* 0x001fc80000410000 */
[----:B------:R-:W-:Y:S01]  /*1880*/  @P1 FFMA.FTZ R18, R19, R94, R10 ;  /* 0x0000005e13121223 */ /* 0x000fe2000001000a */
[----:B------:R-:W-:Y:S01]  /*1890*/  MOV R19, R11 ;  /* 0x0000000b00137202 */ /* 0x000fe20000000f00 */
[----:B-1----:R-:W-:-:S04]  /*18a0*/  @P1 FMUL.FTZ R85, R4, R85 ;  /* 0x0000005504551220 */ /* 0x002fc80000410000 */
[----:B------:R-:W-:Y:S01]  /*18b0*/  @P1 FFMA.FTZ R16, R85, R96, R8 ;  /* 0x0000006055101223 */ /* 0x000fe20000010008 */
[----:B--2---:R-:W-:-:S04]  /*18c0*/  @P1 FMUL.FTZ R92, R5, R92 ;  /* 0x0000005c055c1220 */ /* 0x004fc80000410000 */
[----:B------:R-:W-:Y:S01]  /*18d0*/  @P1 FFMA.FTZ R17, R92, R95, R9 ;  /* 0x0000005f5c111223 */ /* 0x000fe20000010009 */
[----:B------:R-:W-:Y:S06]  /*18e0*/  @!P1 BRA `(.L_x_37283) ;  /* 0x0000000000589947 */ /* 0x000fec0003800000 */
[----:B------:R-:W-:Y:S02]  /*18f0*/  HADD2.F32 R19, -RZ, R77.H0_H0 ;  /* 0x2000004dff137230 */ /* 0x000fe40000004100 */
[----:B------:R-:W-:-:S04]  /*1900*/  FMUL.FTZ R92, R7, UR12 ;  /* 0x0000000c075c7c20 */ /* 0x000fc80008410000 */
[----:B------:R-:W-:Y:S01]  /*1910*/  FFMA.FTZ R19, R92, R19, R11 ;  /* 0x000000135c137223 */ /* 0x000fe2000001000b */
[----:B------:R-:W-:Y:S06]  /*1920*/  BRA `(.L_x_37283) ;  /* 0x0000000000487947 */ /* 0x000fec0003800000 */
.L_x_37282:
[----:B------:R-:W1:Y:S01]  /*1930*/  @P5 LDC R99, c[0x0][0x40c] ;  /* 0x00010300ff635b82 */ /* 0x000e620000000800 */
[--C-:B------:R-:W-:Y:S01]  /*1940*/  @P5 HADD2.F32 R98, -RZ, R78.reuse.H1_H1 ;  /* 0x3000004eff625230 */ /* 0x100fe20000004100 */
[----:B0-----:R-:W-:Y:S01]  /*1950*/  CS2R R16, SRZ ;  /* 0x0000000000107805 */ /* 0x001fe2000001ff00 */
[--C-:B------:R-:W-:Y:S01]  /*1960*/  @P5 HADD2.F32 R96, -RZ, R77.reuse.H1_H1 ;  /* 0x3000004dff605230 */ /* 0x100fe20000004100 */
[----:B------:R-:W-:Y:S01]  /*1970*/  CS2R R18, SRZ ;  /* 0x0000000000127805 */ /* 0x000fe2000001ff00 */
[----:B------:R-:W-:Y:S02]  /*1980*/  @P5 HADD2.F32 R94, -RZ, R78.H0_H0 ;  /* 0x2000004eff5e5230 */ /* 0x000fe40000004100 */
[----:B------:R-:W-:Y:S01]  /*1990*/  @P5 HADD2.F32 R85, -RZ, R77.H0_H0 ;  /* 0x2000004dff555230 */ /* 0x000fe20000004100 */
[----:B------:R-:W0:Y:S08]  /*19a0*/  @P5 LDC R100, c[0x0][0x40c] ;  /* 0x00010300ff645b82 */ /* 0x000e300000000800 */
[----:B------:R-:W2:Y:S08]  /*19b0*/  @P5 LDC R95, c[0x0][0x40c] ;  /* 0x00010300ff5f5b82 */ /* 0x000eb00000000800 */
[----:B------:R-:W3:Y:S01]  /*19c0*/  @P5 LDC R92, c[0x0][0x40c] ;  /* 0x00010300ff5c5b82 */ /* 0x000ee20000000800 */
[----:B-1---5:R-:W-:-:S04]  /*19d0*/  @P5 FMUL.FTZ R99, R4, R99 ;  /* 0x0000006304635220 */ /* 0x022fc80000410000 */
[----:B------:R-:W-:Y:S01]  /*19e0*/  @P5 FMUL.FTZ R16, R99, R98 ;  /* 0x0000006263105220 */ /* 0x000fe20000410000 */
[----:B0-----:R-:W-:-:S04]  /*19f0*/  @P5 FMUL.FTZ R97, R5, R100 ;  /* 0x0000006405615220 */ /* 0x001fc80000410000 */
[----:B------:R-:W-:Y:S01]  /*1a00*/  @P5 FMUL.FTZ R17, R97, R96 ;  /* 0x0000006061115220 */ /* 0x000fe20000410000 */
[----:B--2---:R-:W-:-:S04]  /*1a10*/  @P5 FMUL.FTZ R95, R6, R95 ;  /* 0x0000005f065f5220 */ /* 0x004fc80000410000 */
[----:B------:R-:W-:Y:S01]  /*1a20*/  @P5 FMUL.FTZ R18, R95, R94 ;  /* 0x0000005e5f125220 */ /* 0x000fe20000410000 */
[----:B---3--:R-:W-:-:S04]  /*1a30*/  @P5 FMUL.FTZ R92, R7, R92 ;  /* 0x0000005c075c5220 */ /* 0x008fc80000410000 */
[----:B------:R-:W-:-:S07]  /*1a40*/  @P5 FMUL.FTZ R19, R92, R85 ;  /* 0x000000555c135220 */ /* 0x000fce0000410000 */
.L_x_37283:
[----:B------:R-:W0:Y:S01]  /*1a50*/  LDC.64 R94, c[0x0][0x3a8] ;  /* 0x0000ea00ff5e7b82 */ /* 0x000e220000000a00 */
[----:B------:R-:W-:Y:S01]  /*1a60*/  IADD3 R41, PT, PT, R41, 0x100, RZ ;  /* 0x0000010029297810 */ /* 0x000fe20007ffe0ff */
[C---:B0-----:R-:W-:Y:S01]  /*1a70*/  IMAD.WIDE.U32 R94, R84.reuse, 0x10, R94 ;  /* 0x00000010545e7825 */ /* 0x041fe200078e005e */
[----:B------:R-:W-:-:S04]  /*1a80*/  IADD3 R84, PT, PT, R84, 0x100, RZ ;  /* 0x0000010054547810 */ /* 0x000fc80007ffe0ff */
[----:B------:R0:W-:Y:S03]  /*1a90*/  STG.E.128 desc[UR6][R94.64], R16 ;  /* 0x000000105e007986 */ /* 0x0001e6000c101d06 */
.L_x_37281:
[----:B------:R-:W-:Y:S05]  /*1aa0*/  BSYNC.RECONVERGENT B0 ;  /* 0x0000000000007941 */ /* 0x000fea0003800200 */
.L_x_37280:
        /* <DEDUP_REMOVED lines=14> */
[----:B-1---5:R-:W-:Y:S02]  /*1b90*/  MOV R22, R10 ;  /* 0x0000000a00167202 */ /* 0x022fe40000000f00 */
[----:B------:R-:W-:Y:S02]  /*1ba0*/  MOV R20, R8 ;  /* 0x0000000800147202 */ /* 0x000fe40000000f00 */
[----:B------:R-:W-:-:S07]  /*1bb0*/  MOV R21, R9 ;  /* 0x0000000900157202 */ /* 0x000fce0000000f00 */
[----:B------:R-:W1:Y:S01]  /*1bc0*/  @P1 LDC R23, c[0x0][0x40c] ;  /* 0x00010300ff171b82 */ /* 0x000e620000000800 */
[--C-:B0-----:R-:W-:Y:S02]  /*1bd0*/  @P1 HADD2.F32 R95, -RZ, R76.reuse.H0_H0 ;  /* 0x2000004cff5f1230 */ /* 0x101fe40000004100 */
[----:B------:R-:W-:Y:S02]  /*1be0*/  @P1 HADD2.F32 R97, -RZ, R76.H1_H1 ;  /* 0x3000004cff611230 */ /* 0x000fe40000004100 */
[----:B------:R-:W-:-:S03]  /*1bf0*/  @P1 HADD2.F32 R96, -RZ, R75.H1_H1 ;  /* 0x3000004bff601230 */ /* 0x000fc60000004100 */
[----:B------:R-:W0:Y:S08]  /*1c00*/  @P1 LDC R85, c[0x0][0x40c] ;  /* 0x00010300ff551b82 */ /* 0x000e300000000800 */
[----:B------:R-:W2:Y:S01]  /*1c10*/  @P1 LDC R94, c[0x0][0x40c] ;  /* 0x00010300ff5e1b82 */ /* 0x000ea20000000800 */
[----:B-1----:R-:W-:-:S04]  /*1c20*/  @P1 FMUL.FTZ R23, R6, R23 ;  /* 0x0000001706171220 */ /* 0x002fc80000410000 */
[----:B------:R-:W-:Y:S01]  /*1c30*/  @P1 FFMA.FTZ R22, R23, R95, R10 ;  /* 0x0000005f17161223 */ /* 0x000fe2000001000a */
[----:B------:R-:W-:Y:S01]  /*1c40*/  MOV R23, R11 ;  /* 0x0000000b00177202 */ /* 0x000fe20000000f00 */
[----:B0-----:R-:W-:-:S04]  /*1c50*/  @P1 FMUL.FTZ R85, R4, R85 ;  /* 0x0000005504551220 */ /* 0x001fc80000410000 */
        /* <DEDUP_REMOVED lines=8> */
.L_x_37286:
[----:B------:R-:W2:Y:S01]  /*1ce0*/  @P5 LDC R99, c[0x0][0x40c] ;  /* 0x00010300ff635b82 */ /* 0x000ea20000000800 */
[--C-:B0-----:R-:W-:Y:S01]  /*1cf0*/  @P5 HADD2.F32 R95, -RZ, R76.reuse.H1_H1 ;  /* 0x3000004cff5f5230 */ /* 0x101fe20000004100 */
[----:B-1----:R-:W-:Y:S01]  /*1d00*/  CS2R R20, SRZ ;  /* 0x0000000000147805 */ /* 0x002fe2000001ff00 */
[--C-:B------:R-:W-:Y:S01]  /*1d10*/  @P5 HADD2.F32 R96, -RZ, R75.reuse.H1_H1 ;  /* 0x3000004bff605230 */ /* 0x100fe20000004100 */
[----:B------:R-:W-:Y:S01]  /*1d20*/  CS2R R22, SRZ ;  /* 0x0000000000167805 */ /* 0x000fe2000001ff00 */
[----:B------:R-:W-:Y:S02]  /*1d30*/  @P5 HADD2.F32 R97, -RZ, R76.H0_H0 ;  /* 0x2000004cff615230 */ /* 0x000fe40000004100 */
[----:B------:R-:W-:Y:S01]  /*1d40*/  @P5 HADD2.F32 R98, -RZ, R75.H0_H0 ;  /* 0x2000004bff625230 */ /* 0x000fe20000004100 */
[----:B------:R-:W0:Y:S08]  /*1d50*/  @P5 LDC R104, c[0x0][0x40c] ;  /* 0x00010300ff685b82 */ /* 0x000e300000000800 */
[----:B------:R-:W1:Y:S08]  /*1d60*/  @P5 LDC R85, c[0x0][0x40c] ;  /* 0x00010300ff555b82 */ /* 0x000e700000000800 */
[----:B------:R-:W3:Y:S01]  /*1d70*/  @P5 LDC R94, c[0x0][0x40c] ;  /* 0x00010300ff5e5b82 */ /* 0x000ee20000000800 */
[----:B--2--5:R-:W-:-:S04]  /*1d80*/  @P5 FMUL.FTZ R100, R4, R99 ;  /* 0x0000006304645220 */ /* 0x024fc80000410000 */
[----:B------:R-:W-:Y:S01]  /*1d90*/  @P5 FMUL.FTZ R20, R100, R95 ;  /* 0x0000005f64145220 */ /* 0x000fe20000410000 */
[----:B0-----:R-:W-:-:S04]  /*1da0*/  @P5 FMUL.FTZ R99, R5, R104 ;  /* 0x0000006805635220 */ /* 0x001fc80000410000 */
[----:B------:R-:W-:Y:S01]  /*1db0*/  @P5 FMUL.FTZ R21, R99, R96 ;  /* 0x0000006063155220 */ /* 0x000fe20000410000 */
[----:B-1----:R-:W-:-:S04]  /*1dc0*/  @P5 FMUL.FTZ R104, R6, R85 ;  /* 0x0000005506685220 */ /* 0x002fc80000410000 */
[----:B------:R-:W-:Y:S01]  /*1dd0*/  @P5 FMUL.FTZ R22, R104, R97 ;  /* 0x0000006168165220 */ /* 0x000fe20000410000 */
[----:B---3--:R-:W-:-:S04]  /*1de0*/  @P5 FMUL.FTZ R85, R7, R94 ;  /* 0x0000005e07555220 */ /* 0x008fc80000410000 */
[----:B------:R-:W-:-:S07]  /*1df0*/  @P5 FMUL.FTZ R23, R85, R98 ;  /* 0x0000006255175220 */ /* 0x000fce0000410000 */
.L_x_37287:
[----:B------:R-:W0:Y:S01]  /*1e00*/  LDC.64 R94, c[0x0][0x3a8] ;  /* 0x0000ea00ff5e7b82 */ /* 0x000e220000000a00 */
[----:B------:R-:W-:Y:S01]  /*1e10*/  IADD3 R41, PT, PT, R41, 0x100, RZ ;  /* 0x0000010029297810 */ /* 0x000fe20007ffe0ff */
[C---:B0-----:R-:W-:Y:S01]  /*1e20*/  IMAD.WIDE.U32 R94, R84.reuse, 0x10, R94 ;  /* 0x00000010545e7825 */ /* 0x041fe200078e005e */
[----:B------:R-:W-:-:S04]  /*1e30*/  IADD3 R84, PT, PT, R84, 0x100, RZ ;  /* 0x0000010054547810 */ /* 0x000fc80007ffe0ff */
[----:B------:R1:W-:Y:S03]  /*1e40*/  STG.E.128 desc[UR6][R94.64], R20 ;  /* 0x000000145e007986 */ /* 0x0003e6000c101d06 */
.L_x_37285:
[----:B------:R-:W-:Y:S05]  /*1e50*/  BSYNC.RECONVERGENT B0 ;  /* 0x0000000000007941 */ /* 0x000fea0003800200 */
.L_x_37284:
        /* <DEDUP_REMOVED lines=10> */
[----:B------:R2:W5:Y:S01]  /*1f00*/  @P2 LDG.E.128 R8, desc[UR6][R24.64] ;  /* 0x0000000618082981 */ /* 0x000562000c1e1d00 */
[----:B------:R-:W-:Y:S05]  /*1f10*/  @!P2 BRA `(.L_x_37290) ;  /* 0x000000000058a947 */ /* 0x000fea0003800000 */
[----:B------:R-:W-:Y:S02]  /*1f20*/  ISETP.GT.AND P2, PT, R40, RZ, PT ;  /* 0x000000ff2800720c */ /* 0x000fe40003f44270 */
[----:B--2--5:R-:W-:Y:S02]  /*1f30*/  MOV R26, R10 ;  /* 0x0000000a001a7202 */ /* 0x024fe40000000f00 */
[----:B------:R-:W-:Y:S02]  /*1f40*/  MOV R24, R8 ;  /* 0x0000000800187202 */ /* 0x000fe40000000f00 */
[----:B------:R-:W-:-:S07]  /*1f50*/  MOV R25, R9 ;  /* 0x0000000900197202 */ /* 0x000fce0000000f00 */
[----:B------:R-:W2:Y:S01]  /*1f60*/  @P2 LDC R27, c[0x0][0x40c] ;  /* 0x00010300ff1b2b82 */ /* 0x000ea20000000800 */
[--C-:B01----:R-:W-:Y:S02]  /*1f70*/  @P2 HADD2.F32 R95, -RZ, R74.reuse.H0_H0 ;  /* 0x2000004aff5f2230 */ /* 0x103fe40000004100 */
[----:B------:R-:W-:Y:S02]  /*1f80*/  @P2 HADD2.F32 R97, -RZ, R74.H1_H1 ;  /* 0x3000004aff612230 */ /* 0x000fe40000004100 */
[----:B------:R-:W-:-:S03]  /*1f90*/  @P2 HADD2.F32 R96, -RZ, R73.H1_H1 ;  /* 0x30000049ff602230 */ /* 0x000fc60000004100 */
[----:B------:R-:W0:Y:S08]  /*1fa0*/  @P2 LDC R85, c[0x0][0x40c] ;  /* 0x00010300ff552b82 */ /* 0x000e300000000800 */
[----:B------:R-:W1:Y:S01]  /*1fb0*/  @P2 LDC R94, c[0x0][0x40c] ;  /* 0x00010300ff5e2b82 */ /* 0x000e620000000800 */
[----:B--2---:R-:W-:-:S04]  /*1fc0*/  @P2 FMUL.FTZ R27, R6, R27 ;  /* 0x0000001b061b2220 */ /* 0x004fc80000410000 */
[----:B------:R-:W-:Y:S01]  /*1fd0*/  @P2 FFMA.FTZ R26, R27, R95, R10 ;  /* 0x0000005f1b1a2223 */ /* 0x000fe2000001000a */
[----:B------:R-:W-:Y:S01]  /*1fe0*/  MOV R27, R11 ;  /* 0x0000000b001b7202 */ /* 0x000fe20000000f00 */
[----:B0-----:R-:W-:-:S04]  /*1ff0*/  @P2 FMUL.FTZ R85, R4, R85 ;  /* 0x0000005504552220 */ /* 0x001fc80000410000 */
[----:B------:R-:W-:Y:S01]  /*2000*/  @P2 FFMA.FTZ R24, R85, R97, R8 ;  /* 0x0000006155182223 */ /* 0x000fe20000010008 */
[----:B-1----:R-:W-:-:S04]  /*2010*/  @P2 FMUL.FTZ R94, R5, R94 ;  /* 0x0000005e055e2220 */ /* 0x002fc80000410000 */
[----:B------:R-:W-:Y:S01]  /*2020*/  @P2 FFMA.FTZ R25, R94, R96, R9 ;  /* 0x000000605e192223 */ /* 0x000fe20000010009 */
[----:B------:R-:W-:Y:S06]  /*2030*/  @!P2 BRA `(.L_x_37291) ;  /* 0x000000000058a947 */ /* 0x000fec0003800000 */
[----:B------:R-:W-:Y:S02]  /*2040*/  HADD2.F32 R27, -RZ, R73.H0_H0 ;  /* 0x20000049ff1b7230 */ /* 0x000fe40000004100 */
[----:B------:R-:W-:-:S04]  /*2050*/  FMUL.FTZ R94, R7, UR12 ;  /* 0x0000000c075e7c20 */ /* 0x000fc80008410000 */
[----:B------:R-:W-:Y:S01]  /*2060*/  FFMA.FTZ R27, R94, R27, R11 ;  /* 0x0000001b5e1b7223 */ /* 0x000fe2000001000b */
[----:B------:R-:W-:Y:S06]  /*2070*/  BRA `(.L_x_37291) ;  /* 0x0000000000487947 */ /* 0x000fec0003800000 */
.L_x_37290:
[----:B------:R-:W3:Y:S01]  /*2080*/  @P5 LDC R99, c[0x0][0x40c] ;  /* 0x00010300ff635b82 */ /* 0x000ee20000000800 */
[--C-:B01----:R-:W-:Y:S01]  /*2090*/  @P5 HADD2.F32 R95, -RZ, R74.reuse.H1_H1 ;  /* 0x3000004aff5f5230 */ /* 0x103fe20000004100 */
[----:B--2---:R-:W-:Y:S01]  /*20a0*/  CS2R R24, SRZ ;  /* 0x0000000000187805 */ /* 0x004fe2000001ff00 */
[--C-:B------:R-:W-:Y:S01]  /*20b0*/  @P5 HADD2.F32 R96, -RZ, R73.reuse.H1_H1 ;  /* 0x30000049ff605230 */ /* 0x100fe20000004100 */
[----:B------:R-:W-:Y:S01]  /*20c0*/  CS2R R26, SRZ ;  /* 0x00000000001a7805 */ /* 0x000fe2000001ff00 */
[----:B------:R-:W-:Y:S02]  /*20d0*/  @P5 HADD2.F32 R97, -RZ, R74.H0_H0 ;  /* 0x2000004aff615230 */ /* 0x000fe40000004100 */
[----:B------:R-:W-:Y:S01]  /*20e0*/  @P5 HADD2.F32 R98, -RZ, R73.H0_H0 ;  /* 0x20000049ff625230 */ /* 0x000fe20000004100 */
[----:B------:R-:W0:Y:S08]  /*20f0*/  @P5 LDC R104, c[0x0][0x40c] ;  /* 0x00010300ff685b82 */ /* 0x000e300000000800 */
[----:B------:R-:W1:Y:S08]  /*2100*/  @P5 LDC R85, c[0x0][0x40c] ;  /* 0x00010300ff555b82 */ /* 0x000e700000000800 */
[----:B------:R-:W2:Y:S01]  /*2110*/  @P5 LDC R94, c[0x0][0x40c] ;  /* 0x00010300ff5e5b82 */ /* 0x000ea20000000800 */
[----:B---3-5:R-:W-:-:S04]  /*2120*/  @P5 FMUL.FTZ R100, R4, R99 ;  /* 0x0000006304645220 */ /* 0x028fc80000410000 */
[----:B------:R-:W-:Y:S01]  /*2130*/  @P5 FMUL.FTZ R24, R100, R95 ;  /* 0x0000005f64185220 */ /* 0x000fe20000410000 */
[----:B0-----:R-:W-:-:S04]  /*2140*/  @P5 FMUL.FTZ R99, R5, R104 ;  /* 0x0000006805635220 */ /* 0x001fc80000410000 */
[----:B------:R-:W-:Y:S01]  /*2150*/  @P5 FMUL.FTZ R25, R99, R96 ;  /* 0x0000006063195220 */ /* 0x000fe20000410000 */
[----:B-1----:R-:W-:-:S04]  /*2160*/  @P5 FMUL.FTZ R104, R6, R85 ;  /* 0x0000005506685220 */ /* 0x002fc80000410000 */
[----:B------:R-:W-:Y:S01]  /*2170*/  @P5 FMUL.FTZ R26, R104, R97 ;  /* 0x00000061681a5220 */ /* 0x000fe20000410000 */
[----:B--2---:R-:W-:-:S04]  /*2180*/  @P5 FMUL.FTZ R85, R7, R94 ;  /* 0x0000005e07555220 */ /* 0x004fc80000410000 */
[----:B------:R-:W-:-:S07]  /*2190*/  @P5 FMUL.FTZ R27, R85, R98 ;  /* 0x00000062551b5220 */ /* 0x000fce0000410000 */
.L_x_37291:
[----:B------:R-:W0:Y:S01]  /*21a0*/  LDC.64 R94, c[0x0][0x3a8] ;  /* 0x0000ea00ff5e7b82 */ /* 0x000e220000000a00 */
[----:B------:R-:W-:Y:S01]  /*21b0*/  IADD3 R41, PT, PT, R41, 0x100, RZ ;  /* 0x0000010029297810 */ /* 0x000fe20007ffe0ff */
[C---:B0-----:R-:W-:Y:S01]  /*21c0*/  IMAD.WIDE.U32 R94, R84.reuse, 0x10, R94 ;  /* 0x00000010545e7825 */ /* 0x041fe200078e005e */
[----:B------:R-:W-:-:S04]  /*21d0*/  IADD3 R84, PT, PT, R84, 0x100, RZ ;  /* 0x0000010054547810 */ /* 0x000fc80007ffe0ff */
[----:B------:R2:W-:Y:S03]  /*21e0*/  STG.E.128 desc[UR6][R94.64], R24 ;  /* 0x000000185e007986 */ /* 0x0005e6000c101d06 */
.L_x_37289:
[----:B------:R-:W-:Y:S05]  /*21f0*/  BSYNC.RECONVERGENT B0 ;  /* 0x0000000000007941 */ /* 0x000fea0003800200 */
.L_x_37288:
        /* <DEDUP_REMOVED lines=10> */
[----:B------:R3:W5:Y:S01]  /*22a0*/  @P3 LDG.E.128 R8, desc[UR6][R28.64] ;  /* 0x000000061c083981 */ /* 0x000762000c1e1d00 */
[----:B------:R-:W-:Y:S05]  /*22b0*/  @!P3 BRA `(.L_x_37294) ;  /* 0x000000000058b947 */ /* 0x000fea0003800000 */
[----:B------:R-:W-:Y:S02]  /*22c0*/  ISETP.GT.AND P3, PT, R40, RZ, PT ;  /* 0x000000ff2800720c */ /* 0x000fe40003f64270 */
[----:B---3-5:R-:W-:Y:S02]  /*22d0*/  MOV R30, R10 ;  /* 0x0000000a001e7202 */ /* 0x028fe40000000f00 */
[----:B------:R-:W-:Y:S02]  /*22e0*/  MOV R28, R8 ;  /* 0x00000008001c7202 */ /* 0x000fe40000000f00 */
[----:B------:R-:W-:-:S07]  /*22f0*/  MOV R29, R9 ;  /* 0x00000009001d7202 */ /* 0x000fce0000000f00 */
[----:B------:R-:W3:Y:S01]  /*2300*/  @P3 LDC R31, c[0x0][0x40c] ;  /* 0x00010300ff1f3b82 */ /* 0x000ee20000000800 */
[--C-:B012---:R-:W-:Y:S02]  /*2310*/  @P3 HADD2.F32 R95, -RZ, R72.reuse.H0_H0 ;  /* 0x20000048ff5f3230 */ /* 0x107fe40000004100 */
[----:B------:R-:W-:Y:S02]  /*2320*/  @P3 HADD2.F32 R97, -RZ, R72.H1_H1 ;  /* 0x30000048ff613230 */ /* 0x000fe40000004100 */
[----:B------:R-:W-:-:S03]  /*2330*/  @P3 HADD2.F32 R96, -RZ, R71.H1_H1 ;  /* 0x30000047ff603230 */ /* 0x000fc60000004100 */
[----:B------:R-:W0:Y:S08]  /*2340*/  @P3 LDC R85, c[0x0][0x40c] ;  /* 0x00010300ff553b82 */ /* 0x000e300000000800 */
[----:B------:R-:W1:Y:S01]  /*2350*/  @P3 LDC R94, c[0x0][0x40c] ;  /* 0x00010300ff5e3b82 */ /* 0x000e620000000800 */
[----:B---3--:R-:W-:-:S04]  /*2360*/  @P3 FMUL.FTZ R31, R6, R31 ;  /* 0x0000001f061f3220 */ /* 0x008fc80000410000 */
        /* <DEDUP_REMOVED lines=11> */
.L_x_37294:
[----:B------:R-:W4:Y:S01]  /*2420*/  @P5 LDC R99, c[0x0][0x40c] ;  /* 0x00010300ff635b82 */ /* 0x000f220000000800 */
[--C-:B012---:R-:W-:Y:S01]  /*2430*/  @P5 HADD2.F32 R95, -RZ, R72.reuse.H1_H1 ;  /* 0x30000048ff5f5230 */ /* 0x107fe20000004100 */
[----:B---3--:R-:W-:Y:S01]  /*2440*/  CS2R R28, SRZ ;  /* 0x00000000001c7805 */ /* 0x008fe2000001ff00 */
[--C-:B------:R-:W-:Y:S01]  /*2450*/  @P5 HADD2.F32 R96, -RZ, R71.reuse.H1_H1 ;  /* 0x30000047ff605230 */ /* 0x100fe20000004100 */
[----:B------:R-:W-:Y:S01]  /*2460*/  CS2R R30, SRZ ;  /* 0x00000000001e7805 */ /* 0x000fe2000001ff00 */
[----:B------:R-:W-:Y:S02]  /*2470*/  @P5 HADD2.F32 R97, -RZ, R72.H0_H0 ;  /* 0x20000048ff615230 */ /* 0x000fe40000004100 */
[----:B------:R-:W-:Y:S01]  /*2480*/  @P5 HADD2.F32 R98, -RZ, R71.H0_H0 ;  /* 0x20000047ff625230 */ /* 0x000fe20000004100 */
[----:B------:R-:W0:Y:S08]  /*2490*/  @P5 LDC R104, c[0x0][0x40c] ;  /* 0x00010300ff685b82 */ /* 0x000e300000000800 */
[----:B------:R-:W1:Y:S08]  /*24a0*/  @P5 LDC R85, c[0x0][0x40c] ;  /* 0x00010300ff555b82 */ /* 0x000e700000000800 */
[----:B------:R-:W2:Y:S01]  /*24b0*/  @P5 LDC R94, c[0x0][0x40c] ;  /* 0x00010300ff5e5b82 */ /* 0x000ea20000000800 */
[----:B----45:R-:W-:-:S04]  /*24c0*/  @P5 FMUL.FTZ R100, R4, R99 ;  /* 0x0000006304645220 */ /* 0x030fc80000410000 */
[----:B------:R-:W-:Y:S01]  /*24d0*/  @P5 FMUL.FTZ R28, R100, R95 ;  /* 0x0000005f641c5220 */ /* 0x000fe20000410000 */
[----:B0-----:R-:W-:-:S04]  /*24e0*/  @P5 FMUL.FTZ R99, R5, R104 ;  /* 0x0000006805635220 */ /* 0x001fc80000410000 */
[----:B------:R-:W-:Y:S01]  /*24f0*/  @P5 FMUL.FTZ R29, R99, R96 ;  /* 0x00000060631d5220 */ /* 0x000fe20000410000 */
[----:B-1----:R-:W-:-:S04]  /*2500*/  @P5 FMUL.FTZ R104, R6, R85 ;  /* 0x0000005506685220 */ /* 0x002fc80000410000 */
[----:B------:R-:W-:Y:S01]  /*2510*/  @P5 FMUL.FTZ R30, R104, R97 ;  /* 0x00000061681e5220 */ /* 0x000fe20000410000 */
[----:B--2---:R-:W-:-:S04]  /*2520*/  @P5 FMUL.FTZ R85, R7, R94 ;  /* 0x0000005e07555220 */ /* 0x004fc80000410000 */
[----:B------:R-:W-:-:S07]  /*2530*/  @P5 FMUL.FTZ R31, R85, R98 ;  /* 0x00000062551f5220 */ /* 0x000fce0000410000 */
.L_x_37295:
[----:B------:R-:W0:Y:S01]  /*2540*/  LDC.64 R94, c[0x0][0x3a8] ;  /* 0x0000ea00ff5e7b82 */ /* 0x000e220000000a00 */
[----:B------:R-:W-:Y:S01]  /*2550*/  IADD3 R41, PT, PT, R41, 0x100, RZ ;  /* 0x0000010029297810 */ /* 0x000fe20007ffe0ff */
[C---:B0-----:R-:W-:Y:S01]  /*2560*/  IMAD.WIDE.U32 R94, R84.reuse, 0x10, R94 ;  /* 0x00000010545e7825 */ /* 0x041fe200078e005e */
[----:B------:R-:W-:-:S04]  /*2570*/  IADD3 R84, PT, PT, R84, 0x100, RZ ;  /* 0x0000010054547810 */ /* 0x000fc80007ffe0ff */
[----:B------:R3:W-:Y:S03]  /*2580*/  STG.E.128 desc[UR6][R94.64], R28 ;  /* 0x0000001c5e007986 */ /* 0x0007e6000c101d06 */
.L_x_37293:
[----:B------:R-:W-:Y:S05]  /*2590*/  BSYNC.RECONVERGENT B0 ;  /* 0x0000000000007941 */ /* 0x000fea0003800200 */
.L_x_37292:
        /* <DEDUP_REMOVED lines=10> */
[----:B------:R4:W5:Y:S01]  /*2640*/  @P4 LDG.E.128 R8, desc[UR6][R32.64] ;  /* 0x0000000620084981 */ /* 0x000962000c1e1d00 */
[----:B------:R-:W-:Y:S05]  /*2650*/  @!P4 BRA `(.L_x_37298) ;  /* 0x000000000058c947 */ /* 0x000fea0003800000 */
[----:B------:R-:W-:Y:S02]  /*2660*/  ISETP.GT.AND P4, PT, R40, RZ, PT ;  /* 0x000000ff2800720c */ /* 0x000fe40003f84270 */
[----:B----45:R-:W-:Y:S02]  /*2670*/  MOV R34, R10 ;  /* 0x0000000a00227202 */ /* 0x030fe40000000f00 */
[----:B------:R-:W-:Y:S02]  /*2680*/  MOV R32, R8 ;  /* 0x0000000800207202 */ /* 0x000fe40000000f00 */
[----:B------:R-:W-:-:S07]  /*2690*/  MOV R33, R9 ;  /* 0x0000000900217202 */ /* 0x000fce0000000f00 */
[----:B------:R-:W0:Y:S01]  /*26a0*/  @P4 LDC R35, c[0x0][0x40c] ;  /* 0x00010300ff234b82 */ /* 0x000e220000000800 */
[--C-:B-123--:R-:W-:Y:S02]  /*26b0*/  @P4 HADD2.F32 R95, -RZ, R70.reuse.H0_H0 ;  /* 0x20000046ff5f4230 */ /* 0x10efe40000004100 */
        /* <DEDUP_REMOVED lines=16> */
.L_x_37298:
[----:B------:R-:W0:Y:S01]  /*27c0*/  @P5 LDC R99, c[0x0][0x40c] ;  /* 0x00010300ff635b82 */ /* 0x000e220000000800 */
[--C-:B-123--:R-:W-:Y:S01]  /*27d0*/  @P5 HADD2.F32 R95, -RZ, R70.reuse.H1_H1 ;  /* 0x30000046ff5f5230 */ /* 0x10efe20000004100 */
[----:B----4-:R-:W-:Y:S01]  /*27e0*/  CS2R R32, SRZ ;  /* 0x0000000000207805 */ /* 0x010fe2000001ff00 */
        /* <DEDUP_REMOVED lines=15> */
.L_x_37299:
[----:B------:R-:W0:Y:S01]  /*28e0*/  LDC.64 R94, c[0x0][0x3a8] ;  /* 0x0000ea00ff5e7b82 */ /* 0x000e220000000a00 */
[----:B------:R-:W-:Y:S01]  /*28f0*/  IADD3 R41, PT, PT, R41, 0x100, RZ ;  /* 0x0000010029297810 */ /* 0x000fe20007ffe0ff */
[C---:B0-----:R-:W-:Y:S01]  /*2900*/  IMAD.WIDE.U32 R94, R84.reuse, 0x10, R94 ;  /* 0x00000010545e7825 */ /* 0x041fe200078e005e */
[----:B------:R-:W-:-:S04]  /*2910*/  IADD3 R84, PT, PT, R84, 0x100, RZ ;  /* 0x0000010054547810 */ /* 0x000fc80007ffe0ff */
[----:B------:R4:W-:Y:S03]  /*2920*/  STG.E.128 desc[UR6][R94.64], R32 ;  /* 0x000000205e007986 */ /* 0x0009e6000c101d06 */
.L_x_37297:
[----:B------:R-:W-:Y:S05]  /*2930*/  BSYNC.RECONVERGENT B0 ;  /* 0x0000000000007941 */ /* 0x000fea0003800200 */
.L_x_37296:
        /* <DEDUP_REMOVED lines=18> */
[----:B--234-:R-:W-:Y:S02]  /*2a60*/  @P5 HADD2.F32 R95, -RZ, R68.H1_H1 ;  /* 0x30000044ff5f5230 */ /* 0x01cfe40000004100 */
        /* <DEDUP_REMOVED lines=15> */
.L_x_37302:
[----:B------:R-:W1:Y:S01]  /*2b60*/  @P5 LDC R41, c[0x0][0x40c] ;  /* 0x00010300ff295b82 */ /* 0x000e620000000800 */
[--C-:B------:R-:W-:Y:S01]  /*2b70*/  @P5 HADD2.F32 R97, -RZ, R68.reuse.H1_H1 ;  /* 0x30000044ff615230 */ /* 0x100fe20000004100 */
[----:B0-----:R-:W-:Y:S01]  /*2b80*/  CS2R R36, SRZ ;  /* 0x0000000000247805 */ /* 0x001fe2000001ff00 */
[--C-:B--234-:R-:W-:Y:S01]  /*2b90*/  @P5 HADD2.F32 R95, -RZ, R67.reuse.H1_H1 ;  /* 0x30000043ff5f5230 */ /* 0x11cfe20000004100 */
        /* <DEDUP_REMOVED lines=14> */
.L_x_37303:
[----:B------:R-:W0:Y:S02]  /*2c80*/  LDC.64 R40, c[0x0][0x3a8] ;  /* 0x0000ea00ff287b82 */ /* 0x000e240000000a00 */
[----:B0-----:R-:W-:-:S05]  /*2c90*/  IMAD.WIDE.U32 R40, R84, 0x10, R40 ;  /* 0x0000001054287825 */ /* 0x001fca00078e0028 */
[----:B------:R0:W-:Y:S02]  /*2ca0*/  STG.E.128 desc[UR6][R40.64], R36 ;  /* 0x0000002428007986 */ /* 0x0001e4000c101d06 */
.L_x_37301:
[----:B------:R-:W-:Y:S05]  /*2cb0*/  BSYNC.RECONVERGENT B0 ;  /* 0x0000000000007941 */ /* 0x000fea0003800200 */
.L_x_37300:
[----:B0-----:R-:W-:Y:S01]  /*2cc0*/  FADD.FTZ R40, RZ, R12 ;  /* 0x0000000cff287221 */ /* 0x001fe20000010000 */
[C---:B------:R-:W-:Y:S01]  /*2cd0*/  ISETP.GT.U32.AND P5, PT, R0.reuse, 0x1ff, PT ;  /* 0x000001ff0000780c */ /* 0x040fe20003fa4070 */
[----:B------:R-:W-:Y:S01]  /*2ce0*/  BSSY.RECONVERGENT B0, `(.L_x_37304) ;  /* 0x0000081000007945 */ /* 0x000fe20003800200 */
[C---:B------:R-:W-:Y:S01]  /*2cf0*/  ISETP.GT.U32.AND P6, PT, R0.reuse, 0x2ff, PT ;  /* 0x000002ff0000780c */ /* 0x040fe20003fc4070 */
[----:B------:R-:W-:Y:S01]  /*2d00*/  FADD.FTZ R41, R13, R40 ;  /* 0x000000280d297221 */ /* 0x000fe20000010000 */
[----:B------:R-:W-:Y:S02]  /*2d10*/  P2R R84, PR, RZ, 0x2 ;  /* 0x00000002ff547803 */ /* 0x000fe40000000000 */
[----:B------:R-:W-:Y:S01]  /*2d20*/  ISETP.GT.U32.AND P1, PT, R0, 0x3ff, PT ;  /* 0x000003ff0000780c */ /* 0x000fe20003f24070 */
        /* <DEDUP_REMOVED lines=37> */
[----:B-1234-:R-:W0:Y:S02]  /*2f80*/  SHFL.BFLY PT, R95, R96, 0x8, 0x1f ;  /* 0x0d001f00605f7f89 */ /* 0x01ee2400000e0000 */
        /* <DEDUP_REMOVED lines=25> */
[----:B------:R-:W-:Y:S01]  /*3120*/  ISETP.GT.U32.AND P5, PT, R0, 0x3ff, PT ;  /* 0x000003ff0000780c */ /* 0x000fe20003fa4070 */
[----:B------:R-:W-:-:S04]  /*3130*/  FFMA.FTZ R94, R94, R94, R95 ;  /* 0x0000005e5e5e7223 */ /* 0x000fc8000001005f */
[----:B------:R-:W-:Y:S01]  /*3140*/  FFMA.FTZ R85, R85, R85, R94 ;  /* 0x0000005555557223 */ /* 0x000fe2000001005e */
[----:B------:R-:W-:-:S03]  /*3150*/  FADD.FTZ R94, R24, -R40 ;  /* 0x80000028185e7221 */ /* 0x000fc60000010000 */
[----:B------:R-:W-:Y:S01]  /*3160*/  FFMA.FTZ R84, R84, R84, R85 ;  /* 0x0000005454547223 */ /* 0x000fe20000010055 */
[----:B------:R-:W-:-:S03]  /*3170*/  FADD.FTZ R85, R25, -R40 ;  /* 0x8000002819557221 */ /* 0x000fc60000010000 */
[----:B------:R-:W-:Y:S01]  /*3180*/  @P6 FFMA.FTZ R95, R41, R41, R84 ;  /* 0x00000029295f6223 */ /* 0x000fe20000010054 */
[--C-:B------:R-:W-:Y:S01]  /*3190*/  FADD.FTZ R84, R26, -R40.reuse ;  /* 0x800000281a547221 */ /* 0x100fe20000010000 */
[----:B------:R-:W-:Y:S02]  /*31a0*/  FADD.FTZ R41, R27, -R40 ;  /* 0x800000281b297221 */ /* 0x000fe40000010000 */
        /* <DEDUP_REMOVED lines=30> */
[----:B------:R-:W-:-:S03]  /*3390*/  HFMA2 R85, -RZ, RZ, 0, 0 ;  /* 0x00000000ff557431 */ /* 0x000fc600000001ff */
[----:B------:R-:W-:Y:S01]  /*33a0*/  @P5 FFMA.FTZ R95, R41, R41, R84 ;  /* 0x00000029295f5223 */ /* 0x000fe20000010054 */
[----:B------:R-:W-:-:S04]  /*33b0*/  LOP3.LUT P5, RZ, R86, 0x1f, RZ, 0xc0, !PT ;  /* 0x0000001f56ff7812 */ /* 0x000fc800078ac0ff */
[----:B------:R-:W0:Y:S02]  /*33c0*/  SHFL.BFLY PT, R84, R95, 0x1, 0x1f ;  /* 0x0c201f005f547f89 */ /* 0x000e2400000e0000 */
[----:B0-----:R-:W-:Y:S01]  /*33d0*/  FADD.FTZ R99, R95, R84 ;  /* 0x000000545f637221 */ /* 0x001fe20000010000 */
[----:B------:R-:W-:-:S04]  /*33e0*/  LOP3.LUT R84, R86, 0x1f, RZ, 0xc0, !PT ;  /* 0x0000001f56547812 */ /* 0x000fc800078ec0ff */
        /* <DEDUP_REMOVED lines=16> */
.L_x_37305:
[----:B------:R-:W-:Y:S05]  /*34f0*/  BSYNC.RECONVERGENT B0 ;  /* 0x0000000000007941 */ /* 0x000fea0003800200 */
.L_x_37304:
        /* <DEDUP_REMOVED lines=13> */
.L_x_37307:
[----:B------:R-:W-:Y:S05]  /*35d0*/  BSYNC.RECONVERGENT B0 ;  /* 0x0000000000007941 */ /* 0x000fea0003800200 */
.L_x_37306:
        /* <DEDUP_REMOVED lines=30> */
[----:B------:R-:W-:Y:S01]  /*37c0*/  FMUL.FTZ R85, R40, R40 ;  /* 0x0000002828557220 */ /* 0x000fe20000410000 */
[----:B-1----:R-:W-:Y:S02]  /*37d0*/  FADD.FTZ R99, R100, R99 ;  /* 0x0000006364637221 */ /* 0x002fe40000010000 */
[----:B--2---:R-:W-:Y:S01]  /*37e0*/  FMUL.FTZ R95, R94, R95 ;  /* 0x0000005f5e5f7220 */ /* 0x004fe20000410000 */
[----:B------:R-:W-:-:S04]  /*37f0*/  FMUL.FTZ R84, R84, R85 ;  /* 0x0000005554547220 */ /* 0x000fc80000410000 */
[----:B------:R-:W0:Y:S01]  /*3800*/  SHFL.DOWN PT, R40, R95, 0x1, 0x1f ;  /* 0x08201f005f287f89 */ /* 0x000e2200000e0000 */
[----:B------:R-:W-:-:S04]  /*3810*/  FMUL.FTZ R84, R84, R97 ;  /* 0x0000006154547220 */ /* 0x000fc80000410000 */
[----:B------:R-:W-:Y:S01]  /*3820*/  FFMA.FTZ R99, R94, R84, R99 ;  /* 0x000000545e637223 */ /* 0x000fe20000010063 */
[-C--:B---3--:R-:W-:Y:S02]  /*3830*/  IADD3 R84, PT, PT, R98, R41.reuse, RZ ;  /* 0x0000002962547210 */ /* 0x088fe40007ffe0ff */
        /* <DEDUP_REMOVED lines=12> */
[----:B------:R-:W0:Y:S02]  /*3900*/  @!P6 LDC.64 R98, c[0x0][0x3c0] ;  /* 0x0000f000ff62eb82 */ /* 0x000e240000000a00 */
[----:B------:R-:W1:Y:S01]  /*3910*/  SHFL.IDX PT, R97, R97, RZ, 0x1f ;  /* 0x00001fff61617589 */ /* 0x000e6200000e0000 */
[----:B------:R-:W-:-:S05]  /*3920*/  FFMA.FTZ R40, R84, R96, R85 ;  /* 0x0000006054287223 */ /* 0x000fca0000010055 */
[----:B------:R-:W2:Y:S01]  /*3930*/  LDC R41, c[0x0][0x448] ;  /* 0x00011200ff297b82 */ /* 0x000ea20000000800 */
[----:B------:R-:W2:Y:S07]  /*3940*/  SHFL.IDX PT, R40, R40, RZ, 0x1f ;  /* 0x00001fff28287589 */ /* 0x000eae00000e0000 */
        /* <DEDUP_REMOVED lines=24> */
[----:B------:R-:W-:Y:S01]  /*3ad0*/  FADD.FTZ R95, R15, -R85 ;  /* 0x800000550f5f7221 */ /* 0x000fe20000010000 */
[----:B------:R-:W-:Y:S02]  /*3ae0*/  HADD2.F32 R99, -RZ, R66.H1_H1 ;  /* 0x30000042ff637230 */ /* 0x000fe40000004100 */
[C---:B------:R-:W-:Y:S01]  /*3af0*/  FMUL.FTZ R101, R84.reuse, R101 ;  /* 0x0000006554657220 */ /* 0x040fe20000410000 */
[----:B------:R-:W-:Y:S02]  /*3b00*/  HADD2.F32 R40, -RZ, R52.H0_H0 ;  /* 0x20000034ff287230 */ /* 0x000fe40000004100 */
[----:B------:R-:W-:Y:S01]  /*3b10*/  FMUL.FTZ R100, R84, R105 ;  /* 0x0000006954647220 */ /* 0x000fe20000410000 */
[----:B------:R-:W-:-:S02]  /*3b20*/  HADD2.F32 R98, -RZ, R65.H1_H1 ;  /* 0x30000041ff627230 */ /* 0x000fc40000004100 */
[C---:B------:R-:W-:Y:S01]  /*3b30*/  FMUL.FTZ R96, R84.reuse, R103 ;  /* 0x0000006754607220 */ /* 0x040fe20000410000 */
[----:B------:R-:W-:Y:S02]  /*3b40*/  HADD2.F32 R41, -RZ, R107.H0_H0 ;  /* 0x2000006bff297230 */ /* 0x000fe40000004100 */
[----:B------:R-:W-:Y:S01]  /*3b50*/  FMUL.FTZ R95, R84, R95 ;  /* 0x0000005f545f7220 */ /* 0x000fe20000410000 */
[----:B------:R-:W-:Y:S02]  /*3b60*/  HADD2.F32 R42, -RZ, R66.H0_H0 ;  /* 0x20000042ff2a7230 */ /* 0x000fe40000004100 */
[----:B------:R-:W-:Y:S01]  /*3b70*/  FFMA.FTZ R40, R101, R99, R40 ;  /* 0x0000006365287223 */ /* 0x000fe20000010028 */
[----:B------:R-:W-:Y:S02]  /*3b80*/  HADD2.F32 R97, -RZ, R53.H0_H0 ;  /* 0x20000035ff617230 */ /* 0x000fe40000004100 */
[----:B------:R-:W-:Y:S01]  /*3b90*/  FFMA.FTZ R41, R100, R98, R41 ;  /* 0x0000006264297223 */ /* 0x000fe20000010029 */
[----:B------:R-:W-:-:S02]  /*3ba0*/  HADD2.F32 R43, -RZ, R65.H0_H0 ;  /* 0x20000041ff2b7230 */ /* 0x000fc40000004100 */
[----:B------:R-:W-:Y:S02]  /*3bb0*/  HADD2.F32 R94, -RZ, R107.H1_H1 ;  /* 0x3000006bff5e7230 */ /* 0x000fe40000004100 */
[----:B------:R-:W-:-:S03]  /*3bc0*/  FFMA.FTZ R42, R96, R42, R97 ;  /* 0x0000002a602a7223 */ /* 0x000fc60000010061 */
[----:B------:R-:W-:Y:S01]  /*3bd0*/  FFMA.FTZ R43, R95, R43, R94 ;  /* 0x0000002b5f2b7223 */ /* 0x000fe2000001005e */
[C---:B0-----:R-:W-:Y:S01]  /*3be0*/  IMAD.WIDE.U32 R114, R86.reuse, 0x10, R114 ;  /* 0x0000001056727825 */ /* 0x041fe200078e0072 */
[----:B------:R-:W-:-:S04]  /*3bf0*/  IADD3 R86, PT, PT, R86, 0x100, RZ ;  /* 0x0000010056567810 */ /* 0x000fc80007ffe0ff */
[----:B------:R0:W-:Y:S03]  /*3c00*/  STG.E.128 desc[UR6][R114.64], R40 ;  /* 0x0000002872007986 */ /* 0x0001e6000c101d06 */
.L_x_37310:
[----:B------:R-:W-:Y:S05]  /*3c10*/  BSYNC.RECONVERGENT B0 ;  /* 0x0000000000007941 */ /* 0x000fea0003800200 */
.L_x_37309:
[----:B------:R-:W-:Y:S01]  /*3c20*/  ISETP.NE.AND P0, PT, R93, RZ, PT ;  /* 0x000000ff5d00720c */ /* 0x000fe20003f05270 */
[----:B------:R-:W-:-:S12]  /*3c30*/  BSSY.RECONVERGENT B0, `(.L_x_37311) ;  /* 0x000001a000007945 */ /* 0x000fd80003800200 */
[----:B------:R-:W-:Y:S05]  /*3c40*/  @!P0 BRA `(.L_x_37312) ;  /* 0x0000000000608947 */ /* 0x000fea0003800000 */
[----:B------:R-:W1:Y:S01]  /*3c50*/  LDC.64 R104, c[0x0][0x428] ;  /* 0x00010a00ff687b82 */ /* 0x000e620000000a00 */
[--C-:B------:R-:W-:Y:S01]  /*3c60*/  FADD.FTZ R99, R16, -R85.reuse ;  /* 0x8000005510637221 */ /* 0x100fe20000010000 */
[--C-:B------:R-:W-:Y:S01]  /*3c70*/  FADD.FTZ R103, R17, -R85.reuse ;  /* 0x8000005511677221 */ /* 0x100fe20000010000 */
        /* <DEDUP_REMOVED lines=18> */
[C---:B-1----:R-:W-:Y:S01]  /*3da0*/  IMAD.WIDE.U32 R104, R86.reuse, 0x10, R104 ;  /* 0x0000001056687825 */ /* 0x042fe200078e0068 */
[----:B------:R-:W-:-:S04]  /*3db0*/  IADD3 R86, PT, PT, R86, 0x100, RZ ;  /* 0x0000010056567810 */ /* 0x000fc80007ffe0ff */
[----:B------:R1:W-:Y:S03]  /*3dc0*/  STG.E.128 desc[UR6][R104.64], R40 ;  /* 0x0000002868007986 */ /* 0x0003e6000c101d06 */
.L_x_37312:
[----:B------:R-:W-:Y:S05]  /*3dd0*/  BSYNC.RECONVERGENT B0 ;  /* 0x0000000000007941 */ /* 0x000fea0003800200 */
.L_x_37311:
[----:B------:R-:W-:Y:S01]  /*3de0*/  ISETP.NE.AND P0, PT, R92, RZ, PT ;  /* 0x000000ff5c00720c */ /* 0x000fe20003f05270 */
[----:B------:R-:W-:-:S12]  /*3df0*/  BSSY.RECONVERGENT B0, `(.L_x_37313) ;  /* 0x000001a000007945 */ /* 0x000fd80003800200 */
[----:B------:R-:W-:Y:S05]  /*3e00*/  @!P0 BRA `(.L_x_37314) ;  /* 0x0000000000608947 */ /* 0x000fea0003800000 */
[----:B-1----:R-:W1:Y:S01]  /*3e10*/  LDC.64 R104, c[0x0][0x428] ;  /* 0x00010a00ff687b82 */ /* 0x002e620000000a00 */
        /* <DEDUP_REMOVED lines=23> */
.L_x_37314:
[----:B------:R-:W-:Y:S05]  /*3f90*/  BSYNC.RECONVERGENT B0 ;  /* 0x0000000000007941 */ /* 0x000fea0003800200 */
.L_x_37313:
[----:B------:R-:W-:Y:S04]  /*3fa0*/  BSSY.RECONVERGENT B0, `(.L_x_37315) ;  /* 0x000001a000007945 */ /* 0x000fe80003800200 */
[----:B------:R-:W-:Y:S05]  /*3fb0*/  @!P1 BRA `(.L_x_37316) ;  /* 0x0000000000609947 */ /* 0x000fea0003800000 */
[----:B-12---:R-:W1:Y:S01]  /*3fc0*/  LDC.64 R104, c[0x0][0x428] ;  /* 0x00010a00ff687b82 */ /* 0x006e620000000a00 */
        /* <DEDUP_REMOVED lines=23> */
.L_x_37316:
[----:B------:R-:W-:Y:S05]  /*4140*/  BSYNC.RECONVERGENT B0 ;  /* 0x0000000000007941 */ /* 0x000fea0003800200 */
.L_x_37315:
[----:B------:R-:W-:Y:S04]  /*4150*/  BSSY.RECONVERGENT B0, `(.L_x_37317) ;  /* 0x000001a000007945 */ /* 0x000fe80003800200 */
[----:B------:R-:W-:Y:S05]  /*4160*/  @!P2 BRA `(.L_x_37318) ;  /* 0x000000000060a947 */ /* 0x000fea0003800000 */
[----:B-123--:R-:W1:Y:S01]  /*4170*/  LDC.64 R104, c[0x0][0x428] ;  /* 0x00010a00ff687b82 */ /* 0x00ee620000000a00 */
        /* <DEDUP_REMOVED lines=23> */
.L_x_37318:
[----:B------:R-:W-:Y:S05]  /*42f0*/  BSYNC.RECONVERGENT B0 ;  /* 0x0000000000007941 */ /* 0x000fea0003800200 */
.L_x_37317:
[----:B------:R-:W-:Y:S04]  /*4300*/  BSSY.RECONVERGENT B0, `(.L_x_37319) ;  /* 0x000001a000007945 */ /* 0x000fe80003800200 */
[----:B------:R-:W-:Y:S05]  /*4310*/  @!P3 BRA `(.L_x_37320) ;  /* 0x000000000060b947 */ /* 0x000fea0003800000 */
[----:B-1234-:R-:W1:Y:S01]  /*4320*/  LDC.64 R104, c[0x0][0x428] ;  /* 0x00010a00ff687b82 */ /* 0x01ee620000000a00 */
        /* <DEDUP_REMOVED lines=23> */
.L_x_37320:
[----:B------:R-:W-:Y:S05]  /*44a0*/  BSYNC.RECONVERGENT B0 ;  /* 0x0000000000007941 */ /* 0x000fea0003800200 */
.L_x_37319:
[----:B------:R-:W-:Y:S04]  /*44b0*/  BSSY.RECONVERGENT B0, `(.L_x_37308) ;  /* 0x0000011000007945 */ /* 0x000fe80003800200 */
[----:B------:R-:W-:Y:S05]  /*44c0*/  @!P4 BRA `(.L_x_37321) ;  /* 0x00000000003cc947 */ /* 0x000fea0003800000 */
[----:B------:R-:W5:Y:S01]  /*44d0*/  LDC.64 R94, c[0x0][0x428] ;  /* 0x00010a00ff5e7b82 */ /* 0x000f620000000a00 */
[--C-:B------:R-:W-:Y:S01]  /*44e0*/  FADD.FTZ R93, R36, -R85.reuse ;  /* 0x80000055245d7221 */ /* 0x100fe20000010000 */
[--C-:B01234-:R-:W-:Y:S01]  /*44f0*/  FADD.FTZ R41, R37, -R85.reuse ;  /* 0x8000005525297221 */ /* 0x11ffe20000010000 */
        /* <DEDUP_REMOVED lines=10> */
[----:B-----5:R-:W-:-:S05]  /*45a0*/  IMAD.WIDE.U32 R94, R86, 0x10, R94 ;  /* 0x00000010565e7825 */ /* 0x020fca00078e005e */
[----:B------:R0:W-:Y:S02]  /*45b0*/  STG.E.128 desc[UR6][R94.64], R40 ;  /* 0x000000285e007986 */ /* 0x0001e4000c101d06 */
.L_x_37321:
[----:B------:R-:W-:Y:S05]  /*45c0*/  BSYNC.RECONVERGENT B0 ;  /* 0x0000000000007941 */ /* 0x000fea0003800200 */
.L_x_37308:
[----:B01234-:R-:W0:Y:S01]  /*45d0*/  LDC.64 R40, c[0x0][0x380] ;  /* 0x0000e000ff287b82 */ /* 0x01fe220000000a00 */
[----:B------:R-:W-:Y:S01]  /*45e0*/  UPLOP3.LUT UP1, UPT, UPT, UPT, UP1, 0x40, 0x4 ;  /* 0x000000000004789c */ /* 0x000fe20003f2e810 */
[----:B0-----:R-:W-:-:S04]  /*45f0*/  IADD3 R54, PT, PT, R54, R40, RZ ;  /* 0x0000002836367210 */ /* 0x001fc80007ffe0ff */
[----:B------:R-:W-:-:S13]  /*4600*/  ISETP.GE.AND P0, PT, R54, R41, PT ;  /* 0x000000293600720c */ /* 0x000fda0003f06270 */
[----:B------:R-:W-:Y:S05]  /*4610*/  @!P0 BRA `(.L_x_37322) ;  /* 0xffffffcc00008947 */ /* 0x000fea000383ffff */
[----:B------:R-:W-:Y:S05]  /*4620*/  EXIT ;  /* 0x000000000000794d */ /* 0x000fea0003800000 */
.L_x_37323:
        /* <DEDUP_REMOVED lines=13> */
.L_x_42425:


//--------------------- .text._ZN10layer_norm13ln_fwd_kernelINS_13Kernel_traitsI6__halfffffjLj7168ELj1ELj1ELj8ELj16ENS_18Kernel_traits_baseILj7168ES2_ffffjLj256EEEEELb0ELb1ELb1ELb1EEEvNS_9FwdParamsE --------------------------
	.section	.text._ZN10layer_norm13ln_fwd_kernelINS_13Kernel_traitsI6__halfffffjLj7168ELj1ELj1ELj8ELj16ENS_18Kernel_traits_baseILj7168ES2_ffffjLj256EEEEELb0ELb1ELb1ELb1EEEvNS_9FwdParamsE,"ax",@progbits
	.align	128
        .global         _ZN10layer_norm13ln_fwd_kernelINS_13Kernel_traitsI6__halfffffjLj7168ELj1ELj1ELj8ELj16ENS_18Kernel_traits_baseILj7168ES2_ffffjLj256EEEEELb0ELb1ELb1ELb1EEEvNS_9FwdParamsE
        .type           _ZN10layer_norm13ln_fwd_kernelINS_13Kernel_traitsI6__halfffffjLj7168ELj1ELj1ELj8ELj16ENS_18Kernel_traits_baseILj7168ES2_ffffjLj256EEEEELb0ELb1ELb1ELb1EEEvNS_9FwdParamsE,@function
        .size           _ZN10layer_norm13ln_fwd_kernelINS_13Kernel_traitsI6__halfffffjLj7168ELj1ELj1ELj8ELj16ENS_18Kernel_traits_baseILj7168ES2_ffffjLj256EEEEELb0ELb1ELb1ELb1EEEvNS_9FwdParamsE,(.L_x_42426 - _ZN10layer_norm13ln_fwd_kernelINS_13Kernel_traitsI6__halfffffjLj7168ELj1ELj1ELj8ELj16ENS_18Kernel_traits_baseILj7168ES2_ffffjLj256EEEEELb0ELb1ELb1ELb1EEEvNS_9FwdParamsE)
        .other          _ZN10layer_norm13ln_fwd_kernelINS_13Kernel_traitsI6__halfffffjLj7168ELj1ELj1ELj8ELj16ENS_18Kernel_traits_baseILj7168ES2_ffffjLj256EEEEELb0ELb1ELb1ELb1EEEvNS_9FwdParamsE,@"STO_CUDA_ENTRY STV_DEFAULT"
_ZN10layer_norm13ln_fwd_kernelINS_13Kernel_traitsI6__halfffffjLj7168ELj1ELj1ELj8ELj16ENS_18Kernel_traits_baseILj7168ES2_ffffjLj256EEEEELb0ELb1ELb1ELb1EEEvNS_9FwdParamsE:
.text._ZN10layer_norm13ln_fwd_kernelINS_13Kernel_traitsI6__halfffffjLj7168ELj1ELj1ELj8ELj16ENS_18Kernel_traits_baseILj7168ES2_ffffjLj256EEEEELb0ELb1ELb1ELb1EEEvNS_9FwdParamsE:
        /* <DEDUP_REMOVED lines=37> */
.L_x_37324:
[----:B------:R-:W2:Y:S08]  /*0250*/  LDC.64 R2, c[0x0][0x3d0] ;  /* 0x0000f400ff027b82 */ /* 0x000eb00000000a00 */
[----:B------:R-:W0:Y:S01]  /*0260*/  LDC.64 R4, c[0x0][0x3e8] ;  /* 0x0000fa00ff047b82 */ /* 0x000e220000000a00 */
[----:B--2---:R-:W-:-:S05]  /*0270*/  IMAD.WIDE.U32 R20, R66, 0x8, R2 ;  /* 0x0000000842147825 */ /* 0x004fca00078e0002 */
[----:B------:R1:W5:Y:S01]  /*0280*/  LDG.E.64 R62, desc[UR6][R20.64+0x800] ;  /* 0x00080006143e7981 */ /* 0x000362000c1e1b00 */
[----:B0-----:R-:W-:-:S03]  /*0290*/  IMAD.WIDE.U32 R22, R66, 0x8, R4 ;  /* 0x0000000842167825 */ /* 0x001fc600078e0004 */
        /* <DEDUP_REMOVED lines=13> */
[----:B------:R-:W-:-:S02]  /*0370*/  CS2R R2, SRZ ;  /* 0x0000000000027805 */ /* 0x000fc4000001ff00 */
[----:B------:R-:W-:Y:S02]  /*0380*/  CS2R R40, SRZ ;  /* 0x0000000000287805 */ /* 0x000fe4000001ff00 */
[----:B------:R-:W-:Y:S02]  /*0390*/  CS2R R42, SRZ ;  /* 0x00000000002a7805 */ /* 0x000fe4000001ff00 */
[----:B------:R-:W-:Y:S02]  /*03a0*/  CS2R R44, SRZ ;  /* 0x00000000002c7805 */ /* 0x000fe4000001ff00 */
[----:B------:R-:W-:Y:S02]  /*03b0*/  CS2R R46, SRZ ;  /* 0x00000000002e7805 */ /* 0x000fe4000001ff00 */
[----:B------:R-:W-:Y:S02]  /*03c0*/  CS2R R48, SRZ ;  /* 0x0000000000307805 */ /* 0x000fe4000001ff00 */
[----:B-1----:R-:W-:-:S07]  /*03d0*/  CS2R R50, SRZ ;  /* 0x0000000000327805 */ /* 0x002fce000001ff00 */
.L_x_37325:
[----:B------:R-:W0:Y:S02]  /*03e0*/  LDCU UR4, c[0x0][0x384] ;  /* 0x00007080ff0477ac */ /* 0x000e240008000800 */
[----:B0-----:R-:W-:-:S13]  /*03f0*/  ISETP.GE.AND P0, PT, R0, UR4, PT ;  /* 0x0000000400007c0c */ /* 0x001fda000bf06270 */
[----:B------:R-:W-:Y:S05]  /*0400*/  @P0 EXIT ;  /* 0x000000000000094d */ /* 0x000fea0003800000 */
[----:B-----5:R-:W-:Y:S01]  /*0410*/  MOV R77, R4 ;  /* 0x00000004004d7202 */ /* 0x020fe20000000f00 */
[----:B------:R-:W0:Y:S01]  /*0420*/  LDCU UR12, c[0x0][0x40c] ;  /* 0x00008180ff0c77ac */ /* 0x000e220008000800 */
[----:B------:R-:W-:Y:S02]  /*0430*/  SHF.R.U64 R76, R4, 0x10, R5 ;  /* 0x00000010044c7819 */ /* 0x000fe40000001205 */
[----:B------:R-:W-:Y:S01]  /*0440*/  MOV R75, R6 ;  /* 0x00000006004b7202 */ /* 0x000fe20000000f00 */
[----:B------:R-:W1:Y:S01]  /*0450*/  LDCU.U8 UR10, c[0x0][0x410] ;  /* 0x00008200ff0a77ac */ /* 0x000e620008000000 */
[----:B------:R-:W-:Y:S02]  /*0460*/  MOV R4, R7 ;  /* 0x0000000700047202 */ /* 0x000fe40000000f00 */
[----:B------:R-:W-:Y:S01]  /*0470*/  SHF.R.U64 R74, R6, 0x10, R7 ;  /* 0x00000010064a7819 */ /* 0x000fe20000001207 */
[----:B------:R-:W3:Y:S01]  /*0480*/  LDCU UR11, c[0x0][0x400] ;  /* 0x00008000ff0b77ac */ /* 0x000ee20008000800 */
[----:B------:R-:W-:-:S02]  /*0490*/  PRMT R75, R4, 0x5410, R75 ;  /* 0x00005410044b7816 */ /* 0x000fc4000000004b */
[----:B--2---:R-:W-:Y:S01]  /*04a0*/  SHF.R.U32.HI R22, RZ, 0x10, R7 ;  /* 0x00000010ff167819 */ /* 0x004fe20000011607 */
[----:B------:R-:W2:Y:S01]  /*04b0*/  LDCU.64 UR8, c[0x0][0x3a0] ;  /* 0x00007400ff0877ac */ /* 0x000ea20008000a00 */
[----:B------:R-:W-:Y:S02]  /*04c0*/  MOV R4, R60 ;  /* 0x0000003c00047202 */ /* 0x000fe40000000f00 */
[----:B------:R-:W-:Y:S01]  /*04d0*/  MOV R69, R12 ;  /* 0x0000000c00457202 */ /* 0x000fe20000000f00 */
[----:B------:R-:W-:Y:S01]  /*04e0*/  UPLOP3.LUT UP0, UPT, UPT, UPT, UPT, 0x40, 0x4 ;  /* 0x000000000004789c */ /* 0x000fe20003f0e870 */
[----:B------:R-:W-:Y:S02]  /*04f0*/  MOV R7, R13 ;  /* 0x0000000d00077202 */ /* 0x000fe40000000f00 */
[----:B------:R-:W-:Y:S02]  /*0500*/  MOV R20, R15 ;  /* 0x0000000f00147202 */ /* 0x000fe40000000f00 */
[----:B------:R-:W-:-:S02]  /*0510*/  SHF.R.U64 R80, R14, 0x10, R15 ;  /* 0x000000100e507819 */ /* 0x000fc4000000120f */
[----:B------:R-:W-:Y:S02]  /*0520*/  SHF.R.U32.HI R21, RZ, 0x10, R15 ;  /* 0x00000010ff157819 */ /* 0x000fe4000001160f */
[----:B------:R-:W-:Y:S02]  /*0530*/  MOV R79, R18 ;  /* 0x00000012004f7202 */ /* 0x000fe40000000f00 */
[--C-:B------:R-:W-:Y:S02]  /*0540*/  SHF.R.U64 R78, R18, 0x10, R19.reuse ;  /* 0x00000010124e7819 */ /* 0x100fe40000001213 */
[----:B------:R-:W-:Y:S02]  /*0550*/  MOV R81, R14 ;  /* 0x0000000e00517202 */ /* 0x000fe40000000f00 */
[----:B------:R-:W-:Y:S02]  /*0560*/  MOV R15, R19 ;  /* 0x00000013000f7202 */ /* 0x000fe40000000f00 */
[----:B------:R-:W-:-:S02]  /*0570*/  SHF.R.U32.HI R18, RZ, 0x10, R19 ;  /* 0x00000010ff127819 */ /* 0x000fc40000011613 */
[----:B------:R-:W-:Y:S02]  /*0580*/  MOV R14, R5 ;  /* 0x00000005000e7202 */ /* 0x000fe40000000f00 */
[----:B------:R-:W-:Y:S02]  /*0590*/  SHF.R.U32.HI R19, RZ, 0x10, R5 ;  /* 0x00000010ff137819 */ /* 0x000fe40000011605 */
[----:B------:R-:W-:Y:S02]  /*05a0*/  PRMT R97, R4, 0x7610, R97 ;  /* 0x0000761004617816 */ /* 0x000fe40000000061 */
[----:B------:R-:W-:Y:S02]  /*05b0*/  MOV R73, R8 ;  /* 0x0000000800497202 */ /* 0x000fe40000000f00 */
[----:B------:R-:W-:Y:S02]  /*05c0*/  MOV R5, R9 ;  /* 0x0000000900057202 */ /* 0x000fe40000000f00 */
[----:B------:R-:W-:-:S02]  /*05d0*/  MOV R71, R10 ;  /* 0x0000000a00477202 */ /* 0x000fc40000000f00 */
[----:B------:R-:W-:Y:S02]  /*05e0*/  MOV R6, R11 ;  /* 0x0000000b00067202 */ /* 0x000fe40000000f00 */
[----:B------:R-:W-:Y:S02]  /*05f0*/  PRMT R69, R7, 0x5410, R69 ;  /* 0x0000541007457816 */ /* 0x000fe40000000045 */
[----:B------:R-:W-:Y:S02]  /*0600*/  MOV R4, R61 ;  /* 0x0000003d00047202 */ /* 0x000fe40000000f00 */
[----:B------:R-:W-:Y:S02]  /*0610*/  MOV R7, R58 ;  /* 0x0000003a00077202 */ /* 0x000fe40000000f00 */
[----:B------:R-:W-:Y:S02]  /*0620*/  PRMT R73, R5, 0x5410, R73 ;  /* 0x0000541005497816 */ /* 0x000fe40000000049 */
[----:B------:R-:W-:-:S02]  /*0630*/  PRMT R71, R6, 0x5410, R71 ;  /* 0x0000541006477816 */ /* 0x000fc40000000047 */
[----:B------:R-:W-:Y:S02]  /*0640*/  PRMT R97, R97, 0x5410, R4 ;  /* 0x0000541061617816 */ /* 0x000fe40000000004 */
[----:B------:R-:W-:Y:S02]  /*0650*/  MOV R5, R62 ;  /* 0x0000003e00057202 */ /* 0x000fe40000000f00 */
[----:B------:R-:W-:Y:S02]  /*0660*/  MOV R6, R63 ;  /* 0x0000003f00067202 */ /* 0x000fe40000000f00 */
[----:B------:R-:W-:Y:S02]  /*0670*/  PRMT R99, R7, 0x7610, R99 ;  /* 0x0000761007637816 */ /* 0x000fe40000000063 */
[----:B------:R-:W-:Y:S02]  /*0680*/  MOV R4, R59 ;  /* 0x0000003b00047202 */ /* 0x000fe40000000f00 */
[----:B------:R-:W-:-:S02]  /*0690*/  MOV R7, R54 ;  /* 0x0000003600077202 */ /* 0x000fc40000000f00 */
[----:B------:R-:W-:Y:S02]  /*06a0*/  PRMT R98, R5, 0x5410, R6 ;  /* 0x0000541005627816 */ /* 0x000fe40000000006 */
[----:B------:R-:W-:Y:S02]  /*06b0*/  PRMT R99, R99, 0x5410, R4 ;  /* 0x0000541063637816 */ /* 0x000fe40000000004 */
[----:B------:R-:W-:Y:S02]  /*06c0*/  MOV R5, R56 ;  /* 0x0000003800057202 */ /* 0x000fe40000000f00 */
[----:B------:R-:W-:Y:S02]  /*06d0*/  MOV R6, R57 ;  /* 0x0000003900067202 */ /* 0x000fe40000000f00 */
[----:B------:R-:W-:Y:S02]  /*06e0*/  PRMT R101, R7, 0x7610, R101 ;  /* 0x0000761007657816 */ /* 0x000fe40000000065 */
[----:B------:R-:W-:-:S02]  /*06f0*/  MOV R4, R55 ;  /* 0x0000003700047202 */ /* 0x000fc40000000f00 */
[----:B------:R-:W-:Y:S02]  /*0700*/  PRMT R100, R5, 0x5410, R6 ;  /* 0x0000541005647816 */ /* 0x000fe40000000006 */
[----:B------:R-:W-:Y:S02]  /*0710*/  PRMT R101, R101, 0x5410, R4 ;  /* 0x0000541065657816 */ /* 0x000fe40000000004 */
[----:B------:R-:W-:Y:S02]  /*0720*/  MOV R5, R52 ;  /* 0x0000003400057202 */ /* 0x000fe40000000f00 */
[----:B------:R-:W-:Y:S02]  /*0730*/  MOV R6, R53 ;  /* 0x0000003500067202 */ /* 0x000fe40000000f00 */
[--C-:B------:R-:W-:Y:S02]  /*0740*/  SHF.R.U64 R103, R50, 0x10, R51.reuse ;  /* 0x0000001032677819 */ /* 0x100fe40000001233 */
[----:B------:R-:W-:-:S02]  /*0750*/  SHF.R.U32.HI R4, RZ, 0x10, R51 ;  /* 0x00000010ff047819 */ /* 0x000fc40000011633 */
[----:B------:R-:W-:Y:S02]  /*0760*/  PRMT R102, R5, 0x5410, R6 ;  /* 0x0000541005667816 */ /* 0x000fe40000000006 */
[----:B------:R-:W-:Y:S02]  /*0770*/  PRMT R103, R103, 0x5410, R4 ;  /* 0x0000541067677816 */ /* 0x000fe40000000004 */
[----:B------:R-:W-:Y:S02]  /*0780*/  SHF.R.U64 R104, R48, 0x10, R49 ;  /* 0x0000001030687819 */ /* 0x000fe40000001231 */
[----:B------:R-:W-:Y:S02]  /*0790*/  SHF.R.U32.HI R5, RZ, 0x10, R63 ;  /* 0x00000010ff057819 */ /* 0x000fe4000001163f */
[----:B------:R-:W-:Y:S02]  /*07a0*/  SHF.R.U32.HI R105, RZ, 0x10, R49 ;  /* 0x00000010ff697819 */ /* 0x000fe40000011631 */
[----:B------:R-:W-:-:S02]  /*07b0*/  SHF.R.U64 R4, R46, 0x10, R47 ;  /* 0x000000102e047819 */ /* 0x000fc4000000122f */
[----:B------:R-:W-:Y:S02]  /*07c0*/  PRMT R104, R104, 0x5410, R5 ;  /* 0x0000541068687816 */ /* 0x000fe40000000005 */
[----:B------:R-:W-:Y:S02]  /*07d0*/  PRMT R105, R105, 0x5410, R4 ;  /* 0x0000541069697816 */ /* 0x000fe40000000004 */
[----:B------:R-:W-:Y:S02]  /*07e0*/  SHF.R.U32.HI R106, RZ, 0x10, R47 ;  /* 0x00000010ff6a7819 */ /* 0x000fe4000001162f */
[--C-:B------:R-:W-:Y:S02]  /*07f0*/  SHF.R.U64 R5, R44, 0x10, R45.reuse ;  /* 0x000000102c057819 */ /* 0x100fe4000000122d */
[----:B------:R-:W-:Y:S02]  /*0800*/  SHF.R.U32.HI R107, RZ, 0x10, R45 ;  /* 0x00000010ff6b7819 */ /* 0x000fe4000001162d */
[----:B------:R-:W-:-:S02]  /*0810*/  SHF.R.U64 R4, R42, 0x10, R43 ;  /* 0x000000102a047819 */ /* 0x000fc4000000122b */
[----:B------:R-:W-:Y:S02]  /*0820*/  SHF.R.U64 R70, R10, 0x10, R11 ;  /* 0x000000100a467819 */ /* 0x000fe4000000120b */
[----:B------:R-:W-:Y:S02]  /*0830*/  SHF.R.U64 R72, R8, 0x10, R9 ;  /* 0x0000001008487819 */ /* 0x000fe40000001209 */
[----:B------:R-:W-:Y:S02]  /*0840*/  SHF.R.U32.HI R10, RZ, 0x10, R11 ;  /* 0x00000010ff0a7819 */ /* 0x000fe4000001160b */
[----:B------:R-:W-:Y:S02]  /*0850*/  SHF.R.U64 R68, R12, 0x10, R13 ;  /* 0x000000100c447819 */ /* 0x000fe4000000120d */
[----:B------:R-:W-:Y:S02]  /*0860*/  PRMT R106, R106, 0x5410, R5 ;  /* 0x000054106a6a7816 */ /* 0x000fe40000000005 */
[----:B------:R-:W-:-:S02]  /*0870*/  PRMT R107, R107, 0x5410, R4 ;  /* 0x000054106b6b7816 */ /* 0x000fc40000000004 */
[----:B------:R-:W-:Y:S02]  /*0880*/  SHF.R.U32.HI R9, RZ, 0x10, R9 ;  /* 0x00000010ff097819 */ /* 0x000fe40000011609 */
[----:B------:R-:W-:Y:S02]  /*0890*/  SHF.R.U32.HI R11, RZ, 0x10, R13 ;  /* 0x00000010ff0b7819 */ /* 0x000fe4000001160d */
[----:B------:R-:W-:Y:S02]  /*08a0*/  MOV R67, R16 ;  /* 0x0000001000437202 */ /* 0x000fe40000000f00 */
[----:B------:R-:W-:Y:S02]  /*08b0*/  MOV R8, R17 ;  /* 0x0000001100087202 */ /* 0x000fe40000000f00 */
[--C-:B------:R-:W-:Y:S02]  /*08c0*/  SHF.R.U64 R82, R16, 0x10, R17.reuse ;  /* 0x0000001010527819 */ /* 0x100fe40000001211 */
[----:B------:R-:W-:-:S02]  /*08d0*/  SHF.R.U32.HI R12, RZ, 0x10, R17 ;  /* 0x00000010ff0c7819 */ /* 0x000fc40000011611 */
[----:B------:R-:W-:Y:S02]  /*08e0*/  SHF.R.U32.HI R108, RZ, 0x10, R43 ;  /* 0x00000010ff6c7819 */ /* 0x000fe4000001162b */
[--C-:B------:R-:W-:Y:S02]  /*08f0*/  SHF.R.U64 R4, R40, 0x10, R41.reuse ;  /* 0x0000001028047819 */ /* 0x100fe40000001229 */
[----:B------:R-:W-:Y:S02]  /*0900*/  SHF.R.U32.HI R109, RZ, 0x10, R41 ;  /* 0x00000010ff6d7819 */ /* 0x000fe40000011629 */
[----:B------:R-:W-:Y:S02]  /*0910*/  SHF.R.U64 R5, R2, 0x10, R3 ;  /* 0x0000001002057819 */ /* 0x000fe40000001203 */
        /* <DEDUP_REMOVED lines=12> */
[----:B------:R-:W-:Y:S02]  /*09e0*/  SHF.R.U32.HI R110, RZ, 0x10, R3 ;  /* 0x00000010ff6e7819 */ /* 0x000fe40000011603 */
[----:B------:R-:W-:-:S02]  /*09f0*/  PRMT R108, R108, 0x5410, R4 ;  /* 0x000054106c6c7816 */ /* 0x000fc40000000004 */
[----:B0123--:R-:W-:-:S07]  /*0a00*/  PRMT R109, R109, 0x5410, R5 ;  /* 0x000054106d6d7816 */ /* 0x00ffce0000000005 */
.L_x_37345:
[----:B------:R-:W0:Y:S08]  /*0a10*/  LDC.64 R12, c[0x0][0x3f0] ;  /* 0x0000fc00ff0c7b82 */ /* 0x000e300000000a00 */
[----:B------:R-:W1:Y:S08]  /*0a20*/  LDC.64 R84, c[0x0][0x3f8] ;  /* 0x0000fe00ff547b82 */ /* 0x000e700000000a00 */
[----:B------:R-:W2:Y:S01]  /*0a30*/  LDC R83, c[0x0][0x388] ;  /* 0x0000e200ff537b82 */ /* 0x000ea20000000800 */
[----:B0-----:R-:W-:-:S05]  /*0a40*/  IMAD.WIDE R14, R0, 0x4, R12 ;  /* 0x00000004000e7825 */ /* 0x001fca00078e020c */
[----:B------:R2:W3:Y:S01]  /*0a50*/  LDG.E R36, desc[UR6][R14.64] ;  /* 0x000000060e247981 */ /* 0x0004e2000c1e1900 */
[----:B------:R-:W-:Y:S02]  /*0a60*/  HFMA2 R37, -RZ, RZ, 0, 0 ;  /* 0x00000000ff257431 */ /* 0x000fe400000001ff */
[----:B-1----:R-:W-:-:S06]  /*0a70*/  IMAD.WIDE R84, R0, 0x4, R84 ;  /* 0x0000000400547825 */ /* 0x002fcc00078e0254 */
[----:B------:R-:W5:Y:S01]  /*0a80*/  LDG.E R84, desc[UR6][R84.64] ;  /* 0x0000000654547981 */ /* 0x000f62000c1e1900 */
[----:B------:R-:W-:Y:S01]  /*0a90*/  ISETP.NE.U32.AND P0, PT, RZ, UR8, PT ;  /* 0x00000008ff007c0c */ /* 0x000fe2000bf05070 */
[----:B--2---:R-:W-:-:S03]  /*0aa0*/  IMAD R14, R0, R83, RZ ;  /* 0x00000053000e7224 */ /* 0x004fc600078e02ff */
[----:B------:R-:W-:Y:S02]  /*0ab0*/  ISETP.NE.AND.EX P0, PT, RZ, UR9, PT, P0 ;  /* 0x00000009ff007c0c */ /* 0x000fe4000bf05300 */
[----:B------:R-:W-:-:S04]  /*0ac0*/  SHF.R.S32.HI R15, RZ, 0x1f, R14 ;  /* 0x0000001fff0f7819 */ /* 0x000fc8000001140e */
[----:B------:R-:W-:Y:S02]  /*0ad0*/  LEA.HI R15, R15, R14, RZ, 0x2 ;  /* 0x0000000e0f0f7211 */ /* 0x000fe400078f10ff */
[----:B------:R-:W-:Y:S02]  /*0ae0*/  SHF.R.U32.HI R23, RZ, 0x10, R61 ;  /* 0x00000010ff177819 */ /* 0x000fe4000001163d */
[----:B------:R-:W-:Y:S02]  /*0af0*/  LEA.HI.SX32 R88, R15, R66, 0x1e ;  /* 0x000000420f587211 */ /* 0x000fe400078ff2ff */
[----:B---3--:R-:W-:-:S13]  /*0b00*/  ISETP.GE.AND P1, PT, R36, 0x1, PT ;  /* 0x000000012400780c */ /* 0x008fda0003f26270 */
[----:B------:R-:W0:Y:S01]  /*0b10*/  @P1 LDC.64 R12, c[0x0][0x390] ;  /* 0x0000e400ff0c1b82 */ /* 0x000e220000000a00 */
[----:B------:R-:W-:-:S05]  /*0b20*/  @P1 IADD3 R16, PT, PT, R36, -0x1, RZ ;  /* 0xffffffff24101810 */ /* 0x000fca0007ffe0ff */
[----:B------:R-:W-:-:S05]  /*0b30*/  @P1 IMAD R16, R16, R83, RZ ;  /* 0x0000005310101224 */ /* 0x000fca00078e02ff */
[----:B------:R-:W-:-:S04]  /*0b40*/  @P1 SHF.R.S32.HI R17, RZ, 0x1f, R16 ;  /* 0x0000001fff111819 */ /* 0x000fc80000011410 */
[----:B------:R-:W-:-:S04]  /*0b50*/  @P1 LEA.HI R17, R17, R16, RZ, 0x2 ;  /* 0x0000001011111211 */ /* 0x000fc800078f10ff */
[----:B------:R-:W-:Y:S02]  /*0b60*/  @P1 LEA.HI.SX32 R37, R17, R66, 0x1e ;  /* 0x0000004211251211 */ /* 0x000fe400078ff2ff */
[----:B------:R-:W-:-:S03]  /*0b70*/  SHF.R.U64 R16, R60, 0x10, R61 ;  /* 0x000000103c107819 */ /* 0x000fc6000000123d */
[----:B0-----:R-:W-:-:S05]  /*0b80*/  @P1 IMAD.WIDE.U32 R12, R37, 0x10, R12 ;  /* 0x00000010250c1825 */ /* 0x001fca00078e000c */
[----:B------:R0:W5:Y:S02]  /*0b90*/  @P1 LDG.E.128 R8, desc[UR6][R12.64] ;  /* 0x000000060c081981 */ /* 0x000164000c1e1d00 */
[----:B0-----:R-:W-:Y:S01]  /*0ba0*/  PRMT R13, R16, 0x7610, R13 ;  /* 0x00007610100d7816 */ /* 0x001fe2000000000d */
[----:B------:R-:W-:Y:S06]  /*0bb0*/  @!P0 BRA `(.L_x_37326) ;  /* 0x0000000000648947 */ /* 0x000fec0003800000 */
[----:B------:R-:W0:Y:S02]  /*0bc0*/  LDC.64 R4, c[0x0][0x3a0] ;  /* 0x0000e800ff047b82 */ /* 0x000e240000000a00 */
[----:B0-----:R-:W-:-:S06]  /*0bd0*/  IMAD.WIDE.U32 R4, R88, 0x10, R4 ;  /* 0x0000001058047825 */ /* 0x001fcc00078e0004 */
[----:B------:R-:W2:Y:S01]  /*0be0*/  LDG.E.128 R4, desc[UR6][R4.64] ;  /* 0x0000000604047981 */ /* 0x000ea2000c1e1d00 */
[----:B------:R-:W-:-:S13]  /*0bf0*/  ISETP.GT.AND P2, PT, R36, RZ, PT ;  /* 0x000000ff2400720c */ /* 0x000fda0003f44270 */
[----:B------:R-:W0:Y:S01]  /*0c00*/  @P2 LDC R15, c[0x0][0x40c] ;  /* 0x00010300ff0f2b82 */ /* 0x000e220000000800 */
[----:B------:R-:W-:Y:S02]  /*0c10*/  @P2 HADD2.F32 R16, -RZ, R97.H0_H0 ;  /* 0x20000061ff102230 */ /* 0x000fe40000004100 */
[----:B------:R-:W-:Y:S02]  /*0c20*/  @P2 HADD2.F32 R17, -RZ, R13.H0_H0 ;  /* 0x2000000dff112230 */ /* 0x000fe40000004100 */
[----:B------:R-:W-:-:S03]  /*0c30*/  @P2 HADD2.F32 R20, -RZ, R97.H1_H1 ;  /* 0x30000061ff142230 */ /* 0x000fc60000004100 */
[----:B------:R-:W1:Y:S08]  /*0c40*/  @P2 LDC R18, c[0x0][0x40c] ;  /* 0x00010300ff122b82 */ /* 0x000e700000000800 */
[----:B------:R-:W3:Y:S01]  /*0c50*/  @P2 LDC R19, c[0x0][0x40c] ;  /* 0x00010300ff132b82 */ /* 0x000ee20000000800 */
[----:B0----5:R-:W-:Y:S01]  /*0c60*/  @P2 FMUL.FTZ R15, R8, R15 ;  /* 0x0000000f080f2220 */ /* 0x021fe20000410000 */
[----:B-1----:R-:W-:Y:S01]  /*0c70*/  @P2 FMUL.FTZ R18, R9, R18 ;  /* 0x0000001209122220 */ /* 0x002fe20000410000 */
[----:B---3--:R-:W-:Y:S01]  /*0c80*/  @P2 FMUL.FTZ R19, R10, R19 ;  /* 0x000000130a132220 */ /* 0x008fe20000410000 */
[----:B--2---:R-:W-:Y:S01]  /*0c90*/  @!P2 MOV R12, R4 ;  /* 0x00000004000ca202 */ /* 0x004fe20000000f00 */
[----:B------:R-:W-:Y:S01]  /*0ca0*/  @P2 FFMA.FTZ R12, R15, R16, R4 ;  /* 0x000000100f0c2223 */ /* 0x000fe20000010004 */
[----:B------:R-:W-:Y:S01]  /*0cb0*/  MOV R13, R5 ;  /* 0x00000005000d7202 */ /* 0x000fe20000000f00 */
        /* <DEDUP_REMOVED lines=9> */
.L_x_37326:
[----:B------:R-:W0:Y:S01]  /*0d50*/  @P1 LDC R17, c[0x0][0x40c] ;  /* 0x00010300ff111b82 */ /* 0x000e220000000800 */
[----:B------:R-:W-:Y:S01]  /*0d60*/  @P1 HADD2.F32 R19, -RZ, R13.H0_H0 ;  /* 0x2000000dff131230 */ /* 0x000fe20000004100 */
[----:B------:R-:W-:Y:S01]  /*0d70*/  CS2R R12, SRZ ;  /* 0x00000000000c7805 */ /* 0x000fe2000001ff00 */
[----:B------:R-:W-:Y:S01]  /*0d80*/  @P1 HADD2.F32 R23, -RZ, R23.H0_H0 ;  /* 0x20000017ff171230 */ /* 0x000fe20000004100 */
[----:B------:R-:W-:Y:S01]  /*0d90*/  CS2R R14, SRZ ;  /* 0x00000000000e7805 */ /* 0x000fe2000001ff00 */
[--C-:B------:R-:W-:Y:S02]  /*0da0*/  @P1 HADD2.F32 R16, -RZ, R97.reuse.H0_H0 ;  /* 0x20000061ff101230 */ /* 0x100fe40000004100 */
[----:B------:R-:W-:Y:S01]  /*0db0*/  @P1 HADD2.F32 R20, -RZ, R97.H1_H1 ;  /* 0x30000061ff141230 */ /* 0x000fe20000004100 */
        /* <DEDUP_REMOVED lines=11> */
.L_x_37327:
[----:B------:R-:W0:Y:S01]  /*0e70*/  LDC.64 R92, c[0x0][0x3a8] ;  /* 0x0000ea00ff5c7b82 */ /* 0x000e220000000a00 */
[----:B------:R-:W-:Y:S02]  /*0e80*/  @P0 IADD3 R25, PT, PT, R88, 0x100, RZ ;  /* 0x0000010058190810 */ /* 0x000fe40007ffe0ff */
[----:B------:R-:W-:-:S05]  /*0e90*/  @P1 IADD3 R23, PT, PT, R37, 0x100, RZ ;  /* 0x0000010025171810 */ /* 0x000fca0007ffe0ff */
[----:B------:R-:W1:Y:S08]  /*0ea0*/  @P0 LDC.64 R16, c[0x0][0x3a0] ;  /* 0x0000e800ff100b82 */ /* 0x000e700000000a00 */
[----:B------:R-:W2:Y:S01]  /*0eb0*/  @P1 LDC.64 R18, c[0x0][0x390] ;  /* 0x0000e400ff121b82 */ /* 0x000ea20000000a00 */
[----:B0-----:R-:W-:-:S05]  /*0ec0*/  IMAD.WIDE.U32 R20, R88, 0x10, R92 ;  /* 0x0000001058147825 */ /* 0x001fca00078e005c */
[----:B------:R0:W-:Y:S01]  /*0ed0*/  STG.E.128 desc[UR6][R20.64], R12 ;  /* 0x0000000c14007986 */ /* 0x0001e2000c101d06 */
[----:B-1----:R-:W-:-:S05]  /*0ee0*/  @P0 IMAD.WIDE.U32 R16, R25, 0x10, R16 ;  /* 0x0000001019100825 */ /* 0x002fca00078e0010 */
[----:B------:R-:W5:Y:S01]  /*0ef0*/  @P0 LDG.E.128 R4, desc[UR6][R16.64] ;  /* 0x0000000610040981 */ /* 0x000f62000c1e1d00 */
[----:B------:R-:W-:Y:S01]  /*0f00*/  SHF.R.U64 R22, R58, 0x10, R59 ;  /* 0x000000103a167819 */ /* 0x000fe2000000123b */
[----:B--2---:R-:W-:Y:S01]  /*0f10*/  @P1 IMAD.WIDE.U32 R18, R23, 0x10, R18 ;  /* 0x0000001017121825 */ /* 0x004fe200078e0012 */
[----:B------:R-:W-:-:S04]  /*0f20*/  SHF.R.U32.HI R27, RZ, 0x10, R59 ;  /* 0x00000010ff1b7819 */ /* 0x000fc8000001163b */
[----:B------:R1:W5:Y:S02]  /*0f30*/  @P1 LDG.E.128 R8, desc[UR6][R18.64] ;  /* 0x0000000612081981 */ /* 0x000364000c1e1d00 */
[----:B-1----:R-:W-:Y:S01]  /*0f40*/  PRMT R19, R22, 0x7610, R19 ;  /* 0x0000761016137816 */ /* 0x002fe20000000013 */
[----:B0-----:R-:W-:Y:S06]  /*0f50*/  @!P0 BRA `(.L_x_37328) ;  /* 0x0000000000588947 */ /* 0x001fec0003800000 */
[----:B------:R-:W-:Y:S02]  /*0f60*/  ISETP.GT.AND P2, PT, R36, RZ, PT ;  /* 0x000000ff2400720c */ /* 0x000fe40003f44270 */
[----:B-----5:R-:W-:Y:S02]  /*0f70*/  MOV R16, R4 ;  /* 0x0000000400107202 */ /* 0x020fe40000000f00 */
[----:B------:R-:W-:Y:S02]  /*0f80*/  MOV R17, R5 ;  /* 0x0000000500117202 */ /* 0x000fe40000000f00 */
[----:B------:R-:W-:-:S07]  /*0f90*/  MOV R18, R6 ;  /* 0x0000000600127202 */ /* 0x000fce0000000f00 */
[----:B------:R-:W0:Y:S01]  /*0fa0*/  @P2 LDC R23, c[0x0][0x40c] ;  /* 0x00010300ff172b82 */ /* 0x000e220000000800 */
[----:B------:R-:W-:Y:S02]  /*0fb0*/  @P2 HADD2.F32 R20, -RZ, R19.H0_H0 ;  /* 0x20000013ff142230 */ /* 0x000fe40000004100 */
[--C-:B------:R-:W-:Y:S02]  /*0fc0*/  @P2 HADD2.F32 R19, -RZ, R99.reuse.H0_H0 ;  /* 0x20000063ff132230 */ /* 0x100fe40000004100 */
        /* <DEDUP_REMOVED lines=15> */
.L_x_37328:
        /* <DEDUP_REMOVED lines=18> */
.L_x_37329:
        /* <DEDUP_REMOVED lines=8> */
[----:B------:R-:W5:Y:S01]  /*1260*/  @P0 LDG.E.128 R4, desc[UR6][R20.64] ;  /* 0x0000000614040981 */ /* 0x000f62000c1e1d00 */
[----:B------:R-:W-:Y:S01]  /*1270*/  SHF.R.U32.HI R26, RZ, 0x10, R57 ;  /* 0x00000010ff1a7819 */ /* 0x000fe20000011639 */
[----:B-1----:R-:W-:Y:S01]  /*1280*/  @P1 IMAD.WIDE.U32 R22, R27, 0x10, R22 ;  /* 0x000000101b161825 */ /* 0x002fe200078e0016 */
[----:B------:R-:W-:Y:S02]  /*1290*/  SHF.R.U64 R27, R56, 0x10, R57 ;  /* 0x00000010381b7819 */ /* 0x000fe40000001239 */
[----:B--2---:R-:W-:Y:S02]  /*12a0*/  PRMT R25, R26, 0x7610, R25 ;  /* 0x000076101a197816 */ /* 0x004fe40000000019 */
[----:B------:R0:W5:Y:S02]  /*12b0*/  @P1 LDG.E.128 R8, desc[UR6][R22.64] ;  /* 0x0000000616081981 */ /* 0x000164000c1e1d00 */
[----:B0-----:R-:W-:Y:S01]  /*12c0*/  PRMT R23, R27, 0x7610, R23 ;  /* 0x000076101b177816 */ /* 0x001fe20000000017 */
[----:B------:R-:W-:Y:S06]  /*12d0*/  @!P0 BRA `(.L_x_37330) ;  /* 0x0000000000588947 */ /* 0x000fec0003800000 */
        /* <DEDUP_REMOVED lines=22> */
.L_x_37330:
        /* <DEDUP_REMOVED lines=18> */
.L_x_37331:
        /* <DEDUP_REMOVED lines=9> */
[----:B------:R-:W-:Y:S01]  /*15f0*/  SHF.R.U64 R30, R54, 0x10, R55 ;  /* 0x00000010361e7819 */ /* 0x000fe20000001237 */
[----:B-1----:R-:W-:Y:S01]  /*1600*/  @P1 IMAD.WIDE.U32 R26, R31, 0x10, R26 ;  /* 0x000000101f1a1825 */ /* 0x002fe200078e001a */
[----:B------:R-:W-:-:S04]  /*1610*/  SHF.R.U32.HI R32, RZ, 0x10, R55 ;  /* 0x00000010ff207819 */ /* 0x000fc80000011637 */
[----:B------:R0:W5:Y:S02]  /*1620*/  @P1 LDG.E.128 R8, desc[UR6][R26.64] ;  /* 0x000000061a081981 */ /* 0x000164000c1e1d00 */
[----:B0-----:R-:W-:Y:S01]  /*1630*/  PRMT R27, R30, 0x7610, R27 ;  /* 0x000076101e1b7816 */ /* 0x001fe2000000001b */
[----:B--2---:R-:W-:Y:S06]  /*1640*/  @!P0 BRA `(.L_x_37332) ;  /* 0x0000000000588947 */ /* 0x004fec0003800000 */
[----:B------:R-:W-:Y:S02]  /*1650*/  ISETP.GT.AND P2, PT, R36, RZ, PT ;  /* 0x000000ff2400720c */ /* 0x000fe40003f44270 */
[----:B-----5:R-:W-:Y:S02]  /*1660*/  MOV R26, R6 ;  /* 0x00000006001a7202 */ /* 0x020fe40000000f00 */
[----:B------:R-:W-:Y:S02]  /*1670*/  MOV R24, R4 ;  /* 0x0000000400187202 */ /* 0x000fe40000000f00 */
[----:B------:R-:W-:-:S07]  /*1680*/  MOV R25, R5 ;  /* 0x0000000500197202 */ /* 0x000fce0000000f00 */
[----:B------:R-:W0:Y:S01]  /*1690*/  @P2 LDC R31, c[0x0][0x40c] ;  /* 0x00010300ff1f2b82 */ /* 0x000e220000000800 */
[----:B------:R-:W-:Y:S02]  /*16a0*/  @P2 HADD2.F32 R28, -RZ, R27.H0_H0 ;  /* 0x2000001bff1c2230 */ /* 0x000fe40000004100 */
[--C-:B------:R-:W-:Y:S02]  /*16b0*/  @P2 HADD2.F32 R27, -RZ, R101.reuse.H1_H1 ;  /* 0x30000065ff1b2230 */ /* 0x100fe40000004100 */
[----:B------:R-:W-:-:S03]  /*16c0*/  @P2 HADD2.F32 R29, -RZ, R101.H0_H0 ;  /* 0x20000065ff1d2230 */ /* 0x000fc60000004100 */
        /* <DEDUP_REMOVED lines=14> */
.L_x_37332:
        /* <DEDUP_REMOVED lines=18> */
.L_x_37333:
        /* <DEDUP_REMOVED lines=37> */
.L_x_37334:
        /* <DEDUP_REMOVED lines=18> */
.L_x_37335:
        /* <DEDUP_REMOVED lines=12> */
[----:B------:R-:W-:Y:S02]  /*1d00*/  ISETP.GT.AND P2, PT, R36, RZ, PT ;  /* 0x000000ff2400720c */ /* 0x000fe40003f44270 */
[----:B--2--5:R-:W-:Y:S02]  /*1d10*/  MOV R34, R6 ;  /* 0x0000000600227202 */ /* 0x024fe40000000f00 */
        /* <DEDUP_REMOVED lines=20> */
.L_x_37336:
[----:B--2---:R-:W0:Y:S01]  /*1e60*/  @P1 LDC R87, c[0x0][0x40c] ;  /* 0x00010300ff571b82 */ /* 0x004e220000000800 */
        /* <DEDUP_REMOVED lines=17> */
.L_x_37337:
        /* <DEDUP_REMOVED lines=34> */
.L_x_37338:
        /* <DEDUP_REMOVED lines=18> */
.L_x_37339:
        /* <DEDUP_REMOVED lines=44> */
[----:B------:R-:W-:Y:S02]  /*2580*/  FADD.FTZ R85, -R64, R14 ;  /* 0x0000000e40557221 */ /* 0x000fe40000010100 */
[----:B------:R-:W-:-:S04]  /*2590*/  FFMA.FTZ R66, R66, R66, RZ ;  /* 0x0000004242427223 */ /* 0x000fc800000100ff */
        /* <DEDUP_REMOVED lines=74> */
.L_x_37341:
[----:B------:R-:W-:Y:S05]  /*2a40*/  BSYNC.RECONVERGENT B0 ;  /* 0x0000000000007941 */ /* 0x000fea0003800200 */
.L_x_37340:
        /* <DEDUP_REMOVED lines=13> */
.L_x_37343:
[----:B------:R-:W-:Y:S05]  /*2b20*/  BSYNC.RECONVERGENT B0 ;  /* 0x0000000000007941 */ /* 0x000fea0003800200 */
.L_x_37342:
        /* <DEDUP_REMOVED lines=10> */
[----:B0-----:R-:W-:Y:S01]  /*2bd0*/  FMUL.FTZ R93, R89, R88 ;  /* 0x00000058595d7220 */ /* 0x001fe20000410000 */
[----:B------:R-:W0:Y:S01]  /*2be0*/  MUFU.RCP R87, R86 ;  /* 0x0000005600577308 */ /* 0x000e220000001000 */
[----:B--2---:R-:W-:Y:S02]  /*2bf0*/  FADD.FTZ R91, R91, R65 ;  /* 0x000000415b5b7221 */ /* 0x004fe40000010000 */
[----:B------:R-:W-:Y:S01]  /*2c00*/  FFMA.FTZ R93, R92, R64, R93 ;  /* 0x000000405c5d7223 */ /* 0x000fe2000001005d */
[----:B------:R-:W-:-:S03]  /*2c10*/  FADD.FTZ R64, -R89, R64 ;  /* 0x0000004059407221 */ /* 0x000fc60000010100 */
[----:B0-----:R-:W-:Y:S01]  /*2c20*/  FMUL.FTZ R89, R87, R93 ;  /* 0x0000005d57597220 */ /* 0x001fe20000410000 */
[----:B------:R-:W-:Y:S01]  /*2c30*/  FMUL.FTZ R93, R64, R64 ;  /* 0x00000040405d7220 */ /* 0x000fe20000410000 */
[----:B-1----:R-:W-:-:S03]  /*2c40*/  IADD3 R90, PT, PT, R90, R85, RZ ;  /* 0x000000555a5a7210 */ /* 0x002fc60007ffe0ff */
[----:B------:R-:W0:Y:S01]  /*2c50*/  SHFL.DOWN PT, R64, R89, 0x2, 0x1f ;  /* 0x08401f0059407f89 */ /* 0x000e2200000e0000 */
[----:B------:R-:W-:Y:S01]  /*2c60*/  FMUL.FTZ R92, R93, R92 ;  /* 0x0000005c5d5c7220 */ /* 0x000fe20000410000 */
[----:B------:R-:W-:-:S03]  /*2c70*/  I2FP.F32.S32 R65, R90 ;  /* 0x0000005a00417245 */ /* 0x000fc60000201400 */
[----:B------:R-:W-:Y:S02]  /*2c80*/  FMUL.FTZ R92, R92, R88 ;  /* 0x000000585c5c7220 */ /* 0x000fe40000410000 */
[----:B------:R-:W1:Y:S02]  /*2c90*/  MUFU.RCP R88, R65 ;  /* 0x0000004100587308 */ /* 0x000e640000001000 */
[----:B------:R-:W-:Y:S01]  /*2ca0*/  FFMA.FTZ R91, R87, R92, R91 ;  /* 0x0000005c575b7223 */ /* 0x000fe2000001005b */
[----:B------:R-:W-:Y:S02]  /*2cb0*/  I2FP.F32.S32 R92, R85 ;  /* 0x00000055005c7245 */ /* 0x000fe40000201400 */
[----:B------:R-:W-:Y:S04]  /*2cc0*/  SHFL.DOWN PT, R85, R90, 0x1, 0x1f ;  /* 0x08201f005a557f89 */ /* 0x000fe800000e0000 */
[----:B------:R-:W2:Y:S01]  /*2cd0*/  SHFL.DOWN PT, R87, R91, 0x2, 0x1f ;  /* 0x08401f005b577f89 */ /* 0x000ea200000e0000 */
[----:B0-----:R-:W-:Y:S01]  /*2ce0*/  FMUL.FTZ R93, R64, R92 ;  /* 0x0000005c405d7220 */ /* 0x001fe20000410000 */
[----:B------:R-:W-:-:S03]  /*2cf0*/  FADD.FTZ R64, R89, -R64 ;  /* 0x8000004059407221 */ /* 0x000fc60000010000 */
[----:B------:R-:W-:Y:S01]  /*2d00*/  FFMA.FTZ R93, R86, R89, R93 ;  /* 0x00000059565d7223 */ /* 0x000fe2000001005d */
[----:B------:R-:W-:-:S03]  /*2d10*/  FMUL.FTZ R64, R64, R64 ;  /* 0x0000004040407220 */ /* 0x000fc60000410000 */
[----:B-1----:R-:W-:Y:S01]  /*2d20*/  FMUL.FTZ R93, R88, R93 ;  /* 0x0000005d585d7220 */ /* 0x002fe20000410000 */
[----:B------:R-:W-:-:S04]  /*2d30*/  FMUL.FTZ R86, R86, R64 ;  /* 0x0000004056567220 */ /* 0x000fc80000410000 */
[----:B------:R-:W0:Y:S01]  /*2d40*/  SHFL.DOWN PT, R64, R93, 0x1, 0x1f ;  /* 0x08201f005d407f89 */ /* 0x000e2200000e0000 */
[----:B------:R-:W-:Y:S01]  /*2d50*/  FMUL.FTZ R86, R86, R92 ;  /* 0x0000005c56567220 */ /* 0x000fe20000410000 */
[----:B--2---:R-:W-:-:S04]  /*2d60*/  FADD.FTZ R87, R91, R87 ;  /* 0x000000575b577221 */ /* 0x004fc80000010000 */
[----:B------:R-:W-:Y:S01]  /*2d70*/  FFMA.FTZ R87, R88, R86, R87 ;  /* 0x0000005658577223 */ /* 0x000fe20000010057 */
[-C--:B------:R-:W-:Y:S02]  /*2d80*/  IADD3 R86, PT, PT, R90, R85.reuse, RZ ;  /* 0x000000555a567210 */ /* 0x080fe40007ffe0ff */
        /* <DEDUP_REMOVED lines=8> */
[----:B------:R-:W-:Y:S02]  /*2e10*/  FMUL.FTZ R89, R65, R89 ;  /* 0x0000005941597220 */ /* 0x000fe40000410000 */
[----:B------:R-:W0:Y:S01]  /*2e20*/  LDC R65, c[0x0][0x448] ;  /* 0x00011200ff417b82 */ /* 0x000e220000000800 */
[----:B--2---:R-:W-:Y:S01]  /*2e30*/  FMUL.FTZ R64, R86, R64 ;  /* 0x0000004056407220 */ /* 0x004fe20000410000 */
[----:B-1----:R-:W-:Y:S01]  /*2e40*/  FADD.FTZ R88, R87, R88 ;  /* 0x0000005857587221 */ /* 0x002fe20000010000 */
[----:B------:R-:W-:-:S03]  /*2e50*/  FMUL.FTZ R89, R89, R85 ;  /* 0x0000005559597220 */ /* 0x000fc60000410000 */
[----:B------:R1:W2:Y:S02]  /*2e60*/  SHFL.IDX PT, R96, R64, RZ, 0x1f ;  /* 0x00001fff40607589 */ /* 0x0002a400000e0000 */
[----:B-1----:R-:W-:Y:S02]  /*2e70*/  FFMA.FTZ R64, R86, R89, R88 ;  /* 0x0000005956407223 */ /* 0x002fe40000010058 */
[----:B------:R-:W1:Y:S04]  /*2e80*/  @!P0 LDC.64 R88, c[0x0][0x3c0] ;  /* 0x0000f000ff588b82 */ /* 0x000e680000000a00 */
[----:B------:R-:W0:Y:S04]  /*2e90*/  SHFL.IDX PT, R64, R64, RZ, 0x1f ;  /* 0x00001fff40407589 */ /* 0x000e2800000e0000 */
[----:B------:R-:W3:Y:S01]  /*2ea0*/  @!P0 LDC.64 R86, c[0x0][0x3c8] ;  /* 0x0000f200ff568b82 */ /* 0x000ee20000000a00 */
[----:B--2---:R-:W-:-:S05]  /*2eb0*/  FMUL.FTZ R85, R96, R96 ;  /* 0x0000006060557220 */ /* 0x004fca0000410000 */
[----:B------:R-:W-:Y:S01]  /*2ec0*/  FSEL R85, R85, RZ, P1 ;  /* 0x000000ff55557208 */ /* 0x000fe20000800000 */
[----:B-1----:R-:W-:-:S04]  /*2ed0*/  @!P0 IMAD.WIDE R88, R0, 0x4, R88 ;  /* 0x0000000400588825 */ /* 0x002fc800078e0258 */
        /* <DEDUP_REMOVED lines=21> */
[----:B------:R-:W-:Y:S01]  /*3030*/  SHF.R.S32.HI R36, RZ, 0x1f, R65 ;  /* 0x0000001fff247819 */ /* 0x000fe20000011441 */
        /* <DEDUP_REMOVED lines=50> */
[----:B------:R-:W-:-:S02]  /*3360*/  HADD2.F32 R22, -RZ, R50.H0_H0 ;  /* 0x20000032ff167230 */ /* 0x000fc40000004100 */
[--C-:B------:R-:W-:Y:S01]  /*3370*/  HADD2.F32 R21, -RZ, R76.reuse.H1_H1 ;  /* 0x3000004cff157230 */ /* 0x100fe20000004100 */
[----:B------:R-:W-:Y:S01]  /*3380*/  IADD3 R116, PT, PT, R65, 0x200, RZ ;  /* 0x0000020041747810 */ /* 0x000fe20007ffe0ff */
[----:B------:R-:W-:Y:S02]  /*3390*/  HADD2.F32 R20, -RZ, R103.H0_H0 ;  /* 0x20000067ff147230 */ /* 0x000fe40000004100 */
[----:B------:R-:W-:Y:S01]  /*33a0*/  FFMA.FTZ R12, R12, R24, R22 ;  /* 0x000000180c0c7223 */ /* 0x000fe20000010016 */
[----:B------:R-:W-:Y:S01]  /*33b0*/  HADD2.F32 R19, -RZ, R77.H0_H0 ;  /* 0x2000004dff137230 */ /* 0x000fe20000004100 */
[----:B------:R-:W-:Y:S01]  /*33c0*/  SHF.R.U64 R24, R62, 0x10, R63 ;  /* 0x000000103e187819 */ /* 0x000fe2000000123f */
[----:B------:R-:W-:Y:S02]  /*33d0*/  HADD2.F32 R14, -RZ, R51.H0_H0 ;  /* 0x20000033ff0e7230 */ /* 0x000fe40000004100 */
[----:B------:R-:W-:Y:S01]  /*33e0*/  FFMA.FTZ R13, R13, R21, R20 ;  /* 0x000000150d0d7223 */ /* 0x000fe20000010014 */
[----:B------:R-:W-:Y:S01]  /*33f0*/  HADD2.F32 R18, -RZ, R76.H0_H0 ;  /* 0x2000004cff127230 */ /* 0x000fe20000004100 */
[----:B------:R-:W-:Y:S01]  /*3400*/  IADD3 R114, PT, PT, R65, 0x300, RZ ;  /* 0x0000030041727810 */ /* 0x000fe20007ffe0ff */
[----:B------:R-:W-:-:S02]  /*3410*/  HADD2.F32 R15, -RZ, R103.H1_H1 ;  /* 0x30000067ff0f7230 */ /* 0x000fc40000004100 */
[----:B------:R-:W-:Y:S01]  /*3420*/  FFMA.FTZ R14, R83, R19, R14 ;  /* 0x00000013530e7223 */ /* 0x000fe2000001000e */
[C---:B0-----:R-:W-:Y:S01]  /*3430*/  IMAD.WIDE.U32 R38, R65.reuse, 0x10, R16 ;  /* 0x0000001041267825 */ /* 0x041fe200078e0010 */
[----:B------:R-:W-:-:S03]  /*3440*/  IADD3 R112, PT, PT, R65, 0x400, RZ ;  /* 0x0000040041707810 */ /* 0x000fc60007ffe0ff */
[----:B------:R-:W-:Y:S01]  /*3450*/  FFMA.FTZ R15, R35, R18, R15 ;  /* 0x00000012230f7223 */ /* 0x000fe2000001000f */
[----:B------:R-:W-:Y:S01]  /*3460*/  HADD2.F32 R19, -RZ, R104.H1_H1 ;  /* 0x30000068ff137230 */ /* 0x000fe20000004100 */
[----:B------:R-:W-:Y:S01]  /*3470*/  IADD3 R118, PT, PT, R65, 0x600, RZ ;  /* 0x0000060041767810 */ /* 0x000fe20007ffe0ff */
[----:B------:R-:W-:Y:S02]  /*3480*/  HADD2.F32 R18, -RZ, R105.H0_H0 ;  /* 0x20000069ff127230 */ /* 0x000fe40000004100 */
[----:B------:R0:W-:Y:S01]  /*3490*/  STG.E.128 desc[UR6][R38.64], R12 ;  /* 0x0000000c26007986 */ /* 0x0001e2000c101d06 */
[----:B------:R-:W-:Y:S02]  /*34a0*/  HADD2.F32 R35, -RZ, R98.H0_H0 ;  /* 0x20000062ff237230 */ /* 0x000fe40000004100 */
[----:B------:R-:W-:Y:S02]  /*34b0*/  HADD2.F32 R36, -RZ, R48.H0_H0 ;  /* 0x20000030ff247230 */ /* 0x000fe40000004100 */
[----:B------:R-:W-:-:S02]  /*34c0*/  HADD2.F32 R22, -RZ, R104.H0_H0 ;  /* 0x20000068ff167230 */ /* 0x000fc40000004100 */
[----:B------:R-:W-:Y:S02]  /*34d0*/  HADD2.F32 R21, -RZ, R98.H1_H1 ;  /* 0x30000062ff157230 */ /* 0x000fe40000004100 */
[----:B------:R-:W-:Y:S02]  /*34e0*/  HADD2.F32 R20, -RZ, R49.H0_H0 ;  /* 0x20000031ff147230 */ /* 0x000fe40000004100 */
[----:B------:R-:W-:Y:S02]  /*34f0*/  HADD2.F32 R24, -RZ, R24.H0_H0 ;  /* 0x20000018ff187230 */ /* 0x000fe40000004100 */
[----:B------:R-:W-:-:S04]  /*3500*/  IMAD.WIDE.U32 R116, R116, 0x10, R16 ;  /* 0x0000001074747825 */ /* 0x000fc800078e0010 */
[----:B------:R-:W-:-:S04]  /*3510*/  IMAD.WIDE.U32 R114, R114, 0x10, R16 ;  /* 0x0000001072727825 */ /* 0x000fc800078e0010 */
[----:B0-----:R-:W-:Y:S01]  /*3520*/  FFMA.FTZ R15, R94, R19, R18 ;  /* 0x000000135e0f7223 */ /* 0x001fe20000010012 */
[----:B------:R-:W-:Y:S01]  /*3530*/  IADD3 R18, PT, PT, R65, 0x100, RZ ;  /* 0x0000010041127810 */ /* 0x000fe20007ffe0ff */
[----:B------:R-:W-:Y:S01]  /*3540*/  FFMA.FTZ R12, R95, R35, R36 ;  /* 0x000000235f0c7223 */ /* 0x000fe20000010024 */
[----:B------:R-:W-:Y:S01]  /*3550*/  FFMA.FTZ R13, R84, R24, R22 ;  /* 0x00000018540d7223 */ /* 0x000fe20000010016 */
[----:B------:R-:W-:Y:S01]  /*3560*/  FFMA.FTZ R14, R93, R21, R20 ;  /* 0x000000155d0e7223 */ /* 0x000fe20000010014 */
[----:B------:R-:W-:Y:S01]  /*3570*/  IADD3 R94, PT, PT, R65, 0x500, RZ ;  /* 0x00000500415e7810 */ /* 0x000fe20007ffe0ff */
[----:B------:R-:W-:-:S04]  /*3580*/  IMAD.WIDE.U32 R18, R18, 0x10, R16 ;  /* 0x0000001012127825 */ /* 0x000fc800078e0010 */
[----:B------:R-:W-:Y:S01]  /*3590*/  HADD2.F32 R21, -RZ, R75.H1_H1 ;  /* 0x3000004bff157230 */ /* 0x000fe20000004100 */
[----:B------:R0:W-:Y:S01]  /*35a0*/  STG.E.128 desc[UR6][R18.64], R12 ;  /* 0x0000000c12007986 */ /* 0x0001e2000c101d06 */
[----:B------:R-:W-:-:S04]  /*35b0*/  IMAD.WIDE.U32 R112, R112, 0x10, R16 ;  /* 0x0000001070707825 */ /* 0x000fc800078e0010 */
[----:B------:R-:W-:-:S04]  /*35c0*/  IMAD.WIDE.U32 R94, R94, 0x10, R16 ;  /* 0x000000105e5e7825 */ /* 0x000fc800078e0010 */
[----:B------:R-:W-:-:S04]  /*35d0*/  IMAD.WIDE.U32 R118, R118, 0x10, R16 ;  /* 0x0000001076767825 */ /* 0x000fc800078e0010 */
[----:B------:R-:W-:Y:S02]  /*35e0*/  HADD2.F32 R20, -RZ, R74.H1_H1 ;  /* 0x3000004aff147230 */ /* 0x000fe40000004100 */
[----:B------:R-:W-:Y:S02]  /*35f0*/  HADD2.F32 R17, -RZ, R73.H1_H1 ;  /* 0x30000049ff117230 */ /* 0x000fe40000004100 */
[----:B------:R-:W-:Y:S02]  /*3600*/  HADD2.F32 R16, -RZ, R44.H0_H0 ;  /* 0x2000002cff107230 */ /* 0x000fe40000004100 */
[----:B0-----:R-:W-:Y:S02]  /*3610*/  HADD2.F32 R12, -RZ, R46.H0_H0 ;  /* 0x2000002eff0c7230 */ /* 0x001fe40000004100 */
[----:B------:R-:W-:Y:S02]  /*3620*/  HADD2.F32 R13, -RZ, R105.H1_H1 ;  /* 0x30000069ff0d7230 */ /* 0x000fe40000004100 */
[----:B------:R-:W-:Y:S01]  /*3630*/  FFMA.FTZ R16, R90, R17, R16 ;  /* 0x000000115a107223 */ /* 0x000fe20000010010 */
[----:B------:R-:W-:-:S02]  /*3640*/  HADD2.F32 R19, -RZ, R75.H0_H0 ;  /* 0x2000004bff137230 */ /* 0x000fc40000004100 */
[----:B------:R-:W-:Y:S01]  /*3650*/  FFMA.FTZ R12, R92, R21, R12 ;  /* 0x000000155c0c7223 */ /* 0x000fe2000001000c */
        /* <DEDUP_REMOVED lines=18> */
[--C-:B------:R-:W-:Y:S02]  /*3780*/  HADD2.F32 R24, -RZ, R71.reuse.H1_H1 ;  /* 0x30000047ff187230 */ /* 0x100fe40000004100 */
[----:B------:R-:W-:Y:S02]  /*3790*/  HADD2.F32 R20, -RZ, R42.H0_H0 ;  /* 0x2000002aff147230 */ /* 0x000fe40000004100 */
[----:B------:R-:W-:Y:S01]  /*37a0*/  FFMA.FTZ R19, R85, R35, R19 ;  /* 0x0000002355137223 */ /* 0x000fe20000010013 */
[----:B------:R-:W-:Y:S02]  /*37b0*/  HADD2.F32 R65, -RZ, R71.H0_H0 ;  /* 0x20000047ff417230 */ /* 0x000fe40000004100 */
[----:B------:R-:W-:-:S02]  /*37c0*/  HADD2.F32 R22, -RZ, R43.H0_H0 ;  /* 0x2000002bff167230 */ /* 0x000fc40000004100 */
[----:B------:R-:W-:Y:S01]  /*37d0*/  FFMA.FTZ R20, R31, R24, R20 ;  /* 0x000000181f147223 */ /* 0x000fe20000010014 */
[----:B------:R-:W-:Y:S01]  /*37e0*/  HADD2.F32 R39, -RZ, R70.H0_H0 ;  /* 0x20000046ff277230 */ /* 0x000fe20000004100 */
[----:B------:R0:W-:Y:S01]  /*37f0*/  STG.E.128 desc[UR6][R114.64], R16 ;  /* 0x0000001072007986 */ /* 0x0001e2000c101d06 */
[----:B------:R-:W-:Y:S02]  /*3800*/  HADD2.F32 R38, -RZ, R108.H0_H0 ;  /* 0x2000006cff267230 */ /* 0x000fe40000004100 */
[----:B------:R-:W-:Y:S01]  /*3810*/  FFMA.FTZ R22, R23, R65, R22 ;  /* 0x0000004117167223 */ /* 0x000fe20000010016 */
[----:B------:R-:W-:Y:S02]  /*3820*/  HADD2.F32 R37, -RZ, R69.H1_H1 ;  /* 0x30000045ff257230 */ /* 0x000fe40000004100 */
[----:B------:R-:W-:Y:S02]  /*3830*/  HADD2.F32 R24, -RZ, R40.H0_H0 ;  /* 0x20000028ff187230 */ /* 0x000fe40000004100 */
[----:B------:R-:W-:Y:S01]  /*3840*/  FFMA.FTZ R23, R33, R39, R38 ;  /* 0x0000002721177223 */ /* 0x000fe20000010026 */
[----:B------:R-:W-:-:S02]  /*3850*/  HADD2.F32 R36, -RZ, R68.H1_H1 ;  /* 0x30000044ff247230 */ /* 0x000fc40000004100 */
[----:B------:R-:W-:Y:S02]  /*3860*/  HADD2.F32 R35, -RZ, R108.H1_H1 ;  /* 0x3000006cff237230 */ /* 0x000fe40000004100 */
[----:B------:R-:W-:Y:S01]  /*3870*/  FFMA.FTZ R24, R32, R37, R24 ;  /* 0x0000002520187223 */ /* 0x000fe20000010018 */
[----:B------:R-:W-:Y:S01]  /*3880*/  HADD2.F32 R31, -RZ, R69.H0_H0 ;  /* 0x20000045ff1f7230 */ /* 0x000fe20000004100 */
[----:B------:R0:W-:Y:S01]  /*3890*/  STG.E.128 desc[UR6][R112.64], R20 ;  /* 0x0000001470007986 */ /* 0x0001e2000c101d06 */
[----:B------:R-:W-:Y:S02]  /*38a0*/  HADD2.F32 R34, -RZ, R41.H0_H0 ;  /* 0x20000029ff227230 */ /* 0x000fe40000004100 */
[----:B------:R-:W-:Y:S01]  /*38b0*/  FFMA.FTZ R25, R25, R36, R35 ;  /* 0x0000002419197223 */ /* 0x000fe20000010023 */
[----:B------:R-:W-:Y:S02]  /*38c0*/  HADD2.F32 R39, -RZ, R68.H0_H0 ;  /* 0x20000044ff277230 */ /* 0x000fe40000004100 */
[----:B------:R-:W-:-:S02]  /*38d0*/  HADD2.F32 R65, -RZ, R109.H0_H0 ;  /* 0x2000006dff417230 */ /* 0x000fc40000004100 */
[----:B------:R-:W-:Y:S01]  /*38e0*/  FFMA.FTZ R26, R26, R31, R34 ;  /* 0x0000001f1a1a7223 */ /* 0x000fe20000010022 */
[----:B------:R-:W-:Y:S02]  /*38f0*/  HADD2.F32 R37, -RZ, R67.H1_H1 ;  /* 0x30000043ff257230 */ /* 0x000fe40000004100 */
[----:B------:R-:W-:Y:S02]  /*3900*/  HADD2.F32 R38, -RZ, R2.H0_H0 ;  /* 0x20000002ff267230 */ /* 0x000fe40000004100 */
[----:B------:R-:W-:Y:S01]  /*3910*/  FFMA.FTZ R27, R27, R39, R65 ;  /* 0x000000271b1b7223 */ /* 0x000fe20000010041 */
[----:B------:R-:W-:Y:S02]  /*3920*/  HADD2.F32 R35, -RZ, R82.H0_H0 ;  /* 0x20000052ff237230 */ /* 0x000fe40000004100 */
[----:B------:R-:W-:Y:S02]  /*3930*/  HADD2.F32 R36, -RZ, R109.H1_H1 ;  /* 0x3000006dff247230 */ /* 0x000fe40000004100 */
[----:B------:R-:W-:Y:S01]  /*3940*/  FFMA.FTZ R28, R28, R37, R38 ;  /* 0x000000251c1c7223 */ /* 0x000fe20000010026 */
[----:B------:R-:W-:Y:S01]  /*3950*/  HADD2.F32 R33, -RZ, R67.H0_H0 ;  /* 0x20000043ff217230 */ /* 0x000fe20000004100 */
[----:B------:R0:W-:Y:S01]  /*3960*/  STG.E.128 desc[UR6][R94.64], R24 ;  /* 0x000000185e007986 */ /* 0x0001e2000c101d06 */
[----:B------:R-:W-:-:S02]  /*3970*/  HADD2.F32 R34, -RZ, R3.H0_H0 ;  /* 0x20000003ff227230 */ /* 0x000fc40000004100 */
[----:B------:R-:W-:Y:S01]  /*3980*/  FFMA.FTZ R29, R29, R35, R36 ;  /* 0x000000231d1d7223 */ /* 0x000fe20000010024 */
[----:B------:R-:W-:Y:S02]  /*3990*/  HADD2.F32 R31, -RZ, R82.H1_H1 ;  /* 0x30000052ff1f7230 */ /* 0x000fe40000004100 */
[----:B------:R-:W-:Y:S02]  /*39a0*/  HADD2.F32 R32, -RZ, R110.H0_H0 ;  /* 0x2000006eff207230 */ /* 0x000fe40000004100 */
[----:B------:R-:W-:-:S03]  /*39b0*/  FFMA.FTZ R30, R30, R33, R34 ;  /* 0x000000211e1e7223 */ /* 0x000fc60000010022 */
[----:B------:R-:W-:-:S05]  /*39c0*/  FFMA.FTZ R31, R64, R31, R32 ;  /* 0x0000001f401f7223 */ /* 0x000fca0000010020 */
[----:B------:R0:W-:Y:S02]  /*39d0*/  STG.E.128 desc[UR6][R118.64], R28 ;  /* 0x0000001c76007986 */ /* 0x0001e4000c101d06 */
.L_x_37344:
[----:B0-----:R-:W0:Y:S01]  /*39e0*/  LDC.64 R12, c[0x0][0x380] ;  /* 0x0000e000ff0c7b82 */ /* 0x001e220000000a00 */
[----:B------:R-:W-:Y:S01]  /*39f0*/  UPLOP3.LUT UP0, UPT, UPT, UPT, UP0, 0x40, 0x4 ;  /* 0x000000000004789c */ /* 0x000fe20003f0e800 */
[----:B0-----:R-:W-:-:S04]  /*3a00*/  IADD3 R0, PT, PT, R0, R12, RZ ;  /* 0x0000000c00007210 */ /* 0x001fc80007ffe0ff */
[----:B------:R-:W-:-:S13]  /*3a10*/  ISETP.GE.AND P0, PT, R0, R13, PT ;  /* 0x0000000d0000720c */ /* 0x000fda0003f06270 */
[----:B------:R-:W-:Y:S05]  /*3a20*/  @!P0 BRA `(.L_x_37345) ;  /* 0xffffffcc00f88947 */ /* 0x000fea000383ffff */
[----:B------:R-:W-:Y:S05]  /*3a30*/  EXIT ;  /* 0x000000000000794d */ /* 0x000fea0003800000 */
.L_x_37346:
        /* <DEDUP_REMOVED lines=12> */
.L_x_42426:


//--------------------- .text._ZN10layer_norm13ln_fwd_kernelINS_13Kernel_traitsI6__halfffffjLj7168ELj1ELj1ELj8ELj16ENS_18Kernel_traits_baseILj7168ES2_ffffjLj256EEEEELb1ELb0ELb0ELb0EEEvNS_9FwdParamsE --------------------------
	.section	.text._ZN10layer_norm13ln_fwd_kernelINS_13Kernel_traitsI6__halfffffjLj7168ELj1ELj1ELj8ELj16ENS_18Kernel_traits_baseILj7168ES2_ffffjLj256EEEEELb1ELb0ELb0ELb0EEEvNS_9FwdParamsE,"ax",@progbits
	.align	128
        .global         _ZN10layer_norm13ln_fwd_kernelINS_13Kernel_traitsI6__halfffffjLj7168ELj1ELj1ELj8ELj16ENS_18Kernel_traits_baseILj7168ES2_ffffjLj256EEEEELb1ELb0ELb0ELb0EEEvNS_9FwdParamsE
        .type           _ZN10layer_norm13ln_fwd_kernelINS_13Kernel_traitsI6__halfffffjLj7168ELj1ELj1ELj8ELj16ENS_18Kernel_traits_baseILj7168ES2_ffffjLj256EEEEELb1ELb0ELb0ELb0EEEvNS_9FwdParamsE,@function
        .size           _ZN10layer_norm13ln_fwd_kernelINS_13Kernel_traitsI6__halfffffjLj7168ELj1ELj1ELj8ELj16ENS_18Kernel_traits_baseILj7168ES2_ffffjLj256EEEEELb1ELb0ELb0ELb0EEEvNS_9FwdParamsE,(.L_x_42427 - _ZN10layer_norm13ln_fwd_kernelINS_13Kernel_traitsI6__halfffffjLj7168ELj1ELj1ELj8ELj16ENS_18Kernel_traits_baseILj7168ES2_ffffjLj256EEEEELb1ELb0ELb0ELb0EEEvNS_9FwdParamsE)
        .other          _ZN10layer_norm13ln_fwd_kernelINS_13Kernel_traitsI6__halfffffjLj7168ELj1ELj1ELj8ELj16ENS_18Kernel_traits_baseILj7168ES2_ffffjLj256EEEEELb1ELb0ELb0ELb0EEEvNS_9FwdParamsE,@"STO_CUDA_ENTRY STV_DEFAULT"
_ZN10layer_norm13ln_fwd_kernelINS_13Kernel_traitsI6__halfffffjLj7168ELj1ELj1ELj8ELj16ENS_18Kernel_traits_baseILj7168ES2_ffffjLj256EEEEELb1ELb0ELb0ELb0EEEvNS_9FwdParamsE:
.text._ZN10layer_norm13ln_fwd_kernelINS_13Kernel_traitsI6__halfffffjLj7168ELj1ELj1ELj8ELj16ENS_18Kernel_traits_baseILj7168ES2_ffffjLj256EEEEELb1ELb0ELb0ELb0EEEvNS_9FwdParamsE:
[----:B------:R-:W-:Y:S01]  /*0000*/  LDC R1, c[0x0][0x37c] ;  /* 0x0000df00ff017b82 */ /* 0x000fe20000000800 */
[----:B------:R-:W0:Y:S07]  /*0010*/  LDCU.U8 UR4, c[0x0][0x464] ;  /* 0x00008c80ff0477ac */ /* 0x000e2e0008000000 */
[----:B------:R-:W1:Y:S01]  /*0020*/  LDC R17, c[0x0][0x45c] ;  /* 0x00011700ff117b82 */ /* 0x000e620000000800 */
[----:B------:R-:W2:Y:S01]  /*0030*/  LDCU.64 UR8, c[0x0][0x450] ;  /* 0x00008a00ff0877ac */ /* 0x000ea20008000a00 */
[----:B------:R-:W3:Y:S06]  /*0040*/  LDCU.64 UR6, c[0x0][0x358] ;  /* 0x00006b00ff0677ac */ /* 0x000eec0008000a00 */
[----:B------:R-:W4:Y:S01]  /*0050*/  LDC R6, c[0x0][0x458] ;  /* 0x00011600ff067b82 */ /* 0x000f220000000800 */
[----:B------:R-:W5:Y:S01]  /*0060*/  LDCU.64 UR10, c[0x0][0x438] ;  /* 0x00008700ff0a77ac */ /* 0x000f620008000a00 */
[----:B------:R-:W5:Y:S01]  /*0070*/  LDCU UR5, c[0x0][0x388] ;  /* 0x00007100ff0577ac */ /* 0x000f620008000800 */
[----:B0-----:R-:W-:Y:S01]  /*0080*/  ISETP.NE.AND P0, PT, RZ, UR4, PT ;  /* 0x00000004ff007c0c */ /* 0x001fe2000bf05270 */
[----:B--2---:R-:W-:-:S02]  /*0090*/  IMAD.U32 R2, RZ, RZ, UR8 ;  /* 0x00000008ff027e24 */ /* 0x004fc4000f8e00ff */
[----:B------:R-:W-:-:S10]  /*00a0*/  IMAD.U32 R3, RZ, RZ, UR9 ;  /* 0x00000009ff037e24 */ /* 0x000fd4000f8e00ff */
[----:B-1----:R-:W-:Y:S01]  /*00b0*/  @P0 MOV R7, R17 ;  /* 0x0000001100070202 */ /* 0x002fe20000000f00 */
[----:B---3--:R-:W2:Y:S01]  /*00c0*/  @P0 LDG.E.64 R2, desc[UR6][R2.64] ;  /* 0x0000000602020981 */ /* 0x008ea2000c1e1b00 */
[----:B------:R-:W0:Y:S03]  /*00d0*/  @P0 LDC R11, c[0x0][0x460] ;  /* 0x00011800ff0b0b82 */ /* 0x000e260000000800 */
[----:B----4-:R1:W0:Y:S01]  /*00e0*/  @P0 LDG.E.64 R8, desc[UR6][R6.64] ;  /* 0x0000000606080981 */ /* 0x010222000c1e1b00 */
[----:B-----5:R-:W-:Y:S01]  /*00f0*/  UISETP.NE.U32.AND UP0, UPT, UR10, URZ, UPT ;  /* 0x000000ff0a00728c */ /* 0x020fe2000bf05070 */
[----:B------:R-:W-:Y:S01]  /*0100*/  BSSY.RECONVERGENT B0, `(.L_x_37347) ;  /* 0x0000089000007945 */ /* 0x000fe20003800200 */
[----:B------:R-:W-:Y:S01]  /*0110*/  USHF.R.S32.HI UR4, URZ, 0x1f, UR5 ;  /* 0x0000001fff047899 */ /* 0x000fe20008011405 */
[----:B------:R-:W3:Y:S01]  /*0120*/  S2R R5, SR_TID.X ;  /* 0x0000000000057919 */ /* 0x000ee20000002100 */
[----:B------:R-:W4:Y:S01]  /*0130*/  S2UR UR14, SR_CTAID.X ;  /* 0x00000000000e79c3 */ /* 0x000f220000002500 */
[----:B------:R-:W-:-:S02]  /*0140*/  UISETP.NE.AND.EX UP0, UPT, UR11, URZ, UPT, UP0 ;  /* 0x000000ff0b00728c */ /* 0x000fc4000bf05300 */
[----:B------:R-:W-:-:S04]  /*0150*/  ULEA.HI UR4, UR4, UR5, URZ, 0x2 ;  /* 0x0000000504047291 */ /* 0x000fc8000f8f10ff */
[----:B------:R-:W-:Y:S01]  /*0160*/  USHF.R.S32.HI UR4, URZ, 0x2, UR4 ;  /* 0x00000002ff047899 */ /* 0x000fe20008011404 */
[----:B------:R-:W4:Y:S01]  /*0170*/  LDC R0, c[0x0][0x360] ;  /* 0x0000d800ff007b82 */ /* 0x000f220000000800 */
[C---:B---3--:R-:W-:Y:S01]  /*0180*/  LOP3.LUT R64, R5.reuse, 0xff, RZ, 0x3c, !PT ;  /* 0x000000ff05407812 */ /* 0x048fe200078e3cff */
[----:B----4-:R-:W-:Y:S01]  /*0190*/  IMAD R31, R0, UR14, R5 ;  /* 0x0000000e001f7c24 */ /* 0x010fe2000f8e0205 */
[----:B-1----:R-:W-:-:S03]  /*01a0*/  LOP3.LUT R7, R5, 0xe0, RZ, 0xc0, !PT ;  /* 0x000000e005077812 */ /* 0x002fc600078ec0ff */
[----:B------:R-:W-:Y:S01]  /*01b0*/  VIADD R64, R64, UR4 ;  /* 0x0000000440407c36 */ /* 0x000fe20008000000 */
[----:B--2---:R-:W-:Y:S02]  /*01c0*/  @P0 R2UR UR8, R2 ;  /* 0x00000000020802ca */ /* 0x004fe400000e0000 */
[----:B------:R-:W-:Y:S02]  /*01d0*/  @P0 R2UR UR9, R3 ;  /* 0x00000000030902ca */ /* 0x000fe400000e0000 */
[----:B0-----:R-:W-:-:S05]  /*01e0*/  @P0 IADD3 R6, P1, PT, R8, R11, RZ ;  /* 0x0000000b08060210 */ /* 0x001fca0007f3e0ff */
[----:B------:R-:W-:-:S04]  /*01f0*/  @P0 IMAD.X R17, RZ, RZ, R9, P1 ;  /* 0x000000ffff110224 */ /* 0x000fc800008e0609 */
[----:B------:R-:W-:Y:S01]  /*0200*/  UIADD3 UR15, UPT, UPT, UR8, -0x61c88647, URZ ;  /* 0x9e3779b9080f7890 */ /* 0x000fe2000fffe0ff */
[--C-:B------:R-:W-:Y:S01]  /*0210*/  SHF.R.U64 R30, R6, 0x2, R17.reuse ;  /* 0x00000002061e7819 */ /* 0x100fe20000001211 */
[----:B------:R-:W-:Y:S01]  /*0220*/  UIADD3 UR16, UPT, UPT, UR9, -0x4498517b, URZ ;  /* 0xbb67ae8509107890 */ /* 0x000fe2000fffe0ff */
[----:B------:R-:W-:Y:S01]  /*0230*/  SHF.R.U32.HI R17, RZ, 0x2, R17 ;  /* 0x00000002ff117819 */ /* 0x000fe20000011611 */
[----:B------:R-:W-:Y:S02]  /*0240*/  UIADD3 UR17, UPT, UPT, UR8, 0x3c6ef372, URZ ;  /* 0x3c6ef37208117890 */ /* 0x000fe4000fffe0ff */
        /* <DEDUP_REMOVED lines=31> */
[----:B-1----:R-:W-:-:S04]  /*0440*/  @P1 IMAD.WIDE.U32 R32, R51, 0x8, R32 ;  /* 0x0000000833201825 */ /* 0x002fc800078e0020 */
[----:B------:R-:W-:Y:S01]  /*0450*/  @P1 VIADD R51, R51, 0x100 ;  /* 0x0000010033331836 */ /* 0x000fe20000000000 */
[----:B------:R0:W5:Y:S02]  /*0460*/  @P1 LD.E.64 R26, desc[UR6][R32.64] ;  /* 0x00000006201a1980 */ /* 0x000164000c101b00 */
[----:B------:R-:W1:Y:S01]  /*0470*/  @P3 LDC.64 R40, c[0x0][0x438] ;  /* 0x00010e00ff283b82 */ /* 0x000e620000000a00 */
[----:B--2---:R-:W-:-:S05]  /*0480*/  @P2 IMAD.WIDE.U32 R34, R51, 0x8, R34 ;  /* 0x0000000833222825 */ /* 0x004fca00078e0022 */
[----:B------:R0:W5:Y:S02]  /*0490*/  @P2 LDG.E.64 R70, desc[UR6][R34.64] ;  /* 0x0000000622462981 */ /* 0x000164000c1e1b00 */
[----:B------:R-:W2:Y:S01]  /*04a0*/  @P4 LDC.64 R42, c[0x0][0x3d0] ;  /* 0x0000f400ff2a4b82 */ /* 0x000ea20000000a00 */
[----:B---3--:R-:W-:-:S04]  /*04b0*/  @P2 IMAD.WIDE.U32 R36, R51, 0x8, R36 ;  /* 0x0000000833242825 */ /* 0x008fc800078e0024 */
[----:B------:R-:W-:Y:S01]  /*04c0*/  @P2 VIADD R51, R51, 0x100 ;  /* 0x0000010033332836 */ /* 0x000fe20000000000 */
        /* <DEDUP_REMOVED lines=12> */
[----:B------:R-:W2:Y:S03]  /*0590*/  @P0 LDC.64 R8, c[0x0][0x3d0] ;  /* 0x0000f400ff080b82 */ /* 0x000ea60000000a00 */
[----:B------:R-:W-:Y:S01]  /*05a0*/  @P4 VIADD R51, R51, 0x100 ;  /* 0x0000010033334836 */ /* 0x000fe20000000000 */
[----:B------:R0:W5:Y:S03]  /*05b0*/  @P4 LD.E.64 R20, desc[UR6][R44.64] ;  /* 0x000000062c144980 */ /* 0x000166000c101b00 */
[C---:B----4-:R-:W-:Y:S01]  /*05c0*/  @P5 IMAD.WIDE.U32 R46, R51.reuse, 0x8, R46 ;  /* 0x00000008332e5825 */ /* 0x050fe200078e002e */
[----:B------:R-:W3:Y:S04]  /*05d0*/  @P0 LDC.64 R12, c[0x0][0x438] ;  /* 0x00010e00ff0c0b82 */ /* 0x000ee80000000a00 */
[----:B------:R0:W5:Y:S01]  /*05e0*/  @P5 LDG.E.64 R10, desc[UR6][R46.64] ;  /* 0x000000062e0a5981 */ /* 0x000162000c1e1b00 */
[----:B-1----:R-:W-:-:S05]  /*05f0*/  @P5 IMAD.WIDE.U32 R48, R51, 0x8, R48 ;  /* 0x0000000833305825 */ /* 0x002fca00078e0030 */
[----:B------:R0:W5:Y:S01]  /*0600*/  @P5 LD.E.64 R18, desc[UR6][R48.64] ;  /* 0x0000000630125980 */ /* 0x000162000c101b00 */
[----:B--2---:R-:W-:-:S05]  /*0610*/  @P0 IMAD.WIDE.U32 R8, R5, 0x8, R8 ;  /* 0x0000000805080825 */ /* 0x004fca00078e0008 */
[----:B------:R0:W5:Y:S01]  /*0620*/  @P0 LDG.E.64 R2, desc[UR6][R8.64] ;  /* 0x0000000608020981 */ /* 0x000162000c1e1b00 */
[----:B---3--:R-:W-:-:S05]  /*0630*/  @P0 IMAD.WIDE.U32 R12, R5, 0x8, R12 ;  /* 0x00000008050c0825 */ /* 0x008fca00078e000c */
[----:B------:R0:W5:Y:S01]  /*0640*/  @P0 LD.E.64 R28, desc[UR6][R12.64] ;  /* 0x000000060c1c0980 */ /* 0x000162000c101b00 */
[----:B------:R-:W-:Y:S01]  /*0650*/  ISETP.GE.U32.AND P0, PT, R64, 0x700, PT ;  /* 0x000007004000780c */ /* 0x000fe20003f06070 */
[----:B------:R-:W-:-:S12]  /*0660*/  @P5 VIADD R51, R51, 0x100 ;  /* 0x0000010033335836 */ /* 0x000fd80000000000 */
        /* <DEDUP_REMOVED lines=8> */
.L_x_37348:
        /* <DEDUP_REMOVED lines=15> */
[----:B------:R0:W5:Y:S02]  /*07e0*/  @P1 LDG.E.64 R74, desc[UR6][R12.64] ;  /* 0x000000060c4a1981 */ /* 0x000164000c1e1b00 */
[----:B------:R-:W4:Y:S01]  /*07f0*/  @P5 LDC.64 R42, c[0x0][0x3d0] ;  /* 0x0000f400ff2a5b82 */ /* 0x000f220000000a00 */
[----:B-1----:R-:W-:-:S04]  /*0800*/  @P2 IMAD.WIDE.U32 R36, R47, 0x8, R14 ;  /* 0x000000082f242825 */ /* 0x002fc800078e000e */
[----:B------:R-:W-:Y:S01]  /*0810*/  @P2 VIADD R47, R47, 0x100 ;  /* 0x000001002f2f2836 */ /* 0x000fe20000000000 */
[----:B------:R0:W5:Y:S02]  /*0820*/  @P2 LDG.E.64 R70, desc[UR6][R36.64] ;  /* 0x0000000624462981 */ /* 0x000164000c1e1b00 */
[----:B------:R-:W1:Y:S01]  /*0830*/  @P6 LDC.64 R44, c[0x0][0x3d0] ;  /* 0x0000f400ff2c6b82 */ /* 0x000e620000000a00 */
[C---:B--2---:R-:W-:Y:S01]  /*0840*/  @P3 IMAD.WIDE.U32 R38, R47.reuse, 0x8, R38 ;  /* 0x000000082f263825 */ /* 0x044fe200078e0026 */
[----:B------:R-:W-:-:S04]  /*0850*/  @P3 IADD3 R47, PT, PT, R47, 0x100, RZ ;  /* 0x000001002f2f3810 */ /* 0x000fc80007ffe0ff */
[----:B------:R0:W5:Y:S02]  /*0860*/  @P3 LDG.E.64 R68, desc[UR6][R38.64] ;  /* 0x0000000626443981 */ /* 0x000164000c1e1b00 */
[----:B------:R-:W2:Y:S01]  /*0870*/  @P0 LDC.64 R34, c[0x0][0x3d0] ;  /* 0x0000f400ff220b82 */ /* 0x000ea20000000a00 */
[----:B---3--:R-:W-:-:S04]  /*0880*/  @P4 IMAD.WIDE.U32 R40, R47, 0x8, R40 ;  /* 0x000000082f284825 */ /* 0x008fc800078e0028 */
[----:B------:R-:W-:Y:S01]  /*0890*/  @P4 VIADD R47, R47, 0x100 ;  /* 0x000001002f2f4836 */ /* 0x000fe20000000000 */
[----:B------:R0:W5:Y:S03]  /*08a0*/  @P4 LDG.E.64 R66, desc[UR6][R40.64] ;  /* 0x0000000628424981 */ /* 0x000166000c1e1b00 */
[----:B----4-:R-:W-:-:S04]  /*08b0*/  @P5 IMAD.WIDE.U32 R42, R47, 0x8, R42 ;  /* 0x000000082f2a5825 */ /* 0x010fc800078e002a */
[----:B------:R-:W-:Y:S01]  /*08c0*/  @P5 VIADD R47, R47, 0x100 ;  /* 0x000001002f2f5836 */ /* 0x000fe20000000000 */
[----:B------:R0:W5:Y:S03]  /*08d0*/  @P5 LDG.E.64 R10, desc[UR6][R42.64] ;  /* 0x000000062a0a5981 */ /* 0x000166000c1e1b00 */
        /* <DEDUP_REMOVED lines=11> */
.L_x_37349:
[----:B------:R-:W-:Y:S05]  /*0990*/  BSYNC.RECONVERGENT B0 ;  /* 0x0000000000007941 */ /* 0x000fea0003800200 */
.L_x_37347:
[----:B------:R-:W0:Y:S02]  /*09a0*/  LDCU UR5, c[0x0][0x384] ;  /* 0x00007080ff0577ac */ /* 0x000e240008000800 */
[----:B0-----:R-:W-:-:S06]  /*09b0*/  UISETP.GE.AND UP0, UPT, UR14, UR5, UPT ;  /* 0x000000050e00728c */ /* 0x001fcc000bf06270 */
[----:B------:R-:W-:-:S13]  /*09c0*/  PLOP3.LUT P0, PT, PT, PT, UP0, 0x80, 0x8 ;  /* 0x000000000008781c */ /* 0x000fda0003f0f008 */
[----:B------:R-:W-:Y:S05]  /*09d0*/  @P0 EXIT ;  /* 0x000000000000094d */ /* 0x000fea0003800000 */
[----:B------:R-:W-:Y:S01]  /*09e0*/  IMAD.HI.U32 R4, R30, -0x2daee0ad, RZ ;  /* 0xd2511f531e047827 */ /* 0x000fe200078e00ff */
[----:B-----5:R-:W-:Y:S01]  /*09f0*/  MOV R73, R2 ;  /* 0x0000000200497202 */ /* 0x020fe20000000f00 */
[----:B------:R-:W-:Y:S01]  /*0a00*/  ULOP3.LUT UR33, UR4, 0xff, URZ, 0xc0, !UPT ;  /* 0x000000ff04217892 */ /* 0x000fe2000f8ec0ff */
[--C-:B------:R-:W-:Y:S01]  /*0a10*/  SHF.R.U64 R76, R2, 0x10, R3.reuse ;  /* 0x00000010024c7819 */ /* 0x100fe20000001203 */
[----:B------:R-:W-:Y:S01]  /*0a20*/  IMAD.HI.U32 R0, R31, -0x326172a9, RZ ;  /* 0xcd9e8d571f007827 */ /* 0x000fe200078e00ff */
[----:B------:R-:W-:Y:S01]  /*0a30*/  LOP3.LUT R4, R4, UR9, RZ, 0x3c, !PT ;  /* 0x0000000904047c12 */ /* 0x000fe2000f8e3cff */
[----:B------:R-:W-:Y:S01]  /*0a40*/  USHF.R.U32.HI UR5, URZ, 0x1, UR4 ;  /* 0x00000001ff057899 */ /* 0x000fe20008011604 */
[--C-:B------:R-:W-:Y:S01]  /*0a50*/  SHF.R.U32.HI R34, RZ, 0x10, R3.reuse ;  /* 0x00000010ff227819 */ /* 0x100fe20000011603 */
[----:B------:R-:W-:Y:S01]  /*0a60*/  IMAD.MOV.U32 R14, RZ, RZ, R3 ;  /* 0x000000ffff0e7224 */ /* 0x000fe200078e0003 */
[----:B------:R-:W-:Y:S01]  /*0a70*/  LOP3.LUT R0, R17, UR8, R0, 0x96, !PT ;  /* 0x0000000811007c12 */ /* 0x000fe2000f8e9600 */
[----:B------:R-:W-:Y:S01]  /*0a80*/  IMAD R3, R31, -0x326172a9, RZ ;  /* 0xcd9e8d571f037824 */ /* 0x000fe200078e02ff */
[--C-:B------:R-:W-:Y:S01]  /*0a90*/  SHF.R.U64 R79, R10, 0x10, R11.reuse ;  /* 0x000000100a4f7819 */ /* 0x100fe2000000120b */
[----:B------:R-:W-:Y:S01]  /*0aa0*/  IMAD.HI.U32 R2, R4, -0x326172a9, RZ ;  /* 0xcd9e8d5704027827 */ /* 0x000fe200078e00ff */
[----:B------:R-:W-:Y:S01]  /*0ab0*/  PRMT R73, R73, 0x5410, R14 ;  /* 0x0000541049497816 */ /* 0x000fe2000000000e */
[----:B------:R-:W-:Y:S01]  /*0ac0*/  ULOP3.LUT UR5, UR5, 0x7fffff80, URZ, 0xc0, !UPT ;  /* 0x7fffff8005057892 */ /* 0x000fe2000f8ec0ff */
[----:B------:R-:W-:Y:S01]  /*0ad0*/  MOV R16, R11 ;  /* 0x0000000b00107202 */ /* 0x000fe20000000f00 */
[----:B------:R-:W-:Y:S01]  /*0ae0*/  IMAD R13, R30, -0x2daee0ad, RZ ;  /* 0xd2511f531e0d7824 */ /* 0x000fe200078e02ff */
[----:B------:R-:W-:Y:S01]  /*0af0*/  LOP3.LUT R2, R3, UR15, R2, 0x96, !PT ;  /* 0x0000000f03027c12 */ /* 0x000fe2000f8e9602 */
[----:B------:R-:W-:Y:S01]  /*0b00*/  IMAD.HI.U32 R12, R0, -0x2daee0ad, RZ ;  /* 0xd2511f53000c7827 */ /* 0x000fe200078e00ff */
[----:B------:R-:W-:Y:S01]  /*0b10*/  SHF.R.U32.HI R36, RZ, 0x10, R11 ;  /* 0x00000010ff247819 */ /* 0x000fe2000001160b */
[----:B------:R-:W0:Y:S01]  /*0b20*/  LDCU.64 UR10, c[0x0][0x3e0] ;  /* 0x00007c00ff0a77ac */ /* 0x000e220008000a00 */
[----:B------:R-:W-:Y:S01]  /*0b30*/  SHF.R.U64 R94, R20, 0x10, R21 ;  /* 0x00000010145e7819 */ /* 0x000fe20000001215 */
[----:B------:R-:W-:Y:S01]  /*0b40*/  IMAD R35, R0, -0x2daee0ad, RZ ;  /* 0xd2511f5300237824 */ /* 0x000fe200078e02ff */
[----:B------:R-:W-:Y:S01]  /*0b50*/  LOP3.LUT R3, R13, UR16, R12, 0x96, !PT ;  /* 0x000000100d037c12 */ /* 0x000fe2000f8e960c */
[----:B------:R-:W-:Y:S01]  /*0b60*/  IMAD R15, R4, -0x326172a9, RZ ;  /* 0xcd9e8d57040f7824 */ /* 0x000fe200078e02ff */
[----:B------:R-:W-:Y:S01]  /*0b70*/  SHF.R.U32.HI R13, RZ, 0x10, R33 ;  /* 0x00000010ff0d7819 */ /* 0x000fe20000011621 */
[----:B------:R-:W-:Y:S01]  /*0b80*/  IMAD.HI.U32 R4, R2, -0x2daee0ad, RZ ;  /* 0xd2511f5302047827 */ /* 0x000fe200078e00ff */
[----:B------:R-:W-:Y:S01]  /*0b90*/  SHF.R.U64 R93, R28, 0x10, R29 ;  /* 0x000000101c5d7819 */ /* 0x000fe2000000121d */
[----:B------:R-:W-:Y:S01]  /*0ba0*/  UPLOP3.LUT UP2, UPT, UPT, UPT, UPT, 0x40, 0x4 ;  /* 0x000000000004789c */ /* 0x000fe20003f4e870 */
[----:B------:R-:W-:Y:S01]  /*0bb0*/  SHF.R.U32.HI R95, RZ, 0x10, R21 ;  /* 0x00000010ff5f7819 */ /* 0x000fe20000011615 */
[----:B------:R-:W-:Y:S01]  /*0bc0*/  IMAD.HI.U32 R0, R3, -0x326172a9, RZ ;  /* 0xcd9e8d5703007827 */ /* 0x000fe200078e00ff */
[----:B------:R-:W-:Y:S01]  /*0bd0*/  LOP3.LUT R4, R35, UR18, R4, 0x96, !PT ;  /* 0x0000001223047c12 */ /* 0x000fe2000f8e9604 */
[----:B------:R-:W1:Y:S01]  /*0be0*/  LDCU.U8 UR31, c[0x0][0x410] ;  /* 0x00008200ff1f77ac */ /* 0x000e620008000000 */
[----:B------:R-:W-:Y:S01]  /*0bf0*/  PRMT R76, R76, 0x5410, R34 ;  /* 0x000054104c4c7816 */ /* 0x000fe20000000022 */
[----:B------:R-:W-:Y:S01]  /*0c00*/  IMAD R3, R3, -0x326172a9, RZ ;  /* 0xcd9e8d5703037824 */ /* 0x000fe200078e02ff */
[----:B------:R-:W-:Y:S01]  /*0c10*/  LOP3.LUT R0, R15, UR17, R0, 0x96, !PT ;  /* 0x000000110f007c12 */ /* 0x000fe2000f8e9600 */
[----:B------:R-:W-:Y:S01]  /*0c20*/  IMAD R15, R2, -0x2daee0ad, RZ ;  /* 0xd2511f53020f7824 */ /* 0x000fe200078e02ff */
[----:B------:R-:W-:Y:S01]  /*0c30*/  PRMT R79, R79, 0x5410, R36 ;  /* 0x000054104f4f7816 */ /* 0x000fe20000000024 */
[----:B------:R-:W-:Y:S01]  /*0c40*/  IMAD.HI.U32 R2, R4, -0x326172a9, RZ ;  /* 0xcd9e8d5704027827 */ /* 0x000fe200078e00ff */
[----:B0-----:R-:W-:Y:S01]  /*0c50*/  UISETP.NE.U32.AND UP0, UPT, UR10, URZ, UPT ;  /* 0x000000ff0a00728c */ /* 0x001fe2000bf05070 */
[----:B------:R-:W-:Y:S01]  /*0c60*/  SHF.R.U32.HI R96, RZ, 0x10, R19 ;  /* 0x00000010ff607819 */ /* 0x000fe20000011613 */
[----:B------:R-:W0:Y:S01]  /*0c70*/  LDCU UR32, c[0x0][0x400] ;  /* 0x00008000ff2077ac */ /* 0x000e220008000800 */
[----:B------:R-:W-:Y:S01]  /*0c80*/  IMAD.HI.U32 R14, R0, -0x2daee0ad, RZ ;  /* 0xd2511f53000e7827 */ /* 0x000fe200078e00ff */
[----:B------:R-:W-:Y:S01]  /*0c90*/  LOP3.LUT R2, R3, UR19, R2, 0x96, !PT ;  /* 0x0000001303027c12 */ /* 0x000fe2000f8e9602 */
[----:B------:R-:W-:-:S02]  /*0ca0*/  UISETP.NE.AND.EX UP0, UPT, UR11, URZ, UPT, UP0 ;  /* 0x000000ff0b00728c */ /* 0x000fc4000bf05300 */
[----:B------:R-:W-:Y:S01]  /*0cb0*/  IMAD R3, R4, -0x326172a9, RZ ;  /* 0xcd9e8d5704037824 */ /* 0x000fe200078e02ff */
[----:B------:R-:W-:Y:S01]  /*0cc0*/  LOP3.LUT R14, R15, UR12, R14, 0x96, !PT ;  /* 0x0000000c0f0e7c12 */ /* 0x000fe2000f8e960e */
[----:B------:R-:W-:Y:S01]  /*0cd0*/  IMAD R15, R0, -0x2daee0ad, RZ ;  /* 0xd2511f53000f7824 */ /* 0x000fe200078e02ff */
[----:B------:R-:W2:Y:S01]  /*0ce0*/  LDCU.64 UR10, c[0x0][0x380] ;  /* 0x00007000ff0a77ac */ /* 0x000ea20008000a00 */
[----:B------:R-:W-:-:S04]  /*0cf0*/  IMAD.HI.U32 R4, R2, -0x2daee0ad, RZ ;  /* 0xd2511f5302047827 */ /* 0x000fc800078e00ff */
[----:B------:R-:W-:Y:S01]  /*0d00*/  IMAD.HI.U32 R0, R14, -0x326172a9, RZ ;  /* 0xcd9e8d570e007827 */ /* 0x000fe200078e00ff */
[----:B------:R-:W-:Y:S01]  /*0d10*/  LOP3.LUT R4, R15, UR13, R4, 0x96, !PT ;  /* 0x0000000d0f047c12 */ /* 0x000fe2000f8e9604 */
[----:B------:R-:W3:Y:S02]  /*0d20*/  LDCU.64 UR12, c[0x0][0x3a0] ;  /* 0x00007400ff0c77ac */ /* 0x000ee40008000a00 */
        /* <DEDUP_REMOVED lines=9> */
[----:B------:R-:W4:Y:S01]  /*0dc0*/  LDCU UR30, c[0x0][0x388] ;  /* 0x00007100ff1e77ac */ /* 0x000f220008000800 */
[----:B------:R-:W-:-:S04]  /*0dd0*/  IMAD.HI.U32 R4, R2, -0x2daee0ad, RZ ;  /* 0xd2511f5302047827 */ /* 0x000fc800078e00ff */
[----:B------:R-:W-:Y:S01]  /*0de0*/  IMAD.HI.U32 R0, R14, -0x326172a9, RZ ;  /* 0xcd9e8d570e007827 */ /* 0x000fe200078e00ff */
[----:B------:R-:W-:-:S03]  /*0df0*/  LOP3.LUT R4, R15, UR23, R4, 0x96, !PT ;  /* 0x000000170f047c12 */ /* 0x000fc6000f8e9604 */
[----:B------:R-:W-:Y:S01]  /*0e00*/  IMAD.MOV.U32 R77, RZ, RZ, R10 ;  /* 0x000000ffff4d7224 */ /* 0x000fe200078e000a */
[----:B------:R-:W-:Y:S01]  /*0e10*/  LOP3.LUT R0, R3, UR22, R0, 0x96, !PT ;  /* 0x0000001603007c12 */ /* 0x000fe2000f8e9600 */
[----:B------:R-:W-:Y:S01]  /*0e20*/  IMAD.MOV.U32 R12, RZ, RZ, R32 ;  /* 0x000000ffff0c7224 */ /* 0x000fe200078e0020 */
[--C-:B------:R-:W-:Y:S01]  /*0e30*/  SHF.R.U64 R10, R32, 0x10, R33.reuse ;  /* 0x00000010200a7819 */ /* 0x100fe20000001221 */
[----:B------:R-:W-:Y:S01]  /*0e40*/  IMAD.MOV.U32 R11, RZ, RZ, R33 ;  /* 0x000000ffff0b7224 */ /* 0x000fe200078e0021 */
[----:B------:R-:W-:Y:S01]  /*0e50*/  MOV R33, R71 ;  /* 0x0000004700217202 */ /* 0x000fe20000000f00 */
[----:B------:R-:W-:Y:S01]  /*0e60*/  IMAD.MOV.U32 R32, RZ, RZ, R70 ;  /* 0x000000ffff207224 */ /* 0x000fe200078e0046 */
[----:B------:R-:W-:Y:S01]  /*0e70*/  PRMT R77, R77, 0x5410, R16 ;  /* 0x000054104d4d7816 */ /* 0x000fe20000000010 */
[----:B------:R-:W-:Y:S01]  /*0e80*/  IMAD R3, R14, -0x326172a9, RZ ;  /* 0xcd9e8d570e037824 */ /* 0x000fe200078e02ff */
[----:B------:R-:W-:Y:S01]  /*0e90*/  MOV R16, R74 ;  /* 0x0000004a00107202 */ /* 0x000fe20000000f00 */
[----:B------:R-:W-:Y:S01]  /*0ea0*/  IMAD R15, R2, -0x2daee0ad, RZ ;  /* 0xd2511f53020f7824 */ /* 0x000fe200078e02ff */
[----:B------:R-:W-:Y:S01]  /*0eb0*/  PRMT R90, R32, 0x5410, R33 ;  /* 0x00005410205a7816 */ /* 0x000fe20000000021 */
[----:B------:R-:W-:Y:S01]  /*0ec0*/  IMAD.HI.U32 R14, R0, -0x2daee0ad, RZ ;  /* 0xd2511f53000e7827 */ /* 0x000fe200078e00ff */
[----:B------:R-:W-:-:S02]  /*0ed0*/  MOV R33, R66 ;  /* 0x0000004200217202 */ /* 0x000fc40000000f00 */
[----:B------:R-:W-:Y:S01]  /*0ee0*/  PRMT R80, R16, 0x7610, R80 ;  /* 0x0000761010507816 */ /* 0x000fe20000000050 */
[----:B------:R-:W-:Y:S01]  /*0ef0*/  IMAD.HI.U32 R2, R4, -0x326172a9, RZ ;  /* 0xcd9e8d5704027827 */ /* 0x000fe200078e00ff */
[----:B------:R-:W-:Y:S02]  /*0f00*/  LOP3.LUT R14, R15, UR25, R14, 0x96, !PT ;  /* 0x000000190f0e7c12 */ /* 0x000fe4000f8e960e */
[----:B------:R-:W-:Y:S01]  /*0f10*/  PRMT R92, R33, 0x7610, R92 ;  /* 0x00007610215c7816 */ /* 0x000fe2000000005c */
[----:B------:R-:W-:Y:S01]  /*0f20*/  IMAD.MOV.U32 R16, RZ, RZ, R75 ;  /* 0x000000ffff107224 */ /* 0x000fe200078e004b */
[----:B------:R-:W-:Y:S01]  /*0f30*/  LOP3.LUT R2, R3, UR24, R2, 0x96, !PT ;  /* 0x0000001803027c12 */ /* 0x000fe2000f8e9602 */
[----:B------:R-:W-:Y:S01]  /*0f40*/  IMAD R33, R0, -0x2daee0ad, RZ ;  /* 0xd2511f5300217824 */ /* 0x000fe200078e02ff */
[----:B------:R-:W-:Y:S01]  /*0f50*/  SHF.R.U32.HI R15, RZ, 0x10, R67 ;  /* 0x00000010ff0f7819 */ /* 0x000fe20000011643 */
[----:B------:R-:W-:Y:S01]  /*0f60*/  IMAD R3, R4, -0x326172a9, RZ ;  /* 0xcd9e8d5704037824 */ /* 0x000fe200078e02ff */
[----:B------:R-:W-:Y:S01]  /*0f70*/  PRMT R80, R80, 0x5410, R16 ;  /* 0x0000541050507816 */ /* 0x000fe20000000010 */
[----:B------:R-:W-:Y:S01]  /*0f80*/  IMAD.HI.U32 R0, R14, -0x326172a9, RZ ;  /* 0xcd9e8d570e007827 */ /* 0x000fe200078e00ff */
[----:B------:R-:W-:-:S03]  /*0f90*/  PRMT R94, R94, 0x5410, R15 ;  /* 0x000054105e5e7816 */ /* 0x000fc6000000000f */
[----:B------:R-:W-:Y:S01]  /*0fa0*/  IMAD.MOV.U32 R16, RZ, RZ, R68 ;  /* 0x000000ffff107224 */ /* 0x000fe200078e0044 */
[----:B------:R-:W-:Y:S01]  /*0fb0*/  LOP3.LUT R15, R3, UR26, R0, 0x96, !PT ;  /* 0x0000001a030f7c12 */ /* 0x000fe2000f8e9600 */
[----:B------:R-:W-:Y:S02]  /*0fc0*/  IMAD.MOV.U32 R32, RZ, RZ, R69 ;  /* 0x000000ffff207224 */ /* 0x000fe400078e0045 */
[----:B------:R-:W-:Y:S02]  /*0fd0*/  IMAD R3, R2, -0x2daee0ad, RZ ;  /* 0xd2511f5302037824 */ /* 0x000fe400078e02ff */
[----:B------:R-:W-:Y:S01]  /*0fe0*/  IMAD.HI.U32 R0, R15, -0x2daee0ad, RZ ;  /* 0xd2511f530f007827 */ /* 0x000fe200078e00ff */
[----:B------:R-:W-:Y:S02]  /*0ff0*/  PRMT R91, R16, 0x5410, R32 ;  /* 0x00005410105b7816 */ /* 0x000fe40000000020 */
[----:B------:R-:W-:Y:S01]  /*1000*/  SHF.R.U32.HI R32, RZ, 0x10, R29 ;  /* 0x00000010ff207819 */ /* 0x000fe2000001161d */
[----:B------:R-:W-:Y:S01]  /*1010*/  IMAD R35, R14, -0x326172a9, RZ ;  /* 0xcd9e8d570e237824 */ /* 0x000fe200078e02ff */
[----:B------:R-:W-:Y:S01]  /*1020*/  LOP3.LUT R0, R3, UR29, R0, 0x96, !PT ;  /* 0x0000001d03007c12 */ /* 0x000fe2000f8e9600 */
[----:B------:R-:W-:Y:S01]  /*1030*/  HADD2.F32 R3, -RZ, R8.H0_H0 ;  /* 0x20000008ff037230 */ /* 0x000fe20000004100 */
[----:B------:R-:W-:Y:S01]  /*1040*/  PRMT R93, R93, 0x5410, R32 ;  /* 0x000054105d5d7816 */ /* 0x000fe20000000020 */
[----:B------:R-:W-:Y:S01]  /*1050*/  IMAD.HI.U32 R4, R2, -0x2daee0ad, RZ ;  /* 0xd2511f5302047827 */ /* 0x000fe200078e00ff */
[----:B------:R-:W-:-:S03]  /*1060*/  SHF.R.U64 R32, R8, 0x10, R9 ;  /* 0x0000001008207819 */ /* 0x000fc60000001209 */
[----:B------:R-:W-:Y:S01]  /*1070*/  IMAD.MOV R8, RZ, RZ, -R7 ;  /* 0x000000ffff087224 */ /* 0x000fe200078e0a07 */
[----:B------:R-:W-:Y:S01]  /*1080*/  SHF.L.U32 R7, R5, 0x5, RZ ;  /* 0x0000000505077819 */ /* 0x000fe200000006ff */
[----:B------:R-:W-:Y:S01]  /*1090*/  IMAD.MOV.U32 R16, RZ, RZ, R67 ;  /* 0x000000ffff107224 */ /* 0x000fe200078e0043 */
[----:B------:R-:W-:Y:S01]  /*10a0*/  LOP3.LUT R33, R33, UR27, R4, 0x96, !PT ;  /* 0x0000001b21217c12 */ /* 0x000fe2000f8e9604 */
[----:B------:R-:W-:Y:S01]  /*10b0*/  IMAD.MOV.U32 R5, RZ, RZ, R8 ;  /* 0x000000ffff057224 */ /* 0x000fe200078e0008 */
[----:B------:R-:W-:Y:S01]  /*10c0*/  LOP3.LUT R7, R7, 0x3e0, RZ, 0xc0, !PT ;  /* 0x000003e007077812 */ /* 0x000fe200078ec0ff */
[----:B------:R-:W-:Y:S01]  /*10d0*/  HADD2.F32 R8, -RZ, R12.H0_H0 ;  /* 0x2000000cff087230 */ /* 0x000fe20000004100 */
[----:B------:R-:W-:Y:S01]  /*10e0*/  SHF.R.U64 R4, R18, 0x10, R19 ;  /* 0x0000001012047819 */ /* 0x000fe20000001213 */
[----:B------:R-:W-:Y:S01]  /*10f0*/  IMAD.HI.U32 R2, R33, -0x326172a9, RZ ;  /* 0xcd9e8d5721027827 */ /* 0x000fe200078e00ff */
[----:B------:R-:W-:Y:S02]  /*1100*/  VIADDMNMX R5, R5, UR33, RZ, !PT ;  /* 0x0000002105057c46 */ /* 0x000fe4000f8001ff */
[----:B------:R-:W-:Y:S01]  /*1110*/  PRMT R92, R92, 0x5410, R16 ;  /* 0x000054105c5c7816 */ /* 0x000fe20000000010 */
[----:B------:R-:W-:Y:S01]  /*1120*/  IMAD.MOV R14, RZ, RZ, -R7 ;  /* 0x000000ffff0e7224 */ /* 0x000fe200078e0a07 */
[----:B------:R-:W-:Y:S01]  /*1130*/  VIMNMX R5, PT, PT, R5, 0x20, PT ;  /* 0x0000002005057848 */ /* 0x000fe20003fe0100 */
[----:B------:R-:W-:Y:S01]  /*1140*/  HADD2.F32 R10, -RZ, R10.H0_H0 ;  /* 0x2000000aff0a7230 */ /* 0x000fe20000004100 */
[----:B------:R-:W-:Y:S01]  /*1150*/  SHF.R.U32.HI R16, RZ, 0x10, R9 ;  /* 0x00000010ff107819 */ /* 0x000fe20000011609 */
[----:B------:R-:W-:Y:S01]  /*1160*/  IMAD R15, R15, -0x2daee0ad, RZ ;  /* 0xd2511f530f0f7824 */ /* 0x000fe200078e02ff */
[----:B------:R-:W-:-:S02]  /*1170*/  LEA R7, R5, UR5, 0x2 ;  /* 0x0000000505077c11 */ /* 0x000fc4000f8e10ff */
[----:B------:R-:W-:Y:S01]  /*1180*/  VIADDMNMX R14, R14, UR33, RZ, !PT ;  /* 0x000000210e0e7c46 */ /* 0x000fe2000f8001ff */
[----:B------:R-:W-:Y:S01]  /*1190*/  HADD2.F32 R12, -RZ, R16.H0_H0 ;  /* 0x20000010ff0c7230 */ /* 0x000fe20000004100 */
[----:B------:R-:W-:Y:S01]  /*11a0*/  I2FP.F32.U32 R7, R7 ;  /* 0x0000000700077245 */ /* 0x000fe20000201000 */
[----:B------:R-:W-:Y:S01]  /*11b0*/  IMAD R16, R33, -0x326172a9, RZ ;  /* 0xcd9e8d5721107824 */ /* 0x000fe200078e02ff */
[----:B------:R-:W-:Y:S01]  /*11c0*/  PRMT R95, R95, 0x5410, R4 ;  /* 0x000054105f5f7816 */ /* 0x000fe20000000004 */
[----:B------:R-:W-:Y:S01]  /*11d0*/  HADD2.F32 R4, -RZ, R9.H0_H0 ;  /* 0x20000009ff047230 */ /* 0x000fe20000004100 */
[----:B------:R-:W-:Y:S01]  /*11e0*/  VIMNMX R14, PT, PT, R14, 0x20, PT ;  /* 0x000000200e0e7848 */ /* 0x000fe20003fe0100 */
[----:B------:R-:W-:Y:S01]  /*11f0*/  HADD2.F32 R9, -RZ, R11.H0_H0 ;  /* 0x2000000bff097230 */ /* 0x000fe20000004100 */
[----:B------:R-:W0:Y:S01]  /*1200*/  MUFU.RCP R7, R7 ;  /* 0x0000000700077308 */ /* 0x000e220000001000 */
[----:B------:R-:W-:Y:S01]  /*1210*/  LOP3.LUT R5, R6, 0x3, RZ, 0xc0, !PT ;  /* 0x0000000306057812 */ /* 0x000fe200078ec0ff */
[----:B------:R-:W-:-:S02]  /*1220*/  HFMA2 R6, -RZ, RZ, 0, 0 ;  /* 0x00000000ff067431 */ /* 0x000fc400000001ff */
[----:B------:R-:W-:Y:S01]  /*1230*/  HADD2.F32 R11, -RZ, R13.H0_H0 ;  /* 0x2000000dff0b7230 */ /* 0x000fe20000004100 */
[----:B------:R-:W-:Y:S01]  /*1240*/  LOP3.LUT R2, R35, UR28, R2, 0x96, !PT ;  /* 0x0000001c23027c12 */ /* 0x000fe2000f8e9602 */
[----:B------:R-:W-:Y:S01]  /*1250*/  HADD2.F32 R13, -RZ, R32.H0_H0 ;  /* 0x20000020ff0d7230 */ /* 0x000fe20000004100 */
[----:B-1234-:R-:W-:-:S07]  /*1260*/  LEA R14, R14, UR5, 0x2 ;  /* 0x000000050e0e7c11 */ /* 0x01efce000f8e10ff */
.L_x_37675:
[----:B-1----:R-:W1:Y:S01]  /*1270*/  @UP0 LDCU.64 UR4, c[0x0][0x3e0] ;  /* 0x00007c00ff0407ac */ /* 0x002e620008000a00 */
[----:B------:R-:W-:Y:S01]  /*1280*/  PLOP3.LUT P0, PT, PT, PT, UP0, 0x80, 0x8 ;  /* 0x000000000008781c */ /* 0x000fe20003f0f008 */
[----:B-1----:R-:W-:-:S06]  /*1290*/  @UP0 UIMAD.WIDE UR4, UR14, 0x4, UR4 ;  /* 0x000000040e0408a5 */ /* 0x002fcc000f8e0204 */
[----:B0-234-:R-:W-:Y:S02]  /*12a0*/  IMAD.U32 R56, RZ, RZ, UR4 ;  /* 0x00000004ff387e24 */ /* 0x01dfe4000f8e00ff */
[----:B------:R-:W-:-:S05]  /*12b0*/  IMAD.U32 R57, RZ, RZ, UR5 ;  /* 0x00000005ff397e24 */ /* 0x000fca000f8e00ff */
[----:B------:R-:W2:Y:S01]  /*12c0*/  @P0 LDG.E R56, desc[UR6][R56.64] ;  /* 0x0000000638380981 */ /* 0x000ea2000c1e1900 */
[----:B------:R-:W-:Y:S01]  /*12d0*/  PLOP3.LUT P0, PT, PT, PT, UP0, 0x80, 0x8 ;  /* 0x000000000008781c */ /* 0x000fe20003f0f008 */
[----:B------:R-:W-:Y:S01]  /*12e0*/  UIMAD UR4, UR14, UR30, URZ ;  /* 0x0000001e0e0472a4 */ /* 0x000fe2000f8e02ff */
[----:B------:R-:W-:Y:S01]  /*12f0*/  BSSY.RECONVERGENT B0, `(.L_x_37350) ;  /* 0x00002bc000007945 */ /* 0x000fe20003800200 */
[----:B------:R-:W1:Y:S02]  /*1300*/  S2R R72, SR_TID.X ;  /* 0x0000000000487919 */ /* 0x000e640000002100 */
[----:B------:R-:W-:-:S04]  /*1310*/  USHF.R.S32.HI UR5, URZ, 0x1f, UR4 ;  /* 0x0000001fff057899 */ /* 0x000fc80008011404 */
[----:B------:R-:W-:-:S03]  /*1320*/  ULEA.HI UR5, UR5, UR4, URZ, 0x2 ;  /* 0x0000000405057291 */ /* 0x000fc6000f8f10ff */
[----:B------:R-:W-:-:S03]  /*1330*/  UMOV UR4, 0x3f800000 ;  /* 0x3f80000000047882 */ /* 0x000fc60000000000 */
[----:B------:R-:W-:-:S04]  /*1340*/  MOV R65, UR5 ;  /* 0x0000000500417c02 */ /* 0x000fc80008000f00 */
[----:B-1----:R-:W-:-:S05]  /*1350*/  LEA.HI.SX32 R65, R65, R72, 0x1e ;  /* 0x0000004841417211 */ /* 0x002fca00078ff2ff */
[----:B------:R-:W-:Y:S01]  /*1360*/  IMAD.MOV.U32 R78, RZ, RZ, R65 ;  /* 0x000000ffff4e7224 */ /* 0x000fe200078e0041 */
[----:B--2---:R-:W-:Y:S02]  /*1370*/  @P0 R2UR UR4, R56 ;  /* 0x00000000380402ca */ /* 0x004fe400000e0000 */
[----:B------:R-:W-:-:S13]  /*1380*/  ISETP.GE.U32.AND P0, PT, R64, 0x100, PT ;  /* 0x000001004000780c */ /* 0x000fda0003f06070 */
        /* <DEDUP_REMOVED lines=8> */
[----:B-1----:R-:W-:-:S06]  /*1410*/  IMAD.WIDE.U32 R60, R65, 0x10, R60 ;  /* 0x00000010413c7825 */ /* 0x002fcc00078e003c */
        /* <DEDUP_REMOVED lines=10> */
[----:B------:R-:W1:Y:S02]  /*14c0*/  LDC R82, c[0x2][R78] ;  /* 0x008000004e527b82 */ /* 0x000e640000000800 */
[----:B-1----:R-:W-:-:S04]  /*14d0*/  SHF.R.S32.HI R83, RZ, 0x1f, R82 ;  /* 0x0000001fff537819 */ /* 0x002fc80000011452 */
.L_x_42259:
[----:B0-----:R-:W-:Y:S05]  /*14e0*/  BRX R82 -0x14f0                                        (*"BRANCH_TARGETS .L_x_42260,.L_x_42261,.L_x_42262"*) ;  /* 0xffffffe852c47949 */ /* 0x001fea000383ffff */
.L_x_42262:
[----:B------:R-:W-:Y:S01]  /*14f0*/  VIADD R82, R5, 0x1 ;  /* 0x0000000105527836 */ /* 0x000fe20000000000 */
[----:B------:R-:W-:Y:S01]  /*1500*/  MOV R81, R2 ;  /* 0x0000000200517202 */ /* 0x000fe20000000f00 */
[----:B------:R-:W-:Y:S01]  /*1510*/  IMAD.MOV.U32 R78, RZ, RZ, R15 ;  /* 0x000000ffff4e7224 */ /* 0x000fe200078e000f */
[----:B------:R-:W-:Y:S06]  /*1520*/  BRA `(.L_x_37354) ;  /* 0x0000000400007947 */ /* 0x000fec0003800000 */
.L_x_42260:
[----:B------:R-:W-:Y:S01]  /*1530*/  IMAD.MOV.U32 R78, RZ, RZ, R15 ;  /* 0x000000ffff4e7224 */ /* 0x000fe200078e000f */
[----:B------:R-:W-:Y:S01]  /*1540*/  MOV R81, R0 ;  /* 0x0000000000517202 */ /* 0x000fe20000000f00 */
[----:B------:R-:W-:Y:S01]  /*1550*/  IMAD.MOV.U32 R82, RZ, RZ, 0x3 ;  /* 0x00000003ff527424 */ /* 0x000fe200078e00ff */
[----:B------:R-:W-:Y:S06]  /*1560*/  BRA `(.L_x_37354) ;  /* 0x0000000000f07947 */ /* 0x000fec0003800000 */
.L_x_42261:
        /* <DEDUP_REMOVED lines=13> */
.L_x_37356:
[----:B------:R-:W-:Y:S05]  /*1640*/  BSYNC.RECONVERGENT B2 ;  /* 0x0000000000027941 */ /* 0x000fea0003800200 */
.L_x_37355:
[----:B------:R-:W-:Y:S01]  /*1650*/  LOP3.LUT R82, R6, UR9, R85, 0x96, !PT ;  /* 0x0000000906527c12 */ /* 0x000fe2000f8e9655 */
[----:B------:R-:W-:Y:S01]  /*1660*/  IMAD.WIDE.U32 R86, R31, -0x326172a9, RZ ;  /* 0xcd9e8d571f567825 */ /* 0x000fe200078e00ff */
[----:B------:R-:W-:-:S03]  /*1670*/  UIADD3 UR5, UPT, UPT, UR9, 0x32370b8f, URZ ;  /* 0x32370b8f09057890 */ /* 0x000fc6000fffe0ff */
        /* <DEDUP_REMOVED lines=12> */
[----:B------:R-:W-:Y:S01]  /*1740*/  IMAD.WIDE.U32 R84, R85, -0x326172a9, RZ ;  /* 0xcd9e8d5755547825 */ /* 0x000fe200078e00ff */
[----:B------:R-:W-:-:S04]  /*1750*/  UIADD3 UR5, UPT, UPT, UR9, -0x126145ec, URZ ;  /* 0xed9eba1409057890 */ /* 0x000fc8000fffe0ff */
        /* <DEDUP_REMOVED lines=28> */
[----:B------:R-:W-:-:S07]  /*1920*/  IMAD.MOV.U32 R82, RZ, RZ, RZ ;  /* 0x000000ffff527224 */ /* 0x000fce00078e00ff */
.L_x_37354:
[----:B0-----:R-:W-:Y:S05]  /*1930*/  BSYNC.RECONVERGENT B1 ;  /* 0x0000000000017941 */ /* 0x001fea0003800200 */
.L_x_37353:
[----:B------:R-:W0:Y:S01]  /*1940*/  LDC R88, c[0x0][0x408] ;  /* 0x00010200ff587b82 */ /* 0x000e220000000800 */
[----:B------:R-:W-:Y:S01]  /*1950*/  I2FP.F32.U32 R84, R81 ;  /* 0x0000005100547245 */ /* 0x000fe20000201000 */
[----:B------:R-:W-:Y:S02]  /*1960*/  HFMA2 R81, -RZ, RZ, 0.1171875, 0 ;  /* 0x2f800000ff517431 */ /* 0x000fe400000001ff */
[----:B-----5:R-:W-:Y:S01]  /*1970*/  FMUL.FTZ R5, R56, UR4 ;  /* 0x0000000438057c20 */ /* 0x020fe20008410000 */
[----:B------:R-:W-:Y:S01]  /*1980*/  ISETP.NE.AND P2, PT, R82, 0x1, PT ;  /* 0x000000015200780c */ /* 0x000fe20003f45270 */
[----:B------:R-:W-:Y:S01]  /*1990*/  BSSY.RECONVERGENT B1, `(.L_x_37357) ;  /* 0x000004f000017945 */ /* 0x000fe20003800200 */
[----:B------:R-:W-:Y:S02]  /*19a0*/  IMAD.MOV.U32 R83, RZ, RZ, 0x2 ;  /* 0x00000002ff537424 */ /* 0x000fe400078e00ff */
[----:B------:R-:W-:Y:S01]  /*19b0*/  FFMA.FTZ R84, R84, R81, 1.1641532182693481445e-10 ;  /* 0x2f00000054547423 */ /* 0x000fe20000010051 */
[----:B------:R-:W1:Y:S01]  /*19c0*/  LDC R15, c[0x0][0x404] ;  /* 0x00010100ff0f7b82 */ /* 0x000e620000000800 */
[----:B0-----:R-:W-:-:S03]  /*19d0*/  FMUL.FTZ R5, R5, R88 ;  /* 0x0000005805057220 */ /* 0x001fc60000410000 */
[----:B-1----:R-:W-:-:S04]  /*19e0*/  FSETP.GTU.FTZ.AND P1, PT, R84, R15, PT ;  /* 0x0000000f5400720b */ /* 0x002fc80003f3c000 */
        /* <DEDUP_REMOVED lines=13> */
.L_x_37359:
        /* <DEDUP_REMOVED lines=13> */
.L_x_37361:
[----:B------:R-:W-:Y:S05]  /*1b90*/  BSYNC.RECONVERGENT B2 ;  /* 0x0000000000027941 */ /* 0x000fea0003800200 */
.L_x_37360:
        /* <DEDUP_REMOVED lines=44> */
[----:B------:R-:W-:Y:S01]  /*1e60*/  LOP3.LUT R2, R84, UR28, R83, 0x96, !PT ;  /* 0x0000001c54027c12 */ /* 0x000fe2000f8e9653 */
[----:B------:R-:W-:-:S07]  /*1e70*/  IMAD.MOV.U32 R83, RZ, RZ, RZ ;  /* 0x000000ffff537224 */ /* 0x000fce00078e00ff */
.L_x_37358:
[----:B------:R-:W-:Y:S05]  /*1e80*/  BSYNC.RECONVERGENT B1 ;  /* 0x0000000000017941 */ /* 0x000fea0003800200 */
.L_x_37357:
[----:B------:R-:W-:Y:S01]  /*1e90*/  I2FP.F32.U32 R56, R5 ;  /* 0x0000000500387245 */ /* 0x000fe20000201000 */
[----:B------:R-:W-:Y:S01]  /*1ea0*/  FMUL.FTZ R57, R57, UR4 ;  /* 0x0000000439397c20 */ /* 0x000fe20008410000 */
[----:B------:R-:W-:Y:S01]  /*1eb0*/  ISETP.NE.AND P3, PT, R83, 0x1, PT ;  /* 0x000000015300780c */ /* 0x000fe20003f65270 */
[----:B------:R-:W-:Y:S01]  /*1ec0*/  BSSY.RECONVERGENT B1, `(.L_x_37362) ;  /* 0x000004e000017945 */ /* 0x000fe20003800200 */
[----:B------:R-:W-:Y:S02]  /*1ed0*/  HFMA2 R82, -RZ, RZ, 0, 1.1920928955078125e-07 ;  /* 0x00000002ff527431 */ /* 0x000fe400000001ff */
[----:B------:R-:W-:Y:S01]  /*1ee0*/  FFMA.FTZ R56, R56, R81, 1.1641532182693481445e-10 ;  /* 0x2f00000038387423 */ /* 0x000fe20000010051 */
[----:B------:R-:W-:Y:S01]  /*1ef0*/  FMUL.FTZ R57, R57, R88 ;  /* 0x0000005839397220 */ /* 0x000fe20000410000 */
[----:B------:R-:W-:-:S03]  /*1f00*/  IMAD.MOV.U32 R5, RZ, RZ, R16 ;  /* 0x000000ffff057224 */ /* 0x000fc600078e0010 */
        /* <DEDUP_REMOVED lines=13> */
.L_x_37364:
        /* <DEDUP_REMOVED lines=13> */
.L_x_37366:
[----:B------:R-:W-:Y:S05]  /*20b0*/  BSYNC.RECONVERGENT B2 ;  /* 0x0000000000027941 */ /* 0x000fea0003800200 */
.L_x_37365:
        /* <DEDUP_REMOVED lines=43> */
[----:B------:R-:W-:Y:S01]  /*2370*/  LOP3.LUT R2, R82, UR28, R57, 0x96, !PT ;  /* 0x0000001c52027c12 */ /* 0x000fe2000f8e9639 */
[----:B------:R-:W-:Y:S01]  /*2380*/  IMAD.MOV.U32 R82, RZ, RZ, RZ ;  /* 0x000000ffff527224 */ /* 0x000fe200078e00ff */
[----:B------:R-:W-:-:S07]  /*2390*/  MOV R16, R56 ;  /* 0x0000003800107202 */ /* 0x000fce0000000f00 */
.L_x_37363:
[----:B------:R-:W-:Y:S05]  /*23a0*/  BSYNC.RECONVERGENT B1 ;  /* 0x0000000000017941 */ /* 0x000fea0003800200 */
.L_x_37362:
[----:B------:R-:W-:Y:S01]  /*23b0*/  I2FP.F32.U32 R56, R5 ;  /* 0x0000000500387245 */ /* 0x000fe20000201000 */
[----:B------:R-:W-:Y:S01]  /*23c0*/  FMUL.FTZ R5, R58, UR4 ;  /* 0x000000043a057c20 */ /* 0x000fe20008410000 */
[----:B------:R-:W-:Y:S01]  /*23d0*/  ISETP.NE.AND P4, PT, R82, 0x1, PT ;  /* 0x000000015200780c */ /* 0x000fe20003f85270 */
[----:B------:R-:W-:Y:S01]  /*23e0*/  BSSY.RECONVERGENT B1, `(.L_x_37367) ;  /* 0x000004e000017945 */ /* 0x000fe20003800200 */
[----:B------:R-:W-:Y:S01]  /*23f0*/  MOV R57, R16 ;  /* 0x0000001000397202 */ /* 0x000fe20000000f00 */
[----:B------:R-:W-:Y:S01]  /*2400*/  FFMA.FTZ R56, R56, R81, 1.1641532182693481445e-10 ;  /* 0x2f00000038387423 */ /* 0x000fe20000010051 */
[----:B------:R-:W-:-:S04]  /*2410*/  FMUL.FTZ R5, R5, R88 ;  /* 0x0000005805057220 */ /* 0x000fc80000410000 */
        /* <DEDUP_REMOVED lines=14> */
.L_x_37369:
        /* <DEDUP_REMOVED lines=13> */
.L_x_37371:
[----:B------:R-:W-:Y:S05]  /*25d0*/  BSYNC.RECONVERGENT B2 ;  /* 0x0000000000027941 */ /* 0x000fea0003800200 */
.L_x_37370:
[----:B------:R-:W-:Y:S01]  /*25e0*/  LOP3.LUT R56, R6, UR9, R83, 0x96, !PT ;  /* 0x0000000906387c12 */ /* 0x000fe2000f8e9653 */
[----:B------:R-:W-:Y:S01]  /*25f0*/  IMAD.WIDE.U32 R84, R31, -0x326172a9, RZ ;  /* 0xcd9e8d571f547825 */ /* 0x000fe200078e00ff */
[----:B------:R-:W-:-:S03]  /*2600*/  UIADD3 UR5, UPT, UPT, UR9, 0x32370b8f, URZ ;  /* 0x32370b8f09057890 */ /* 0x000fc6000fffe0ff */
        /* <DEDUP_REMOVED lines=40> */
[----:B------:R-:W-:Y:S01]  /*2890*/  LOP3.LUT R2, R84, UR28, R83, 0x96, !PT ;  /* 0x0000001c54027c12 */ /* 0x000fe2000f8e9653 */
[----:B------:R-:W-:Y:S01]  /*28a0*/  IMAD.MOV.U32 R78, RZ, RZ, R56 ;  /* 0x000000ffff4e7224 */ /* 0x000fe200078e0038 */
[----:B------:R-:W-:-:S07]  /*28b0*/  MOV R16, R82 ;  /* 0x0000005200107202 */ /* 0x000fce0000000f00 */
.L_x_37368:
[----:B------:R-:W-:Y:S05]  /*28c0*/  BSYNC.RECONVERGENT B1 ;  /* 0x0000000000017941 */ /* 0x000fea0003800200 */
.L_x_37367:
[----:B------:R-:W-:Y:S01]  /*28d0*/  I2FP.F32.U32 R56, R57 ;  /* 0x0000003900387245 */ /* 0x000fe20000201000 */
[----:B------:R-:W-:-:S04]  /*28e0*/  FMUL.FTZ R59, R59, UR4 ;  /* 0x000000043b3b7c20 */ /* 0x000fc80008410000 */
[----:B------:R-:W-:Y:S01]  /*28f0*/  FFMA.FTZ R56, R56, R81, 1.1641532182693481445e-10 ;  /* 0x2f00000038387423 */ /* 0x000fe20000010051 */
[----:B------:R-:W-:-:S04]  /*2900*/  FMUL.FTZ R59, R59, R88 ;  /* 0x000000583b3b7220 */ /* 0x000fc80000410000 */
[----:B------:R-:W-:-:S04]  /*2910*/  FSETP.GTU.FTZ.AND P5, PT, R56, R15, PT ;  /* 0x0000000f3800720b */ /* 0x000fc80003fbc000 */
[----:B------:R-:W-:Y:S02]  /*2920*/  FSEL R56, R59, RZ, !P5 ;  /* 0x000000ff3b387208 */ /* 0x000fe40006800000 */
[----:B------:R-:W-:-:S03]  /*2930*/  PLOP3.LUT P4, PT, P5, PT, PT, 0x8, 0x80 ;  /* 0x000000000080781c */ /* 0x000fc60002f8e170 */
[----:B------:R-:W-:Y:S01]  /*2940*/  FADD.FTZ R63, R63, R56 ;  /* 0x000000383f3f7221 */ /* 0x000fe20000010000 */
[----:B------:R-:W-:Y:S09]  /*2950*/  BRA `(.L_x_37372) ;  /* 0x00000014001c7947 */ /* 0x000ff20003800000 */
.L_x_37352:
        /* <DEDUP_REMOVED lines=16> */
.L_x_37375:
        /* <DEDUP_REMOVED lines=13> */
.L_x_37377:
[----:B0-----:R-:W-:Y:S05]  /*2b30*/  BSYNC.RECONVERGENT B2 ;  /* 0x0000000000027941 */ /* 0x001fea0003800200 */
.L_x_37376:
[----:B------:R-:W-:Y:S01]  /*2b40*/  LOP3.LUT R82, R6, UR9, R63, 0x96, !PT ;  /* 0x0000000906527c12 */ /* 0x000fe2000f8e963f */
[----:B------:R-:W-:Y:S01]  /*2b50*/  IMAD.WIDE.U32 R60, R31, -0x326172a9, RZ ;  /* 0xcd9e8d571f3c7825 */ /* 0x000fe200078e00ff */
[----:B------:R-:W-:-:S03]  /*2b60*/  UIADD3 UR5, UPT, UPT, UR9, 0x32370b8f, URZ ;  /* 0x32370b8f09057890 */ /* 0x000fc6000fffe0ff */
        /* <DEDUP_REMOVED lines=13> */
[----:B------:R-:W-:Y:S01]  /*2c40*/  UIADD3 UR5, UPT, UPT, UR9, -0x126145ec, URZ ;  /* 0xed9eba1409057890 */ /* 0x000fe2000fffe0ff */
[----:B------:R-:W-:-:S05]  /*2c50*/  IMAD.WIDE.U32 R62, R63, -0x2daee0ad, RZ ;  /* 0xd2511f533f3e7825 */ /* 0x000fca00078e00ff */
[----:B------:R-:W-:Y:S01]  /*2c60*/  LOP3.LUT R83, R60, UR5, R63, 0x96, !PT ;  /* 0x000000053c537c12 */ /* 0x000fe2000f8e963f */
[----:B------:R-:W-:Y:S01]  /*2c70*/  IMAD.WIDE.U32 R60, R61, -0x326172a9, RZ ;  /* 0xcd9e8d573d3c7825 */ /* 0x000fe200078e00ff */
[----:B------:R-:W-:-:S04]  /*2c80*/  UIADD3 UR5, UPT, UPT, UR9, -0x56f99767, URZ ;  /* 0xa906689909057890 */ /* 0x000fc8000fffe0ff */
        /* <DEDUP_REMOVED lines=25> */
.L_x_37374:
[----:B0-----:R-:W-:Y:S05]  /*2e20*/  BSYNC.RECONVERGENT B1 ;  /* 0x0000000000017941 */ /* 0x001fea0003800200 */
.L_x_37373:
[----:B------:R-:W0:Y:S01]  /*2e30*/  LDC R15, c[0x0][0x404] ;  /* 0x00010100ff0f7b82 */ /* 0x000e220000000800 */
[----:B------:R-:W-:Y:S01]  /*2e40*/  ISETP.NE.AND P2, PT, R61, 0x1, PT ;  /* 0x000000013d00780c */ /* 0x000fe20003f45270 */
[----:B------:R-:W-:Y:S01]  /*2e50*/  HFMA2 R82, -RZ, RZ, 0.1171875, 0 ;  /* 0x2f800000ff527431 */ /* 0x000fe200000001ff */
[----:B------:R-:W-:Y:S01]  /*2e60*/  I2FP.F32.U32 R5, R60 ;  /* 0x0000003c00057245 */ /* 0x000fe20000201000 */
[----:B-----5:R-:W-:Y:S01]  /*2e70*/  FMUL.FTZ R56, R56, UR4 ;  /* 0x0000000438387c20 */ /* 0x020fe20008410000 */
[----:B------:R-:W-:Y:S03]  /*2e80*/  BSSY.RECONVERGENT B1, `(.L_x_37378) ;  /* 0x000004c000017945 */ /* 0x000fe60003800200 */
[----:B------:R-:W1:Y:S01]  /*2e90*/  LDC R81, c[0x0][0x408] ;  /* 0x00010200ff517b82 */ /* 0x000e620000000800 */
[----:B------:R-:W-:Y:S01]  /*2ea0*/  FFMA.FTZ R60, R5, R82, 1.1641532182693481445e-10 ;  /* 0x2f000000053c7423 */ /* 0x000fe20000010052 */
[----:B------:R-:W-:-:S04]  /*2eb0*/  IMAD.MOV.U32 R5, RZ, RZ, R16 ;  /* 0x000000ffff057224 */ /* 0x000fc800078e0010 */
[----:B0-----:R-:W-:Y:S01]  /*2ec0*/  FSETP.LE.FTZ.AND P1, PT, R60, R15, PT ;  /* 0x0000000f3c00720b */ /* 0x001fe20003f33000 */
[----:B------:R-:W-:Y:S02]  /*2ed0*/  IMAD.MOV.U32 R60, RZ, RZ, 0x2 ;  /* 0x00000002ff3c7424 */ /* 0x000fe400078e00ff */
[----:B-1----:R-:W-:Y:S01]  /*2ee0*/  FMUL.FTZ R83, R56, R81 ;  /* 0x0000005138537220 */ /* 0x002fe20000410000 */
        /* <DEDUP_REMOVED lines=9> */
.L_x_37380:
        /* <DEDUP_REMOVED lines=13> */
.L_x_37382:
[----:B------:R-:W-:Y:S05]  /*3050*/  BSYNC.RECONVERGENT B2 ;  /* 0x0000000000027941 */ /* 0x000fea0003800200 */
.L_x_37381:
[----:B------:R-:W-:Y:S01]  /*3060*/  LOP3.LUT R60, R6, UR9, R63, 0x96, !PT ;  /* 0x00000009063c7c12 */ /* 0x000fe2000f8e963f */
[----:B------:R-:W-:Y:S01]  /*3070*/  IMAD.WIDE.U32 R84, R31, -0x326172a9, RZ ;  /* 0xcd9e8d571f547825 */ /* 0x000fe200078e00ff */
[----:B------:R-:W-:Y:S01]  /*3080*/  UIADD3 UR5, UPT, UPT, UR9, 0x32370b8f, URZ ;  /* 0x32370b8f09057890 */ /* 0x000fe2000fffe0ff */
[----:B------:R-:W-:Y:S02]  /*3090*/  MOV R5, R78 ;  /* 0x0000004e00057202 */ /* 0x000fe40000000f00 */
        /* <DEDUP_REMOVED lines=40> */
[----:B------:R-:W-:Y:S01]  /*3320*/  LOP3.LUT R0, R62, UR29, R61, 0x96, !PT ;  /* 0x0000001d3e007c12 */ /* 0x000fe2000f8e963d */
[----:B------:R-:W-:-:S07]  /*3330*/  IMAD.MOV.U32 R60, RZ, RZ, RZ ;  /* 0x000000ffff3c7224 */ /* 0x000fce00078e00ff */
.L_x_37379:
[----:B------:R-:W-:Y:S05]  /*3340*/  BSYNC.RECONVERGENT B1 ;  /* 0x0000000000017941 */ /* 0x000fea0003800200 */
.L_x_37378:
[----:B------:R-:W-:Y:S01]  /*3350*/  ISETP.NE.AND P3, PT, R60, 0x1, PT ;  /* 0x000000013c00780c */ /* 0x000fe20003f65270 */
[----:B------:R-:W-:Y:S01]  /*3360*/  FMUL.FTZ R84, R57, UR4 ;  /* 0x0000000439547c20 */ /* 0x000fe20008410000 */
[----:B------:R-:W-:Y:S01]  /*3370*/  I2FP.F32.U32 R5, R5 ;  /* 0x0000000500057245 */ /* 0x000fe20000201000 */
[----:B------:R-:W-:Y:S01]  /*3380*/  BSSY.RECONVERGENT B1, `(.L_x_37383) ;  /* 0x000004b000017945 */ /* 0x000fe20003800200 */
[----:B------:R-:W-:Y:S02]  /*3390*/  HFMA2 R61, -RZ, RZ, 0, 1.1920928955078125e-07 ;  /* 0x00000002ff3d7431 */ /* 0x000fe400000001ff */
[----:B------:R-:W-:Y:S01]  /*33a0*/  FMUL.FTZ R84, R84, R81 ;  /* 0x0000005154547220 */ /* 0x000fe20000410000 */
[----:B------:R-:W-:Y:S01]  /*33b0*/  FFMA.FTZ R56, R5, R82, 1.1641532182693481445e-10 ;  /* 0x2f00000005387423 */ /* 0x000fe20000010052 */
[----:B------:R-:W-:-:S04]  /*33c0*/  IMAD.MOV.U32 R5, RZ, RZ, R16 ;  /* 0x000000ffff057224 */ /* 0x000fc800078e0010 */
        /* <DEDUP_REMOVED lines=10> */
.L_x_37385:
        /* <DEDUP_REMOVED lines=13> */
.L_x_37387:
[----:B------:R-:W-:Y:S05]  /*3540*/  BSYNC.RECONVERGENT B2 ;  /* 0x0000000000027941 */ /* 0x000fea0003800200 */
.L_x_37386:
        /* <DEDUP_REMOVED lines=38> */
[----:B------:R-:W-:Y:S01]  /*37b0*/  IMAD.MOV.U32 R61, RZ, RZ, RZ ;  /* 0x000000ffff3d7224 */ /* 0x000fe200078e00ff */
[----:B------:R-:W-:Y:S01]  /*37c0*/  LOP3.LUT R0, R56, UR26, R63, 0x96, !PT ;  /* 0x0000001a38007c12 */ /* 0x000fe2000f8e963f */
[----:B------:R-:W-:-:S04]  /*37d0*/  IMAD.WIDE.U32 R56, R57, -0x326172a9, RZ ;  /* 0xcd9e8d5739387825 */ /* 0x000fc800078e00ff */
[----:B------:R-:W-:Y:S01]  /*37e0*/  IMAD.MOV.U32 R16, RZ, RZ, R56 ;  /* 0x000000ffff107224 */ /* 0x000fe200078e0038 */
[----:B------:R-:W-:Y:S01]  /*37f0*/  LOP3.LUT R2, R62, UR28, R57, 0x96, !PT ;  /* 0x0000001c3e027c12 */ /* 0x000fe2000f8e9639 */
[----:B------:R-:W-:-:S05]  /*3800*/  IMAD.WIDE.U32 R56, R0, -0x2daee0ad, RZ ;  /* 0xd2511f5300387825 */ /* 0x000fca00078e00ff */
[----:B------:R-:W-:Y:S02]  /*3810*/  LOP3.LUT R0, R60, UR29, R57, 0x96, !PT ;  /* 0x0000001d3c007c12 */ /* 0x000fe4000f8e9639 */
[----:B------:R-:W-:-:S07]  /*3820*/  MOV R78, R56 ;  /* 0x00000038004e7202 */ /* 0x000fce0000000f00 */
.L_x_37384:
[----:B------:R-:W-:Y:S05]  /*3830*/  BSYNC.RECONVERGENT B1 ;  /* 0x0000000000017941 */ /* 0x000fea0003800200 */
.L_x_37383:
[----:B------:R-:W-:Y:S01]  /*3840*/  ISETP.NE.AND P4, PT, R61, 0x1, PT ;  /* 0x000000013d00780c */ /* 0x000fe20003f85270 */
[----:B------:R-:W-:Y:S01]  /*3850*/  FMUL.FTZ R58, R58, UR4 ;  /* 0x000000043a3a7c20 */ /* 0x000fe20008410000 */
[----:B------:R-:W-:Y:S01]  /*3860*/  I2FP.F32.U32 R5, R5 ;  /* 0x0000000500057245 */ /* 0x000fe20000201000 */
[----:B------:R-:W-:Y:S01]  /*3870*/  BSSY.RECONVERGENT B1, `(.L_x_37388) ;  /* 0x000004b000017945 */ /* 0x000fe20003800200 */
[----:B------:R-:W-:Y:S01]  /*3880*/  MOV R57, R16 ;  /* 0x0000001000397202 */ /* 0x000fe20000000f00 */
[----:B------:R-:W-:Y:S02]  /*3890*/  FMUL.FTZ R58, R58, R81 ;  /* 0x000000513a3a7220 */ /* 0x000fe40000410000 */
[----:B------:R-:W-:Y:S01]  /*38a0*/  FFMA.FTZ R56, R5, R82, 1.1641532182693481445e-10 ;  /* 0x2f00000005387423 */ /* 0x000fe20000010052 */
[----:B------:R-:W-:-:S04]  /*38b0*/  IMAD.MOV.U32 R5, RZ, RZ, 0x2 ;  /* 0x00000002ff057424 */ /* 0x000fc800078e00ff */
        /* <DEDUP_REMOVED lines=10> */
.L_x_37390:
        /* <DEDUP_REMOVED lines=13> */
.L_x_37392:
[----:B------:R-:W-:Y:S05]  /*3a30*/  BSYNC.RECONVERGENT B2 ;  /* 0x0000000000027941 */ /* 0x000fea0003800200 */
.L_x_37391:
        /* <DEDUP_REMOVED lines=46> */
.L_x_37389:
[----:B------:R-:W-:Y:S05]  /*3d20*/  BSYNC.RECONVERGENT B1 ;  /* 0x0000000000017941 */ /* 0x000fea0003800200 */
.L_x_37388:
[----:B------:R-:W-:Y:S01]  /*3d30*/  I2FP.F32.U32 R57, R57 ;  /* 0x0000003900397245 */ /* 0x000fe20000201000 */
[----:B------:R-:W-:Y:S01]  /*3d40*/  FMUL.FTZ R56, R59, UR4 ;  /* 0x000000043b387c20 */ /* 0x000fe20008410000 */
[----:B------:R-:W-:Y:S02]  /*3d50*/  FSEL R60, R83, RZ, P1 ;  /* 0x000000ff533c7208 */ /* 0x000fe40000800000 */
[----:B------:R-:W-:Y:S01]  /*3d60*/  FSEL R61, R84, RZ, P2 ;  /* 0x000000ff543d7208 */ /* 0x000fe20001000000 */
[----:B------:R-:W-:Y:S01]  /*3d70*/  FFMA.FTZ R82, R57, R82, 1.1641532182693481445e-10 ;  /* 0x2f00000039527423 */ /* 0x000fe20000010052 */
[----:B------:R-:W-:Y:S01]  /*3d80*/  FMUL.FTZ R56, R56, R81 ;  /* 0x0000005138387220 */ /* 0x000fe20000410000 */
[----:B------:R-:W-:-:S03]  /*3d90*/  FSEL R62, R58, RZ, P3 ;  /* 0x000000ff3a3e7208 */ /* 0x000fc60001800000 */
[----:B------:R-:W-:-:S04]  /*3da0*/  FSETP.GTU.FTZ.AND P5, PT, R82, R15, PT ;  /* 0x0000000f5200720b */ /* 0x000fc80003fbc000 */
[----:B------:R-:W-:Y:S02]  /*3db0*/  PLOP3.LUT P4, PT, P5, PT, PT, 0x8, 0x80 ;  /* 0x000000000080781c */ /* 0x000fe40002f8e170 */
[----:B------:R-:W-:-:S11]  /*3dc0*/  FSEL R63, R56, RZ, !P5 ;  /* 0x000000ff383f7208 */ /* 0x000fd60006800000 */
.L_x_37372:
[----:B------:R-:W0:Y:S01]  /*3dd0*/  LDC.64 R58, c[0x0][0x3a8] ;  /* 0x0000ea00ff3a7b82 */ /* 0x000e220000000a00 */
[----:B------:R-:W-:Y:S02]  /*3de0*/  SEL R15, RZ, 0x1000000, !P4 ;  /* 0x01000000ff0f7807 */ /* 0x000fe40006000000 */
[----:B------:R-:W-:Y:S02]  /*3df0*/  SEL R82, RZ, 0x10000, !P3 ;  /* 0x00010000ff527807 */ /* 0x000fe40005800000 */
[----:B------:R-:W-:-:S03]  /*3e00*/  SEL R81, RZ, 0x100, !P2 ;  /* 0x00000100ff517807 */ /* 0x000fc60005000000 */
[----:B------:R-:W1:Y:S01]  /*3e10*/  LDC.64 R56, c[0x0][0x3b0] ;  /* 0x0000ec00ff387b82 */ /* 0x000e620000000a00 */
[----:B------:R-:W-:Y:S02]  /*3e20*/  IADD3 R15, PT, PT, R81, R15, R82 ;  /* 0x0000000f510f7210 */ /* 0x000fe40007ffe052 */
[----:B------:R-:W-:-:S05]  /*3e30*/  SEL R82, RZ, 0x1, !P1 ;  /* 0x00000001ff527807 */ /* 0x000fca0004800000 */
[----:B------:R-:W-:Y:S02]  /*3e40*/  IMAD.IADD R81, R15, 0x1, R82 ;  /* 0x000000010f517824 */ /* 0x000fe400078e0252 */
[----:B------:R-:W-:Y:S01]  /*3e50*/  IMAD.MOV.U32 R15, RZ, RZ, R78 ;  /* 0x000000ffff0f7224 */ /* 0x000fe200078e004e */
[C---:B------:R-:W-:Y:S01]  /*3e60*/  IADD3 R78, PT, PT, R65.reuse, 0x100, RZ ;  /* 0x00000100414e7810 */ /* 0x040fe20007ffe0ff */
[----:B0-----:R-:W-:-:S05]  /*3e70*/  IMAD.WIDE.U32 R58, R65, 0x10, R58 ;  /* 0x00000010413a7825 */ /* 0x001fca00078e003a */
[----:B------:R2:W-:Y:S01]  /*3e80*/  STG.E.128 desc[UR6][R58.64], R60 ;  /* 0x0000003c3a007986 */ /* 0x0005e2000c101d06 */
[----:B-1----:R-:W-:-:S05]  /*3e90*/  IMAD.WIDE.U32 R56, R65, 0x4, R56 ;  /* 0x0000000441387825 */ /* 0x002fca00078e0038 */
[----:B------:R2:W-:Y:S02]  /*3ea0*/  STG.E desc[UR6][R56.64], R81 ;  /* 0x0000005138007986 */ /* 0x0005e4000c101906 */
.L_x_37351:
[----:B0-----:R-:W-:Y:S05]  /*3eb0*/  BSYNC.RECONVERGENT B0 ;  /* 0x0000000000007941 */ /* 0x001fea0003800200 */
.L_x_37350:
[----:B------:R-:W-:Y:S01]  /*3ec0*/  ISETP.GE.U32.AND P1, PT, R64, 0x200, PT ;  /* 0x000002004000780c */ /* 0x000fe20003f26070 */
[----:B------:R-:W-:Y:S03]  /*3ed0*/  BSSY.RECONVERGENT B0, `(.L_x_37393) ;  /* 0x00002ae000007945 */ /* 0x000fe60003800200 */
[----:B--2---:R-:W-:-:S09]  /*3ee0*/  P2R R56, PR, RZ, 0x2 ;  /* 0x00000002ff387803 */ /* 0x004fd20000000000 */
        /* <DEDUP_REMOVED lines=26> */
.L_x_37398:
        /* <DEDUP_REMOVED lines=13> */
.L_x_37400:
[----:B------:R-:W-:Y:S05]  /*4160*/  BSYNC.RECONVERGENT B2 ;  /* 0x0000000000027941 */ /* 0x000fea0003800200 */
.L_x_37399:
        /* <DEDUP_REMOVED lines=44> */
[----:B------:R-:W-:-:S07]  /*4430*/  IMAD.MOV.U32 R82, RZ, RZ, RZ ;  /* 0x000000ffff527224 */ /* 0x000fce00078e00ff */
.L_x_37397:
[----:B------:R-:W-:Y:S05]  /*4440*/  BSYNC.RECONVERGENT B1 ;  /* 0x0000000000017941 */ /* 0x000fea0003800200 */
.L_x_37396:
[----:B------:R-:W0:Y:S01]  /*4450*/  LDC R89, c[0x0][0x408] ;  /* 0x00010200ff597b82 */ /* 0x000e220000000800 */
[----:B------:R-:W-:Y:S01]  /*4460*/  I2FP.F32.U32 R84, R81 ;  /* 0x0000005100547245 */ /* 0x000fe20000201000 */
[----:B------:R-:W-:Y:S02]  /*4470*/  IMAD.MOV.U32 R81, RZ, RZ, 0x2f800000 ;  /* 0x2f800000ff517424 */ /* 0x000fe400078e00ff */
[----:B-----5:R-:W-:Y:S01]  /*4480*/  FMUL.FTZ R32, R32, UR4 ;  /* 0x0000000420207c20 */ /* 0x020fe20008410000 */
[----:B------:R-:W-:Y:S01]  /*4490*/  ISETP.NE.AND P2, PT, R82, 0x1, PT ;  /* 0x000000015200780c */ /* 0x000fe20003f45270 */
[----:B------:R-:W-:Y:S01]  /*44a0*/  BSSY.RECONVERGENT B1, `(.L_x_37401) ;  /* 0x000004f000017945 */ /* 0x000fe20003800200 */
[----:B------:R-:W-:Y:S01]  /*44b0*/  FFMA.FTZ R84, R84, R81, 1.1641532182693481445e-10 ;  /* 0x2f00000054547423 */ /* 0x000fe20000010051 */
[----:B------:R-:W-:Y:S01]  /*44c0*/  HFMA2 R83, -RZ, RZ, 0, 1.1920928955078125e-07 ;  /* 0x00000002ff537431 */ /* 0x000fe200000001ff */
[----:B------:R-:W1:Y:S01]  /*44d0*/  LDC R15, c[0x0][0x404] ;  /* 0x00010100ff0f7b82 */ /* 0x000e620000000800 */
[----:B0-----:R-:W-:-:S02]  /*44e0*/  FMUL.FTZ R32, R32, R89 ;  /* 0x0000005920207220 */ /* 0x001fc40000410000 */
        /* <DEDUP_REMOVED lines=14> */
.L_x_37403:
        /* <DEDUP_REMOVED lines=13> */
.L_x_37405:
[----:B------:R-:W-:Y:S05]  /*46a0*/  BSYNC.RECONVERGENT B2 ;  /* 0x0000000000027941 */ /* 0x000fea0003800200 */
.L_x_37404:
        /* <DEDUP_REMOVED lines=46> */
.L_x_37402:
[----:B------:R-:W-:Y:S05]  /*4990*/  BSYNC.RECONVERGENT B1 ;  /* 0x0000000000017941 */ /* 0x000fea0003800200 */
.L_x_37401:
[----:B------:R-:W-:Y:S01]  /*49a0*/  I2FP.F32.U32 R56, R5 ;  /* 0x0000000500387245 */ /* 0x000fe20000201000 */
[----:B------:R-:W-:Y:S01]  /*49b0*/  BSSY.RECONVERGENT B1, `(.L_x_37406) ;  /* 0x0000050000017945 */ /* 0x000fe20003800200 */
[----:B------:R-:W-:Y:S02]  /*49c0*/  ISETP.NE.AND P3, PT, R83, 0x1, PT ;  /* 0x000000015300780c */ /* 0x000fe40003f65270 */
[----:B------:R-:W-:Y:S01]  /*49d0*/  MOV R5, R16 ;  /* 0x0000001000057202 */ /* 0x000fe20000000f00 */
[----:B------:R-:W-:-:S05]  /*49e0*/  FFMA.FTZ R56, R56, R81, 1.1641532182693481445e-10 ;  /* 0x2f00000038387423 */ /* 0x000fca0000010051 */
[----:B------:R-:W-:Y:S01]  /*49f0*/  FSETP.GTU.FTZ.AND P2, PT, R56, R15, PT ;  /* 0x0000000f3800720b */ /* 0x000fe20003f5c000 */
[----:B------:R-:W-:-:S04]  /*4a00*/  FMUL.FTZ R56, R33, UR4 ;  /* 0x0000000421387c20 */ /* 0x000fc80008410000 */
        /* <DEDUP_REMOVED lines=14> */
.L_x_37408:
        /* <DEDUP_REMOVED lines=13> */
.L_x_37410:
[----:B------:R-:W-:Y:S05]  /*4bc0*/  BSYNC.RECONVERGENT B2 ;  /* 0x0000000000027941 */ /* 0x000fea0003800200 */
.L_x_37409:
        /* <DEDUP_REMOVED lines=44> */
[----:B------:R-:W-:Y:S01]  /*4e90*/  LOP3.LUT R2, R82, UR28, R57, 0x96, !PT ;  /* 0x0000001c52027c12 */ /* 0x000fe2000f8e9639 */
[----:B------:R-:W-:-:S07]  /*4ea0*/  HFMA2 R57, -RZ, RZ, 0, 0 ;  /* 0x00000000ff397431 */ /* 0x000fce00000001ff */
.L_x_37407:
[----:B------:R-:W-:Y:S05]  /*4eb0*/  BSYNC.RECONVERGENT B1 ;  /* 0x0000000000017941 */ /* 0x000fea0003800200 */
.L_x_37406:
[----:B------:R-:W-:Y:S01]  /*4ec0*/  I2FP.F32.U32 R56, R5 ;  /* 0x0000000500387245 */ /* 0x000fe20000201000 */
[----:B------:R-:W-:Y:S01]  /*4ed0*/  FMUL.FTZ R34, R34, UR4 ;  /* 0x0000000422227c20 */ /* 0x000fe20008410000 */
[----:B------:R-:W-:Y:S01]  /*4ee0*/  ISETP.NE.AND P4, PT, R57, 0x1, PT ;  /* 0x000000013900780c */ /* 0x000fe20003f85270 */
[----:B------:R-:W-:Y:S02]  /*4ef0*/  BSSY.RECONVERGENT B1, `(.L_x_37411) ;  /* 0x000004e000017945 */ /* 0x000fe40003800200 */
[----:B------:R-:W-:Y:S01]  /*4f00*/  FFMA.FTZ R56, R56, R81, 1.1641532182693481445e-10 ;  /* 0x2f00000038387423 */ /* 0x000fe20000010051 */
[----:B------:R-:W-:-:S04]  /*4f10*/  FMUL.FTZ R34, R34, R89 ;  /* 0x0000005922227220 */ /* 0x000fc80000410000 */
[----:B------:R-:W-:-:S04]  /*4f20*/  FSETP.GTU.FTZ.AND P3, PT, R56, R15, PT ;  /* 0x0000000f3800720b */ /* 0x000fc80003f7c000 */
        /* <DEDUP_REMOVED lines=14> */
.L_x_37413:
        /* <DEDUP_REMOVED lines=13> */
.L_x_37415:
[----:B------:R-:W-:Y:S05]  /*50e0*/  BSYNC.RECONVERGENT B2 ;  /* 0x0000000000027941 */ /* 0x000fea0003800200 */
.L_x_37414:
[----:B------:R-:W-:Y:S01]  /*50f0*/  LOP3.LUT R56, R6, UR9, R85, 0x96, !PT ;  /* 0x0000000906387c12 */ /* 0x000fe2000f8e9655 */
[----:B------:R-:W-:Y:S01]  /*5100*/  IMAD.WIDE.U32 R82, R31, -0x326172a9, RZ ;  /* 0xcd9e8d571f527825 */ /* 0x000fe200078e00ff */
[----:B------:R-:W-:-:S03]  /*5110*/  UIADD3 UR5, UPT, UPT, UR9, 0x32370b8f, URZ ;  /* 0x32370b8f09057890 */ /* 0x000fc6000fffe0ff */
[----:B------:R-:W-:Y:S01]  /*5120*/  IMAD.WIDE.U32 R56, R56, -0x326172a9, RZ ;  /* 0xcd9e8d5738387825 */ /* 0x000fe200078e00ff */
[----:B------:R-:W-:-:S03]  /*5130*/  LOP3.LUT R83, R17, UR8, R83, 0x96, !PT ;  /* 0x0000000811537c12 */ /* 0x000fc6000f8e9653 */
[----:B------:R-:W-:Y:S01]  /*5140*/  IMAD.MOV.U32 R58, RZ, RZ, R88 ;  /* 0x000000ffff3a7224 */ /* 0x000fe200078e0058 */
[----:B------:R-:W-:Y:S01]  /*5150*/  LOP3.LUT R85, R82, UR15, R57, 0x96, !PT ;  /* 0x0000000f52557c12 */ /* 0x000fe2000f8e9639 */
[----:B------:R-:W-:-:S04]  /*5160*/  IMAD.WIDE.U32 R82, R83, -0x2daee0ad, RZ ;  /* 0xd2511f5353527825 */ /* 0x000fc800078e00ff */
[----:B------:R-:W-:Y:S01]  /*5170*/  IMAD.MOV.U32 R5, RZ, RZ, RZ ;  /* 0x000000ffff057224 */ /* 0x000fe200078e00ff */
        /* <DEDUP_REMOVED lines=37> */
.L_x_37412:
[----:B------:R-:W-:Y:S05]  /*53d0*/  BSYNC.RECONVERGENT B1 ;  /* 0x0000000000017941 */ /* 0x000fea0003800200 */
.L_x_37411:
[----:B------:R-:W-:-:S05]  /*53e0*/  I2FP.F32.U32 R56, R58 ;  /* 0x0000003a00387245 */ /* 0x000fca0000201000 */
[----:B------:R-:W-:-:S05]  /*53f0*/  FFMA.FTZ R56, R56, R81, 1.1641532182693481445e-10 ;  /* 0x2f00000038387423 */ /* 0x000fca0000010051 */
[----:B------:R-:W-:Y:S01]  /*5400*/  FSETP.GTU.FTZ.AND P5, PT, R56, R15, PT ;  /* 0x0000000f3800720b */ /* 0x000fe20003fbc000 */
[----:B------:R-:W-:-:S03]  /*5410*/  FMUL.FTZ R56, R35, UR4 ;  /* 0x0000000423387c20 */ /* 0x000fc60008410000 */
[----:B------:R-:W-:Y:S01]  /*5420*/  PLOP3.LUT P4, PT, P5, PT, PT, 0x8, 0x80 ;  /* 0x000000000080781c */ /* 0x000fe20002f8e170 */
[----:B------:R-:W-:-:S05]  /*5430*/  FMUL.FTZ R56, R56, R89 ;  /* 0x0000005938387220 */ /* 0x000fca0000410000 */
[----:B------:R-:W-:-:S05]  /*5440*/  FSEL R56, R56, RZ, !P5 ;  /* 0x000000ff38387208 */ /* 0x000fca0006800000 */
[----:B------:R-:W-:Y:S01]  /*5450*/  FADD.FTZ R35, R59, R56 ;  /* 0x000000383b237221 */ /* 0x000fe20000010000 */
[----:B------:R-:W-:Y:S06]  /*5460*/  BRA `(.L_x_37416) ;  /* 0x0000001400187947 */ /* 0x000fec0003800000 */
.L_x_37395:
        /* <DEDUP_REMOVED lines=16> */
.L_x_37419:
        /* <DEDUP_REMOVED lines=13> */
.L_x_37421:
[----:B------:R-:W-:Y:S05]  /*5640*/  BSYNC.RECONVERGENT B2 ;  /* 0x0000000000027941 */ /* 0x000fea0003800200 */
.L_x_37420:
        /* <DEDUP_REMOVED lines=45> */
.L_x_37418:
[----:B------:R-:W-:Y:S05]  /*5920*/  BSYNC.RECONVERGENT B1 ;  /* 0x0000000000017941 */ /* 0x000fea0003800200 */
.L_x_37417:
[----:B------:R-:W0:Y:S01]  /*5930*/  LDC R82, c[0x0][0x404] ;  /* 0x00010100ff527b82 */ /* 0x000e220000000800 */
[----:B------:R-:W-:Y:S01]  /*5940*/  ISETP.NE.AND P2, PT, R57, 0x1, PT ;  /* 0x000000013900780c */ /* 0x000fe20003f45270 */
[----:B------:R-:W-:Y:S01]  /*5950*/  IMAD.MOV.U32 R15, RZ, RZ, 0x2f800000 ;  /* 0x2f800000ff0f7424 */ /* 0x000fe200078e00ff */
[----:B------:R-:W-:Y:S01]  /*5960*/  I2FP.F32.U32 R56, R56 ;  /* 0x0000003800387245 */ /* 0x000fe20000201000 */
[----:B-----5:R-:W-:Y:S01]  /*5970*/  FMUL.FTZ R32, R32, UR4 ;  /* 0x0000000420207c20 */ /* 0x020fe20008410000 */
[----:B------:R-:W-:Y:S03]  /*5980*/  BSSY.RECONVERGENT B1, `(.L_x_37422) ;  /* 0x000004c000017945 */ /* 0x000fe60003800200 */
[----:B------:R-:W1:Y:S01]  /*5990*/  LDC R81, c[0x0][0x408] ;  /* 0x00010200ff517b82 */ /* 0x000e620000000800 */
[----:B------:R-:W-:Y:S01]  /*59a0*/  FFMA.FTZ R5, R56, R15, 1.1641532182693481445e-10 ;  /* 0x2f00000038057423 */ /* 0x000fe2000001000f */
[----:B------:R-:W-:-:S04]  /*59b0*/  IMAD.MOV.U32 R56, RZ, RZ, 0x2 ;  /* 0x00000002ff387424 */ /* 0x000fc800078e00ff */
[----:B0-----:R-:W-:Y:S02]  /*59c0*/  FSETP.LE.FTZ.AND P1, PT, R5, R82, PT ;  /* 0x000000520500720b */ /* 0x001fe40003f33000 */
[----:B------:R-:W-:Y:S01]  /*59d0*/  MOV R5, R16 ;  /* 0x0000001000057202 */ /* 0x000fe20000000f00 */
[----:B-1----:R-:W-:Y:S01]  /*59e0*/  FMUL.FTZ R83, R32, R81 ;  /* 0x0000005120537220 */ /* 0x002fe20000410000 */
        /* <DEDUP_REMOVED lines=9> */
.L_x_37424:
        /* <DEDUP_REMOVED lines=13> */
.L_x_37426:
[----:B------:R-:W-:Y:S05]  /*5b50*/  BSYNC.RECONVERGENT B2 ;  /* 0x0000000000027941 */ /* 0x000fea0003800200 */
.L_x_37425:
        /* <DEDUP_REMOVED lines=43> */
[----:B------:R-:W-:Y:S01]  /*5e10*/  HFMA2 R56, -RZ, RZ, 0, 0 ;  /* 0x00000000ff387431 */ /* 0x000fe200000001ff */
[----:B------:R-:W-:Y:S02]  /*5e20*/  LOP3.LUT R2, R84, UR28, R59, 0x96, !PT ;  /* 0x0000001c54027c12 */ /* 0x000fe4000f8e963b */
[----:B------:R-:W-:-:S07]  /*5e30*/  MOV R16, R58 ;  /* 0x0000003a00107202 */ /* 0x000fce0000000f00 */
.L_x_37423:
[----:B------:R-:W-:Y:S05]  /*5e40*/  BSYNC.RECONVERGENT B1 ;  /* 0x0000000000017941 */ /* 0x000fea0003800200 */
.L_x_37422:
[----:B------:R-:W-:Y:S01]  /*5e50*/  ISETP.NE.AND P3, PT, R56, 0x1, PT ;  /* 0x000000013800780c */ /* 0x000fe20003f65270 */
[----:B------:R-:W-:Y:S01]  /*5e60*/  FMUL.FTZ R84, R33, UR4 ;  /* 0x0000000421547c20 */ /* 0x000fe20008410000 */
[----:B------:R-:W-:Y:S01]  /*5e70*/  I2FP.F32.U32 R32, R5 ;  /* 0x0000000500207245 */ /* 0x000fe20000201000 */
[----:B------:R-:W-:Y:S01]  /*5e80*/  BSSY.RECONVERGENT B1, `(.L_x_37427) ;  /* 0x000004b000017945 */ /* 0x000fe20003800200 */
[----:B------:R-:W-:Y:S02]  /*5e90*/  IMAD.MOV.U32 R57, RZ, RZ, 0x2 ;  /* 0x00000002ff397424 */ /* 0x000fe400078e00ff */
[----:B------:R-:W-:Y:S01]  /*5ea0*/  FMUL.FTZ R84, R84, R81 ;  /* 0x0000005154547220 */ /* 0x000fe20000410000 */
[----:B------:R-:W-:-:S05]  /*5eb0*/  FFMA.FTZ R5, R32, R15, 1.1641532182693481445e-10 ;  /* 0x2f00000020057423 */ /* 0x000fca000001000f */
        /* <DEDUP_REMOVED lines=11> */
.L_x_37429:
        /* <DEDUP_REMOVED lines=13> */
.L_x_37431:
[----:B------:R-:W-:Y:S05]  /*6040*/  BSYNC.RECONVERGENT B2 ;  /* 0x0000000000027941 */ /* 0x000fea0003800200 */
.L_x_37430:
        /* <DEDUP_REMOVED lines=45> */
[----:B------:R-:W-:-:S07]  /*6320*/  IMAD.MOV.U32 R57, RZ, RZ, RZ ;  /* 0x000000ffff397224 */ /* 0x000fce00078e00ff */
.L_x_37428:
[----:B------:R-:W-:Y:S05]  /*6330*/  BSYNC.RECONVERGENT B1 ;  /* 0x0000000000017941 */ /* 0x000fea0003800200 */
.L_x_37427:
[----:B------:R-:W-:Y:S01]  /*6340*/  ISETP.NE.AND P4, PT, R57, 0x1, PT ;  /* 0x000000013900780c */ /* 0x000fe20003f85270 */
[----:B------:R-:W-:Y:S01]  /*6350*/  FMUL.FTZ R34, R34, UR4 ;  /* 0x0000000422227c20 */ /* 0x000fe20008410000 */
[----:B------:R-:W-:Y:S01]  /*6360*/  I2FP.F32.U32 R32, R5 ;  /* 0x0000000500207245 */ /* 0x000fe20000201000 */
[----:B------:R-:W-:Y:S01]  /*6370*/  BSSY.RECONVERGENT B1, `(.L_x_37432) ;  /* 0x000004b000017945 */ /* 0x000fe20003800200 */
[----:B------:R-:W-:Y:S02]  /*6380*/  IMAD.MOV.U32 R33, RZ, RZ, R16 ;  /* 0x000000ffff217224 */ /* 0x000fe400078e0010 */
[----:B------:R-:W-:Y:S01]  /*6390*/  FMUL.FTZ R34, R34, R81 ;  /* 0x0000005122227220 */ /* 0x000fe20000410000 */
[----:B------:R-:W-:-:S05]  /*63a0*/  FFMA.FTZ R5, R32, R15, 1.1641532182693481445e-10 ;  /* 0x2f00000020057423 */ /* 0x000fca000001000f */
[----:B------:R-:W-:Y:S01]  /*63b0*/  FSETP.LE.FTZ.AND P3, PT, R5, R82, PT ;  /* 0x000000520500720b */ /* 0x000fe20003f73000 */
[----:B------:R-:W-:Y:S01]  /*63c0*/  HFMA2 R5, -RZ, RZ, 0, 1.1920928955078125e-07 ;  /* 0x00000002ff057431 */ /* 0x000fe200000001ff */
        /* <DEDUP_REMOVED lines=9> */
.L_x_37434:
        /* <DEDUP_REMOVED lines=13> */
.L_x_37436:
[----:B------:R-:W-:Y:S05]  /*6530*/  BSYNC.RECONVERGENT B2 ;  /* 0x0000000000027941 */ /* 0x000fea0003800200 */
.L_x_37435:
[----:B------:R-:W-:Y:S01]  /*6540*/  LOP3.LUT R32, R6, UR9, R57, 0x96, !PT ;  /* 0x0000000906207c12 */ /* 0x000fe2000f8e9639 */
[----:B------:R-:W-:Y:S01]  /*6550*/  IMAD.WIDE.U32 R58, R31, -0x326172a9, RZ ;  /* 0xcd9e8d571f3a7825 */ /* 0x000fe200078e00ff */
[----:B------:R-:W-:-:S03]  /*6560*/  UIADD3 UR5, UPT, UPT, UR9, 0x32370b8f, URZ ;  /* 0x32370b8f09057890 */ /* 0x000fc6000fffe0ff */
        /* <DEDUP_REMOVED lines=43> */
.L_x_37433:
[----:B------:R-:W-:Y:S05]  /*6820*/  BSYNC.RECONVERGENT B1 ;  /* 0x0000000000017941 */ /* 0x000fea0003800200 */
.L_x_37432:
[----:B------:R-:W-:Y:S02]  /*6830*/  I2FP.F32.U32 R32, R33 ;  /* 0x0000002100207245 */ /* 0x000fe40000201000 */
[----:B------:R-:W-:Y:S02]  /*6840*/  FSEL R33, R84, RZ, P2 ;  /* 0x000000ff54217208 */ /* 0x000fe40001000000 */
[----:B------:R-:W-:Y:S01]  /*6850*/  FSEL R34, R34, RZ, P3 ;  /* 0x000000ff22227208 */ /* 0x000fe20001800000 */
[----:B------:R-:W-:Y:S01]  /*6860*/  FFMA.FTZ R15, R32, R15, 1.1641532182693481445e-10 ;  /* 0x2f000000200f7423 */ /* 0x000fe2000001000f */
[----:B------:R-:W-:-:S04]  /*6870*/  FMUL.FTZ R32, R35, UR4 ;  /* 0x0000000423207c20 */ /* 0x000fc80008410000 */
[----:B------:R-:W-:Y:S01]  /*6880*/  FMUL.FTZ R35, R32, R81 ;  /* 0x0000005120237220 */ /* 0x000fe20000410000 */
[----:B------:R-:W-:Y:S02]  /*6890*/  FSETP.GTU.FTZ.AND P5, PT, R15, R82, PT ;  /* 0x000000520f00720b */ /* 0x000fe40003fbc000 */
[----:B------:R-:W-:Y:S02]  /*68a0*/  FSEL R32, R83, RZ, P1 ;  /* 0x000000ff53207208 */ /* 0x000fe40000800000 */
[----:B------:R-:W-:Y:S02]  /*68b0*/  PLOP3.LUT P4, PT, P5, PT, PT, 0x8, 0x80 ;  /* 0x000000000080781c */ /* 0x000fe40002f8e170 */
[----:B------:R-:W-:-:S11]  /*68c0*/  FSEL R35, R35, RZ, !P5 ;  /* 0x000000ff23237208 */ /* 0x000fd60006800000 */
.L_x_37416:
[----:B------:R-:W0:Y:S01]  /*68d0*/  LDC.64 R58, c[0x0][0x3a8] ;  /* 0x0000ea00ff3a7b82 */ /* 0x000e220000000a00 */
[----:B------:R-:W-:Y:S02]  /*68e0*/  SEL R15, RZ, 0x1000000, !P4 ;  /* 0x01000000ff0f7807 */ /* 0x000fe40006000000 */
[----:B------:R-:W-:Y:S02]  /*68f0*/  SEL R82, RZ, 0x10000, !P3 ;  /* 0x00010000ff527807 */ /* 0x000fe40005800000 */
[----:B------:R-:W-:-:S03]  /*6900*/  SEL R81, RZ, 0x100, !P2 ;  /* 0x00000100ff517807 */ /* 0x000fc60005000000 */
[----:B------:R-:W1:Y:S01]  /*6910*/  LDC.64 R56, c[0x0][0x3b0] ;  /* 0x0000ec00ff387b82 */ /* 0x000e620000000a00 */
[----:B------:R-:W-:Y:S02]  /*6920*/  IADD3 R15, PT, PT, R81, R15, R82 ;  /* 0x0000000f510f7210 */ /* 0x000fe40007ffe052 */
[----:B------:R-:W-:-:S05]  /*6930*/  SEL R82, RZ, 0x1, !P1 ;  /* 0x00000001ff527807 */ /* 0x000fca0004800000 */
[----:B------:R-:W-:Y:S01]  /*6940*/  IMAD.IADD R81, R15, 0x1, R82 ;  /* 0x000000010f517824 */ /* 0x000fe200078e0252 */
[----:B------:R-:W-:Y:S01]  /*6950*/  MOV R15, R88 ;  /* 0x00000058000f7202 */ /* 0x000fe20000000f00 */
[----:B0-----:R-:W-:-:S05]  /*6960*/  IMAD.WIDE.U32 R58, R78, 0x10, R58 ;  /* 0x000000104e3a7825 */ /* 0x001fca00078e003a */
[----:B------:R0:W-:Y:S01]  /*6970*/  STG.E.128 desc[UR6][R58.64], R32 ;  /* 0x000000203a007986 */ /* 0x0001e2000c101d06 */
[----:B-1----:R-:W-:-:S04]  /*6980*/  IMAD.WIDE.U32 R56, R78, 0x4, R56 ;  /* 0x000000044e387825 */ /* 0x002fc800078e0038 */
[----:B------:R-:W-:Y:S01]  /*6990*/  VIADD R78, R78, 0x100 ;  /* 0x000001004e4e7836 */ /* 0x000fe20000000000 */
[----:B------:R0:W-:Y:S06]  /*69a0*/  STG.E desc[UR6][R56.64], R81 ;  /* 0x0000005138007986 */ /* 0x0001ec000c101906 */
.L_x_37394:
[----:B------:R-:W-:Y:S05]  /*69b0*/  BSYNC.RECONVERGENT B0 ;  /* 0x0000000000007941 */ /* 0x000fea0003800200 */
.L_x_37393:
        /* <DEDUP_REMOVED lines=29> */
.L_x_37442:
        /* <DEDUP_REMOVED lines=13> */
.L_x_37444:
[----:B------:R-:W-:Y:S05]  /*6c60*/  BSYNC.RECONVERGENT B2 ;  /* 0x0000000000027941 */ /* 0x000fea0003800200 */
.L_x_37443:
        /* <DEDUP_REMOVED lines=41> */
[----:B------:R-:W-:-:S03]  /*6f00*/  IMAD.WIDE.U32 R82, R83, -0x326172a9, RZ ;  /* 0xcd9e8d5753527825 */ /* 0x000fc600078e00ff */
[----:B------:R-:W-:Y:S01]  /*6f10*/  MOV R16, R82 ;  /* 0x0000005200107202 */ /* 0x000fe20000000f00 */
[----:B------:R-:W-:Y:S01]  /*6f20*/  IMAD.MOV.U32 R82, RZ, RZ, RZ ;  /* 0x000000ffff527224 */ /* 0x000fe200078e00ff */
[----:B------:R-:W-:-:S07]  /*6f30*/  LOP3.LUT R2, R84, UR28, R83, 0x96, !PT ;  /* 0x0000001c54027c12 */ /* 0x000fce000f8e9653 */
.L_x_37441:
[----:B------:R-:W-:Y:S05]  /*6f40*/  BSYNC.RECONVERGENT B1 ;  /* 0x0000000000017941 */ /* 0x000fea0003800200 */
.L_x_37440:
        /* <DEDUP_REMOVED lines=24> */
.L_x_37447:
        /* <DEDUP_REMOVED lines=13> */
.L_x_37449:
[----:B------:R-:W-:Y:S05]  /*71a0*/  BSYNC.RECONVERGENT B2 ;  /* 0x0000000000027941 */ /* 0x000fea0003800200 */
.L_x_37448:
        /* <DEDUP_REMOVED lines=46> */
.L_x_37446:
[----:B------:R-:W-:Y:S05]  /*7490*/  BSYNC.RECONVERGENT B1 ;  /* 0x0000000000017941 */ /* 0x000fea0003800200 */
.L_x_37445:
[----:B------:R-:W-:Y:S01]  /*74a0*/  I2FP.F32.U32 R56, R5 ;  /* 0x0000000500387245 */ /* 0x000fe20000201000 */
[----:B------:R-:W-:Y:S01]  /*74b0*/  BSSY.RECONVERGENT B1, `(.L_x_37450) ;  /* 0x0000050000017945 */ /* 0x000fe20003800200 */
[----:B------:R-:W-:Y:S01]  /*74c0*/  ISETP.NE.AND P3, PT, R83, 0x1, PT ;  /* 0x000000015300780c */ /* 0x000fe20003f65270 */
[----:B------:R-:W-:Y:S02]  /*74d0*/  IMAD.MOV.U32 R5, RZ, RZ, R16 ;  /* 0x000000ffff057224 */ /* 0x000fe400078e0010 */
[----:B------:R-:W-:-:S05]  /*74e0*/  FFMA.FTZ R56, R56, R81, 1.1641532182693481445e-10 ;  /* 0x2f00000038387423 */ /* 0x000fca0000010051 */
[----:B------:R-:W-:Y:S01]  /*74f0*/  FSETP.GTU.FTZ.AND P2, PT, R56, R15, PT ;  /* 0x0000000f3800720b */ /* 0x000fe20003f5c000 */
[----:B------:R-:W-:-:S04]  /*7500*/  FMUL.FTZ R56, R37, UR4 ;  /* 0x0000000425387c20 */ /* 0x000fc80008410000 */
        /* <DEDUP_REMOVED lines=14> */
.L_x_37452:
        /* <DEDUP_REMOVED lines=13> */
.L_x_37454:
[----:B------:R-:W-:Y:S05]  /*76c0*/  BSYNC.RECONVERGENT B2 ;  /* 0x0000000000027941 */ /* 0x000fea0003800200 */
.L_x_37453:
        /* <DEDUP_REMOVED lines=46> */
.L_x_37451:
[----:B------:R-:W-:Y:S05]  /*79b0*/  BSYNC.RECONVERGENT B1 ;  /* 0x0000000000017941 */ /* 0x000fea0003800200 */
.L_x_37450:
        /* <DEDUP_REMOVED lines=21> */
.L_x_37457:
        /* <DEDUP_REMOVED lines=13> */
.L_x_37459:
[----:B------:R-:W-:Y:S05]  /*7be0*/  BSYNC.RECONVERGENT B2 ;  /* 0x0000000000027941 */ /* 0x000fea0003800200 */
.L_x_37458:
[----:B------:R-:W-:Y:S01]  /*7bf0*/  LOP3.LUT R56, R6, UR9, R85, 0x96, !PT ;  /* 0x0000000906387c12 */ /* 0x000fe2000f8e9655 */
[----:B------:R-:W-:Y:S01]  /*7c00*/  IMAD.WIDE.U32 R82, R31, -0x326172a9, RZ ;  /* 0xcd9e8d571f527825 */ /* 0x000fe200078e00ff */
[----:B------:R-:W-:Y:S01]  /*7c10*/  UIADD3 UR5, UPT, UPT, UR9, 0x32370b8f, URZ ;  /* 0x32370b8f09057890 */ /* 0x000fe2000fffe0ff */
[----:B------:R-:W-:Y:S02]  /*7c20*/  MOV R58, R88 ;  /* 0x00000058003a7202 */ /* 0x000fe40000000f00 */
        /* <DEDUP_REMOVED lines=42> */
.L_x_37456:
[----:B------:R-:W-:Y:S05]  /*7ed0*/  BSYNC.RECONVERGENT B1 ;  /* 0x0000000000017941 */ /* 0x000fea0003800200 */
.L_x_37455:
[----:B------:R-:W-:-:S05]  /*7ee0*/  I2FP.F32.U32 R56, R58 ;  /* 0x0000003a00387245 */ /* 0x000fca0000201000 */
[----:B------:R-:W-:-:S05]  /*7ef0*/  FFMA.FTZ R56, R56, R81, 1.1641532182693481445e-10 ;  /* 0x2f00000038387423 */ /* 0x000fca0000010051 */
[----:B------:R-:W-:Y:S01]  /*7f00*/  FSETP.GTU.FTZ.AND P4, PT, R56, R15, PT ;  /* 0x0000000f3800720b */ /* 0x000fe20003f9c000 */
[----:B------:R-:W-:-:S04]  /*7f10*/  FMUL.FTZ R56, R39, UR4 ;  /* 0x0000000427387c20 */ /* 0x000fc80008410000 */
[----:B------:R-:W-:-:S05]  /*7f20*/  FMUL.FTZ R56, R56, R89 ;  /* 0x0000005938387220 */ /* 0x000fca0000410000 */
[----:B------:R-:W-:Y:S02]  /*7f30*/  FSEL R56, R56, RZ, !P4 ;  /* 0x000000ff38387208 */ /* 0x000fe40006000000 */
[----:B------:R-:W-:-:S03]  /*7f40*/  PLOP3.LUT P4, PT, P4, PT, PT, 0x8, 0x80 ;  /* 0x000000000080781c */ /* 0x000fc6000278e170 */
[----:B------:R-:W-:Y:S01]  /*7f50*/  FADD.FTZ R39, R59, R56 ;  /* 0x000000383b277221 */ /* 0x000fe20000010000 */
[----:B------:R-:W-:Y:S09]  /*7f60*/  BRA `(.L_x_37460) ;  /* 0x0000001400187947 */ /* 0x000ff20003800000 */
.L_x_37439:
        /* <DEDUP_REMOVED lines=16> */
.L_x_37463:
        /* <DEDUP_REMOVED lines=13> */
.L_x_37465:
[----:B------:R-:W-:Y:S05]  /*8140*/  BSYNC.RECONVERGENT B2 ;  /* 0x0000000000027941 */ /* 0x000fea0003800200 */
.L_x_37464:
        /* <DEDUP_REMOVED lines=45> */
.L_x_37462:
[----:B------:R-:W-:Y:S05]  /*8420*/  BSYNC.RECONVERGENT B1 ;  /* 0x0000000000017941 */ /* 0x000fea0003800200 */
.L_x_37461:
        /* <DEDUP_REMOVED lines=8> */
[----:B------:R-:W-:-:S04]  /*84b0*/  IMAD.MOV.U32 R5, RZ, RZ, R16 ;  /* 0x000000ffff057224 */ /* 0x000fc800078e0010 */
[----:B0-----:R-:W-:Y:S01]  /*84c0*/  FSETP.LE.FTZ.AND P1, PT, R56, R15, PT ;  /* 0x0000000f3800720b */ /* 0x001fe20003f33000 */
[----:B------:R-:W-:Y:S02]  /*84d0*/  HFMA2 R56, -RZ, RZ, 0, 1.1920928955078125e-07 ;  /* 0x00000002ff387431 */ /* 0x000fe400000001ff */
[----:B-1----:R-:W-:Y:S01]  /*84e0*/  FMUL.FTZ R83, R36, R81 ;  /* 0x0000005124537220 */ /* 0x002fe20000410000 */
        /* <DEDUP_REMOVED lines=9> */
.L_x_37468:
        /* <DEDUP_REMOVED lines=13> */
.L_x_37470:
[----:B------:R-:W-:Y:S05]  /*8650*/  BSYNC.RECONVERGENT B2 ;  /* 0x0000000000027941 */ /* 0x000fea0003800200 */
.L_x_37469:
        /* <DEDUP_REMOVED lines=46> */
.L_x_37467:
[----:B------:R-:W-:Y:S05]  /*8940*/  BSYNC.RECONVERGENT B1 ;  /* 0x0000000000017941 */ /* 0x000fea0003800200 */
.L_x_37466:
[----:B------:R-:W-:Y:S01]  /*8950*/  ISETP.NE.AND P3, PT, R56, 0x1, PT ;  /* 0x000000013800780c */ /* 0x000fe20003f65270 */
[----:B------:R-:W-:Y:S01]  /*8960*/  FMUL.FTZ R84, R37, UR4 ;  /* 0x0000000425547c20 */ /* 0x000fe20008410000 */
[----:B------:R-:W-:Y:S01]  /*8970*/  I2FP.F32.U32 R5, R5 ;  /* 0x0000000500057245 */ /* 0x000fe20000201000 */
[----:B------:R-:W-:Y:S01]  /*8980*/  BSSY.RECONVERGENT B1, `(.L_x_37471) ;  /* 0x000004b000017945 */ /* 0x000fe20003800200 */
[----:B------:R-:W-:Y:S02]  /*8990*/  IMAD.MOV.U32 R57, RZ, RZ, 0x2 ;  /* 0x00000002ff397424 */ /* 0x000fe400078e00ff */
[----:B------:R-:W-:Y:S01]  /*89a0*/  FMUL.FTZ R84, R84, R81 ;  /* 0x0000005154547220 */ /* 0x000fe20000410000 */
[----:B------:R-:W-:Y:S01]  /*89b0*/  FFMA.FTZ R36, R5, R82, 1.1641532182693481445e-10 ;  /* 0x2f00000005247423 */ /* 0x000fe20000010052 */
[----:B------:R-:W-:-:S04]  /*89c0*/  MOV R5, R16 ;  /* 0x0000001000057202 */ /* 0x000fc80000000f00 */
        /* <DEDUP_REMOVED lines=10> */
.L_x_37473:
        /* <DEDUP_REMOVED lines=13> */
.L_x_37475:
[----:B------:R-:W-:Y:S05]  /*8b40*/  BSYNC.RECONVERGENT B2 ;  /* 0x0000000000027941 */ /* 0x000fea0003800200 */
.L_x_37474:
        /* <DEDUP_REMOVED lines=44> */
[----:B------:R-:W-:Y:S01]  /*8e10*/  HFMA2 R57, -RZ, RZ, 0, 0 ;  /* 0x00000000ff397431 */ /* 0x000fe200000001ff */
[----:B------:R-:W-:-:S07]  /*8e20*/  MOV R16, R56 ;  /* 0x0000003800107202 */ /* 0x000fce0000000f00 */
.L_x_37472:
[----:B------:R-:W-:Y:S05]  /*8e30*/  BSYNC.RECONVERGENT B1 ;  /* 0x0000000000017941 */ /* 0x000fea0003800200 */
.L_x_37471:
[----:B------:R-:W-:Y:S01]  /*8e40*/  ISETP.NE.AND P4, PT, R57, 0x1, PT ;  /* 0x000000013900780c */ /* 0x000fe20003f85270 */
[----:B------:R-:W-:Y:S01]  /*8e50*/  FMUL.FTZ R38, R38, UR4 ;  /* 0x0000000426267c20 */ /* 0x000fe20008410000 */
[----:B------:R-:W-:Y:S01]  /*8e60*/  I2FP.F32.U32 R5, R5 ;  /* 0x0000000500057245 */ /* 0x000fe20000201000 */
[----:B------:R-:W-:Y:S01]  /*8e70*/  BSSY.RECONVERGENT B1, `(.L_x_37476) ;  /* 0x000004b000017945 */ /* 0x000fe20003800200 */
[----:B------:R-:W-:Y:S02]  /*8e80*/  IMAD.MOV.U32 R37, RZ, RZ, R16 ;  /* 0x000000ffff257224 */ /* 0x000fe400078e0010 */
[----:B------:R-:W-:Y:S01]  /*8e90*/  FMUL.FTZ R38, R38, R81 ;  /* 0x0000005126267220 */ /* 0x000fe20000410000 */
[----:B------:R-:W-:Y:S01]  /*8ea0*/  FFMA.FTZ R36, R5, R82, 1.1641532182693481445e-10 ;  /* 0x2f00000005247423 */ /* 0x000fe20000010052 */
[----:B------:R-:W-:-:S04]  /*8eb0*/  IMAD.MOV.U32 R5, RZ, RZ, 0x2 ;  /* 0x00000002ff057424 */ /* 0x000fc800078e00ff */
        /* <DEDUP_REMOVED lines=10> */
.L_x_37478:
        /* <DEDUP_REMOVED lines=13> */
.L_x_37480:
[----:B------:R-:W-:Y:S05]  /*9030*/  BSYNC.RECONVERGENT B2 ;  /* 0x0000000000027941 */ /* 0x000fea0003800200 */
.L_x_37479:
        /* <DEDUP_REMOVED lines=46> */
.L_x_37477:
[----:B------:R-:W-:Y:S05]  /*9320*/  BSYNC.RECONVERGENT B1 ;  /* 0x0000000000017941 */ /* 0x000fea0003800200 */
.L_x_37476:
[----:B------:R-:W-:Y:S01]  /*9330*/  I2FP.F32.U32 R37, R37 ;  /* 0x0000002500257245 */ /* 0x000fe20000201000 */
[----:B------:R-:W-:Y:S01]  /*9340*/  FMUL.FTZ R36, R39, UR4 ;  /* 0x0000000427247c20 */ /* 0x000fe20008410000 */
[----:B------:R-:W-:-:S03]  /*9350*/  FSEL R38, R38, RZ, P3 ;  /* 0x000000ff26267208 */ /* 0x000fc60001800000 */
[----:B------:R-:W-:Y:S01]  /*9360*/  FFMA.FTZ R82, R37, R82, 1.1641532182693481445e-10 ;  /* 0x2f00000025527423 */ /* 0x000fe20000010052 */
[----:B------:R-:W-:Y:S01]  /*9370*/  FMUL.FTZ R36, R36, R81 ;  /* 0x0000005124247220 */ /* 0x000fe20000410000 */
[----:B------:R-:W-:-:S03]  /*9380*/  FSEL R37, R84, RZ, P2 ;  /* 0x000000ff54257208 */ /* 0x000fc60001000000 */
[----:B------:R-:W-:-:S04]  /*9390*/  FSETP.GTU.FTZ.AND P4, PT, R82, R15, PT ;  /* 0x0000000f5200720b */ /* 0x000fc80003f9c000 */
[----:B------:R-:W-:Y:S02]  /*93a0*/  FSEL R39, R36, RZ, !P4 ;  /* 0x000000ff24277208 */ /* 0x000fe40006000000 */
[----:B------:R-:W-:Y:S02]  /*93b0*/  PLOP3.LUT P4, PT, P4, PT, PT, 0x8, 0x80 ;  /* 0x000000000080781c */ /* 0x000fe4000278e170 */
[----:B------:R-:W-:-:S11]  /*93c0*/  FSEL R36, R83, RZ, P1 ;  /* 0x000000ff53247208 */ /* 0x000fd60000800000 */
.L_x_37460:
[----:B------:R-:W0:Y:S01]  /*93d0*/  LDC.64 R58, c[0x0][0x3a8] ;  /* 0x0000ea00ff3a7b82 */ /* 0x000e220000000a00 */
[----:B------:R-:W-:Y:S02]  /*93e0*/  SEL R15, RZ, 0x1000000, !P4 ;  /* 0x01000000ff0f7807 */ /* 0x000fe40006000000 */
[----:B------:R-:W-:Y:S02]  /*93f0*/  SEL R82, RZ, 0x10000, !P3 ;  /* 0x00010000ff527807 */ /* 0x000fe40005800000 */
[----:B------:R-:W-:-:S03]  /*9400*/  SEL R81, RZ, 0x100, !P2 ;  /* 0x00000100ff517807 */ /* 0x000fc60005000000 */
[----:B------:R-:W1:Y:S01]  /*9410*/  LDC.64 R56, c[0x0][0x3b0] ;  /* 0x0000ec00ff387b82 */ /* 0x000e620000000a00 */
[----:B------:R-:W-:Y:S02]  /*9420*/  IADD3 R15, PT, PT, R81, R15, R82 ;  /* 0x0000000f510f7210 */ /* 0x000fe40007ffe052 */
[----:B------:R-:W-:-:S04]  /*9430*/  SEL R82, RZ, 0x1, !P1 ;  /* 0x00000001ff527807 */ /* 0x000fc80004800000 */
[----:B------:R-:W-:Y:S01]  /*9440*/  IADD3 R81, PT, PT, R15, R82, RZ ;  /* 0x000000520f517210 */ /* 0x000fe20007ffe0ff */
[----:B------:R-:W-:Y:S02]  /*9450*/  IMAD.MOV.U32 R15, RZ, RZ, R88 ;  /* 0x000000ffff0f7224 */ /* 0x000fe400078e0058 */
[----:B0-----:R-:W-:-:S05]  /*9460*/  IMAD.WIDE.U32 R58, R78, 0x10, R58 ;  /* 0x000000104e3a7825 */ /* 0x001fca00078e003a */
[----:B------:R0:W-:Y:S01]  /*9470*/  STG.E.128 desc[UR6][R58.64], R36 ;  /* 0x000000243a007986 */ /* 0x0001e2000c101d06 */
[----:B-1----:R-:W-:-:S04]  /*9480*/  IMAD.WIDE.U32 R56, R78, 0x4, R56 ;  /* 0x000000044e387825 */ /* 0x002fc800078e0038 */
[----:B------:R-:W-:Y:S01]  /*9490*/  VIADD R78, R78, 0x100 ;  /* 0x000001004e4e7836 */ /* 0x000fe20000000000 */
[----:B------:R0:W-:Y:S06]  /*94a0*/  STG.E desc[UR6][R56.64], R81 ;  /* 0x0000005138007986 */ /* 0x0001ec000c101906 */
.L_x_37438:
[----:B------:R-:W-:Y:S05]  /*94b0*/  BSYNC.RECONVERGENT B0 ;  /* 0x0000000000007941 */ /* 0x000fea0003800200 */
.L_x_37437:
        /* <DEDUP_REMOVED lines=25> */
[----:B------:R-:W-:Y:S01]  /*9650*/  @!P1 IMAD.MOV.U32 R81, RZ, RZ, R0 ;  /* 0x000000ffff519224 */ /* 0x000fe200078e0000 */
[----:B------:R-:W-:Y:S01]  /*9660*/  @P1 MOV R81, R2 ;  /* 0x0000000200511202 */ /* 0x000fe20000000f00 */
[----:B------:R-:W-:Y:S01]  /*9670*/  @P1 VIADD R82, R5, 0x1 ;  /* 0x0000000105521836 */ /* 0x000fe20000000000 */
[----:B------:R-:W-:Y:S06]  /*9680*/  BRA `(.L_x_37485) ;  /* 0x0000000000ec7947 */ /* 0x000fec0003800000 */
.L_x_37486:
        /* <DEDUP_REMOVED lines=13> */
.L_x_37488:
[----:B------:R-:W-:Y:S05]  /*9760*/  BSYNC.RECONVERGENT B2 ;  /* 0x0000000000027941 */ /* 0x000fea0003800200 */
.L_x_37487:
        /* <DEDUP_REMOVED lines=43> */
[----:B------:R-:W-:Y:S01]  /*9a20*/  HFMA2 R82, -RZ, RZ, 0, 0 ;  /* 0x00000000ff527431 */ /* 0x000fe200000001ff */
[----:B------:R-:W-:-:S07]  /*9a30*/  LOP3.LUT R2, R84, UR28, R83, 0x96, !PT ;  /* 0x0000001c54027c12 */ /* 0x000fce000f8e9653 */
.L_x_37485:
[----:B------:R-:W-:Y:S05]  /*9a40*/  BSYNC.RECONVERGENT B1 ;  /* 0x0000000000017941 */ /* 0x000fea0003800200 */
.L_x_37484:
        /* <DEDUP_REMOVED lines=24> */
.L_x_37491:
        /* <DEDUP_REMOVED lines=13> */
.L_x_37493:
[----:B------:R-:W-:Y:S05]  /*9ca0*/  BSYNC.RECONVERGENT B2 ;  /* 0x0000000000027941 */ /* 0x000fea0003800200 */
.L_x_37492:
        /* <DEDUP_REMOVED lines=45> */
[----:B------:R-:W-:-:S07]  /*9f80*/  HFMA2 R83, -RZ, RZ, 0, 0 ;  /* 0x00000000ff537431 */ /* 0x000fce00000001ff */
.L_x_37490:
[----:B------:R-:W-:Y:S05]  /*9f90*/  BSYNC.RECONVERGENT B1 ;  /* 0x0000000000017941 */ /* 0x000fea0003800200 */
.L_x_37489:
        /* <DEDUP_REMOVED lines=21> */
.L_x_37496:
        /* <DEDUP_REMOVED lines=13> */
.L_x_37498:
[----:B------:R-:W-:Y:S05]  /*a1c0*/  BSYNC.RECONVERGENT B2 ;  /* 0x0000000000027941 */ /* 0x000fea0003800200 */
.L_x_37497:
        /* <DEDUP_REMOVED lines=46> */
.L_x_37495:
[----:B------:R-:W-:Y:S05]  /*a4b0*/  BSYNC.RECONVERGENT B1 ;  /* 0x0000000000017941 */ /* 0x000fea0003800200 */
.L_x_37494:
        /* <DEDUP_REMOVED lines=21> */
.L_x_37501:
        /* <DEDUP_REMOVED lines=13> */
.L_x_37503:
[----:B------:R-:W-:Y:S05]  /*a6e0*/  BSYNC.RECONVERGENT B2 ;  /* 0x0000000000027941 */ /* 0x000fea0003800200 */
.L_x_37502:
[----:B------:R-:W-:Y:S01]  /*a6f0*/  LOP3.LUT R56, R6, UR9, R85, 0x96, !PT ;  /* 0x0000000906387c12 */ /* 0x000fe2000f8e9655 */
[----:B------:R-:W-:Y:S01]  /*a700*/  IMAD.WIDE.U32 R82, R31, -0x326172a9, RZ ;  /* 0xcd9e8d571f527825 */ /* 0x000fe200078e00ff */
[----:B------:R-:W-:-:S03]  /*a710*/  UIADD3 UR5, UPT, UPT, UR9, 0x32370b8f, URZ ;  /* 0x32370b8f09057890 */ /* 0x000fc6000fffe0ff */
[----:B------:R-:W-:Y:S02]  /*a720*/  HFMA2 R5, -RZ, RZ, 0, 0 ;  /* 0x00000000ff057431 */ /* 0x000fe400000001ff */
        /* <DEDUP_REMOVED lines=42> */
.L_x_37500:
[----:B------:R-:W-:Y:S05]  /*a9d0*/  BSYNC.RECONVERGENT B1 ;  /* 0x0000000000017941 */ /* 0x000fea0003800200 */
.L_x_37499:
        /* <DEDUP_REMOVED lines=9> */
.L_x_37483:
        /* <DEDUP_REMOVED lines=16> */
.L_x_37507:
        /* <DEDUP_REMOVED lines=13> */
.L_x_37509:
[----:B------:R-:W-:Y:S05]  /*ac40*/  BSYNC.RECONVERGENT B2 ;  /* 0x0000000000027941 */ /* 0x000fea0003800200 */
.L_x_37508:
        /* <DEDUP_REMOVED lines=45> */
.L_x_37506:
[----:B------:R-:W-:Y:S05]  /*af20*/  BSYNC.RECONVERGENT B1 ;  /* 0x0000000000017941 */ /* 0x000fea0003800200 */
.L_x_37505:
        /* <DEDUP_REMOVED lines=8> */
[----:B------:R-:W-:-:S04]  /*afb0*/  MOV R5, R16 ;  /* 0x0000001000057202 */ /* 0x000fc80000000f00 */
[----:B0-----:R-:W-:Y:S01]  /*afc0*/  FSETP.LE.FTZ.AND P1, PT, R56, R15, PT ;  /* 0x0000000f3800720b */ /* 0x001fe20003f33000 */
[----:B------:R-:W-:Y:S02]  /*afd0*/  IMAD.MOV.U32 R56, RZ, RZ, 0x2 ;  /* 0x00000002ff387424 */ /* 0x000fe400078e00ff */
[----:B-1----:R-:W-:Y:S01]  /*afe0*/  FMUL.FTZ R83, R40, R81 ;  /* 0x0000005128537220 */ /* 0x002fe20000410000 */
        /* <DEDUP_REMOVED lines=9> */
.L_x_37512:
        /* <DEDUP_REMOVED lines=13> */
.L_x_37514:
[----:B------:R-:W-:Y:S05]  /*b150*/  BSYNC.RECONVERGENT B2 ;  /* 0x0000000000027941 */ /* 0x000fea0003800200 */
.L_x_37513:
        /* <DEDUP_REMOVED lines=43> */
[----:B------:R-:W-:Y:S01]  /*b410*/  IMAD.MOV.U32 R56, RZ, RZ, RZ ;  /* 0x000000ffff387224 */ /* 0x000fe200078e00ff */
[----:B------:R-:W-:Y:S02]  /*b420*/  LOP3.LUT R2, R84, UR28, R59, 0x96, !PT ;  /* 0x0000001c54027c12 */ /* 0x000fe4000f8e963b */
[----:B------:R-:W-:-:S07]  /*b430*/  MOV R16, R58 ;  /* 0x0000003a00107202 */ /* 0x000fce0000000f00 */
.L_x_37511:
[----:B------:R-:W-:Y:S05]  /*b440*/  BSYNC.RECONVERGENT B1 ;  /* 0x0000000000017941 */ /* 0x000fea0003800200 */
.L_x_37510:
        /* <DEDUP_REMOVED lines=18> */
.L_x_37517:
        /* <DEDUP_REMOVED lines=13> */
.L_x_37519:
[----:B------:R-:W-:Y:S05]  /*b640*/  BSYNC.RECONVERGENT B2 ;  /* 0x0000000000027941 */ /* 0x000fea0003800200 */
.L_x_37518:
        /* <DEDUP_REMOVED lines=46> */
.L_x_37516:
[----:B------:R-:W-:Y:S05]  /*b930*/  BSYNC.RECONVERGENT B1 ;  /* 0x0000000000017941 */ /* 0x000fea0003800200 */
.L_x_37515:
        /* <DEDUP_REMOVED lines=18> */
.L_x_37522:
        /* <DEDUP_REMOVED lines=13> */
.L_x_37524:
[----:B------:R-:W-:Y:S05]  /*bb30*/  BSYNC.RECONVERGENT B2 ;  /* 0x0000000000027941 */ /* 0x000fea0003800200 */
.L_x_37523:
        /* <DEDUP_REMOVED lines=46> */
.L_x_37521:
[----:B------:R-:W-:Y:S05]  /*be20*/  BSYNC.RECONVERGENT B1 ;  /* 0x0000000000017941 */ /* 0x000fea0003800200 */
.L_x_37520:
        /* <DEDUP_REMOVED lines=10> */
.L_x_37504:
        /* <DEDUP_REMOVED lines=11> */
[C---:B-1----:R-:W-:Y:S01]  /*bf80*/  IMAD.WIDE.U32 R56, R78.reuse, 0x4, R56 ;  /* 0x000000044e387825 */ /* 0x042fe200078e0038 */
[----:B------:R-:W-:-:S04]  /*bf90*/  IADD3 R78, PT, PT, R78, 0x100, RZ ;  /* 0x000001004e4e7810 */ /* 0x000fc80007ffe0ff */
[----:B------:R0:W-:Y:S03]  /*bfa0*/  STG.E desc[UR6][R56.64], R81 ;  /* 0x0000005138007986 */ /* 0x0001e6000c101906 */
.L_x_37482:
[----:B------:R-:W-:Y:S05]  /*bfb0*/  BSYNC.RECONVERGENT B0 ;  /* 0x0000000000007941 */ /* 0x000fea0003800200 */
.L_x_37481:
        /* <DEDUP_REMOVED lines=29> */
.L_x_37530:
        /* <DEDUP_REMOVED lines=13> */
.L_x_37532:
[----:B------:R-:W-:Y:S05]  /*c260*/  BSYNC.RECONVERGENT B2 ;  /* 0x0000000000027941 */ /* 0x000fea0003800200 */
.L_x_37531:
        /* <DEDUP_REMOVED lines=45> */
.L_x_37529:
[----:B------:R-:W-:Y:S05]  /*c540*/  BSYNC.RECONVERGENT B1 ;  /* 0x0000000000017941 */ /* 0x000fea0003800200 */
.L_x_37528:
        /* <DEDUP_REMOVED lines=24> */
.L_x_37535:
        /* <DEDUP_REMOVED lines=13> */
.L_x_37537:
[----:B------:R-:W-:Y:S05]  /*c7a0*/  BSYNC.RECONVERGENT B2 ;  /* 0x0000000000027941 */ /* 0x000fea0003800200 */
.L_x_37536:
        /* <DEDUP_REMOVED lines=46> */
.L_x_37534:
[----:B------:R-:W-:Y:S05]  /*ca90*/  BSYNC.RECONVERGENT B1 ;  /* 0x0000000000017941 */ /* 0x000fea0003800200 */
.L_x_37533:
        /* <DEDUP_REMOVED lines=21> */
.L_x_37540:
        /* <DEDUP_REMOVED lines=13> */
.L_x_37542:
[----:B------:R-:W-:Y:S05]  /*ccc0*/  BSYNC.RECONVERGENT B2 ;  /* 0x0000000000027941 */ /* 0x000fea0003800200 */
.L_x_37541:
        /* <DEDUP_REMOVED lines=46> */
.L_x_37539:
[----:B------:R-:W-:Y:S05]  /*cfb0*/  BSYNC.RECONVERGENT B1 ;  /* 0x0000000000017941 */ /* 0x000fea0003800200 */
.L_x_37538:
        /* <DEDUP_REMOVED lines=21> */
.L_x_37545:
        /* <DEDUP_REMOVED lines=13> */
.L_x_37547:
[----:B------:R-:W-:Y:S05]  /*d1e0*/  BSYNC.RECONVERGENT B2 ;  /* 0x0000000000027941 */ /* 0x000fea0003800200 */
.L_x_37546:
[----:B------:R-:W-:Y:S01]  /*d1f0*/  LOP3.LUT R56, R6, UR9, R85, 0x96, !PT ;  /* 0x0000000906387c12 */ /* 0x000fe2000f8e9655 */
[----:B------:R-:W-:Y:S01]  /*d200*/  IMAD.WIDE.U32 R82, R31, -0x326172a9, RZ ;  /* 0xcd9e8d571f527825 */ /* 0x000fe200078e00ff */
[----:B------:R-:W-:Y:S01]  /*d210*/  UIADD3 UR5, UPT, UPT, UR9, 0x32370b8f, URZ ;  /* 0x32370b8f09057890 */ /* 0x000fe2000fffe0ff */
[----:B------:R-:W-:Y:S02]  /*d220*/  MOV R58, R88 ;  /* 0x00000058003a7202 */ /* 0x000fe40000000f00 */
        /* <DEDUP_REMOVED lines=42> */
.L_x_37544:
[----:B------:R-:W-:Y:S05]  /*d4d0*/  BSYNC.RECONVERGENT B1 ;  /* 0x0000000000017941 */ /* 0x000fea0003800200 */
.L_x_37543:
        /* <DEDUP_REMOVED lines=9> */
.L_x_37527:
        /* <DEDUP_REMOVED lines=16> */
.L_x_37551:
        /* <DEDUP_REMOVED lines=13> */
.L_x_37553:
[----:B------:R-:W-:Y:S05]  /*d740*/  BSYNC.RECONVERGENT B2 ;  /* 0x0000000000027941 */ /* 0x000fea0003800200 */
.L_x_37552:
        /* <DEDUP_REMOVED lines=45> */
.L_x_37550:
[----:B------:R-:W-:Y:S05]  /*da20*/  BSYNC.RECONVERGENT B1 ;  /* 0x0000000000017941 */ /* 0x000fea0003800200 */
.L_x_37549:
        /* <DEDUP_REMOVED lines=9> */
[----:B0-----:R-:W-:Y:S02]  /*dac0*/  FSETP.LE.FTZ.AND P1, PT, R56, R15, PT ;  /* 0x0000000f3800720b */ /* 0x001fe40003f33000 */
[----:B------:R-:W-:Y:S01]  /*dad0*/  MOV R56, 0x2 ;  /* 0x0000000200387802 */ /* 0x000fe20000000f00 */
[----:B-1----:R-:W-:Y:S01]  /*dae0*/  FMUL.FTZ R83, R44, R81 ;  /* 0x000000512c537220 */ /* 0x002fe20000410000 */
        /* <DEDUP_REMOVED lines=9> */
.L_x_37556:
        /* <DEDUP_REMOVED lines=13> */
.L_x_37558:
[----:B------:R-:W-:Y:S05]  /*dc50*/  BSYNC.RECONVERGENT B2 ;  /* 0x0000000000027941 */ /* 0x000fea0003800200 */
.L_x_37557:
        /* <DEDUP_REMOVED lines=43> */
[----:B------:R-:W-:Y:S02]  /*df10*/  HFMA2 R56, -RZ, RZ, 0, 0 ;  /* 0x00000000ff387431 */ /* 0x000fe400000001ff */
[----:B------:R-:W-:Y:S01]  /*df20*/  IMAD.MOV.U32 R16, RZ, RZ, R58 ;  /* 0x000000ffff107224 */ /* 0x000fe200078e003a */
[----:B------:R-:W-:-:S07]  /*df30*/  LOP3.LUT R2, R84, UR28, R59, 0x96, !PT ;  /* 0x0000001c54027c12 */ /* 0x000fce000f8e963b */
.L_x_37555:
[----:B------:R-:W-:Y:S05]  /*df40*/  BSYNC.RECONVERGENT B1 ;  /* 0x0000000000017941 */ /* 0x000fea0003800200 */
.L_x_37554:
        /* <DEDUP_REMOVED lines=18> */
.L_x_37561:
        /* <DEDUP_REMOVED lines=13> */
.L_x_37563:
[----:B------:R-:W-:Y:S05]  /*e140*/  BSYNC.RECONVERGENT B2 ;  /* 0x0000000000027941 */ /* 0x000fea0003800200 */
.L_x_37562:
        /* <DEDUP_REMOVED lines=43> */
[----:B------:R-:W-:Y:S01]  /*e400*/  LOP3.LUT R2, R58, UR28, R57, 0x96, !PT ;  /* 0x0000001c3a027c12 */ /* 0x000fe2000f8e9639 */
[----:B------:R-:W-:Y:S01]  /*e410*/  IMAD.MOV.U32 R57, RZ, RZ, RZ ;  /* 0x000000ffff397224 */ /* 0x000fe200078e00ff */
[----:B------:R-:W-:-:S07]  /*e420*/  MOV R16, R56 ;  /* 0x0000003800107202 */ /* 0x000fce0000000f00 */
.L_x_37560:
[----:B------:R-:W-:Y:S05]  /*e430*/  BSYNC.RECONVERGENT B1 ;  /* 0x0000000000017941 */ /* 0x000fea0003800200 */
.L_x_37559:
[----:B------:R-:W-:Y:S01]  /*e440*/  ISETP.NE.AND P4, PT, R57, 0x1, PT ;  /* 0x000000013900780c */ /* 0x000fe20003f85270 */
[----:B------:R-:W-:Y:S01]  /*e450*/  FMUL.FTZ R46, R46, UR4 ;  /* 0x000000042e2e7c20 */ /* 0x000fe20008410000 */
[----:B------:R-:W-:Y:S01]  /*e460*/  I2FP.F32.U32 R5, R5 ;  /* 0x0000000500057245 */ /* 0x000fe20000201000 */
[----:B------:R-:W-:Y:S01]  /*e470*/  BSSY.RECONVERGENT B1, `(.L_x_37564) ;  /* 0x000004b000017945 */ /* 0x000fe20003800200 */
[----:B------:R-:W-:Y:S02]  /*e480*/  IMAD.MOV.U32 R45, RZ, RZ, R16 ;  /* 0x000000ffff2d7224 */ /* 0x000fe400078e0010 */
[----:B------:R-:W-:Y:S01]  /*e490*/  FMUL.FTZ R46, R46, R81 ;  /* 0x000000512e2e7220 */ /* 0x000fe20000410000 */
[----:B------:R-:W-:Y:S01]  /*e4a0*/  FFMA.FTZ R44, R5, R82, 1.1641532182693481445e-10 ;  /* 0x2f000000052c7423 */ /* 0x000fe20000010052 */
[----:B------:R-:W-:-:S04]  /*e4b0*/  HFMA2 R5, -RZ, RZ, 0, 1.1920928955078125e-07 ;  /* 0x00000002ff057431 */ /* 0x000fc800000001ff */
        /* <DEDUP_REMOVED lines=10> */
.L_x_37566:
        /* <DEDUP_REMOVED lines=13> */
.L_x_37568:
[----:B------:R-:W-:Y:S05]  /*e630*/  BSYNC.RECONVERGENT B2 ;  /* 0x0000000000027941 */ /* 0x000fea0003800200 */
.L_x_37567:
        /* <DEDUP_REMOVED lines=46> */
.L_x_37565:
[----:B------:R-:W-:Y:S05]  /*e920*/  BSYNC.RECONVERGENT B1 ;  /* 0x0000000000017941 */ /* 0x000fea0003800200 */
.L_x_37564:
        /* <DEDUP_REMOVED lines=10> */
.L_x_37548:
        /* <DEDUP_REMOVED lines=14> */
.L_x_37526:
[----:B------:R-:W-:Y:S05]  /*eab0*/  BSYNC.RECONVERGENT B0 ;  /* 0x0000000000007941 */ /* 0x000fea0003800200 */
.L_x_37525:
        /* <DEDUP_REMOVED lines=29> */
.L_x_37574:
        /* <DEDUP_REMOVED lines=13> */
.L_x_37576:
[----:B------:R-:W-:Y:S05]  /*ed60*/  BSYNC.RECONVERGENT B2 ;  /* 0x0000000000027941 */ /* 0x000fea0003800200 */
.L_x_37575:
        /* <DEDUP_REMOVED lines=45> */
.L_x_37573:
[----:B------:R-:W-:Y:S05]  /*f040*/  BSYNC.RECONVERGENT B1 ;  /* 0x0000000000017941 */ /* 0x000fea0003800200 */
.L_x_37572:
        /* <DEDUP_REMOVED lines=24> */
.L_x_37579:
        /* <DEDUP_REMOVED lines=13> */
.L_x_37581:
[----:B------:R-:W-:Y:S05]  /*f2a0*/  BSYNC.RECONVERGENT B2 ;  /* 0x0000000000027941 */ /* 0x000fea0003800200 */
.L_x_37580:
        /* <DEDUP_REMOVED lines=46> */
.L_x_37578:
[----:B------:R-:W-:Y:S05]  /*f590*/  BSYNC.RECONVERGENT B1 ;  /* 0x0000000000017941 */ /* 0x000fea0003800200 */
.L_x_37577:
        /* <DEDUP_REMOVED lines=21> */
.L_x_37584:
        /* <DEDUP_REMOVED lines=13> */
.L_x_37586:
[----:B------:R-:W-:Y:S05]  /*f7c0*/  BSYNC.RECONVERGENT B2 ;  /* 0x0000000000027941 */ /* 0x000fea0003800200 */
.L_x_37585:
        /* <DEDUP_REMOVED lines=46> */
.L_x_37583:
[----:B------:R-:W-:Y:S05]  /*fab0*/  BSYNC.RECONVERGENT B1 ;  /* 0x0000000000017941 */ /* 0x000fea0003800200 */
.L_x_37582:
        /* <DEDUP_REMOVED lines=21> */
.L_x_37589:
        /* <DEDUP_REMOVED lines=13> */
.L_x_37591:
[----:B------:R-:W-:Y:S05]  /*fce0*/  BSYNC.RECONVERGENT B2 ;  /* 0x0000000000027941 */ /* 0x000fea0003800200 */
.L_x_37590:
        /* <DEDUP_REMOVED lines=46> */
.L_x_37588:
[----:B------:R-:W-:Y:S05]  /*ffd0*/  BSYNC.RECONVERGENT B1 ;  /* 0x0000000000017941 */ /* 0x000fea0003800200 */
.L_x_37587:
        /* <DEDUP_REMOVED lines=9> */
.L_x_37571:
        /* <DEDUP_REMOVED lines=16> */
.L_x_37595:
        /* <DEDUP_REMOVED lines=13> */
.L_x_37597:
[----:B------:R-:W-:Y:S05]  /*10240*/  BSYNC.RECONVERGENT B2 ;  /* 0x0000000000027941 */ /* 0x000fea0003800200 */
.L_x_37596:
        /* <DEDUP_REMOVED lines=45> */
.L_x_37594:
[----:B------:R-:W-:Y:S05]  /*10520*/  BSYNC.RECONVERGENT B1 ;  /* 0x0000000000017941 */ /* 0x000fea0003800200 */
.L_x_37593:
        /* <DEDUP_REMOVED lines=21> */
.L_x_37600:
        /* <DEDUP_REMOVED lines=13> */
.L_x_37602:
[----:B------:R-:W-:Y:S05]  /*10750*/  BSYNC.RECONVERGENT B2 ;  /* 0x0000000000027941 */ /* 0x000fea0003800200 */
.L_x_37601:
        /* <DEDUP_REMOVED lines=46> */
.L_x_37599:
[----:B------:R-:W-:Y:S05]  /*10a40*/  BSYNC.RECONVERGENT B1 ;  /* 0x0000000000017941 */ /* 0x000fea0003800200 */
.L_x_37598:
        /* <DEDUP_REMOVED lines=18> */
.L_x_37605:
        /* <DEDUP_REMOVED lines=13> */
.L_x_37607:
[----:B------:R-:W-:Y:S05]  /*10c40*/  BSYNC.RECONVERGENT B2 ;  /* 0x0000000000027941 */ /* 0x000fea0003800200 */
.L_x_37606:
        /* <DEDUP_REMOVED lines=46> */
.L_x_37604:
[----:B------:R-:W-:Y:S05]  /*10f30*/  BSYNC.RECONVERGENT B1 ;  /* 0x0000000000017941 */ /* 0x000fea0003800200 */
.L_x_37603:
        /* <DEDUP_REMOVED lines=18> */
.L_x_37610:
        /* <DEDUP_REMOVED lines=13> */
.L_x_37612:
[----:B------:R-:W-:Y:S05]  /*11130*/  BSYNC.RECONVERGENT B2 ;  /* 0x0000000000027941 */ /* 0x000fea0003800200 */
.L_x_37611:
        /* <DEDUP_REMOVED lines=46> */
.L_x_37609:
[----:B------:R-:W-:Y:S05]  /*11420*/  BSYNC.RECONVERGENT B1 ;  /* 0x0000000000017941 */ /* 0x000fea0003800200 */
.L_x_37608:
        /* <DEDUP_REMOVED lines=10> */
.L_x_37592:
        /* <DEDUP_REMOVED lines=14> */
.L_x_37570:
[----:B------:R-:W-:Y:S05]  /*115b0*/  BSYNC.RECONVERGENT B0 ;  /* 0x0000000000007941 */ /* 0x000fea0003800200 */
.L_x_37569:
[----:B------:R-:W-:Y:S01]  /*115c0*/  ISETP.GE.U32.AND P1, PT, R64, 0x700, PT ;  /* 0x000007004000780c */ /* 0x000fe20003f26070 */
[----:B------:R-:W-:-:S12]  /*115d0*/  BSSY.RECONVERGENT B0, `(.L_x_37613) ;  /* 0x00002ac000007945 */ /* 0x000fd80003800200 */
[----:B------:R-:W-:Y:S05]  /*115e0*/  @!P1 BRA `(.L_x_37614) ;  /* 0x0000002800a89947 */ /* 0x000fea0003800000 */
[----:B------:R-:W1:Y:S02]  /*115f0*/  LDC.64 R52, c[0x0][0x390] ;  /* 0x0000e400ff347b82 */ /* 0x000e640000000a00 */
[----:B-1----:R-:W-:-:S06]  /*11600*/  IMAD.WIDE.U32 R52, R78, 0x10, R52 ;  /* 0x000000104e347825 */ /* 0x002fcc00078e0034 */
[----:B------:R-:W5:Y:S01]  /*11610*/  LDG.E.128 R52, desc[UR6][R52.64] ;  /* 0x0000000634347981 */ /* 0x000f62000c1e1d00 */
[----:B------:R-:W-:-:S04]  /*11620*/  UISETP.NE.U32.AND UP1, UPT, UR12, URZ, UPT ;  /* 0x000000ff0c00728c */ /* 0x000fc8000bf25070 */
[----:B------:R-:W-:-:S09]  /*11630*/  UISETP.NE.AND.EX UP1, UPT, UR13, URZ, UPT, UP1 ;  /* 0x000000ff0d00728c */ /* 0x000fd2000bf25310 */
[----:B------:R-:W-:Y:S05]  /*11640*/  BRA.U !UP1, `(.L_x_37615) ;  /* 0x0000001509447547 */ /* 0x000fea000b800000 */
[----:B0-----:R-:W0:Y:S02]  /*11650*/  LDC.64 R56, c[0x0][0x3a0] ;  /* 0x0000e800ff387b82 */ /* 0x001e240000000a00 */
        /* <DEDUP_REMOVED lines=18> */
.L_x_37618:
        /* <DEDUP_REMOVED lines=13> */
.L_x_37620:
[----:B------:R-:W-:Y:S05]  /*11850*/  BSYNC.RECONVERGENT B2 ;  /* 0x0000000000027941 */ /* 0x000fea0003800200 */
.L_x_37619:
        /* <DEDUP_REMOVED lines=45> */
.L_x_37617:
[----:B------:R-:W-:Y:S05]  /*11b30*/  BSYNC.RECONVERGENT B1 ;  /* 0x0000000000017941 */ /* 0x000fea0003800200 */
.L_x_37616:
        /* <DEDUP_REMOVED lines=24> */
.L_x_37623:
        /* <DEDUP_REMOVED lines=13> */
.L_x_37625:
[----:B------:R-:W-:Y:S05]  /*11d90*/  BSYNC.RECONVERGENT B2 ;  /* 0x0000000000027941 */ /* 0x000fea0003800200 */
.L_x_37624:
        /* <DEDUP_REMOVED lines=39> */
[----:B------:R-:W-:-:S04]  /*12010*/  IMAD.MOV.U32 R83, RZ, RZ, RZ ;  /* 0x000000ffff537224 */ /* 0x000fc800078e00ff */
[----:B------:R-:W-:-:S04]  /*12020*/  IMAD.WIDE.U32 R86, R86, -0x2daee0ad, RZ ;  /* 0xd2511f5356567825 */ /* 0x000fc800078e00ff */
[----:B------:R-:W-:Y:S01]  /*12030*/  IMAD.MOV.U32 R84, RZ, RZ, R86 ;  /* 0x000000ffff547224 */ /* 0x000fe200078e0056 */
[----:B------:R-:W-:Y:S01]  /*12040*/  LOP3.LUT R0, R88, UR29, R87, 0x96, !PT ;  /* 0x0000001d58007c12 */ /* 0x000fe2000f8e9657 */
[----:B------:R-:W-:-:S05]  /*12050*/  IMAD.WIDE.U32 R86, R2, -0x326172a9, RZ ;  /* 0xcd9e8d5702567825 */ /* 0x000fca00078e00ff */
[----:B------:R-:W-:Y:S02]  /*12060*/  LOP3.LUT R2, R82, UR28, R87, 0x96, !PT ;  /* 0x0000001c52027c12 */ /* 0x000fe4000f8e9657 */
[----:B------:R-:W-:-:S07]  /*12070*/  MOV R16, R86 ;  /* 0x0000005600107202 */ /* 0x000fce0000000f00 */
.L_x_37622:
[----:B------:R-:W-:Y:S05]  /*12080*/  BSYNC.RECONVERGENT B1 ;  /* 0x0000000000017941 */ /* 0x000fea0003800200 */
.L_x_37621:
        /* <DEDUP_REMOVED lines=21> */
.L_x_37628:
        /* <DEDUP_REMOVED lines=13> */
.L_x_37630:
[----:B------:R-:W-:Y:S05]  /*122b0*/  BSYNC.RECONVERGENT B2 ;  /* 0x0000000000027941 */ /* 0x000fea0003800200 */
.L_x_37629:
        /* <DEDUP_REMOVED lines=46> */
.L_x_37627:
[----:B------:R-:W-:Y:S05]  /*125a0*/  BSYNC.RECONVERGENT B1 ;  /* 0x0000000000017941 */ /* 0x000fea0003800200 */
.L_x_37626:
        /* <DEDUP_REMOVED lines=21> */
.L_x_37633:
        /* <DEDUP_REMOVED lines=13> */
.L_x_37635:
[----:B------:R-:W-:Y:S05]  /*127d0*/  BSYNC.RECONVERGENT B2 ;  /* 0x0000000000027941 */ /* 0x000fea0003800200 */
.L_x_37634:
        /* <DEDUP_REMOVED lines=46> */
.L_x_37632:
[----:B------:R-:W-:Y:S05]  /*12ac0*/  BSYNC.RECONVERGENT B1 ;  /* 0x0000000000017941 */ /* 0x000fea0003800200 */
.L_x_37631:
        /* <DEDUP_REMOVED lines=9> */
.L_x_37615:
        /* <DEDUP_REMOVED lines=16> */
.L_x_37639:
        /* <DEDUP_REMOVED lines=13> */
.L_x_37641:
[----:B------:R-:W-:Y:S05]  /*12d30*/  BSYNC.RECONVERGENT B2 ;  /* 0x0000000000027941 */ /* 0x000fea0003800200 */
.L_x_37640:
        /* <DEDUP_REMOVED lines=45> */
.L_x_37638:
[----:B------:R-:W-:Y:S05]  /*13010*/  BSYNC.RECONVERGENT B1 ;  /* 0x0000000000017941 */ /* 0x000fea0003800200 */
.L_x_37637:
[----:B------:R-:W0:Y:S01]  /*13020*/  LDC R15, c[0x0][0x408] ;  /* 0x00010200ff0f7b82 */ /* 0x000e220000000800 */
[----:B------:R-:W-:Y:S01]  /*13030*/  ISETP.NE.AND P3, PT, R57, 0x1, PT ;  /* 0x000000013900780c */ /* 0x000fe20003f65270 */
[----:B------:R-:W-:Y:S01]  /*13040*/  IMAD.MOV.U32 R82, RZ, RZ, 0x2f800000 ;  /* 0x2f800000ff527424 */ /* 0x000fe200078e00ff */
[----:B------:R-:W-:Y:S01]  /*13050*/  I2FP.F32.U32 R5, R56 ;  /* 0x0000003800057245 */ /* 0x000fe20000201000 */
[----:B-----5:R-:W-:Y:S01]  /*13060*/  FMUL.FTZ R56, R52, UR4 ;  /* 0x0000000434387c20 */ /* 0x020fe20008410000 */
[----:B------:R-:W-:Y:S01]  /*13070*/  BSSY.RECONVERGENT B1, `(.L_x_37642) ;  /* 0x000004c000017945 */ /* 0x000fe20003800200 */
[----:B------:R-:W-:Y:S02]  /*13080*/  MOV R58, 0x2 ;  /* 0x00000002003a7802 */ /* 0x000fe40000000f00 */
[----:B------:R-:W1:Y:S01]  /*13090*/  LDC R81, c[0x0][0x404] ;  /* 0x00010100ff517b82 */ /* 0x000e620000000800 */
[----:B------:R-:W-:Y:S01]  /*130a0*/  FFMA.FTZ R52, R5, R82, 1.1641532182693481445e-10 ;  /* 0x2f00000005347423 */ /* 0x000fe20000010052 */
[----:B------:R-:W-:-:S02]  /*130b0*/  IMAD.MOV.U32 R5, RZ, RZ, R16 ;  /* 0x000000ffff057224 */ /* 0x000fc400078e0010 */
[----:B0-----:R-:W-:Y:S02]  /*130c0*/  FMUL.FTZ R83, R56, R15 ;  /* 0x0000000f38537220 */ /* 0x001fe40000410000 */
[----:B-1----:R-:W-:Y:S01]  /*130d0*/  FSETP.LE.FTZ.AND P2, PT, R52, R81, PT ;  /* 0x000000513400720b */ /* 0x002fe20003f53000 */
        /* <DEDUP_REMOVED lines=9> */
.L_x_37644:
        /* <DEDUP_REMOVED lines=13> */
.L_x_37646:
[----:B------:R-:W-:Y:S05]  /*13240*/  BSYNC.RECONVERGENT B2 ;  /* 0x0000000000027941 */ /* 0x000fea0003800200 */
.L_x_37645:
        /* <DEDUP_REMOVED lines=43> */
[----:B------:R-:W-:Y:S02]  /*13500*/  IMAD.MOV.U32 R16, RZ, RZ, R58 ;  /* 0x000000ffff107224 */ /* 0x000fe400078e003a */
[----:B------:R-:W-:Y:S01]  /*13510*/  HFMA2 R58, -RZ, RZ, 0, 0 ;  /* 0x00000000ff3a7431 */ /* 0x000fe200000001ff */
[----:B------:R-:W-:-:S07]  /*13520*/  LOP3.LUT R2, R86, UR28, R59, 0x96, !PT ;  /* 0x0000001c56027c12 */ /* 0x000fce000f8e963b */
.L_x_37643:
[----:B------:R-:W-:Y:S05]  /*13530*/  BSYNC.RECONVERGENT B1 ;  /* 0x0000000000017941 */ /* 0x000fea0003800200 */
.L_x_37642:
[----:B------:R-:W-:Y:S01]  /*13540*/  ISETP.NE.AND P4, PT, R58, 0x1, PT ;  /* 0x000000013a00780c */ /* 0x000fe20003f85270 */
[----:B------:R-:W-:Y:S01]  /*13550*/  FMUL.FTZ R56, R53, UR4 ;  /* 0x0000000435387c20 */ /* 0x000fe20008410000 */
[----:B------:R-:W-:Y:S01]  /*13560*/  I2FP.F32.U32 R5, R5 ;  /* 0x0000000500057245 */ /* 0x000fe20000201000 */
[----:B------:R-:W-:Y:S02]  /*13570*/  BSSY.RECONVERGENT B1, `(.L_x_37647) ;  /* 0x000004b000017945 */ /* 0x000fe40003800200 */
[----:B------:R-:W-:Y:S01]  /*13580*/  FMUL.FTZ R85, R56, R15 ;  /* 0x0000000f38557220 */ /* 0x000fe20000410000 */
[----:B------:R-:W-:Y:S02]  /*13590*/  IMAD.MOV.U32 R56, RZ, RZ, 0x2 ;  /* 0x00000002ff387424 */ /* 0x000fe400078e00ff */
        /* <DEDUP_REMOVED lines=12> */
.L_x_37649:
        /* <DEDUP_REMOVED lines=13> */
.L_x_37651:
[----:B------:R-:W-:Y:S05]  /*13730*/  BSYNC.RECONVERGENT B2 ;  /* 0x0000000000027941 */ /* 0x000fea0003800200 */
.L_x_37650:
        /* <DEDUP_REMOVED lines=42> */
[----:B------:R-:W-:Y:S02]  /*139e0*/  MOV R84, R52 ;  /* 0x0000003400547202 */ /* 0x000fe40000000f00 */
[----:B------:R-:W-:Y:S01]  /*139f0*/  MOV R16, R56 ;  /* 0x0000003800107202 */ /* 0x000fe20000000f00 */
[----:B------:R-:W-:Y:S01]  /*13a00*/  IMAD.MOV.U32 R56, RZ, RZ, RZ ;  /* 0x000000ffff387224 */ /* 0x000fe200078e00ff */
[----:B------:R-:W-:-:S07]  /*13a10*/  LOP3.LUT R2, R58, UR28, R57, 0x96, !PT ;  /* 0x0000001c3a027c12 */ /* 0x000fce000f8e9639 */
.L_x_37648:
[----:B------:R-:W-:Y:S05]  /*13a20*/  BSYNC.RECONVERGENT B1 ;  /* 0x0000000000017941 */ /* 0x000fea0003800200 */
.L_x_37647:
        /* <DEDUP_REMOVED lines=18> */
.L_x_37654:
        /* <DEDUP_REMOVED lines=13> */
.L_x_37656:
[----:B------:R-:W-:Y:S05]  /*13c20*/  BSYNC.RECONVERGENT B2 ;  /* 0x0000000000027941 */ /* 0x000fea0003800200 */
.L_x_37655:
        /* <DEDUP_REMOVED lines=46> */
.L_x_37653:
[----:B------:R-:W-:Y:S05]  /*13f10*/  BSYNC.RECONVERGENT B1 ;  /* 0x0000000000017941 */ /* 0x000fea0003800200 */
.L_x_37652:
        /* <DEDUP_REMOVED lines=10> */
.L_x_37636:
[----:B------:R-:W-:Y:S01]  /*13fc0*/  SEL R56, RZ, 0x10000, !P4 ;  /* 0x00010000ff387807 */ /* 0x000fe20006000000 */
[----:B------:R-:W0:Y:S01]  /*13fd0*/  LDC.64 R58, c[0x0][0x3a8] ;  /* 0x0000ea00ff3a7b82 */ /* 0x000e220000000a00 */
[----:B------:R-:W-:Y:S02]  /*13fe0*/  SEL R57, RZ, 0x100, !P3 ;  /* 0x00000100ff397807 */ /* 0x000fe40005800000 */
[----:B------:R-:W-:Y:S02]  /*13ff0*/  SEL R15, RZ, 0x1000000, !P5 ;  /* 0x01000000ff0f7807 */ /* 0x000fe40006800000 */
[----:B------:R-:W-:Y:S02]  /*14000*/  SEL R82, RZ, 0x1, !P2 ;  /* 0x00000001ff527807 */ /* 0x000fe40005000000 */
[----:B------:R-:W-:Y:S02]  /*14010*/  IADD3 R15, PT, PT, R57, R15, R56 ;  /* 0x0000000f390f7210 */ /* 0x000fe40007ffe038 */
[----:B------:R-:W1:Y:S03]  /*14020*/  LDC.64 R56, c[0x0][0x3b0] ;  /* 0x0000ec00ff387b82 */ /* 0x000e660000000a00 */
[----:B------:R-:W-:Y:S01]  /*14030*/  IMAD.IADD R81, R15, 0x1, R82 ;  /* 0x000000010f517824 */ /* 0x000fe200078e0252 */
[----:B------:R-:W-:Y:S01]  /*14040*/  MOV R15, R84 ;  /* 0x00000054000f7202 */ /* 0x000fe20000000f00 */
[----:B0-----:R-:W-:-:S05]  /*14050*/  IMAD.WIDE.U32 R58, R78, 0x10, R58 ;  /* 0x000000104e3a7825 */ /* 0x001fca00078e003a */
[----:B------:R2:W-:Y:S01]  /*14060*/  STG.E.128 desc[UR6][R58.64], R52 ;  /* 0x000000343a007986 */ /* 0x0005e2000c101d06 */
[----:B-1----:R-:W-:-:S05]  /*14070*/  IMAD.WIDE.U32 R56, R78, 0x4, R56 ;  /* 0x000000044e387825 */ /* 0x002fca00078e0038 */
[----:B------:R2:W-:Y:S02]  /*14080*/  STG.E desc[UR6][R56.64], R81 ;  /* 0x0000005138007986 */ /* 0x0005e4000c101906 */
.L_x_37614:
[----:B------:R-:W-:Y:S05]  /*14090*/  BSYNC.RECONVERGENT B0 ;  /* 0x0000000000007941 */ /* 0x000fea0003800200 */
.L_x_37613:
[----:B0-2---:R-:W-:Y:S01]  /*140a0*/  FADD.FTZ R56, RZ, R60 ;  /* 0x0000003cff387221 */ /* 0x005fe20000010000 */
[C---:B------:R-:W-:Y:S01]  /*140b0*/  ISETP.GT.U32.AND P6, PT, R64.reuse, 0x1ff, PT ;  /* 0x000001ff4000780c */ /* 0x040fe20003fc4070 */
[----:B------:R-:W-:Y:S01]  /*140c0*/  BSSY.RECONVERGENT B0, `(.L_x_37657) ;  /* 0x000007c000007945 */ /* 0x000fe20003800200 */
[C---:B------:R-:W-:Y:S01]  /*140d0*/  ISETP.GT.U32.AND P5, PT, R64.reuse, 0x2ff, PT ;  /* 0x000002ff4000780c */ /* 0x040fe20003fa4070 */
[----:B------:R-:W-:Y:S01]  /*140e0*/  FADD.FTZ R57, R61, R56 ;  /* 0x000000383d397221 */ /* 0x000fe20000010000 */
[C---:B------:R-:W-:Y:S02]  /*140f0*/  ISETP.GT.U32.AND P4, PT, R64.reuse, 0x3ff, PT ;  /* 0x000003ff4000780c */ /* 0x040fe40003f84070 */
[----:B------:R-:W-:Y:S01]  /*14100*/  ISETP.GT.U32.AND P3, PT, R64, 0x4ff, PT ;  /* 0x000004ff4000780c */ /* 0x000fe20003f64070 */
[----:B------:R-:W-:Y:S01]  /*14110*/  FADD.FTZ R56, R62, R57 ;  /* 0x000000393e387221 */ /* 0x000fe20000010000 */
[C---:B------:R-:W-:Y:S02]  /*14120*/  ISETP.GT.U32.AND P2, PT, R64.reuse, 0x5ff, PT ;  /* 0x000005ff4000780c */ /* 0x040fe40003f44070 */
[----:B------:R-:W-:Y:S01]  /*14130*/  P2R R58, PR, RZ, 0x2 ;  /* 0x00000002ff3a7803 */ /* 0x000fe20000000000 */
[----:B------:R-:W-:Y:S01]  /*14140*/  FADD.FTZ R56, R63, R56 ;  /* 0x000000383f387221 */ /* 0x000fe20000010000 */
[----:B------:R-:W-:-:S04]  /*14150*/  ISETP.GT.U32.AND P1, PT, R64, 0x6ff, PT ;  /* 0x000006ff4000780c */ /* 0x000fc80003f24070 */
        /* <DEDUP_REMOVED lines=89> */
[----:B------:R-:W-:Y:S02]  /*146f0*/  LOP3.LUT P2, R59, R72, 0x1f, RZ, 0xc0, !PT ;  /* 0x0000001f483b7812 */ /* 0x000fe4000784c0ff */
[----:B------:R-:W-:-:S04]  /*14700*/  FFMA.FTZ R57, R57, R57, R58 ;  /* 0x0000003939397223 */ /* 0x000fc8000001003a */
        /* <DEDUP_REMOVED lines=23> */
.L_x_37658:
[----:B------:R-:W-:Y:S05]  /*14880*/  BSYNC.RECONVERGENT B0 ;  /* 0x0000000000007941 */ /* 0x000fea0003800200 */
.L_x_37657:
[----:B------:R-:W-:Y:S01]  /*14890*/  BAR.SYNC.DEFER_BLOCKING 0x0 ;  /* 0x0000000000007b1d */ /* 0x000fe20000010000 */
[----:B------:R-:W-:Y:S01]  /*148a0*/  ISETP.GT.U32.AND P2, PT, R59, 0x7, PT ;  /* 0x000000073b00780c */ /* 0x000fe20003f44070 */
[----:B0-----:R-:W-:Y:S01]  /*148b0*/  IMAD.MOV.U32 R58, RZ, RZ, RZ ;  /* 0x000000ffff3a7224 */ /* 0x001fe200078e00ff */
[----:B------:R-:W-:-:S03]  /*148c0*/  CS2R R56, SRZ ;  /* 0x0000000000387805 */ /* 0x000fc6000001ff00 */
        /* <DEDUP_REMOVED lines=10> */
.L_x_37660:
[----:B------:R-:W-:Y:S05]  /*14970*/  BSYNC.RECONVERGENT B0 ;  /* 0x0000000000007941 */ /* 0x000fea0003800200 */
.L_x_37659:
[----:B------:R-:W1:Y:S01]  /*14980*/  SHFL.DOWN PT, R59, R58, 0x4, 0x1f ;  /* 0x08801f003a3b7f89 */ /* 0x000e6200000e0000 */
[-C--:B------:R-:W-:Y:S01]  /*14990*/  I2FP.F32.S32 R83, R58.reuse ;  /* 0x0000003a00537245 */ /* 0x080fe20000201400 */
[----:B------:R-:W-:Y:S01]  /*149a0*/  BSSY.RECONVERGENT B0, `(.L_x_37661) ;  /* 0x000005c000007945 */ /* 0x000fe20003800200 */
[----:B------:R-:W-:Y:S01]  /*149b0*/  ISETP.NE.AND P3, PT, R72, RZ, PT ;  /* 0x000000ff4800720c */ /* 0x000fe20003f65270 */
[----:B0-----:R-:W0:Y:S01]  /*149c0*/  SHFL.DOWN PT, R81, R56, 0x4, 0x1f ;  /* 0x08801f0038517f89 */ /* 0x001e2200000e0000 */
[----:B------:R-:W-:Y:S02]  /*149d0*/  ISETP.NE.AND P2, PT, RZ, UR31, PT ;  /* 0x0000001fff007c0c */ /* 0x000fe4000bf45270 */
[----:B-1----:R-:W-:Y:S02]  /*149e0*/  I2FP.F32.S32 R82, R59 ;  /* 0x0000003b00527245 */ /* 0x002fe40000201400 */
[----:B------:R-:W-:Y:S01]  /*149f0*/  IADD3 R59, PT, PT, R59, R58, RZ ;  /* 0x0000003a3b3b7210 */ /* 0x000fe20007ffe0ff */
        /* <DEDUP_REMOVED lines=11> */
[----:B------:R-:W0:Y:S01]  /*14ab0*/  SHFL.DOWN PT, R78, R85, 0x2, 0x1f ;  /* 0x08401f00554e7f89 */ /* 0x000e2200000e0000 */
[----:B------:R-:W-:-:S03]  /*14ac0*/  FFMA.FTZ R81, R58, R83, R81 ;  /* 0x000000533a517223 */ /* 0x000fc60000010051 */
[----:B------:R-:W1:Y:S01]  /*14ad0*/  SHFL.DOWN PT, R58, R59, 0x2, 0x1f ;  /* 0x08401f003b3a7f89 */ /* 0x000e6200000e0000 */
[----:B0-----:R-:W-:Y:S01]  /*14ae0*/  FADD.FTZ R57, R85, -R78 ;  /* 0x8000004e55397221 */ /* 0x001fe20000010000 */
[----:B-1----:R-:W-:Y:S01]  /*14af0*/  IMAD.IADD R82, R59, 0x1, R58 ;  /* 0x000000013b527824 */ /* 0x002fe200078e023a */
[----:B------:R-:W-:Y:S02]  /*14b00*/  I2FP.F32.S32 R58, R58 ;  /* 0x0000003a003a7245 */ /* 0x000fe40000201400 */
[----:B------:R-:W-:-:S03]  /*14b10*/  FMUL.FTZ R57, R57, R57 ;  /* 0x0000003939397220 */ /* 0x000fc60000410000 */
[----:B------:R-:W-:Y:S01]  /*14b20*/  FMUL.FTZ R83, R78, R58 ;  /* 0x0000003a4e537220 */ /* 0x000fe20000410000 */
[----:B------:R-:W-:-:S03]  /*14b30*/  FMUL.FTZ R57, R56, R57 ;  /* 0x0000003938397220 */ /* 0x000fc60000410000 */
[----:B------:R-:W-:Y:S01]  /*14b40*/  FFMA.FTZ R83, R56, R85, R83 ;  /* 0x0000005538537223 */ /* 0x000fe20000010053 */
[----:B------:R-:W-:Y:S01]  /*14b50*/  FMUL.FTZ R78, R57, R58 ;  /* 0x0000003a394e7220 */ /* 0x000fe20000410000 */
[----:B------:R-:W0:Y:S01]  /*14b60*/  SHFL.DOWN PT, R56, R81, 0x2, 0x1f ;  /* 0x08401f0051387f89 */ /* 0x000e2200000e0000 */
[----:B------:R-:W-:-:S04]  /*14b70*/  I2FP.F32.S32 R57, R82 ;  /* 0x0000005200397245 */ /* 0x000fc80000201400 */
[----:B------:R-:W1:Y:S01]  /*14b80*/  MUFU.RCP R58, R57 ;  /* 0x00000039003a7308 */ /* 0x000e620000001000 */
[----:B0-----:R-:W-:-:S04]  /*14b90*/  FADD.FTZ R59, R81, R56 ;  /* 0x00000038513b7221 */ /* 0x001fc80000010000 */
[C---:B-1----:R-:W-:Y:S01]  /*14ba0*/  FFMA.FTZ R59, R58.reuse, R78, R59 ;  /* 0x0000004e3a3b7223 */ /* 0x042fe2000001003b */
[----:B------:R-:W-:Y:S02]  /*14bb0*/  FMUL.FTZ R58, R58, R83 ;  /* 0x000000533a3a7220 */ /* 0x000fe40000410000 */
[----:B------:R-:W0:Y:S04]  /*14bc0*/  SHFL.DOWN PT, R83, R82, 0x1, 0x1f ;  /* 0x08201f0052537f89 */ /* 0x000e2800000e0000 */
[----:B------:R-:W1:Y:S01]  /*14bd0*/  SHFL.DOWN PT, R85, R58, 0x1, 0x1f ;  /* 0x08201f003a557f89 */ /* 0x000e6200000e0000 */
[-C--:B0-----:R-:W-:Y:S02]  /*14be0*/  I2FP.F32.S32 R84, R83.reuse ;  /* 0x0000005300547245 */ /* 0x081fe40000201400 */
[----:B------:R-:W-:-:S03]  /*14bf0*/  IADD3 R83, PT, PT, R82, R83, RZ ;  /* 0x0000005352537210 */ /* 0x000fc60007ffe0ff */
[----:B-1----:R-:W-:Y:S01]  /*14c00*/  FMUL.FTZ R56, R85, R84 ;  /* 0x0000005455387220 */ /* 0x002fe20000410000 */
[----:B------:R-:W-:Y:S01]  /*14c10*/  I2FP.F32.S32 R83, R83 ;  /* 0x0000005300537245 */ /* 0x000fe20000201400 */
[----:B------:R-:W-:Y:S02]  /*14c20*/  FADD.FTZ R85, R58, -R85 ;  /* 0x800000553a557221 */ /* 0x000fe40000010000 */
[----:B------:R-:W-:Y:S02]  /*14c30*/  FFMA.FTZ R86, R57, R58, R56 ;  /* 0x0000003a39567223 */ /* 0x000fe40000010038 */
[----:B------:R-:W0:Y:S01]  /*14c40*/  SHFL.DOWN PT, R56, R59, 0x1, 0x1f ;  /* 0x08201f003b387f89 */ /* 0x000e2200000e0000 */
[----:B------:R-:W1:Y:S01]  /*14c50*/  MUFU.RCP R83, R83 ;  /* 0x0000005300537308 */ /* 0x000e620000001000 */
[----:B------:R-:W-:-:S04]  /*14c60*/  FMUL.FTZ R78, R85, R85 ;  /* 0x00000055554e7220 */ /* 0x000fc80000410000 */
[----:B------:R-:W-:-:S04]  /*14c70*/  FMUL.FTZ R78, R57, R78 ;  /* 0x0000004e394e7220 */ /* 0x000fc80000410000 */
[----:B------:R-:W-:Y:S01]  /*14c80*/  FMUL.FTZ R78, R78, R84 ;  /* 0x000000544e4e7220 */ /* 0x000fe20000410000 */
[----:B-1----:R-:W-:Y:S01]  /*14c90*/  FMUL.FTZ R86, R83, R86 ;  /* 0x0000005653567220 */ /* 0x002fe20000410000 */
[----:B0-----:R-:W-:-:S04]  /*14ca0*/  FADD.FTZ R56, R59, R56 ;  /* 0x000000383b387221 */ /* 0x001fc80000010000 */
[----:B------:R-:W0:Y:S01]  /*14cb0*/  SHFL.IDX PT, R85, R86, RZ, 0x1f ;  /* 0x00001fff56557589 */ /* 0x000e2200000e0000 */
[----:B------:R-:W1:Y:S01]  /*14cc0*/  @!P3 LDC.64 R58, c[0x0][0x3c0] ;  /* 0x0000f000ff3abb82 */ /* 0x000e620000000a00 */
[----:B------:R-:W-:-:S06]  /*14cd0*/  FFMA.FTZ R81, R83, R78, R56 ;  /* 0x0000004e53517223 */ /* 0x000fcc0000010038 */
[----:B------:R-:W2:Y:S01]  /*14ce0*/  SHFL.IDX PT, R81, R81, RZ, 0x1f ;  /* 0x00001fff51517589 */ /* 0x000ea200000e0000 */
[----:B------:R-:W2:Y:S01]  /*14cf0*/  LDC R78, c[0x0][0x448] ;  /* 0x00011200ff4e7b82 */ /* 0x000ea20000000800 */
[C---:B0-----:R-:W-:Y:S01]  /*14d00*/  FMUL.FTZ R56, R85.reuse, R85 ;  /* 0x0000005555387220 */ /* 0x041fe20000410000 */
[----:B------:R-:W-:-:S04]  /*14d10*/  FSEL R72, R85, RZ, !P2 ;  /* 0x000000ff55487208 */ /* 0x000fc80005000000 */
[----:B------:R-:W-:Y:S02]  /*14d20*/  FSEL R83, R56, RZ, P2 ;  /* 0x000000ff38537208 */ /* 0x000fe40001000000 */
[----:B------:R-:W0:Y:S01]  /*14d30*/  @!P3 LDC.64 R56, c[0x0][0x3c8] ;  /* 0x0000f200ff38bb82 */ /* 0x000e220000000a00 */
[----:B--2---:R-:W-:Y:S01]  /*14d40*/  FFMA.FTZ R78, R81, UR32, R78 ;  /* 0x00000020514e7c23 */ /* 0x004fe2000801004e */
[----:B------:R-:W-:-:S03]  /*14d50*/  IMAD.U32 R81, RZ, RZ, UR14 ;  /* 0x0000000eff517e24 */ /* 0x000fc6000f8e00ff */
[----:B------:R-:W-:Y:S01]  /*14d60*/  FADD.FTZ R78, R78, R83 ;  /* 0x000000534e4e7221 */ /* 0x000fe20000010000 */
[----:B------:R-:W-:Y:S01]  /*14d70*/  MOV R83, UR14 ;  /* 0x0000000e00537c02 */ /* 0x000fe20008000f00 */
[----:B-1----:R-:W-:-:S04]  /*14d80*/  @!P3 IMAD.WIDE R58, R81, 0x4, R58 ;  /* 0x00000004513ab825 */ /* 0x002fc800078e023a */
[----:B------:R-:W1:Y:S01]  /*14d90*/  MUFU.RSQ R78, R78 ;  /* 0x0000004e004e7308 */ /* 0x000e620000001400 */
[----:B------:R2:W-:Y:S01]  /*14da0*/  @!P3 STG.E desc[UR6][R58.64], R85 ;  /* 0x000000553a00b986 */ /* 0x0005e2000c101906 */
[----:B0-----:R-:W-:-:S05]  /*14db0*/  @!P3 IMAD.WIDE R56, R83, 0x4, R56 ;  /* 0x000000045338b825 */ /* 0x001fca00078e0238 */
[----:B-1----:R2:W-:Y:S01]  /*14dc0*/  @!P3 STG.E desc[UR6][R56.64], R78 ;  /* 0x0000004e3800b986 */ /* 0x0025e2000c101906 */
[----:B------:R-:W-:Y:S05]  /*14dd0*/  @!P0 BRA `(.L_x_37662) ;  /* 0x0000000000608947 */ /* 0x000fea0003800000 */
[----:B--2---:R-:W-:Y:S01]  /*14de0*/  FADD.FTZ R57, R60, -R72 ;  /* 0x800000483c397221 */ /* 0x004fe20000010000 */
[----:B------:R-:W-:Y:S02]  /*14df0*/  HADD2.F32 R59, -RZ, R28.H0_H0 ;  /* 0x2000001cff3b7230 */ /* 0x000fe40000004100 */
[----:B------:R-:W-:Y:S02]  /*14e00*/  HADD2.F32 R58, -RZ, R76.H0_H0 ;  /* 0x2000004cff3a7230 */ /* 0x000fe40000004100 */
[----:B------:R-:W-:Y:S01]  /*14e10*/  FMUL.FTZ R56, R78, R57 ;  /* 0x000000394e387220 */ /* 0x000fe20000410000 */
[----:B------:R-:W-:Y:S02]  /*14e20*/  HADD2.F32 R57, -RZ, R73.H0_H0 ;  /* 0x20000049ff397230 */ /* 0x000fe40000004100 */
[----:B------:R-:W-:Y:S02]  /*14e30*/  HADD2.F32 R82, -RZ, R93.H0_H0 ;  /* 0x2000005dff527230 */ /* 0x000fe40000004100 */
[----:B------:R-:W-:-:S02]  /*14e40*/  HADD2.F32 R81, -RZ, R29.H0_H0 ;  /* 0x2000001dff517230 */ /* 0x000fc40000004100 */
[----:B------:R-:W-:Y:S01]  /*14e50*/  FFMA.FTZ R56, R56, R57, R59 ;  /* 0x0000003938387223 */ /* 0x000fe2000001003b */
[--C-:B------:R-:W-:Y:S01]  /*14e60*/  FADD.FTZ R57, R61, -R72.reuse ;  /* 0x800000483d397221 */ /* 0x100fe20000010000 */
[----:B------:R-:W-:Y:S01]  /*14e70*/  FADD.FTZ R59, R62, -R72 ;  /* 0x800000483e3b7221 */ /* 0x000fe20000010000 */
[----:B------:R-:W-:Y:S02]  /*14e80*/  HADD2.F32 R84, -RZ, R93.H1_H1 ;  /* 0x3000005dff547230 */ /* 0x000fe40000004100 */
[----:B------:R-:W-:-:S04]  /*14e90*/  FMUL.FTZ R57, R78, R57 ;  /* 0x000000394e397220 */ /* 0x000fc80000410000 */
[----:B------:R-:W-:Y:S01]  /*14ea0*/  FFMA.FTZ R57, R57, R58, R82 ;  /* 0x0000003a39397223 */ /* 0x000fe20000010052 */
[----:B------:R-:W-:Y:S01]  /*14eb0*/  FMUL.FTZ R58, R78, R59 ;  /* 0x0000003b4e3a7220 */ /* 0x000fe20000410000 */
[----:B------:R-:W-:Y:S02]  /*14ec0*/  HADD2.F32 R59, -RZ, R73.H1_H1 ;  /* 0x30000049ff3b7230 */ /* 0x000fe40000004100 */
[----:B------:R-:W-:-:S03]  /*14ed0*/  HADD2.F32 R82, -RZ, R76.H1_H1 ;  /* 0x3000004cff527230 */ /* 0x000fc60000004100 */
[----:B------:R-:W-:Y:S01]  /*14ee0*/  FFMA.FTZ R58, R58, R59, R81 ;  /* 0x0000003b3a3a7223 */ /* 0x000fe20000010051 */
[----:B------:R-:W-:-:S04]  /*14ef0*/  FADD.FTZ R59, R63, -R72 ;  /* 0x800000483f3b7221 */ /* 0x000fc80000010000 */
[----:B------:R-:W-:-:S04]  /*14f00*/  FMUL.FTZ R59, R78, R59 ;  /* 0x0000003b4e3b7220 */ /* 0x000fc80000410000 */
[----:B------:R-:W-:Y:S02]  /*14f10*/  FFMA.FTZ R59, R59, R82, R84 ;  /* 0x000000523b3b7223 */ /* 0x000fe40000010054 */
[----:B------:R-:W0:Y:S02]  /*14f20*/  LDC.64 R82, c[0x0][0x428] ;  /* 0x00010a00ff527b82 */ /* 0x000e240000000a00 */
[----:B0-----:R-:W-:-:S04]  /*14f30*/  IMAD.WIDE.U32 R82, R65, 0x10, R82 ;  /* 0x0000001041527825 */ /* 0x001fc800078e0052 */
[----:B------:R-:W-:Y:S01]  /*14f40*/  VIADD R65, R65, 0x100 ;  /* 0x0000010041417836 */ /* 0x000fe20000000000 */
[----:B------:R0:W-:Y:S06]  /*14f50*/  STG.E.128 desc[UR6][R82.64], R56 ;  /* 0x0000003852007986 */ /* 0x0001ec000c101d06 */
.L_x_37662:
[----:B------:R-:W-:Y:S05]  /*14f60*/  BSYNC.RECONVERGENT B0 ;  /* 0x0000000000007941 */ /* 0x000fea0003800200 */
.L_x_37661:
[----:B------:R-:W-:Y:S01]  /*14f70*/  ISETP.GE.U32.AND P0, PT, R64, 0x200, PT ;  /* 0x000002004000780c */ /* 0x000fe20003f06070 */
[----:B------:R-:W-:-:S12]  /*14f80*/  BSSY.RECONVERGENT B0, `(.L_x_37663) ;  /* 0x000001e000007945 */ /* 0x000fd80003800200 */
[----:B------:R-:W-:Y:S05]  /*14f90*/  @!P0 BRA `(.L_x_37664) ;  /* 0x0000000000708947 */ /* 0x000fea0003800000 */
[----:B0-2---:R-:W-:Y:S01]  /*14fa0*/  SHF.R.U64 R56, R74, 0x10, R75 ;  /* 0x000000104a387819 */ /* 0x005fe2000000124b */
[--C-:B------:R-:W-:Y:S01]  /*14fb0*/  FADD.FTZ R57, R33, -R72.reuse ;  /* 0x8000004821397221 */ /* 0x100fe20000010000 */
[----:B------:R-:W-:Y:S01]  /*14fc0*/  SHF.R.U64 R58, R26, 0x10, R27 ;  /* 0x000000101a3a7819 */ /* 0x000fe2000000121b */
[----:B------:R-:W-:Y:S01]  /*14fd0*/  FADD.FTZ R59, R32, -R72 ;  /* 0x80000048203b7221 */ /* 0x000fe20000010000 */
[----:B------:R-:W-:Y:S02]  /*14fe0*/  HADD2.F32 R81, -RZ, R26.H0_H0 ;  /* 0x2000001aff517230 */ /* 0x000fe40000004100 */
[----:B------:R-:W-:Y:S01]  /*14ff0*/  FMUL.FTZ R57, R78, R57 ;  /* 0x000000394e397220 */ /* 0x000fe20000410000 */
[----:B------:R-:W-:Y:S01]  /*15000*/  HADD2.F32 R56, -RZ, R56.H0_H0 ;  /* 0x20000038ff387230 */ /* 0x000fe20000004100 */
[----:B------:R-:W-:Y:S01]  /*15010*/  SHF.R.U32.HI R82, RZ, 0x10, R75 ;  /* 0x00000010ff527819 */ /* 0x000fe2000001164b */
[----:B------:R-:W-:Y:S01]  /*15020*/  HADD2.F32 R58, -RZ, R58.H0_H0 ;  /* 0x2000003aff3a7230 */ /* 0x000fe20000004100 */
[----:B------:R-:W-:-:S03]  /*15030*/  SHF.R.U32.HI R84, RZ, 0x10, R27 ;  /* 0x00000010ff547819 */ /* 0x000fc6000001161b */
[----:B------:R-:W-:Y:S02]  /*15040*/  HADD2.F32 R82, -RZ, R82.H0_H0 ;  /* 0x20000052ff527230 */ /* 0x000fe40000004100 */
[----:B------:R-:W-:Y:S01]  /*15050*/  FFMA.FTZ R57, R57, R56, R58 ;  /* 0x0000003839397223 */ /* 0x000fe2000001003a */
[----:B------:R-:W-:Y:S01]  /*15060*/  FMUL.FTZ R56, R78, R59 ;  /* 0x0000003b4e387220 */ /* 0x000fe20000410000 */
[----:B------:R-:W-:Y:S02]  /*15070*/  HADD2.F32 R59, -RZ, R80.H0_H0 ;  /* 0x20000050ff3b7230 */ /* 0x000fe40000004100 */
[----:B------:R-:W-:-:S03]  /*15080*/  HADD2.F32 R84, -RZ, R84.H0_H0 ;  /* 0x20000054ff547230 */ /* 0x000fc60000004100 */
[----:B------:R-:W-:Y:S01]  /*15090*/  FFMA.FTZ R56, R56, R59, R81 ;  /* 0x0000003b38387223 */ /* 0x000fe20000010051 */
[----:B------:R-:W-:Y:S01]  /*150a0*/  FADD.FTZ R59, R34, -R72 ;  /* 0x80000048223b7221 */ /* 0x000fe20000010000 */
[----:B------:R-:W-:-:S03]  /*150b0*/  HADD2.F32 R81, -RZ, R27.H0_H0 ;  /* 0x2000001bff517230 */ /* 0x000fc60000004100 */
[----:B------:R-:W-:Y:S01]  /*150c0*/  FMUL.FTZ R58, R78, R59 ;  /* 0x0000003b4e3a7220 */ /* 0x000fe20000410000 */
[----:B------:R-:W-:-:S05]  /*150d0*/  HADD2.F32 R59, -RZ, R80.H1_H1 ;  /* 0x30000050ff3b7230 */ /* 0x000fca0000004100 */
[----:B------:R-:W-:Y:S01]  /*150e0*/  FFMA.FTZ R58, R58, R59, R81 ;  /* 0x0000003b3a3a7223 */ /* 0x000fe20000010051 */
[----:B------:R-:W-:-:S04]  /*150f0*/  FADD.FTZ R59, R35, -R72 ;  /* 0x80000048233b7221 */ /* 0x000fc80000010000 */
[----:B------:R-:W-:-:S04]  /*15100*/  FMUL.FTZ R59, R78, R59 ;  /* 0x0000003b4e3b7220 */ /* 0x000fc80000410000 */
[----:B------:R-:W-:Y:S02]  /*15110*/  FFMA.FTZ R59, R59, R82, R84 ;  /* 0x000000523b3b7223 */ /* 0x000fe40000010054 */
[----:B------:R-:W0:Y:S02]  /*15120*/  LDC.64 R82, c[0x0][0x428] ;  /* 0x00010a00ff527b82 */ /* 0x000e240000000a00 */
[C---:B0-----:R-:W-:Y:S01]  /*15130*/  IMAD.WIDE.U32 R82, R65.reuse, 0x10, R82 ;  /* 0x0000001041527825 */ /* 0x041fe200078e0052 */
[----:B------:R-:W-:-:S04]  /*15140*/  IADD3 R65, PT, PT, R65, 0x100, RZ ;  /* 0x0000010041417810 */ /* 0x000fc80007ffe0ff */
[----:B------:R1:W-:Y:S03]  /*15150*/  STG.E.128 desc[UR6][R82.64], R56 ;  /* 0x0000003852007986 */ /* 0x0003e6000c101d06 */
.L_x_37664:
[----:B------:R-:W-:Y:S05]  /*15160*/  BSYNC.RECONVERGENT B0 ;  /* 0x0000000000007941 */ /* 0x000fea0003800200 */
.L_x_37663:
[----:B------:R-:W-:Y:S01]  /*15170*/  ISETP.GE.U32.AND P0, PT, R64, 0x300, PT ;  /* 0x000003004000780c */ /* 0x000fe20003f06070 */
[----:B------:R-:W-:-:S12]  /*15180*/  BSSY.RECONVERGENT B0, `(.L_x_37665) ;  /* 0x000001e000007945 */ /* 0x000fd80003800200 */
[----:B------:R-:W-:Y:S05]  /*15190*/  @!P0 BRA `(.L_x_37666) ;  /* 0x0000000000708947 */ /* 0x000fea0003800000 */
[----:B012---:R-:W-:Y:S01]  /*151a0*/  SHF.R.U64 R56, R70, 0x10, R71 ;  /* 0x0000001046387819 */ /* 0x007fe20000001247 */
        /* <DEDUP_REMOVED lines=27> */
.L_x_37666:
[----:B------:R-:W-:Y:S05]  /*15360*/  BSYNC.RECONVERGENT B0 ;  /* 0x0000000000007941 */ /* 0x000fea0003800200 */
.L_x_37665:
[----:B------:R-:W-:Y:S01]  /*15370*/  ISETP.GE.U32.AND P0, PT, R64, 0x400, PT ;  /* 0x000004004000780c */ /* 0x000fe20003f06070 */
[----:B------:R-:W-:-:S12]  /*15380*/  BSSY.RECONVERGENT B0, `(.L_x_37667) ;  /* 0x000001e000007945 */ /* 0x000fd80003800200 */
[----:B------:R-:W-:Y:S05]  /*15390*/  @!P0 BRA `(.L_x_37668) ;  /* 0x0000000000708947 */ /* 0x000fea0003800000 */
[----:B0123--:R-:W-:Y:S01]  /*153a0*/  SHF.R.U64 R56, R68, 0x10, R69 ;  /* 0x0000001044387819 */ /* 0x00ffe20000001245 */
        /* <DEDUP_REMOVED lines=27> */
.L_x_37668:
[----:B------:R-:W-:Y:S05]  /*15560*/  BSYNC.RECONVERGENT B0 ;  /* 0x0000000000007941 */ /* 0x000fea0003800200 */
.L_x_37667:
[----:B------:R-:W-:Y:S01]  /*15570*/  ISETP.GE.U32.AND P0, PT, R64, 0x500, PT ;  /* 0x000005004000780c */ /* 0x000fe20003f06070 */
[----:B------:R-:W-:-:S12]  /*15580*/  BSSY.RECONVERGENT B0, `(.L_x_37669) ;  /* 0x000001b000007945 */ /* 0x000fd80003800200 */
[----:B------:R-:W-:Y:S05]  /*15590*/  @!P0 BRA `(.L_x_37670) ;  /* 0x0000000000648947 */ /* 0x000fea0003800000 */
[----:B01234-:R-:W-:Y:S01]  /*155a0*/  SHF.R.U64 R56, R66, 0x10, R67 ;  /* 0x0000001042387819 */ /* 0x01ffe20000001243 */
[--C-:B------:R-:W-:Y:S01]  /*155b0*/  FADD.FTZ R57, R45, -R72.reuse ;  /* 0x800000482d397221 */ /* 0x100fe20000010000 */
[----:B------:R-:W-:Y:S02]  /*155c0*/  HADD2.F32 R58, -RZ, R94.H0_H0 ;  /* 0x2000005eff3a7230 */ /* 0x000fe40000004100 */
[----:B------:R-:W-:Y:S01]  /*155d0*/  FADD.FTZ R59, R44, -R72 ;  /* 0x800000482c3b7221 */ /* 0x000fe20000010000 */
[----:B------:R-:W-:Y:S02]  /*155e0*/  HADD2.F32 R81, -RZ, R20.H0_H0 ;  /* 0x20000014ff517230 */ /* 0x000fe40000004100 */
[----:B------:R-:W-:Y:S01]  /*155f0*/  FMUL.FTZ R57, R78, R57 ;  /* 0x000000394e397220 */ /* 0x000fe20000410000 */
[----:B------:R-:W-:Y:S02]  /*15600*/  HADD2.F32 R56, -RZ, R56.H0_H0 ;  /* 0x20000038ff387230 */ /* 0x000fe40000004100 */
[----:B------:R-:W-:-:S02]  /*15610*/  HADD2.F32 R82, -RZ, R94.H1_H1 ;  /* 0x3000005eff527230 */ /* 0x000fc40000004100 */
[----:B------:R-:W-:Y:S02]  /*15620*/  HADD2.F32 R84, -RZ, R95.H0_H0 ;  /* 0x2000005fff547230 */ /* 0x000fe40000004100 */
[----:B------:R-:W-:Y:S01]  /*15630*/  FFMA.FTZ R57, R57, R56, R58 ;  /* 0x0000003839397223 */ /* 0x000fe2000001003a */
[----:B------:R-:W-:Y:S01]  /*15640*/  FMUL.FTZ R56, R78, R59 ;  /* 0x0000003b4e387220 */ /* 0x000fe20000410000 */
[----:B------:R-:W-:-:S05]  /*15650*/  HADD2.F32 R59, -RZ, R92.H0_H0 ;  /* 0x2000005cff3b7230 */ /* 0x000fca0000004100 */
        /* <DEDUP_REMOVED lines=13> */
.L_x_37670:
[----:B------:R-:W-:Y:S05]  /*15730*/  BSYNC.RECONVERGENT B0 ;  /* 0x0000000000007941 */ /* 0x000fea0003800200 */
.L_x_37669:
[----:B------:R-:W-:Y:S01]  /*15740*/  ISETP.GE.U32.AND P0, PT, R64, 0x600, PT ;  /* 0x000006004000780c */ /* 0x000fe20003f06070 */
[----:B------:R-:W-:-:S12]  /*15750*/  BSSY.RECONVERGENT B0, `(.L_x_37671) ;  /* 0x000001a000007945 */ /* 0x000fd80003800200 */
[----:B------:R-:W-:Y:S05]  /*15760*/  @!P0 BRA `(.L_x_37672) ;  /* 0x0000000000608947 */ /* 0x000fea0003800000 */
[----:B01234-:R-:W-:Y:S01]  /*15770*/  FADD.FTZ R57, R48, -R72 ;  /* 0x8000004830397221 */ /* 0x01ffe20000010000 */
[----:B------:R-:W-:Y:S02]  /*15780*/  HADD2.F32 R59, -RZ, R18.H0_H0 ;  /* 0x20000012ff3b7230 */ /* 0x000fe40000004100 */
[----:B------:R-:W-:Y:S02]  /*15790*/  HADD2.F32 R58, -RZ, R79.H0_H0 ;  /* 0x2000004fff3a7230 */ /* 0x000fe40000004100 */
[----:B------:R-:W-:Y:S01]  /*157a0*/  FMUL.FTZ R56, R78, R57 ;  /* 0x000000394e387220 */ /* 0x000fe20000410000 */
[----:B------:R-:W-:Y:S02]  /*157b0*/  HADD2.F32 R57, -RZ, R77.H0_H0 ;  /* 0x2000004dff397230 */ /* 0x000fe40000004100 */
[----:B------:R-:W-:Y:S02]  /*157c0*/  HADD2.F32 R82, -RZ, R95.H1_H1 ;  /* 0x3000005fff527230 */ /* 0x000fe40000004100 */
[----:B------:R-:W-:-:S02]  /*157d0*/  HADD2.F32 R81, -RZ, R19.H0_H0 ;  /* 0x20000013ff517230 */ /* 0x000fc40000004100 */
[----:B------:R-:W-:Y:S01]  /*157e0*/  FFMA.FTZ R56, R56, R57, R59 ;  /* 0x0000003938387223 */ /* 0x000fe2000001003b */
[--C-:B------:R-:W-:Y:S01]  /*157f0*/  FADD.FTZ R57, R49, -R72.reuse ;  /* 0x8000004831397221 */ /* 0x100fe20000010000 */
[----:B------:R-:W-:Y:S01]  /*15800*/  FADD.FTZ R59, R50, -R72 ;  /* 0x80000048323b7221 */ /* 0x000fe20000010000 */
[----:B------:R-:W-:Y:S02]  /*15810*/  HADD2.F32 R84, -RZ, R96.H0_H0 ;  /* 0x20000060ff547230 */ /* 0x000fe40000004100 */
        /* <DEDUP_REMOVED lines=13> */
.L_x_37672:
[----:B------:R-:W-:Y:S05]  /*158f0*/  BSYNC.RECONVERGENT B0 ;  /* 0x0000000000007941 */ /* 0x000fea0003800200 */
.L_x_37671:
        /* <DEDUP_REMOVED lines=17> */
.L_x_37674:
[----:B------:R-:W-:Y:S05]  /*15a10*/  BSYNC.RECONVERGENT B0 ;  /* 0x0000000000007941 */ /* 0x000fea0003800200 */
.L_x_37673:
[----:B------:R-:W-:Y:S02]  /*15a20*/  UIADD3 UR14, UPT, UPT, UR14, UR10, URZ ;  /* 0x0000000a0e0e7290 */ /* 0x000fe4000fffe0ff */
[----:B------:R-:W-:Y:S02]  /*15a30*/  UPLOP3.LUT UP2, UPT, UPT, UPT, UP2, 0x40, 0x4 ;  /* 0x000000000004789c */ /* 0x000fe40003f4e820 */
[----:B------:R-:W-:-:S09]  /*15a40*/  UISETP.GE.AND UP1, UPT, UR14, UR11, UPT ;  /* 0x0000000b0e00728c */ /* 0x000fd2000bf26270 */
[----:B------:R-:W-:Y:S05]  /*15a50*/  BRA.U !UP1, `(.L_x_37675) ;  /* 0xfffffeb909047547 */ /* 0x000fea000b83ffff */
[----:B------:R-:W-:Y:S05]  /*15a60*/  EXIT ;  /* 0x000000000000794d */ /* 0x000fea0003800000 */
.L_x_37676:
        /* <DEDUP_REMOVED lines=9> */
.L_x_42427:


//--------------------- .text._ZN10layer_norm13ln_fwd_kernelINS_13Kernel_traitsI6__halfffffjLj7168ELj1ELj1ELj8ELj16ENS_18Kernel_traits_baseILj7168ES2_ffffjLj256EEEEELb1ELb0ELb0ELb1EEEvNS_9FwdParamsE --------------------------
	.section	.text._ZN10layer_norm13ln_fwd_kernelINS_13Kernel_traitsI6__halfffffjLj7168ELj1ELj1ELj8ELj16ENS_18Kernel_traits_baseILj7168ES2_ffffjLj256EEEEELb1ELb0ELb0ELb1EEEvNS_9FwdParamsE,"ax",@progbits
	.align	128
        .global         _ZN10layer_norm13ln_fwd_kernelINS_13Kernel_traitsI6__halfffffjLj7168ELj1ELj1ELj8ELj16ENS_18Kernel_traits_baseILj7168ES2_ffffjLj256EEEEELb1ELb0ELb0ELb1EEEvNS_9FwdParamsE
        .type           _ZN10layer_norm13ln_fwd_kernelINS_13Kernel_traitsI6__halfffffjLj7168ELj1ELj1ELj8ELj16ENS_18Kernel_traits_baseILj7168ES2_ffffjLj256EEEEELb1ELb0ELb0ELb1EEEvNS_9FwdParamsE,@function
        .size           _ZN10layer_norm13ln_fwd_kernelINS_13Kernel_traitsI6__halfffffjLj7168ELj1ELj1ELj8ELj16ENS_18Kernel_traits_baseILj7168ES2_ffffjLj256EEEEELb1ELb0ELb0ELb1EEEvNS_9FwdParamsE,(.L_x_42428 - _ZN10layer_norm13ln_fwd_kernelINS_13Kernel_traitsI6__halfffffjLj7168ELj1ELj1ELj8ELj16ENS_18Kernel_traits_baseILj7168ES2_ffffjLj256EEEEELb1ELb0ELb0ELb1EEEvNS_9FwdParamsE)
        .other          _ZN10layer_norm13ln_fwd_kernelINS_13Kernel_traitsI6__halfffffjLj7168ELj1ELj1ELj8ELj16ENS_18Kernel_traits_baseILj7168ES2_ffffjLj256EEEEELb1ELb0ELb0ELb1EEEvNS_9FwdParamsE,@"STO_CUDA_ENTRY STV_DEFAULT"
_ZN10layer_norm13ln_fwd_kernelINS_13Kernel_traitsI6__halfffffjLj7168ELj1ELj1ELj8ELj16ENS_18Kernel_traits_baseILj7168ES2_ffffjLj256EEEEELb1ELb0ELb0ELb1EEEvNS_9FwdParamsE:
.text._ZN10layer_norm13ln_fwd_kernelINS_13Kernel_traitsI6__halfffffjLj7168ELj1ELj1ELj8ELj16ENS_18Kernel_traits_baseILj7168ES2_ffffjLj256EEEEELb1ELb0ELb0ELb1EEEvNS_9FwdParamsE:
[----:B------:R-:W-:Y:S01]  /*0000*/  LDC R1, c[0x0][0x37c] ;  /* 0x0000df00ff017b82 */ /* 0x000fe20000000800 */
[----:B------:R-:W0:Y:S01]  /*0010*/  LDCU.U8 UR4, c[0x0][0x464] ;  /* 0x00008c80ff0477ac */ /* 0x000e220008000000 */
[----:B------:R-:W1:Y:S06]  /*0020*/  S2R R95, SR_TID.X ;  /* 0x00000000005f7919 */ /* 0x000e6c0000002100 */
[----:B------:R-:W2:Y:S01]  /*0030*/  LDC R50, c[0x0][0x458] ;  /* 0x00011600ff327b82 */ /* 0x000ea20000000800 */
[----:B------:R-:W3:Y:S01]  /*0040*/  LDCU.64 UR12, c[0x0][0x450] ;  /* 0x00008a00ff0c77ac */ /* 0x000ee20008000a00 */
[----:B------:R-:W4:Y:S06]  /*0050*/  LDCU.64 UR10, c[0x0][0x358] ;  /* 0x00006b00ff0a77ac */ /* 0x000f2c0008000a00 */
[----:B------:R-:W2:Y:S01]  /*0060*/  LDC R51, c[0x0][0x45c] ;  /* 0x00011700ff337b82 */ /* 0x000ea20000000800 */
[----:B0-----:R-:W-:Y:S01]  /*0070*/  ISETP.NE.AND P1, PT, RZ, UR4, PT ;  /* 0x00000004ff007c0c */ /* 0x001fe2000bf25270 */
[----:B------:R-:W0:Y:S06]  /*0080*/  LDCU.64 UR4, c[0x0][0x438] ;  /* 0x00008700ff0477ac */ /* 0x000e2c0008000a00 */
[----:B------:R-:W1:Y:S01]  /*0090*/  LDC.64 R28, c[0x0][0x3d0] ;  /* 0x0000f400ff1c7b82 */ /* 0x000e620000000a00 */
[----:B---3--:R-:W-:-:S02]  /*00a0*/  IMAD.U32 R24, RZ, RZ, UR12 ;  /* 0x0000000cff187e24 */ /* 0x008fc4000f8e00ff */
[----:B------:R-:W-:-:S06]  /*00b0*/  IMAD.U32 R25, RZ, RZ, UR13 ;  /* 0x0000000dff197e24 */ /* 0x000fcc000f8e00ff */
[----:B----4-:R-:W3:Y:S04]  /*00c0*/  @P1 LDG.E.64 R24, desc[UR10][R24.64] ;  /* 0x0000000a18181981 */ /* 0x010ee8000c1e1b00 */
[----:B--2---:R-:W2:Y:S01]  /*00d0*/  @P1 LDG.E.64 R26, desc[UR10][R50.64] ;  /* 0x0000000a321a1981 */ /* 0x004ea2000c1e1b00 */
[----:B0-----:R-:W-:Y:S01]  /*00e0*/  ISETP.NE.U32.AND P0, PT, RZ, UR4, PT ;  /* 0x00000004ff007c0c */ /* 0x001fe2000bf05070 */
[----:B------:R-:W0:Y:S01]  /*00f0*/  S2UR UR18, SR_CTAID.X ;  /* 0x00000000001279c3 */ /* 0x000e220000002500 */
[----:B------:R-:W0:Y:S02]  /*0100*/  LDCU UR4, c[0x0][0x384] ;  /* 0x00007080ff0477ac */ /* 0x000e240008000800 */
[----:B------:R-:W-:-:S13]  /*0110*/  ISETP.NE.AND.EX P0, PT, RZ, UR5, PT, P0 ;  /* 0x00000005ff007c0c */ /* 0x000fda000bf05300 */
[----:B------:R-:W1:Y:S02]  /*0120*/  @P0 LDC.64 R30, c[0x0][0x438] ;  /* 0x00010e00ff1e0b82 */ /* 0x000e640000000a00 */
[----:B-1----:R-:W-:-:S05]  /*0130*/  @P0 IMAD.WIDE.U32 R30, R95, 0x8, R30 ;  /* 0x000000085f1e0825 */ /* 0x002fca00078e001e */
[----:B------:R-:W5:Y:S04]  /*0140*/  @P0 LDG.E.64 R82, desc[UR10][R30.64] ;  /* 0x0000000a1e520981 */ /* 0x000f68000c1e1b00 */
[----:B------:R-:W5:Y:S04]  /*0150*/  @P0 LDG.E.64 R74, desc[UR10][R30.64+0x800] ;  /* 0x0008000a1e4a0981 */ /* 0x000f68000c1e1b00 */
[----:B------:R-:W5:Y:S04]  /*0160*/  @P0 LDG.E.64 R66, desc[UR10][R30.64+0x1000] ;  /* 0x0010000a1e420981 */ /* 0x000f68000c1e1b00 */
[----:B------:R-:W5:Y:S04]  /*0170*/  @P0 LDG.E.64 R8, desc[UR10][R30.64+0x1800] ;  /* 0x0018000a1e080981 */ /* 0x000f68000c1e1b00 */
[----:B------:R-:W5:Y:S04]  /*0180*/  @P0 LDG.E.64 R6, desc[UR10][R30.64+0x2000] ;  /* 0x0020000a1e060981 */ /* 0x000f68000c1e1b00 */
[----:B------:R-:W5:Y:S04]  /*0190*/  @P0 LDG.E.64 R4, desc[UR10][R30.64+0x2800] ;  /* 0x0028000a1e040981 */ /* 0x000f68000c1e1b00 */
[----:B------:R-:W5:Y:S01]  /*01a0*/  @P0 LDG.E.64 R2, desc[UR10][R30.64+0x3000] ;  /* 0x0030000a1e020981 */ /* 0x000f62000c1e1b00 */
[----:B------:R-:W-:-:S05]  /*01b0*/  IMAD.WIDE.U32 R28, R95, 0x8, R28 ;  /* 0x000000085f1c7825 */ /* 0x000fca00078e001c */
[----:B------:R-:W5:Y:S04]  /*01c0*/  LDG.E.64 R22, desc[UR10][R28.64] ;  /* 0x0000000a1c167981 */ /* 0x000f68000c1e1b00 */
[----:B------:R-:W5:Y:S04]  /*01d0*/  LDG.E.64 R20, desc[UR10][R28.64+0x800] ;  /* 0x0008000a1c147981 */ /* 0x000f68000c1e1b00 */
[----:B------:R-:W5:Y:S04]  /*01e0*/  LDG.E.64 R18, desc[UR10][R28.64+0x1000] ;  /* 0x0010000a1c127981 */ /* 0x000f68000c1e1b00 */
[----:B------:R-:W5:Y:S04]  /*01f0*/  LDG.E.64 R16, desc[UR10][R28.64+0x1800] ;  /* 0x0018000a1c107981 */ /* 0x000f68000c1e1b00 */
[----:B------:R-:W5:Y:S04]  /*0200*/  LDG.E.64 R14, desc[UR10][R28.64+0x2000] ;  /* 0x0020000a1c0e7981 */ /* 0x000f68000c1e1b00 */
[----:B------:R-:W5:Y:S04]  /*0210*/  LDG.E.64 R10, desc[UR10][R28.64+0x2800] ;  /* 0x0028000a1c0a7981 */ /* 0x000f68000c1e1b00 */
[----:B------:R1:W5:Y:S01]  /*0220*/  LDG.E.64 R12, desc[UR10][R28.64+0x3000] ;  /* 0x0030000a1c0c7981 */ /* 0x000362000c1e1b00 */
[----:B------:R-:W4:Y:S01]  /*0230*/  LDC R0, c[0x0][0x360] ;  /* 0x0000d800ff007b82 */ /* 0x000f220000000800 */
[----:B0-----:R-:W-:-:S07]  /*0240*/  UISETP.GE.AND UP0, UPT, UR18, UR4, UPT ;  /* 0x000000041200728c */ /* 0x001fce000bf06270 */
[----:B-1----:R-:W2:Y:S01]  /*0250*/  @P1 LDC R29, c[0x0][0x460] ;  /* 0x00011800ff1d1b82 */ /* 0x002ea20000000800 */
[----:B------:R-:W-:Y:S01]  /*0260*/  PLOP3.LUT P3, PT, PT, PT, UP0, 0x80, 0x8 ;  /* 0x000000000008781c */ /* 0x000fe20003f6f008 */
[----:B----4-:R-:W-:Y:S01]  /*0270*/  IMAD R95, R0, UR18, R95 ;  /* 0x00000012005f7c24 */ /* 0x010fe2000f8e025f */
[----:B---3--:R-:W-:Y:S02]  /*0280*/  @P1 R2UR UR12, R24 ;  /* 0x00000000180c12ca */ /* 0x008fe400000e0000 */
[----:B------:R-:W-:Y:S02]  /*0290*/  @P1 R2UR UR13, R25 ;  /* 0x00000000190d12ca */ /* 0x000fe400000e0000 */
[----:B--2---:R-:W-:-:S04]  /*02a0*/  @P1 IADD3 R50, P2, PT, R26, R29, RZ ;  /* 0x0000001d1a321210 */ /* 0x004fc80007f5e0ff */
[----:B------:R-:W-:-:S03]  /*02b0*/  @P1 IADD3.X R51, PT, PT, RZ, R27, RZ, P2, !PT ;  /* 0x0000001bff331210 */ /* 0x000fc600017fe4ff */
[----:B------:R-:W-:Y:S06]  /*02c0*/  @P3 EXIT ;  /* 0x000000000000394d */ /* 0x000fec0003800000 */
[----:B------:R-:W-:Y:S01]  /*02d0*/  IMAD.HI.U32 R0, R95, -0x326172a9, RZ ;  /* 0xcd9e8d575f007827 */ /* 0x000fe200078e00ff */
[--C-:B------:R-:W-:Y:S01]  /*02e0*/  SHF.R.U32.HI R93, RZ, 0x2, R51.reuse ;  /* 0x00000002ff5d7819 */ /* 0x100fe20000011633 */
[----:B------:R-:W-:Y:S01]  /*02f0*/  UIADD3 UR22, UPT, UPT, UR13, -0x4498517b, URZ ;  /* 0xbb67ae850d167890 */ /* 0x000fe2000fffe0ff */
[----:B------:R-:W-:Y:S01]  /*0300*/  SHF.R.U64 R94, R50, 0x2, R51 ;  /* 0x00000002325e7819 */ /* 0x000fe20000001233 */
[----:B------:R-:W-:Y:S02]  /*0310*/  UIADD3 UR21, UPT, UPT, UR12, -0x61c88647, URZ ;  /* 0x9e3779b90c157890 */ /* 0x000fe4000fffe0ff */
[----:B------:R-:W-:Y:S01]  /*0320*/  LOP3.LUT R0, R93, UR12, R0, 0x96, !PT ;  /* 0x0000000c5d007c12 */ /* 0x000fe2000f8e9600 */
[----:B------:R-:W-:Y:S01]  /*0330*/  IMAD R26, R95, -0x326172a9, RZ ;  /* 0xcd9e8d575f1a7824 */ /* 0x000fe200078e02ff */
[----:B------:R-:W-:Y:S01]  /*0340*/  UIADD3 UR23, UPT, UPT, UR12, 0x3c6ef372, URZ ;  /* 0x3c6ef3720c177890 */ /* 0x000fe2000fffe0ff */
[----:B------:R-:W-:Y:S01]  /*0350*/  IMAD.HI.U32 R24, R94, -0x2daee0ad, RZ ;  /* 0xd2511f535e187827 */ /* 0x000fe200078e00ff */
[----:B------:R-:W-:Y:S01]  /*0360*/  UIADD3 UR24, UPT, UPT, UR13, 0x76cf5d0a, URZ ;  /* 0x76cf5d0a0d187890 */ /* 0x000fe2000fffe0ff */
[----:B-----5:R-:W-:Y:S01]  /*0370*/  SHF.R.U64 R70, R18, 0x10, R19 ;  /* 0x0000001012467819 */ /* 0x020fe20000001213 */
[----:B------:R-:W-:Y:S01]  /*0380*/  UIADD3 UR26, UPT, UPT, UR13, 0x32370b8f, URZ ;  /* 0x32370b8f0d1a7890 */ /* 0x000fe2000fffe0ff */
[----:B------:R-:W-:Y:S01]  /*0390*/  IMAD R28, R94, -0x2daee0ad, RZ ;  /* 0xd2511f535e1c7824 */ /* 0x000fe200078e02ff */
[----:B------:R-:W-:Y:S01]  /*03a0*/  LOP3.LUT R24, R24, UR13, RZ, 0x3c, !PT ;  /* 0x0000000d18187c12 */ /* 0x000fe2000f8e3cff */
[----:B------:R-:W-:Y:S01]  /*03b0*/  IMAD.HI.U32 R27, R0, -0x2daee0ad, RZ ;  /* 0xd2511f53001b7827 */ /* 0x000fe200078e00ff */
[----:B------:R-:W-:Y:S01]  /*03c0*/  UIADD3 UR25, UPT, UPT, UR12, -0x255992d5, URZ ;  /* 0xdaa66d2b0c197890 */ /* 0x000fe2000fffe0ff */
[----:B------:R-:W-:Y:S01]  /*03d0*/  @!P0 CS2R R82, SRZ ;  /* 0x0000000000528805 */ /* 0x000fe2000001ff00 */
[----:B------:R-:W-:Y:S01]  /*03e0*/  UIADD3 UR27, UPT, UPT, UR12, 0x78dde6e4, URZ ;  /* 0x78dde6e40c1b7890 */ /* 0x000fe2000fffe0ff */
[----:B------:R-:W-:Y:S01]  /*03f0*/  IMAD.HI.U32 R25, R24, -0x326172a9, RZ ;  /* 0xcd9e8d5718197827 */ /* 0x000fe200078e00ff */
[----:B------:R-:W-:Y:S01]  /*0400*/  LOP3.LUT R27, R28, UR22, R27, 0x96, !PT ;  /* 0x000000161c1b7c12 */ /* 0x000fe2000f8e961b */
[----:B------:R-:W-:Y:S01]  /*0410*/  UIADD3 UR28, UPT, UPT, UR13, -0x126145ec, URZ ;  /* 0xed9eba140d1c7890 */ /* 0x000fe2000fffe0ff */
[----:B------:R-:W-:Y:S01]  /*0420*/  @!P0 CS2R R74, SRZ ;  /* 0x00000000004a8805 */ /* 0x000fe2000001ff00 */
[----:B------:R-:W-:Y:S01]  /*0430*/  IMAD R29, R24, -0x326172a9, RZ ;  /* 0xcd9e8d57181d7824 */ /* 0x000fe200078e02ff */
[----:B------:R-:W-:Y:S01]  /*0440*/  LOP3.LUT R25, R26, UR21, R25, 0x96, !PT ;  /* 0x000000151a197c12 */ /* 0x000fe2000f8e9619 */
[----:B------:R-:W-:Y:S01]  /*0450*/  IMAD.HI.U32 R24, R27, -0x326172a9, RZ ;  /* 0xcd9e8d571b187827 */ /* 0x000fe200078e00ff */
[----:B------:R-:W-:Y:S01]  /*0460*/  UIADD3 UR30, UPT, UPT, UR13, -0x56f99767, URZ ;  /* 0xa90668990d1e7890 */ /* 0x000fe2000fffe0ff */
[----:B------:R-:W-:Y:S01]  /*0470*/  @!P0 CS2R R66, SRZ ;  /* 0x0000000000428805 */ /* 0x000fe2000001ff00 */
[----:B------:R-:W-:Y:S01]  /*0480*/  UIADD3 UR29, UPT, UPT, UR12, 0x1715609d, URZ ;  /* 0x1715609d0c1d7890 */ /* 0x000fe2000fffe0ff */
[----:B------:R-:W-:Y:S01]  /*0490*/  IMAD R31, R0, -0x2daee0ad, RZ ;  /* 0xd2511f53001f7824 */ /* 0x000fe200078e02ff */
[----:B------:R-:W-:Y:S01]  /*04a0*/  LOP3.LUT R24, R29, UR23, R24, 0x96, !PT ;  /* 0x000000171d187c12 */ /* 0x000fe2000f8e9618 */
[C---:B------:R-:W-:Y:S01]  /*04b0*/  IMAD.HI.U32 R0, R25.reuse, -0x2daee0ad, RZ ;  /* 0xd2511f5319007827 */ /* 0x040fe200078e00ff */
[----:B------:R-:W-:Y:S01]  /*04c0*/  UIADD3 UR31, UPT, UPT, UR12, -0x4ab325aa, URZ ;  /* 0xb54cda560c1f7890 */ /* 0x000fe2000fffe0ff */
[----:B------:R-:W-:Y:S01]  /*04d0*/  @!P0 CS2R R8, SRZ ;  /* 0x0000000000088805 */ /* 0x000fe2000001ff00 */
[----:B------:R-:W-:Y:S01]  /*04e0*/  UIADD3 UR32, UPT, UPT, UR13, 0x646e171e, URZ ;  /* 0x646e171e0d207890 */ /* 0x000fe2000fffe0ff */
[----:B------:R-:W-:Y:S01]  /*04f0*/  IMAD R29, R25, -0x2daee0ad, RZ ;  /* 0xd2511f53191d7824 */ /* 0x000fe200078e02ff */
[----:B------:R-:W-:Y:S01]  /*0500*/  LOP3.LUT R0, R31, UR24, R0, 0x96, !PT ;  /* 0x000000181f007c12 */ /* 0x000fe2000f8e9600 */
[----:B------:R-:W-:Y:S01]  /*0510*/  IMAD.HI.U32 R28, R24, -0x2daee0ad, RZ ;  /* 0xd2511f53181c7827 */ /* 0x000fe200078e00ff */
[----:B------:R-:W-:Y:S01]  /*0520*/  UIADD3 UR34, UPT, UPT, UR13, 0x1fd5c5a3, URZ ;  /* 0x1fd5c5a30d227890 */ /* 0x000fe2000fffe0ff */
[----:B------:R-:W-:Y:S01]  /*0530*/  @!P0 CS2R R6, SRZ ;  /* 0x0000000000068805 */ /* 0x000fe2000001ff00 */
[----:B------:R-:W-:Y:S01]  /*0540*/  UIADD3 UR33, UPT, UPT, UR12, 0x5384540f, URZ ;  /* 0x5384540f0c217890 */ /* 0x000fe2000fffe0ff */
[----:B------:R-:W-:Y:S01]  /*0550*/  IMAD R26, R27, -0x326172a9, RZ ;  /* 0xcd9e8d571b1a7824 */ /* 0x000fe200078e02ff */
[----:B------:R-:W-:Y:S01]  /*0560*/  LOP3.LUT R28, R29, UR26, R28, 0x96, !PT ;  /* 0x0000001a1d1c7c12 */ /* 0x000fe2000f8e961c */
[C---:B------:R-:W-:Y:S01]  /*0570*/  IMAD.HI.U32 R25, R0.reuse, -0x326172a9, RZ ;  /* 0xcd9e8d5700197827 */ /* 0x040fe200078e00ff */
[----:B------:R-:W-:Y:S01]  /*0580*/  UIADD3 UR35, UPT, UPT, UR12, -0xe443238, URZ ;  /* 0xf1bbcdc80c237890 */ /* 0x000fe2000fffe0ff */
[----:B------:R-:W-:Y:S01]  /*0590*/  @!P0 CS2R R4, SRZ ;  /* 0x0000000000048805 */ /* 0x000fe2000001ff00 */
[----:B------:R-:W-:Y:S01]  /*05a0*/  UIADD3 UR4, UPT, UPT, UR13, -0x695add53, URZ ;  /* 0x96a522ad0d047890 */ /* 0x000fe2000fffe0ff */
[----:B------:R-:W-:Y:S01]  /*05b0*/  IMAD R27, R0, -0x326172a9, RZ ;  /* 0xcd9e8d57001b7824 */ /* 0x000fe200078e02ff */
[----:B------:R-:W-:Y:S01]  /*05c0*/  LOP3.LUT R25, R26, UR25, R25, 0x96, !PT ;  /* 0x000000191a197c12 */ /* 0x000fe2000f8e9619 */
[----:B------:R-:W-:Y:S01]  /*05d0*/  IMAD.HI.U32 R0, R28, -0x326172a9, RZ ;  /* 0xcd9e8d571c007827 */ /* 0x000fe200078e00ff */
[----:B------:R-:W-:Y:S01]  /*05e0*/  UIADD3 UR36, UPT, UPT, UR13, -0x24c28bd8, URZ ;  /* 0xdb3d74280d247890 */ /* 0x000fe2000fffe0ff */
[----:B------:R-:W-:Y:S01]  /*05f0*/  @!P0 CS2R R2, SRZ ;  /* 0x0000000000028805 */ /* 0x000fe2000001ff00 */
[----:B------:R-:W-:Y:S01]  /*0600*/  UIADD3 UR37, UPT, UPT, UR12, -0x700cb87f, URZ ;  /* 0x8ff347810c257890 */ /* 0x000fe2000fffe0ff */
[----:B------:R-:W-:Y:S01]  /*0610*/  IMAD R29, R24, -0x2daee0ad, RZ ;  /* 0xd2511f53181d7824 */ /* 0x000fe200078e02ff */
[----:B------:R-:W-:Y:S01]  /*0620*/  LOP3.LUT R0, R27, UR27, R0, 0x96, !PT ;  /* 0x0000001b1b007c12 */ /* 0x000fe2000f8e9600 */
[----:B------:R-:W-:Y:S01]  /*0630*/  IMAD.HI.U32 R24, R25, -0x2daee0ad, RZ ;  /* 0xd2511f5319187827 */ /* 0x000fe200078e00ff */
[----:B------:R-:W-:-:S03]  /*0640*/  MOV R80, R20 ;  /* 0x0000001400507202 */ /* 0x000fc60000000f00 */
[----:B------:R-:W-:Y:S01]  /*0650*/  HFMA2 R89, -RZ, RZ, 0, 0 ;  /* 0x00000000ff597431 */ /* 0x000fe200000001ff */
[----:B------:R-:W-:Y:S01]  /*0660*/  SHF.R.U64 R78, R20, 0x10, R21 ;  /* 0x00000010144e7819 */ /* 0x000fe20000001215 */
[----:B------:R-:W-:Y:S01]  /*0670*/  IMAD R27, R25, -0x2daee0ad, RZ ;  /* 0xd2511f53191b7824 */ /* 0x000fe200078e02ff */
[----:B------:R-:W-:Y:S01]  /*0680*/  LOP3.LUT R24, R29, UR28, R24, 0x96, !PT ;  /* 0x0000001c1d187c12 */ /* 0x000fe2000f8e9618 */
[----:B------:R-:W-:Y:S01]  /*0690*/  IMAD.HI.U32 R26, R0, -0x2daee0ad, RZ ;  /* 0xd2511f53001a7827 */ /* 0x000fe200078e00ff */
[----:B------:R-:W-:Y:S01]  /*06a0*/  MOV R68, R19 ;  /* 0x0000001300447202 */ /* 0x000fe20000000f00 */
[----:B------:R-:W-:Y:S01]  /*06b0*/  UPLOP3.LUT UP2, UPT, UPT, UPT, UPT, 0x40, 0x4 ;  /* 0x000000000004789c */ /* 0x000fe20003f4e870 */
[--C-:B------:R-:W-:Y:S01]  /*06c0*/  SHF.R.U64 R62, R16, 0x10, R17.reuse ;  /* 0x00000010103e7819 */ /* 0x100fe20000001211 */
[----:B------:R-:W-:Y:S01]  /*06d0*/  IMAD R28, R28, -0x326172a9, RZ ;  /* 0xcd9e8d571c1c7824 */ /* 0x000fe200078e02ff */
[----:B------:R-:W-:Y:S01]  /*06e0*/  LOP3.LUT R26, R27, UR30, R26, 0x96, !PT ;  /* 0x0000001e1b1a7c12 */ /* 0x000fe2000f8e961a */
[C---:B------:R-:W-:Y:S01]  /*06f0*/  IMAD.HI.U32 R25, R24.reuse, -0x326172a9, RZ ;  /* 0xcd9e8d5718197827 */ /* 0x040fe200078e00ff */
[----:B------:R-:W-:Y:S01]  /*0700*/  SHF.R.U32.HI R20, RZ, 0x10, R17 ;  /* 0x00000010ff147819 */ /* 0x000fe20000011611 */
[----:B------:R-:W0:Y:S01]  /*0710*/  LDCU UR8, c[0x0][0x404] ;  /* 0x00008080ff0877ac */ /* 0x000e220008000800 */
[----:B------:R-:W-:Y:S01]  /*0720*/  MOV R34, R14 ;  /* 0x0000000e00227202 */ /* 0x000fe20000000f00 */
[----:B------:R-:W-:Y:S01]  /*0730*/  IMAD R27, R24, -0x326172a9, RZ ;  /* 0xcd9e8d57181b7824 */ /* 0x000fe200078e02ff */
[----:B------:R-:W-:Y:S01]  /*0740*/  LOP3.LUT R25, R28, UR29, R25, 0x96, !PT ;  /* 0x0000001d1c197c12 */ /* 0x000fe2000f8e9619 */
[----:B------:R-:W-:Y:S01]  /*0750*/  IMAD.HI.U32 R24, R26, -0x326172a9, RZ ;  /* 0xcd9e8d571a187827 */ /* 0x000fe200078e00ff */
[--C-:B------:R-:W-:Y:S01]  /*0760*/  SHF.R.U64 R86, R22, 0x10, R23.reuse ;  /* 0x0000001016567819 */ /* 0x100fe20000001217 */
[----:B------:R-:W1:Y:S01]  /*0770*/  LDCU UR9, c[0x0][0x408] ;  /* 0x00008100ff0977ac */ /* 0x000e620008000800 */
[----:B------:R-:W-:Y:S01]  /*0780*/  SHF.R.U32.HI R33, RZ, 0x10, R23 ;  /* 0x00000010ff217819 */ /* 0x000fe20000011617 */
[----:B------:R-:W-:Y:S01]  /*0790*/  IMAD R29, R0, -0x2daee0ad, RZ ;  /* 0xd2511f53001d7824 */ /* 0x000fe200078e02ff */
[----:B------:R-:W-:Y:S01]  /*07a0*/  LOP3.LUT R24, R27, UR31, R24, 0x96, !PT ;  /* 0x0000001f1b187c12 */ /* 0x000fe2000f8e9618 */
[C---:B------:R-:W-:Y:S01]  /*07b0*/  IMAD.HI.U32 R0, R25.reuse, -0x2daee0ad, RZ ;  /* 0xd2511f5319007827 */ /* 0x040fe200078e00ff */
[--C-:B------:R-:W-:Y:S01]  /*07c0*/  SHF.R.U64 R85, R82, 0x10, R83.reuse ;  /* 0x0000001052557819 */ /* 0x100fe20000001253 */
[----:B------:R-:W2:Y:S01]  /*07d0*/  LDCU UR19, c[0x0][0x388] ;  /* 0x00007100ff1377ac */ /* 0x000ea20008000800 */
[----:B------:R-:W-:Y:S01]  /*07e0*/  SHF.R.U32.HI R81, RZ, 0x10, R83 ;  /* 0x00000010ff517819 */ /* 0x000fe20000011653 */
[----:B------:R-:W-:Y:S01]  /*07f0*/  IMAD R28, R25, -0x2daee0ad, RZ ;  /* 0xd2511f53191c7824 */ /* 0x000fe200078e02ff */
[----:B------:R-:W-:Y:S01]  /*0800*/  LOP3.LUT R0, R29, UR32, R0, 0x96, !PT ;  /* 0x000000201d007c12 */ /* 0x000fe2000f8e9600 */
[----:B------:R-:W-:Y:S01]  /*0810*/  IMAD.HI.U32 R27, R24, -0x2daee0ad, RZ ;  /* 0xd2511f53181b7827 */ /* 0x000fe200078e00ff */
[--C-:B------:R-:W-:Y:S01]  /*0820*/  SHF.R.U64 R77, R74, 0x10, R75.reuse ;  /* 0x000000104a4d7819 */ /* 0x100fe2000000124b */
[----:B------:R-:W3:Y:S01]  /*0830*/  LDCU.U8 UR38, c[0x0][0x410] ;  /* 0x00008200ff2677ac */ /* 0x000ee20008000000 */
[----:B------:R-:W-:Y:S01]  /*0840*/  SHF.R.U32.HI R73, RZ, 0x10, R75 ;  /* 0x00000010ff497819 */ /* 0x000fe2000001164b */
[----:B------:R-:W-:Y:S01]  /*0850*/  IMAD R26, R26, -0x326172a9, RZ ;  /* 0xcd9e8d571a1a7824 */ /* 0x000fe200078e02ff */
[----:B------:R-:W-:Y:S01]  /*0860*/  LOP3.LUT R27, R28, UR34, R27, 0x96, !PT ;  /* 0x000000221c1b7c12 */ /* 0x000fe2000f8e961b */
[----:B------:R-:W-:Y:S01]  /*0870*/  IMAD.HI.U32 R25, R0, -0x326172a9, RZ ;  /* 0xcd9e8d5700197827 */ /* 0x000fe200078e00ff */
[--C-:B------:R-:W-:Y:S01]  /*0880*/  SHF.R.U64 R69, R66, 0x10, R67.reuse ;  /* 0x0000001042457819 */ /* 0x100fe20000001243 */
[----:B------:R-:W4:Y:S01]  /*0890*/  LDCU UR20, c[0x0][0x400] ;  /* 0x00008000ff1477ac */ /* 0x000f220008000800 */
[----:B------:R-:W-:Y:S01]  /*08a0*/  SHF.R.U32.HI R65, RZ, 0x10, R67 ;  /* 0x00000010ff417819 */ /* 0x000fe20000011643 */
[----:B------:R-:W-:Y:S01]  /*08b0*/  IMAD R29, R0, -0x326172a9, RZ ;  /* 0xcd9e8d57001d7824 */ /* 0x000fe200078e02ff */
[----:B------:R-:W-:Y:S01]  /*08c0*/  LOP3.LUT R25, R26, UR33, R25, 0x96, !PT ;  /* 0x000000211a197c12 */ /* 0x000fe2000f8e9619 */
[----:B------:R-:W-:Y:S01]  /*08d0*/  IMAD.HI.U32 R100, R27, -0x326172a9, RZ ;  /* 0xcd9e8d571b647827 */ /* 0x000fe200078e00ff */
[----:B------:R-:W-:Y:S01]  /*08e0*/  SHF.R.U64 R26, R12, 0x10, R13 ;  /* 0x000000100c1a7819 */ /* 0x000fe2000000120d */
[----:B------:R-:W0:Y:S01]  /*08f0*/  LDCU.64 UR14, c[0x0][0x3a0] ;  /* 0x00007400ff0e77ac */ /* 0x000e220008000a00 */
[----:B------:R-:W-:Y:S01]  /*0900*/  SHF.R.U64 R61, R8, 0x10, R9 ;  /* 0x00000010083d7819 */ /* 0x000fe20000001209 */
[----:B------:R-:W-:Y:S01]  /*0910*/  IMAD.HI.U32 R90, R25, -0x2daee0ad, RZ ;  /* 0xd2511f53195a7827 */ /* 0x000fe200078e00ff */
[----:B------:R-:W-:Y:S01]  /*0920*/  LOP3.LUT R100, R29, UR35, R100, 0x96, !PT ;  /* 0x000000231d647c12 */ /* 0x000fe2000f8e9664 */
[----:B------:R-:W0:Y:S01]  /*0930*/  LDCU.64 UR16, c[0x0][0x380] ;  /* 0x00007000ff1077ac */ /* 0x000e220008000a00 */
[----:B------:R-:W-:Y:S01]  /*0940*/  SHF.R.U64 R29, R10, 0x10, R11 ;  /* 0x000000100a1d7819 */ /* 0x000fe2000000120b */
[----:B------:R-:W-:Y:S01]  /*0950*/  IMAD R25, R25, -0x2daee0ad, RZ ;  /* 0xd2511f5319197824 */ /* 0x000fe200078e02ff */
[----:B------:R-:W-:Y:S01]  /*0960*/  SHF.R.U32.HI R32, RZ, 0x10, R9 ;  /* 0x00000010ff207819 */ /* 0x000fe20000011609 */
[----:B------:R-:W-:Y:S01]  /*0970*/  IMAD.HI.U32 R92, R100, -0x2daee0ad, RZ ;  /* 0xd2511f53645c7827 */ /* 0x000fe200078e00ff */
[----:B------:R-:W-:-:S02]  /*0980*/  SHF.R.U32.HI R30, RZ, 0x10, R7 ;  /* 0x00000010ff1e7819 */ /* 0x000fc40000011607 */
[----:B------:R-:W-:Y:S01]  /*0990*/  SHF.R.U64 R28, R4, 0x10, R5 ;  /* 0x00000010041c7819 */ /* 0x000fe20000001205 */
[----:B------:R-:W-:Y:S01]  /*09a0*/  IMAD R31, R24, -0x2daee0ad, RZ ;  /* 0xd2511f53181f7824 */ /* 0x000fe200078e02ff */
[----:B------:R-:W-:Y:S01]  /*09b0*/  LOP3.LUT R92, R25, UR4, R92, 0x96, !PT ;  /* 0x00000004195c7c12 */ /* 0x000fe2000f8e965c */
[----:B------:R-:W1:Y:S01]  /*09c0*/  LDCU.64 UR4, c[0x0][0x3e0] ;  /* 0x00007c00ff0477ac */ /* 0x000e620008000a00 */
[----:B------:R-:W-:Y:S01]  /*09d0*/  IMAD R0, R27, -0x326172a9, RZ ;  /* 0xcd9e8d571b007824 */ /* 0x000fe200078e02ff */
[----:B------:R-:W-:Y:S01]  /*09e0*/  SHF.R.U32.HI R24, RZ, 0x10, R13 ;  /* 0x00000010ff187819 */ /* 0x000fe2000001160d */
[----:B------:R-:W-:Y:S01]  /*09f0*/  IMAD.MOV.U32 R72, RZ, RZ, R18 ;  /* 0x000000ffff487224 */ /* 0x000fe200078e0012 */
[----:B------:R-:W-:Y:S01]  /*0a00*/  LOP3.LUT R90, R31, UR36, R90, 0x96, !PT ;  /* 0x000000241f5a7c12 */ /* 0x000fe2000f8e965a */
[----:B------:R-:W-:Y:S01]  /*0a10*/  IMAD.MOV.U32 R64, RZ, RZ, R16 ;  /* 0x000000ffff407224 */ /* 0x000fe200078e0010 */
[----:B------:R-:W-:Y:S01]  /*0a20*/  SHF.R.U32.HI R18, RZ, 0x10, R19 ;  /* 0x00000010ff127819 */ /* 0x000fe20000011613 */
[----:B------:R-:W-:Y:S01]  /*0a30*/  IMAD.MOV.U32 R19, RZ, RZ, R17 ;  /* 0x000000ffff137224 */ /* 0x000fe200078e0011 */
[--C-:B------:R-:W-:Y:S01]  /*0a40*/  SHF.R.U64 R17, R14, 0x10, R15.reuse ;  /* 0x000000100e117819 */ /* 0x100fe2000000120f */
[----:B------:R-:W-:Y:S01]  /*0a50*/  IMAD.HI.U32 R91, R90, -0x326172a9, RZ ;  /* 0xcd9e8d575a5b7827 */ /* 0x000fe200078e00ff */
[----:B------:R-:W-:-:S02]  /*0a60*/  SHF.R.U32.HI R16, RZ, 0x10, R15 ;  /* 0x00000010ff107819 */ /* 0x000fc4000001160f */
[----:B------:R-:W-:Y:S01]  /*0a70*/  MOV R14, R11 ;  /* 0x0000000b000e7202 */ /* 0x000fe20000000f00 */
[--C-:B------:R-:W-:Y:S01]  /*0a80*/  IMAD.MOV.U32 R76, RZ, RZ, R21.reuse ;  /* 0x000000ffff4c7224 */ /* 0x100fe200078e0015 */
[----:B------:R-:W-:Y:S01]  /*0a90*/  SHF.R.U32.HI R21, RZ, 0x10, R21 ;  /* 0x00000010ff157819 */ /* 0x000fe20000011615 */
[----:B------:R-:W-:Y:S01]  /*0aa0*/  IMAD.MOV.U32 R35, RZ, RZ, R15 ;  /* 0x000000ffff237224 */ /* 0x000fe200078e000f */
[----:B------:R-:W-:Y:S01]  /*0ab0*/  LOP3.LUT R91, R0, UR37, R91, 0x96, !PT ;  /* 0x00000025005b7c12 */ /* 0x000fe2000f8e965b */
[----:B------:R-:W-:Y:S01]  /*0ac0*/  IMAD.MOV.U32 R15, RZ, RZ, R10 ;  /* 0x000000ffff0f7224 */ /* 0x000fe200078e000a */
[----:B------:R-:W-:Y:S01]  /*0ad0*/  SHF.R.U32.HI R10, RZ, 0x10, R11 ;  /* 0x00000010ff0a7819 */ /* 0x000fe2000001160b */
[----:B------:R-:W-:Y:S01]  /*0ae0*/  IMAD.MOV.U32 R88, RZ, RZ, R22 ;  /* 0x000000ffff587224 */ /* 0x000fe200078e0016 */
[----:B------:R-:W-:Y:S01]  /*0af0*/  SHF.R.U64 R31, R6, 0x10, R7 ;  /* 0x00000010061f7819 */ /* 0x000fe20000001207 */
[----:B------:R-:W-:Y:S01]  /*0b00*/  IMAD.MOV.U32 R84, RZ, RZ, R23 ;  /* 0x000000ffff547224 */ /* 0x000fe200078e0017 */
[----:B------:R-:W-:Y:S01]  /*0b10*/  SHF.R.U32.HI R27, RZ, 0x10, R5 ;  /* 0x00000010ff1b7819 */ /* 0x000fe20000011605 */
[----:B------:R-:W-:Y:S01]  /*0b20*/  IMAD.MOV.U32 R11, RZ, RZ, R12 ;  /* 0x000000ffff0b7224 */ /* 0x000fe200078e000c */
[----:B------:R-:W-:Y:S01]  /*0b30*/  SHF.R.U64 R25, R2, 0x10, R3 ;  /* 0x0000001002197819 */ /* 0x000fe20000001203 */
[----:B------:R-:W-:Y:S01]  /*0b40*/  IMAD.MOV.U32 R36, RZ, RZ, R13 ;  /* 0x000000ffff247224 */ /* 0x000fe200078e000d */
[----:B------:R-:W-:Y:S01]  /*0b50*/  SHF.R.U32.HI R0, RZ, 0x10, R3 ;  /* 0x00000010ff007819 */ /* 0x000fe20000011603 */
[----:B------:R-:W-:Y:S01]  /*0b60*/  HADD2.F32 R79, -RZ, R74.H0_H0 ;  /* 0x2000004aff4f7230 */ /* 0x000fe20000004100 */
[----:B-1----:R-:W-:Y:S01]  /*0b70*/  UISETP.NE.U32.AND UP0, UPT, UR4, URZ, UPT ;  /* 0x000000ff0400728c */ /* 0x002fe2000bf05070 */
[----:B------:R-:W-:Y:S01]  /*0b80*/  HADD2.F32 R71, -RZ, R66.H0_H0 ;  /* 0x20000042ff477230 */ /* 0x000fe20000004100 */
[----:B------:R-:W-:Y:S01]  /*0b90*/  LOP3.LUT R50, R50, 0x3, RZ, 0xc0, !PT ;  /* 0x0000000332327812 */ /* 0x000fe200078ec0ff */
[----:B------:R-:W-:Y:S01]  /*0ba0*/  HADD2.F32 R74, -RZ, R21.H0_H0 ;  /* 0x20000015ff4a7230 */ /* 0x000fe20000004100 */
[----:B------:R-:W-:Y:S01]  /*0bb0*/  UISETP.NE.AND.EX UP0, UPT, UR5, URZ, UPT, UP0 ;  /* 0x000000ff0500728c */ /* 0x000fe2000bf05300 */
        /* <DEDUP_REMOVED lines=53> */
[----:B------:R-:W-:Y:S02]  /*0f10*/  IMAD R100, R100, -0x2daee0ad, RZ ;  /* 0xd2511f5364647824 */ /* 0x000fe400078e02ff */
[----:B0-234-:R-:W-:-:S07]  /*0f20*/  IMAD R90, R90, -0x326172a9, RZ ;  /* 0xcd9e8d575a5a7824 */ /* 0x01dfce00078e02ff */
.L_x_37862:
[----:B0-----:R-:W0:Y:S01]  /*0f30*/  @UP0 LDCU.64 UR4, c[0x0][0x3e0] ;  /* 0x00007c00ff0407ac */ /* 0x001e220008000a00 */
[----:B------:R-:W1:Y:S01]  /*0f40*/  S2R R96, SR_TID.X ;  /* 0x0000000000607919 */ /* 0x000e620000002100 */
[----:B------:R-:W2:Y:S01]  /*0f50*/  LDC.64 R52, c[0x0][0x390] ;  /* 0x0000e400ff347b82 */ /* 0x000ea20000000a00 */
[----:B------:R-:W-:Y:S01]  /*0f60*/  PLOP3.LUT P0, PT, PT, PT, UP0, 0x80, 0x8 ;  /* 0x000000000008781c */ /* 0x000fe20003f0f008 */
[----:B------:R-:W-:-:S04]  /*0f70*/  UIMAD UR6, UR18, UR19, URZ ;  /* 0x00000013120672a4 */ /* 0x000fc8000f8e02ff */
[----:B------:R-:W-:-:S04]  /*0f80*/  USHF.R.S32.HI UR7, URZ, 0x1f, UR6 ;  /* 0x0000001fff077899 */ /* 0x000fc80008011406 */
[----:B------:R-:W-:Y:S02]  /*0f90*/  ULEA.HI UR7, UR7, UR6, URZ, 0x2 ;  /* 0x0000000607077291 */ /* 0x000fe4000f8f10ff */
[----:B0-----:R-:W-:-:S04]  /*0fa0*/  @UP0 UIMAD.WIDE UR4, UR18, 0x4, UR4 ;  /* 0x00000004120408a5 */ /* 0x001fc8000f8e0204 */
[----:B------:R-:W-:Y:S02]  /*0fb0*/  MOV R97, UR7 ;  /* 0x0000000700617c02 */ /* 0x000fe40008000f00 */
[----:B------:R-:W-:Y:S02]  /*0fc0*/  IMAD.U32 R28, RZ, RZ, UR4 ;  /* 0x00000004ff1c7e24 */ /* 0x000fe4000f8e00ff */
[----:B------:R-:W-:-:S05]  /*0fd0*/  IMAD.U32 R29, RZ, RZ, UR5 ;  /* 0x00000005ff1d7e24 */ /* 0x000fca000f8e00ff */
[----:B------:R-:W3:Y:S01]  /*0fe0*/  @P0 LDG.E R28, desc[UR10][R28.64] ;  /* 0x0000000a1c1c0981 */ /* 0x000ee2000c1e1900 */
[----:B-1----:R-:W-:-:S05]  /*0ff0*/  LEA.HI.SX32 R97, R97, R96, 0x1e ;  /* 0x0000006061617211 */ /* 0x002fca00078ff2ff */
[----:B--2---:R-:W-:-:S06]  /*1000*/  IMAD.WIDE.U32 R24, R97, 0x10, R52 ;  /* 0x0000001061187825 */ /* 0x004fcc00078e0034 */
[----:B------:R-:W5:Y:S01]  /*1010*/  LDG.E.128 R24, desc[UR10][R24.64] ;  /* 0x0000000a18187981 */ /* 0x000f62000c1e1d00 */
[----:B------:R-:W-:Y:S01]  /*1020*/  UISETP.NE.U32.AND UP1, UPT, UR14, URZ, UPT ;  /* 0x000000ff0e00728c */ /* 0x000fe2000bf25070 */
[----:B------:R-:W-:Y:S01]  /*1030*/  IMAD.MOV.U32 R98, RZ, RZ, 0x2f800000 ;  /* 0x2f800000ff627424 */ /* 0x000fe200078e00ff */
[----:B------:R-:W-:Y:S01]  /*1040*/  UMOV UR6, 0x3f800000 ;  /* 0x3f80000000067882 */ /* 0x000fe20000000000 */
[----:B------:R-:W-:Y:S02]  /*1050*/  UIADD3 UR7, UPT, UPT, UR13, -0x695add53, URZ ;  /* 0x96a522ad0d077890 */ /* 0x000fe4000fffe0ff */
[----:B------:R-:W-:Y:S01]  /*1060*/  UISETP.NE.AND.EX UP1, UPT, UR15, URZ, UPT, UP1 ;  /* 0x000000ff0f00728c */ /* 0x000fe2000bf25310 */
[----:B---3--:R-:W-:-:S08]  /*1070*/  @P0 R2UR UR6, R28 ;  /* 0x000000001c0602ca */ /* 0x008fd000000e0000 */
[----:B------:R-:W-:Y:S07]  /*1080*/  BRA.U !UP1, `(.L_x_37677) ;  /* 0x0000001109d07547 */ /* 0x000fee000b800000 */
        /* <DEDUP_REMOVED lines=13> */
.L_x_42263:
[----:B------:R-:W-:Y:S05]  /*1160*/  BRX R32 -0x1170                                        (*"BRANCH_TARGETS .L_x_42264,.L_x_42265,.L_x_42266"*) ;  /* 0xffffffec20a47949 */ /* 0x000fea000383ffff */
.L_x_42266:
[----:B------:R-:W-:Y:S01]  /*1170*/  VIADD R32, R50, 0x1 ;  /* 0x0000000132207836 */ /* 0x000fe20000000000 */
[----:B------:R-:W-:Y:S01]  /*1180*/  MOV R33, R91 ;  /* 0x0000005b00217202 */ /* 0x000fe20000000f00 */
[----:B------:R-:W-:Y:S01]  /*1190*/  IMAD.MOV.U32 R44, RZ, RZ, R100 ;  /* 0x000000ffff2c7224 */ /* 0x000fe200078e0064 */
[----:B------:R-:W-:Y:S06]  /*11a0*/  BRA `(.L_x_37678) ;  /* 0x0000000000e47947 */ /* 0x000fec0003800000 */
.L_x_42264:
[----:B------:R-:W-:Y:S01]  /*11b0*/  IMAD.MOV.U32 R44, RZ, RZ, R100 ;  /* 0x000000ffff2c7224 */ /* 0x000fe200078e0064 */
[----:B------:R-:W-:Y:S01]  /*11c0*/  MOV R33, R92 ;  /* 0x0000005c00217202 */ /* 0x000fe20000000f00 */
[----:B------:R-:W-:Y:S01]  /*11d0*/  IMAD.MOV.U32 R32, RZ, RZ, 0x3 ;  /* 0x00000003ff207424 */ /* 0x000fe200078e00ff */
[----:B------:R-:W-:Y:S06]  /*11e0*/  BRA `(.L_x_37678) ;  /* 0x0000000000d47947 */ /* 0x000fec0003800000 */
.L_x_42265:
        /* <DEDUP_REMOVED lines=12> */
.L_x_37679:
        /* <DEDUP_REMOVED lines=41> */
.L_x_37678:
[----:B------:R-:W-:Y:S01]  /*1540*/  I2FP.F32.U32 R33, R33 ;  /* 0x0000002100217245 */ /* 0x000fe20000201000 */
[----:B-----5:R-:W-:Y:S01]  /*1550*/  FMUL.FTZ R24, R24, UR6 ;  /* 0x0000000618187c20 */ /* 0x020fe20008410000 */
[----:B------:R-:W-:Y:S01]  /*1560*/  ISETP.NE.AND P1, PT, R32, 0x1, PT ;  /* 0x000000012000780c */ /* 0x000fe20003f25270 */
[----:B------:R-:W-:Y:S01]  /*1570*/  UMOV UR5, UR9 ;  /* 0x0000000900057c82 */ /* 0x000fe20008000000 */
[----:B------:R-:W-:Y:S01]  /*1580*/  UMOV UR4, UR8 ;  /* 0x0000000800047c82 */ /* 0x000fe20008000000 */
[----:B------:R-:W-:Y:S01]  /*1590*/  FFMA.FTZ R33, R33, R98, 1.1641532182693481445e-10 ;  /* 0x2f00000021217423 */ /* 0x000fe20000010062 */
[----:B------:R-:W-:Y:S01]  /*15a0*/  FMUL.FTZ R24, R24, UR5 ;  /* 0x0000000518187c20 */ /* 0x000fe20008410000 */
[----:B------:R-:W-:-:S03]  /*15b0*/  IMAD.MOV.U32 R34, RZ, RZ, 0x2 ;  /* 0x00000002ff227424 */ /* 0x000fc600078e00ff */
        /* <DEDUP_REMOVED lines=14> */
.L_x_37681:
        /* <DEDUP_REMOVED lines=12> */
.L_x_37682:
        /* <DEDUP_REMOVED lines=42> */
.L_x_37680:
[----:B------:R-:W-:Y:S01]  /*1a00*/  I2FP.F32.U32 R33, R28 ;  /* 0x0000001c00217245 */ /* 0x000fe20000201000 */
[----:B------:R-:W-:Y:S01]  /*1a10*/  FMUL.FTZ R25, R25, UR6 ;  /* 0x0000000619197c20 */ /* 0x000fe20008410000 */
[----:B------:R-:W-:-:S03]  /*1a20*/  ISETP.NE.AND P2, PT, R34, 0x1, PT ;  /* 0x000000012200780c */ /* 0x000fc60003f45270 */
[----:B------:R-:W-:Y:S01]  /*1a30*/  FFMA.FTZ R33, R33, R98, 1.1641532182693481445e-10 ;  /* 0x2f00000021217423 */ /* 0x000fe20000010062 */
[----:B------:R-:W-:-:S04]  /*1a40*/  FMUL.FTZ R25, R25, UR5 ;  /* 0x0000000519197c20 */ /* 0x000fc80008410000 */
[----:B------:R-:W-:-:S04]  /*1a50*/  FSETP.GTU.FTZ.AND P1, PT, R33, UR4, PT ;  /* 0x0000000421007c0b */ /* 0x000fc8000bf3c000 */
        /* <DEDUP_REMOVED lines=14> */
.L_x_37684:
        /* <DEDUP_REMOVED lines=12> */
.L_x_37685:
        /* <DEDUP_REMOVED lines=42> */
.L_x_37683:
[----:B------:R-:W-:Y:S01]  /*1ea0*/  I2FP.F32.U32 R29, R29 ;  /* 0x0000001d001d7245 */ /* 0x000fe20000201000 */
[----:B------:R-:W-:Y:S01]  /*1eb0*/  FMUL.FTZ R26, R26, UR6 ;  /* 0x000000061a1a7c20 */ /* 0x000fe20008410000 */
[----:B------:R-:W-:Y:S01]  /*1ec0*/  ISETP.NE.AND P3, PT, R28, 0x1, PT ;  /* 0x000000011c00780c */ /* 0x000fe20003f65270 */
[----:B------:R-:W-:Y:S02]  /*1ed0*/  HFMA2 R38, -RZ, RZ, 0, 1.1920928955078125e-07 ;  /* 0x00000002ff267431 */ /* 0x000fe400000001ff */
[----:B------:R-:W-:Y:S01]  /*1ee0*/  FFMA.FTZ R29, R29, R98, 1.1641532182693481445e-10 ;  /* 0x2f0000001d1d7423 */ /* 0x000fe20000010062 */
[----:B------:R-:W-:-:S04]  /*1ef0*/  FMUL.FTZ R26, R26, UR5 ;  /* 0x000000051a1a7c20 */ /* 0x000fc80008410000 */
        /* <DEDUP_REMOVED lines=14> */
.L_x_37687:
        /* <DEDUP_REMOVED lines=12> */
.L_x_37688:
        /* <DEDUP_REMOVED lines=42> */
.L_x_37686:
[----:B------:R-:W-:Y:S01]  /*2340*/  I2FP.F32.U32 R29, R29 ;  /* 0x0000001d001d7245 */ /* 0x000fe20000201000 */
[----:B------:R-:W-:-:S04]  /*2350*/  FMUL.FTZ R27, R27, UR6 ;  /* 0x000000061b1b7c20 */ /* 0x000fc80008410000 */
[----:B------:R-:W-:Y:S01]  /*2360*/  FFMA.FTZ R29, R29, R98, 1.1641532182693481445e-10 ;  /* 0x2f0000001d1d7423 */ /* 0x000fe20000010062 */
[----:B------:R-:W-:-:S04]  /*2370*/  FMUL.FTZ R27, R27, UR5 ;  /* 0x000000051b1b7c20 */ /* 0x000fc80008410000 */
[----:B------:R-:W-:-:S04]  /*2380*/  FSETP.GTU.FTZ.AND P4, PT, R29, UR4, PT ;  /* 0x000000041d007c0b */ /* 0x000fc8000bf9c000 */
[----:B------:R-:W-:Y:S02]  /*2390*/  FSEL R28, R27, RZ, !P4 ;  /* 0x000000ff1b1c7208 */ /* 0x000fe40006000000 */
[----:B------:R-:W-:-:S03]  /*23a0*/  PLOP3.LUT P3, PT, P4, PT, PT, 0x8, 0x80 ;  /* 0x000000000080781c */ /* 0x000fc6000276e170 */
[----:B------:R-:W-:Y:S01]  /*23b0*/  FADD.FTZ R27, R31, R28 ;  /* 0x0000001c1f1b7221 */ /* 0x000fe20000010000 */
[----:B------:R-:W-:Y:S09]  /*23c0*/  BRA `(.L_x_37689) ;  /* 0x0000001000947947 */ /* 0x000ff20003800000 */
.L_x_37677:
        /* <DEDUP_REMOVED lines=15> */
.L_x_37691:
        /* <DEDUP_REMOVED lines=12> */
.L_x_37692:
        /* <DEDUP_REMOVED lines=40> */
[----:B------:R-:W-:-:S07]  /*2800*/  IMAD.MOV.U32 R28, RZ, RZ, R100 ;  /* 0x000000ffff1c7224 */ /* 0x000fce00078e0064 */
.L_x_37690:
[----:B------:R-:W-:Y:S01]  /*2810*/  ISETP.NE.AND P1, PT, R30, 0x1, PT ;  /* 0x000000011e00780c */ /* 0x000fe20003f25270 */
[----:B-----5:R-:W-:Y:S01]  /*2820*/  FMUL.FTZ R34, R24, UR6 ;  /* 0x0000000618227c20 */ /* 0x020fe20008410000 */
[----:B------:R-:W-:Y:S01]  /*2830*/  I2FP.F32.U32 R29, R28 ;  /* 0x0000001c001d7245 */ /* 0x000fe20000201000 */
[----:B------:R-:W-:Y:S01]  /*2840*/  UMOV UR4, UR8 ;  /* 0x0000000800047c82 */ /* 0x000fe20008000000 */
[----:B------:R-:W-:Y:S01]  /*2850*/  UMOV UR5, UR9 ;  /* 0x0000000900057c82 */ /* 0x000fe20008000000 */
[----:B------:R-:W-:Y:S02]  /*2860*/  IMAD.MOV.U32 R28, RZ, RZ, 0x2 ;  /* 0x00000002ff1c7424 */ /* 0x000fe400078e00ff */
[----:B------:R-:W-:Y:S01]  /*2870*/  FMUL.FTZ R34, R34, UR5 ;  /* 0x0000000522227c20 */ /* 0x000fe20008410000 */
[----:B------:R-:W-:Y:S01]  /*2880*/  FFMA.FTZ R29, R29, R98, 1.1641532182693481445e-10 ;  /* 0x2f0000001d1d7423 */ /* 0x000fe20000010062 */
[----:B------:R-:W-:-:S04]  /*2890*/  IMAD.MOV.U32 R24, RZ, RZ, R90 ;  /* 0x000000ffff187224 */ /* 0x000fc800078e005a */
        /* <DEDUP_REMOVED lines=10> */
.L_x_37694:
        /* <DEDUP_REMOVED lines=12> */
.L_x_37695:
        /* <DEDUP_REMOVED lines=42> */
.L_x_37693:
[----:B------:R-:W-:Y:S01]  /*2ca0*/  ISETP.NE.AND P2, PT, R28, 0x1, PT ;  /* 0x000000011c00780c */ /* 0x000fe20003f45270 */
[----:B------:R-:W-:Y:S01]  /*2cb0*/  FMUL.FTZ R35, R25, UR6 ;  /* 0x0000000619237c20 */ /* 0x000fe20008410000 */
[----:B------:R-:W-:Y:S01]  /*2cc0*/  I2FP.F32.U32 R29, R24 ;  /* 0x00000018001d7245 */ /* 0x000fe20000201000 */
[----:B------:R-:W-:Y:S01]  /*2cd0*/  IMAD.MOV.U32 R24, RZ, RZ, 0x2 ;  /* 0x00000002ff187424 */ /* 0x000fe200078e00ff */
[----:B------:R-:W-:Y:S01]  /*2ce0*/  MOV R25, R90 ;  /* 0x0000005a00197202 */ /* 0x000fe20000000f00 */
[----:B------:R-:W-:Y:S02]  /*2cf0*/  FMUL.FTZ R35, R35, UR5 ;  /* 0x0000000523237c20 */ /* 0x000fe40008410000 */
[----:B------:R-:W-:-:S05]  /*2d00*/  FFMA.FTZ R29, R29, R98, 1.1641532182693481445e-10 ;  /* 0x2f0000001d1d7423 */ /* 0x000fca0000010062 */
        /* <DEDUP_REMOVED lines=10> */
.L_x_37697:
        /* <DEDUP_REMOVED lines=12> */
.L_x_37698:
        /* <DEDUP_REMOVED lines=42> */
.L_x_37696:
[----:B------:R-:W-:Y:S01]  /*3110*/  ISETP.NE.AND P3, PT, R24, 0x1, PT ;  /* 0x000000011800780c */ /* 0x000fe20003f65270 */
[----:B------:R-:W-:Y:S01]  /*3120*/  FMUL.FTZ R26, R26, UR6 ;  /* 0x000000061a1a7c20 */ /* 0x000fe20008410000 */
[----:B------:R-:W-:Y:S01]  /*3130*/  I2FP.F32.U32 R25, R25 ;  /* 0x0000001900197245 */ /* 0x000fe20000201000 */
[----:B------:R-:W-:Y:S02]  /*3140*/  HFMA2 R38, -RZ, RZ, 0, 1.1920928955078125e-07 ;  /* 0x00000002ff267431 */ /* 0x000fe400000001ff */
[----:B------:R-:W-:Y:S02]  /*3150*/  FMUL.FTZ R26, R26, UR5 ;  /* 0x000000051a1a7c20 */ /* 0x000fe40008410000 */
[----:B------:R-:W-:-:S05]  /*3160*/  FFMA.FTZ R25, R25, R98, 1.1641532182693481445e-10 ;  /* 0x2f00000019197423 */ /* 0x000fca0000010062 */
        /* <DEDUP_REMOVED lines=11> */
.L_x_37700:
        /* <DEDUP_REMOVED lines=12> */
.L_x_37701:
        /* <DEDUP_REMOVED lines=42> */
.L_x_37699:
[----:B------:R-:W-:Y:S01]  /*3580*/  I2FP.F32.U32 R25, R25 ;  /* 0x0000001900197245 */ /* 0x000fe20000201000 */
[----:B------:R-:W-:Y:S01]  /*3590*/  FMUL.FTZ R27, R27, UR6 ;  /* 0x000000061b1b7c20 */ /* 0x000fe20008410000 */
[----:B------:R-:W-:Y:S02]  /*35a0*/  FSEL R24, R34, RZ, P0 ;  /* 0x000000ff22187208 */ /* 0x000fe40000000000 */
[----:B------:R-:W-:Y:S01]  /*35b0*/  FSEL R26, R26, RZ, P2 ;  /* 0x000000ff1a1a7208 */ /* 0x000fe20001000000 */
[----:B------:R-:W-:Y:S01]  /*35c0*/  FFMA.FTZ R25, R25, R98, 1.1641532182693481445e-10 ;  /* 0x2f00000019197423 */ /* 0x000fe20000010062 */
[----:B------:R-:W-:-:S04]  /*35d0*/  FMUL.FTZ R27, R27, UR5 ;  /* 0x000000051b1b7c20 */ /* 0x000fc80008410000 */
[----:B------:R-:W-:Y:S02]  /*35e0*/  FSETP.GTU.FTZ.AND P4, PT, R25, UR4, PT ;  /* 0x0000000419007c0b */ /* 0x000fe4000bf9c000 */
[----:B------:R-:W-:Y:S02]  /*35f0*/  FSEL R25, R35, RZ, P1 ;  /* 0x000000ff23197208 */ /* 0x000fe40000800000 */
[----:B------:R-:W-:Y:S02]  /*3600*/  PLOP3.LUT P3, PT, P4, PT, PT, 0x8, 0x80 ;  /* 0x000000000080781c */ /* 0x000fe4000276e170 */
[----:B------:R-:W-:-:S11]  /*3610*/  FSEL R27, R27, RZ, !P4 ;  /* 0x000000ff1b1b7208 */ /* 0x000fd60006000000 */
.L_x_37689:
[----:B------:R-:W0:Y:S01]  /*3620*/  LDC.64 R108, c[0x0][0x3a8] ;  /* 0x0000ea00ff6c7b82 */ /* 0x000e220000000a00 */
[----:B------:R-:W-:Y:S01]  /*3630*/  SEL R28, RZ, 0x1000000, !P3 ;  /* 0x01000000ff1c7807 */ /* 0x000fe20005800000 */
[----:B------:R-:W-:Y:S01]  /*3640*/  VIADD R99, R97, 0x100 ;  /* 0x0000010061637836 */ /* 0x000fe20000000000 */
[----:B------:R-:W-:Y:S02]  /*3650*/  SEL R29, RZ, 0x10000, !P2 ;  /* 0x00010000ff1d7807 */ /* 0x000fe40005000000 */
[----:B------:R-:W-:-:S03]  /*3660*/  SEL R30, RZ, 0x100, !P1 ;  /* 0x00000100ff1e7807 */ /* 0x000fc60004800000 */
[----:B------:R-:W1:Y:S01]  /*3670*/  LDC.64 R106, c[0x0][0x3b0] ;  /* 0x0000ec00ff6a7b82 */ /* 0x000e620000000a00 */
[----:B------:R-:W-:Y:S02]  /*3680*/  IADD3 R28, PT, PT, R30, R28, R29 ;  /* 0x0000001c1e1c7210 */ /* 0x000fe40007ffe01d */
[----:B------:R-:W-:-:S05]  /*3690*/  SEL R29, RZ, 0x1, !P0 ;  /* 0x00000001ff1d7807 */ /* 0x000fca0004000000 */
[----:B------:R-:W-:Y:S02]  /*36a0*/  IMAD.IADD R35, R28, 0x1, R29 ;  /* 0x000000011c237824 */ /* 0x000fe400078e021d */
[----:B------:R-:W-:-:S04]  /*36b0*/  IMAD.WIDE.U32 R28, R99, 0x10, R52 ;  /* 0x00000010631c7825 */ /* 0x000fc800078e0034 */
[----:B0-----:R-:W-:-:S05]  /*36c0*/  IMAD.WIDE.U32 R32, R97, 0x10, R108 ;  /* 0x0000001061207825 */ /* 0x001fca00078e006c */
[----:B------:R-:W-:Y:S01]  /*36d0*/  STG.E.128 desc[UR10][R32.64], R24 ;  /* 0x0000001820007986 */ /* 0x000fe2000c101d0a */
[----:B-1----:R-:W-:-:S05]  /*36e0*/  IMAD.WIDE.U32 R30, R97, 0x4, R106 ;  /* 0x00000004611e7825 */ /* 0x002fca00078e006a */
[----:B------:R0:W-:Y:S04]  /*36f0*/  STG.E desc[UR10][R30.64], R35 ;  /* 0x000000231e007986 */ /* 0x0001e8000c10190a */
[----:B0-----:R-:W5:Y:S01]  /*3700*/  LDG.E.128 R28, desc[UR10][R28.64] ;  /* 0x0000000a1c1c7981 */ /* 0x001f62000c1e1d00 */
[----:B------:R-:W-:Y:S05]  /*3710*/  BRA.U !UP1, `(.L_x_37702) ;  /* 0x0000001109b87547 */ /* 0x000fea000b800000 */
[----:B------:R-:W0:Y:S02]  /*3720*/  LDC.64 R32, c[0x0][0x3a0] ;  /* 0x0000e800ff207b82 */ /* 0x000e240000000a00 */
        /* <DEDUP_REMOVED lines=17> */
.L_x_37704:
        /* <DEDUP_REMOVED lines=12> */
.L_x_37705:
        /* <DEDUP_REMOVED lines=41> */
.L_x_37703:
[----:B------:R-:W-:Y:S01]  /*3b90*/  I2FP.F32.U32 R37, R37 ;  /* 0x0000002500257245 */ /* 0x000fe20000201000 */
[----:B-----5:R-:W-:Y:S01]  /*3ba0*/  FMUL.FTZ R28, R28, UR6 ;  /* 0x000000061c1c7c20 */ /* 0x020fe20008410000 */
        /* <DEDUP_REMOVED lines=18> */
.L_x_37707:
        /* <DEDUP_REMOVED lines=12> */
.L_x_37708:
        /* <DEDUP_REMOVED lines=42> */
.L_x_37706:
        /* <DEDUP_REMOVED lines=20> */
.L_x_37710:
        /* <DEDUP_REMOVED lines=12> */
.L_x_37711:
        /* <DEDUP_REMOVED lines=42> */
.L_x_37709:
[----:B------:R-:W-:Y:S01]  /*44d0*/  I2FP.F32.U32 R33, R33 ;  /* 0x0000002100217245 */ /* 0x000fe20000201000 */
[----:B------:R-:W-:Y:S01]  /*44e0*/  FMUL.FTZ R30, R30, UR6 ;  /* 0x000000061e1e7c20 */ /* 0x000fe20008410000 */
[----:B------:R-:W-:Y:S01]  /*44f0*/  ISETP.NE.AND P3, PT, R32, 0x1, PT ;  /* 0x000000012000780c */ /* 0x000fe20003f65270 */
[----:B------:R-:W-:Y:S02]  /*4500*/  IMAD.MOV.U32 R42, RZ, RZ, 0x2 ;  /* 0x00000002ff2a7424 */ /* 0x000fe400078e00ff */
[----:B------:R-:W-:Y:S01]  /*4510*/  FFMA.FTZ R33, R33, R98, 1.1641532182693481445e-10 ;  /* 0x2f00000021217423 */ /* 0x000fe20000010062 */
[----:B------:R-:W-:-:S04]  /*4520*/  FMUL.FTZ R30, R30, UR5 ;  /* 0x000000051e1e7c20 */ /* 0x000fc80008410000 */
        /* <DEDUP_REMOVED lines=14> */
.L_x_37713:
        /* <DEDUP_REMOVED lines=12> */
.L_x_37714:
        /* <DEDUP_REMOVED lines=42> */
.L_x_37712:
        /* <DEDUP_REMOVED lines=9> */
.L_x_37702:
        /* <DEDUP_REMOVED lines=15> */
.L_x_37717:
        /* <DEDUP_REMOVED lines=12> */
.L_x_37718:
        /* <DEDUP_REMOVED lines=40> */
[----:B------:R-:W-:-:S07]  /*4e30*/  IMAD.MOV.U32 R32, RZ, RZ, R44 ;  /* 0x000000ffff207224 */ /* 0x000fce00078e002c */
.L_x_37716:
[----:B------:R-:W-:Y:S01]  /*4e40*/  ISETP.NE.AND P1, PT, R34, 0x1, PT ;  /* 0x000000012200780c */ /* 0x000fe20003f25270 */
[----:B-----5:R-:W-:Y:S01]  /*4e50*/  FMUL.FTZ R38, R28, UR6 ;  /* 0x000000061c267c20 */ /* 0x020fe20008410000 */
[----:B------:R-:W-:Y:S01]  /*4e60*/  I2FP.F32.U32 R33, R32 ;  /* 0x0000002000217245 */ /* 0x000fe20000201000 */
[----:B------:R-:W-:Y:S01]  /*4e70*/  IMAD.MOV.U32 R28, RZ, RZ, R90 ;  /* 0x000000ffff1c7224 */ /* 0x000fe200078e005a */
[----:B------:R-:W-:Y:S01]  /*4e80*/  MOV R32, 0x2 ;  /* 0x0000000200207802 */ /* 0x000fe20000000f00 */
        /* <DEDUP_REMOVED lines=12> */
.L_x_37720:
        /* <DEDUP_REMOVED lines=12> */
.L_x_37721:
        /* <DEDUP_REMOVED lines=42> */
.L_x_37719:
[----:B------:R-:W-:Y:S01]  /*52b0*/  ISETP.NE.AND P2, PT, R32, 0x1, PT ;  /* 0x000000012000780c */ /* 0x000fe20003f45270 */
[----:B------:R-:W-:Y:S01]  /*52c0*/  FMUL.FTZ R39, R29, UR6 ;  /* 0x000000061d277c20 */ /* 0x000fe20008410000 */
[----:B------:R-:W-:Y:S01]  /*52d0*/  I2FP.F32.U32 R33, R28 ;  /* 0x0000001c00217245 */ /* 0x000fe20000201000 */
[----:B------:R-:W-:Y:S02]  /*52e0*/  IMAD.MOV.U32 R28, RZ, RZ, 0x2 ;  /* 0x00000002ff1c7424 */ /* 0x000fe400078e00ff */
[----:B------:R-:W-:Y:S01]  /*52f0*/  FMUL.FTZ R39, R39, UR5 ;  /* 0x0000000527277c20 */ /* 0x000fe20008410000 */
[----:B------:R-:W-:Y:S02]  /*5300*/  IMAD.MOV.U32 R29, RZ, RZ, R90 ;  /* 0x000000ffff1d7224 */ /* 0x000fe400078e005a */
[----:B------:R-:W-:-:S05]  /*5310*/  FFMA.FTZ R33, R33, R98, 1.1641532182693481445e-10 ;  /* 0x2f00000021217423 */ /* 0x000fca0000010062 */
        /* <DEDUP_REMOVED lines=10> */
.L_x_37723:
        /* <DEDUP_REMOVED lines=12> */
.L_x_37724:
        /* <DEDUP_REMOVED lines=42> */
.L_x_37722:
[----:B------:R-:W-:Y:S01]  /*5720*/  ISETP.NE.AND P3, PT, R28, 0x1, PT ;  /* 0x000000011c00780c */ /* 0x000fe20003f65270 */
[----:B------:R-:W-:Y:S01]  /*5730*/  FMUL.FTZ R30, R30, UR6 ;  /* 0x000000061e1e7c20 */ /* 0x000fe20008410000 */
[----:B------:R-:W-:Y:S01]  /*5740*/  I2FP.F32.U32 R29, R29 ;  /* 0x0000001d001d7245 */ /* 0x000fe20000201000 */
[----:B------:R-:W-:Y:S02]  /*5750*/  IMAD.MOV.U32 R42, RZ, RZ, 0x2 ;  /* 0x00000002ff2a7424 */ /* 0x000fe400078e00ff */
[----:B------:R-:W-:Y:S02]  /*5760*/  FMUL.FTZ R30, R30, UR5 ;  /* 0x000000051e1e7c20 */ /* 0x000fe40008410000 */
[----:B------:R-:W-:-:S05]  /*5770*/  FFMA.FTZ R29, R29, R98, 1.1641532182693481445e-10 ;  /* 0x2f0000001d1d7423 */ /* 0x000fca0000010062 */
        /* <DEDUP_REMOVED lines=11> */
.L_x_37726:
        /* <DEDUP_REMOVED lines=12> */
.L_x_37727:
        /* <DEDUP_REMOVED lines=42> */
.L_x_37725:
        /* <DEDUP_REMOVED lines=10> */
.L_x_37715:
[----:B------:R-:W-:Y:S01]  /*5c30*/  SEL R32, RZ, 0x1000000, !P3 ;  /* 0x01000000ff207807 */ /* 0x000fe20005800000 */
[----:B------:R-:W-:Y:S01]  /*5c40*/  IMAD.WIDE.U32 R36, R99, 0x10, R108 ;  /* 0x0000001063247825 */ /* 0x000fe200078e006c */
[----:B------:R-:W-:Y:S02]  /*5c50*/  SEL R33, RZ, 0x10000, !P2 ;  /* 0x00010000ff217807 */ /* 0x000fe40005000000 */
[----:B------:R-:W-:Y:S02]  /*5c60*/  SEL R34, RZ, 0x100, !P1 ;  /* 0x00000100ff227807 */ /* 0x000fe40004800000 */
[----:B------:R-:W-:Y:S01]  /*5c70*/  SEL R35, RZ, 0x1, !P0 ;  /* 0x00000001ff237807 */ /* 0x000fe20004000000 */
[----:B------:R-:W-:Y:S01]  /*5c80*/  STG.E.128 desc[UR10][R36.64], R28 ;  /* 0x0000001c24007986 */ /* 0x000fe2000c101d0a */
[----:B------:R-:W-:Y:S02]  /*5c90*/  IADD3 R32, PT, PT, R34, R32, R33 ;  /* 0x0000002022207210 */ /* 0x000fe40007ffe021 */
[----:B------:R-:W-:-:S03]  /*5ca0*/  IADD3 R101, PT, PT, R97, 0x200, RZ ;  /* 0x0000020061657810 */ /* 0x000fc60007ffe0ff */
[----:B------:R-:W-:Y:S02]  /*5cb0*/  IMAD.IADD R39, R32, 0x1, R35 ;  /* 0x0000000120277824 */ /* 0x000fe400078e0223 */
[----:B------:R-:W-:-:S04]  /*5cc0*/  IMAD.WIDE.U32 R34, R99, 0x4, R106 ;  /* 0x0000000463227825 */ /* 0x000fc800078e006a */
[----:B------:R-:W-:Y:S01]  /*5cd0*/  IMAD.WIDE.U32 R32, R101, 0x10, R52 ;  /* 0x0000001065207825 */ /* 0x000fe200078e0034 */
[----:B------:R0:W-:Y:S05]  /*5ce0*/  STG.E desc[UR10][R34.64], R39 ;  /* 0x0000002722007986 */ /* 0x0001ea000c10190a */
[----:B0-----:R-:W5:Y:S01]  /*5cf0*/  LDG.E.128 R32, desc[UR10][R32.64] ;  /* 0x0000000a20207981 */ /* 0x001f62000c1e1d00 */
[----:B------:R-:W-:Y:S05]  /*5d00*/  BRA.U !UP1, `(.L_x_37728) ;  /* 0x0000001109b87547 */ /* 0x000fea000b800000 */
        /* <DEDUP_REMOVED lines=18> */
.L_x_37730:
        /* <DEDUP_REMOVED lines=12> */
.L_x_37731:
        /* <DEDUP_REMOVED lines=41> */
.L_x_37729:
[----:B------:R-:W-:Y:S01]  /*6180*/  I2FP.F32.U32 R41, R41 ;  /* 0x0000002900297245 */ /* 0x000fe20000201000 */
[----:B-----5:R-:W-:Y:S01]  /*6190*/  FMUL.FTZ R32, R32, UR6 ;  /* 0x0000000620207c20 */ /* 0x020fe20008410000 */
        /* <DEDUP_REMOVED lines=18> */
.L_x_37733:
        /* <DEDUP_REMOVED lines=12> */
.L_x_37734:
        /* <DEDUP_REMOVED lines=42> */
.L_x_37732:
        /* <DEDUP_REMOVED lines=20> */
.L_x_37736:
        /* <DEDUP_REMOVED lines=12> */
.L_x_37737:
        /* <DEDUP_REMOVED lines=42> */
.L_x_37735:
        /* <DEDUP_REMOVED lines=20> */
.L_x_37739:
        /* <DEDUP_REMOVED lines=12> */
.L_x_37740:
        /* <DEDUP_REMOVED lines=38> */
[----:B------:R-:W-:-:S04]  /*6f20*/  LOP3.LUT R91, R42, UR37, R91, 0x96, !PT ;  /* 0x000000252a5b7c12 */ /* 0x000fc8000f8e965b */
[----:B------:R-:W-:Y:S02]  /*6f30*/  LOP3.LUT R92, R40, UR7, R37, 0x96, !PT ;  /* 0x00000007285c7c12 */ /* 0x000fe4000f8e9625 */
[----:B------:R-:W-:Y:S01]  /*6f40*/  MOV R37, R54 ;  /* 0x0000003600257202 */ /* 0x000fe20000000f00 */
[----:B------:R-:W-:-:S07]  /*6f50*/  IMAD.MOV.U32 R54, RZ, RZ, R36 ;  /* 0x000000ffff367224 */ /* 0x000fce00078e0024 */
.L_x_37738:
        /* <DEDUP_REMOVED lines=9> */
.L_x_37728:
        /* <DEDUP_REMOVED lines=15> */
.L_x_37743:
        /* <DEDUP_REMOVED lines=12> */
.L_x_37744:
        /* <DEDUP_REMOVED lines=41> */
.L_x_37742:
[----:B------:R-:W-:Y:S01]  /*7430*/  ISETP.NE.AND P1, PT, R38, 0x1, PT ;  /* 0x000000012600780c */ /* 0x000fe20003f25270 */
[----:B-----5:R-:W-:Y:S01]  /*7440*/  FMUL.FTZ R43, R32, UR6 ;  /* 0x00000006202b7c20 */ /* 0x020fe20008410000 */
        /* <DEDUP_REMOVED lines=15> */
.L_x_37746:
        /* <DEDUP_REMOVED lines=12> */
.L_x_37747:
        /* <DEDUP_REMOVED lines=42> */
.L_x_37745:
        /* <DEDUP_REMOVED lines=17> */
.L_x_37749:
        /* <DEDUP_REMOVED lines=12> */
.L_x_37750:
        /* <DEDUP_REMOVED lines=42> */
.L_x_37748:
        /* <DEDUP_REMOVED lines=17> */
.L_x_37752:
        /* <DEDUP_REMOVED lines=12> */
.L_x_37753:
        /* <DEDUP_REMOVED lines=42> */
.L_x_37751:
        /* <DEDUP_REMOVED lines=10> */
.L_x_37741:
[----:B------:R-:W-:Y:S01]  /*8220*/  SEL R36, RZ, 0x1000000, !P3 ;  /* 0x01000000ff247807 */ /* 0x000fe20005800000 */
[----:B------:R-:W-:Y:S01]  /*8230*/  VIADD R103, R97, 0x300 ;  /* 0x0000030061677836 */ /* 0x000fe20000000000 */
[----:B------:R-:W-:Y:S01]  /*8240*/  SEL R37, RZ, 0x10000, !P2 ;  /* 0x00010000ff257807 */ /* 0x000fe20005000000 */
[C---:B------:R-:W-:Y:S01]  /*8250*/  IMAD.WIDE.U32 R40, R101.reuse, 0x10, R108 ;  /* 0x0000001065287825 */ /* 0x040fe200078e006c */
[----:B------:R-:W-:Y:S02]  /*8260*/  SEL R38, RZ, 0x100, !P1 ;  /* 0x00000100ff267807 */ /* 0x000fe40004800000 */
[----:B------:R-:W-:Y:S02]  /*8270*/  SEL R39, RZ, 0x1, !P0 ;  /* 0x00000001ff277807 */ /* 0x000fe40004000000 */
[----:B------:R-:W-:Y:S01]  /*8280*/  IADD3 R36, PT, PT, R38, R36, R37 ;  /* 0x0000002426247210 */ /* 0x000fe20007ffe025 */
[----:B------:R-:W-:Y:S03]  /*8290*/  STG.E.128 desc[UR10][R40.64], R32 ;  /* 0x0000002028007986 */ /* 0x000fe6000c101d0a */
[----:B------:R-:W-:Y:S01]  /*82a0*/  IADD3 R43, PT, PT, R36, R39, RZ ;  /* 0x00000027242b7210 */ /* 0x000fe20007ffe0ff */
        /* <DEDUP_REMOVED lines=23> */
.L_x_37756:
        /* <DEDUP_REMOVED lines=12> */
.L_x_37757:
        /* <DEDUP_REMOVED lines=40> */
[----:B------:R-:W-:-:S07]  /*8760*/  LOP3.LUT R92, R44, UR7, R105, 0x96, !PT ;  /* 0x000000072c5c7c12 */ /* 0x000fce000f8e9669 */
.L_x_37755:
        /* <DEDUP_REMOVED lines=20> */
.L_x_37759:
        /* <DEDUP_REMOVED lines=12> */
.L_x_37760:
        /* <DEDUP_REMOVED lines=42> */
.L_x_37758:
        /* <DEDUP_REMOVED lines=20> */
.L_x_37762:
        /* <DEDUP_REMOVED lines=12> */
.L_x_37763:
        /* <DEDUP_REMOVED lines=42> */
.L_x_37761:
        /* <DEDUP_REMOVED lines=20> */
.L_x_37765:
        /* <DEDUP_REMOVED lines=12> */
.L_x_37766:
        /* <DEDUP_REMOVED lines=42> */
.L_x_37764:
        /* <DEDUP_REMOVED lines=9> */
.L_x_37754:
        /* <DEDUP_REMOVED lines=15> */
.L_x_37769:
        /* <DEDUP_REMOVED lines=12> */
.L_x_37770:
        /* <DEDUP_REMOVED lines=41> */
.L_x_37768:
        /* <DEDUP_REMOVED lines=17> */
.L_x_37772:
        /* <DEDUP_REMOVED lines=12> */
.L_x_37773:
        /* <DEDUP_REMOVED lines=42> */
.L_x_37771:
        /* <DEDUP_REMOVED lines=17> */
.L_x_37775:
        /* <DEDUP_REMOVED lines=12> */
.L_x_37776:
        /* <DEDUP_REMOVED lines=42> */
.L_x_37774:
        /* <DEDUP_REMOVED lines=17> */
.L_x_37778:
        /* <DEDUP_REMOVED lines=12> */
.L_x_37779:
        /* <DEDUP_REMOVED lines=42> */
.L_x_37777:
        /* <DEDUP_REMOVED lines=10> */
.L_x_37767:
        /* <DEDUP_REMOVED lines=32> */
.L_x_37782:
        /* <DEDUP_REMOVED lines=12> */
.L_x_37783:
        /* <DEDUP_REMOVED lines=42> */
.L_x_37781:
        /* <DEDUP_REMOVED lines=20> */
.L_x_37785:
        /* <DEDUP_REMOVED lines=12> */
.L_x_37786:
        /* <DEDUP_REMOVED lines=42> */
.L_x_37784:
        /* <DEDUP_REMOVED lines=9> */
[----:B------:R-:W-:Y:S01]  /*b2a0*/  MOV R44, 0x2 ;  /* 0x00000002002c7802 */ /* 0x000fe20000000f00 */
        /* <DEDUP_REMOVED lines=10> */
.L_x_37788:
        /* <DEDUP_REMOVED lines=12> */
.L_x_37789:
        /* <DEDUP_REMOVED lines=42> */
.L_x_37787:
        /* <DEDUP_REMOVED lines=20> */
.L_x_37791:
        /* <DEDUP_REMOVED lines=12> */
.L_x_37792:
        /* <DEDUP_REMOVED lines=40> */
[----:B------:R-:W-:Y:S01]  /*bb30*/  IMAD.MOV.U32 R45, RZ, RZ, R100 ;  /* 0x000000ffff2d7224 */ /* 0x000fe200078e0064 */
[----:B------:R-:W-:-:S07]  /*bb40*/  MOV R100, R44 ;  /* 0x0000002c00647202 */ /* 0x000fce0000000f00 */
.L_x_37790:
        /* <DEDUP_REMOVED lines=9> */
.L_x_37780:
        /* <DEDUP_REMOVED lines=15> */
.L_x_37795:
        /* <DEDUP_REMOVED lines=12> */
.L_x_37796:
        /* <DEDUP_REMOVED lines=42> */
.L_x_37794:
        /* <DEDUP_REMOVED lines=17> */
.L_x_37798:
        /* <DEDUP_REMOVED lines=12> */
.L_x_37799:
        /* <DEDUP_REMOVED lines=42> */
.L_x_37797:
        /* <DEDUP_REMOVED lines=17> */
.L_x_37801:
        /* <DEDUP_REMOVED lines=12> */
.L_x_37802:
        /* <DEDUP_REMOVED lines=42> */
.L_x_37800:
        /* <DEDUP_REMOVED lines=17> */
.L_x_37804:
        /* <DEDUP_REMOVED lines=12> */
.L_x_37805:
        /* <DEDUP_REMOVED lines=42> */
.L_x_37803:
        /* <DEDUP_REMOVED lines=10> */
.L_x_37793:
[----:B------:R-:W-:Y:S01]  /*ce20*/  SEL R44, RZ, 0x1000000, !P3 ;  /* 0x01000000ff2c7807 */ /* 0x000fe20005800000 */
[----:B------:R-:W-:Y:S01]  /*ce30*/  VIADD R104, R97, 0x500 ;  /* 0x0000050061687836 */ /* 0x000fe20000000000 */
[----:B------:R-:W-:Y:S01]  /*ce40*/  SEL R45, RZ, 0x10000, !P2 ;  /* 0x00010000ff2d7807 */ /* 0x000fe20005000000 */
[----:B------:R-:W-:Y:S01]  /*ce50*/  IMAD.WIDE.U32 R48, R102, 0x10, R108 ;  /* 0x0000001066307825 */ /* 0x000fe200078e006c */
        /* <DEDUP_REMOVED lines=28> */
.L_x_37808:
        /* <DEDUP_REMOVED lines=12> */
.L_x_37809:
        /* <DEDUP_REMOVED lines=40> */
[----:B------:R-:W-:-:S07]  /*d360*/  LOP3.LUT R92, R54, UR7, R115, 0x96, !PT ;  /* 0x00000007365c7c12 */ /* 0x000fce000f8e9673 */
.L_x_37807:
        /* <DEDUP_REMOVED lines=20> */
.L_x_37811:
        /* <DEDUP_REMOVED lines=12> */
.L_x_37812:
        /* <DEDUP_REMOVED lines=42> */
.L_x_37810:
        /* <DEDUP_REMOVED lines=20> */
.L_x_37814:
        /* <DEDUP_REMOVED lines=12> */
.L_x_37815:
        /* <DEDUP_REMOVED lines=42> */
.L_x_37813:
        /* <DEDUP_REMOVED lines=20> */
.L_x_37817:
        /* <DEDUP_REMOVED lines=12> */
.L_x_37818:
        /* <DEDUP_REMOVED lines=42> */
.L_x_37816:
        /* <DEDUP_REMOVED lines=9> */
.L_x_37806:
        /* <DEDUP_REMOVED lines=15> */
.L_x_37821:
        /* <DEDUP_REMOVED lines=12> */
.L_x_37822:
        /* <DEDUP_REMOVED lines=41> */
.L_x_37820:
        /* <DEDUP_REMOVED lines=17> */
.L_x_37824:
        /* <DEDUP_REMOVED lines=12> */
.L_x_37825:
        /* <DEDUP_REMOVED lines=42> */
.L_x_37823:
        /* <DEDUP_REMOVED lines=17> */
.L_x_37827:
        /* <DEDUP_REMOVED lines=12> */
.L_x_37828:
        /* <DEDUP_REMOVED lines=42> */
.L_x_37826:
        /* <DEDUP_REMOVED lines=17> */
.L_x_37830:
        /* <DEDUP_REMOVED lines=12> */
.L_x_37831:
        /* <DEDUP_REMOVED lines=42> */
.L_x_37829:
        /* <DEDUP_REMOVED lines=10> */
.L_x_37819:
[----:B------:R-:W-:Y:S01]  /*f410*/  SEL R48, RZ, 0x1000000, !P3 ;  /* 0x01000000ff307807 */ /* 0x000fe20005800000 */
[----:B------:R-:W-:Y:S01]  /*f420*/  VIADD R105, R97, 0x600 ;  /* 0x0000060061697836 */ /* 0x000fe20000000000 */
[----:B------:R-:W-:Y:S02]  /*f430*/  SEL R49, RZ, 0x10000, !P2 ;  /* 0x00010000ff317807 */ /* 0x000fe40005000000 */
[----:B------:R-:W-:Y:S01]  /*f440*/  SEL R50, RZ, 0x100, !P1 ;  /* 0x00000100ff327807 */ /* 0x000fe20004800000 */
[----:B------:R-:W-:Y:S01]  /*f450*/  IMAD.WIDE.U32 R52, R105, 0x10, R52 ;  /* 0x0000001069347825 */ /* 0x000fe200078e0034 */
[----:B------:R-:W-:Y:S02]  /*f460*/  SEL R55, RZ, 0x1, !P0 ;  /* 0x00000001ff377807 */ /* 0x000fe40004000000 */
[----:B------:R-:W-:Y:S01]  /*f470*/  IADD3 R48, PT, PT, R50, R48, R49 ;  /* 0x0000003032307210 */ /* 0x000fe20007ffe031 */
[----:B------:R-:W-:-:S03]  /*f480*/  IMAD.WIDE.U32 R50, R104, 0x10, R108 ;  /* 0x0000001068327825 */ /* 0x000fc600078e006c */
[----:B------:R-:W-:Y:S01]  /*f490*/  IADD3 R55, PT, PT, R48, R55, RZ ;  /* 0x0000003730377210 */ /* 0x000fe20007ffe0ff */
[----:B------:R-:W-:Y:S01]  /*f4a0*/  IMAD.WIDE.U32 R48, R104, 0x4, R106 ;  /* 0x0000000468307825 */ /* 0x000fe200078e006a */
[----:B------:R-:W-:Y:S04]  /*f4b0*/  STG.E.128 desc[UR10][R50.64], R44 ;  /* 0x0000002c32007986 */ /* 0x000fe8000c101d0a */
[----:B------:R0:W-:Y:S04]  /*f4c0*/  STG.E desc[UR10][R48.64], R55 ;  /* 0x0000003730007986 */ /* 0x0001e8000c10190a */
[----:B0-----:R0:W5:Y:S01]  /*f4d0*/  LDG.E.128 R48, desc[UR10][R52.64] ;  /* 0x0000000a34307981 */ /* 0x001162000c1e1d00 */
        /* <DEDUP_REMOVED lines=19> */
.L_x_37834:
        /* <DEDUP_REMOVED lines=12> */
.L_x_37835:
        /* <DEDUP_REMOVED lines=42> */
.L_x_37833:
[----:B------:R-:W-:Y:S01]  /*f970*/  I2FP.F32.U32 R113, R112 ;  /* 0x0000007000717245 */ /* 0x000fe20000201000 */
[----:B-----5:R-:W-:Y:S01]  /*f980*/  FMUL.FTZ R48, R48, UR6 ;  /* 0x0000000630307c20 */ /* 0x020fe20008410000 */
[----:B------:R-:W-:Y:S01]  /*f990*/  ISETP.NE.AND P1, PT, R111, 0x1, PT ;  /* 0x000000016f00780c */ /* 0x000fe20003f25270 */
[----:B------:R-:W-:Y:S02]  /*f9a0*/  HFMA2 R110, -RZ, RZ, 0, 1.1920928955078125e-07 ;  /* 0x00000002ff6e7431 */ /* 0x000fe400000001ff */
[----:B------:R-:W-:Y:S01]  /*f9b0*/  FFMA.FTZ R113, R113, R98, 1.1641532182693481445e-10 ;  /* 0x2f00000071717423 */ /* 0x000fe20000010062 */
[----:B------:R-:W-:-:S04]  /*f9c0*/  FMUL.FTZ R48, R48, UR5 ;  /* 0x0000000530307c20 */ /* 0x000fc80008410000 */
        /* <DEDUP_REMOVED lines=14> */
.L_x_37837:
        /* <DEDUP_REMOVED lines=12> */
.L_x_37838:
        /* <DEDUP_REMOVED lines=42> */
.L_x_37836:
[----:B------:R-:W-:Y:S01]  /*fe10*/  I2FP.F32.U32 R111, R48 ;  /* 0x00000030006f7245 */ /* 0x000fe20000201000 */
[----:B------:R-:W-:Y:S01]  /*fe20*/  FMUL.FTZ R49, R49, UR6 ;  /* 0x0000000631317c20 */ /* 0x000fe20008410000 */
[----:B------:R-:W-:-:S03]  /*fe30*/  ISETP.NE.AND P2, PT, R110, 0x1, PT ;  /* 0x000000016e00780c */ /* 0x000fc60003f45270 */
[----:B------:R-:W-:Y:S01]  /*fe40*/  FFMA.FTZ R111, R111, R98, 1.1641532182693481445e-10 ;  /* 0x2f0000006f6f7423 */ /* 0x000fe20000010062 */
[----:B------:R-:W-:-:S04]  /*fe50*/  FMUL.FTZ R49, R49, UR5 ;  /* 0x0000000531317c20 */ /* 0x000fc80008410000 */
[----:B------:R-:W-:-:S04]  /*fe60*/  FSETP.GTU.FTZ.AND P1, PT, R111, UR4, PT ;  /* 0x000000046f007c0b */ /* 0x000fc8000bf3c000 */
[----:B------:R-:W-:Y:S01]  /*fe70*/  FSEL R48, R49, RZ, !P1 ;  /* 0x000000ff31307208 */ /* 0x000fe20004800000 */
[----:B------:R-:W-:Y:S01]  /*fe80*/  IMAD.MOV.U32 R49, RZ, RZ, R90 ;  /* 0x000000ffff317224 */ /* 0x000fe200078e005a */
        /* <DEDUP_REMOVED lines=12> */
.L_x_37840:
        /* <DEDUP_REMOVED lines=12> */
.L_x_37841:
        /* <DEDUP_REMOVED lines=42> */
.L_x_37839:
[----:B------:R-:W-:Y:S01]  /*102b0*/  I2FP.F32.U32 R49, R49 ;  /* 0x0000003100317245 */ /* 0x000fe20000201000 */
[----:B------:R-:W-:Y:S01]  /*102c0*/  FMUL.FTZ R50, R50, UR6 ;  /* 0x0000000632327c20 */ /* 0x000fe20008410000 */
[----:B------:R-:W-:-:S03]  /*102d0*/  ISETP.NE.AND P3, PT, R48, 0x1, PT ;  /* 0x000000013000780c */ /* 0x000fc60003f65270 */
[----:B------:R-:W-:Y:S01]  /*102e0*/  FFMA.FTZ R49, R49, R98, 1.1641532182693481445e-10 ;  /* 0x2f00000031317423 */ /* 0x000fe20000010062 */
[----:B------:R-:W-:-:S04]  /*102f0*/  FMUL.FTZ R50, R50, UR5 ;  /* 0x0000000532327c20 */ /* 0x000fc80008410000 */
[----:B------:R-:W-:-:S04]  /*10300*/  FSETP.GTU.FTZ.AND P2, PT, R49, UR4, PT ;  /* 0x0000000431007c0b */ /* 0x000fc8000bf5c000 */
[----:B------:R-:W-:Y:S01]  /*10310*/  FSEL R49, R50, RZ, !P2 ;  /* 0x000000ff32317208 */ /* 0x000fe20005000000 */
[----:B------:R-:W-:Y:S01]  /*10320*/  HFMA2 R50, -RZ, RZ, 0, 1.1920928955078125e-07 ;  /* 0x00000002ff327431 */ /* 0x000fe200000001ff */
        /* <DEDUP_REMOVED lines=12> */
.L_x_37843:
        /* <DEDUP_REMOVED lines=12> */
.L_x_37844:
        /* <DEDUP_REMOVED lines=42> */
.L_x_37842:
        /* <DEDUP_REMOVED lines=9> */
.L_x_37832:
        /* <DEDUP_REMOVED lines=15> */
.L_x_37847:
        /* <DEDUP_REMOVED lines=12> */
.L_x_37848:
        /* <DEDUP_REMOVED lines=42> */
.L_x_37846:
        /* <DEDUP_REMOVED lines=17> */
.L_x_37850:
        /* <DEDUP_REMOVED lines=12> */
.L_x_37851:
        /* <DEDUP_REMOVED lines=42> */
.L_x_37849:
        /* <DEDUP_REMOVED lines=17> */
.L_x_37853:
        /* <DEDUP_REMOVED lines=12> */
.L_x_37854:
        /* <DEDUP_REMOVED lines=42> */
.L_x_37852:
        /* <DEDUP_REMOVED lines=17> */
.L_x_37856:
        /* <DEDUP_REMOVED lines=12> */
.L_x_37857:
        /* <DEDUP_REMOVED lines=42> */
.L_x_37855:
[----:B------:R-:W-:Y:S01]  /*11980*/  I2FP.F32.U32 R49, R49 ;  /* 0x0000003100317245 */ /* 0x000fe20000201000 */
[----:B------:R-:W-:Y:S01]  /*11990*/  FMUL.FTZ R51, R51, UR6 ;  /* 0x0000000633337c20 */ /* 0x000fe20008410000 */
[----:B------:R-:W-:Y:S02]  /*119a0*/  FSEL R52, R111, RZ, P0 ;  /* 0x000000ff6f347208 */ /* 0x000fe40000000000 */
[----:B------:R-:W-:Y:S01]  /*119b0*/  FSEL R53, R112, RZ, P1 ;  /* 0x000000ff70357208 */ /* 0x000fe20000800000 */
[----:B------:R-:W-:Y:S01]  /*119c0*/  FFMA.FTZ R49, R49, R98, 1.1641532182693481445e-10 ;  /* 0x2f00000031317423 */ /* 0x000fe20000010062 */
[----:B------:R-:W-:Y:S01]  /*119d0*/  FMUL.FTZ R51, R51, UR5 ;  /* 0x0000000533337c20 */ /* 0x000fe20008410000 */
[----:B------:R-:W-:-:S03]  /*119e0*/  FSEL R54, R110, RZ, P2 ;  /* 0x000000ff6e367208 */ /* 0x000fc60001000000 */
[----:B------:R-:W-:-:S04]  /*119f0*/  FSETP.GTU.FTZ.AND P4, PT, R49, UR4, PT ;  /* 0x0000000431007c0b */ /* 0x000fc8000bf9c000 */
[----:B------:R-:W-:Y:S02]  /*11a00*/  PLOP3.LUT P3, PT, P4, PT, PT, 0x8, 0x80 ;  /* 0x000000000080781c */ /* 0x000fe4000276e170 */
[----:B------:R-:W-:-:S11]  /*11a10*/  FSEL R55, R51, RZ, !P4 ;  /* 0x000000ff33377208 */ /* 0x000fd60006000000 */
.L_x_37845:
[----:B------:R-:W-:Y:S01]  /*11a20*/  FADD.FTZ R48, RZ, R24 ;  /* 0x00000018ff307221 */ /* 0x000fe20000010000 */
[C---:B------:R-:W-:Y:S01]  /*11a30*/  IMAD.WIDE.U32 R108, R105.reuse, 0x10, R108 ;  /* 0x00000010696c7825 */ /* 0x040fe200078e006c */
[----:B------:R-:W-:Y:S03]  /*11a40*/  BSSY.RECONVERGENT B0, `(.L_x_37858) ;  /* 0x000007b000007945 */ /* 0x000fe60003800200 */
[----:B------:R-:W-:Y:S01]  /*11a50*/  FADD.FTZ R49, R48, R25 ;  /* 0x0000001930317221 */ /* 0x000fe20000010000 */
[----:B------:R-:W-:Y:S01]  /*11a60*/  IMAD.WIDE.U32 R106, R105, 0x4, R106 ;  /* 0x00000004696a7825 */ /* 0x000fe200078e006a */
        /* <DEDUP_REMOVED lines=30> */
[----:B0-----:R-:W-:Y:S01]  /*11c50*/  FADD.FTZ R98, R51, R48 ;  /* 0x0000003033627221 */ /* 0x001fe20000010000 */
[----:B------:R-:W-:-:S04]  /*11c60*/  SEL R51, RZ, 0x100, !P1 ;  /* 0x00000100ff337807 */ /* 0x000fc80004800000 */
        /* <DEDUP_REMOVED lines=62> */
[----:B------:R-:W-:Y:S02]  /*12050*/  SEL R110, RZ, 0x1, !P0 ;  /* 0x00000001ff6e7807 */ /* 0x000fe40004000000 */
[----:B------:R-:W-:Y:S01]  /*12060*/  LOP3.LUT P0, RZ, R96, 0x1f, RZ, 0xc0, !PT ;  /* 0x0000001f60ff7812 */ /* 0x000fe2000780c0ff */
[----:B------:R-:W-:-:S05]  /*12070*/  FFMA.FTZ R111, R98, R98, R49 ;  /* 0x00000062626f7223 */ /* 0x000fca0000010031 */
[----:B------:R-:W0:Y:S02]  /*12080*/  SHFL.BFLY PT, R98, R111, 0x1, 0x1f ;  /* 0x0c201f006f627f89 */ /* 0x000e2400000e0000 */
[----:B0-----:R-:W-:-:S05]  /*12090*/  FADD.FTZ R112, R111, R98 ;  /* 0x000000626f707221 */ /* 0x001fca0000010000 */
[----:B------:R-:W0:Y:S02]  /*120a0*/  SHFL.BFLY PT, R49, R112, 0x2, 0x1f ;  /* 0x0c401f0070317f89 */ /* 0x000e2400000e0000 */
[----:B0-----:R-:W-:Y:S01]  /*120b0*/  FADD.FTZ R113, R112, R49 ;  /* 0x0000003170717221 */ /* 0x001fe20000010000 */
[----:B------:R-:W-:-:S04]  /*120c0*/  SEL R49, RZ, 0x1000000, !P3 ;  /* 0x01000000ff317807 */ /* 0x000fc80005800000 */
[----:B------:R-:W0:Y:S02]  /*120d0*/  SHFL.BFLY PT, R98, R113, 0x4, 0x1f ;  /* 0x0c801f0071627f89 */ /* 0x000e2400000e0000 */
[----:B0-----:R-:W-:Y:S01]  /*120e0*/  FADD.FTZ R114, R113, R98 ;  /* 0x0000006271727221 */ /* 0x001fe20000010000 */
[----:B------:R-:W-:-:S04]  /*120f0*/  SEL R98, RZ, 0x10000, !P2 ;  /* 0x00010000ff627807 */ /* 0x000fc80005000000 */
[----:B------:R-:W0:Y:S01]  /*12100*/  SHFL.BFLY PT, R115, R114, 0x8, 0x1f ;  /* 0x0d001f0072737f89 */ /* 0x000e2200000e0000 */
[----:B------:R-:W-:-:S05]  /*12110*/  IADD3 R49, PT, PT, R51, R49, R98 ;  /* 0x0000003133317210 */ /* 0x000fca0007ffe062 */
[----:B------:R-:W-:-:S05]  /*12120*/  IMAD.IADD R51, R49, 0x1, R110 ;  /* 0x0000000131337824 */ /* 0x000fca00078e026e */
[----:B------:R-:W-:Y:S01]  /*12130*/  STG.E desc[UR10][R106.64], R51 ;  /* 0x000000336a007986 */ /* 0x000fe2000c10190a */
        /* <DEDUP_REMOVED lines=11> */
.L_x_37859:
[----:B------:R-:W-:Y:S05]  /*121f0*/  BSYNC.RECONVERGENT B0 ;  /* 0x0000000000007941 */ /* 0x000fea0003800200 */
.L_x_37858:
        /* <DEDUP_REMOVED lines=9> */
[----:B------:R-:W-:Y:S02]  /*12290*/  IMAD.SHL.U32 R48, R96, 0x8, RZ ;  /* 0x0000000860307824 */ /* 0x000fe400078e00ff */
[----:B------:R-:W-:-:S03]  /*122a0*/  HFMA2 R98, -RZ, RZ, 0, 5.340576171875e-05 ;  /* 0x00000380ff627431 */ /* 0x000fc600000001ff */
[----:B------:R-:W-:Y:S01]  /*122b0*/  LOP3.LUT R48, R48, 0xf8, RZ, 0xc0, !PT ;  /* 0x000000f830307812 */ /* 0x000fe200078ec0ff */
[----:B0-----:R-:W-:-:S04]  /*122c0*/  ULEA UR4, UR5, UR4, 0x18 ;  /* 0x0000000405047291 */ /* 0x001fc8000f8ec0ff */
[----:B------:R-:W-:-:S09]  /*122d0*/  @UP2 UIADD3 UR4, UPT, UPT, UR4, 0x40, URZ ;  /* 0x0000004004042890 */ /* 0x000fd2000fffe0ff */
[----:B------:R-:W0:Y:S03]  /*122e0*/  LDS.64 R48, [R48+UR4] ;  /* 0x0000000430307984 */ /* 0x000e260008000a00 */
.L_x_37861:
[----:B------:R-:W-:Y:S05]  /*122f0*/  BSYNC.RECONVERGENT B0 ;  /* 0x0000000000007941 */ /* 0x000fea0003800200 */
.L_x_37860:
[----:B------:R-:W1:Y:S01]  /*12300*/  SHFL.DOWN PT, R107, R98, 0x4, 0x1f ;  /* 0x08801f00626b7f89 */ /* 0x000e6200000e0000 */
[----:B------:R-:W-:Y:S01]  /*12310*/  I2FP.F32.U32 R113, R98 ;  /* 0x0000006200717245 */ /* 0x000fe20000201000 */
[----:B------:R-:W-:Y:S01]  /*12320*/  UPLOP3.LUT UP2, UPT, UPT, UPT, UP2, 0x40, 0x4 ;  /* 0x000000000004789c */ /* 0x000fe20003f4e820 */
[----:B------:R-:W-:Y:S01]  /*12330*/  ISETP.NE.AND P0, PT, R96, RZ, PT ;  /* 0x000000ff6000720c */ /* 0x000fe20003f05270 */
[----:B0-----:R-:W0:Y:S01]  /*12340*/  SHFL.DOWN PT, R109, R48, 0x4, 0x1f ;  /* 0x08801f00306d7f89 */ /* 0x001e2200000e0000 */
[----:B------:R-:W-:-:S03]  /*12350*/  ISETP.NE.AND P1, PT, RZ, UR38, PT ;  /* 0x00000026ff007c0c */ /* 0x000fc6000bf25270 */
[----:B------:R-:W2:Y:S01]  /*12360*/  SHFL.DOWN PT, R108, R49, 0x4, 0x1f ;  /* 0x08801f00316c7f89 */ /* 0x000ea200000e0000 */
[----:B-1----:R-:W-:Y:S01]  /*12370*/  IMAD.IADD R110, R107, 0x1, R98 ;  /* 0x000000016b6e7824 */ /* 0x002fe200078e0262 */
[----:B------:R-:W-:-:S04]  /*12380*/  I2FP.F32.S32 R112, R107 ;  /* 0x0000006b00707245 */ /* 0x000fc80000201400 */
[----:B------:R-:W-:Y:S01]  /*12390*/  I2FP.F32.S32 R51, R110 ;  /* 0x0000006e00337245 */ /* 0x000fe20000201400 */
[----:B------:R-:W1:Y:S01]  /*123a0*/  SHFL.DOWN PT, R115, R110, 0x2, 0x1f ;  /* 0x08401f006e737f89 */ /* 0x000e6200000e0000 */
[----:B0-----:R-:W-:Y:S01]  /*123b0*/  FMUL.FTZ R106, R109, R112 ;  /* 0x000000706d6a7220 */ /* 0x001fe20000410000 */
[----:B--2---:R-:W-:Y:S01]  /*123c0*/  FADD.FTZ R108, R108, R49 ;  /* 0x000000316c6c7221 */ /* 0x004fe20000010000 */
[----:B------:R-:W0:Y:S02]  /*123d0*/  MUFU.RCP R111, R51 ;  /* 0x00000033006f7308 */ /* 0x000e240000001000 */
[----:B------:R-:W-:Y:S01]  /*123e0*/  FFMA.FTZ R106, R113, R48, R106 ;  /* 0x00000030716a7223 */ /* 0x000fe2000001006a */
[----:B------:R-:W-:-:S04]  /*123f0*/  FADD.FTZ R48, -R109, R48 ;  /* 0x000000306d307221 */ /* 0x000fc80000010100 */
        /* <DEDUP_REMOVED lines=9> */
[----:B------:R-:W-:Y:S03]  /*12490*/  SHFL.DOWN PT, R111, R108, 0x2, 0x1f ;  /* 0x08401f006c6f7f89 */ /* 0x000fe600000e0000 */
[----:B------:R-:W1:Y:S01]  /*124a0*/  MUFU.RCP R49, R98 ;  /* 0x0000006200317308 */ /* 0x000e620000001000 */
[----:B------:R-:W2:Y:S01]  /*124b0*/  SHFL.DOWN PT, R113, R48, 0x1, 0x1f ;  /* 0x08201f0030717f89 */ /* 0x000ea200000e0000 */
[----:B0-----:R-:W-:-:S04]  /*124c0*/  FMUL.FTZ R112, R107, R110 ;  /* 0x0000006e6b707220 */ /* 0x001fc80000410000 */
[----:B------:R-:W-:Y:S01]  /*124d0*/  FFMA.FTZ R112, R51, R106, R112 ;  /* 0x0000006a33707223 */ /* 0x000fe20000010070 */
[----:B------:R-:W-:-:S03]  /*124e0*/  FADD.FTZ R106, R106, -R107 ;  /* 0x8000006b6a6a7221 */ /* 0x000fc60000010000 */
[----:B-1----:R-:W-:Y:S01]  /*124f0*/  FMUL.FTZ R109, R49, R112 ;  /* 0x00000070316d7220 */ /* 0x002fe20000410000 */
[----:B------:R-:W-:Y:S01]  /*12500*/  FMUL.FTZ R106, R106, R106 ;  /* 0x0000006a6a6a7220 */ /* 0x000fe20000410000 */
[----:B--2---:R-:W-:Y:S01]  /*12510*/  IMAD.IADD R107, R48, 0x1, R113 ;  /* 0x00000001306b7824 */ /* 0x004fe200078e0271 */
[----:B------:R-:W-:Y:S02]  /*12520*/  I2FP.F32.S32 R113, R113 ;  /* 0x0000007100717245 */ /* 0x000fe40000201400 */
[----:B------:R-:W0:Y:S01]  /*12530*/  SHFL.DOWN PT, R112, R109, 0x1, 0x1f ;  /* 0x08201f006d707f89 */ /* 0x000e2200000e0000 */
[----:B------:R-:W-:Y:S01]  /*12540*/  FMUL.FTZ R51, R51, R106 ;  /* 0x0000006a33337220 */ /* 0x000fe20000410000 */
[----:B------:R-:W-:Y:S01]  /*12550*/  FADD.FTZ R106, R108, R111 ;  /* 0x0000006f6c6a7221 */ /* 0x000fe20000010000 */
[----:B------:R-:W-:Y:S02]  /*12560*/  I2FP.F32.S32 R107, R107 ;  /* 0x0000006b006b7245 */ /* 0x000fe40000201400 */
[----:B------:R-:W-:-:S04]  /*12570*/  FMUL.FTZ R51, R51, R110 ;  /* 0x0000006e33337220 */ /* 0x000fc80000410000 */
[----:B------:R-:W-:Y:S01]  /*12580*/  FFMA.FTZ R51, R49, R51, R106 ;  /* 0x0000003331337223 */ /* 0x000fe2000001006a */
[----:B------:R-:W1:Y:S04]  /*12590*/  MUFU.RCP R107, R107 ;  /* 0x0000006b006b7308 */ /* 0x000e680000001000 */
[----:B------:R-:W2:Y:S01]  /*125a0*/  SHFL.DOWN PT, R106, R51, 0x1, 0x1f ;  /* 0x08201f00336a7f89 */ /* 0x000ea200000e0000 */
[----:B0-----:R-:W-:-:S04]  /*125b0*/  FMUL.FTZ R49, R112, R113 ;  /* 0x0000007170317220 */ /* 0x001fc80000410000 */
[----:B------:R-:W-:Y:S01]  /*125c0*/  FFMA.FTZ R48, R98, R109, R49 ;  /* 0x0000006d62307223 */ /* 0x000fe20000010031 */
[----:B------:R-:W-:-:S03]  /*125d0*/  FADD.FTZ R109, R109, -R112 ;  /* 0x800000706d6d7221 */ /* 0x000fc60000010000 */
[----:B-1----:R-:W-:Y:S01]  /*125e0*/  FMUL.FTZ R48, R107, R48 ;  /* 0x000000306b307220 */ /* 0x002fe20000410000 */
[----:B------:R-:W-:-:S04]  /*125f0*/  FMUL.FTZ R109, R109, R109 ;  /* 0x0000006d6d6d7220 */ /* 0x000fc80000410000 */
[----:B------:R-:W-:Y:S01]  /*12600*/  FMUL.FTZ R109, R98, R109 ;  /* 0x0000006d626d7220 */ /* 0x000fe20000410000 */
[----:B--2---:R-:W-:Y:S01]  /*12610*/  FADD.FTZ R106, R51, R106 ;  /* 0x0000006a336a7221 */ /* 0x004fe20000010000 */
[----:B------:R-:W0:Y:S01]  /*12620*/  SHFL.IDX PT, R48, R48, RZ, 0x1f ;  /* 0x00001fff30307589 */ /* 0x000e2200000e0000 */
[----:B------:R-:W1:Y:S01]  /*12630*/  LDC R51, c[0x0][0x448] ;  /* 0x00011200ff337b82 */ /* 0x000e620000000800 */
[----:B------:R-:W-:-:S04]  /*12640*/  FMUL.FTZ R109, R109, R113 ;  /* 0x000000716d6d7220 */ /* 0x000fc80000410000 */
[----:B------:R-:W-:-:S03]  /*12650*/  FFMA.FTZ R106, R107, R109, R106 ;  /* 0x0000006d6b6a7223 */ /* 0x000fc6000001006a */
[----:B------:R-:W2:Y:S03]  /*12660*/  @!P0 LDC.64 R108, c[0x0][0x3c0] ;  /* 0x0000f000ff6c8b82 */ /* 0x000ea60000000a00 */
[----:B------:R-:W1:Y:S01]  /*12670*/  SHFL.IDX PT, R106, R106, RZ, 0x1f ;  /* 0x00001fff6a6a7589 */ /* 0x000e6200000e0000 */
[C---:B0-----:R-:W-:Y:S01]  /*12680*/  FSEL R98, R48.reuse, RZ, !P1 ;  /* 0x000000ff30627208 */ /* 0x041fe20004800000 */
[----:B------:R-:W-:-:S04]  /*12690*/  FMUL.FTZ R49, R48, R48 ;  /* 0x0000003030317220 */ /* 0x000fc80000410000 */
[C---:B------:R-:W-:Y:S01]  /*126a0*/  FADD.FTZ R24, -R98.reuse, R24 ;  /* 0x0000001862187221 */ /* 0x040fe20000010100 */
[----:B------:R-:W-:Y:S01]  /*126b0*/  FSEL R111, R49, RZ, P1 ;  /* 0x000000ff316f7208 */ /* 0x000fe20000800000 */
[C---:B------:R-:W-:Y:S01]  /*126c0*/  FADD.FTZ R49, -R98.reuse, R32 ;  /* 0x0000002062317221 */ /* 0x040fe20000010100 */
[C---:B------:R-:W-:Y:S01]  /*126d0*/  FADD.FTZ R25, -R98.reuse, R25 ;  /* 0x0000001962197221 */ /* 0x040fe20000010100 */
[C---:B------:R-:W-:Y:S01]  /*126e0*/  FADD.FTZ R26, -R98.reuse, R26 ;  /* 0x0000001a621a7221 */ /* 0x040fe20000010100 */
[C---:B------:R-:W-:Y:S01]  /*126f0*/  FADD.FTZ R27, -R98.reuse, R27 ;  /* 0x0000001b621b7221 */ /* 0x040fe20000010100 */
[----:B------:R-:W-:Y:S01]  /*12700*/  FADD.FTZ R28, -R98, R28 ;  /* 0x0000001c621c7221 */ /* 0x000fe20000010100 */
[----:B-1----:R-:W-:Y:S01]  /*12710*/  FFMA.FTZ R96, R106, UR20, R51 ;  /* 0x000000146a607c23 */ /* 0x002fe20008010033 */
[----:B------:R-:W-:Y:S01]  /*12720*/  FADD.FTZ R51, -R98, R33 ;  /* 0x0000002162337221 */ /* 0x000fe20000010100 */
[----:B------:R-:W0:Y:S01]  /*12730*/  @!P0 LDC.64 R106, c[0x0][0x3c8] ;  /* 0x0000f200ff6a8b82 */ /* 0x000e220000000a00 */
[----:B------:R-:W-:Y:S01]  /*12740*/  MOV R33, UR18 ;  /* 0x0000001200217c02 */ /* 0x000fe20008000f00 */
[----:B------:R-:W-:Y:S01]  /*12750*/  FADD.FTZ R111, R96, R111 ;  /* 0x0000006f606f7221 */ /* 0x000fe20000010000 */
[C---:B------:R-:W-:Y:S01]  /*12760*/  FADD.FTZ R96, -R98.reuse, R40 ;  /* 0x0000002862607221 */ /* 0x040fe20000010100 */
[C---:B------:R-:W-:Y:S01]  /*12770*/  FADD.FTZ R29, -R98.reuse, R29 ;  /* 0x0000001d621d7221 */ /* 0x040fe20000010100 */
[C---:B------:R-:W-:Y:S01]  /*12780*/  FADD.FTZ R30, -R98.reuse, R30 ;  /* 0x0000001e621e7221 */ /* 0x040fe20000010100 */
[C---:B--2---:R-:W-:Y:S01]  /*12790*/  @!P0 IMAD.WIDE R108, R33.reuse, 0x4, R108 ;  /* 0x00000004216c8825 */ /* 0x044fe200078e026c */
[----:B------:R-:W1:Y:S03]  /*127a0*/  MUFU.RSQ R40, R111 ;  /* 0x0000006f00287308 */ /* 0x000e660000001400 */
        /* <DEDUP_REMOVED lines=17> */
[C---:B-1----:R-:W-:Y:S01]  /*128c0*/  FMUL.FTZ R24, R40.reuse, R24 ;  /* 0x0000001828187220 */ /* 0x042fe20000410000 */
[----:B------:R-:W2:Y:S01]  /*128d0*/  LDC.64 R32, c[0x0][0x428] ;  /* 0x00010a00ff207b82 */ /* 0x000ea20000000a00 */
        /* <DEDUP_REMOVED lines=21> */
[C---:B------:R-:W-:Y:S01]  /*12a30*/  FMUL.FTZ R35, R40.reuse, R35 ;  /* 0x0000002328237220 */ /* 0x040fe20000410000 */
[----:B------:R-:W-:Y:S01]  /*12a40*/  FMUL.FTZ R36, R40, R36 ;  /* 0x0000002428247220 */ /* 0x000fe20000410000 */
[----:B--2---:R-:W-:-:S04]  /*12a50*/  IMAD.WIDE.U32 R108, R97, 0x10, R32 ;  /* 0x00000010616c7825 */ /* 0x004fc800078e0020 */
[C---:B------:R-:W-:Y:S01]  /*12a60*/  FMUL.FTZ R37, R40.reuse, R37 ;  /* 0x0000002528257220 */ /* 0x040fe20000410000 */
[C---:B------:R-:W-:Y:S01]  /*12a70*/  FMUL.FTZ R38, R40.reuse, R38 ;  /* 0x0000002628267220 */ /* 0x040fe20000410000 */
[----:B------:R-:W-:Y:S01]  /*12a80*/  FMUL.FTZ R39, R40, R39 ;  /* 0x0000002728277220 */ /* 0x000fe20000410000 */
[----:B------:R-:W-:-:S04]  /*12a90*/  IMAD.WIDE.U32 R110, R99, 0x10, R32 ;  /* 0x00000010636e7825 */ /* 0x000fc800078e0020 */
[C---:B------:R-:W-:Y:S01]  /*12aa0*/  FMUL.FTZ R96, R40.reuse, R96 ;  /* 0x0000006028607220 */ /* 0x040fe20000410000 */
[C---:B------:R-:W-:Y:S01]  /*12ab0*/  FMUL.FTZ R41, R40.reuse, R41 ;  /* 0x0000002928297220 */ /* 0x040fe20000410000 */
[C---:B------:R-:W-:Y:S01]  /*12ac0*/  FMUL.FTZ R42, R40.reuse, R42 ;  /* 0x0000002a282a7220 */ /* 0x040fe20000410000 */
[C---:B------:R-:W-:Y:S01]  /*12ad0*/  FMUL.FTZ R43, R40.reuse, R43 ;  /* 0x0000002b282b7220 */ /* 0x040fe20000410000 */
[----:B------:R0:W-:Y:S01]  /*12ae0*/  @!P0 STG.E desc[UR10][R106.64], R40 ;  /* 0x000000286a008986 */ /* 0x0001e2000c10190a */
[C---:B------:R-:W-:Y:S01]  /*12af0*/  FMUL.FTZ R44, R40.reuse, R44 ;  /* 0x0000002c282c7220 */ /* 0x040fe20000410000 */
[C---:B------:R-:W-:Y:S01]  /*12b00*/  FMUL.FTZ R45, R40.reuse, R45 ;  /* 0x0000002d282d7220 */ /* 0x040fe20000410000 */
[C---:B------:R-:W-:Y:S01]  /*12b10*/  FMUL.FTZ R46, R40.reuse, R46 ;  /* 0x0000002e282e7220 */ /* 0x040fe20000410000 */
[C---:B------:R-:W-:Y:S01]  /*12b20*/  FMUL.FTZ R47, R40.reuse, R47 ;  /* 0x0000002f282f7220 */ /* 0x040fe20000410000 */
[----:B------:R1:W-:Y:S01]  /*12b30*/  STG.E.128 desc[UR10][R108.64], R24 ;  /* 0x000000186c007986 */ /* 0x0003e2000c101d0a */
[C---:B------:R-:W-:Y:S01]  /*12b40*/  FMUL.FTZ R52, R40.reuse, R52 ;  /* 0x0000003428347220 */ /* 0x040fe20000410000 */
[C---:B------:R-:W-:Y:S01]  /*12b50*/  FMUL.FTZ R53, R40.reuse, R53 ;  /* 0x0000003528357220 */ /* 0x040fe20000410000 */
[C---:B------:R-:W-:Y:S01]  /*12b60*/  FMUL.FTZ R54, R40.reuse, R54 ;  /* 0x0000003628367220 */ /* 0x040fe20000410000 */
[----:B------:R-:W-:Y:S01]  /*12b70*/  FMUL.FTZ R55, R40, R55 ;  /* 0x0000003728377220 */ /* 0x000fe20000410000 */
[----:B------:R-:W-:Y:S01]  /*12b80*/  IMAD.WIDE.U32 R98, R101, 0x10, R32 ;  /* 0x0000001065627825 */ /* 0x000fe200078e0020 */
[----:B------:R2:W-:Y:S03]  /*12b90*/  STG.E.128 desc[UR10][R110.64], R28 ;  /* 0x0000001c6e007986 */ /* 0x0005e6000c101d0a */
[----:B0-----:R-:W-:Y:S01]  /*12ba0*/  FFMA.FTZ R40, R52, R11, R23 ;  /* 0x0000000b34287223 */ /* 0x001fe20000010017 */
[----:B------:R-:W-:Y:S01]  /*12bb0*/  UIADD3 UR18, UPT, UPT, UR18, UR16, URZ ;  /* 0x0000001012127290 */ /* 0x000fe2000fffe0ff */
[----:B------:R-:W-:-:S03]  /*12bc0*/  IMAD.WIDE.U32 R106, R103, 0x10, R32 ;  /* 0x00000010676a7825 */ /* 0x000fc600078e0020 */
[----:B------:R-:W-:Y:S01]  /*12bd0*/  UISETP.GE.AND UP1, UPT, UR18, UR17, UPT ;  /* 0x000000111200728c */ /* 0x000fe2000bf26270 */
[----:B------:R-:W-:-:S04]  /*12be0*/  IMAD.WIDE.U32 R112, R104, 0x10, R32 ;  /* 0x0000001068707825 */ /* 0x000fc800078e0020 */
[----:B------:R-:W-:-:S04]  /*12bf0*/  IMAD.WIDE.U32 R102, R102, 0x10, R32 ;  /* 0x0000001066667825 */ /* 0x000fc800078e0020 */
[----:B-1----:R-:W-:Y:S01]  /*12c00*/  FFMA.FTZ R24, R49, R72, R71 ;  /* 0x0000004831187223 */ /* 0x002fe20000010047 */
[----:B------:R-:W-:Y:S01]  /*12c10*/  FFMA.FTZ R25, R51, R70, R69 ;  /* 0x0000004633197223 */ /* 0x000fe20000010045 */
[----:B------:R-:W-:Y:S01]  /*12c20*/  FFMA.FTZ R26, R34, R68, R67 ;  /* 0x00000044221a7223 */ /* 0x000fe20000010043 */
[----:B------:R-:W-:Y:S01]  /*12c30*/  FFMA.FTZ R27, R35, R66, R65 ;  /* 0x00000042231b7223 */ /* 0x000fe20000010041 */
[----:B------:R-:W-:-:S04]  /*12c40*/  IMAD.WIDE.U32 R104, R105, 0x10, R32 ;  /* 0x0000001069687825 */ /* 0x000fc800078e0020 */
[----:B------:R-:W-:Y:S01]  /*12c50*/  FFMA.FTZ R32, R96, R19, R59 ;  /* 0x0000001360207223 */ /* 0x000fe2000001003b */
[----:B--2---:R-:W-:Y:S01]  /*12c60*/  FFMA.FTZ R28, R36, R64, R63 ;  /* 0x00000040241c7223 */ /* 0x004fe2000001003f */
        /* <DEDUP_REMOVED lines=13> */
[----:B------:R0:W-:Y:S04]  /*12d40*/  STG.E.128 desc[UR10][R98.64], R24 ;  /* 0x0000001862007986 */ /* 0x0001e8000c101d0a */
[----:B------:R0:W-:Y:S04]  /*12d50*/  STG.E.128 desc[UR10][R106.64], R28 ;  /* 0x0000001c6a007986 */ /* 0x0001e8000c101d0a */
[----:B------:R0:W-:Y:S04]  /*12d60*/  STG.E.128 desc[UR10][R102.64], R32 ;  /* 0x0000002066007986 */ /* 0x0001e8000c101d0a */
[----:B------:R0:W-:Y:S04]  /*12d70*/  STG.E.128 desc[UR10][R112.64], R36 ;  /* 0x0000002470007986 */ /* 0x0001e8000c101d0a */
[----:B------:R0:W-:Y:S01]  /*12d80*/  STG.E.128 desc[UR10][R104.64], R40 ;  /* 0x0000002868007986 */ /* 0x0001e2000c101d0a */
[----:B------:R-:W-:Y:S05]  /*12d90*/  BRA.U !UP1, `(.L_x_37862) ;  /* 0xfffffee109647547 */ /* 0x000fea000b83ffff */
[----:B------:R-:W-:Y:S05]  /*12da0*/  EXIT ;  /* 0x000000000000794d */ /* 0x000fea0003800000 */
.L_x_37863:
        /* <DEDUP_REMOVED lines=13> */
.L_x_42428:


//--------------------- .text._ZN10layer_norm13ln_fwd_kernelINS_13Kernel_traitsI6__halfffffjLj7168ELj1ELj1ELj8ELj16ENS_18Kernel_traits_baseILj7168ES2_ffffjLj256EEEEELb1ELb0ELb1ELb0EEEvNS_9FwdParamsE --------------------------
	.section	.text._ZN10layer_norm13ln_fwd_kernelINS_13Kernel_traitsI6__halfffffjLj7168ELj1ELj1ELj8ELj16ENS_18Kernel_traits_baseILj7168ES2_ffffjLj256EEEEELb1ELb0ELb1ELb0EEEvNS_9FwdParamsE,"ax",@progbits
	.align	128
        .global         _ZN10layer_norm13ln_fwd_kernelINS_13Kernel_traitsI6__halfffffjLj7168ELj1ELj1ELj8ELj16ENS_18Kernel_traits_baseILj7168ES2_ffffjLj256EEEEELb1ELb0ELb1ELb0EEEvNS_9FwdParamsE
        .type           _ZN10layer_norm13ln_fwd_kernelINS_13Kernel_traitsI6__halfffffjLj7168ELj1ELj1ELj8ELj16ENS_18Kernel_traits_baseILj7168ES2_ffffjLj256EEEEELb1ELb0ELb1ELb0EEEvNS_9FwdParamsE,@function
        .size           _ZN10layer_norm13ln_fwd_kernelINS_13Kernel_traitsI6__halfffffjLj7168ELj1ELj1ELj8ELj16ENS_18Kernel_traits_baseILj7168ES2_ffffjLj256EEEEELb1ELb0ELb1ELb0EEEvNS_9FwdParamsE,(.L_x_42429 - _ZN10layer_norm13ln_fwd_kernelINS_13Kernel_traitsI6__halfffffjLj7168ELj1ELj1ELj8ELj16ENS_18Kernel_traits_baseILj7168ES2_ffffjLj256EEEEELb1ELb0ELb1ELb0EEEvNS_9FwdParamsE)
        .other          _ZN10layer_norm13ln_fwd_kernelINS_13Kernel_traitsI6__halfffffjLj7168ELj1ELj1ELj8ELj16ENS_18Kernel_traits_baseILj7168ES2_ffffjLj256EEEEELb1ELb0ELb1ELb0EEEvNS_9FwdParamsE,@"STO_CUDA_ENTRY STV_DEFAULT"
_ZN10layer_norm13ln_fwd_kernelINS_13Kernel_traitsI6__halfffffjLj7168ELj1ELj1ELj8ELj16ENS_18Kernel_traits_baseILj7168ES2_ffffjLj256EEEEELb1ELb0ELb1ELb0EEEvNS_9FwdParamsE:
.text._ZN10layer_norm13ln_fwd_kernelINS_13Kernel_traitsI6__halfffffjLj7168ELj1ELj1ELj8ELj16ENS_18Kernel_traits_baseILj7168ES2_ffffjLj256EEEEELb1ELb0ELb1ELb0EEEvNS_9FwdParamsE:
        /* <DEDUP_REMOVED lines=18> */
[----:B------:R-:W1:Y:S01]  /*0120*/  S2R R9, SR_TID.X ;  /* 0x0000000000097919 */ /* 0x000e620000002100 */
[----:B------:R-:W3:Y:S01]  /*0130*/  S2UR UR22, SR_CTAID.X ;  /* 0x00000000001679c3 */ /* 0x000ee20000002500 */
[----:B------:R-:W-:-:S02]  /*0140*/  UISETP.NE.AND.EX UP0, UPT, UR7, URZ, UPT, UP0 ;  /* 0x000000ff0700728c */ /* 0x000fc4000bf05300 */
[----:B------:R-:W-:-:S04]  /*0150*/  ULEA.HI UR4, UR4, UR5, URZ, 0x2 ;  /* 0x0000000504047291 */ /* 0x000fc8000f8f10ff */
[----:B------:R-:W-:Y:S01]  /*0160*/  USHF.R.S32.HI UR4, URZ, 0x2, UR4 ;  /* 0x00000002ff047899 */ /* 0x000fe20008011404 */
[----:B------:R-:W3:Y:S01]  /*0170*/  LDC R0, c[0x0][0x360] ;  /* 0x0000d800ff007b82 */ /* 0x000ee20000000800 */
[----:B-1----:R-:W-:Y:S02]  /*0180*/  LOP3.LUT R11, R9, 0xe0, RZ, 0xc0, !PT ;  /* 0x000000e0090b7812 */ /* 0x002fe400078ec0ff */
[----:B--2---:R-:W-:Y:S02]  /*0190*/  @P0 R2UR UR14, R2 ;  /* 0x00000000020e02ca */ /* 0x004fe400000e0000 */
[----:B------:R-:W-:Y:S02]  /*01a0*/  @P0 R2UR UR15, R3 ;  /* 0x00000000030f02ca */ /* 0x000fe400000e0000 */
[----:B0-----:R-:W-:Y:S01]  /*01b0*/  @P0 IADD3 R10, P1, PT, R4, R13, RZ ;  /* 0x0000000d040a0210 */ /* 0x001fe20007f3e0ff */
[----:B---3--:R-:W-:Y:S01]  /*01c0*/  IMAD R4, R0, UR22, R9 ;  /* 0x0000001600047c24 */ /* 0x008fe2000f8e0209 */
[----:B------:R-:W-:-:S03]  /*01d0*/  LOP3.LUT R3, R9, 0xff, RZ, 0x3c, !PT ;  /* 0x000000ff09037812 */ /* 0x000fc600078e3cff */
[----:B------:R-:W-:Y:S02]  /*01e0*/  @P0 IMAD.X R7, RZ, RZ, R5, P1 ;  /* 0x000000ffff070224 */ /* 0x000fe400008e0605 */
[----:B------:R-:W-:Y:S02]  /*01f0*/  VIADD R3, R3, UR4 ;  /* 0x0000000403037c36 */ /* 0x000fe40008000000 */
[----:B------:R-:W-:Y:S01]  /*0200*/  UIADD3 UR7, UPT, UPT, UR14, -0x61c88647, URZ ;  /* 0x9e3779b90e077890 */ /* 0x000fe2000fffe0ff */
[--C-:B------:R-:W-:Y:S01]  /*0210*/  SHF.R.U64 R2, R10, 0x2, R7.reuse ;  /* 0x000000020a027819 */ /* 0x100fe20000001207 */
[----:B------:R-:W-:Y:S01]  /*0220*/  UIADD3 UR33, UPT, UPT, UR15, -0x4498517b, URZ ;  /* 0xbb67ae850f217890 */ /* 0x000fe2000fffe0ff */
[----:B------:R-:W-:Y:S01]  /*0230*/  SHF.R.U32.HI R0, RZ, 0x2, R7 ;  /* 0x00000002ff007819 */ /* 0x000fe20000011607 */
        /* <DEDUP_REMOVED lines=75> */
.L_x_37865:
        /* <DEDUP_REMOVED lines=42> */
.L_x_37866:
[----:B------:R-:W-:Y:S05]  /*0990*/  BSYNC.RECONVERGENT B0 ;  /* 0x0000000000007941 */ /* 0x000fea0003800200 */
.L_x_37864:
[----:B------:R-:W0:Y:S02]  /*09a0*/  LDCU UR5, c[0x0][0x384] ;  /* 0x00007080ff0577ac */ /* 0x000e240008000800 */
[----:B0-----:R-:W-:-:S06]  /*09b0*/  UISETP.GE.AND UP0, UPT, UR22, UR5, UPT ;  /* 0x000000051600728c */ /* 0x001fcc000bf06270 */
[----:B------:R-:W-:-:S13]  /*09c0*/  PLOP3.LUT P0, PT, PT, PT, UP0, 0x80, 0x8 ;  /* 0x000000000008781c */ /* 0x000fda0003f0f008 */
[----:B------:R-:W-:Y:S05]  /*09d0*/  @P0 EXIT ;  /* 0x000000000000094d */ /* 0x000fea0003800000 */
[----:B-----5:R-:W-:Y:S01]  /*09e0*/  MOV R67, R6 ;  /* 0x0000000600437202 */ /* 0x020fe20000000f00 */
[----:B------:R-:W-:Y:S01]  /*09f0*/  IMAD.HI.U32 R5, R4, -0x326172a9, RZ ;  /* 0xcd9e8d5704057827 */ /* 0x000fe200078e00ff */
[--C-:B------:R-:W-:Y:S01]  /*0a00*/  SHF.R.U64 R71, R6, 0x10, R7.reuse ;  /* 0x0000001006477819 */ /* 0x100fe20000001207 */
[----:B------:R-:W-:Y:S01]  /*0a10*/  USHF.R.U32.HI UR5, URZ, 0x1, UR4 ;  /* 0x00000001ff057899 */ /* 0x000fe20008011604 */
[----:B------:R-:W-:Y:S01]  /*0a20*/  SHF.R.U32.HI R72, RZ, 0x10, R7 ;  /* 0x00000010ff487819 */ /* 0x000fe20000011607 */
[----:B------:R-:W-:Y:S01]  /*0a30*/  IMAD.HI.U32 R6, R2, -0x2daee0ad, RZ ;  /* 0xd2511f5302067827 */ /* 0x000fe200078e00ff */
[----:B------:R-:W-:Y:S01]  /*0a40*/  LOP3.LUT R5, R0, UR14, R5, 0x96, !PT ;  /* 0x0000000e00057c12 */ /* 0x000fe2000f8e9605 */
[----:B------:R-:W-:Y:S01]  /*0a50*/  ULOP3.LUT UR5, UR5, 0x7fffff80, URZ, 0xc0, !UPT ;  /* 0x7fffff8005057892 */ /* 0x000fe2000f8ec0ff */
[----:B------:R-:W-:Y:S01]  /*0a60*/  MOV R30, R15 ;  /* 0x0000000f001e7202 */ /* 0x000fe20000000f00 */
[----:B------:R-:W-:Y:S01]  /*0a70*/  IMAD.MOV.U32 R69, RZ, RZ, R7 ;  /* 0x000000ffff457224 */ /* 0x000fe200078e0007 */
[----:B------:R-:W-:Y:S01]  /*0a80*/  LOP3.LUT R6, R6, UR15, RZ, 0x3c, !PT ;  /* 0x0000000f06067c12 */ /* 0x000fe2000f8e3cff */
[----:B------:R-:W-:Y:S01]  /*0a90*/  IMAD.MOV.U32 R73, RZ, RZ, R14 ;  /* 0x000000ffff497224 */ /* 0x000fe200078e000e */
[--C-:B------:R-:W-:Y:S01]  /*0aa0*/  SHF.R.U64 R80, R14, 0x10, R15.reuse ;  /* 0x000000100e507819 */ /* 0x100fe2000000120f */
[----:B------:R-:W-:Y:S01]  /*0ab0*/  IMAD R8, R4, -0x326172a9, RZ ;  /* 0xcd9e8d5704087824 */ /* 0x000fe200078e02ff */
[----:B------:R-:W-:Y:S01]  /*0ac0*/  SHF.R.U32.HI R33, RZ, 0x10, R15 ;  /* 0x00000010ff217819 */ /* 0x000fe2000001160f */
[----:B------:R-:W-:Y:S01]  /*0ad0*/  IMAD.HI.U32 R7, R6, -0x326172a9, RZ ;  /* 0xcd9e8d5706077827 */ /* 0x000fe200078e00ff */
[--C-:B------:R-:W-:Y:S01]  /*0ae0*/  SHF.R.U64 R87, R16, 0x10, R17.reuse ;  /* 0x0000001010577819 */ /* 0x100fe20000001211 */
[----:B------:R-:W-:Y:S01]  /*0af0*/  UPLOP3.LUT UP1, UPT, UPT, UPT, UPT, 0x40, 0x4 ;  /* 0x000000000004789c */ /* 0x000fe20003f2e870 */
[----:B------:R-:W-:Y:S01]  /*0b00*/  SHF.R.U32.HI R34, RZ, 0x10, R17 ;  /* 0x00000010ff227819 */ /* 0x000fe20000011611 */
[----:B------:R-:W-:Y:S01]  /*0b10*/  IMAD R15, R2, -0x2daee0ad, RZ ;  /* 0xd2511f53020f7824 */ /* 0x000fe200078e02ff */
[----:B------:R-:W-:Y:S01]  /*0b20*/  LOP3.LUT R7, R8, UR7, R7, 0x96, !PT ;  /* 0x0000000708077c12 */ /* 0x000fe2000f8e9607 */
[----:B------:R-:W-:Y:S01]  /*0b30*/  IMAD.HI.U32 R14, R5, -0x2daee0ad, RZ ;  /* 0xd2511f53050e7827 */ /* 0x000fe200078e00ff */
[----:B------:R-:W-:Y:S01]  /*0b40*/  PRMT R73, R73, 0x5410, R30 ;  /* 0x0000541049497816 */ /* 0x000fe2000000001e */
[----:B------:R-:W0:Y:S01]  /*0b50*/  LDCU UR29, c[0x0][0x404] ;  /* 0x00008080ff1d77ac */ /* 0x000e220008000800 */
[----:B------:R-:W-:Y:S01]  /*0b60*/  SHF.R.U32.HI R95, RZ, 0x10, R25 ;  /* 0x00000010ff5f7819 */ /* 0x000fe20000011619 */
[----:B------:R-:W-:Y:S01]  /*0b70*/  IMAD.MOV.U32 R86, RZ, RZ, R16 ;  /* 0x000000ffff567224 */ /* 0x000fe200078e0010 */
[----:B------:R-:W-:Y:S01]  /*0b80*/  LOP3.LUT R8, R15, UR33, R14, 0x96, !PT ;  /* 0x000000210f087c12 */ /* 0x000fe2000f8e960e */
[----:B------:R-:W-:Y:S01]  /*0b90*/  IMAD R31, R5, -0x2daee0ad, RZ ;  /* 0xd2511f53051f7824 */ /* 0x000fe200078e02ff */
[----:B------:R-:W-:Y:S01]  /*0ba0*/  MOV R16, R28 ;  /* 0x0000001c00107202 */ /* 0x000fe20000000f00 */
[----:B------:R-:W-:Y:S01]  /*0bb0*/  IMAD R6, R6, -0x326172a9, RZ ;  /* 0xcd9e8d5706067824 */ /* 0x000fe200078e02ff */
[----:B------:R-:W-:Y:S01]  /*0bc0*/  SHF.R.U64 R14, R28, 0x10, R29 ;  /* 0x000000101c0e7819 */ /* 0x000fe2000000121d */
[----:B------:R-:W-:Y:S01]  /*0bd0*/  IMAD.HI.U32 R5, R8, -0x326172a9, RZ ;  /* 0xcd9e8d5708057827 */ /* 0x000fe200078e00ff */
[----:B------:R-:W-:Y:S01]  /*0be0*/  SHF.R.U32.HI R97, RZ, 0x10, R21 ;  /* 0x00000010ff617819 */ /* 0x000fe20000011615 */
[----:B------:R-:W1:Y:S01]  /*0bf0*/  LDCU UR30, c[0x0][0x388] ;  /* 0x00007100ff1e77ac */ /* 0x000e620008000800 */
[----:B------:R-:W-:Y:S01]  /*0c00*/  SHF.R.U32.HI R96, RZ, 0x10, R23 ;  /* 0x00000010ff607819 */ /* 0x000fe20000011617 */
[----:B------:R-:W-:Y:S01]  /*0c10*/  IMAD.HI.U32 R28, R7, -0x2daee0ad, RZ ;  /* 0xd2511f53071c7827 */ /* 0x000fe200078e00ff */
[----:B------:R-:W-:Y:S01]  /*0c20*/  LOP3.LUT R5, R6, UR34, R5, 0x96, !PT ;  /* 0x0000002206057c12 */ /* 0x000fe2000f8e9605 */
[----:B------:R-:W2:Y:S01]  /*0c30*/  LDCU.U8 UR31, c[0x0][0x410] ;  /* 0x00008200ff1f77ac */ /* 0x000ea20008000000 */
[----:B------:R-:W-:Y:S01]  /*0c40*/  PRMT R67, R67, 0x5410, R67 ;  /* 0x0000541043437816 */ /* 0x000fe20000000043 */
[----:B------:R-:W-:Y:S01]  /*0c50*/  IMAD.MOV.U32 R32, RZ, RZ, R17 ;  /* 0x000000ffff207224 */ /* 0x000fe200078e0011 */
[----:B------:R-:W-:Y:S01]  /*0c60*/  LOP3.LUT R28, R31, UR23, R28, 0x96, !PT ;  /* 0x000000171f1c7c12 */ /* 0x000fe2000f8e961c */
[--C-:B------:R-:W-:Y:S01]  /*0c70*/  IMAD.MOV.U32 R15, RZ, RZ, R29.reuse ;  /* 0x000000ffff0f7224 */ /* 0x100fe200078e001d */
[----:B------:R-:W-:Y:S01]  /*0c80*/  SHF.R.U32.HI R17, RZ, 0x10, R29 ;  /* 0x00000010ff117819 */ /* 0x000fe2000001161d */
[----:B------:R-:W-:Y:S01]  /*0c90*/  IMAD R29, R8, -0x326172a9, RZ ;  /* 0xcd9e8d57081d7824 */ /* 0x000fe200078e02ff */
[----:B------:R-:W-:Y:S01]  /*0ca0*/  PRMT R86, R86, 0x5410, R32 ;  /* 0x0000541056567816 */ /* 0x000fe20000000020 */
[----:B------:R-:W-:Y:S01]  /*0cb0*/  IMAD R8, R7, -0x2daee0ad, RZ ;  /* 0xd2511f5307087824 */ /* 0x000fe200078e02ff */
[----:B------:R-:W-:Y:S01]  /*0cc0*/  PRMT R69, R69, 0x5410, R69 ;  /* 0x0000541045457816 */ /* 0x000fe20000000045 */
[----:B------:R-:W-:Y:S01]  /*0cd0*/  IMAD.HI.U32 R7, R5, -0x2daee0ad, RZ ;  /* 0xd2511f5305077827 */ /* 0x000fe200078e00ff */
[----:B------:R-:W-:Y:S01]  /*0ce0*/  PRMT R71, R71, 0x5410, R71 ;  /* 0x0000541047477816 */ /* 0x000fe20000000047 */
[----:B------:R-:W3:Y:S01]  /*0cf0*/  LDCU UR32, c[0x0][0x400] ;  /* 0x00008000ff2077ac */ /* 0x000ee20008000800 */
[----:B------:R-:W-:Y:S01]  /*0d00*/  PRMT R72, R72, 0x5410, R72 ;  /* 0x0000541048487816 */ /* 0x000fe20000000048 */
[----:B------:R-:W-:Y:S01]  /*0d10*/  IMAD.HI.U32 R6, R28, -0x326172a9, RZ ;  /* 0xcd9e8d571c067827 */ /* 0x000fe200078e00ff */
[----:B------:R-:W-:Y:S01]  /*0d20*/  LOP3.LUT R7, R8, UR9, R7, 0x96, !PT ;  /* 0x0000000908077c12 */ /* 0x000fe2000f8e9607 */
[----:B------:R-:W4:Y:S01]  /*0d30*/  LDCU.64 UR20, c[0x0][0x380] ;  /* 0x00007000ff1477ac */ /* 0x000f220008000a00 */
[----:B------:R-:W-:Y:S01]  /*0d40*/  PRMT R80, R80, 0x5410, R33 ;  /* 0x0000541050507816 */ /* 0x000fe20000000021 */
[----:B------:R-:W-:Y:S01]  /*0d50*/  IMAD R28, R28, -0x326172a9, RZ ;  /* 0xcd9e8d571c1c7824 */ /* 0x000fe200078e02ff */
[----:B------:R-:W-:Y:S01]  /*0d60*/  LOP3.LUT R6, R29, UR8, R6, 0x96, !PT ;  /* 0x000000081d067c12 */ /* 0x000fe2000f8e9606 */
[----:B------:R-:W-:Y:S01]  /*0d70*/  IMAD R29, R5, -0x2daee0ad, RZ ;  /* 0xd2511f53051d7824 */ /* 0x000fe200078e02ff */
[----:B------:R-:W-:Y:S01]  /*0d80*/  PRMT R87, R87, 0x5410, R34 ;  /* 0x0000541057577816 */ /* 0x000fe20000000022 */
[----:B------:R-:W-:Y:S01]  /*0d90*/  IMAD.HI.U32 R5, R7, -0x326172a9, RZ ;  /* 0xcd9e8d5707057827 */ /* 0x000fe200078e00ff */
[----:B------:R-:W-:-:S03]  /*0da0*/  SHF.R.U32.HI R98, RZ, 0x10, R19 ;  /* 0x00000010ff627819 */ /* 0x000fc60000011613 */
[----:B------:R-:W-:Y:S01]  /*0db0*/  IMAD.HI.U32 R8, R6, -0x2daee0ad, RZ ;  /* 0xd2511f5306087827 */ /* 0x000fe200078e00ff */
[----:B------:R-:W-:-:S03]  /*0dc0*/  LOP3.LUT R5, R28, UR24, R5, 0x96, !PT ;  /* 0x000000181c057c12 */ /* 0x000fc6000f8e9605 */
[----:B------:R-:W-:Y:S01]  /*0dd0*/  IMAD R7, R7, -0x326172a9, RZ ;  /* 0xcd9e8d5707077824 */ /* 0x000fe200078e02ff */
[----:B------:R-:W-:Y:S01]  /*0de0*/  LOP3.LUT R8, R29, UR10, R8, 0x96, !PT ;  /* 0x0000000a1d087c12 */ /* 0x000fe2000f8e9608 */
[----:B------:R-:W-:Y:S02]  /*0df0*/  IMAD R29, R6, -0x2daee0ad, RZ ;  /* 0xd2511f53061d7824 */ /* 0x000fe400078e02ff */
[----:B------:R-:W-:-:S04]  /*0e00*/  IMAD.HI.U32 R28, R5, -0x2daee0ad, RZ ;  /* 0xd2511f53051c7827 */ /* 0x000fc800078e00ff */
[C---:B------:R-:W-:Y:S01]  /*0e10*/  IMAD.HI.U32 R6, R8.reuse, -0x326172a9, RZ ;  /* 0xcd9e8d5708067827 */ /* 0x040fe200078e00ff */
[----:B------:R-:W-:Y:S02]  /*0e20*/  LOP3.LUT R28, R29, UR26, R28, 0x96, !PT ;  /* 0x0000001a1d1c7c12 */ /* 0x000fe4000f8e961c */
[----:B------:R-:W-:Y:S01]  /*0e30*/  MOV R29, R79 ;  /* 0x0000004f001d7202 */ /* 0x000fe20000000f00 */
[----:B------:R-:W-:Y:S01]  /*0e40*/  IMAD.MOV.U32 R30, RZ, RZ, R78 ;  /* 0x000000ffff1e7224 */ /* 0x000fe200078e004e */
[----:B------:R-:W-:Y:S01]  /*0e50*/  LOP3.LUT R6, R7, UR25, R6, 0x96, !PT ;  /* 0x0000001907067c12 */ /* 0x000fe2000f8e9606 */
[----:B------:R-:W-:Y:S02]  /*0e60*/  IMAD R8, R8, -0x326172a9, RZ ;  /* 0xcd9e8d5708087824 */ /* 0x000fe400078e02ff */
[----:B------:R-:W-:Y:S01]  /*0e70*/  IMAD.MOV.U32 R31, RZ, RZ, R76 ;  /* 0x000000ffff1f7224 */ /* 0x000fe200078e004c */
[----:B------:R-:W-:Y:S01]  /*0e80*/  PRMT R92, R30, 0x7610, R92 ;  /* 0x000076101e5c7816 */ /* 0x000fe2000000005c */
[----:B------:R-:W-:-:S02]  /*0e90*/  IMAD R30, R5, -0x2daee0ad, RZ ;  /* 0xd2511f53051e7824 */ /* 0x000fc400078e02ff */
[----:B------:R-:W-:Y:S01]  /*0ea0*/  IMAD.HI.U32 R5, R28, -0x326172a9, RZ ;  /* 0xcd9e8d571c057827 */ /* 0x000fe200078e00ff */
[----:B------:R-:W-:-:S03]  /*0eb0*/  PRMT R92, R92, 0x5410, R29 ;  /* 0x000054105c5c7816 */ /* 0x000fc6000000001d */
[----:B------:R-:W-:Y:S01]  /*0ec0*/  IMAD.HI.U32 R7, R6, -0x2daee0ad, RZ ;  /* 0xd2511f5306077827 */ /* 0x000fe200078e00ff */
[----:B------:R-:W-:Y:S01]  /*0ed0*/  LOP3.LUT R5, R8, UR11, R5, 0x96, !PT ;  /* 0x0000000b08057c12 */ /* 0x000fe2000f8e9605 */
[----:B------:R-:W0:Y:S02]  /*0ee0*/  LDCU.128 UR8, c[0x0][0x3f0] ;  /* 0x00007e00ff0877ac */ /* 0x000e240008000c00 */
[----:B------:R-:W-:Y:S01]  /*0ef0*/  IMAD.MOV.U32 R32, RZ, RZ, R77 ;  /* 0x000000ffff207224 */ /* 0x000fe200078e004d */
[----:B------:R-:W-:Y:S01]  /*0f00*/  LOP3.LUT R7, R30, UR16, R7, 0x96, !PT ;  /* 0x000000101e077c12 */ /* 0x000fe2000f8e9607 */
[----:B------:R-:W-:Y:S01]  /*0f10*/  IMAD.HI.U32 R8, R5, -0x2daee0ad, RZ ;  /* 0xd2511f5305087827 */ /* 0x000fe200078e00ff */
[----:B------:R-:W-:Y:S02]  /*0f20*/  MOV R30, R74 ;  /* 0x0000004a001e7202 */ /* 0x000fe40000000f00 */
[----:B------:R-:W-:Y:S01]  /*0f30*/  PRMT R93, R31, 0x5410, R32 ;  /* 0x000054101f5d7816 */ /* 0x000fe20000000020 */
[----:B------:R-:W-:-:S02]  /*0f40*/  IMAD R31, R6, -0x2daee0ad, RZ ;  /* 0xd2511f53061f7824 */ /* 0x000fc400078e02ff */
[----:B------:R-:W-:Y:S02]  /*0f50*/  IMAD R29, R28, -0x326172a9, RZ ;  /* 0xcd9e8d571c1d7824 */ /* 0x000fe400078e02ff */
[----:B------:R-:W-:Y:S01]  /*0f60*/  IMAD.HI.U32 R6, R7, -0x326172a9, RZ ;  /* 0xcd9e8d5707067827 */ /* 0x000fe200078e00ff */
[----:B------:R-:W-:Y:S02]  /*0f70*/  LOP3.LUT R8, R31, UR18, R8, 0x96, !PT ;  /* 0x000000121f087c12 */ /* 0x000fe4000f8e9608 */
[----:B------:R-:W-:Y:S01]  /*0f80*/  SHF.R.U64 R31, R20, 0x10, R21 ;  /* 0x00000010141f7819 */ /* 0x000fe20000001215 */
[----:B------:R-:W-:Y:S01]  /*0f90*/  IMAD.MOV.U32 R32, RZ, RZ, R75 ;  /* 0x000000ffff207224 */ /* 0x000fe200078e004b */
[----:B------:R-:W-:Y:S01]  /*0fa0*/  LOP3.LUT R6, R29, UR17, R6, 0x96, !PT ;  /* 0x000000111d067c12 */ /* 0x000fe2000f8e9606 */
[----:B------:R-:W-:Y:S01]  /*0fb0*/  IMAD R28, R7, -0x326172a9, RZ ;  /* 0xcd9e8d57071c7824 */ /* 0x000fe200078e02ff */
[----:B------:R-:W-:Y:S01]  /*0fc0*/  SHF.R.U64 R29, R22, 0x10, R23 ;  /* 0x00000010161d7819 */ /* 0x000fe20000001217 */
[----:B------:R-:W-:Y:S01]  /*0fd0*/  HADD2.F32 R14, -RZ, R14.H0_H0 ;  /* 0x2000000eff0e7230 */ /* 0x000fe20000004100 */
[----:B------:R-:W-:Y:S01]  /*0fe0*/  PRMT R94, R30, 0x5410, R32 ;  /* 0x000054101e5e7816 */ /* 0x000fe20000000020 */
[----:B------:R-:W-:Y:S01]  /*0ff0*/  IMAD R30, R5, -0x2daee0ad, RZ ;  /* 0xd2511f53051e7824 */ /* 0x000fe200078e02ff */
[----:B------:R-:W-:Y:S01]  /*1000*/  SHF.R.U64 R32, R12, 0x10, R13 ;  /* 0x000000100c207819 */ /* 0x000fe2000000120d */
[----:B------:R-:W-:Y:S01]  /*1010*/  IMAD.HI.U32 R5, R8, -0x326172a9, RZ ;  /* 0xcd9e8d5708057827 */ /* 0x000fe200078e00ff */
[----:B------:R-:W-:Y:S01]  /*1020*/  PRMT R95, R95, 0x5410, R29 ;  /* 0x000054105f5f7816 */ /* 0x000fe2000000001d */
[----:B------:R-:W0:Y:S01]  /*1030*/  LDCU.64 UR16, c[0x0][0x408] ;  /* 0x00008100ff1077ac */ /* 0x000e220008000a00 */
[----:B------:R-:W-:Y:S01]  /*1040*/  SHF.R.U64 R29, R18, 0x10, R19 ;  /* 0x00000010121d7819 */ /* 0x000fe20000001213 */
[----:B------:R-:W-:Y:S01]  /*1050*/  IMAD.HI.U32 R7, R6, -0x2daee0ad, RZ ;  /* 0xd2511f5306077827 */ /* 0x000fe200078e00ff */
[----:B------:R-:W-:-:S02]  /*1060*/  LOP3.LUT R28, R28, UR27, R5, 0x96, !PT ;  /* 0x0000001b1c1c7c12 */ /* 0x000fc4000f8e9605 */
[----:B------:R-:W-:Y:S01]  /*1070*/  PRMT R97, R97, 0x5410, R29 ;  /* 0x0000541061617816 */ /* 0x000fe2000000001d */
[----:B------:R-:W-:Y:S01]  /*1080*/  IMAD R6, R6, -0x2daee0ad, RZ ;  /* 0xd2511f5306067824 */ /* 0x000fe200078e02ff */
[----:B------:R-:W-:Y:S01]  /*1090*/  LOP3.LUT R30, R30, UR19, R7, 0x96, !PT ;  /* 0x000000131e1e7c12 */ /* 0x000fe2000f8e9607 */
[----:B------:R-:W-:Y:S01]  /*10a0*/  IMAD.HI.U32 R5, R28, -0x2daee0ad, RZ ;  /* 0xd2511f531c057827 */ /* 0x000fe200078e00ff */
[----:B------:R-:W-:Y:S01]  /*10b0*/  PRMT R96, R96, 0x5410, R31 ;  /* 0x0000541060607816 */ /* 0x000fe2000000001f */
[----:B------:R-:W0:Y:S01]  /*10c0*/  LDCU.64 UR18, c[0x0][0x3a0] ;  /* 0x00007400ff1277ac */ /* 0x000e220008000a00 */
[----:B------:R-:W-:Y:S01]  /*10d0*/  SHF.R.U32.HI R31, RZ, 0x10, R13 ;  /* 0x00000010ff1f7819 */ /* 0x000fe2000001160d */
[----:B------:R-:W-:Y:S01]  /*10e0*/  IMAD R8, R8, -0x326172a9, RZ ;  /* 0xcd9e8d5708087824 */ /* 0x000fe200078e02ff */
[----:B------:R-:W-:Y:S01]  /*10f0*/  LOP3.LUT R5, R6, UR6, R5, 0x96, !PT ;  /* 0x0000000606057c12 */ /* 0x000fe2000f8e9605 */
[----:B------:R-:W-:Y:S01]  /*1100*/  IMAD.HI.U32 R7, R30, -0x326172a9, RZ ;  /* 0xcd9e8d571e077827 */ /* 0x000fe200078e00ff */
[----:B------:R-:W-:-:S03]  /*1110*/  ULOP3.LUT UR6, UR4, 0xff, URZ, 0xc0, !UPT ;  /* 0x000000ff04067892 */ /* 0x000fc6000f8ec0ff */
[----:B------:R-:W-:Y:S01]  /*1120*/  IMAD R68, R28, -0x2daee0ad, RZ ;  /* 0xd2511f531c447824 */ /* 0x000fe200078e02ff */
[----:B------:R-:W-:Y:S01]  /*1130*/  LOP3.LUT R6, R8, UR28, R7, 0x96, !PT ;  /* 0x0000001c08067c12 */ /* 0x000fe2000f8e9607 */
[----:B------:R-:W-:Y:S02]  /*1140*/  HADD2.F32 R7, -RZ, R12.H0_H0 ;  /* 0x2000000cff077230 */ /* 0x000fe40000004100 */
[----:B------:R-:W-:Y:S01]  /*1150*/  IMAD.MOV R12, RZ, RZ, -R11 ;  /* 0x000000ffff0c7224 */ /* 0x000fe200078e0a0b */
[----:B------:R-:W-:Y:S01]  /*1160*/  SHF.L.U32 R11, R9, 0x5, RZ ;  /* 0x00000005090b7819 */ /* 0x000fe200000006ff */
[----:B------:R-:W-:Y:S02]  /*1170*/  HADD2.F32 R8, -RZ, R13.H0_H0 ;  /* 0x2000000dff087230 */ /* 0x000fe40000004100 */
[----:B------:R-:W-:Y:S01]  /*1180*/  IMAD.MOV.U32 R9, RZ, RZ, R12 ;  /* 0x000000ffff097224 */ /* 0x000fe200078e000c */
[----:B------:R-:W-:Y:S01]  /*1190*/  LOP3.LUT R11, R11, 0x3e0, RZ, 0xc0, !PT ;  /* 0x000003e00b0b7812 */ /* 0x000fe200078ec0ff */
[----:B------:R-:W-:-:S02]  /*11a0*/  HADD2.F32 R13, -RZ, R15.H0_H0 ;  /* 0x2000000fff0d7230 */ /* 0x000fc40000004100 */
[----:B------:R-:W-:Y:S01]  /*11b0*/  HADD2.F32 R12, -RZ, R16.H0_H0 ;  /* 0x20000010ff0c7230 */ /* 0x000fe20000004100 */
[----:B------:R-:W-:Y:S01]  /*11c0*/  VIADDMNMX R9, R9, UR6, RZ, !PT ;  /* 0x0000000609097c46 */ /* 0x000fe2000f8001ff */
[----:B------:R-:W-:Y:S02]  /*11d0*/  IMAD.MOV R29, RZ, RZ, -R11 ;  /* 0x000000ffff1d7224 */ /* 0x000fe400078e0a0b */
[----:B------:R-:W-:Y:S01]  /*11e0*/  HADD2.F32 R15, -RZ, R17.H0_H0 ;  /* 0x20000011ff0f7230 */ /* 0x000fe20000004100 */
[----:B------:R-:W-:Y:S01]  /*11f0*/  VIMNMX R9, PT, PT, R9, 0x20, PT ;  /* 0x0000002009097848 */ /* 0x000fe20003fe0100 */
[----:B------:R-:W-:Y:S01]  /*1200*/  HADD2.F32 R17, -RZ, R32.H0_H0 ;  /* 0x20000020ff117230 */ /* 0x000fe20000004100 */
[----:B------:R-:W-:Y:S01]  /*1210*/  VIADDMNMX R29, R29, UR6, RZ, !PT ;  /* 0x000000061d1d7c46 */ /* 0x000fe2000f8001ff */
[----:B------:R-:W-:Y:S01]  /*1220*/  HADD2.F32 R16, -RZ, R31.H0_H0 ;  /* 0x2000001fff107230 */ /* 0x000fe20000004100 */
[----:B------:R-:W-:Y:S01]  /*1230*/  LEA R11, R9, UR5, 0x2 ;  /* 0x00000005090b7c11 */ /* 0x000fe2000f8e10ff */
[----:B------:R-:W-:Y:S01]  /*1240*/  IMAD R70, R30, -0x326172a9, RZ ;  /* 0xcd9e8d571e467824 */ /* 0x000fe200078e02ff */
[----:B------:R-:W-:-:S02]  /*1250*/  VIMNMX R29, PT, PT, R29, 0x20, PT ;  /* 0x000000201d1d7848 */ /* 0x000fc40003fe0100 */
[----:B------:R-:W-:Y:S02]  /*1260*/  I2FP.F32.U32 R11, R11 ;  /* 0x0000000b000b7245 */ /* 0x000fe40000201000 */
[----:B------:R-:W-:Y:S01]  /*1270*/  LOP3.LUT R9, R10, 0x3, RZ, 0xc0, !PT ;  /* 0x000000030a097812 */ /* 0x000fe200078ec0ff */
[----:B------:R-:W-:Y:S01]  /*1280*/  HFMA2 R10, -RZ, RZ, 0, 0 ;  /* 0x00000000ff0a7431 */ /* 0x000fe200000001ff */
[----:B------:R-:W-:Y:S02]  /*1290*/  LEA R66, R29, UR5, 0x2 ;  /* 0x000000051d427c11 */ /* 0x000fe4000f8e10ff */
[----:B-1234-:R-:W0:Y:S05]  /*12a0*/  MUFU.RCP R11, R11 ;  /* 0x0000000b000b7308 */ /* 0x01ee2a0000001000 */
.L_x_38248:
[----:B0-----:R-:W-:-:S06]  /*12b0*/  UIMAD.WIDE UR4, UR22, 0x4, UR8 ;  /* 0x00000004160478a5 */ /* 0x001fcc000f8e0208 */
[----:B-1234-:R-:W-:Y:S02]  /*12c0*/  IMAD.U32 R62, RZ, RZ, UR4 ;  /* 0x00000004ff3e7e24 */ /* 0x01efe4000f8e00ff */
        /* <DEDUP_REMOVED lines=9> */
[----:B------:R-:W0:Y:S01]  /*1360*/  S2R R83, SR_TID.X ;  /* 0x0000000000537919 */ /* 0x000e220000002100 */
[----:B--2---:R-:W-:-:S13]  /*1370*/  R2UR UR33, R62 ;  /* 0x000000003e2172ca */ /* 0x004fda00000e0000 */
[----:B------:R-:W-:-:S06]  /*1380*/  UISETP.GE.AND UP2, UPT, UR33, 0x1, UPT ;  /* 0x000000012100788c */ /* 0x000fcc000bf46270 */
[----:B------:R-:W-:-:S05]  /*1390*/  PLOP3.LUT P1, PT, PT, PT, UP2, 0x80, 0x8 ;  /* 0x000000000008781c */ /* 0x000fca0003f2f028 */
[----:B------:R-:W-:-:S04]  /*13a0*/  @UP2 UIADD3 UR5, UPT, UPT, UR33, -0x1, URZ ;  /* 0xffffffff21052890 */ /* 0x000fc8000fffe0ff */
[----:B------:R-:W-:Y:S02]  /*13b0*/  @UP2 UIMAD UR6, UR5, UR30, URZ ;  /* 0x0000001e050622a4 */ /* 0x000fe4000f8e02ff */
[----:B------:R-:W-:Y:S02]  /*13c0*/  USHF.R.S32.HI UR5, URZ, 0x1f, UR4 ;  /* 0x0000001fff057899 */ /* 0x000fe40008011404 */
[----:B------:R-:W-:Y:S02]  /*13d0*/  @UP2 USHF.R.S32.HI UR7, URZ, 0x1f, UR6 ;  /* 0x0000001fff072899 */ /* 0x000fe40008011406 */
[----:B------:R-:W-:Y:S01]  /*13e0*/  ULEA.HI UR5, UR5, UR4, URZ, 0x2 ;  /* 0x0000000405057291 */ /* 0x000fe2000f8f10ff */
[----:B---3--:R-:W-:Y:S01]  /*13f0*/  R2UR UR4, R60 ;  /* 0x000000003c0472ca */ /* 0x008fe200000e0000 */
[----:B------:R-:W-:Y:S01]  /*1400*/  @UP2 ULEA.HI UR7, UR7, UR6, URZ, 0x2 ;  /* 0x0000000607072291 */ /* 0x000fe2000f8f10ff */
[----:B------:R-:W-:-:S03]  /*1410*/  IMAD.MOV.U32 R60, RZ, RZ, RZ ;  /* 0x000000ffff3c7224 */ /* 0x000fc600078e00ff */
[----:B------:R-:W-:Y:S02]  /*1420*/  IMAD.U32 R62, RZ, RZ, UR5 ;  /* 0x00000005ff3e7e24 */ /* 0x000fe4000f8e00ff */
[----:B------:R-:W-:-:S03]  /*1430*/  MOV R82, UR7 ;  /* 0x0000000700527c02 */ /* 0x000fc60008000f00 */
[-C--:B0-----:R-:W-:Y:S02]  /*1440*/  LEA.HI.SX32 R61, R62, R83.reuse, 0x1e ;  /* 0x000000533e3d7211 */ /* 0x081fe400078ff2ff */
        /* <DEDUP_REMOVED lines=8> */
.L_x_37869:
[----:B------:R-:W-:Y:S05]  /*14d0*/  BRA.U !UP0, `(.L_x_37870) ;  /* 0x0000001908447547 */ /* 0x000fea000b800000 */
[----:B------:R-:W0:Y:S02]  /*14e0*/  LDC.64 R32, c[0x0][0x3a0] ;  /* 0x0000e800ff207b82 */ /* 0x000e240000000a00 */
[----:B0-----:R-:W-:-:S06]  /*14f0*/  IMAD.WIDE.U32 R34, R61, 0x10, R32 ;  /* 0x000000103d227825 */ /* 0x001fcc00078e0020 */
[----:B------:R-:W5:Y:S01]  /*1500*/  LDG.E.128 R32, desc[UR12][R34.64] ;  /* 0x0000000c22207981 */ /* 0x000f62000c1e1d00 */
[----:B------:R-:W-:-:S13]  /*1510*/  ISETP.LT.AND P1, PT, RZ, UR33, PT ;  /* 0x00000021ff007c0c */ /* 0x000fda000bf21270 */
        /* <DEDUP_REMOVED lines=19> */
.L_x_37874:
        /* <DEDUP_REMOVED lines=13> */
.L_x_37876:
[----:B------:R-:W-:Y:S05]  /*1720*/  BSYNC.RECONVERGENT B2 ;  /* 0x0000000000027941 */ /* 0x000fea0003800200 */
.L_x_37875:
        /* <DEDUP_REMOVED lines=55> */
.L_x_37873:
[----:B------:R-:W-:Y:S05]  /*1aa0*/  BSYNC.RECONVERGENT B1 ;  /* 0x0000000000017941 */ /* 0x000fea0003800200 */
.L_x_37872:
[----:B------:R-:W-:Y:S01]  /*1ab0*/  I2FP.F32.U32 R9, R63 ;  /* 0x0000003f00097245 */ /* 0x000fe20000201000 */
[----:B------:R-:W-:Y:S02]  /*1ac0*/  HFMA2 R68, -RZ, RZ, 0.1171875, 0 ;  /* 0x2f800000ff447431 */ /* 0x000fe400000001ff */
[----:B-----5:R-:W-:-:S03]  /*1ad0*/  FMUL.FTZ R63, R28, UR17 ;  /* 0x000000111c3f7c20 */ /* 0x020fc60008410000 */
[----:B------:R-:W-:Y:S01]  /*1ae0*/  FFMA.FTZ R9, R9, R68, 1.1641532182693481445e-10 ;  /* 0x2f00000009097423 */ /* 0x000fe20000010044 */
[----:B------:R-:W-:-:S04]  /*1af0*/  FMUL.FTZ R63, R63, UR16 ;  /* 0x000000103f3f7c20 */ /* 0x000fc80008410000 */
[----:B------:R-:W-:-:S04]  /*1b00*/  FSETP.GTU.FTZ.AND P2, PT, R9, UR29, PT ;  /* 0x0000001d09007c0b */ /* 0x000fc8000bf5c000 */
[----:B------:R-:W-:Y:S02]  /*1b10*/  FSEL R63, R63, RZ, !P2 ;  /* 0x000000ff3f3f7208 */ /* 0x000fe40005000000 */
[----:B------:R-:W-:-:S03]  /*1b20*/  SEL R9, RZ, 0x1, P2 ;  /* 0x00000001ff097807 */ /* 0x000fc60001000000 */
[----:B------:R-:W-:Y:S01]  /*1b30*/  FADD.FTZ R32, R32, R63 ;  /* 0x0000003f20207221 */ /* 0x000fe20000010000 */
[----:B------:R-:W-:-:S07]  /*1b40*/  PRMT R67, R9, 0x7610, R67 ;  /* 0x0000761009437816 */ /* 0x000fce0000000043 */
.L_x_37871:
        /* <DEDUP_REMOVED lines=19> */
.L_x_37880:
        /* <DEDUP_REMOVED lines=13> */
.L_x_37882:
[----:B------:R-:W-:Y:S05]  /*1d50*/  BSYNC.RECONVERGENT B2 ;  /* 0x0000000000027941 */ /* 0x000fea0003800200 */
.L_x_37881:
        /* <DEDUP_REMOVED lines=55> */
.L_x_37879:
[----:B------:R-:W-:Y:S05]  /*20d0*/  BSYNC.RECONVERGENT B1 ;  /* 0x0000000000017941 */ /* 0x000fea0003800200 */
.L_x_37878:
[----:B------:R-:W-:Y:S01]  /*20e0*/  I2FP.F32.U32 R62, R68 ;  /* 0x00000044003e7245 */ /* 0x000fe20000201000 */
[----:B------:R-:W-:Y:S02]  /*20f0*/  IMAD.MOV.U32 R81, RZ, RZ, 0x2f800000 ;  /* 0x2f800000ff517424 */ /* 0x000fe400078e00ff */
[----:B-----5:R-:W-:Y:S02]  /*2100*/  FMUL.FTZ R68, R29, UR17 ;  /* 0x000000111d447c20 */ /* 0x020fe40008410000 */
[----:B------:R-:W-:Y:S02]  /*2110*/  FFMA.FTZ R62, R62, R81, 1.1641532182693481445e-10 ;  /* 0x2f0000003e3e7423 */ /* 0x000fe40000010051 */
[----:B------:R-:W-:-:S03]  /*2120*/  FMUL.FTZ R68, R68, UR16 ;  /* 0x0000001044447c20 */ /* 0x000fc60008410000 */
[----:B------:R-:W-:-:S04]  /*2130*/  FSETP.GTU.FTZ.AND P2, PT, R62, UR29, PT ;  /* 0x0000001d3e007c0b */ /* 0x000fc8000bf5c000 */
[----:B------:R-:W-:Y:S02]  /*2140*/  FSEL R68, R68, RZ, !P2 ;  /* 0x000000ff44447208 */ /* 0x000fe40005000000 */
[----:B------:R-:W-:-:S03]  /*2150*/  SEL R62, RZ, 0x1, P2 ;  /* 0x00000001ff3e7807 */ /* 0x000fc60001000000 */
[----:B------:R-:W-:Y:S01]  /*2160*/  FADD.FTZ R33, R33, R68 ;  /* 0x0000004421217221 */ /* 0x000fe20000010000 */
[----:B------:R-:W-:-:S07]  /*2170*/  PRMT R69, R62, 0x7610, R69 ;  /* 0x000076103e457816 */ /* 0x000fce0000000045 */
.L_x_37877:
        /* <DEDUP_REMOVED lines=19> */
.L_x_37886:
        /* <DEDUP_REMOVED lines=13> */
.L_x_37888:
[----:B------:R-:W-:Y:S05]  /*2380*/  BSYNC.RECONVERGENT B2 ;  /* 0x0000000000027941 */ /* 0x000fea0003800200 */
.L_x_37887:
        /* <DEDUP_REMOVED lines=55> */
.L_x_37885:
[----:B------:R-:W-:Y:S05]  /*2700*/  BSYNC.RECONVERGENT B1 ;  /* 0x0000000000017941 */ /* 0x000fea0003800200 */
.L_x_37884:
        /* <DEDUP_REMOVED lines=10> */
.L_x_37883:
        /* <DEDUP_REMOVED lines=19> */
.L_x_37892:
        /* <DEDUP_REMOVED lines=13> */
.L_x_37894:
[----:B------:R-:W-:Y:S05]  /*29b0*/  BSYNC.RECONVERGENT B2 ;  /* 0x0000000000027941 */ /* 0x000fea0003800200 */
.L_x_37893:
        /* <DEDUP_REMOVED lines=55> */
.L_x_37891:
[----:B------:R-:W-:Y:S05]  /*2d30*/  BSYNC.RECONVERGENT B1 ;  /* 0x0000000000017941 */ /* 0x000fea0003800200 */
.L_x_37890:
        /* <DEDUP_REMOVED lines=9> */
[----:B------:R-:W-:Y:S01]  /*2dd0*/  PRMT R72, R62, 0x7610, R72 ;  /* 0x000076103e487816 */ /* 0x000fe20000000048 */
[----:B------:R-:W-:Y:S06]  /*2de0*/  BRA `(.L_x_37889) ;  /* 0x0000001800007947 */ /* 0x000fec0003800000 */
.L_x_37870:
[----:B------:R-:W-:Y:S01]  /*2df0*/  IMAD.MOV.U32 R34, RZ, RZ, R9 ;  /* 0x000000ffff227224 */ /* 0x000fe200078e0009 */
[----:B------:R-:W-:Y:S01]  /*2e00*/  MOV R32, RZ ;  /* 0x000000ff00207202 */ /* 0x000fe20000000f00 */
        /* <DEDUP_REMOVED lines=18> */
.L_x_37898:
        /* <DEDUP_REMOVED lines=13> */
.L_x_37900:
[----:B------:R-:W-:Y:S05]  /*3000*/  BSYNC.RECONVERGENT B2 ;  /* 0x0000000000027941 */ /* 0x000fea0003800200 */
.L_x_37899:
        /* <DEDUP_REMOVED lines=55> */
.L_x_37897:
[----:B------:R-:W-:Y:S05]  /*3380*/  BSYNC.RECONVERGENT B1 ;  /* 0x0000000000017941 */ /* 0x000fea0003800200 */
.L_x_37896:
[----:B------:R-:W-:Y:S01]  /*3390*/  I2FP.F32.U32 R9, R32 ;  /* 0x0000002000097245 */ /* 0x000fe20000201000 */
[----:B------:R-:W-:-:S05]  /*33a0*/  HFMA2 R32, -RZ, RZ, 0.1171875, 0 ;  /* 0x2f800000ff207431 */ /* 0x000fca00000001ff */
[----:B------:R-:W-:Y:S01]  /*33b0*/  FFMA.FTZ R9, R9, R32, 1.1641532182693481445e-10 ;  /* 0x2f00000009097423 */ /* 0x000fe20000010020 */
[----:B-----5:R-:W-:-:S04]  /*33c0*/  FMUL.FTZ R32, R28, UR17 ;  /* 0x000000111c207c20 */ /* 0x020fc80008410000 */
[----:B------:R-:W-:Y:S01]  /*33d0*/  FSETP.GTU.FTZ.AND P1, PT, R9, UR29, PT ;  /* 0x0000001d09007c0b */ /* 0x000fe2000bf3c000 */
[----:B------:R-:W-:-:S03]  /*33e0*/  FMUL.FTZ R32, R32, UR16 ;  /* 0x0000001020207c20 */ /* 0x000fc60008410000 */
[----:B------:R-:W-:Y:S02]  /*33f0*/  SEL R9, RZ, 0x1, P1 ;  /* 0x00000001ff097807 */ /* 0x000fe40000800000 */
[----:B------:R-:W-:Y:S02]  /*3400*/  FSEL R32, R32, RZ, !P1 ;  /* 0x000000ff20207208 */ /* 0x000fe40004800000 */
[----:B------:R-:W-:-:S07]  /*3410*/  PRMT R67, R9, 0x7610, R67 ;  /* 0x0000761009437816 */ /* 0x000fce0000000043 */
.L_x_37895:
        /* <DEDUP_REMOVED lines=16> */
.L_x_37904:
        /* <DEDUP_REMOVED lines=13> */
.L_x_37906:
[----:B------:R-:W-:Y:S05]  /*35f0*/  BSYNC.RECONVERGENT B2 ;  /* 0x0000000000027941 */ /* 0x000fea0003800200 */
.L_x_37905:
        /* <DEDUP_REMOVED lines=14> */
[----:B------:R-:W-:-:S03]  /*36e0*/  LOP3.LUT R35, R84, UR23, R89, 0x96, !PT ;  /* 0x0000001754237c12 */ /* 0x000fc6000f8e9659 */
[----:B------:R-:W-:Y:S01]  /*36f0*/  IMAD.MOV.U32 R9, RZ, RZ, RZ ;  /* 0x000000ffff097224 */ /* 0x000fe200078e00ff */
        /* <DEDUP_REMOVED lines=39> */
.L_x_37903:
[----:B------:R-:W-:Y:S05]  /*3970*/  BSYNC.RECONVERGENT B1 ;  /* 0x0000000000017941 */ /* 0x000fea0003800200 */
.L_x_37902:
[----:B------:R-:W-:Y:S01]  /*3980*/  I2FP.F32.U32 R33, R33 ;  /* 0x0000002100217245 */ /* 0x000fe20000201000 */
[----:B------:R-:W-:-:S04]  /*3990*/  IMAD.MOV.U32 R34, RZ, RZ, 0x2f800000 ;  /* 0x2f800000ff227424 */ /* 0x000fc800078e00ff */
[----:B------:R-:W-:Y:S01]  /*39a0*/  FFMA.FTZ R33, R33, R34, 1.1641532182693481445e-10 ;  /* 0x2f00000021217423 */ /* 0x000fe20000010022 */
[----:B-----5:R-:W-:-:S04]  /*39b0*/  FMUL.FTZ R34, R29, UR17 ;  /* 0x000000111d227c20 */ /* 0x020fc80008410000 */
[----:B------:R-:W-:Y:S01]  /*39c0*/  FSETP.GTU.FTZ.AND P1, PT, R33, UR29, PT ;  /* 0x0000001d21007c0b */ /* 0x000fe2000bf3c000 */
[----:B------:R-:W-:-:S03]  /*39d0*/  FMUL.FTZ R33, R34, UR16 ;  /* 0x0000001022217c20 */ /* 0x000fc60008410000 */
[----:B------:R-:W-:Y:S02]  /*39e0*/  SEL R34, RZ, 0x1, P1 ;  /* 0x00000001ff227807 */ /* 0x000fe40000800000 */
[----:B------:R-:W-:Y:S02]  /*39f0*/  FSEL R33, R33, RZ, !P1 ;  /* 0x000000ff21217208 */ /* 0x000fe40004800000 */
[----:B------:R-:W-:-:S07]  /*3a00*/  PRMT R69, R34, 0x7610, R69 ;  /* 0x0000761022457816 */ /* 0x000fce0000000045 */
.L_x_37901:
        /* <DEDUP_REMOVED lines=16> */
.L_x_37910:
        /* <DEDUP_REMOVED lines=13> */
.L_x_37912:
[----:B------:R-:W-:Y:S05]  /*3be0*/  BSYNC.RECONVERGENT B2 ;  /* 0x0000000000027941 */ /* 0x000fea0003800200 */
.L_x_37911:
        /* <DEDUP_REMOVED lines=55> */
.L_x_37909:
[----:B------:R-:W-:Y:S05]  /*3f60*/  BSYNC.RECONVERGENT B1 ;  /* 0x0000000000017941 */ /* 0x000fea0003800200 */
.L_x_37908:
        /* <DEDUP_REMOVED lines=9> */
.L_x_37907:
        /* <DEDUP_REMOVED lines=16> */
.L_x_37915:
        /* <DEDUP_REMOVED lines=13> */
.L_x_37917:
[----:B------:R-:W-:Y:S05]  /*41d0*/  BSYNC.RECONVERGENT B2 ;  /* 0x0000000000027941 */ /* 0x000fea0003800200 */
.L_x_37916:
        /* <DEDUP_REMOVED lines=55> */
.L_x_37914:
[----:B------:R-:W-:Y:S05]  /*4550*/  BSYNC.RECONVERGENT B1 ;  /* 0x0000000000017941 */ /* 0x000fea0003800200 */
.L_x_37913:
        /* <DEDUP_REMOVED lines=9> */
.L_x_37889:
[----:B------:R-:W0:Y:S01]  /*45f0*/  LDC.64 R62, c[0x0][0x3a8] ;  /* 0x0000ea00ff3e7b82 */ /* 0x000e220000000a00 */
[----:B------:R-:W-:Y:S02]  /*4600*/  IMAD.MOV.U32 R68, RZ, RZ, R82 ;  /* 0x000000ffff447224 */ /* 0x000fe400078e0052 */
[----:B0-----:R-:W-:-:S05]  /*4610*/  IMAD.WIDE.U32 R62, R61, 0x10, R62 ;  /* 0x000000103d3e7825 */ /* 0x001fca00078e003e */
[----:B-----5:R0:W-:Y:S01]  /*4620*/  STG.E.128 desc[UR12][R62.64], R32 ;  /* 0x000000203e007986 */ /* 0x0201e2000c101d0c */
[----:B------:R-:W-:Y:S05]  /*4630*/  BRA.U !UP2, `(.L_x_37918) ;  /* 0x000000010a2c7547 */ /* 0x000fea000b800000 */
[----:B0-----:R-:W0:Y:S01]  /*4640*/  LDC.64 R62, c[0x0][0x3b0] ;  /* 0x0000ec00ff3e7b82 */ /* 0x001e220000000a00 */
[----:B------:R-:W-:Y:S01]  /*4650*/  IMAD.U32 R82, R71, 0x10000, RZ ;  /* 0x0001000047527824 */ /* 0x000fe200078e00ff */
[----:B------:R-:W-:Y:S02]  /*4660*/  LOP3.LUT R81, R72, 0xffff, RZ, 0xc0, !PT ;  /* 0x0000ffff48517812 */ /* 0x000fe400078ec0ff */
[----:B------:R-:W-:Y:S02]  /*4670*/  LOP3.LUT R84, R69, 0xff, RZ, 0xc0, !PT ;  /* 0x000000ff45547812 */ /* 0x000fe400078ec0ff */
[----:B------:R-:W-:-:S04]  /*4680*/  LOP3.LUT R82, R82, 0xff0000, RZ, 0xc0, !PT ;  /* 0x00ff000052527812 */ /* 0x000fc800078ec0ff */
[----:B------:R-:W-:Y:S02]  /*4690*/  LEA R81, R81, R82, 0x18 ;  /* 0x0000005251517211 */ /* 0x000fe400078ec0ff */
[----:B------:R-:W-:-:S03]  /*46a0*/  LOP3.LUT R82, R67, 0xff, RZ, 0xc0, !PT ;  /* 0x000000ff43527812 */ /* 0x000fc600078ec0ff */
[----:B------:R-:W-:-:S04]  /*46b0*/  IMAD R81, R84, 0x100, R81 ;  /* 0x0000010054517824 */ /* 0x000fc800078e0251 */
[----:B------:R-:W-:Y:S02]  /*46c0*/  IMAD.IADD R81, R81, 0x1, R82 ;  /* 0x0000000151517824 */ /* 0x000fe400078e0252 */
[----:B0-----:R-:W-:-:S05]  /*46d0*/  IMAD.WIDE.U32 R62, R60, 0x4, R62 ;  /* 0x000000043c3e7825 */ /* 0x001fca00078e003e */
[----:B------:R1:W-:Y:S02]  /*46e0*/  STG.E desc[UR12][R62.64], R81 ;  /* 0x000000513e007986 */ /* 0x0003e4000c10190c */
.L_x_37918:
[----:B------:R-:W-:Y:S01]  /*46f0*/  IADD3 R61, PT, PT, R61, 0x100, RZ ;  /* 0x000001003d3d7810 */ /* 0x000fe20007ffe0ff */
[----:B------:R-:W-:-:S07]  /*4700*/  VIADD R60, R60, 0x100 ;  /* 0x000001003c3c7836 */ /* 0x000fce0000000000 */
.L_x_37868:
[----:B------:R-:W-:Y:S05]  /*4710*/  BSYNC.RECONVERGENT B0 ;  /* 0x0000000000007941 */ /* 0x000fea0003800200 */
.L_x_37867:
        /* <DEDUP_REMOVED lines=10> */
.L_x_37921:
        /* <DEDUP_REMOVED lines=24> */
.L_x_37926:
        /* <DEDUP_REMOVED lines=13> */
.L_x_37928:
[----:B------:R-:W-:Y:S05]  /*4a10*/  BSYNC.RECONVERGENT B2 ;  /* 0x0000000000027941 */ /* 0x000fea0003800200 */
.L_x_37927:
        /* <DEDUP_REMOVED lines=55> */
.L_x_37925:
[----:B------:R-:W-:Y:S05]  /*4d90*/  BSYNC.RECONVERGENT B1 ;  /* 0x0000000000017941 */ /* 0x000fea0003800200 */
.L_x_37924:
        /* <DEDUP_REMOVED lines=10> */
.L_x_37923:
        /* <DEDUP_REMOVED lines=19> */
.L_x_37932:
        /* <DEDUP_REMOVED lines=13> */
.L_x_37934:
[----:B------:R-:W-:Y:S05]  /*5040*/  BSYNC.RECONVERGENT B2 ;  /* 0x0000000000027941 */ /* 0x000fea0003800200 */
.L_x_37933:
        /* <DEDUP_REMOVED lines=55> */
.L_x_37931:
[----:B------:R-:W-:Y:S05]  /*53c0*/  BSYNC.RECONVERGENT B1 ;  /* 0x0000000000017941 */ /* 0x000fea0003800200 */
.L_x_37930:
        /* <DEDUP_REMOVED lines=10> */
.L_x_37929:
        /* <DEDUP_REMOVED lines=19> */
.L_x_37938:
        /* <DEDUP_REMOVED lines=13> */
.L_x_37940:
[----:B------:R-:W-:Y:S05]  /*5670*/  BSYNC.RECONVERGENT B2 ;  /* 0x0000000000027941 */ /* 0x000fea0003800200 */
.L_x_37939:
        /* <DEDUP_REMOVED lines=55> */
.L_x_37937:
[----:B------:R-:W-:Y:S05]  /*59f0*/  BSYNC.RECONVERGENT B1 ;  /* 0x0000000000017941 */ /* 0x000fea0003800200 */
.L_x_37936:
        /* <DEDUP_REMOVED lines=10> */
.L_x_37935:
        /* <DEDUP_REMOVED lines=19> */
.L_x_37944:
        /* <DEDUP_REMOVED lines=13> */
.L_x_37946:
[----:B------:R-:W-:Y:S05]  /*5ca0*/  BSYNC.RECONVERGENT B2 ;  /* 0x0000000000027941 */ /* 0x000fea0003800200 */
.L_x_37945:
        /* <DEDUP_REMOVED lines=55> */
.L_x_37943:
[----:B------:R-:W-:Y:S05]  /*6020*/  BSYNC.RECONVERGENT B1 ;  /* 0x0000000000017941 */ /* 0x000fea0003800200 */
.L_x_37942:
        /* <DEDUP_REMOVED lines=11> */
.L_x_37922:
        /* <DEDUP_REMOVED lines=20> */
.L_x_37950:
        /* <DEDUP_REMOVED lines=13> */
.L_x_37952:
[----:B------:R-:W-:Y:S05]  /*62f0*/  BSYNC.RECONVERGENT B2 ;  /* 0x0000000000027941 */ /* 0x000fea0003800200 */
.L_x_37951:
        /* <DEDUP_REMOVED lines=55> */
.L_x_37949:
[----:B------:R-:W-:Y:S05]  /*6670*/  BSYNC.RECONVERGENT B1 ;  /* 0x0000000000017941 */ /* 0x000fea0003800200 */
.L_x_37948:
        /* <DEDUP_REMOVED lines=9> */
.L_x_37947:
        /* <DEDUP_REMOVED lines=16> */
.L_x_37956:
        /* <DEDUP_REMOVED lines=13> */
.L_x_37958:
[----:B------:R-:W-:Y:S05]  /*68e0*/  BSYNC.RECONVERGENT B2 ;  /* 0x0000000000027941 */ /* 0x000fea0003800200 */
.L_x_37957:
        /* <DEDUP_REMOVED lines=55> */
.L_x_37955:
[----:B------:R-:W-:Y:S05]  /*6c60*/  BSYNC.RECONVERGENT B1 ;  /* 0x0000000000017941 */ /* 0x000fea0003800200 */
.L_x_37954:
        /* <DEDUP_REMOVED lines=9> */
.L_x_37953:
        /* <DEDUP_REMOVED lines=16> */
.L_x_37962:
        /* <DEDUP_REMOVED lines=13> */
.L_x_37964:
[----:B------:R-:W-:Y:S05]  /*6ed0*/  BSYNC.RECONVERGENT B2 ;  /* 0x0000000000027941 */ /* 0x000fea0003800200 */
.L_x_37963:
        /* <DEDUP_REMOVED lines=55> */
.L_x_37961:
[----:B------:R-:W-:Y:S05]  /*7250*/  BSYNC.RECONVERGENT B1 ;  /* 0x0000000000017941 */ /* 0x000fea0003800200 */
.L_x_37960:
        /* <DEDUP_REMOVED lines=9> */
.L_x_37959:
        /* <DEDUP_REMOVED lines=16> */
.L_x_37967:
        /* <DEDUP_REMOVED lines=13> */
.L_x_37969:
[----:B------:R-:W-:Y:S05]  /*74c0*/  BSYNC.RECONVERGENT B2 ;  /* 0x0000000000027941 */ /* 0x000fea0003800200 */
.L_x_37968:
        /* <DEDUP_REMOVED lines=55> */
.L_x_37966:
[----:B------:R-:W-:Y:S05]  /*7840*/  BSYNC.RECONVERGENT B1 ;  /* 0x0000000000017941 */ /* 0x000fea0003800200 */
.L_x_37965:
        /* <DEDUP_REMOVED lines=9> */
.L_x_37941:
        /* <DEDUP_REMOVED lines=16> */
.L_x_37970:
[----:B------:R-:W-:Y:S01]  /*79e0*/  IADD3 R61, PT, PT, R61, 0x100, RZ ;  /* 0x000001003d3d7810 */ /* 0x000fe20007ffe0ff */
[----:B------:R-:W-:-:S07]  /*79f0*/  VIADD R60, R60, 0x100 ;  /* 0x000001003c3c7836 */ /* 0x000fce0000000000 */
.L_x_37920:
[----:B------:R-:W-:Y:S05]  /*7a00*/  BSYNC.RECONVERGENT B0 ;  /* 0x0000000000007941 */ /* 0x000fea0003800200 */
.L_x_37919:
        /* <DEDUP_REMOVED lines=10> */
.L_x_37973:
        /* <DEDUP_REMOVED lines=24> */
.L_x_37978:
        /* <DEDUP_REMOVED lines=13> */
.L_x_37980:
[----:B------:R-:W-:Y:S05]  /*7d00*/  BSYNC.RECONVERGENT B2 ;  /* 0x0000000000027941 */ /* 0x000fea0003800200 */
.L_x_37979:
        /* <DEDUP_REMOVED lines=55> */
.L_x_37977:
[----:B------:R-:W-:Y:S05]  /*8080*/  BSYNC.RECONVERGENT B1 ;  /* 0x0000000000017941 */ /* 0x000fea0003800200 */
.L_x_37976:
        /* <DEDUP_REMOVED lines=10> */
.L_x_37975:
        /* <DEDUP_REMOVED lines=19> */
.L_x_37984:
        /* <DEDUP_REMOVED lines=13> */
.L_x_37986:
[----:B------:R-:W-:Y:S05]  /*8330*/  BSYNC.RECONVERGENT B2 ;  /* 0x0000000000027941 */ /* 0x000fea0003800200 */
.L_x_37985:
        /* <DEDUP_REMOVED lines=55> */
.L_x_37983:
[----:B------:R-:W-:Y:S05]  /*86b0*/  BSYNC.RECONVERGENT B1 ;  /* 0x0000000000017941 */ /* 0x000fea0003800200 */
.L_x_37982:
        /* <DEDUP_REMOVED lines=10> */
.L_x_37981:
        /* <DEDUP_REMOVED lines=19> */
.L_x_37990:
        /* <DEDUP_REMOVED lines=13> */
.L_x_37992:
[----:B------:R-:W-:Y:S05]  /*8960*/  BSYNC.RECONVERGENT B2 ;  /* 0x0000000000027941 */ /* 0x000fea0003800200 */
.L_x_37991:
        /* <DEDUP_REMOVED lines=55> */
.L_x_37989:
[----:B------:R-:W-:Y:S05]  /*8ce0*/  BSYNC.RECONVERGENT B1 ;  /* 0x0000000000017941 */ /* 0x000fea0003800200 */
.L_x_37988:
        /* <DEDUP_REMOVED lines=10> */
.L_x_37987:
        /* <DEDUP_REMOVED lines=19> */
.L_x_37996:
        /* <DEDUP_REMOVED lines=13> */
.L_x_37998:
[----:B------:R-:W-:Y:S05]  /*8f90*/  BSYNC.RECONVERGENT B2 ;  /* 0x0000000000027941 */ /* 0x000fea0003800200 */
.L_x_37997:
        /* <DEDUP_REMOVED lines=55> */
.L_x_37995:
[----:B------:R-:W-:Y:S05]  /*9310*/  BSYNC.RECONVERGENT B1 ;  /* 0x0000000000017941 */ /* 0x000fea0003800200 */
.L_x_37994:
        /* <DEDUP_REMOVED lines=11> */
.L_x_37974:
        /* <DEDUP_REMOVED lines=20> */
.L_x_38002:
        /* <DEDUP_REMOVED lines=13> */
.L_x_38004:
[----:B------:R-:W-:Y:S05]  /*95e0*/  BSYNC.RECONVERGENT B2 ;  /* 0x0000000000027941 */ /* 0x000fea0003800200 */
.L_x_38003:
        /* <DEDUP_REMOVED lines=55> */
.L_x_38001:
[----:B------:R-:W-:Y:S05]  /*9960*/  BSYNC.RECONVERGENT B1 ;  /* 0x0000000000017941 */ /* 0x000fea0003800200 */
.L_x_38000:
        /* <DEDUP_REMOVED lines=9> */
.L_x_37999:
        /* <DEDUP_REMOVED lines=16> */
.L_x_38008:
        /* <DEDUP_REMOVED lines=13> */
.L_x_38010:
[----:B------:R-:W-:Y:S05]  /*9bd0*/  BSYNC.RECONVERGENT B2 ;  /* 0x0000000000027941 */ /* 0x000fea0003800200 */
.L_x_38009:
        /* <DEDUP_REMOVED lines=55> */
.L_x_38007:
[----:B------:R-:W-:Y:S05]  /*9f50*/  BSYNC.RECONVERGENT B1 ;  /* 0x0000000000017941 */ /* 0x000fea0003800200 */
.L_x_38006:
        /* <DEDUP_REMOVED lines=9> */
.L_x_38005:
        /* <DEDUP_REMOVED lines=16> */
.L_x_38014:
        /* <DEDUP_REMOVED lines=13> */
.L_x_38016:
[----:B------:R-:W-:Y:S05]  /*a1c0*/  BSYNC.RECONVERGENT B2 ;  /* 0x0000000000027941 */ /* 0x000fea0003800200 */
.L_x_38015:
        /* <DEDUP_REMOVED lines=55> */
.L_x_38013:
[----:B------:R-:W-:Y:S05]  /*a540*/  BSYNC.RECONVERGENT B1 ;  /* 0x0000000000017941 */ /* 0x000fea0003800200 */
.L_x_38012:
        /* <DEDUP_REMOVED lines=9> */
.L_x_38011:
        /* <DEDUP_REMOVED lines=16> */
.L_x_38019:
        /* <DEDUP_REMOVED lines=13> */
.L_x_38021:
[----:B------:R-:W-:Y:S05]  /*a7b0*/  BSYNC.RECONVERGENT B2 ;  /* 0x0000000000027941 */ /* 0x000fea0003800200 */
.L_x_38020:
        /* <DEDUP_REMOVED lines=55> */
.L_x_38018:
[----:B------:R-:W-:Y:S05]  /*ab30*/  BSYNC.RECONVERGENT B1 ;  /* 0x0000000000017941 */ /* 0x000fea0003800200 */
.L_x_38017:
        /* <DEDUP_REMOVED lines=9> */
.L_x_37993:
        /* <DEDUP_REMOVED lines=16> */
.L_x_38022:
[----:B------:R-:W-:Y:S01]  /*acd0*/  IADD3 R61, PT, PT, R61, 0x100, RZ ;  /* 0x000001003d3d7810 */ /* 0x000fe20007ffe0ff */
[----:B------:R-:W-:-:S07]  /*ace0*/  VIADD R60, R60, 0x100 ;  /* 0x000001003c3c7836 */ /* 0x000fce0000000000 */
.L_x_37972:
[----:B------:R-:W-:Y:S05]  /*acf0*/  BSYNC.RECONVERGENT B0 ;  /* 0x0000000000007941 */ /* 0x000fea0003800200 */
.L_x_37971:
        /* <DEDUP_REMOVED lines=10> */
.L_x_38025:
        /* <DEDUP_REMOVED lines=24> */
.L_x_38030:
        /* <DEDUP_REMOVED lines=13> */
.L_x_38032:
[----:B------:R-:W-:Y:S05]  /*aff0*/  BSYNC.RECONVERGENT B2 ;  /* 0x0000000000027941 */ /* 0x000fea0003800200 */
.L_x_38031:
        /* <DEDUP_REMOVED lines=55> */
.L_x_38029:
[----:B------:R-:W-:Y:S05]  /*b370*/  BSYNC.RECONVERGENT B1 ;  /* 0x0000000000017941 */ /* 0x000fea0003800200 */
.L_x_38028:
        /* <DEDUP_REMOVED lines=10> */
.L_x_38027:
        /* <DEDUP_REMOVED lines=19> */
.L_x_38036:
        /* <DEDUP_REMOVED lines=13> */
.L_x_38038:
[----:B------:R-:W-:Y:S05]  /*b620*/  BSYNC.RECONVERGENT B2 ;  /* 0x0000000000027941 */ /* 0x000fea0003800200 */
.L_x_38037:
        /* <DEDUP_REMOVED lines=55> */
.L_x_38035:
[----:B------:R-:W-:Y:S05]  /*b9a0*/  BSYNC.RECONVERGENT B1 ;  /* 0x0000000000017941 */ /* 0x000fea0003800200 */
.L_x_38034:
        /* <DEDUP_REMOVED lines=10> */
.L_x_38033:
        /* <DEDUP_REMOVED lines=19> */
.L_x_38042:
        /* <DEDUP_REMOVED lines=13> */
.L_x_38044:
[----:B------:R-:W-:Y:S05]  /*bc50*/  BSYNC.RECONVERGENT B2 ;  /* 0x0000000000027941 */ /* 0x000fea0003800200 */
.L_x_38043:
        /* <DEDUP_REMOVED lines=55> */
.L_x_38041:
[----:B------:R-:W-:Y:S05]  /*bfd0*/  BSYNC.RECONVERGENT B1 ;  /* 0x0000000000017941 */ /* 0x000fea0003800200 */
.L_x_38040:
        /* <DEDUP_REMOVED lines=10> */
.L_x_38039:
        /* <DEDUP_REMOVED lines=19> */
.L_x_38048:
        /* <DEDUP_REMOVED lines=13> */
.L_x_38050:
[----:B------:R-:W-:Y:S05]  /*c280*/  BSYNC.RECONVERGENT B2 ;  /* 0x0000000000027941 */ /* 0x000fea0003800200 */
.L_x_38049:
        /* <DEDUP_REMOVED lines=55> */
.L_x_38047:
[----:B------:R-:W-:Y:S05]  /*c600*/  BSYNC.RECONVERGENT B1 ;  /* 0x0000000000017941 */ /* 0x000fea0003800200 */
.L_x_38046:
        /* <DEDUP_REMOVED lines=11> */
.L_x_38026:
        /* <DEDUP_REMOVED lines=20> */
.L_x_38054:
        /* <DEDUP_REMOVED lines=13> */
.L_x_38056:
[----:B------:R-:W-:Y:S05]  /*c8d0*/  BSYNC.RECONVERGENT B2 ;  /* 0x0000000000027941 */ /* 0x000fea0003800200 */
.L_x_38055:
        /* <DEDUP_REMOVED lines=55> */
.L_x_38053:
[----:B------:R-:W-:Y:S05]  /*cc50*/  BSYNC.RECONVERGENT B1 ;  /* 0x0000000000017941 */ /* 0x000fea0003800200 */
.L_x_38052:
        /* <DEDUP_REMOVED lines=9> */
.L_x_38051:
        /* <DEDUP_REMOVED lines=16> */
.L_x_38060:
        /* <DEDUP_REMOVED lines=13> */
.L_x_38062:
[----:B------:R-:W-:Y:S05]  /*cec0*/  BSYNC.RECONVERGENT B2 ;  /* 0x0000000000027941 */ /* 0x000fea0003800200 */
.L_x_38061:
        /* <DEDUP_REMOVED lines=55> */
.L_x_38059:
[----:B------:R-:W-:Y:S05]  /*d240*/  BSYNC.RECONVERGENT B1 ;  /* 0x0000000000017941 */ /* 0x000fea0003800200 */
.L_x_38058:
        /* <DEDUP_REMOVED lines=9> */
.L_x_38057:
        /* <DEDUP_REMOVED lines=16> */
.L_x_38066:
        /* <DEDUP_REMOVED lines=13> */
.L_x_38068:
[----:B------:R-:W-:Y:S05]  /*d4b0*/  BSYNC.RECONVERGENT B2 ;  /* 0x0000000000027941 */ /* 0x000fea0003800200 */
.L_x_38067:
        /* <DEDUP_REMOVED lines=55> */
.L_x_38065:
[----:B------:R-:W-:Y:S05]  /*d830*/  BSYNC.RECONVERGENT B1 ;  /* 0x0000000000017941 */ /* 0x000fea0003800200 */
.L_x_38064:
        /* <DEDUP_REMOVED lines=9> */
.L_x_38063:
        /* <DEDUP_REMOVED lines=16> */
.L_x_38071:
        /* <DEDUP_REMOVED lines=13> */
.L_x_38073:
[----:B------:R-:W-:Y:S05]  /*daa0*/  BSYNC.RECONVERGENT B2 ;  /* 0x0000000000027941 */ /* 0x000fea0003800200 */
.L_x_38072:
        /* <DEDUP_REMOVED lines=55> */
.L_x_38070:
[----:B------:R-:W-:Y:S05]  /*de20*/  BSYNC.RECONVERGENT B1 ;  /* 0x0000000000017941 */ /* 0x000fea0003800200 */
.L_x_38069:
        /* <DEDUP_REMOVED lines=9> */
.L_x_38045:
[----:B------:R-:W0:Y:S01]  /*dec0*/  LDC.64 R62, c[0x0][0x3a8] ;  /* 0x0000ea00ff3e7b82 */ /* 0x000e220000000a00 */
[----:B------:R-:W-:Y:S02]  /*ded0*/  IMAD.MOV.U32 R68, RZ, RZ, R82 ;  /* 0x000000ffff447224 */ /* 0x000fe400078e0052 */
[----:B0-----:R-:W-:-:S05]  /*dee0*/  IMAD.WIDE.U32 R62, R61, 0x10, R62 ;  /* 0x000000103d3e7825 */ /* 0x001fca00078e003e */
[----:B-----5:R0:W-:Y:S01]  /*def0*/  STG.E.128 desc[UR12][R62.64], R44 ;  /* 0x0000002c3e007986 */ /* 0x0201e2000c101d0c */
[----:B------:R-:W-:Y:S05]  /*df00*/  BRA.U !UP2, `(.L_x_38074) ;  /* 0x000000010a2c7547 */ /* 0x000fea000b800000 */
[----:B0-----:R-:W0:Y:S01]  /*df10*/  LDC.64 R62, c[0x0][0x3b0] ;  /* 0x0000ec00ff3e7b82 */ /* 0x001e220000000a00 */
[----:B------:R-:W-:Y:S02]  /*df20*/  SHF.L.U32 R82, R71, 0x10, RZ ;  /* 0x0000001047527819 */ /* 0x000fe400000006ff */
[----:B------:R-:W-:Y:S02]  /*df30*/  LOP3.LUT R81, R72, 0xffff, RZ, 0xc0, !PT ;  /* 0x0000ffff48517812 */ /* 0x000fe400078ec0ff */
[----:B------:R-:W-:Y:S02]  /*df40*/  LOP3.LUT R82, R82, 0xff0000, RZ, 0xc0, !PT ;  /* 0x00ff000052527812 */ /* 0x000fe400078ec0ff */
[----:B------:R-:W-:-:S03]  /*df50*/  LOP3.LUT R84, R69, 0xff, RZ, 0xc0, !PT ;  /* 0x000000ff45547812 */ /* 0x000fc600078ec0ff */
[----:B------:R-:W-:Y:S01]  /*df60*/  IMAD R81, R81, 0x1000000, R82 ;  /* 0x0100000051517824 */ /* 0x000fe200078e0252 */
[----:B------:R-:W-:-:S04]  /*df70*/  LOP3.LUT R82, R67, 0xff, RZ, 0xc0, !PT ;  /* 0x000000ff43527812 */ /* 0x000fc800078ec0ff */
[----:B------:R-:W-:-:S05]  /*df80*/  LEA R81, R84, R81, 0x8 ;  /* 0x0000005154517211 */ /* 0x000fca00078e40ff */
[----:B------:R-:W-:Y:S02]  /*df90*/  IMAD.IADD R81, R81, 0x1, R82 ;  /* 0x0000000151517824 */ /* 0x000fe400078e0252 */
[----:B0-----:R-:W-:-:S05]  /*dfa0*/  IMAD.WIDE.U32 R62, R60, 0x4, R62 ;  /* 0x000000043c3e7825 */ /* 0x001fca00078e003e */
[----:B------:R1:W-:Y:S02]  /*dfb0*/  STG.E desc[UR12][R62.64], R81 ;  /* 0x000000513e007986 */ /* 0x0003e4000c10190c */
.L_x_38074:
[----:B------:R-:W-:Y:S01]  /*dfc0*/  IADD3 R61, PT, PT, R61, 0x100, RZ ;  /* 0x000001003d3d7810 */ /* 0x000fe20007ffe0ff */
[----:B------:R-:W-:-:S07]  /*dfd0*/  VIADD R60, R60, 0x100 ;  /* 0x000001003c3c7836 */ /* 0x000fce0000000000 */
.L_x_38024:
[----:B------:R-:W-:Y:S05]  /*dfe0*/  BSYNC.RECONVERGENT B0 ;  /* 0x0000000000007941 */ /* 0x000fea0003800200 */
.L_x_38023:
        /* <DEDUP_REMOVED lines=9> */
.L_x_38077:
[----:B------:R-:W-:Y:S05]  /*e080*/  BRA.U !UP0, `(.L_x_38078) ;  /* 0x0000001908447547 */ /* 0x000fea000b800000 */
[----:B------:R-:W2:Y:S02]  /*e090*/  LDC.64 R50, c[0x0][0x3a0] ;  /* 0x0000e800ff327b82 */ /* 0x000ea40000000a00 */
[----:B--2---:R-:W-:-:S06]  /*e0a0*/  IMAD.WIDE.U32 R50, R61, 0x10, R50 ;  /* 0x000000103d327825 */ /* 0x004fcc00078e0032 */
[----:B------:R-:W5:Y:S01]  /*e0b0*/  LDG.E.128 R48, desc[UR12][R50.64] ;  /* 0x0000000c32307981 */ /* 0x000f62000c1e1d00 */
[----:B------:R-:W-:-:S13]  /*e0c0*/  ISETP.LT.AND P2, PT, RZ, UR33, PT ;  /* 0x00000021ff007c0c */ /* 0x000fda000bf41270 */
        /* <DEDUP_REMOVED lines=19> */
.L_x_38082:
        /* <DEDUP_REMOVED lines=13> */
.L_x_38084:
[----:B------:R-:W-:Y:S05]  /*e2d0*/  BSYNC.RECONVERGENT B2 ;  /* 0x0000000000027941 */ /* 0x000fea0003800200 */
.L_x_38083:
        /* <DEDUP_REMOVED lines=55> */
.L_x_38081:
[----:B------:R-:W-:Y:S05]  /*e650*/  BSYNC.RECONVERGENT B1 ;  /* 0x0000000000017941 */ /* 0x000fea0003800200 */
.L_x_38080:
        /* <DEDUP_REMOVED lines=10> */
.L_x_38079:
        /* <DEDUP_REMOVED lines=19> */
.L_x_38088:
        /* <DEDUP_REMOVED lines=13> */
.L_x_38090:
[----:B------:R-:W-:Y:S05]  /*e900*/  BSYNC.RECONVERGENT B2 ;  /* 0x0000000000027941 */ /* 0x000fea0003800200 */
.L_x_38089:
        /* <DEDUP_REMOVED lines=55> */
.L_x_38087:
[----:B------:R-:W-:Y:S05]  /*ec80*/  BSYNC.RECONVERGENT B1 ;  /* 0x0000000000017941 */ /* 0x000fea0003800200 */
.L_x_38086:
        /* <DEDUP_REMOVED lines=10> */
.L_x_38085:
        /* <DEDUP_REMOVED lines=19> */
.L_x_38094:
        /* <DEDUP_REMOVED lines=13> */
.L_x_38096:
[----:B------:R-:W-:Y:S05]  /*ef30*/  BSYNC.RECONVERGENT B2 ;  /* 0x0000000000027941 */ /* 0x000fea0003800200 */
.L_x_38095:
        /* <DEDUP_REMOVED lines=55> */
.L_x_38093:
[----:B------:R-:W-:Y:S05]  /*f2b0*/  BSYNC.RECONVERGENT B1 ;  /* 0x0000000000017941 */ /* 0x000fea0003800200 */
.L_x_38092:
        /* <DEDUP_REMOVED lines=10> */
.L_x_38091:
        /* <DEDUP_REMOVED lines=19> */
.L_x_38100:
        /* <DEDUP_REMOVED lines=13> */
.L_x_38102:
[----:B------:R-:W-:Y:S05]  /*f560*/  BSYNC.RECONVERGENT B2 ;  /* 0x0000000000027941 */ /* 0x000fea0003800200 */
.L_x_38101:
        /* <DEDUP_REMOVED lines=55> */
.L_x_38099:
[----:B------:R-:W-:Y:S05]  /*f8e0*/  BSYNC.RECONVERGENT B1 ;  /* 0x0000000000017941 */ /* 0x000fea0003800200 */
.L_x_38098:
        /* <DEDUP_REMOVED lines=9> */
[----:B------:R-:W-:Y:S01]  /*f980*/  PRMT R72, R62, 0x7610, R72 ;  /* 0x000076103e487816 */ /* 0x000fe20000000048 */
[----:B------:R-:W-:Y:S06]  /*f990*/  BRA `(.L_x_38097) ;  /* 0x0000001800007947 */ /* 0x000fec0003800000 */
.L_x_38078:
        /* <DEDUP_REMOVED lines=20> */
.L_x_38106:
        /* <DEDUP_REMOVED lines=13> */
.L_x_38108:
[----:B------:R-:W-:Y:S05]  /*fbb0*/  BSYNC.RECONVERGENT B2 ;  /* 0x0000000000027941 */ /* 0x000fea0003800200 */
.L_x_38107:
        /* <DEDUP_REMOVED lines=55> */
.L_x_38105:
[----:B------:R-:W-:Y:S05]  /*ff30*/  BSYNC.RECONVERGENT B1 ;  /* 0x0000000000017941 */ /* 0x000fea0003800200 */
.L_x_38104:
        /* <DEDUP_REMOVED lines=9> */
.L_x_38103:
        /* <DEDUP_REMOVED lines=16> */
.L_x_38112:
        /* <DEDUP_REMOVED lines=13> */
.L_x_38114:
[----:B------:R-:W-:Y:S05]  /*101a0*/  BSYNC.RECONVERGENT B2 ;  /* 0x0000000000027941 */ /* 0x000fea0003800200 */
.L_x_38113:
        /* <DEDUP_REMOVED lines=55> */
.L_x_38111:
[----:B------:R-:W-:Y:S05]  /*10520*/  BSYNC.RECONVERGENT B1 ;  /* 0x0000000000017941 */ /* 0x000fea0003800200 */
.L_x_38110:
        /* <DEDUP_REMOVED lines=9> */
.L_x_38109:
        /* <DEDUP_REMOVED lines=16> */
.L_x_38118:
        /* <DEDUP_REMOVED lines=13> */
.L_x_38120:
[----:B------:R-:W-:Y:S05]  /*10790*/  BSYNC.RECONVERGENT B2 ;  /* 0x0000000000027941 */ /* 0x000fea0003800200 */
.L_x_38119:
        /* <DEDUP_REMOVED lines=55> */
.L_x_38117:
[----:B------:R-:W-:Y:S05]  /*10b10*/  BSYNC.RECONVERGENT B1 ;  /* 0x0000000000017941 */ /* 0x000fea0003800200 */
.L_x_38116:
        /* <DEDUP_REMOVED lines=9> */
.L_x_38115:
        /* <DEDUP_REMOVED lines=16> */
.L_x_38123:
        /* <DEDUP_REMOVED lines=13> */
.L_x_38125:
[----:B------:R-:W-:Y:S05]  /*10d80*/  BSYNC.RECONVERGENT B2 ;  /* 0x0000000000027941 */ /* 0x000fea0003800200 */
.L_x_38124:
        /* <DEDUP_REMOVED lines=55> */
.L_x_38122:
[----:B------:R-:W-:Y:S05]  /*11100*/  BSYNC.RECONVERGENT B1 ;  /* 0x0000000000017941 */ /* 0x000fea0003800200 */
.L_x_38121:
        /* <DEDUP_REMOVED lines=9> */
.L_x_38097:
[----:B------:R-:W0:Y:S01]  /*111a0*/  LDC.64 R62, c[0x0][0x3a8] ;  /* 0x0000ea00ff3e7b82 */ /* 0x000e220000000a00 */
[----:B------:R-:W-:Y:S01]  /*111b0*/  MOV R68, R82 ;  /* 0x0000005200447202 */ /* 0x000fe20000000f00 */
        /* <DEDUP_REMOVED lines=10> */
[----:B------:R-:W-:-:S05]  /*11260*/  IMAD R81, R84, 0x100, R81 ;  /* 0x0000010054517824 */ /* 0x000fca00078e0251 */
[----:B------:R-:W-:Y:S01]  /*11270*/  IADD3 R81, PT, PT, R81, R82, RZ ;  /* 0x0000005251517210 */ /* 0x000fe20007ffe0ff */
[----:B0-----:R-:W-:-:S05]  /*11280*/  IMAD.WIDE.U32 R62, R60, 0x4, R62 ;  /* 0x000000043c3e7825 */ /* 0x001fca00078e003e */
[----:B------:R1:W-:Y:S02]  /*11290*/  STG.E desc[UR12][R62.64], R81 ;  /* 0x000000513e007986 */ /* 0x0003e4000c10190c */
.L_x_38126:
[----:B------:R-:W-:Y:S01]  /*112a0*/  VIADD R61, R61, 0x100 ;  /* 0x000001003d3d7836 */ /* 0x000fe20000000000 */
[----:B------:R-:W-:-:S07]  /*112b0*/  IADD3 R60, PT, PT, R60, 0x100, RZ ;  /* 0x000001003c3c7810 */ /* 0x000fce0007ffe0ff */
.L_x_38076:
[----:B------:R-:W-:Y:S05]  /*112c0*/  BSYNC.RECONVERGENT B0 ;  /* 0x0000000000007941 */ /* 0x000fea0003800200 */
.L_x_38075:
        /* <DEDUP_REMOVED lines=9> */
.L_x_38129:
[----:B------:R-:W-:Y:S05]  /*11360*/  BRA.U !UP0, `(.L_x_38130) ;  /* 0x0000001908447547 */ /* 0x000fea000b800000 */
[----:B------:R-:W2:Y:S02]  /*11370*/  LDC.64 R54, c[0x0][0x3a0] ;  /* 0x0000e800ff367b82 */ /* 0x000ea40000000a00 */
[----:B--2---:R-:W-:-:S06]  /*11380*/  IMAD.WIDE.U32 R54, R61, 0x10, R54 ;  /* 0x000000103d367825 */ /* 0x004fcc00078e0036 */
[----:B------:R-:W5:Y:S01]  /*11390*/  LDG.E.128 R52, desc[UR12][R54.64] ;  /* 0x0000000c36347981 */ /* 0x000f62000c1e1d00 */
[----:B------:R-:W-:-:S13]  /*113a0*/  ISETP.LT.AND P3, PT, RZ, UR33, PT ;  /* 0x00000021ff007c0c */ /* 0x000fda000bf61270 */
[----:B01----:R-:W-:Y:S01]  /*113b0*/  @!P3 IMAD.MOV.U32 R62, RZ, RZ, R9 ;  /* 0x000000ffff3eb224 */ /* 0x003fe200078e0009 */
        /* <DEDUP_REMOVED lines=18> */
.L_x_38134:
        /* <DEDUP_REMOVED lines=13> */
.L_x_38136:
[----:B------:R-:W-:Y:S05]  /*115b0*/  BSYNC.RECONVERGENT B2 ;  /* 0x0000000000027941 */ /* 0x000fea0003800200 */
.L_x_38135:
        /* <DEDUP_REMOVED lines=55> */
.L_x_38133:
[----:B------:R-:W-:Y:S05]  /*11930*/  BSYNC.RECONVERGENT B1 ;  /* 0x0000000000017941 */ /* 0x000fea0003800200 */
.L_x_38132:
        /* <DEDUP_REMOVED lines=10> */
.L_x_38131:
        /* <DEDUP_REMOVED lines=19> */
.L_x_38140:
        /* <DEDUP_REMOVED lines=13> */
.L_x_38142:
[----:B------:R-:W-:Y:S05]  /*11be0*/  BSYNC.RECONVERGENT B2 ;  /* 0x0000000000027941 */ /* 0x000fea0003800200 */
.L_x_38141:
        /* <DEDUP_REMOVED lines=55> */
.L_x_38139:
[----:B------:R-:W-:Y:S05]  /*11f60*/  BSYNC.RECONVERGENT B1 ;  /* 0x0000000000017941 */ /* 0x000fea0003800200 */
.L_x_38138:
        /* <DEDUP_REMOVED lines=10> */
.L_x_38137:
        /* <DEDUP_REMOVED lines=19> */
.L_x_38146:
        /* <DEDUP_REMOVED lines=13> */
.L_x_38148:
[----:B------:R-:W-:Y:S05]  /*12210*/  BSYNC.RECONVERGENT B2 ;  /* 0x0000000000027941 */ /* 0x000fea0003800200 */
.L_x_38147:
        /* <DEDUP_REMOVED lines=55> */
.L_x_38145:
[----:B------:R-:W-:Y:S05]  /*12590*/  BSYNC.RECONVERGENT B1 ;  /* 0x0000000000017941 */ /* 0x000fea0003800200 */
.L_x_38144:
        /* <DEDUP_REMOVED lines=10> */
.L_x_38143:
        /* <DEDUP_REMOVED lines=19> */
.L_x_38152:
        /* <DEDUP_REMOVED lines=13> */
.L_x_38154:
[----:B------:R-:W-:Y:S05]  /*12840*/  BSYNC.RECONVERGENT B2 ;  /* 0x0000000000027941 */ /* 0x000fea0003800200 */
.L_x_38153:
        /* <DEDUP_REMOVED lines=55> */
.L_x_38151:
[----:B------:R-:W-:Y:S05]  /*12bc0*/  BSYNC.RECONVERGENT B1 ;  /* 0x0000000000017941 */ /* 0x000fea0003800200 */
.L_x_38150:
        /* <DEDUP_REMOVED lines=11> */
.L_x_38130:
        /* <DEDUP_REMOVED lines=20> */
.L_x_38158:
        /* <DEDUP_REMOVED lines=13> */
.L_x_38160:
[----:B------:R-:W-:Y:S05]  /*12e90*/  BSYNC.RECONVERGENT B2 ;  /* 0x0000000000027941 */ /* 0x000fea0003800200 */
.L_x_38159:
        /* <DEDUP_REMOVED lines=55> */
.L_x_38157:
[----:B------:R-:W-:Y:S05]  /*13210*/  BSYNC.RECONVERGENT B1 ;  /* 0x0000000000017941 */ /* 0x000fea0003800200 */
.L_x_38156:
[----:B------:R-:W-:Y:S01]  /*13220*/  I2FP.F32.U32 R9, R52 ;  /* 0x0000003400097245 */ /* 0x000fe20000201000 */
[----:B------:R-:W-:Y:S02]  /*13230*/  HFMA2 R52, -RZ, RZ, 0.1171875, 0 ;  /* 0x2f800000ff347431 */ /* 0x000fe400000001ff */
[----:B-----5:R-:W-:-:S03]  /*13240*/  FMUL.FTZ R53, R28, UR17 ;  /* 0x000000111c357c20 */ /* 0x020fc60008410000 */
[----:B------:R-:W-:Y:S01]  /*13250*/  FFMA.FTZ R9, R9, R52, 1.1641532182693481445e-10 ;  /* 0x2f00000009097423 */ /* 0x000fe20000010034 */
[----:B------:R-:W-:-:S04]  /*13260*/  FMUL.FTZ R53, R53, UR16 ;  /* 0x0000001035357c20 */ /* 0x000fc80008410000 */
[----:B------:R-:W-:-:S04]  /*13270*/  FSETP.GTU.FTZ.AND P3, PT, R9, UR29, PT ;  /* 0x0000001d09007c0b */ /* 0x000fc8000bf7c000 */
[----:B------:R-:W-:Y:S02]  /*13280*/  SEL R9, RZ, 0x1, P3 ;  /* 0x00000001ff097807 */ /* 0x000fe40001800000 */
[----:B------:R-:W-:Y:S02]  /*13290*/  FSEL R52, R53, RZ, !P3 ;  /* 0x000000ff35347208 */ /* 0x000fe40005800000 */
[----:B------:R-:W-:-:S07]  /*132a0*/  PRMT R67, R9, 0x7610, R67 ;  /* 0x0000761009437816 */ /* 0x000fce0000000043 */
.L_x_38155:
        /* <DEDUP_REMOVED lines=16> */
.L_x_38164:
        /* <DEDUP_REMOVED lines=13> */
.L_x_38166:
[----:B------:R-:W-:Y:S05]  /*13480*/  BSYNC.RECONVERGENT B2 ;  /* 0x0000000000027941 */ /* 0x000fea0003800200 */
.L_x_38165:
        /* <DEDUP_REMOVED lines=55> */
.L_x_38163:
[----:B------:R-:W-:Y:S05]  /*13800*/  BSYNC.RECONVERGENT B1 ;  /* 0x0000000000017941 */ /* 0x000fea0003800200 */
.L_x_38162:
        /* <DEDUP_REMOVED lines=9> */
.L_x_38161:
        /* <DEDUP_REMOVED lines=16> */
.L_x_38170:
        /* <DEDUP_REMOVED lines=13> */
.L_x_38172:
[----:B------:R-:W-:Y:S05]  /*13a70*/  BSYNC.RECONVERGENT B2 ;  /* 0x0000000000027941 */ /* 0x000fea0003800200 */
.L_x_38171:
        /* <DEDUP_REMOVED lines=55> */
.L_x_38169:
[----:B------:R-:W-:Y:S05]  /*13df0*/  BSYNC.RECONVERGENT B1 ;  /* 0x0000000000017941 */ /* 0x000fea0003800200 */
.L_x_38168:
        /* <DEDUP_REMOVED lines=9> */
.L_x_38167:
        /* <DEDUP_REMOVED lines=16> */
.L_x_38175:
        /* <DEDUP_REMOVED lines=13> */
.L_x_38177:
[----:B------:R-:W-:Y:S05]  /*14060*/  BSYNC.RECONVERGENT B2 ;  /* 0x0000000000027941 */ /* 0x000fea0003800200 */
.L_x_38176:
        /* <DEDUP_REMOVED lines=55> */
.L_x_38174:
[----:B------:R-:W-:Y:S05]  /*143e0*/  BSYNC.RECONVERGENT B1 ;  /* 0x0000000000017941 */ /* 0x000fea0003800200 */
.L_x_38173:
        /* <DEDUP_REMOVED lines=9> */
.L_x_38149:
        /* <DEDUP_REMOVED lines=16> */
.L_x_38178:
[----:B------:R-:W-:Y:S01]  /*14580*/  IADD3 R61, PT, PT, R61, 0x100, RZ ;  /* 0x000001003d3d7810 */ /* 0x000fe20007ffe0ff */
[----:B------:R-:W-:-:S07]  /*14590*/  VIADD R60, R60, 0x100 ;  /* 0x000001003c3c7836 */ /* 0x000fce0000000000 */
.L_x_38128:
[----:B------:R-:W-:Y:S05]  /*145a0*/  BSYNC.RECONVERGENT B0 ;  /* 0x0000000000007941 */ /* 0x000fea0003800200 */
.L_x_38127:
        /* <DEDUP_REMOVED lines=9> */
.L_x_38181:
        /* <DEDUP_REMOVED lines=24> */
.L_x_38186:
        /* <DEDUP_REMOVED lines=13> */
.L_x_38188:
[----:B------:R-:W-:Y:S05]  /*14890*/  BSYNC.RECONVERGENT B2 ;  /* 0x0000000000027941 */ /* 0x000fea0003800200 */
.L_x_38187:
        /* <DEDUP_REMOVED lines=55> */
.L_x_38185:
[----:B------:R-:W-:Y:S05]  /*14c10*/  BSYNC.RECONVERGENT B1 ;  /* 0x0000000000017941 */ /* 0x000fea0003800200 */
.L_x_38184:
        /* <DEDUP_REMOVED lines=10> */
.L_x_38183:
        /* <DEDUP_REMOVED lines=19> */
.L_x_38192:
        /* <DEDUP_REMOVED lines=13> */
.L_x_38194:
[----:B------:R-:W-:Y:S05]  /*14ec0*/  BSYNC.RECONVERGENT B2 ;  /* 0x0000000000027941 */ /* 0x000fea0003800200 */
.L_x_38193:
        /* <DEDUP_REMOVED lines=55> */
.L_x_38191:
[----:B------:R-:W-:Y:S05]  /*15240*/  BSYNC.RECONVERGENT B1 ;  /* 0x0000000000017941 */ /* 0x000fea0003800200 */
.L_x_38190:
        /* <DEDUP_REMOVED lines=10> */
.L_x_38189:
        /* <DEDUP_REMOVED lines=19> */
.L_x_38198:
        /* <DEDUP_REMOVED lines=13> */
.L_x_38200:
[----:B------:R-:W-:Y:S05]  /*154f0*/  BSYNC.RECONVERGENT B2 ;  /* 0x0000000000027941 */ /* 0x000fea0003800200 */
.L_x_38199:
        /* <DEDUP_REMOVED lines=55> */
.L_x_38197:
[----:B------:R-:W-:Y:S05]  /*15870*/  BSYNC.RECONVERGENT B1 ;  /* 0x0000000000017941 */ /* 0x000fea0003800200 */
.L_x_38196:
        /* <DEDUP_REMOVED lines=10> */
.L_x_38195:
        /* <DEDUP_REMOVED lines=19> */
.L_x_38204:
        /* <DEDUP_REMOVED lines=13> */
.L_x_38206:
[----:B------:R-:W-:Y:S05]  /*15b20*/  BSYNC.RECONVERGENT B2 ;  /* 0x0000000000027941 */ /* 0x000fea0003800200 */
.L_x_38205:
        /* <DEDUP_REMOVED lines=55> */
.L_x_38203:
[----:B------:R-:W-:Y:S05]  /*15ea0*/  BSYNC.RECONVERGENT B1 ;  /* 0x0000000000017941 */ /* 0x000fea0003800200 */
.L_x_38202:
        /* <DEDUP_REMOVED lines=11> */
.L_x_38182:
        /* <DEDUP_REMOVED lines=20> */
.L_x_38210:
        /* <DEDUP_REMOVED lines=13> */
.L_x_38212:
[----:B------:R-:W-:Y:S05]  /*16170*/  BSYNC.RECONVERGENT B2 ;  /* 0x0000000000027941 */ /* 0x000fea0003800200 */
.L_x_38211:
        /* <DEDUP_REMOVED lines=55> */
.L_x_38209:
[----:B------:R-:W-:Y:S05]  /*164f0*/  BSYNC.RECONVERGENT B1 ;  /* 0x0000000000017941 */ /* 0x000fea0003800200 */
.L_x_38208:
[----:B------:R-:W-:Y:S01]  /*16500*/  I2FP.F32.U32 R9, R56 ;  /* 0x0000003800097245 */ /* 0x000fe20000201000 */
[----:B------:R-:W-:Y:S02]  /*16510*/  IMAD.MOV.U32 R56, RZ, RZ, 0x2f800000 ;  /* 0x2f800000ff387424 */ /* 0x000fe400078e00ff */
[----:B-----5:R-:W-:Y:S02]  /*16520*/  FMUL.FTZ R57, R28, UR17 ;  /* 0x000000111c397c20 */ /* 0x020fe40008410000 */
[----:B------:R-:W-:Y:S02]  /*16530*/  FFMA.FTZ R9, R9, R56, 1.1641532182693481445e-10 ;  /* 0x2f00000009097423 */ /* 0x000fe40000010038 */
[----:B------:R-:W-:-:S03]  /*16540*/  FMUL.FTZ R57, R57, UR16 ;  /* 0x0000001039397c20 */ /* 0x000fc60008410000 */
[----:B------:R-:W-:-:S04]  /*16550*/  FSETP.GTU.FTZ.AND P4, PT, R9, UR29, PT ;  /* 0x0000001d09007c0b */ /* 0x000fc8000bf9c000 */
[----:B------:R-:W-:Y:S02]  /*16560*/  SEL R9, RZ, 0x1, P4 ;  /* 0x00000001ff097807 */ /* 0x000fe40002000000 */
[----:B------:R-:W-:Y:S02]  /*16570*/  FSEL R56, R57, RZ, !P4 ;  /* 0x000000ff39387208 */ /* 0x000fe40006000000 */
[----:B------:R-:W-:-:S07]  /*16580*/  PRMT R67, R9, 0x7610, R67 ;  /* 0x0000761009437816 */ /* 0x000fce0000000043 */
.L_x_38207:
        /* <DEDUP_REMOVED lines=16> */
.L_x_38216:
        /* <DEDUP_REMOVED lines=13> */
.L_x_38218:
[----:B------:R-:W-:Y:S05]  /*16760*/  BSYNC.RECONVERGENT B2 ;  /* 0x0000000000027941 */ /* 0x000fea0003800200 */
.L_x_38217:
        /* <DEDUP_REMOVED lines=55> */
.L_x_38215:
[----:B------:R-:W-:Y:S05]  /*16ae0*/  BSYNC.RECONVERGENT B1 ;  /* 0x0000000000017941 */ /* 0x000fea0003800200 */
.L_x_38214:
        /* <DEDUP_REMOVED lines=9> */
.L_x_38213:
        /* <DEDUP_REMOVED lines=16> */
.L_x_38222:
        /* <DEDUP_REMOVED lines=13> */
.L_x_38224:
[----:B------:R-:W-:Y:S05]  /*16d50*/  BSYNC.RECONVERGENT B2 ;  /* 0x0000000000027941 */ /* 0x000fea0003800200 */
.L_x_38223:
        /* <DEDUP_REMOVED lines=55> */
.L_x_38221:
[----:B------:R-:W-:Y:S05]  /*170d0*/  BSYNC.RECONVERGENT B1 ;  /* 0x0000000000017941 */ /* 0x000fea0003800200 */
.L_x_38220:
        /* <DEDUP_REMOVED lines=9> */
.L_x_38219:
        /* <DEDUP_REMOVED lines=20> */
.L_x_38227:
        /* <DEDUP_REMOVED lines=13> */
.L_x_38229:
[----:B------:R-:W-:Y:S05]  /*17380*/  BSYNC.RECONVERGENT B2 ;  /* 0x0000000000027941 */ /* 0x000fea0003800200 */
.L_x_38228:
        /* <DEDUP_REMOVED lines=55> */
.L_x_38226:
[----:B------:R-:W-:Y:S05]  /*17700*/  BSYNC.RECONVERGENT B1 ;  /* 0x0000000000017941 */ /* 0x000fea0003800200 */
.L_x_38225:
        /* <DEDUP_REMOVED lines=9> */
.L_x_38201:
[----:B------:R-:W0:Y:S02]  /*177a0*/  LDC.64 R62, c[0x0][0x3a8] ;  /* 0x0000ea00ff3e7b82 */ /* 0x000e240000000a00 */
[----:B0-----:R-:W-:-:S05]  /*177b0*/  IMAD.WIDE.U32 R62, R61, 0x10, R62 ;  /* 0x000000103d3e7825 */ /* 0x001fca00078e003e */
[----:B-----5:R2:W-:Y:S01]  /*177c0*/  STG.E.128 desc[UR12][R62.64], R56 ;  /* 0x000000383e007986 */ /* 0x0205e2000c101d0c */
[----:B------:R-:W-:Y:S05]  /*177d0*/  BRA.U !UP2, `(.L_x_38180) ;  /* 0x000000010a2c7547 */ /* 0x000fea000b800000 */
[----:B--2---:R-:W0:Y:S01]  /*177e0*/  LDC.64 R62, c[0x0][0x3b0] ;  /* 0x0000ec00ff3e7b82 */ /* 0x004e220000000a00 */
        /* <DEDUP_REMOVED lines=10> */
.L_x_38180:
[----:B------:R-:W-:Y:S05]  /*17890*/  BSYNC.RECONVERGENT B0 ;  /* 0x0000000000007941 */ /* 0x000fea0003800200 */
.L_x_38179:
[----:B------:R-:W-:Y:S01]  /*178a0*/  FADD.FTZ R60, RZ, R32 ;  /* 0x00000020ff3c7221 */ /* 0x000fe20000010000 */
[C---:B------:R-:W-:Y:S01]  /*178b0*/  ISETP.GT.U32.AND P4, PT, R3.reuse, 0x1ff, PT ;  /* 0x000001ff0300780c */ /* 0x040fe20003f84070 */
[----:B------:R-:W-:Y:S01]  /*178c0*/  BSSY.RECONVERGENT B0, `(.L_x_38230) ;  /* 0x0000080000007945 */ /* 0x000fe20003800200 */
[----:B------:R-:W-:Y:S01]  /*178d0*/  ISETP.GT.U32.AND P5, PT, R3, 0x2ff, PT ;  /* 0x000002ff0300780c */ /* 0x000fe20003fa4070 */
[----:B---3--:R-:W-:Y:S01]  /*178e0*/  FADD.FTZ R61, R33, R60 ;  /* 0x0000003c213d7221 */ /* 0x008fe20000010000 */
[C---:B------:R-:W-:Y:S02]  /*178f0*/  ISETP.GT.U32.AND P6, PT, R3.reuse, 0x3ff, PT ;  /* 0x000003ff0300780c */ /* 0x040fe40003fc4070 */
[----:B012---:R-:W-:Y:S01]  /*17900*/  P2R R62, PR, RZ, 0x2 ;  /* 0x00000002ff3e7803 */ /* 0x007fe20000000000 */
[----:B------:R-:W-:Y:S01]  /*17910*/  FADD.FTZ R60, R34, R61 ;  /* 0x0000003d223c7221 */ /* 0x000fe20000010000 */
[----:B------:R-:W-:Y:S02]  /*17920*/  ISETP.GT.U32.AND P1, PT, R3, 0x4ff, PT ;  /* 0x000004ff0300780c */ /* 0x000fe40003f24070 */
[----:B------:R-:W-:Y:S01]  /*17930*/  MOV R89, RZ ;  /* 0x000000ff00597202 */ /* 0x000fe20000000f00 */
        /* <DEDUP_REMOVED lines=120> */
.L_x_38231:
[----:B------:R-:W-:Y:S05]  /*180c0*/  BSYNC.RECONVERGENT B0 ;  /* 0x0000000000007941 */ /* 0x000fea0003800200 */
.L_x_38230:
[----:B------:R-:W-:Y:S01]  /*180d0*/  BAR.SYNC.DEFER_BLOCKING 0x0 ;  /* 0x0000000000007b1d */ /* 0x000fe20000010000 */
[----:B------:R-:W-:Y:S01]  /*180e0*/  ISETP.GT.U32.AND P4, PT, R81, 0x7, PT ;  /* 0x000000075100780c */ /* 0x000fe20003f84070 */
[----:B0-----:R-:W-:-:S04]  /*180f0*/  HFMA2 R62, -RZ, RZ, 0, 0 ;  /* 0x00000000ff3e7431 */ /* 0x001fc800000001ff */
        /* <DEDUP_REMOVED lines=10> */
.L_x_38233:
[----:B------:R-:W-:Y:S05]  /*181a0*/  BSYNC.RECONVERGENT B0 ;  /* 0x0000000000007941 */ /* 0x000fea0003800200 */
.L_x_38232:
[----:B------:R-:W2:Y:S01]  /*181b0*/  SHFL.DOWN PT, R82, R89, 0x4, 0x1f ;  /* 0x08801f0059527f89 */ /* 0x000ea200000e0000 */
[----:B------:R-:W-:Y:S01]  /*181c0*/  ISETP.NE.AND P5, PT, R83, RZ, PT ;  /* 0x000000ff5300720c */ /* 0x000fe20003fa5270 */
[----:B------:R-:W-:Y:S01]  /*181d0*/  UISETP.GE.AND UP0, UPT, UR4, 0x1, UPT ;  /* 0x000000010400788c */ /* 0x000fe2000bf06270 */
[----:B------:R-:W-:Y:S01]  /*181e0*/  ISETP.NE.AND P4, PT, RZ, UR31, PT ;  /* 0x0000001fff007c0c */ /* 0x000fe2000bf85270 */
[----:B-1----:R-:W1:Y:S04]  /*181f0*/  SHFL.DOWN PT, R81, R62, 0x4, 0x1f ;  /* 0x08801f003e517f89 */ /* 0x002e6800000e0000 */
[----:B------:R-:W3:Y:S01]  /*18200*/  SHFL.DOWN PT, R84, R63, 0x4, 0x1f ;  /* 0x08801f003f547f89 */ /* 0x000ee200000e0000 */
[----:B--2---:R-:W-:Y:S01]  /*18210*/  IMAD.IADD R85, R82, 0x1, R89 ;  /* 0x0000000152557824 */ /* 0x004fe200078e0259 */
[----:B------:R-:W-:-:S02]  /*18220*/  I2FP.F32.S32 R90, R82 ;  /* 0x00000052005a7245 */ /* 0x000fc40000201400 */
[----:B------:R-:W-:Y:S02]  /*18230*/  I2FP.F32.S32 R82, R89 ;  /* 0x0000005900527245 */ /* 0x000fe40000201400 */
[----:B------:R-:W-:Y:S01]  /*18240*/  I2FP.F32.S32 R61, R85 ;  /* 0x00000055003d7245 */ /* 0x000fe20000201400 */
[----:B0-----:R-:W0:Y:S01]  /*18250*/  SHFL.DOWN PT, R60, R85, 0x2, 0x1f ;  /* 0x08401f00553c7f89 */ /* 0x001e2200000e0000 */
[C---:B-1----:R-:W-:Y:S01]  /*18260*/  FMUL.FTZ R91, R81.reuse, R90 ;  /* 0x0000005a515b7220 */ /* 0x042fe20000410000 */
[----:B------:R-:W-:Y:S01]  /*18270*/  FADD.FTZ R81, -R81, R62 ;  /* 0x0000003e51517221 */ /* 0x000fe20000010100 */
[----:B------:R-:W1:Y:S02]  /*18280*/  MUFU.RCP R88, R61 ;  /* 0x0000003d00587308 */ /* 0x000e640000001000 */
[----:B------:R-:W-:Y:S01]  /*18290*/  FFMA.FTZ R91, R82, R62, R91 ;  /* 0x0000003e525b7223 */ /* 0x000fe2000001005b */
[----:B------:R-:W-:-:S04]  /*182a0*/  FMUL.FTZ R81, R81, R81 ;  /* 0x0000005151517220 */ /* 0x000fc80000410000 */
[----:B------:R-:W-:Y:S01]  /*182b0*/  FMUL.FTZ R82, R81, R82 ;  /* 0x0000005251527220 */ /* 0x000fe20000410000 */
[----:B---3--:R-:W-:-:S03]  /*182c0*/  FADD.FTZ R81, R84, R63 ;  /* 0x0000003f54517221 */ /* 0x008fc60000010000 */
[----:B------:R-:W-:Y:S01]  /*182d0*/  FMUL.FTZ R82, R82, R90 ;  /* 0x0000005a52527220 */ /* 0x000fe20000410000 */
[----:B-1----:R-:W-:-:S03]  /*182e0*/  FMUL.FTZ R100, R88, R91 ;  /* 0x0000005b58647220 */ /* 0x002fc60000410000 */
[----:B------:R-:W-:Y:S01]  /*182f0*/  FFMA.FTZ R81, R88, R82, R81 ;  /* 0x0000005258517223 */ /* 0x000fe20000010051 */
[-C--:B0-----:R-:W-:Y:S01]  /*18300*/  IADD3 R62, PT, PT, R85, R60.reuse, RZ ;  /* 0x0000003c553e7210 */ /* 0x081fe20007ffe0ff */
        /* <DEDUP_REMOVED lines=9> */
[----:B------:R-:W-:-:S03]  /*183a0*/  FMUL.FTZ R60, R89, R89 ;  /* 0x00000059593c7220 */ /* 0x000fc60000410000 */
[----:B--2---:R-:W-:Y:S01]  /*183b0*/  FMUL.FTZ R88, R84, R91 ;  /* 0x0000005b54587220 */ /* 0x004fe20000410000 */
[----:B------:R-:W-:Y:S01]  /*183c0*/  FMUL.FTZ R60, R61, R60 ;  /* 0x0000003c3d3c7220 */ /* 0x000fe20000410000 */
[----:B-1----:R-:W-:Y:S01]  /*183d0*/  FADD.FTZ R61, R81, R82 ;  /* 0x00000052513d7221 */ /* 0x002fe20000010000 */
[----:B---3--:R-:W-:Y:S01]  /*183e0*/  IMAD.IADD R62, R62, 0x1, R99 ;  /* 0x000000013e3e7824 */ /* 0x008fe200078e0263 */
[----:B------:R-:W-:Y:S01]  /*183f0*/  I2FP.F32.S32 R99, R99 ;  /* 0x0000006300637245 */ /* 0x000fe20000201400 */
[----:B------:R-:W0:Y:S01]  /*18400*/  SHFL.DOWN PT, R89, R88, 0x1, 0x1f ;  /* 0x08201f0058597f89 */ /* 0x000e2200000e0000 */
[----:B------:R-:W-:Y:S02]  /*18410*/  FMUL.FTZ R60, R60, R85 ;  /* 0x000000553c3c7220 */ /* 0x000fe40000410000 */
[----:B------:R-:W-:Y:S02]  /*18420*/  I2FP.F32.S32 R62, R62 ;  /* 0x0000003e003e7245 */ /* 0x000fe40000201400 */
[----:B------:R-:W-:-:S04]  /*18430*/  FFMA.FTZ R60, R84, R60, R61 ;  /* 0x0000003c543c7223 */ /* 0x000fc8000001003d */
[----:B------:R-:W1:Y:S01]  /*18440*/  MUFU.RCP R62, R62 ;  /* 0x0000003e003e7308 */ /* 0x000e620000001000 */
[----:B------:R-:W2:Y:S01]  /*18450*/  SHFL.DOWN PT, R61, R60, 0x1, 0x1f ;  /* 0x08201f003c3d7f89 */ /* 0x000ea200000e0000 */
[----:B0-----:R-:W-:Y:S01]  /*18460*/  FADD.FTZ R81, R88, -R89 ;  /* 0x8000005958517221 */ /* 0x001fe20000010000 */
[----:B------:R-:W-:-:S03]  /*18470*/  FMUL.FTZ R84, R89, R99 ;  /* 0x0000006359547220 */ /* 0x000fc60000410000 */
[----:B------:R-:W-:Y:S01]  /*18480*/  FMUL.FTZ R82, R81, R81 ;  /* 0x0000005151527220 */ /* 0x000fe20000410000 */
[C---:B------:R-:W-:Y:S02]  /*18490*/  FFMA.FTZ R81, R63.reuse, R88, R84 ;  /* 0x000000583f517223 */ /* 0x040fe40000010054 */
[----:B------:R-:W0:Y:S01]  /*184a0*/  LDC R88, c[0x0][0x448] ;  /* 0x00011200ff587b82 */ /* 0x000e220000000800 */
[----:B------:R-:W-:Y:S01]  /*184b0*/  FMUL.FTZ R82, R63, R82 ;  /* 0x000000523f527220 */ /* 0x000fe20000410000 */
[----:B-1----:R-:W-:Y:S01]  /*184c0*/  FMUL.FTZ R81, R62, R81 ;  /* 0x000000513e517220 */ /* 0x002fe20000410000 */
[----:B--2---:R-:W-:Y:S02]  /*184d0*/  FADD.FTZ R61, R60, R61 ;  /* 0x0000003d3c3d7221 */ /* 0x004fe40000010000 */
[----:B------:R-:W-:Y:S02]  /*184e0*/  FMUL.FTZ R82, R82, R99 ;  /* 0x0000006352527220 */ /* 0x000fe40000410000 */
[----:B------:R-:W1:Y:S02]  /*184f0*/  SHFL.IDX PT, R89, R81, RZ, 0x1f ;  /* 0x00001fff51597589 */ /* 0x000e6400000e0000 */
[----:B------:R-:W-:-:S02]  /*18500*/  FFMA.FTZ R82, R62, R82, R61 ;  /* 0x000000523e527223 */ /* 0x000fc4000001003d */
[----:B------:R-:W2:Y:S03]  /*18510*/  @!P5 LDC.64 R62, c[0x0][0x3c0] ;  /* 0x0000f000ff3edb82 */ /* 0x000ea60000000a00 */
[----:B------:R-:W0:Y:S05]  /*18520*/  SHFL.IDX PT, R91, R82, RZ, 0x1f ;  /* 0x00001fff525b7589 */ /* 0x000e2a00000e0000 */
[----:B------:R-:W3:Y:S01]  /*18530*/  @!P5 LDC.64 R60, c[0x0][0x3c8] ;  /* 0x0000f200ff3cdb82 */ /* 0x000ee20000000a00 */
[----:B-1----:R-:W-:-:S05]  /*18540*/  FMUL.FTZ R84, R89, R89 ;  /* 0x0000005959547220 */ /* 0x002fca0000410000 */
[----:B------:R-:W-:Y:S01]  /*18550*/  FSEL R85, R84, RZ, P4 ;  /* 0x000000ff54557208 */ /* 0x000fe20002000000 */
[----:B0-----:R-:W-:Y:S01]  /*18560*/  FFMA.FTZ R84, R91, UR32, R88 ;  /* 0x000000205b547c23 */ /* 0x001fe20008010058 */
        /* <DEDUP_REMOVED lines=9> */
[----:B------:R-:W-:Y:S01]  /*18600*/  UIADD3 UR4, UPT, UPT, UR4, -0x1, URZ ;  /* 0xffffffff04047890 */ /* 0x000fe2000fffe0ff */
[----:B------:R-:W-:Y:S01]  /*18610*/  BSSY.RECONVERGENT B0, `(.L_x_38235) ;  /* 0x0000024000007945 */ /* 0x000fe20003800200 */
[----:B------:R-:W-:Y:S02]  /*18620*/  FSEL R82, R89, RZ, !P4 ;  /* 0x000000ff59527208 */ /* 0x000fe40006000000 */
[----:B------:R-:W-:-:S04]  /*18630*/  UIMAD UR4, UR4, UR30, URZ ;  /* 0x0000001e040472a4 */ /* 0x000fc8000f8e02ff */
[----:B------:R-:W-:-:S04]  /*18640*/  USHF.R.S32.HI UR5, URZ, 0x1f, UR4 ;  /* 0x0000001fff057899 */ /* 0x000fc80008011404 */
[----:B------:R-:W-:-:S06]  /*18650*/  ULEA.HI UR5, UR5, UR4, URZ, 0x2 ;  /* 0x0000000405057291 */ /* 0x000fcc000f8f10ff */
[----:B-1----:R-:W-:-:S04]  /*18660*/  MOV R60, UR5 ;  /* 0x00000005003c7c02 */ /* 0x002fc80008000f00 */
[----:B------:R-:W-:Y:S01]  /*18670*/  LEA.HI.SX32 R83, R60, R83, 0x1e ;  /* 0x000000533c537211 */ /* 0x000fe200078ff2ff */
[----:B------:R-:W-:Y:S06]  /*18680*/  @!P0 BRA `(.L_x_38236) ;  /* 0x0000000000708947 */ /* 0x000fec0003800000 */
[----:B------:R-:W0:Y:S01]  /*18690*/  LDC.64 R84, c[0x0][0x428] ;  /* 0x00010a00ff547b82 */ /* 0x000e220000000a00 */
[----:B------:R-:W-:Y:S01]  /*186a0*/  SHF.R.U64 R91, R78, 0x10, R79 ;  /* 0x000000104e5b7819 */ /* 0x000fe2000000124f */
[--C-:B------:R-:W-:Y:S01]  /*186b0*/  FADD.FTZ R60, R32, -R82.reuse ;  /* 0x80000052203c7221 */ /* 0x100fe20000010000 */
[----:B------:R-:W-:Y:S01]  /*186c0*/  SHF.R.U64 R99, R64, 0x10, R65 ;  /* 0x0000001040637819 */ /* 0x000fe20000001241 */
[--C-:B------:R-:W-:Y:S01]  /*186d0*/  FADD.FTZ R90, R34, -R82.reuse ;  /* 0x80000052225a7221 */ /* 0x100fe20000010000 */
[----:B------:R-:W-:Y:S01]  /*186e0*/  SHF.R.U32.HI R103, RZ, 0x10, R79 ;  /* 0x00000010ff677819 */ /* 0x000fe2000001164f */
[--C-:B------:R-:W-:Y:S01]  /*186f0*/  FADD.FTZ R88, R33, -R82.reuse ;  /* 0x8000005221587221 */ /* 0x100fe20000010000 */
[----:B------:R-:W-:Y:S01]  /*18700*/  SHF.R.U32.HI R105, RZ, 0x10, R65 ;  /* 0x00000010ff697819 */ /* 0x000fe20000011641 */
[----:B------:R-:W-:Y:S01]  /*18710*/  FADD.FTZ R100, R35, -R82 ;  /* 0x8000005223647221 */ /* 0x000fe20000010000 */
[----:B------:R-:W-:Y:S02]  /*18720*/  HADD2.F32 R61, -RZ, R92.H0_H0 ;  /* 0x2000005cff3d7230 */ /* 0x000fe40000004100 */
[----:B------:R-:W-:Y:S01]  /*18730*/  FMUL.FTZ R60, R81, R60 ;  /* 0x0000003c513c7220 */ /* 0x000fe20000410000 */
[----:B------:R-:W-:-:S02]  /*18740*/  HADD2.F32 R89, -RZ, R64.H0_H0 ;  /* 0x20000040ff597230 */ /* 0x000fc40000004100 */
        /* <DEDUP_REMOVED lines=9> */
[----:B------:R-:W-:Y:S02]  /*187e0*/  HADD2.F32 R103, -RZ, R103.H0_H0 ;  /* 0x20000067ff677230 */ /* 0x000fe40000004100 */
[----:B------:R-:W-:Y:S02]  /*187f0*/  HADD2.F32 R105, -RZ, R105.H0_H0 ;  /* 0x20000069ff697230 */ /* 0x000fe40000004100 */
[----:B------:R-:W-:Y:S01]  /*18800*/  FFMA.FTZ R61, R88, R91, R99 ;  /* 0x0000005b583d7223 */ /* 0x000fe20000010063 */
[----:B0-----:R-:W-:-:S04]  /*18810*/  IMAD.WIDE.U32 R84, R83, 0x10, R84 ;  /* 0x0000001053547825 */ /* 0x001fc800078e0054 */
[----:B------:R-:W-:Y:S01]  /*18820*/  FFMA.FTZ R63, R100, R103, R105 ;  /* 0x00000067643f7223 */ /* 0x000fe20000010069 */
[----:B------:R-:W-:-:S04]  /*18830*/  VIADD R83, R83, 0x100 ;  /* 0x0000010053537836 */ /* 0x000fc80000000000 */
[----:B------:R0:W-:Y:S03]  /*18840*/  STG.E.128 desc[UR12][R84.64], R60 ;  /* 0x0000003c54007986 */ /* 0x0001e6000c101d0c */
.L_x_38236:
[----:B------:R-:W-:Y:S05]  /*18850*/  BSYNC.RECONVERGENT B0 ;  /* 0x0000000000007941 */ /* 0x000fea0003800200 */
.L_x_38235:
[----:B------:R-:W-:Y:S01]  /*18860*/  ISETP.GE.U32.AND P0, PT, R3, 0x200, PT ;  /* 0x000002000300780c */ /* 0x000fe20003f06070 */
[----:B------:R-:W-:-:S12]  /*18870*/  BSSY.RECONVERGENT B0, `(.L_x_38237) ;  /* 0x000001e000007945 */ /* 0x000fd80003800200 */
[----:B------:R-:W-:Y:S05]  /*18880*/  @!P0 BRA `(.L_x_38238) ;  /* 0x0000000000708947 */ /* 0x000fea0003800000 */
[----:B0-----:R-:W0:Y:S01]  /*18890*/  LDC.64 R84, c[0x0][0x428] ;  /* 0x00010a00ff547b82 */ /* 0x001e220000000a00 */
        /* <DEDUP_REMOVED lines=23> */
[C---:B0-----:R-:W-:Y:S01]  /*18a10*/  IMAD.WIDE.U32 R84, R83.reuse, 0x10, R84 ;  /* 0x0000001053547825 */ /* 0x041fe200078e0054 */
[----:B------:R-:W-:-:S03]  /*18a20*/  IADD3 R83, PT, PT, R83, 0x100, RZ ;  /* 0x0000010053537810 */ /* 0x000fc60007ffe0ff */
[----:B------:R-:W-:-:S05]  /*18a30*/  FFMA.FTZ R63, R100, R103, R105 ;  /* 0x00000067643f7223 */ /* 0x000fca0000010069 */
[----:B------:R1:W-:Y:S02]  /*18a40*/  STG.E.128 desc[UR12][R84.64], R60 ;  /* 0x0000003c54007986 */ /* 0x0003e4000c101d0c */
.L_x_38238:
[----:B------:R-:W-:Y:S05]  /*18a50*/  BSYNC.RECONVERGENT B0 ;  /* 0x0000000000007941 */ /* 0x000fea0003800200 */
.L_x_38237:
[----:B------:R-:W-:Y:S01]  /*18a60*/  ISETP.GE.U32.AND P0, PT, R3, 0x300, PT ;  /* 0x000003000300780c */ /* 0x000fe20003f06070 */
[----:B------:R-:W-:-:S12]  /*18a70*/  BSSY.RECONVERGENT B0, `(.L_x_38239) ;  /* 0x000001d000007945 */ /* 0x000fd80003800200 */
[----:B------:R-:W-:Y:S05]  /*18a80*/  @!P0 BRA `(.L_x_38240) ;  /* 0x00000000006c8947 */ /* 0x000fea0003800000 */
[----:B01----:R-:W0:Y:S01]  /*18a90*/  LDC.64 R84, c[0x0][0x428] ;  /* 0x00010a00ff547b82 */ /* 0x003e220000000a00 */
[----:B------:R-:W-:Y:S01]  /*18aa0*/  SHF.R.U64 R91, R74, 0x10, R75 ;  /* 0x000000104a5b7819 */ /* 0x000fe2000000124b */
[--C-:B------:R-:W-:Y:S01]  /*18ab0*/  FADD.FTZ R60, R40, -R82.reuse ;  /* 0x80000052283c7221 */ /* 0x100fe20000010000 */
[----:B------:R-:W-:Y:S01]  /*18ac0*/  SHF.R.U64 R99, R24, 0x10, R25 ;  /* 0x0000001018637819 */ /* 0x000fe20000001219 */
[--C-:B------:R-:W-:Y:S01]  /*18ad0*/  FADD.FTZ R62, R41, -R82.reuse ;  /* 0x80000052293e7221 */ /* 0x100fe20000010000 */
[----:B------:R-:W-:Y:S01]  /*18ae0*/  SHF.R.U32.HI R100, RZ, 0x10, R75 ;  /* 0x00000010ff647819 */ /* 0x000fe2000001164b */
        /* <DEDUP_REMOVED lines=9> */
[----:B------:R-:W-:Y:S01]  /*18b80*/  FMUL.FTZ R90, R81, R90 ;  /* 0x0000005a515a7220 */ /* 0x000fe20000410000 */
[----:B------:R-:W-:Y:S02]  /*18b90*/  HADD2.F32 R101, -RZ, R94.H1_H1 ;  /* 0x3000005eff657230 */ /* 0x000fe40000004100 */
        /* <DEDUP_REMOVED lines=10> */
.L_x_38240:
[----:B------:R-:W-:Y:S05]  /*18c40*/  BSYNC.RECONVERGENT B0 ;  /* 0x0000000000007941 */ /* 0x000fea0003800200 */
.L_x_38239:
[----:B------:R-:W-:Y:S01]  /*18c50*/  ISETP.GE.U32.AND P0, PT, R3, 0x400, PT ;  /* 0x000004000300780c */ /* 0x000fe20003f06070 */
[----:B------:R-:W-:-:S12]  /*18c60*/  BSSY.RECONVERGENT B0, `(.L_x_38241) ;  /* 0x000001a000007945 */ /* 0x000fd80003800200 */
[----:B------:R-:W-:Y:S05]  /*18c70*/  @!P0 BRA `(.L_x_38242) ;  /* 0x0000000000608947 */ /* 0x000fea0003800000 */
[----:B012---:R-:W0:Y:S01]  /*18c80*/  LDC.64 R84, c[0x0][0x428] ;  /* 0x00010a00ff547b82 */ /* 0x007e220000000a00 */
        /* <DEDUP_REMOVED lines=10> */
[----:B------:R-:W-:Y:S02]  /*18d30*/  HADD2.F32 R91, -RZ, R95.H1_H1 ;  /* 0x3000005fff5b7230 */ /* 0x000fe40000004100 */
[----:B------:R-:W-:Y:S01]  /*18d40*/  FMUL.FTZ R90, R81, R90 ;  /* 0x0000005a515a7220 */ /* 0x000fe20000410000 */
[----:B------:R-:W-:Y:S02]  /*18d50*/  HADD2.F32 R99, -RZ, R69.H1_H1 ;  /* 0x30000045ff637230 */ /* 0x000fe40000004100 */
[----:B------:R-:W-:Y:S01]  /*18d60*/  FFMA.FTZ R60, R60, R61, R63 ;  /* 0x0000003d3c3c7223 */ /* 0x000fe2000001003f */
[----:B------:R-:W-:Y:S02]  /*18d70*/  HADD2.F32 R101, -RZ, R23.H0_H0 ;  /* 0x20000017ff657230 */ /* 0x000fe40000004100 */
[----:B------:R-:W-:Y:S01]  /*18d80*/  FFMA.FTZ R61, R62, R89, R91 ;  /* 0x000000593e3d7223 */ /* 0x000fe2000001005b */
[----:B------:R-:W-:-:S02]  /*18d90*/  HADD2.F32 R103, -RZ, R72.H1_H1 ;  /* 0x30000048ff677230 */ /* 0x000fc40000004100 */
[----:B------:R-:W-:Y:S02]  /*18da0*/  HADD2.F32 R105, -RZ, R96.H0_H0 ;  /* 0x20000060ff697230 */ /* 0x000fe40000004100 */
[----:B------:R-:W-:-:S03]  /*18db0*/  FFMA.FTZ R62, R88, R99, R101 ;  /* 0x00000063583e7223 */ /* 0x000fc60000010065 */
[----:B------:R-:W-:Y:S01]  /*18dc0*/  FFMA.FTZ R63, R90, R103, R105 ;  /* 0x000000675a3f7223 */ /* 0x000fe20000010069 */
[C---:B0-----:R-:W-:Y:S01]  /*18dd0*/  IMAD.WIDE.U32 R84, R83.reuse, 0x10, R84 ;  /* 0x0000001053547825 */ /* 0x041fe200078e0054 */
[----:B------:R-:W-:-:S04]  /*18de0*/  IADD3 R83, PT, PT, R83, 0x100, RZ ;  /* 0x0000010053537810 */ /* 0x000fc80007ffe0ff */
[----:B------:R3:W-:Y:S03]  /*18df0*/  STG.E.128 desc[UR12][R84.64], R60 ;  /* 0x0000003c54007986 */ /* 0x0007e6000c101d0c */
.L_x_38242:
[----:B------:R-:W-:Y:S05]  /*18e00*/  BSYNC.RECONVERGENT B0 ;  /* 0x0000000000007941 */ /* 0x000fea0003800200 */
.L_x_38241:
[----:B------:R-:W-:Y:S04]  /*18e10*/  BSSY.RECONVERGENT B0, `(.L_x_38243) ;  /* 0x000001a000007945 */ /* 0x000fe80003800200 */
[----:B------:R-:W-:Y:S05]  /*18e20*/  @!P1 BRA `(.L_x_38244) ;  /* 0x0000000000609947 */ /* 0x000fea0003800000 */
[----:B0123--:R-:W0:Y:S01]  /*18e30*/  LDC.64 R84, c[0x0][0x428] ;  /* 0x00010a00ff547b82 */ /* 0x00fe220000000a00 */
[--C-:B------:R-:W-:Y:S01]  /*18e40*/  FADD.FTZ R60, R48, -R82.reuse ;  /* 0x80000052303c7221 */ /* 0x100fe20000010000 */
[--C-:B------:R-:W-:Y:S01]  /*18e50*/  FADD.FTZ R62, R49, -R82.reuse ;  /* 0x80000052313e7221 */ /* 0x100fe20000010000 */
        /* <DEDUP_REMOVED lines=18> */
[----:B0-----:R-:W-:-:S04]  /*18f80*/  IMAD.WIDE.U32 R84, R83, 0x10, R84 ;  /* 0x0000001053547825 */ /* 0x001fc800078e0054 */
[----:B------:R-:W-:Y:S01]  /*18f90*/  VIADD R83, R83, 0x100 ;  /* 0x0000010053537836 */ /* 0x000fe20000000000 */
[----:B------:R4:W-:Y:S06]  /*18fa0*/  STG.E.128 desc[UR12][R84.64], R60 ;  /* 0x0000003c54007986 */ /* 0x0009ec000c101d0c */
.L_x_38244:
[----:B------:R-:W-:Y:S05]  /*18fb0*/  BSYNC.RECONVERGENT B0 ;  /* 0x0000000000007941 */ /* 0x000fea0003800200 */
.L_x_38243:
[----:B------:R-:W-:Y:S04]  /*18fc0*/  BSSY.RECONVERGENT B0, `(.L_x_38245) ;  /* 0x000001a000007945 */ /* 0x000fe80003800200 */
[----:B------:R-:W-:Y:S05]  /*18fd0*/  @!P2 BRA `(.L_x_38246) ;  /* 0x000000000060a947 */ /* 0x000fea0003800000 */
[----:B01234-:R-:W0:Y:S01]  /*18fe0*/  LDC.64 R84, c[0x0][0x428] ;  /* 0x00010a00ff547b82 */ /* 0x01fe220000000a00 */
        /* <DEDUP_REMOVED lines=23> */
.L_x_38246:
[----:B------:R-:W-:Y:S05]  /*19160*/  BSYNC.RECONVERGENT B0 ;  /* 0x0000000000007941 */ /* 0x000fea0003800200 */
.L_x_38245:
        /* <DEDUP_REMOVED lines=17> */
.L_x_38247:
[----:B------:R-:W-:Y:S05]  /*19280*/  BSYNC.RECONVERGENT B0 ;  /* 0x0000000000007941 */ /* 0x000fea0003800200 */
.L_x_38234:
[----:B------:R-:W-:Y:S02]  /*19290*/  UIADD3 UR22, UPT, UPT, UR22, UR20, URZ ;  /* 0x0000001416167290 */ /* 0x000fe4000fffe0ff */
[----:B------:R-:W-:Y:S02]  /*192a0*/  UPLOP3.LUT UP1, UPT, UPT, UPT, UP1, 0x40, 0x4 ;  /* 0x000000000004789c */ /* 0x000fe40003f2e810 */
[----:B------:R-:W-:-:S09]  /*192b0*/  UISETP.GE.AND UP0, UPT, UR22, UR21, UPT ;  /* 0x000000151600728c */ /* 0x000fd2000bf06270 */
[----:B------:R-:W-:Y:S05]  /*192c0*/  BRA.U !UP0, `(.L_x_38248) ;  /* 0xfffffe7d08f87547 */ /* 0x000fea000b83ffff */
[----:B------:R-:W-:Y:S05]  /*192d0*/  EXIT ;  /* 0x000000000000794d */ /* 0x000fea0003800000 */
.L_x_38249:
        /* <DEDUP_REMOVED lines=10> */
.L_x_42429:


//--------------------- .text._ZN10layer_norm13ln_fwd_kernelINS_13Kernel_traitsI6__halfffffjLj7168ELj1ELj1ELj8ELj16ENS_18Kernel_traits_baseILj7168ES2_ffffjLj256EEEEELb1ELb0ELb1ELb1EEEvNS_9FwdParamsE --------------------------
	.section	.text._ZN10layer_norm13ln_fwd_kernelINS_13Kernel_traitsI6__halfffffjLj7168ELj1ELj1ELj8ELj16ENS_18Kernel_traits_baseILj7168ES2_ffffjLj256EEEEELb1ELb0ELb1ELb1EEEvNS_9FwdParamsE,"ax",@progbits
	.align	128
        .global         _ZN10layer_norm13ln_fwd_kernelINS_13Kernel_traitsI6__halfffffjLj7168ELj1ELj1ELj8ELj16ENS_18Kernel_traits_baseILj7168ES2_ffffjLj256EEEEELb1ELb0ELb1ELb1EEEvNS_9FwdParamsE
        .type           _ZN10layer_norm13ln_fwd_kernelINS_13Kernel_traitsI6__halfffffjLj7168ELj1ELj1ELj8ELj16ENS_18Kernel_traits_baseILj7168ES2_ffffjLj256EEEEELb1ELb0ELb1ELb1EEEvNS_9FwdParamsE,@function
        .size           _ZN10layer_norm13ln_fwd_kernelINS_13Kernel_traitsI6__halfffffjLj7168ELj1ELj1ELj8ELj16ENS_18Kernel_traits_baseILj7168ES2_ffffjLj256EEEEELb1ELb0ELb1ELb1EEEvNS_9FwdParamsE,(.L_x_42430 - _ZN10layer_norm13ln_fwd_kernelINS_13Kernel_traitsI6__halfffffjLj7168ELj1ELj1ELj8ELj16ENS_18Kernel_traits_baseILj7168ES2_ffffjLj256EEEEELb1ELb0ELb1ELb1EEEvNS_9FwdParamsE)
        .other          _ZN10layer_norm13ln_fwd_kernelINS_13Kernel_traitsI6__halfffffjLj7168ELj1ELj1ELj8ELj16ENS_18Kernel_traits_baseILj7168ES2_ffffjLj256EEEEELb1ELb0ELb1ELb1EEEvNS_9FwdParamsE,@"STO_CUDA_ENTRY STV_DEFAULT"
_ZN10layer_norm13ln_fwd_kernelINS_13Kernel_traitsI6__halfffffjLj7168ELj1ELj1ELj8ELj16ENS_18Kernel_traits_baseILj7168ES2_ffffjLj256EEEEELb1ELb0ELb1ELb1EEEvNS_9FwdParamsE:
.text._ZN10layer_norm13ln_fwd_kernelINS_13Kernel_traitsI6__halfffffjLj7168ELj1ELj1ELj8ELj16ENS_18Kernel_traits_baseILj7168ES2_ffffjLj256EEEEELb1ELb0ELb1ELb1EEEvNS_9FwdParamsE:
[----:B------:R-:W-:Y:S01]  /*0000*/  LDC R1, c[0x0][0x37c] ;  /* 0x0000df00ff017b82 */ /* 0x000fe20000000800 */
[----:B------:R-:W0:Y:S01]  /*0010*/  LDCU.64 UR4, c[0x0][0x438] ;  /* 0x00008700ff0477ac */ /* 0x000e220008000a00 */
[----:B------:R-:W1:Y:S06]  /*0020*/  S2R R75, SR_TID.X ;  /* 0x00000000004b7919 */ /* 0x000e6c0000002100 */
[----:B------:R-:W1:Y:S01]  /*0030*/  LDC.64 R20, c[0x0][0x3d0] ;  /* 0x0000f400ff147b82 */ /* 0x000e620000000a00 */
[----:B------:R-:W2:Y:S01]  /*0040*/  LDCU.64 UR12, c[0x0][0x358] ;  /* 0x00006b00ff0c77ac */ /* 0x000ea20008000a00 */
[----:B0-----:R-:W-:Y:S01]  /*0050*/  ISETP.NE.U32.AND P0, PT, RZ, UR4, PT ;  /* 0x00000004ff007c0c */ /* 0x001fe2000bf05070 */
[----:B------:R-:W0:Y:S03]  /*0060*/  LDCU.U8 UR4, c[0x0][0x464] ;  /* 0x00008c80ff0477ac */ /* 0x000e260008000000 */
[----:B------:R-:W-:-:S13]  /*0070*/  ISETP.NE.AND.EX P0, PT, RZ, UR5, PT, P0 ;  /* 0x00000005ff007c0c */ /* 0x000fda000bf05300 */
[----:B-1----:R-:W-:-:S05]  /*0080*/  @P0 IMAD.WIDE.U32 R2, R75, 0x8, R20 ;  /* 0x000000084b020825 */ /* 0x002fca00078e0014 */
[----:B--2---:R-:W5:Y:S04]  /*0090*/  @P0 LDG.E.64 R38, desc[UR12][R2.64] ;  /* 0x0000000c02260981 */ /* 0x004f68000c1e1b00 */
[----:B------:R-:W5:Y:S04]  /*00a0*/  @P0 LDG.E.64 R36, desc[UR12][R2.64+0x800] ;  /* 0x0008000c02240981 */ /* 0x000f68000c1e1b00 */
[----:B------:R-:W5:Y:S04]  /*00b0*/  @P0 LDG.E.64 R12, desc[UR12][R2.64+0x1000] ;  /* 0x0010000c020c0981 */ /* 0x000f68000c1e1b00 */
[----:B------:R-:W5:Y:S04]  /*00c0*/  @P0 LDG.E.64 R10, desc[UR12][R2.64+0x1800] ;  /* 0x0018000c020a0981 */ /* 0x000f68000c1e1b00 */
[----:B------:R-:W5:Y:S04]  /*00d0*/  @P0 LDG.E.64 R8, desc[UR12][R2.64+0x2000] ;  /* 0x0020000c02080981 */ /* 0x000f68000c1e1b00 */
[----:B------:R-:W5:Y:S04]  /*00e0*/  @P0 LDG.E.64 R6, desc[UR12][R2.64+0x2800] ;  /* 0x0028000c02060981 */ /* 0x000f68000c1e1b00 */
[----:B------:R-:W5:Y:S01]  /*00f0*/  @P0 LDG.E.64 R4, desc[UR12][R2.64+0x3000] ;  /* 0x0030000c02040981 */ /* 0x000f62000c1e1b00 */
[----:B------:R-:W-:Y:S01]  /*0100*/  @!P0 IMAD.WIDE.U32 R22, R75, 0x8, R20 ;  /* 0x000000084b168825 */ /* 0x000fe200078e0014 */
[----:B------:R-:W1:Y:S01]  /*0110*/  LDCU.64 UR14, c[0x0][0x450] ;  /* 0x00008a00ff0e77ac */ /* 0x000e620008000a00 */
[----:B------:R-:W2:Y:S01]  /*0120*/  @P0 LDC.64 R20, c[0x0][0x438] ;  /* 0x00010e00ff140b82 */ /* 0x000ea20000000a00 */
[----:B0-----:R-:W-:Y:S01]  /*0130*/  ISETP.NE.AND P1, PT, RZ, UR4, PT ;  /* 0x00000004ff007c0c */ /* 0x001fe2000bf25270 */
[----:B------:R-:W0:Y:S06]  /*0140*/  LDCU UR4, c[0x0][0x384] ;  /* 0x00007080ff0477ac */ /* 0x000e2c0008000800 */
[----:B------:R-:W3:Y:S08]  /*0150*/  LDC R53, c[0x0][0x45c] ;  /* 0x00011700ff357b82 */ /* 0x000ef00000000800 */
[----:B------:R-:W4:Y:S01]  /*0160*/  LDC R14, c[0x0][0x458] ;  /* 0x00011600ff0e7b82 */ /* 0x000f220000000800 */
[----:B-1----:R-:W-:-:S02]  /*0170*/  IMAD.U32 R16, RZ, RZ, UR14 ;  /* 0x0000000eff107e24 */ /* 0x002fc4000f8e00ff */
[----:B------:R-:W-:Y:S02]  /*0180*/  IMAD.U32 R17, RZ, RZ, UR15 ;  /* 0x0000000fff117e24 */ /* 0x000fe4000f8e00ff */
[----:B--2---:R-:W-:-:S04]  /*0190*/  @P0 IMAD.WIDE.U32 R20, R75, 0x8, R20 ;  /* 0x000000084b140825 */ /* 0x004fc800078e0014 */
[----:B------:R-:W5:Y:S04]  /*01a0*/  @P1 LDG.E.64 R16, desc[UR12][R16.64] ;  /* 0x0000000c10101981 */ /* 0x000f68000c1e1b00 */
[----:B------:R-:W5:Y:S01]  /*01b0*/  @P0 LDG.E.64 R2, desc[UR12][R20.64+0x1000] ;  /* 0x0010000c14020981 */ /* 0x000f62000c1e1b00 */
[----:B------:R-:W0:Y:S01]  /*01c0*/  S2UR UR7, SR_CTAID.X ;  /* 0x00000000000779c3 */ /* 0x000e220000002500 */
[----:B---3--:R-:W-:Y:S02]  /*01d0*/  @P1 MOV R15, R53 ;  /* 0x00000035000f1202 */ /* 0x008fe40000000f00 */
[----:B------:R-:W5:Y:S04]  /*01e0*/  @P0 LDG.E.64 R24, desc[UR12][R20.64+0x1800] ;  /* 0x0018000c14180981 */ /* 0x000f68000c1e1b00 */
[----:B------:R-:W5:Y:S04]  /*01f0*/  @P0 LDG.E.64 R26, desc[UR12][R20.64+0x2000] ;  /* 0x0020000c141a0981 */ /* 0x000f68000c1e1b00 */
[----:B------:R-:W5:Y:S04]  /*0200*/  @P0 LDG.E.64 R28, desc[UR12][R20.64+0x2800] ;  /* 0x0028000c141c0981 */ /* 0x000f68000c1e1b00 */
[----:B------:R-:W5:Y:S04]  /*0210*/  @P0 LDG.E.64 R30, desc[UR12][R20.64+0x3000] ;  /* 0x0030000c141e0981 */ /* 0x000f68000c1e1b00 */
[----:B------:R-:W5:Y:S04]  /*0220*/  @P0 LDG.E.64 R32, desc[UR12][R20.64] ;  /* 0x0000000c14200981 */ /* 0x000f68000c1e1b00 */
[----:B------:R-:W5:Y:S04]  /*0230*/  @P0 LDG.E.64 R34, desc[UR12][R20.64+0x800] ;  /* 0x0008000c14220981 */ /* 0x000f68000c1e1b00 */
[----:B------:R-:W5:Y:S04]  /*0240*/  @!P0 LDG.E.64 R38, desc[UR12][R22.64] ;  /* 0x0000000c16268981 */ /* 0x000f68000c1e1b00 */
[----:B------:R-:W5:Y:S04]  /*0250*/  @!P0 LDG.E.64 R36, desc[UR12][R22.64+0x800] ;  /* 0x0008000c16248981 */ /* 0x000f68000c1e1b00 */
[----:B------:R-:W5:Y:S04]  /*0260*/  @!P0 LDG.E.64 R12, desc[UR12][R22.64+0x1000] ;  /* 0x0010000c160c8981 */ /* 0x000f68000c1e1b00 */
[----:B------:R-:W5:Y:S04]  /*0270*/  @!P0 LDG.E.64 R10, desc[UR12][R22.64+0x1800] ;  /* 0x0018000c160a8981 */ /* 0x000f68000c1e1b00 */
[----:B------:R-:W5:Y:S04]  /*0280*/  @!P0 LDG.E.64 R8, desc[UR12][R22.64+0x2000] ;  /* 0x0020000c16088981 */ /* 0x000f68000c1e1b00 */
[----:B------:R-:W5:Y:S04]  /*0290*/  @!P0 LDG.E.64 R6, desc[UR12][R22.64+0x2800] ;  /* 0x0028000c16068981 */ /* 0x000f68000c1e1b00 */
[----:B------:R-:W5:Y:S01]  /*02a0*/  @!P0 LDG.E.64 R4, desc[UR12][R22.64+0x3000] ;  /* 0x0030000c16048981 */ /* 0x000f62000c1e1b00 */
[----:B0-----:R-:W-:-:S03]  /*02b0*/  UISETP.GE.AND UP0, UPT, UR7, UR4, UPT ;  /* 0x000000040700728c */ /* 0x001fc6000bf06270 */
[----:B----4-:R0:W5:Y:S03]  /*02c0*/  @P1 LDG.E.64 R18, desc[UR12][R14.64] ;  /* 0x0000000c0e121981 */ /* 0x010166000c1e1b00 */
[----:B------:R-:W-:Y:S01]  /*02d0*/  PLOP3.LUT P2, PT, PT, PT, UP0, 0x80, 0x8 ;  /* 0x000000000008781c */ /* 0x000fe20003f4f008 */
[----:B0-----:R-:W0:-:S12]  /*02e0*/  @P1 LDC R15, c[0x0][0x460] ;  /* 0x00011800ff0f1b82 */ /* 0x001e180000000800 */
[----:B------:R-:W-:Y:S05]  /*02f0*/  @P2 EXIT ;  /* 0x000000000000294d */ /* 0x000fea0003800000 */
[----:B------:R-:W1:Y:S01]  /*0300*/  LDC R54, c[0x0][0x360] ;  /* 0x0000d800ff367b82 */ /* 0x000e620000000800 */
[----:B0----5:R-:W-:Y:S01]  /*0310*/  @P1 IADD3 R14, P2, PT, R18, R15, RZ ;  /* 0x0000000f120e1210 */ /* 0x021fe20007f5e0ff */
[----:B------:R-:W-:Y:S01]  /*0320*/  IMAD.MOV.U32 R72, RZ, RZ, R4 ;  /* 0x000000ffff487224 */ /* 0x000fe200078e0004 */
[----:B------:R-:W-:Y:S02]  /*0330*/  @P1 R2UR UR14, R16 ;  /* 0x00000000100e12ca */ /* 0x000fe400000e0000 */
[----:B------:R-:W-:Y:S02]  /*0340*/  @!P0 CS2R R2, SRZ ;  /* 0x0000000000028805 */ /* 0x000fe4000001ff00 */
[----:B------:R-:W-:Y:S01]  /*0350*/  @P1 R2UR UR15, R17 ;  /* 0x00000000110f12ca */ /* 0x000fe200000e0000 */
[----:B------:R-:W-:Y:S01]  /*0360*/  @P1 IMAD.X R53, RZ, RZ, R19, P2 ;  /* 0x000000ffff351224 */ /* 0x000fe200010e0613 */
[----:B------:R-:W-:Y:S02]  /*0370*/  SHF.R.U64 R84, R4, 0x10, R5 ;  /* 0x0000001004547819 */ /* 0x000fe40000001205 */
[----:B------:R-:W-:-:S02]  /*0380*/  @!P0 CS2R R24, SRZ ;  /* 0x0000000000188805 */ /* 0x000fc4000001ff00 */
[----:B------:R-:W-:Y:S02]  /*0390*/  SHF.R.U32.HI R4, RZ, 0x10, R5 ;  /* 0x00000010ff047819 */ /* 0x000fe40000011605 */
[----:B------:R-:W-:Y:S02]  /*03a0*/  @!P0 CS2R R26, SRZ ;  /* 0x00000000001a8805 */ /* 0x000fe4000001ff00 */
[--C-:B------:R-:W-:Y:S01]  /*03b0*/  SHF.R.U64 R55, R14, 0x2, R53.reuse ;  /* 0x000000020e377819 */ /* 0x100fe20000001235 */
[----:B------:R-:W-:Y:S01]  /*03c0*/  IMAD.MOV.U32 R57, RZ, RZ, R10 ;  /* 0x000000ffff397224 */ /* 0x000fe200078e000a */
[----:B------:R-:W-:Y:S01]  /*03d0*/  SHF.R.U32.HI R53, RZ, 0x2, R53 ;  /* 0x00000002ff357819 */ /* 0x000fe20000011635 */
[----:B------:R-:W-:Y:S01]  /*03e0*/  IMAD.MOV.U32 R68, RZ, RZ, R8 ;  /* 0x000000ffff447224 */ /* 0x000fe200078e0008 */
[----:B------:R-:W-:Y:S01]  /*03f0*/  PRMT R84, R84, 0x5410, R4 ;  /* 0x0000541054547816 */ /* 0x000fe20000000004 */
[C---:B------:R-:W-:Y:S01]  /*0400*/  IMAD.HI.U32 R15, R55.reuse, -0x2daee0ad, RZ ;  /* 0xd2511f53370f7827 */ /* 0x040fe200078e00ff */
[----:B------:R-:W-:Y:S01]  /*0410*/  UIADD3 UR4, UPT, UPT, UR14, -0x61c88647, URZ ;  /* 0x9e3779b90e047890 */ /* 0x000fe2000fffe0ff */
[--C-:B------:R-:W-:Y:S01]  /*0420*/  SHF.R.U64 R85, R2, 0x10, R3.reuse ;  /* 0x0000001002557819 */ /* 0x100fe20000001203 */
[----:B------:R-:W-:Y:S01]  /*0430*/  UIADD3 UR26, UPT, UPT, UR15, -0x4498517b, URZ ;  /* 0xbb67ae850f1a7890 */ /* 0x000fe2000fffe0ff */
[----:B------:R-:W-:Y:S01]  /*0440*/  IMAD R19, R55, -0x2daee0ad, RZ ;  /* 0xd2511f5337137824 */ /* 0x000fe200078e02ff */
[----:B------:R-:W-:Y:S01]  /*0450*/  LOP3.LUT R15, R15, UR15, RZ, 0x3c, !PT ;  /* 0x0000000f0f0f7c12 */ /* 0x000fe2000f8e3cff */
[----:B------:R-:W-:Y:S01]  /*0460*/  UIADD3 UR5, UPT, UPT, UR15, 0x76cf5d0a, URZ ;  /* 0x76cf5d0a0f057890 */ /* 0x000fe2000fffe0ff */
[----:B------:R-:W-:Y:S01]  /*0470*/  SHF.R.U32.HI R4, RZ, 0x10, R3 ;  /* 0x00000010ff047819 */ /* 0x000fe20000011603 */
[----:B-1----:R-:W-:Y:S01]  /*0480*/  IMAD R54, R54, UR7, R75 ;  /* 0x0000000736367c24 */ /* 0x002fe2000f8e024b */
[----:B------:R-:W-:Y:S01]  /*0490*/  UIADD3 UR28, UPT, UPT, UR15, 0x32370b8f, URZ ;  /* 0x32370b8f0f1c7890 */ /* 0x000fe2000fffe0ff */
[----:B------:R-:W-:Y:S01]  /*04a0*/  IMAD.HI.U32 R16, R15, -0x326172a9, RZ ;  /* 0xcd9e8d570f107827 */ /* 0x000fe200078e00ff */
[----:B------:R-:W-:Y:S01]  /*04b0*/  UIADD3 UR27, UPT, UPT, UR14, -0x255992d5, URZ ;  /* 0xdaa66d2b0e1b7890 */ /* 0x000fe2000fffe0ff */
[----:B------:R-:W-:Y:S01]  /*04c0*/  PRMT R85, R85, 0x5410, R4 ;  /* 0x0000541055557816 */ /* 0x000fe20000000004 */
[----:B------:R-:W-:Y:S01]  /*04d0*/  UIADD3 UR29, UPT, UPT, UR14, 0x78dde6e4, URZ ;  /* 0x78dde6e40e1d7890 */ /* 0x000fe2000fffe0ff */
[----:B------:R-:W-:Y:S01]  /*04e0*/  IMAD.HI.U32 R0, R54, -0x326172a9, RZ ;  /* 0xcd9e8d5736007827 */ /* 0x000fe200078e00ff */
[----:B------:R-:W-:Y:S01]  /*04f0*/  UIADD3 UR31, UPT, UPT, UR15, -0x56f99767, URZ ;  /* 0xa90668990f1f7890 */ /* 0x000fe2000fffe0ff */
[--C-:B------:R-:W-:Y:S01]  /*0500*/  SHF.R.U64 R86, R24, 0x10, R25.reuse ;  /* 0x0000001018567819 */ /* 0x100fe20000001219 */
[----:B------:R-:W-:Y:S01]  /*0510*/  UIADD3 UR30, UPT, UPT, UR14, 0x1715609d, URZ ;  /* 0x1715609d0e1e7890 */ /* 0x000fe2000fffe0ff */
[----:B------:R-:W-:Y:S01]  /*0520*/  IMAD R17, R54, -0x326172a9, RZ ;  /* 0xcd9e8d5736117824 */ /* 0x000fe200078e02ff */
[----:B------:R-:W-:Y:S01]  /*0530*/  LOP3.LUT R0, R53, UR14, R0, 0x96, !PT ;  /* 0x0000000e35007c12 */ /* 0x000fe2000f8e9600 */
[----:B------:R-:W-:Y:S01]  /*0540*/  IMAD R15, R15, -0x326172a9, RZ ;  /* 0xcd9e8d570f0f7824 */ /* 0x000fe200078e02ff */
[----:B------:R-:W-:Y:S01]  /*0550*/  UIADD3 UR32, UPT, UPT, UR14, -0x4ab325aa, URZ ;  /* 0xb54cda560e207890 */ /* 0x000fe2000fffe0ff */
[----:B------:R-:W-:Y:S01]  /*0560*/  SHF.R.U32.HI R4, RZ, 0x10, R25 ;  /* 0x00000010ff047819 */ /* 0x000fe20000011619 */
[----:B------:R-:W-:Y:S01]  /*0570*/  UIADD3 UR33, UPT, UPT, UR14, 0x5384540f, URZ ;  /* 0x5384540f0e217890 */ /* 0x000fe2000fffe0ff */
[----:B------:R-:W-:Y:S01]  /*0580*/  IMAD.HI.U32 R18, R0, -0x2daee0ad, RZ ;  /* 0xd2511f5300127827 */ /* 0x000fe200078e00ff */
[----:B------:R-:W-:Y:S01]  /*0590*/  LOP3.LUT R16, R17, UR4, R16, 0x96, !PT ;  /* 0x0000000411107c12 */ /* 0x000fe2000f8e9610 */
[----:B------:R-:W-:Y:S01]  /*05a0*/  UIADD3 UR4, UPT, UPT, UR14, 0x3c6ef372, URZ ;  /* 0x3c6ef3720e047890 */ /* 0x000fe2000fffe0ff */
[----:B------:R-:W-:Y:S01]  /*05b0*/  SHF.R.U64 R65, R10, 0x10, R11 ;  /* 0x000000100a417819 */ /* 0x000fe2000000120b */
[----:B------:R-:W-:Y:S01]  /*05c0*/  IMAD R20, R0, -0x2daee0ad, RZ ;  /* 0xd2511f5300147824 */ /* 0x000fe200078e02ff */
[----:B------:R-:W-:Y:S01]  /*05d0*/  LOP3.LUT R18, R19, UR26, R18, 0x96, !PT ;  /* 0x0000001a13127c12 */ /* 0x000fe2000f8e9612 */
[----:B------:R-:W-:Y:S01]  /*05e0*/  IMAD.HI.U32 R17, R16, -0x2daee0ad, RZ ;  /* 0xd2511f5310117827 */ /* 0x000fe200078e00ff */
[----:B------:R-:W-:Y:S01]  /*05f0*/  UIADD3 UR34, UPT, UPT, UR15, -0x695add53, URZ ;  /* 0x96a522ad0f227890 */ /* 0x000fe2000fffe0ff */
[----:B------:R-:W-:-:S02]  /*0600*/  SHF.R.U64 R69, R8, 0x10, R9 ;  /* 0x0000001008457819 */ /* 0x000fc40000001209 */
[----:B------:R-:W-:Y:S01]  /*0610*/  @!P0 CS2R R28, SRZ ;  /* 0x00000000001c8805 */ /* 0x000fe2000001ff00 */
[----:B------:R-:W-:Y:S01]  /*0620*/  IMAD.HI.U32 R0, R18, -0x326172a9, RZ ;  /* 0xcd9e8d5712007827 */ /* 0x000fe200078e00ff */
[----:B------:R-:W-:Y:S01]  /*0630*/  LOP3.LUT R17, R20, UR5, R17, 0x96, !PT ;  /* 0x0000000514117c12 */ /* 0x000fe2000f8e9611 */
[----:B------:R-:W-:Y:S01]  /*0640*/  UIADD3 UR5, UPT, UPT, UR14, -0xe443238, URZ ;  /* 0xf1bbcdc80e057890 */ /* 0x000fe2000fffe0ff */
[----:B------:R-:W-:Y:S01]  /*0650*/  MOV R70, R6 ;  /* 0x0000000600467202 */ /* 0x000fe20000000f00 */
[----:B------:R-:W-:Y:S01]  /*0660*/  IMAD R19, R16, -0x2daee0ad, RZ ;  /* 0xd2511f5310137824 */ /* 0x000fe200078e02ff */
[----:B------:R-:W-:Y:S01]  /*0670*/  LOP3.LUT R0, R15, UR4, R0, 0x96, !PT ;  /* 0x000000040f007c12 */ /* 0x000fe2000f8e9600 */
[----:B------:R-:W-:Y:S01]  /*0680*/  IMAD R18, R18, -0x326172a9, RZ ;  /* 0xcd9e8d5712127824 */ /* 0x000fe200078e02ff */
[----:B------:R-:W-:Y:S01]  /*0690*/  UIADD3 UR4, UPT, UPT, UR15, -0x126145ec, URZ ;  /* 0xed9eba140f047890 */ /* 0x000fe2000fffe0ff */
[----:B------:R-:W-:Y:S01]  /*06a0*/  IMAD.HI.U32 R15, R17, -0x326172a9, RZ ;  /* 0xcd9e8d57110f7827 */ /* 0x000fe200078e00ff */
[----:B------:R-:W-:-:S02]  /*06b0*/  SHF.R.U64 R71, R6, 0x10, R7 ;  /* 0x0000001006477819 */ /* 0x000fc40000001207 */
[----:B------:R-:W-:Y:S02]  /*06c0*/  @!P0 CS2R R30, SRZ ;  /* 0x00000000001e8805 */ /* 0x000fe4000001ff00 */
[----:B------:R-:W-:Y:S01]  /*06d0*/  SHF.R.U32.HI R10, RZ, 0x10, R11 ;  /* 0x00000010ff0a7819 */ /* 0x000fe2000001160b */
[----:B------:R-:W-:Y:S01]  /*06e0*/  IMAD.HI.U32 R16, R0, -0x2daee0ad, RZ ;  /* 0xd2511f5300107827 */ /* 0x000fe200078e00ff */
[----:B------:R-:W-:Y:S02]  /*06f0*/  LOP3.LUT R15, R18, UR27, R15, 0x96, !PT ;  /* 0x0000001b120f7c12 */ /* 0x000fe4000f8e960f */
[----:B------:R-:W-:Y:S02]  /*0700*/  @!P0 CS2R R32, SRZ ;  /* 0x0000000000208805 */ /* 0x000fe4000001ff00 */
[----:B------:R-:W-:Y:S01]  /*0710*/  SHF.R.U32.HI R8, RZ, 0x10, R9 ;  /* 0x00000010ff087819 */ /* 0x000fe20000011609 */
[----:B------:R-:W-:Y:S01]  /*0720*/  IMAD R17, R17, -0x326172a9, RZ ;  /* 0xcd9e8d5711117824 */ /* 0x000fe200078e02ff */
[----:B------:R-:W-:Y:S01]  /*0730*/  LOP3.LUT R16, R19, UR28, R16, 0x96, !PT ;  /* 0x0000001c13107c12 */ /* 0x000fe2000f8e9610 */
[----:B------:R-:W-:Y:S01]  /*0740*/  IMAD R19, R0, -0x2daee0ad, RZ ;  /* 0xd2511f5300137824 */ /* 0x000fe200078e02ff */
[----:B------:R-:W-:Y:S01]  /*0750*/  SHF.R.U32.HI R6, RZ, 0x10, R7 ;  /* 0x00000010ff067819 */ /* 0x000fe20000011607 */
[----:B------:R-:W-:Y:S01]  /*0760*/  IMAD.HI.U32 R18, R15, -0x2daee0ad, RZ ;  /* 0xd2511f530f127827 */ /* 0x000fe200078e00ff */
[----:B------:R-:W-:-:S02]  /*0770*/  PRMT R86, R86, 0x5410, R4 ;  /* 0x0000541056567816 */ /* 0x000fc40000000004 */
[----:B------:R-:W-:Y:S02]  /*0780*/  @!P0 CS2R R34, SRZ ;  /* 0x0000000000228805 */ /* 0x000fe4000001ff00 */
[--C-:B------:R-:W-:Y:S01]  /*0790*/  SHF.R.U64 R87, R26, 0x10, R27.reuse ;  /* 0x000000101a577819 */ /* 0x100fe2000000121b */
[C---:B------:R-:W-:Y:S01]  /*07a0*/  IMAD.HI.U32 R0, R16.reuse, -0x326172a9, RZ ;  /* 0xcd9e8d5710007827 */ /* 0x040fe200078e00ff */
[----:B------:R-:W-:Y:S01]  /*07b0*/  LOP3.LUT R18, R19, UR4, R18, 0x96, !PT ;  /* 0x0000000413127c12 */ /* 0x000fe2000f8e9612 */
[----:B------:R-:W-:Y:S01]  /*07c0*/  UIADD3 UR4, UPT, UPT, UR15, 0x646e171e, URZ ;  /* 0x646e171e0f047890 */ /* 0x000fe2000fffe0ff */
[----:B------:R-:W-:Y:S01]  /*07d0*/  SHF.R.U32.HI R4, RZ, 0x10, R27 ;  /* 0x00000010ff047819 */ /* 0x000fe2000001161b */
        /* <DEDUP_REMOVED lines=10> */
[----:B------:R-:W1:Y:S01]  /*0880*/  LDCU UR22, c[0x0][0x388] ;  /* 0x00007100ff1677ac */ /* 0x000e620008000800 */
[----:B------:R-:W-:Y:S01]  /*0890*/  SHF.R.U64 R60, R12, 0x10, R13 ;  /* 0x000000100c3c7819 */ /* 0x000fe2000000120d */
[----:B------:R-:W-:Y:S01]  /*08a0*/  IMAD R17, R18, -0x326172a9, RZ ;  /* 0xcd9e8d5712117824 */ /* 0x000fe200078e02ff */
[----:B------:R-:W-:Y:S01]  /*08b0*/  LOP3.LUT R15, R20, UR31, R15, 0x96, !PT ;  /* 0x0000001f140f7c12 */ /* 0x000fe2000f8e960f */
[----:B------:R-:W-:Y:S01]  /*08c0*/  IMAD R20, R0, -0x2daee0ad, RZ ;  /* 0xd2511f5300147824 */ /* 0x000fe200078e02ff */
[----:B------:R-:W-:Y:S01]  /*08d0*/  MOV R6, R5 ;  /* 0x0000000500067202 */ /* 0x000fe20000000f00 */
[----:B------:R-:W-:Y:S01]  /*08e0*/  IMAD.HI.U32 R19, R16, -0x2daee0ad, RZ ;  /* 0xd2511f5310137827 */ /* 0x000fe200078e00ff */
[----:B------:R-:W-:Y:S01]  /*08f0*/  PRMT R87, R87, 0x5410, R4 ;  /* 0x0000541057577816 */ /* 0x000fe20000000004 */
[----:B------:R-:W2:Y:S01]  /*0900*/  LDCU.U8 UR24, c[0x0][0x410] ;  /* 0x00008200ff1877ac */ /* 0x000ea20008000000 */
[----:B------:R-:W-:Y:S01]  /*0910*/  SHF.R.U32.HI R59, RZ, 0x10, R13 ;  /* 0x00000010ff3b7819 */ /* 0x000fe2000001160d */
[C---:B------:R-:W-:Y:S01]  /*0920*/  IMAD.HI.U32 R0, R15.reuse, -0x326172a9, RZ ;  /* 0xcd9e8d570f007827 */ /* 0x040fe200078e00ff */
[----:B------:R-:W-:Y:S01]  /*0930*/  LOP3.LUT R19, R20, UR4, R19, 0x96, !PT ;  /* 0x0000000414137c12 */ /* 0x000fe2000f8e9613 */
[----:B------:R-:W-:Y:S01]  /*0940*/  UIADD3 UR4, UPT, UPT, UR15, 0x1fd5c5a3, URZ ;  /* 0x1fd5c5a30f047890 */ /* 0x000fe2000fffe0ff */
[--C-:B------:R-:W-:Y:S01]  /*0950*/  SHF.R.U64 R88, R28, 0x10, R29.reuse ;  /* 0x000000101c587819 */ /* 0x100fe2000000121d */
[----:B------:R-:W-:Y:S01]  /*0960*/  IMAD R18, R15, -0x326172a9, RZ ;  /* 0xcd9e8d570f127824 */ /* 0x000fe200078e02ff */
[----:B------:R-:W-:Y:S01]  /*0970*/  LOP3.LUT R0, R17, UR32, R0, 0x96, !PT ;  /* 0x0000002011007c12 */ /* 0x000fe2000f8e9600 */
[----:B------:R-:W-:Y:S01]  /*0980*/  IMAD R17, R16, -0x2daee0ad, RZ ;  /* 0xd2511f5310117824 */ /* 0x000fe200078e02ff */
[----:B------:R-:W-:Y:S01]  /*0990*/  SHF.R.U32.HI R4, RZ, 0x10, R29 ;  /* 0x00000010ff047819 */ /* 0x000fe2000001161d */
[----:B------:R-:W-:Y:S01]  /*09a0*/  IMAD.HI.U32 R15, R19, -0x326172a9, RZ ;  /* 0xcd9e8d57130f7827 */ /* 0x000fe200078e00ff */
[--C-:B------:R-:W-:Y:S01]  /*09b0*/  SHF.R.U64 R89, R30, 0x10, R31.reuse ;  /* 0x000000101e597819 */ /* 0x100fe2000000121f */
[----:B------:R-:W3:Y:S01]  /*09c0*/  LDCU UR25, c[0x0][0x400] ;  /* 0x00008000ff1977ac */ /* 0x000ee20008000800 */
[----:B------:R-:W-:Y:S01]  /*09d0*/  SHF.R.U32.HI R5, RZ, 0x10, R31 ;  /* 0x00000010ff057819 */ /* 0x000fe2000001161f */
[----:B------:R-:W-:Y:S01]  /*09e0*/  IMAD.HI.U32 R16, R0, -0x2daee0ad, RZ ;  /* 0xd2511f5300107827 */ /* 0x000fe200078e00ff */
[----:B------:R-:W-:Y:S01]  /*09f0*/  LOP3.LUT R15, R18, UR33, R15, 0x96, !PT ;  /* 0x00000021120f7c12 */ /* 0x000fe2000f8e960f */
[----:B------:R-:W4:Y:S01]  /*0a00*/  LDCU.64 UR20, c[0x0][0x408] ;  /* 0x00008100ff1477ac */ /* 0x000f220008000a00 */
[----:B------:R-:W-:Y:S01]  /*0a10*/  PRMT R60, R60, 0x5410, R60 ;  /* 0x000054103c3c7816 */ /* 0x000fe2000000003c */
[----:B------:R-:W-:Y:S01]  /*0a20*/  IMAD R18, R0, -0x2daee0ad, RZ ;  /* 0xd2511f5300127824 */ /* 0x000fe200078e02ff */
[----:B------:R-:W-:Y:S01]  /*0a30*/  LOP3.LUT R16, R17, UR4, R16, 0x96, !PT ;  /* 0x0000000411107c12 */ /* 0x000fe2000f8e9610 */
[----:B------:R-:W-:Y:S01]  /*0a40*/  IMAD R19, R19, -0x326172a9, RZ ;  /* 0xcd9e8d5713137824 */ /* 0x000fe200078e02ff */
[----:B------:R-:W-:Y:S01]  /*0a50*/  UIADD3 UR4, UPT, UPT, UR15, -0x24c28bd8, URZ ;  /* 0xdb3d74280f047890 */ /* 0x000fe2000fffe0ff */
[----:B------:R-:W-:Y:S01]  /*0a60*/  IMAD.HI.U32 R17, R15, -0x2daee0ad, RZ ;  /* 0xd2511f530f117827 */ /* 0x000fe200078e00ff */
[----:B------:R-:W-:Y:S01]  /*0a70*/  PRMT R59, R59, 0x5410, R59 ;  /* 0x000054103b3b7816 */ /* 0x000fe2000000003b */
[----:B------:R-:W0:Y:S01]  /*0a80*/  LDCU.128 UR8, c[0x0][0x3f0] ;  /* 0x00007e00ff0877ac */ /* 0x000e220008000c00 */
[----:B------:R-:W-:Y:S01]  /*0a90*/  PRMT R57, R57, 0x5410, R57 ;  /* 0x0000541039397816 */ /* 0x000fe20000000039 */
[----:B------:R-:W-:Y:S01]  /*0aa0*/  IMAD.HI.U32 R0, R16, -0x326172a9, RZ ;  /* 0xcd9e8d5710007827 */ /* 0x000fe200078e00ff */
[----:B------:R-:W-:Y:S01]  /*0ab0*/  LOP3.LUT R17, R18, UR4, R17, 0x96, !PT ;  /* 0x0000000412117c12 */ /* 0x000fe2000f8e9611 */
[----:B------:R-:W-:Y:S01]  /*0ac0*/  UIADD3 UR4, UPT, UPT, UR14, -0x700cb87f, URZ ;  /* 0x8ff347810e047890 */ /* 0x000fe2000fffe0ff */
[----:B------:R-:W-:Y:S01]  /*0ad0*/  PRMT R72, R72, 0x5410, R6 ;  /* 0x0000541048487816 */ /* 0x000fe20000000006 */
[----:B------:R-:W-:Y:S01]  /*0ae0*/  IMAD R15, R15, -0x2daee0ad, RZ ;  /* 0xd2511f530f0f7824 */ /* 0x000fe200078e02ff */
[----:B------:R-:W-:Y:S01]  /*0af0*/  LOP3.LUT R19, R19, UR5, R0, 0x96, !PT ;  /* 0x0000000513137c12 */ /* 0x000fe2000f8e9600 */
[----:B------:R-:W-:Y:S01]  /*0b00*/  IMAD.MOV.U32 R20, RZ, RZ, R37 ;  /* 0x000000ffff147224 */ /* 0x000fe200078e0025 */
[----:B------:R-:W-:Y:S01]  /*0b10*/  PRMT R88, R88, 0x5410, R4 ;  /* 0x0000541058587816 */ /* 0x000fe20000000004 */
[----:B------:R-:W-:Y:S01]  /*0b20*/  IMAD R21, R16, -0x326172a9, RZ ;  /* 0xcd9e8d5710157824 */ /* 0x000fe200078e02ff */
[----:B------:R-:W-:Y:S01]  /*0b30*/  MOV R16, R39 ;  /* 0x0000002700107202 */ /* 0x000fe20000000f00 */
[----:B------:R-:W-:Y:S01]  /*0b40*/  IMAD.HI.U32 R0, R19, -0x2daee0ad, RZ ;  /* 0xd2511f5313007827 */ /* 0x000fe200078e00ff */
[----:B------:R-:W-:Y:S01]  /*0b50*/  PRMT R62, R62, 0x5410, R20 ;  /* 0x000054103e3e7816 */ /* 0x000fe20000000014 */
[----:B------:R-:W0:Y:S01]  /*0b60*/  LDCU.64 UR18, c[0x0][0x3a0] ;  /* 0x00007400ff1277ac */ /* 0x000e220008000a00 */
[----:B------:R-:W-:Y:S01]  /*0b70*/  PRMT R89, R89, 0x5410, R5 ;  /* 0x0000541059597816 */ /* 0x000fe20000000005 */
[----:B------:R-:W-:Y:S01]  /*0b80*/  IMAD.HI.U32 R52, R17, -0x326172a9, RZ ;  /* 0xcd9e8d5711347827 */ /* 0x000fe200078e00ff */
[----:B------:R-:W-:Y:S01]  /*0b90*/  LOP3.LUT R0, R15, UR34, R0, 0x96, !PT ;  /* 0x000000220f007c12 */ /* 0x000fe2000f8e9600 */
[----:B------:R-:W0:Y:S01]  /*0ba0*/  LDCU.64 UR16, c[0x0][0x380] ;  /* 0x00007000ff1077ac */ /* 0x000e220008000a00 */
[----:B------:R-:W-:Y:S01]  /*0bb0*/  LOP3.LUT R73, R14, 0x3, RZ, 0xc0, !PT ;  /* 0x000000030e497812 */ /* 0x000fe200078ec0ff */
[----:B------:R-:W-:Y:S01]  /*0bc0*/  IMAD.MOV.U32 R15, RZ, RZ, R38 ;  /* 0x000000ffff0f7224 */ /* 0x000fe200078e0026 */
[----:B------:R-:W-:Y:S01]  /*0bd0*/  LOP3.LUT R52, R21, UR4, R52, 0x96, !PT ;  /* 0x0000000415347c12 */ /* 0x000fe2000f8e9634 */
[----:B------:R-:W-:Y:S01]  /*0be0*/  IMAD.MOV.U32 R18, RZ, RZ, R36 ;  /* 0x000000ffff127224 */ /* 0x000fe200078e0024 */
[----:B------:R-:W-:Y:S01]  /*0bf0*/  UPLOP3.LUT UP1, UPT, UPT, UPT, UPT, 0x40, 0x4 ;  /* 0x000000000004789c */ /* 0x000fe20003f2e870 */
[----:B------:R-:W-:Y:S01]  /*0c00*/  IMAD.MOV.U32 R61, RZ, RZ, R13 ;  /* 0x000000ffff3d7224 */ /* 0x000fe200078e000d */
[----:B------:R-:W-:Y:S01]  /*0c10*/  PRMT R64, R15, 0x7610, R64 ;  /* 0x000076100f407816 */ /* 0x000fe20000000040 */
[----:B------:R-:W-:Y:S01]  /*0c20*/  IMAD.MOV.U32 R10, RZ, RZ, R9 ;  /* 0x000000ffff0a7224 */ /* 0x000fe200078e0009 */
[----:B------:R-:W-:Y:S01]  /*0c30*/  MOV R15, R12 ;  /* 0x0000000c000f7202 */ /* 0x000fe20000000f00 */
[----:B------:R-:W-:Y:S01]  /*0c40*/  IMAD.MOV.U32 R8, RZ, RZ, R7 ;  /* 0x000000ffff087224 */ /* 0x000fe200078e0007 */
[----:B------:R-:W-:Y:S01]  /*0c50*/  MOV R12, R11 ;  /* 0x0000000b000c7202 */ /* 0x000fe20000000f00 */
[----:B------:R-:W-:Y:S01]  /*0c60*/  IMAD.MOV.U32 R56, RZ, RZ, RZ ;  /* 0x000000ffff387224 */ /* 0x000fe200078e00ff */
[----:B------:R-:W-:Y:S01]  /*0c70*/  PRMT R63, R18, 0x5410, R16 ;  /* 0x00005410123f7816 */ /* 0x000fe20000000010 */
[----:B------:R-:W-:Y:S01]  /*0c80*/  IMAD R58, R17, -0x326172a9, RZ ;  /* 0xcd9e8d57113a7824 */ /* 0x000fe200078e02ff */
[----:B------:R-:W-:Y:S01]  /*0c90*/  PRMT R62, R15, 0x7610, R62 ;  /* 0x000076100f3e7816 */ /* 0x000fe2000000003e */
[----:B------:R-:W-:Y:S01]  /*0ca0*/  IMAD R74, R19, -0x2daee0ad, RZ ;  /* 0xd2511f53134a7824 */ /* 0x000fe200078e02ff */
[----:B------:R-:W-:-:S02]  /*0cb0*/  PRMT R61, R61, 0x5410, R61 ;  /* 0x000054103d3d7816 */ /* 0x000fc4000000003d */
[----:B------:R-:W-:Y:S02]  /*0cc0*/  PRMT R64, R64, 0x5410, R12 ;  /* 0x0000541040407816 */ /* 0x000fe4000000000c */
[----:B------:R-:W-:Y:S02]  /*0cd0*/  PRMT R68, R68, 0x5410, R10 ;  /* 0x0000541044447816 */ /* 0x000fe4000000000a */
[----:B01234-:R-:W-:-:S07]  /*0ce0*/  PRMT R70, R70, 0x5410, R8 ;  /* 0x0000541046467816 */ /* 0x01ffce0000000008 */
.L_x_38492:
[----:B------:R-:W-:-:S06]  /*0cf0*/  UIMAD.WIDE UR4, UR7, 0x4, UR8 ;  /* 0x00000004070478a5 */ /* 0x000fcc000f8e0208 */
[----:B--2---:R-:W-:Y:S01]  /*0d00*/  IMAD.U32 R76, RZ, RZ, UR4 ;  /* 0x00000004ff4c7e24 */ /* 0x004fe2000f8e00ff */
[----:B------:R-:W-:-:S05]  /*0d10*/  MOV R77, UR5 ;  /* 0x00000005004d7c02 */ /* 0x000fca0008000f00 */
[----:B------:R-:W2:Y:S01]  /*0d20*/  LDG.E R76, desc[UR12][R76.64] ;  /* 0x0000000c4c4c7981 */ /* 0x000ea2000c1e1900 */
[----:B------:R-:W-:-:S06]  /*0d30*/  UIMAD.WIDE UR4, UR7, 0x4, UR10 ;  /* 0x00000004070478a5 */ /* 0x000fcc000f8e020a */
[----:B0-----:R-:W-:Y:S02]  /*0d40*/  MOV R11, UR5 ;  /* 0x00000005000b7c02 */ /* 0x001fe40008000f00 */
        /* <DEDUP_REMOVED lines=9> */
[----:B------:R-:W-:Y:S01]  /*0de0*/  IMAD.MOV.U32 R50, RZ, RZ, RZ ;  /* 0x000000ffff327224 */ /* 0x000fe200078e00ff */
[----:B------:R-:W-:Y:S01]  /*0df0*/  UISETP.NE.U32.AND UP0, UPT, UR18, URZ, UPT ;  /* 0x000000ff1200728c */ /* 0x000fe2000bf05070 */
[----:B------:R-:W-:Y:S01]  /*0e00*/  @P0 LEA.HI.SX32 R50, R12, R75, 0x1e ;  /* 0x0000004b0c320211 */ /* 0x000fe200078ff2ff */
[----:B------:R-:W-:Y:S02]  /*0e10*/  USHF.R.S32.HI UR5, URZ, 0x1f, UR4 ;  /* 0x0000001fff057899 */ /* 0x000fe40008011404 */
[----:B------:R-:W-:Y:S02]  /*0e20*/  UISETP.NE.AND.EX UP0, UPT, UR19, URZ, UPT, UP0 ;  /* 0x000000ff1300728c */ /* 0x000fe4000bf05300 */
[----:B------:R-:W-:Y:S01]  /*0e30*/  ULEA.HI UR5, UR5, UR4, URZ, 0x2 ;  /* 0x0000000405057291 */ /* 0x000fe2000f8f10ff */
[----:B0-----:R-:W-:-:S05]  /*0e40*/  @P0 IMAD.WIDE.U32 R8, R50, 0x10, R8 ;  /* 0x0000001032080825 */ /* 0x001fca00078e0008 */
[----:B------:R0:W5:Y:S01]  /*0e50*/  @P0 LDG.E.128 R4, desc[UR12][R8.64] ;  /* 0x0000000c08040981 */ /* 0x000162000c1e1d00 */
[----:B------:R-:W-:Y:S02]  /*0e60*/  UIADD3 UR35, UPT, UPT, UR14, -0x700cb87f, URZ ;  /* 0x8ff347810e237890 */ /* 0x000fe4000fffe0ff */
[----:B------:R-:W-:Y:S02]  /*0e70*/  UIADD3 UR36, UPT, UPT, UR15, -0x126145ec, URZ ;  /* 0xed9eba140f247890 */ /* 0x000fe4000fffe0ff */
[----:B------:R-:W-:Y:S02]  /*0e80*/  UIADD3 UR37, UPT, UPT, UR14, -0x61c88647, URZ ;  /* 0x9e3779b90e257890 */ /* 0x000fe4000fffe0ff */
[----:B------:R-:W-:Y:S02]  /*0e90*/  UIADD3 UR38, UPT, UPT, UR14, 0x3c6ef372, URZ ;  /* 0x3c6ef3720e267890 */ /* 0x000fe4000fffe0ff */
[----:B------:R-:W-:Y:S01]  /*0ea0*/  UIADD3 UR39, UPT, UPT, UR14, -0xe443238, URZ ;  /* 0xf1bbcdc80e277890 */ /* 0x000fe2000fffe0ff */
[----:B0-----:R-:W-:Y:S01]  /*0eb0*/  IMAD.U32 R8, RZ, RZ, UR5 ;  /* 0x00000005ff087e24 */ /* 0x001fe2000f8e00ff */
[----:B------:R-:W-:-:S02]  /*0ec0*/  UIADD3 UR40, UPT, UPT, UR15, -0x24c28bd8, URZ ;  /* 0xdb3d74280f287890 */ /* 0x000fc4000fffe0ff */
[----:B------:R-:W-:Y:S02]  /*0ed0*/  UIADD3 UR41, UPT, UPT, UR15, 0x1fd5c5a3, URZ ;  /* 0x1fd5c5a30f297890 */ /* 0x000fe4000fffe0ff */
[----:B------:R-:W-:Y:S01]  /*0ee0*/  LEA.HI.SX32 R75, R8, R75, 0x1e ;  /* 0x0000004b084b7211 */ /* 0x000fe200078ff2ff */
[----:B------:R-:W-:Y:S02]  /*0ef0*/  UIADD3 UR4, UPT, UPT, UR15, 0x76cf5d0a, URZ ;  /* 0x76cf5d0a0f047890 */ /* 0x000fe4000fffe0ff */
[----:B------:R-:W-:Y:S01]  /*0f00*/  UIADD3 UR42, UPT, UPT, UR15, 0x646e171e, URZ ;  /* 0x646e171e0f2a7890 */ /* 0x000fe2000fffe0ff */
[----:B--2---:R-:W-:Y:S01]  /*0f10*/  R2UR UR6, R10 ;  /* 0x000000000a0672ca */ /* 0x004fe200000e0000 */
[----:B------:R-:W-:-:S14]  /*0f20*/  BRA.U !UP0, `(.L_x_38250) ;  /* 0x0000001508407547 */ /* 0x000fdc000b800000 */
[----:B------:R-:W0:Y:S02]  /*0f30*/  LDC.64 R10, c[0x0][0x3a0] ;  /* 0x0000e800ff0a7b82 */ /* 0x000e240000000a00 */
[----:B0-----:R-:W-:-:S06]  /*0f40*/  IMAD.WIDE.U32 R10, R75, 0x10, R10 ;  /* 0x000000104b0a7825 */ /* 0x001fcc00078e000a */
[----:B------:R-:W5:Y:S01]  /*0f50*/  LDG.E.128 R8, desc[UR12][R10.64] ;  /* 0x0000000c0a087981 */ /* 0x000f62000c1e1d00 */
[----:B------:R-:W-:-:S13]  /*0f60*/  ISETP.GT.AND P1, PT, R76, RZ, PT ;  /* 0x000000ff4c00720c */ /* 0x000fda0003f24270 */
        /* <DEDUP_REMOVED lines=18> */
.L_x_38253:
        /* <DEDUP_REMOVED lines=12> */
.L_x_38254:
        /* <DEDUP_REMOVED lines=43> */
.L_x_38252:
        /* <DEDUP_REMOVED lines=10> */
.L_x_38251:
        /* <DEDUP_REMOVED lines=18> */
.L_x_38257:
        /* <DEDUP_REMOVED lines=12> */
.L_x_38258:
        /* <DEDUP_REMOVED lines=43> */
.L_x_38256:
        /* <DEDUP_REMOVED lines=10> */
.L_x_38255:
        /* <DEDUP_REMOVED lines=18> */
.L_x_38261:
        /* <DEDUP_REMOVED lines=12> */
.L_x_38262:
        /* <DEDUP_REMOVED lines=43> */
.L_x_38260:
        /* <DEDUP_REMOVED lines=10> */
.L_x_38259:
        /* <DEDUP_REMOVED lines=18> */
.L_x_38265:
        /* <DEDUP_REMOVED lines=12> */
.L_x_38266:
        /* <DEDUP_REMOVED lines=40> */
[----:B------:R-:W-:Y:S01]  /*2360*/  IMAD.MOV.U32 R16, RZ, RZ, RZ ;  /* 0x000000ffff107224 */ /* 0x000fe200078e00ff */
[----:B------:R-:W-:-:S07]  /*2370*/  LOP3.LUT R0, R12, UR34, R41, 0x96, !PT ;  /* 0x000000220c007c12 */ /* 0x000fce000f8e9629 */
.L_x_38264:
        /* <DEDUP_REMOVED lines=11> */
.L_x_38250:
[----:B------:R-:W-:Y:S01]  /*2430*/  IMAD.MOV.U32 R10, RZ, RZ, R73 ;  /* 0x000000ffff0a7224 */ /* 0x000fe200078e0049 */
        /* <DEDUP_REMOVED lines=18> */
.L_x_38269:
        /* <DEDUP_REMOVED lines=12> */
.L_x_38270:
        /* <DEDUP_REMOVED lines=42> */
.L_x_38268:
        /* <DEDUP_REMOVED lines=9> */
.L_x_38267:
        /* <DEDUP_REMOVED lines=15> */
.L_x_38273:
        /* <DEDUP_REMOVED lines=12> */
.L_x_38274:
        /* <DEDUP_REMOVED lines=43> */
.L_x_38272:
        /* <DEDUP_REMOVED lines=9> */
.L_x_38271:
        /* <DEDUP_REMOVED lines=15> */
.L_x_38277:
        /* <DEDUP_REMOVED lines=12> */
.L_x_38278:
        /* <DEDUP_REMOVED lines=43> */
.L_x_38276:
        /* <DEDUP_REMOVED lines=9> */
.L_x_38275:
        /* <DEDUP_REMOVED lines=15> */
.L_x_38280:
        /* <DEDUP_REMOVED lines=12> */
.L_x_38281:
        /* <DEDUP_REMOVED lines=43> */
.L_x_38279:
        /* <DEDUP_REMOVED lines=9> */
.L_x_38263:
[----:B------:R-:W0:Y:S02]  /*3820*/  LDC.64 R66, c[0x0][0x3a8] ;  /* 0x0000ea00ff427b82 */ /* 0x000e240000000a00 */
[----:B0-----:R-:W-:-:S05]  /*3830*/  IMAD.WIDE.U32 R12, R75, 0x10, R66 ;  /* 0x000000104b0c7825 */ /* 0x001fca00078e0042 */
[----:B-----5:R0:W-:Y:S01]  /*3840*/  STG.E.128 desc[UR12][R12.64], R8 ;  /* 0x000000080c007986 */ /* 0x0201e2000c101d0c */
[----:B------:R-:W-:Y:S05]  /*3850*/  @!P0 BRA `(.L_x_38282) ;  /* 0x00000000002c8947 */ /* 0x000fea0003800000 */
[----:B0-----:R-:W0:Y:S01]  /*3860*/  LDC.64 R12, c[0x0][0x3b0] ;  /* 0x0000ec00ff0c7b82 */ /* 0x001e220000000a00 */
[----:B------:R-:W-:Y:S02]  /*3870*/  SHF.L.U32 R15, R60, 0x10, RZ ;  /* 0x000000103c0f7819 */ /* 0x000fe400000006ff */
[----:B------:R-:W-:Y:S02]  /*3880*/  LOP3.LUT R14, R61, 0xffff, RZ, 0xc0, !PT ;  /* 0x0000ffff3d0e7812 */ /* 0x000fe400078ec0ff */
[----:B------:R-:W-:Y:S02]  /*3890*/  LOP3.LUT R15, R15, 0xff0000, RZ, 0xc0, !PT ;  /* 0x00ff00000f0f7812 */ /* 0x000fe400078ec0ff */
[----:B------:R-:W-:-:S03]  /*38a0*/  LOP3.LUT R17, R59, 0xff, RZ, 0xc0, !PT ;  /* 0x000000ff3b117812 */ /* 0x000fc600078ec0ff */
[----:B------:R-:W-:Y:S01]  /*38b0*/  IMAD R14, R14, 0x1000000, R15 ;  /* 0x010000000e0e7824 */ /* 0x000fe200078e020f */
[----:B------:R-:W-:-:S03]  /*38c0*/  LOP3.LUT R15, R57, 0xff, RZ, 0xc0, !PT ;  /* 0x000000ff390f7812 */ /* 0x000fc600078ec0ff */
[----:B------:R-:W-:-:S05]  /*38d0*/  IMAD R14, R17, 0x100, R14 ;  /* 0x00000100110e7824 */ /* 0x000fca00078e020e */
[----:B------:R-:W-:Y:S01]  /*38e0*/  IADD3 R15, PT, PT, R14, R15, RZ ;  /* 0x0000000f0e0f7210 */ /* 0x000fe20007ffe0ff */
[----:B0-----:R-:W-:-:S05]  /*38f0*/  IMAD.WIDE.U32 R12, R50, 0x4, R12 ;  /* 0x00000004320c7825 */ /* 0x001fca00078e000c */
[----:B------:R1:W-:Y:S02]  /*3900*/  STG.E desc[UR12][R12.64], R15 ;  /* 0x0000000f0c007986 */ /* 0x0003e4000c10190c */
.L_x_38282:
[----:B------:R-:W-:Y:S05]  /*3910*/  @!P0 BRA `(.L_x_38283) ;  /* 0x0000000000108947 */ /* 0x000fea0003800000 */
[----:B------:R-:W2:Y:S01]  /*3920*/  LDC.64 R4, c[0x0][0x390] ;  /* 0x0000e400ff047b82 */ /* 0x000ea20000000a00 */
[----:B------:R-:W-:-:S04]  /*3930*/  VIADD R7, R50, 0x100 ;  /* 0x0000010032077836 */ /* 0x000fc80000000000 */
[----:B--2---:R-:W-:-:S06]  /*3940*/  IMAD.WIDE.U32 R4, R7, 0x10, R4 ;  /* 0x0000001007047825 */ /* 0x004fcc00078e0004 */
[----:B------:R-:W5:Y:S02]  /*3950*/  LDG.E.128 R4, desc[UR12][R4.64] ;  /* 0x0000000c04047981 */ /* 0x000f64000c1e1d00 */
.L_x_38283:
[----:B------:R-:W-:Y:S05]  /*3960*/  BRA.U !UP0, `(.L_x_38284) ;  /* 0x0000001508447547 */ /* 0x000fea000b800000 */
[----:B01----:R-:W0:Y:S01]  /*3970*/  LDC.64 R12, c[0x0][0x3a0] ;  /* 0x0000e800ff0c7b82 */ /* 0x003e220000000a00 */
[----:B------:R-:W-:-:S04]  /*3980*/  VIADD R15, R75, 0x100 ;  /* 0x000001004b0f7836 */ /* 0x000fc80000000000 */
        /* <DEDUP_REMOVED lines=21> */
.L_x_38287:
        /* <DEDUP_REMOVED lines=12> */
.L_x_38288:
        /* <DEDUP_REMOVED lines=43> */
.L_x_38286:
        /* <DEDUP_REMOVED lines=10> */
.L_x_38285:
        /* <DEDUP_REMOVED lines=18> */
.L_x_38291:
        /* <DEDUP_REMOVED lines=12> */
.L_x_38292:
        /* <DEDUP_REMOVED lines=43> */
.L_x_38290:
        /* <DEDUP_REMOVED lines=10> */
.L_x_38289:
        /* <DEDUP_REMOVED lines=18> */
.L_x_38295:
        /* <DEDUP_REMOVED lines=12> */
.L_x_38296:
        /* <DEDUP_REMOVED lines=43> */
.L_x_38294:
        /* <DEDUP_REMOVED lines=10> */
.L_x_38293:
        /* <DEDUP_REMOVED lines=18> */
.L_x_38299:
        /* <DEDUP_REMOVED lines=12> */
.L_x_38300:
        /* <DEDUP_REMOVED lines=42> */
.L_x_38298:
        /* <DEDUP_REMOVED lines=11> */
.L_x_38284:
[----:B------:R-:W-:Y:S01]  /*4e80*/  IMAD.MOV.U32 R14, RZ, RZ, R16 ;  /* 0x000000ffff0e7224 */ /* 0x000fe200078e0010 */
[----:B01----:R-:W-:Y:S01]  /*4e90*/  MOV R12, RZ ;  /* 0x000000ff000c7202 */ /* 0x003fe20000000f00 */
        /* <DEDUP_REMOVED lines=17> */
.L_x_38303:
        /* <DEDUP_REMOVED lines=12> */
.L_x_38304:
        /* <DEDUP_REMOVED lines=42> */
.L_x_38302:
        /* <DEDUP_REMOVED lines=9> */
.L_x_38301:
        /* <DEDUP_REMOVED lines=15> */
.L_x_38307:
        /* <DEDUP_REMOVED lines=12> */
.L_x_38308:
        /* <DEDUP_REMOVED lines=43> */
.L_x_38306:
        /* <DEDUP_REMOVED lines=9> */
.L_x_38305:
        /* <DEDUP_REMOVED lines=15> */
.L_x_38311:
        /* <DEDUP_REMOVED lines=12> */
.L_x_38312:
        /* <DEDUP_REMOVED lines=43> */
.L_x_38310:
        /* <DEDUP_REMOVED lines=9> */
.L_x_38309:
        /* <DEDUP_REMOVED lines=15> */
.L_x_38314:
        /* <DEDUP_REMOVED lines=12> */
.L_x_38315:
        /* <DEDUP_REMOVED lines=43> */
.L_x_38313:
        /* <DEDUP_REMOVED lines=9> */
.L_x_38297:
[----:B------:R-:W-:-:S05]  /*6270*/  IADD3 R17, PT, PT, R75, 0x100, RZ ;  /* 0x000001004b117810 */ /* 0x000fca0007ffe0ff */
[----:B------:R-:W-:-:S05]  /*6280*/  IMAD.WIDE.U32 R16, R17, 0x10, R66 ;  /* 0x0000001011107825 */ /* 0x000fca00078e0042 */
[----:B-----5:R0:W-:Y:S01]  /*6290*/  STG.E.128 desc[UR12][R16.64], R12 ;  /* 0x0000000c10007986 */ /* 0x0201e2000c101d0c */
[----:B------:R-:W-:Y:S05]  /*62a0*/  @!P0 BRA `(.L_x_38316) ;  /* 0x0000000000308947 */ /* 0x000fea0003800000 */
[----:B0-----:R-:W0:Y:S01]  /*62b0*/  LDC.64 R16, c[0x0][0x3b0] ;  /* 0x0000ec00ff107b82 */ /* 0x001e220000000a00 */
[----:B------:R-:W-:Y:S01]  /*62c0*/  IMAD.U32 R19, R60, 0x10000, RZ ;  /* 0x000100003c137824 */ /* 0x000fe200078e00ff */
[----:B------:R-:W-:Y:S02]  /*62d0*/  LOP3.LUT R18, R61, 0xffff, RZ, 0xc0, !PT ;  /* 0x0000ffff3d127812 */ /* 0x000fe400078ec0ff */
[----:B------:R-:W-:Y:S02]  /*62e0*/  LOP3.LUT R21, R59, 0xff, RZ, 0xc0, !PT ;  /* 0x000000ff3b157812 */ /* 0x000fe400078ec0ff */
[----:B------:R-:W-:-:S05]  /*62f0*/  LOP3.LUT R19, R19, 0xff0000, RZ, 0xc0, !PT ;  /* 0x00ff000013137812 */ /* 0x000fca00078ec0ff */
[----:B------:R-:W-:Y:S01]  /*6300*/  IMAD R18, R18, 0x1000000, R19 ;  /* 0x0100000012127824 */ /* 0x000fe200078e0213 */
[----:B------:R-:W-:-:S03]  /*6310*/  IADD3 R19, PT, PT, R50, 0x100, RZ ;  /* 0x0000010032137810 */ /* 0x000fc60007ffe0ff */
[----:B------:R-:W-:Y:S01]  /*6320*/  IMAD R18, R21, 0x100, R18 ;  /* 0x0000010015127824 */ /* 0x000fe200078e0212 */
[----:B------:R-:W-:-:S05]  /*6330*/  LOP3.LUT R21, R57, 0xff, RZ, 0xc0, !PT ;  /* 0x000000ff39157812 */ /* 0x000fca00078ec0ff */
[----:B------:R-:W-:Y:S02]  /*6340*/  IMAD.IADD R21, R18, 0x1, R21 ;  /* 0x0000000112157824 */ /* 0x000fe400078e0215 */
[----:B0-----:R-:W-:-:S05]  /*6350*/  IMAD.WIDE.U32 R16, R19, 0x4, R16 ;  /* 0x0000000413107825 */ /* 0x001fca00078e0010 */
[----:B------:R1:W-:Y:S02]  /*6360*/  STG.E desc[UR12][R16.64], R21 ;  /* 0x0000001510007986 */ /* 0x0003e4000c10190c */
.L_x_38316:
[----:B------:R-:W-:Y:S05]  /*6370*/  @!P0 BRA `(.L_x_38317) ;  /* 0x0000000000108947 */ /* 0x000fea0003800000 */
[----:B------:R-:W2:Y:S01]  /*6380*/  LDC.64 R4, c[0x0][0x390] ;  /* 0x0000e400ff047b82 */ /* 0x000ea20000000a00 */
[----:B------:R-:W-:-:S05]  /*6390*/  IADD3 R7, PT, PT, R50, 0x200, RZ ;  /* 0x0000020032077810 */ /* 0x000fca0007ffe0ff */
[----:B--2---:R-:W-:-:S06]  /*63a0*/  IMAD.WIDE.U32 R4, R7, 0x10, R4 ;  /* 0x0000001007047825 */ /* 0x004fcc00078e0004 */
[----:B------:R-:W5:Y:S02]  /*63b0*/  LDG.E.128 R4, desc[UR12][R4.64] ;  /* 0x0000000c04047981 */ /* 0x000f64000c1e1d00 */
.L_x_38317:
[----:B------:R-:W-:Y:S05]  /*63c0*/  BRA.U !UP0, `(.L_x_38318) ;  /* 0x0000001508407547 */ /* 0x000fea000b800000 */
[----:B01----:R-:W0:Y:S01]  /*63d0*/  LDC.64 R16, c[0x0][0x3a0] ;  /* 0x0000e800ff107b82 */ /* 0x003e220000000a00 */
[----:B------:R-:W-:-:S04]  /*63e0*/  VIADD R19, R75, 0x200 ;  /* 0x000002004b137836 */ /* 0x000fc80000000000 */
[----:B0-----:R-:W-:-:S06]  /*63f0*/  IMAD.WIDE.U32 R18, R19, 0x10, R16 ;  /* 0x0000001013127825 */ /* 0x001fcc00078e0010 */
[----:B------:R-:W5:Y:S01]  /*6400*/  LDG.E.128 R16, desc[UR12][R18.64] ;  /* 0x0000000c12107981 */ /* 0x000f62000c1e1d00 */
[----:B------:R-:W-:-:S13]  /*6410*/  ISETP.GT.AND P1, PT, R76, RZ, PT ;  /* 0x000000ff4c00720c */ /* 0x000fda0003f24270 */
        /* <DEDUP_REMOVED lines=18> */
.L_x_38321:
        /* <DEDUP_REMOVED lines=12> */
.L_x_38322:
        /* <DEDUP_REMOVED lines=42> */
.L_x_38320:
        /* <DEDUP_REMOVED lines=10> */
.L_x_38319:
        /* <DEDUP_REMOVED lines=18> */
.L_x_38325:
        /* <DEDUP_REMOVED lines=12> */
.L_x_38326:
        /* <DEDUP_REMOVED lines=43> */
.L_x_38324:
        /* <DEDUP_REMOVED lines=10> */
.L_x_38323:
        /* <DEDUP_REMOVED lines=18> */
.L_x_38329:
        /* <DEDUP_REMOVED lines=12> */
.L_x_38330:
        /* <DEDUP_REMOVED lines=42> */
.L_x_38328:
        /* <DEDUP_REMOVED lines=10> */
.L_x_38327:
        /* <DEDUP_REMOVED lines=18> */
.L_x_38333:
        /* <DEDUP_REMOVED lines=12> */
.L_x_38334:
        /* <DEDUP_REMOVED lines=43> */
.L_x_38332:
        /* <DEDUP_REMOVED lines=11> */
.L_x_38318:
[----:B------:R-:W-:Y:S01]  /*78d0*/  IMAD.MOV.U32 R18, RZ, RZ, R20 ;  /* 0x000000ffff127224 */ /* 0x000fe200078e0014 */
[----:B------:R-:W-:Y:S01]  /*78e0*/  MOV R74, R46 ;  /* 0x0000002e004a7202 */ /* 0x000fe20000000f00 */
[----:B01----:R-:W-:Y:S01]  /*78f0*/  IMAD.MOV.U32 R16, RZ, RZ, RZ ;  /* 0x000000ffff107224 */ /* 0x003fe200078e00ff */
        /* <DEDUP_REMOVED lines=16> */
.L_x_38337:
        /* <DEDUP_REMOVED lines=12> */
.L_x_38338:
        /* <DEDUP_REMOVED lines=43> */
.L_x_38336:
        /* <DEDUP_REMOVED lines=9> */
.L_x_38335:
        /* <DEDUP_REMOVED lines=15> */
.L_x_38341:
        /* <DEDUP_REMOVED lines=12> */
.L_x_38342:
        /* <DEDUP_REMOVED lines=43> */
.L_x_38340:
        /* <DEDUP_REMOVED lines=9> */
.L_x_38339:
        /* <DEDUP_REMOVED lines=15> */
.L_x_38345:
        /* <DEDUP_REMOVED lines=12> */
.L_x_38346:
        /* <DEDUP_REMOVED lines=43> */
.L_x_38344:
        /* <DEDUP_REMOVED lines=9> */
.L_x_38343:
        /* <DEDUP_REMOVED lines=15> */
.L_x_38348:
        /* <DEDUP_REMOVED lines=12> */
.L_x_38349:
        /* <DEDUP_REMOVED lines=43> */
.L_x_38347:
        /* <DEDUP_REMOVED lines=9> */
.L_x_38331:
[----:B------:R-:W-:-:S04]  /*8cd0*/  VIADD R21, R75, 0x200 ;  /* 0x000002004b157836 */ /* 0x000fc80000000000 */
[----:B------:R-:W-:-:S05]  /*8ce0*/  IMAD.WIDE.U32 R20, R21, 0x10, R66 ;  /* 0x0000001015147825 */ /* 0x000fca00078e0042 */
[----:B-----5:R0:W-:Y:S01]  /*8cf0*/  STG.E.128 desc[UR12][R20.64], R16 ;  /* 0x0000001014007986 */ /* 0x0201e2000c101d0c */
[----:B------:R-:W-:Y:S05]  /*8d00*/  @!P0 BRA `(.L_x_38350) ;  /* 0x0000000000308947 */ /* 0x000fea0003800000 */
[----:B0-----:R-:W0:Y:S01]  /*8d10*/  LDC.64 R20, c[0x0][0x3b0] ;  /* 0x0000ec00ff147b82 */ /* 0x001e220000000a00 */
[----:B------:R-:W-:Y:S02]  /*8d20*/  SHF.L.U32 R23, R60, 0x10, RZ ;  /* 0x000000103c177819 */ /* 0x000fe400000006ff */
[----:B------:R-:W-:Y:S02]  /*8d30*/  LOP3.LUT R22, R61, 0xffff, RZ, 0xc0, !PT ;  /* 0x0000ffff3d167812 */ /* 0x000fe400078ec0ff */
[----:B------:R-:W-:Y:S02]  /*8d40*/  LOP3.LUT R23, R23, 0xff0000, RZ, 0xc0, !PT ;  /* 0x00ff000017177812 */ /* 0x000fe400078ec0ff */
[----:B------:R-:W-:-:S03]  /*8d50*/  LOP3.LUT R41, R59, 0xff, RZ, 0xc0, !PT ;  /* 0x000000ff3b297812 */ /* 0x000fc600078ec0ff */
[----:B------:R-:W-:Y:S02]  /*8d60*/  IMAD R22, R22, 0x1000000, R23 ;  /* 0x0100000016167824 */ /* 0x000fe400078e0217 */
[----:B------:R-:W-:-:S03]  /*8d70*/  VIADD R23, R50, 0x200 ;  /* 0x0000020032177836 */ /* 0x000fc60000000000 */
[----:B------:R-:W-:Y:S02]  /*8d80*/  LEA R22, R41, R22, 0x8 ;  /* 0x0000001629167211 */ /* 0x000fe400078e40ff */
[----:B------:R-:W-:-:S05]  /*8d90*/  LOP3.LUT R41, R57, 0xff, RZ, 0xc0, !PT ;  /* 0x000000ff39297812 */ /* 0x000fca00078ec0ff */
[----:B------:R-:W-:Y:S02]  /*8da0*/  IMAD.IADD R41, R22, 0x1, R41 ;  /* 0x0000000116297824 */ /* 0x000fe400078e0229 */
[----:B0-----:R-:W-:-:S05]  /*8db0*/  IMAD.WIDE.U32 R20, R23, 0x4, R20 ;  /* 0x0000000417147825 */ /* 0x001fca00078e0014 */
[----:B------:R1:W-:Y:S02]  /*8dc0*/  STG.E desc[UR12][R20.64], R41 ;  /* 0x0000002914007986 */ /* 0x0003e4000c10190c */
.L_x_38350:
[----:B------:R-:W-:Y:S05]  /*8dd0*/  @!P0 BRA `(.L_x_38351) ;  /* 0x0000000000108947 */ /* 0x000fea0003800000 */
[----:B------:R-:W2:Y:S01]  /*8de0*/  LDC.64 R4, c[0x0][0x390] ;  /* 0x0000e400ff047b82 */ /* 0x000ea20000000a00 */
[----:B------:R-:W-:-:S04]  /*8df0*/  VIADD R7, R50, 0x300 ;  /* 0x0000030032077836 */ /* 0x000fc80000000000 */
[----:B--2---:R-:W-:-:S06]  /*8e00*/  IMAD.WIDE.U32 R4, R7, 0x10, R4 ;  /* 0x0000001007047825 */ /* 0x004fcc00078e0004 */
[----:B------:R-:W5:Y:S02]  /*8e10*/  LDG.E.128 R4, desc[UR12][R4.64] ;  /* 0x0000000c04047981 */ /* 0x000f64000c1e1d00 */
.L_x_38351:
[----:B------:R-:W-:Y:S05]  /*8e20*/  BRA.U !UP0, `(.L_x_38352) ;  /* 0x00000015083c7547 */ /* 0x000fea000b800000 */
[----:B01----:R-:W0:Y:S01]  /*8e30*/  LDC.64 R20, c[0x0][0x3a0] ;  /* 0x0000e800ff147b82 */ /* 0x003e220000000a00 */
[----:B------:R-:W-:-:S05]  /*8e40*/  IADD3 R23, PT, PT, R75, 0x300, RZ ;  /* 0x000003004b177810 */ /* 0x000fca0007ffe0ff */
[----:B0-----:R-:W-:-:S06]  /*8e50*/  IMAD.WIDE.U32 R22, R23, 0x10, R20 ;  /* 0x0000001017167825 */ /* 0x001fcc00078e0014 */
[----:B------:R-:W5:Y:S01]  /*8e60*/  LDG.E.128 R20, desc[UR12][R22.64] ;  /* 0x0000000c16147981 */ /* 0x000f62000c1e1d00 */
[----:B------:R-:W-:-:S13]  /*8e70*/  ISETP.GT.AND P1, PT, R76, RZ, PT ;  /* 0x000000ff4c00720c */ /* 0x000fda0003f24270 */
        /* <DEDUP_REMOVED lines=18> */
.L_x_38355:
        /* <DEDUP_REMOVED lines=12> */
.L_x_38356:
        /* <DEDUP_REMOVED lines=42> */
.L_x_38354:
        /* <DEDUP_REMOVED lines=10> */
.L_x_38353:
        /* <DEDUP_REMOVED lines=18> */
.L_x_38359:
        /* <DEDUP_REMOVED lines=12> */
.L_x_38360:
        /* <DEDUP_REMOVED lines=43> */
.L_x_38358:
        /* <DEDUP_REMOVED lines=10> */
.L_x_38357:
        /* <DEDUP_REMOVED lines=18> */
.L_x_38363:
        /* <DEDUP_REMOVED lines=12> */
.L_x_38364:
        /* <DEDUP_REMOVED lines=42> */
.L_x_38362:
        /* <DEDUP_REMOVED lines=10> */
.L_x_38361:
        /* <DEDUP_REMOVED lines=18> */
.L_x_38367:
        /* <DEDUP_REMOVED lines=12> */
.L_x_38368:
        /* <DEDUP_REMOVED lines=42> */
.L_x_38366:
        /* <DEDUP_REMOVED lines=11> */
.L_x_38352:
        /* <DEDUP_REMOVED lines=19> */
.L_x_38371:
        /* <DEDUP_REMOVED lines=12> */
.L_x_38372:
        /* <DEDUP_REMOVED lines=41> */
[----:B------:R-:W-:-:S07]  /*a7a0*/  IMAD.MOV.U32 R20, RZ, RZ, R74 ;  /* 0x000000ffff147224 */ /* 0x000fce00078e004a */
.L_x_38370:
        /* <DEDUP_REMOVED lines=9> */
.L_x_38369:
        /* <DEDUP_REMOVED lines=15> */
.L_x_38375:
        /* <DEDUP_REMOVED lines=12> */
.L_x_38376:
        /* <DEDUP_REMOVED lines=43> */
.L_x_38374:
        /* <DEDUP_REMOVED lines=9> */
.L_x_38373:
        /* <DEDUP_REMOVED lines=15> */
.L_x_38379:
        /* <DEDUP_REMOVED lines=12> */
.L_x_38380:
        /* <DEDUP_REMOVED lines=43> */
.L_x_38378:
        /* <DEDUP_REMOVED lines=9> */
.L_x_38377:
        /* <DEDUP_REMOVED lines=15> */
.L_x_38382:
        /* <DEDUP_REMOVED lines=12> */
.L_x_38383:
        /* <DEDUP_REMOVED lines=43> */
.L_x_38381:
        /* <DEDUP_REMOVED lines=9> */
.L_x_38365:
        /* <DEDUP_REMOVED lines=8> */
[----:B------:R-:W-:-:S04]  /*b790*/  LOP3.LUT R43, R43, 0xff0000, RZ, 0xc0, !PT ;  /* 0x00ff00002b2b7812 */ /* 0x000fc800078ec0ff */
[----:B------:R-:W-:Y:S01]  /*b7a0*/  LEA R42, R42, R43, 0x18 ;  /* 0x0000002b2a2a7211 */ /* 0x000fe200078ec0ff */
[----:B------:R-:W-:-:S03]  /*b7b0*/  VIADD R43, R50, 0x300 ;  /* 0x00000300322b7836 */ /* 0x000fc60000000000 */
[----:B------:R-:W-:Y:S02]  /*b7c0*/  LEA R42, R45, R42, 0x8 ;  /* 0x0000002a2d2a7211 */ /* 0x000fe400078e40ff */
[----:B------:R-:W-:-:S05]  /*b7d0*/  LOP3.LUT R45, R57, 0xff, RZ, 0xc0, !PT ;  /* 0x000000ff392d7812 */ /* 0x000fca00078ec0ff */
[----:B------:R-:W-:Y:S02]  /*b7e0*/  IMAD.IADD R45, R42, 0x1, R45 ;  /* 0x000000012a2d7824 */ /* 0x000fe400078e022d */
[----:B0-----:R-:W-:-:S05]  /*b7f0*/  IMAD.WIDE.U32 R40, R43, 0x4, R40 ;  /* 0x000000042b287825 */ /* 0x001fca00078e0028 */
[----:B------:R1:W-:Y:S02]  /*b800*/  STG.E desc[UR12][R40.64], R45 ;  /* 0x0000002d28007986 */ /* 0x0003e4000c10190c */
.L_x_38384:
[----:B------:R-:W-:Y:S05]  /*b810*/  @!P0 BRA `(.L_x_38385) ;  /* 0x0000000000108947 */ /* 0x000fea0003800000 */
[----:B------:R-:W2:Y:S01]  /*b820*/  LDC.64 R4, c[0x0][0x390] ;  /* 0x0000e400ff047b82 */ /* 0x000ea20000000a00 */
[----:B------:R-:W-:-:S05]  /*b830*/  IADD3 R7, PT, PT, R50, 0x400, RZ ;  /* 0x0000040032077810 */ /* 0x000fca0007ffe0ff */
[----:B--2---:R-:W-:-:S06]  /*b840*/  IMAD.WIDE.U32 R4, R7, 0x10, R4 ;  /* 0x0000001007047825 */ /* 0x004fcc00078e0004 */
[----:B------:R-:W5:Y:S02]  /*b850*/  LDG.E.128 R4, desc[UR12][R4.64] ;  /* 0x0000000c04047981 */ /* 0x000f64000c1e1d00 */
.L_x_38385:
        /* <DEDUP_REMOVED lines=24> */
.L_x_38389:
        /* <DEDUP_REMOVED lines=12> */
.L_x_38390:
        /* <DEDUP_REMOVED lines=43> */
.L_x_38388:
[----:B------:R-:W-:Y:S01]  /*bd50*/  I2FP.F32.U32 R44, R46 ;  /* 0x0000002e002c7245 */ /* 0x000fe20000201000 */
[----:B-----5:R-:W-:Y:S01]  /*bd60*/  FMUL.FTZ R46, R4, UR21 ;  /* 0x00000015042e7c20 */ /* 0x020fe20008410000 */
[----:B------:R-:W-:-:S03]  /*bd70*/  MOV R47, 0x2f800000 ;  /* 0x2f800000002f7802 */ /* 0x000fc60000000f00 */
[----:B------:R-:W-:Y:S02]  /*bd80*/  FMUL.FTZ R46, R46, UR20 ;  /* 0x000000142e2e7c20 */ /* 0x000fe40008410000 */
[----:B------:R-:W-:-:S05]  /*bd90*/  FFMA.FTZ R44, R44, R47, 1.1641532182693481445e-10 ;  /* 0x2f0000002c2c7423 */ /* 0x000fca000001002f */
[----:B------:R-:W-:-:S04]  /*bda0*/  FSETP.GTU.FTZ.AND P2, PT, R44, UR23, PT ;  /* 0x000000172c007c0b */ /* 0x000fc8000bf5c000 */
[----:B------:R-:W-:Y:S02]  /*bdb0*/  FSEL R47, R46, RZ, !P2 ;  /* 0x000000ff2e2f7208 */ /* 0x000fe40005000000 */
[----:B------:R-:W-:-:S03]  /*bdc0*/  SEL R44, RZ, 0x1, P2 ;  /* 0x00000001ff2c7807 */ /* 0x000fc60001000000 */
[----:B------:R-:W-:Y:S01]  /*bdd0*/  FADD.FTZ R40, R40, R47 ;  /* 0x0000002f28287221 */ /* 0x000fe20000010000 */
[----:B------:R-:W-:-:S07]  /*bde0*/  PRMT R57, R44, 0x7610, R57 ;  /* 0x000076102c397816 */ /* 0x000fce0000000039 */
.L_x_38387:
        /* <DEDUP_REMOVED lines=18> */
.L_x_38393:
        /* <DEDUP_REMOVED lines=12> */
.L_x_38394:
        /* <DEDUP_REMOVED lines=43> */
.L_x_38392:
        /* <DEDUP_REMOVED lines=10> */
.L_x_38391:
        /* <DEDUP_REMOVED lines=18> */
.L_x_38397:
        /* <DEDUP_REMOVED lines=12> */
.L_x_38398:
        /* <DEDUP_REMOVED lines=43> */
.L_x_38396:
        /* <DEDUP_REMOVED lines=10> */
.L_x_38395:
        /* <DEDUP_REMOVED lines=18> */
.L_x_38401:
        /* <DEDUP_REMOVED lines=12> */
.L_x_38402:
        /* <DEDUP_REMOVED lines=42> */
.L_x_38400:
        /* <DEDUP_REMOVED lines=11> */
.L_x_38386:
        /* <DEDUP_REMOVED lines=19> */
.L_x_38405:
        /* <DEDUP_REMOVED lines=12> */
.L_x_38406:
        /* <DEDUP_REMOVED lines=42> */
.L_x_38404:
        /* <DEDUP_REMOVED lines=9> */
.L_x_38403:
        /* <DEDUP_REMOVED lines=15> */
.L_x_38409:
        /* <DEDUP_REMOVED lines=12> */
.L_x_38410:
        /* <DEDUP_REMOVED lines=43> */
.L_x_38408:
        /* <DEDUP_REMOVED lines=9> */
.L_x_38407:
        /* <DEDUP_REMOVED lines=15> */
.L_x_38413:
        /* <DEDUP_REMOVED lines=12> */
.L_x_38414:
        /* <DEDUP_REMOVED lines=43> */
.L_x_38412:
        /* <DEDUP_REMOVED lines=9> */
.L_x_38411:
        /* <DEDUP_REMOVED lines=15> */
.L_x_38416:
        /* <DEDUP_REMOVED lines=12> */
.L_x_38417:
        /* <DEDUP_REMOVED lines=43> */
.L_x_38415:
        /* <DEDUP_REMOVED lines=9> */
.L_x_38399:
        /* <DEDUP_REMOVED lines=16> */
.L_x_38418:
[----:B------:R-:W-:Y:S05]  /*e270*/  @!P0 BRA `(.L_x_38419) ;  /* 0x0000000000108947 */ /* 0x000fea0003800000 */
[----:B------:R-:W2:Y:S01]  /*e280*/  LDC.64 R4, c[0x0][0x390] ;  /* 0x0000e400ff047b82 */ /* 0x000ea20000000a00 */
[----:B------:R-:W-:-:S05]  /*e290*/  IADD3 R7, PT, PT, R50, 0x500, RZ ;  /* 0x0000050032077810 */ /* 0x000fca0007ffe0ff */
[----:B--2---:R-:W-:-:S06]  /*e2a0*/  IMAD.WIDE.U32 R4, R7, 0x10, R4 ;  /* 0x0000001007047825 */ /* 0x004fcc00078e0004 */
[----:B------:R-:W5:Y:S02]  /*e2b0*/  LDG.E.128 R4, desc[UR12][R4.64] ;  /* 0x0000000c04047981 */ /* 0x000f64000c1e1d00 */
.L_x_38419:
        /* <DEDUP_REMOVED lines=24> */
.L_x_38423:
        /* <DEDUP_REMOVED lines=12> */
.L_x_38424:
        /* <DEDUP_REMOVED lines=43> */
.L_x_38422:
[----:B------:R-:W-:Y:S01]  /*e7b0*/  I2FP.F32.U32 R48, R51 ;  /* 0x0000003300307245 */ /* 0x000fe20000201000 */
[----:B-----5:R-:W-:Y:S01]  /*e7c0*/  FMUL.FTZ R73, R4, UR21 ;  /* 0x0000001504497c20 */ /* 0x020fe20008410000 */
[----:B------:R-:W-:-:S05]  /*e7d0*/  MOV R51, 0x2f800000 ;  /* 0x2f80000000337802 */ /* 0x000fca0000000f00 */
[----:B------:R-:W-:Y:S01]  /*e7e0*/  FFMA.FTZ R48, R48, R51, 1.1641532182693481445e-10 ;  /* 0x2f00000030307423 */ /* 0x000fe20000010033 */
[----:B------:R-:W-:-:S04]  /*e7f0*/  FMUL.FTZ R51, R73, UR20 ;  /* 0x0000001449337c20 */ /* 0x000fc80008410000 */
[----:B------:R-:W-:-:S04]  /*e800*/  FSETP.GTU.FTZ.AND P2, PT, R48, UR23, PT ;  /* 0x0000001730007c0b */ /* 0x000fc8000bf5c000 */
[----:B------:R-:W-:Y:S02]  /*e810*/  FSEL R51, R51, RZ, !P2 ;  /* 0x000000ff33337208 */ /* 0x000fe40005000000 */
[----:B------:R-:W-:-:S03]  /*e820*/  SEL R48, RZ, 0x1, P2 ;  /* 0x00000001ff307807 */ /* 0x000fc60001000000 */
[----:B------:R-:W-:Y:S01]  /*e830*/  FADD.FTZ R44, R44, R51 ;  /* 0x000000332c2c7221 */ /* 0x000fe20000010000 */
[----:B------:R-:W-:-:S07]  /*e840*/  PRMT R57, R48, 0x7610, R57 ;  /* 0x0000761030397816 */ /* 0x000fce0000000039 */
.L_x_38421:
        /* <DEDUP_REMOVED lines=18> */
.L_x_38427:
        /* <DEDUP_REMOVED lines=12> */
.L_x_38428:
        /* <DEDUP_REMOVED lines=43> */
.L_x_38426:
        /* <DEDUP_REMOVED lines=10> */
.L_x_38425:
        /* <DEDUP_REMOVED lines=18> */
.L_x_38431:
        /* <DEDUP_REMOVED lines=12> */
.L_x_38432:
        /* <DEDUP_REMOVED lines=43> */
.L_x_38430:
        /* <DEDUP_REMOVED lines=10> */
.L_x_38429:
        /* <DEDUP_REMOVED lines=18> */
.L_x_38435:
        /* <DEDUP_REMOVED lines=12> */
.L_x_38436:
        /* <DEDUP_REMOVED lines=43> */
.L_x_38434:
        /* <DEDUP_REMOVED lines=11> */
.L_x_38420:
        /* <DEDUP_REMOVED lines=19> */
.L_x_38439:
        /* <DEDUP_REMOVED lines=12> */
.L_x_38440:
        /* <DEDUP_REMOVED lines=42> */
.L_x_38438:
        /* <DEDUP_REMOVED lines=9> */
.L_x_38437:
        /* <DEDUP_REMOVED lines=15> */
.L_x_38443:
        /* <DEDUP_REMOVED lines=12> */
.L_x_38444:
        /* <DEDUP_REMOVED lines=43> */
.L_x_38442:
        /* <DEDUP_REMOVED lines=9> */
.L_x_38441:
        /* <DEDUP_REMOVED lines=15> */
.L_x_38447:
        /* <DEDUP_REMOVED lines=12> */
.L_x_38448:
        /* <DEDUP_REMOVED lines=43> */
.L_x_38446:
        /* <DEDUP_REMOVED lines=9> */
.L_x_38445:
        /* <DEDUP_REMOVED lines=15> */
.L_x_38450:
        /* <DEDUP_REMOVED lines=12> */
.L_x_38451:
        /* <DEDUP_REMOVED lines=43> */
.L_x_38449:
        /* <DEDUP_REMOVED lines=9> */
.L_x_38433:
[----:B------:R-:W-:Y:S01]  /*10be0*/  VIADD R49, R75, 0x500 ;  /* 0x000005004b317836 */ /* 0x000fe20000000000 */
[----:B------:R-:W-:-:S03]  /*10bf0*/  IADD3 R80, PT, PT, R50, 0x600, RZ ;  /* 0x0000060032507810 */ /* 0x000fc60007ffe0ff */
[----:B------:R-:W-:-:S05]  /*10c00*/  IMAD.WIDE.U32 R48, R49, 0x10, R66 ;  /* 0x0000001031307825 */ /* 0x000fca00078e0042 */
[----:B-----5:R0:W-:Y:S01]  /*10c10*/  STG.E.128 desc[UR12][R48.64], R44 ;  /* 0x0000002c30007986 */ /* 0x0201e2000c101d0c */
[----:B------:R-:W-:Y:S05]  /*10c20*/  @!P0 BRA `(.L_x_38452) ;  /* 0x0000000000308947 */ /* 0x000fea0003800000 */
[----:B0-----:R-:W0:Y:S01]  /*10c30*/  LDC.64 R48, c[0x0][0x3b0] ;  /* 0x0000ec00ff307b82 */ /* 0x001e220000000a00 */
[----:B------:R-:W-:Y:S01]  /*10c40*/  VIADD R51, R50, 0x500 ;  /* 0x0000050032337836 */ /* 0x000fe20000000000 */
[----:B------:R-:W-:-:S03]  /*10c50*/  SHF.L.U32 R50, R60, 0x10, RZ ;  /* 0x000000103c327819 */ /* 0x000fc600000006ff */
[----:B0-----:R-:W-:Y:S01]  /*10c60*/  IMAD.WIDE.U32 R48, R51, 0x4, R48 ;  /* 0x0000000433307825 */ /* 0x001fe200078e0030 */
[----:B------:R-:W-:Y:S02]  /*10c70*/  LOP3.LUT R51, R50, 0xff0000, RZ, 0xc0, !PT ;  /* 0x00ff000032337812 */ /* 0x000fe400078ec0ff */
[----:B------:R-:W-:-:S05]  /*10c80*/  LOP3.LUT R50, R61, 0xffff, RZ, 0xc0, !PT ;  /* 0x0000ffff3d327812 */ /* 0x000fca00078ec0ff */
[----:B------:R-:W-:Y:S01]  /*10c90*/  IMAD R50, R50, 0x1000000, R51 ;  /* 0x0100000032327824 */ /* 0x000fe200078e0233 */
[----:B------:R-:W-:-:S04]  /*10ca0*/  LOP3.LUT R51, R59, 0xff, RZ, 0xc0, !PT ;  /* 0x000000ff3b337812 */ /* 0x000fc800078ec0ff */
[----:B------:R-:W-:Y:S02]  /*10cb0*/  LEA R50, R51, R50, 0x8 ;  /* 0x0000003233327211 */ /* 0x000fe400078e40ff */
[----:B------:R-:W-:-:S05]  /*10cc0*/  LOP3.LUT R51, R57, 0xff, RZ, 0xc0, !PT ;  /* 0x000000ff39337812 */ /* 0x000fca00078ec0ff */
[----:B------:R-:W-:-:S05]  /*10cd0*/  IMAD.IADD R51, R50, 0x1, R51 ;  /* 0x0000000132337824 */ /* 0x000fca00078e0233 */
[----:B------:R1:W-:Y:S02]  /*10ce0*/  STG.E desc[UR12][R48.64], R51 ;  /* 0x0000003330007986 */ /* 0x0003e4000c10190c */
.L_x_38452:
[----:B------:R-:W-:Y:S05]  /*10cf0*/  @!P0 BRA `(.L_x_38453) ;  /* 0x00000000000c8947 */ /* 0x000fea0003800000 */
[----:B------:R-:W2:Y:S02]  /*10d00*/  LDC.64 R4, c[0x0][0x390] ;  /* 0x0000e400ff047b82 */ /* 0x000ea40000000a00 */
[----:B--2---:R-:W-:-:S06]  /*10d10*/  IMAD.WIDE.U32 R4, R80, 0x10, R4 ;  /* 0x0000001050047825 */ /* 0x004fcc00078e0004 */
[----:B------:R-:W5:Y:S02]  /*10d20*/  LDG.E.128 R4, desc[UR12][R4.64] ;  /* 0x0000000c04047981 */ /* 0x000f64000c1e1d00 */
.L_x_38453:
[----:B------:R-:W-:Y:S01]  /*10d30*/  IADD3 R81, PT, PT, R75, 0x600, RZ ;  /* 0x000006004b517810 */ /* 0x000fe20007ffe0ff */
[----:B------:R-:W-:Y:S06]  /*10d40*/  BRA.U !UP0, `(.L_x_38454) ;  /* 0x00000015083c7547 */ /* 0x000fec000b800000 */
[----:B01----:R-:W0:Y:S02]  /*10d50*/  LDC.64 R48, c[0x0][0x3a0] ;  /* 0x0000e800ff307b82 */ /* 0x003e240000000a00 */
        /* <DEDUP_REMOVED lines=21> */
.L_x_38457:
        /* <DEDUP_REMOVED lines=12> */
.L_x_38458:
        /* <DEDUP_REMOVED lines=36> */
[----:B------:R-:W-:-:S04]  /*111b0*/  IMAD.WIDE.U32 R76, R77, -0x326172a9, RZ ;  /* 0xcd9e8d574d4c7825 */ /* 0x000fc800078e00ff */
[----:B------:R-:W-:Y:S01]  /*111c0*/  IMAD.MOV.U32 R58, RZ, RZ, R76 ;  /* 0x000000ffff3a7224 */ /* 0x000fe200078e004c */
[----:B------:R-:W-:Y:S01]  /*111d0*/  LOP3.LUT R52, R82, UR35, R77, 0x96, !PT ;  /* 0x0000002352347c12 */ /* 0x000fe2000f8e964d */
[----:B------:R-:W-:-:S05]  /*111e0*/  IMAD.WIDE.U32 R82, R83, -0x2daee0ad, RZ ;  /* 0xd2511f5353527825 */ /* 0x000fca00078e00ff */
[----:B------:R-:W-:Y:S01]  /*111f0*/  LOP3.LUT R0, R74, UR34, R83, 0x96, !PT ;  /* 0x000000224a007c12 */ /* 0x000fe2000f8e9653 */
[----:B------:R-:W-:-:S07]  /*11200*/  IMAD.MOV.U32 R74, RZ, RZ, RZ ;  /* 0x000000ffff4a7224 */ /* 0x000fce00078e00ff */
.L_x_38456:
[----:B------:R-:W-:Y:S01]  /*11210*/  I2FP.F32.U32 R73, R75 ;  /* 0x0000004b00497245 */ /* 0x000fe20000201000 */
[----:B------:R-:W-:-:S05]  /*11220*/  HFMA2 R76, -RZ, RZ, 0.1171875, 0 ;  /* 0x2f800000ff4c7431 */ /* 0x000fca00000001ff */
[----:B------:R-:W-:-:S05]  /*11230*/  FFMA.FTZ R73, R73, R76, 1.1641532182693481445e-10 ;  /* 0x2f00000049497423 */ /* 0x000fca000001004c */
[----:B------:R-:W-:Y:S01]  /*11240*/  FSETP.GTU.FTZ.AND P2, PT, R73, UR23, PT ;  /* 0x0000001749007c0b */ /* 0x000fe2000bf5c000 */
[----:B-----5:R-:W-:-:S04]  /*11250*/  FMUL.FTZ R73, R4, UR21 ;  /* 0x0000001504497c20 */ /* 0x020fc80008410000 */
[----:B------:R-:W-:-:S05]  /*11260*/  FMUL.FTZ R73, R73, UR20 ;  /* 0x0000001449497c20 */ /* 0x000fca0008410000 */
[----:B------:R-:W-:-:S05]  /*11270*/  FSEL R73, R73, RZ, !P2 ;  /* 0x000000ff49497208 */ /* 0x000fca0005000000 */
[----:B------:R-:W-:Y:S01]  /*11280*/  FADD.FTZ R48, R48, R73 ;  /* 0x0000004930307221 */ /* 0x000fe20000010000 */
[----:B------:R-:W-:-:S04]  /*11290*/  SEL R73, RZ, 0x1, P2 ;  /* 0x00000001ff497807 */ /* 0x000fc80001000000 */
[----:B------:R-:W-:-:S07]  /*112a0*/  PRMT R57, R73, 0x7610, R57 ;  /* 0x0000761049397816 */ /* 0x000fce0000000039 */
.L_x_38455:
        /* <DEDUP_REMOVED lines=18> */
.L_x_38461:
        /* <DEDUP_REMOVED lines=12> */
.L_x_38462:
        /* <DEDUP_REMOVED lines=40> */
[----:B------:R-:W-:Y:S01]  /*11710*/  HFMA2 R75, -RZ, RZ, 0, 0 ;  /* 0x00000000ff4b7431 */ /* 0x000fe200000001ff */
[----:B------:R-:W-:Y:S01]  /*11720*/  MOV R73, R74 ;  /* 0x0000004a00497202 */ /* 0x000fe20000000f00 */
[----:B------:R-:W-:-:S07]  /*11730*/  IMAD.MOV.U32 R76, RZ, RZ, R82 ;  /* 0x000000ffff4c7224 */ /* 0x000fce00078e0052 */
.L_x_38460:
[----:B------:R-:W-:Y:S01]  /*11740*/  I2FP.F32.U32 R74, R76 ;  /* 0x0000004c004a7245 */ /* 0x000fe20000201000 */
[----:B------:R-:W-:-:S04]  /*11750*/  IMAD.MOV.U32 R77, RZ, RZ, 0x2f800000 ;  /* 0x2f800000ff4d7424 */ /* 0x000fc800078e00ff */
        /* <DEDUP_REMOVED lines=8> */
.L_x_38459:
        /* <DEDUP_REMOVED lines=18> */
.L_x_38465:
        /* <DEDUP_REMOVED lines=12> */
.L_x_38466:
        /* <DEDUP_REMOVED lines=42> */
.L_x_38464:
        /* <DEDUP_REMOVED lines=10> */
.L_x_38463:
        /* <DEDUP_REMOVED lines=18> */
.L_x_38469:
        /* <DEDUP_REMOVED lines=12> */
.L_x_38470:
        /* <DEDUP_REMOVED lines=37> */
[----:B------:R-:W-:-:S05]  /*12130*/  IMAD.WIDE.U32 R76, R77, -0x326172a9, RZ ;  /* 0xcd9e8d574d4c7825 */ /* 0x000fca00078e00ff */
[----:B------:R-:W-:Y:S02]  /*12140*/  LOP3.LUT R52, R78, UR35, R77, 0x96, !PT ;  /* 0x000000234e347c12 */ /* 0x000fe4000f8e964d */
[----:B------:R-:W-:Y:S01]  /*12150*/  MOV R58, R76 ;  /* 0x0000004c003a7202 */ /* 0x000fe20000000f00 */
[----:B------:R-:W-:-:S05]  /*12160*/  IMAD.WIDE.U32 R76, R0, -0x2daee0ad, RZ ;  /* 0xd2511f53004c7825 */ /* 0x000fca00078e00ff */
[----:B------:R-:W-:Y:S01]  /*12170*/  LOP3.LUT R0, R74, UR34, R77, 0x96, !PT ;  /* 0x000000224a007c12 */ /* 0x000fe2000f8e964d */
[----:B------:R-:W-:-:S07]  /*12180*/  IMAD.MOV.U32 R74, RZ, RZ, R76 ;  /* 0x000000ffff4a7224 */ /* 0x000fce00078e004c */
.L_x_38468:
[----:B------:R-:W-:Y:S02]  /*12190*/  I2FP.F32.U32 R75, R75 ;  /* 0x0000004b004b7245 */ /* 0x000fe40000201000 */
[----:B------:R-:W-:-:S05]  /*121a0*/  MOV R76, 0x2f800000 ;  /* 0x2f800000004c7802 */ /* 0x000fca0000000f00 */
[----:B------:R-:W-:-:S05]  /*121b0*/  FFMA.FTZ R75, R75, R76, 1.1641532182693481445e-10 ;  /* 0x2f0000004b4b7423 */ /* 0x000fca000001004c */
[----:B------:R-:W-:Y:S01]  /*121c0*/  FSETP.GTU.FTZ.AND P1, PT, R75, UR23, PT ;  /* 0x000000174b007c0b */ /* 0x000fe2000bf3c000 */
[----:B-----5:R-:W-:-:S04]  /*121d0*/  FMUL.FTZ R75, R7, UR21 ;  /* 0x00000015074b7c20 */ /* 0x020fc80008410000 */
[----:B------:R-:W-:-:S05]  /*121e0*/  FMUL.FTZ R75, R75, UR20 ;  /* 0x000000144b4b7c20 */ /* 0x000fca0008410000 */
[----:B------:R-:W-:Y:S02]  /*121f0*/  FSEL R76, R75, RZ, !P1 ;  /* 0x000000ff4b4c7208 */ /* 0x000fe40004800000 */
[----:B------:R-:W-:-:S03]  /*12200*/  SEL R75, RZ, 0x1, P1 ;  /* 0x00000001ff4b7807 */ /* 0x000fc60000800000 */
[----:B------:R-:W-:Y:S01]  /*12210*/  FADD.FTZ R51, R51, R76 ;  /* 0x0000004c33337221 */ /* 0x000fe20000010000 */
[----:B------:R-:W-:Y:S01]  /*12220*/  PRMT R61, R75, 0x7610, R61 ;  /* 0x000076104b3d7816 */ /* 0x000fe2000000003d */
[----:B------:R-:W-:Y:S06]  /*12230*/  BRA `(.L_x_38467) ;  /* 0x0000001000fc7947 */ /* 0x000fec0003800000 */
.L_x_38454:
        /* <DEDUP_REMOVED lines=19> */
.L_x_38473:
        /* <DEDUP_REMOVED lines=12> */
.L_x_38474:
        /* <DEDUP_REMOVED lines=42> */
.L_x_38472:
        /* <DEDUP_REMOVED lines=9> */
.L_x_38471:
        /* <DEDUP_REMOVED lines=15> */
.L_x_38477:
        /* <DEDUP_REMOVED lines=12> */
.L_x_38478:
        /* <DEDUP_REMOVED lines=43> */
.L_x_38476:
        /* <DEDUP_REMOVED lines=9> */
.L_x_38475:
        /* <DEDUP_REMOVED lines=15> */
.L_x_38481:
        /* <DEDUP_REMOVED lines=12> */
.L_x_38482:
        /* <DEDUP_REMOVED lines=43> */
.L_x_38480:
        /* <DEDUP_REMOVED lines=9> */
.L_x_38479:
        /* <DEDUP_REMOVED lines=15> */
.L_x_38484:
        /* <DEDUP_REMOVED lines=12> */
.L_x_38485:
[----:B------:R-:W-:Y:S01]  /*132f0*/  LOP3.LUT R82, R56, UR15, R79, 0x96, !PT ;  /* 0x0000000f38527c12 */ /* 0x000fe2000f8e964f */
[----:B------:R-:W-:-:S04]  /*13300*/  IMAD.WIDE.U32 R76, R54, -0x326172a9, RZ ;  /* 0xcd9e8d57364c7825 */ /* 0x000fc800078e00ff */
[----:B------:R-:W-:Y:S01]  /*13310*/  HFMA2 R73, -RZ, RZ, 0, 0 ;  /* 0x00000000ff497431 */ /* 0x000fe200000001ff */
[----:B------:R-:W-:Y:S01]  /*13320*/  MOV R51, R74 ;  /* 0x0000004a00337202 */ /* 0x000fe20000000f00 */
        /* <DEDUP_REMOVED lines=39> */
.L_x_38483:
[----:B------:R-:W-:Y:S01]  /*135a0*/  I2FP.F32.U32 R51, R51 ;  /* 0x0000003300337245 */ /* 0x000fe20000201000 */
[----:B------:R-:W-:Y:S02]  /*135b0*/  IMAD.MOV.U32 R76, RZ, RZ, 0x2f800000 ;  /* 0x2f800000ff4c7424 */ /* 0x000fe400078e00ff */
[----:B-----5:R-:W-:Y:S02]  /*135c0*/  FMUL.FTZ R75, R7, UR21 ;  /* 0x00000015074b7c20 */ /* 0x020fe40008410000 */
[----:B------:R-:W-:-:S05]  /*135d0*/  FFMA.FTZ R51, R51, R76, 1.1641532182693481445e-10 ;  /* 0x2f00000033337423 */ /* 0x000fca000001004c */
[----:B------:R-:W-:Y:S01]  /*135e0*/  FSETP.GTU.FTZ.AND P1, PT, R51, UR23, PT ;  /* 0x0000001733007c0b */ /* 0x000fe2000bf3c000 */
[----:B------:R-:W-:-:S03]  /*135f0*/  FMUL.FTZ R51, R75, UR20 ;  /* 0x000000144b337c20 */ /* 0x000fc60008410000 */
[----:B------:R-:W-:Y:S02]  /*13600*/  SEL R75, RZ, 0x1, P1 ;  /* 0x00000001ff4b7807 */ /* 0x000fe40000800000 */
[----:B------:R-:W-:Y:S02]  /*13610*/  FSEL R51, R51, RZ, !P1 ;  /* 0x000000ff33337208 */ /* 0x000fe40004800000 */
[----:B------:R-:W-:-:S07]  /*13620*/  PRMT R61, R75, 0x7610, R61 ;  /* 0x000076104b3d7816 */ /* 0x000fce000000003d */
.L_x_38467:
[----:B------:R-:W-:Y:S01]  /*13630*/  FADD.FTZ R76, RZ, R8 ;  /* 0x00000008ff4c7221 */ /* 0x000fe20000010000 */
[----:B------:R-:W-:-:S04]  /*13640*/  IMAD.WIDE.U32 R66, R81, 0x10, R66 ;  /* 0x0000001051427825 */ /* 0x000fc800078e0042 */
[----:B------:R-:W-:Y:S01]  /*13650*/  FADD.FTZ R75, R76, R9 ;  /* 0x000000094c4b7221 */ /* 0x000fe20000010000 */
[----:B-----5:R0:W-:Y:S03]  /*13660*/  STG.E.128 desc[UR12][R66.64], R48 ;  /* 0x0000003042007986 */ /* 0x0201e6000c101d0c */
        /* <DEDUP_REMOVED lines=27> */
[----:B------:R-:W0:Y:S01]  /*13820*/  LDC.64 R66, c[0x0][0x3b0] ;  /* 0x0000ec00ff427b82 */ /* 0x000e220000000a00 */
[----:B------:R-:W-:-:S04]  /*13830*/  SHF.L.U32 R75, R60, 0x10, RZ ;  /* 0x000000103c4b7819 */ /* 0x000fc800000006ff */
[----:B------:R-:W-:Y:S02]  /*13840*/  LOP3.LUT R78, R75, 0xff0000, RZ, 0xc0, !PT ;  /* 0x00ff00004b4e7812 */ /* 0x000fe400078ec0ff */
[----:B------:R-:W-:-:S05]  /*13850*/  LOP3.LUT R75, R61, 0xffff, RZ, 0xc0, !PT ;  /* 0x0000ffff3d4b7812 */ /* 0x000fca00078ec0ff */
[----:B------:R-:W-:Y:S01]  /*13860*/  IMAD R75, R75, 0x1000000, R78 ;  /* 0x010000004b4b7824 */ /* 0x000fe200078e024e */
[----:B------:R-:W-:-:S04]  /*13870*/  LOP3.LUT R78, R59, 0xff, RZ, 0xc0, !PT ;  /* 0x000000ff3b4e7812 */ /* 0x000fc800078ec0ff */
[----:B------:R-:W-:Y:S02]  /*13880*/  LEA R75, R78, R75, 0x8 ;  /* 0x0000004b4e4b7211 */ /* 0x000fe400078e40ff */
[----:B------:R-:W-:Y:S01]  /*13890*/  LOP3.LUT R78, R57, 0xff, RZ, 0xc0, !PT ;  /* 0x000000ff394e7812 */ /* 0x000fe200078ec0ff */
[----:B0-----:R-:W-:-:S04]  /*138a0*/  IMAD.WIDE.U32 R66, R80, 0x4, R66 ;  /* 0x0000000450427825 */ /* 0x001fc800078e0042 */
[----:B------:R-:W-:-:S05]  /*138b0*/  IMAD.IADD R75, R75, 0x1, R78 ;  /* 0x000000014b4b7824 */ /* 0x000fca00078e024e */
[----:B------:R0:W-:Y:S02]  /*138c0*/  STG.E desc[UR12][R66.64], R75 ;  /* 0x0000004b42007986 */ /* 0x0001e4000c10190c */
.L_x_38486:
[----:B0-----:R-:W0:Y:S01]  /*138d0*/  SHFL.BFLY PT, R67, R76, 0x1, 0x1f ;  /* 0x0c201f004c437f89 */ /* 0x001e2200000e0000 */
[----:B------:R-:W-:Y:S01]  /*138e0*/  BSSY.RECONVERGENT B0, `(.L_x_38487) ;  /* 0x0000058000007945 */ /* 0x000fe20003800200 */
[----:B0-----:R-:W-:-:S05]  /*138f0*/  FADD.FTZ R75, R76, R67 ;  /* 0x000000434c4b7221 */ /* 0x001fca0000010000 */
[----:B------:R-:W0:Y:S02]  /*13900*/  SHFL.BFLY PT, R66, R75, 0x2, 0x1f ;  /* 0x0c401f004b427f89 */ /* 0x000e2400000e0000 */
[----:B0-----:R-:W-:Y:S02]  /*13910*/  FADD.FTZ R77, R75, R66 ;  /* 0x000000424b4d7221 */ /* 0x001fe40000010000 */
[----:B------:R-:W0:Y:S03]  /*13920*/  S2R R75, SR_TID.X ;  /* 0x00000000004b7919 */ /* 0x000e260000002100 */
[----:B------:R-:W1:Y:S02]  /*13930*/  SHFL.BFLY PT, R66, R77, 0x4, 0x1f ;  /* 0x0c801f004d427f89 */ /* 0x000e6400000e0000 */
[----:B-1----:R-:W-:-:S05]  /*13940*/  FADD.FTZ R78, R77, R66 ;  /* 0x000000424d4e7221 */ /* 0x002fca0000010000 */
[----:B------:R-:W1:Y:S02]  /*13950*/  SHFL.BFLY PT, R67, R78, 0x8, 0x1f ;  /* 0x0d001f004e437f89 */ /* 0x000e6400000e0000 */
[----:B-1----:R-:W-:-:S05]  /*13960*/  FADD.FTZ R79, R78, R67 ;  /* 0x000000434e4f7221 */ /* 0x002fca0000010000 */
[----:B------:R-:W1:Y:S02]  /*13970*/  SHFL.BFLY PT, R66, R79, 0x10, 0x1f ;  /* 0x0e001f004f427f89 */ /* 0x000e6400000e0000 */
[----:B-1----:R-:W-:-:S04]  /*13980*/  FADD.FTZ R66, R79, R66 ;  /* 0x000000424f427221 */ /* 0x002fc80000010000 */
        /* <DEDUP_REMOVED lines=62> */
[----:B-1----:R-:W-:Y:S01]  /*13d70*/  FADD.FTZ R79, R78, R67 ;  /* 0x000000434e4f7221 */ /* 0x002fe20000010000 */
[----:B0-----:R-:W-:-:S04]  /*13d80*/  LOP3.LUT P0, R67, R75, 0x1f, RZ, 0xc0, !PT ;  /* 0x0000001f4b437812 */ /* 0x001fc8000780c0ff */
[----:B------:R-:W0:Y:S01]  /*13d90*/  SHFL.BFLY PT, R80, R79, 0x8, 0x1f ;  /* 0x0d001f004f507f89 */ /* 0x000e2200000e0000 */
        /* <DEDUP_REMOVED lines=12> */
.L_x_38488:
[----:B------:R-:W-:Y:S05]  /*13e60*/  BSYNC.RECONVERGENT B0 ;  /* 0x0000000000007941 */ /* 0x000fea0003800200 */
.L_x_38487:
        /* <DEDUP_REMOVED lines=13> */
.L_x_38490:
[----:B------:R-:W-:Y:S05]  /*13f40*/  BSYNC.RECONVERGENT B0 ;  /* 0x0000000000007941 */ /* 0x000fea0003800200 */
.L_x_38489:
[----:B------:R-:W1:Y:S01]  /*13f50*/  SHFL.DOWN PT, R77, R76, 0x4, 0x1f ;  /* 0x08801f004c4d7f89 */ /* 0x000e6200000e0000 */
[----:B------:R-:W-:Y:S01]  /*13f60*/  I2FP.F32.U32 R81, R76 ;  /* 0x0000004c00517245 */ /* 0x000fe20000201000 */
[----:B------:R-:W-:Y:S01]  /*13f70*/  UISETP.GE.AND UP0, UPT, UR6, 0x1, UPT ;  /* 0x000000010600788c */ /* 0x000fe2000bf06270 */
[----:B------:R-:W-:Y:S01]  /*13f80*/  ISETP.NE.AND P0, PT, R75, RZ, PT ;  /* 0x000000ff4b00720c */ /* 0x000fe20003f05270 */
[----:B0-----:R-:W0:Y:S01]  /*13f90*/  SHFL.DOWN PT, R79, R66, 0x4, 0x1f ;  /* 0x08801f00424f7f89 */ /* 0x001e2200000e0000 */
[----:B------:R-:W-:Y:S02]  /*13fa0*/  ISETP.NE.AND P1, PT, RZ, UR24, PT ;  /* 0x00000018ff007c0c */ /* 0x000fe4000bf25270 */
[----:B-1----:R-:W-:Y:S01]  /*13fb0*/  I2FP.F32.S32 R80, R77 ;  /* 0x0000004d00507245 */ /* 0x002fe20000201400 */
[----:B------:R-:W-:Y:S02]  /*13fc0*/  IMAD.IADD R77, R77, 0x1, R76 ;  /* 0x000000014d4d7824 */ /* 0x000fe400078e024c */
[----:B0-----:R-:W-:-:S02]  /*13fd0*/  FADD.FTZ R78, -R79, R66 ;  /* 0x000000424f4e7221 */ /* 0x001fc40000010100 */
[----:B------:R-:W-:Y:S01]  /*13fe0*/  FMUL.FTZ R82, R79, R80 ;  /* 0x000000504f527220 */ /* 0x000fe20000410000 */
[----:B------:R-:W-:Y:S01]  /*13ff0*/  I2FP.F32.S32 R76, R77 ;  /* 0x0000004d004c7245 */ /* 0x000fe20000201400 */
[----:B------:R-:W-:Y:S02]  /*14000*/  FMUL.FTZ R78, R78, R78 ;  /* 0x0000004e4e4e7220 */ /* 0x000fe40000410000 */
[----:B------:R-:W-:Y:S02]  /*14010*/  FFMA.FTZ R83, R81, R66, R82 ;  /* 0x0000004251537223 */ /* 0x000fe40000010052 */
[----:B------:R-:W0:Y:S01]  /*14020*/  MUFU.RCP R66, R76 ;  /* 0x0000004c00427308 */ /* 0x000e220000001000 */
[----:B------:R-:W-:Y:S02]  /*14030*/  FMUL.FTZ R81, R78, R81 ;  /* 0x000000514e517220 */ /* 0x000fe40000410000 */
[----:B------:R-:W1:Y:S02]  /*14040*/  SHFL.DOWN PT, R78, R67, 0x4, 0x1f ;  /* 0x08801f00434e7f89 */ /* 0x000e6400000e0000 */
[----:B------:R-:W-:Y:S01]  /*14050*/  FMUL.FTZ R81, R81, R80 ;  /* 0x0000005051517220 */ /* 0x000fe20000410000 */
[----:B0-----:R-:W-:-:S05]  /*14060*/  FMUL.FTZ R83, R66, R83 ;  /* 0x0000005342537220 */ /* 0x001fca0000410000 */
[----:B------:R-:W0:Y:S01]  /*14070*/  SHFL.DOWN PT, R80, R83, 0x2, 0x1f ;  /* 0x08401f0053507f89 */ /* 0x000e2200000e0000 */
[----:B-1----:R-:W-:-:S03]  /*14080*/  FADD.FTZ R79, R78, R67 ;  /* 0x000000434e4f7221 */ /* 0x002fc60000010000 */
[----:B------:R-:W1:Y:S01]  /*14090*/  SHFL.DOWN PT, R78, R77, 0x2, 0x1f ;  /* 0x08401f004d4e7f89 */ /* 0x000e6200000e0000 */
[----:B------:R-:W-:Y:S01]  /*140a0*/  FFMA.FTZ R79, R66, R81, R79 ;  /* 0x00000051424f7223 */ /* 0x000fe2000001004f */
[----:B0-----:R-:W-:-:S04]  /*140b0*/  FADD.FTZ R66, R83, -R80 ;  /* 0x8000005053427221 */ /* 0x001fc80000010000 */
[----:B------:R-:W-:Y:S01]  /*140c0*/  FMUL.FTZ R67, R66, R66 ;  /* 0x0000004242437220 */ /* 0x000fe20000410000 */
[-C--:B-1----:R-:W-:Y:S01]  /*140d0*/  I2FP.F32.S32 R91, R78.reuse ;  /* 0x0000004e005b7245 */ /* 0x082fe20000201400 */
[----:B------:R-:W0:Y:S01]  /*140e0*/  SHFL.DOWN PT, R66, R79, 0x2, 0x1f ;  /* 0x08401f004f427f89 */ /* 0x000e2200000e0000 */
[----:B------:R-:W-:Y:S01]  /*140f0*/  IADD3 R81, PT, PT, R77, R78, RZ ;  /* 0x0000004e4d517210 */ /* 0x000fe20007ffe0ff */
[----:B------:R-:W-:Y:S02]  /*14100*/  FMUL.FTZ R78, R76, R67 ;  /* 0x000000434c4e7220 */ /* 0x000fe40000410000 */
[----:B------:R-:W-:Y:S01]  /*14110*/  FMUL.FTZ R93, R80, R91 ;  /* 0x0000005b505d7220 */ /* 0x000fe20000410000 */
[----:B------:R-:W-:Y:S01]  /*14120*/  I2FP.F32.S32 R67, R81 ;  /* 0x0000005100437245 */ /* 0x000fe20000201400 */
[----:B------:R-:W1:Y:S01]  /*14130*/  SHFL.DOWN PT, R82, R81, 0x1, 0x1f ;  /* 0x08201f0051527f89 */ /* 0x000e6200000e0000 */
[----:B------:R-:W-:Y:S01]  /*14140*/  FMUL.FTZ R78, R78, R91 ;  /* 0x0000005b4e4e7220 */ /* 0x000fe20000410000 */
[----:B------:R-:W-:Y:S01]  /*14150*/  FFMA.FTZ R93, R76, R83, R93 ;  /* 0x000000534c5d7223 */ /* 0x000fe2000001005d */
[----:B------:R-:W-:Y:S01]  /*14160*/  IMAD.U32 R91, RZ, RZ, UR7 ;  /* 0x00000007ff5b7e24 */ /* 0x000fe2000f8e00ff */
[----:B------:R-:W2:Y:S01]  /*14170*/  MUFU.RCP R76, R67 ;  /* 0x00000043004c7308 */ /* 0x000ea20000001000 */
[----:B0-----:R-:W-:Y:S01]  /*14180*/  FADD.FTZ R77, R79, R66 ;  /* 0x000000424f4d7221 */ /* 0x001fe20000010000 */
[----:B--2---:R-:W-:-:S03]  /*14190*/  FMUL.FTZ R80, R76, R93 ;  /* 0x0000005d4c507220 */ /* 0x004fc60000410000 */
        /* <DEDUP_REMOVED lines=10> */
[C---:B------:R-:W-:Y:S02]  /*14240*/  FFMA.FTZ R79, R67.reuse, R80, R90 ;  /* 0x00000050434f7223 */ /* 0x040fe4000001005a */
[----:B------:R-:W0:Y:S01]  /*14250*/  LDC R80, c[0x0][0x448] ;  /* 0x00011200ff507b82 */ /* 0x000e220000000800 */
[----:B------:R-:W-:Y:S01]  /*14260*/  FMUL.FTZ R78, R67, R78 ;  /* 0x0000004e434e7220 */ /* 0x000fe20000410000 */
[----:B--2---:R-:W-:Y:S01]  /*14270*/  FMUL.FTZ R79, R76, R79 ;  /* 0x0000004f4c4f7220 */ /* 0x004fe20000410000 */
[----:B-1----:R-:W-:Y:S02]  /*14280*/  FADD.FTZ R67, R77, R66 ;  /* 0x000000424d437221 */ /* 0x002fe40000010000 */
[----:B------:R-:W-:Y:S02]  /*14290*/  FMUL.FTZ R78, R78, R82 ;  /* 0x000000524e4e7220 */ /* 0x000fe40000410000 */
[----:B------:R-:W1:Y:S02]  /*142a0*/  SHFL.IDX PT, R83, R79, RZ, 0x1f ;  /* 0x00001fff4f537589 */ /* 0x000e6400000e0000 */
[----:B------:R-:W-:-:S02]  /*142b0*/  FFMA.FTZ R78, R76, R78, R67 ;  /* 0x0000004e4c4e7223 */ /* 0x000fc40000010043 */
[----:B------:R-:W2:Y:S03]  /*142c0*/  @!P0 LDC.64 R76, c[0x0][0x3c0] ;  /* 0x0000f000ff4c8b82 */ /* 0x000ea60000000a00 */
[----:B------:R-:W0:Y:S01]  /*142d0*/  SHFL.IDX PT, R67, R78, RZ, 0x1f ;  /* 0x00001fff4e437589 */ /* 0x000e2200000e0000 */
[----:B-1----:R-:W-:-:S05]  /*142e0*/  FMUL.FTZ R66, R83, R83 ;  /* 0x0000005353427220 */ /* 0x002fca0000410000 */
[----:B------:R-:W-:Y:S01]  /*142f0*/  FSEL R81, R66, RZ, P1 ;  /* 0x000000ff42517208 */ /* 0x000fe20000800000 */
[----:B0-----:R-:W-:Y:S02]  /*14300*/  FFMA.FTZ R80, R67, UR25, R80 ;  /* 0x0000001943507c23 */ /* 0x001fe40008010050 */
[----:B------:R-:W0:Y:S02]  /*14310*/  @!P0 LDC.64 R66, c[0x0][0x3c8] ;  /* 0x0000f200ff428b82 */ /* 0x000e240000000a00 */
[----:B------:R-:W-:Y:S01]  /*14320*/  FADD.FTZ R80, R80, R81 ;  /* 0x0000005150507221 */ /* 0x000fe20000010000 */
[----:B------:R-:W-:-:S03]  /*14330*/  MOV R81, UR7 ;  /* 0x0000000700517c02 */ /* 0x000fc60008000f00 */
[----:B------:R-:W1:Y:S02]  /*14340*/  MUFU.RSQ R79, R80 ;  /* 0x00000050004f7308 */ /* 0x000e640000001400 */
[----:B--2---:R-:W-:-:S05]  /*14350*/  @!P0 IMAD.WIDE R76, R81, 0x4, R76 ;  /* 0x00000004514c8825 */ /* 0x004fca00078e024c */
[----:B------:R2:W-:Y:S01]  /*14360*/  @!P0 STG.E desc[UR12][R76.64], R83 ;  /* 0x000000534c008986 */ /* 0x0005e2000c10190c */
[----:B0-----:R-:W-:-:S05]  /*14370*/  @!P0 IMAD.WIDE R66, R91, 0x4, R66 ;  /* 0x000000045b428825 */ /* 0x001fca00078e0242 */
[----:B-1----:R2:W-:Y:S01]  /*14380*/  @!P0 STG.E desc[UR12][R66.64], R79 ;  /* 0x0000004f42008986 */ /* 0x0025e2000c10190c */
[----:B------:R-:W-:Y:S05]  /*14390*/  BRA.U !UP0, `(.L_x_38491) ;  /* 0x0000000908c07547 */ /* 0x000fea000b800000 */
[----:B------:R-:W-:Y:S01]  /*143a0*/  FSEL R78, R83, RZ, !P1 ;  /* 0x000000ff534e7208 */ /* 0x000fe20004800000 */
[----:B------:R-:W-:Y:S01]  /*143b0*/  UIADD3 UR4, UPT, UPT, UR6, -0x1, URZ ;  /* 0xffffffff06047890 */ /* 0x000fe2000fffe0ff */
[----:B--2---:R-:W-:Y:S01]  /*143c0*/  SHF.R.U64 R76, R38, 0x10, R39 ;  /* 0x00000010264c7819 */ /* 0x004fe20000001227 */
[----:B------:R-:W-:Y:S01]  /*143d0*/  HADD2.F32 R77, -RZ, R64.H0_H0 ;  /* 0x20000040ff4d7230 */ /* 0x000fe20000004100 */
[----:B------:R-:W-:Y:S01]  /*143e0*/  SHF.R.U64 R80, R32, 0x10, R33 ;  /* 0x0000001020507819 */ /* 0x000fe20000001221 */
[C---:B------:R-:W-:Y:S01]  /*143f0*/  FADD.FTZ R66, -R78.reuse, R9 ;  /* 0x000000094e427221 */ /* 0x040fe20000010100 */
[----:B------:R-:W-:Y:S01]  /*14400*/  UIMAD UR4, UR4, UR22, URZ ;  /* 0x00000016040472a4 */ /* 0x000fe2000f8e02ff */
[----:B------:R-:W-:Y:S02]  /*14410*/  HADD2.F32 R76, -RZ, R76.H0_H0 ;  /* 0x2000004cff4c7230 */ /* 0x000fe40000004100 */
[C---:B------:R-:W-:Y:S01]  /*14420*/  FADD.FTZ R8, -R78.reuse, R8 ;  /* 0x000000084e087221 */ /* 0x040fe20000010100 */
[----:B------:R-:W-:Y:S01]  /*14430*/  FMUL.FTZ R9, R79, R66 ;  /* 0x000000424f097220 */ /* 0x000fe20000410000 */
[----:B------:R-:W-:Y:S01]  /*14440*/  FADD.FTZ R66, -R78, R11 ;  /* 0x0000000b4e427221 */ /* 0x000fe20000010100 */
[----:B------:R-:W-:Y:S01]  /*14450*/  HADD2.F32 R80, -RZ, R80.H0_H0 ;  /* 0x20000050ff507230 */ /* 0x000fe20000004100 */
[----:B------:R-:W-:Y:S01]  /*14460*/  USHF.R.S32.HI UR5, URZ, 0x1f, UR4 ;  /* 0x0000001fff057899 */ /* 0x000fe20008011404 */
[----:B------:R-:W-:-:S02]  /*14470*/  HADD2.F32 R81, -RZ, R32.H0_H0 ;  /* 0x20000020ff517230 */ /* 0x000fc40000004100 */
[C---:B------:R-:W-:Y:S01]  /*14480*/  FMUL.FTZ R11, R79.reuse, R66 ;  /* 0x000000424f0b7220 */ /* 0x040fe20000410000 */
[----:B------:R-:W-:Y:S01]  /*14490*/  FMUL.FTZ R8, R79, R8 ;  /* 0x000000084f087220 */ /* 0x000fe20000410000 */
[----:B------:R-:W0:Y:S01]  /*144a0*/  LDC.64 R66, c[0x0][0x428] ;  /* 0x00010a00ff427b82 */ /* 0x000e220000000a00 */
[----:B------:R-:W-:Y:S01]  /*144b0*/  FFMA.FTZ R9, R9, R76, R80 ;  /* 0x0000004c09097223 */ /* 0x000fe20000010050 */
[----:B------:R-:W-:Y:S01]  /*144c0*/  SHF.R.U32.HI R76, RZ, 0x10, R39 ;  /* 0x00000010ff4c7819 */ /* 0x000fe20000011627 */
[----:B------:R-:W-:Y:S01]  /*144d0*/  ULEA.HI UR5, UR5, UR4, URZ, 0x2 ;  /* 0x0000000405057291 */ /* 0x000fe2000f8f10ff */
[----:B------:R-:W-:Y:S01]  /*144e0*/  SHF.R.U32.HI R80, RZ, 0x10, R33 ;  /* 0x00000010ff507819 */ /* 0x000fe20000011621 */
[----:B------:R-:W-:Y:S01]  /*144f0*/  FADD.FTZ R10, -R78, R10 ;  /* 0x0000000a4e0a7221 */ /* 0x000fe20000010100 */
[----:B------:R-:W-:Y:S01]  /*14500*/  FFMA.FTZ R8, R8, R77, R81 ;  /* 0x0000004d08087223 */ /* 0x000fe20000010051 */
[----:B------:R-:W-:Y:S01]  /*14510*/  HADD2.F32 R76, -RZ, R76.H0_H0 ;  /* 0x2000004cff4c7230 */ /* 0x000fe20000004100 */
[----:B------:R-:W-:Y:S01]  /*14520*/  SHF.R.U64 R82, R36, 0x10, R37 ;  /* 0x0000001024527819 */ /* 0x000fe20000001225 */
[----:B------:R-:W-:-:S02]  /*14530*/  HADD2.F32 R80, -RZ, R80.H0_H0 ;  /* 0x20000050ff507230 */ /* 0x000fc40000004100 */
[----:B------:R-:W-:Y:S01]  /*14540*/  FMUL.FTZ R10, R79, R10 ;  /* 0x0000000a4f0a7220 */ /* 0x000fe20000410000 */
[----:B------:R-:W-:Y:S01]  /*14550*/  HADD2.F32 R77, -RZ, R63.H1_H1 ;  /* 0x3000003fff4d7230 */ /* 0x000fe20000004100 */
[----:B------:R-:W-:Y:S01]  /*14560*/  SHF.R.U64 R90, R34, 0x10, R35 ;  /* 0x00000010225a7819 */ /* 0x000fe20000001223 */
[----:B------:R-:W-:Y:S02]  /*14570*/  HADD2.F32 R83, -RZ, R33.H0_H0 ;  /* 0x20000021ff537230 */ /* 0x000fe40000004100 */
[----:B------:R-:W-:Y:S01]  /*14580*/  FFMA.FTZ R11, R11, R76, R80 ;  /* 0x0000004c0b0b7223 */ /* 0x000fe20000010050 */
[----:B------:R-:W-:Y:S01]  /*14590*/  MOV R76, UR5 ;  /* 0x00000005004c7c02 */ /* 0x000fe20008000f00 */
[----:B------:R-:W-:Y:S01]  /*145a0*/  FADD.FTZ R80, -R78, R13 ;  /* 0x0000000d4e507221 */ /* 0x000fe20000010100 */
[----:B------:R-:W-:Y:S02]  /*145b0*/  HADD2.F32 R82, -RZ, R82.H0_H0 ;  /* 0x20000052ff527230 */ /* 0x000fe40000004100 */
[----:B------:R-:W-:Y:S01]  /*145c0*/  FFMA.FTZ R10, R10, R77, R83 ;  /* 0x0000004d0a0a7223 */ /* 0x000fe20000010053 */
[----:B------:R-:W-:Y:S01]  /*145d0*/  LEA.HI.SX32 R81, R76, R75, 0x1e ;  /* 0x0000004b4c517211 */ /* 0x000fe200078ff2ff */
[----:B------:R-:W-:-:S02]  /*145e0*/  HADD2.F32 R90, -RZ, R90.H0_H0 ;  /* 0x2000005aff5a7230 */ /* 0x000fc40000004100 */
[----:B------:R-:W-:Y:S01]  /*145f0*/  FMUL.FTZ R13, R79, R80 ;  /* 0x000000504f0d7220 */ /* 0x000fe20000410000 */
[----:B------:R-:W-:Y:S01]  /*14600*/  FADD.FTZ R12, -R78, R12 ;  /* 0x0000000c4e0c7221 */ /* 0x000fe20000010100 */
[----:B------:R-:W-:Y:S01]  /*14610*/  SHF.R.U32.HI R83, RZ, 0x10, R35 ;  /* 0x00000010ff537819 */ /* 0x000fe20000011623 */
[----:B0-----:R-:W-:-:S04]  /*14620*/  IMAD.WIDE.U32 R76, R81, 0x10, R66 ;  /* 0x00000010514c7825 */ /* 0x001fc800078e0042 */
[----:B------:R-:W-:Y:S01]  /*14630*/  FFMA.FTZ R13, R13, R82, R90 ;  /* 0x000000520d0d7223 */ /* 0x000fe2000001005a */
[----:B------:R-:W-:Y:S01]  /*14640*/  SHF.R.U32.HI R82, RZ, 0x10, R37 ;  /* 0x00000010ff527819 */ /* 0x000fe20000011625 */
[C---:B------:R-:W-:Y:S01]  /*14650*/  FMUL.FTZ R12, R79.reuse, R12 ;  /* 0x0000000c4f0c7220 */ /* 0x040fe20000410000 */
[C---:B------:R-:W-:Y:S01]  /*14660*/  FADD.FTZ R80, -R78.reuse, R15 ;  /* 0x0000000f4e507221 */ /* 0x040fe20000010100 */
[----:B------:R0:W-:Y:S01]  /*14670*/  STG.E.128 desc[UR12][R76.64], R8 ;  /* 0x000000084c007986 */ /* 0x0001e2000c101d0c */
[C---:B------:R-:W-:Y:S01]  /*14680*/  FADD.FTZ R14, -R78.reuse, R14 ;  /* 0x0000000e4e0e7221 */ /* 0x040fe20000010100 */
[C---:B------:R-:W-:Y:S01]  /*14690*/  FADD.FTZ R94, -R78.reuse, R17 ;  /* 0x000000114e5e7221 */ /* 0x040fe20000010100 */
[C---:B------:R-:W-:Y:S01]  /*146a0*/  FMUL.FTZ R15, R79.reuse, R80 ;  /* 0x000000504f0f7220 */ /* 0x040fe20000410000 */
[C---:B------:R-:W-:Y:S01]  /*146b0*/  FADD.FTZ R96, -R78.reuse, R18 ;  /* 0x000000124e607221 */ /* 0x040fe20000010100 */
[----:B------:R-:W-:Y:S01]  /*146c0*/  FMUL.FTZ R14, R79, R14 ;  /* 0x0000000e4f0e7220 */ /* 0x000fe20000410000 */
[----:B------:R-:W-:Y:S01]  /*146d0*/  FADD.FTZ R98, -R78, R19 ;  /* 0x000000134e627221 */ /* 0x000fe20000010100 */
[----:B------:R-:W-:-:S02]  /*146e0*/  HADD2.F32 R17, -RZ, R85.H1_H1 ;  /* 0x30000055ff117230 */ /* 0x000fc40000004100 */
[C---:B------:R-:W-:Y:S01]  /*146f0*/  FMUL.FTZ R96, R79.reuse, R96 ;  /* 0x000000604f607220 */ /* 0x040fe20000410000 */
[C---:B------:R-:W-:Y:S01]  /*14700*/  FADD.FTZ R20, -R78.reuse, R20 ;  /* 0x000000144e147221 */ /* 0x040fe20000010100 */
[----:B------:R-:W-:Y:S01]  /*14710*/  FMUL.FTZ R98, R79, R98 ;  /* 0x000000624f627220 */ /* 0x000fe20000410000 */
[C---:B------:R-:W-:Y:S01]  /*14720*/  FADD.FTZ R90, -R78.reuse, R22 ;  /* 0x000000164e5a7221 */ /* 0x040fe20000010100 */
[----:B------:R-:W-:Y:S02]  /*14730*/  HADD2.F32 R19, -RZ, R86.H0_H0 ;  /* 0x20000056ff137230 */ /* 0x000fe40000004100 */
[C---:B------:R-:W-:Y:S01]  /*14740*/  FADD.FTZ R40, -R78.reuse, R40 ;  /* 0x000000284e287221 */ /* 0x040fe20000010100 */
[C---:B------:R-:W-:Y:S01]  /*14750*/  FADD.FTZ R42, -R78.reuse, R42 ;  /* 0x0000002a4e2a7221 */ /* 0x040fe20000010100 */
[C---:B------:R-:W-:Y:S01]  /*14760*/  FADD.FTZ R18, -R78.reuse, R43 ;  /* 0x0000002b4e127221 */ /* 0x040fe20000010100 */
[C---:B------:R-:W-:Y:S01]  /*14770*/  FADD.FTZ R80, -R78.reuse, R44 ;  /* 0x0000002c4e507221 */ /* 0x040fe20000010100 */
[----:B------:R-:W-:Y:S01]  /*14780*/  FADD.FTZ R22, -R78, R45 ;  /* 0x0000002d4e167221 */ /* 0x000fe20000010100 */
[----:B0-----:R-:W-:-:S02]  /*14790*/  HADD2.F32 R9, -RZ, R63.H0_H0 ;  /* 0x2000003fff097230 */ /* 0x001fc40000004100 */
[----:B------:R-:W-:Y:S01]  /*147a0*/  FADD.FTZ R76, -R78, R21 ;  /* 0x000000154e4c7221 */ /* 0x000fe20000010100 */
[----:B------:R-:W-:Y:S02]  /*147b0*/  HADD2.F32 R11, -RZ, R34.H0_H0 ;  /* 0x20000022ff0b7230 */ /* 0x000fe40000004100 */
[C---:B------:R-:W-:Y:S01]  /*147c0*/  FMUL.FTZ R42, R79.reuse, R42 ;  /* 0x0000002a4f2a7220 */ /* 0x040fe20000410000 */
[----:B------:R-:W-:Y:S02]  /*147d0*/  HADD2.F32 R8, -RZ, R82.H0_H0 ;  /* 0x20000052ff087230 */ /* 0x000fe40000004100 */
[----:B------:R-:W-:Y:S01]  /*147e0*/  FMUL.FTZ R76, R79, R76 ;  /* 0x0000004c4f4c7220 */ /* 0x000fe20000410000 */
[----:B------:R-:W-:Y:S02]  /*147f0*/  HADD2.F32 R10, -RZ, R83.H0_H0 ;  /* 0x20000053ff0a7230 */ /* 0x000fe40000004100 */
[----:B------:R-:W-:Y:S01]  /*14800*/  FFMA.FTZ R12, R12, R9, R11 ;  /* 0x000000090c0c7223 */ /* 0x000fe2000001000b */
[----:B------:R-:W-:-:S02]  /*14810*/  HADD2.F32 R11, -RZ, R62.H1_H1 ;  /* 0x3000003eff0b7230 */ /* 0x000fc40000004100 */
[C---:B------:R-:W-:Y:S01]  /*14820*/  FADD.FTZ R82, -R78.reuse, R41 ;  /* 0x000000294e527221 */ /* 0x040fe20000010100 */
[----:B------:R-:W-:Y:S02]  /*14830*/  HADD2.F32 R77, -RZ, R35.H0_H0 ;  /* 0x20000023ff4d7230 */ /* 0x000fe40000004100 */
[----:B------:R-:W-:Y:S01]  /*14840*/  FFMA.FTZ R15, R15, R8, R10 ;  /* 0x000000080f0f7223 */ /* 0x000fe2000001000a */
[----:B------:R-:W-:Y:S02]  /*14850*/  VIADD R9, R81, 0x100 ;  /* 0x0000010051097836 */ /* 0x000fe40000000000 */
[C---:B------:R-:W-:Y:S01]  /*14860*/  FADD.FTZ R10, -R78.reuse, R16 ;  /* 0x000000104e0a7221 */ /* 0x040fe20000010100 */
[----:B------:R-:W-:Y:S01]  /*14870*/  FADD.FTZ R16, -R78, R23 ;  /* 0x000000174e107221 */ /* 0x000fe20000010100 */
[----:B------:R-:W-:Y:S01]  /*14880*/  FFMA.FTZ R14, R14, R11, R77 ;  /* 0x0000000b0e0e7223 */ /* 0x000fe2000001004d */
[----:B------:R-:W-:-:S04]  /*14890*/  IMAD.WIDE.U32 R8, R9, 0x10, R66 ;  /* 0x0000001009087825 */ /* 0x000fc800078e0042 */
[C---:B------:R-:W-:Y:S01]  /*148a0*/  FMUL.FTZ R82, R79.reuse, R82 ;  /* 0x000000524f527220 */ /* 0x040fe20000410000 */
[----:B------:R-:W-:Y:S01]  /*148b0*/  FMUL.FTZ R80, R79, R80 ;  /* 0x000000504f507220 */ /* 0x000fe20000410000 */
[C---:B------:R-:W-:Y:S01]  /*148c0*/  FADD.FTZ R46, -R78.reuse, R46 ;  /* 0x0000002e4e2e7221 */ /* 0x040fe20000010100 */
[----:B------:R-:W-:Y:S01]  /*148d0*/  HADD2.F32 R11, -RZ, R2.H0_H0 ;  /* 0x20000002ff0b7230 */ /* 0x000fe20000004100 */
[----:B------:R0:W-:Y:S01]  /*148e0*/  STG.E.128 desc[UR12][R8.64], R12 ;  /* 0x0000000c08007986 */ /* 0x0001e2000c101d0c */
[----:B------:R-:W-:Y:S02]  /*148f0*/  HADD2.F32 R21, -RZ, R64.H1_H1 ;  /* 0x30000040ff157230 */ /* 0x000fe40000004100 */
[C---:B------:R-:W-:Y:S01]  /*14900*/  FADD.FTZ R44, -R78.reuse, R47 ;  /* 0x0000002f4e2c7221 */ /* 0x040fe20000010100 */
[----:B------:R-:W-:Y:S02]  /*14910*/  HADD2.F32 R23, -RZ, R25.H0_H0 ;  /* 0x20000019ff177230 */ /* 0x000fe40000004100 */
[----:B------:R-:W-:Y:S01]  /*14920*/  FADD.FTZ R50, -R78, R50 ;  /* 0x000000324e327221 */ /* 0x000fe20000010100 */
[----:B------:R-:W-:-:S02]  /*14930*/  HADD2.F32 R41, -RZ, R87.H1_H1 ;  /* 0x30000057ff297230 */ /* 0x000fc40000004100 */
[C---:B------:R-:W-:Y:S01]  /*14940*/  FMUL.FTZ R44, R79.reuse, R44 ;  /* 0x0000002c4f2c7220 */ /* 0x040fe20000410000 */
[----:B------:R-:W-:Y:S02]  /*14950*/  HADD2.F32 R43, -RZ, R70.H0_H0 ;  /* 0x20000046ff2b7230 */ /* 0x000fe40000004100 */
[C---:B------:R-:W-:Y:S01]  /*14960*/  FADD.FTZ R48, -R78.reuse, R48 ;  /* 0x000000304e307221 */ /* 0x040fe20000010100 */
[----:B------:R-:W-:Y:S02]  /*14970*/  HADD2.F32 R45, -RZ, R28.H0_H0 ;  /* 0x2000001cff2d7230 */ /* 0x000fe40000004100 */
[C---:B------:R-:W-:Y:S01]  /*14980*/  FADD.FTZ R92, -R78.reuse, R49 ;  /* 0x000000314e5c7221 */ /* 0x040fe20000010100 */
[----:B------:R-:W-:Y:S01]  /*14990*/  FADD.FTZ R78, -R78, R51 ;  /* 0x000000334e4e7221 */ /* 0x000fe20000010100 */
[----:B------:R-:W-:Y:S02]  /*149a0*/  HADD2.F32 R49, -RZ, R72.H1_H1 ;  /* 0x30000048ff317230 */ /* 0x000fe40000004100 */
[----:B------:R-:W-:Y:S01]  /*149b0*/  FMUL.FTZ R50, R79, R50 ;  /* 0x000000324f327220 */ /* 0x000fe20000410000 */
[----:B------:R-:W-:-:S02]  /*149c0*/  HADD2.F32 R51, -RZ, R31.H0_H0 ;  /* 0x2000001fff337230 */ /* 0x000fc40000004100 */
[C---:B------:R-:W-:Y:S01]  /*149d0*/  FMUL.FTZ R48, R79.reuse, R48 ;  /* 0x000000304f307220 */ /* 0x040fe20000410000 */
[----:B------:R-:W-:Y:S02]  /*149e0*/  HADD2.F32 R47, -RZ, R89.H0_H0 ;  /* 0x20000059ff2f7230 */ /* 0x000fe40000004100 */
[C---:B------:R-:W-:Y:S01]  /*149f0*/  FMUL.FTZ R92, R79.reuse, R92 ;  /* 0x0000005c4f5c7220 */ /* 0x040fe20000410000 */
[----:B0-----:R-:W-:Y:S02]  /*14a00*/  HADD2.F32 R9, -RZ, R62.H0_H0 ;  /* 0x2000003eff097230 */ /* 0x001fe40000004100 */
[C---:B------:R-:W-:Y:S01]  /*14a10*/  FMUL.FTZ R8, R79.reuse, R10 ;  /* 0x0000000a4f087220 */ /* 0x040fe20000410000 */
[----:B------:R-:W-:Y:S02]  /*14a20*/  HADD2.F32 R10, -RZ, R60.H1_H1 ;  /* 0x3000003cff0a7230 */ /* 0x000fe40000004100 */
        /* <DEDUP_REMOVED lines=8> */
[----:B------:R-:W-:Y:S01]  /*14ab0*/  FFMA.FTZ R9, R9, R10, R12 ;  /* 0x0000000a09097223 */ /* 0x000fe2000001000c */
[----:B------:R-:W-:Y:S01]  /*14ac0*/  FMUL.FTZ R12, R79, R20 ;  /* 0x000000144f0c7220 */ /* 0x000fe20000410000 */
[----:B------:R-:W-:Y:S01]  /*14ad0*/  FFMA.FTZ R10, R96, R11, R13 ;  /* 0x0000000b600a7223 */ /* 0x000fe2000001000d */
[----:B------:R-:W-:-:S02]  /*14ae0*/  HADD2.F32 R13, -RZ, R57.H1_H1 ;  /* 0x30000039ff0d7230 */ /* 0x000fc40000004100 */
[----:B------:R-:W-:Y:S01]  /*14af0*/  FFMA.FTZ R11, R98, R15, R17 ;  /* 0x0000000f620b7223 */ /* 0x000fe20000010011 */
[----:B------:R-:W-:Y:S02]  /*14b00*/  HADD2.F32 R15, -RZ, R24.H0_H0 ;  /* 0x20000018ff0f7230 */ /* 0x000fe40000004100 */
[C---:B------:R-:W-:Y:S01]  /*14b10*/  FMUL.FTZ R78, R79.reuse, R78 ;  /* 0x0000004e4f4e7220 */ /* 0x040fe20000410000 */
[----:B------:R-:W-:Y:S02]  /*14b20*/  HADD2.F32 R17, -RZ, R65.H0_H0 ;  /* 0x20000041ff117230 */ /* 0x000fe40000004100 */
[----:B------:R-:W-:Y:S02]  /*14b30*/  HADD2.F32 R21, -RZ, R69.H0_H0 ;  /* 0x20000045ff157230 */ /* 0x000fe40000004100 */
[----:B------:R-:W-:Y:S01]  /*14b40*/  FFMA.FTZ R12, R12, R13, R15 ;  /* 0x0000000d0c0c7223 */ /* 0x000fe2000001000f */
[----:B------:R-:W-:Y:S01]  /*14b50*/  FMUL.FTZ R15, R79, R16 ;  /* 0x000000104f0f7220 */ /* 0x000fe20000410000 */
[----:B------:R-:W-:Y:S01]  /*14b60*/  FFMA.FTZ R13, R76, R17, R19 ;  /* 0x000000114c0d7223 */ /* 0x000fe20000010013 */
[----:B------:R-:W-:-:S02]  /*14b70*/  HADD2.F32 R17, -RZ, R68.H0_H0 ;  /* 0x20000044ff117230 */ /* 0x000fc40000004100 */
[----:B------:R-:W-:Y:S01]  /*14b80*/  FMUL.FTZ R16, R79, R40 ;  /* 0x000000284f107220 */ /* 0x000fe20000410000 */
[----:B------:R-:W-:Y:S02]  /*14b90*/  HADD2.F32 R19, -RZ, R26.H0_H0 ;  /* 0x2000001aff137230 */ /* 0x000fe40000004100 */
[----:B------:R-:W-:Y:S02]  /*14ba0*/  HADD2.F32 R23, -RZ, R87.H0_H0 ;  /* 0x20000057ff177230 */ /* 0x000fe40000004100 */
[----:B------:R-:W-:Y:S02]  /*14bb0*/  HADD2.F32 R20, -RZ, R65.H1_H1 ;  /* 0x30000041ff147230 */ /* 0x000fe40000004100 */
[----:B------:R-:W-:Y:S01]  /*14bc0*/  FFMA.FTZ R16, R16, R17, R19 ;  /* 0x0000001110107223 */ /* 0x000fe20000010013 */
[----:B------:R-:W-:Y:S02]  /*14bd0*/  HADD2.F32 R76, -RZ, R86.H1_H1 ;  /* 0x30000056ff4c7230 */ /* 0x000fe40000004100 */
[----:B------:R-:W-:Y:S01]  /*14be0*/  FFMA.FTZ R17, R82, R21, R23 ;  /* 0x0000001552117223 */ /* 0x000fe20000010017 */
[----:B------:R-:W-:-:S02]  /*14bf0*/  HADD2.F32 R19, -RZ, R68.H1_H1 ;  /* 0x30000044ff137230 */ /* 0x000fc40000004100 */
[----:B------:R-:W-:Y:S02]  /*14c00*/  HADD2.F32 R21, -RZ, R27.H0_H0 ;  /* 0x2000001bff157230 */ /* 0x000fe40000004100 */
[----:B------:R-:W-:Y:S01]  /*14c10*/  FFMA.FTZ R15, R15, R20, R76 ;  /* 0x000000140f0f7223 */ /* 0x000fe2000001004c */
[----:B------:R-:W-:Y:S02]  /*14c20*/  HADD2.F32 R23, -RZ, R69.H1_H1 ;  /* 0x30000045ff177230 */ /* 0x000fe40000004100 */
[C---:B------:R-:W-:Y:S01]  /*14c30*/  FMUL.FTZ R20, R79.reuse, R18 ;  /* 0x000000124f147220 */ /* 0x040fe20000410000 */
[----:B------:R-:W-:Y:S02]  /*14c40*/  HADD2.F32 R40, -RZ, R71.H0_H0 ;  /* 0x20000047ff287230 */ /* 0x000fe40000004100 */
[----:B------:R-:W-:Y:S01]  /*14c50*/  FFMA.FTZ R18, R42, R19, R21 ;  /* 0x000000132a127223 */ /* 0x000fe20000010015 */
[----:B------:R-:W-:Y:S01]  /*14c60*/  FMUL.FTZ R21, R79, R22 ;  /* 0x000000164f157220 */ /* 0x000fe20000410000 */
[----:B------:R-:W-:Y:S01]  /*14c70*/  FFMA.FTZ R19, R20, R23, R41 ;  /* 0x0000001714137223 */ /* 0x000fe20000010029 */
[----:B------:R-:W-:Y:S01]  /*14c80*/  FFMA.FTZ R20, R80, R43, R45 ;  /* 0x0000002b50147223 */ /* 0x000fe2000001002d */
[----:B------:R-:W-:-:S02]  /*14c90*/  HADD2.F32 R23, -RZ, R70.H1_H1 ;  /* 0x30000046ff177230 */ /* 0x000fc40000004100 */
[----:B------:R-:W-:Y:S01]  /*14ca0*/  FMUL.FTZ R22, R79, R46 ;  /* 0x0000002e4f167220 */ /* 0x000fe20000410000 */
[----:B------:R-:W-:Y:S02]  /*14cb0*/  HADD2.F32 R41, -RZ, R29.H0_H0 ;  /* 0x2000001dff297230 */ /* 0x000fe40000004100 */
[----:B------:R-:W-:Y:S02]  /*14cc0*/  HADD2.F32 R43, -RZ, R71.H1_H1 ;  /* 0x30000047ff2b7230 */ /* 0x000fe40000004100 */
[--C-:B------:R-:W-:Y:S02]  /*14cd0*/  HADD2.F32 R45, -RZ, R88.reuse.H1_H1 ;  /* 0x30000058ff2d7230 */ /* 0x100fe40000004100 */
[----:B------:R-:W-:Y:S01]  /*14ce0*/  FFMA.FTZ R22, R22, R23, R41 ;  /* 0x0000001716167223 */ /* 0x000fe20000010029 */
[----:B------:R-:W-:Y:S02]  /*14cf0*/  HADD2.F32 R42, -RZ, R88.H0_H0 ;  /* 0x20000058ff2a7230 */ /* 0x000fe40000004100 */
[----:B------:R-:W-:-:S02]  /*14d00*/  HADD2.F32 R41, -RZ, R72.H0_H0 ;  /* 0x20000048ff297230 */ /* 0x000fc40000004100 */
[----:B------:R-:W-:Y:S01]  /*14d10*/  FFMA.FTZ R23, R44, R43, R45 ;  /* 0x0000002b2c177223 */ /* 0x000fe2000001002d */
[----:B------:R-:W-:Y:S02]  /*14d20*/  HADD2.F32 R43, -RZ, R30.H0_H0 ;  /* 0x2000001eff2b7230 */ /* 0x000fe40000004100 */
[----:B------:R-:W-:Y:S01]  /*14d30*/  FFMA.FTZ R21, R21, R40, R42 ;  /* 0x0000002815157223 */ /* 0x000fe2000001002a */
[--C-:B------:R-:W-:Y:S02]  /*14d40*/  HADD2.F32 R45, -RZ, R84.reuse.H0_H0 ;  /* 0x20000054ff2d7230 */ /* 0x100fe40000004100 */
[----:B------:R-:W-:Y:S01]  /*14d50*/  FFMA.FTZ R42, R50, R49, R51 ;  /* 0x00000031322a7223 */ /* 0x000fe20000010033 */
[C---:B------:R-:W-:Y:S01]  /*14d60*/  IADD3 R51, PT, PT, R81.reuse, 0x200, RZ ;  /* 0x0000020051337810 */ /* 0x040fe20007ffe0ff */
[----:B------:R-:W-:Y:S01]  /*14d70*/  FFMA.FTZ R40, R48, R41, R43 ;  /* 0x0000002930287223 */ /* 0x000fe2000001002b */
[C---:B------:R-:W-:Y:S02]  /*14d80*/  VIADD R49, R81.reuse, 0x300 ;  /* 0x0000030051317836 */ /* 0x040fe40000000000 */
[----:B------:R-:W-:Y:S01]  /*14d90*/  FFMA.FTZ R41, R92, R45, R47 ;  /* 0x0000002d5c297223 */ /* 0x000fe2000001002f */
[C---:B------:R-:W-:Y:S01]  /*14da0*/  IADD3 R47, PT, PT, R81.reuse, 0x400, RZ ;  /* 0x00000400512f7810 */ /* 0x040fe20007ffe0ff */
[C---:B------:R-:W-:Y:S01]  /*14db0*/  VIADD R45, R81.reuse, 0x500 ;  /* 0x00000500512d7836 */ /* 0x040fe20000000000 */
[----:B------:R-:W-:Y:S01]  /*14dc0*/  IADD3 R81, PT, PT, R81, 0x600, RZ ;  /* 0x0000060051517810 */ /* 0x000fe20007ffe0ff */
[----:B------:R-:W-:-:S02]  /*14dd0*/  HADD2.F32 R77, -RZ, R84.H1_H1 ;  /* 0x30000054ff4d7230 */ /* 0x000fc40000004100 */
[----:B------:R-:W-:Y:S02]  /*14de0*/  HADD2.F32 R79, -RZ, R89.H1_H1 ;  /* 0x30000059ff4f7230 */ /* 0x000fe40000004100 */
[----:B------:R-:W-:-:S04]  /*14df0*/  IMAD.WIDE.U32 R50, R51, 0x10, R66 ;  /* 0x0000001033327825 */ /* 0x000fc800078e0042 */
[----:B------:R-:W-:Y:S01]  /*14e00*/  FFMA.FTZ R43, R78, R77, R79 ;  /* 0x0000004d4e2b7223 */ /* 0x000fe2000001004f */
[--C-:B------:R-:W-:Y:S01]  /*14e10*/  IMAD.WIDE.U32 R48, R49, 0x10, R66.reuse ;  /* 0x0000001031307825 */ /* 0x100fe200078e0042 */
[----:B------:R0:W-:Y:S03]  /*14e20*/  STG.E.128 desc[UR12][R50.64], R8 ;  /* 0x0000000832007986 */ /* 0x0001e6000c101d0c */
[--C-:B------:R-:W-:Y:S01]  /*14e30*/  IMAD.WIDE.U32 R46, R47, 0x10, R66.reuse ;  /* 0x000000102f2e7825 */ /* 0x100fe200078e0042 */
[----:B------:R0:W-:Y:S03]  /*14e40*/  STG.E.128 desc[UR12][R48.64], R12 ;  /* 0x0000000c30007986 */ /* 0x0001e6000c101d0c */
[--C-:B------:R-:W-:Y:S01]  /*14e50*/  IMAD.WIDE.U32 R44, R45, 0x10, R66.reuse ;  /* 0x000000102d2c7825 */ /* 0x100fe200078e0042 */
[----:B------:R0:W-:Y:S03]  /*14e60*/  STG.E.128 desc[UR12][R46.64], R16 ;  /* 0x000000102e007986 */ /* 0x0001e6000c101d0c */
[----:B------:R-:W-:Y:S01]  /*14e70*/  IMAD.WIDE.U32 R66, R81, 0x10, R66 ;  /* 0x0000001051427825 */ /* 0x000fe200078e0042 */
[----:B------:R0:W-:Y:S04]  /*14e80*/  STG.E.128 desc[UR12][R44.64], R20 ;  /* 0x000000142c007986 */ /* 0x0001e8000c101d0c */
[----:B------:R0:W-:Y:S02]  /*14e90*/  STG.E.128 desc[UR12][R66.64], R40 ;  /* 0x0000002842007986 */ /* 0x0001e4000c101d0c */
.L_x_38491:
[----:B------:R-:W-:Y:S02]  /*14ea0*/  UIADD3 UR7, UPT, UPT, UR7, UR16, URZ ;  /* 0x0000001007077290 */ /* 0x000fe4000fffe0ff */
[----:B------:R-:W-:Y:S02]  /*14eb0*/  UPLOP3.LUT UP1, UPT, UPT, UPT, UP1, 0x40, 0x4 ;  /* 0x000000000004789c */ /* 0x000fe40003f2e810 */
[----:B------:R-:W-:-:S09]  /*14ec0*/  UISETP.GE.AND UP0, UPT, UR7, UR17, UPT ;  /* 0x000000110700728c */ /* 0x000fd2000bf06270 */
[----:B------:R-:W-:Y:S05]  /*14ed0*/  BRA.U !UP0, `(.L_x_38492) ;  /* 0xfffffebd08847547 */ /* 0x000fea000b83ffff */
[----:B------:R-:W-:Y:S05]  /*14ee0*/  EXIT ;  /* 0x000000000000794d */ /* 0x000fea0003800000 */
.L_x_38493:
        /* <DEDUP_REMOVED lines=9> */
.L_x_42430:


//--------------------- .text._ZN10layer_norm13ln_fwd_kernelINS_13Kernel_traitsI6__halfffffjLj7168ELj1ELj1ELj8ELj16ENS_18Kernel_traits_baseILj7168ES2_ffffjLj256EEEEELb1ELb1ELb0ELb0EEEvNS_9FwdParamsE --------------------------
	.section	.text._ZN10layer_norm13ln_fwd_kernelINS_13Kernel_traitsI6__halfffffjLj7168ELj1ELj1ELj8ELj16ENS_18Kernel_traits_baseILj7168ES2_ffffjLj256EEEEELb1ELb1ELb0ELb0EEEvNS_9FwdParamsE,"ax",@progbits
	.align	128
        .global         _ZN10layer_norm13ln_fwd_kernelINS_13Kernel_traitsI6__halfffffjLj7168ELj1ELj1ELj8ELj16ENS_18Kernel_traits_baseILj7168ES2_ffffjLj256EEEEELb1ELb1ELb0ELb0EEEvNS_9FwdParamsE
        .type           _ZN10layer_norm13ln_fwd_kernelINS_13Kernel_traitsI6__halfffffjLj7168ELj1ELj1ELj8ELj16ENS_18Kernel_traits_baseILj7168ES2_ffffjLj256EEEEELb1ELb1ELb0ELb0EEEvNS_9FwdParamsE,@function
        .size           _ZN10layer_norm13ln_fwd_kernelINS_13Kernel_traitsI6__halfffffjLj7168ELj1ELj1ELj8ELj16ENS_18Kernel_traits_baseILj7168ES2_ffffjLj256EEEEELb1ELb1ELb0ELb0EEEvNS_9FwdParamsE,(.L_x_42431 - _ZN10layer_norm13ln_fwd_kernelINS_13Kernel_traitsI6__halfffffjLj7168ELj1ELj1ELj8ELj16ENS_18Kernel_traits_baseILj7168ES2_ffffjLj256EEEEELb1ELb1ELb0ELb0EEEvNS_9FwdParamsE)
        .other          _ZN10layer_norm13ln_fwd_kernelINS_13Kernel_traitsI6__halfffffjLj7168ELj1ELj1ELj8ELj16ENS_18Kernel_traits_baseILj7168ES2_ffffjLj256EEEEELb1ELb1ELb0ELb0EEEvNS_9FwdParamsE,@"STO_CUDA_ENTRY STV_DEFAULT"
_ZN10layer_norm13ln_fwd_kernelINS_13Kernel_traitsI6__halfffffjLj7168ELj1ELj1ELj8ELj16ENS_18Kernel_traits_baseILj7168ES2_ffffjLj256EEEEELb1ELb1ELb0ELb0EEEvNS_9FwdParamsE:
.text._ZN10layer_norm13ln_fwd_kernelINS_13Kernel_traitsI6__halfffffjLj7168ELj1ELj1ELj8ELj16ENS_18Kernel_traits_baseILj7168ES2_ffffjLj256EEEEELb1ELb1ELb0ELb0EEEvNS_9FwdParamsE:
[----:B------:R-:W0:Y:S01]  /*0000*/  LDC R1, c[0x0][0x37c] ;  /* 0x0000df00ff017b82 */ /* 0x000e220000000800 */
[----:B------:R-:W1:Y:S07]  /*0010*/  LDCU.U8 UR4, c[0x0][0x464] ;  /* 0x00008c80ff0477ac */ /* 0x000e6e0008000000 */
[----:B------:R-:W2:Y:S01]  /*0020*/  LDC R10, c[0x0][0x458] ;  /* 0x00011600ff0a7b82 */ /* 0x000ea20000000800 */
[----:B0-----:R-:W-:Y:S01]  /*0030*/  VIADD R1, R1, 0xfffffff8 ;  /* 0xfffffff801017836 */ /* 0x001fe20000000000 */
[----:B------:R-:W0:Y:S06]  /*0040*/  LDCU.64 UR6, c[0x0][0x358] ;  /* 0x00006b00ff0677ac */ /* 0x000e2c0008000a00 */
[----:B------:R-:W3:Y:S01]  /*0050*/  LDC R11, c[0x0][0x45c] ;  /* 0x00011700ff0b7b82 */ /* 0x000ee20000000800 */
[----:B------:R-:W4:Y:S01]  /*0060*/  S2R R7, SR_TID.X ;  /* 0x0000000000077919 */ /* 0x000f220000002100 */
[----:B------:R-:W0:Y:S06]  /*0070*/  LDCU.64 UR8, c[0x0][0x438] ;  /* 0x00008700ff0877ac */ /* 0x000e2c0008000a00 */
[----:B------:R-:W4:Y:S01]  /*0080*/  LDC R13, c[0x0][0x388] ;  /* 0x0000e200ff0d7b82 */ /* 0x000f220000000800 */
[----:B-1----:R-:W-:Y:S01]  /*0090*/  ISETP.NE.AND P0, PT, RZ, UR4, PT ;  /* 0x00000004ff007c0c */ /* 0x002fe2000bf05270 */
[----:B------:R-:W1:-:S12]  /*00a0*/  LDCU.64 UR4, c[0x0][0x450] ;  /* 0x00008a00ff0477ac */ /* 0x000e580008000a00 */
[----:B--2---:R-:W-:Y:S01]  /*00b0*/  @P0 IMAD.MOV.U32 R2, RZ, RZ, R10 ;  /* 0x000000ffff020224 */ /* 0x004fe200078e000a */
[----:B------:R-:W2:Y:S01]  /*00c0*/  @P0 LDC R9, c[0x0][0x460] ;  /* 0x00011800ff090b82 */ /* 0x000ea20000000800 */
[----:B---3--:R-:W-:-:S06]  /*00d0*/  @P0 MOV R3, R11 ;  /* 0x0000000b00030202 */ /* 0x008fcc0000000f00 */
[----:B0-----:R-:W2:Y:S01]  /*00e0*/  @P0 LDG.E.64 R2, desc[UR6][R2.64] ;  /* 0x0000000602020981 */ /* 0x001ea2000c1e1b00 */
[----:B-1----:R-:W-:Y:S02]  /*00f0*/  IMAD.U32 R26, RZ, RZ, UR4 ;  /* 0x00000004ff1a7e24 */ /* 0x002fe4000f8e00ff */
[----:B------:R-:W-:-:S06]  /*0100*/  IMAD.U32 R27, RZ, RZ, UR5 ;  /* 0x00000005ff1b7e24 */ /* 0x000fcc000f8e00ff */
[----:B------:R-:W5:Y:S01]  /*0110*/  @P0 LDG.E.64 R26, desc[UR6][R26.64] ;  /* 0x000000061a1a0981 */ /* 0x000f62000c1e1b00 */
[----:B------:R-:W0:Y:S01]  /*0120*/  S2UR UR4, SR_CTAID.X ;  /* 0x00000000000479c3 */ /* 0x000e220000002500 */
[----:B------:R-:W-:Y:S01]  /*0130*/  UISETP.NE.U32.AND UP0, UPT, UR8, URZ, UPT ;  /* 0x000000ff0800728c */ /* 0x000fe2000bf05070 */
[----:B----4-:R-:W-:Y:S01]  /*0140*/  SHF.R.S32.HI R6, RZ, 0x1f, R13 ;  /* 0x0000001fff067819 */ /* 0x010fe2000001140d */
[----:B------:R-:W-:Y:S01]  /*0150*/  BSSY.RECONVERGENT B0, `(.L_x_38494) ;  /* 0x0000098000007945 */ /* 0x000fe20003800200 */
[----:B------:R-:W-:Y:S01]  /*0160*/  MOV R5, R7 ;  /* 0x0000000700057202 */ /* 0x000fe20000000f00 */
[----:B------:R-:W-:Y:S01]  /*0170*/  UISETP.NE.AND.EX UP0, UPT, UR9, URZ, UPT, UP0 ;  /* 0x000000ff0900728c */ /* 0x000fe2000bf05300 */
[----:B------:R-:W-:Y:S01]  /*0180*/  LEA.HI R6, R6, R13, RZ, 0x2 ;  /* 0x0000000d06067211 */ /* 0x000fe200078f10ff */
[----:B0-----:R-:W-:Y:S01]  /*0190*/  IMAD.U32 R4, RZ, RZ, UR4 ;  /* 0x00000004ff047e24 */ /* 0x001fe2000f8e00ff */
[----:B--2---:R-:W-:Y:S02]  /*01a0*/  @P0 IADD3 R10, P1, PT, R2, R9, RZ ;  /* 0x00000009020a0210 */ /* 0x004fe40007f3e0ff */
[----:B------:R-:W-:-:S03]  /*01b0*/  LOP3.LUT R9, R5, 0xff, RZ, 0x3c, !PT ;  /* 0x000000ff05097812 */ /* 0x000fc600078e3cff */
[----:B------:R-:W-:Y:S01]  /*01c0*/  @P0 IMAD.X R11, RZ, RZ, R3, P1 ;  /* 0x000000ffff0b0224 */ /* 0x000fe200008e0603 */
[----:B------:R-:W-:-:S04]  /*01d0*/  LEA.HI.SX32 R3, R6, R9, 0x1e ;  /* 0x0000000906037211 */ /* 0x000fc800078ff2ff */
        /* <DEDUP_REMOVED lines=39> */
[----:B----4-:R-:W-:-:S04]  /*0450*/  @P2 IMAD.WIDE.U32 R64, R5, 0x8, R64 ;  /* 0x0000000805402825 */ /* 0x010fc800078e0040 */
[----:B------:R-:W-:Y:S01]  /*0460*/  @P2 VIADD R5, R5, 0x100 ;  /* 0x0000010005052836 */ /* 0x000fe20000000000 */
        /* <DEDUP_REMOVED lines=8> */
[----:B---3--:R-:W-:-:S04]  /*04f0*/  @P3 IMAD.WIDE.U32 R70, R5, 0x8, R70 ;  /* 0x0000000805463825 */ /* 0x008fc800078e0046 */
[----:B------:R-:W-:Y:S01]  /*0500*/  @P3 VIADD R5, R5, 0x100 ;  /* 0x0000010005053836 */ /* 0x000fe20000000000 */
        /* <DEDUP_REMOVED lines=17> */
[----:B------:R-:W-:Y:S01]  /*0620*/  ISETP.GE.U32.AND P0, PT, R3, 0x700, PT ;  /* 0x000007000300780c */ /* 0x000fe20003f06070 */
[----:B------:R-:W-:-:S12]  /*0630*/  @P5 VIADD R5, R5, 0x100 ;  /* 0x0000010005055836 */ /* 0x000fd80000000000 */
        /* <DEDUP_REMOVED lines=11> */
.L_x_38495:
        /* <DEDUP_REMOVED lines=21> */
[----:B---3--:R-:W-:-:S04]  /*0840*/  @P1 IMAD.WIDE.U32 R58, R5, 0x8, R58 ;  /* 0x00000008053a1825 */ /* 0x008fc800078e003a */
[----:B------:R-:W-:Y:S01]  /*0850*/  @P1 VIADD R5, R5, 0x100 ;  /* 0x0000010005051836 */ /* 0x000fe20000000000 */
        /* <DEDUP_REMOVED lines=12> */
[----:B---3--:R-:W-:-:S04]  /*0920*/  @P3 IMAD.WIDE.U32 R66, R5, 0x8, R66 ;  /* 0x0000000805423825 */ /* 0x008fc800078e0042 */
[----:B------:R-:W-:Y:S01]  /*0930*/  @P3 VIADD R5, R5, 0x100 ;  /* 0x0000010005053836 */ /* 0x000fe20000000000 */
[----:B------:R2:W5:Y:S02]  /*0940*/  @P3 LDG.E.64 R36, desc[UR6][R66.64] ;  /* 0x0000000642243981 */ /* 0x000564000c1e1b00 */
[----:B------:R-:W3:Y:S08]  /*0950*/  @P5 LDC.64 R74, c[0x0][0x3e8] ;  /* 0x0000fa00ff4a5b82 */ /* 0x000ef00000000a00 */
[----:B------:R-:W2:Y:S08]  /*0960*/  @P6 LDC.64 R76, c[0x0][0x3d0] ;  /* 0x0000f400ff4c6b82 */ /* 0x000eb00000000a00 */
[----:B------:R-:W2:Y:S01]  /*0970*/  @P6 LDC.64 R78, c[0x0][0x3e8] ;  /* 0x0000fa00ff4e6b82 */ /* 0x000ea20000000a00 */
[----:B----4-:R-:W-:-:S04]  /*0980*/  @P4 IMAD.WIDE.U32 R68, R5, 0x8, R68 ;  /* 0x0000000805444825 */ /* 0x010fc800078e0044 */
[C---:B0-----:R-:W-:Y:S01]  /*0990*/  @P4 IMAD.WIDE.U32 R70, R5.reuse, 0x8, R70 ;  /* 0x0000000805464825 */ /* 0x041fe200078e0046 */
[----:B------:R0:W5:Y:S03]  /*09a0*/  @P4 LDG.E.64 R12, desc[UR6][R68.64] ;  /* 0x00000006440c4981 */ /* 0x000166000c1e1b00 */
[----:B------:R-:W-:Y:S01]  /*09b0*/  @P4 VIADD R5, R5, 0x100 ;  /* 0x0000010005054836 */ /* 0x000fe20000000000 */
[----:B------:R0:W5:Y:S03]  /*09c0*/  @P4 LDG.E.64 R34, desc[UR6][R70.64] ;  /* 0x0000000646224981 */ /* 0x000166000c1e1b00 */
[----:B-1----:R-:W-:-:S04]  /*09d0*/  @P5 IMAD.WIDE.U32 R72, R5, 0x8, R72 ;  /* 0x0000000805485825 */ /* 0x002fc800078e0048 */
        /* <DEDUP_REMOVED lines=15> */
.L_x_38496:
[----:B------:R-:W-:Y:S05]  /*0ad0*/  BSYNC.RECONVERGENT B0 ;  /* 0x0000000000007941 */ /* 0x000fea0003800200 */
.L_x_38494:
[----:B------:R-:W0:Y:S02]  /*0ae0*/  LDCU UR4, c[0x0][0x384] ;  /* 0x00007080ff0477ac */ /* 0x000e240008000800 */
[----:B0-----:R-:W-:-:S13]  /*0af0*/  ISETP.GE.AND P0, PT, R4, UR4, PT ;  /* 0x0000000404007c0c */ /* 0x001fda000bf06270 */
[----:B------:R-:W-:Y:S05]  /*0b00*/  @P0 EXIT ;  /* 0x000000000000094d */ /* 0x000fea0003800000 */
[----:B------:R-:W0:Y:S01]  /*0b10*/  LDCU UR4, c[0x0][0x360] ;  /* 0x00006c00ff0477ac */ /* 0x000e220008000800 */
[----:B-----5:R-:W-:Y:S01]  /*0b20*/  IMAD.MOV.U32 R5, RZ, RZ, R8 ;  /* 0x000000ffff057224 */ /* 0x020fe200078e0008 */
[----:B------:R-:W-:Y:S01]  /*0b30*/  MOV R68, R34 ;  /* 0x0000002200447202 */ /* 0x000fe20000000f00 */
[----:B------:R-:W-:Y:S01]  /*0b40*/  IMAD.MOV.U32 R120, RZ, RZ, R9 ;  /* 0x000000ffff787224 */ /* 0x000fe200078e0009 */
[----:B------:R-:W-:Y:S01]  /*0b50*/  SHF.R.U64 R69, R34, 0x10, R35 ;  /* 0x0000001022457819 */ /* 0x000fe20000001223 */
[----:B------:R-:W-:Y:S01]  /*0b60*/  IMAD.MOV.U32 R34, RZ, RZ, R30 ;  /* 0x000000ffff227224 */ /* 0x000fe200078e001e */
[----:B------:R-:W-:Y:S01]  /*0b70*/  SHF.R.U64 R106, R30, 0x10, R31 ;  /* 0x000000101e6a7819 */ /* 0x000fe2000000121f */
[--C-:B------:R-:W-:Y:S01]  /*0b80*/  IMAD.MOV.U32 R122, RZ, RZ, R29.reuse ;  /* 0x000000ffff7a7224 */ /* 0x100fe200078e001d */
[----:B------:R-:W-:Y:S01]  /*0b90*/  MOV R30, R28 ;  /* 0x0000001c001e7202 */ /* 0x000fe20000000f00 */
[----:B------:R-:W-:Y:S01]  /*0ba0*/  IMAD.MOV.U32 R66, RZ, RZ, R36 ;  /* 0x000000ffff427224 */ /* 0x000fe200078e0024 */
[----:B------:R-:W-:Y:S01]  /*0bb0*/  SHF.R.U64 R94, R28, 0x10, R29 ;  /* 0x000000101c5e7819 */ /* 0x000fe2000000121d */
[----:B------:R-:W-:Y:S01]  /*0bc0*/  IMAD.MOV.U32 R28, RZ, RZ, R12 ;  /* 0x000000ffff1c7224 */ /* 0x000fe200078e000c */
[----:B------:R-:W-:Y:S01]  /*0bd0*/  PRMT R120, R120, 0x5410, R5 ;  /* 0x0000541078787816 */ /* 0x000fe20000000005 */
[----:B------:R-:W-:Y:S01]  /*0be0*/  IMAD.MOV.U32 R71, RZ, RZ, R32 ;  /* 0x000000ffff477224 */ /* 0x000fe200078e0020 */
[----:B------:R-:W-:Y:S01]  /*0bf0*/  SHF.R.U32.HI R93, RZ, 0x10, R29 ;  /* 0x00000010ff5d7819 */ /* 0x000fe2000001161d */
[----:B------:R-:W-:Y:S01]  /*0c00*/  IMAD.HI.U32 R29, R2, -0x2daee0ad, RZ ;  /* 0xd2511f53021d7827 */ /* 0x000fe200078e00ff */
[----:B------:R-:W-:Y:S01]  /*0c10*/  MOV R121, R13 ;  /* 0x0000000d00797202 */ /* 0x000fe20000000f00 */
[----:B------:R-:W1:Y:S01]  /*0c20*/  LDCU UR12, c[0x0][0x388] ;  /* 0x00007100ff0c77ac */ /* 0x000e620008000800 */
[----:B------:R-:W-:Y:S01]  /*0c30*/  SHF.R.U64 R119, R42, 0x10, R43 ;  /* 0x000000102a777819 */ /* 0x000fe2000000122b */
[----:B0-----:R-:W-:Y:S01]  /*0c40*/  IMAD R5, R4, UR4, R7 ;  /* 0x0000000404057c24 */ /* 0x001fe2000f8e0207 */
[----:B------:R-:W-:Y:S01]  /*0c50*/  SHF.R.U32.HI R118, RZ, 0x10, R43 ;  /* 0x00000010ff767819 */ /* 0x000fe2000001162b */
[----:B------:R-:W-:Y:S01]  /*0c60*/  IMAD.MOV.U32 R124, RZ, RZ, R46 ;  /* 0x000000ffff7c7224 */ /* 0x000fe200078e002e */
[----:B------:R-:W-:Y:S01]  /*0c70*/  SHF.R.U64 R90, R8, 0x10, R9 ;  /* 0x00000010085a7819 */ /* 0x000fe20000001209 */
[----:B------:R-:W-:Y:S01]  /*0c80*/  IMAD.MOV.U32 R123, RZ, RZ, R31 ;  /* 0x000000ffff7b7224 */ /* 0x000fe200078e001f */
[----:B------:R-:W-:Y:S01]  /*0c90*/  SHF.R.U32.HI R89, RZ, 0x10, R9 ;  /* 0x00000010ff597819 */ /* 0x000fe20000011609 */
[----:B------:R-:W-:Y:S01]  /*0ca0*/  IMAD.HI.U32 R9, R5, -0x326172a9, RZ ;  /* 0xcd9e8d5705097827 */ /* 0x000fe200078e00ff */
[----:B------:R-:W-:Y:S01]  /*0cb0*/  PRMT R121, R121, 0x5410, R28 ;  /* 0x0000541079797816 */ /* 0x000fe2000000001c */
[----:B------:R-:W0:Y:S01]  /*0cc0*/  LDCU.U8 UR10, c[0x0][0x410] ;  /* 0x00008200ff0a77ac */ /* 0x000e220008000000 */
[----:B------:R-:W-:Y:S01]  /*0cd0*/  SHF.R.U64 R67, R36, 0x10, R37 ;  /* 0x0000001024437819 */ /* 0x000fe20000001225 */
[----:B------:R-:W-:Y:S01]  /*0ce0*/  IMAD.MOV.U32 R36, RZ, RZ, R35 ;  /* 0x000000ffff247224 */ /* 0x000fe200078e0023 */
[----:B------:R-:W-:Y:S01]  /*0cf0*/  PRMT R119, R119, 0x5410, R119 ;  /* 0x0000541077777816 */ /* 0x000fe20000000077 */
[----:B------:R-:W-:Y:S01]  /*0d00*/  IMAD.MOV.U32 R64, RZ, RZ, R38 ;  /* 0x000000ffff407224 */ /* 0x000fe200078e0026 */
[----:B------:R-:W-:Y:S01]  /*0d10*/  PRMT R118, R118, 0x5410, R118 ;  /* 0x0000541076767816 */ /* 0x000fe20000000076 */
[----:B------:R-:W-:Y:S01]  /*0d20*/  IMAD.MOV.U32 R73, RZ, RZ, R50 ;  /* 0x000000ffff497224 */ /* 0x000fe200078e0032 */
[--C-:B------:R-:W-:Y:S01]  /*0d30*/  SHF.R.U64 R8, R24, 0x10, R25.reuse ;  /* 0x0000001018087819 */ /* 0x100fe20000001219 */
[----:B------:R-:W-:Y:S01]  /*0d40*/  IMAD.MOV.U32 R87, RZ, RZ, R44 ;  /* 0x000000ffff577224 */ /* 0x000fe200078e002c */
[----:B------:R-:W-:Y:S01]  /*0d50*/  SHF.R.U32.HI R28, RZ, 0x10, R25 ;  /* 0x00000010ff1c7819 */ /* 0x000fe20000011619 */
[----:B------:R-:W-:Y:S01]  /*0d60*/  IMAD.MOV.U32 R52, RZ, RZ, R45 ;  /* 0x000000ffff347224 */ /* 0x000fe200078e002d */
[----:B------:R-:W-:Y:S01]  /*0d70*/  LOP3.LUT R29, R29, R27, RZ, 0x3c, !PT ;  /* 0x0000001b1d1d7212 */ /* 0x000fe200078e3cff */
[----:B------:R-:W-:Y:S01]  /*0d80*/  IMAD.MOV.U32 R111, RZ, RZ, R49 ;  /* 0x000000ffff6f7224 */ /* 0x000fe200078e0031 */
[----:B------:R-:W-:Y:S01]  /*0d90*/  SHF.R.U32.HI R56, RZ, 0x10, R35 ;  /* 0x00000010ff387819 */ /* 0x000fe20000011623 */
[----:B------:R-:W-:Y:S01]  /*0da0*/  HADD2.F32 R110, -RZ, R115.H0_H0 ;  /* 0x20000073ff6e7230 */ /* 0x000fe20000004100 */
[----:B------:R-:W-:Y:S01]  /*0db0*/  MOV R35, R33 ;  /* 0x0000002100237202 */ /* 0x000fe20000000f00 */
[----:B------:R-:W2:Y:S01]  /*0dc0*/  LDCU UR11, c[0x0][0x400] ;  /* 0x00008000ff0b77ac */ /* 0x000ea20008000800 */
[----:B------:R-:W-:Y:S01]  /*0dd0*/  SHF.R.U64 R72, R32, 0x10, R33 ;  /* 0x0000001020487819 */ /* 0x000fe20000001221 */
[----:B------:R-:W-:Y:S01]  /*0de0*/  IMAD.MOV.U32 R32, RZ, RZ, R43 ;  /* 0x000000ffff207224 */ /* 0x000fe200078e002b */
[----:B------:R-:W-:Y:S01]  /*0df0*/  SHF.R.U32.HI R57, RZ, 0x10, R33 ;  /* 0x00000010ff397819 */ /* 0x000fe20000011621 */
[----:B------:R-:W-:Y:S01]  /*0e00*/  HADD2.F32 R111, -RZ, R111.H0_H0 ;  /* 0x2000006fff6f7230 */ /* 0x000fe20000004100 */
[----:B------:R-:W-:Y:S01]  /*0e10*/  MOV R33, R47 ;  /* 0x0000002f00217202 */ /* 0x000fe20000000f00 */
[----:B------:R-:W3:Y:S01]  /*0e20*/  LDCU.64 UR8, c[0x0][0x3a0] ;  /* 0x00007400ff0877ac */ /* 0x000ee20008000a00 */
[----:B------:R-:W-:-:S02]  /*0e30*/  LOP3.LUT R9, R0, R9, R26, 0x96, !PT ;  /* 0x0000000900097212 */ /* 0x000fc400078e961a */
[----:B------:R-:W-:Y:S01]  /*0e40*/  MOV R125, R42 ;  /* 0x0000002a007d7202 */ /* 0x000fe20000000f00 */
[----:B------:R-:W-:Y:S01]  /*0e50*/  UPLOP3.LUT UP1, UPT, UPT, UPT, UPT, 0x40, 0x4 ;  /* 0x000000000004789c */ /* 0x000fe20003f2e870 */
[----:B------:R-:W-:Y:S01]  /*0e60*/  SHF.R.U32.HI R95, RZ, 0x10, R31 ;  /* 0x00000010ff5f7819 */ /* 0x000fe2000001161f */
[----:B------:R-:W-:Y:S01]  /*0e70*/  IMAD R31, R5, -0x326172a9, RZ ;  /* 0xcd9e8d57051f7824 */ /* 0x000fe200078e02ff */
[----:B------:R-:W-:Y:S01]  /*0e80*/  PRMT R119, R8, 0x7610, R119 ;  /* 0x0000761008777816 */ /* 0x000fe20000000077 */
[----:B------:R-:W-:Y:S01]  /*0e90*/  IMAD.HI.U32 R8, R29, -0x326172a9, RZ ;  /* 0xcd9e8d571d087827 */ /* 0x000fe200078e00ff */
[----:B------:R-:W-:Y:S02]  /*0ea0*/  PRMT R118, R28, 0x7610, R118 ;  /* 0x000076101c767816 */ /* 0x000fe40000000076 */
[----:B------:R-:W-:Y:S01]  /*0eb0*/  PRMT R124, R33, 0x5410, R124 ;  /* 0x00005410217c7816 */ /* 0x000fe2000000007c */
[----:B------:R-:W-:Y:S01]  /*0ec0*/  VIADD R28, R26, 0x9e3779b9 ;  /* 0x9e3779b91a1c7836 */ /* 0x000fe20000000000 */
[----:B------:R-:W-:Y:S01]  /*0ed0*/  PRMT R122, R122, 0x5410, R30 ;  /* 0x000054107a7a7816 */ /* 0x000fe2000000001e */
[----:B------:R-:W-:Y:S01]  /*0ee0*/  IMAD R33, R2, -0x2daee0ad, RZ ;  /* 0xd2511f5302217824 */ /* 0x000fe200078e02ff */
[----:B------:R-:W-:Y:S01]  /*0ef0*/  PRMT R125, R32, 0x5410, R125 ;  /* 0x00005410207d7816 */ /* 0x000fe2000000007d */
[----:B------:R-:W-:Y:S01]  /*0f00*/  IMAD.HI.U32 R30, R9, -0x2daee0ad, RZ ;  /* 0xd2511f53091e7827 */ /* 0x000fe200078e00ff */
[----:B------:R-:W-:-:S02]  /*0f10*/  IADD3 R32, PT, PT, R27, -0x4498517b, RZ ;  /* 0xbb67ae851b207810 */ /* 0x000fc40007ffe0ff */
[----:B------:R-:W-:Y:S01]  /*0f20*/  LOP3.LUT R8, R28, R31, R8, 0x96, !PT ;  /* 0x0000001f1c087212 */ /* 0x000fe200078e9608 */
[----:B------:R-:W-:Y:S01]  /*0f30*/  IMAD R28, R29, -0x326172a9, RZ ;  /* 0xcd9e8d571d1c7824 */ /* 0x000fe200078e02ff */
[----:B------:R-:W-:Y:S01]  /*0f40*/  LOP3.LUT R30, R32, R33, R30, 0x96, !PT ;  /* 0x00000021201e7212 */ /* 0x000fe200078e961e */
[----:B------:R-:W-:Y:S01]  /*0f50*/  VIADD R33, R27, 0x76cf5d0a ;  /* 0x76cf5d0a1b217836 */ /* 0x000fe20000000000 */
[----:B------:R-:W-:Y:S01]  /*0f60*/  SHF.R.U64 R117, R46, 0x10, R47 ;  /* 0x000000102e757819 */ /* 0x000fe2000000122f */
[----:B------:R-:W-:Y:S01]  /*0f70*/  IMAD R32, R9, -0x2daee0ad, RZ ;  /* 0xd2511f5309207824 */ /* 0x000fe200078e02ff */
[----:B------:R-:W-:Y:S01]  /*0f80*/  PRMT R123, R123, 0x5410, R34 ;  /* 0x000054107b7b7816 */ /* 0x000fe20000000022 */
[----:B------:R-:W-:Y:S01]  /*0f90*/  IMAD.HI.U32 R31, R8, -0x2daee0ad, RZ ;  /* 0xd2511f53081f7827 */ /* 0x000fe200078e00ff */
[----:B------:R-:W-:Y:S02]  /*0fa0*/  PRMT R117, R117, 0x5410, R117 ;  /* 0x0000541075757816 */ /* 0x000fe40000000075 */
[----:B------:R-:W-:Y:S01]  /*0fb0*/  SHF.R.U64 R34, R22, 0x10, R23 ;  /* 0x0000001016227819 */ /* 0x000fe20000001217 */
[----:B------:R-:W-:Y:S01]  /*0fc0*/  IMAD.HI.U32 R9, R30, -0x326172a9, RZ ;  /* 0xcd9e8d571e097827 */ /* 0x000fe200078e00ff */
[----:B------:R-:W-:-:S02]  /*0fd0*/  LOP3.LUT R31, R33, R32, R31, 0x96, !PT ;  /* 0x00000020211f7212 */ /* 0x000fc400078e961f */
[----:B------:R-:W-:Y:S01]  /*0fe0*/  SHF.R.U32.HI R107, RZ, 0x10, R47 ;  /* 0x00000010ff6b7819 */ /* 0x000fe2000001162f */
[----:B------:R-:W-:Y:S01]  /*0ff0*/  VIADD R29, R26, 0x3c6ef372 ;  /* 0x3c6ef3721a1d7836 */ /* 0x000fe20000000000 */
[----:B------:R-:W-:Y:S01]  /*1000*/  PRMT R117, R34, 0x7610, R117 ;  /* 0x0000761022757816 */ /* 0x000fe20000000075 */
[----:B------:R-:W-:Y:S01]  /*1010*/  IMAD R33, R8, -0x2daee0ad, RZ ;  /* 0xd2511f5308217824 */ /* 0x000fe200078e02ff */
[----:B------:R-:W-:Y:S01]  /*1020*/  PRMT R106, R106, 0x5410, R106 ;  /* 0x000054106a6a7816 */ /* 0x000fe2000000006a */
[----:B------:R-:W-:Y:S01]  /*1030*/  IMAD.HI.U32 R8, R31, -0x326172a9, RZ ;  /* 0xcd9e8d571f087827 */ /* 0x000fe200078e00ff */
[----:B------:R-:W-:Y:S02]  /*1040*/  LOP3.LUT R9, R29, R28, R9, 0x96, !PT ;  /* 0x0000001c1d097212 */ /* 0x000fe400078e9609 */
[----:B------:R-:W-:Y:S01]  /*1050*/  IADD3 R28, PT, PT, R26, -0x255992d5, RZ ;  /* 0xdaa66d2b1a1c7810 */ /* 0x000fe20007ffe0ff */
[----:B------:R-:W-:Y:S01]  /*1060*/  IMAD R29, R30, -0x326172a9, RZ ;  /* 0xcd9e8d571e1d7824 */ /* 0x000fe200078e02ff */
[----:B------:R-:W-:Y:S01]  /*1070*/  SHF.R.U64 R34, R20, 0x10, R21 ;  /* 0x0000001014227819 */ /* 0x000fe20000001215 */
[----:B------:R-:W-:Y:S01]  /*1080*/  IMAD.HI.U32 R30, R9, -0x2daee0ad, RZ ;  /* 0xd2511f53091e7827 */ /* 0x000fe200078e00ff */
[----:B------:R-:W-:-:S02]  /*1090*/  PRMT R71, R71, 0x5410, R35 ;  /* 0x0000541047477816 */ /* 0x000fc40000000023 */
[----:B------:R-:W-:Y:S01]  /*10a0*/  LOP3.LUT R8, R28, R29, R8, 0x96, !PT ;  /* 0x0000001d1c087212 */ /* 0x000fe200078e9608 */
[----:B------:R-:W-:Y:S01]  /*10b0*/  VIADD R32, R27, 0x32370b8f ;  /* 0x32370b8f1b207836 */ /* 0x000fe20000000000 */
[----:B------:R-:W-:Y:S01]  /*10c0*/  PRMT R107, R107, 0x5410, R107 ;  /* 0x000054106b6b7816 */ /* 0x000fe2000000006b */
[----:B------:R-:W-:Y:S01]  /*10d0*/  IMAD R28, R31, -0x326172a9, RZ ;  /* 0xcd9e8d571f1c7824 */ /* 0x000fe200078e02ff */
[----:B------:R-:W-:Y:S01]  /*10e0*/  SHF.R.U32.HI R35, RZ, 0x10, R23 ;  /* 0x00000010ff237819 */ /* 0x000fe20000011617 */
[----:B------:R-:W-:Y:S01]  /*10f0*/  IMAD.HI.U32 R31, R8, -0x2daee0ad, RZ ;  /* 0xd2511f53081f7827 */ /* 0x000fe200078e00ff */
[----:B------:R-:W-:Y:S02]  /*1100*/  LOP3.LUT R30, R32, R33, R30, 0x96, !PT ;  /* 0x00000021201e7212 */ /* 0x000fe400078e961e */
[----:B------:R-:W-:Y:S01]  /*1110*/  PRMT R106, R34, 0x7610, R106 ;  /* 0x00007610226a7816 */ /* 0x000fe2000000006a */
[----:B------:R-:W-:Y:S01]  /*1120*/  VIADD R33, R27, 0xed9eba14 ;  /* 0xed9eba141b217836 */ /* 0x000fe20000000000 */
[----:B------:R-:W-:Y:S01]  /*1130*/  PRMT R94, R94, 0x5410, R94 ;  /* 0x000054105e5e7816 */ /* 0x000fe2000000005e */
[----:B------:R-:W-:Y:S01]  /*1140*/  IMAD R32, R9, -0x2daee0ad, RZ ;  /* 0xd2511f5309207824 */ /* 0x000fe200078e02ff */
[----:B------:R-:W-:Y:S01]  /*1150*/  SHF.R.U64 R34, R18, 0x10, R19 ;  /* 0x0000001012227819 */ /* 0x000fe20000001213 */
[----:B------:R-:W-:Y:S01]  /*1160*/  IMAD.HI.U32 R9, R30, -0x326172a9, RZ ;  /* 0xcd9e8d571e097827 */ /* 0x000fe200078e00ff */
[----:B------:R-:W-:-:S02]  /*1170*/  SHF.R.U64 R92, R12, 0x10, R13 ;  /* 0x000000100c5c7819 */ /* 0x000fc4000000120d */
[----:B------:R-:W-:Y:S02]  /*1180*/  PRMT R107, R35, 0x7610, R107 ;  /* 0x00007610236b7816 */ /* 0x000fe4000000006b */
[----:B------:R-:W-:Y:S02]  /*1190*/  PRMT R95, R95, 0x5410, R95 ;  /* 0x000054105f5f7816 */ /* 0x000fe4000000005f */
[----:B------:R-:W-:Y:S02]  /*11a0*/  SHF.R.U32.HI R35, RZ, 0x10, R21 ;  /* 0x00000010ff237819 */ /* 0x000fe40000011615 */
[----:B------:R-:W-:Y:S02]  /*11b0*/  PRMT R94, R34, 0x7610, R94 ;  /* 0x00007610225e7816 */ /* 0x000fe4000000005e */
[----:B------:R-:W-:Y:S02]  /*11c0*/  IADD3 R29, PT, PT, R26, 0x78dde6e4, RZ ;  /* 0x78dde6e41a1d7810 */ /* 0x000fe40007ffe0ff */
[----:B------:R-:W-:-:S02]  /*11d0*/  PRMT R92, R92, 0x5410, R92 ;  /* 0x000054105c5c7816 */ /* 0x000fc4000000005c */
[----:B------:R-:W-:Y:S02]  /*11e0*/  SHF.R.U64 R34, R16, 0x10, R17 ;  /* 0x0000001010227819 */ /* 0x000fe40000001211 */
[----:B------:R-:W-:Y:S01]  /*11f0*/  LOP3.LUT R31, R33, R32, R31, 0x96, !PT ;  /* 0x00000020211f7212 */ /* 0x000fe200078e961f */
[----:B------:R-:W-:Y:S01]  /*1200*/  IMAD R33, R8, -0x2daee0ad, RZ ;  /* 0xd2511f5308217824 */ /* 0x000fe200078e02ff */
[----:B------:R-:W-:Y:S01]  /*1210*/  PRMT R95, R35, 0x7610, R95 ;  /* 0x00007610235f7816 */ /* 0x000fe2000000005f */
[----:B------:R-:W-:Y:S01]  /*1220*/  VIADD R32, R27, 0xa9066899 ;  /* 0xa90668991b207836 */ /* 0x000fe20000000000 */
[----:B------:R-:W-:Y:S01]  /*1230*/  PRMT R93, R93, 0x5410, R93 ;  /* 0x000054105d5d7816 */ /* 0x000fe2000000005d */
[----:B------:R-:W-:Y:S01]  /*1240*/  IMAD.HI.U32 R8, R31, -0x326172a9, RZ ;  /* 0xcd9e8d571f087827 */ /* 0x000fe200078e00ff */
[----:B------:R-:W-:Y:S02]  /*1250*/  SHF.R.U32.HI R35, RZ, 0x10, R19 ;  /* 0x00000010ff237819 */ /* 0x000fe40000011613 */
[----:B------:R-:W-:Y:S01]  /*1260*/  LOP3.LUT R9, R29, R28, R9, 0x96, !PT ;  /* 0x0000001c1d097212 */ /* 0x000fe200078e9609 */
[----:B------:R-:W-:Y:S01]  /*1270*/  VIADD R28, R26, 0x1715609d ;  /* 0x1715609d1a1c7836 */ /* 0x000fe20000000000 */
[----:B------:R-:W-:Y:S01]  /*1280*/  SHF.R.U32.HI R91, RZ, 0x10, R13 ;  /* 0x00000010ff5b7819 */ /* 0x000fe2000001160d */
[----:B------:R-:W-:Y:S01]  /*1290*/  IMAD R29, R30, -0x326172a9, RZ ;  /* 0xcd9e8d571e1d7824 */ /* 0x000fe200078e02ff */
[----:B------:R-:W-:Y:S01]  /*12a0*/  PRMT R92, R34, 0x7610, R92 ;  /* 0x00007610225c7816 */ /* 0x000fe2000000005c */
[----:B------:R-:W-:Y:S01]  /*12b0*/  IMAD.HI.U32 R30, R9, -0x2daee0ad, RZ ;  /* 0xd2511f53091e7827 */ /* 0x000fe200078e00ff */
[----:B------:R-:W-:-:S02]  /*12c0*/  PRMT R90, R90, 0x5410, R90 ;  /* 0x000054105a5a7816 */ /* 0x000fc4000000005a */
[----:B------:R-:W-:Y:S01]  /*12d0*/  SHF.R.U64 R34, R14, 0x10, R15 ;  /* 0x000000100e227819 */ /* 0x000fe2000000120f */
[----:B------:R-:W-:Y:S01]  /*12e0*/  IMAD R31, R31, -0x326172a9, RZ ;  /* 0xcd9e8d571f1f7824 */ /* 0x000fe200078e02ff */
[----:B------:R-:W-:Y:S01]  /*12f0*/  SHF.R.U64 R65, R38, 0x10, R39 ;  /* 0x0000001026417819 */ /* 0x000fe20000001227 */
[----:B------:R-:W-:Y:S01]  /*1300*/  IMAD.MOV.U32 R38, RZ, RZ, R37 ;  /* 0x000000ffff267224 */ /* 0x000fe200078e0025 */
[----:B------:R-:W-:Y:S02]  /*1310*/  PRMT R93, R35, 0x7610, R93 ;  /* 0x00007610235d7816 */ /* 0x000fe4000000005d */
[----:B------:R-:W-:Y:S01]  /*1320*/  SHF.R.U32.HI R55, RZ, 0x10, R37 ;  /* 0x00000010ff377819 */ /* 0x000fe20000011625 */
[----:B------:R-:W-:Y:S01]  /*1330*/  IMAD.MOV.U32 R37, RZ, RZ, R51 ;  /* 0x000000ffff257224 */ /* 0x000fe200078e0033 */
[----:B------:R-:W-:Y:S02]  /*1340*/  PRMT R91, R91, 0x5410, R91 ;  /* 0x000054105b5b7816 */ /* 0x000fe4000000005b */
[----:B------:R-:W-:-:S02]  /*1350*/  SHF.R.U32.HI R35, RZ, 0x10, R17 ;  /* 0x00000010ff237819 */ /* 0x000fc40000011611 */
[----:B------:R-:W-:Y:S02]  /*1360*/  PRMT R90, R34, 0x7610, R90 ;  /* 0x00007610225a7816 */ /* 0x000fe4000000005a */
[----:B------:R-:W-:Y:S01]  /*1370*/  LOP3.LUT R8, R28, R29, R8, 0x96, !PT ;  /* 0x0000001d1c087212 */ /* 0x000fe200078e9608 */
[----:B------:R-:W-:Y:S01]  /*1380*/  VIADD R29, R27, 0x646e171e ;  /* 0x646e171e1b1d7836 */ /* 0x000fe20000000000 */
[----:B------:R-:W-:Y:S02]  /*1390*/  SHF.R.S32.HI R34, RZ, 0x2, R6 ;  /* 0x00000002ff227819 */ /* 0x000fe40000011406 */
[----:B------:R-:W-:Y:S02]  /*13a0*/  SHF.L.U32 R28, R7, 0x5, RZ ;  /* 0x00000005071c7819 */ /* 0x000fe400000006ff */
[----:B------:R-:W-:Y:S02]  /*13b0*/  PRMT R91, R35, 0x7610, R91 ;  /* 0x00007610235b7816 */ /* 0x000fe4000000005b */
[----:B------:R-:W-:-:S02]  /*13c0*/  PRMT R89, R89, 0x5410, R89 ;  /* 0x0000541059597816 */ /* 0x000fc40000000059 */
[----:B------:R-:W-:Y:S02]  /*13d0*/  SHF.R.U32.HI R35, RZ, 0x10, R15 ;  /* 0x00000010ff237819 */ /* 0x000fe4000001160f */
[----:B------:R-:W-:Y:S02]  /*13e0*/  LOP3.LUT R30, R32, R33, R30, 0x96, !PT ;  /* 0x00000021201e7212 */ /* 0x000fe400078e961e */
[----:B------:R-:W-:Y:S02]  /*13f0*/  PRMT R73, R73, 0x5410, R37 ;  /* 0x0000541049497816 */ /* 0x000fe40000000025 */
[----:B------:R-:W-:Y:S01]  /*1400*/  LOP3.LUT R33, R7, 0xe0, RZ, 0xc0, !PT ;  /* 0x000000e007217812 */ /* 0x000fe200078ec0ff */
[----:B------:R-:W-:Y:S01]  /*1410*/  IMAD.HI.U32 R6, R30, -0x326172a9, RZ ;  /* 0xcd9e8d571e067827 */ /* 0x000fe200078e00ff */
[----:B------:R-:W-:Y:S02]  /*1420*/  LOP3.LUT R32, R34, 0xff, RZ, 0xc0, !PT ;  /* 0x000000ff22207812 */ /* 0x000fe400078ec0ff */
[----:B------:R-:W-:Y:S01]  /*1430*/  LOP3.LUT R37, R28, 0x3e0, RZ, 0xc0, !PT ;  /* 0x000003e01c257812 */ /* 0x000fe200078ec0ff */
[----:B------:R-:W-:Y:S01]  /*1440*/  IMAD R28, R9, -0x2daee0ad, RZ ;  /* 0xd2511f53091c7824 */ /* 0x000fe200078e02ff */
[----:B------:R-:W-:Y:S01]  /*1450*/  PRMT R89, R35, 0x7610, R89 ;  /* 0x0000761023597816 */ /* 0x000fe20000000059 */
[----:B------:R-:W-:Y:S01]  /*1460*/  IMAD.HI.U32 R9, R8, -0x2daee0ad, RZ ;  /* 0xd2511f5308097827 */ /* 0x000fe200078e00ff */
[----:B------:R-:W-:-:S02]  /*1470*/  VIADDMNMX R35, R32, -R33, RZ, !PT ;  /* 0x8000002120237246 */ /* 0x000fc400078001ff */
[----:B------:R-:W-:Y:S01]  /*1480*/  SHF.R.U32.HI R34, RZ, 0x1, R34 ;  /* 0x00000001ff227819 */ /* 0x000fe20000011622 */
[----:B------:R-:W-:Y:S01]  /*1490*/  VIADD R7, R26, 0xb54cda56 ;  /* 0xb54cda561a077836 */ /* 0x000fe20000000000 */
[----:B------:R-:W-:Y:S01]  /*14a0*/  VIADDMNMX R37, R32, -R37, RZ, !PT ;  /* 0x8000002520257246 */ /* 0x000fe200078001ff */
[----:B------:R-:W-:Y:S01]  /*14b0*/  IMAD R32, R8, -0x2daee0ad, RZ ;  /* 0xd2511f5308207824 */ /* 0x000fe200078e02ff */
[----:B------:R-:W-:Y:S01]  /*14c0*/  LOP3.LUT R34, R34, 0x7fffff80, RZ, 0xc0, !PT ;  /* 0x7fffff8022227812 */ /* 0x000fe200078ec0ff */
[----:B------:R-:W-:Y:S01]  /*14d0*/  IMAD R30, R30, -0x326172a9, RZ ;  /* 0xcd9e8d571e1e7824 */ /* 0x000fe200078e02ff */
[----:B------:R-:W-:Y:S01]  /*14e0*/  VIMNMX R35, PT, PT, R35, 0x20, PT ;  /* 0x0000002023237848 */ /* 0x000fe20003fe0100 */
[----:B------:R-:W-:Y:S01]  /*14f0*/  VIADD R33, R27, 0x1fd5c5a3 ;  /* 0x1fd5c5a31b217836 */ /* 0x000fe20000000000 */
[----:B------:R-:W-:Y:S02]  /*1500*/  LOP3.LUT R28, R29, R28, R9, 0x96, !PT ;  /* 0x0000001c1d1c7212 */ /* 0x000fe400078e9609 */
[----:B------:R-:W-:Y:S01]  /*1510*/  LOP3.LUT R6, R7, R31, R6, 0x96, !PT ;  /* 0x0000001f07067212 */ /* 0x000fe200078e9606 */
[----:B------:R-:W4:Y:S01]  /*1520*/  LDC.64 R8, c[0x0][0x3e0] ;  /* 0x0000f800ff087b82 */ /* 0x000f220000000a00 */
[----:B------:R-:W-:Y:S01]  /*1530*/  VIMNMX R37, PT, PT, R37, 0x20, PT ;  /* 0x0000002025257848 */ /* 0x000fe20003fe0100 */
[----:B------:R-:W-:Y:S01]  /*1540*/  IMAD R35, R35, 0x4, R34 ;  /* 0x0000000423237824 */ /* 0x000fe200078e0222 */
[----:B------:R-:W-:Y:S01]  /*1550*/  IADD3 R29, PT, PT, R26, 0x5384540f, RZ ;  /* 0x5384540f1a1d7810 */ /* 0x000fe20007ffe0ff */
[----:B------:R-:W-:Y:S01]  /*1560*/  IMAD.HI.U32 R7, R28, -0x326172a9, RZ ;  /* 0xcd9e8d571c077827 */ /* 0x000fe200078e00ff */
[----:B------:R-:W-:-:S02]  /*1570*/  SHF.R.U64 R53, R44, 0x10, R45 ;  /* 0x000000102c357819 */ /* 0x000fc4000000122d */
[----:B------:R-:W-:Y:S01]  /*1580*/  I2FP.F32.U32 R35, R35 ;  /* 0x0000002300237245 */ /* 0x000fe20000201000 */
[C---:B------:R-:W-:Y:S01]  /*1590*/  IMAD.HI.U32 R31, R6.reuse, -0x2daee0ad, RZ ;  /* 0xd2511f53061f7827 */ /* 0x040fe200078e00ff */
[----:B------:R-:W-:Y:S02]  /*15a0*/  LOP3.LUT R7, R29, R30, R7, 0x96, !PT ;  /* 0x0000001e1d077212 */ /* 0x000fe400078e9607 */
[----:B------:R0:W0:Y:S01]  /*15b0*/  MUFU.RCP R116, R35 ;  /* 0x0000002300747308 */ /* 0x0000220000001000 */
[----:B------:R-:W-:Y:S01]  /*15c0*/  IMAD R34, R37, 0x4, R34 ;  /* 0x0000000425227824 */ /* 0x000fe200078e0222 */
[----:B------:R-:W-:Y:S01]  /*15d0*/  LOP3.LUT R31, R33, R32, R31, 0x96, !PT ;  /* 0x00000020211f7212 */ /* 0x000fe200078e961f */
[----:B------:R-:W-:Y:S01]  /*15e0*/  IMAD R33, R6, -0x2daee0ad, RZ ;  /* 0xd2511f5306217824 */ /* 0x000fe200078e02ff */
[----:B------:R-:W-:Y:S01]  /*15f0*/  MOV R85, R40 ;  /* 0x0000002800557202 */ /* 0x000fe20000000f00 */
[----:B------:R-:W-:Y:S01]  /*1600*/  VIADD R32, R27, 0xdb3d7428 ;  /* 0xdb3d74281b207836 */ /* 0x000fe20000000000 */
[----:B------:R0:W-:Y:S01]  /*1610*/  STL [R1], R34 ;  /* 0x0000002201007387 */ /* 0x0001e20000100800 */
[----:B------:R-:W-:Y:S01]  /*1620*/  IMAD R29, R28, -0x326172a9, RZ ;  /* 0xcd9e8d571c1d7824 */ /* 0x000fe200078e02ff */
[----:B------:R-:W-:Y:S01]  /*1630*/  IADD3 R28, PT, PT, R26, -0xe443238, RZ ;  /* 0xf1bbcdc81a1c7810 */ /* 0x000fe20007ffe0ff */
[----:B------:R-:W-:Y:S01]  /*1640*/  IMAD.HI.U32 R30, R7, -0x2daee0ad, RZ ;  /* 0xd2511f53071e7827 */ /* 0x000fe200078e00ff */
[----:B------:R-:W-:-:S02]  /*1650*/  SHF.R.U64 R54, R40, 0x10, R41 ;  /* 0x0000001028367819 */ /* 0x000fc40000001229 */
[----:B------:R-:W-:Y:S01]  /*1660*/  MOV R11, R48 ;  /* 0x00000030000b7202 */ /* 0x000fe20000000f00 */
[----:B------:R-:W-:Y:S01]  /*1670*/  IMAD.HI.U32 R6, R31, -0x326172a9, RZ ;  /* 0xcd9e8d571f067827 */ /* 0x000fe200078e00ff */
[----:B------:R-:W-:Y:S02]  /*1680*/  LOP3.LUT R30, R32, R33, R30, 0x96, !PT ;  /* 0x00000021201e7212 */ /* 0x000fe400078e961e */
[----:B------:R-:W-:Y:S01]  /*1690*/  MOV R40, R39 ;  /* 0x0000002700287202 */ /* 0x000fe20000000f00 */
[----:B------:R-:W-:Y:S01]  /*16a0*/  IMAD R32, R7, -0x2daee0ad, RZ ;  /* 0xd2511f5307207824 */ /* 0x000fe200078e02ff */
[----:B------:R-:W-:Y:S01]  /*16b0*/  LOP3.LUT R28, R28, R29, R6, 0x96, !PT ;  /* 0x0000001d1c1c7212 */ /* 0x000fe200078e9606 */
[----:B------:R-:W-:Y:S01]  /*16c0*/  IMAD.MOV.U32 R44, RZ, RZ, R41 ;  /* 0x000000ffff2c7224 */ /* 0x000fe200078e0029 */
[----:B------:R-:W-:Y:S01]  /*16d0*/  SHF.R.U64 R74, R50, 0x10, R51 ;  /* 0x00000010324a7819 */ /* 0x000fe20000001233 */
[----:B------:R-:W-:Y:S01]  /*16e0*/  IMAD R31, R31, -0x326172a9, RZ ;  /* 0xcd9e8d571f1f7824 */ /* 0x000fe200078e02ff */
[--C-:B------:R-:W-:Y:S01]  /*16f0*/  SHF.R.U64 R113, R48, 0x10, R49.reuse ;  /* 0x0000001030717819 */ /* 0x100fe20000001231 */
[----:B------:R-:W-:Y:S01]  /*1700*/  IMAD.HI.U32 R6, R30, -0x326172a9, RZ ;  /* 0xcd9e8d571e067827 */ /* 0x000fe200078e00ff */
[----:B------:R-:W-:-:S02]  /*1710*/  SHF.R.U32.HI R109, RZ, 0x10, R49 ;  /* 0x00000010ff6d7819 */ /* 0x000fc40000011631 */
[----:B----4-:R-:W-:Y:S01]  /*1720*/  ISETP.NE.U32.AND P0, PT, R8, RZ, PT ;  /* 0x000000ff0800720c */ /* 0x010fe20003f05070 */
[----:B------:R-:W-:Y:S01]  /*1730*/  IMAD.HI.U32 R7, R28, -0x2daee0ad, RZ ;  /* 0xd2511f531c077827 */ /* 0x000fe200078e00ff */
[--C-:B------:R-:W-:Y:S02]  /*1740*/  SHF.R.U64 R112, R114, 0x10, R115.reuse ;  /* 0x0000001072707819 */ /* 0x100fe40000001273 */
[----:B------:R-:W-:Y:S01]  /*1750*/  SHF.R.U32.HI R108, RZ, 0x10, R115 ;  /* 0x00000010ff6c7819 */ /* 0x000fe20000011673 */
[----:B------:R-:W-:Y:S01]  /*1760*/  VIADD R29, R27, 0x96a522ad ;  /* 0x96a522ad1b1d7836 */ /* 0x000fe20000000000 */
[----:B------:R-:W-:Y:S01]  /*1770*/  SHF.R.U32.HI R45, RZ, 0x10, R45 ;  /* 0x00000010ff2d7819 */ /* 0x000fe2000001162d */
[----:B------:R-:W-:Y:S01]  /*1780*/  HADD2.F32 R115, -RZ, R11.H0_H0 ;  /* 0x2000000bff737230 */ /* 0x000fe20000004100 */
[----:B------:R-:W-:Y:S01]  /*1790*/  SHF.R.U32.HI R41, RZ, 0x10, R41 ;  /* 0x00000010ff297819 */ /* 0x000fe20000011629 */
[----:B------:R-:W-:Y:S01]  /*17a0*/  HADD2.F32 R114, -RZ, R114.H0_H0 ;  /* 0x20000072ff727230 */ /* 0x000fe20000004100 */
[----:B------:R-:W-:Y:S01]  /*17b0*/  SHF.R.U32.HI R39, RZ, 0x10, R39 ;  /* 0x00000010ff277819 */ /* 0x000fe20000011627 */
[----:B------:R-:W-:Y:S01]  /*17c0*/  HADD2.F32 R113, -RZ, R113.H0_H0 ;  /* 0x20000071ff717230 */ /* 0x000fe20000004100 */
[----:B------:R-:W-:Y:S01]  /*17d0*/  SHF.R.U32.HI R50, RZ, 0x10, R51 ;  /* 0x00000010ff327819 */ /* 0x000fe20000011633 */
[----:B------:R-:W-:Y:S01]  /*17e0*/  HADD2.F32 R109, -RZ, R109.H0_H0 ;  /* 0x2000006dff6d7230 */ /* 0x000fe20000004100 */
[----:B------:R-:W-:Y:S01]  /*17f0*/  IADD3 R33, PT, PT, R26, -0x700cb87f, RZ ;  /* 0x8ff347811a217810 */ /* 0x000fe20007ffe0ff */
[----:B------:R-:W-:Y:S01]  /*1800*/  HADD2.F32 R112, -RZ, R112.H0_H0 ;  /* 0x20000070ff707230 */ /* 0x000fe20000004100 */
[----:B------:R-:W-:Y:S01]  /*1810*/  ISETP.NE.AND.EX P0, PT, R9, RZ, PT, P0 ;  /* 0x000000ff0900720c */ /* 0x000fe20003f05300 */
[----:B------:R-:W-:Y:S01]  /*1820*/  IMAD.MOV.U32 R9, RZ, RZ, RZ ;  /* 0x000000ffff097224 */ /* 0x000fe200078e00ff */
[----:B------:R-:W-:Y:S01]  /*1830*/  LOP3.LUT R8, R10, 0x3, RZ, 0xc0, !PT ;  /* 0x000000030a087812 */ /* 0x000fe200078ec0ff */
[----:B------:R-:W-:Y:S01]  /*1840*/  HADD2.F32 R108, -RZ, R108.H0_H0 ;  /* 0x2000006cff6c7230 */ /* 0x000fe20000004100 */
[----:B------:R-:W-:Y:S01]  /*1850*/  PRMT R87, R52, 0x5410, R87 ;  /* 0x0000541034577816 */ /* 0x000fe20000000057 */
        /* <DEDUP_REMOVED lines=13> */
[----:B------:R-:W-:Y:S02]  /*1930*/  LOP3.LUT R6, R33, R31, R6, 0x96, !PT ;  /* 0x0000001f21067212 */ /* 0x000fe400078e9606 */
[----:B0123--:R-:W-:-:S07]  /*1940*/  LOP3.LUT R7, R29, R32, R7, 0x96, !PT ;  /* 0x000000201d077212 */ /* 0x00ffce00078e9607 */
.L_x_38822:
[----:B------:R-:W0:Y:S01]  /*1950*/  @P0 LDC.64 R62, c[0x0][0x3e0] ;  /* 0x0000f800ff3e0b82 */ /* 0x000e220000000a00 */
[----:B------:R-:W1:Y:S01]  /*1960*/  S2R R98, SR_TID.X ;  /* 0x0000000000627919 */ /* 0x000e620000002100 */
[----:B------:R-:W-:Y:S02]  /*1970*/  HFMA2 R60, -RZ, RZ, 1.875, 0 ;  /* 0x3f800000ff3c7431 */ /* 0x000fe400000001ff */
[C---:B------:R-:W-:Y:S01]  /*1980*/  IMAD R61, R4.reuse, UR12, RZ ;  /* 0x0000000c043d7c24 */ /* 0x040fe2000f8e02ff */
[----:B------:R-:W-:Y:S01]  /*1990*/  ISETP.GE.U32.AND P1, PT, R3, 0x100, PT ;  /* 0x000001000300780c */ /* 0x000fe20003f26070 */
[----:B------:R-:W-:Y:S01]  /*19a0*/  BSSY.RECONVERGENT B0, `(.L_x_38497) ;  /* 0x000033a000007945 */ /* 0x000fe20003800200 */
[----:B0-----:R-:W-:-:S05]  /*19b0*/  @P0 IMAD.WIDE R62, R4, 0x4, R62 ;  /* 0x00000004043e0825 */ /* 0x001fca00078e023e */
[----:B------:R0:W5:Y:S02]  /*19c0*/  @P0 LDG.E R60, desc[UR6][R62.64] ;  /* 0x000000063e3c0981 */ /* 0x000164000c1e1900 */
[----:B0-----:R-:W-:-:S04]  /*19d0*/  SHF.R.S32.HI R62, RZ, 0x1f, R61 ;  /* 0x0000001fff3e7819 */ /* 0x001fc8000001143d */
[----:B------:R-:W-:-:S04]  /*19e0*/  LEA.HI R62, R62, R61, RZ, 0x2 ;  /* 0x0000003d3e3e7211 */ /* 0x000fc800078f10ff */
[----:B-1----:R-:W-:-:S05]  /*19f0*/  LEA.HI.SX32 R70, R62, R98, 0x1e ;  /* 0x000000623e467211 */ /* 0x002fca00078ff2ff */
        /* <DEDUP_REMOVED lines=22> */
.L_x_42267:
[----:B------:R-:W-:Y:S05]  /*1b60*/  BRX R62 -0x1b70                                        (*"BRANCH_TARGETS .L_x_42268,.L_x_42269,.L_x_42270"*) ;  /* 0xffffffe43e247949 */ /* 0x000fea000383ffff */
.L_x_42270:
[----:B------:R-:W-:Y:S01]  /*1b70*/  VIADD R62, R8, 0x1 ;  /* 0x00000001083e7836 */ /* 0x000fe20000000000 */
[----:B------:R-:W-:Y:S01]  /*1b80*/  MOV R63, R6 ;  /* 0x00000006003f7202 */ /* 0x000fe20000000f00 */
[----:B------:R-:W-:Y:S01]  /*1b90*/  IMAD.MOV.U32 R61, RZ, RZ, R11 ;  /* 0x000000ffff3d7224 */ /* 0x000fe200078e000b */
[----:B------:R-:W-:Y:S06]  /*1ba0*/  BRA `(.L_x_38501) ;  /* 0x00000004003c7947 */ /* 0x000fec0003800000 */
.L_x_42268:
[----:B------:R-:W-:Y:S01]  /*1bb0*/  IMAD.MOV.U32 R61, RZ, RZ, R11 ;  /* 0x000000ffff3d7224 */ /* 0x000fe200078e000b */
[----:B------:R-:W-:Y:S01]  /*1bc0*/  MOV R63, R7 ;  /* 0x00000007003f7202 */ /* 0x000fe20000000f00 */
[----:B------:R-:W-:Y:S01]  /*1bd0*/  IMAD.MOV.U32 R62, RZ, RZ, 0x3 ;  /* 0x00000003ff3e7424 */ /* 0x000fe200078e00ff */
[----:B------:R-:W-:Y:S06]  /*1be0*/  BRA `(.L_x_38501) ;  /* 0x00000004002c7947 */ /* 0x000fec0003800000 */
.L_x_42269:
        /* <DEDUP_REMOVED lines=13> */
.L_x_38503:
[----:B------:R-:W-:Y:S05]  /*1cc0*/  BSYNC.RECONVERGENT B2 ;  /* 0x0000000000027941 */ /* 0x000fea0003800200 */
.L_x_38502:
        /* <DEDUP_REMOVED lines=61> */
.L_x_38501:
[----:B------:R-:W-:Y:S05]  /*20a0*/  BSYNC.RECONVERGENT B1 ;  /* 0x0000000000017941 */ /* 0x000fea0003800200 */
.L_x_38500:
[----:B------:R-:W0:Y:S01]  /*20b0*/  LDC R75, c[0x0][0x408] ;  /* 0x00010200ff4b7b82 */ /* 0x000e220000000800 */
[----:B------:R-:W-:Y:S01]  /*20c0*/  I2FP.F32.U32 R8, R63 ;  /* 0x0000003f00087245 */ /* 0x000fe20000201000 */
[----:B------:R-:W-:Y:S02]  /*20d0*/  HFMA2 R79, -RZ, RZ, 0.1171875, 0 ;  /* 0x2f800000ff4f7431 */ /* 0x000fe400000001ff */
[----:B-----5:R-:W-:Y:S01]  /*20e0*/  FMUL.FTZ R32, R32, R60 ;  /* 0x0000003c20207220 */ /* 0x020fe20000410000 */
[----:B------:R-:W-:Y:S01]  /*20f0*/  ISETP.NE.AND P3, PT, R62, 0x1, PT ;  /* 0x000000013e00780c */ /* 0x000fe20003f65270 */
[----:B------:R-:W-:Y:S01]  /*2100*/  BSSY.RECONVERGENT B1, `(.L_x_38504) ;  /* 0x000005e000017945 */ /* 0x000fe20003800200 */
[----:B------:R-:W-:Y:S02]  /*2110*/  IMAD.MOV.U32 R11, RZ, RZ, 0x2 ;  /* 0x00000002ff0b7424 */ /* 0x000fe400078e00ff */
[----:B------:R-:W-:Y:S01]  /*2120*/  FFMA.FTZ R8, R8, R79, 1.1641532182693481445e-10 ;  /* 0x2f00000008087423 */ /* 0x000fe2000001004f */
[----:B------:R-:W1:Y:S01]  /*2130*/  LDC R78, c[0x0][0x404] ;  /* 0x00010100ff4e7b82 */ /* 0x000e620000000800 */
[----:B0-----:R-:W-:-:S03]  /*2140*/  FMUL.FTZ R32, R32, R75 ;  /* 0x0000004b20207220 */ /* 0x001fc60000410000 */
[----:B-1----:R-:W-:Y:S01]  /*2150*/  FSETP.GTU.FTZ.AND P2, PT, R8, R78, PT ;  /* 0x0000004e0800720b */ /* 0x002fe20003f5c000 */
        /* <DEDUP_REMOVED lines=14> */
.L_x_38506:
        /* <DEDUP_REMOVED lines=13> */
.L_x_38508:
[----:B------:R-:W-:Y:S05]  /*2310*/  BSYNC.RECONVERGENT B2 ;  /* 0x0000000000027941 */ /* 0x000fea0003800200 */
.L_x_38507:
        /* <DEDUP_REMOVED lines=60> */
.L_x_38505:
[----:B------:R-:W-:Y:S05]  /*26e0*/  BSYNC.RECONVERGENT B1 ;  /* 0x0000000000017941 */ /* 0x000fea0003800200 */
.L_x_38504:
[----:B------:R-:W-:Y:S01]  /*26f0*/  I2FP.F32.U32 R8, R8 ;  /* 0x0000000800087245 */ /* 0x000fe20000201000 */
[----:B------:R-:W-:Y:S01]  /*2700*/  FMUL.FTZ R33, R33, R60 ;  /* 0x0000003c21217220 */ /* 0x000fe20000410000 */
[----:B------:R-:W-:Y:S01]  /*2710*/  ISETP.NE.AND P4, PT, R11, 0x1, PT ;  /* 0x000000010b00780c */ /* 0x000fe20003f85270 */
[----:B------:R-:W-:Y:S01]  /*2720*/  BSSY.RECONVERGENT B1, `(.L_x_38509) ;  /* 0x000005d000017945 */ /* 0x000fe20003800200 */
[----:B------:R-:W-:Y:S02]  /*2730*/  IMAD.MOV.U32 R62, RZ, RZ, 0x2 ;  /* 0x00000002ff3e7424 */ /* 0x000fe400078e00ff */
[----:B------:R-:W-:Y:S01]  /*2740*/  FFMA.FTZ R8, R8, R79, 1.1641532182693481445e-10 ;  /* 0x2f00000008087423 */ /* 0x000fe2000001004f */
[----:B------:R-:W-:-:S04]  /*2750*/  FMUL.FTZ R33, R33, R75 ;  /* 0x0000004b21217220 */ /* 0x000fc80000410000 */
        /* <DEDUP_REMOVED lines=15> */
.L_x_38511:
        /* <DEDUP_REMOVED lines=13> */
.L_x_38513:
[----:B------:R-:W-:Y:S05]  /*2920*/  BSYNC.RECONVERGENT B2 ;  /* 0x0000000000027941 */ /* 0x000fea0003800200 */
.L_x_38512:
        /* <DEDUP_REMOVED lines=58> */
[----:B------:R-:W-:Y:S01]  /*2cd0*/  IMAD.MOV.U32 R62, RZ, RZ, RZ ;  /* 0x000000ffff3e7224 */ /* 0x000fe200078e00ff */
[----:B------:R-:W-:-:S07]  /*2ce0*/  LOP3.LUT R7, R7, R76, R63, 0x96, !PT ;  /* 0x0000004c07077212 */ /* 0x000fce00078e963f */
.L_x_38510:
[----:B------:R-:W-:Y:S05]  /*2cf0*/  BSYNC.RECONVERGENT B1 ;  /* 0x0000000000017941 */ /* 0x000fea0003800200 */
.L_x_38509:
[----:B------:R-:W-:Y:S01]  /*2d00*/  I2FP.F32.U32 R8, R8 ;  /* 0x0000000800087245 */ /* 0x000fe20000201000 */
[----:B------:R-:W-:Y:S01]  /*2d10*/  FMUL.FTZ R34, R34, R60 ;  /* 0x0000003c22227220 */ /* 0x000fe20000410000 */
[----:B------:R-:W-:Y:S01]  /*2d20*/  ISETP.NE.AND P5, PT, R62, 0x1, PT ;  /* 0x000000013e00780c */ /* 0x000fe20003fa5270 */
[----:B------:R-:W-:Y:S01]  /*2d30*/  BSSY.RECONVERGENT B1, `(.L_x_38514) ;  /* 0x000005d000017945 */ /* 0x000fe20003800200 */
[----:B------:R-:W-:Y:S02]  /*2d40*/  IMAD.MOV.U32 R11, RZ, RZ, R10 ;  /* 0x000000ffff0b7224 */ /* 0x000fe400078e000a */
[----:B------:R-:W-:Y:S01]  /*2d50*/  FFMA.FTZ R8, R8, R79, 1.1641532182693481445e-10 ;  /* 0x2f00000008087423 */ /* 0x000fe2000001004f */
[----:B------:R-:W-:-:S04]  /*2d60*/  FMUL.FTZ R34, R34, R75 ;  /* 0x0000004b22227220 */ /* 0x000fc80000410000 */
        /* <DEDUP_REMOVED lines=15> */
.L_x_38516:
        /* <DEDUP_REMOVED lines=13> */
.L_x_38518:
[----:B------:R-:W-:Y:S05]  /*2f30*/  BSYNC.RECONVERGENT B2 ;  /* 0x0000000000027941 */ /* 0x000fea0003800200 */
.L_x_38517:
        /* <DEDUP_REMOVED lines=56> */
[----:B------:R-:W-:Y:S02]  /*32c0*/  HFMA2 R8, -RZ, RZ, 0, 0 ;  /* 0x00000000ff087431 */ /* 0x000fe400000001ff */
[----:B------:R-:W-:Y:S01]  /*32d0*/  IMAD.MOV.U32 R11, RZ, RZ, R61 ;  /* 0x000000ffff0b7224 */ /* 0x000fe200078e003d */
[----:B------:R-:W-:Y:S01]  /*32e0*/  LOP3.LUT R7, R7, R76, R63, 0x96, !PT ;  /* 0x0000004c07077212 */ /* 0x000fe200078e963f */
[----:B------:R-:W-:-:S07]  /*32f0*/  IMAD.MOV.U32 R61, RZ, RZ, R62 ;  /* 0x000000ffff3d7224 */ /* 0x000fce00078e003e */
.L_x_38515:
[----:B------:R-:W-:Y:S05]  /*3300*/  BSYNC.RECONVERGENT B1 ;  /* 0x0000000000017941 */ /* 0x000fea0003800200 */
.L_x_38514:
[----:B------:R-:W-:Y:S01]  /*3310*/  I2FP.F32.U32 R11, R11 ;  /* 0x0000000b000b7245 */ /* 0x000fe20000201000 */
[----:B------:R-:W-:-:S04]  /*3320*/  FMUL.FTZ R35, R35, R60 ;  /* 0x0000003c23237220 */ /* 0x000fc80000410000 */
[----:B------:R-:W-:Y:S01]  /*3330*/  FFMA.FTZ R11, R11, R79, 1.1641532182693481445e-10 ;  /* 0x2f0000000b0b7423 */ /* 0x000fe2000001004f */
[----:B------:R-:W-:-:S04]  /*3340*/  FMUL.FTZ R35, R35, R75 ;  /* 0x0000004b23237220 */ /* 0x000fc80000410000 */
[----:B------:R-:W-:Y:S01]  /*3350*/  FSETP.GTU.FTZ.AND P6, PT, R11, R78, PT ;  /* 0x0000004e0b00720b */ /* 0x000fe20003fdc000 */
[----:B------:R-:W-:-:S03]  /*3360*/  HADD2.F32 R11, -RZ, R12.H1_H1 ;  /* 0x3000000cff0b7230 */ /* 0x000fc60000004100 */
[----:B------:R-:W-:Y:S02]  /*3370*/  FSEL R35, R35, RZ, !P6 ;  /* 0x000000ff23237208 */ /* 0x000fe40007000000 */
[----:B------:R-:W-:-:S03]  /*3380*/  PLOP3.LUT P5, PT, P6, PT, PT, 0x8, 0x80 ;  /* 0x000000000080781c */ /* 0x000fc600037ae170 */
[----:B------:R-:W-:Y:S01]  /*3390*/  FFMA.FTZ R35, R35, R11, R31 ;  /* 0x0000000b23237223 */ /* 0x000fe2000001001f */
[----:B------:R-:W-:Y:S09]  /*33a0*/  BRA `(.L_x_38519) ;  /* 0x00000018002c7947 */ /* 0x000ff20003800000 */
.L_x_38499:
        /* <DEDUP_REMOVED lines=16> */
.L_x_38522:
        /* <DEDUP_REMOVED lines=13> */
.L_x_38524:
[----:B------:R-:W-:Y:S05]  /*3580*/  BSYNC.RECONVERGENT B2 ;  /* 0x0000000000027941 */ /* 0x000fea0003800200 */
.L_x_38523:
        /* <DEDUP_REMOVED lines=61> */
.L_x_38521:
[----:B------:R-:W-:Y:S05]  /*3960*/  BSYNC.RECONVERGENT B1 ;  /* 0x0000000000017941 */ /* 0x000fea0003800200 */
.L_x_38520:
        /* <DEDUP_REMOVED lines=25> */
.L_x_38527:
        /* <DEDUP_REMOVED lines=13> */
.L_x_38529:
[----:B------:R-:W-:Y:S05]  /*3bd0*/  BSYNC.RECONVERGENT B2 ;  /* 0x0000000000027941 */ /* 0x000fea0003800200 */
.L_x_38528:
        /* <DEDUP_REMOVED lines=60> */
.L_x_38526:
[----:B------:R-:W-:Y:S05]  /*3fa0*/  BSYNC.RECONVERGENT B1 ;  /* 0x0000000000017941 */ /* 0x000fea0003800200 */
.L_x_38525:
        /* <DEDUP_REMOVED lines=22> */
.L_x_38532:
        /* <DEDUP_REMOVED lines=13> */
.L_x_38534:
[----:B------:R-:W-:Y:S05]  /*41e0*/  BSYNC.RECONVERGENT B2 ;  /* 0x0000000000027941 */ /* 0x000fea0003800200 */
.L_x_38533:
        /* <DEDUP_REMOVED lines=60> */
.L_x_38531:
[----:B------:R-:W-:Y:S05]  /*45b0*/  BSYNC.RECONVERGENT B1 ;  /* 0x0000000000017941 */ /* 0x000fea0003800200 */
.L_x_38530:
        /* <DEDUP_REMOVED lines=22> */
.L_x_38537:
        /* <DEDUP_REMOVED lines=13> */
.L_x_38539:
[----:B------:R-:W-:Y:S05]  /*47f0*/  BSYNC.RECONVERGENT B2 ;  /* 0x0000000000027941 */ /* 0x000fea0003800200 */
.L_x_38538:
        /* <DEDUP_REMOVED lines=60> */
.L_x_38536:
[----:B------:R-:W-:Y:S05]  /*4bc0*/  BSYNC.RECONVERGENT B1 ;  /* 0x0000000000017941 */ /* 0x000fea0003800200 */
.L_x_38535:
        /* <DEDUP_REMOVED lines=8> */
[----:B------:R-:W-:-:S10]  /*4c50*/  FMUL.FTZ R35, R35, R11 ;  /* 0x0000000b23237220 */ /* 0x000fd40000410000 */
.L_x_38519:
        /* <DEDUP_REMOVED lines=8> */
[----:B0-----:R-:W-:-:S05]  /*4ce0*/  IMAD.WIDE.U32 R62, R70, 0x10, R62 ;  /* 0x00000010463e7825 */ /* 0x001fca00078e003e */
[----:B------:R-:W-:Y:S01]  /*4cf0*/  STG.E.128 desc[UR6][R62.64], R32 ;  /* 0x000000203e007986 */ /* 0x000fe2000c101d06 */
[----:B-1----:R-:W-:-:S05]  /*4d00*/  IMAD.WIDE.U32 R76, R70, 0x4, R76 ;  /* 0x00000004464c7825 */ /* 0x002fca00078e004c */
[----:B------:R0:W-:Y:S02]  /*4d10*/  STG.E desc[UR6][R76.64], R11 ;  /* 0x0000000b4c007986 */ /* 0x0001e4000c101906 */
[----:B0-----:R-:W-:Y:S01]  /*4d20*/  IMAD.MOV.U32 R11, RZ, RZ, R61 ;  /* 0x000000ffff0b7224 */ /* 0x001fe200078e003d */
[----:B------:R-:W-:-:S07]  /*4d30*/  IADD3 R61, PT, PT, R70, 0x100, RZ ;  /* 0x00000100463d7810 */ /* 0x000fce0007ffe0ff */
.L_x_38498:
[----:B------:R-:W-:Y:S05]  /*4d40*/  BSYNC.RECONVERGENT B0 ;  /* 0x0000000000007941 */ /* 0x000fea0003800200 */
.L_x_38497:
[----:B------:R-:W-:Y:S01]  /*4d50*/  ISETP.GE.U32.AND P2, PT, R3, 0x200, PT ;  /* 0x000002000300780c */ /* 0x000fe20003f46070 */
[----:B------:R-:W-:Y:S03]  /*4d60*/  BSSY.RECONVERGENT B0, `(.L_x_38540) ;  /* 0x0000331000007945 */ /* 0x000fe60003800200 */
[----:B------:R-:W-:-:S09]  /*4d70*/  P2R R86, PR, RZ, 0x4 ;  /* 0x00000004ff567803 */ /* 0x000fd20000000000 */
        /* <DEDUP_REMOVED lines=26> */
.L_x_38545:
        /* <DEDUP_REMOVED lines=13> */
.L_x_38547:
[----:B------:R-:W-:Y:S05]  /*4ff0*/  BSYNC.RECONVERGENT B2 ;  /* 0x0000000000027941 */ /* 0x000fea0003800200 */
.L_x_38546:
        /* <DEDUP_REMOVED lines=61> */
.L_x_38544:
[----:B------:R-:W-:Y:S05]  /*53d0*/  BSYNC.RECONVERGENT B1 ;  /* 0x0000000000017941 */ /* 0x000fea0003800200 */
.L_x_38543:
        /* <DEDUP_REMOVED lines=25> */
.L_x_38550:
        /* <DEDUP_REMOVED lines=13> */
.L_x_38552:
[----:B------:R-:W-:Y:S05]  /*5640*/  BSYNC.RECONVERGENT B2 ;  /* 0x0000000000027941 */ /* 0x000fea0003800200 */
.L_x_38551:
        /* <DEDUP_REMOVED lines=60> */
.L_x_38549:
[----:B------:R-:W-:Y:S05]  /*5a10*/  BSYNC.RECONVERGENT B1 ;  /* 0x0000000000017941 */ /* 0x000fea0003800200 */
.L_x_38548:
        /* <DEDUP_REMOVED lines=22> */
.L_x_38555:
        /* <DEDUP_REMOVED lines=13> */
.L_x_38557:
[----:B------:R-:W-:Y:S05]  /*5c50*/  BSYNC.RECONVERGENT B2 ;  /* 0x0000000000027941 */ /* 0x000fea0003800200 */
.L_x_38556:
        /* <DEDUP_REMOVED lines=58> */
[----:B------:R-:W-:Y:S01]  /*6000*/  HFMA2 R62, -RZ, RZ, 0, 0 ;  /* 0x00000000ff3e7431 */ /* 0x000fe200000001ff */
[----:B------:R-:W-:-:S07]  /*6010*/  LOP3.LUT R7, R7, R76, R63, 0x96, !PT ;  /* 0x0000004c07077212 */ /* 0x000fce00078e963f */
.L_x_38554:
[----:B------:R-:W-:Y:S05]  /*6020*/  BSYNC.RECONVERGENT B1 ;  /* 0x0000000000017941 */ /* 0x000fea0003800200 */
.L_x_38553:
[----:B------:R-:W-:Y:S01]  /*6030*/  I2FP.F32.U32 R8, R8 ;  /* 0x0000000800087245 */ /* 0x000fe20000201000 */
[----:B------:R-:W-:Y:S01]  /*6040*/  FMUL.FTZ R38, R38, R60 ;  /* 0x0000003c26267220 */ /* 0x000fe20000410000 */
[----:B------:R-:W-:Y:S01]  /*6050*/  ISETP.NE.AND P5, PT, R62, 0x1, PT ;  /* 0x000000013e00780c */ /* 0x000fe20003fa5270 */
[----:B------:R-:W-:Y:S01]  /*6060*/  BSSY.RECONVERGENT B1, `(.L_x_38558) ;  /* 0x000005d000017945 */ /* 0x000fe20003800200 */
[----:B------:R-:W-:Y:S01]  /*6070*/  MOV R11, R10 ;  /* 0x0000000a000b7202 */ /* 0x000fe20000000f00 */
[----:B------:R-:W-:Y:S01]  /*6080*/  FFMA.FTZ R8, R8, R80, 1.1641532182693481445e-10 ;  /* 0x2f00000008087423 */ /* 0x000fe20000010050 */
[----:B------:R-:W-:-:S04]  /*6090*/  FMUL.FTZ R38, R38, R78 ;  /* 0x0000004e26267220 */ /* 0x000fc80000410000 */
[----:B------:R-:W-:Y:S01]  /*60a0*/  FSETP.GTU.FTZ.AND P4, PT, R8, R79, PT ;  /* 0x0000004f0800720b */ /* 0x000fe20003f9c000 */
[----:B------:R-:W-:-:S03]  /*60b0*/  HADD2.F32 R8, -RZ, R85.H0_H0 ;  /* 0x20000055ff087230 */ /* 0x000fc60000004100 */
        /* <DEDUP_REMOVED lines=13> */
.L_x_38560:
        /* <DEDUP_REMOVED lines=13> */
.L_x_38562:
[----:B------:R-:W-:Y:S05]  /*6260*/  BSYNC.RECONVERGENT B2 ;  /* 0x0000000000027941 */ /* 0x000fea0003800200 */
.L_x_38561:
        /* <DEDUP_REMOVED lines=60> */
.L_x_38559:
[----:B------:R-:W-:Y:S05]  /*6630*/  BSYNC.RECONVERGENT B1 ;  /* 0x0000000000017941 */ /* 0x000fea0003800200 */
.L_x_38558:
        /* <DEDUP_REMOVED lines=10> */
.L_x_38542:
        /* <DEDUP_REMOVED lines=16> */
.L_x_38566:
        /* <DEDUP_REMOVED lines=13> */
.L_x_38568:
[----:B------:R-:W-:Y:S05]  /*68b0*/  BSYNC.RECONVERGENT B2 ;  /* 0x0000000000027941 */ /* 0x000fea0003800200 */
.L_x_38567:
        /* <DEDUP_REMOVED lines=48> */
[C---:B------:R-:W-:Y:S01]  /*6bc0*/  VIADD R8, R27.reuse, 0xdb3d7428 ;  /* 0xdb3d74281b087836 */ /* 0x040fe20000000000 */
        /* <DEDUP_REMOVED lines=12> */
.L_x_38565:
[----:B------:R-:W-:Y:S05]  /*6c90*/  BSYNC.RECONVERGENT B1 ;  /* 0x0000000000017941 */ /* 0x000fea0003800200 */
.L_x_38564:
[----:B------:R-:W0:Y:S01]  /*6ca0*/  LDC R78, c[0x0][0x408] ;  /* 0x00010200ff4e7b82 */ /* 0x000e220000000800 */
[----:B------:R-:W-:Y:S01]  /*6cb0*/  I2FP.F32.U32 R8, R63 ;  /* 0x0000003f00087245 */ /* 0x000fe20000201000 */
[----:B------:R-:W-:Y:S02]  /*6cc0*/  IMAD.MOV.U32 R80, RZ, RZ, 0x2f800000 ;  /* 0x2f800000ff507424 */ /* 0x000fe400078e00ff */
[----:B-----5:R-:W-:Y:S01]  /*6cd0*/  FMUL.FTZ R36, R36, R60 ;  /* 0x0000003c24247220 */ /* 0x020fe20000410000 */
[----:B------:R-:W-:Y:S01]  /*6ce0*/  ISETP.NE.AND P3, PT, R62, 0x1, PT ;  /* 0x000000013e00780c */ /* 0x000fe20003f65270 */
[----:B------:R-:W-:Y:S01]  /*6cf0*/  BSSY.RECONVERGENT B1, `(.L_x_38569) ;  /* 0x000005e000017945 */ /* 0x000fe20003800200 */
[----:B------:R-:W-:Y:S01]  /*6d00*/  FFMA.FTZ R8, R8, R80, 1.1641532182693481445e-10 ;  /* 0x2f00000008087423 */ /* 0x000fe20000010050 */
[----:B------:R-:W-:Y:S01]  /*6d10*/  HFMA2 R11, -RZ, RZ, 0, 1.1920928955078125e-07 ;  /* 0x00000002ff0b7431 */ /* 0x000fe200000001ff */
[----:B------:R-:W1:Y:S01]  /*6d20*/  LDC R79, c[0x0][0x404] ;  /* 0x00010100ff4f7b82 */ /* 0x000e620000000800 */
[----:B0-----:R-:W-:-:S02]  /*6d30*/  FMUL.FTZ R36, R36, R78 ;  /* 0x0000004e24247220 */ /* 0x001fc40000410000 */
        /* <DEDUP_REMOVED lines=15> */
.L_x_38571:
        /* <DEDUP_REMOVED lines=13> */
.L_x_38573:
[----:B------:R-:W-:Y:S05]  /*6f00*/  BSYNC.RECONVERGENT B2 ;  /* 0x0000000000027941 */ /* 0x000fea0003800200 */
.L_x_38572:
        /* <DEDUP_REMOVED lines=56> */
[----:B------:R-:W-:Y:S01]  /*7290*/  IMAD.MOV.U32 R8, RZ, RZ, R75 ;  /* 0x000000ffff087224 */ /* 0x000fe200078e004b */
[----:B------:R-:W-:Y:S01]  /*72a0*/  LOP3.LUT R7, R7, R76, R63, 0x96, !PT ;  /* 0x0000004c07077212 */ /* 0x000fe200078e963f */
[----:B------:R-:W-:Y:S01]  /*72b0*/  IMAD.MOV.U32 R11, RZ, RZ, RZ ;  /* 0x000000ffff0b7224 */ /* 0x000fe200078e00ff */
[----:B------:R-:W-:-:S07]  /*72c0*/  MOV R75, R62 ;  /* 0x0000003e004b7202 */ /* 0x000fce0000000f00 */
.L_x_38570:
[----:B------:R-:W-:Y:S05]  /*72d0*/  BSYNC.RECONVERGENT B1 ;  /* 0x0000000000017941 */ /* 0x000fea0003800200 */
.L_x_38569:
[----:B------:R-:W-:Y:S01]  /*72e0*/  I2FP.F32.U32 R8, R8 ;  /* 0x0000000800087245 */ /* 0x000fe20000201000 */
[----:B------:R-:W-:Y:S01]  /*72f0*/  FMUL.FTZ R37, R37, R60 ;  /* 0x0000003c25257220 */ /* 0x000fe20000410000 */
[----:B------:R-:W-:Y:S01]  /*7300*/  ISETP.NE.AND P4, PT, R11, 0x1, PT ;  /* 0x000000010b00780c */ /* 0x000fe20003f85270 */
[----:B------:R-:W-:Y:S01]  /*7310*/  BSSY.RECONVERGENT B1, `(.L_x_38574) ;  /* 0x000005d000017945 */ /* 0x000fe20003800200 */
[----:B------:R-:W-:Y:S02]  /*7320*/  HFMA2 R62, -RZ, RZ, 0, 1.1920928955078125e-07 ;  /* 0x00000002ff3e7431 */ /* 0x000fe400000001ff */
[----:B------:R-:W-:Y:S01]  /*7330*/  FFMA.FTZ R8, R8, R80, 1.1641532182693481445e-10 ;  /* 0x2f00000008087423 */ /* 0x000fe20000010050 */
[----:B------:R-:W-:-:S04]  /*7340*/  FMUL.FTZ R37, R37, R78 ;  /* 0x0000004e25257220 */ /* 0x000fc80000410000 */
[----:B------:R-:W-:Y:S01]  /*7350*/  FSETP.GTU.FTZ.AND P3, PT, R8, R79, PT ;  /* 0x0000004f0800720b */ /* 0x000fe20003f7c000 */
        /* <DEDUP_REMOVED lines=14> */
.L_x_38576:
        /* <DEDUP_REMOVED lines=13> */
.L_x_38578:
[----:B------:R-:W-:Y:S05]  /*7510*/  BSYNC.RECONVERGENT B2 ;  /* 0x0000000000027941 */ /* 0x000fea0003800200 */
.L_x_38577:
        /* <DEDUP_REMOVED lines=57> */
[----:B------:R-:W-:Y:S01]  /*78b0*/  MOV R75, R62 ;  /* 0x0000003e004b7202 */ /* 0x000fe20000000f00 */
[----:B------:R-:W-:Y:S01]  /*78c0*/  IMAD.MOV.U32 R62, RZ, RZ, RZ ;  /* 0x000000ffff3e7224 */ /* 0x000fe200078e00ff */
[----:B------:R-:W-:-:S07]  /*78d0*/  LOP3.LUT R7, R7, R76, R63, 0x96, !PT ;  /* 0x0000004c07077212 */ /* 0x000fce00078e963f */
.L_x_38575:
[----:B------:R-:W-:Y:S05]  /*78e0*/  BSYNC.RECONVERGENT B1 ;  /* 0x0000000000017941 */ /* 0x000fea0003800200 */
.L_x_38574:
        /* <DEDUP_REMOVED lines=22> */
.L_x_38581:
        /* <DEDUP_REMOVED lines=13> */
.L_x_38583:
[----:B------:R-:W-:Y:S05]  /*7b20*/  BSYNC.RECONVERGENT B2 ;  /* 0x0000000000027941 */ /* 0x000fea0003800200 */
.L_x_38582:
        /* <DEDUP_REMOVED lines=60> */
.L_x_38580:
[----:B------:R-:W-:Y:S05]  /*7ef0*/  BSYNC.RECONVERGENT B1 ;  /* 0x0000000000017941 */ /* 0x000fea0003800200 */
.L_x_38579:
        /* <DEDUP_REMOVED lines=9> */
.L_x_38563:
        /* <DEDUP_REMOVED lines=8> */
[----:B0-----:R-:W-:-:S05]  /*8010*/  IMAD.WIDE.U32 R62, R61, 0x10, R62 ;  /* 0x000000103d3e7825 */ /* 0x001fca00078e003e */
[----:B------:R-:W-:Y:S01]  /*8020*/  STG.E.128 desc[UR6][R62.64], R36 ;  /* 0x000000243e007986 */ /* 0x000fe2000c101d06 */
[C---:B-1----:R-:W-:Y:S01]  /*8030*/  IMAD.WIDE.U32 R76, R61.reuse, 0x4, R76 ;  /* 0x000000043d4c7825 */ /* 0x042fe200078e004c */
[----:B------:R-:W-:-:S04]  /*8040*/  IADD3 R61, PT, PT, R61, 0x100, RZ ;  /* 0x000001003d3d7810 */ /* 0x000fc80007ffe0ff */
[----:B------:R0:W-:Y:S02]  /*8050*/  STG.E desc[UR6][R76.64], R11 ;  /* 0x0000000b4c007986 */ /* 0x0001e4000c101906 */
[----:B0-----:R-:W-:-:S07]  /*8060*/  IMAD.MOV.U32 R11, RZ, RZ, R75 ;  /* 0x000000ffff0b7224 */ /* 0x001fce00078e004b */
.L_x_38541:
[----:B------:R-:W-:Y:S05]  /*8070*/  BSYNC.RECONVERGENT B0 ;  /* 0x0000000000007941 */ /* 0x000fea0003800200 */
.L_x_38540:
        /* <DEDUP_REMOVED lines=29> */
.L_x_38589:
        /* <DEDUP_REMOVED lines=13> */
.L_x_38591:
[----:B------:R-:W-:Y:S05]  /*8320*/  BSYNC.RECONVERGENT B2 ;  /* 0x0000000000027941 */ /* 0x000fea0003800200 */
.L_x_38590:
        /* <DEDUP_REMOVED lines=61> */
.L_x_38588:
[----:B------:R-:W-:Y:S05]  /*8700*/  BSYNC.RECONVERGENT B1 ;  /* 0x0000000000017941 */ /* 0x000fea0003800200 */
.L_x_38587:
        /* <DEDUP_REMOVED lines=25> */
.L_x_38594:
        /* <DEDUP_REMOVED lines=13> */
.L_x_38596:
[----:B------:R-:W-:Y:S05]  /*8970*/  BSYNC.RECONVERGENT B2 ;  /* 0x0000000000027941 */ /* 0x000fea0003800200 */
.L_x_38595:
        /* <DEDUP_REMOVED lines=60> */
.L_x_38593:
[----:B------:R-:W-:Y:S05]  /*8d40*/  BSYNC.RECONVERGENT B1 ;  /* 0x0000000000017941 */ /* 0x000fea0003800200 */
.L_x_38592:
        /* <DEDUP_REMOVED lines=22> */
.L_x_38599:
        /* <DEDUP_REMOVED lines=13> */
.L_x_38601:
[----:B------:R-:W-:Y:S05]  /*8f80*/  BSYNC.RECONVERGENT B2 ;  /* 0x0000000000027941 */ /* 0x000fea0003800200 */
.L_x_38600:
        /* <DEDUP_REMOVED lines=60> */
.L_x_38598:
[----:B------:R-:W-:Y:S05]  /*9350*/  BSYNC.RECONVERGENT B1 ;  /* 0x0000000000017941 */ /* 0x000fea0003800200 */
.L_x_38597:
[----:B------:R-:W-:Y:S01]  /*9360*/  I2FP.F32.U32 R8, R8 ;  /* 0x0000000800087245 */ /* 0x000fe20000201000 */
[----:B------:R-:W-:Y:S01]  /*9370*/  FMUL.FTZ R42, R42, R60 ;  /* 0x0000003c2a2a7220 */ /* 0x000fe20000410000 */
[----:B------:R-:W-:Y:S01]  /*9380*/  ISETP.NE.AND P5, PT, R62, 0x1, PT ;  /* 0x000000013e00780c */ /* 0x000fe20003fa5270 */
[----:B------:R-:W-:Y:S01]  /*9390*/  BSSY.RECONVERGENT B1, `(.L_x_38602) ;  /* 0x000005d000017945 */ /* 0x000fe20003800200 */
[----:B------:R-:W-:Y:S02]  /*93a0*/  IMAD.MOV.U32 R11, RZ, RZ, R10 ;  /* 0x000000ffff0b7224 */ /* 0x000fe400078e000a */
[----:B------:R-:W-:Y:S01]  /*93b0*/  FFMA.FTZ R8, R8, R80, 1.1641532182693481445e-10 ;  /* 0x2f00000008087423 */ /* 0x000fe20000010050 */
[----:B------:R-:W-:Y:S01]  /*93c0*/  FMUL.FTZ R63, R42, R78 ;  /* 0x0000004e2a3f7220 */ /* 0x000fe20000410000 */
[----:B------:R-:W-:-:S03]  /*93d0*/  HADD2.F32 R42, -RZ, R64.H1_H1 ;  /* 0x30000040ff2a7230 */ /* 0x000fc60000004100 */
[----:B------:R-:W-:Y:S01]  /*93e0*/  FSETP.GTU.FTZ.AND P4, PT, R8, R79, PT ;  /* 0x0000004f0800720b */ /* 0x000fe20003f9c000 */
[----:B------:R-:W-:-:S03]  /*93f0*/  HFMA2 R8, -RZ, RZ, 0, 1.1920928955078125e-07 ;  /* 0x00000002ff087431 */ /* 0x000fc600000001ff */
        /* <DEDUP_REMOVED lines=12> */
.L_x_38604:
        /* <DEDUP_REMOVED lines=13> */
.L_x_38606:
[----:B------:R-:W-:Y:S05]  /*9590*/  BSYNC.RECONVERGENT B2 ;  /* 0x0000000000027941 */ /* 0x000fea0003800200 */
.L_x_38605:
        /* <DEDUP_REMOVED lines=60> */
.L_x_38603:
[----:B------:R-:W-:Y:S05]  /*9960*/  BSYNC.RECONVERGENT B1 ;  /* 0x0000000000017941 */ /* 0x000fea0003800200 */
.L_x_38602:
        /* <DEDUP_REMOVED lines=10> */
.L_x_38586:
        /* <DEDUP_REMOVED lines=16> */
.L_x_38610:
        /* <DEDUP_REMOVED lines=13> */
.L_x_38612:
[----:B------:R-:W-:Y:S05]  /*9be0*/  BSYNC.RECONVERGENT B2 ;  /* 0x0000000000027941 */ /* 0x000fea0003800200 */
.L_x_38611:
        /* <DEDUP_REMOVED lines=44> */
[----:B------:R-:W-:Y:S02]  /*9eb0*/  VIADD R10, R26, 0xf1bbcdc8 ;  /* 0xf1bbcdc81a0a7836 */ /* 0x000fe40000000000 */
[----:B------:R-:W-:Y:S01]  /*9ec0*/  IMAD.WIDE.U32 R76, R76, -0x2daee0ad, RZ ;  /* 0xd2511f534c4c7825 */ /* 0x000fe200078e00ff */
[----:B------:R-:W-:Y:S02]  /*9ed0*/  LOP3.LUT R6, R8, R6, R79, 0x96, !PT ;  /* 0x0000000608067212 */ /* 0x000fe400078e964f */
        /* <DEDUP_REMOVED lines=14> */
.L_x_38609:
[----:B------:R-:W-:Y:S05]  /*9fc0*/  BSYNC.RECONVERGENT B1 ;  /* 0x0000000000017941 */ /* 0x000fea0003800200 */
.L_x_38608:
        /* <DEDUP_REMOVED lines=25> */
.L_x_38615:
        /* <DEDUP_REMOVED lines=13> */
.L_x_38617:
[----:B------:R-:W-:Y:S05]  /*a230*/  BSYNC.RECONVERGENT B2 ;  /* 0x0000000000027941 */ /* 0x000fea0003800200 */
.L_x_38616:
        /* <DEDUP_REMOVED lines=60> */
.L_x_38614:
[----:B------:R-:W-:Y:S05]  /*a600*/  BSYNC.RECONVERGENT B1 ;  /* 0x0000000000017941 */ /* 0x000fea0003800200 */
.L_x_38613:
        /* <DEDUP_REMOVED lines=22> */
.L_x_38620:
        /* <DEDUP_REMOVED lines=13> */
.L_x_38622:
[----:B------:R-:W-:Y:S05]  /*a840*/  BSYNC.RECONVERGENT B2 ;  /* 0x0000000000027941 */ /* 0x000fea0003800200 */
.L_x_38621:
        /* <DEDUP_REMOVED lines=60> */
.L_x_38619:
[----:B------:R-:W-:Y:S05]  /*ac10*/  BSYNC.RECONVERGENT B1 ;  /* 0x0000000000017941 */ /* 0x000fea0003800200 */
.L_x_38618:
[----:B------:R-:W-:Y:S01]  /*ac20*/  I2FP.F32.U32 R8, R8 ;  /* 0x0000000800087245 */ /* 0x000fe20000201000 */
[----:B------:R-:W-:Y:S01]  /*ac30*/  FMUL.FTZ R42, R42, R60 ;  /* 0x0000003c2a2a7220 */ /* 0x000fe20000410000 */
[----:B------:R-:W-:Y:S01]  /*ac40*/  ISETP.NE.AND P5, PT, R62, 0x1, PT ;  /* 0x000000013e00780c */ /* 0x000fe20003fa5270 */
[----:B------:R-:W-:Y:S01]  /*ac50*/  BSSY.RECONVERGENT B1, `(.L_x_38623) ;  /* 0x000005d000017945 */ /* 0x000fe20003800200 */
[----:B------:R-:W-:Y:S01]  /*ac60*/  MOV R11, R10 ;  /* 0x0000000a000b7202 */ /* 0x000fe20000000f00 */
[----:B------:R-:W-:Y:S01]  /*ac70*/  FFMA.FTZ R8, R8, R80, 1.1641532182693481445e-10 ;  /* 0x2f00000008087423 */ /* 0x000fe20000010050 */
[----:B------:R-:W-:Y:S01]  /*ac80*/  FMUL.FTZ R63, R42, R78 ;  /* 0x0000004e2a3f7220 */ /* 0x000fe20000410000 */
[----:B------:R-:W-:-:S03]  /*ac90*/  HADD2.F32 R42, -RZ, R64.H1_H1 ;  /* 0x30000040ff2a7230 */ /* 0x000fc60000004100 */
        /* <DEDUP_REMOVED lines=14> */
.L_x_38625:
        /* <DEDUP_REMOVED lines=13> */
.L_x_38627:
[----:B------:R-:W-:Y:S05]  /*ae50*/  BSYNC.RECONVERGENT B2 ;  /* 0x0000000000027941 */ /* 0x000fea0003800200 */
.L_x_38626:
        /* <DEDUP_REMOVED lines=60> */
.L_x_38624:
[----:B------:R-:W-:Y:S05]  /*b220*/  BSYNC.RECONVERGENT B1 ;  /* 0x0000000000017941 */ /* 0x000fea0003800200 */
.L_x_38623:
        /* <DEDUP_REMOVED lines=9> */
.L_x_38607:
        /* <DEDUP_REMOVED lines=10> */
[----:B-1----:R-:W-:-:S04]  /*b360*/  IMAD.WIDE.U32 R76, R61, 0x4, R76 ;  /* 0x000000043d4c7825 */ /* 0x002fc800078e004c */
[----:B------:R-:W-:Y:S01]  /*b370*/  VIADD R61, R61, 0x100 ;  /* 0x000001003d3d7836 */ /* 0x000fe20000000000 */
[----:B------:R0:W-:Y:S02]  /*b380*/  STG.E desc[UR6][R76.64], R11 ;  /* 0x0000000b4c007986 */ /* 0x0001e4000c101906 */
[----:B0-----:R-:W-:-:S07]  /*b390*/  MOV R11, R75 ;  /* 0x0000004b000b7202 */ /* 0x001fce0000000f00 */
.L_x_38585:
[----:B------:R-:W-:Y:S05]  /*b3a0*/  BSYNC.RECONVERGENT B0 ;  /* 0x0000000000007941 */ /* 0x000fea0003800200 */
.L_x_38584:
        /* <DEDUP_REMOVED lines=29> */
.L_x_38633:
        /* <DEDUP_REMOVED lines=13> */
.L_x_38635:
[----:B------:R-:W-:Y:S05]  /*b650*/  BSYNC.RECONVERGENT B2 ;  /* 0x0000000000027941 */ /* 0x000fea0003800200 */
.L_x_38634:
        /* <DEDUP_REMOVED lines=61> */
.L_x_38632:
[----:B------:R-:W-:Y:S05]  /*ba30*/  BSYNC.RECONVERGENT B1 ;  /* 0x0000000000017941 */ /* 0x000fea0003800200 */
.L_x_38631:
        /* <DEDUP_REMOVED lines=25> */
.L_x_38638:
        /* <DEDUP_REMOVED lines=13> */
.L_x_38640:
[----:B------:R-:W-:Y:S05]  /*bca0*/  BSYNC.RECONVERGENT B2 ;  /* 0x0000000000027941 */ /* 0x000fea0003800200 */
.L_x_38639:
        /* <DEDUP_REMOVED lines=60> */
.L_x_38637:
[----:B------:R-:W-:Y:S05]  /*c070*/  BSYNC.RECONVERGENT B1 ;  /* 0x0000000000017941 */ /* 0x000fea0003800200 */
.L_x_38636:
[----:B------:R-:W-:Y:S01]  /*c080*/  I2FP.F32.U32 R8, R8 ;  /* 0x0000000800087245 */ /* 0x000fe20000201000 */
[----:B------:R-:W-:Y:S01]  /*c090*/  FMUL.FTZ R45, R45, R60 ;  /* 0x0000003c2d2d7220 */ /* 0x000fe20000410000 */
[----:B------:R-:W-:Y:S01]  /*c0a0*/  ISETP.NE.AND P4, PT, R11, 0x1, PT ;  /* 0x000000010b00780c */ /* 0x000fe20003f85270 */
[----:B------:R-:W-:Y:S01]  /*c0b0*/  BSSY.RECONVERGENT B1, `(.L_x_38641) ;  /* 0x000005d000017945 */ /* 0x000fe20003800200 */
[----:B------:R-:W-:Y:S02]  /*c0c0*/  IMAD.MOV.U32 R62, RZ, RZ, 0x2 ;  /* 0x00000002ff3e7424 */ /* 0x000fe400078e00ff */
[----:B------:R-:W-:Y:S01]  /*c0d0*/  FFMA.FTZ R8, R8, R80, 1.1641532182693481445e-10 ;  /* 0x2f00000008087423 */ /* 0x000fe20000010050 */
[----:B------:R-:W-:Y:S01]  /*c0e0*/  FMUL.FTZ R63, R45, R78 ;  /* 0x0000004e2d3f7220 */ /* 0x000fe20000410000 */
[----:B------:R-:W-:-:S03]  /*c0f0*/  HADD2.F32 R45, -RZ, R67.H0_H0 ;  /* 0x20000043ff2d7230 */ /* 0x000fc60000004100 */
        /* <DEDUP_REMOVED lines=14> */
.L_x_38643:
        /* <DEDUP_REMOVED lines=13> */
.L_x_38645:
[----:B------:R-:W-:Y:S05]  /*c2b0*/  BSYNC.RECONVERGENT B2 ;  /* 0x0000000000027941 */ /* 0x000fea0003800200 */
.L_x_38644:
        /* <DEDUP_REMOVED lines=60> */
.L_x_38642:
[----:B------:R-:W-:Y:S05]  /*c680*/  BSYNC.RECONVERGENT B1 ;  /* 0x0000000000017941 */ /* 0x000fea0003800200 */
.L_x_38641:
[----:B------:R-:W-:Y:S01]  /*c690*/  I2FP.F32.U32 R11, R8 ;  /* 0x00000008000b7245 */ /* 0x000fe20000201000 */
[----:B------:R-:W-:Y:S01]  /*c6a0*/  FMUL.FTZ R8, R46, R60 ;  /* 0x0000003c2e087220 */ /* 0x000fe20000410000 */
[----:B------:R-:W-:Y:S01]  /*c6b0*/  ISETP.NE.AND P5, PT, R62, 0x1, PT ;  /* 0x000000013e00780c */ /* 0x000fe20003fa5270 */
[----:B------:R-:W-:Y:S01]  /*c6c0*/  HADD2.F32 R46, -RZ, R66.H1_H1 ;  /* 0x30000042ff2e7230 */ /* 0x000fe20000004100 */
[----:B------:R-:W-:Y:S01]  /*c6d0*/  BSSY.RECONVERGENT B1, `(.L_x_38646) ;  /* 0x000005c000017945 */ /* 0x000fe20003800200 */
[----:B------:R-:W-:Y:S01]  /*c6e0*/  FFMA.FTZ R11, R11, R80, 1.1641532182693481445e-10 ;  /* 0x2f0000000b0b7423 */ /* 0x000fe20000010050 */
[----:B------:R-:W-:-:S04]  /*c6f0*/  FMUL.FTZ R8, R8, R78 ;  /* 0x0000004e08087220 */ /* 0x000fc80000410000 */
[----:B------:R-:W-:Y:S02]  /*c700*/  FSETP.GTU.FTZ.AND P4, PT, R11, R79, PT ;  /* 0x0000004f0b00720b */ /* 0x000fe40003f9c000 */
[----:B------:R-:W-:Y:S02]  /*c710*/  MOV R11, R10 ;  /* 0x0000000a000b7202 */ /* 0x000fe40000000f00 */
        /* <DEDUP_REMOVED lines=13> */
.L_x_38648:
        /* <DEDUP_REMOVED lines=13> */
.L_x_38650:
[----:B------:R-:W-:Y:S05]  /*c8c0*/  BSYNC.RECONVERGENT B2 ;  /* 0x0000000000027941 */ /* 0x000fea0003800200 */
.L_x_38649:
        /* <DEDUP_REMOVED lines=60> */
.L_x_38647:
[----:B------:R-:W-:Y:S05]  /*cc90*/  BSYNC.RECONVERGENT B1 ;  /* 0x0000000000017941 */ /* 0x000fea0003800200 */
.L_x_38646:
        /* <DEDUP_REMOVED lines=10> */
.L_x_38630:
        /* <DEDUP_REMOVED lines=16> */
.L_x_38654:
        /* <DEDUP_REMOVED lines=13> */
.L_x_38656:
[----:B------:R-:W-:Y:S05]  /*cf10*/  BSYNC.RECONVERGENT B2 ;  /* 0x0000000000027941 */ /* 0x000fea0003800200 */
.L_x_38655:
        /* <DEDUP_REMOVED lines=61> */
.L_x_38653:
[----:B------:R-:W-:Y:S05]  /*d2f0*/  BSYNC.RECONVERGENT B1 ;  /* 0x0000000000017941 */ /* 0x000fea0003800200 */
.L_x_38652:
        /* <DEDUP_REMOVED lines=25> */
.L_x_38659:
        /* <DEDUP_REMOVED lines=13> */
.L_x_38661:
[----:B------:R-:W-:Y:S05]  /*d560*/  BSYNC.RECONVERGENT B2 ;  /* 0x0000000000027941 */ /* 0x000fea0003800200 */
.L_x_38660:
        /* <DEDUP_REMOVED lines=60> */
.L_x_38658:
[----:B------:R-:W-:Y:S05]  /*d930*/  BSYNC.RECONVERGENT B1 ;  /* 0x0000000000017941 */ /* 0x000fea0003800200 */
.L_x_38657:
[----:B------:R-:W-:Y:S01]  /*d940*/  I2FP.F32.U32 R8, R8 ;  /* 0x0000000800087245 */ /* 0x000fe20000201000 */
[----:B------:R-:W-:Y:S01]  /*d950*/  FMUL.FTZ R45, R45, R60 ;  /* 0x0000003c2d2d7220 */ /* 0x000fe20000410000 */
[----:B------:R-:W-:Y:S01]  /*d960*/  ISETP.NE.AND P4, PT, R11, 0x1, PT ;  /* 0x000000010b00780c */ /* 0x000fe20003f85270 */
[----:B------:R-:W-:Y:S01]  /*d970*/  BSSY.RECONVERGENT B1, `(.L_x_38662) ;  /* 0x000005d000017945 */ /* 0x000fe20003800200 */
[----:B------:R-:W-:Y:S02]  /*d980*/  HFMA2 R62, -RZ, RZ, 0, 1.1920928955078125e-07 ;  /* 0x00000002ff3e7431 */ /* 0x000fe400000001ff */
[----:B------:R-:W-:Y:S01]  /*d990*/  FFMA.FTZ R8, R8, R80, 1.1641532182693481445e-10 ;  /* 0x2f00000008087423 */ /* 0x000fe20000010050 */
[----:B------:R-:W-:Y:S01]  /*d9a0*/  FMUL.FTZ R63, R45, R78 ;  /* 0x0000004e2d3f7220 */ /* 0x000fe20000410000 */
[----:B------:R-:W-:-:S03]  /*d9b0*/  HADD2.F32 R45, -RZ, R67.H0_H0 ;  /* 0x20000043ff2d7230 */ /* 0x000fc60000004100 */
        /* <DEDUP_REMOVED lines=14> */
.L_x_38664:
        /* <DEDUP_REMOVED lines=13> */
.L_x_38666:
[----:B------:R-:W-:Y:S05]  /*db70*/  BSYNC.RECONVERGENT B2 ;  /* 0x0000000000027941 */ /* 0x000fea0003800200 */
.L_x_38665:
        /* <DEDUP_REMOVED lines=60> */
.L_x_38663:
[----:B------:R-:W-:Y:S05]  /*df40*/  BSYNC.RECONVERGENT B1 ;  /* 0x0000000000017941 */ /* 0x000fea0003800200 */
.L_x_38662:
[----:B------:R-:W-:Y:S01]  /*df50*/  I2FP.F32.U32 R11, R8 ;  /* 0x00000008000b7245 */ /* 0x000fe20000201000 */
[----:B------:R-:W-:Y:S01]  /*df60*/  FMUL.FTZ R8, R46, R60 ;  /* 0x0000003c2e087220 */ /* 0x000fe20000410000 */
[----:B------:R-:W-:Y:S01]  /*df70*/  ISETP.NE.AND P5, PT, R62, 0x1, PT ;  /* 0x000000013e00780c */ /* 0x000fe20003fa5270 */
[----:B------:R-:W-:Y:S01]  /*df80*/  HADD2.F32 R46, -RZ, R66.H1_H1 ;  /* 0x30000042ff2e7230 */ /* 0x000fe20000004100 */
[----:B------:R-:W-:Y:S01]  /*df90*/  BSSY.RECONVERGENT B1, `(.L_x_38667) ;  /* 0x000005c000017945 */ /* 0x000fe20003800200 */
[----:B------:R-:W-:Y:S01]  /*dfa0*/  FFMA.FTZ R11, R11, R80, 1.1641532182693481445e-10 ;  /* 0x2f0000000b0b7423 */ /* 0x000fe20000010050 */
[----:B------:R-:W-:-:S04]  /*dfb0*/  FMUL.FTZ R8, R8, R78 ;  /* 0x0000004e08087220 */ /* 0x000fc80000410000 */
[----:B------:R-:W-:Y:S01]  /*dfc0*/  FSETP.GTU.FTZ.AND P4, PT, R11, R79, PT ;  /* 0x0000004f0b00720b */ /* 0x000fe20003f9c000 */
[----:B------:R-:W-:-:S03]  /*dfd0*/  IMAD.MOV.U32 R11, RZ, RZ, R10 ;  /* 0x000000ffff0b7224 */ /* 0x000fc600078e000a */
        /* <DEDUP_REMOVED lines=13> */
.L_x_38669:
        /* <DEDUP_REMOVED lines=13> */
.L_x_38671:
[----:B------:R-:W-:Y:S05]  /*e180*/  BSYNC.RECONVERGENT B2 ;  /* 0x0000000000027941 */ /* 0x000fea0003800200 */
.L_x_38670:
        /* <DEDUP_REMOVED lines=60> */
.L_x_38668:
[----:B------:R-:W-:Y:S05]  /*e550*/  BSYNC.RECONVERGENT B1 ;  /* 0x0000000000017941 */ /* 0x000fea0003800200 */
.L_x_38667:
        /* <DEDUP_REMOVED lines=9> */
.L_x_38651:
        /* <DEDUP_REMOVED lines=14> */
.L_x_38629:
[----:B------:R-:W-:Y:S05]  /*e6d0*/  BSYNC.RECONVERGENT B0 ;  /* 0x0000000000007941 */ /* 0x000fea0003800200 */
.L_x_38628:
        /* <DEDUP_REMOVED lines=29> */
.L_x_38677:
        /* <DEDUP_REMOVED lines=13> */
.L_x_38679:
[----:B------:R-:W-:Y:S05]  /*e980*/  BSYNC.RECONVERGENT B2 ;  /* 0x0000000000027941 */ /* 0x000fea0003800200 */
.L_x_38678:
        /* <DEDUP_REMOVED lines=61> */
.L_x_38676:
[----:B------:R-:W-:Y:S05]  /*ed60*/  BSYNC.RECONVERGENT B1 ;  /* 0x0000000000017941 */ /* 0x000fea0003800200 */
.L_x_38675:
[----:B------:R-:W0:Y:S01]  /*ed70*/  LDC R78, c[0x0][0x408] ;  /* 0x00010200ff4e7b82 */ /* 0x000e220000000800 */
[----:B------:R-:W-:Y:S01]  /*ed80*/  I2FP.F32.U32 R8, R63 ;  /* 0x0000003f00087245 */ /* 0x000fe20000201000 */
[----:B------:R-:W-:Y:S01]  /*ed90*/  IMAD.MOV.U32 R80, RZ, RZ, 0x2f800000 ;  /* 0x2f800000ff507424 */ /* 0x000fe200078e00ff */
[----:B------:R-:W-:Y:S01]  /*eda0*/  ISETP.NE.AND P3, PT, R62, 0x1, PT ;  /* 0x000000013e00780c */ /* 0x000fe20003f65270 */
[----:B-----5:R-:W-:Y:S01]  /*edb0*/  FMUL.FTZ R48, R48, R60 ;  /* 0x0000003c30307220 */ /* 0x020fe20000410000 */
[----:B------:R-:W-:Y:S01]  /*edc0*/  BSSY.RECONVERGENT B1, `(.L_x_38680) ;  /* 0x000005e000017945 */ /* 0x000fe20003800200 */
[----:B------:R-:W-:Y:S01]  /*edd0*/  FFMA.FTZ R8, R8, R80, 1.1641532182693481445e-10 ;  /* 0x2f00000008087423 */ /* 0x000fe20000010050 */
[----:B------:R-:W-:Y:S01]  /*ede0*/  MOV R11, 0x2 ;  /* 0x00000002000b7802 */ /* 0x000fe20000000f00 */
[----:B------:R-:W1:Y:S01]  /*edf0*/  LDC R79, c[0x0][0x404] ;  /* 0x00010100ff4f7b82 */ /* 0x000e620000000800 */
[----:B0-----:R-:W-:Y:S01]  /*ee00*/  FMUL.FTZ R63, R48, R78 ;  /* 0x0000004e303f7220 */ /* 0x001fe20000410000 */
[----:B------:R-:W-:Y:S01]  /*ee10*/  HADD2.F32 R48, -RZ, R68.H0_H0 ;  /* 0x20000044ff307230 */ /* 0x000fe20000004100 */
[----:B-1----:R-:W-:Y:S01]  /*ee20*/  FSETP.GTU.FTZ.AND P2, PT, R8, R79, PT ;  /* 0x0000004f0800720b */ /* 0x002fe20003f5c000 */
        /* <DEDUP_REMOVED lines=13> */
.L_x_38682:
        /* <DEDUP_REMOVED lines=13> */
.L_x_38684:
[----:B------:R-:W-:Y:S05]  /*efd0*/  BSYNC.RECONVERGENT B2 ;  /* 0x0000000000027941 */ /* 0x000fea0003800200 */
.L_x_38683:
        /* <DEDUP_REMOVED lines=60> */
.L_x_38681:
[----:B------:R-:W-:Y:S05]  /*f3a0*/  BSYNC.RECONVERGENT B1 ;  /* 0x0000000000017941 */ /* 0x000fea0003800200 */
.L_x_38680:
[----:B------:R-:W-:Y:S01]  /*f3b0*/  I2FP.F32.U32 R62, R8 ;  /* 0x00000008003e7245 */ /* 0x000fe20000201000 */
[----:B------:R-:W-:Y:S01]  /*f3c0*/  FMUL.FTZ R8, R49, R60 ;  /* 0x0000003c31087220 */ /* 0x000fe20000410000 */
[----:B------:R-:W-:Y:S01]  /*f3d0*/  ISETP.NE.AND P4, PT, R11, 0x1, PT ;  /* 0x000000010b00780c */ /* 0x000fe20003f85270 */
[----:B------:R-:W-:Y:S01]  /*f3e0*/  HADD2.F32 R49, -RZ, R69.H0_H0 ;  /* 0x20000045ff317230 */ /* 0x000fe20000004100 */
[----:B------:R-:W-:Y:S01]  /*f3f0*/  BSSY.RECONVERGENT B1, `(.L_x_38685) ;  /* 0x000005c000017945 */ /* 0x000fe20003800200 */
[----:B------:R-:W-:Y:S01]  /*f400*/  FFMA.FTZ R62, R62, R80, 1.1641532182693481445e-10 ;  /* 0x2f0000003e3e7423 */ /* 0x000fe20000010050 */
[----:B------:R-:W-:-:S04]  /*f410*/  FMUL.FTZ R8, R8, R78 ;  /* 0x0000004e08087220 */ /* 0x000fc80000410000 */
[----:B------:R-:W-:Y:S01]  /*f420*/  FSETP.GTU.FTZ.AND P3, PT, R62, R79, PT ;  /* 0x0000004f3e00720b */ /* 0x000fe20003f7c000 */
[----:B------:R-:W-:-:S03]  /*f430*/  HFMA2 R62, -RZ, RZ, 0, 1.1920928955078125e-07 ;  /* 0x00000002ff3e7431 */ /* 0x000fc600000001ff */
        /* <DEDUP_REMOVED lines=13> */
.L_x_38687:
        /* <DEDUP_REMOVED lines=13> */
.L_x_38689:
[----:B------:R-:W-:Y:S05]  /*f5e0*/  BSYNC.RECONVERGENT B2 ;  /* 0x0000000000027941 */ /* 0x000fea0003800200 */
.L_x_38688:
        /* <DEDUP_REMOVED lines=60> */
.L_x_38686:
[----:B------:R-:W-:Y:S05]  /*f9b0*/  BSYNC.RECONVERGENT B1 ;  /* 0x0000000000017941 */ /* 0x000fea0003800200 */
.L_x_38685:
        /* <DEDUP_REMOVED lines=22> */
.L_x_38692:
        /* <DEDUP_REMOVED lines=13> */
.L_x_38694:
[----:B------:R-:W-:Y:S05]  /*fbf0*/  BSYNC.RECONVERGENT B2 ;  /* 0x0000000000027941 */ /* 0x000fea0003800200 */
.L_x_38693:
        /* <DEDUP_REMOVED lines=60> */
.L_x_38691:
[----:B------:R-:W-:Y:S05]  /*ffc0*/  BSYNC.RECONVERGENT B1 ;  /* 0x0000000000017941 */ /* 0x000fea0003800200 */
.L_x_38690:
        /* <DEDUP_REMOVED lines=10> */
.L_x_38674:
        /* <DEDUP_REMOVED lines=16> */
.L_x_38698:
        /* <DEDUP_REMOVED lines=13> */
.L_x_38700:
[----:B------:R-:W-:Y:S05]  /*10240*/  BSYNC.RECONVERGENT B2 ;  /* 0x0000000000027941 */ /* 0x000fea0003800200 */
.L_x_38699:
        /* <DEDUP_REMOVED lines=61> */
.L_x_38697:
[----:B------:R-:W-:Y:S05]  /*10620*/  BSYNC.RECONVERGENT B1 ;  /* 0x0000000000017941 */ /* 0x000fea0003800200 */
.L_x_38696:
[----:B------:R-:W0:Y:S01]  /*10630*/  LDC R78, c[0x0][0x408] ;  /* 0x00010200ff4e7b82 */ /* 0x000e220000000800 */
[----:B------:R-:W-:Y:S01]  /*10640*/  I2FP.F32.U32 R8, R63 ;  /* 0x0000003f00087245 */ /* 0x000fe20000201000 */
[----:B------:R-:W-:Y:S01]  /*10650*/  HFMA2 R80, -RZ, RZ, 0.1171875, 0 ;  /* 0x2f800000ff507431 */ /* 0x000fe200000001ff */
[----:B------:R-:W-:Y:S01]  /*10660*/  ISETP.NE.AND P3, PT, R62, 0x1, PT ;  /* 0x000000013e00780c */ /* 0x000fe20003f65270 */
[----:B-----5:R-:W-:Y:S01]  /*10670*/  FMUL.FTZ R48, R48, R60 ;  /* 0x0000003c30307220 */ /* 0x020fe20000410000 */
[----:B------:R-:W-:Y:S01]  /*10680*/  BSSY.RECONVERGENT B1, `(.L_x_38701) ;  /* 0x000005e000017945 */ /* 0x000fe20003800200 */
[----:B------:R-:W-:Y:S02]  /*10690*/  IMAD.MOV.U32 R11, RZ, RZ, 0x2 ;  /* 0x00000002ff0b7424 */ /* 0x000fe400078e00ff */
[----:B------:R-:W-:Y:S01]  /*106a0*/  FFMA.FTZ R8, R8, R80, 1.1641532182693481445e-10 ;  /* 0x2f00000008087423 */ /* 0x000fe20000010050 */
[----:B------:R-:W1:Y:S01]  /*106b0*/  LDC R79, c[0x0][0x404] ;  /* 0x00010100ff4f7b82 */ /* 0x000e620000000800 */
[----:B0-----:R-:W-:Y:S01]  /*106c0*/  FMUL.FTZ R63, R48, R78 ;  /* 0x0000004e303f7220 */ /* 0x001fe20000410000 */
[----:B------:R-:W-:-:S02]  /*106d0*/  HADD2.F32 R48, -RZ, R68.H0_H0 ;  /* 0x20000044ff307230 */ /* 0x000fc40000004100 */
[----:B-1----:R-:W-:Y:S02]  /*106e0*/  FSETP.GTU.FTZ.AND P2, PT, R8, R79, PT ;  /* 0x0000004f0800720b */ /* 0x002fe40003f5c000 */
        /* <DEDUP_REMOVED lines=13> */
.L_x_38703:
        /* <DEDUP_REMOVED lines=13> */
.L_x_38705:
[----:B------:R-:W-:Y:S05]  /*10890*/  BSYNC.RECONVERGENT B2 ;  /* 0x0000000000027941 */ /* 0x000fea0003800200 */
.L_x_38704:
        /* <DEDUP_REMOVED lines=60> */
.L_x_38702:
[----:B------:R-:W-:Y:S05]  /*10c60*/  BSYNC.RECONVERGENT B1 ;  /* 0x0000000000017941 */ /* 0x000fea0003800200 */
.L_x_38701:
        /* <DEDUP_REMOVED lines=8> */
[----:B------:R-:W-:-:S03]  /*10cf0*/  IMAD.MOV.U32 R62, RZ, RZ, 0x2 ;  /* 0x00000002ff3e7424 */ /* 0x000fc600078e00ff */
        /* <DEDUP_REMOVED lines=13> */
.L_x_38708:
        /* <DEDUP_REMOVED lines=13> */
.L_x_38710:
[----:B------:R-:W-:Y:S05]  /*10ea0*/  BSYNC.RECONVERGENT B2 ;  /* 0x0000000000027941 */ /* 0x000fea0003800200 */
.L_x_38709:
        /* <DEDUP_REMOVED lines=60> */
.L_x_38707:
[----:B------:R-:W-:Y:S05]  /*11270*/  BSYNC.RECONVERGENT B1 ;  /* 0x0000000000017941 */ /* 0x000fea0003800200 */
.L_x_38706:
        /* <DEDUP_REMOVED lines=22> */
.L_x_38713:
        /* <DEDUP_REMOVED lines=13> */
.L_x_38715:
[----:B------:R-:W-:Y:S05]  /*114b0*/  BSYNC.RECONVERGENT B2 ;  /* 0x0000000000027941 */ /* 0x000fea0003800200 */
.L_x_38714:
        /* <DEDUP_REMOVED lines=60> */
.L_x_38712:
[----:B------:R-:W-:Y:S05]  /*11880*/  BSYNC.RECONVERGENT B1 ;  /* 0x0000000000017941 */ /* 0x000fea0003800200 */
.L_x_38711:
        /* <DEDUP_REMOVED lines=9> */
.L_x_38695:
        /* <DEDUP_REMOVED lines=14> */
.L_x_38673:
[----:B------:R-:W-:Y:S05]  /*11a00*/  BSYNC.RECONVERGENT B0 ;  /* 0x0000000000007941 */ /* 0x000fea0003800200 */
.L_x_38672:
        /* <DEDUP_REMOVED lines=29> */
.L_x_38721:
        /* <DEDUP_REMOVED lines=13> */
.L_x_38723:
[----:B------:R-:W-:Y:S05]  /*11cb0*/  BSYNC.RECONVERGENT B2 ;  /* 0x0000000000027941 */ /* 0x000fea0003800200 */
.L_x_38722:
        /* <DEDUP_REMOVED lines=61> */
.L_x_38720:
[----:B------:R-:W-:Y:S05]  /*12090*/  BSYNC.RECONVERGENT B1 ;  /* 0x0000000000017941 */ /* 0x000fea0003800200 */
.L_x_38719:
[----:B------:R-:W0:Y:S01]  /*120a0*/  LDC R78, c[0x0][0x408] ;  /* 0x00010200ff4e7b82 */ /* 0x000e220000000800 */
[----:B------:R-:W-:Y:S01]  /*120b0*/  I2FP.F32.U32 R11, R63 ;  /* 0x0000003f000b7245 */ /* 0x000fe20000201000 */
[----:B------:R-:W-:Y:S01]  /*120c0*/  HFMA2 R80, -RZ, RZ, 0.1171875, 0 ;  /* 0x2f800000ff507431 */ /* 0x000fe200000001ff */
[----:B------:R-:W-:Y:S01]  /*120d0*/  ISETP.NE.AND P3, PT, R62, 0x1, PT ;  /* 0x000000013e00780c */ /* 0x000fe20003f65270 */
[----:B-----5:R-:W-:Y:S01]  /*120e0*/  FMUL.FTZ R8, R52, R60 ;  /* 0x0000003c34087220 */ /* 0x020fe20000410000 */
[----:B------:R-:W-:Y:S01]  /*120f0*/  HADD2.F32 R52, -RZ, R71.H0_H0 ;  /* 0x20000047ff347230 */ /* 0x000fe20000004100 */
[----:B------:R-:W-:Y:S01]  /*12100*/  BSSY.RECONVERGENT B1, `(.L_x_38724) ;  /* 0x000005d000017945 */ /* 0x000fe20003800200 */
[----:B------:R-:W-:Y:S01]  /*12110*/  FFMA.FTZ R11, R11, R80, 1.1641532182693481445e-10 ;  /* 0x2f0000000b0b7423 */ /* 0x000fe20000010050 */
[----:B------:R-:W1:Y:S01]  /*12120*/  LDC R79, c[0x0][0x404] ;  /* 0x00010100ff4f7b82 */ /* 0x000e620000000800 */
[----:B0-----:R-:W-:-:S03]  /*12130*/  FMUL.FTZ R8, R8, R78 ;  /* 0x0000004e08087220 */ /* 0x001fc60000410000 */
[----:B-1----:R-:W-:Y:S01]  /*12140*/  FSETP.GTU.FTZ.AND P2, PT, R11, R79, PT ;  /* 0x0000004f0b00720b */ /* 0x002fe20003f5c000 */
[----:B------:R-:W-:-:S03]  /*12150*/  IMAD.MOV.U32 R11, RZ, RZ, 0x2 ;  /* 0x00000002ff0b7424 */ /* 0x000fc600078e00ff */
        /* <DEDUP_REMOVED lines=13> */
.L_x_38726:
        /* <DEDUP_REMOVED lines=13> */
.L_x_38728:
[----:B------:R-:W-:Y:S05]  /*12300*/  BSYNC.RECONVERGENT B2 ;  /* 0x0000000000027941 */ /* 0x000fea0003800200 */
.L_x_38727:
        /* <DEDUP_REMOVED lines=60> */
.L_x_38725:
[----:B------:R-:W-:Y:S05]  /*126d0*/  BSYNC.RECONVERGENT B1 ;  /* 0x0000000000017941 */ /* 0x000fea0003800200 */
.L_x_38724:
        /* <DEDUP_REMOVED lines=22> */
.L_x_38731:
        /* <DEDUP_REMOVED lines=13> */
.L_x_38733:
[----:B------:R-:W-:Y:S05]  /*12910*/  BSYNC.RECONVERGENT B2 ;  /* 0x0000000000027941 */ /* 0x000fea0003800200 */
.L_x_38732:
        /* <DEDUP_REMOVED lines=60> */
.L_x_38730:
[----:B------:R-:W-:Y:S05]  /*12ce0*/  BSYNC.RECONVERGENT B1 ;  /* 0x0000000000017941 */ /* 0x000fea0003800200 */
.L_x_38729:
        /* <DEDUP_REMOVED lines=22> */
.L_x_38736:
        /* <DEDUP_REMOVED lines=13> */
.L_x_38738:
[----:B------:R-:W-:Y:S05]  /*12f20*/  BSYNC.RECONVERGENT B2 ;  /* 0x0000000000027941 */ /* 0x000fea0003800200 */
.L_x_38737:
        /* <DEDUP_REMOVED lines=60> */
.L_x_38735:
[----:B------:R-:W-:Y:S05]  /*132f0*/  BSYNC.RECONVERGENT B1 ;  /* 0x0000000000017941 */ /* 0x000fea0003800200 */
.L_x_38734:
        /* <DEDUP_REMOVED lines=10> */
.L_x_38718:
        /* <DEDUP_REMOVED lines=16> */
.L_x_38742:
        /* <DEDUP_REMOVED lines=13> */
.L_x_38744:
[----:B------:R-:W-:Y:S05]  /*13570*/  BSYNC.RECONVERGENT B2 ;  /* 0x0000000000027941 */ /* 0x000fea0003800200 */
.L_x_38743:
        /* <DEDUP_REMOVED lines=61> */
.L_x_38741:
[----:B------:R-:W-:Y:S05]  /*13950*/  BSYNC.RECONVERGENT B1 ;  /* 0x0000000000017941 */ /* 0x000fea0003800200 */
.L_x_38740:
[----:B------:R-:W0:Y:S01]  /*13960*/  LDC R78, c[0x0][0x408] ;  /* 0x00010200ff4e7b82 */ /* 0x000e220000000800 */
[----:B------:R-:W-:Y:S01]  /*13970*/  I2FP.F32.U32 R11, R63 ;  /* 0x0000003f000b7245 */ /* 0x000fe20000201000 */
[----:B------:R-:W-:Y:S01]  /*13980*/  IMAD.MOV.U32 R80, RZ, RZ, 0x2f800000 ;  /* 0x2f800000ff507424 */ /* 0x000fe200078e00ff */
[----:B------:R-:W-:Y:S01]  /*13990*/  ISETP.NE.AND P3, PT, R62, 0x1, PT ;  /* 0x000000013e00780c */ /* 0x000fe20003f65270 */
[----:B-----5:R-:W-:Y:S01]  /*139a0*/  FMUL.FTZ R8, R52, R60 ;  /* 0x0000003c34087220 */ /* 0x020fe20000410000 */
[----:B------:R-:W-:Y:S02]  /*139b0*/  HADD2.F32 R52, -RZ, R71.H0_H0 ;  /* 0x20000047ff347230 */ /* 0x000fe40000004100 */
[----:B------:R-:W-:Y:S01]  /*139c0*/  FFMA.FTZ R11, R11, R80, 1.1641532182693481445e-10 ;  /* 0x2f0000000b0b7423 */ /* 0x000fe20000010050 */
[----:B------:R-:W-:Y:S01]  /*139d0*/  BSSY.RECONVERGENT B1, `(.L_x_38745) ;  /* 0x000005c000017945 */ /* 0x000fe20003800200 */
[----:B------:R-:W1:Y:S01]  /*139e0*/  LDC R79, c[0x0][0x404] ;  /* 0x00010100ff4f7b82 */ /* 0x000e620000000800 */
[----:B0-----:R-:W-:-:S02]  /*139f0*/  FMUL.FTZ R8, R8, R78 ;  /* 0x0000004e08087220 */ /* 0x001fc40000410000 */
[----:B-1----:R-:W-:Y:S02]  /*13a00*/  FSETP.GTU.FTZ.AND P2, PT, R11, R79, PT ;  /* 0x0000004f0b00720b */ /* 0x002fe40003f5c000 */
[----:B------:R-:W-:Y:S02]  /*13a10*/  MOV R11, 0x2 ;  /* 0x00000002000b7802 */ /* 0x000fe40000000f00 */
        /* <DEDUP_REMOVED lines=13> */
.L_x_38747:
        /* <DEDUP_REMOVED lines=13> */
.L_x_38749:
[----:B------:R-:W-:Y:S05]  /*13bc0*/  BSYNC.RECONVERGENT B2 ;  /* 0x0000000000027941 */ /* 0x000fea0003800200 */
.L_x_38748:
        /* <DEDUP_REMOVED lines=60> */
.L_x_38746:
[----:B------:R-:W-:Y:S05]  /*13f90*/  BSYNC.RECONVERGENT B1 ;  /* 0x0000000000017941 */ /* 0x000fea0003800200 */
.L_x_38745:
        /* <DEDUP_REMOVED lines=22> */
.L_x_38752:
        /* <DEDUP_REMOVED lines=13> */
.L_x_38754:
[----:B------:R-:W-:Y:S05]  /*141d0*/  BSYNC.RECONVERGENT B2 ;  /* 0x0000000000027941 */ /* 0x000fea0003800200 */
.L_x_38753:
        /* <DEDUP_REMOVED lines=60> */
.L_x_38751:
[----:B------:R-:W-:Y:S05]  /*145a0*/  BSYNC.RECONVERGENT B1 ;  /* 0x0000000000017941 */ /* 0x000fea0003800200 */
.L_x_38750:
        /* <DEDUP_REMOVED lines=22> */
.L_x_38757:
        /* <DEDUP_REMOVED lines=13> */
.L_x_38759:
[----:B------:R-:W-:Y:S05]  /*147e0*/  BSYNC.RECONVERGENT B2 ;  /* 0x0000000000027941 */ /* 0x000fea0003800200 */
.L_x_38758:
        /* <DEDUP_REMOVED lines=60> */
.L_x_38756:
[----:B------:R-:W-:Y:S05]  /*14bb0*/  BSYNC.RECONVERGENT B1 ;  /* 0x0000000000017941 */ /* 0x000fea0003800200 */
.L_x_38755:
        /* <DEDUP_REMOVED lines=9> */
.L_x_38739:
[----:B------:R-:W0:Y:S01]  /*14c50*/  LDC.64 R62, c[0x0][0x3a8] ;  /* 0x0000ea00ff3e7b82 */ /* 0x000e220000000a00 */
[----:B------:R-:W-:Y:S02]  /*14c60*/  SEL R76, RZ, 0x1000000, !P5 ;  /* 0x01000000ff4c7807 */ /* 0x000fe40006800000 */
[----:B------:R-:W-:Y:S02]  /*14c70*/  SEL R77, RZ, 0x10000, !P4 ;  /* 0x00010000ff4d7807 */ /* 0x000fe40006000000 */
[----:B------:R-:W-:Y:S02]  /*14c80*/  SEL R78, RZ, 0x100, !P3 ;  /* 0x00000100ff4e7807 */ /* 0x000fe40005800000 */
[----:B------:R-:W-:Y:S01]  /*14c90*/  SEL R11, RZ, 0x1, !P2 ;  /* 0x00000001ff0b7807 */ /* 0x000fe20005000000 */
[----:B------:R-:W1:Y:S01]  /*14ca0*/  LDC.64 R96, c[0x0][0x3b0] ;  /* 0x0000ec00ff607b82 */ /* 0x000e620000000a00 */
[----:B------:R-:W-:-:S04]  /*14cb0*/  IADD3 R78, PT, PT, R78, R76, R77 ;  /* 0x0000004c4e4e7210 */ /* 0x000fc80007ffe04d */
[----:B------:R-:W-:Y:S01]  /*14cc0*/  IADD3 R11, PT, PT, R78, R11, RZ ;  /* 0x0000000b4e0b7210 */ /* 0x000fe20007ffe0ff */
[----:B0-----:R-:W-:-:S05]  /*14cd0*/  IMAD.WIDE.U32 R62, R61, 0x10, R62 ;  /* 0x000000103d3e7825 */ /* 0x001fca00078e003e */
[----:B------:R-:W-:Y:S01]  /*14ce0*/  STG.E.128 desc[UR6][R62.64], R52 ;  /* 0x000000343e007986 */ /* 0x000fe2000c101d06 */
[C---:B-1----:R-:W-:Y:S01]  /*14cf0*/  IMAD.WIDE.U32 R76, R61.reuse, 0x4, R96 ;  /* 0x000000043d4c7825 */ /* 0x042fe200078e0060 */
[----:B------:R-:W-:-:S04]  /*14d00*/  IADD3 R61, PT, PT, R61, 0x100, RZ ;  /* 0x000001003d3d7810 */ /* 0x000fc80007ffe0ff */
[----:B------:R0:W-:Y:S02]  /*14d10*/  STG.E desc[UR6][R76.64], R11 ;  /* 0x0000000b4c007986 */ /* 0x0001e4000c101906 */
[----:B0-----:R-:W-:-:S07]  /*14d20*/  IMAD.MOV.U32 R11, RZ, RZ, R75 ;  /* 0x000000ffff0b7224 */ /* 0x001fce00078e004b */
.L_x_38717:
[----:B------:R-:W-:Y:S05]  /*14d30*/  BSYNC.RECONVERGENT B0 ;  /* 0x0000000000007941 */ /* 0x000fea0003800200 */
.L_x_38716:
        /* <DEDUP_REMOVED lines=29> */
.L_x_38765:
        /* <DEDUP_REMOVED lines=13> */
.L_x_38767:
[----:B------:R-:W-:Y:S05]  /*14fe0*/  BSYNC.RECONVERGENT B2 ;  /* 0x0000000000027941 */ /* 0x000fea0003800200 */
.L_x_38766:
        /* <DEDUP_REMOVED lines=52> */
[----:B------:R-:W-:Y:S01]  /*15330*/  IMAD.WIDE.U32 R62, R62, -0x2daee0ad, RZ ;  /* 0xd2511f533e3e7825 */ /* 0x000fe200078e00ff */
[----:B------:R-:W-:-:S03]  /*15340*/  MOV R77, R11 ;  /* 0x0000000b004d7202 */ /* 0x000fc60000000f00 */
[----:B------:R-:W-:Y:S01]  /*15350*/  IMAD.WIDE.U32 R78, R78, -0x326172a9, RZ ;  /* 0xcd9e8d574e4e7825 */ /* 0x000fe200078e00ff */
[----:B------:R-:W-:-:S03]  /*15360*/  LOP3.LUT R7, R7, R76, R63, 0x96, !PT ;  /* 0x0000004c07077212 */ /* 0x000fc600078e963f */
[----:B------:R-:W-:Y:S02]  /*15370*/  VIADD R8, R26, 0x8ff34781 ;  /* 0x8ff347811a087836 */ /* 0x000fe40000000000 */
[----:B------:R-:W-:Y:S02]  /*15380*/  IMAD.MOV.U32 R10, RZ, RZ, R78 ;  /* 0x000000ffff0a7224 */ /* 0x000fe400078e004e */
[----:B------:R-:W-:Y:S01]  /*15390*/  IMAD.MOV.U32 R76, RZ, RZ, RZ ;  /* 0x000000ffff4c7224 */ /* 0x000fe200078e00ff */
[----:B------:R-:W-:-:S07]  /*153a0*/  LOP3.LUT R6, R8, R6, R79, 0x96, !PT ;  /* 0x0000000608067212 */ /* 0x000fce00078e964f */
.L_x_38764:
[----:B------:R-:W-:Y:S05]  /*153b0*/  BSYNC.RECONVERGENT B1 ;  /* 0x0000000000017941 */ /* 0x000fea0003800200 */
.L_x_38763:
        /* <DEDUP_REMOVED lines=25> */
.L_x_38770:
        /* <DEDUP_REMOVED lines=13> */
.L_x_38772:
[----:B------:R-:W-:Y:S05]  /*15620*/  BSYNC.RECONVERGENT B2 ;  /* 0x0000000000027941 */ /* 0x000fea0003800200 */
.L_x_38771:
        /* <DEDUP_REMOVED lines=60> */
.L_x_38769:
[----:B------:R-:W-:Y:S05]  /*159f0*/  BSYNC.RECONVERGENT B1 ;  /* 0x0000000000017941 */ /* 0x000fea0003800200 */
.L_x_38768:
        /* <DEDUP_REMOVED lines=22> */
.L_x_38775:
        /* <DEDUP_REMOVED lines=13> */
.L_x_38777:
[----:B------:R-:W-:Y:S05]  /*15c30*/  BSYNC.RECONVERGENT B2 ;  /* 0x0000000000027941 */ /* 0x000fea0003800200 */
.L_x_38776:
        /* <DEDUP_REMOVED lines=60> */
.L_x_38774:
[----:B------:R-:W-:Y:S05]  /*16000*/  BSYNC.RECONVERGENT B1 ;  /* 0x0000000000017941 */ /* 0x000fea0003800200 */
.L_x_38773:
        /* <DEDUP_REMOVED lines=22> */
.L_x_38780:
        /* <DEDUP_REMOVED lines=13> */
.L_x_38782:
[----:B------:R-:W-:Y:S05]  /*16240*/  BSYNC.RECONVERGENT B2 ;  /* 0x0000000000027941 */ /* 0x000fea0003800200 */
.L_x_38781:
        /* <DEDUP_REMOVED lines=60> */
.L_x_38779:
[----:B------:R-:W-:Y:S05]  /*16610*/  BSYNC.RECONVERGENT B1 ;  /* 0x0000000000017941 */ /* 0x000fea0003800200 */
.L_x_38778:
        /* <DEDUP_REMOVED lines=10> */
.L_x_38762:
        /* <DEDUP_REMOVED lines=16> */
.L_x_38786:
        /* <DEDUP_REMOVED lines=13> */
.L_x_38788:
[----:B------:R-:W-:Y:S05]  /*16890*/  BSYNC.RECONVERGENT B2 ;  /* 0x0000000000027941 */ /* 0x000fea0003800200 */
.L_x_38787:
        /* <DEDUP_REMOVED lines=60> */
.L_x_38785:
[----:B------:R-:W-:Y:S05]  /*16c60*/  BSYNC.RECONVERGENT B1 ;  /* 0x0000000000017941 */ /* 0x000fea0003800200 */
.L_x_38784:
        /* <DEDUP_REMOVED lines=25> */
.L_x_38791:
        /* <DEDUP_REMOVED lines=13> */
.L_x_38793:
[----:B------:R-:W-:Y:S05]  /*16ed0*/  BSYNC.RECONVERGENT B2 ;  /* 0x0000000000027941 */ /* 0x000fea0003800200 */
.L_x_38792:
        /* <DEDUP_REMOVED lines=60> */
.L_x_38790:
[----:B------:R-:W-:Y:S05]  /*172a0*/  BSYNC.RECONVERGENT B1 ;  /* 0x0000000000017941 */ /* 0x000fea0003800200 */
.L_x_38789:
        /* <DEDUP_REMOVED lines=22> */
.L_x_38796:
        /* <DEDUP_REMOVED lines=13> */
.L_x_38798:
[----:B------:R-:W-:Y:S05]  /*174e0*/  BSYNC.RECONVERGENT B2 ;  /* 0x0000000000027941 */ /* 0x000fea0003800200 */
.L_x_38797:
        /* <DEDUP_REMOVED lines=60> */
.L_x_38795:
[----:B------:R-:W-:Y:S05]  /*178b0*/  BSYNC.RECONVERGENT B1 ;  /* 0x0000000000017941 */ /* 0x000fea0003800200 */
.L_x_38794:
        /* <DEDUP_REMOVED lines=22> */
.L_x_38801:
        /* <DEDUP_REMOVED lines=13> */
.L_x_38803:
[----:B------:R-:W-:Y:S05]  /*17af0*/  BSYNC.RECONVERGENT B2 ;  /* 0x0000000000027941 */ /* 0x000fea0003800200 */
.L_x_38802:
        /* <DEDUP_REMOVED lines=60> */
.L_x_38800:
[----:B------:R-:W-:Y:S05]  /*17ec0*/  BSYNC.RECONVERGENT B1 ;  /* 0x0000000000017941 */ /* 0x000fea0003800200 */
.L_x_38799:
        /* <DEDUP_REMOVED lines=9> */
.L_x_38783:
[----:B------:R-:W0:Y:S01]  /*17f60*/  LDC.64 R76, c[0x0][0x3a8] ;  /* 0x0000ea00ff4c7b82 */ /* 0x000e220000000a00 */
[----:B------:R-:W-:Y:S02]  /*17f70*/  SEL R60, RZ, 0x1000000, !P5 ;  /* 0x01000000ff3c7807 */ /* 0x000fe40006800000 */
[----:B------:R-:W-:Y:S02]  /*17f80*/  SEL R75, RZ, 0x10000, !P4 ;  /* 0x00010000ff4b7807 */ /* 0x000fe40006000000 */
[----:B------:R-:W-:Y:S02]  /*17f90*/  SEL R63, RZ, 0x100, !P3 ;  /* 0x00000100ff3f7807 */ /* 0x000fe40005800000 */
[----:B------:R-:W-:Y:S01]  /*17fa0*/  SEL R11, RZ, 0x1, !P2 ;  /* 0x00000001ff0b7807 */ /* 0x000fe20005000000 */
[----:B------:R-:W1:Y:S01]  /*17fb0*/  LDC.64 R78, c[0x0][0x3b0] ;  /* 0x0000ec00ff4e7b82 */ /* 0x000e620000000a00 */
[----:B------:R-:W-:-:S05]  /*17fc0*/  IADD3 R63, PT, PT, R63, R60, R75 ;  /* 0x0000003c3f3f7210 */ /* 0x000fca0007ffe04b */
[----:B------:R-:W-:Y:S02]  /*17fd0*/  IMAD.IADD R11, R63, 0x1, R11 ;  /* 0x000000013f0b7824 */ /* 0x000fe400078e020b */
[----:B0-----:R-:W-:-:S05]  /*17fe0*/  IMAD.WIDE.U32 R76, R61, 0x10, R76 ;  /* 0x000000103d4c7825 */ /* 0x001fca00078e004c */
[----:B------:R-:W-:Y:S01]  /*17ff0*/  STG.E.128 desc[UR6][R76.64], R56 ;  /* 0x000000384c007986 */ /* 0x000fe2000c101d06 */
[----:B-1----:R-:W-:-:S05]  /*18000*/  IMAD.WIDE.U32 R60, R61, 0x4, R78 ;  /* 0x000000043d3c7825 */ /* 0x002fca00078e004e */
[----:B------:R0:W-:Y:S02]  /*18010*/  STG.E desc[UR6][R60.64], R11 ;  /* 0x0000000b3c007986 */ /* 0x0001e4000c101906 */
[----:B0-----:R-:W-:-:S07]  /*18020*/  MOV R11, R62 ;  /* 0x0000003e000b7202 */ /* 0x001fce0000000f00 */
.L_x_38761:
[----:B------:R-:W-:Y:S05]  /*18030*/  BSYNC.RECONVERGENT B0 ;  /* 0x0000000000007941 */ /* 0x000fea0003800200 */
.L_x_38760:
[----:B-----5:R-:W-:Y:S01]  /*18040*/  FADD.FTZ R60, RZ, R32 ;  /* 0x00000020ff3c7221 */ /* 0x020fe20000010000 */
[C---:B------:R-:W-:Y:S01]  /*18050*/  ISETP.GT.U32.AND P6, PT, R3.reuse, 0x1ff, PT ;  /* 0x000001ff0300780c */ /* 0x040fe20003fc4070 */
[----:B------:R-:W-:Y:S01]  /*18060*/  BSSY.RECONVERGENT B0, `(.L_x_38804) ;  /* 0x000007e000007945 */ /* 0x000fe20003800200 */
[----:B------:R-:W-:Y:S01]  /*18070*/  ISETP.GT.U32.AND P5, PT, R3, 0x2ff, PT ;  /* 0x000002ff0300780c */ /* 0x000fe20003fa4070 */
[----:B------:R-:W-:Y:S01]  /*18080*/  FADD.FTZ R60, R33, R60 ;  /* 0x0000003c213c7221 */ /* 0x000fe20000010000 */
[C---:B------:R-:W-:Y:S01]  /*18090*/  ISETP.GT.U32.AND P4, PT, R3.reuse, 0x3ff, PT ;  /* 0x000003ff0300780c */ /* 0x040fe20003f84070 */
[----:B------:R-:W-:Y:S01]  /*180a0*/  IMAD.MOV.U32 R76, RZ, RZ, RZ ;  /* 0x000000ffff4c7224 */ /* 0x000fe200078e00ff */
[C---:B------:R-:W-:Y:S01]  /*180b0*/  ISETP.GT.U32.AND P3, PT, R3.reuse, 0x4ff, PT ;  /* 0x000004ff0300780c */ /* 0x040fe20003f64070 */
[----:B------:R-:W-:Y:S01]  /*180c0*/  FADD.FTZ R60, R34, R60 ;  /* 0x0000003c223c7221 */ /* 0x000fe20000010000 */
[----:B------:R-:W-:Y:S02]  /*180d0*/  ISETP.GT.U32.AND P2, PT, R3, 0x5ff, PT ;  /* 0x000005ff0300780c */ /* 0x000fe40003f44070 */
        /* <DEDUP_REMOVED lines=47> */
[----:B------:R-:W-:-:S04]  /*183d0*/  FFMA.FTZ R63, R61, R61, R63 ;  /* 0x0000003d3d3f7223 */ /* 0x000fc8000001003f */
        /* <DEDUP_REMOVED lines=70> */
.L_x_38805:
[----:B------:R-:W-:Y:S05]  /*18840*/  BSYNC.RECONVERGENT B0 ;  /* 0x0000000000007941 */ /* 0x000fea0003800200 */
.L_x_38804:
[----:B------:R-:W-:Y:S01]  /*18850*/  BAR.SYNC.DEFER_BLOCKING 0x0 ;  /* 0x0000000000007b1d */ /* 0x000fe20000010000 */
[----:B------:R-:W-:Y:S02]  /*18860*/  ISETP.GT.U32.AND P2, PT, R62, 0x7, PT ;  /* 0x000000073e00780c */ /* 0x000fe40003f44070 */
[----:B0-----:R-:W-:-:S03]  /*18870*/  CS2R R60, SRZ ;  /* 0x00000000003c7805 */ /* 0x001fc6000001ff00 */
[----:B------:R-:W-:Y:S08]  /*18880*/  BSSY.RECONVERGENT B0, `(.L_x_38806) ;  /* 0x000000a000007945 */ /* 0x000ff00003800200 */
        /* <DEDUP_REMOVED lines=9> */
.L_x_38807:
[----:B------:R-:W-:Y:S05]  /*18920*/  BSYNC.RECONVERGENT B0 ;  /* 0x0000000000007941 */ /* 0x000fea0003800200 */
.L_x_38806:
[----:B-----5:R-:W0:Y:S01]  /*18930*/  SHFL.DOWN PT, R79, R76, 0x4, 0x1f ;  /* 0x08801f004c4f7f89 */ /* 0x020e2200000e0000 */
[----:B------:R-:W-:Y:S01]  /*18940*/  I2FP.F32.S32 R88, R76 ;  /* 0x0000004c00587245 */ /* 0x000fe20000201400 */
[----:B------:R-:W-:Y:S01]  /*18950*/  BSSY.RECONVERGENT B0, `(.L_x_38808) ;  /* 0x000005b000007945 */ /* 0x000fe20003800200 */
[----:B------:R-:W-:Y:S01]  /*18960*/  ISETP.NE.AND P2, PT, RZ, UR10, PT ;  /* 0x0000000aff007c0c */ /* 0x000fe2000bf45270 */
[----:B-1----:R-:W1:Y:S04]  /*18970*/  SHFL.DOWN PT, R62, R60, 0x4, 0x1f ;  /* 0x08801f003c3e7f89 */ /* 0x002e6800000e0000 */
[----:B------:R-:W2:Y:S01]  /*18980*/  SHFL.DOWN PT, R105, R61, 0x4, 0x1f ;  /* 0x08801f003d697f89 */ /* 0x000ea200000e0000 */
[----:B0-----:R-:W-:Y:S01]  /*18990*/  IMAD.IADD R75, R79, 0x1, R76 ;  /* 0x000000014f4b7824 */ /* 0x001fe200078e024c */
[----:B------:R-:W-:-:S04]  /*189a0*/  I2FP.F32.S32 R79, R79 ;  /* 0x0000004f004f7245 */ /* 0x000fc80000201400 */
[----:B------:R-:W-:Y:S01]  /*189b0*/  I2FP.F32.S32 R63, R75 ;  /* 0x0000004b003f7245 */ /* 0x000fe20000201400 */
[----:B------:R-:W0:Y:S01]  /*189c0*/  SHFL.DOWN PT, R100, R75, 0x2, 0x1f ;  /* 0x08401f004b647f89 */ /* 0x000e2200000e0000 */
[----:B-1----:R-:W-:Y:S01]  /*189d0*/  FMUL.FTZ R76, R62, R79 ;  /* 0x0000004f3e4c7220 */ /* 0x002fe20000410000 */
[----:B--2---:R-:W-:Y:S01]  /*189e0*/  FADD.FTZ R105, R105, R61 ;  /* 0x0000003d69697221 */ /* 0x004fe20000010000 */
[----:B------:R-:W1:Y:S02]  /*189f0*/  MUFU.RCP R78, R63 ;  /* 0x0000003f004e7308 */ /* 0x000e640000001000 */
[----:B------:R-:W-:Y:S01]  /*18a00*/  FFMA.FTZ R76, R88, R60, R76 ;  /* 0x0000003c584c7223 */ /* 0x000fe2000001004c */
[----:B------:R-:W-:Y:S02]  /*18a10*/  FADD.FTZ R60, -R62, R60 ;  /* 0x0000003c3e3c7221 */ /* 0x000fe40000010100 */
[----:B------:R-:W2:Y:S02]  /*18a20*/  S2R R62, SR_TID.X ;  /* 0x00000000003e7919 */ /* 0x000ea40000002100 */
[----:B------:R-:W-:-:S04]  /*18a30*/  FMUL.FTZ R60, R60, R60 ;  /* 0x0000003c3c3c7220 */ /* 0x000fc80000410000 */
[----:B------:R-:W-:-:S04]  /*18a40*/  FMUL.FTZ R60, R60, R88 ;  /* 0x000000583c3c7220 */ /* 0x000fc80000410000 */
[----:B------:R-:W-:Y:S02]  /*18a50*/  FMUL.FTZ R60, R60, R79 ;  /* 0x0000004f3c3c7220 */ /* 0x000fe40000410000 */
[----:B------:R-:W3:Y:S01]  /*18a60*/  LDC R79, c[0x0][0x448] ;  /* 0x00011200ff4f7b82 */ /* 0x000ee20000000800 */
[C---:B-1----:R-:W-:Y:S01]  /*18a70*/  FMUL.FTZ R96, R78.reuse, R76 ;  /* 0x0000004c4e607220 */ /* 0x042fe20000410000 */
[----:B------:R-:W-:Y:S01]  /*18a80*/  FFMA.FTZ R60, R78, R60, R105 ;  /* 0x0000003c4e3c7223 */ /* 0x000fe20000010069 */
[----:B0-----:R-:W-:-:S03]  /*18a90*/  IADD3 R75, PT, PT, R75, R100, RZ ;  /* 0x000000644b4b7210 */ /* 0x001fc60007ffe0ff */
[----:B------:R-:W0:Y:S01]  /*18aa0*/  SHFL.DOWN PT, R97, R96, 0x2, 0x1f ;  /* 0x08401f0060617f89 */ /* 0x000e2200000e0000 */
[----:B------:R-:W-:Y:S02]  /*18ab0*/  I2FP.F32.S32 R100, R100 ;  /* 0x0000006400647245 */ /* 0x000fe40000201400 */
[----:B------:R-:W-:Y:S01]  /*18ac0*/  I2FP.F32.S32 R98, R75 ;  /* 0x0000004b00627245 */ /* 0x000fe20000201400 */
[----:B------:R-:W1:Y:S03]  /*18ad0*/  SHFL.DOWN PT, R104, R75, 0x1, 0x1f ;  /* 0x08201f004b687f89 */ /* 0x000e6600000e0000 */
[----:B------:R-:W4:Y:S01]  /*18ae0*/  MUFU.RCP R99, R98 ;  /* 0x0000006200637308 */ /* 0x000f220000001000 */
[----:B------:R-:W2:Y:S01]  /*18af0*/  SHFL.DOWN PT, R61, R60, 0x2, 0x1f ;  /* 0x08401f003c3d7f89 */ /* 0x000ea200000e0000 */
[----:B0-----:R-:W-:-:S04]  /*18b00*/  FMUL.FTZ R76, R97, R100 ;  /* 0x00000064614c7220 */ /* 0x001fc80000410000 */
[----:B------:R-:W-:Y:S01]  /*18b10*/  FFMA.FTZ R76, R63, R96, R76 ;  /* 0x000000603f4c7223 */ /* 0x000fe2000001004c */
[----:B------:R-:W-:Y:S01]  /*18b20*/  FADD.FTZ R96, R96, -R97 ;  /* 0x8000006160607221 */ /* 0x000fe20000010000 */
[----:B-1----:R-:W-:Y:S01]  /*18b30*/  IMAD.IADD R75, R75, 0x1, R104 ;  /* 0x000000014b4b7824 */ /* 0x002fe200078e0268 */
[----:B------:R-:W-:Y:S01]  /*18b40*/  I2FP.F32.S32 R104, R104 ;  /* 0x0000006800687245 */ /* 0x000fe20000201400 */
[----:B----4-:R-:W-:Y:S01]  /*18b50*/  FMUL.FTZ R101, R99, R76 ;  /* 0x0000004c63657220 */ /* 0x010fe20000410000 */
[----:B------:R-:W-:Y:S01]  /*18b60*/  FMUL.FTZ R96, R96, R96 ;  /* 0x0000006060607220 */ /* 0x000fe20000410000 */
[----:B--2---:R-:W-:Y:S01]  /*18b70*/  FADD.FTZ R61, R60, R61 ;  /* 0x0000003d3c3d7221 */ /* 0x004fe20000010000 */
[----:B------:R-:W-:Y:S02]  /*18b80*/  I2FP.F32.S32 R75, R75 ;  /* 0x0000004b004b7245 */ /* 0x000fe40000201400 */
[----:B------:R-:W0:Y:S01]  /*18b90*/  SHFL.DOWN PT, R102, R101, 0x1, 0x1f ;  /* 0x08201f0065667f89 */ /* 0x000e2200000e0000 */
[----:B------:R-:W-:Y:S01]  /*18ba0*/  FMUL.FTZ R96, R63, R96 ;  /* 0x000000603f607220 */ /* 0x000fe20000410000 */
[----:B------:R0:W1:Y:S03]  /*18bb0*/  MUFU.RCP R103, R75 ;  /* 0x0000004b00677308 */ /* 0x0000660000001000 */
[----:B------:R-:W-:-:S04]  /*18bc0*/  FMUL.FTZ R96, R96, R100 ;  /* 0x0000006460607220 */ /* 0x000fc80000410000 */
[----:B------:R-:W-:-:S05]  /*18bd0*/  FFMA.FTZ R61, R99, R96, R61 ;  /* 0x00000060633d7223 */ /* 0x000fca000001003d */
[----:B------:R-:W2:Y:S01]  /*18be0*/  SHFL.DOWN PT, R60, R61, 0x1, 0x1f ;  /* 0x08201f003d3c7f89 */ /* 0x000ea200000e0000 */
[----:B0-----:R-:W-:-:S04]  /*18bf0*/  FMUL.FTZ R75, R102, R104 ;  /* 0x00000068664b7220 */ /* 0x001fc80000410000 */
[----:B------:R-:W-:Y:S01]  /*18c00*/  FFMA.FTZ R75, R98, R101, R75 ;  /* 0x00000065624b7223 */ /* 0x000fe2000001004b */
[----:B------:R-:W-:-:S03]  /*18c10*/  FADD.FTZ R101, R101, -R102 ;  /* 0x8000006665657221 */ /* 0x000fc60000010000 */
[----:B-1----:R-:W-:Y:S01]  /*18c20*/  FMUL.FTZ R75, R103, R75 ;  /* 0x0000004b674b7220 */ /* 0x002fe20000410000 */
[----:B------:R-:W-:-:S04]  /*18c30*/  FMUL.FTZ R101, R101, R101 ;  /* 0x0000006565657220 */ /* 0x000fc80000410000 */
[----:B------:R-:W0:Y:S01]  /*18c40*/  SHFL.IDX PT, R76, R75, RZ, 0x1f ;  /* 0x00001fff4b4c7589 */ /* 0x000e2200000e0000 */
[----:B------:R-:W-:Y:S01]  /*18c50*/  FMUL.FTZ R101, R98, R101 ;  /* 0x0000006562657220 */ /* 0x000fe20000410000 */
[----:B--2---:R-:W-:-:S03]  /*18c60*/  FADD.FTZ R60, R61, R60 ;  /* 0x0000003c3d3c7221 */ /* 0x004fc60000010000 */
[----:B------:R-:W-:-:S04]  /*18c70*/  FMUL.FTZ R101, R101, R104 ;  /* 0x0000006865657220 */ /* 0x000fc80000410000 */
[----:B------:R-:W-:-:S05]  /*18c80*/  FFMA.FTZ R60, R103, R101, R60 ;  /* 0x00000065673c7223 */ /* 0x000fca000001003c */
[----:B------:R-:W3:Y:S01]  /*18c90*/  SHFL.IDX PT, R78, R60, RZ, 0x1f ;  /* 0x00001fff3c4e7589 */ /* 0x000ee200000e0000 */
[C---:B0-----:R-:W-:Y:S01]  /*18ca0*/  FMUL.FTZ R77, R76.reuse, R76 ;  /* 0x0000004c4c4d7220 */ /* 0x041fe20000410000 */
[----:B------:R-:W-:-:S04]  /*18cb0*/  FSEL R75, R76, RZ, !P2 ;  /* 0x000000ff4c4b7208 */ /* 0x000fc80005000000 */
[----:B------:R-:W-:Y:S02]  /*18cc0*/  FSEL R77, R77, RZ, P2 ;  /* 0x000000ff4d4d7208 */ /* 0x000fe40001000000 */
[----:B------:R-:W-:Y:S01]  /*18cd0*/  ISETP.NE.AND P2, PT, R62, RZ, PT ;  /* 0x000000ff3e00720c */ /* 0x000fe20003f45270 */
[----:B---3--:R-:W-:-:S04]  /*18ce0*/  FFMA.FTZ R78, R78, UR11, R79 ;  /* 0x0000000b4e4e7c23 */ /* 0x008fc8000801004f */
        /* <DEDUP_REMOVED lines=8> */
[----:B------:R-:W-:Y:S05]  /*18d70*/  @!P1 BRA `(.L_x_38809) ;  /* 0x0000000000609947 */ /* 0x000fea0003800000 */
[----:B------:R-:W1:Y:S01]  /*18d80*/  LDC.64 R98, c[0x0][0x428] ;  /* 0x00010a00ff627b82 */ /* 0x000e620000000a00 */
[--C-:B0-----:R-:W-:Y:S01]  /*18d90*/  FADD.FTZ R62, R32, -R75.reuse ;  /* 0x8000004b203e7221 */ /* 0x101fe20000010000 */
[----:B------:R-:W-:Y:S02]  /*18da0*/  HADD2.F32 R60, -RZ, R125.H1_H1 ;  /* 0x3000007dff3c7230 */ /* 0x000fe40000004100 */
[--C-:B------:R-:W-:Y:S01]  /*18db0*/  FADD.FTZ R77, R35, -R75.reuse ;  /* 0x8000004b234d7221 */ /* 0x100fe20000010000 */
[----:B------:R-:W-:Y:S02]  /*18dc0*/  HADD2.F32 R61, -RZ, R24.H0_H0 ;  /* 0x20000018ff3d7230 */ /* 0x000fe40000004100 */
[----:B------:R-:W-:Y:S01]  /*18dd0*/  FMUL.FTZ R62, R78, R62 ;  /* 0x0000003e4e3e7220 */ /* 0x000fe20000410000 */
[--C-:B------:R-:W-:Y:S01]  /*18de0*/  FADD.FTZ R97, R33, -R75.reuse ;  /* 0x8000004b21617221 */ /* 0x100fe20000010000 */
[----:B------:R-:W-:Y:S01]  /*18df0*/  FADD.FTZ R88, R34, -R75 ;  /* 0x8000004b22587221 */ /* 0x000fe20000010000 */
[----:B------:R-:W-:-:S02]  /*18e00*/  HADD2.F32 R63, -RZ, R118.H1_H1 ;  /* 0x30000076ff3f7230 */ /* 0x000fc40000004100 */
[----:B------:R-:W-:Y:S01]  /*18e10*/  FFMA.FTZ R60, R62, R60, R61 ;  /* 0x0000003c3e3c7223 */ /* 0x000fe2000001003d */
[----:B------:R-:W-:Y:S02]  /*18e20*/  HADD2.F32 R76, -RZ, R118.H0_H0 ;  /* 0x20000076ff4c7230 */ /* 0x000fe40000004100 */
[C---:B------:R-:W-:Y:S01]  /*18e30*/  FMUL.FTZ R77, R78.reuse, R77 ;  /* 0x0000004d4e4d7220 */ /* 0x040fe20000410000 */
[--C-:B------:R-:W-:Y:S02]  /*18e40*/  HADD2.F32 R96, -RZ, R119.reuse.H1_H1 ;  /* 0x30000077ff607230 */ /* 0x100fe40000004100 */
[C---:B------:R-:W-:Y:S01]  /*18e50*/  FMUL.FTZ R97, R78.reuse, R97 ;  /* 0x000000614e617220 */ /* 0x040fe20000410000 */
[----:B------:R-:W-:Y:S02]  /*18e60*/  HADD2.F32 R61, -RZ, R119.H0_H0 ;  /* 0x20000077ff3d7230 */ /* 0x000fe40000004100 */
[----:B------:R-:W-:Y:S01]  /*18e70*/  FMUL.FTZ R88, R78, R88 ;  /* 0x000000584e587220 */ /* 0x000fe20000410000 */
[----:B------:R-:W-:-:S02]  /*18e80*/  HADD2.F32 R79, -RZ, R125.H0_H0 ;  /* 0x2000007dff4f7230 */ /* 0x000fc40000004100 */
[----:B------:R-:W-:Y:S01]  /*18e90*/  FFMA.FTZ R63, R77, R63, R76 ;  /* 0x0000003f4d3f7223 */ /* 0x000fe2000001004c */
[----:B------:R-:W-:Y:S02]  /*18ea0*/  HADD2.F32 R62, -RZ, R25.H0_H0 ;  /* 0x20000019ff3e7230 */ /* 0x000fe40000004100 */
[----:B------:R-:W-:-:S03]  /*18eb0*/  FFMA.FTZ R61, R97, R96, R61 ;  /* 0x00000060613d7223 */ /* 0x000fc6000001003d */
[----:B------:R-:W-:Y:S01]  /*18ec0*/  FFMA.FTZ R62, R88, R79, R62 ;  /* 0x0000004f583e7223 */ /* 0x000fe2000001003e */
[C---:B-1----:R-:W-:Y:S01]  /*18ed0*/  IMAD.WIDE.U32 R76, R70.reuse, 0x10, R98 ;  /* 0x00000010464c7825 */ /* 0x042fe200078e0062 */
[----:B------:R-:W-:-:S04]  /*18ee0*/  IADD3 R70, PT, PT, R70, 0x100, RZ ;  /* 0x0000010046467810 */ /* 0x000fc80007ffe0ff */
[----:B------:R1:W-:Y:S03]  /*18ef0*/  STG.E.128 desc[UR6][R76.64], R60 ;  /* 0x0000003c4c007986 */ /* 0x0003e6000c101d06 */
.L_x_38809:
[----:B------:R-:W-:Y:S05]  /*18f00*/  BSYNC.RECONVERGENT B0 ;  /* 0x0000000000007941 */ /* 0x000fea0003800200 */
.L_x_38808:
[----:B------:R-:W-:Y:S01]  /*18f10*/  ISETP.NE.AND P1, PT, R86, RZ, PT ;  /* 0x000000ff5600720c */ /* 0x000fe20003f25270 */
[----:B------:R-:W-:-:S12]  /*18f20*/  BSSY.RECONVERGENT B0, `(.L_x_38810) ;  /* 0x000001a000007945 */ /* 0x000fd80003800200 */
[----:B------:R-:W-:Y:S05]  /*18f30*/  @!P1 BRA `(.L_x_38811) ;  /* 0x0000000000609947 */ /* 0x000fea0003800000 */
[----:B------:R-:W2:Y:S01]  /*18f40*/  LDC.64 R98, c[0x0][0x428] ;  /* 0x00010a00ff627b82 */ /* 0x000ea20000000a00 */
[--C-:B01----:R-:W-:Y:S01]  /*18f50*/  FADD.FTZ R62, R36, -R75.reuse ;  /* 0x8000004b243e7221 */ /* 0x103fe20000010000 */
        /* <DEDUP_REMOVED lines=19> */
[----:B--2---:R-:W-:-:S04]  /*19090*/  IMAD.WIDE.U32 R76, R70, 0x10, R98 ;  /* 0x00000010464c7825 */ /* 0x004fc800078e0062 */
[----:B------:R-:W-:Y:S01]  /*190a0*/  VIADD R70, R70, 0x100 ;  /* 0x0000010046467836 */ /* 0x000fe20000000000 */
[----:B------:R2:W-:Y:S06]  /*190b0*/  STG.E.128 desc[UR6][R76.64], R60 ;  /* 0x0000003c4c007986 */ /* 0x0005ec000c101d06 */
.L_x_38811:
[----:B------:R-:W-:Y:S05]  /*190c0*/  BSYNC.RECONVERGENT B0 ;  /* 0x0000000000007941 */ /* 0x000fea0003800200 */
.L_x_38810:
[----:B------:R-:W-:Y:S01]  /*190d0*/  ISETP.NE.AND P1, PT, R84, RZ, PT ;  /* 0x000000ff5400720c */ /* 0x000fe20003f25270 */
[----:B------:R-:W-:-:S12]  /*190e0*/  BSSY.RECONVERGENT B0, `(.L_x_38812) ;  /* 0x000001a000007945 */ /* 0x000fd80003800200 */
[----:B------:R-:W-:Y:S05]  /*190f0*/  @!P1 BRA `(.L_x_38813) ;  /* 0x0000000000609947 */ /* 0x000fea0003800000 */
[----:B------:R-:W3:Y:S01]  /*19100*/  LDC.64 R96, c[0x0][0x428] ;  /* 0x00010a00ff607b82 */ /* 0x000ee20000000a00 */
[--C-:B012---:R-:W-:Y:S01]  /*19110*/  FADD.FTZ R62, R40, -R75.reuse ;  /* 0x8000004b283e7221 */ /* 0x107fe20000010000 */
        /* <DEDUP_REMOVED lines=19> */
[C---:B---3--:R-:W-:Y:S01]  /*19250*/  IMAD.WIDE.U32 R76, R70.reuse, 0x10, R96 ;  /* 0x00000010464c7825 */ /* 0x048fe200078e0060 */
[----:B------:R-:W-:-:S04]  /*19260*/  IADD3 R70, PT, PT, R70, 0x100, RZ ;  /* 0x0000010046467810 */ /* 0x000fc80007ffe0ff */
[----:B------:R3:W-:Y:S03]  /*19270*/  STG.E.128 desc[UR6][R76.64], R60 ;  /* 0x0000003c4c007986 */ /* 0x0007e6000c101d06 */
.L_x_38813:
[----:B------:R-:W-:Y:S05]  /*19280*/  BSYNC.RECONVERGENT B0 ;  /* 0x0000000000007941 */ /* 0x000fea0003800200 */
.L_x_38812:
[----:B------:R-:W-:Y:S01]  /*19290*/  ISETP.NE.AND P1, PT, R83, RZ, PT ;  /* 0x000000ff5300720c */ /* 0x000fe20003f25270 */
[----:B------:R-:W-:-:S12]  /*192a0*/  BSSY.RECONVERGENT B0, `(.L_x_38814) ;  /* 0x000001a000007945 */ /* 0x000fd80003800200 */
[----:B------:R-:W-:Y:S05]  /*192b0*/  @!P1 BRA `(.L_x_38815) ;  /* 0x0000000000609947 */ /* 0x000fea0003800000 */
[----:B------:R-:W4:Y:S01]  /*192c0*/  LDC.64 R96, c[0x0][0x428] ;  /* 0x00010a00ff607b82 */ /* 0x000f220000000a00 */
[--C-:B0123--:R-:W-:Y:S01]  /*192d0*/  FADD.FTZ R62, R44, -R75.reuse ;  /* 0x8000004b2c3e7221 */ /* 0x10ffe20000010000 */
        /* <DEDUP_REMOVED lines=19> */
[----:B----4-:R-:W-:-:S04]  /*19410*/  IMAD.WIDE.U32 R76, R70, 0x10, R96 ;  /* 0x00000010464c7825 */ /* 0x010fc800078e0060 */
[----:B------:R-:W-:Y:S01]  /*19420*/  VIADD R70, R70, 0x100 ;  /* 0x0000010046467836 */ /* 0x000fe20000000000 */
[----:B------:R4:W-:Y:S06]  /*19430*/  STG.E.128 desc[UR6][R76.64], R60 ;  /* 0x0000003c4c007986 */ /* 0x0009ec000c101d06 */
.L_x_38815:
[----:B------:R-:W-:Y:S05]  /*19440*/  BSYNC.RECONVERGENT B0 ;  /* 0x0000000000007941 */ /* 0x000fea0003800200 */
.L_x_38814:
[----:B------:R-:W-:Y:S01]  /*19450*/  ISETP.NE.AND P1, PT, R82, RZ, PT ;  /* 0x000000ff5200720c */ /* 0x000fe20003f25270 */
[----:B------:R-:W-:-:S12]  /*19460*/  BSSY.RECONVERGENT B0, `(.L_x_38816) ;  /* 0x000001a000007945 */ /* 0x000fd80003800200 */
[----:B------:R-:W-:Y:S05]  /*19470*/  @!P1 BRA `(.L_x_38817) ;  /* 0x0000000000609947 */ /* 0x000fea0003800000 */
[----:B------:R-:W5:Y:S01]  /*19480*/  LDC.64 R96, c[0x0][0x428] ;  /* 0x00010a00ff607b82 */ /* 0x000f620000000a00 */
[--C-:B01234-:R-:W-:Y:S01]  /*19490*/  FADD.FTZ R62, R48, -R75.reuse ;  /* 0x8000004b303e7221 */ /* 0x11ffe20000010000 */
        /* <DEDUP_REMOVED lines=19> */
[C---:B-----5:R-:W-:Y:S01]  /*195d0*/  IMAD.WIDE.U32 R76, R70.reuse, 0x10, R96 ;  /* 0x00000010464c7825 */ /* 0x060fe200078e0060 */
[----:B------:R-:W-:-:S04]  /*195e0*/  IADD3 R70, PT, PT, R70, 0x100, RZ ;  /* 0x0000010046467810 */ /* 0x000fc80007ffe0ff */
[----:B------:R0:W-:Y:S03]  /*195f0*/  STG.E.128 desc[UR6][R76.64], R60 ;  /* 0x0000003c4c007986 */ /* 0x0001e6000c101d06 */
.L_x_38817:
[----:B------:R-:W-:Y:S05]  /*19600*/  BSYNC.RECONVERGENT B0 ;  /* 0x0000000000007941 */ /* 0x000fea0003800200 */
.L_x_38816:
        /* <DEDUP_REMOVED lines=24> */
[----:B-----5:R-:W-:-:S04]  /*19790*/  IMAD.WIDE.U32 R76, R70, 0x10, R96 ;  /* 0x00000010464c7825 */ /* 0x020fc800078e0060 */
[----:B------:R-:W-:Y:S01]  /*197a0*/  VIADD R70, R70, 0x100 ;  /* 0x0000010046467836 */ /* 0x000fe20000000000 */
[----:B------:R0:W-:Y:S06]  /*197b0*/  STG.E.128 desc[UR6][R76.64], R60 ;  /* 0x0000003c4c007986 */ /* 0x0001ec000c101d06 */
.L_x_38819:
[----:B------:R-:W-:Y:S05]  /*197c0*/  BSYNC.RECONVERGENT B0 ;  /* 0x0000000000007941 */ /* 0x000fea0003800200 */
.L_x_38818:
[----:B------:R-:W-:Y:S01]  /*197d0*/  ISETP.NE.AND P1, PT, R80, RZ, PT ;  /* 0x000000ff5000720c */ /* 0x000fe20003f25270 */
[----:B------:R-:W-:-:S12]  /*197e0*/  BSSY.RECONVERGENT B0, `(.L_x_38820) ;  /* 0x0000011000007945 */ /* 0x000fd80003800200 */
        /* <DEDUP_REMOVED lines=14> */
[----:B0-----:R-:W-:-:S05]  /*198d0*/  IMAD.WIDE.U32 R76, R70, 0x10, R76 ;  /* 0x00000010464c7825 */ /* 0x001fca00078e004c */
[----:B------:R0:W-:Y:S02]  /*198e0*/  STG.E.128 desc[UR6][R76.64], R60 ;  /* 0x0000003c4c007986 */ /* 0x0001e4000c101d06 */
.L_x_38821:
[----:B------:R-:W-:Y:S05]  /*198f0*/  BSYNC.RECONVERGENT B0 ;  /* 0x0000000000007941 */ /* 0x000fea0003800200 */
.L_x_38820:
[----:B01234-:R-:W0:Y:S01]  /*19900*/  LDC.64 R60, c[0x0][0x380] ;  /* 0x0000e000ff3c7b82 */ /* 0x01fe220000000a00 */
[----:B------:R-:W-:Y:S01]  /*19910*/  UPLOP3.LUT UP1, UPT, UPT, UPT, UP1, 0x40, 0x4 ;  /* 0x000000000004789c */ /* 0x000fe20003f2e810 */
[----:B0-----:R-:W-:-:S04]  /*19920*/  IADD3 R4, PT, PT, R4, R60, RZ ;  /* 0x0000003c04047210 */ /* 0x001fc80007ffe0ff */
[----:B------:R-:W-:-:S13]  /*19930*/  ISETP.GE.AND P1, PT, R4, R61, PT ;  /* 0x0000003d0400720c */ /* 0x000fda0003f26270 */
[----:B------:R-:W-:Y:S05]  /*19940*/  @!P1 BRA `(.L_x_38822) ;  /* 0xfffffe8000009947 */ /* 0x000fea000383ffff */
[----:B------:R-:W-:Y:S05]  /*19950*/  EXIT ;  /* 0x000000000000794d */ /* 0x000fea0003800000 */
.L_x_38823:
        /* <DEDUP_REMOVED lines=10> */
.L_x_42431:


//--------------------- .text._ZN10layer_norm13ln_fwd_kernelINS_13Kernel_traitsI6__halfffffjLj7168ELj1ELj1ELj8ELj16ENS_18Kernel_traits_baseILj7168ES2_ffffjLj256EEEEELb1ELb1ELb0ELb1EEEvNS_9FwdParamsE --------------------------
	.section	.text._ZN10layer_norm13ln_fwd_kernelINS_13Kernel_traitsI6__halfffffjLj7168ELj1ELj1ELj8ELj16ENS_18Kernel_traits_baseILj7168ES2_ffffjLj256EEEEELb1ELb1ELb0ELb1EEEvNS_9FwdParamsE,"ax",@progbits
	.align	128
        .global         _ZN10layer_norm13ln_fwd_kernelINS_13Kernel_traitsI6__halfffffjLj7168ELj1ELj1ELj8ELj16ENS_18Kernel_traits_baseILj7168ES2_ffffjLj256EEEEELb1ELb1ELb0ELb1EEEvNS_9FwdParamsE
        .type           _ZN10layer_norm13ln_fwd_kernelINS_13Kernel_traitsI6__halfffffjLj7168ELj1ELj1ELj8ELj16ENS_18Kernel_traits_baseILj7168ES2_ffffjLj256EEEEELb1ELb1ELb0ELb1EEEvNS_9FwdParamsE,@function
        .size           _ZN10layer_norm13ln_fwd_kernelINS_13Kernel_traitsI6__halfffffjLj7168ELj1ELj1ELj8ELj16ENS_18Kernel_traits_baseILj7168ES2_ffffjLj256EEEEELb1ELb1ELb0ELb1EEEvNS_9FwdParamsE,(.L_x_42432 - _ZN10layer_norm13ln_fwd_kernelINS_13Kernel_traitsI6__halfffffjLj7168ELj1ELj1ELj8ELj16ENS_18Kernel_traits_baseILj7168ES2_ffffjLj256EEEEELb1ELb1ELb0ELb1EEEvNS_9FwdParamsE)
        .other          _ZN10layer_norm13ln_fwd_kernelINS_13Kernel_traitsI6__halfffffjLj7168ELj1ELj1ELj8ELj16ENS_18Kernel_traits_baseILj7168ES2_ffffjLj256EEEEELb1ELb1ELb0ELb1EEEvNS_9FwdParamsE,@"STO_CUDA_ENTRY STV_DEFAULT"
_ZN10layer_norm13ln_fwd_kernelINS_13Kernel_traitsI6__halfffffjLj7168ELj1ELj1ELj8ELj16ENS_18Kernel_traits_baseILj7168ES2_ffffjLj256EEEEELb1ELb1ELb0ELb1EEEvNS_9FwdParamsE:
.text._ZN10layer_norm13ln_fwd_kernelINS_13Kernel_traitsI6__halfffffjLj7168ELj1ELj1ELj8ELj16ENS_18Kernel_traits_baseILj7168ES2_ffffjLj256EEEEELb1ELb1ELb0ELb1EEEvNS_9FwdParamsE:
[----:B------:R-:W-:Y:S01]  /*0000*/  LDC R1, c[0x0][0x37c] ;  /* 0x0000df00ff017b82 */ /* 0x000fe20000000800 */
[----:B------:R-:W0:Y:S07]  /*0010*/  LDCU.U8 UR4, c[0x0][0x464] ;  /* 0x00008c80ff0477ac */ /* 0x000e2e0008000000 */
[----:B------:R-:W1:Y:S01]  /*0020*/  LDC R118, c[0x0][0x458] ;  /* 0x00011600ff767b82 */ /* 0x000e620000000800 */
[----:B------:R-:W2:Y:S01]  /*0030*/  LDCU.64 UR8, c[0x0][0x358] ;  /* 0x00006b00ff0877ac */ /* 0x000ea20008000a00 */
[----:B------:R-:W3:Y:S06]  /*0040*/  LDCU.64 UR6, c[0x0][0x438] ;  /* 0x00008700ff0677ac */ /* 0x000eec0008000a00 */
[----:B------:R-:W4:Y:S01]  /*0050*/  LDC R119, c[0x0][0x45c] ;  /* 0x00011700ff777b82 */ /* 0x000f220000000800 */
[----:B0-----:R-:W-:Y:S01]  /*0060*/  ISETP.NE.AND P0, PT, RZ, UR4, PT ;  /* 0x00000004ff007c0c */ /* 0x001fe2000bf05270 */
[----:B------:R-:W0:-:S12]  /*0070*/  LDCU.64 UR4, c[0x0][0x450] ;  /* 0x00008a00ff0477ac */ /* 0x000e180008000a00 */
[----:B-1----:R-:W-:Y:S01]  /*0080*/  @P0 IMAD.MOV.U32 R4, RZ, RZ, R118 ;  /* 0x000000ffff040224 */ /* 0x002fe200078e0076 */
[----:B------:R-:W1:Y:S01]  /*0090*/  @P0 LDC R7, c[0x0][0x460] ;  /* 0x00011800ff070b82 */ /* 0x000e620000000800 */
[----:B----4-:R-:W-:-:S06]  /*00a0*/  @P0 IMAD.MOV.U32 R5, RZ, RZ, R119 ;  /* 0x000000ffff050224 */ /* 0x010fcc00078e0077 */
[----:B--2---:R-:W1:Y:S01]  /*00b0*/  @P0 LDG.E.64 R4, desc[UR8][R4.64] ;  /* 0x0000000804040981 */ /* 0x004e62000c1e1b00 */
[----:B0-----:R-:W-:Y:S01]  /*00c0*/  MOV R2, UR4 ;  /* 0x0000000400027c02 */ /* 0x001fe20008000f00 */
[----:B------:R-:W-:-:S06]  /*00d0*/  IMAD.U32 R3, RZ, RZ, UR5 ;  /* 0x00000005ff037e24 */ /* 0x000fcc000f8e00ff */
[----:B------:R-:W5:Y:S01]  /*00e0*/  @P0 LDG.E.64 R2, desc[UR8][R2.64] ;  /* 0x0000000802020981 */ /* 0x000f62000c1e1b00 */
[----:B------:R-:W0:Y:S01]  /*00f0*/  S2UR UR4, SR_CTAID.X ;  /* 0x00000000000479c3 */ /* 0x000e220000002500 */
[----:B---3--:R-:W-:Y:S01]  /*0100*/  UISETP.NE.U32.AND UP0, UPT, UR6, URZ, UPT ;  /* 0x000000ff0600728c */ /* 0x008fe2000bf05070 */
[----:B------:R-:W2:Y:S03]  /*0110*/  S2R R51, SR_TID.X ;  /* 0x0000000000337919 */ /* 0x000ea60000002100 */
[----:B------:R-:W-:Y:S01]  /*0120*/  UISETP.NE.AND.EX UP0, UPT, UR7, URZ, UPT, UP0 ;  /* 0x000000ff0700728c */ /* 0x000fe2000bf05300 */
[----:B0-----:R-:W-:Y:S02]  /*0130*/  MOV R98, UR4 ;  /* 0x0000000400627c02 */ /* 0x001fe40008000f00 */
[----:B-1----:R-:W-:-:S05]  /*0140*/  @P0 IADD3 R118, P1, PT, R4, R7, RZ ;  /* 0x0000000704760210 */ /* 0x002fca0007f3e0ff */
[----:B------:R-:W-:-:S05]  /*0150*/  @P0 IMAD.X R119, RZ, RZ, R5, P1 ;  /* 0x000000ffff770224 */ /* 0x000fca00008e0605 */
[--C-:B------:R-:W-:Y:S02]  /*0160*/  SHF.R.U64 R96, R118, 0x2, R119.reuse ;  /* 0x0000000276607819 */ /* 0x100fe40000001277 */
[----:B------:R-:W-:Y:S01]  /*0170*/  SHF.R.U32.HI R99, RZ, 0x2, R119 ;  /* 0x00000002ff637819 */ /* 0x000fe20000011677 */
[----:B--2---:R-:W-:Y:S06]  /*0180*/  BRA.U !UP0, `(.L_x_38824) ;  /* 0x0000000108707547 */ /* 0x004fec000b800000 */
[----:B------:R-:W0:Y:S08]  /*0190*/  LDC.64 R4, c[0x0][0x3d0] ;  /* 0x0000f400ff047b82 */ /* 0x000e300000000a00 */
[----:B------:R-:W1:Y:S08]  /*01a0*/  LDC.64 R46, c[0x0][0x438] ;  /* 0x00010e00ff2e7b82 */ /* 0x000e700000000a00 */
[----:B------:R-:W2:Y:S01]  /*01b0*/  LDC.64 R48, c[0x0][0x3e8] ;  /* 0x0000fa00ff307b82 */ /* 0x000ea20000000a00 */
[----:B0-----:R-:W-:-:S05]  /*01c0*/  IMAD.WIDE.U32 R4, R51, 0x8, R4 ;  /* 0x0000000833047825 */ /* 0x001fca00078e0004 */
[----:B------:R0:W5:Y:S01]  /*01d0*/  LDG.E.64 R18, desc[UR8][R4.64] ;  /* 0x0000000804127981 */ /* 0x000162000c1e1b00 */
[----:B-1----:R-:W-:-:S03]  /*01e0*/  IMAD.WIDE.U32 R46, R51, 0x8, R46 ;  /* 0x00000008332e7825 */ /* 0x002fc600078e002e */
[----:B------:R0:W5:Y:S04]  /*01f0*/  LDG.E.64 R22, desc[UR8][R4.64+0x800] ;  /* 0x0008000804167981 */ /* 0x000168000c1e1b00 */
[----:B------:R0:W5:Y:S01]  /*0200*/  LDG.E.64 R26, desc[UR8][R4.64+0x1000] ;  /* 0x00100008041a7981 */ /* 0x000162000c1e1b00 */
[----:B--2---:R-:W-:-:S03]  /*0210*/  IMAD.WIDE.U32 R48, R51, 0x8, R48 ;  /* 0x0000000833307825 */ /* 0x004fc600078e0030 */
        /* <DEDUP_REMOVED lines=19> */
.L_x_38824:
[----:B------:R-:W0:Y:S08]  /*0350*/  LDC.64 R4, c[0x0][0x3d0] ;  /* 0x0000f400ff047b82 */ /* 0x000e300000000a00 */
[----:B------:R-:W1:Y:S01]  /*0360*/  LDC.64 R6, c[0x0][0x3e8] ;  /* 0x0000fa00ff067b82 */ /* 0x000e620000000a00 */
[----:B------:R-:W-:Y:S02]  /*0370*/  CS2R R10, SRZ ;  /* 0x00000000000a7805 */ /* 0x000fe4000001ff00 */
[----:B------:R-:W-:-:S02]  /*0380*/  CS2R R12, SRZ ;  /* 0x00000000000c7805 */ /* 0x000fc4000001ff00 */
[----:B------:R-:W-:Y:S01]  /*0390*/  CS2R R16, SRZ ;  /* 0x0000000000107805 */ /* 0x000fe2000001ff00 */
[----:B0-----:R-:W-:Y:S01]  /*03a0*/  IMAD.WIDE.U32 R8, R51, 0x8, R4 ;  /* 0x0000000833087825 */ /* 0x001fe200078e0004 */
[----:B------:R-:W-:-:S04]  /*03b0*/  CS2R R4, SRZ ;  /* 0x0000000000047805 */ /* 0x000fc8000001ff00 */
[----:B------:R-:W5:Y:S01]  /*03c0*/  LDG.E.64 R18, desc[UR8][R8.64] ;  /* 0x0000000808127981 */ /* 0x000f62000c1e1b00 */
[----:B-1----:R-:W-:-:S03]  /*03d0*/  IMAD.WIDE.U32 R14, R51, 0x8, R6 ;  /* 0x00000008330e7825 */ /* 0x002fc600078e0006 */
[----:B------:R-:W5:Y:S01]  /*03e0*/  LDG.E.64 R22, desc[UR8][R8.64+0x800] ;  /* 0x0008000808167981 */ /* 0x000f62000c1e1b00 */
[----:B------:R-:W-:-:S03]  /*03f0*/  CS2R R6, SRZ ;  /* 0x0000000000067805 */ /* 0x000fc6000001ff00 */
[----:B------:R-:W5:Y:S04]  /*0400*/  LDG.E.64 R26, desc[UR8][R8.64+0x1000] ;  /* 0x00100008081a7981 */ /* 0x000f68000c1e1b00 */
[----:B------:R-:W5:Y:S04]  /*0410*/  LDG.E.64 R30, desc[UR8][R8.64+0x1800] ;  /* 0x00180008081e7981 */ /* 0x000f68000c1e1b00 */
[----:B------:R-:W5:Y:S04]  /*0420*/  LDG.E.64 R34, desc[UR8][R8.64+0x2000] ;  /* 0x0020000808227981 */ /* 0x000f68000c1e1b00 */
[----:B------:R-:W5:Y:S04]  /*0430*/  LDG.E.64 R38, desc[UR8][R8.64+0x2800] ;  /* 0x0028000808267981 */ /* 0x000f68000c1e1b00 */
[----:B------:R0:W5:Y:S04]  /*0440*/  LDG.E.64 R42, desc[UR8][R8.64+0x3000] ;  /* 0x00300008082a7981 */ /* 0x000168000c1e1b00 */
[----:B------:R-:W5:Y:S04]  /*0450*/  LDG.E.64 R20, desc[UR8][R14.64] ;  /* 0x000000080e147981 */ /* 0x000f68000c1e1b00 */
[----:B------:R-:W5:Y:S01]  /*0460*/  LDG.E.64 R24, desc[UR8][R14.64+0x800] ;  /* 0x000800080e187981 */ /* 0x000f62000c1e1b00 */
[----:B0-----:R-:W-:-:S03]  /*0470*/  CS2R R8, SRZ ;  /* 0x0000000000087805 */ /* 0x001fc6000001ff00 */
[----:B------:R-:W5:Y:S04]  /*0480*/  LDG.E.64 R28, desc[UR8][R14.64+0x1000] ;  /* 0x001000080e1c7981 */ /* 0x000f68000c1e1b00 */
[----:B------:R-:W5:Y:S04]  /*0490*/  LDG.E.64 R32, desc[UR8][R14.64+0x1800] ;  /* 0x001800080e207981 */ /* 0x000f68000c1e1b00 */
[----:B------:R-:W5:Y:S04]  /*04a0*/  LDG.E.64 R36, desc[UR8][R14.64+0x2000] ;  /* 0x002000080e247981 */ /* 0x000f68000c1e1b00 */
[----:B------:R-:W5:Y:S04]  /*04b0*/  LDG.E.64 R40, desc[UR8][R14.64+0x2800] ;  /* 0x002800080e287981 */ /* 0x000f68000c1e1b00 */
[----:B------:R0:W5:Y:S02]  /*04c0*/  LDG.E.64 R44, desc[UR8][R14.64+0x3000] ;  /* 0x003000080e2c7981 */ /* 0x000164000c1e1b00 */
[----:B0-----:R-:W-:-:S07]  /*04d0*/  CS2R R14, SRZ ;  /* 0x00000000000e7805 */ /* 0x001fce000001ff00 */
.L_x_38825:
[----:B------:R-:W1:Y:S02]  /*04e0*/  LDCU UR4, c[0x0][0x384] ;  /* 0x00007080ff0477ac */ /* 0x000e640008000800 */
[----:B-1----:R-:W-:-:S13]  /*04f0*/  ISETP.GE.AND P0, PT, R98, UR4, PT ;  /* 0x0000000462007c0c */ /* 0x002fda000bf06270 */
[----:B------:R-:W-:Y:S05]  /*0500*/  @P0 EXIT ;  /* 0x000000000000094d */ /* 0x000fea0003800000 */
[----:B------:R-:W1:Y:S01]  /*0510*/  LDCU UR4, c[0x0][0x360] ;  /* 0x00006c00ff0477ac */ /* 0x000e620008000800 */
[--C-:B-----5:R-:W-:Y:S01]  /*0520*/  IMAD.MOV.U32 R111, RZ, RZ, R21.reuse ;  /* 0x000000ffff6f7224 */ /* 0x120fe200078e0015 */
[----:B------:R-:W-:Y:S01]  /*0530*/  SHF.R.U64 R0, R20, 0x10, R21 ;  /* 0x0000001014007819 */ /* 0x000fe20000001215 */
[--C-:B------:R-:W-:Y:S01]  /*0540*/  IMAD.MOV.U32 R79, RZ, RZ, R19.reuse ;  /* 0x000000ffff4f7224 */ /* 0x100fe200078e0013 */
[----:B------:R-:W-:Y:S01]  /*0550*/  SHF.R.U64 R77, R18, 0x10, R19 ;  /* 0x00000010124d7819 */ /* 0x000fe20000001213 */
[----:B------:R-:W-:Y:S01]  /*0560*/  IMAD.MOV.U32 R112, RZ, RZ, R20 ;  /* 0x000000ffff707224 */ /* 0x000fe200078e0014 */
[----:B------:R-:W-:Y:S01]  /*0570*/  PRMT R111, R0, 0x5410, R111 ;  /* 0x00005410006f7816 */ /* 0x000fe2000000006f */
[----:B------:R-:W-:Y:S01]  /*0580*/  IMAD.MOV.U32 R108, RZ, RZ, R28 ;  /* 0x000000ffff6c7224 */ /* 0x000fe200078e001c */
[----:B------:R-:W-:Y:S01]  /*0590*/  SHF.R.U32.HI R78, RZ, 0x10, R19 ;  /* 0x00000010ff4e7819 */ /* 0x000fe20000011613 */
[----:B------:R-:W-:Y:S01]  /*05a0*/  IMAD.HI.U32 R19, R96, -0x2daee0ad, RZ ;  /* 0xd2511f5360137827 */ /* 0x000fe200078e00ff */
[----:B------:R-:W-:Y:S01]  /*05b0*/  SHF.R.U32.HI R20, RZ, 0x10, R21 ;  /* 0x00000010ff147819 */ /* 0x000fe20000011615 */
[----:B------:R-:W-:Y:S01]  /*05c0*/  UPLOP3.LUT UP0, UPT, UPT, UPT, UPT, 0x40, 0x4 ;  /* 0x000000000004789c */ /* 0x000fe20003f0e870 */
[----:B------:R-:W-:Y:S01]  /*05d0*/  MOV R110, R24 ;  /* 0x00000018006e7202 */ /* 0x000fe20000000f00 */
[--C-:B------:R-:W-:Y:S01]  /*05e0*/  IMAD.MOV.U32 R109, RZ, RZ, R25.reuse ;  /* 0x000000ffff6d7224 */ /* 0x100fe200078e0019 */
[--C-:B------:R-:W-:Y:S01]  /*05f0*/  SHF.R.U64 R21, R24, 0x10, R25.reuse ;  /* 0x0000001018157819 */ /* 0x100fe20000001219 */
[----:B------:R-:W-:Y:S01]  /*0600*/  IMAD.MOV.U32 R76, RZ, RZ, R22 ;  /* 0x000000ffff4c7224 */ /* 0x000fe200078e0016 */
[----:B------:R-:W-:Y:S01]  /*0610*/  SHF.R.U32.HI R24, RZ, 0x10, R25 ;  /* 0x00000010ff187819 */ /* 0x000fe20000011619 */
[----:B------:R-:W-:Y:S01]  /*0620*/  IMAD.MOV.U32 R72, RZ, RZ, R26 ;  /* 0x000000ffff487224 */ /* 0x000fe200078e001a */
[----:B------:R-:W-:Y:S01]  /*0630*/  LOP3.LUT R19, R19, R3, RZ, 0x3c, !PT ;  /* 0x0000000313137212 */ /* 0x000fe200078e3cff */
[----:B-1----:R-:W-:Y:S01]  /*0640*/  IMAD R94, R98, UR4, R51 ;  /* 0x00000004625e7c24 */ /* 0x002fe2000f8e0233 */
[----:B------:R-:W-:Y:S01]  /*0650*/  MOV R75, R23 ;  /* 0x00000017004b7202 */ /* 0x000fe20000000f00 */
[----:B------:R-:W-:Y:S01]  /*0660*/  IMAD.MOV.U32 R71, RZ, RZ, R27 ;  /* 0x000000ffff477224 */ /* 0x000fe200078e001b */
[--C-:B------:R-:W-:Y:S01]  /*0670*/  SHF.R.U64 R73, R22, 0x10, R23.reuse ;  /* 0x0000001016497819 */ /* 0x100fe20000001217 */
[----:B------:R-:W-:Y:S01]  /*0680*/  IMAD.HI.U32 R0, R94, -0x326172a9, RZ ;  /* 0xcd9e8d575e007827 */ /* 0x000fe200078e00ff */
[----:B------:R-:W-:Y:S01]  /*0690*/  SHF.R.U32.HI R74, RZ, 0x10, R23 ;  /* 0x00000010ff4a7819 */ /* 0x000fe20000011617 */
[----:B------:R-:W1:Y:S01]  /*06a0*/  LDCU UR6, c[0x0][0x404] ;  /* 0x00008080ff0677ac */ /* 0x000e620008000800 */
[----:B------:R-:W-:Y:S01]  /*06b0*/  PRMT R108, R108, 0x5410, R24 ;  /* 0x000054106c6c7816 */ /* 0x000fe20000000018 */
[----:B------:R-:W-:Y:S01]  /*06c0*/  IMAD R23, R96, -0x2daee0ad, RZ ;  /* 0xd2511f5360177824 */ /* 0x000fe200078e02ff */
[----:B------:R-:W-:Y:S01]  /*06d0*/  LOP3.LUT R0, R99, R0, R2, 0x96, !PT ;  /* 0x0000000063007212 */ /* 0x000fe200078e9602 */
[----:B------:R-:W-:Y:S01]  /*06e0*/  IMAD.MOV.U32 R102, RZ, RZ, R40 ;  /* 0x000000ffff667224 */ /* 0x000fe200078e0028 */
[----:B------:R-:W-:Y:S01]  /*06f0*/  IADD3 R24, PT, PT, R3, -0x4498517b, RZ ;  /* 0xbb67ae8503187810 */ /* 0x000fe20007ffe0ff */
[----:B------:R-:W-:Y:S01]  /*0700*/  IMAD.MOV.U32 R100, RZ, RZ, R44 ;  /* 0x000000ffff647224 */ /* 0x000fe200078e002c */
[----:B------:R-:W-:Y:S01]  /*0710*/  MOV R80, R18 ;  /* 0x0000001200507202 */ /* 0x000fe20000000f00 */
[----:B------:R-:W-:Y:S01]  /*0720*/  IMAD.HI.U32 R22, R0, -0x2daee0ad, RZ ;  /* 0xd2511f5300167827 */ /* 0x000fe200078e00ff */
[----:B------:R-:W-:Y:S01]  /*0730*/  PRMT R110, R110, 0x5410, R20 ;  /* 0x000054106e6e7816 */ /* 0x000fe20000000014 */
[----:B------:R-:W2:Y:S01]  /*0740*/  LDCU UR7, c[0x0][0x408] ;  /* 0x00008100ff0777ac */ /* 0x000ea20008000800 */
[----:B------:R-:W-:Y:S01]  /*0750*/  PRMT R109, R21, 0x5410, R109 ;  /* 0x00005410156d7816 */ /* 0x000fe2000000006d */
[----:B------:R-:W-:Y:S01]  /*0760*/  VIADD R20, R2, 0x9e3779b9 ;  /* 0x9e3779b902147836 */ /* 0x000fe20000000000 */
[----:B------:R-:W-:Y:S01]  /*0770*/  LOP3.LUT R22, R24, R23, R22, 0x96, !PT ;  /* 0x0000001718167212 */ /* 0x000fe200078e9616 */
[C---:B------:R-:W-:Y:S01]  /*0780*/  IMAD.HI.U32 R18, R19.reuse, -0x326172a9, RZ ;  /* 0xcd9e8d5713127827 */ /* 0x040fe200078e00ff */
[--C-:B------:R-:W-:Y:S01]  /*0790*/  SHF.R.U64 R69, R26, 0x10, R27.reuse ;  /* 0x000000101a457819 */ /* 0x100fe2000000121b */
[----:B------:R-:W3:Y:S01]  /*07a0*/  LDCU UR12, c[0x0][0x388] ;  /* 0x00007100ff0c77ac */ /* 0x000ee20008000800 */
[----:B------:R-:W-:Y:S01]  /*07b0*/  SHF.R.U32.HI R70, RZ, 0x10, R27 ;  /* 0x00000010ff467819 */ /* 0x000fe2000001161b */
[----:B------:R-:W-:Y:S01]  /*07c0*/  IMAD R21, R94, -0x326172a9, RZ ;  /* 0xcd9e8d575e157824 */ /* 0x000fe200078e02ff */
[----:B------:R-:W4:Y:S01]  /*07d0*/  LDC.64 R26, c[0x0][0x3e0] ;  /* 0x0000f800ff1a7b82 */ /* 0x000f220000000a00 */
[----:B------:R-:W-:Y:S01]  /*07e0*/  IMAD R24, R0, -0x2daee0ad, RZ ;  /* 0xd2511f5300187824 */ /* 0x000fe200078e02ff */
[----:B------:R-:W-:Y:S01]  /*07f0*/  MOV R101, R41 ;  /* 0x0000002900657202 */ /* 0x000fe20000000f00 */
[----:B------:R-:W-:Y:S01]  /*0800*/  IMAD R19, R19, -0x326172a9, RZ ;  /* 0xcd9e8d5713137824 */ /* 0x000fe200078e02ff */
[----:B------:R-:W-:Y:S01]  /*0810*/  LOP3.LUT R18, R20, R21, R18, 0x96, !PT ;  /* 0x0000001514127212 */ /* 0x000fe200078e9612 */
[----:B------:R-:W-:Y:S01]  /*0820*/  IMAD.HI.U32 R0, R22, -0x326172a9, RZ ;  /* 0xcd9e8d5716007827 */ /* 0x000fe200078e00ff */
[----:B------:R-:W-:Y:S01]  /*0830*/  SHF.R.U64 R40, R40, 0x10, R41 ;  /* 0x0000001028287819 */ /* 0x000fe20000001229 */
[----:B------:R-:W0:Y:S01]  /*0840*/  LDCU.U8 UR14, c[0x0][0x410] ;  /* 0x00008200ff0e77ac */ /* 0x000e220008000000 */
[----:B------:R-:W-:Y:S01]  /*0850*/  SHF.R.U64 R128, R44, 0x10, R45 ;  /* 0x000000102c807819 */ /* 0x000fe2000000122d */
[----:B------:R-:W-:Y:S01]  /*0860*/  VIADD R20, R2, 0x3c6ef372 ;  /* 0x3c6ef37202147836 */ /* 0x000fe20000000000 */
[----:B------:R-:W-:Y:S01]  /*0870*/  SHF.R.U32.HI R41, RZ, 0x10, R41 ;  /* 0x00000010ff297819 */ /* 0x000fe20000011629 */
[----:B------:R-:W-:Y:S01]  /*0880*/  VIADD R23, R3, 0x76cf5d0a ;  /* 0x76cf5d0a03177836 */ /* 0x000fe20000000000 */
[----:B------:R-:W-:Y:S01]  /*0890*/  SHF.R.U32.HI R44, RZ, 0x10, R45 ;  /* 0x00000010ff2c7819 */ /* 0x000fe2000001162d */
[----:B------:R-:W-:Y:S01]  /*08a0*/  IMAD.HI.U32 R21, R18, -0x2daee0ad, RZ ;  /* 0xd2511f5312157827 */ /* 0x000fe200078e00ff */
[----:B------:R-:W-:Y:S01]  /*08b0*/  LOP3.LUT R0, R20, R19, R0, 0x96, !PT ;  /* 0x0000001314007212 */ /* 0x000fe200078e9600 */
[----:B------:R-:W0:Y:S01]  /*08c0*/  LDCU UR13, c[0x0][0x400] ;  /* 0x00008000ff0d77ac */ /* 0x000e220008000800 */
[----:B------:R-:W-:Y:S01]  /*08d0*/  IADD3 R20, PT, PT, R2, -0x255992d5, RZ ;  /* 0xdaa66d2b02147810 */ /* 0x000fe20007ffe0ff */
[----:B------:R-:W-:Y:S01]  /*08e0*/  IMAD R19, R22, -0x326172a9, RZ ;  /* 0xcd9e8d5716137824 */ /* 0x000fe200078e02ff */
[----:B------:R-:W-:Y:S01]  /*08f0*/  LOP3.LUT R21, R23, R24, R21, 0x96, !PT ;  /* 0x0000001817157212 */ /* 0x000fe200078e9615 */
[----:B------:R-:W-:Y:S01]  /*0900*/  IMAD R23, R18, -0x2daee0ad, RZ ;  /* 0xd2511f5312177824 */ /* 0x000fe200078e02ff */
[----:B------:R-:W-:Y:S01]  /*0910*/  MOV R104, R36 ;  /* 0x0000002400687202 */ /* 0x000fe20000000f00 */
[----:B------:R-:W-:Y:S01]  /*0920*/  IMAD.HI.U32 R22, R0, -0x2daee0ad, RZ ;  /* 0xd2511f5300167827 */ /* 0x000fe200078e00ff */
[----:B------:R-:W-:Y:S01]  /*0930*/  MOV R56, R42 ;  /* 0x0000002a00387202 */ /* 0x000fe20000000f00 */
[----:B------:R-:W0:Y:S01]  /*0940*/  LDCU.64 UR10, c[0x0][0x3a0] ;  /* 0x00007400ff0a77ac */ /* 0x000e220008000a00 */
[--C-:B------:R-:W-:Y:S01]  /*0950*/  SHF.R.U64 R55, R42, 0x10, R43.reuse ;  /* 0x000000102a377819 */ /* 0x100fe2000000122b */
[----:B------:R-:W-:Y:S01]  /*0960*/  VIADD R24, R3, 0x32370b8f ;  /* 0x32370b8f03187836 */ /* 0x000fe20000000000 */
[----:B------:R-:W-:Y:S01]  /*0970*/  SHF.R.U32.HI R53, RZ, 0x10, R43 ;  /* 0x00000010ff357819 */ /* 0x000fe2000001162b */
[----:B------:R-:W-:Y:S01]  /*0980*/  IMAD.HI.U32 R18, R21, -0x326172a9, RZ ;  /* 0xcd9e8d5715127827 */ /* 0x000fe200078e00ff */
[----:B------:R-:W-:-:S02]  /*0990*/  PRMT R101, R40, 0x5410, R101 ;  /* 0x0000541028657816 */ /* 0x000fc40000000065 */
[----:B------:R-:W-:Y:S01]  /*09a0*/  LOP3.LUT R22, R24, R23, R22, 0x96, !PT ;  /* 0x0000001718167212 */ /* 0x000fe200078e9616 */
[----:B------:R-:W-:Y:S01]  /*09b0*/  IMAD R23, R0, -0x2daee0ad, RZ ;  /* 0xd2511f5300177824 */ /* 0x000fe200078e02ff */
[----:B------:R-:W-:Y:S01]  /*09c0*/  LOP3.LUT R18, R20, R19, R18, 0x96, !PT ;  /* 0x0000001314127212 */ /* 0x000fe200078e9612 */
[----:B------:R-:W-:Y:S01]  /*09d0*/  IMAD R21, R21, -0x326172a9, RZ ;  /* 0xcd9e8d5715157824 */ /* 0x000fe200078e02ff */
[----:B------:R-:W-:Y:S01]  /*09e0*/  IADD3 R19, PT, PT, R2, 0x78dde6e4, RZ ;  /* 0x78dde6e402137810 */ /* 0x000fe20007ffe0ff */
[----:B------:R-:W-:Y:S01]  /*09f0*/  IMAD.HI.U32 R0, R22, -0x326172a9, RZ ;  /* 0xcd9e8d5716007827 */ /* 0x000fe200078e00ff */
[----:B------:R-:W-:Y:S02]  /*0a00*/  PRMT R100, R100, 0x5410, R41 ;  /* 0x0000541064647816 */ /* 0x000fe40000000029 */
[----:B------:R-:W-:Y:S01]  /*0a10*/  PRMT R128, R128, 0x5410, R44 ;  /* 0x0000541080807816 */ /* 0x000fe2000000002c */
[----:B------:R-:W-:Y:S01]  /*0a20*/  VIADD R24, R3, 0xed9eba14 ;  /* 0xed9eba1403187836 */ /* 0x000fe20000000000 */
[----:B------:R-:W-:Y:S01]  /*0a30*/  LOP3.LUT R0, R19, R21, R0, 0x96, !PT ;  /* 0x0000001513007212 */ /* 0x000fe200078e9600 */
[----:B------:R-:W-:Y:S01]  /*0a40*/  IMAD.HI.U32 R20, R18, -0x2daee0ad, RZ ;  /* 0xd2511f5312147827 */ /* 0x000fe200078e00ff */
[----:B------:R-:W-:-:S02]  /*0a50*/  MOV R107, R29 ;  /* 0x0000001d006b7202 */ /* 0x000fc40000000f00 */
[----:B------:R-:W-:Y:S01]  /*0a60*/  SHF.R.U64 R28, R28, 0x10, R29 ;  /* 0x000000101c1c7819 */ /* 0x000fe2000000121d */
[----:B------:R-:W-:Y:S01]  /*0a70*/  IMAD R19, R22, -0x326172a9, RZ ;  /* 0xcd9e8d5716137824 */ /* 0x000fe200078e02ff */
[----:B------:R-:W-:Y:S01]  /*0a80*/  LOP3.LUT R20, R24, R23, R20, 0x96, !PT ;  /* 0x0000001718147212 */ /* 0x000fe200078e9614 */
[----:B------:R-:W-:Y:S01]  /*0a90*/  IMAD R23, R18, -0x2daee0ad, RZ ;  /* 0xd2511f5312177824 */ /* 0x000fe200078e02ff */
[----:B------:R-:W-:Y:S01]  /*0aa0*/  SHF.R.U64 R36, R36, 0x10, R37 ;  /* 0x0000001024247819 */ /* 0x000fe20000001225 */
[----:B------:R-:W-:Y:S01]  /*0ab0*/  IMAD.HI.U32 R22, R0, -0x2daee0ad, RZ ;  /* 0xd2511f5300167827 */ /* 0x000fe200078e00ff */
[----:B------:R-:W-:Y:S02]  /*0ac0*/  MOV R68, R30 ;  /* 0x0000001e00447202 */ /* 0x000fe40000000f00 */
[--C-:B------:R-:W-:Y:S01]  /*0ad0*/  SHF.R.U64 R65, R30, 0x10, R31.reuse ;  /* 0x000000101e417819 */ /* 0x100fe2000000121f */
[----:B------:R-:W-:Y:S01]  /*0ae0*/  VIADD R24, R3, 0xa9066899 ;  /* 0xa906689903187836 */ /* 0x000fe20000000000 */
[----:B------:R-:W-:Y:S01]  /*0af0*/  SHF.R.U32.HI R66, RZ, 0x10, R31 ;  /* 0x00000010ff427819 */ /* 0x000fe2000001161f */
[----:B------:R-:W-:Y:S01]  /*0b00*/  VIADD R21, R2, 0x1715609d ;  /* 0x1715609d02157836 */ /* 0x000fe20000000000 */
[----:B------:R-:W-:Y:S01]  /*0b10*/  MOV R63, R35 ;  /* 0x00000023003f7202 */ /* 0x000fe20000000f00 */
[----:B------:R-:W-:Y:S01]  /*0b20*/  IMAD.HI.U32 R18, R20, -0x326172a9, RZ ;  /* 0xcd9e8d5714127827 */ /* 0x000fe200078e00ff */
[----:B------:R-:W-:-:S02]  /*0b30*/  LOP3.LUT R22, R24, R23, R22, 0x96, !PT ;  /* 0x0000001718167212 */ /* 0x000fc400078e9616 */
[----:B------:R-:W-:Y:S01]  /*0b40*/  IADD3 R23, PT, PT, R3, 0x646e171e, RZ ;  /* 0x646e171e03177810 */ /* 0x000fe20007ffe0ff */
[----:B------:R-:W-:Y:S01]  /*0b50*/  IMAD R24, R0, -0x2daee0ad, RZ ;  /* 0xd2511f5300187824 */ /* 0x000fe200078e02ff */
[----:B------:R-:W-:Y:S01]  /*0b60*/  LOP3.LUT R18, R21, R19, R18, 0x96, !PT ;  /* 0x0000001315127212 */ /* 0x000fe200078e9612 */
[----:B------:R-:W-:Y:S01]  /*0b70*/  IMAD R19, R20, -0x326172a9, RZ ;  /* 0xcd9e8d5714137824 */ /* 0x000fe200078e02ff */
[--C-:B------:R-:W-:Y:S01]  /*0b80*/  SHF.R.U64 R61, R34, 0x10, R35.reuse ;  /* 0x00000010223d7819 */ /* 0x100fe20000001223 */
[----:B------:R-:W-:Y:S01]  /*0b90*/  IMAD.HI.U32 R0, R22, -0x326172a9, RZ ;  /* 0xcd9e8d5716007827 */ /* 0x000fe200078e00ff */
[----:B------:R-:W-:Y:S02]  /*0ba0*/  SHF.R.U32.HI R62, RZ, 0x10, R35 ;  /* 0x00000010ff3e7819 */ /* 0x000fe40000011623 */
[--C-:B------:R-:W-:Y:S01]  /*0bb0*/  SHF.R.U64 R57, R38, 0x10, R39.reuse ;  /* 0x0000001026397819 */ /* 0x100fe20000001227 */
[----:B------:R-:W-:Y:S01]  /*0bc0*/  VIADD R20, R2, 0xb54cda56 ;  /* 0xb54cda5602147836 */ /* 0x000fe20000000000 */
[----:B------:R-:W-:Y:S01]  /*0bd0*/  SHF.R.U32.HI R58, RZ, 0x10, R39 ;  /* 0x00000010ff3a7819 */ /* 0x000fe20000011627 */
[----:B------:R-:W-:Y:S01]  /*0be0*/  IMAD.HI.U32 R21, R18, -0x2daee0ad, RZ ;  /* 0xd2511f5312157827 */ /* 0x000fe200078e00ff */
[----:B------:R-:W-:-:S02]  /*0bf0*/  SHF.R.U64 R52, R16, 0x10, R17 ;  /* 0x0000001010347819 */ /* 0x000fc40000001211 */
[----:B------:R-:W-:Y:S01]  /*0c00*/  LOP3.LUT R0, R20, R19, R0, 0x96, !PT ;  /* 0x0000001314007212 */ /* 0x000fe200078e9600 */
[----:B------:R-:W-:Y:S01]  /*0c10*/  IMAD R19, R22, -0x326172a9, RZ ;  /* 0xcd9e8d5716137824 */ /* 0x000fe200078e02ff */
[----:B------:R-:W-:Y:S01]  /*0c20*/  LOP3.LUT R21, R23, R24, R21, 0x96, !PT ;  /* 0x0000001817157212 */ /* 0x000fe200078e9615 */
[----:B------:R-:W-:Y:S01]  /*0c30*/  IMAD R23, R18, -0x2daee0ad, RZ ;  /* 0xd2511f5312177824 */ /* 0x000fe200078e02ff */
[----:B------:R-:W-:Y:S01]  /*0c40*/  IADD3 R24, PT, PT, R3, 0x1fd5c5a3, RZ ;  /* 0x1fd5c5a303187810 */ /* 0x000fe20007ffe0ff */
[----:B------:R-:W-:Y:S01]  /*0c50*/  IMAD.HI.U32 R22, R0, -0x2daee0ad, RZ ;  /* 0xd2511f5300167827 */ /* 0x000fe200078e00ff */
[----:B------:R-:W-:Y:S02]  /*0c60*/  SHF.R.U32.HI R51, RZ, 0x10, R17 ;  /* 0x00000010ff337819 */ /* 0x000fe40000011611 */
[--C-:B------:R-:W-:Y:S01]  /*0c70*/  SHF.R.U64 R50, R14, 0x10, R15.reuse ;  /* 0x000000100e327819 */ /* 0x100fe2000000120f */
[----:B------:R-:W-:Y:S01]  /*0c80*/  VIADD R20, R2, 0x5384540f ;  /* 0x5384540f02147836 */ /* 0x000fe20000000000 */
[----:B------:R-:W-:Y:S01]  /*0c90*/  LOP3.LUT R22, R24, R23, R22, 0x96, !PT ;  /* 0x0000001718167212 */ /* 0x000fe200078e9616 */
[----:B------:R-:W-:Y:S01]  /*0ca0*/  IMAD.HI.U32 R18, R21, -0x326172a9, RZ ;  /* 0xcd9e8d5715127827 */ /* 0x000fe200078e00ff */
[----:B0-----:R-:W-:-:S02]  /*0cb0*/  SHF.R.U32.HI R49, RZ, 0x10, R15 ;  /* 0x00000010ff317819 */ /* 0x001fc4000001160f */
[--C-:B------:R-:W-:Y:S01]  /*0cc0*/  SHF.R.U64 R48, R12, 0x10, R13.reuse ;  /* 0x000000100c307819 */ /* 0x100fe2000000120d */
[----:B------:R-:W-:Y:S01]  /*0cd0*/  IMAD R23, R0, -0x2daee0ad, RZ ;  /* 0xd2511f5300177824 */ /* 0x000fe200078e02ff */
[----:B------:R-:W-:Y:S01]  /*0ce0*/  LOP3.LUT R18, R20, R19, R18, 0x96, !PT ;  /* 0x0000001314127212 */ /* 0x000fe200078e9612 */
[----:B------:R-:W-:Y:S01]  /*0cf0*/  IMAD R21, R21, -0x326172a9, RZ ;  /* 0xcd9e8d5715157824 */ /* 0x000fe200078e02ff */
[----:B------:R-:W-:Y:S01]  /*0d00*/  SHF.R.U32.HI R47, RZ, 0x10, R13 ;  /* 0x00000010ff2f7819 */ /* 0x000fe2000001160d */
[----:B------:R-:W-:Y:S01]  /*0d10*/  IMAD.HI.U32 R0, R22, -0x326172a9, RZ ;  /* 0xcd9e8d5716007827 */ /* 0x000fe200078e00ff */
[----:B------:R-:W-:Y:S02]  /*0d20*/  SHF.R.U64 R46, R10, 0x10, R11 ;  /* 0x000000100a2e7819 */ /* 0x000fe4000000120b */
[----:B------:R-:W-:Y:S01]  /*0d30*/  SHF.R.U64 R44, R8, 0x10, R9 ;  /* 0x00000010082c7819 */ /* 0x000fe20000001209 */
[----:B------:R-:W-:Y:S01]  /*0d40*/  VIADD R19, R2, 0xf1bbcdc8 ;  /* 0xf1bbcdc802137836 */ /* 0x000fe20000000000 */
[--C-:B------:R-:W-:Y:S01]  /*0d50*/  SHF.R.U64 R42, R6, 0x10, R7.reuse ;  /* 0x00000010062a7819 */ /* 0x100fe20000001207 */
[----:B------:R-:W-:Y:S01]  /*0d60*/  VIADD R24, R3, 0xdb3d7428 ;  /* 0xdb3d742803187836 */ /* 0x000fe20000000000 */
[----:B------:R-:W-:Y:S01]  /*0d70*/  SHF.R.U32.HI R41, RZ, 0x10, R7 ;  /* 0x00000010ff297819 */ /* 0x000fe20000011607 */
[----:B------:R-:W-:Y:S01]  /*0d80*/  IMAD.HI.U32 R20, R18, -0x2daee0ad, RZ ;  /* 0xd2511f5312147827 */ /* 0x000fe200078e00ff */
[----:B------:R-:W-:-:S02]  /*0d90*/  LOP3.LUT R19, R19, R21, R0, 0x96, !PT ;  /* 0x0000001513137212 */ /* 0x000fc400078e9600 */
[----:B------:R-:W-:Y:S01]  /*0da0*/  SHF.R.U64 R40, R4, 0x10, R5 ;  /* 0x0000001004287819 */ /* 0x000fe20000001205 */
[----:B------:R-:W-:Y:S01]  /*0db0*/  IMAD R21, R18, -0x2daee0ad, RZ ;  /* 0xd2511f5312157824 */ /* 0x000fe200078e02ff */
[----:B------:R-:W-:Y:S01]  /*0dc0*/  LOP3.LUT R20, R24, R23, R20, 0x96, !PT ;  /* 0x0000001718147212 */ /* 0x000fe200078e9614 */
[----:B------:R-:W-:Y:S01]  /*0dd0*/  IMAD.HI.U32 R134, R19, -0x2daee0ad, RZ ;  /* 0xd2511f5313867827 */ /* 0x000fe200078e00ff */
[----:B------:R-:W-:Y:S02]  /*0de0*/  SHF.R.U32.HI R29, RZ, 0x10, R29 ;  /* 0x00000010ff1d7819 */ /* 0x000fe4000001161d */
[----:B------:R-:W-:Y:S01]  /*0df0*/  IADD3 R23, PT, PT, R2, -0x700cb87f, RZ ;  /* 0x8ff3478102177810 */ /* 0x000fe20007ffe0ff */
[----:B------:R-:W-:Y:S01]  /*0e00*/  VIADD R0, R3, 0x96a522ad ;  /* 0x96a522ad03007836 */ /* 0x000fe20000000000 */
[----:B----4-:R-:W-:Y:S01]  /*0e10*/  ISETP.NE.U32.AND P1, PT, R26, RZ, PT ;  /* 0x000000ff1a00720c */ /* 0x010fe20003f25070 */
[----:B------:R-:W-:Y:S01]  /*0e20*/  IMAD.MOV.U32 R106, RZ, RZ, R32 ;  /* 0x000000ffff6a7224 */ /* 0x000fe200078e0020 */
[----:B------:R-:W-:Y:S01]  /*0e30*/  SHF.R.U64 R32, R32, 0x10, R33 ;  /* 0x0000001020207819 */ /* 0x000fe20000001221 */
[----:B------:R-:W-:Y:S01]  /*0e40*/  IMAD.MOV.U32 R25, RZ, RZ, R45 ;  /* 0x000000ffff197224 */ /* 0x000fe200078e002d */
[----:B------:R-:W-:Y:S01]  /*0e50*/  LOP3.LUT R134, R0, R21, R134, 0x96, !PT ;  /* 0x0000001500867212 */ /* 0x000fe200078e9686 */
[----:B------:R-:W-:Y:S01]  /*0e60*/  IMAD.MOV.U32 R54, RZ, RZ, R43 ;  /* 0x000000ffff367224 */ /* 0x000fe200078e002b */
[----:B------:R-:W-:Y:S01]  /*0e70*/  SHF.R.U32.HI R45, RZ, 0x10, R11 ;  /* 0x00000010ff2d7819 */ /* 0x000fe2000001160b */
        /* <DEDUP_REMOVED lines=9> */
[----:B------:R-:W-:Y:S01]  /*0f10*/  PRMT R107, R28, 0x5410, R107 ;  /* 0x000054101c6b7816 */ /* 0x000fe2000000006b */
[----:B------:R-:W-:Y:S01]  /*0f20*/  IMAD.MOV.U32 R59, RZ, RZ, R39 ;  /* 0x000000ffff3b7224 */ /* 0x000fe200078e0027 */
[----:B------:R-:W-:Y:S01]  /*0f30*/  PRMT R106, R106, 0x5410, R29 ;  /* 0x000054106a6a7816 */ /* 0x000fe2000000001d */
[----:B------:R-:W-:Y:S01]  /*0f40*/  IMAD R22, R22, -0x326172a9, RZ ;  /* 0xcd9e8d5716167824 */ /* 0x000fe200078e02ff */
[----:B------:R-:W-:Y:S01]  /*0f50*/  PRMT R105, R32, 0x5410, R105 ;  /* 0x0000541020697816 */ /* 0x000fe20000000069 */
[----:B------:R-:W-:Y:S01]  /*0f60*/  IMAD.HI.U32 R115, R20, -0x326172a9, RZ ;  /* 0xcd9e8d5714737827 */ /* 0x000fe200078e00ff */
[----:B------:R-:W-:-:S02]  /*0f70*/  PRMT R104, R104, 0x5410, R33 ;  /* 0x0000541068687816 */ /* 0x000fc40000000021 */
[----:B------:R-:W-:Y:S01]  /*0f80*/  PRMT R103, R36, 0x5410, R103 ;  /* 0x0000541024677816 */ /* 0x000fe20000000067 */
[----:B------:R-:W-:Y:S01]  /*0f90*/  HADD2.F32 R97, -RZ, R16.H0_H0 ;  /* 0x20000010ff617230 */ /* 0x000fe20000004100 */
[----:B------:R-:W-:Y:S01]  /*0fa0*/  PRMT R102, R102, 0x5410, R37 ;  /* 0x0000541066667816 */ /* 0x000fe20000000025 */
[----:B------:R-:W-:Y:S01]  /*0fb0*/  HADD2.F32 R92, -RZ, R17.H0_H0 ;  /* 0x20000011ff5c7230 */ /* 0x000fe20000004100 */
[----:B------:R-:W-:Y:S01]  /*0fc0*/  PRMT R112, R112, 0x5410, R25 ;  /* 0x0000541070707816 */ /* 0x000fe20000000019 */
[----:B------:R-:W-:Y:S01]  /*0fd0*/  HADD2.F32 R95, -RZ, R14.H0_H0 ;  /* 0x2000000eff5f7230 */ /* 0x000fe20000004100 */
[----:B------:R-:W-:Y:S01]  /*0fe0*/  LOP3.LUT R115, R23, R22, R115, 0x96, !PT ;  /* 0x0000001617737212 */ /* 0x000fe200078e9673 */
[----:B------:R-:W-:Y:S01]  /*0ff0*/  HADD2.F32 R90, -RZ, R15.H0_H0 ;  /* 0x2000000fff5a7230 */ /* 0x000fe20000004100 */
[----:B------:R-:W-:Y:S01]  /*1000*/  ISETP.NE.AND.EX P1, PT, R27, RZ, PT, P1 ;  /* 0x000000ff1b00720c */ /* 0x000fe20003f25310 */
[----:B------:R-:W-:Y:S01]  /*1010*/  HADD2.F32 R93, -RZ, R12.H0_H0 ;  /* 0x2000000cff5d7230 */ /* 0x000fe20000004100 */
[----:B------:R-:W-:Y:S01]  /*1020*/  LOP3.LUT R118, R118, 0x3, RZ, 0xc0, !PT ;  /* 0x0000000376767812 */ /* 0x000fe200078ec0ff */
        /* <DEDUP_REMOVED lines=9> */
[----:B------:R-:W-:Y:S02]  /*10c0*/  IMAD.MOV.U32 R81, RZ, RZ, RZ ;  /* 0x000000ffff517224 */ /* 0x000fe400078e00ff */
        /* <DEDUP_REMOVED lines=42> */
[----:B------:R-:W-:Y:S02]  /*1370*/  IMAD R132, R20, -0x326172a9, RZ ;  /* 0xcd9e8d5714847824 */ /* 0x000fe400078e02ff */
[----:B-123--:R-:W-:-:S07]  /*1380*/  IMAD R122, R19, -0x2daee0ad, RZ ;  /* 0xd2511f53137a7824 */ /* 0x00efce00078e02ff */
.L_x_39011:
[----:B0-----:R-:W0:Y:S01]  /*1390*/  S2R R113, SR_TID.X ;  /* 0x0000000000717919 */ /* 0x001e220000002100 */
[----:B------:R-:W1:Y:S01]  /*13a0*/  LDC.64 R32, c[0x0][0x390] ;  /* 0x0000e400ff207b82 */ /* 0x000e620000000a00 */
[----:B------:R-:W-:Y:S02]  /*13b0*/  IMAD R8, R98, UR12, RZ ;  /* 0x0000000c62087c24 */ /* 0x000fe4000f8e02ff */
[----:B------:R-:W-:-:S03]  /*13c0*/  HFMA2 R125, -RZ, RZ, 1.875, 0 ;  /* 0x3f800000ff7d7431 */ /* 0x000fc600000001ff */
[----:B------:R-:W-:Y:S02]  /*13d0*/  SHF.R.S32.HI R9, RZ, 0x1f, R8 ;  /* 0x0000001fff097819 */ /* 0x000fe40000011408 */
[----:B------:R-:W2:Y:S02]  /*13e0*/  @P1 LDC.64 R12, c[0x0][0x3e0] ;  /* 0x0000f800ff0c1b82 */ /* 0x000ea40000000a00 */
[----:B------:R-:W-:-:S04]  /*13f0*/  LEA.HI R8, R9, R8, RZ, 0x2 ;  /* 0x0000000809087211 */ /* 0x000fc800078f10ff */
[----:B0-----:R-:W-:Y:S01]  /*1400*/  LEA.HI.SX32 R123, R8, R113, 0x1e ;  /* 0x00000071087b7211 */ /* 0x001fe200078ff2ff */
[----:B--2---:R-:W-:-:S04]  /*1410*/  @P1 IMAD.WIDE R12, R98, 0x4, R12 ;  /* 0x00000004620c1825 */ /* 0x004fc800078e020c */
[----:B-1----:R-:W-:Y:S01]  /*1420*/  IMAD.WIDE.U32 R8, R123, 0x10, R32 ;  /* 0x000000107b087825 */ /* 0x002fe200078e0020 */
[----:B------:R0:W5:Y:S05]  /*1430*/  @P1 LDG.E R125, desc[UR8][R12.64] ;  /* 0x000000080c7d1981 */ /* 0x00016a000c1e1900 */
[----:B------:R-:W5:Y:S01]  /*1440*/  LDG.E.128 R8, desc[UR8][R8.64] ;  /* 0x0000000808087981 */ /* 0x000f62000c1e1d00 */
[----:B------:R-:W-:Y:S01]  /*1450*/  ISETP.NE.U32.AND P0, PT, RZ, UR10, PT ;  /* 0x0000000aff007c0c */ /* 0x000fe2000bf05070 */
[C---:B------:R-:W-:Y:S01]  /*1460*/  VIADD R129, R3.reuse, 0x1fd5c5a3 ;  /* 0x1fd5c5a303817836 */ /* 0x040fe20000000000 */
[C---:B------:R-:W-:Y:S01]  /*1470*/  IADD3 R124, PT, PT, R3.reuse, -0x24c28bd8, RZ ;  /* 0xdb3d7428037c7810 */ /* 0x040fe20007ffe0ff */
[----:B------:R-:W-:Y:S01]  /*1480*/  VIADD R131, R2, 0x5384540f ;  /* 0x5384540f02837836 */ /* 0x000fe20000000000 */
[----:B------:R-:W-:Y:S01]  /*1490*/  ISETP.NE.AND.EX P0, PT, RZ, UR11, PT, P0 ;  /* 0x0000000bff007c0c */ /* 0x000fe2000bf05300 */
[----:B------:R-:W-:-:S02]  /*14a0*/  VIADD R127, R3, 0x96a522ad ;  /* 0x96a522ad037f7836 */ /* 0x000fc40000000000 */
[----:B------:R-:W-:-:S10]  /*14b0*/  IMAD.MOV.U32 R126, RZ, RZ, 0x2f800000 ;  /* 0x2f800000ff7e7424 */ /* 0x000fd400078e00ff */
[----:B0-----:R-:W-:Y:S05]  /*14c0*/  @!P0 BRA `(.L_x_38826) ;  /* 0x0000001400c08947 */ /* 0x001fea0003800000 */
        /* <DEDUP_REMOVED lines=8> */
[----:B------:R-:W-:-:S04]  /*1550*/  MOV R13, 0x2 ;  /* 0x00000002000d7802 */ /* 0x000fc80000000f00 */
[----:B------:R-:W-:-:S05]  /*1560*/  VIADDMNMX.U32 R12, R118, 0xfffffffe, R13, PT ;  /* 0xfffffffe760c7846 */ /* 0x000fca000380000d */
[----:B------:R-:W-:-:S04]  /*1570*/  IMAD.SHL.U32 R14, R12, 0x4, RZ ;  /* 0x000000040c0e7824 */ /* 0x000fc800078e00ff */
[----:B------:R-:W0:Y:S02]  /*1580*/  LDC R12, c[0x2][R14] ;  /* 0x008000000e0c7b82 */ /* 0x000e240000000800 */
[----:B0-----:R-:W-:-:S04]  /*1590*/  SHF.R.S32.HI R13, RZ, 0x1f, R12 ;  /* 0x0000001fff0d7819 */ /* 0x001fc8000001140c */
.L_x_42271:
[----:B------:R-:W-:Y:S05]  /*15a0*/  BRX R12 -0x15b0                                        (*"BRANCH_TARGETS .L_x_42272,.L_x_42273,.L_x_42274"*) ;  /* 0xffffffe80c947949 */ /* 0x000fea000383ffff */
.L_x_42274:
[----:B------:R-:W-:Y:S01]  /*15b0*/  VIADD R12, R118, 0x1 ;  /* 0x00000001760c7836 */ /* 0x000fe20000000000 */
[----:B------:R-:W-:Y:S01]  /*15c0*/  MOV R16, R122 ;  /* 0x0000007a00107202 */ /* 0x000fe20000000f00 */
[----:B------:R-:W-:Y:S01]  /*15d0*/  IMAD.MOV.U32 R13, RZ, RZ, R115 ;  /* 0x000000ffff0d7224 */ /* 0x000fe200078e0073 */
[----:B------:R-:W-:Y:S06]  /*15e0*/  BRA `(.L_x_38827) ;  /* 0x00000004001c7947 */ /* 0x000fec0003800000 */
.L_x_42272:
[----:B------:R-:W-:Y:S02]  /*15f0*/  HFMA2 R12, -RZ, RZ, 0, 1.78813934326171875e-07 ;  /* 0x00000003ff0c7431 */ /* 0x000fe400000001ff */
[----:B------:R-:W-:Y:S02]  /*1600*/  IMAD.MOV.U32 R16, RZ, RZ, R122 ;  /* 0x000000ffff107224 */ /* 0x000fe400078e007a */
[----:B------:R-:W-:Y:S01]  /*1610*/  IMAD.MOV.U32 R13, RZ, RZ, R134 ;  /* 0x000000ffff0d7224 */ /* 0x000fe200078e0086 */
[----:B------:R-:W-:Y:S06]  /*1620*/  BRA `(.L_x_38827) ;  /* 0x00000004000c7947 */ /* 0x000fec0003800000 */
.L_x_42273:
        /* <DEDUP_REMOVED lines=12> */
.L_x_38828:
        /* <DEDUP_REMOVED lines=52> */
[----:B------:R-:W-:Y:S01]  /*1a30*/  MOV R12, RZ ;  /* 0x000000ff000c7202 */ /* 0x000fe20000000f00 */
[----:B------:R-:W-:Y:S01]  /*1a40*/  IMAD.MOV.U32 R13, RZ, RZ, R122 ;  /* 0x000000ffff0d7224 */ /* 0x000fe200078e007a */
[----:B------:R-:W-:-:S07]  /*1a50*/  LOP3.LUT R134, R127, R134, R17, 0x96, !PT ;  /* 0x000000867f867212 */ /* 0x000fce00078e9611 */
.L_x_38827:
[----:B------:R-:W-:Y:S01]  /*1a60*/  I2FP.F32.U32 R13, R13 ;  /* 0x0000000d000d7245 */ /* 0x000fe20000201000 */
[----:B-----5:R-:W-:Y:S01]  /*1a70*/  FMUL.FTZ R8, R8, R125 ;  /* 0x0000007d08087220 */ /* 0x020fe20000410000 */
[----:B------:R-:W-:Y:S01]  /*1a80*/  ISETP.NE.AND P3, PT, R12, 0x1, PT ;  /* 0x000000010c00780c */ /* 0x000fe20003f65270 */
[----:B------:R-:W-:Y:S01]  /*1a90*/  UMOV UR5, UR7 ;  /* 0x0000000700057c82 */ /* 0x000fe20008000000 */
[----:B------:R-:W-:Y:S01]  /*1aa0*/  UMOV UR4, UR6 ;  /* 0x0000000600047c82 */ /* 0x000fe20008000000 */
[----:B------:R-:W-:Y:S01]  /*1ab0*/  FFMA.FTZ R13, R13, R126, 1.1641532182693481445e-10 ;  /* 0x2f0000000d0d7423 */ /* 0x000fe2000001007e */
[----:B------:R-:W-:Y:S01]  /*1ac0*/  FMUL.FTZ R8, R8, UR5 ;  /* 0x0000000508087c20 */ /* 0x000fe20008410000 */
[----:B------:R-:W-:-:S03]  /*1ad0*/  HADD2.F32 R14, -RZ, R112.H0_H0 ;  /* 0x20000070ff0e7230 */ /* 0x000fc60000004100 */
[----:B------:R-:W-:-:S04]  /*1ae0*/  FSETP.GTU.FTZ.AND P2, PT, R13, UR4, PT ;  /* 0x000000040d007c0b */ /* 0x000fc8000bf5c000 */
        /* <DEDUP_REMOVED lines=14> */
.L_x_38830:
        /* <DEDUP_REMOVED lines=12> */
.L_x_38831:
        /* <DEDUP_REMOVED lines=55> */
[----:B------:R-:W-:-:S07]  /*2000*/  HFMA2 R14, -RZ, RZ, 0, 0 ;  /* 0x00000000ff0e7431 */ /* 0x000fce00000001ff */
.L_x_38829:
[----:B------:R-:W-:Y:S01]  /*2010*/  I2FP.F32.U32 R13, R13 ;  /* 0x0000000d000d7245 */ /* 0x000fe20000201000 */
[----:B------:R-:W-:Y:S01]  /*2020*/  FMUL.FTZ R9, R9, R125 ;  /* 0x0000007d09097220 */ /* 0x000fe20000410000 */
[----:B------:R-:W-:Y:S01]  /*2030*/  ISETP.NE.AND P4, PT, R14, 0x1, PT ;  /* 0x000000010e00780c */ /* 0x000fe20003f85270 */
[----:B------:R-:W-:Y:S02]  /*2040*/  IMAD.MOV.U32 R15, RZ, RZ, 0x2 ;  /* 0x00000002ff0f7424 */ /* 0x000fe400078e00ff */
[----:B------:R-:W-:Y:S01]  /*2050*/  FFMA.FTZ R13, R13, R126, 1.1641532182693481445e-10 ;  /* 0x2f0000000d0d7423 */ /* 0x000fe2000001007e */
[----:B------:R-:W-:-:S04]  /*2060*/  FMUL.FTZ R9, R9, UR5 ;  /* 0x0000000509097c20 */ /* 0x000fc80008410000 */
        /* <DEDUP_REMOVED lines=15> */
.L_x_38833:
        /* <DEDUP_REMOVED lines=12> */
.L_x_38834:
        /* <DEDUP_REMOVED lines=56> */
.L_x_38832:
[----:B------:R-:W-:Y:S01]  /*25a0*/  I2FP.F32.U32 R13, R12 ;  /* 0x0000000c000d7245 */ /* 0x000fe20000201000 */
[----:B------:R-:W-:Y:S01]  /*25b0*/  FMUL.FTZ R10, R10, R125 ;  /* 0x0000007d0a0a7220 */ /* 0x000fe20000410000 */
[----:B------:R-:W-:Y:S01]  /*25c0*/  ISETP.NE.AND P5, PT, R15, 0x1, PT ;  /* 0x000000010f00780c */ /* 0x000fe20003fa5270 */
[----:B------:R-:W-:Y:S02]  /*25d0*/  HADD2.F32 R12, -RZ, R111.H1_H1 ;  /* 0x3000006fff0c7230 */ /* 0x000fe40000004100 */
[----:B------:R-:W-:Y:S01]  /*25e0*/  FFMA.FTZ R13, R13, R126, 1.1641532182693481445e-10 ;  /* 0x2f0000000d0d7423 */ /* 0x000fe2000001007e */
[----:B------:R-:W-:Y:S01]  /*25f0*/  FMUL.FTZ R10, R10, UR5 ;  /* 0x000000050a0a7c20 */ /* 0x000fe20008410000 */
[----:B------:R-:W-:-:S03]  /*2600*/  IMAD.MOV.U32 R24, RZ, RZ, 0x2 ;  /* 0x00000002ff187424 */ /* 0x000fc600078e00ff */
        /* <DEDUP_REMOVED lines=14> */
.L_x_38836:
        /* <DEDUP_REMOVED lines=12> */
.L_x_38837:
        /* <DEDUP_REMOVED lines=56> */
.L_x_38835:
[----:B------:R-:W-:Y:S01]  /*2b30*/  I2FP.F32.U32 R13, R12 ;  /* 0x0000000c000d7245 */ /* 0x000fe20000201000 */
[----:B------:R-:W-:-:S04]  /*2b40*/  FMUL.FTZ R11, R11, R125 ;  /* 0x0000007d0b0b7220 */ /* 0x000fc80000410000 */
[----:B------:R-:W-:Y:S01]  /*2b50*/  FFMA.FTZ R13, R13, R126, 1.1641532182693481445e-10 ;  /* 0x2f0000000d0d7423 */ /* 0x000fe2000001007e */
[----:B------:R-:W-:-:S04]  /*2b60*/  FMUL.FTZ R11, R11, UR5 ;  /* 0x000000050b0b7c20 */ /* 0x000fc80008410000 */
[----:B------:R-:W-:Y:S01]  /*2b70*/  FSETP.GTU.FTZ.AND P6, PT, R13, UR4, PT ;  /* 0x000000040d007c0b */ /* 0x000fe2000bfdc000 */
[----:B------:R-:W-:-:S03]  /*2b80*/  HADD2.F32 R13, -RZ, R110.H1_H1 ;  /* 0x3000006eff0d7230 */ /* 0x000fc60000004100 */
[----:B------:R-:W-:Y:S02]  /*2b90*/  FSEL R12, R11, RZ, !P6 ;  /* 0x000000ff0b0c7208 */ /* 0x000fe40007000000 */
[----:B------:R-:W-:-:S03]  /*2ba0*/  PLOP3.LUT P5, PT, P6, PT, PT, 0x8, 0x80 ;  /* 0x000000000080781c */ /* 0x000fc600037ae170 */
[----:B------:R-:W-:Y:S01]  /*2bb0*/  FFMA.FTZ R11, R12, R13, R7 ;  /* 0x0000000d0c0b7223 */ /* 0x000fe20000010007 */
[----:B------:R-:W-:Y:S09]  /*2bc0*/  BRA `(.L_x_38838) ;  /* 0x0000001400a07947 */ /* 0x000ff20003800000 */
.L_x_38826:
        /* <DEDUP_REMOVED lines=15> */
.L_x_38840:
        /* <DEDUP_REMOVED lines=12> */
.L_x_38841:
        /* <DEDUP_REMOVED lines=54> */
[----:B------:R-:W-:-:S07]  /*30e0*/  LOP3.LUT R134, R127, R134, R17, 0x96, !PT ;  /* 0x000000867f867212 */ /* 0x000fce00078e9611 */
.L_x_38839:
[----:B------:R-:W-:Y:S01]  /*30f0*/  I2FP.F32.U32 R13, R12 ;  /* 0x0000000c000d7245 */ /* 0x000fe20000201000 */
[----:B-----5:R-:W-:Y:S01]  /*3100*/  FMUL.FTZ R8, R8, R125 ;  /* 0x0000007d08087220 */ /* 0x020fe20000410000 */
[----:B------:R-:W-:Y:S01]  /*3110*/  ISETP.NE.AND P3, PT, R14, 0x1, PT ;  /* 0x000000010e00780c */ /* 0x000fe20003f65270 */
[----:B------:R-:W-:Y:S01]  /*3120*/  UMOV UR5, UR7 ;  /* 0x0000000700057c82 */ /* 0x000fe20008000000 */
[----:B------:R-:W-:Y:S01]  /*3130*/  UMOV UR4, UR6 ;  /* 0x0000000600047c82 */ /* 0x000fe20008000000 */
[----:B------:R-:W-:Y:S01]  /*3140*/  FFMA.FTZ R13, R13, R126, 1.1641532182693481445e-10 ;  /* 0x2f0000000d0d7423 */ /* 0x000fe2000001007e */
[----:B------:R-:W-:Y:S01]  /*3150*/  FMUL.FTZ R8, R8, UR5 ;  /* 0x0000000508087c20 */ /* 0x000fe20008410000 */
[----:B------:R-:W-:Y:S02]  /*3160*/  HFMA2 R15, -RZ, RZ, 0, 1.1920928955078125e-07 ;  /* 0x00000002ff0f7431 */ /* 0x000fe400000001ff */
[----:B------:R-:W-:Y:S01]  /*3170*/  IMAD.MOV.U32 R12, RZ, RZ, R132 ;  /* 0x000000ffff0c7224 */ /* 0x000fe200078e0084 */
        /* <DEDUP_REMOVED lines=14> */
.L_x_38843:
        /* <DEDUP_REMOVED lines=12> */
.L_x_38844:
        /* <DEDUP_REMOVED lines=8> */
[C---:B------:R-:W-:Y:S02]  /*33a0*/  VIADD R17, R2.reuse, 0x3c6ef372 ;  /* 0x3c6ef37202117836 */ /* 0x040fe40000000000 */
        /* <DEDUP_REMOVED lines=47> */
.L_x_38842:
[----:B------:R-:W-:Y:S01]  /*36a0*/  I2FP.F32.U32 R13, R12 ;  /* 0x0000000c000d7245 */ /* 0x000fe20000201000 */
[----:B------:R-:W-:Y:S01]  /*36b0*/  FMUL.FTZ R9, R9, R125 ;  /* 0x0000007d09097220 */ /* 0x000fe20000410000 */
[----:B------:R-:W-:Y:S01]  /*36c0*/  ISETP.NE.AND P4, PT, R15, 0x1, PT ;  /* 0x000000010f00780c */ /* 0x000fe20003f85270 */
[----:B------:R-:W-:Y:S02]  /*36d0*/  HADD2.F32 R12, -RZ, R111.H0_H0 ;  /* 0x2000006fff0c7230 */ /* 0x000fe40000004100 */
[----:B------:R-:W-:Y:S01]  /*36e0*/  FFMA.FTZ R13, R13, R126, 1.1641532182693481445e-10 ;  /* 0x2f0000000d0d7423 */ /* 0x000fe2000001007e */
[----:B------:R-:W-:Y:S01]  /*36f0*/  FMUL.FTZ R9, R9, UR5 ;  /* 0x0000000509097c20 */ /* 0x000fe20008410000 */
[----:B------:R-:W-:-:S03]  /*3700*/  IMAD.MOV.U32 R14, RZ, RZ, 0x2 ;  /* 0x00000002ff0e7424 */ /* 0x000fc600078e00ff */
        /* <DEDUP_REMOVED lines=14> */
.L_x_38846:
        /* <DEDUP_REMOVED lines=12> */
.L_x_38847:
        /* <DEDUP_REMOVED lines=56> */
.L_x_38845:
[----:B------:R-:W-:Y:S01]  /*3c30*/  I2FP.F32.U32 R13, R12 ;  /* 0x0000000c000d7245 */ /* 0x000fe20000201000 */
[----:B------:R-:W-:Y:S01]  /*3c40*/  FMUL.FTZ R10, R10, R125 ;  /* 0x0000007d0a0a7220 */ /* 0x000fe20000410000 */
[----:B------:R-:W-:Y:S01]  /*3c50*/  ISETP.NE.AND P5, PT, R14, 0x1, PT ;  /* 0x000000010e00780c */ /* 0x000fe20003fa5270 */
[----:B------:R-:W-:Y:S01]  /*3c60*/  IMAD.MOV.U32 R24, RZ, RZ, 0x2 ;  /* 0x00000002ff187424 */ /* 0x000fe200078e00ff */
[----:B------:R-:W-:Y:S01]  /*3c70*/  MOV R12, R132 ;  /* 0x00000084000c7202 */ /* 0x000fe20000000f00 */
[----:B------:R-:W-:Y:S01]  /*3c80*/  FFMA.FTZ R13, R13, R126, 1.1641532182693481445e-10 ;  /* 0x2f0000000d0d7423 */ /* 0x000fe2000001007e */
[----:B------:R-:W-:-:S04]  /*3c90*/  FMUL.FTZ R10, R10, UR5 ;  /* 0x000000050a0a7c20 */ /* 0x000fc80008410000 */
[----:B------:R-:W-:Y:S01]  /*3ca0*/  FSETP.GTU.FTZ.AND P4, PT, R13, UR4, PT ;  /* 0x000000040d007c0b */ /* 0x000fe2000bf9c000 */
[----:B------:R-:W-:-:S03]  /*3cb0*/  HADD2.F32 R13, -RZ, R111.H1_H1 ;  /* 0x3000006fff0d7230 */ /* 0x000fc60000004100 */
        /* <DEDUP_REMOVED lines=12> */
.L_x_38849:
        /* <DEDUP_REMOVED lines=12> */
.L_x_38850:
[----:B------:R-:W-:Y:S01]  /*3e40*/  IMAD.WIDE.U32 R14, R94, -0x326172a9, RZ ;  /* 0xcd9e8d575e0e7825 */ /* 0x000fe200078e00ff */
[----:B------:R-:W-:-:S03]  /*3e50*/  LOP3.LUT R20, R81, R13, R3, 0x96, !PT ;  /* 0x0000000d51147212 */ /* 0x000fc600078e9603 */
[----:B------:R-:W-:Y:S01]  /*3e60*/  HFMA2 R24, -RZ, RZ, 0, 0 ;  /* 0x00000000ff187431 */ /* 0x000fe200000001ff */
        /* <DEDUP_REMOVED lines=53> */
.L_x_38848:
[----:B------:R-:W-:Y:S01]  /*41c0*/  I2FP.F32.U32 R13, R12 ;  /* 0x0000000c000d7245 */ /* 0x000fe20000201000 */
[----:B------:R-:W-:Y:S01]  /*41d0*/  FMUL.FTZ R11, R11, R125 ;  /* 0x0000007d0b0b7220 */ /* 0x000fe20000410000 */
[----:B------:R-:W-:-:S03]  /*41e0*/  HADD2.F32 R12, -RZ, R110.H1_H1 ;  /* 0x3000006eff0c7230 */ /* 0x000fc60000004100 */
[----:B------:R-:W-:Y:S01]  /*41f0*/  FFMA.FTZ R13, R13, R126, 1.1641532182693481445e-10 ;  /* 0x2f0000000d0d7423 */ /* 0x000fe2000001007e */
[----:B------:R-:W-:-:S04]  /*4200*/  FMUL.FTZ R11, R11, UR5 ;  /* 0x000000050b0b7c20 */ /* 0x000fc80008410000 */
[----:B------:R-:W-:-:S04]  /*4210*/  FSETP.GTU.FTZ.AND P6, PT, R13, UR4, PT ;  /* 0x000000040d007c0b */ /* 0x000fc8000bfdc000 */
[----:B------:R-:W-:Y:S02]  /*4220*/  FSEL R11, R11, RZ, !P6 ;  /* 0x000000ff0b0b7208 */ /* 0x000fe40007000000 */
[----:B------:R-:W-:-:S03]  /*4230*/  PLOP3.LUT P5, PT, P6, PT, PT, 0x8, 0x80 ;  /* 0x000000000080781c */ /* 0x000fc600037ae170 */
[----:B------:R-:W-:-:S10]  /*4240*/  FMUL.FTZ R11, R11, R12 ;  /* 0x0000000c0b0b7220 */ /* 0x000fd40000410000 */
.L_x_38838:
[----:B------:R-:W0:Y:S01]  /*4250*/  LDC.64 R36, c[0x0][0x3a8] ;  /* 0x0000ea00ff247b82 */ /* 0x000e220000000a00 */
[----:B------:R-:W-:Y:S01]  /*4260*/  SEL R12, RZ, 0x1000000, !P5 ;  /* 0x01000000ff0c7807 */ /* 0x000fe20006800000 */
[----:B------:R-:W-:Y:S01]  /*4270*/  VIADD R133, R123, 0x100 ;  /* 0x000001007b857836 */ /* 0x000fe20000000000 */
[----:B------:R-:W-:Y:S02]  /*4280*/  SEL R13, RZ, 0x10000, !P4 ;  /* 0x00010000ff0d7807 */ /* 0x000fe40006000000 */
[----:B------:R-:W-:-:S03]  /*4290*/  SEL R14, RZ, 0x100, !P3 ;  /* 0x00000100ff0e7807 */ /* 0x000fc60005800000 */
[----:B------:R-:W1:Y:S01]  /*42a0*/  LDC.64 R38, c[0x0][0x3b0] ;  /* 0x0000ec00ff267b82 */ /* 0x000e620000000a00 */
[----:B------:R-:W-:Y:S02]  /*42b0*/  IADD3 R12, PT, PT, R14, R12, R13 ;  /* 0x0000000c0e0c7210 */ /* 0x000fe40007ffe00d */
[----:B------:R-:W-:-:S04]  /*42c0*/  SEL R13, RZ, 0x1, !P2 ;  /* 0x00000001ff0d7807 */ /* 0x000fc80005000000 */
[----:B------:R-:W-:Y:S01]  /*42d0*/  IADD3 R17, PT, PT, R12, R13, RZ ;  /* 0x0000000d0c117210 */ /* 0x000fe20007ffe0ff */
[----:B------:R-:W2:Y:S01]  /*42e0*/  @P0 LDC.64 R22, c[0x0][0x3a0] ;  /* 0x0000e800ff160b82 */ /* 0x000ea20000000a00 */
[----:B------:R-:W-:-:S04]  /*42f0*/  IMAD.WIDE.U32 R12, R133, 0x10, R32 ;  /* 0x00000010850c7825 */ /* 0x000fc800078e0020 */
[----:B0-----:R-:W-:-:S05]  /*4300*/  IMAD.WIDE.U32 R18, R123, 0x10, R36 ;  /* 0x000000107b127825 */ /* 0x001fca00078e0024 */
[----:B------:R0:W-:Y:S01]  /*4310*/  STG.E.128 desc[UR8][R18.64], R8 ;  /* 0x0000000812007986 */ /* 0x0001e2000c101d08 */
[----:B-1----:R-:W-:-:S05]  /*4320*/  IMAD.WIDE.U32 R20, R123, 0x4, R38 ;  /* 0x000000047b147825 */ /* 0x002fca00078e0026 */
[----:B------:R0:W-:Y:S01]  /*4330*/  STG.E desc[UR8][R20.64], R17 ;  /* 0x0000001114007986 */ /* 0x0001e2000c101908 */
        /* <DEDUP_REMOVED lines=19> */
.L_x_38853:
        /* <DEDUP_REMOVED lines=12> */
.L_x_38854:
        /* <DEDUP_REMOVED lines=56> */
.L_x_38852:
[----:B------:R-:W-:Y:S01]  /*48b0*/  I2FP.F32.U32 R17, R17 ;  /* 0x0000001100117245 */ /* 0x000fe20000201000 */
[----:B-----5:R-:W-:Y:S01]  /*48c0*/  FMUL.FTZ R12, R12, R125 ;  /* 0x0000007d0c0c7220 */ /* 0x020fe20000410000 */
[----:B------:R-:W-:Y:S01]  /*48d0*/  ISETP.NE.AND P3, PT, R18, 0x1, PT ;  /* 0x000000011200780c */ /* 0x000fe20003f65270 */
[----:B------:R-:W-:Y:S02]  /*48e0*/  HADD2.F32 R16, -RZ, R110.H0_H0 ;  /* 0x2000006eff107230 */ /* 0x000fe40000004100 */
[----:B------:R-:W-:Y:S02]  /*48f0*/  HFMA2 R19, -RZ, RZ, 0, 1.1920928955078125e-07 ;  /* 0x00000002ff137431 */ /* 0x000fe400000001ff */
[----:B------:R-:W-:Y:S01]  /*4900*/  FFMA.FTZ R17, R17, R126, 1.1641532182693481445e-10 ;  /* 0x2f00000011117423 */ /* 0x000fe2000001007e */
[----:B------:R-:W-:-:S04]  /*4910*/  FMUL.FTZ R12, R12, UR5 ;  /* 0x000000050c0c7c20 */ /* 0x000fc80008410000 */
        /* <DEDUP_REMOVED lines=14> */
.L_x_38856:
        /* <DEDUP_REMOVED lines=12> */
.L_x_38857:
[----:B------:R-:W-:Y:S01]  /*4ac0*/  IMAD.WIDE.U32 R18, R94, -0x326172a9, RZ ;  /* 0xcd9e8d575e127825 */ /* 0x000fe200078e00ff */
[----:B------:R-:W-:Y:S02]  /*4ad0*/  LOP3.LUT R24, R81, R17, R3, 0x96, !PT ;  /* 0x0000001151187212 */ /* 0x000fe400078e9603 */
[C---:B------:R-:W-:Y:S01]  /*4ae0*/  IADD3 R21, PT, PT, R2.reuse, 0x3c6ef372, RZ ;  /* 0x3c6ef37202157810 */ /* 0x040fe20007ffe0ff */
[----:B------:R-:W-:Y:S01]  /*4af0*/  VIADD R17, R2, 0x9e3779b9 ;  /* 0x9e3779b902117836 */ /* 0x000fe20000000000 */
[----:B------:R-:W-:Y:S01]  /*4b00*/  LOP3.LUT R22, R99, R19, R2, 0x96, !PT ;  /* 0x0000001363167212 */ /* 0x000fe200078e9602 */
[----:B------:R-:W-:Y:S01]  /*4b10*/  IMAD.WIDE.U32 R24, R24, -0x326172a9, RZ ;  /* 0xcd9e8d5718187825 */ /* 0x000fe200078e00ff */
[----:B------:R-:W-:Y:S02]  /*4b20*/  IADD3 R19, PT, PT, R3, -0x4498517b, RZ ;  /* 0xbb67ae8503137810 */ /* 0x000fe40007ffe0ff */
        /* <DEDUP_REMOVED lines=50> */
.L_x_38855:
        /* <DEDUP_REMOVED lines=21> */
.L_x_38859:
        /* <DEDUP_REMOVED lines=12> */
.L_x_38860:
        /* <DEDUP_REMOVED lines=57> */
.L_x_38858:
[----:B------:R-:W-:Y:S01]  /*53f0*/  I2FP.F32.U32 R17, R16 ;  /* 0x0000001000117245 */ /* 0x000fe20000201000 */
[----:B------:R-:W-:Y:S01]  /*5400*/  FMUL.FTZ R14, R14, R125 ;  /* 0x0000007d0e0e7220 */ /* 0x000fe20000410000 */
[----:B------:R-:W-:Y:S01]  /*5410*/  ISETP.NE.AND P5, PT, R18, 0x1, PT ;  /* 0x000000011200780c */ /* 0x000fe20003fa5270 */
[----:B------:R-:W-:Y:S02]  /*5420*/  HADD2.F32 R16, -RZ, R109.H1_H1 ;  /* 0x3000006dff107230 */ /* 0x000fe40000004100 */
        /* <DEDUP_REMOVED lines=17> */
.L_x_38862:
        /* <DEDUP_REMOVED lines=12> */
.L_x_38863:
[----:B------:R-:W-:Y:S01]  /*5600*/  IMAD.WIDE.U32 R18, R94, -0x326172a9, RZ ;  /* 0xcd9e8d575e127825 */ /* 0x000fe200078e00ff */
[----:B------:R-:W-:-:S03]  /*5610*/  LOP3.LUT R24, R81, R17, R3, 0x96, !PT ;  /* 0x0000001151187212 */ /* 0x000fc600078e9603 */
[----:B------:R-:W-:Y:S01]  /*5620*/  HFMA2 R28, -RZ, RZ, 0, 0 ;  /* 0x00000000ff1c7431 */ /* 0x000fe200000001ff */
        /* <DEDUP_REMOVED lines=54> */
.L_x_38861:
        /* <DEDUP_REMOVED lines=10> */
.L_x_38851:
        /* <DEDUP_REMOVED lines=15> */
.L_x_38866:
        /* <DEDUP_REMOVED lines=12> */
.L_x_38867:
        /* <DEDUP_REMOVED lines=56> */
.L_x_38865:
[----:B------:R-:W-:Y:S01]  /*5f60*/  I2FP.F32.U32 R17, R17 ;  /* 0x0000001100117245 */ /* 0x000fe20000201000 */
[----:B-----5:R-:W-:Y:S01]  /*5f70*/  FMUL.FTZ R12, R12, R125 ;  /* 0x0000007d0c0c7220 */ /* 0x020fe20000410000 */
[----:B------:R-:W-:Y:S01]  /*5f80*/  ISETP.NE.AND P3, PT, R18, 0x1, PT ;  /* 0x000000011200780c */ /* 0x000fe20003f65270 */
[----:B------:R-:W-:Y:S02]  /*5f90*/  HFMA2 R19, -RZ, RZ, 0, 1.1920928955078125e-07 ;  /* 0x00000002ff137431 */ /* 0x000fe400000001ff */
[----:B------:R-:W-:Y:S02]  /*5fa0*/  IMAD.MOV.U32 R16, RZ, RZ, R132 ;  /* 0x000000ffff107224 */ /* 0x000fe400078e0084 */
[----:B------:R-:W-:Y:S01]  /*5fb0*/  FFMA.FTZ R17, R17, R126, 1.1641532182693481445e-10 ;  /* 0x2f00000011117423 */ /* 0x000fe2000001007e */
[----:B------:R-:W-:-:S04]  /*5fc0*/  FMUL.FTZ R12, R12, UR5 ;  /* 0x000000050c0c7c20 */ /* 0x000fc80008410000 */
        /* <DEDUP_REMOVED lines=14> */
.L_x_38869:
        /* <DEDUP_REMOVED lines=12> */
.L_x_38870:
        /* <DEDUP_REMOVED lines=57> */
.L_x_38868:
        /* <DEDUP_REMOVED lines=21> */
.L_x_38872:
        /* <DEDUP_REMOVED lines=12> */
.L_x_38873:
        /* <DEDUP_REMOVED lines=57> */
.L_x_38871:
[----:B------:R-:W-:Y:S01]  /*6aa0*/  I2FP.F32.U32 R17, R16 ;  /* 0x0000001000117245 */ /* 0x000fe20000201000 */
[----:B------:R-:W-:Y:S01]  /*6ab0*/  FMUL.FTZ R14, R14, R125 ;  /* 0x0000007d0e0e7220 */ /* 0x000fe20000410000 */
[----:B------:R-:W-:Y:S01]  /*6ac0*/  ISETP.NE.AND P5, PT, R18, 0x1, PT ;  /* 0x000000011200780c */ /* 0x000fe20003fa5270 */
[----:B------:R-:W-:Y:S02]  /*6ad0*/  HFMA2 R28, -RZ, RZ, 0, 1.1920928955078125e-07 ;  /* 0x00000002ff1c7431 */ /* 0x000fe400000001ff */
[----:B------:R-:W-:Y:S02]  /*6ae0*/  IMAD.MOV.U32 R16, RZ, RZ, R132 ;  /* 0x000000ffff107224 */ /* 0x000fe400078e0084 */
        /* <DEDUP_REMOVED lines=16> */
.L_x_38875:
        /* <DEDUP_REMOVED lines=12> */
.L_x_38876:
        /* <DEDUP_REMOVED lines=57> */
.L_x_38874:
        /* <DEDUP_REMOVED lines=9> */
.L_x_38864:
[----:B------:R-:W0:Y:S01]  /*70d0*/  @P0 LDC.64 R26, c[0x0][0x3a0] ;  /* 0x0000e800ff1a0b82 */ /* 0x000e220000000a00 */
[----:B------:R-:W-:Y:S01]  /*70e0*/  SEL R16, RZ, 0x1000000, !P5 ;  /* 0x01000000ff107807 */ /* 0x000fe20006800000 */
[----:B------:R-:W-:Y:S01]  /*70f0*/  VIADD R135, R123, 0x200 ;  /* 0x000002007b877836 */ /* 0x000fe20000000000 */
[----:B------:R-:W-:Y:S01]  /*7100*/  SEL R17, RZ, 0x10000, !P4 ;  /* 0x00010000ff117807 */ /* 0x000fe20006000000 */
[C---:B------:R-:W-:Y:S01]  /*7110*/  IMAD.WIDE.U32 R22, R133.reuse, 0x10, R36 ;  /* 0x0000001085167825 */ /* 0x040fe200078e0024 */
[----:B------:R-:W-:Y:S02]  /*7120*/  SEL R18, RZ, 0x100, !P3 ;  /* 0x00000100ff127807 */ /* 0x000fe40005800000 */
[----:B------:R-:W-:Y:S01]  /*7130*/  SEL R19, RZ, 0x1, !P2 ;  /* 0x00000001ff137807 */ /* 0x000fe20005000000 */
[----:B------:R-:W-:Y:S01]  /*7140*/  IMAD.WIDE.U32 R24, R133, 0x4, R38 ;  /* 0x0000000485187825 */ /* 0x000fe200078e0026 */
[----:B------:R-:W-:Y:S01]  /*7150*/  IADD3 R16, PT, PT, R18, R16, R17 ;  /* 0x0000001012107210 */ /* 0x000fe20007ffe011 */
[----:B------:R1:W-:Y:S03]  /*7160*/  STG.E.128 desc[UR8][R22.64], R12 ;  /* 0x0000000c16007986 */ /* 0x0003e6000c101d08 */
[----:B------:R-:W-:Y:S01]  /*7170*/  IADD3 R21, PT, PT, R16, R19, RZ ;  /* 0x0000001310157210 */ /* 0x000fe20007ffe0ff */
[----:B------:R-:W-:-:S04]  /*7180*/  IMAD.WIDE.U32 R16, R135, 0x10, R32 ;  /* 0x0000001087107825 */ /* 0x000fc800078e0020 */
[----:B------:R1:W-:Y:S04]  /*7190*/  STG.E desc[UR8][R24.64], R21 ;  /* 0x0000001518007986 */ /* 0x0003e8000c101908 */
[----:B------:R-:W5:Y:S01]  /*71a0*/  LDG.E.128 R16, desc[UR8][R16.64] ;  /* 0x0000000810107981 */ /* 0x000f62000c1e1d00 */
[----:B0-----:R-:W-:-:S05]  /*71b0*/  @P0 IMAD.WIDE.U32 R26, R135, 0x10, R26 ;  /* 0x00000010871a0825 */ /* 0x001fca00078e001a */
[----:B------:R1:W5:Y:S01]  /*71c0*/  @P0 LDG.E.128 R4, desc[UR8][R26.64] ;  /* 0x000000081a040981 */ /* 0x000362000c1e1d00 */
        /* <DEDUP_REMOVED lines=16> */
.L_x_38879:
        /* <DEDUP_REMOVED lines=12> */
.L_x_38880:
        /* <DEDUP_REMOVED lines=56> */
[----:B------:R-:W-:-:S07]  /*7710*/  HFMA2 R22, -RZ, RZ, 0, 0 ;  /* 0x00000000ff167431 */ /* 0x000fce00000001ff */
.L_x_38878:
[----:B------:R-:W-:Y:S01]  /*7720*/  I2FP.F32.U32 R21, R21 ;  /* 0x0000001500157245 */ /* 0x000fe20000201000 */
[----:B-----5:R-:W-:Y:S01]  /*7730*/  FMUL.FTZ R16, R16, R125 ;  /* 0x0000007d10107220 */ /* 0x020fe20000410000 */
        /* <DEDUP_REMOVED lines=19> */
.L_x_38882:
        /* <DEDUP_REMOVED lines=12> */
.L_x_38883:
        /* <DEDUP_REMOVED lines=57> */
.L_x_38881:
[----:B------:R-:W-:Y:S01]  /*7cc0*/  I2FP.F32.U32 R21, R20 ;  /* 0x0000001400157245 */ /* 0x000fe20000201000 */
[----:B------:R-:W-:Y:S01]  /*7cd0*/  FMUL.FTZ R17, R17, R125 ;  /* 0x0000007d11117220 */ /* 0x000fe20000410000 */
[----:B------:R-:W-:Y:S01]  /*7ce0*/  ISETP.NE.AND P4, PT, R23, 0x1, PT ;  /* 0x000000011700780c */ /* 0x000fe20003f85270 */
[----:B------:R-:W-:Y:S02]  /*7cf0*/  HFMA2 R22, -RZ, RZ, 0, 1.1920928955078125e-07 ;  /* 0x00000002ff167431 */ /* 0x000fe400000001ff */
        /* <DEDUP_REMOVED lines=17> */
.L_x_38885:
        /* <DEDUP_REMOVED lines=12> */
.L_x_38886:
        /* <DEDUP_REMOVED lines=57> */
.L_x_38884:
        /* <DEDUP_REMOVED lines=21> */
.L_x_38888:
        /* <DEDUP_REMOVED lines=12> */
.L_x_38889:
        /* <DEDUP_REMOVED lines=57> */
.L_x_38887:
        /* <DEDUP_REMOVED lines=10> */
.L_x_38877:
        /* <DEDUP_REMOVED lines=15> */
.L_x_38892:
        /* <DEDUP_REMOVED lines=12> */
.L_x_38893:
        /* <DEDUP_REMOVED lines=40> */
[----:B------:R-:W-:Y:S02]  /*8cd0*/  LOP3.LUT R22, R21, R22, R27, 0x96, !PT ;  /* 0x0000001615167212 */ /* 0x000fe400078e961b */
[----:B------:R-:W-:Y:S02]  /*8ce0*/  LOP3.LUT R25, R131, R26, R29, 0x96, !PT ;  /* 0x0000001a83197212 */ /* 0x000fe400078e961d */
[----:B------:R-:W-:Y:S01]  /*8cf0*/  IADD3 R21, PT, PT, R2, -0xe443238, RZ ;  /* 0xf1bbcdc802157810 */ /* 0x000fe20007ffe0ff */
[----:B------:R-:W-:-:S05]  /*8d00*/  IMAD.WIDE.U32 R22, R22, -0x2daee0ad, RZ ;  /* 0xd2511f5316167825 */ /* 0x000fca00078e00ff */
        /* <DEDUP_REMOVED lines=13> */
.L_x_38891:
[----:B------:R-:W-:Y:S01]  /*8de0*/  I2FP.F32.U32 R21, R21 ;  /* 0x0000001500157245 */ /* 0x000fe20000201000 */
[----:B-----5:R-:W-:Y:S01]  /*8df0*/  FMUL.FTZ R16, R16, R125 ;  /* 0x0000007d10107220 */ /* 0x020fe20000410000 */
[----:B------:R-:W-:Y:S01]  /*8e00*/  ISETP.NE.AND P3, PT, R22, 0x1, PT ;  /* 0x000000011600780c */ /* 0x000fe20003f65270 */
[----:B------:R-:W-:Y:S01]  /*8e10*/  IMAD.MOV.U32 R20, RZ, RZ, R132 ;  /* 0x000000ffff147224 */ /* 0x000fe200078e0084 */
[----:B------:R-:W-:Y:S01]  /*8e20*/  MOV R23, 0x2 ;  /* 0x0000000200177802 */ /* 0x000fe20000000f00 */
        /* <DEDUP_REMOVED lines=16> */
.L_x_38895:
        /* <DEDUP_REMOVED lines=12> */
.L_x_38896:
        /* <DEDUP_REMOVED lines=57> */
.L_x_38894:
[----:B------:R-:W-:Y:S01]  /*9380*/  I2FP.F32.U32 R21, R20 ;  /* 0x0000001400157245 */ /* 0x000fe20000201000 */
[----:B------:R-:W-:Y:S01]  /*9390*/  FMUL.FTZ R17, R17, R125 ;  /* 0x0000007d11117220 */ /* 0x000fe20000410000 */
[----:B------:R-:W-:Y:S01]  /*93a0*/  ISETP.NE.AND P4, PT, R23, 0x1, PT ;  /* 0x000000011700780c */ /* 0x000fe20003f85270 */
[----:B------:R-:W-:Y:S02]  /*93b0*/  HADD2.F32 R20, -RZ, R107.H0_H0 ;  /* 0x2000006bff147230 */ /* 0x000fe40000004100 */
[----:B------:R-:W-:Y:S01]  /*93c0*/  FFMA.FTZ R21, R21, R126, 1.1641532182693481445e-10 ;  /* 0x2f00000015157423 */ /* 0x000fe2000001007e */
[----:B------:R-:W-:Y:S01]  /*93d0*/  FMUL.FTZ R17, R17, UR5 ;  /* 0x0000000511117c20 */ /* 0x000fe20008410000 */
[----:B------:R-:W-:-:S03]  /*93e0*/  IMAD.MOV.U32 R22, RZ, RZ, 0x2 ;  /* 0x00000002ff167424 */ /* 0x000fc600078e00ff */
        /* <DEDUP_REMOVED lines=14> */
.L_x_38898:
        /* <DEDUP_REMOVED lines=12> */
.L_x_38899:
        /* <DEDUP_REMOVED lines=57> */
.L_x_38897:
        /* <DEDUP_REMOVED lines=21> */
.L_x_38901:
        /* <DEDUP_REMOVED lines=12> */
.L_x_38902:
[----:B------:R-:W-:Y:S01]  /*9b30*/  IMAD.WIDE.U32 R26, R94, -0x326172a9, RZ ;  /* 0xcd9e8d575e1a7825 */ /* 0x000fe200078e00ff */
[----:B------:R-:W-:-:S03]  /*9b40*/  LOP3.LUT R20, R81, R23, R3, 0x96, !PT ;  /* 0x0000001751147212 */ /* 0x000fc600078e9603 */
[----:B------:R-:W-:Y:S01]  /*9b50*/  HFMA2 R34, -RZ, RZ, 0, 0 ;  /* 0x00000000ff227431 */ /* 0x000fe200000001ff */
        /* <DEDUP_REMOVED lines=54> */
.L_x_38900:
        /* <DEDUP_REMOVED lines=9> */
.L_x_38890:
[----:B------:R-:W0:Y:S01]  /*9f50*/  @P0 LDC.64 R20, c[0x0][0x3a0] ;  /* 0x0000e800ff140b82 */ /* 0x000e220000000a00 */
[----:B------:R-:W-:Y:S01]  /*9f60*/  SEL R22, RZ, 0x1000000, !P5 ;  /* 0x01000000ff167807 */ /* 0x000fe20006800000 */
[----:B------:R-:W-:Y:S01]  /*9f70*/  VIADD R139, R123, 0x300 ;  /* 0x000003007b8b7836 */ /* 0x000fe20000000000 */
[----:B------:R-:W-:Y:S01]  /*9f80*/  SEL R23, RZ, 0x10000, !P4 ;  /* 0x00010000ff177807 */ /* 0x000fe20006000000 */
[----:B------:R-:W-:Y:S01]  /*9f90*/  IMAD.WIDE.U32 R28, R135, 0x4, R38 ;  /* 0x00000004871c7825 */ /* 0x000fe200078e0026 */
[----:B------:R-:W-:Y:S02]  /*9fa0*/  SEL R25, RZ, 0x100, !P3 ;  /* 0x00000100ff197807 */ /* 0x000fe40005800000 */
[----:B------:R-:W-:Y:S02]  /*9fb0*/  SEL R27, RZ, 0x1, !P2 ;  /* 0x00000001ff1b7807 */ /* 0x000fe40005000000 */
[----:B------:R-:W-:-:S04]  /*9fc0*/  IADD3 R22, PT, PT, R25, R22, R23 ;  /* 0x0000001619167210 */ /* 0x000fc80007ffe017 */
[----:B------:R-:W-:Y:S01]  /*9fd0*/  IADD3 R25, PT, PT, R22, R27, RZ ;  /* 0x0000001b16197210 */ /* 0x000fe20007ffe0ff */
[----:B------:R-:W-:-:S05]  /*9fe0*/  IMAD.WIDE.U32 R26, R135, 0x10, R36 ;  /* 0x00000010871a7825 */ /* 0x000fca00078e0024 */
[----:B------:R1:W-:Y:S04]  /*9ff0*/  STG.E.128 desc[UR8][R26.64], R16 ;  /* 0x000000101a007986 */ /* 0x0003e8000c101d08 */
[----:B------:R1:W-:Y:S01]  /*a000*/  STG.E desc[UR8][R28.64], R25 ;  /* 0x000000191c007986 */ /* 0x0003e2000c101908 */
[----:B0-----:R-:W-:-:S04]  /*a010*/  @P0 IMAD.WIDE.U32 R30, R139, 0x10, R20 ;  /* 0x000000108b1e0825 */ /* 0x001fc800078e0014 */
[----:B------:R-:W-:Y:S01]  /*a020*/  IMAD.WIDE.U32 R20, R139, 0x10, R32 ;  /* 0x000000108b147825 */ /* 0x000fe200078e0020 */
[----:B------:R1:W5:Y:S05]  /*a030*/  @P0 LDG.E.128 R4, desc[UR8][R30.64] ;  /* 0x000000081e040981 */ /* 0x00036a000c1e1d00 */
        /* <DEDUP_REMOVED lines=17> */
.L_x_38905:
        /* <DEDUP_REMOVED lines=12> */
.L_x_38906:
        /* <DEDUP_REMOVED lines=56> */
.L_x_38904:
        /* <DEDUP_REMOVED lines=21> */
.L_x_38908:
        /* <DEDUP_REMOVED lines=12> */
.L_x_38909:
        /* <DEDUP_REMOVED lines=57> */
.L_x_38907:
        /* <DEDUP_REMOVED lines=21> */
.L_x_38911:
        /* <DEDUP_REMOVED lines=12> */
.L_x_38912:
        /* <DEDUP_REMOVED lines=23> */
[----:B------:R-:W-:Y:S02]  /*aeb0*/  IADD3 R27, PT, PT, R3, -0x126145ec, RZ ;  /* 0xed9eba14031b7810 */ /* 0x000fe40007ffe0ff */
[----:B------:R-:W-:Y:S01]  /*aec0*/  IADD3 R29, PT, PT, R2, 0x1715609d, RZ ;  /* 0x1715609d021d7810 */ /* 0x000fe20007ffe0ff */
        /* <DEDUP_REMOVED lines=32> */
.L_x_38910:
        /* <DEDUP_REMOVED lines=21> */
.L_x_38914:
        /* <DEDUP_REMOVED lines=12> */
.L_x_38915:
        /* <DEDUP_REMOVED lines=57> */
.L_x_38913:
        /* <DEDUP_REMOVED lines=10> */
.L_x_38903:
        /* <DEDUP_REMOVED lines=15> */
.L_x_38918:
        /* <DEDUP_REMOVED lines=12> */
.L_x_38919:
        /* <DEDUP_REMOVED lines=56> */
.L_x_38917:
[----:B------:R-:W-:Y:S01]  /*bc40*/  I2FP.F32.U32 R25, R25 ;  /* 0x0000001900197245 */ /* 0x000fe20000201000 */
[----:B-----5:R-:W-:Y:S01]  /*bc50*/  FMUL.FTZ R20, R20, R125 ;  /* 0x0000007d14147220 */ /* 0x020fe20000410000 */
        /* <DEDUP_REMOVED lines=19> */
.L_x_38921:
        /* <DEDUP_REMOVED lines=12> */
.L_x_38922:
        /* <DEDUP_REMOVED lines=57> */
.L_x_38920:
        /* <DEDUP_REMOVED lines=21> */
.L_x_38924:
        /* <DEDUP_REMOVED lines=12> */
.L_x_38925:
        /* <DEDUP_REMOVED lines=57> */
.L_x_38923:
[----:B------:R-:W-:Y:S01]  /*c780*/  I2FP.F32.U32 R25, R24 ;  /* 0x0000001800197245 */ /* 0x000fe20000201000 */
[----:B------:R-:W-:Y:S01]  /*c790*/  FMUL.FTZ R22, R22, R125 ;  /* 0x0000007d16167220 */ /* 0x000fe20000410000 */
[----:B------:R-:W-:Y:S01]  /*c7a0*/  ISETP.NE.AND P5, PT, R26, 0x1, PT ;  /* 0x000000011a00780c */ /* 0x000fe20003fa5270 */
[----:B------:R-:W-:Y:S02]  /*c7b0*/  HFMA2 R114, -RZ, RZ, 0, 1.1920928955078125e-07 ;  /* 0x00000002ff727431 */ /* 0x000fe400000001ff */
[----:B------:R-:W-:Y:S01]  /*c7c0*/  FFMA.FTZ R25, R25, R126, 1.1641532182693481445e-10 ;  /* 0x2f00000019197423 */ /* 0x000fe2000001007e */
[----:B------:R-:W-:-:S04]  /*c7d0*/  FMUL.FTZ R22, R22, UR5 ;  /* 0x0000000516167c20 */ /* 0x000fc80008410000 */
        /* <DEDUP_REMOVED lines=15> */
.L_x_38927:
        /* <DEDUP_REMOVED lines=12> */
.L_x_38928:
        /* <DEDUP_REMOVED lines=57> */
.L_x_38926:
        /* <DEDUP_REMOVED lines=9> */
.L_x_38916:
        /* <DEDUP_REMOVED lines=32> */
.L_x_38931:
        /* <DEDUP_REMOVED lines=12> */
.L_x_38932:
        /* <DEDUP_REMOVED lines=56> */
.L_x_38930:
        /* <DEDUP_REMOVED lines=21> */
.L_x_38934:
        /* <DEDUP_REMOVED lines=12> */
.L_x_38935:
        /* <DEDUP_REMOVED lines=57> */
.L_x_38933:
        /* <DEDUP_REMOVED lines=21> */
.L_x_38937:
        /* <DEDUP_REMOVED lines=12> */
.L_x_38938:
        /* <DEDUP_REMOVED lines=57> */
.L_x_38936:
        /* <DEDUP_REMOVED lines=21> */
.L_x_38940:
        /* <DEDUP_REMOVED lines=12> */
.L_x_38941:
        /* <DEDUP_REMOVED lines=57> */
.L_x_38939:
        /* <DEDUP_REMOVED lines=10> */
.L_x_38929:
        /* <DEDUP_REMOVED lines=15> */
.L_x_38944:
        /* <DEDUP_REMOVED lines=12> */
.L_x_38945:
        /* <DEDUP_REMOVED lines=56> */
.L_x_38943:
        /* <DEDUP_REMOVED lines=21> */
.L_x_38947:
        /* <DEDUP_REMOVED lines=12> */
.L_x_38948:
        /* <DEDUP_REMOVED lines=57> */
.L_x_38946:
        /* <DEDUP_REMOVED lines=21> */
.L_x_38950:
        /* <DEDUP_REMOVED lines=12> */
.L_x_38951:
        /* <DEDUP_REMOVED lines=57> */
.L_x_38949:
        /* <DEDUP_REMOVED lines=21> */
.L_x_38953:
        /* <DEDUP_REMOVED lines=12> */
.L_x_38954:
        /* <DEDUP_REMOVED lines=57> */
.L_x_38952:
        /* <DEDUP_REMOVED lines=9> */
.L_x_38942:
        /* <DEDUP_REMOVED lines=32> */
.L_x_38957:
        /* <DEDUP_REMOVED lines=12> */
.L_x_38958:
        /* <DEDUP_REMOVED lines=55> */
[----:B------:R-:W-:Y:S01]  /*10240*/  LOP3.LUT R134, R127, R34, R117, 0x96, !PT ;  /* 0x000000227f867212 */ /* 0x000fe200078e9675 */
[----:B------:R-:W-:-:S07]  /*10250*/  IMAD.MOV.U32 R34, RZ, RZ, R120 ;  /* 0x000000ffff227224 */ /* 0x000fce00078e0078 */
.L_x_38956:
        /* <DEDUP_REMOVED lines=21> */
.L_x_38960:
        /* <DEDUP_REMOVED lines=12> */
.L_x_38961:
        /* <DEDUP_REMOVED lines=57> */
.L_x_38959:
        /* <DEDUP_REMOVED lines=21> */
.L_x_38963:
        /* <DEDUP_REMOVED lines=12> */
.L_x_38964:
        /* <DEDUP_REMOVED lines=57> */
.L_x_38962:
        /* <DEDUP_REMOVED lines=21> */
.L_x_38966:
        /* <DEDUP_REMOVED lines=12> */
.L_x_38967:
        /* <DEDUP_REMOVED lines=57> */
.L_x_38965:
        /* <DEDUP_REMOVED lines=10> */
.L_x_38955:
        /* <DEDUP_REMOVED lines=15> */
.L_x_38970:
        /* <DEDUP_REMOVED lines=12> */
.L_x_38971:
        /* <DEDUP_REMOVED lines=53> */
[----:B------:R-:W-:Y:S01]  /*118e0*/  IMAD.MOV.U32 R130, RZ, RZ, R116 ;  /* 0x000000ffff827224 */ /* 0x000fe200078e0074 */
[----:B------:R-:W-:Y:S01]  /*118f0*/  MOV R34, R120 ;  /* 0x0000007800227202 */ /* 0x000fe20000000f00 */
[----:B------:R-:W-:Y:S01]  /*11900*/  IMAD.MOV.U32 R116, RZ, RZ, RZ ;  /* 0x000000ffff747224 */ /* 0x000fe200078e00ff */
[----:B------:R-:W-:-:S07]  /*11910*/  LOP3.LUT R115, R115, R114, R119, 0x96, !PT ;  /* 0x0000007273737212 */ /* 0x000fce00078e9677 */
.L_x_38969:
[----:B------:R-:W-:Y:S01]  /*11920*/  I2FP.F32.U32 R35, R34 ;  /* 0x0000002200237245 */ /* 0x000fe20000201000 */
[----:B-----5:R-:W-:Y:S01]  /*11930*/  FMUL.FTZ R28, R28, R125 ;  /* 0x0000007d1c1c7220 */ /* 0x020fe20000410000 */
[----:B------:R-:W-:Y:S02]  /*11940*/  ISETP.NE.AND P3, PT, R116, 0x1, PT ;  /* 0x000000017400780c */ /* 0x000fe40003f65270 */
        /* <DEDUP_REMOVED lines=18> */
.L_x_38973:
        /* <DEDUP_REMOVED lines=12> */
.L_x_38974:
        /* <DEDUP_REMOVED lines=57> */
.L_x_38972:
        /* <DEDUP_REMOVED lines=21> */
.L_x_38976:
        /* <DEDUP_REMOVED lines=12> */
.L_x_38977:
        /* <DEDUP_REMOVED lines=57> */
.L_x_38975:
        /* <DEDUP_REMOVED lines=21> */
.L_x_38979:
        /* <DEDUP_REMOVED lines=12> */
.L_x_38980:
        /* <DEDUP_REMOVED lines=57> */
.L_x_38978:
        /* <DEDUP_REMOVED lines=9> */
.L_x_38968:
[----:B------:R-:W0:Y:S01]  /*12a90*/  @P0 LDC.64 R34, c[0x0][0x3a0] ;  /* 0x0000e800ff220b82 */ /* 0x000e220000000a00 */
        /* <DEDUP_REMOVED lines=9> */
[----:B------:R-:W-:-:S05]  /*12b30*/  IMAD.WIDE.U32 R118, R141, 0x10, R36 ;  /* 0x000000108d767825 */ /* 0x000fca00078e0024 */
[----:B------:R1:W-:Y:S04]  /*12b40*/  STG.E.128 desc[UR8][R118.64], R28 ;  /* 0x0000001c76007986 */ /* 0x0003e8000c101d08 */
[----:B------:R1:W-:Y:S01]  /*12b50*/  STG.E desc[UR8][R116.64], R145 ;  /* 0x0000009174007986 */ /* 0x0003e2000c101908 */
[----:B0-----:R-:W-:-:S03]  /*12b60*/  @P0 IMAD.WIDE.U32 R120, R143, 0x10, R34 ;  /* 0x000000108f780825 */ /* 0x001fc600078e0022 */
[----:B------:R-:W5:Y:S04]  /*12b70*/  LDG.E.128 R32, desc[UR8][R32.64] ;  /* 0x0000000820207981 */ /* 0x000f68000c1e1d00 */
        /* <DEDUP_REMOVED lines=17> */
.L_x_38983:
        /* <DEDUP_REMOVED lines=12> */
.L_x_38984:
        /* <DEDUP_REMOVED lines=57> */
.L_x_38982:
        /* <DEDUP_REMOVED lines=21> */
.L_x_38986:
        /* <DEDUP_REMOVED lines=12> */
.L_x_38987:
        /* <DEDUP_REMOVED lines=57> */
.L_x_38985:
[----:B------:R-:W-:Y:S01]  /*13680*/  I2FP.F32.U32 R117, R114 ;  /* 0x0000007200757245 */ /* 0x000fe20000201000 */
[----:B------:R-:W-:Y:S01]  /*13690*/  FMUL.FTZ R33, R33, R125 ;  /* 0x0000007d21217220 */ /* 0x000fe20000410000 */
[----:B------:R-:W-:Y:S01]  /*136a0*/  ISETP.NE.AND P3, PT, R118, 0x1, PT ;  /* 0x000000017600780c */ /* 0x000fe20003f65270 */
[----:B------:R-:W-:Y:S02]  /*136b0*/  HADD2.F32 R116, -RZ, R128.H0_H0 ;  /* 0x20000080ff747230 */ /* 0x000fe40000004100 */
[----:B------:R-:W-:Y:S01]  /*136c0*/  FFMA.FTZ R117, R117, R126, 1.1641532182693481445e-10 ;  /* 0x2f00000075757423 */ /* 0x000fe2000001007e */
[----:B------:R-:W-:-:S04]  /*136d0*/  FMUL.FTZ R33, R33, UR5 ;  /* 0x0000000521217c20 */ /* 0x000fc80008410000 */
[----:B------:R-:W-:-:S04]  /*136e0*/  FSETP.GTU.FTZ.AND P2, PT, R117, UR4, PT ;  /* 0x0000000475007c0b */ /* 0x000fc8000bf5c000 */
        /* <DEDUP_REMOVED lines=14> */
.L_x_38989:
        /* <DEDUP_REMOVED lines=12> */
.L_x_38990:
        /* <DEDUP_REMOVED lines=57> */
.L_x_38988:
        /* <DEDUP_REMOVED lines=21> */
.L_x_38992:
        /* <DEDUP_REMOVED lines=12> */
.L_x_38993:
        /* <DEDUP_REMOVED lines=57> */
.L_x_38991:
        /* <DEDUP_REMOVED lines=8> */
[----:B------:R-:W-:Y:S01]  /*14240*/  FFMA.FTZ R35, R114, R116, R7 ;  /* 0x0000007472237223 */ /* 0x000fe20000010007 */
[----:B------:R-:W-:Y:S09]  /*14250*/  BRA `(.L_x_38994) ;  /* 0x0000001400ac7947 */ /* 0x000ff20003800000 */
.L_x_38981:
        /* <DEDUP_REMOVED lines=15> */
.L_x_38996:
        /* <DEDUP_REMOVED lines=12> */
.L_x_38997:
        /* <DEDUP_REMOVED lines=55> */
[----:B------:R-:W-:Y:S01]  /*14780*/  IMAD.MOV.U32 R116, RZ, RZ, RZ ;  /* 0x000000ffff747224 */ /* 0x000fe200078e00ff */
[----:B------:R-:W-:-:S07]  /*14790*/  MOV R114, R130 ;  /* 0x0000008200727202 */ /* 0x000fce0000000f00 */
.L_x_38995:
        /* <DEDUP_REMOVED lines=21> */
.L_x_38999:
        /* <DEDUP_REMOVED lines=12> */
.L_x_39000:
        /* <DEDUP_REMOVED lines=57> */
.L_x_38998:
        /* <DEDUP_REMOVED lines=21> */
.L_x_39002:
        /* <DEDUP_REMOVED lines=12> */
.L_x_39003:
        /* <DEDUP_REMOVED lines=57> */
.L_x_39001:
        /* <DEDUP_REMOVED lines=21> */
.L_x_39005:
        /* <DEDUP_REMOVED lines=12> */
.L_x_39006:
        /* <DEDUP_REMOVED lines=57> */
.L_x_39004:
        /* <DEDUP_REMOVED lines=9> */
.L_x_38994:
        /* <DEDUP_REMOVED lines=44> */
[----:B------:R-:W-:-:S04]  /*15bd0*/  FMUL.FTZ R116, R116, 0.0011160714784637093544 ;  /* 0x3a92492574747820 */ /* 0x000fc80000410000 */
[C---:B------:R-:W-:Y:S01]  /*15be0*/  FADD.FTZ R114, -R116.reuse, R8 ;  /* 0x0000000874727221 */ /* 0x040fe20000010100 */
[C---:B------:R-:W-:Y:S01]  /*15bf0*/  FADD.FTZ R125, -R116.reuse, R9 ;  /* 0x00000009747d7221 */ /* 0x040fe20000010100 */
[C---:B------:R-:W-:Y:S01]  /*15c00*/  FADD.FTZ R117, -R116.reuse, R10 ;  /* 0x0000000a74757221 */ /* 0x040fe20000010100 */
[----:B------:R-:W-:Y:S01]  /*15c10*/  FADD.FTZ R119, -R116, R11 ;  /* 0x0000000b74777221 */ /* 0x000fe20000010100 */
[----:B------:R-:W-:-:S04]  /*15c20*/  FFMA.FTZ R114, R114, R114, RZ ;  /* 0x0000007272727223 */ /* 0x000fc800000100ff */
        /* <DEDUP_REMOVED lines=50> */
[----:B------:R-:W-:Y:S01]  /*15f50*/  FFMA.FTZ R120, R119, R119, R114 ;  /* 0x0000007777787223 */ /* 0x000fe20000010072 */
[----:B------:R-:W-:-:S04]  /*15f60*/  SEL R119, RZ, 0x100, !P2 ;  /* 0x00000100ff777807 */ /* 0x000fc80005000000 */
        /* <DEDUP_REMOVED lines=23> */
.L_x_39008:
[----:B------:R-:W-:Y:S05]  /*160e0*/  BSYNC.RECONVERGENT B0 ;  /* 0x0000000000007941 */ /* 0x000fea0003800200 */
.L_x_39007:
        /* <DEDUP_REMOVED lines=15> */
.L_x_39010:
[----:B------:R-:W-:Y:S05]  /*161e0*/  BSYNC.RECONVERGENT B0 ;  /* 0x0000000000007941 */ /* 0x000fea0003800200 */
.L_x_39009:
[----:B------:R-:W1:Y:S01]  /*161f0*/  SHFL.DOWN PT, R39, R38, 0x4, 0x1f ;  /* 0x08801f0026277f89 */ /* 0x000e6200000e0000 */
[----:B------:R-:W-:Y:S01]  /*16200*/  ISETP.NE.AND P0, PT, R113, RZ, PT ;  /* 0x000000ff7100720c */ /* 0x000fe20003f05270 */
[----:B------:R-:W-:Y:S01]  /*16210*/  UPLOP3.LUT UP0, UPT, UPT, UPT, UP0, 0x40, 0x4 ;  /* 0x000000000004789c */ /* 0x000fe20003f0e800 */
        /* <DEDUP_REMOVED lines=8> */
[----:B0-----:R-:W-:Y:S02]  /*162a0*/  FMUL.FTZ R124, R117, R121 ;  /* 0x00000079757c7220 */ /* 0x001fe40000410000 */
[----:B------:R-:W0:Y:S02]  /*162b0*/  MUFU.RCP R120, R119 ;  /* 0x0000007700787308 */ /* 0x000e240000001000 */
[----:B------:R-:W-:Y:S01]  /*162c0*/  FFMA.FTZ R125, R39, R36, R124 ;  /* 0x00000024277d7223 */ /* 0x000fe2000001007c */
[----:B------:R-:W-:-:S04]  /*162d0*/  FADD.FTZ R36, -R117, R36 ;  /* 0x0000002475247221 */ /* 0x000fc80000010100 */
[----:B------:R-:W-:-:S04]  /*162e0*/  FMUL.FTZ R36, R36, R36 ;  /* 0x0000002424247220 */ /* 0x000fc80000410000 */
[----:B------:R-:W-:Y:S01]  /*162f0*/  FMUL.FTZ R36, R36, R39 ;  /* 0x0000002724247220 */ /* 0x000fe20000410000 */
[----:B--2---:R-:W-:-:S03]  /*16300*/  FADD.FTZ R39, R114, R37 ;  /* 0x0000002572277221 */ /* 0x004fc60000010000 */
        /* <DEDUP_REMOVED lines=10> */
[----:B0-----:R-:W-:-:S04]  /*163b0*/  FMUL.FTZ R120, R117, R127 ;  /* 0x0000007f75787220 */ /* 0x001fc80000410000 */
[C---:B------:R-:W-:Y:S01]  /*163c0*/  FFMA.FTZ R39, R119.reuse, R38, R120 ;  /* 0x0000002677277223 */ /* 0x040fe20000010078 */
[----:B------:R-:W-:Y:S01]  /*163d0*/  FADD.FTZ R38, R38, -R117 ;  /* 0x8000007526267221 */ /* 0x000fe20000010000 */
[----:B-1----:R-:W-:Y:S01]  /*163e0*/  IMAD.IADD R117, R124, 0x1, R121 ;  /* 0x000000017c757824 */ /* 0x002fe200078e0279 */
[----:B------:R-:W-:Y:S01]  /*163f0*/  I2FP.F32.S32 R121, R121 ;  /* 0x0000007900797245 */ /* 0x000fe20000201400 */
[----:B--2---:R-:W-:Y:S01]  /*16400*/  FMUL.FTZ R39, R114, R39 ;  /* 0x0000002772277220 */ /* 0x004fe20000410000 */
[----:B------:R-:W-:Y:S01]  /*16410*/  FMUL.FTZ R38, R38, R38 ;  /* 0x0000002626267220 */ /* 0x000fe20000410000 */
[----:B---3--:R-:W-:Y:S01]  /*16420*/  FADD.FTZ R37, R36, R37 ;  /* 0x0000002524257221 */ /* 0x008fe20000010000 */
[----:B------:R-:W-:Y:S02]  /*16430*/  I2FP.F32.S32 R117, R117 ;  /* 0x0000007500757245 */ /* 0x000fe40000201400 */
[----:B------:R-:W0:Y:S01]  /*16440*/  SHFL.DOWN PT, R120, R39, 0x1, 0x1f ;  /* 0x08201f0027787f89 */ /* 0x000e2200000e0000 */
[----:B------:R-:W-:-:S03]  /*16450*/  FMUL.FTZ R38, R119, R38 ;  /* 0x0000002677267220 */ /* 0x000fc60000410000 */
[----:B------:R-:W1:Y:S01]  /*16460*/  MUFU.RCP R117, R117 ;  /* 0x0000007500757308 */ /* 0x000e620000001000 */
[----:B------:R-:W-:-:S04]  /*16470*/  FMUL.FTZ R38, R38, R127 ;  /* 0x0000007f26267220 */ /* 0x000fc80000410000 */
[----:B------:R-:W-:-:S05]  /*16480*/  FFMA.FTZ R37, R114, R38, R37 ;  /* 0x0000002672257223 */ /* 0x000fca0000010025 */
[----:B------:R-:W2:Y:S01]  /*16490*/  SHFL.DOWN PT, R36, R37, 0x1, 0x1f ;  /* 0x08201f0025247f89 */ /* 0x000ea200000e0000 */
[----:B0-----:R-:W-:-:S04]  /*164a0*/  FMUL.FTZ R119, R120, R121 ;  /* 0x0000007978777220 */ /* 0x001fc80000410000 */
[----:B------:R-:W-:Y:S01]  /*164b0*/  FFMA.FTZ R38, R116, R39, R119 ;  /* 0x0000002774267223 */ /* 0x000fe20000010077 */
[----:B------:R-:W-:Y:S02]  /*164c0*/  FADD.FTZ R39, R39, -R120 ;  /* 0x8000007827277221 */ /* 0x000fe40000010000 */
[----:B------:R-:W0:Y:S01]  /*164d0*/  LDC R120, c[0x0][0x448] ;  /* 0x00011200ff787b82 */ /* 0x000e220000000800 */
[----:B-1----:R-:W-:Y:S01]  /*164e0*/  FMUL.FTZ R38, R117, R38 ;  /* 0x0000002675267220 */ /* 0x002fe20000410000 */
[----:B------:R-:W-:-:S04]  /*164f0*/  FMUL.FTZ R39, R39, R39 ;  /* 0x0000002727277220 */ /* 0x000fc80000410000 */
[----:B------:R-:W1:Y:S01]  /*16500*/  SHFL.IDX PT, R127, R38, RZ, 0x1f ;  /* 0x00001fff267f7589 */ /* 0x000e6200000e0000 */
[----:B------:R-:W-:Y:S01]  /*16510*/  FMUL.FTZ R39, R116, R39 ;  /* 0x0000002774277220 */ /* 0x000fe20000410000 */
[----:B--2---:R-:W-:-:S03]  /*16520*/  FADD.FTZ R36, R37, R36 ;  /* 0x0000002425247221 */ /* 0x004fc60000010000 */
[----:B------:R-:W-:-:S04]  /*16530*/  FMUL.FTZ R39, R39, R121 ;  /* 0x0000007927277220 */ /* 0x000fc80000410000 */
[----:B------:R-:W-:-:S05]  /*16540*/  FFMA.FTZ R36, R117, R39, R36 ;  /* 0x0000002775247223 */ /* 0x000fca0000010024 */
[----:B------:R2:W0:Y:S01]  /*16550*/  SHFL.IDX PT, R121, R36, RZ, 0x1f ;  /* 0x00001fff24797589 */ /* 0x00042200000e0000 */
[C---:B-1----:R-:W-:Y:S01]  /*16560*/  FSEL R39, R127.reuse, RZ, !P2 ;  /* 0x000000ff7f277208 */ /* 0x042fe20005000000 */
[----:B------:R-:W-:-:S04]  /*16570*/  FMUL.FTZ R37, R127, R127 ;  /* 0x0000007f7f257220 */ /* 0x000fc80000410000 */
[C---:B------:R-:W-:Y:S01]  /*16580*/  FADD.FTZ R113, -R39.reuse, R8 ;  /* 0x0000000827717221 */ /* 0x040fe20000010100 */
[C---:B------:R-:W-:Y:S01]  /*16590*/  FADD.FTZ R38, -R39.reuse, R9 ;  /* 0x0000000927267221 */ /* 0x040fe20000010100 */
[----:B------:R-:W-:Y:S01]  /*165a0*/  FADD.FTZ R117, -R39, R12 ;  /* 0x0000000c27757221 */ /* 0x000fe20000010100 */
[----:B------:R-:W1:Y:S01]  /*165b0*/  @!P0 LDC.64 R8, c[0x0][0x3c0] ;  /* 0x0000f000ff088b82 */ /* 0x000e620000000a00 */
[----:B------:R-:W-:Y:S01]  /*165c0*/  FSEL R37, R37, RZ, P2 ;  /* 0x000000ff25257208 */ /* 0x000fe20001000000 */
[C---:B------:R-:W-:Y:S01]  /*165d0*/  FADD.FTZ R114, -R39.reuse, R10 ;  /* 0x0000000a27727221 */ /* 0x040fe20000010100 */
[C---:B------:R-:W-:Y:S01]  /*165e0*/  FADD.FTZ R116, -R39.reuse, R11 ;  /* 0x0000000b27747221 */ /* 0x040fe20000010100 */
[C---:B--2---:R-:W-:Y:S01]  /*165f0*/  FADD.FTZ R36, -R39.reuse, R13 ;  /* 0x0000000d27247221 */ /* 0x044fe20000010100 */
[----:B------:R-:W-:Y:S01]  /*16600*/  FADD.FTZ R14, -R39, R14 ;  /* 0x0000000e270e7221 */ /* 0x000fe20000010100 */
[----:B0-----:R-:W-:Y:S01]  /*16610*/  FFMA.FTZ R12, R121, UR13, R120 ;  /* 0x0000000d790c7c23 */ /* 0x001fe20008010078 */
[C---:B------:R-:W-:Y:S01]  /*16620*/  FADD.FTZ R121, -R39.reuse, R17 ;  /* 0x0000001127797221 */ /* 0x040fe20000010100 */
[----:B------:R-:W0:Y:S01]  /*16630*/  @!P0 LDC.64 R10, c[0x0][0x3c8] ;  /* 0x0000f200ff0a8b82 */ /* 0x000e220000000a00 */
[C---:B------:R-:W-:Y:S01]  /*16640*/  FADD.FTZ R119, -R39.reuse, R15 ;  /* 0x0000000f27777221 */ /* 0x040fe20000010100 */
[----:B------:R-:W-:Y:S01]  /*16650*/  FADD.FTZ R37, R12, R37 ;  /* 0x000000250c257221 */ /* 0x000fe20000010000 */
[C---:B------:R-:W-:Y:S01]  /*16660*/  FADD.FTZ R120, -R39.reuse, R16 ;  /* 0x0000001027787221 */ /* 0x040fe20000010100 */
[C---:B------:R-:W-:Y:S01]  /*16670*/  FADD.FTZ R18, -R39.reuse, R18 ;  /* 0x0000001227127221 */ /* 0x040fe20000010100 */
        /* <DEDUP_REMOVED lines=13> */
[----:B------:R-:W1:Y:S01]  /*16750*/  LDC.64 R8, c[0x0][0x428] ;  /* 0x00010a00ff087b82 */ /* 0x000e620000000a00 */
[C---:B------:R-:W-:Y:S01]  /*16760*/  FADD.FTZ R30, -R39.reuse, R30 ;  /* 0x0000001e271e7221 */ /* 0x040fe20000010100 */
[C---:B------:R-:W-:Y:S01]  /*16770*/  FADD.FTZ R31, -R39.reuse, R31 ;  /* 0x0000001f271f7221 */ /* 0x040fe20000010100 */
[C---:B------:R-:W-:Y:S01]  /*16780*/  FADD.FTZ R32, -R39.reuse, R32 ;  /* 0x0000002027207221 */ /* 0x040fe20000010100 */
[C---:B------:R-:W-:Y:S01]  /*16790*/  FADD.FTZ R33, -R39.reuse, R33 ;  /* 0x0000002127217221 */ /* 0x040fe20000010100 */
[C---:B------:R-:W-:Y:S01]  /*167a0*/  FADD.FTZ R34, -R39.reuse, R34 ;  /* 0x0000002227227221 */ /* 0x040fe20000010100 */
[----:B------:R-:W-:Y:S01]  /*167b0*/  FADD.FTZ R35, -R39, R35 ;  /* 0x0000002327237221 */ /* 0x000fe20000010100 */
[----:B0-----:R-:W-:-:S04]  /*167c0*/  @!P0 IMAD.WIDE R10, R98, 0x4, R10 ;  /* 0x00000004620a8825 */ /* 0x001fc800078e020a */
[C---:B--2---:R-:W-:Y:S01]  /*167d0*/  FMUL.FTZ R17, R37.reuse, R38 ;  /* 0x0000002625117220 */ /* 0x044fe20000410000 */
        /* <DEDUP_REMOVED lines=13> */
[C---:B------:R-:W-:Y:S01]  /*168b0*/  FMUL.FTZ R121, R37.reuse, R121 ;  /* 0x0000007925797220 */ /* 0x040fe20000410000 */
[C---:B------:R-:W-:Y:S01]  /*168c0*/  FMUL.FTZ R119, R37.reuse, R26 ;  /* 0x0000001a25777220 */ /* 0x040fe20000410000 */
[----:B------:R-:W-:Y:S01]  /*168d0*/  FMUL.FTZ R130, R37, R27 ;  /* 0x0000001b25827220 */ /* 0x000fe20000410000 */
[----:B-1----:R-:W-:-:S04]  /*168e0*/  IMAD.WIDE.U32 R24, R123, 0x10, R8 ;  /* 0x000000107b187825 */ /* 0x002fc800078e0008 */
[----:B------:R-:W-:Y:S01]  /*168f0*/  FFMA.FTZ R16, R16, R80, R97 ;  /* 0x0000005010107223 */ /* 0x000fe20000010061 */
[----:B------:R-:W-:Y:S01]  /*16900*/  FFMA.FTZ R17, R17, R77, R52 ;  /* 0x0000004d11117223 */ /* 0x000fe20000010034 */
[----:B------:R-:W-:Y:S01]  /*16910*/  FFMA.FTZ R22, R23, R75, R90 ;  /* 0x0000004b17167223 */ /* 0x000fe2000001005a */
[C---:B--2---:R-:W-:Y:S01]  /*16920*/  FMUL.FTZ R13, R37.reuse, R18 ;  /* 0x00000012250d7220 */ /* 0x044fe20000410000 */
[----:B------:R-:W-:Y:S01]  /*16930*/  FMUL.FTZ R12, R37, R19 ;  /* 0x00000013250c7220 */ /* 0x000fe20000410000 */
[----:B------:R-:W-:Y:S01]  /*16940*/  FFMA.FTZ R18, R15, R79, R92 ;  /* 0x0000004f0f127223 */ /* 0x000fe2000001005c */
[----:B------:R-:W-:Y:S01]  /*16950*/  FFMA.FTZ R19, R116, R78, R51 ;  /* 0x0000004e74137223 */ /* 0x000fe20000010033 */
[C---:B------:R-:W-:Y:S01]  /*16960*/  FMUL.FTZ R124, R37.reuse, R124 ;  /* 0x0000007c257c7220 */ /* 0x040fe20000410000 */
[C---:B------:R-:W-:Y:S01]  /*16970*/  FMUL.FTZ R125, R37.reuse, R125 ;  /* 0x0000007d257d7220 */ /* 0x040fe20000410000 */
[----:B------:R-:W-:Y:S01]  /*16980*/  FMUL.FTZ R126, R37, R126 ;  /* 0x0000007e257e7220 */ /* 0x000fe20000410000 */
[----:B------:R-:W-:-:S04]  /*16990*/  IMAD.WIDE.U32 R26, R133, 0x10, R8 ;  /* 0x00000010851a7825 */ /* 0x000fc800078e0008 */
        /* <DEDUP_REMOVED lines=12> */
[----:B------:R-:W-:-:S04]  /*16a60*/  IMAD.WIDE.U32 R28, R135, 0x10, R8 ;  /* 0x00000010871c7825 */ /* 0x000fc800078e0008 */
[----:B------:R-:W-:Y:S01]  /*16a70*/  FFMA.FTZ R14, R113, R67, R86 ;  /* 0x00000043710e7223 */ /* 0x000fe20000010056 */
[----:B------:R-:W-:Y:S01]  /*16a80*/  FFMA.FTZ R15, R126, R66, R45 ;  /* 0x000000427e0f7223 */ /* 0x000fe2000001002d */
[----:B------:R2:W-:Y:S01]  /*16a90*/  STG.E.128 desc[UR8][R24.64], R16 ;  /* 0x0000001018007986 */ /* 0x0005e2000c101d08 */
[--C-:B------:R-:W-:Y:S01]  /*16aa0*/  IMAD.WIDE.U32 R30, R139, 0x10, R8.reuse ;  /* 0x000000108b1e7825 */ /* 0x100fe200078e0008 */
[----:B0-----:R-:W-:Y:S02]  /*16ab0*/  IADD3 R98, PT, PT, R98, R38, RZ ;  /* 0x0000002662627210 */ /* 0x001fe40007ffe0ff */
[----:B------:R0:W-:Y:S01]  /*16ac0*/  STG.E.128 desc[UR8][R26.64], R20 ;  /* 0x000000141a007986 */ /* 0x0001e2000c101d08 */
[----:B------:R-:W-:Y:S01]  /*16ad0*/  IMAD.WIDE.U32 R32, R137, 0x10, R8 ;  /* 0x0000001089207825 */ /* 0x000fe200078e0008 */
[----:B------:R-:W-:-:S03]  /*16ae0*/  ISETP.GE.AND P0, PT, R98, R39, PT ;  /* 0x000000276200720c */ /* 0x000fc60003f06270 */
[----:B-1----:R-:W-:Y:S01]  /*16af0*/  FFMA.FTZ R10, R13, R71, R88 ;  /* 0x000000470d0a7223 */ /* 0x002fe20000010058 */
[----:B------:R-:W-:-:S04]  /*16b00*/  IMAD.WIDE.U32 R34, R141, 0x10, R8 ;  /* 0x000000108d227825 */ /* 0x000fc800078e0008 */
[----:B------:R-:W-:Y:S01]  /*16b10*/  FFMA.FTZ R11, R12, R70, R47 ;  /* 0x000000460c0b7223 */ /* 0x000fe2000001002f */
[----:B------:R-:W-:Y:S01]  /*16b20*/  FFMA.FTZ R12, R124, R68, R91 ;  /* 0x000000447c0c7223 */ /* 0x000fe2000001005b */
[----:B------:R-:W-:Y:S01]  /*16b30*/  FFMA.FTZ R13, R125, R65, R46 ;  /* 0x000000417d0d7223 */ /* 0x000fe2000001002e */
[----:B------:R-:W-:-:S04]  /*16b40*/  IMAD.WIDE.U32 R36, R143, 0x10, R8 ;  /* 0x000000108f247825 */ /* 0x000fc800078e0008 */
[----:B------:R-:W-:Y:S01]  /*16b50*/  FFMA.FTZ R8, R120, R72, R93 ;  /* 0x0000004878087223 */ /* 0x000fe2000001005d */
[----:B------:R-:W-:Y:S01]  /*16b60*/  FFMA.FTZ R9, R121, R69, R48 ;  /* 0x0000004579097223 */ /* 0x000fe20000010030 */
[----:B--2---:R-:W-:Y:S01]  /*16b70*/  FFMA.FTZ R16, R114, R64, R89 ;  /* 0x0000004072107223 */ /* 0x004fe20000010059 */
        /* <DEDUP_REMOVED lines=16> */
[----:B------:R-:W-:Y:S05]  /*16c80*/  @!P0 BRA `(.L_x_39011) ;  /* 0xfffffea400c08947 */ /* 0x000fea000383ffff */
[----:B------:R-:W-:Y:S05]  /*16c90*/  EXIT ;  /* 0x000000000000794d */ /* 0x000fea0003800000 */
.L_x_39012:
        /* <DEDUP_REMOVED lines=14> */
.L_x_42432:


//--------------------- .text._ZN10layer_norm13ln_fwd_kernelINS_13Kernel_traitsI6__halfffffjLj7168ELj1ELj1ELj8ELj16ENS_18Kernel_traits_baseILj7168ES2_ffffjLj256EEEEELb1ELb1ELb1ELb0EEEvNS_9FwdParamsE --------------------------
	.section	.text._ZN10layer_norm13ln_fwd_kernelINS_13Kernel_traitsI6__halfffffjLj7168ELj1ELj1ELj8ELj16ENS_18Kernel_traits_baseILj7168ES2_ffffjLj256EEEEELb1ELb1ELb1ELb0EEEvNS_9FwdParamsE,"ax",@progbits
	.align	128
        .global         _ZN10layer_norm13ln_fwd_kernelINS_13Kernel_traitsI6__halfffffjLj7168ELj1ELj1ELj8ELj16ENS_18Kernel_traits_baseILj7168ES2_ffffjLj256EEEEELb1ELb1ELb1ELb0EEEvNS_9FwdParamsE
        .type           _ZN10layer_norm13ln_fwd_kernelINS_13Kernel_traitsI6__halfffffjLj7168ELj1ELj1ELj8ELj16ENS_18Kernel_traits_baseILj7168ES2_ffffjLj256EEEEELb1ELb1ELb1ELb0EEEvNS_9FwdParamsE,@function
        .size           _ZN10layer_norm13ln_fwd_kernelINS_13Kernel_traitsI6__halfffffjLj7168ELj1ELj1ELj8ELj16ENS_18Kernel_traits_baseILj7168ES2_ffffjLj256EEEEELb1ELb1ELb1ELb0EEEvNS_9FwdParamsE,(.L_x_42433 - _ZN10layer_norm13ln_fwd_kernelINS_13Kernel_traitsI6__halfffffjLj7168ELj1ELj1ELj8ELj16ENS_18Kernel_traits_baseILj7168ES2_ffffjLj256EEEEELb1ELb1ELb1ELb0EEEvNS_9FwdParamsE)
        .other          _ZN10layer_norm13ln_fwd_kernelINS_13Kernel_traitsI6__halfffffjLj7168ELj1ELj1ELj8ELj16ENS_18Kernel_traits_baseILj7168ES2_ffffjLj256EEEEELb1ELb1ELb1ELb0EEEvNS_9FwdParamsE,@"STO_CUDA_ENTRY STV_DEFAULT"
_ZN10layer_norm13ln_fwd_kernelINS_13Kernel_traitsI6__halfffffjLj7168ELj1ELj1ELj8ELj16ENS_18Kernel_traits_baseILj7168ES2_ffffjLj256EEEEELb1ELb1ELb1ELb0EEEvNS_9FwdParamsE:
.text._ZN10layer_norm13ln_fwd_kernelINS_13Kernel_traitsI6__halfffffjLj7168ELj1ELj1ELj8ELj16ENS_18Kernel_traits_baseILj7168ES2_ffffjLj256EEEEELb1ELb1ELb1ELb0EEEvNS_9FwdParamsE:
[----:B------:R-:W-:Y:S01]  /*0000*/  LDC R1, c[0x0][0x37c] ;  /* 0x0000df00ff017b82 */ /* 0x000fe20000000800 */
[----:B------:R-:W0:Y:S07]  /*0010*/  LDCU.U8 UR4, c[0x0][0x464] ;  /* 0x00008c80ff0477ac */ /* 0x000e2e0008000000 */
[----:B------:R-:W1:Y:S01]  /*0020*/  LDC R66, c[0x0][0x458] ;  /* 0x00011600ff427b82 */ /* 0x000e620000000800 */
[----:B------:R-:W2:Y:S07]  /*0030*/  LDCU.64 UR6, c[0x0][0x358] ;  /* 0x00006b00ff0677ac */ /* 0x000eae0008000a00 */
[----:B------:R-:W3:Y:S01]  /*0040*/  LDC R67, c[0x0][0x45c] ;  /* 0x00011700ff437b82 */ /* 0x000ee20000000800 */
[----:B------:R-:W4:Y:S01]  /*0050*/  S2R R7, SR_TID.X ;  /* 0x0000000000077919 */ /* 0x000f220000002100 */
[----:B------:R-:W2:Y:S06]  /*0060*/  LDCU.64 UR8, c[0x0][0x438] ;  /* 0x00008700ff0877ac */ /* 0x000eac0008000a00 */
[----:B------:R-:W4:Y:S01]  /*0070*/  LDC R9, c[0x0][0x388] ;  /* 0x0000e200ff097b82 */ /* 0x000f220000000800 */
        /* <DEDUP_REMOVED lines=8> */
[----:B------:R-:W5:Y:S01]  /*0100*/  @P0 LDG.E.64 R54, desc[UR6][R54.64] ;  /* 0x0000000636360981 */ /* 0x000f62000c1e1b00 */
[----:B------:R-:W0:Y:S01]  /*0110*/  S2UR UR4, SR_CTAID.X ;  /* 0x00000000000479c3 */ /* 0x000e220000002500 */
[----:B------:R-:W-:Y:S01]  /*0120*/  UISETP.NE.U32.AND UP0, UPT, UR8, URZ, UPT ;  /* 0x000000ff0800728c */ /* 0x000fe2000bf05070 */
[----:B----4-:R-:W-:Y:S01]  /*0130*/  IMAD.MOV.U32 R32, RZ, RZ, R7 ;  /* 0x000000ffff207224 */ /* 0x010fe200078e0007 */
[----:B------:R-:W-:Y:S01]  /*0140*/  SHF.R.S32.HI R6, RZ, 0x1f, R9 ;  /* 0x0000001fff067819 */ /* 0x000fe20000011409 */
[----:B------:R-:W-:Y:S01]  /*0150*/  BSSY.RECONVERGENT B0, `(.L_x_39013) ;  /* 0x0000097000007945 */ /* 0x000fe20003800200 */
[----:B------:R-:W-:Y:S02]  /*0160*/  UISETP.NE.AND.EX UP0, UPT, UR9, URZ, UPT, UP0 ;  /* 0x000000ff0900728c */ /* 0x000fe4000bf05300 */
[----:B------:R-:W-:Y:S01]  /*0170*/  LEA.HI R6, R6, R9, RZ, 0x2 ;  /* 0x0000000906067211 */ /* 0x000fe200078f10ff */
[----:B0-----:R-:W-:Y:S01]  /*0180*/  IMAD.U32 R58, RZ, RZ, UR4 ;  /* 0x00000004ff3a7e24 */ /* 0x001fe2000f8e00ff */
[----:B-1----:R-:W-:-:S02]  /*0190*/  @P0 IADD3 R66, P1, PT, R2, R5, RZ ;  /* 0x0000000502420210 */ /* 0x002fc40007f3e0ff */
[----:B------:R-:W-:Y:S02]  /*01a0*/  LOP3.LUT R5, R32, 0xff, RZ, 0x3c, !PT ;  /* 0x000000ff20057812 */ /* 0x000fe400078e3cff */
[----:B------:R-:W-:Y:S02]  /*01b0*/  @P0 IADD3.X R67, PT, PT, RZ, R3, RZ, P1, !PT ;  /* 0x00000003ff430210 */ /* 0x000fe40000ffe4ff */
[----:B------:R-:W-:Y:S02]  /*01c0*/  LEA.HI.SX32 R56, R6, R5, 0x1e ;  /* 0x0000000506387211 */ /* 0x000fe400078ff2ff */
        /* <DEDUP_REMOVED lines=29> */
[----:B-1----:R-:W-:-:S04]  /*03a0*/  @P1 IMAD.WIDE.U32 R42, R32, 0x8, R42 ;  /* 0x00000008202a1825 */ /* 0x002fc800078e002a */
[----:B------:R-:W-:Y:S01]  /*03b0*/  @P1 VIADD R32, R32, 0x100 ;  /* 0x0000010020201836 */ /* 0x000fe20000000000 */
        /* <DEDUP_REMOVED lines=28> */
[----:B------:R1:W5:Y:S03]  /*0580*/  @P4 LD.E.64 R44, desc[UR6][R76.64] ;  /* 0x000000064c2c4980 */ /* 0x000366000c101b00 */
[----:B------:R-:W-:Y:S01]  /*0590*/  @P4 VIADD R32, R32, 0x100 ;  /* 0x0000010020204836 */ /* 0x000fe20000000000 */
[----:B------:R1:W5:Y:S03]  /*05a0*/  @P4 LDG.E.64 R18, desc[UR6][R78.64] ;  /* 0x000000064e124981 */ /* 0x000366000c1e1b00 */
[----:B---3--:R-:W-:-:S04]  /*05b0*/  @P5 IMAD.WIDE.U32 R80, R32, 0x8, R80 ;  /* 0x0000000820505825 */ /* 0x008fc800078e0050 */
        /* <DEDUP_REMOVED lines=18> */
.L_x_39014:
        /* <DEDUP_REMOVED lines=20> */
[----:B------:R-:W2:Y:S01]  /*0820*/  @P3 LDC.64 R68, c[0x0][0x3d0] ;  /* 0x0000f400ff443b82 */ /* 0x000ea20000000a00 */
[----:B---3--:R-:W-:-:S04]  /*0830*/  @P1 IMAD.WIDE.U32 R60, R32, 0x8, R60 ;  /* 0x00000008203c1825 */ /* 0x008fc800078e003c */
[----:B------:R-:W-:Y:S01]  /*0840*/  @P1 VIADD R32, R32, 0x100 ;  /* 0x0000010020201836 */ /* 0x000fe20000000000 */
[----:B------:R1:W5:Y:S02]  /*0850*/  @P1 LDG.E.64 R24, desc[UR6][R60.64] ;  /* 0x000000063c181981 */ /* 0x000364000c1e1b00 */
[----:B------:R-:W3:Y:S01]  /*0860*/  @P3 LDC.64 R70, c[0x0][0x3e8] ;  /* 0x0000fa00ff463b82 */ /* 0x000ee20000000a00 */
[----:B----4-:R-:W-:-:S05]  /*0870*/  @P2 IMAD.WIDE.U32 R62, R32, 0x8, R62 ;  /* 0x00000008203e2825 */ /* 0x010fca00078e003e */
[----:B------:R1:W5:Y:S02]  /*0880*/  @P2 LDG.E.64 R14, desc[UR6][R62.64] ;  /* 0x000000063e0e2981 */ /* 0x000364000c1e1b00 */
[----:B------:R-:W4:Y:S01]  /*0890*/  @P4 LDC.64 R72, c[0x0][0x3d0] ;  /* 0x0000f400ff484b82 */ /* 0x000f220000000a00 */
[----:B0-----:R-:W-:-:S04]  /*08a0*/  @P2 IMAD.WIDE.U32 R64, R32, 0x8, R64 ;  /* 0x0000000820402825 */ /* 0x001fc800078e0040 */
[----:B------:R-:W-:Y:S01]  /*08b0*/  @P2 VIADD R32, R32, 0x100 ;  /* 0x0000010020202836 */ /* 0x000fe20000000000 */
[----:B------:R1:W5:Y:S02]  /*08c0*/  @P2 LDG.E.64 R22, desc[UR6][R64.64] ;  /* 0x0000000640162981 */ /* 0x000364000c1e1b00 */
[----:B------:R-:W0:Y:S01]  /*08d0*/  @P4 LDC.64 R74, c[0x0][0x3e8] ;  /* 0x0000fa00ff4a4b82 */ /* 0x000e220000000a00 */
[----:B--2---:R-:W-:-:S05]  /*08e0*/  @P3 IMAD.WIDE.U32 R68, R32, 0x8, R68 ;  /* 0x0000000820443825 */ /* 0x004fca00078e0044 */
[----:B------:R1:W5:Y:S02]  /*08f0*/  @P3 LDG.E.64 R12, desc[UR6][R68.64] ;  /* 0x00000006440c3981 */ /* 0x000364000c1e1b00 */
[----:B------:R-:W2:Y:S01]  /*0900*/  @P5 LDC.64 R76, c[0x0][0x3d0] ;  /* 0x0000f400ff4c5b82 */ /* 0x000ea20000000a00 */
[C---:B---3--:R-:W-:Y:S01]  /*0910*/  @P3 IMAD.WIDE.U32 R70, R32.reuse, 0x8, R70 ;  /* 0x0000000820463825 */ /* 0x048fe200078e0046 */
[----:B------:R-:W-:-:S04]  /*0920*/  @P3 IADD3 R32, PT, PT, R32, 0x100, RZ ;  /* 0x0000010020203810 */ /* 0x000fc80007ffe0ff */
[----:B------:R1:W5:Y:S02]  /*0930*/  @P3 LDG.E.64 R20, desc[UR6][R70.64] ;  /* 0x0000000646143981 */ /* 0x000364000c1e1b00 */
[----:B------:R-:W3:Y:S08]  /*0940*/  @P5 LDC.64 R78, c[0x0][0x3e8] ;  /* 0x0000fa00ff4e5b82 */ /* 0x000ef00000000a00 */
[----:B------:R-:W1:Y:S08]  /*0950*/  @P6 LDC.64 R80, c[0x0][0x3d0] ;  /* 0x0000f400ff506b82 */ /* 0x000e700000000a00 */
[----:B------:R-:W1:Y:S01]  /*0960*/  @P6 LDC.64 R82, c[0x0][0x3e8] ;  /* 0x0000fa00ff526b82 */ /* 0x000e620000000a00 */
[----:B----4-:R-:W-:-:S04]  /*0970*/  @P4 IMAD.WIDE.U32 R72, R32, 0x8, R72 ;  /* 0x0000000820484825 */ /* 0x010fc800078e0048 */
[C---:B0-----:R-:W-:Y:S01]  /*0980*/  @P4 IMAD.WIDE.U32 R74, R32.reuse, 0x8, R74 ;  /* 0x00000008204a4825 */ /* 0x041fe200078e004a */
[----:B------:R0:W5:Y:S03]  /*0990*/  @P4 LDG.E.64 R10, desc[UR6][R72.64] ;  /* 0x00000006480a4981 */ /* 0x000166000c1e1b00 */
[----:B------:R-:W-:Y:S01]  /*09a0*/  @P4 VIADD R32, R32, 0x100 ;  /* 0x0000010020204836 */ /* 0x000fe20000000000 */
[----:B------:R0:W5:Y:S03]  /*09b0*/  @P4 LDG.E.64 R18, desc[UR6][R74.64] ;  /* 0x000000064a124981 */ /* 0x000166000c1e1b00 */
[----:B--2---:R-:W-:-:S04]  /*09c0*/  @P5 IMAD.WIDE.U32 R76, R32, 0x8, R76 ;  /* 0x00000008204c5825 */ /* 0x004fc800078e004c */
[C---:B---3--:R-:W-:Y:S01]  /*09d0*/  @P5 IMAD.WIDE.U32 R78, R32.reuse, 0x8, R78 ;  /* 0x00000008204e5825 */ /* 0x048fe200078e004e */
[----:B------:R0:W5:Y:S03]  /*09e0*/  @P5 LDG.E.64 R8, desc[UR6][R76.64] ;  /* 0x000000064c085981 */ /* 0x000166000c1e1b00 */
[----:B------:R-:W-:Y:S01]  /*09f0*/  @P5 VIADD R32, R32, 0x100 ;  /* 0x0000010020205836 */ /* 0x000fe20000000000 */
[----:B------:R0:W5:Y:S03]  /*0a00*/  @P5 LDG.E.64 R16, desc[UR6][R78.64] ;  /* 0x000000064e105981 */ /* 0x000166000c1e1b00 */
[----:B-1----:R-:W-:-:S04]  /*0a10*/  @P6 IMAD.WIDE.U32 R38, R32, 0x8, R80 ;  /* 0x0000000820266825 */ /* 0x002fc800078e0050 */
[----:B------:R-:W-:Y:S01]  /*0a20*/  @P6 IMAD.WIDE.U32 R32, R32, 0x8, R82 ;  /* 0x0000000820206825 */ /* 0x000fe200078e0052 */
[----:B------:R0:W5:Y:S04]  /*0a30*/  @P6 LDG.E.64 R34, desc[UR6][R38.64] ;  /* 0x0000000626226981 */ /* 0x000168000c1e1b00 */
[----:B------:R0:W5:Y:S01]  /*0a40*/  @P6 LDG.E.64 R36, desc[UR6][R32.64] ;  /* 0x0000000620246981 */ /* 0x000162000c1e1b00 */
[----:B------:R-:W-:Y:S02]  /*0a50*/  @P0 CS2R R52, SRZ ;  /* 0x0000000000340805 */ /* 0x000fe4000001ff00 */
[----:B------:R-:W-:Y:S02]  /*0a60*/  @P1 CS2R R50, SRZ ;  /* 0x0000000000321805 */ /* 0x000fe4000001ff00 */
[----:B------:R-:W-:-:S02]  /*0a70*/  @P2 CS2R R48, SRZ ;  /* 0x0000000000302805 */ /* 0x000fc4000001ff00 */
[----:B------:R-:W-:Y:S02]  /*0a80*/  @P3 CS2R R46, SRZ ;  /* 0x00000000002e3805 */ /* 0x000fe4000001ff00 */
[----:B------:R-:W-:Y:S02]  /*0a90*/  @P4 CS2R R44, SRZ ;  /* 0x00000000002c4805 */ /* 0x000fe4000001ff00 */
[----:B------:R-:W-:Y:S02]  /*0aa0*/  @P5 CS2R R2, SRZ ;  /* 0x0000000000025805 */ /* 0x000fe4000001ff00 */
[----:B0-----:R-:W-:-:S07]  /*0ab0*/  @P6 CS2R R4, SRZ ;  /* 0x0000000000046805 */ /* 0x001fce000001ff00 */
.L_x_39015:
[----:B------:R-:W-:Y:S05]  /*0ac0*/  BSYNC.RECONVERGENT B0 ;  /* 0x0000000000007941 */ /* 0x000fea0003800200 */
.L_x_39013:
[----:B------:R-:W0:Y:S02]  /*0ad0*/  LDCU UR4, c[0x0][0x384] ;  /* 0x00007080ff0477ac */ /* 0x000e240008000800 */
[----:B0-----:R-:W-:-:S13]  /*0ae0*/  ISETP.GE.AND P0, PT, R58, UR4, PT ;  /* 0x000000043a007c0c */ /* 0x001fda000bf06270 */
[----:B------:R-:W-:Y:S05]  /*0af0*/  @P0 EXIT ;  /* 0x000000000000094d */ /* 0x000fea0003800000 */
[----:B------:R-:W0:Y:S01]  /*0b00*/  LDCU UR4, c[0x0][0x360] ;  /* 0x00006c00ff0477ac */ /* 0x000e220008000800 */
[----:B-----5:R-:W-:Y:S01]  /*0b10*/  MOV R109, R14 ;  /* 0x0000000e006d7202 */ /* 0x020fe20000000f00 */
[----:B------:R-:W-:Y:S01]  /*0b20*/  IMAD.MOV.U32 R113, RZ, RZ, R10 ;  /* 0x000000ffff717224 */ /* 0x000fe200078e000a */
[----:B------:R-:W-:Y:S01]  /*0b30*/  SHF.R.U64 R110, R14, 0x10, R15 ;  /* 0x000000100e6e7819 */ /* 0x000fe2000000120f */
[----:B------:R-:W-:Y:S01]  /*0b40*/  IMAD.MOV.U32 R111, RZ, RZ, R12 ;  /* 0x000000ffff6f7224 */ /* 0x000fe200078e000c */
[----:B------:R-:W-:Y:S01]  /*0b50*/  MOV R14, R13 ;  /* 0x0000000d000e7202 */ /* 0x000fe20000000f00 */
[----:B------:R-:W-:Y:S01]  /*0b60*/  IMAD.MOV.U32 R88, RZ, RZ, R16 ;  /* 0x000000ffff587224 */ /* 0x000fe200078e0010 */
[----:B------:R-:W-:Y:S01]  /*0b70*/  SHF.R.U64 R112, R12, 0x10, R13 ;  /* 0x000000100c707819 */ /* 0x000fe2000000120d */
[----:B------:R-:W-:Y:S01]  /*0b80*/  IMAD.MOV.U32 R12, RZ, RZ, R11 ;  /* 0x000000ffff0c7224 */ /* 0x000fe200078e000b */
[----:B------:R-:W-:Y:S01]  /*0b90*/  SHF.R.U32.HI R13, RZ, 0x10, R13 ;  /* 0x00000010ff0d7819 */ /* 0x000fe2000001160d */
[----:B------:R-:W-:Y:S01]  /*0ba0*/  IMAD.MOV.U32 R96, RZ, RZ, R26 ;  /* 0x000000ffff607224 */ /* 0x000fe200078e001a */
[----:B------:R-:W-:Y:S01]  /*0bb0*/  SHF.R.U64 R114, R10, 0x10, R11 ;  /* 0x000000100a727819 */ /* 0x000fe2000000120b */
[----:B------:R-:W-:Y:S01]  /*0bc0*/  IMAD.MOV.U32 R10, RZ, RZ, R9 ;  /* 0x000000ffff0a7224 */ /* 0x000fe200078e0009 */
[----:B------:R-:W-:Y:S01]  /*0bd0*/  PRMT R112, R112, 0x5410, R13 ;  /* 0x0000541070707816 */ /* 0x000fe2000000000d */
[----:B------:R-:W-:Y:S01]  /*0be0*/  IMAD.HI.U32 R13, R0, -0x2daee0ad, RZ ;  /* 0xd2511f53000d7827 */ /* 0x000fe200078e00ff */
[----:B------:R-:W-:Y:S01]  /*0bf0*/  MOV R115, R8 ;  /* 0x0000000800737202 */ /* 0x000fe20000000f00 */
[----:B------:R-:W1:Y:S01]  /*0c00*/  LDCU UR10, c[0x0][0x404] ;  /* 0x00008080ff0a77ac */ /* 0x000e620008000800 */
[----:B------:R-:W-:Y:S01]  /*0c10*/  SHF.R.U64 R116, R8, 0x10, R9 ;  /* 0x0000001008747819 */ /* 0x000fe20000001209 */
[----:B0-----:R-:W-:Y:S01]  /*0c20*/  IMAD R59, R58, UR4, R7 ;  /* 0x000000043a3b7c24 */ /* 0x001fe2000f8e0207 */
[----:B------:R-:W-:Y:S01]  /*0c30*/  SHF.R.U32.HI R8, RZ, 0x10, R9 ;  /* 0x00000010ff087819 */ /* 0x000fe20000011609 */
[----:B------:R-:W-:Y:S01]  /*0c40*/  IMAD.MOV.U32 R84, RZ, RZ, R24 ;  /* 0x000000ffff547224 */ /* 0x000fe200078e0018 */
[----:B------:R-:W-:Y:S01]  /*0c50*/  SHF.R.U32.HI R11, RZ, 0x10, R11 ;  /* 0x00000010ff0b7819 */ /* 0x000fe2000001160b */
[----:B------:R-:W-:Y:S01]  /*0c60*/  IMAD.HI.U32 R9, R59, -0x326172a9, RZ ;  /* 0xcd9e8d573b097827 */ /* 0x000fe200078e00ff */
[----:B------:R-:W-:Y:S01]  /*0c70*/  LOP3.LUT R13, R13, R55, RZ, 0x3c, !PT ;  /* 0x000000370d0d7212 */ /* 0x000fe200078e3cff */
[----:B------:R-:W0:Y:S01]  /*0c80*/  LDCU.U8 UR11, c[0x0][0x410] ;  /* 0x00008200ff0b77ac */ /* 0x000e220008000000 */
[----:B------:R-:W-:Y:S01]  /*0c90*/  SHF.R.U64 R89, R16, 0x10, R17 ;  /* 0x0000001010597819 */ /* 0x000fe20000001211 */
[--C-:B------:R-:W-:Y:S01]  /*0ca0*/  IMAD.MOV.U32 R16, RZ, RZ, R15.reuse ;  /* 0x000000ffff107224 */ /* 0x100fe200078e000f */
[----:B------:R-:W-:Y:S01]  /*0cb0*/  SHF.R.U32.HI R15, RZ, 0x10, R15 ;  /* 0x00000010ff0f7819 */ /* 0x000fe2000001160f */
[----:B------:R-:W-:Y:S01]  /*0cc0*/  IMAD.MOV.U32 R82, RZ, RZ, R22 ;  /* 0x000000ffff527224 */ /* 0x000fe200078e0016 */
[----:B------:R-:W-:Y:S01]  /*0cd0*/  PRMT R113, R113, 0x5410, R12 ;  /* 0x0000541071717816 */ /* 0x000fe2000000000c */
[----:B------:R-:W-:Y:S01]  /*0ce0*/  VIADD R12, R54, 0x9e3779b9 ;  /* 0x9e3779b9360c7836 */ /* 0x000fe20000000000 */
[----:B------:R-:W-:Y:S01]  /*0cf0*/  PRMT R114, R114, 0x5410, R11 ;  /* 0x0000541072727816 */ /* 0x000fe2000000000b */
[----:B------:R-:W-:Y:S01]  /*0d00*/  IMAD R11, R59, -0x326172a9, RZ ;  /* 0xcd9e8d573b0b7824 */ /* 0x000fe200078e02ff */
[----:B------:R-:W-:Y:S01]  /*0d10*/  PRMT R115, R115, 0x5410, R10 ;  /* 0x0000541073737816 */ /* 0x000fe2000000000a */
[----:B------:R-:W-:Y:S01]  /*0d20*/  IMAD.HI.U32 R10, R13, -0x326172a9, RZ ;  /* 0xcd9e8d570d0a7827 */ /* 0x000fe200078e00ff */
[----:B------:R-:W-:Y:S01]  /*0d30*/  LOP3.LUT R9, R57, R9, R54, 0x96, !PT ;  /* 0x0000000939097212 */ /* 0x000fe200078e9636 */
[----:B------:R-:W2:Y:S01]  /*0d40*/  LDCU UR14, c[0x0][0x400] ;  /* 0x00008000ff0e77ac */ /* 0x000ea20008000800 */
[----:B------:R-:W-:Y:S01]  /*0d50*/  PRMT R109, R109, 0x5410, R16 ;  /* 0x000054106d6d7816 */ /* 0x000fe20000000010 */
[----:B------:R-:W-:Y:S01]  /*0d60*/  VIADD R16, R55, 0xbb67ae85 ;  /* 0xbb67ae8537107836 */ /* 0x000fe20000000000 */
[----:B------:R-:W-:Y:S01]  /*0d70*/  PRMT R110, R110, 0x5410, R15 ;  /* 0x000054106e6e7816 */ /* 0x000fe2000000000f */
[----:B------:R-:W-:Y:S01]  /*0d80*/  IMAD R15, R0, -0x2daee0ad, RZ ;  /* 0xd2511f53000f7824 */ /* 0x000fe200078e02ff */
[----:B------:R-:W-:Y:S01]  /*0d90*/  PRMT R111, R111, 0x5410, R14 ;  /* 0x000054106f6f7816 */ /* 0x000fe2000000000e */
[C---:B------:R-:W-:Y:S01]  /*0da0*/  IMAD.HI.U32 R14, R9.reuse, -0x2daee0ad, RZ ;  /* 0xd2511f53090e7827 */ /* 0x040fe200078e00ff */
[----:B------:R-:W-:Y:S01]  /*0db0*/  LOP3.LUT R10, R12, R11, R10, 0x96, !PT ;  /* 0x0000000b0c0a7212 */ /* 0x000fe200078e960a */
[----:B------:R-:W3:Y:S01]  /*0dc0*/  LDCU.64 UR12, c[0x0][0x408] ;  /* 0x00008100ff0c77ac */ /* 0x000ee20008000a00 */
[----:B------:R-:W-:Y:S01]  /*0dd0*/  PRMT R116, R116, 0x5410, R8 ;  /* 0x0000541074747816 */ /* 0x000fe20000000008 */
[----:B------:R-:W-:Y:S01]  /*0de0*/  IMAD R12, R9, -0x2daee0ad, RZ ;  /* 0xd2511f53090c7824 */ /* 0x000fe200078e02ff */
[----:B------:R-:W-:Y:S01]  /*0df0*/  LOP3.LUT R14, R16, R15, R14, 0x96, !PT ;  /* 0x0000000f100e7212 */ /* 0x000fe200078e960e */
[----:B------:R-:W-:Y:S01]  /*0e00*/  IMAD.HI.U32 R11, R10, -0x2daee0ad, RZ ;  /* 0xd2511f530a0b7827 */ /* 0x000fe200078e00ff */
[----:B------:R-:W-:Y:S01]  /*0e10*/  IADD3 R15, PT, PT, R55, 0x76cf5d0a, RZ ;  /* 0x76cf5d0a370f7810 */ /* 0x000fe20007ffe0ff */
[----:B------:R-:W4:Y:S01]  /*0e20*/  LDCU.64 UR8, c[0x0][0x3a0] ;  /* 0x00007400ff0877ac */ /* 0x000f220008000a00 */
[----:B------:R-:W-:Y:S01]  /*0e30*/  SHF.R.U64 R117, R52, 0x10, R53 ;  /* 0x0000001034757819 */ /* 0x000fe20000001235 */
[----:B------:R-:W-:Y:S01]  /*0e40*/  IMAD R13, R13, -0x326172a9, RZ ;  /* 0xcd9e8d570d0d7824 */ /* 0x000fe200078e02ff */
[----:B------:R-:W-:Y:S01]  /*0e50*/  LOP3.LUT R11, R15, R12, R11, 0x96, !PT ;  /* 0x0000000c0f0b7212 */ /* 0x000fe200078e960b */
[----:B------:R-:W-:Y:S01]  /*0e60*/  IMAD.HI.U32 R8, R14, -0x326172a9, RZ ;  /* 0xcd9e8d570e087827 */ /* 0x000fe200078e00ff */
[----:B------:R-:W-:Y:S01]  /*0e70*/  IADD3 R15, PT, PT, R55, 0x32370b8f, RZ ;  /* 0x32370b8f370f7810 */ /* 0x000fe20007ffe0ff */
[----:B------:R-:W-:Y:S01]  /*0e80*/  UPLOP3.LUT UP1, UPT, UPT, UPT, UPT, 0x40, 0x4 ;  /* 0x000000000004789c */ /* 0x000fe20003f2e870 */
[----:B------:R-:W-:Y:S01]  /*0e90*/  SHF.R.U32.HI R16, RZ, 0x10, R53 ;  /* 0x00000010ff107819 */ /* 0x000fe20000011635 */
[C---:B------:R-:W-:Y:S01]  /*0ea0*/  VIADD R9, R54.reuse, 0x3c6ef372 ;  /* 0x3c6ef37236097836 */ /* 0x040fe20000000000 */
[----:B------:R-:W-:Y:S01]  /*0eb0*/  MOV R80, R20 ;  /* 0x0000001400507202 */ /* 0x000fe20000000f00 */
[----:B------:R-:W-:Y:S01]  /*0ec0*/  VIADD R12, R54, 0xdaa66d2b ;  /* 0xdaa66d2b360c7836 */ /* 0x000fe20000000000 */
[----:B------:R-:W-:Y:S01]  /*0ed0*/  SHF.R.U64 R78, R20, 0x10, R21 ;  /* 0x00000010144e7819 */ /* 0x000fe20000001215 */
[----:B------:R-:W-:Y:S01]  /*0ee0*/  IMAD R14, R14, -0x326172a9, RZ ;  /* 0xcd9e8d570e0e7824 */ /* 0x000fe200078e02ff */
[----:B------:R-:W-:Y:S01]  /*0ef0*/  LOP3.LUT R8, R9, R13, R8, 0x96, !PT ;  /* 0x0000000d09087212 */ /* 0x000fe200078e9608 */
[----:B------:R-:W-:Y:S01]  /*0f00*/  IMAD.HI.U32 R9, R11, -0x326172a9, RZ ;  /* 0xcd9e8d570b097827 */ /* 0x000fe200078e00ff */
[----:B------:R-:W-:-:S02]  /*0f10*/  PRMT R117, R117, 0x5410, R16 ;  /* 0x0000541075757816 */ /* 0x000fc40000000010 */
[----:B------:R-:W-:Y:S01]  /*0f20*/  MOV R20, R19 ;  /* 0x0000001300147202 */ /* 0x000fe20000000f00 */
[----:B------:R-:W-:Y:S01]  /*0f30*/  IMAD R13, R10, -0x2daee0ad, RZ ;  /* 0xd2511f530a0d7824 */ /* 0x000fe200078e02ff */
[----:B------:R-:W-:Y:S01]  /*0f40*/  LOP3.LUT R9, R12, R14, R9, 0x96, !PT ;  /* 0x0000000e0c097212 */ /* 0x000fe200078e9609 */
[----:B------:R-:W-:Y:S01]  /*0f50*/  IMAD.HI.U32 R10, R8, -0x2daee0ad, RZ ;  /* 0xd2511f53080a7827 */ /* 0x000fe200078e00ff */
[--C-:B------:R-:W-:Y:S02]  /*0f60*/  SHF.R.U64 R87, R18, 0x10, R19.reuse ;  /* 0x0000001012577819 */ /* 0x100fe40000001213 */
[----:B------:R-:W-:Y:S01]  /*0f70*/  SHF.R.U32.HI R32, RZ, 0x10, R19 ;  /* 0x00000010ff207819 */ /* 0x000fe20000011613 */
[----:B------:R-:W-:Y:S01]  /*0f80*/  IMAD R14, R8, -0x2daee0ad, RZ ;  /* 0xd2511f53080e7824 */ /* 0x000fe200078e02ff */
[----:B------:R-:W-:Y:S01]  /*0f90*/  LOP3.LUT R10, R15, R13, R10, 0x96, !PT ;  /* 0x0000000d0f0a7212 */ /* 0x000fe200078e960a */
[----:B------:R-:W-:Y:S01]  /*0fa0*/  VIADD R15, R55, 0xed9eba14 ;  /* 0xed9eba14370f7836 */ /* 0x000fe20000000000 */
[--C-:B------:R-:W-:Y:S01]  /*0fb0*/  SHF.R.U64 R118, R50, 0x10, R51.reuse ;  /* 0x0000001032767819 */ /* 0x100fe20000001233 */
[----:B------:R-:W-:Y:S01]  /*0fc0*/  IMAD.HI.U32 R13, R9, -0x2daee0ad, RZ ;  /* 0xd2511f53090d7827 */ /* 0x000fe200078e00ff */
[----:B------:R-:W-:-:S02]  /*0fd0*/  SHF.R.U32.HI R16, RZ, 0x10, R51 ;  /* 0x00000010ff107819 */ /* 0x000fc40000011633 */
[----:B------:R-:W-:Y:S01]  /*0fe0*/  SHF.R.U32.HI R33, RZ, 0x10, R17 ;  /* 0x00000010ff217819 */ /* 0x000fe20000011611 */
[----:B------:R-:W-:Y:S01]  /*0ff0*/  IMAD R11, R11, -0x326172a9, RZ ;  /* 0xcd9e8d570b0b7824 */ /* 0x000fe200078e02ff */
[----:B------:R-:W-:Y:S01]  /*1000*/  LOP3.LUT R13, R15, R14, R13, 0x96, !PT ;  /* 0x0000000e0f0d7212 */ /* 0x000fe200078e960d */
[----:B------:R-:W-:Y:S01]  /*1010*/  IMAD.HI.U32 R8, R10, -0x326172a9, RZ ;  /* 0xcd9e8d570a087827 */ /* 0x000fe200078e00ff */
[----:B------:R-:W-:Y:S02]  /*1020*/  PRMT R118, R118, 0x5410, R16 ;  /* 0x0000541076767816 */ /* 0x000fe40000000010 */
[--C-:B------:R-:W-:Y:S01]  /*1030*/  SHF.R.U64 R119, R48, 0x10, R49.reuse ;  /* 0x0000001030777819 */ /* 0x100fe20000001231 */
[----:B------:R-:W-:Y:S01]  /*1040*/  VIADD R12, R54, 0x78dde6e4 ;  /* 0x78dde6e4360c7836 */ /* 0x000fe20000000000 */
[----:B------:R-:W-:Y:S01]  /*1050*/  SHF.R.U32.HI R16, RZ, 0x10, R49 ;  /* 0x00000010ff107819 */ /* 0x000fe20000011631 */
[----:B------:R-:W-:Y:S01]  /*1060*/  IMAD R15, R9, -0x2daee0ad, RZ ;  /* 0xd2511f53090f7824 */ /* 0x000fe200078e02ff */
[----:B------:R-:W-:Y:S01]  /*1070*/  SHF.R.U64 R120, R46, 0x10, R47 ;  /* 0x000000102e787819 */ /* 0x000fe2000000122f */
[----:B------:R-:W-:Y:S01]  /*1080*/  IMAD R10, R10, -0x326172a9, RZ ;  /* 0xcd9e8d570a0a7824 */ /* 0x000fe200078e02ff */
[----:B------:R-:W-:Y:S01]  /*1090*/  LOP3.LUT R8, R12, R11, R8, 0x96, !PT ;  /* 0x0000000b0c087212 */ /* 0x000fe200078e9608 */
[----:B------:R-:W-:Y:S01]  /*10a0*/  IMAD.HI.U32 R9, R13, -0x326172a9, RZ ;  /* 0xcd9e8d570d097827 */ /* 0x000fe200078e00ff */
[----:B------:R-:W-:-:S02]  /*10b0*/  IADD3 R11, PT, PT, R54, 0x1715609d, RZ ;  /* 0x1715609d360b7810 */ /* 0x000fc40007ffe0ff */
[----:B------:R-:W-:Y:S01]  /*10c0*/  PRMT R119, R119, 0x5410, R16 ;  /* 0x0000541077777816 */ /* 0x000fe20000000010 */
[----:B------:R-:W-:Y:S01]  /*10d0*/  IMAD.HI.U32 R12, R8, -0x2daee0ad, RZ ;  /* 0xd2511f53080c7827 */ /* 0x000fe200078e00ff */
[----:B------:R-:W-:Y:S02]  /*10e0*/  LOP3.LUT R9, R11, R10, R9, 0x96, !PT ;  /* 0x0000000a0b097212 */ /* 0x000fe400078e9609 */
[----:B------:R-:W-:Y:S01]  /*10f0*/  IADD3 R10, PT, PT, R54, -0x4ab325aa, RZ ;  /* 0xb54cda56360a7810 */ /* 0x000fe20007ffe0ff */
[----:B------:R-:W-:Y:S01]  /*1100*/  VIADD R14, R55, 0xa9066899 ;  /* 0xa9066899370e7836 */ /* 0x000fe20000000000 */
[----:B------:R-:W-:Y:S01]  /*1110*/  SHF.R.U32.HI R16, RZ, 0x10, R47 ;  /* 0x00000010ff107819 */ /* 0x000fe2000001162f */
[----:B------:R-:W-:Y:S01]  /*1120*/  IMAD.HI.U32 R11, R9, -0x2daee0ad, RZ ;  /* 0xd2511f53090b7827 */ /* 0x000fe200078e00ff */
[--C-:B------:R-:W-:Y:S02]  /*1130*/  SHF.R.U64 R121, R44, 0x10, R45.reuse ;  /* 0x000000102c797819 */ /* 0x100fe4000000122d */
[----:B------:R-:W-:Y:S01]  /*1140*/  LOP3.LUT R12, R14, R15, R12, 0x96, !PT ;  /* 0x0000000f0e0c7212 */ /* 0x000fe200078e960c */
[----:B------:R-:W-:Y:S01]  /*1150*/  VIADD R15, R55, 0x646e171e ;  /* 0x646e171e370f7836 */ /* 0x000fe20000000000 */
[----:B------:R-:W-:Y:S01]  /*1160*/  PRMT R120, R120, 0x5410, R16 ;  /* 0x0000541078787816 */ /* 0x000fe20000000010 */
[----:B------:R-:W-:Y:S01]  /*1170*/  IMAD R14, R8, -0x2daee0ad, RZ ;  /* 0xd2511f53080e7824 */ /* 0x000fe200078e02ff */
[----:B------:R-:W-:Y:S01]  /*1180*/  SHF.R.U32.HI R16, RZ, 0x10, R45 ;  /* 0x00000010ff107819 */ /* 0x000fe2000001162d */
[----:B------:R-:W-:Y:S01]  /*1190*/  IMAD R13, R13, -0x326172a9, RZ ;  /* 0xcd9e8d570d0d7824 */ /* 0x000fe200078e02ff */
[----:B------:R-:W-:Y:S01]  /*11a0*/  MOV R86, R28 ;  /* 0x0000001c00567202 */ /* 0x000fe20000000f00 */
[----:B------:R-:W-:Y:S01]  /*11b0*/  IMAD.HI.U32 R8, R12, -0x326172a9, RZ ;  /* 0xcd9e8d570c087827 */ /* 0x000fe200078e00ff */
[----:B------:R-:W-:-:S02]  /*11c0*/  LOP3.LUT R11, R15, R14, R11, 0x96, !PT ;  /* 0x0000000e0f0b7212 */ /* 0x000fc400078e960b */
[----:B------:R-:W-:Y:S01]  /*11d0*/  SHF.R.U32.HI R77, RZ, 0x10, R21 ;  /* 0x00000010ff4d7819 */ /* 0x000fe20000011615 */
[----:B------:R-:W-:Y:S01]  /*11e0*/  IMAD R14, R9, -0x2daee0ad, RZ ;  /* 0xd2511f53090e7824 */ /* 0x000fe200078e02ff */
[----:B------:R-:W-:Y:S01]  /*11f0*/  LOP3.LUT R8, R10, R13, R8, 0x96, !PT ;  /* 0x0000000d0a087212 */ /* 0x000fe200078e9608 */
[----:B------:R-:W-:Y:S01]  /*1200*/  VIADD R10, R54, 0x5384540f ;  /* 0x5384540f360a7836 */ /* 0x000fe20000000000 */
[----:B------:R-:W-:Y:S01]  /*1210*/  SHF.R.U64 R98, R26, 0x10, R27 ;  /* 0x000000101a627819 */ /* 0x000fe2000000121b */
[----:B------:R-:W-:Y:S01]  /*1220*/  IMAD R12, R12, -0x326172a9, RZ ;  /* 0xcd9e8d570c0c7824 */ /* 0x000fe200078e02ff */
[----:B------:R-:W-:Y:S01]  /*1230*/  SHF.R.U64 R28, R28, 0x10, R29 ;  /* 0x000000101c1c7819 */ /* 0x000fe2000000121d */
[----:B------:R-:W-:Y:S01]  /*1240*/  IMAD.HI.U32 R9, R11, -0x326172a9, RZ ;  /* 0xcd9e8d570b097827 */ /* 0x000fe200078e00ff */
[----:B------:R-:W-:Y:S02]  /*1250*/  MOV R83, R25 ;  /* 0x0000001900537202 */ /* 0x000fe40000000f00 */
[----:B------:R-:W-:Y:S01]  /*1260*/  SHF.R.U64 R24, R24, 0x10, R25 ;  /* 0x0000001018187819 */ /* 0x000fe20000001219 */
[----:B------:R-:W-:Y:S01]  /*1270*/  IMAD.HI.U32 R13, R8, -0x2daee0ad, RZ ;  /* 0xd2511f53080d7827 */ /* 0x000fe200078e00ff */
[----:B------:R-:W-:-:S02]  /*1280*/  LOP3.LUT R9, R10, R12, R9, 0x96, !PT ;  /* 0x0000000c0a097212 */ /* 0x000fc400078e9609 */
[----:B------:R-:W-:Y:S01]  /*1290*/  SHF.R.S32.HI R12, RZ, 0x2, R6 ;  /* 0x00000002ff0c7819 */ /* 0x000fe20000011406 */
[----:B------:R-:W-:Y:S01]  /*12a0*/  VIADD R15, R55, 0x1fd5c5a3 ;  /* 0x1fd5c5a3370f7836 */ /* 0x000fe20000000000 */
[----:B------:R-:W-:Y:S01]  /*12b0*/  SHF.L.U32 R6, R7, 0x5, RZ ;  /* 0x0000000507067819 */ /* 0x000fe200000006ff */
[----:B------:R-:W-:Y:S01]  /*12c0*/  IMAD.MOV.U32 R19, RZ, RZ, R17 ;  /* 0x000000ffff137224 */ /* 0x000fe200078e0011 */
[----:B------:R-:W-:Y:S01]  /*12d0*/  MOV R17, R27 ;  /* 0x0000001b00117202 */ /* 0x000fe20000000f00 */
[----:B------:R-:W-:Y:S01]  /*12e0*/  VIADD R10, R55, 0xdb3d7428 ;  /* 0xdb3d7428370a7836 */ /* 0x000fe20000000000 */
[----:B------:R-:W-:Y:S01]  /*12f0*/  LOP3.LUT R13, R15, R14, R13, 0x96, !PT ;  /* 0x0000000e0f0d7212 */ /* 0x000fe200078e960d */
[----:B------:R-:W-:Y:S01]  /*1300*/  IMAD.HI.U32 R74, R9, -0x2daee0ad, RZ ;  /* 0xd2511f53094a7827 */ /* 0x000fe200078e00ff */
[----:B------:R-:W-:Y:S02]  /*1310*/  LOP3.LUT R15, R7, 0xe0, RZ, 0xc0, !PT ;  /* 0x000000e0070f7812 */ /* 0x000fe400078ec0ff */
[----:B------:R-:W-:Y:S01]  /*1320*/  LOP3.LUT R14, R12, 0xff, RZ, 0xc0, !PT ;  /* 0x000000ff0c0e7812 */ /* 0x000fe200078ec0ff */
[----:B------:R-:W-:Y:S01]  /*1330*/  VIADD R7, R54, 0xf1bbcdc8 ;  /* 0xf1bbcdc836077836 */ /* 0x000fe20000000000 */
[----:B------:R-:W-:Y:S01]  /*1340*/  SHF.R.U32.HI R12, RZ, 0x1, R12 ;  /* 0x00000001ff0c7819 */ /* 0x000fe2000001160c */
[----:B------:R-:W-:Y:S01]  /*1350*/  IMAD.HI.U32 R75, R13, -0x326172a9, RZ ;  /* 0xcd9e8d570d4b7827 */ /* 0x000fe200078e00ff */
[----:B------:R-:W-:-:S02]  /*1360*/  VIADDMNMX R15, R14, -R15, RZ, !PT ;  /* 0x8000000f0e0f7246 */ /* 0x000fc400078001ff */
[----:B------:R-:W-:Y:S01]  /*1370*/  LOP3.LUT R12, R12, 0x7fffff80, RZ, 0xc0, !PT ;  /* 0x7fffff800c0c7812 */ /* 0x000fe200078ec0ff */
[----:B------:R-:W-:Y:S01]  /*1380*/  IMAD.MOV.U32 R79, RZ, RZ, R21 ;  /* 0x000000ffff4f7224 */ /* 0x000fe200078e0015 */
[----:B------:R-:W-:Y:S01]  /*1390*/  VIMNMX R15, PT, PT, R15, 0x20, PT ;  /* 0x000000200f0f7848 */ /* 0x000fe20003fe0100 */
[----:B------:R-:W-:Y:S01]  /*13a0*/  IMAD.MOV.U32 R76, RZ, RZ, R18 ;  /* 0x000000ffff4c7224 */ /* 0x000fe200078e0012 */
[----:B------:R-:W-:Y:S01]  /*13b0*/  PRMT R96, R96, 0x5410, R17 ;  /* 0x0000541060607816 */ /* 0x000fe20000000011 */
[----:B------:R-:W-:Y:S01]  /*13c0*/  IMAD.MOV.U32 R85, RZ, RZ, R29 ;  /* 0x000000ffff557224 */ /* 0x000fe200078e001d */
[----:B------:R-:W-:Y:S01]  /*13d0*/  LOP3.LUT R17, R6, 0x3e0, RZ, 0xc0, !PT ;  /* 0x000003e006117812 */ /* 0x000fe200078ec0ff */
[----:B------:R-:W-:Y:S01]  /*13e0*/  IMAD R15, R15, 0x4, R12 ;  /* 0x000000040f0f7824 */ /* 0x000fe200078e020c */
[--C-:B------:R-:W-:Y:S01]  /*13f0*/  SHF.R.U64 R22, R22, 0x10, R23.reuse ;  /* 0x0000001016167819 */ /* 0x100fe20000001217 */
[----:B------:R-:W-:Y:S01]  /*1400*/  IMAD R6, R11, -0x326172a9, RZ ;  /* 0xcd9e8d570b067824 */ /* 0x000fe200078e02ff */
[----:B------:R-:W-:Y:S01]  /*1410*/  VIADDMNMX R17, R14, -R17, RZ, !PT ;  /* 0x800000110e117246 */ /* 0x000fe200078001ff */
[----:B------:R-:W-:Y:S01]  /*1420*/  IMAD R11, R8, -0x2daee0ad, RZ ;  /* 0xd2511f53080b7824 */ /* 0x000fe200078e02ff */
[----:B------:R-:W-:Y:S01]  /*1430*/  I2FP.F32.U32 R15, R15 ;  /* 0x0000000f000f7245 */ /* 0x000fe20000201000 */
[----:B------:R-:W-:Y:S01]  /*1440*/  IMAD.MOV.U32 R81, RZ, RZ, R23 ;  /* 0x000000ffff517224 */ /* 0x000fe200078e0017 */
[----:B------:R-:W-:Y:S01]  /*1450*/  LOP3.LUT R75, R7, R6, R75, 0x96, !PT ;  /* 0x00000006074b7212 */ /* 0x000fe200078e964b */
[----:B------:R-:W-:Y:S01]  /*1460*/  IMAD.MOV.U32 R21, RZ, RZ, R37 ;  /* 0x000000ffff157224 */ /* 0x000fe200078e0025 */
[----:B------:R0:W0:Y:S01]  /*1470*/  MUFU.RCP R65, R15 ;  /* 0x0000000f00417308 */ /* 0x0000220000001000 */
[----:B------:R-:W-:Y:S01]  /*1480*/  LOP3.LUT R74, R10, R11, R74, 0x96, !PT ;  /* 0x0000000b0a4a7212 */ /* 0x000fe200078e964a */
[----:B------:R-:W-:Y:S01]  /*1490*/  IMAD.MOV.U32 R100, RZ, RZ, R30 ;  /* 0x000000ffff647224 */ /* 0x000fe200078e001e */
[----:B------:R-:W-:Y:S01]  /*14a0*/  MOV R93, R36 ;  /* 0x00000024005d7202 */ /* 0x000fe20000000f00 */
[----:B------:R-:W-:Y:S01]  /*14b0*/  IMAD.MOV.U32 R18, RZ, RZ, R31 ;  /* 0x000000ffff127224 */ /* 0x000fe200078e001f */
[----:B------:R-:W-:Y:S01]  /*14c0*/  SHF.R.U64 R95, R36, 0x10, R37 ;  /* 0x00000010245f7819 */ /* 0x000fe20000001225 */
[----:B------:R-:W-:Y:S01]  /*14d0*/  IMAD.MOV.U32 R68, RZ, RZ, R34 ;  /* 0x000000ffff447224 */ /* 0x000fe200078e0022 */
[----:B------:R-:W-:Y:S01]  /*14e0*/  SHF.R.U32.HI R26, RZ, 0x10, R27 ;  /* 0x00000010ff1a7819 */ /* 0x000fe2000001161b */
[----:B------:R-:W-:Y:S01]  /*14f0*/  VIADD R7, R54, 0x8ff34781 ;  /* 0x8ff3478136077836 */ /* 0x000fe20000000000 */
[----:B------:R-:W-:Y:S01]  /*1500*/  MOV R69, R35 ;  /* 0x0000002300457202 */ /* 0x000fe20000000f00 */
[----:B------:R-:W-:Y:S01]  /*1510*/  IMAD R8, R13, -0x326172a9, RZ ;  /* 0xcd9e8d570d087824 */ /* 0x000fe200078e02ff */
[--C-:B------:R-:W-:Y:S01]  /*1520*/  SHF.R.U64 R70, R34, 0x10, R35.reuse ;  /* 0x0000001022467819 */ /* 0x100fe20000001223 */
[----:B------:R-:W-:Y:S01]  /*1530*/  IMAD.HI.U32 R61, R74, -0x326172a9, RZ ;  /* 0xcd9e8d574a3d7827 */ /* 0x000fe200078e00ff */
[----:B------:R-:W-:-:S02]  /*1540*/  SHF.R.U32.HI R71, RZ, 0x10, R35 ;  /* 0x00000010ff477819 */ /* 0x000fc40000011623 */
[----:B------:R-:W-:Y:S01]  /*1550*/  PRMT R121, R121, 0x5410, R16 ;  /* 0x0000541079797816 */ /* 0x000fe20000000010 */
[----:B------:R-:W-:Y:S01]  /*1560*/  IMAD R9, R9, -0x2daee0ad, RZ ;  /* 0xd2511f5309097824 */ /* 0x000fe200078e02ff */
[--C-:B------:R-:W-:Y:S01]  /*1570*/  SHF.R.U64 R72, R4, 0x10, R5.reuse ;  /* 0x0000001004487819 */ /* 0x100fe20000001205 */
[----:B------:R-:W-:Y:S01]  /*1580*/  IMAD.HI.U32 R62, R75, -0x2daee0ad, RZ ;  /* 0xd2511f534b3e7827 */ /* 0x000fe200078e00ff */
[----:B------:R-:W-:Y:S02]  /*1590*/  SHF.R.U32.HI R73, RZ, 0x10, R5 ;  /* 0x00000010ff497819 */ /* 0x000fe40000011605 */
[----:B------:R-:W-:Y:S01]  /*15a0*/  SHF.R.U32.HI R29, RZ, 0x10, R29 ;  /* 0x00000010ff1d7819 */ /* 0x000fe2000001161d */
[----:B------:R-:W-:Y:S01]  /*15b0*/  HADD2.F32 R63, -RZ, R4.H0_H0 ;  /* 0x20000004ff3f7230 */ /* 0x000fe20000004100 */
[----:B------:R-:W-:Y:S01]  /*15c0*/  SHF.R.U32.HI R25, RZ, 0x10, R25 ;  /* 0x00000010ff197819 */ /* 0x000fe20000011619 */
[----:B------:R-:W-:Y:S01]  /*15d0*/  HADD2.F32 R64, -RZ, R5.H0_H0 ;  /* 0x20000005ff407230 */ /* 0x000fe20000004100 */
[----:B------:R-:W-:Y:S01]  /*15e0*/  SHF.R.U32.HI R23, RZ, 0x10, R23 ;  /* 0x00000010ff177819 */ /* 0x000fe20000011617 */
[----:B------:R-:W-:Y:S01]  /*15f0*/  IMAD.MOV.U32 R67, RZ, RZ, RZ ;  /* 0x000000ffff437224 */ /* 0x000fe200078e00ff */
        /* <DEDUP_REMOVED lines=10> */
[----:B------:R-:W-:Y:S01]  /*16a0*/  IADD3 R6, PT, PT, R55, -0x695add53, RZ ;  /* 0x96a522ad37067810 */ /* 0x000fe20007ffe0ff */
[----:B------:R-:W-:Y:S01]  /*16b0*/  HADD2.F32 R73, -RZ, R73.H0_H0 ;  /* 0x20000049ff497230 */ /* 0x000fe20000004100 */
[----:B------:R-:W-:Y:S01]  /*16c0*/  VIMNMX R17, PT, PT, R17, 0x20, PT ;  /* 0x0000002011117848 */ /* 0x000fe20003fe0100 */
        /* <DEDUP_REMOVED lines=22> */
[----:B------:R-:W-:Y:S02]  /*1830*/  LEA R60, R17, R12, 0x2 ;  /* 0x0000000c113c7211 */ /* 0x000fe400078e10ff */
[----:B------:R-:W-:Y:S02]  /*1840*/  LOP3.LUT R61, R7, R8, R61, 0x96, !PT ;  /* 0x00000008073d7212 */ /* 0x000fe400078e963d */
[----:B------:R-:W-:Y:S02]  /*1850*/  LOP3.LUT R62, R6, R9, R62, 0x96, !PT ;  /* 0x00000009063e7212 */ /* 0x000fe400078e963e */
[----:B01234-:R-:W-:-:S07]  /*1860*/  LOP3.LUT R66, R66, 0x3, RZ, 0xc0, !PT ;  /* 0x0000000342427812 */ /* 0x01ffce00078ec0ff */
.L_x_39391:
[----:B------:R-:W0:Y:S08]  /*1870*/  LDC.64 R40, c[0x0][0x3f0] ;  /* 0x0000fc00ff287b82 */ /* 0x000e300000000a00 */
[----:B------:R-:W1:Y:S01]  /*1880*/  LDC.64 R42, c[0x0][0x3f8] ;  /* 0x0000fe00ff2a7b82 */ /* 0x000e620000000a00 */
[----:B0-----:R-:W-:-:S06]  /*1890*/  IMAD.WIDE R40, R58, 0x4, R40 ;  /* 0x000000043a287825 */ /* 0x001fcc00078e0228 */
[----:B------:R-:W2:Y:S01]  /*18a0*/  LDG.E R40, desc[UR6][R40.64] ;  /* 0x0000000628287981 */ /* 0x000ea2000c1e1900 */
[----:B-1----:R-:W-:-:S06]  /*18b0*/  IMAD.WIDE R42, R58, 0x4, R42 ;  /* 0x000000043a2a7825 */ /* 0x002fcc00078e022a */
[----:B------:R0:W5:Y:S01]  /*18c0*/  LDG.E R42, desc[UR6][R42.64] ;  /* 0x000000062a2a7981 */ /* 0x000162000c1e1900 */
[----:B------:R-:W-:Y:S01]  /*18d0*/  ISETP.GE.U32.AND P0, PT, R56, 0x100, PT ;  /* 0x000001003800780c */ /* 0x000fe20003f06070 */
[----:B------:R-:W-:Y:S01]  /*18e0*/  BSSY.RECONVERGENT B0, `(.L_x_39016) ;  /* 0x0000369000007945 */ /* 0x000fe20003800200 */
[----:B------:R-:W1:Y:S01]  /*18f0*/  S2R R92, SR_TID.X ;  /* 0x00000000005c7919 */ /* 0x000e620000002100 */
[----:B0-----:R-:W0:Y:S02]  /*1900*/  LDC R43, c[0x0][0x388] ;  /* 0x0000e200ff2b7b82 */ /* 0x001e240000000800 */
[----:B0-----:R-:W-:-:S05]  /*1910*/  IMAD R94, R58, R43, RZ ;  /* 0x0000002b3a5e7224 */ /* 0x001fca00078e02ff */
[----:B------:R-:W-:-:S04]  /*1920*/  SHF.R.S32.HI R90, RZ, 0x1f, R94 ;  /* 0x0000001fff5a7819 */ /* 0x000fc8000001145e */
[----:B------:R-:W-:-:S04]  /*1930*/  LEA.HI R90, R90, R94, RZ, 0x2 ;  /* 0x0000005e5a5a7211 */ /* 0x000fc800078f10ff */
[----:B-1----:R-:W-:Y:S02]  /*1940*/  LEA.HI.SX32 R90, R90, R92, 0x1e ;  /* 0x0000005c5a5a7211 */ /* 0x002fe400078ff2ff */
[----:B--2---:R-:W-:-:S13]  /*1950*/  ISETP.GE.AND P3, PT, R40, 0x1, PT ;  /* 0x000000012800780c */ /* 0x004fda0003f66270 */
[----:B------:R-:W-:-:S04]  /*1960*/  @P3 VIADD R91, R40, 0xffffffff ;  /* 0xffffffff285b3836 */ /* 0x000fc80000000000 */
[----:B------:R-:W-:-:S05]  /*1970*/  @P3 IMAD R91, R91, R43, RZ ;  /* 0x0000002b5b5b3224 */ /* 0x000fca00078e02ff */
[----:B------:R-:W-:-:S04]  /*1980*/  @P3 SHF.R.S32.HI R41, RZ, 0x1f, R91 ;  /* 0x0000001fff293819 */ /* 0x000fc8000001145b */
[----:B------:R-:W-:Y:S01]  /*1990*/  @P3 LEA.HI R91, R41, R91, RZ, 0x2 ;  /* 0x0000005b295b3211 */ /* 0x000fe200078f10ff */
[----:B------:R-:W-:-:S03]  /*19a0*/  HFMA2 R41, -RZ, RZ, 0, 0 ;  /* 0x00000000ff297431 */ /* 0x000fc600000001ff */
[----:B------:R-:W-:Y:S01]  /*19b0*/  @P3 LEA.HI.SX32 R41, R91, R92, 0x1e ;  /* 0x0000005c5b293211 */ /* 0x000fe200078ff2ff */
[----:B------:R-:W-:Y:S06]  /*19c0*/  @!P0 BRA `(.L_x_39017) ;  /* 0x0000003400688947 */ /* 0x000fec0003800000 */
[----:B------:R-:W-:-:S04]  /*19d0*/  UISETP.NE.U32.AND UP0, UPT, UR8, URZ, UPT ;  /* 0x000000ff0800728c */ /* 0x000fc8000bf05070 */
[----:B------:R-:W-:Y:S01]  /*19e0*/  UISETP.NE.AND.EX UP0, UPT, UR9, URZ, UPT, UP0 ;  /* 0x000000ff0900728c */ /* 0x000fe2000bf05300 */
[----:B------:R-:W-:Y:S10]  /*19f0*/  @!P3 BRA `(.L_x_39018) ;  /* 0x00000000000cb947 */ /* 0x000ff40003800000 */
[----:B------:R-:W0:Y:S02]  /*1a00*/  LDC.64 R4, c[0x0][0x390] ;  /* 0x0000e400ff047b82 */ /* 0x000e240000000a00 */
[----:B0-----:R-:W-:-:S06]  /*1a10*/  IMAD.WIDE.U32 R4, R41, 0x10, R4 ;  /* 0x0000001029047825 */ /* 0x001fcc00078e0004 */
[----:B------:R-:W5:Y:S02]  /*1a20*/  LDG.E.128 R4, desc[UR6][R4.64] ;  /* 0x0000000604047981 */ /* 0x000f64000c1e1d00 */
.L_x_39018:
[----:B------:R-:W-:Y:S05]  /*1a30*/  BRA.U !UP0, `(.L_x_39019) ;  /* 0x00000019088c7547 */ /* 0x000fea000b800000 */
[----:B------:R-:W0:Y:S02]  /*1a40*/  LDC.64 R8, c[0x0][0x3a0] ;  /* 0x0000e800ff087b82 */ /* 0x000e240000000a00 */
[----:B0-----:R-:W-:-:S06]  /*1a50*/  IMAD.WIDE.U32 R8, R90, 0x10, R8 ;  /* 0x000000105a087825 */ /* 0x001fcc00078e0008 */
[----:B------:R-:W2:Y:S01]  /*1a60*/  LDG.E.128 R8, desc[UR6][R8.64] ;  /* 0x0000000608087981 */ /* 0x000ea2000c1e1d00 */
[----:B------:R-:W-:-:S13]  /*1a70*/  ISETP.GT.AND P1, PT, R40, RZ, PT ;  /* 0x000000ff2800720c */ /* 0x000fda0003f24270 */
        /* <DEDUP_REMOVED lines=20> */
.L_x_39023:
        /* <DEDUP_REMOVED lines=13> */
.L_x_39025:
[----:B------:R-:W-:Y:S05]  /*1c90*/  BSYNC.RECONVERGENT B2 ;  /* 0x0000000000027941 */ /* 0x000fea0003800200 */
.L_x_39024:
[----:B------:R-:W-:Y:S01]  /*1ca0*/  IMAD.WIDE.U32 R106, R59, -0x326172a9, RZ ;  /* 0xcd9e8d573b6a7825 */ /* 0x000fe200078e00ff */
[----:B------:R-:W-:Y:S02]  /*1cb0*/  LOP3.LUT R13, R67, R15, R55, 0x96, !PT ;  /* 0x0000000f430d7212 */ /* 0x000fe400078e9637 */
[----:B------:R-:W-:Y:S01]  /*1cc0*/  IADD3 R61, PT, PT, R54, -0x700cb87f, RZ ;  /* 0x8ff34781363d7810 */ /* 0x000fe20007ffe0ff */
[----:B------:R-:W-:Y:S01]  /*1cd0*/  VIADD R62, R55, 0x96a522ad ;  /* 0x96a522ad373e7836 */ /* 0x000fe20000000000 */
        /* <DEDUP_REMOVED lines=57> */
.L_x_39022:
[----:B------:R-:W-:Y:S05]  /*2070*/  BSYNC.RECONVERGENT B1 ;  /* 0x0000000000017941 */ /* 0x000fea0003800200 */
.L_x_39021:
[----:B------:R-:W-:Y:S01]  /*2080*/  I2FP.F32.U32 R13, R12 ;  /* 0x0000000c000d7245 */ /* 0x000fe20000201000 */
[----:B------:R-:W-:Y:S02]  /*2090*/  HFMA2 R12, -RZ, RZ, 0.1171875, 0 ;  /* 0x2f800000ff0c7431 */ /* 0x000fe400000001ff */
[----:B-----5:R-:W-:-:S03]  /*20a0*/  FMUL.FTZ R15, R4, UR13 ;  /* 0x0000000d040f7c20 */ /* 0x020fc60008410000 */
[----:B------:R-:W-:Y:S01]  /*20b0*/  FFMA.FTZ R12, R13, R12, 1.1641532182693481445e-10 ;  /* 0x2f0000000d0c7423 */ /* 0x000fe2000001000c */
[----:B------:R-:W-:-:S04]  /*20c0*/  FMUL.FTZ R15, R15, UR12 ;  /* 0x0000000c0f0f7c20 */ /* 0x000fc80008410000 */
[----:B------:R-:W-:Y:S01]  /*20d0*/  FSETP.GTU.FTZ.AND P2, PT, R12, UR10, PT ;  /* 0x0000000a0c007c0b */ /* 0x000fe2000bf5c000 */
[----:B------:R-:W-:-:S03]  /*20e0*/  HADD2.F32 R12, -RZ, R86.H0_H0 ;  /* 0x20000056ff0c7230 */ /* 0x000fc60000004100 */
[----:B------:R-:W-:Y:S02]  /*20f0*/  FSEL R15, R15, RZ, !P2 ;  /* 0x000000ff0f0f7208 */ /* 0x000fe40005000000 */
[----:B------:R-:W-:-:S03]  /*2100*/  SEL R13, RZ, 0x1, P2 ;  /* 0x00000001ff0d7807 */ /* 0x000fc60001000000 */
[----:B------:R-:W-:Y:S01]  /*2110*/  FFMA.FTZ R12, R15, R12, R8 ;  /* 0x0000000c0f0c7223 */ /* 0x000fe20000010008 */
[----:B------:R-:W-:-:S07]  /*2120*/  PRMT R76, R13, 0x7610, R76 ;  /* 0x000076100d4c7816 */ /* 0x000fce000000004c */
.L_x_39020:
        /* <DEDUP_REMOVED lines=16> */
.L_x_39029:
        /* <DEDUP_REMOVED lines=13> */
.L_x_39031:
[----:B------:R-:W-:Y:S05]  /*2300*/  BSYNC.RECONVERGENT B2 ;  /* 0x0000000000027941 */ /* 0x000fea0003800200 */
.L_x_39030:
[----:B------:R-:W-:Y:S01]  /*2310*/  LOP3.LUT R13, R67, R103, R55, 0x96, !PT ;  /* 0x00000067430d7212 */ /* 0x000fe200078e9637 */
[----:B------:R-:W-:Y:S01]  /*2320*/  IMAD.WIDE.U32 R104, R59, -0x326172a9, RZ ;  /* 0xcd9e8d573b687825 */ /* 0x000fe200078e00ff */
[----:B------:R-:W-:-:S03]  /*2330*/  IADD3 R62, PT, PT, R55, -0x695add53, RZ ;  /* 0x96a522ad373e7810 */ /* 0x000fc60007ffe0ff */
[----:B------:R-:W-:Y:S02]  /*2340*/  VIADD R14, R54, 0x9e3779b9 ;  /* 0x9e3779b9360e7836 */ /* 0x000fe40000000000 */
[----:B------:R-:W-:Y:S01]  /*2350*/  IMAD.WIDE.U32 R74, R13, -0x326172a9, RZ ;  /* 0xcd9e8d570d4a7825 */ /* 0x000fe200078e00ff */
[----:B------:R-:W-:-:S03]  /*2360*/  LOP3.LUT R13, R57, R105, R54, 0x96, !PT ;  /* 0x00000069390d7212 */ /* 0x000fc600078e9636 */
[----:B------:R-:W-:Y:S01]  /*2370*/  VIADD R61, R54, 0x8ff34781 ;  /* 0x8ff34781363d7836 */ /* 0x000fe20000000000 */
[----:B------:R-:W-:Y:S01]  /*2380*/  LOP3.LUT R14, R14, R104, R75, 0x96, !PT ;  /* 0x000000680e0e7212 */ /* 0x000fe200078e964b */
[----:B------:R-:W-:-:S04]  /*2390*/  IMAD.WIDE.U32 R104, R13, -0x2daee0ad, RZ ;  /* 0xd2511f530d687825 */ /* 0x000fc800078e00ff */
[----:B------:R-:W-:-:S05]  /*23a0*/  VIADD R13, R55, 0xbb67ae85 ;  /* 0xbb67ae85370d7836 */ /* 0x000fca0000000000 */
[----:B------:R-:W-:Y:S01]  /*23b0*/  LOP3.LUT R13, R13, R102, R105, 0x96, !PT ;  /* 0x000000660d0d7212 */ /* 0x000fe200078e9669 */
[----:B------:R-:W-:Y:S01]  /*23c0*/  IMAD.WIDE.U32 R102, R14, -0x2daee0ad, RZ ;  /* 0xd2511f530e667825 */ /* 0x000fe200078e00ff */
[----:B------:R-:W-:-:S04]  /*23d0*/  IADD3 R14, PT, PT, R55, 0x76cf5d0a, RZ ;  /* 0x76cf5d0a370e7810 */ /* 0x000fc80007ffe0ff */
[----:B------:R-:W-:Y:S01]  /*23e0*/  LOP3.LUT R14, R14, R104, R103, 0x96, !PT ;  /* 0x000000680e0e7212 */ /* 0x000fe200078e9667 */
[----:B------:R-:W-:-:S04]  /*23f0*/  IMAD.WIDE.U32 R104, R13, -0x326172a9, RZ ;  /* 0xcd9e8d570d687825 */ /* 0x000fc800078e00ff */
[----:B------:R-:W-:-:S05]  /*2400*/  VIADD R13, R54, 0x3c6ef372 ;  /* 0x3c6ef372360d7836 */ /* 0x000fca0000000000 */
        /* <DEDUP_REMOVED lines=23> */
[----:B------:R-:W-:-:S04]  /*2580*/  IADD3 R13, PT, PT, R54, -0x4ab325aa, RZ ;  /* 0xb54cda56360d7810 */ /* 0x000fc80007ffe0ff */
        /* <DEDUP_REMOVED lines=20> */
.L_x_39028:
[----:B------:R-:W-:Y:S05]  /*26d0*/  BSYNC.RECONVERGENT B1 ;  /* 0x0000000000017941 */ /* 0x000fea0003800200 */
.L_x_39027:
[----:B------:R-:W-:Y:S01]  /*26e0*/  I2FP.F32.U32 R14, R13 ;  /* 0x0000000d000e7245 */ /* 0x000fe20000201000 */
[----:B------:R-:W-:Y:S02]  /*26f0*/  IMAD.MOV.U32 R13, RZ, RZ, 0x2f800000 ;  /* 0x2f800000ff0d7424 */ /* 0x000fe400078e00ff */
[----:B-----5:R-:W-:Y:S02]  /*2700*/  FMUL.FTZ R66, R5, UR13 ;  /* 0x0000000d05427c20 */ /* 0x020fe40008410000 */
[----:B------:R-:W-:Y:S02]  /*2710*/  FFMA.FTZ R13, R14, R13, 1.1641532182693481445e-10 ;  /* 0x2f0000000e0d7423 */ /* 0x000fe4000001000d */
[----:B------:R-:W-:-:S03]  /*2720*/  FMUL.FTZ R66, R66, UR12 ;  /* 0x0000000c42427c20 */ /* 0x000fc60008410000 */
[----:B------:R-:W-:Y:S01]  /*2730*/  FSETP.GTU.FTZ.AND P2, PT, R13, UR10, PT ;  /* 0x0000000a0d007c0b */ /* 0x000fe2000bf5c000 */
[----:B------:R-:W-:-:S03]  /*2740*/  HADD2.F32 R13, -RZ, R85.H0_H0 ;  /* 0x20000055ff0d7230 */ /* 0x000fc60000004100 */
[----:B------:R-:W-:Y:S02]  /*2750*/  FSEL R66, R66, RZ, !P2 ;  /* 0x000000ff42427208 */ /* 0x000fe40005000000 */
[----:B------:R-:W-:-:S03]  /*2760*/  SEL R14, RZ, 0x1, P2 ;  /* 0x00000001ff0e7807 */ /* 0x000fc60001000000 */
[----:B------:R-:W-:Y:S01]  /*2770*/  FFMA.FTZ R13, R66, R13, R9 ;  /* 0x0000000d420d7223 */ /* 0x000fe20000010009 */
[----:B------:R-:W-:-:S07]  /*2780*/  PRMT R77, R14, 0x7610, R77 ;  /* 0x000076100e4d7816 */ /* 0x000fce000000004d */
.L_x_39026:
        /* <DEDUP_REMOVED lines=16> */
.L_x_39035:
        /* <DEDUP_REMOVED lines=13> */
.L_x_39037:
[----:B------:R-:W-:Y:S05]  /*2960*/  BSYNC.RECONVERGENT B2 ;  /* 0x0000000000027941 */ /* 0x000fea0003800200 */
.L_x_39036:
        /* <DEDUP_REMOVED lines=53> */
[----:B------:R-:W-:-:S05]  /*2cc0*/  IMAD.WIDE.U32 R74, R15, -0x326172a9, RZ ;  /* 0xcd9e8d570f4a7825 */ /* 0x000fca00078e00ff */
[----:B------:R-:W-:Y:S01]  /*2cd0*/  LOP3.LUT R61, R61, R104, R75, 0x96, !PT ;  /* 0x000000683d3d7212 */ /* 0x000fe200078e964b */
[----:B------:R-:W-:-:S04]  /*2ce0*/  IMAD.WIDE.U32 R104, R14, -0x2daee0ad, RZ ;  /* 0xd2511f530e687825 */ /* 0x000fc800078e00ff */
[----:B------:R-:W-:Y:S01]  /*2cf0*/  IMAD.MOV.U32 R14, RZ, RZ, R91 ;  /* 0x000000ffff0e7224 */ /* 0x000fe200078e005b */
[----:B------:R-:W-:Y:S01]  /*2d00*/  LOP3.LUT R62, R62, R102, R105, 0x96, !PT ;  /* 0x000000663e3e7212 */ /* 0x000fe200078e9669 */
[----:B------:R-:W-:Y:S01]  /*2d10*/  IMAD.MOV.U32 R75, RZ, RZ, RZ ;  /* 0x000000ffff4b7224 */ /* 0x000fe200078e00ff */
[----:B------:R-:W-:-:S07]  /*2d20*/  MOV R91, R104 ;  /* 0x00000068005b7202 */ /* 0x000fce0000000f00 */
.L_x_39034:
[----:B------:R-:W-:Y:S05]  /*2d30*/  BSYNC.RECONVERGENT B1 ;  /* 0x0000000000017941 */ /* 0x000fea0003800200 */
.L_x_39033:
[----:B------:R-:W-:Y:S01]  /*2d40*/  I2FP.F32.U32 R15, R14 ;  /* 0x0000000e000f7245 */ /* 0x000fe20000201000 */
[----:B------:R-:W-:Y:S02]  /*2d50*/  IMAD.MOV.U32 R14, RZ, RZ, 0x2f800000 ;  /* 0x2f800000ff0e7424 */ /* 0x000fe400078e00ff */
[----:B-----5:R-:W-:Y:S02]  /*2d60*/  FMUL.FTZ R66, R6, UR13 ;  /* 0x0000000d06427c20 */ /* 0x020fe40008410000 */
[----:B------:R-:W-:Y:S02]  /*2d70*/  FFMA.FTZ R14, R15, R14, 1.1641532182693481445e-10 ;  /* 0x2f0000000f0e7423 */ /* 0x000fe4000001000e */
[----:B------:R-:W-:-:S03]  /*2d80*/  FMUL.FTZ R66, R66, UR12 ;  /* 0x0000000c42427c20 */ /* 0x000fc60008410000 */
[----:B------:R-:W-:Y:S01]  /*2d90*/  FSETP.GTU.FTZ.AND P2, PT, R14, UR10, PT ;  /* 0x0000000a0e007c0b */ /* 0x000fe2000bf5c000 */
[----:B------:R-:W-:-:S03]  /*2da0*/  HADD2.F32 R14, -RZ, R85.H1_H1 ;  /* 0x30000055ff0e7230 */ /* 0x000fc60000004100 */
[----:B------:R-:W-:Y:S02]  /*2db0*/  FSEL R66, R66, RZ, !P2 ;  /* 0x000000ff42427208 */ /* 0x000fe40005000000 */
[----:B------:R-:W-:-:S03]  /*2dc0*/  SEL R15, RZ, 0x1, P2 ;  /* 0x00000001ff0f7807 */ /* 0x000fc60001000000 */
[----:B------:R-:W-:Y:S01]  /*2dd0*/  FFMA.FTZ R14, R66, R14, R10 ;  /* 0x0000000e420e7223 */ /* 0x000fe2000001000a */
[----:B------:R-:W-:-:S07]  /*2de0*/  PRMT R78, R15, 0x7610, R78 ;  /* 0x000076100f4e7816 */ /* 0x000fce000000004e */
.L_x_39032:
        /* <DEDUP_REMOVED lines=16> */
.L_x_39041:
        /* <DEDUP_REMOVED lines=13> */
.L_x_39043:
[----:B------:R-:W-:Y:S05]  /*2fc0*/  BSYNC.RECONVERGENT B2 ;  /* 0x0000000000027941 */ /* 0x000fea0003800200 */
.L_x_39042:
[----:B------:R-:W-:Y:S01]  /*2fd0*/  LOP3.LUT R15, R67, R75, R55, 0x96, !PT ;  /* 0x0000004b430f7212 */ /* 0x000fe200078e9637 */
[----:B------:R-:W-:Y:S01]  /*2fe0*/  IMAD.WIDE.U32 R104, R59, -0x326172a9, RZ ;  /* 0xcd9e8d573b687825 */ /* 0x000fe200078e00ff */
[----:B------:R-:W-:-:S03]  /*2ff0*/  IADD3 R61, PT, PT, R54, -0x61c88647, RZ ;  /* 0x9e3779b9363d7810 */ /* 0x000fc60007ffe0ff */
[----:B------:R-:W-:Y:S02]  /*3000*/  HFMA2 R66, -RZ, RZ, 0, 0 ;  /* 0x00000000ff427431 */ /* 0x000fe400000001ff */
[----:B------:R-:W-:Y:S01]  /*3010*/  IMAD.WIDE.U32 R102, R15, -0x326172a9, RZ ;  /* 0xcd9e8d570f667825 */ /* 0x000fe200078e00ff */
[----:B------:R-:W-:-:S03]  /*3020*/  LOP3.LUT R15, R57, R105, R54, 0x96, !PT ;  /* 0x00000069390f7212 */ /* 0x000fc600078e9636 */
[----:B------:R-:W-:Y:S01]  /*3030*/  VIADD R62, R55, 0x96a522ad ;  /* 0x96a522ad373e7836 */ /* 0x000fe20000000000 */
        /* <DEDUP_REMOVED lines=50> */
[----:B------:R-:W-:Y:S01]  /*3360*/  IMAD.MOV.U32 R15, RZ, RZ, R91 ;  /* 0x000000ffff0f7224 */ /* 0x000fe200078e005b */
[----:B------:R-:W-:Y:S01]  /*3370*/  LOP3.LUT R62, R62, R74, R105, 0x96, !PT ;  /* 0x0000004a3e3e7212 */ /* 0x000fe200078e9669 */
[----:B------:R-:W-:Y:S01]  /*3380*/  IMAD.MOV.U32 R91, RZ, RZ, R104 ;  /* 0x000000ffff5b7224 */ /* 0x000fe200078e0068 */
[----:B------:R-:W-:-:S07]  /*3390*/  MOV R74, R102 ;  /* 0x00000066004a7202 */ /* 0x000fce0000000f00 */
.L_x_39040:
[----:B------:R-:W-:Y:S05]  /*33a0*/  BSYNC.RECONVERGENT B1 ;  /* 0x0000000000017941 */ /* 0x000fea0003800200 */
.L_x_39039:
        /* <DEDUP_REMOVED lines=10> */
[----:B------:R-:W-:Y:S01]  /*3450*/  PRMT R79, R75, 0x7610, R79 ;  /* 0x000076104b4f7816 */ /* 0x000fe2000000004f */
[----:B------:R-:W-:Y:S06]  /*3460*/  BRA `(.L_x_39038) ;  /* 0x0000001800787947 */ /* 0x000fec0003800000 */
.L_x_39019:
[----:B------:R-:W-:Y:S01]  /*3470*/  IMAD.MOV.U32 R14, RZ, RZ, R66 ;  /* 0x000000ffff0e7224 */ /* 0x000fe200078e0042 */
[----:B------:R-:W-:Y:S01]  /*3480*/  MOV R91, R75 ;  /* 0x0000004b005b7202 */ /* 0x000fe20000000f00 */
[----:B------:R-:W-:Y:S01]  /*3490*/  IMAD.MOV.U32 R12, RZ, RZ, RZ ;  /* 0x000000ffff0c7224 */ /* 0x000fe200078e00ff */
        /* <DEDUP_REMOVED lines=17> */
.L_x_39047:
        /* <DEDUP_REMOVED lines=13> */
.L_x_39049:
[----:B------:R-:W-:Y:S05]  /*3680*/  BSYNC.RECONVERGENT B2 ;  /* 0x0000000000027941 */ /* 0x000fea0003800200 */
.L_x_39048:
        /* <DEDUP_REMOVED lines=61> */
.L_x_39046:
[----:B------:R-:W-:Y:S05]  /*3a60*/  BSYNC.RECONVERGENT B1 ;  /* 0x0000000000017941 */ /* 0x000fea0003800200 */
.L_x_39045:
        /* <DEDUP_REMOVED lines=9> */
[----:B------:R-:W-:Y:S01]  /*3b00*/  FMUL.FTZ R12, R15, R12 ;  /* 0x0000000c0f0c7220 */ /* 0x000fe20000410000 */
[----:B------:R-:W-:-:S07]  /*3b10*/  PRMT R76, R13, 0x7610, R76 ;  /* 0x000076100d4c7816 */ /* 0x000fce000000004c */
.L_x_39044:
[----:B------:R-:W-:Y:S01]  /*3b20*/  IMAD.MOV.U32 R15, RZ, RZ, R14 ;  /* 0x000000ffff0f7224 */ /* 0x000fe200078e000e */
[----:B------:R-:W-:Y:S01]  /*3b30*/  MOV R13, RZ ;  /* 0x000000ff000d7202 */ /* 0x000fe20000000f00 */
        /* <DEDUP_REMOVED lines=14> */
.L_x_39053:
        /* <DEDUP_REMOVED lines=13> */
.L_x_39055:
[----:B------:R-:W-:Y:S05]  /*3cf0*/  BSYNC.RECONVERGENT B2 ;  /* 0x0000000000027941 */ /* 0x000fea0003800200 */
.L_x_39054:
        /* <DEDUP_REMOVED lines=60> */
.L_x_39052:
[----:B------:R-:W-:Y:S05]  /*40c0*/  BSYNC.RECONVERGENT B1 ;  /* 0x0000000000017941 */ /* 0x000fea0003800200 */
.L_x_39051:
        /* <DEDUP_REMOVED lines=11> */
.L_x_39050:
[----:B------:R-:W-:Y:S01]  /*4180*/  MOV R75, R15 ;  /* 0x0000000f004b7202 */ /* 0x000fe20000000f00 */
[----:B------:R-:W-:Y:S01]  /*4190*/  IMAD.MOV.U32 R14, RZ, RZ, RZ ;  /* 0x000000ffff0e7224 */ /* 0x000fe200078e00ff */
        /* <DEDUP_REMOVED lines=14> */
.L_x_39059:
        /* <DEDUP_REMOVED lines=13> */
.L_x_39061:
[----:B------:R-:W-:Y:S05]  /*4350*/  BSYNC.RECONVERGENT B2 ;  /* 0x0000000000027941 */ /* 0x000fea0003800200 */
.L_x_39060:
        /* <DEDUP_REMOVED lines=8> */
[C---:B------:R-:W-:Y:S02]  /*43e0*/  VIADD R14, R55.reuse, 0xbb67ae85 ;  /* 0xbb67ae85370e7836 */ /* 0x040fe40000000000 */
[----:B------:R-:W-:-:S03]  /*43f0*/  VIADD R62, R55, 0x96a522ad ;  /* 0x96a522ad373e7836 */ /* 0x000fc60000000000 */
        /* <DEDUP_REMOVED lines=43> */
[----:B------:R-:W-:-:S05]  /*46b0*/  IMAD.WIDE.U32 R74, R15, -0x326172a9, RZ ;  /* 0xcd9e8d570f4a7825 */ /* 0x000fca00078e00ff */
[----:B------:R-:W-:Y:S01]  /*46c0*/  LOP3.LUT R61, R61, R104, R75, 0x96, !PT ;  /* 0x000000683d3d7212 */ /* 0x000fe200078e964b */
[----:B------:R-:W-:Y:S01]  /*46d0*/  IMAD.WIDE.U32 R104, R14, -0x2daee0ad, RZ ;  /* 0xd2511f530e687825 */ /* 0x000fe200078e00ff */
[----:B------:R-:W-:-:S03]  /*46e0*/  MOV R14, R91 ;  /* 0x0000005b000e7202 */ /* 0x000fc60000000f00 */
[----:B------:R-:W-:Y:S01]  /*46f0*/  IMAD.MOV.U32 R91, RZ, RZ, R104 ;  /* 0x000000ffff5b7224 */ /* 0x000fe200078e0068 */
[----:B------:R-:W-:Y:S01]  /*4700*/  LOP3.LUT R62, R62, R102, R105, 0x96, !PT ;  /* 0x000000663e3e7212 */ /* 0x000fe200078e9669 */
[----:B------:R-:W-:-:S07]  /*4710*/  IMAD.MOV.U32 R75, RZ, RZ, RZ ;  /* 0x000000ffff4b7224 */ /* 0x000fce00078e00ff */
.L_x_39058:
[----:B------:R-:W-:Y:S05]  /*4720*/  BSYNC.RECONVERGENT B1 ;  /* 0x0000000000017941 */ /* 0x000fea0003800200 */
.L_x_39057:
[----:B------:R-:W-:Y:S01]  /*4730*/  I2FP.F32.U32 R15, R14 ;  /* 0x0000000e000f7245 */ /* 0x000fe20000201000 */
[----:B------:R-:W-:Y:S02]  /*4740*/  HFMA2 R14, -RZ, RZ, 0.1171875, 0 ;  /* 0x2f800000ff0e7431 */ /* 0x000fe400000001ff */
[----:B-----5:R-:W-:-:S03]  /*4750*/  FMUL.FTZ R66, R6, UR13 ;  /* 0x0000000d06427c20 */ /* 0x020fc60008410000 */
[----:B------:R-:W-:Y:S01]  /*4760*/  FFMA.FTZ R14, R15, R14, 1.1641532182693481445e-10 ;  /* 0x2f0000000f0e7423 */ /* 0x000fe2000001000e */
[----:B------:R-:W-:-:S04]  /*4770*/  FMUL.FTZ R66, R66, UR12 ;  /* 0x0000000c42427c20 */ /* 0x000fc80008410000 */
[----:B------:R-:W-:Y:S01]  /*4780*/  FSETP.GTU.FTZ.AND P1, PT, R14, UR10, PT ;  /* 0x0000000a0e007c0b */ /* 0x000fe2000bf3c000 */
[----:B------:R-:W-:-:S03]  /*4790*/  HADD2.F32 R14, -RZ, R85.H1_H1 ;  /* 0x30000055ff0e7230 */ /* 0x000fc60000004100 */
[----:B------:R-:W-:Y:S02]  /*47a0*/  FSEL R66, R66, RZ, !P1 ;  /* 0x000000ff42427208 */ /* 0x000fe40004800000 */
[----:B------:R-:W-:-:S03]  /*47b0*/  SEL R15, RZ, 0x1, P1 ;  /* 0x00000001ff0f7807 */ /* 0x000fc60000800000 */
[----:B------:R-:W-:Y:S01]  /*47c0*/  FMUL.FTZ R14, R66, R14 ;  /* 0x0000000e420e7220 */ /* 0x000fe20000410000 */
[----:B------:R-:W-:-:S07]  /*47d0*/  PRMT R78, R15, 0x7610, R78 ;  /* 0x000076100f4e7816 */ /* 0x000fce000000004e */
.L_x_39056:
[----:B------:R-:W-:Y:S02]  /*47e0*/  IMAD.MOV.U32 R66, RZ, RZ, R75 ;  /* 0x000000ffff427224 */ /* 0x000fe400078e004b */
        /* <DEDUP_REMOVED lines=15> */
.L_x_39064:
        /* <DEDUP_REMOVED lines=13> */
.L_x_39066:
[----:B------:R-:W-:Y:S05]  /*49b0*/  BSYNC.RECONVERGENT B2 ;  /* 0x0000000000027941 */ /* 0x000fea0003800200 */
.L_x_39065:
[----:B------:R-:W-:Y:S01]  /*49c0*/  LOP3.LUT R15, R67, R75, R55, 0x96, !PT ;  /* 0x0000004b430f7212 */ /* 0x000fe200078e9637 */
[----:B------:R-:W-:Y:S01]  /*49d0*/  IMAD.WIDE.U32 R104, R59, -0x326172a9, RZ ;  /* 0xcd9e8d573b687825 */ /* 0x000fe200078e00ff */
[----:B------:R-:W-:-:S03]  /*49e0*/  IADD3 R62, PT, PT, R55, -0x695add53, RZ ;  /* 0x96a522ad373e7810 */ /* 0x000fc60007ffe0ff */
[----:B------:R-:W-:Y:S02]  /*49f0*/  VIADD R61, R54, 0x9e3779b9 ;  /* 0x9e3779b9363d7836 */ /* 0x000fe40000000000 */
[----:B------:R-:W-:Y:S01]  /*4a00*/  IMAD.WIDE.U32 R102, R15, -0x326172a9, RZ ;  /* 0xcd9e8d570f667825 */ /* 0x000fe200078e00ff */
[----:B------:R-:W-:-:S03]  /*4a10*/  LOP3.LUT R15, R57, R105, R54, 0x96, !PT ;  /* 0x00000069390f7212 */ /* 0x000fc600078e9636 */
[----:B------:R-:W-:Y:S01]  /*4a20*/  IMAD.MOV.U32 R66, RZ, RZ, RZ ;  /* 0x000000ffff427224 */ /* 0x000fe200078e00ff */
        /* <DEDUP_REMOVED lines=54> */
.L_x_39063:
[----:B------:R-:W-:Y:S05]  /*4d90*/  BSYNC.RECONVERGENT B1 ;  /* 0x0000000000017941 */ /* 0x000fea0003800200 */
.L_x_39062:
        /* <DEDUP_REMOVED lines=9> */
[----:B------:R-:W-:Y:S01]  /*4e30*/  FMUL.FTZ R15, R94, R15 ;  /* 0x0000000f5e0f7220 */ /* 0x000fe20000410000 */
[----:B------:R-:W-:-:S07]  /*4e40*/  PRMT R79, R75, 0x7610, R79 ;  /* 0x000076104b4f7816 */ /* 0x000fce000000004f */
.L_x_39038:
[----:B------:R-:W0:Y:S01]  /*4e50*/  LDC.64 R102, c[0x0][0x3a8] ;  /* 0x0000ea00ff667b82 */ /* 0x000e220000000a00 */
[----:B------:R-:W-:Y:S01]  /*4e60*/  MOV R75, R91 ;  /* 0x0000005b004b7202 */ /* 0x000fe20000000f00 */
[----:B0-----:R-:W-:-:S05]  /*4e70*/  IMAD.WIDE.U32 R102, R90, 0x10, R102 ;  /* 0x000000105a667825 */ /* 0x001fca00078e0066 */
[----:B------:R0:W-:Y:S01]  /*4e80*/  STG.E.128 desc[UR6][R102.64], R12 ;  /* 0x0000000c66007986 */ /* 0x0001e2000c101d06 */
[----:B------:R-:W-:Y:S05]  /*4e90*/  @!P3 BRA `(.L_x_39067) ;  /* 0x00000000002cb947 */ /* 0x000fea0003800000 */
[----:B0-----:R-:W0:Y:S01]  /*4ea0*/  LDC.64 R102, c[0x0][0x3b0] ;  /* 0x0000ec00ff667b82 */ /* 0x001e220000000a00 */
[----:B------:R-:W-:Y:S01]  /*4eb0*/  IMAD.U32 R91, R78, 0x10000, RZ ;  /* 0x000100004e5b7824 */ /* 0x000fe200078e00ff */
[----:B------:R-:W-:-:S04]  /*4ec0*/  LOP3.LUT R94, R79, 0xffff, RZ, 0xc0, !PT ;  /* 0x0000ffff4f5e7812 */ /* 0x000fc800078ec0ff */
[----:B------:R-:W-:-:S05]  /*4ed0*/  LOP3.LUT R91, R91, 0xff0000, RZ, 0xc0, !PT ;  /* 0x00ff00005b5b7812 */ /* 0x000fca00078ec0ff */
[----:B------:R-:W-:Y:S01]  /*4ee0*/  IMAD R91, R94, 0x1000000, R91 ;  /* 0x010000005e5b7824 */ /* 0x000fe200078e025b */
[----:B------:R-:W-:-:S04]  /*4ef0*/  LOP3.LUT R94, R77, 0xff, RZ, 0xc0, !PT ;  /* 0x000000ff4d5e7812 */ /* 0x000fc800078ec0ff */
[----:B------:R-:W-:Y:S02]  /*4f00*/  LEA R94, R94, R91, 0x8 ;  /* 0x0000005b5e5e7211 */ /* 0x000fe400078e40ff */
[----:B------:R-:W-:-:S05]  /*4f10*/  LOP3.LUT R91, R76, 0xff, RZ, 0xc0, !PT ;  /* 0x000000ff4c5b7812 */ /* 0x000fca00078ec0ff */
[----:B------:R-:W-:Y:S02]  /*4f20*/  IMAD.IADD R91, R94, 0x1, R91 ;  /* 0x000000015e5b7824 */ /* 0x000fe400078e025b */
[----:B0-----:R-:W-:-:S05]  /*4f30*/  IMAD.WIDE.U32 R102, R41, 0x4, R102 ;  /* 0x0000000429667825 */ /* 0x001fca00078e0066 */
[----:B------:R1:W-:Y:S02]  /*4f40*/  STG.E desc[UR6][R102.64], R91 ;  /* 0x0000005b66007986 */ /* 0x0003e4000c101906 */
.L_x_39067:
[----:B------:R-:W-:Y:S01]  /*4f50*/  VIADD R90, R90, 0x100 ;  /* 0x000001005a5a7836 */ /* 0x000fe20000000000 */
[----:B------:R-:W-:-:S07]  /*4f60*/  IADD3 R41, PT, PT, R41, 0x100, RZ ;  /* 0x0000010029297810 */ /* 0x000fce0007ffe0ff */
.L_x_39017:
[----:B------:R-:W-:Y:S05]  /*4f70*/  BSYNC.RECONVERGENT B0 ;  /* 0x0000000000007941 */ /* 0x000fea0003800200 */
.L_x_39016:
        /* <DEDUP_REMOVED lines=13> */
[----:B------:R-:W-:Y:S01]  /*5050*/  ISETP.GT.AND P1, PT, R40, RZ, PT ;  /* 0x000000ff2800720c */ /* 0x000fe20003f24270 */
[----:B--2---:R-:W-:Y:S01]  /*5060*/  IMAD.MOV.U32 R18, RZ, RZ, R66 ;  /* 0x000000ffff127224 */ /* 0x004fe200078e0042 */
[----:B-----5:R-:W-:Y:S01]  /*5070*/  MOV R16, R8 ;  /* 0x0000000800107202 */ /* 0x020fe20000000f00 */
        /* <DEDUP_REMOVED lines=18> */
.L_x_39074:
        /* <DEDUP_REMOVED lines=13> */
.L_x_39076:
[----:B------:R-:W-:Y:S05]  /*5270*/  BSYNC.RECONVERGENT B2 ;  /* 0x0000000000027941 */ /* 0x000fea0003800200 */
.L_x_39075:
[----:B------:R-:W-:Y:S01]  /*5280*/  IMAD.WIDE.U32 R106, R59, -0x326172a9, RZ ;  /* 0xcd9e8d573b6a7825 */ /* 0x000fe200078e00ff */
[----:B------:R-:W-:Y:S02]  /*5290*/  LOP3.LUT R17, R67, R19, R55, 0x96, !PT ;  /* 0x0000001343117212 */ /* 0x000fe400078e9637 */
[----:B------:R-:W-:Y:S01]  /*52a0*/  IADD3 R61, PT, PT, R54, -0x700cb87f, RZ ;  /* 0x8ff34781363d7810 */ /* 0x000fe20007ffe0ff */
[----:B------:R-:W-:Y:S01]  /*52b0*/  VIADD R62, R55, 0x96a522ad ;  /* 0x96a522ad373e7836 */ /* 0x000fe20000000000 */
[----:B------:R-:W-:Y:S01]  /*52c0*/  LOP3.LUT R16, R57, R107, R54, 0x96, !PT ;  /* 0x0000006b39107212 */ /* 0x000fe200078e9636 */
[----:B0-----:R-:W-:-:S04]  /*52d0*/  IMAD.WIDE.U32 R102, R17, -0x326172a9, RZ ;  /* 0xcd9e8d5711667825 */ /* 0x001fc800078e00ff */
        /* <DEDUP_REMOVED lines=55> */
.L_x_39073:
[----:B------:R-:W-:Y:S05]  /*5650*/  BSYNC.RECONVERGENT B1 ;  /* 0x0000000000017941 */ /* 0x000fea0003800200 */
.L_x_39072:
[----:B------:R-:W-:Y:S01]  /*5660*/  I2FP.F32.U32 R17, R16 ;  /* 0x0000001000117245 */ /* 0x000fe20000201000 */
[----:B------:R-:W-:Y:S02]  /*5670*/  HFMA2 R16, -RZ, RZ, 0.1171875, 0 ;  /* 0x2f800000ff107431 */ /* 0x000fe400000001ff */
[----:B------:R-:W-:-:S03]  /*5680*/  FMUL.FTZ R19, R4, UR13 ;  /* 0x0000000d04137c20 */ /* 0x000fc60008410000 */
        /* <DEDUP_REMOVED lines=8> */
.L_x_39071:
        /* <DEDUP_REMOVED lines=16> */
.L_x_39080:
[----:B------:R-:W-:Y:S01]  /*5810*/  IADD3 R0, PT, PT, R0, 0x1, RZ ;  /* 0x0000000100007810 */ /* 0x000fe20007ffe0ff */
[----:B------:R-:W-:Y:S03]  /*5820*/  BSSY.RECONVERGENT B2, `(.L_x_39081) ;  /* 0x000000c000027945 */ /* 0x000fe60003800200 */
[C---:B------:R-:W-:Y:S01]  /*5830*/  ISETP.NE.AND P2, PT, R0.reuse, RZ, PT ;  /* 0x000000ff0000720c */ /* 0x040fe20003f45270 */
[----:B0-----:R-:W-:-:S12]  /*5840*/  IMAD.WIDE.U32 R102, R0, -0x2daee0ad, RZ ;  /* 0xd2511f5300667825 */ /* 0x001fd800078e00ff */
        /* <DEDUP_REMOVED lines=9> */
.L_x_39082:
[----:B------:R-:W-:Y:S05]  /*58e0*/  BSYNC.RECONVERGENT B2 ;  /* 0x0000000000027941 */ /* 0x000fea0003800200 */
.L_x_39081:
        /* <DEDUP_REMOVED lines=60> */
.L_x_39079:
[----:B------:R-:W-:Y:S05]  /*5cb0*/  BSYNC.RECONVERGENT B1 ;  /* 0x0000000000017941 */ /* 0x000fea0003800200 */
.L_x_39078:
[----:B------:R-:W-:Y:S01]  /*5cc0*/  I2FP.F32.U32 R18, R17 ;  /* 0x0000001100127245 */ /* 0x000fe20000201000 */
[----:B------:R-:W-:Y:S02]  /*5cd0*/  IMAD.MOV.U32 R17, RZ, RZ, 0x2f800000 ;  /* 0x2f800000ff117424 */ /* 0x000fe400078e00ff */
[----:B------:R-:W-:Y:S02]  /*5ce0*/  FMUL.FTZ R66, R5, UR13 ;  /* 0x0000000d05427c20 */ /* 0x000fe40008410000 */
        /* <DEDUP_REMOVED lines=8> */
.L_x_39077:
        /* <DEDUP_REMOVED lines=16> */
.L_x_39086:
[----:B------:R-:W-:Y:S01]  /*5e70*/  VIADD R0, R0, 0x1 ;  /* 0x0000000100007836 */ /* 0x000fe20000000000 */
[----:B------:R-:W-:Y:S03]  /*5e80*/  BSSY.RECONVERGENT B2, `(.L_x_39087) ;  /* 0x000000c000027945 */ /* 0x000fe60003800200 */
[C---:B0-----:R-:W-:Y:S01]  /*5e90*/  IMAD.WIDE.U32 R102, R0.reuse, -0x2daee0ad, RZ ;  /* 0xd2511f5300667825 */ /* 0x041fe200078e00ff */
        /* <DEDUP_REMOVED lines=10> */
.L_x_39088:
[----:B------:R-:W-:Y:S05]  /*5f40*/  BSYNC.RECONVERGENT B2 ;  /* 0x0000000000027941 */ /* 0x000fea0003800200 */
.L_x_39087:
        /* <DEDUP_REMOVED lines=60> */
.L_x_39085:
[----:B------:R-:W-:Y:S05]  /*6310*/  BSYNC.RECONVERGENT B1 ;  /* 0x0000000000017941 */ /* 0x000fea0003800200 */
.L_x_39084:
[----:B------:R-:W-:Y:S01]  /*6320*/  I2FP.F32.U32 R19, R18 ;  /* 0x0000001200137245 */ /* 0x000fe20000201000 */
[----:B------:R-:W-:Y:S02]  /*6330*/  IMAD.MOV.U32 R18, RZ, RZ, 0x2f800000 ;  /* 0x2f800000ff127424 */ /* 0x000fe400078e00ff */
[----:B------:R-:W-:Y:S02]  /*6340*/  FMUL.FTZ R66, R6, UR13 ;  /* 0x0000000d06427c20 */ /* 0x000fe40008410000 */
        /* <DEDUP_REMOVED lines=8> */
.L_x_39083:
        /* <DEDUP_REMOVED lines=16> */
.L_x_39092:
        /* <DEDUP_REMOVED lines=13> */
.L_x_39094:
[----:B------:R-:W-:Y:S05]  /*65a0*/  BSYNC.RECONVERGENT B2 ;  /* 0x0000000000027941 */ /* 0x000fea0003800200 */
.L_x_39093:
[----:B------:R-:W-:Y:S01]  /*65b0*/  LOP3.LUT R19, R67, R75, R55, 0x96, !PT ;  /* 0x0000004b43137212 */ /* 0x000fe200078e9637 */
[----:B------:R-:W-:Y:S01]  /*65c0*/  IMAD.WIDE.U32 R104, R59, -0x326172a9, RZ ;  /* 0xcd9e8d573b687825 */ /* 0x000fe200078e00ff */
[----:B------:R-:W-:-:S03]  /*65d0*/  IADD3 R61, PT, PT, R54, -0x61c88647, RZ ;  /* 0x9e3779b9363d7810 */ /* 0x000fc60007ffe0ff */
[----:B------:R-:W-:Y:S02]  /*65e0*/  HFMA2 R66, -RZ, RZ, 0, 0 ;  /* 0x00000000ff427431 */ /* 0x000fe400000001ff */
[----:B0-----:R-:W-:Y:S01]  /*65f0*/  IMAD.WIDE.U32 R102, R19, -0x326172a9, RZ ;  /* 0xcd9e8d5713667825 */ /* 0x001fe200078e00ff */
        /* <DEDUP_REMOVED lines=56> */
.L_x_39091:
[----:B------:R-:W-:Y:S05]  /*6980*/  BSYNC.RECONVERGENT B1 ;  /* 0x0000000000017941 */ /* 0x000fea0003800200 */
.L_x_39090:
        /* <DEDUP_REMOVED lines=12> */
.L_x_39070:
[----:B--2---:R-:W-:Y:S01]  /*6a50*/  IMAD.MOV.U32 R18, RZ, RZ, R66 ;  /* 0x000000ffff127224 */ /* 0x004fe200078e0042 */
[----:B-1----:R-:W-:Y:S01]  /*6a60*/  MOV R91, R75 ;  /* 0x0000004b005b7202 */ /* 0x002fe20000000f00 */
        /* <DEDUP_REMOVED lines=18> */
.L_x_39098:
        /* <DEDUP_REMOVED lines=13> */
.L_x_39100:
[----:B------:R-:W-:Y:S05]  /*6c60*/  BSYNC.RECONVERGENT B2 ;  /* 0x0000000000027941 */ /* 0x000fea0003800200 */
.L_x_39099:
[----:B------:R-:W-:Y:S01]  /*6c70*/  IMAD.WIDE.U32 R106, R59, -0x326172a9, RZ ;  /* 0xcd9e8d573b6a7825 */ /* 0x000fe200078e00ff */
[----:B------:R-:W-:-:S03]  /*6c80*/  LOP3.LUT R17, R67, R19, R55, 0x96, !PT ;  /* 0x0000001343117212 */ /* 0x000fc600078e9637 */
[----:B------:R-:W-:Y:S01]  /*6c90*/  VIADD R62, R55, 0x96a522ad ;  /* 0x96a522ad373e7836 */ /* 0x000fe20000000000 */
[----:B------:R-:W-:Y:S01]  /*6ca0*/  LOP3.LUT R16, R57, R107, R54, 0x96, !PT ;  /* 0x0000006b39107212 */ /* 0x000fe200078e9636 */
[----:B0-----:R-:W-:Y:S01]  /*6cb0*/  IMAD.WIDE.U32 R102, R17, -0x326172a9, RZ ;  /* 0xcd9e8d5711667825 */ /* 0x001fe200078e00ff */
        /* <DEDUP_REMOVED lines=56> */
.L_x_39097:
[----:B------:R-:W-:Y:S05]  /*7040*/  BSYNC.RECONVERGENT B1 ;  /* 0x0000000000017941 */ /* 0x000fea0003800200 */
.L_x_39096:
        /* <DEDUP_REMOVED lines=11> */
.L_x_39095:
        /* <DEDUP_REMOVED lines=16> */
.L_x_39104:
        /* <DEDUP_REMOVED lines=13> */
.L_x_39106:
[----:B------:R-:W-:Y:S05]  /*72d0*/  BSYNC.RECONVERGENT B2 ;  /* 0x0000000000027941 */ /* 0x000fea0003800200 */
.L_x_39105:
        /* <DEDUP_REMOVED lines=60> */
.L_x_39103:
[----:B------:R-:W-:Y:S05]  /*76a0*/  BSYNC.RECONVERGENT B1 ;  /* 0x0000000000017941 */ /* 0x000fea0003800200 */
.L_x_39102:
        /* <DEDUP_REMOVED lines=9> */
[----:B------:R-:W-:Y:S01]  /*7740*/  FMUL.FTZ R17, R17, R66 ;  /* 0x0000004211117220 */ /* 0x000fe20000410000 */
[----:B------:R-:W-:-:S07]  /*7750*/  PRMT R77, R18, 0x7610, R77 ;  /* 0x00007610124d7816 */ /* 0x000fce000000004d */
.L_x_39101:
        /* <DEDUP_REMOVED lines=16> */
.L_x_39110:
        /* <DEDUP_REMOVED lines=13> */
.L_x_39112:
[----:B------:R-:W-:Y:S05]  /*7930*/  BSYNC.RECONVERGENT B2 ;  /* 0x0000000000027941 */ /* 0x000fea0003800200 */
.L_x_39111:
        /* <DEDUP_REMOVED lines=53> */
[----:B------:R-:W-:-:S05]  /*7c90*/  IMAD.WIDE.U32 R74, R19, -0x326172a9, RZ ;  /* 0xcd9e8d57134a7825 */ /* 0x000fca00078e00ff */
[----:B------:R-:W-:Y:S01]  /*7ca0*/  LOP3.LUT R61, R61, R104, R75, 0x96, !PT ;  /* 0x000000683d3d7212 */ /* 0x000fe200078e964b */
[----:B------:R-:W-:-:S04]  /*7cb0*/  IMAD.WIDE.U32 R104, R18, -0x2daee0ad, RZ ;  /* 0xd2511f5312687825 */ /* 0x000fc800078e00ff */
[----:B------:R-:W-:Y:S01]  /*7cc0*/  HFMA2 R75, -RZ, RZ, 0, 0 ;  /* 0x00000000ff4b7431 */ /* 0x000fe200000001ff */
[----:B------:R-:W-:Y:S01]  /*7cd0*/  MOV R18, R91 ;  /* 0x0000005b00127202 */ /* 0x000fe20000000f00 */
[----:B------:R-:W-:Y:S01]  /*7ce0*/  IMAD.MOV.U32 R91, RZ, RZ, R104 ;  /* 0x000000ffff5b7224 */ /* 0x000fe200078e0068 */
[----:B------:R-:W-:-:S07]  /*7cf0*/  LOP3.LUT R62, R62, R102, R105, 0x96, !PT ;  /* 0x000000663e3e7212 */ /* 0x000fce00078e9669 */
.L_x_39109:
[----:B------:R-:W-:Y:S05]  /*7d00*/  BSYNC.RECONVERGENT B1 ;  /* 0x0000000000017941 */ /* 0x000fea0003800200 */
.L_x_39108:
        /* <DEDUP_REMOVED lines=11> */
.L_x_39107:
        /* <DEDUP_REMOVED lines=16> */
.L_x_39115:
        /* <DEDUP_REMOVED lines=13> */
.L_x_39117:
[----:B------:R-:W-:Y:S05]  /*7f90*/  BSYNC.RECONVERGENT B2 ;  /* 0x0000000000027941 */ /* 0x000fea0003800200 */
.L_x_39116:
[----:B------:R-:W-:Y:S01]  /*7fa0*/  LOP3.LUT R19, R67, R75, R55, 0x96, !PT ;  /* 0x0000004b43137212 */ /* 0x000fe200078e9637 */
[----:B------:R-:W-:Y:S01]  /*7fb0*/  IMAD.WIDE.U32 R104, R59, -0x326172a9, RZ ;  /* 0xcd9e8d573b687825 */ /* 0x000fe200078e00ff */
[----:B------:R-:W-:-:S03]  /*7fc0*/  IADD3 R62, PT, PT, R55, -0x695add53, RZ ;  /* 0x96a522ad373e7810 */ /* 0x000fc60007ffe0ff */
[----:B------:R-:W-:Y:S02]  /*7fd0*/  HFMA2 R66, -RZ, RZ, 0, 0 ;  /* 0x00000000ff427431 */ /* 0x000fe400000001ff */
[----:B------:R-:W-:Y:S02]  /*7fe0*/  VIADD R61, R54, 0x9e3779b9 ;  /* 0x9e3779b9363d7836 */ /* 0x000fe40000000000 */
[----:B0-----:R-:W-:Y:S01]  /*7ff0*/  IMAD.WIDE.U32 R102, R19, -0x326172a9, RZ ;  /* 0xcd9e8d5713667825 */ /* 0x001fe200078e00ff */
[----:B------:R-:W-:-:S04]  /*8000*/  LOP3.LUT R19, R57, R105, R54, 0x96, !PT ;  /* 0x0000006939137212 */ /* 0x000fc800078e9636 */
        /* <DEDUP_REMOVED lines=50> */
[----:B------:R-:W-:-:S03]  /*8330*/  MOV R19, R91 ;  /* 0x0000005b00137202 */ /* 0x000fc60000000f00 */
[----:B------:R-:W-:Y:S01]  /*8340*/  IMAD.MOV.U32 R91, RZ, RZ, R104 ;  /* 0x000000ffff5b7224 */ /* 0x000fe200078e0068 */
[----:B------:R-:W-:Y:S01]  /*8350*/  LOP3.LUT R62, R62, R74, R105, 0x96, !PT ;  /* 0x0000004a3e3e7212 */ /* 0x000fe200078e9669 */
[----:B------:R-:W-:-:S07]  /*8360*/  IMAD.MOV.U32 R74, RZ, RZ, R102 ;  /* 0x000000ffff4a7224 */ /* 0x000fce00078e0066 */
.L_x_39114:
[----:B------:R-:W-:Y:S05]  /*8370*/  BSYNC.RECONVERGENT B1 ;  /* 0x0000000000017941 */ /* 0x000fea0003800200 */
.L_x_39113:
        /* <DEDUP_REMOVED lines=11> */
.L_x_39089:
[----:B0-----:R-:W0:Y:S01]  /*8430*/  LDC.64 R102, c[0x0][0x3a8] ;  /* 0x0000ea00ff667b82 */ /* 0x001e220000000a00 */
[----:B------:R-:W-:Y:S01]  /*8440*/  MOV R75, R91 ;  /* 0x0000005b004b7202 */ /* 0x000fe20000000f00 */
[----:B0-----:R-:W-:-:S05]  /*8450*/  IMAD.WIDE.U32 R102, R90, 0x10, R102 ;  /* 0x000000105a667825 */ /* 0x001fca00078e0066 */
[----:B------:R0:W-:Y:S01]  /*8460*/  STG.E.128 desc[UR6][R102.64], R16 ;  /* 0x0000001066007986 */ /* 0x0001e2000c101d06 */
[----:B------:R-:W-:Y:S05]  /*8470*/  @!P3 BRA `(.L_x_39118) ;  /* 0x00000000002cb947 */ /* 0x000fea0003800000 */
[----:B0-----:R-:W0:Y:S01]  /*8480*/  LDC.64 R102, c[0x0][0x3b0] ;  /* 0x0000ec00ff667b82 */ /* 0x001e220000000a00 */
[----:B------:R-:W-:Y:S01]  /*8490*/  IMAD.U32 R91, R78, 0x10000, RZ ;  /* 0x000100004e5b7824 */ /* 0x000fe200078e00ff */
[----:B------:R-:W-:-:S04]  /*84a0*/  LOP3.LUT R94, R79, 0xffff, RZ, 0xc0, !PT ;  /* 0x0000ffff4f5e7812 */ /* 0x000fc800078ec0ff */
[----:B------:R-:W-:-:S04]  /*84b0*/  LOP3.LUT R91, R91, 0xff0000, RZ, 0xc0, !PT ;  /* 0x00ff00005b5b7812 */ /* 0x000fc800078ec0ff */
[----:B------:R-:W-:Y:S02]  /*84c0*/  LEA R91, R94, R91, 0x18 ;  /* 0x0000005b5e5b7211 */ /* 0x000fe400078ec0ff */
[----:B------:R-:W-:-:S05]  /*84d0*/  LOP3.LUT R94, R77, 0xff, RZ, 0xc0, !PT ;  /* 0x000000ff4d5e7812 */ /* 0x000fca00078ec0ff */
[----:B------:R-:W-:Y:S01]  /*84e0*/  IMAD R94, R94, 0x100, R91 ;  /* 0x000001005e5e7824 */ /* 0x000fe200078e025b */
[----:B------:R-:W-:-:S04]  /*84f0*/  LOP3.LUT R91, R76, 0xff, RZ, 0xc0, !PT ;  /* 0x000000ff4c5b7812 */ /* 0x000fc800078ec0ff */
[----:B------:R-:W-:Y:S01]  /*8500*/  IADD3 R91, PT, PT, R94, R91, RZ ;  /* 0x0000005b5e5b7210 */ /* 0x000fe20007ffe0ff */
[----:B0-----:R-:W-:-:S05]  /*8510*/  IMAD.WIDE.U32 R102, R41, 0x4, R102 ;  /* 0x0000000429667825 */ /* 0x001fca00078e0066 */
[----:B------:R1:W-:Y:S02]  /*8520*/  STG.E desc[UR6][R102.64], R91 ;  /* 0x0000005b66007986 */ /* 0x0003e4000c101906 */
.L_x_39118:
[----:B------:R-:W-:Y:S01]  /*8530*/  VIADD R90, R90, 0x100 ;  /* 0x000001005a5a7836 */ /* 0x000fe20000000000 */
[----:B------:R-:W-:-:S07]  /*8540*/  IADD3 R41, PT, PT, R41, 0x100, RZ ;  /* 0x0000010029297810 */ /* 0x000fce0007ffe0ff */
.L_x_39069:
[----:B------:R-:W-:Y:S05]  /*8550*/  BSYNC.RECONVERGENT B0 ;  /* 0x0000000000007941 */ /* 0x000fea0003800200 */
.L_x_39068:
        /* <DEDUP_REMOVED lines=15> */
[----:B-1----:R-:W-:Y:S01]  /*8650*/  MOV R91, R75 ;  /* 0x0000004b005b7202 */ /* 0x002fe20000000f00 */
[----:B-----5:R-:W-:-:S10]  /*8660*/  IMAD.MOV.U32 R20, RZ, RZ, R8 ;  /* 0x000000ffff147224 */ /* 0x020fd400078e0008 */
        /* <DEDUP_REMOVED lines=17> */
.L_x_39125:
        /* <DEDUP_REMOVED lines=13> */
.L_x_39127:
[----:B------:R-:W-:Y:S05]  /*8850*/  BSYNC.RECONVERGENT B2 ;  /* 0x0000000000027941 */ /* 0x000fea0003800200 */
.L_x_39126:
[----:B------:R-:W-:Y:S01]  /*8860*/  IMAD.WIDE.U32 R106, R59, -0x326172a9, RZ ;  /* 0xcd9e8d573b6a7825 */ /* 0x000fe200078e00ff */
[----:B------:R-:W-:Y:S02]  /*8870*/  LOP3.LUT R21, R67, R23, R55, 0x96, !PT ;  /* 0x0000001743157212 */ /* 0x000fe400078e9637 */
[C---:B------:R-:W-:Y:S01]  /*8880*/  IADD3 R61, PT, PT, R54.reuse, -0x700cb87f, RZ ;  /* 0x8ff34781363d7810 */ /* 0x040fe20007ffe0ff */
[----:B------:R-:W-:Y:S01]  /*8890*/  VIADD R62, R55, 0x96a522ad ;  /* 0x96a522ad373e7836 */ /* 0x000fe20000000000 */
[----:B------:R-:W-:Y:S01]  /*88a0*/  LOP3.LUT R20, R57, R107, R54, 0x96, !PT ;  /* 0x0000006b39147212 */ /* 0x000fe200078e9636 */
[----:B0-----:R-:W-:Y:S01]  /*88b0*/  IMAD.WIDE.U32 R102, R21, -0x326172a9, RZ ;  /* 0xcd9e8d5715667825 */ /* 0x001fe200078e00ff */
        /* <DEDUP_REMOVED lines=55> */
.L_x_39124:
[----:B------:R-:W-:Y:S05]  /*8c30*/  BSYNC.RECONVERGENT B1 ;  /* 0x0000000000017941 */ /* 0x000fea0003800200 */
.L_x_39123:
        /* <DEDUP_REMOVED lines=11> */
.L_x_39122:
        /* <DEDUP_REMOVED lines=16> */
.L_x_39131:
        /* <DEDUP_REMOVED lines=13> */
.L_x_39133:
[----:B------:R-:W-:Y:S05]  /*8ec0*/  BSYNC.RECONVERGENT B2 ;  /* 0x0000000000027941 */ /* 0x000fea0003800200 */
.L_x_39132:
        /* <DEDUP_REMOVED lines=55> */
[----:B------:R-:W-:Y:S02]  /*9240*/  MOV R21, R91 ;  /* 0x0000005b00157202 */ /* 0x000fe40000000f00 */
[----:B------:R-:W-:Y:S01]  /*9250*/  LOP3.LUT R61, R61, R104, R75, 0x96, !PT ;  /* 0x000000683d3d7212 */ /* 0x000fe200078e964b */
[----:B------:R-:W-:Y:S01]  /*9260*/  IMAD.MOV.U32 R91, RZ, RZ, R22 ;  /* 0x000000ffff5b7224 */ /* 0x000fe200078e0016 */
[----:B------:R-:W-:Y:S01]  /*9270*/  LOP3.LUT R62, R62, R102, R23, 0x96, !PT ;  /* 0x000000663e3e7212 */ /* 0x000fe200078e9617 */
[----:B------:R-:W-:-:S07]  /*9280*/  HFMA2 R23, -RZ, RZ, 0, 0 ;  /* 0x00000000ff177431 */ /* 0x000fce00000001ff */
.L_x_39130:
[----:B------:R-:W-:Y:S05]  /*9290*/  BSYNC.RECONVERGENT B1 ;  /* 0x0000000000017941 */ /* 0x000fea0003800200 */
.L_x_39129:
        /* <DEDUP_REMOVED lines=11> */
.L_x_39128:
        /* <DEDUP_REMOVED lines=16> */
.L_x_39137:
        /* <DEDUP_REMOVED lines=13> */
.L_x_39139:
[----:B------:R-:W-:Y:S05]  /*9520*/  BSYNC.RECONVERGENT B2 ;  /* 0x0000000000027941 */ /* 0x000fea0003800200 */
.L_x_39138:
        /* <DEDUP_REMOVED lines=60> */
.L_x_39136:
[----:B------:R-:W-:Y:S05]  /*98f0*/  BSYNC.RECONVERGENT B1 ;  /* 0x0000000000017941 */ /* 0x000fea0003800200 */
.L_x_39135:
[----:B------:R-:W-:Y:S01]  /*9900*/  I2FP.F32.U32 R23, R22 ;  /* 0x0000001600177245 */ /* 0x000fe20000201000 */
[----:B------:R-:W-:Y:S02]  /*9910*/  HFMA2 R22, -RZ, RZ, 0.1171875, 0 ;  /* 0x2f800000ff167431 */ /* 0x000fe400000001ff */
[----:B------:R-:W-:-:S03]  /*9920*/  FMUL.FTZ R66, R6, UR13 ;  /* 0x0000000d06427c20 */ /* 0x000fc60008410000 */
[----:B------:R-:W-:Y:S01]  /*9930*/  FFMA.FTZ R22, R23, R22, 1.1641532182693481445e-10 ;  /* 0x2f00000017167423 */ /* 0x000fe20000010016 */
[----:B------:R-:W-:-:S04]  /*9940*/  FMUL.FTZ R66, R66, UR12 ;  /* 0x0000000c42427c20 */ /* 0x000fc80008410000 */
[----:B------:R-:W-:Y:S01]  /*9950*/  FSETP.GTU.FTZ.AND P2, PT, R22, UR10, PT ;  /* 0x0000000a16007c0b */ /* 0x000fe2000bf5c000 */
[----:B------:R-:W-:-:S03]  /*9960*/  HADD2.F32 R22, -RZ, R81.H1_H1 ;  /* 0x30000051ff167230 */ /* 0x000fc60000004100 */
[----:B------:R-:W-:Y:S02]  /*9970*/  FSEL R66, R66, RZ, !P2 ;  /* 0x000000ff42427208 */ /* 0x000fe40005000000 */
[----:B------:R-:W-:-:S03]  /*9980*/  SEL R23, RZ, 0x1, P2 ;  /* 0x00000001ff177807 */ /* 0x000fc60001000000 */
[----:B------:R-:W-:Y:S01]  /*9990*/  FFMA.FTZ R22, R66, R22, R10 ;  /* 0x0000001642167223 */ /* 0x000fe2000001000a */
[----:B------:R-:W-:-:S07]  /*99a0*/  PRMT R78, R23, 0x7610, R78 ;  /* 0x00007610174e7816 */ /* 0x000fce000000004e */
.L_x_39134:
        /* <DEDUP_REMOVED lines=16> */
.L_x_39143:
        /* <DEDUP_REMOVED lines=13> */
.L_x_39145:
[----:B------:R-:W-:Y:S05]  /*9b80*/  BSYNC.RECONVERGENT B2 ;  /* 0x0000000000027941 */ /* 0x000fea0003800200 */
.L_x_39144:
[----:B------:R-:W-:Y:S01]  /*9b90*/  LOP3.LUT R23, R67, R75, R55, 0x96, !PT ;  /* 0x0000004b43177212 */ /* 0x000fe200078e9637 */
[----:B------:R-:W-:Y:S01]  /*9ba0*/  IMAD.WIDE.U32 R104, R59, -0x326172a9, RZ ;  /* 0xcd9e8d573b687825 */ /* 0x000fe200078e00ff */
[----:B------:R-:W-:-:S03]  /*9bb0*/  IADD3 R61, PT, PT, R54, -0x61c88647, RZ ;  /* 0x9e3779b9363d7810 */ /* 0x000fc60007ffe0ff */
[----:B0-----:R-:W-:Y:S01]  /*9bc0*/  IMAD.WIDE.U32 R102, R23, -0x326172a9, RZ ;  /* 0xcd9e8d5717667825 */ /* 0x001fe200078e00ff */
[----:B------:R-:W-:-:S03]  /*9bd0*/  LOP3.LUT R23, R57, R105, R54, 0x96, !PT ;  /* 0x0000006939177212 */ /* 0x000fc600078e9636 */
[----:B------:R-:W-:Y:S01]  /*9be0*/  VIADD R62, R55, 0x96a522ad ;  /* 0x96a522ad373e7836 */ /* 0x000fe20000000000 */
[----:B------:R-:W-:Y:S01]  /*9bf0*/  LOP3.LUT R61, R61, R104, R103, 0x96, !PT ;  /* 0x000000683d3d7212 */ /* 0x000fe200078e9667 */
[----:B------:R-:W-:-:S04]  /*9c00*/  IMAD.WIDE.U32 R104, R23, -0x2daee0ad, RZ ;  /* 0xd2511f5317687825 */ /* 0x000fc800078e00ff */
[----:B------:R-:W-:Y:S02]  /*9c10*/  VIADD R23, R55, 0xbb67ae85 ;  /* 0xbb67ae8537177836 */ /* 0x000fe40000000000 */
[----:B------:R-:W-:-:S03]  /*9c20*/  IMAD.MOV.U32 R66, RZ, RZ, RZ ;  /* 0x000000ffff427224 */ /* 0x000fc600078e00ff */
        /* <DEDUP_REMOVED lines=47> */
[----:B------:R-:W-:Y:S01]  /*9f20*/  IMAD.MOV.U32 R23, RZ, RZ, R91 ;  /* 0x000000ffff177224 */ /* 0x000fe200078e005b */
[----:B------:R-:W-:Y:S02]  /*9f30*/  LOP3.LUT R62, R62, R74, R105, 0x96, !PT ;  /* 0x0000004a3e3e7212 */ /* 0x000fe400078e9669 */
[----:B------:R-:W-:Y:S02]  /*9f40*/  MOV R74, R102 ;  /* 0x00000066004a7202 */ /* 0x000fe40000000f00 */
[----:B------:R-:W-:-:S07]  /*9f50*/  MOV R91, R104 ;  /* 0x00000068005b7202 */ /* 0x000fce0000000f00 */
.L_x_39142:
[----:B------:R-:W-:Y:S05]  /*9f60*/  BSYNC.RECONVERGENT B1 ;  /* 0x0000000000017941 */ /* 0x000fea0003800200 */
.L_x_39141:
        /* <DEDUP_REMOVED lines=10> */
[----:B------:R-:W-:Y:S01]  /*a010*/  PRMT R79, R75, 0x7610, R79 ;  /* 0x000076104b4f7816 */ /* 0x000fe2000000004f */
[----:B------:R-:W-:Y:S06]  /*a020*/  BRA `(.L_x_39140) ;  /* 0x0000001800787947 */ /* 0x000fec0003800000 */
.L_x_39121:
[----:B--2---:R-:W-:Y:S01]  /*a030*/  IMAD.MOV.U32 R22, RZ, RZ, R66 ;  /* 0x000000ffff167224 */ /* 0x004fe200078e0042 */
[----:B-1----:R-:W-:Y:S01]  /*a040*/  MOV R91, R75 ;  /* 0x0000004b005b7202 */ /* 0x002fe20000000f00 */
[----:B------:R-:W-:Y:S01]  /*a050*/  IMAD.MOV.U32 R20, RZ, RZ, RZ ;  /* 0x000000ffff147224 */ /* 0x000fe200078e00ff */
        /* <DEDUP_REMOVED lines=17> */
.L_x_39149:
        /* <DEDUP_REMOVED lines=13> */
.L_x_39151:
[----:B------:R-:W-:Y:S05]  /*a240*/  BSYNC.RECONVERGENT B2 ;  /* 0x0000000000027941 */ /* 0x000fea0003800200 */
.L_x_39150:
        /* <DEDUP_REMOVED lines=61> */
.L_x_39148:
[----:B------:R-:W-:Y:S05]  /*a620*/  BSYNC.RECONVERGENT B1 ;  /* 0x0000000000017941 */ /* 0x000fea0003800200 */
.L_x_39147:
        /* <DEDUP_REMOVED lines=11> */
.L_x_39146:
        /* <DEDUP_REMOVED lines=16> */
.L_x_39155:
        /* <DEDUP_REMOVED lines=13> */
.L_x_39157:
[----:B------:R-:W-:Y:S05]  /*a8b0*/  BSYNC.RECONVERGENT B2 ;  /* 0x0000000000027941 */ /* 0x000fea0003800200 */
.L_x_39156:
        /* <DEDUP_REMOVED lines=60> */
.L_x_39154:
[----:B------:R-:W-:Y:S05]  /*ac80*/  BSYNC.RECONVERGENT B1 ;  /* 0x0000000000017941 */ /* 0x000fea0003800200 */
.L_x_39153:
        /* <DEDUP_REMOVED lines=11> */
.L_x_39152:
        /* <DEDUP_REMOVED lines=16> */
.L_x_39161:
        /* <DEDUP_REMOVED lines=13> */
.L_x_39163:
[----:B------:R-:W-:Y:S05]  /*af10*/  BSYNC.RECONVERGENT B2 ;  /* 0x0000000000027941 */ /* 0x000fea0003800200 */
.L_x_39162:
        /* <DEDUP_REMOVED lines=60> */
.L_x_39160:
[----:B------:R-:W-:Y:S05]  /*b2e0*/  BSYNC.RECONVERGENT B1 ;  /* 0x0000000000017941 */ /* 0x000fea0003800200 */
.L_x_39159:
        /* <DEDUP_REMOVED lines=11> */
.L_x_39158:
        /* <DEDUP_REMOVED lines=16> */
.L_x_39166:
        /* <DEDUP_REMOVED lines=13> */
.L_x_39168:
[----:B------:R-:W-:Y:S05]  /*b570*/  BSYNC.RECONVERGENT B2 ;  /* 0x0000000000027941 */ /* 0x000fea0003800200 */
.L_x_39167:
        /* <DEDUP_REMOVED lines=61> */
.L_x_39165:
[----:B------:R-:W-:Y:S05]  /*b950*/  BSYNC.RECONVERGENT B1 ;  /* 0x0000000000017941 */ /* 0x000fea0003800200 */
.L_x_39164:
        /* <DEDUP_REMOVED lines=11> */
.L_x_39140:
[----:B0-----:R-:W0:Y:S01]  /*ba10*/  LDC.64 R102, c[0x0][0x3a8] ;  /* 0x0000ea00ff667b82 */ /* 0x001e220000000a00 */
[----:B------:R-:W-:Y:S02]  /*ba20*/  IMAD.MOV.U32 R75, RZ, RZ, R91 ;  /* 0x000000ffff4b7224 */ /* 0x000fe400078e005b */
[----:B0-----:R-:W-:-:S05]  /*ba30*/  IMAD.WIDE.U32 R102, R90, 0x10, R102 ;  /* 0x000000105a667825 */ /* 0x001fca00078e0066 */
[----:B------:R0:W-:Y:S01]  /*ba40*/  STG.E.128 desc[UR6][R102.64], R20 ;  /* 0x0000001466007986 */ /* 0x0001e2000c101d06 */
[----:B------:R-:W-:Y:S05]  /*ba50*/  @!P3 BRA `(.L_x_39169) ;  /* 0x00000000002cb947 */ /* 0x000fea0003800000 */
[----:B0-----:R-:W0:Y:S01]  /*ba60*/  LDC.64 R102, c[0x0][0x3b0] ;  /* 0x0000ec00ff667b82 */ /* 0x001e220000000a00 */
[----:B------:R-:W-:Y:S02]  /*ba70*/  SHF.L.U32 R91, R78, 0x10, RZ ;  /* 0x000000104e5b7819 */ /* 0x000fe400000006ff */
[----:B------:R-:W-:Y:S02]  /*ba80*/  LOP3.LUT R94, R79, 0xffff, RZ, 0xc0, !PT ;  /* 0x0000ffff4f5e7812 */ /* 0x000fe400078ec0ff */
        /* <DEDUP_REMOVED lines=8> */
.L_x_39169:
[----:B------:R-:W-:Y:S01]  /*bb10*/  IADD3 R90, PT, PT, R90, 0x100, RZ ;  /* 0x000001005a5a7810 */ /* 0x000fe20007ffe0ff */
[----:B------:R-:W-:-:S07]  /*bb20*/  VIADD R41, R41, 0x100 ;  /* 0x0000010029297836 */ /* 0x000fce0000000000 */
.L_x_39120:
[----:B------:R-:W-:Y:S05]  /*bb30*/  BSYNC.RECONVERGENT B0 ;  /* 0x0000000000007941 */ /* 0x000fea0003800200 */
.L_x_39119:
        /* <DEDUP_REMOVED lines=34> */
.L_x_39176:
        /* <DEDUP_REMOVED lines=13> */
.L_x_39178:
[----:B------:R-:W-:Y:S05]  /*be30*/  BSYNC.RECONVERGENT B2 ;  /* 0x0000000000027941 */ /* 0x000fea0003800200 */
.L_x_39177:
        /* <DEDUP_REMOVED lines=61> */
.L_x_39175:
[----:B------:R-:W-:Y:S05]  /*c210*/  BSYNC.RECONVERGENT B1 ;  /* 0x0000000000017941 */ /* 0x000fea0003800200 */
.L_x_39174:
        /* <DEDUP_REMOVED lines=11> */
.L_x_39173:
        /* <DEDUP_REMOVED lines=16> */
.L_x_39182:
        /* <DEDUP_REMOVED lines=13> */
.L_x_39184:
[----:B------:R-:W-:Y:S05]  /*c4a0*/  BSYNC.RECONVERGENT B2 ;  /* 0x0000000000027941 */ /* 0x000fea0003800200 */
.L_x_39183:
        /* <DEDUP_REMOVED lines=60> */
.L_x_39181:
[----:B------:R-:W-:Y:S05]  /*c870*/  BSYNC.RECONVERGENT B1 ;  /* 0x0000000000017941 */ /* 0x000fea0003800200 */
.L_x_39180:
        /* <DEDUP_REMOVED lines=11> */
.L_x_39179:
        /* <DEDUP_REMOVED lines=16> */
.L_x_39188:
        /* <DEDUP_REMOVED lines=13> */
.L_x_39190:
[----:B------:R-:W-:Y:S05]  /*cb00*/  BSYNC.RECONVERGENT B2 ;  /* 0x0000000000027941 */ /* 0x000fea0003800200 */
.L_x_39189:
        /* <DEDUP_REMOVED lines=60> */
.L_x_39187:
[----:B------:R-:W-:Y:S05]  /*ced0*/  BSYNC.RECONVERGENT B1 ;  /* 0x0000000000017941 */ /* 0x000fea0003800200 */
.L_x_39186:
        /* <DEDUP_REMOVED lines=11> */
.L_x_39185:
        /* <DEDUP_REMOVED lines=16> */
.L_x_39194:
        /* <DEDUP_REMOVED lines=13> */
.L_x_39196:
[----:B------:R-:W-:Y:S05]  /*d160*/  BSYNC.RECONVERGENT B2 ;  /* 0x0000000000027941 */ /* 0x000fea0003800200 */
.L_x_39195:
        /* <DEDUP_REMOVED lines=61> */
.L_x_39193:
[----:B------:R-:W-:Y:S05]  /*d540*/  BSYNC.RECONVERGENT B1 ;  /* 0x0000000000017941 */ /* 0x000fea0003800200 */
.L_x_39192:
        /* <DEDUP_REMOVED lines=12> */
.L_x_39172:
        /* <DEDUP_REMOVED lines=20> */
.L_x_39200:
        /* <DEDUP_REMOVED lines=13> */
.L_x_39202:
[----:B------:R-:W-:Y:S05]  /*d820*/  BSYNC.RECONVERGENT B2 ;  /* 0x0000000000027941 */ /* 0x000fea0003800200 */
.L_x_39201:
        /* <DEDUP_REMOVED lines=61> */
.L_x_39199:
[----:B------:R-:W-:Y:S05]  /*dc00*/  BSYNC.RECONVERGENT B1 ;  /* 0x0000000000017941 */ /* 0x000fea0003800200 */
.L_x_39198:
        /* <DEDUP_REMOVED lines=11> */
.L_x_39197:
        /* <DEDUP_REMOVED lines=16> */
.L_x_39206:
        /* <DEDUP_REMOVED lines=13> */
.L_x_39208:
[----:B------:R-:W-:Y:S05]  /*de90*/  BSYNC.RECONVERGENT B2 ;  /* 0x0000000000027941 */ /* 0x000fea0003800200 */
.L_x_39207:
        /* <DEDUP_REMOVED lines=60> */
.L_x_39205:
[----:B------:R-:W-:Y:S05]  /*e260*/  BSYNC.RECONVERGENT B1 ;  /* 0x0000000000017941 */ /* 0x000fea0003800200 */
.L_x_39204:
        /* <DEDUP_REMOVED lines=11> */
.L_x_39203:
        /* <DEDUP_REMOVED lines=16> */
.L_x_39212:
        /* <DEDUP_REMOVED lines=13> */
.L_x_39214:
[----:B------:R-:W-:Y:S05]  /*e4f0*/  BSYNC.RECONVERGENT B2 ;  /* 0x0000000000027941 */ /* 0x000fea0003800200 */
.L_x_39213:
        /* <DEDUP_REMOVED lines=60> */
.L_x_39211:
[----:B------:R-:W-:Y:S05]  /*e8c0*/  BSYNC.RECONVERGENT B1 ;  /* 0x0000000000017941 */ /* 0x000fea0003800200 */
.L_x_39210:
        /* <DEDUP_REMOVED lines=11> */
.L_x_39209:
        /* <DEDUP_REMOVED lines=16> */
.L_x_39217:
        /* <DEDUP_REMOVED lines=13> */
.L_x_39219:
[----:B------:R-:W-:Y:S05]  /*eb50*/  BSYNC.RECONVERGENT B2 ;  /* 0x0000000000027941 */ /* 0x000fea0003800200 */
.L_x_39218:
        /* <DEDUP_REMOVED lines=61> */
.L_x_39216:
[----:B------:R-:W-:Y:S05]  /*ef30*/  BSYNC.RECONVERGENT B1 ;  /* 0x0000000000017941 */ /* 0x000fea0003800200 */
.L_x_39215:
        /* <DEDUP_REMOVED lines=11> */
.L_x_39191:
        /* <DEDUP_REMOVED lines=16> */
.L_x_39220:
[----:B------:R-:W-:Y:S01]  /*f0f0*/  VIADD R90, R90, 0x100 ;  /* 0x000001005a5a7836 */ /* 0x000fe20000000000 */
[----:B------:R-:W-:-:S07]  /*f100*/  IADD3 R41, PT, PT, R41, 0x100, RZ ;  /* 0x0000010029297810 */ /* 0x000fce0007ffe0ff */
.L_x_39171:
[----:B------:R-:W-:Y:S05]  /*f110*/  BSYNC.RECONVERGENT B0 ;  /* 0x0000000000007941 */ /* 0x000fea0003800200 */
.L_x_39170:
        /* <DEDUP_REMOVED lines=34> */
.L_x_39227:
        /* <DEDUP_REMOVED lines=13> */
.L_x_39229:
[----:B------:R-:W-:Y:S05]  /*f410*/  BSYNC.RECONVERGENT B2 ;  /* 0x0000000000027941 */ /* 0x000fea0003800200 */
.L_x_39228:
        /* <DEDUP_REMOVED lines=61> */
.L_x_39226:
[----:B------:R-:W-:Y:S05]  /*f7f0*/  BSYNC.RECONVERGENT B1 ;  /* 0x0000000000017941 */ /* 0x000fea0003800200 */
.L_x_39225:
[----:B------:R-:W-:Y:S01]  /*f800*/  I2FP.F32.U32 R31, R28 ;  /* 0x0000001c001f7245 */ /* 0x000fe20000201000 */
[----:B------:R-:W-:Y:S02]  /*f810*/  HFMA2 R29, -RZ, RZ, 0.1171875, 0 ;  /* 0x2f800000ff1d7431 */ /* 0x000fe400000001ff */
[----:B------:R-:W-:-:S03]  /*f820*/  FMUL.FTZ R28, R4, UR13 ;  /* 0x0000000d041c7c20 */ /* 0x000fc60008410000 */
[----:B------:R-:W-:Y:S01]  /*f830*/  FFMA.FTZ R29, R31, R29, 1.1641532182693481445e-10 ;  /* 0x2f0000001f1d7423 */ /* 0x000fe2000001001d */
[----:B------:R-:W-:-:S04]  /*f840*/  FMUL.FTZ R28, R28, UR12 ;  /* 0x0000000c1c1c7c20 */ /* 0x000fc80008410000 */
[----:B------:R-:W-:-:S04]  /*f850*/  FSETP.GTU.FTZ.AND P2, PT, R29, UR10, PT ;  /* 0x0000000a1d007c0b */ /* 0x000fc8000bf5c000 */
[----:B------:R-:W-:Y:S01]  /*f860*/  FSEL R31, R28, RZ, !P2 ;  /* 0x000000ff1c1f7208 */ /* 0x000fe20005000000 */
[----:B------:R-:W-:Y:S01]  /*f870*/  HADD2.F32 R28, -RZ, R76.H1_H1 ;  /* 0x3000004cff1c7230 */ /* 0x000fe20000004100 */
[----:B------:R-:W-:-:S04]  /*f880*/  SEL R29, RZ, 0x1, P2 ;  /* 0x00000001ff1d7807 */ /* 0x000fc80001000000 */
[----:B------:R-:W-:Y:S01]  /*f890*/  FFMA.FTZ R28, R31, R28, R8 ;  /* 0x0000001c1f1c7223 */ /* 0x000fe20000010008 */
[----:B------:R-:W-:-:S07]  /*f8a0*/  PRMT R76, R29, 0x7610, R76 ;  /* 0x000076101d4c7816 */ /* 0x000fce000000004c */
.L_x_39224:
        /* <DEDUP_REMOVED lines=16> */
.L_x_39233:
        /* <DEDUP_REMOVED lines=13> */
.L_x_39235:
[----:B------:R-:W-:Y:S05]  /*fa80*/  BSYNC.RECONVERGENT B2 ;  /* 0x0000000000027941 */ /* 0x000fea0003800200 */
.L_x_39234:
        /* <DEDUP_REMOVED lines=60> */
.L_x_39232:
[----:B------:R-:W-:Y:S05]  /*fe50*/  BSYNC.RECONVERGENT B1 ;  /* 0x0000000000017941 */ /* 0x000fea0003800200 */
.L_x_39231:
[----:B------:R-:W-:Y:S01]  /*fe60*/  I2FP.F32.U32 R66, R29 ;  /* 0x0000001d00427245 */ /* 0x000fe20000201000 */
[----:B------:R-:W-:Y:S02]  /*fe70*/  IMAD.MOV.U32 R30, RZ, RZ, 0x2f800000 ;  /* 0x2f800000ff1e7424 */ /* 0x000fe400078e00ff */
[----:B------:R-:W-:Y:S02]  /*fe80*/  FMUL.FTZ R29, R5, UR13 ;  /* 0x0000000d051d7c20 */ /* 0x000fe40008410000 */
[----:B------:R-:W-:Y:S02]  /*fe90*/  FFMA.FTZ R30, R66, R30, 1.1641532182693481445e-10 ;  /* 0x2f000000421e7423 */ /* 0x000fe4000001001e */
[----:B------:R-:W-:-:S03]  /*fea0*/  FMUL.FTZ R29, R29, UR12 ;  /* 0x0000000c1d1d7c20 */ /* 0x000fc60008410000 */
[----:B------:R-:W-:-:S04]  /*feb0*/  FSETP.GTU.FTZ.AND P2, PT, R30, UR10, PT ;  /* 0x0000000a1e007c0b */ /* 0x000fc8000bf5c000 */
[----:B------:R-:W-:Y:S01]  /*fec0*/  FSEL R66, R29, RZ, !P2 ;  /* 0x000000ff1d427208 */ /* 0x000fe20005000000 */
[----:B------:R-:W-:Y:S01]  /*fed0*/  HADD2.F32 R29, -RZ, R87.H0_H0 ;  /* 0x20000057ff1d7230 */ /* 0x000fe20000004100 */
[----:B------:R-:W-:-:S04]  /*fee0*/  SEL R30, RZ, 0x1, P2 ;  /* 0x00000001ff1e7807 */ /* 0x000fc80001000000 */
[----:B------:R-:W-:Y:S01]  /*fef0*/  FFMA.FTZ R29, R66, R29, R9 ;  /* 0x0000001d421d7223 */ /* 0x000fe20000010009 */
[----:B------:R-:W-:-:S07]  /*ff00*/  PRMT R77, R30, 0x7610, R77 ;  /* 0x000076101e4d7816 */ /* 0x000fce000000004d */
.L_x_39230:
        /* <DEDUP_REMOVED lines=16> */
.L_x_39239:
        /* <DEDUP_REMOVED lines=13> */
.L_x_39241:
[----:B------:R-:W-:Y:S05]  /*100e0*/  BSYNC.RECONVERGENT B2 ;  /* 0x0000000000027941 */ /* 0x000fea0003800200 */
.L_x_39240:
        /* <DEDUP_REMOVED lines=60> */
.L_x_39238:
[----:B------:R-:W-:Y:S05]  /*104b0*/  BSYNC.RECONVERGENT B1 ;  /* 0x0000000000017941 */ /* 0x000fea0003800200 */
.L_x_39237:
        /* <DEDUP_REMOVED lines=11> */
.L_x_39236:
        /* <DEDUP_REMOVED lines=16> */
.L_x_39245:
        /* <DEDUP_REMOVED lines=13> */
.L_x_39247:
[----:B------:R-:W-:Y:S05]  /*10740*/  BSYNC.RECONVERGENT B2 ;  /* 0x0000000000027941 */ /* 0x000fea0003800200 */
.L_x_39246:
        /* <DEDUP_REMOVED lines=61> */
.L_x_39244:
[----:B------:R-:W-:Y:S05]  /*10b20*/  BSYNC.RECONVERGENT B1 ;  /* 0x0000000000017941 */ /* 0x000fea0003800200 */
.L_x_39243:
[----:B------:R-:W-:Y:S01]  /*10b30*/  I2FP.F32.U32 R75, R31 ;  /* 0x0000001f004b7245 */ /* 0x000fe20000201000 */
[----:B------:R-:W-:Y:S02]  /*10b40*/  HFMA2 R31, -RZ, RZ, 0.1171875, 0 ;  /* 0x2f800000ff1f7431 */ /* 0x000fe400000001ff */
[----:B0-----:R-:W-:-:S03]  /*10b50*/  FMUL.FTZ R102, R7, UR13 ;  /* 0x0000000d07667c20 */ /* 0x001fc60008410000 */
        /* <DEDUP_REMOVED lines=9> */
.L_x_39223:
        /* <DEDUP_REMOVED lines=20> */
.L_x_39251:
        /* <DEDUP_REMOVED lines=13> */
.L_x_39253:
[----:B------:R-:W-:Y:S05]  /*10e00*/  BSYNC.RECONVERGENT B2 ;  /* 0x0000000000027941 */ /* 0x000fea0003800200 */
.L_x_39252:
        /* <DEDUP_REMOVED lines=61> */
.L_x_39250:
[----:B------:R-:W-:Y:S05]  /*111e0*/  BSYNC.RECONVERGENT B1 ;  /* 0x0000000000017941 */ /* 0x000fea0003800200 */
.L_x_39249:
        /* <DEDUP_REMOVED lines=11> */
.L_x_39248:
        /* <DEDUP_REMOVED lines=16> */
.L_x_39257:
        /* <DEDUP_REMOVED lines=13> */
.L_x_39259:
[----:B------:R-:W-:Y:S05]  /*11470*/  BSYNC.RECONVERGENT B2 ;  /* 0x0000000000027941 */ /* 0x000fea0003800200 */
.L_x_39258:
        /* <DEDUP_REMOVED lines=60> */
.L_x_39256:
[----:B------:R-:W-:Y:S05]  /*11840*/  BSYNC.RECONVERGENT B1 ;  /* 0x0000000000017941 */ /* 0x000fea0003800200 */
.L_x_39255:
        /* <DEDUP_REMOVED lines=11> */
.L_x_39254:
        /* <DEDUP_REMOVED lines=16> */
.L_x_39263:
        /* <DEDUP_REMOVED lines=13> */
.L_x_39265:
[----:B------:R-:W-:Y:S05]  /*11ad0*/  BSYNC.RECONVERGENT B2 ;  /* 0x0000000000027941 */ /* 0x000fea0003800200 */
.L_x_39264:
        /* <DEDUP_REMOVED lines=60> */
.L_x_39262:
[----:B------:R-:W-:Y:S05]  /*11ea0*/  BSYNC.RECONVERGENT B1 ;  /* 0x0000000000017941 */ /* 0x000fea0003800200 */
.L_x_39261:
        /* <DEDUP_REMOVED lines=11> */
.L_x_39260:
        /* <DEDUP_REMOVED lines=16> */
.L_x_39268:
        /* <DEDUP_REMOVED lines=13> */
.L_x_39270:
[----:B------:R-:W-:Y:S05]  /*12130*/  BSYNC.RECONVERGENT B2 ;  /* 0x0000000000027941 */ /* 0x000fea0003800200 */
.L_x_39269:
        /* <DEDUP_REMOVED lines=61> */
.L_x_39267:
[----:B------:R-:W-:Y:S05]  /*12510*/  BSYNC.RECONVERGENT B1 ;  /* 0x0000000000017941 */ /* 0x000fea0003800200 */
.L_x_39266:
[----:B------:R-:W-:Y:S01]  /*12520*/  I2FP.F32.U32 R75, R31 ;  /* 0x0000001f004b7245 */ /* 0x000fe20000201000 */
[----:B------:R-:W-:Y:S02]  /*12530*/  HFMA2 R31, -RZ, RZ, 0.1171875, 0 ;  /* 0x2f800000ff1f7431 */ /* 0x000fe400000001ff */
[----:B0----5:R-:W-:-:S03]  /*12540*/  FMUL.FTZ R102, R7, UR13 ;  /* 0x0000000d07667c20 */ /* 0x021fc60008410000 */
        /* <DEDUP_REMOVED lines=8> */
.L_x_39242:
[----:B0-----:R-:W0:Y:S01]  /*125d0*/  LDC.64 R102, c[0x0][0x3a8] ;  /* 0x0000ea00ff667b82 */ /* 0x001e220000000a00 */
[----:B------:R-:W-:Y:S02]  /*125e0*/  IMAD.MOV.U32 R75, RZ, RZ, R91 ;  /* 0x000000ffff4b7224 */ /* 0x000fe400078e005b */
[----:B0-----:R-:W-:-:S05]  /*125f0*/  IMAD.WIDE.U32 R102, R90, 0x10, R102 ;  /* 0x000000105a667825 */ /* 0x001fca00078e0066 */
[----:B------:R0:W-:Y:S01]  /*12600*/  STG.E.128 desc[UR6][R102.64], R28 ;  /* 0x0000001c66007986 */ /* 0x0001e2000c101d06 */
[----:B------:R-:W-:Y:S05]  /*12610*/  @!P3 BRA `(.L_x_39271) ;  /* 0x00000000002cb947 */ /* 0x000fea0003800000 */
[----:B------:R-:W1:Y:S01]  /*12620*/  LDC.64 R104, c[0x0][0x3b0] ;  /* 0x0000ec00ff687b82 */ /* 0x000e620000000a00 */
[----:B------:R-:W-:Y:S02]  /*12630*/  SHF.L.U32 R91, R78, 0x10, RZ ;  /* 0x000000104e5b7819 */ /* 0x000fe400000006ff */
[----:B0-----:R-:W-:Y:S02]  /*12640*/  LOP3.LUT R102, R79, 0xffff, RZ, 0xc0, !PT ;  /* 0x0000ffff4f667812 */ /* 0x001fe400078ec0ff */
[----:B------:R-:W-:-:S05]  /*12650*/  LOP3.LUT R91, R91, 0xff0000, RZ, 0xc0, !PT ;  /* 0x00ff00005b5b7812 */ /* 0x000fca00078ec0ff */
[----:B------:R-:W-:Y:S01]  /*12660*/  IMAD R91, R102, 0x1000000, R91 ;  /* 0x01000000665b7824 */ /* 0x000fe200078e025b */
[----:B------:R-:W-:-:S04]  /*12670*/  LOP3.LUT R102, R77, 0xff, RZ, 0xc0, !PT ;  /* 0x000000ff4d667812 */ /* 0x000fc800078ec0ff */
[----:B------:R-:W-:Y:S02]  /*12680*/  LEA R91, R102, R91, 0x8 ;  /* 0x0000005b665b7211 */ /* 0x000fe400078e40ff */
[----:B------:R-:W-:-:S05]  /*12690*/  LOP3.LUT R102, R76, 0xff, RZ, 0xc0, !PT ;  /* 0x000000ff4c667812 */ /* 0x000fca00078ec0ff */
[----:B------:R-:W-:Y:S02]  /*126a0*/  IMAD.IADD R91, R91, 0x1, R102 ;  /* 0x000000015b5b7824 */ /* 0x000fe400078e0266 */
[----:B-1----:R-:W-:-:S05]  /*126b0*/  IMAD.WIDE.U32 R104, R41, 0x4, R104 ;  /* 0x0000000429687825 */ /* 0x002fca00078e0068 */
[----:B------:R1:W-:Y:S02]  /*126c0*/  STG.E desc[UR6][R104.64], R91 ;  /* 0x0000005b68007986 */ /* 0x0003e4000c101906 */
.L_x_39271:
[----:B------:R-:W-:Y:S01]  /*126d0*/  IADD3 R90, PT, PT, R90, 0x100, RZ ;  /* 0x000001005a5a7810 */ /* 0x000fe20007ffe0ff */
[----:B------:R-:W-:-:S07]  /*126e0*/  VIADD R41, R41, 0x100 ;  /* 0x0000010029297836 */ /* 0x000fce0000000000 */
.L_x_39222:
[----:B------:R-:W-:Y:S05]  /*126f0*/  BSYNC.RECONVERGENT B0 ;  /* 0x0000000000007941 */ /* 0x000fea0003800200 */
.L_x_39221:
        /* <DEDUP_REMOVED lines=33> */
.L_x_39278:
        /* <DEDUP_REMOVED lines=13> */
.L_x_39280:
[----:B------:R-:W-:Y:S05]  /*129e0*/  BSYNC.RECONVERGENT B2 ;  /* 0x0000000000027941 */ /* 0x000fea0003800200 */
.L_x_39279:
        /* <DEDUP_REMOVED lines=61> */
.L_x_39277:
[----:B------:R-:W-:Y:S05]  /*12dc0*/  BSYNC.RECONVERGENT B1 ;  /* 0x0000000000017941 */ /* 0x000fea0003800200 */
.L_x_39276:
        /* <DEDUP_REMOVED lines=11> */
.L_x_39275:
        /* <DEDUP_REMOVED lines=16> */
.L_x_39284:
        /* <DEDUP_REMOVED lines=13> */
.L_x_39286:
[----:B------:R-:W-:Y:S05]  /*13050*/  BSYNC.RECONVERGENT B2 ;  /* 0x0000000000027941 */ /* 0x000fea0003800200 */
.L_x_39285:
        /* <DEDUP_REMOVED lines=60> */
.L_x_39283:
[----:B------:R-:W-:Y:S05]  /*13420*/  BSYNC.RECONVERGENT B1 ;  /* 0x0000000000017941 */ /* 0x000fea0003800200 */
.L_x_39282:
[----:B------:R-:W-:Y:S01]  /*13430*/  I2FP.F32.U32 R66, R33 ;  /* 0x0000002100427245 */ /* 0x000fe20000201000 */
[----:B------:R-:W-:Y:S02]  /*13440*/  HFMA2 R34, -RZ, RZ, 0.1171875, 0 ;  /* 0x2f800000ff227431 */ /* 0x000fe400000001ff */
[----:B------:R-:W-:-:S03]  /*13450*/  FMUL.FTZ R33, R5, UR13 ;  /* 0x0000000d05217c20 */ /* 0x000fc60008410000 */
[----:B------:R-:W-:Y:S01]  /*13460*/  FFMA.FTZ R34, R66, R34, 1.1641532182693481445e-10 ;  /* 0x2f00000042227423 */ /* 0x000fe20000010022 */
[----:B------:R-:W-:-:S04]  /*13470*/  FMUL.FTZ R33, R33, UR12 ;  /* 0x0000000c21217c20 */ /* 0x000fc80008410000 */
[----:B------:R-:W-:-:S04]  /*13480*/  FSETP.GTU.FTZ.AND P4, PT, R34, UR10, PT ;  /* 0x0000000a22007c0b */ /* 0x000fc8000bf9c000 */
[----:B------:R-:W-:Y:S01]  /*13490*/  FSEL R66, R33, RZ, !P4 ;  /* 0x000000ff21427208 */ /* 0x000fe20006000000 */
[----:B------:R-:W-:Y:S01]  /*134a0*/  HADD2.F32 R33, -RZ, R89.H0_H0 ;  /* 0x20000059ff217230 */ /* 0x000fe20000004100 */
[----:B------:R-:W-:-:S04]  /*134b0*/  SEL R34, RZ, 0x1, P4 ;  /* 0x00000001ff227807 */ /* 0x000fc80002000000 */
[----:B------:R-:W-:Y:S01]  /*134c0*/  FFMA.FTZ R33, R66, R33, R9 ;  /* 0x0000002142217223 */ /* 0x000fe20000010009 */
[----:B------:R-:W-:-:S07]  /*134d0*/  PRMT R77, R34, 0x7610, R77 ;  /* 0x00007610224d7816 */ /* 0x000fce000000004d */
.L_x_39281:
        /* <DEDUP_REMOVED lines=16> */
.L_x_39290:
        /* <DEDUP_REMOVED lines=13> */
.L_x_39292:
[----:B------:R-:W-:Y:S05]  /*136b0*/  BSYNC.RECONVERGENT B2 ;  /* 0x0000000000027941 */ /* 0x000fea0003800200 */
.L_x_39291:
        /* <DEDUP_REMOVED lines=60> */
.L_x_39289:
[----:B------:R-:W-:Y:S05]  /*13a80*/  BSYNC.RECONVERGENT B1 ;  /* 0x0000000000017941 */ /* 0x000fea0003800200 */
.L_x_39288:
[----:B------:R-:W-:Y:S01]  /*13a90*/  I2FP.F32.U32 R66, R34 ;  /* 0x0000002200427245 */ /* 0x000fe20000201000 */
[----:B------:R-:W-:Y:S02]  /*13aa0*/  IMAD.MOV.U32 R35, RZ, RZ, 0x2f800000 ;  /* 0x2f800000ff237424 */ /* 0x000fe400078e00ff */
[----:B------:R-:W-:Y:S02]  /*13ab0*/  FMUL.FTZ R34, R6, UR13 ;  /* 0x0000000d06227c20 */ /* 0x000fe40008410000 */
[----:B------:R-:W-:Y:S02]  /*13ac0*/  FFMA.FTZ R35, R66, R35, 1.1641532182693481445e-10 ;  /* 0x2f00000042237423 */ /* 0x000fe40000010023 */
[----:B------:R-:W-:-:S03]  /*13ad0*/  FMUL.FTZ R34, R34, UR12 ;  /* 0x0000000c22227c20 */ /* 0x000fc60008410000 */
[----:B------:R-:W-:-:S04]  /*13ae0*/  FSETP.GTU.FTZ.AND P4, PT, R35, UR10, PT ;  /* 0x0000000a23007c0b */ /* 0x000fc8000bf9c000 */
[----:B------:R-:W-:Y:S01]  /*13af0*/  FSEL R66, R34, RZ, !P4 ;  /* 0x000000ff22427208 */ /* 0x000fe20006000000 */
[----:B------:R-:W-:Y:S01]  /*13b00*/  HADD2.F32 R34, -RZ, R88.H1_H1 ;  /* 0x30000058ff227230 */ /* 0x000fe20000004100 */
[----:B------:R-:W-:-:S04]  /*13b10*/  SEL R35, RZ, 0x1, P4 ;  /* 0x00000001ff237807 */ /* 0x000fc80002000000 */
[----:B------:R-:W-:Y:S01]  /*13b20*/  FFMA.FTZ R34, R66, R34, R10 ;  /* 0x0000002242227223 */ /* 0x000fe2000001000a */
[----:B------:R-:W-:-:S07]  /*13b30*/  PRMT R78, R35, 0x7610, R78 ;  /* 0x00007610234e7816 */ /* 0x000fce000000004e */
.L_x_39287:
        /* <DEDUP_REMOVED lines=16> */
.L_x_39296:
        /* <DEDUP_REMOVED lines=13> */
.L_x_39298:
[----:B------:R-:W-:Y:S05]  /*13d10*/  BSYNC.RECONVERGENT B2 ;  /* 0x0000000000027941 */ /* 0x000fea0003800200 */
.L_x_39297:
        /* <DEDUP_REMOVED lines=61> */
.L_x_39295:
[----:B------:R-:W-:Y:S05]  /*140f0*/  BSYNC.RECONVERGENT B1 ;  /* 0x0000000000017941 */ /* 0x000fea0003800200 */
.L_x_39294:
[----:B------:R-:W-:Y:S01]  /*14100*/  I2FP.F32.U32 R75, R35 ;  /* 0x00000023004b7245 */ /* 0x000fe20000201000 */
[----:B------:R-:W-:Y:S02]  /*14110*/  IMAD.MOV.U32 R35, RZ, RZ, 0x2f800000 ;  /* 0x2f800000ff237424 */ /* 0x000fe400078e00ff */
[----:B0-----:R-:W-:Y:S02]  /*14120*/  FMUL.FTZ R102, R7, UR13 ;  /* 0x0000000d07667c20 */ /* 0x001fe40008410000 */
        /* <DEDUP_REMOVED lines=9> */
.L_x_39274:
        /* <DEDUP_REMOVED lines=20> */
.L_x_39302:
        /* <DEDUP_REMOVED lines=13> */
.L_x_39304:
[----:B------:R-:W-:Y:S05]  /*143d0*/  BSYNC.RECONVERGENT B2 ;  /* 0x0000000000027941 */ /* 0x000fea0003800200 */
.L_x_39303:
        /* <DEDUP_REMOVED lines=61> */
.L_x_39301:
[----:B------:R-:W-:Y:S05]  /*147b0*/  BSYNC.RECONVERGENT B1 ;  /* 0x0000000000017941 */ /* 0x000fea0003800200 */
.L_x_39300:
[----:B------:R-:W-:Y:S01]  /*147c0*/  I2FP.F32.U32 R35, R32 ;  /* 0x0000002000237245 */ /* 0x000fe20000201000 */
[----:B------:R-:W-:Y:S02]  /*147d0*/  IMAD.MOV.U32 R33, RZ, RZ, 0x2f800000 ;  /* 0x2f800000ff217424 */ /* 0x000fe400078e00ff */
[----:B-----5:R-:W-:Y:S02]  /*147e0*/  FMUL.FTZ R32, R4, UR13 ;  /* 0x0000000d04207c20 */ /* 0x020fe40008410000 */
[----:B------:R-:W-:Y:S02]  /*147f0*/  FFMA.FTZ R33, R35, R33, 1.1641532182693481445e-10 ;  /* 0x2f00000023217423 */ /* 0x000fe40000010021 */
[----:B------:R-:W-:-:S03]  /*14800*/  FMUL.FTZ R32, R32, UR12 ;  /* 0x0000000c20207c20 */ /* 0x000fc60008410000 */
[----:B------:R-:W-:-:S04]  /*14810*/  FSETP.GTU.FTZ.AND P2, PT, R33, UR10, PT ;  /* 0x0000000a21007c0b */ /* 0x000fc8000bf5c000 */
[----:B------:R-:W-:Y:S01]  /*14820*/  FSEL R35, R32, RZ, !P2 ;  /* 0x000000ff20237208 */ /* 0x000fe20005000000 */
[----:B------:R-:W-:Y:S01]  /*14830*/  HADD2.F32 R32, -RZ, R88.H0_H0 ;  /* 0x20000058ff207230 */ /* 0x000fe20000004100 */
[----:B------:R-:W-:-:S04]  /*14840*/  SEL R33, RZ, 0x1, P2 ;  /* 0x00000001ff217807 */ /* 0x000fc80001000000 */
[----:B------:R-:W-:Y:S01]  /*14850*/  FMUL.FTZ R32, R32, R35 ;  /* 0x0000002320207220 */ /* 0x000fe20000410000 */
[----:B------:R-:W-:-:S07]  /*14860*/  PRMT R76, R33, 0x7610, R76 ;  /* 0x00007610214c7816 */ /* 0x000fce000000004c */
.L_x_39299:
        /* <DEDUP_REMOVED lines=16> */
.L_x_39308:
        /* <DEDUP_REMOVED lines=13> */
.L_x_39310:
[----:B------:R-:W-:Y:S05]  /*14a40*/  BSYNC.RECONVERGENT B2 ;  /* 0x0000000000027941 */ /* 0x000fea0003800200 */
.L_x_39309:
        /* <DEDUP_REMOVED lines=60> */
.L_x_39307:
[----:B------:R-:W-:Y:S05]  /*14e10*/  BSYNC.RECONVERGENT B1 ;  /* 0x0000000000017941 */ /* 0x000fea0003800200 */
.L_x_39306:
[----:B------:R-:W-:Y:S01]  /*14e20*/  I2FP.F32.U32 R66, R33 ;  /* 0x0000002100427245 */ /* 0x000fe20000201000 */
[----:B------:R-:W-:Y:S02]  /*14e30*/  HFMA2 R34, -RZ, RZ, 0.1171875, 0 ;  /* 0x2f800000ff227431 */ /* 0x000fe400000001ff */
[----:B-----5:R-:W-:-:S03]  /*14e40*/  FMUL.FTZ R33, R5, UR13 ;  /* 0x0000000d05217c20 */ /* 0x020fc60008410000 */
[----:B------:R-:W-:Y:S01]  /*14e50*/  FFMA.FTZ R34, R66, R34, 1.1641532182693481445e-10 ;  /* 0x2f00000042227423 */ /* 0x000fe20000010022 */
[----:B------:R-:W-:-:S04]  /*14e60*/  FMUL.FTZ R33, R33, UR12 ;  /* 0x0000000c21217c20 */ /* 0x000fc80008410000 */
[----:B------:R-:W-:-:S04]  /*14e70*/  FSETP.GTU.FTZ.AND P2, PT, R34, UR10, PT ;  /* 0x0000000a22007c0b */ /* 0x000fc8000bf5c000 */
[----:B------:R-:W-:Y:S01]  /*14e80*/  FSEL R66, R33, RZ, !P2 ;  /* 0x000000ff21427208 */ /* 0x000fe20005000000 */
[----:B------:R-:W-:Y:S01]  /*14e90*/  HADD2.F32 R33, -RZ, R89.H0_H0 ;  /* 0x20000059ff217230 */ /* 0x000fe20000004100 */
[----:B------:R-:W-:-:S04]  /*14ea0*/  SEL R34, RZ, 0x1, P2 ;  /* 0x00000001ff227807 */ /* 0x000fc80001000000 */
[----:B------:R-:W-:Y:S01]  /*14eb0*/  FMUL.FTZ R33, R33, R66 ;  /* 0x0000004221217220 */ /* 0x000fe20000410000 */
[----:B------:R-:W-:-:S07]  /*14ec0*/  PRMT R77, R34, 0x7610, R77 ;  /* 0x00007610224d7816 */ /* 0x000fce000000004d */
.L_x_39305:
        /* <DEDUP_REMOVED lines=16> */
.L_x_39314:
        /* <DEDUP_REMOVED lines=13> */
.L_x_39316:
[----:B------:R-:W-:Y:S05]  /*150a0*/  BSYNC.RECONVERGENT B2 ;  /* 0x0000000000027941 */ /* 0x000fea0003800200 */
.L_x_39315:
        /* <DEDUP_REMOVED lines=60> */
.L_x_39313:
[----:B------:R-:W-:Y:S05]  /*15470*/  BSYNC.RECONVERGENT B1 ;  /* 0x0000000000017941 */ /* 0x000fea0003800200 */
.L_x_39312:
[----:B------:R-:W-:Y:S01]  /*15480*/  I2FP.F32.U32 R66, R34 ;  /* 0x0000002200427245 */ /* 0x000fe20000201000 */
[----:B------:R-:W-:Y:S02]  /*15490*/  IMAD.MOV.U32 R35, RZ, RZ, 0x2f800000 ;  /* 0x2f800000ff237424 */ /* 0x000fe400078e00ff */
[----:B-----5:R-:W-:Y:S02]  /*154a0*/  FMUL.FTZ R34, R6, UR13 ;  /* 0x0000000d06227c20 */ /* 0x020fe40008410000 */
[----:B------:R-:W-:Y:S02]  /*154b0*/  FFMA.FTZ R35, R66, R35, 1.1641532182693481445e-10 ;  /* 0x2f00000042237423 */ /* 0x000fe40000010023 */
[----:B------:R-:W-:-:S03]  /*154c0*/  FMUL.FTZ R34, R34, UR12 ;  /* 0x0000000c22227c20 */ /* 0x000fc60008410000 */
[----:B------:R-:W-:-:S04]  /*154d0*/  FSETP.GTU.FTZ.AND P2, PT, R35, UR10, PT ;  /* 0x0000000a23007c0b */ /* 0x000fc8000bf5c000 */
[----:B------:R-:W-:Y:S01]  /*154e0*/  FSEL R66, R34, RZ, !P2 ;  /* 0x000000ff22427208 */ /* 0x000fe20005000000 */
[----:B------:R-:W-:Y:S01]  /*154f0*/  HADD2.F32 R34, -RZ, R88.H1_H1 ;  /* 0x30000058ff227230 */ /* 0x000fe20000004100 */
[----:B------:R-:W-:-:S04]  /*15500*/  SEL R35, RZ, 0x1, P2 ;  /* 0x00000001ff237807 */ /* 0x000fc80001000000 */
[----:B------:R-:W-:Y:S01]  /*15510*/  FMUL.FTZ R34, R34, R66 ;  /* 0x0000004222227220 */ /* 0x000fe20000410000 */
[----:B------:R-:W-:-:S07]  /*15520*/  PRMT R78, R35, 0x7610, R78 ;  /* 0x00007610234e7816 */ /* 0x000fce000000004e */
.L_x_39311:
        /* <DEDUP_REMOVED lines=16> */
.L_x_39319:
        /* <DEDUP_REMOVED lines=13> */
.L_x_39321:
[----:B------:R-:W-:Y:S05]  /*15700*/  BSYNC.RECONVERGENT B2 ;  /* 0x0000000000027941 */ /* 0x000fea0003800200 */
.L_x_39320:
        /* <DEDUP_REMOVED lines=61> */
.L_x_39318:
[----:B------:R-:W-:Y:S05]  /*15ae0*/  BSYNC.RECONVERGENT B1 ;  /* 0x0000000000017941 */ /* 0x000fea0003800200 */
.L_x_39317:
[----:B------:R-:W-:Y:S01]  /*15af0*/  I2FP.F32.U32 R75, R35 ;  /* 0x00000023004b7245 */ /* 0x000fe20000201000 */
[----:B------:R-:W-:Y:S02]  /*15b00*/  IMAD.MOV.U32 R35, RZ, RZ, 0x2f800000 ;  /* 0x2f800000ff237424 */ /* 0x000fe400078e00ff */
[----:B0----5:R-:W-:Y:S02]  /*15b10*/  FMUL.FTZ R102, R7, UR13 ;  /* 0x0000000d07667c20 */ /* 0x021fe40008410000 */
        /* <DEDUP_REMOVED lines=8> */
.L_x_39293:
[----:B0-----:R-:W0:Y:S01]  /*15ba0*/  LDC.64 R102, c[0x0][0x3a8] ;  /* 0x0000ea00ff667b82 */ /* 0x001e220000000a00 */
[----:B------:R-:W-:Y:S01]  /*15bb0*/  MOV R75, R91 ;  /* 0x0000005b004b7202 */ /* 0x000fe20000000f00 */
[----:B0-----:R-:W-:-:S05]  /*15bc0*/  IMAD.WIDE.U32 R102, R90, 0x10, R102 ;  /* 0x000000105a667825 */ /* 0x001fca00078e0066 */
[----:B------:R0:W-:Y:S01]  /*15bd0*/  STG.E.128 desc[UR6][R102.64], R32 ;  /* 0x0000002066007986 */ /* 0x0001e2000c101d06 */
[----:B------:R-:W-:Y:S05]  /*15be0*/  @!P3 BRA `(.L_x_39322) ;  /* 0x00000000002cb947 */ /* 0x000fea0003800000 */
[----:B------:R-:W1:Y:S01]  /*15bf0*/  LDC.64 R104, c[0x0][0x3b0] ;  /* 0x0000ec00ff687b82 */ /* 0x000e620000000a00 */
[----:B------:R-:W-:Y:S01]  /*15c00*/  IMAD.U32 R91, R78, 0x10000, RZ ;  /* 0x000100004e5b7824 */ /* 0x000fe200078e00ff */
[----:B0-----:R-:W-:-:S04]  /*15c10*/  LOP3.LUT R102, R79, 0xffff, RZ, 0xc0, !PT ;  /* 0x0000ffff4f667812 */ /* 0x001fc800078ec0ff */
[----:B------:R-:W-:-:S04]  /*15c20*/  LOP3.LUT R91, R91, 0xff0000, RZ, 0xc0, !PT ;  /* 0x00ff00005b5b7812 */ /* 0x000fc800078ec0ff */
[----:B------:R-:W-:Y:S02]  /*15c30*/  LEA R91, R102, R91, 0x18 ;  /* 0x0000005b665b7211 */ /* 0x000fe400078ec0ff */
[----:B------:R-:W-:-:S05]  /*15c40*/  LOP3.LUT R102, R77, 0xff, RZ, 0xc0, !PT ;  /* 0x000000ff4d667812 */ /* 0x000fca00078ec0ff */
[----:B------:R-:W-:Y:S01]  /*15c50*/  IMAD R91, R102, 0x100, R91 ;  /* 0x00000100665b7824 */ /* 0x000fe200078e025b */
[----:B------:R-:W-:-:S04]  /*15c60*/  LOP3.LUT R102, R76, 0xff, RZ, 0xc0, !PT ;  /* 0x000000ff4c667812 */ /* 0x000fc800078ec0ff */
[----:B------:R-:W-:Y:S01]  /*15c70*/  IADD3 R91, PT, PT, R91, R102, RZ ;  /* 0x000000665b5b7210 */ /* 0x000fe20007ffe0ff */
[----:B-1----:R-:W-:-:S05]  /*15c80*/  IMAD.WIDE.U32 R104, R41, 0x4, R104 ;  /* 0x0000000429687825 */ /* 0x002fca00078e0068 */
[----:B------:R1:W-:Y:S02]  /*15c90*/  STG.E desc[UR6][R104.64], R91 ;  /* 0x0000005b68007986 */ /* 0x0003e4000c101906 */
.L_x_39322:
[----:B------:R-:W-:Y:S01]  /*15ca0*/  VIADD R90, R90, 0x100 ;  /* 0x000001005a5a7836 */ /* 0x000fe20000000000 */
[----:B------:R-:W-:-:S07]  /*15cb0*/  IADD3 R41, PT, PT, R41, 0x100, RZ ;  /* 0x0000010029297810 */ /* 0x000fce0007ffe0ff */
.L_x_39273:
[----:B------:R-:W-:Y:S05]  /*15cc0*/  BSYNC.RECONVERGENT B0 ;  /* 0x0000000000007941 */ /* 0x000fea0003800200 */
.L_x_39272:
        /* <DEDUP_REMOVED lines=33> */
.L_x_39329:
        /* <DEDUP_REMOVED lines=13> */
.L_x_39331:
[----:B------:R-:W-:Y:S05]  /*15fb0*/  BSYNC.RECONVERGENT B2 ;  /* 0x0000000000027941 */ /* 0x000fea0003800200 */
.L_x_39330:
        /* <DEDUP_REMOVED lines=61> */
.L_x_39328:
[----:B------:R-:W-:Y:S05]  /*16390*/  BSYNC.RECONVERGENT B1 ;  /* 0x0000000000017941 */ /* 0x000fea0003800200 */
.L_x_39327:
        /* <DEDUP_REMOVED lines=11> */
.L_x_39326:
        /* <DEDUP_REMOVED lines=16> */
.L_x_39335:
        /* <DEDUP_REMOVED lines=13> */
.L_x_39337:
[----:B------:R-:W-:Y:S05]  /*16620*/  BSYNC.RECONVERGENT B2 ;  /* 0x0000000000027941 */ /* 0x000fea0003800200 */
.L_x_39336:
        /* <DEDUP_REMOVED lines=60> */
.L_x_39334:
[----:B------:R-:W-:Y:S05]  /*169f0*/  BSYNC.RECONVERGENT B1 ;  /* 0x0000000000017941 */ /* 0x000fea0003800200 */
.L_x_39333:
        /* <DEDUP_REMOVED lines=11> */
.L_x_39332:
        /* <DEDUP_REMOVED lines=16> */
.L_x_39341:
        /* <DEDUP_REMOVED lines=13> */
.L_x_39343:
[----:B------:R-:W-:Y:S05]  /*16c80*/  BSYNC.RECONVERGENT B2 ;  /* 0x0000000000027941 */ /* 0x000fea0003800200 */
.L_x_39342:
        /* <DEDUP_REMOVED lines=9> */
[----:B------:R-:W-:-:S03]  /*16d20*/  IADD3 R38, PT, PT, R55, -0x4498517b, RZ ;  /* 0xbb67ae8537267810 */ /* 0x000fc60007ffe0ff */
        /* <DEDUP_REMOVED lines=48> */
[----:B------:R-:W-:Y:S02]  /*17030*/  LOP3.LUT R62, R62, R102, R105, 0x96, !PT ;  /* 0x000000663e3e7212 */ /* 0x000fe400078e9669 */
[----:B------:R-:W-:-:S07]  /*17040*/  MOV R91, R104 ;  /* 0x00000068005b7202 */ /* 0x000fce0000000f00 */
.L_x_39340:
[----:B------:R-:W-:Y:S05]  /*17050*/  BSYNC.RECONVERGENT B1 ;  /* 0x0000000000017941 */ /* 0x000fea0003800200 */
.L_x_39339:
        /* <DEDUP_REMOVED lines=11> */
.L_x_39338:
[----:B------:R-:W-:Y:S01]  /*17110*/  IMAD.MOV.U32 R66, RZ, RZ, R40 ;  /* 0x000000ffff427224 */ /* 0x000fe200078e0028 */
[----:B------:R-:W-:Y:S01]  /*17120*/  MOV R75, R91 ;  /* 0x0000005b004b7202 */ /* 0x000fe20000000f00 */
[----:B------:R-:W-:Y:S01]  /*17130*/  IMAD.MOV.U32 R39, RZ, RZ, R11 ;  /* 0x000000ffff277224 */ /* 0x000fe200078e000b */
        /* <DEDUP_REMOVED lines=17> */
.L_x_39347:
        /* <DEDUP_REMOVED lines=13> */
.L_x_39349:
[----:B------:R-:W-:Y:S05]  /*17320*/  BSYNC.RECONVERGENT B2 ;  /* 0x0000000000027941 */ /* 0x000fea0003800200 */
.L_x_39348:
[----:B------:R-:W-:Y:S01]  /*17330*/  LOP3.LUT R39, R67, R103, R55, 0x96, !PT ;  /* 0x0000006743277212 */ /* 0x000fe200078e9637 */
[----:B------:R-:W-:Y:S01]  /*17340*/  IMAD.WIDE.U32 R104, R59, -0x326172a9, RZ ;  /* 0xcd9e8d573b687825 */ /* 0x000fe200078e00ff */
[----:B------:R-:W-:-:S03]  /*17350*/  IADD3 R40, PT, PT, R54, -0x61c88647, RZ ;  /* 0x9e3779b936287810 */ /* 0x000fc60007ffe0ff */
[----:B------:R-:W-:Y:S01]  /*17360*/  HFMA2 R66, -RZ, RZ, 0, 0 ;  /* 0x00000000ff427431 */ /* 0x000fe200000001ff */
        /* <DEDUP_REMOVED lines=54> */
[----:B------:R-:W-:Y:S02]  /*176d0*/  LOP3.LUT R62, R62, R102, R105, 0x96, !PT ;  /* 0x000000663e3e7212 */ /* 0x000fe400078e9669 */
[----:B------:R-:W-:-:S07]  /*176e0*/  MOV R75, R104 ;  /* 0x00000068004b7202 */ /* 0x000fce0000000f00 */
.L_x_39346:
[----:B------:R-:W-:Y:S05]  /*176f0*/  BSYNC.RECONVERGENT B1 ;  /* 0x0000000000017941 */ /* 0x000fea0003800200 */
.L_x_39345:
        /* <DEDUP_REMOVED lines=10> */
[----:B------:R-:W-:Y:S01]  /*177a0*/  PRMT R79, R40, 0x7610, R79 ;  /* 0x00007610284f7816 */ /* 0x000fe2000000004f */
[----:B------:R-:W-:Y:S06]  /*177b0*/  BRA `(.L_x_39344) ;  /* 0x0000001800847947 */ /* 0x000fec0003800000 */
.L_x_39325:
        /* <DEDUP_REMOVED lines=20> */
.L_x_39353:
        /* <DEDUP_REMOVED lines=13> */
.L_x_39355:
[----:B------:R-:W-:Y:S05]  /*179d0*/  BSYNC.RECONVERGENT B2 ;  /* 0x0000000000027941 */ /* 0x000fea0003800200 */
.L_x_39354:
        /* <DEDUP_REMOVED lines=61> */
.L_x_39352:
[----:B------:R-:W-:Y:S05]  /*17db0*/  BSYNC.RECONVERGENT B1 ;  /* 0x0000000000017941 */ /* 0x000fea0003800200 */
.L_x_39351:
        /* <DEDUP_REMOVED lines=11> */
.L_x_39350:
        /* <DEDUP_REMOVED lines=16> */
.L_x_39359:
        /* <DEDUP_REMOVED lines=13> */
.L_x_39361:
[----:B------:R-:W-:Y:S05]  /*18040*/  BSYNC.RECONVERGENT B2 ;  /* 0x0000000000027941 */ /* 0x000fea0003800200 */
.L_x_39360:
        /* <DEDUP_REMOVED lines=60> */
.L_x_39358:
[----:B------:R-:W-:Y:S05]  /*18410*/  BSYNC.RECONVERGENT B1 ;  /* 0x0000000000017941 */ /* 0x000fea0003800200 */
.L_x_39357:
        /* <DEDUP_REMOVED lines=11> */
.L_x_39356:
        /* <DEDUP_REMOVED lines=16> */
.L_x_39365:
        /* <DEDUP_REMOVED lines=13> */
.L_x_39367:
[----:B------:R-:W-:Y:S05]  /*186a0*/  BSYNC.RECONVERGENT B2 ;  /* 0x0000000000027941 */ /* 0x000fea0003800200 */
.L_x_39366:
        /* <DEDUP_REMOVED lines=56> */
[----:B------:R-:W-:Y:S01]  /*18a30*/  IMAD.WIDE.U32 R104, R38, -0x2daee0ad, RZ ;  /* 0xd2511f5326687825 */ /* 0x000fe200078e00ff */
[----:B------:R-:W-:-:S03]  /*18a40*/  MOV R38, R91 ;  /* 0x0000005b00267202 */ /* 0x000fc60000000f00 */
[----:B------:R-:W-:Y:S01]  /*18a50*/  IMAD.MOV.U32 R91, RZ, RZ, R104 ;  /* 0x000000ffff5b7224 */ /* 0x000fe200078e0068 */
[----:B------:R-:W-:-:S07]  /*18a60*/  LOP3.LUT R62, R62, R102, R105, 0x96, !PT ;  /* 0x000000663e3e7212 */ /* 0x000fce00078e9669 */
.L_x_39364:
[----:B------:R-:W-:Y:S05]  /*18a70*/  BSYNC.RECONVERGENT B1 ;  /* 0x0000000000017941 */ /* 0x000fea0003800200 */
.L_x_39363:
        /* <DEDUP_REMOVED lines=11> */
.L_x_39362:
        /* <DEDUP_REMOVED lines=20> */
.L_x_39370:
        /* <DEDUP_REMOVED lines=13> */
.L_x_39372:
[----:B------:R-:W-:Y:S05]  /*18d40*/  BSYNC.RECONVERGENT B2 ;  /* 0x0000000000027941 */ /* 0x000fea0003800200 */
.L_x_39371:
        /* <DEDUP_REMOVED lines=59> */
[----:B------:R-:W-:-:S07]  /*19100*/  LOP3.LUT R62, R62, R102, R105, 0x96, !PT ;  /* 0x000000663e3e7212 */ /* 0x000fce00078e9669 */
.L_x_39369:
[----:B------:R-:W-:Y:S05]  /*19110*/  BSYNC.RECONVERGENT B1 ;  /* 0x0000000000017941 */ /* 0x000fea0003800200 */
.L_x_39368:
[----:B------:R-:W-:Y:S01]  /*19120*/  I2FP.F32.U32 R91, R39 ;  /* 0x00000027005b7245 */ /* 0x000fe20000201000 */
[----:B------:R-:W-:Y:S02]  /*19130*/  HFMA2 R40, -RZ, RZ, 0.1171875, 0 ;  /* 0x2f800000ff287431 */ /* 0x000fe400000001ff */
[----:B-----5:R-:W-:-:S03]  /*19140*/  FMUL.FTZ R39, R7, UR13 ;  /* 0x0000000d07277c20 */ /* 0x020fc60008410000 */
[----:B------:R-:W-:Y:S01]  /*19150*/  FFMA.FTZ R40, R91, R40, 1.1641532182693481445e-10 ;  /* 0x2f0000005b287423 */ /* 0x000fe20000010028 */
[----:B------:R-:W-:-:S04]  /*19160*/  FMUL.FTZ R39, R39, UR12 ;  /* 0x0000000c27277c20 */ /* 0x000fc80008410000 */
[----:B------:R-:W-:-:S04]  /*19170*/  FSETP.GTU.FTZ.AND P4, PT, R40, UR10, PT ;  /* 0x0000000a28007c0b */ /* 0x000fc8000bf9c000 */
[----:B------:R-:W-:Y:S01]  /*19180*/  FSEL R91, R39, RZ, !P4 ;  /* 0x000000ff275b7208 */ /* 0x000fe20006000000 */
[----:B------:R-:W-:Y:S01]  /*19190*/  HADD2.F32 R39, -RZ, R95.H1_H1 ;  /* 0x3000005fff277230 */ /* 0x000fe20000004100 */
[----:B------:R-:W-:-:S04]  /*191a0*/  SEL R40, RZ, 0x1, P4 ;  /* 0x00000001ff287807 */ /* 0x000fc80002000000 */
[----:B------:R-:W-:Y:S01]  /*191b0*/  FMUL.FTZ R39, R39, R91 ;  /* 0x0000005b27277220 */ /* 0x000fe20000410000 */
[----:B------:R-:W-:-:S07]  /*191c0*/  PRMT R79, R40, 0x7610, R79 ;  /* 0x00007610284f7816 */ /* 0x000fce000000004f */
.L_x_39344:
[----:B0-----:R-:W0:Y:S02]  /*191d0*/  LDC.64 R102, c[0x0][0x3a8] ;  /* 0x0000ea00ff667b82 */ /* 0x001e240000000a00 */
[----:B0-----:R-:W-:-:S05]  /*191e0*/  IMAD.WIDE.U32 R102, R90, 0x10, R102 ;  /* 0x000000105a667825 */ /* 0x001fca00078e0066 */
[----:B------:R2:W-:Y:S01]  /*191f0*/  STG.E.128 desc[UR6][R102.64], R36 ;  /* 0x0000002466007986 */ /* 0x0005e2000c101d06 */
[----:B------:R-:W-:Y:S05]  /*19200*/  @!P3 BRA `(.L_x_39324) ;  /* 0x00000000002cb947 */ /* 0x000fea0003800000 */
[----:B--2---:R-:W0:Y:S01]  /*19210*/  LDC.64 R102, c[0x0][0x3b0] ;  /* 0x0000ec00ff667b82 */ /* 0x004e220000000a00 */
        /* <DEDUP_REMOVED lines=10> */
.L_x_39324:
[----:B------:R-:W-:Y:S05]  /*192c0*/  BSYNC.RECONVERGENT B0 ;  /* 0x0000000000007941 */ /* 0x000fea0003800200 */
.L_x_39323:
        /* <DEDUP_REMOVED lines=10> */
[----:B------:R-:W-:-:S05]  /*19370*/  FADD.FTZ R41, R15, R41 ;  /* 0x000000290f297221 */ /* 0x000fca0000010000 */
[----:B------:R-:W-:-:S05]  /*19380*/  FSEL R41, R41, RZ, P0 ;  /* 0x000000ff29297208 */ /* 0x000fca0000000000 */
[----:B---3--:R-:W-:-:S04]  /*19390*/  FADD.FTZ R40, R16, R41 ;  /* 0x0000002910287221 */ /* 0x008fc80000010000 */
        /* <DEDUP_REMOVED lines=37> */
[----:B------:R-:W-:-:S03]  /*195f0*/  FADD.FTZ R41, R13, -R40 ;  /* 0x800000280d297221 */ /* 0x000fc60000010000 */
[----:B------:R-:W-:-:S04]  /*19600*/  FFMA.FTZ R90, R90, R90, RZ ;  /* 0x0000005a5a5a7223 */ /* 0x000fc800000100ff */
[----:B------:R-:W-:Y:S01]  /*19610*/  FFMA.FTZ R41, R41, R41, R90 ;  /* 0x0000002929297223 */ /* 0x000fe2000001005a */
[----:B------:R-:W-:-:S04]  /*19620*/  FADD.FTZ R90, R14, -R40 ;  /* 0x800000280e5a7221 */ /* 0x000fc80000010000 */
[----:B------:R-:W-:Y:S01]  /*19630*/  FFMA.FTZ R90, R90, R90, R41 ;  /* 0x0000005a5a5a7223 */ /* 0x000fe20000010029 */
[----:B------:R-:W-:-:S04]  /*19640*/  FADD.FTZ R41, R15, -R40 ;  /* 0x800000280f297221 */ /* 0x000fc80000010000 */
[----:B------:R-:W-:Y:S01]  /*19650*/  FFMA.FTZ R90, R41, R41, R90 ;  /* 0x00000029295a7223 */ /* 0x000fe2000001005a */
[----:B------:R-:W-:-:S04]  /*19660*/  FADD.FTZ R41, R17, -R40 ;  /* 0x8000002811297221 */ /* 0x000fc80000010000 */
[----:B-1----:R-:W-:Y:S01]  /*19670*/  FSEL R91, R90, RZ, P0 ;  /* 0x000000ff5a5b7208 */ /* 0x002fe20000000000 */
        /* <DEDUP_REMOVED lines=60> */
[----:B------:R-:W-:Y:S01]  /*19a40*/  LOP3.LUT R90, R92, 0x1f, RZ, 0xc0, !PT ;  /* 0x0000001f5c5a7812 */ /* 0x000fe200078ec0ff */
        /* <DEDUP_REMOVED lines=8> */
.L_x_39374:
[----:B------:R-:W-:Y:S05]  /*19ad0*/  BSYNC.RECONVERGENT B0 ;  /* 0x0000000000007941 */ /* 0x000fea0003800200 */
.L_x_39373:
[----:B------:R-:W-:Y:S01]  /*19ae0*/  BAR.SYNC.DEFER_BLOCKING 0x0 ;  /* 0x0000000000007b1d */ /* 0x000fe20000010000 */
[----:B------:R-:W-:Y:S01]  /*19af0*/  ISETP.GT.U32.AND P3, PT, R90, 0x7, PT ;  /* 0x000000075a00780c */ /* 0x000fe20003f64070 */
[----:B0-2---:R-:W-:Y:S01]  /*19b00*/  IMAD.MOV.U32 R103, RZ, RZ, RZ ;  /* 0x000000ffff677224 */ /* 0x005fe200078e00ff */
[----:B-1----:R-:W-:-:S03]  /*19b10*/  CS2R R40, SRZ ;  /* 0x0000000000287805 */ /* 0x002fc6000001ff00 */
        /* <DEDUP_REMOVED lines=10> */
.L_x_39376:
[----:B------:R-:W-:Y:S05]  /*19bc0*/  BSYNC.RECONVERGENT B0 ;  /* 0x0000000000007941 */ /* 0x000fea0003800200 */
.L_x_39375:
[----:B------:R-:W1:Y:S01]  /*19bd0*/  SHFL.DOWN PT, R102, R103, 0x4, 0x1f ;  /* 0x08801f0067667f89 */ /* 0x000e6200000e0000 */
[----:B------:R-:W-:Y:S02]  /*19be0*/  ISETP.NE.AND P4, PT, R92, RZ, PT ;  /* 0x000000ff5c00720c */ /* 0x000fe40003f85270 */
[----:B------:R-:W-:Y:S01]  /*19bf0*/  ISETP.NE.AND P3, PT, RZ, UR11, PT ;  /* 0x0000000bff007c0c */ /* 0x000fe2000bf65270 */
[----:B0-----:R-:W0:Y:S04]  /*19c00*/  SHFL.DOWN PT, R91, R40, 0x4, 0x1f ;  /* 0x08801f00285b7f89 */ /* 0x001e2800000e0000 */
[----:B------:R-:W2:Y:S01]  /*19c10*/  SHFL.DOWN PT, R106, R41, 0x4, 0x1f ;  /* 0x08801f00296a7f89 */ /* 0x000ea200000e0000 */
[----:B-1----:R-:W-:Y:S02]  /*19c20*/  I2FP.F32.S32 R90, R102 ;  /* 0x00000066005a7245 */ /* 0x002fe40000201400 */
[----:B------:R-:W-:-:S02]  /*19c30*/  IADD3 R102, PT, PT, R102, R103, RZ ;  /* 0x0000006766667210 */ /* 0x000fc40007ffe0ff */
[----:B------:R-:W-:Y:S01]  /*19c40*/  I2FP.F32.S32 R103, R103 ;  /* 0x0000006700677245 */ /* 0x000fe20000201400 */
[C---:B0-----:R-:W-:Y:S01]  /*19c50*/  FMUL.FTZ R107, R91.reuse, R90 ;  /* 0x0000005a5b6b7220 */ /* 0x041fe20000410000 */
[----:B------:R-:W-:Y:S01]  /*19c60*/  FADD.FTZ R91, -R91, R40 ;  /* 0x000000285b5b7221 */ /* 0x000fe20000010100 */
[----:B------:R-:W0:Y:S01]  /*19c70*/  SHFL.DOWN PT, R104, R102, 0x2, 0x1f ;  /* 0x08401f0066687f89 */ /* 0x000e2200000e0000 */
[----:B--2---:R-:W-:Y:S01]  /*19c80*/  FADD.FTZ R106, R106, R41 ;  /* 0x000000296a6a7221 */ /* 0x004fe20000010000 */
[----:B------:R-:W-:Y:S01]  /*19c90*/  FFMA.FTZ R107, R103, R40, R107 ;  /* 0x00000028676b7223 */ /* 0x000fe2000001006b */
[----:B------:R-:W-:Y:S01]  /*19ca0*/  I2FP.F32.S32 R40, R102 ;  /* 0x0000006600287245 */ /* 0x000fe20000201400 */
[----:B------:R-:W-:-:S03]  /*19cb0*/  FMUL.FTZ R91, R91, R91 ;  /* 0x0000005b5b5b7220 */ /* 0x000fc60000410000 */
[----:B------:R-:W1:Y:S01]  /*19cc0*/  MUFU.RCP R105, R40 ;  /* 0x0000002800697308 */ /* 0x000e620000001000 */
[----:B------:R-:W-:-:S04]  /*19cd0*/  FMUL.FTZ R103, R91, R103 ;  /* 0x000000675b677220 */ /* 0x000fc80000410000 */
[----:B------:R-:W-:Y:S01]  /*19ce0*/  FMUL.FTZ R103, R103, R90 ;  /* 0x0000005a67677220 */ /* 0x000fe20000410000 */
[----:B0-----:R-:W-:Y:S02]  /*19cf0*/  IMAD.IADD R102, R102, 0x1, R104 ;  /* 0x0000000166667824 */ /* 0x001fe400078e0268 */
[C---:B-1----:R-:W-:Y:S01]  /*19d00*/  FMUL.FTZ R107, R105.reuse, R107 ;  /* 0x0000006b696b7220 */ /* 0x042fe20000410000 */
[----:B------:R-:W-:Y:S01]  /*19d10*/  FFMA.FTZ R105, R105, R103, R106 ;  /* 0x0000006769697223 */ /* 0x000fe2000001006a */
[----:B------:R-:W-:Y:S02]  /*19d20*/  I2FP.F32.S32 R104, R104 ;  /* 0x0000006800687245 */ /* 0x000fe40000201400 */
[----:B------:R-:W-:Y:S01]  /*19d30*/  I2FP.F32.S32 R41, R102 ;  /* 0x0000006600297245 */ /* 0x000fe20000201400 */
[----:B------:R-:W0:Y:S03]  /*19d40*/  SHFL.DOWN PT, R91, R107, 0x2, 0x1f ;  /* 0x08401f006b5b7f89 */ /* 0x000e2600000e0000 */
[----:B------:R-:W1:Y:S01]  /*19d50*/  MUFU.RCP R90, R41 ;  /* 0x00000029005a7308 */ /* 0x000e620000001000 */
[----:B------:R-:W2:Y:S01]  /*19d60*/  SHFL.DOWN PT, R103, R105, 0x2, 0x1f ;  /* 0x08401f0069677f89 */ /* 0x000ea200000e0000 */
[----:B0-----:R-:W-:Y:S01]  /*19d70*/  FADD.FTZ R106, R107, -R91 ;  /* 0x8000005b6b6a7221 */ /* 0x001fe20000010000 */
[----:B------:R-:W-:-:S03]  /*19d80*/  FMUL.FTZ R91, R91, R104 ;  /* 0x000000685b5b7220 */ /* 0x000fc60000410000 */
[----:B------:R-:W-:Y:S01]  /*19d90*/  FMUL.FTZ R106, R106, R106 ;  /* 0x0000006a6a6a7220 */ /* 0x000fe20000410000 */
[C---:B------:R-:W-:Y:S01]  /*19da0*/  FFMA.FTZ R91, R40.reuse, R107, R91 ;  /* 0x0000006b285b7223 */ /* 0x040fe2000001005b */
[----:B--2---:R-:W-:Y:S02]  /*19db0*/  FADD.FTZ R103, R105, R103 ;  /* 0x0000006769677221 */ /* 0x004fe40000010000 */
[----:B------:R-:W-:Y:S01]  /*19dc0*/  FMUL.FTZ R106, R40, R106 ;  /* 0x0000006a286a7220 */ /* 0x000fe20000410000 */
[----:B-1----:R-:W-:Y:S01]  /*19dd0*/  FMUL.FTZ R91, R90, R91 ;  /* 0x0000005b5a5b7220 */ /* 0x002fe20000410000 */
[----:B------:R-:W0:Y:S02]  /*19de0*/  SHFL.DOWN PT, R40, R102, 0x1, 0x1f ;  /* 0x08201f0066287f89 */ /* 0x000e2400000e0000 */
[----:B------:R-:W-:Y:S02]  /*19df0*/  FMUL.FTZ R106, R106, R104 ;  /* 0x000000686a6a7220 */ /* 0x000fe40000410000 */
[----:B------:R-:W1:Y:S02]  /*19e00*/  SHFL.DOWN PT, R104, R91, 0x1, 0x1f ;  /* 0x08201f005b687f89 */ /* 0x000e6400000e0000 */
[----:B------:R-:W-:-:S05]  /*19e10*/  FFMA.FTZ R106, R90, R106, R103 ;  /* 0x0000006a5a6a7223 */ /* 0x000fca0000010067 */
[----:B------:R-:W2:Y:S01]  /*19e20*/  SHFL.DOWN PT, R90, R106, 0x1, 0x1f ;  /* 0x08201f006a5a7f89 */ /* 0x000ea200000e0000 */
[-C--:B0-----:R-:W-:Y:S02]  /*19e30*/  IADD3 R102, PT, PT, R102, R40.reuse, RZ ;  /* 0x0000002866667210 */ /* 0x081fe40007ffe0ff */
[----:B------:R-:W-:Y:S02]  /*19e40*/  I2FP.F32.S32 R40, R40 ;  /* 0x0000002800287245 */ /* 0x000fe40000201400 */
[----:B------:R-:W-:Y:S01]  /*19e50*/  I2FP.F32.S32 R102, R102 ;  /* 0x0000006600667245 */ /* 0x000fe20000201400 */
[----:B-1----:R-:W-:Y:S02]  /*19e60*/  FADD.FTZ R103, R91, -R104 ;  /* 0x800000685b677221 */ /* 0x002fe40000010000 */
[-C--:B------:R-:W-:Y:S02]  /*19e70*/  FMUL.FTZ R104, R104, R40.reuse ;  /* 0x0000002868687220 */ /* 0x080fe40000410000 */
[----:B------:R-:W-:Y:S01]  /*19e80*/  FMUL.FTZ R103, R103, R103 ;  /* 0x0000006767677220 */ /* 0x000fe20000410000 */
[----:B------:R-:W0:Y:S01]  /*19e90*/  MUFU.RCP R102, R102 ;  /* 0x0000006600667308 */ /* 0x000e220000001000 */
[----:B--2---:R-:W-:Y:S01]  /*19ea0*/  FADD.FTZ R90, R106, R90 ;  /* 0x0000005a6a5a7221 */ /* 0x004fe20000010000 */
[C---:B------:R-:W-:Y:S01]  /*19eb0*/  FFMA.FTZ R104, R41.reuse, R91, R104 ;  /* 0x0000005b29687223 */ /* 0x040fe20000010068 */
[----:B------:R-:W-:Y:S01]  /*19ec0*/  FMUL.FTZ R103, R41, R103 ;  /* 0x0000006729677220 */ /* 0x000fe20000410000 */
[----:B------:R-:W1:Y:S03]  /*19ed0*/  @!P4 LDC.64 R106, c[0x0][0x3c8] ;  /* 0x0000f200ff6acb82 */ /* 0x000e660000000a00 */
[----:B------:R-:W-:-:S05]  /*19ee0*/  FMUL.FTZ R103, R103, R40 ;  /* 0x0000002867677220 */ /* 0x000fca0000410000 */
[----:B------:R-:W2:Y:S01]  /*19ef0*/  LDC R40, c[0x0][0x448] ;  /* 0x00011200ff287b82 */ /* 0x000ea20000000800 */
[C---:B0-----:R-:W-:Y:S01]  /*19f00*/  FFMA.FTZ R103, R102.reuse, R103, R90 ;  /* 0x0000006766677223 */ /* 0x041fe2000001005a */
[----:B------:R-:W-:-:S06]  /*19f10*/  FMUL.FTZ R91, R102, R104 ;  /* 0x00000068665b7220 */ /* 0x000fcc0000410000 */
[----:B------:R-:W0:Y:S01]  /*19f20*/  @!P4 LDC.64 R104, c[0x0][0x3c0] ;  /* 0x0000f000ff68cb82 */ /* 0x000e220000000a00 */
[----:B------:R-:W2:Y:S04]  /*19f30*/  SHFL.IDX PT, R103, R103, RZ, 0x1f ;  /* 0x00001fff67677589 */ /* 0x000ea800000e0000 */
[----:B------:R-:W3:Y:S01]  /*19f40*/  SHFL.IDX PT, R91, R91, RZ, 0x1f ;  /* 0x00001fff5b5b7589 */ /* 0x000ee200000e0000 */
[----:B-1----:R-:W-:-:S04]  /*19f50*/  @!P4 IMAD.WIDE R106, R58, 0x4, R106 ;  /* 0x000000043a6ac825 */ /* 0x002fc800078e026a */
[----:B0-----:R-:W-:-:S04]  /*19f60*/  @!P4 IMAD.WIDE R104, R58, 0x4, R104 ;  /* 0x000000043a68c825 */ /* 0x001fc800078e0268 */
[----:B--2---:R-:W-:Y:S01]  /*19f70*/  FFMA.FTZ R103, R103, UR14, R40 ;  /* 0x0000000e67677c23 */ /* 0x004fe20008010028 */
[----:B---3--:R-:W-:Y:S01]  /*19f80*/  FMUL.FTZ R40, R91, R91 ;  /* 0x0000005b5b287220 */ /* 0x008fe20000410000 */
[----:B------:R0:W-:Y:S04]  /*19f90*/  @!P4 STG.E desc[UR6][R104.64], R91 ;  /* 0x0000005b6800c986 */ /* 0x0001e8000c101906 */
[----:B------:R-:W-:-:S05]  /*19fa0*/  FSEL R40, R40, RZ, P3 ;  /* 0x000000ff28287208 */ /* 0x000fca0001800000 */
[----:B------:R-:W-:-:S04]  /*19fb0*/  FADD.FTZ R40, R103, R40 ;  /* 0x0000002867287221 */ /* 0x000fc80000010000 */
        /* <DEDUP_REMOVED lines=13> */
[----:B------:R-:W-:Y:S01]  /*1a090*/  HADD2.F32 R41, -RZ, R96.H0_H0 ;  /* 0x20000060ff297230 */ /* 0x000fe20000004100 */
[----:B------:R-:W0:Y:S01]  /*1a0a0*/  LDC.64 R104, c[0x0][0x428] ;  /* 0x00010a00ff687b82 */ /* 0x000e220000000a00 */
[----:B------:R-:W-:Y:S02]  /*1a0b0*/  HADD2.F32 R40, -RZ, R52.H0_H0 ;  /* 0x20000034ff287230 */ /* 0x000fe40000004100 */
[----:B------:R-:W-:Y:S01]  /*1a0c0*/  FMUL.FTZ R42, R90, R42 ;  /* 0x0000002a5a2a7220 */ /* 0x000fe20000410000 */
[--C-:B------:R-:W-:Y:S01]  /*1a0d0*/  FADD.FTZ R43, R13, -R91.reuse ;  /* 0x8000005b0d2b7221 */ /* 0x100fe20000010000 */
[----:B------:R-:W-:Y:S01]  /*1a0e0*/  FADD.FTZ R102, R14, -R91 ;  /* 0x8000005b0e667221 */ /* 0x000fe20000010000 */
[----:B------:R-:W-:Y:S02]  /*1a0f0*/  HADD2.F32 R103, -RZ, R117.H1_H1 ;  /* 0x30000075ff677230 */ /* 0x000fe40000004100 */
[----:B------:R-:W-:Y:S01]  /*1a100*/  FFMA.FTZ R40, R42, R41, R40 ;  /* 0x000000292a287223 */ /* 0x000fe20000010028 */
[----:B------:R-:W-:-:S02]  /*1a110*/  HADD2.F32 R42, -RZ, R98.H0_H0 ;  /* 0x20000062ff2a7230 */ /* 0x000fc40000004100 */
[C---:B------:R-:W-:Y:S01]  /*1a120*/  FMUL.FTZ R43, R90.reuse, R43 ;  /* 0x0000002b5a2b7220 */ /* 0x040fe20000410000 */
[----:B------:R-:W-:Y:S02]  /*1a130*/  HADD2.F32 R41, -RZ, R117.H0_H0 ;  /* 0x20000075ff297230 */ /* 0x000fe40000004100 */
[----:B------:R-:W-:-:S03]  /*1a140*/  FMUL.FTZ R102, R90, R102 ;  /* 0x000000665a667220 */ /* 0x000fc60000410000 */
[----:B------:R-:W-:Y:S01]  /*1a150*/  FFMA.FTZ R41, R43, R42, R41 ;  /* 0x0000002a2b297223 */ /* 0x000fe20000010029 */
[----:B------:R-:W-:Y:S02]  /*1a160*/  HADD2.F32 R43, -RZ, R96.H1_H1 ;  /* 0x30000060ff2b7230 */ /* 0x000fe40000004100 */
[----:B------:R-:W-:-:S05]  /*1a170*/  HADD2.F32 R42, -RZ, R53.H0_H0 ;  /* 0x20000035ff2a7230 */ /* 0x000fca0000004100 */
[----:B------:R-:W-:Y:S01]  /*1a180*/  FFMA.FTZ R42, R102, R43, R42 ;  /* 0x0000002b662a7223 */ /* 0x000fe2000001002a */
[----:B------:R-:W-:Y:S01]  /*1a190*/  FADD.FTZ R43, R15, -R91 ;  /* 0x8000005b0f2b7221 */ /* 0x000fe20000010000 */
[----:B------:R-:W-:Y:S02]  /*1a1a0*/  HADD2.F32 R102, -RZ, R98.H1_H1 ;  /* 0x30000062ff667230 */ /* 0x000fe40000004100 */
[----:B0-----:R-:W-:-:S04]  /*1a1b0*/  IMAD.WIDE.U32 R104, R92, 0x10, R104 ;  /* 0x000000105c687825 */ /* 0x001fc800078e0068 */
[----:B------:R-:W-:Y:S01]  /*1a1c0*/  FMUL.FTZ R43, R90, R43 ;  /* 0x0000002b5a2b7220 */ /* 0x000fe20000410000 */
[----:B------:R-:W-:-:S03]  /*1a1d0*/  IADD3 R92, PT, PT, R92, 0x100, RZ ;  /* 0x000001005c5c7810 */ /* 0x000fc60007ffe0ff */
[----:B------:R-:W-:-:S05]  /*1a1e0*/  FFMA.FTZ R43, R43, R102, R103 ;  /* 0x000000662b2b7223 */ /* 0x000fca0000010067 */
[----:B------:R0:W-:Y:S02]  /*1a1f0*/  STG.E.128 desc[UR6][R104.64], R40 ;  /* 0x0000002868007986 */ /* 0x0001e4000c101d06 */
.L_x_39379:
[----:B------:R-:W-:Y:S05]  /*1a200*/  BSYNC.RECONVERGENT B0 ;  /* 0x0000000000007941 */ /* 0x000fea0003800200 */
.L_x_39378:
[----:B------:R-:W-:Y:S01]  /*1a210*/  ISETP.NE.AND P0, PT, R101, RZ, PT ;  /* 0x000000ff6500720c */ /* 0x000fe20003f05270 */
[----:B------:R-:W-:-:S12]  /*1a220*/  BSSY.RECONVERGENT B0, `(.L_x_39380) ;  /* 0x000001a000007945 */ /* 0x000fd80003800200 */
[----:B------:R-:W-:Y:S05]  /*1a230*/  @!P0 BRA `(.L_x_39381) ;  /* 0x0000000000608947 */ /* 0x000fea0003800000 */
[--C-:B0-----:R-:W-:Y:S01]  /*1a240*/  FADD.FTZ R42, R16, -R91.reuse ;  /* 0x8000005b102a7221 */ /* 0x101fe20000010000 */
[----:B------:R-:W0:Y:S01]  /*1a250*/  LDC.64 R104, c[0x0][0x428] ;  /* 0x00010a00ff687b82 */ /* 0x000e220000000a00 */
[----:B------:R-:W-:Y:S02]  /*1a260*/  HADD2.F32 R41, -RZ, R100.H0_H0 ;  /* 0x20000064ff297230 */ /* 0x000fe40000004100 */
[--C-:B------:R-:W-:Y:S01]  /*1a270*/  FADD.FTZ R43, R17, -R91.reuse ;  /* 0x8000005b112b7221 */ /* 0x100fe20000010000 */
[----:B------:R-:W-:Y:S02]  /*1a280*/  HADD2.F32 R40, -RZ, R50.H0_H0 ;  /* 0x20000032ff287230 */ /* 0x000fe40000004100 */
[----:B------:R-:W-:Y:S01]  /*1a290*/  FMUL.FTZ R42, R90, R42 ;  /* 0x0000002a5a2a7220 */ /* 0x000fe20000410000 */
[--C-:B------:R-:W-:Y:S01]  /*1a2a0*/  FADD.FTZ R101, R18, -R91.reuse ;  /* 0x8000005b12657221 */ /* 0x100fe20000010000 */
[----:B------:R-:W-:Y:S01]  /*1a2b0*/  FMUL.FTZ R43, R90, R43 ;  /* 0x0000002b5a2b7220 */ /* 0x000fe20000410000 */
[----:B------:R-:W-:Y:S01]  /*1a2c0*/  FADD.FTZ R102, R19, -R91 ;  /* 0x8000005b13667221 */ /* 0x000fe20000010000 */
        /* <DEDUP_REMOVED lines=9> */
[----:B------:R-:W-:Y:S02]  /*1a360*/  HADD2.F32 R101, -RZ, R108.H1_H1 ;  /* 0x3000006cff657230 */ /* 0x000fe40000004100 */
[----:B------:R-:W-:Y:S02]  /*1a370*/  HADD2.F32 R43, -RZ, R118.H1_H1 ;  /* 0x30000076ff2b7230 */ /* 0x000fe40000004100 */
[----:B0-----:R-:W-:-:S04]  /*1a380*/  IMAD.WIDE.U32 R104, R92, 0x10, R104 ;  /* 0x000000105c687825 */ /* 0x001fc800078e0068 */
[----:B------:R-:W-:Y:S01]  /*1a390*/  FFMA.FTZ R43, R102, R101, R43 ;  /* 0x00000065662b7223 */ /* 0x000fe2000001002b */
[----:B------:R-:W-:-:S04]  /*1a3a0*/  VIADD R92, R92, 0x100 ;  /* 0x000001005c5c7836 */ /* 0x000fc80000000000 */
[----:B------:R1:W-:Y:S03]  /*1a3b0*/  STG.E.128 desc[UR6][R104.64], R40 ;  /* 0x0000002868007986 */ /* 0x0003e6000c101d06 */
.L_x_39381:
[----:B------:R-:W-:Y:S05]  /*1a3c0*/  BSYNC.RECONVERGENT B0 ;  /* 0x0000000000007941 */ /* 0x000fea0003800200 */
.L_x_39380:
[----:B------:R-:W-:Y:S01]  /*1a3d0*/  ISETP.NE.AND P0, PT, R99, RZ, PT ;  /* 0x000000ff6300720c */ /* 0x000fe20003f05270 */
[----:B------:R-:W-:-:S12]  /*1a3e0*/  BSSY.RECONVERGENT B0, `(.L_x_39382) ;  /* 0x000001a000007945 */ /* 0x000fd80003800200 */
[----:B------:R-:W-:Y:S05]  /*1a3f0*/  @!P0 BRA `(.L_x_39383) ;  /* 0x0000000000608947 */ /* 0x000fea0003800000 */
[--C-:B01----:R-:W-:Y:S01]  /*1a400*/  FADD.FTZ R42, R20, -R91.reuse ;  /* 0x8000005b142a7221 */ /* 0x103fe20000010000 */
        /* <DEDUP_REMOVED lines=19> */
[C---:B0-----:R-:W-:Y:S01]  /*1a540*/  IMAD.WIDE.U32 R102, R92.reuse, 0x10, R102 ;  /* 0x000000105c667825 */ /* 0x041fe200078e0066 */
[----:B------:R-:W-:-:S03]  /*1a550*/  IADD3 R92, PT, PT, R92, 0x100, RZ ;  /* 0x000001005c5c7810 */ /* 0x000fc60007ffe0ff */
[----:B------:R-:W-:-:S05]  /*1a560*/  FFMA.FTZ R43, R101, R99, R43 ;  /* 0x00000063652b7223 */ /* 0x000fca000001002b */
[----:B------:R2:W-:Y:S02]  /*1a570*/  STG.E.128 desc[UR6][R102.64], R40 ;  /* 0x0000002866007986 */ /* 0x0005e4000c101d06 */
.L_x_39383:
[----:B------:R-:W-:Y:S05]  /*1a580*/  BSYNC.RECONVERGENT B0 ;  /* 0x0000000000007941 */ /* 0x000fea0003800200 */
.L_x_39382:
[----:B------:R-:W-:Y:S01]  /*1a590*/  ISETP.NE.AND P0, PT, R97, RZ, PT ;  /* 0x000000ff6100720c */ /* 0x000fe20003f05270 */
[----:B------:R-:W-:-:S12]  /*1a5a0*/  BSSY.RECONVERGENT B0, `(.L_x_39384) ;  /* 0x000001a000007945 */ /* 0x000fd80003800200 */
[----:B------:R-:W-:Y:S05]  /*1a5b0*/  @!P0 BRA `(.L_x_39385) ;  /* 0x0000000000608947 */ /* 0x000fea0003800000 */
[--C-:B012---:R-:W-:Y:S01]  /*1a5c0*/  FADD.FTZ R42, R24, -R91.reuse ;  /* 0x8000005b182a7221 */ /* 0x107fe20000010000 */
        /* <DEDUP_REMOVED lines=23> */
.L_x_39385:
[----:B------:R-:W-:Y:S05]  /*1a740*/  BSYNC.RECONVERGENT B0 ;  /* 0x0000000000007941 */ /* 0x000fea0003800200 */
.L_x_39384:
[----:B------:R-:W-:Y:S01]  /*1a750*/  ISETP.NE.AND P0, PT, R94, RZ, PT ;  /* 0x000000ff5e00720c */ /* 0x000fe20003f05270 */
[----:B------:R-:W-:-:S12]  /*1a760*/  BSSY.RECONVERGENT B0, `(.L_x_39386) ;  /* 0x000001a000007945 */ /* 0x000fd80003800200 */
[----:B------:R-:W-:Y:S05]  /*1a770*/  @!P0 BRA `(.L_x_39387) ;  /* 0x0000000000608947 */ /* 0x000fea0003800000 */
[--C-:B0123--:R-:W-:Y:S01]  /*1a780*/  FADD.FTZ R42, R28, -R91.reuse ;  /* 0x8000005b1c2a7221 */ /* 0x10ffe20000010000 */
        /* <DEDUP_REMOVED lines=23> */
.L_x_39387:
[----:B------:R-:W-:Y:S05]  /*1a900*/  BSYNC.RECONVERGENT B0 ;  /* 0x0000000000007941 */ /* 0x000fea0003800200 */
.L_x_39386:
[----:B------:R-:W-:Y:S04]  /*1a910*/  BSSY.RECONVERGENT B0, `(.L_x_39388) ;  /* 0x000001a000007945 */ /* 0x000fe80003800200 */
[----:B------:R-:W-:Y:S05]  /*1a920*/  @!P1 BRA `(.L_x_39389) ;  /* 0x0000000000609947 */ /* 0x000fea0003800000 */
[--C-:B01234-:R-:W-:Y:S01]  /*1a930*/  FADD.FTZ R42, R32, -R91.reuse ;  /* 0x8000005b202a7221 */ /* 0x11ffe20000010000 */
        /* <DEDUP_REMOVED lines=23> */
.L_x_39389:
[----:B------:R-:W-:Y:S05]  /*1aab0*/  BSYNC.RECONVERGENT B0 ;  /* 0x0000000000007941 */ /* 0x000fea0003800200 */
.L_x_39388:
[----:B------:R-:W-:Y:S04]  /*1aac0*/  BSSY.RECONVERGENT B0, `(.L_x_39377) ;  /* 0x0000011000007945 */ /* 0x000fe80003800200 */
[----:B------:R-:W-:Y:S05]  /*1aad0*/  @!P2 BRA `(.L_x_39390) ;  /* 0x00000000003ca947 */ /* 0x000fea0003800000 */
[----:B0-234-:R-:W0:Y:S01]  /*1aae0*/  LDC.64 R102, c[0x0][0x428] ;  /* 0x00010a00ff667b82 */ /* 0x01de220000000a00 */
[--C-:B-1----:R-:W-:Y:S01]  /*1aaf0*/  FADD.FTZ R40, R36, -R91.reuse ;  /* 0x8000005b24287221 */ /* 0x102fe20000010000 */
        /* <DEDUP_REMOVED lines=13> */
.L_x_39390:
[----:B------:R-:W-:Y:S05]  /*1abd0*/  BSYNC.RECONVERGENT B0 ;  /* 0x0000000000007941 */ /* 0x000fea0003800200 */
.L_x_39377:
[----:B01234-:R-:W0:Y:S01]  /*1abe0*/  LDC.64 R40, c[0x0][0x380] ;  /* 0x0000e000ff287b82 */ /* 0x01fe220000000a00 */
[----:B------:R-:W-:Y:S01]  /*1abf0*/  UPLOP3.LUT UP1, UPT, UPT, UPT, UP1, 0x40, 0x4 ;  /* 0x000000000004789c */ /* 0x000fe20003f2e810 */
[----:B0-----:R-:W-:-:S04]  /*1ac00*/  IADD3 R58, PT, PT, R58, R40, RZ ;  /* 0x000000283a3a7210 */ /* 0x001fc80007ffe0ff */
[----:B------:R-:W-:-:S13]  /*1ac10*/  ISETP.GE.AND P0, PT, R58, R41, PT ;  /* 0x000000293a00720c */ /* 0x000fda0003f06270 */
[----:B------:R-:W-:Y:S05]  /*1ac20*/  @!P0 BRA `(.L_x_39391) ;  /* 0xfffffe6c00108947 */ /* 0x000fea000383ffff */
[----:B------:R-:W-:Y:S05]  /*1ac30*/  EXIT ;  /* 0x000000000000794d */ /* 0x000fea0003800000 */
.L_x_39392:
        /* <DEDUP_REMOVED lines=12> */
.L_x_42433:


//--------------------- .text._ZN10layer_norm13ln_fwd_kernelINS_13Kernel_traitsI6__halfffffjLj7168ELj1ELj1ELj8ELj16ENS_18Kernel_traits_baseILj7168ES2_ffffjLj256EEEEELb1ELb1ELb1ELb1EEEvNS_9FwdParamsE --------------------------
	.section	.text._ZN10layer_norm13ln_fwd_kernelINS_13Kernel_traitsI6__halfffffjLj7168ELj1ELj1ELj8ELj16ENS_18Kernel_traits_baseILj7168ES2_ffffjLj256EEEEELb1ELb1ELb1ELb1EEEvNS_9FwdParamsE,"ax",@progbits
	.align	128
        .global         _ZN10layer_norm13ln_fwd_kernelINS_13Kernel_traitsI6__halfffffjLj7168ELj1ELj1ELj8ELj16ENS_18Kernel_traits_baseILj7168ES2_ffffjLj256EEEEELb1ELb1ELb1ELb1EEEvNS_9FwdParamsE
        .type           _ZN10layer_norm13ln_fwd_kernelINS_13Kernel_traitsI6__halfffffjLj7168ELj1ELj1ELj8ELj16ENS_18Kernel_traits_baseILj7168ES2_ffffjLj256EEEEELb1ELb1ELb1ELb1EEEvNS_9FwdParamsE,@function
        .size           _ZN10layer_norm13ln_fwd_kernelINS_13Kernel_traitsI6__halfffffjLj7168ELj1ELj1ELj8ELj16ENS_18Kernel_traits_baseILj7168ES2_ffffjLj256EEEEELb1ELb1ELb1ELb1EEEvNS_9FwdParamsE,(.L_x_42434 - _ZN10layer_norm13ln_fwd_kernelINS_13Kernel_traitsI6__halfffffjLj7168ELj1ELj1ELj8ELj16ENS_18Kernel_traits_baseILj7168ES2_ffffjLj256EEEEELb1ELb1ELb1ELb1EEEvNS_9FwdParamsE)
        .other          _ZN10layer_norm13ln_fwd_kernelINS_13Kernel_traitsI6__halfffffjLj7168ELj1ELj1ELj8ELj16ENS_18Kernel_traits_baseILj7168ES2_ffffjLj256EEEEELb1ELb1ELb1ELb1EEEvNS_9FwdParamsE,@"STO_CUDA_ENTRY STV_DEFAULT"
_ZN10layer_norm13ln_fwd_kernelINS_13Kernel_traitsI6__halfffffjLj7168ELj1ELj1ELj8ELj16ENS_18Kernel_traits_baseILj7168ES2_ffffjLj256EEEEELb1ELb1ELb1ELb1EEEvNS_9FwdParamsE:
.text._ZN10layer_norm13ln_fwd_kernelINS_13Kernel_traitsI6__halfffffjLj7168ELj1ELj1ELj8ELj16ENS_18Kernel_traits_baseILj7168ES2_ffffjLj256EEEEELb1ELb1ELb1ELb1EEEvNS_9FwdParamsE:
        /* <DEDUP_REMOVED lines=53> */
.L_x_39393:
[----:B------:R-:W0:Y:S08]  /*0350*/  LDC.64 R2, c[0x0][0x3d0] ;  /* 0x0000f400ff027b82 */ /* 0x000e300000000a00 */
[----:B------:R-:W1:Y:S01]  /*0360*/  LDC.64 R6, c[0x0][0x3e8] ;  /* 0x0000fa00ff067b82 */ /* 0x000e620000000a00 */
[----:B0-----:R-:W-:-:S05]  /*0370*/  IMAD.WIDE.U32 R34, R5, 0x8, R2 ;  /* 0x0000000805227825 */ /* 0x001fca00078e0002 */
        /* <DEDUP_REMOVED lines=21> */
[----:B0-----:R-:W-:-:S07]  /*04d0*/  CS2R R50, SRZ ;  /* 0x0000000000327805 */ /* 0x001fce000001ff00 */
.L_x_39394:
[----:B------:R-:W1:Y:S02]  /*04e0*/  LDCU UR4, c[0x0][0x384] ;  /* 0x00007080ff0477ac */ /* 0x000e640008000800 */
[----:B-1----:R-:W-:-:S13]  /*04f0*/  ISETP.GE.AND P0, PT, R56, UR4, PT ;  /* 0x0000000438007c0c */ /* 0x002fda000bf06270 */
[----:B------:R-:W-:Y:S05]  /*0500*/  @P0 EXIT ;  /* 0x000000000000094d */ /* 0x000fea0003800000 */
[----:B------:R-:W1:Y:S01]  /*0510*/  LDCU UR4, c[0x0][0x360] ;  /* 0x00006c00ff0477ac */ /* 0x000e620008000800 */
[----:B-----5:R-:W-:Y:S01]  /*0520*/  IMAD.MOV.U32 R103, RZ, RZ, R8 ;  /* 0x000000ffff677224 */ /* 0x020fe200078e0008 */
[----:B------:R-:W-:Y:S01]  /*0530*/  SHF.R.U64 R104, R8, 0x10, R9 ;  /* 0x0000001008687819 */ /* 0x000fe20000001209 */
[--C-:B------:R-:W-:Y:S01]  /*0540*/  IMAD.MOV.U32 R8, RZ, RZ, R7.reuse ;  /* 0x000000ffff087224 */ /* 0x100fe200078e0007 */
[----:B------:R-:W-:Y:S01]  /*0550*/  MOV R105, R6 ;  /* 0x0000000600697202 */ /* 0x000fe20000000f00 */
[----:B------:R-:W-:Y:S01]  /*0560*/  IMAD.MOV.U32 R101, RZ, RZ, R10 ;  /* 0x000000ffff657224 */ /* 0x000fe200078e000a */
[--C-:B------:R-:W-:Y:S01]  /*0570*/  SHF.R.U64 R106, R6, 0x10, R7.reuse ;  /* 0x00000010066a7819 */ /* 0x100fe20000001207 */
[----:B------:R-:W-:Y:S01]  /*0580*/  IMAD.MOV.U32 R96, RZ, RZ, R14 ;  /* 0x000000ffff607224 */ /* 0x000fe200078e000e */
[----:B------:R-:W-:Y:S01]  /*0590*/  SHF.R.U32.HI R6, RZ, 0x10, R7 ;  /* 0x00000010ff067819 */ /* 0x000fe20000011607 */
[----:B------:R-:W-:Y:S01]  /*05a0*/  IMAD.HI.U32 R7, R0, -0x2daee0ad, RZ ;  /* 0xd2511f5300077827 */ /* 0x000fe200078e00ff */
[----:B------:R-:W-:Y:S01]  /*05b0*/  MOV R98, R12 ;  /* 0x0000000c00627202 */ /* 0x000fe20000000f00 */
[----:B------:R-:W2:Y:S01]  /*05c0*/  LDCU UR10, c[0x0][0x404] ;  /* 0x00008080ff0a77ac */ /* 0x000ea20008000800 */
[----:B------:R-:W-:Y:S01]  /*05d0*/  SHF.R.U64 R99, R12, 0x10, R13 ;  /* 0x000000100c637819 */ /* 0x000fe2000000120d */
[----:B0-----:R-:W-:Y:S01]  /*05e0*/  IMAD.MOV.U32 R34, RZ, RZ, R21 ;  /* 0x000000ffff227224 */ /* 0x001fe200078e0015 */
[----:B------:R-:W-:Y:S01]  /*05f0*/  SHF.R.U64 R102, R10, 0x10, R11 ;  /* 0x000000100a667819 */ /* 0x000fe2000000120b */
[----:B------:R-:W-:Y:S01]  /*0600*/  IMAD.MOV.U32 R10, RZ, RZ, R9 ;  /* 0x000000ffff0a7224 */ /* 0x000fe200078e0009 */
[----:B------:R-:W-:Y:S01]  /*0610*/  SHF.R.U64 R97, R14, 0x10, R15 ;  /* 0x000000100e617819 */ /* 0x000fe2000000120f */
[----:B------:R-:W-:Y:S01]  /*0620*/  IMAD.MOV.U32 R14, RZ, RZ, R13 ;  /* 0x000000ffff0e7224 */ /* 0x000fe200078e000d */
[----:B------:R-:W-:Y:S01]  /*0630*/  MOV R12, R11 ;  /* 0x0000000b000c7202 */ /* 0x000fe20000000f00 */
[----:B-1----:R-:W-:Y:S01]  /*0640*/  IMAD R58, R56, UR4, R5 ;  /* 0x00000004383a7c24 */ /* 0x002fe2000f8e0205 */
[----:B------:R-:W-:Y:S01]  /*0650*/  SHF.R.U32.HI R11, RZ, 0x10, R11 ;  /* 0x00000010ff0b7819 */ /* 0x000fe2000001160b */
[----:B------:R-:W-:Y:S01]  /*0660*/  IMAD.MOV.U32 R79, RZ, RZ, R20 ;  /* 0x000000ffff4f7224 */ /* 0x000fe200078e0014 */
[----:B------:R-:W-:Y:S01]  /*0670*/  SHF.R.U32.HI R9, RZ, 0x10, R9 ;  /* 0x00000010ff097819 */ /* 0x000fe20000011609 */
[----:B------:R-:W-:Y:S01]  /*0680*/  IMAD.HI.U32 R5, R58, -0x326172a9, RZ ;  /* 0xcd9e8d573a057827 */ /* 0x000fe200078e00ff */
[----:B------:R-:W-:Y:S01]  /*0690*/  LOP3.LUT R7, R7, R53, RZ, 0x3c, !PT ;  /* 0x0000003507077212 */ /* 0x000fe200078e3cff */
[----:B------:R-:W0:Y:S01]  /*06a0*/  LDCU.U8 UR11, c[0x0][0x410] ;  /* 0x00008200ff0b77ac */ /* 0x000e220008000000 */
[----:B------:R-:W-:Y:S01]  /*06b0*/  SHF.R.U32.HI R13, RZ, 0x10, R13 ;  /* 0x00000010ff0d7819 */ /* 0x000fe2000001160d */
[----:B------:R-:W-:Y:S01]  /*06c0*/  IMAD.MOV.U32 R75, RZ, RZ, R24 ;  /* 0x000000ffff4b7224 */ /* 0x000fe200078e0018 */
[----:B------:R-:W-:Y:S01]  /*06d0*/  LOP3.LUT R5, R57, R5, R52, 0x96, !PT ;  /* 0x0000000539057212 */ /* 0x000fe200078e9634 */
[----:B------:R-:W-:Y:S01]  /*06e0*/  IMAD.MOV.U32 R73, RZ, RZ, R26 ;  /* 0x000000ffff497224 */ /* 0x000fe200078e001a */
[----:B------:R-:W-:Y:S01]  /*06f0*/  PRMT R101, R101, 0x5410, R12 ;  /* 0x0000541065657816 */ /* 0x000fe2000000000c */
[----:B------:R-:W-:Y:S01]  /*0700*/  IMAD R12, R0, -0x2daee0ad, RZ ;  /* 0xd2511f53000c7824 */ /* 0x000fe200078e02ff */
[----:B------:R-:W-:Y:S01]  /*0710*/  PRMT R102, R102, 0x5410, R11 ;  /* 0x0000541066667816 */ /* 0x000fe2000000000b */
[----:B------:R-:W-:Y:S01]  /*0720*/  IMAD.HI.U32 R11, R5, -0x2daee0ad, RZ ;  /* 0xd2511f53050b7827 */ /* 0x000fe200078e00ff */
[----:B------:R-:W-:Y:S01]  /*0730*/  PRMT R103, R103, 0x5410, R10 ;  /* 0x0000541067677816 */ /* 0x000fe2000000000a */
[----:B------:R-:W1:Y:S01]  /*0740*/  LDCU UR14, c[0x0][0x400] ;  /* 0x00008000ff0e77ac */ /* 0x000e620008000800 */
[----:B------:R-:W-:Y:S01]  /*0750*/  PRMT R104, R104, 0x5410, R9 ;  /* 0x0000541068687816 */ /* 0x000fe20000000009 */
[----:B------:R-:W-:Y:S01]  /*0760*/  VIADD R10, R52, 0x9e3779b9 ;  /* 0x9e3779b9340a7836 */ /* 0x000fe20000000000 */
[----:B------:R-:W-:Y:S01]  /*0770*/  PRMT R105, R105, 0x5410, R8 ;  /* 0x0000541069697816 */ /* 0x000fe20000000008 */
[----:B------:R-:W-:Y:S01]  /*0780*/  IMAD.HI.U32 R8, R7, -0x326172a9, RZ ;  /* 0xcd9e8d5707087827 */ /* 0x000fe200078e00ff */
[----:B------:R-:W-:Y:S01]  /*0790*/  PRMT R99, R99, 0x5410, R13 ;  /* 0x0000541063637816 */ /* 0x000fe2000000000d */
[----:B------:R-:W3:Y:S01]  /*07a0*/  LDCU.64 UR12, c[0x0][0x408] ;  /* 0x00008100ff0c77ac */ /* 0x000ee20008000a00 */
[----:B------:R-:W-:Y:S01]  /*07b0*/  IADD3 R13, PT, PT, R53, -0x4498517b, RZ ;  /* 0xbb67ae85350d7810 */ /* 0x000fe20007ffe0ff */
[----:B------:R-:W-:Y:S01]  /*07c0*/  IMAD R9, R58, -0x326172a9, RZ ;  /* 0xcd9e8d573a097824 */ /* 0x000fe200078e02ff */
[----:B------:R-:W-:Y:S01]  /*07d0*/  PRMT R106, R106, 0x5410, R6 ;  /* 0x000054106a6a7816 */ /* 0x000fe20000000006 */
[----:B------:R-:W-:Y:S01]  /*07e0*/  IMAD R6, R7, -0x326172a9, RZ ;  /* 0xcd9e8d5707067824 */ /* 0x000fe200078e02ff */
[----:B------:R-:W-:Y:S01]  /*07f0*/  LOP3.LUT R11, R13, R12, R11, 0x96, !PT ;  /* 0x0000000c0d0b7212 */ /* 0x000fe200078e960b */
[----:B------:R-:W-:Y:S01]  /*0800*/  VIADD R12, R53, 0x76cf5d0a ;  /* 0x76cf5d0a350c7836 */ /* 0x000fe20000000000 */
[----:B------:R-:W-:Y:S01]  /*0810*/  LOP3.LUT R8, R10, R9, R8, 0x96, !PT ;  /* 0x000000090a087212 */ /* 0x000fe200078e9608 */
[----:B------:R-:W-:Y:S01]  /*0820*/  IMAD R10, R5, -0x2daee0ad, RZ ;  /* 0xd2511f53050a7824 */ /* 0x000fe200078e02ff */
[--C-:B------:R-:W-:Y:S01]  /*0830*/  SHF.R.U64 R107, R50, 0x10, R51.reuse ;  /* 0x00000010326b7819 */ /* 0x100fe20000001233 */
[----:B------:R-:W-:Y:S01]  /*0840*/  IMAD.HI.U32 R5, R11, -0x326172a9, RZ ;  /* 0xcd9e8d570b057827 */ /* 0x000fe200078e00ff */
[----:B------:R-:W-:Y:S01]  /*0850*/  SHF.R.U32.HI R13, RZ, 0x10, R51 ;  /* 0x00000010ff0d7819 */ /* 0x000fe20000011633 */
[----:B------:R-:W4:Y:S01]  /*0860*/  LDCU.64 UR8, c[0x0][0x3a0] ;  /* 0x00007400ff0877ac */ /* 0x000f220008000a00 */
[----:B------:R-:W-:Y:S01]  /*0870*/  SHF.R.U64 R108, R48, 0x10, R49 ;  /* 0x00000010306c7819 */ /* 0x000fe20000001231 */
[----:B------:R-:W-:Y:S01]  /*0880*/  IMAD.HI.U32 R9, R8, -0x2daee0ad, RZ ;  /* 0xd2511f5308097827 */ /* 0x000fe200078e00ff */
[----:B------:R-:W-:Y:S01]  /*0890*/  PRMT R107, R107, 0x5410, R13 ;  /* 0x000054106b6b7816 */ /* 0x000fe2000000000d */
[----:B------:R-:W-:Y:S01]  /*08a0*/  UPLOP3.LUT UP0, UPT, UPT, UPT, UPT, 0x40, 0x4 ;  /* 0x000000000004789c */ /* 0x000fe20003f0e870 */
[----:B------:R-:W-:Y:S01]  /*08b0*/  SHF.R.U64 R109, R46, 0x10, R47 ;  /* 0x000000102e6d7819 */ /* 0x000fe2000000122f */
[----:B------:R-:W-:Y:S01]  /*08c0*/  VIADD R7, R52, 0x3c6ef372 ;  /* 0x3c6ef37234077836 */ /* 0x000fe20000000000 */
[----:B------:R-:W-:Y:S01]  /*08d0*/  LOP3.LUT R9, R12, R10, R9, 0x96, !PT ;  /* 0x0000000a0c097212 */ /* 0x000fe200078e9609 */
[----:B------:R-:W-:Y:S01]  /*08e0*/  IMAD R13, R8, -0x2daee0ad, RZ ;  /* 0xd2511f53080d7824 */ /* 0x000fe200078e02ff */
[----:B------:R-:W-:Y:S01]  /*08f0*/  SHF.R.U32.HI R12, RZ, 0x10, R49 ;  /* 0x00000010ff0c7819 */ /* 0x000fe20000011631 */
[----:B------:R-:W-:Y:S01]  /*0900*/  IMAD R11, R11, -0x326172a9, RZ ;  /* 0xcd9e8d570b0b7824 */ /* 0x000fe200078e02ff */
[----:B------:R-:W-:Y:S01]  /*0910*/  LOP3.LUT R5, R7, R6, R5, 0x96, !PT ;  /* 0x0000000607057212 */ /* 0x000fe200078e9605 */
[----:B------:R-:W-:Y:S01]  /*0920*/  IMAD.HI.U32 R6, R9, -0x326172a9, RZ ;  /* 0xcd9e8d5709067827 */ /* 0x000fe200078e00ff */
[----:B------:R-:W-:-:S02]  /*0930*/  IADD3 R7, PT, PT, R52, -0x255992d5, RZ ;  /* 0xdaa66d2b34077810 */ /* 0x000fc40007ffe0ff */
[----:B------:R-:W-:Y:S01]  /*0940*/  PRMT R108, R108, 0x5410, R12 ;  /* 0x000054106c6c7816 */ /* 0x000fe2000000000c */
[----:B------:R-:W-:Y:S01]  /*0950*/  IMAD.HI.U32 R8, R5, -0x2daee0ad, RZ ;  /* 0xd2511f5305087827 */ /* 0x000fe200078e00ff */
[----:B------:R-:W-:Y:S02]  /*0960*/  LOP3.LUT R6, R7, R11, R6, 0x96, !PT ;  /* 0x0000000b07067212 */ /* 0x000fe400078e9606 */
[----:B------:R-:W-:Y:S01]  /*0970*/  IADD3 R7, PT, PT, R52, 0x78dde6e4, RZ ;  /* 0x78dde6e434077810 */ /* 0x000fe20007ffe0ff */
[----:B------:R-:W-:Y:S01]  /*0980*/  VIADD R10, R53, 0x32370b8f ;  /* 0x32370b8f350a7836 */ /* 0x000fe20000000000 */
[----:B------:R-:W-:Y:S01]  /*0990*/  SHF.R.U64 R110, R44, 0x10, R45 ;  /* 0x000000102c6e7819 */ /* 0x000fe2000000122d */
[----:B------:R-:W-:Y:S01]  /*09a0*/  IMAD R12, R5, -0x2daee0ad, RZ ;  /* 0xd2511f53050c7824 */ /* 0x000fe200078e02ff */
[----:B------:R-:W-:Y:S01]  /*09b0*/  SHF.R.U64 R111, R42, 0x10, R43 ;  /* 0x000000102a6f7819 */ /* 0x000fe2000000122b */
[----:B------:R-:W-:Y:S01]  /*09c0*/  VIADD R11, R53, 0xed9eba14 ;  /* 0xed9eba14350b7836 */ /* 0x000fe20000000000 */
[----:B------:R-:W-:Y:S01]  /*09d0*/  LOP3.LUT R8, R10, R13, R8, 0x96, !PT ;  /* 0x0000000d0a087212 */ /* 0x000fe200078e9608 */
[----:B------:R-:W-:Y:S01]  /*09e0*/  IMAD R10, R9, -0x326172a9, RZ ;  /* 0xcd9e8d57090a7824 */ /* 0x000fe200078e02ff */
[----:B------:R-:W-:Y:S01]  /*09f0*/  SHF.R.U32.HI R13, RZ, 0x10, R47 ;  /* 0x00000010ff0d7819 */ /* 0x000fe2000001162f */
[----:B------:R-:W-:Y:S01]  /*0a00*/  IMAD.HI.U32 R9, R6, -0x2daee0ad, RZ ;  /* 0xd2511f5306097827 */ /* 0x000fe200078e00ff */
[----:B------:R-:W-:-:S02]  /*0a10*/  SHF.R.U64 R78, R20, 0x10, R21 ;  /* 0x00000010144e7819 */ /* 0x000fc40000001215 */
[----:B------:R-:W-:Y:S01]  /*0a20*/  PRMT R109, R109, 0x5410, R13 ;  /* 0x000054106d6d7816 */ /* 0x000fe2000000000d */
[----:B------:R-:W-:Y:S01]  /*0a30*/  IMAD.HI.U32 R5, R8, -0x326172a9, RZ ;  /* 0xcd9e8d5708057827 */ /* 0x000fe200078e00ff */
[----:B------:R-:W-:Y:S02]  /*0a40*/  LOP3.LUT R9, R11, R12, R9, 0x96, !PT ;  /* 0x0000000c0b097212 */ /* 0x000fe400078e9609 */
[----:B------:R-:W-:Y:S01]  /*0a50*/  SHF.R.U32.HI R13, RZ, 0x10, R45 ;  /* 0x00000010ff0d7819 */ /* 0x000fe2000001162d */
[----:B------:R-:W-:Y:S01]  /*0a60*/  IMAD R11, R6, -0x2daee0ad, RZ ;  /* 0xd2511f53060b7824 */ /* 0x000fe200078e02ff */
[----:B------:R-:W-:Y:S01]  /*0a70*/  LOP3.LUT R5, R7, R10, R5, 0x96, !PT ;  /* 0x0000000a07057212 */ /* 0x000fe200078e9605 */
[----:B------:R-:W-:Y:S01]  /*0a80*/  IMAD R7, R8, -0x326172a9, RZ ;  /* 0xcd9e8d5708077824 */ /* 0x000fe200078e02ff */
[----:B------:R-:W-:Y:S01]  /*0a90*/  PRMT R110, R110, 0x5410, R13 ;  /* 0x000054106e6e7816 */ /* 0x000fe2000000000d */
[----:B------:R-:W-:Y:S01]  /*0aa0*/  VIADD R10, R52, 0x1715609d ;  /* 0x1715609d340a7836 */ /* 0x000fe20000000000 */
[----:B------:R-:W-:Y:S01]  /*0ab0*/  SHF.R.U32.HI R13, RZ, 0x10, R43 ;  /* 0x00000010ff0d7819 */ /* 0x000fe2000001162b */
[----:B------:R-:W-:Y:S01]  /*0ac0*/  IMAD.HI.U32 R6, R9, -0x326172a9, RZ ;  /* 0xcd9e8d5709067827 */ /* 0x000fe200078e00ff */
[----:B------:R-:W-:-:S02]  /*0ad0*/  SHF.R.U32.HI R35, RZ, 0x10, R21 ;  /* 0x00000010ff237819 */ /* 0x000fc40000011615 */
[----:B------:R-:W-:Y:S01]  /*0ae0*/  MOV R77, R22 ;  /* 0x00000016004d7202 */ /* 0x000fe20000000f00 */
[----:B------:R-:W-:Y:S01]  /*0af0*/  IMAD.HI.U32 R8, R5, -0x2daee0ad, RZ ;  /* 0xd2511f5305087827 */ /* 0x000fe200078e00ff */
[----:B------:R-:W-:Y:S02]  /*0b00*/  LOP3.LUT R6, R10, R7, R6, 0x96, !PT ;  /* 0x000000070a067212 */ /* 0x000fe400078e9606 */
[--C-:B------:R-:W-:Y:S01]  /*0b10*/  SHF.R.U64 R76, R22, 0x10, R23.reuse ;  /* 0x00000010164c7819 */ /* 0x100fe20000001217 */
[----:B------:R-:W-:Y:S01]  /*0b20*/  VIADD R12, R53, 0xa9066899 ;  /* 0xa9066899350c7836 */ /* 0x000fe20000000000 */
[----:B------:R-:W-:Y:S01]  /*0b30*/  SHF.R.U32.HI R36, RZ, 0x10, R23 ;  /* 0x00000010ff247819 */ /* 0x000fe20000011617 */
[----:B------:R-:W-:Y:S01]  /*0b40*/  IMAD R10, R9, -0x326172a9, RZ ;  /* 0xcd9e8d57090a7824 */ /* 0x000fe200078e02ff */
[----:B------:R-:W-:Y:S01]  /*0b50*/  SHF.R.U64 R74, R24, 0x10, R25 ;  /* 0x00000010184a7819 */ /* 0x000fe20000001219 */
[----:B------:R-:W-:Y:S01]  /*0b60*/  IMAD.HI.U32 R9, R6, -0x2daee0ad, RZ ;  /* 0xd2511f5306097827 */ /* 0x000fe200078e00ff */
[----:B------:R-:W-:-:S02]  /*0b70*/  LOP3.LUT R8, R12, R11, R8, 0x96, !PT ;  /* 0x0000000b0c087212 */ /* 0x000fc400078e9608 */
[----:B------:R-:W-:Y:S01]  /*0b80*/  IADD3 R11, PT, PT, R53, 0x646e171e, RZ ;  /* 0x646e171e350b7810 */ /* 0x000fe20007ffe0ff */
[----:B------:R-:W-:Y:S01]  /*0b90*/  IMAD R12, R5, -0x2daee0ad, RZ ;  /* 0xd2511f53050c7824 */ /* 0x000fe200078e02ff */
[----:B------:R-:W-:Y:S01]  /*0ba0*/  SHF.R.U64 R72, R26, 0x10, R27 ;  /* 0x000000101a487819 */ /* 0x000fe2000000121b */
[----:B------:R-:W-:Y:S01]  /*0bb0*/  IMAD.HI.U32 R5, R8, -0x326172a9, RZ ;  /* 0xcd9e8d5708057827 */ /* 0x000fe200078e00ff */
[----:B------:R-:W-:Y:S02]  /*0bc0*/  MOV R81, R18 ;  /* 0x0000001200517202 */ /* 0x000fe40000000f00 */
[----:B------:R-:W-:Y:S01]  /*0bd0*/  LOP3.LUT R9, R11, R12, R9, 0x96, !PT ;  /* 0x0000000c0b097212 */ /* 0x000fe200078e9609 */
[----:B------:R-:W-:Y:S01]  /*0be0*/  VIADD R7, R52, 0xb54cda56 ;  /* 0xb54cda5634077836 */ /* 0x000fe20000000000 */
[----:B------:R-:W-:Y:S01]  /*0bf0*/  IADD3 R12, PT, PT, R53, 0x1fd5c5a3, RZ ;  /* 0x1fd5c5a3350c7810 */ /* 0x000fe20007ffe0ff */
[----:B------:R-:W-:Y:S01]  /*0c00*/  IMAD R11, R6, -0x2daee0ad, RZ ;  /* 0xd2511f53060b7824 */ /* 0x000fe200078e02ff */
[----:B------:R-:W-:Y:S01]  /*0c10*/  SHF.R.U64 R93, R18, 0x10, R19 ;  /* 0x00000010125d7819 */ /* 0x000fe20000001213 */
[----:B------:R-:W-:Y:S01]  /*0c20*/  IMAD.HI.U32 R6, R9, -0x326172a9, RZ ;  /* 0xcd9e8d5709067827 */ /* 0x000fe200078e00ff */
[----:B------:R-:W-:-:S02]  /*0c30*/  LOP3.LUT R5, R7, R10, R5, 0x96, !PT ;  /* 0x0000000a07057212 */ /* 0x000fc400078e9605 */
[----:B------:R-:W-:Y:S01]  /*0c40*/  SHF.R.U64 R95, R16, 0x10, R17 ;  /* 0x00000010105f7819 */ /* 0x000fe20000001211 */
[----:B------:R-:W-:Y:S01]  /*0c50*/  IMAD R7, R8, -0x326172a9, RZ ;  /* 0xcd9e8d5708077824 */ /* 0x000fe200078e02ff */
[----:B------:R-:W-:Y:S01]  /*0c60*/  MOV R22, R25 ;  /* 0x0000001900167202 */ /* 0x000fe20000000f00 */
[----:B------:R-:W-:Y:S01]  /*0c70*/  VIADD R10, R52, 0x5384540f ;  /* 0x5384540f340a7836 */ /* 0x000fe20000000000 */
[----:B------:R-:W-:Y:S01]  /*0c80*/  SHF.R.U32.HI R37, RZ, 0x10, R25 ;  /* 0x00000010ff257819 */ /* 0x000fe20000011619 */
[----:B------:R-:W-:Y:S01]  /*0c90*/  IMAD.HI.U32 R8, R5, -0x2daee0ad, RZ ;  /* 0xd2511f5305087827 */ /* 0x000fe200078e00ff */
[----:B------:R-:W-:Y:S02]  /*0ca0*/  SHF.R.U32.HI R26, RZ, 0x10, R27 ;  /* 0x00000010ff1a7819 */ /* 0x000fe4000001161b */
[----:B------:R-:W-:Y:S01]  /*0cb0*/  LOP3.LUT R6, R10, R7, R6, 0x96, !PT ;  /* 0x000000070a067212 */ /* 0x000fe200078e9606 */
[----:B------:R-:W-:Y:S01]  /*0cc0*/  IMAD R10, R9, -0x326172a9, RZ ;  /* 0xcd9e8d57090a7824 */ /* 0x000fe200078e02ff */
[----:B------:R-:W-:Y:S01]  /*0cd0*/  LOP3.LUT R8, R12, R11, R8, 0x96, !PT ;  /* 0x0000000b0c087212 */ /* 0x000fe200078e9608 */
[----:B------:R-:W-:Y:S01]  /*0ce0*/  IMAD R12, R5, -0x2daee0ad, RZ ;  /* 0xd2511f53050c7824 */ /* 0x000fe200078e02ff */
[----:B------:R-:W-:Y:S01]  /*0cf0*/  MOV R71, R28 ;  /* 0x0000001c00477202 */ /* 0x000fe20000000f00 */
[----:B------:R-:W-:Y:S01]  /*0d00*/  VIADD R11, R53, 0xdb3d7428 ;  /* 0xdb3d7428350b7836 */ /* 0x000fe20000000000 */
[----:B------:R-:W-:Y:S01]  /*0d10*/  SHF.R.U64 R70, R28, 0x10, R29 ;  /* 0x000000101c467819 */ /* 0x000fe2000000121d */
[----:B------:R-:W-:Y:S01]  /*0d20*/  IMAD.HI.U32 R9, R6, -0x2daee0ad, RZ ;  /* 0xd2511f5306097827 */ /* 0x000fe200078e00ff */
[----:B------:R-:W-:-:S02]  /*0d30*/  MOV R18, R17 ;  /* 0x0000001100127202 */ /* 0x000fc40000000f00 */
[----:B------:R-:W-:Y:S01]  /*0d40*/  PRMT R111, R111, 0x5410, R13 ;  /* 0x000054106f6f7816 */ /* 0x000fe2000000000d */
[----:B------:R-:W-:Y:S01]  /*0d50*/  IMAD.HI.U32 R5, R8, -0x326172a9, RZ ;  /* 0xcd9e8d5708057827 */ /* 0x000fe200078e00ff */
[----:B------:R-:W-:Y:S02]  /*0d60*/  LOP3.LUT R9, R11, R12, R9, 0x96, !PT ;  /* 0x0000000c0b097212 */ /* 0x000fe400078e9609 */
[----:B------:R-:W-:Y:S01]  /*0d70*/  MOV R25, R31 ;  /* 0x0000001f00197202 */ /* 0x000fe20000000f00 */
[----:B------:R-:W-:Y:S01]  /*0d80*/  VIADD R7, R52, 0xf1bbcdc8 ;  /* 0xf1bbcdc834077836 */ /* 0x000fe20000000000 */
[----:B------:R-:W-:Y:S01]  /*0d90*/  SHF.R.U64 R68, R30, 0x10, R31 ;  /* 0x000000101e447819 */ /* 0x000fe2000000121f */
[----:B------:R-:W-:Y:S01]  /*0da0*/  IMAD.MOV.U32 R21, RZ, RZ, R23 ;  /* 0x000000ffff157224 */ /* 0x000fe200078e0017 */
[----:B------:R-:W-:Y:S01]  /*0db0*/  SHF.R.U32.HI R67, RZ, 0x10, R31 ;  /* 0x00000010ff437819 */ /* 0x000fe2000001161f */
[----:B------:R-:W-:Y:S01]  /*0dc0*/  IMAD.MOV.U32 R94, RZ, RZ, R16 ;  /* 0x000000ffff5e7224 */ /* 0x000fe200078e0010 */
[----:B------:R-:W-:Y:S01]  /*0dd0*/  LOP3.LUT R5, R7, R10, R5, 0x96, !PT ;  /* 0x0000000a07057212 */ /* 0x000fe200078e9605 */
[----:B------:R-:W-:Y:S01]  /*0de0*/  IMAD R7, R6, -0x2daee0ad, RZ ;  /* 0xd2511f5306077824 */ /* 0x000fe200078e02ff */
[----:B------:R-:W-:Y:S01]  /*0df0*/  SHF.R.U64 R80, R32, 0x10, R33 ;  /* 0x0000001020507819 */ /* 0x000fe20000001221 */
[----:B------:R-:W-:Y:S01]  /*0e00*/  IMAD.MOV.U32 R23, RZ, RZ, R27 ;  /* 0x000000ffff177224 */ /* 0x000fe200078e001b */
[--C-:B------:R-:W-:Y:S01]  /*0e10*/  SHF.R.U32.HI R27, RZ, 0x10, R29.reuse ;  /* 0x00000010ff1b7819 */ /* 0x100fe2000001161d */
[----:B------:R-:W-:Y:S01]  /*0e20*/  IMAD.MOV.U32 R24, RZ, RZ, R29 ;  /* 0x000000ffff187224 */ /* 0x000fe200078e001d */
[----:B------:R-:W-:Y:S01]  /*0e30*/  SHF.R.U32.HI R28, RZ, 0x10, R33 ;  /* 0x00000010ff1c7819 */ /* 0x000fe20000011621 */
[----:B------:R-:W-:Y:S01]  /*0e40*/  IMAD.MOV.U32 R69, RZ, RZ, R30 ;  /* 0x000000ffff457224 */ /* 0x000fe200078e001e */
[----:B------:R-:W-:Y:S01]  /*0e50*/  SHF.R.U32.HI R17, RZ, 0x10, R17 ;  /* 0x00000010ff117819 */ /* 0x000fe20000011611 */
[----:B------:R-:W-:Y:S01]  /*0e60*/  IMAD.MOV.U32 R66, RZ, RZ, R32 ;  /* 0x000000ffff427224 */ /* 0x000fe200078e0020 */
[----:B------:R-:W-:Y:S01]  /*0e70*/  SHF.R.U64 R112, R40, 0x10, R41 ;  /* 0x0000001028707819 */ /* 0x000fe20000001229 */
[----:B------:R-:W-:Y:S01]  /*0e80*/  IMAD.MOV.U32 R65, RZ, RZ, R33 ;  /* 0x000000ffff417224 */ /* 0x000fe200078e0021 */
[----:B------:R-:W-:Y:S01]  /*0e90*/  SHF.R.U32.HI R13, RZ, 0x10, R41 ;  /* 0x00000010ff0d7819 */ /* 0x000fe20000011629 */
[--C-:B------:R-:W-:Y:S01]  /*0ea0*/  IMAD.MOV.U32 R20, RZ, RZ, R19.reuse ;  /* 0x000000ffff147224 */ /* 0x100fe200078e0013 */
[----:B------:R-:W-:Y:S01]  /*0eb0*/  SHF.R.U32.HI R19, RZ, 0x10, R19 ;  /* 0x00000010ff137819 */ /* 0x000fe20000011613 */
[--C-:B------:R-:W-:Y:S01]  /*0ec0*/  IMAD.MOV.U32 R16, RZ, RZ, R15.reuse ;  /* 0x000000ffff107224 */ /* 0x100fe200078e000f */
[----:B------:R-:W-:Y:S01]  /*0ed0*/  SHF.R.U32.HI R15, RZ, 0x10, R15 ;  /* 0x00000010ff0f7819 */ /* 0x000fe2000001160f */
[----:B------:R-:W-:Y:S01]  /*0ee0*/  IMAD R8, R8, -0x326172a9, RZ ;  /* 0xcd9e8d5708087824 */ /* 0x000fe200078e02ff */
[----:B------:R-:W-:Y:S01]  /*0ef0*/  IADD3 R10, PT, PT, R52, -0x700cb87f, RZ ;  /* 0x8ff34781340a7810 */ /* 0x000fe20007ffe0ff */
[----:B------:R-:W-:Y:S01]  /*0f00*/  IMAD.HI.U32 R59, R9, -0x326172a9, RZ ;  /* 0xcd9e8d57093b7827 */ /* 0x000fe200078e00ff */
[----:B------:R-:W-:-:S02]  /*0f10*/  SHF.R.U64 R113, R2, 0x10, R3 ;  /* 0x0000001002717819 */ /* 0x000fc40000001203 */
[----:B------:R-:W-:Y:S01]  /*0f20*/  SHF.R.U32.HI R11, RZ, 0x10, R3 ;  /* 0x00000010ff0b7819 */ /* 0x000fe20000011603 */
[----:B------:R-:W-:Y:S01]  /*0f30*/  IMAD.HI.U32 R60, R5, -0x2daee0ad, RZ ;  /* 0xd2511f53053c7827 */ /* 0x000fe200078e00ff */
[----:B------:R-:W-:Y:S02]  /*0f40*/  PRMT R79, R34, 0x5410, R79 ;  /* 0x00005410224f7816 */ /* 0x000fe4000000004f */
[----:B------:R-:W-:Y:S01]  /*0f50*/  PRMT R78, R35, 0x5410, R78 ;  /* 0x00005410234e7816 */ /* 0x000fe2000000004e */
[----:B------:R-:W-:Y:S01]  /*0f60*/  VIADD R6, R53, 0x96a522ad ;  /* 0x96a522ad35067836 */ /* 0x000fe20000000000 */
[----:B------:R-:W-:Y:S01]  /*0f70*/  PRMT R77, R21, 0x5410, R77 ;  /* 0x00005410154d7816 */ /* 0x000fe2000000004d */
        /* <DEDUP_REMOVED lines=25> */
[----:B------:R-:W-:Y:S02]  /*1110*/  LOP3.LUT R59, R10, R8, R59, 0x96, !PT ;  /* 0x000000080a3b7212 */ /* 0x000fe400078e963b */
[----:B------:R-:W-:Y:S02]  /*1120*/  LOP3.LUT R60, R6, R7, R60, 0x96, !PT ;  /* 0x00000007063c7212 */ /* 0x000fe400078e963c */
[----:B01234-:R-:W-:-:S07]  /*1130*/  LOP3.LUT R61, R4, 0x3, RZ, 0xc0, !PT ;  /* 0x00000003043d7812 */ /* 0x01ffce00078ec0ff */
.L_x_39631:
        /* <DEDUP_REMOVED lines=22> */
[----:B------:R-:W-:-:S04]  /*12a0*/  LEA.HI R54, R15, R14, RZ, 0x2 ;  /* 0x0000000e0f367211 */ /* 0x000fc800078f10ff */
[----:B------:R-:W-:-:S03]  /*12b0*/  LEA.HI.SX32 R54, R54, R89, 0x1e ;  /* 0x0000005936367211 */ /* 0x000fc600078ff2ff */
[----:B0-----:R-:W-:Y:S05]  /*12c0*/  @!P0 BRA `(.L_x_39395) ;  /* 0x0000001800508947 */ /* 0x001fea0003800000 */
[----:B------:R-:W0:Y:S02]  /*12d0*/  LDC.64 R8, c[0x0][0x3a0] ;  /* 0x0000e800ff087b82 */ /* 0x000e240000000a00 */
[----:B0-----:R-:W-:-:S06]  /*12e0*/  IMAD.WIDE.U32 R8, R54, 0x10, R8 ;  /* 0x0000001036087825 */ /* 0x001fcc00078e0008 */
[----:B------:R-:W2:Y:S01]  /*12f0*/  LDG.E.128 R8, desc[UR6][R8.64] ;  /* 0x0000000608087981 */ /* 0x000ea2000c1e1d00 */
[----:B------:R-:W-:-:S13]  /*1300*/  ISETP.GT.AND P2, PT, R16, RZ, PT ;  /* 0x000000ff1000720c */ /* 0x000fda0003f44270 */
[----:B------:R-:W-:Y:S01]  /*1310*/  @!P2 IMAD.MOV.U32 R12, RZ, RZ, R61 ;  /* 0x000000ffff0ca224 */ /* 0x000fe200078e003d */
[----:B------:R-:W-:Y:S01]  /*1320*/  @!P2 MOV R26, R64 ;  /* 0x00000040001aa202 */ /* 0x000fe20000000f00 */
[----:B--2---:R-:W-:Y:S01]  /*1330*/  @!P2 IMAD.MOV.U32 R20, RZ, RZ, R8 ;  /* 0x000000ffff14a224 */ /* 0x004fe200078e0008 */
        /* <DEDUP_REMOVED lines=16> */
.L_x_39398:
        /* <DEDUP_REMOVED lines=12> */
.L_x_39399:
        /* <DEDUP_REMOVED lines=60> */
.L_x_39397:
[----:B------:R-:W-:Y:S01]  /*18c0*/  I2FP.F32.U32 R13, R13 ;  /* 0x0000000d000d7245 */ /* 0x000fe20000201000 */
[----:B------:R-:W-:Y:S02]  /*18d0*/  HFMA2 R20, -RZ, RZ, 0.1171875, 0 ;  /* 0x2f800000ff147431 */ /* 0x000fe400000001ff */
[----:B-----5:R-:W-:-:S03]  /*18e0*/  FMUL.FTZ R14, R4, UR13 ;  /* 0x0000000d040e7c20 */ /* 0x020fc60008410000 */
[----:B------:R-:W-:Y:S01]  /*18f0*/  FFMA.FTZ R13, R13, R20, 1.1641532182693481445e-10 ;  /* 0x2f0000000d0d7423 */ /* 0x000fe20000010014 */
[----:B------:R-:W-:Y:S01]  /*1900*/  FMUL.FTZ R14, R14, UR12 ;  /* 0x0000000c0e0e7c20 */ /* 0x000fe20008410000 */
[----:B------:R-:W-:-:S03]  /*1910*/  HADD2.F32 R20, -RZ, R79.H1_H1 ;  /* 0x3000004fff147230 */ /* 0x000fc60000004100 */
[----:B------:R-:W-:-:S04]  /*1920*/  FSETP.GTU.FTZ.AND P3, PT, R13, UR10, PT ;  /* 0x0000000a0d007c0b */ /* 0x000fc8000bf7c000 */
[----:B------:R-:W-:Y:S02]  /*1930*/  FSEL R15, R14, RZ, !P3 ;  /* 0x000000ff0e0f7208 */ /* 0x000fe40005800000 */
[----:B------:R-:W-:-:S03]  /*1940*/  SEL R13, RZ, 0x1, P3 ;  /* 0x00000001ff0d7807 */ /* 0x000fc60001800000 */
[----:B------:R-:W-:Y:S01]  /*1950*/  FFMA.FTZ R20, R15, R20, R8 ;  /* 0x000000140f147223 */ /* 0x000fe20000010008 */
[----:B------:R-:W-:-:S07]  /*1960*/  PRMT R65, R13, 0x7610, R65 ;  /* 0x000076100d417816 */ /* 0x000fce0000000041 */
.L_x_39396:
        /* <DEDUP_REMOVED lines=15> */
.L_x_39402:
        /* <DEDUP_REMOVED lines=12> */
.L_x_39403:
        /* <DEDUP_REMOVED lines=61> */
.L_x_39401:
[----:B------:R-:W-:Y:S01]  /*1ef0*/  I2FP.F32.U32 R12, R14 ;  /* 0x0000000e000c7245 */ /* 0x000fe20000201000 */
[----:B------:R-:W-:Y:S02]  /*1f00*/  IMAD.MOV.U32 R15, RZ, RZ, 0x2f800000 ;  /* 0x2f800000ff0f7424 */ /* 0x000fe400078e00ff */
[----:B-----5:R-:W-:Y:S01]  /*1f10*/  FMUL.FTZ R14, R5, UR13 ;  /* 0x0000000d050e7c20 */ /* 0x020fe20008410000 */
[----:B------:R-:W-:Y:S02]  /*1f20*/  HADD2.F32 R21, -RZ, R78.H1_H1 ;  /* 0x3000004eff157230 */ /* 0x000fe40000004100 */
[----:B------:R-:W-:Y:S01]  /*1f30*/  FFMA.FTZ R12, R12, R15, 1.1641532182693481445e-10 ;  /* 0x2f0000000c0c7423 */ /* 0x000fe2000001000f */
[----:B------:R-:W-:-:S04]  /*1f40*/  FMUL.FTZ R14, R14, UR12 ;  /* 0x0000000c0e0e7c20 */ /* 0x000fc80008410000 */
[----:B------:R-:W-:-:S04]  /*1f50*/  FSETP.GTU.FTZ.AND P3, PT, R12, UR10, PT ;  /* 0x0000000a0c007c0b */ /* 0x000fc8000bf7c000 */
[----:B------:R-:W-:Y:S02]  /*1f60*/  FSEL R14, R14, RZ, !P3 ;  /* 0x000000ff0e0e7208 */ /* 0x000fe40005800000 */
[----:B------:R-:W-:-:S03]  /*1f70*/  SEL R12, RZ, 0x1, P3 ;  /* 0x00000001ff0c7807 */ /* 0x000fc60001800000 */
[----:B------:R-:W-:Y:S01]  /*1f80*/  FFMA.FTZ R21, R14, R21, R9 ;  /* 0x000000150e157223 */ /* 0x000fe20000010009 */
[----:B------:R-:W-:-:S07]  /*1f90*/  PRMT R66, R12, 0x7610, R66 ;  /* 0x000076100c427816 */ /* 0x000fce0000000042 */
.L_x_39400:
        /* <DEDUP_REMOVED lines=15> */
.L_x_39406:
        /* <DEDUP_REMOVED lines=12> */
.L_x_39407:
        /* <DEDUP_REMOVED lines=61> */
.L_x_39405:
[----:B------:R-:W-:Y:S01]  /*2520*/  I2FP.F32.U32 R13, R14 ;  /* 0x0000000e000d7245 */ /* 0x000fe20000201000 */
[----:B------:R-:W-:Y:S02]  /*2530*/  IMAD.MOV.U32 R22, RZ, RZ, 0x2f800000 ;  /* 0x2f800000ff167424 */ /* 0x000fe400078e00ff */
[----:B-----5:R-:W-:Y:S02]  /*2540*/  FMUL.FTZ R14, R6, UR13 ;  /* 0x0000000d060e7c20 */ /* 0x020fe40008410000 */
[----:B------:R-:W-:Y:S02]  /*2550*/  FFMA.FTZ R13, R13, R22, 1.1641532182693481445e-10 ;  /* 0x2f0000000d0d7423 */ /* 0x000fe40000010016 */
[----:B------:R-:W-:Y:S01]  /*2560*/  FMUL.FTZ R14, R14, UR12 ;  /* 0x0000000c0e0e7c20 */ /* 0x000fe20008410000 */
[----:B------:R-:W-:Y:S02]  /*2570*/  HADD2.F32 R22, -RZ, R79.H0_H0 ;  /* 0x2000004fff167230 */ /* 0x000fe40000004100 */
[----:B------:R-:W-:-:S04]  /*2580*/  FSETP.GTU.FTZ.AND P3, PT, R13, UR10, PT ;  /* 0x0000000a0d007c0b */ /* 0x000fc8000bf7c000 */
[----:B------:R-:W-:Y:S02]  /*2590*/  FSEL R15, R14, RZ, !P3 ;  /* 0x000000ff0e0f7208 */ /* 0x000fe40005800000 */
[----:B------:R-:W-:-:S03]  /*25a0*/  SEL R13, RZ, 0x1, P3 ;  /* 0x00000001ff0d7807 */ /* 0x000fc60001800000 */
[----:B------:R-:W-:Y:S01]  /*25b0*/  FFMA.FTZ R22, R15, R22, R10 ;  /* 0x000000160f167223 */ /* 0x000fe2000001000a */
[----:B------:R-:W-:-:S07]  /*25c0*/  PRMT R67, R13, 0x7610, R67 ;  /* 0x000076100d437816 */ /* 0x000fce0000000043 */
.L_x_39404:
        /* <DEDUP_REMOVED lines=15> */
.L_x_39410:
        /* <DEDUP_REMOVED lines=12> */
.L_x_39411:
        /* <DEDUP_REMOVED lines=61> */
.L_x_39409:
[----:B------:R-:W-:Y:S01]  /*2b50*/  I2FP.F32.U32 R12, R13 ;  /* 0x0000000d000c7245 */ /* 0x000fe20000201000 */
[----:B------:R-:W-:Y:S02]  /*2b60*/  HFMA2 R17, -RZ, RZ, 0.1171875, 0 ;  /* 0x2f800000ff117431 */ /* 0x000fe400000001ff */
[----:B-----5:R-:W-:Y:S01]  /*2b70*/  FMUL.FTZ R13, R7, UR13 ;  /* 0x0000000d070d7c20 */ /* 0x020fe20008410000 */
[----:B------:R-:W-:Y:S02]  /*2b80*/  HADD2.F32 R23, -RZ, R78.H0_H0 ;  /* 0x2000004eff177230 */ /* 0x000fe40000004100 */
[----:B------:R-:W-:Y:S01]  /*2b90*/  FFMA.FTZ R12, R12, R17, 1.1641532182693481445e-10 ;  /* 0x2f0000000c0c7423 */ /* 0x000fe20000010011 */
[----:B------:R-:W-:-:S04]  /*2ba0*/  FMUL.FTZ R13, R13, UR12 ;  /* 0x0000000c0d0d7c20 */ /* 0x000fc80008410000 */
[----:B------:R-:W-:-:S04]  /*2bb0*/  FSETP.GTU.FTZ.AND P2, PT, R12, UR10, PT ;  /* 0x0000000a0c007c0b */ /* 0x000fc8000bf5c000 */
[----:B------:R-:W-:Y:S02]  /*2bc0*/  FSEL R14, R13, RZ, !P2 ;  /* 0x000000ff0d0e7208 */ /* 0x000fe40005000000 */
[----:B------:R-:W-:-:S03]  /*2bd0*/  SEL R12, RZ, 0x1, P2 ;  /* 0x00000001ff0c7807 */ /* 0x000fc60001000000 */
[----:B------:R-:W-:Y:S01]  /*2be0*/  FFMA.FTZ R23, R14, R23, R11 ;  /* 0x000000170e177223 */ /* 0x000fe2000001000b */
[----:B------:R-:W-:Y:S01]  /*2bf0*/  PRMT R68, R12, 0x7610, R68 ;  /* 0x000076100c447816 */ /* 0x000fe20000000044 */
[----:B------:R-:W-:Y:S06]  /*2c00*/  BRA `(.L_x_39408) ;  /* 0x00000018003c7947 */ /* 0x000fec0003800000 */
.L_x_39395:
        /* <DEDUP_REMOVED lines=19> */
.L_x_39414:
        /* <DEDUP_REMOVED lines=12> */
.L_x_39415:
[----:B------:R-:W-:Y:S01]  /*2e00*/  IMAD.WIDE.U32 R14, R58, -0x326172a9, RZ ;  /* 0xcd9e8d573a0e7825 */ /* 0x000fe200078e00ff */
[----:B------:R-:W-:Y:S02]  /*2e10*/  LOP3.LUT R12, R63, R23, R53, 0x96, !PT ;  /* 0x000000173f0c7212 */ /* 0x000fe400078e9635 */
[----:B------:R-:W-:Y:S02]  /*2e20*/  IADD3 R17, PT, PT, R53, -0x4498517b, RZ ;  /* 0xbb67ae8535117810 */ /* 0x000fe40007ffe0ff */
        /* <DEDUP_REMOVED lines=57> */
.L_x_39413:
        /* <DEDUP_REMOVED lines=9> */
[----:B------:R-:W-:Y:S01]  /*3250*/  FMUL.FTZ R20, R20, R17 ;  /* 0x0000001114147220 */ /* 0x000fe20000410000 */
[----:B------:R-:W-:-:S07]  /*3260*/  PRMT R65, R13, 0x7610, R65 ;  /* 0x000076100d417816 */ /* 0x000fce0000000041 */
.L_x_39412:
        /* <DEDUP_REMOVED lines=15> */
.L_x_39418:
        /* <DEDUP_REMOVED lines=12> */
.L_x_39419:
        /* <DEDUP_REMOVED lines=61> */
.L_x_39417:
        /* <DEDUP_REMOVED lines=11> */
.L_x_39416:
        /* <DEDUP_REMOVED lines=15> */
.L_x_39422:
        /* <DEDUP_REMOVED lines=12> */
.L_x_39423:
        /* <DEDUP_REMOVED lines=61> */
.L_x_39421:
        /* <DEDUP_REMOVED lines=9> */
[----:B------:R-:W-:Y:S01]  /*3eb0*/  FMUL.FTZ R22, R22, R17 ;  /* 0x0000001116167220 */ /* 0x000fe20000410000 */
[----:B------:R-:W-:-:S07]  /*3ec0*/  PRMT R67, R13, 0x7610, R67 ;  /* 0x000076100d437816 */ /* 0x000fce0000000043 */
.L_x_39420:
        /* <DEDUP_REMOVED lines=15> */
.L_x_39425:
        /* <DEDUP_REMOVED lines=12> */
.L_x_39426:
        /* <DEDUP_REMOVED lines=61> */
.L_x_39424:
[----:B------:R-:W-:Y:S01]  /*4450*/  I2FP.F32.U32 R12, R13 ;  /* 0x0000000d000c7245 */ /* 0x000fe20000201000 */
[----:B------:R-:W-:Y:S02]  /*4460*/  IMAD.MOV.U32 R13, RZ, RZ, 0x2f800000 ;  /* 0x2f800000ff0d7424 */ /* 0x000fe400078e00ff */
        /* <DEDUP_REMOVED lines=9> */
.L_x_39408:
        /* <DEDUP_REMOVED lines=21> */
.L_x_39427:
[----:B-----5:R2:W5:Y:S04]  /*4650*/  @P1 LDG.E.128 R4, desc[UR6][R28.64] ;  /* 0x000000061c041981 */ /* 0x020568000c1e1d00 */
[----:B------:R2:W5:Y:S01]  /*4660*/  @P0 LDG.E.128 R8, desc[UR6][R24.64] ;  /* 0x0000000618080981 */ /* 0x000562000c1e1d00 */
[----:B------:R-:W-:Y:S05]  /*4670*/  @!P0 BRA `(.L_x_39428) ;  /* 0x0000001800448947 */ /* 0x000fea0003800000 */
[----:B------:R-:W-:Y:S01]  /*4680*/  ISETP.GT.AND P2, PT, R16, RZ, PT ;  /* 0x000000ff1000720c */ /* 0x000fe20003f44270 */
[----:B-1----:R-:W-:Y:S01]  /*4690*/  IMAD.MOV.U32 R14, RZ, RZ, R26 ;  /* 0x000000ffff0e7224 */ /* 0x002fe200078e001a */
[----:B0-----:R-:W-:Y:S01]  /*46a0*/  MOV R12, R15 ;  /* 0x0000000f000c7202 */ /* 0x001fe20000000f00 */
[----:B--2--5:R-:W-:-:S10]  /*46b0*/  IMAD.MOV.U32 R24, RZ, RZ, R8 ;  /* 0x000000ffff187224 */ /* 0x024fd400078e0008 */
[----:B------:R-:W-:Y:S05]  /*46c0*/  @!P2 BRA `(.L_x_39429) ;  /* 0x000000040088a947 */ /* 0x000fea0003800000 */
        /* <DEDUP_REMOVED lines=15> */
.L_x_39431:
        /* <DEDUP_REMOVED lines=12> */
.L_x_39432:
        /* <DEDUP_REMOVED lines=13> */
[----:B------:R-:W-:Y:S02]  /*4950*/  LOP3.LUT R13, R13, R14, R29, 0x96, !PT ;  /* 0x0000000e0d0d7212 */ /* 0x000fe400078e961d */
[----:B------:R-:W-:Y:S01]  /*4960*/  IADD3 R19, PT, PT, R53, 0x32370b8f, RZ ;  /* 0x32370b8f35137810 */ /* 0x000fe20007ffe0ff */
        /* <DEDUP_REMOVED lines=31> */
[----:B------:R-:W-:Y:S01]  /*4b60*/  IMAD.WIDE.U32 R60, R17, -0x2daee0ad, RZ ;  /* 0xd2511f53113c7825 */ /* 0x000fe200078e00ff */
[----:B------:R-:W-:Y:S02]  /*4b70*/  IADD3 R17, PT, PT, R53, -0x695add53, RZ ;  /* 0x96a522ad35117810 */ /* 0x000fe40007ffe0ff */
[----:B------:R-:W-:Y:S01]  /*4b80*/  LOP3.LUT R19, R19, R28, R15, 0x96, !PT ;  /* 0x0000001c13137212 */ /* 0x000fe200078e960f */
[----:B------:R-:W-:Y:S01]  /*4b90*/  VIADD R15, R52, 0xf1bbcdc8 ;  /* 0xf1bbcdc8340f7836 */ /* 0x000fe20000000000 */
[----:B------:R-:W-:-:S03]  /*4ba0*/  LOP3.LUT R13, R13, R14, R61, 0x96, !PT ;  /* 0x0000000e0d0d7212 */ /* 0x000fc600078e963d */
[----:B------:R-:W-:-:S05]  /*4bb0*/  IMAD.WIDE.U32 R24, R19, -0x326172a9, RZ ;  /* 0xcd9e8d5713187825 */ /* 0x000fca00078e00ff */
        /* <DEDUP_REMOVED lines=8> */
.L_x_39430:
[----:B------:R-:W-:Y:S01]  /*4c40*/  I2FP.F32.U32 R13, R13 ;  /* 0x0000000d000d7245 */ /* 0x000fe20000201000 */
[----:B------:R-:W-:Y:S02]  /*4c50*/  IMAD.MOV.U32 R24, RZ, RZ, 0x2f800000 ;  /* 0x2f800000ff187424 */ /* 0x000fe400078e00ff */
[----:B------:R-:W-:Y:S02]  /*4c60*/  FMUL.FTZ R15, R4, UR13 ;  /* 0x0000000d040f7c20 */ /* 0x000fe40008410000 */
[----:B------:R-:W-:Y:S02]  /*4c70*/  FFMA.FTZ R13, R13, R24, 1.1641532182693481445e-10 ;  /* 0x2f0000000d0d7423 */ /* 0x000fe40000010018 */
[----:B------:R-:W-:Y:S01]  /*4c80*/  FMUL.FTZ R15, R15, UR12 ;  /* 0x0000000c0f0f7c20 */ /* 0x000fe20008410000 */
[----:B------:R-:W-:Y:S02]  /*4c90*/  HADD2.F32 R24, -RZ, R77.H1_H1 ;  /* 0x3000004dff187230 */ /* 0x000fe40000004100 */
[----:B------:R-:W-:-:S04]  /*4ca0*/  FSETP.GTU.FTZ.AND P3, PT, R13, UR10, PT ;  /* 0x0000000a0d007c0b */ /* 0x000fc8000bf7c000 */
[----:B------:R-:W-:Y:S02]  /*4cb0*/  FSEL R15, R15, RZ, !P3 ;  /* 0x000000ff0f0f7208 */ /* 0x000fe40005800000 */
[----:B------:R-:W-:-:S03]  /*4cc0*/  SEL R13, RZ, 0x1, P3 ;  /* 0x00000001ff0d7807 */ /* 0x000fc60001800000 */
[----:B------:R-:W-:Y:S01]  /*4cd0*/  FFMA.FTZ R24, R15, R24, R8 ;  /* 0x000000180f187223 */ /* 0x000fe20000010008 */
[----:B------:R-:W-:-:S07]  /*4ce0*/  PRMT R65, R13, 0x7610, R65 ;  /* 0x000076100d417816 */ /* 0x000fce0000000041 */
.L_x_39429:
        /* <DEDUP_REMOVED lines=15> */
.L_x_39435:
        /* <DEDUP_REMOVED lines=12> */
.L_x_39436:
        /* <DEDUP_REMOVED lines=59> */
[----:B------:R-:W-:Y:S01]  /*5250*/  MOV R15, R14 ;  /* 0x0000000e000f7202 */ /* 0x000fe20000000f00 */
[----:B------:R-:W-:-:S07]  /*5260*/  IMAD.MOV.U32 R14, RZ, RZ, R12 ;  /* 0x000000ffff0e7224 */ /* 0x000fce00078e000c */
.L_x_39434:
[----:B------:R-:W-:Y:S01]  /*5270*/  I2FP.F32.U32 R12, R15 ;  /* 0x0000000f000c7245 */ /* 0x000fe20000201000 */
[----:B------:R-:W-:Y:S02]  /*5280*/  HFMA2 R15, -RZ, RZ, 0.1171875, 0 ;  /* 0x2f800000ff0f7431 */ /* 0x000fe400000001ff */
[----:B------:R-:W-:Y:S01]  /*5290*/  FMUL.FTZ R17, R5, UR13 ;  /* 0x0000000d05117c20 */ /* 0x000fe20008410000 */
        /* <DEDUP_REMOVED lines=8> */
.L_x_39433:
        /* <DEDUP_REMOVED lines=15> */
.L_x_39439:
        /* <DEDUP_REMOVED lines=12> */
.L_x_39440:
[----:B------:R-:W-:Y:S01]  /*54d0*/  IMAD.WIDE.U32 R32, R58, -0x326172a9, RZ ;  /* 0xcd9e8d573a207825 */ /* 0x000fe200078e00ff */
[----:B------:R-:W-:Y:S02]  /*54e0*/  LOP3.LUT R12, R63, R27, R53, 0x96, !PT ;  /* 0x0000001b3f0c7212 */ /* 0x000fe400078e9635 */
[C---:B------:R-:W-:Y:S01]  /*54f0*/  IADD3 R15, PT, PT, R53.reuse, -0x695add53, RZ ;  /* 0x96a522ad350f7810 */ /* 0x040fe20007ffe0ff */
[----:B------:R-:W-:Y:S01]  /*5500*/  VIADD R28, R53, 0xbb67ae85 ;  /* 0xbb67ae85351c7836 */ /* 0x000fe20000000000 */
[----:B------:R-:W-:Y:S01]  /*5510*/  LOP3.LUT R30, R57, R33, R52, 0x96, !PT ;  /* 0x00000021391e7212 */ /* 0x000fe200078e9634 */
[----:B------:R-:W-:-:S04]  /*5520*/  IMAD.WIDE.U32 R12, R12, -0x326172a9, RZ ;  /* 0xcd9e8d570c0c7825 */ /* 0x000fc800078e00ff */
[----:B------:R-:W-:-:S04]  /*5530*/  IMAD.WIDE.U32 R30, R30, -0x2daee0ad, RZ ;  /* 0xd2511f531e1e7825 */ /* 0x000fc800078e00ff */
[----:B------:R-:W-:Y:S01]  /*5540*/  VIADD R27, R52, 0x9e3779b9 ;  /* 0x9e3779b9341b7836 */ /* 0x000fe20000000000 */
[----:B------:R-:W-:Y:S01]  /*5550*/  LOP3.LUT R28, R28, R26, R31, 0x96, !PT ;  /* 0x0000001a1c1c7212 */ /* 0x000fe200078e961f */
[C---:B------:R-:W-:Y:S02]  /*5560*/  VIADD R60, R52.reuse, 0x5384540f ;  /* 0x5384540f343c7836 */ /* 0x040fe40000000000 */
[----:B------:R-:W-:Y:S01]  /*5570*/  VIADD R59, R52, 0x8ff34781 ;  /* 0x8ff34781343b7836 */ /* 0x000fe20000000000 */
        /* <DEDUP_REMOVED lines=17> */
[----:B------:R-:W-:-:S04]  /*5690*/  VIADD R13, R53, 0xed9eba14 ;  /* 0xed9eba14350d7836 */ /* 0x000fc80000000000 */
[----:B------:R-:W-:Y:S01]  /*56a0*/  IMAD.WIDE.U32 R28, R28, -0x2daee0ad, RZ ;  /* 0xd2511f531c1c7825 */ /* 0x000fe200078e00ff */
[----:B------:R-:W-:Y:S02]  /*56b0*/  LOP3.LUT R13, R13, R32, R27, 0x96, !PT ;  /* 0x000000200d0d7212 */ /* 0x000fe400078e961b */
[----:B------:R-:W-:Y:S01]  /*56c0*/  IADD3 R27, PT, PT, R52, 0x1715609d, RZ ;  /* 0x1715609d341b7810 */ /* 0x000fe20007ffe0ff */
        /* <DEDUP_REMOVED lines=29> */
.L_x_39438:
[----:B------:R-:W-:Y:S01]  /*58a0*/  I2FP.F32.U32 R13, R15 ;  /* 0x0000000f000d7245 */ /* 0x000fe20000201000 */
[----:B------:R-:W-:Y:S02]  /*58b0*/  IMAD.MOV.U32 R26, RZ, RZ, 0x2f800000 ;  /* 0x2f800000ff1a7424 */ /* 0x000fe400078e00ff */
[----:B------:R-:W-:Y:S02]  /*58c0*/  FMUL.FTZ R15, R6, UR13 ;  /* 0x0000000d060f7c20 */ /* 0x000fe40008410000 */
        /* <DEDUP_REMOVED lines=8> */
.L_x_39437:
        /* <DEDUP_REMOVED lines=15> */
.L_x_39443:
        /* <DEDUP_REMOVED lines=12> */
.L_x_39444:
        /* <DEDUP_REMOVED lines=13> */
[----:B------:R-:W-:-:S04]  /*5bd0*/  IMAD.WIDE.U32 R36, R36, -0x326172a9, RZ ;  /* 0xcd9e8d5724247825 */ /* 0x000fc800078e00ff */
[C---:B------:R-:W-:Y:S01]  /*5be0*/  VIADD R12, R53.reuse, 0x76cf5d0a ;  /* 0x76cf5d0a350c7836 */ /* 0x040fe20000000000 */
[----:B------:R-:W-:Y:S01]  /*5bf0*/  LOP3.LUT R28, R28, R32, R37, 0x96, !PT ;  /* 0x000000201c1c7212 */ /* 0x000fe200078e9625 */
[C---:B------:R-:W-:Y:S02]  /*5c00*/  VIADD R32, R52.reuse, 0xdaa66d2b ;  /* 0xdaa66d2b34207836 */ /* 0x040fe40000000000 */
        /* <DEDUP_REMOVED lines=42> */
[----:B------:R-:W-:Y:S01]  /*5eb0*/  LOP3.LUT R59, R59, R30, R29, 0x96, !PT ;  /* 0x0000001e3b3b7212 */ /* 0x000fe200078e961d */
[----:B------:R-:W-:-:S07]  /*5ec0*/  IMAD.MOV.U32 R14, RZ, RZ, R12 ;  /* 0x000000ffff0e7224 */ /* 0x000fce00078e000c */
.L_x_39442:
        /* <DEDUP_REMOVED lines=10> */
[----:B------:R-:W-:Y:S01]  /*5f70*/  PRMT R68, R12, 0x7610, R68 ;  /* 0x000076100c447816 */ /* 0x000fe20000000044 */
[----:B------:R-:W-:Y:S06]  /*5f80*/  BRA `(.L_x_39441) ;  /* 0x00000018003c7947 */ /* 0x000fec0003800000 */
.L_x_39428:
[----:B--2---:R-:W-:Y:S01]  /*5f90*/  HFMA2 R24, -RZ, RZ, 0, 0 ;  /* 0x00000000ff187431 */ /* 0x004fe200000001ff */
        /* <DEDUP_REMOVED lines=18> */
.L_x_39447:
        /* <DEDUP_REMOVED lines=12> */
.L_x_39448:
        /* <DEDUP_REMOVED lines=47> */
[----:B------:R-:W-:Y:S02]  /*6470*/  IADD3 R15, PT, PT, R52, -0xe443238, RZ ;  /* 0xf1bbcdc8340f7810 */ /* 0x000fe40007ffe0ff */
        /* <DEDUP_REMOVED lines=12> */
.L_x_39446:
[----:B------:R-:W-:Y:S01]  /*6540*/  I2FP.F32.U32 R13, R13 ;  /* 0x0000000d000d7245 */ /* 0x000fe20000201000 */
[----:B------:R-:W-:Y:S02]  /*6550*/  HFMA2 R24, -RZ, RZ, 0.1171875, 0 ;  /* 0x2f800000ff187431 */ /* 0x000fe400000001ff */
        /* <DEDUP_REMOVED lines=9> */
.L_x_39445:
        /* <DEDUP_REMOVED lines=15> */
.L_x_39451:
        /* <DEDUP_REMOVED lines=12> */
.L_x_39452:
        /* <DEDUP_REMOVED lines=61> */
.L_x_39450:
        /* <DEDUP_REMOVED lines=11> */
.L_x_39449:
        /* <DEDUP_REMOVED lines=15> */
.L_x_39455:
        /* <DEDUP_REMOVED lines=12> */
.L_x_39456:
[----:B------:R-:W-:Y:S01]  /*6dd0*/  IMAD.WIDE.U32 R32, R58, -0x326172a9, RZ ;  /* 0xcd9e8d573a207825 */ /* 0x000fe200078e00ff */
[----:B------:R-:W-:Y:S02]  /*6de0*/  LOP3.LUT R12, R63, R27, R53, 0x96, !PT ;  /* 0x0000001b3f0c7212 */ /* 0x000fe400078e9635 */
[----:B------:R-:W-:Y:S01]  /*6df0*/  IADD3 R27, PT, PT, R52, -0x61c88647, RZ ;  /* 0x9e3779b9341b7810 */ /* 0x000fe20007ffe0ff */
[----:B------:R-:W-:Y:S01]  /*6e00*/  VIADD R28, R53, 0xbb67ae85 ;  /* 0xbb67ae85351c7836 */ /* 0x000fe20000000000 */
[----:B------:R-:W-:Y:S01]  /*6e10*/  LOP3.LUT R30, R57, R33, R52, 0x96, !PT ;  /* 0x00000021391e7212 */ /* 0x000fe200078e9634 */
[----:B------:R-:W-:Y:S01]  /*6e20*/  IMAD.WIDE.U32 R12, R12, -0x326172a9, RZ ;  /* 0xcd9e8d570c0c7825 */ /* 0x000fe200078e00ff */
[C---:B------:R-:W-:Y:S02]  /*6e30*/  IADD3 R60, PT, PT, R52.reuse, 0x5384540f, RZ ;  /* 0x5384540f343c7810 */ /* 0x040fe40007ffe0ff */
[----:B------:R-:W-:Y:S01]  /*6e40*/  IADD3 R59, PT, PT, R52, -0x700cb87f, RZ ;  /* 0x8ff34781343b7810 */ /* 0x000fe20007ffe0ff */
[----:B------:R-:W-:Y:S01]  /*6e50*/  IMAD.WIDE.U32 R30, R30, -0x2daee0ad, RZ ;  /* 0xd2511f531e1e7825 */ /* 0x000fe200078e00ff */
[----:B------:R-:W-:-:S02]  /*6e60*/  LOP3.LUT R27, R27, R32, R13, 0x96, !PT ;  /* 0x000000201b1b7212 */ /* 0x000fc400078e960d */
        /* <DEDUP_REMOVED lines=51> */
.L_x_39454:
        /* <DEDUP_REMOVED lines=11> */
.L_x_39453:
        /* <DEDUP_REMOVED lines=15> */
.L_x_39458:
        /* <DEDUP_REMOVED lines=12> */
.L_x_39459:
        /* <DEDUP_REMOVED lines=40> */
[C---:B------:R-:W-:Y:S01]  /*7680*/  VIADD R15, R53.reuse, 0x96a522ad ;  /* 0x96a522ad350f7836 */ /* 0x040fe20000000000 */
        /* <DEDUP_REMOVED lines=20> */
.L_x_39457:
        /* <DEDUP_REMOVED lines=11> */
.L_x_39441:
        /* <DEDUP_REMOVED lines=10> */
[----:B------:R-:W0:Y:S01]  /*7920*/  LDC.64 R32, c[0x0][0x3b0] ;  /* 0x0000ec00ff207b82 */ /* 0x000e220000000a00 */
[----:B------:R-:W-:Y:S02]  /*7930*/  SHF.L.U32 R12, R67, 0x10, RZ ;  /* 0x00000010430c7819 */ /* 0x000fe400000006ff */
[----:B------:R-:W-:Y:S02]  /*7940*/  LOP3.LUT R17, R68, 0xffff, RZ, 0xc0, !PT ;  /* 0x0000ffff44117812 */ /* 0x000fe400078ec0ff */
[----:B------:R-:W-:Y:S02]  /*7950*/  LOP3.LUT R12, R12, 0xff0000, RZ, 0xc0, !PT ;  /* 0x00ff00000c0c7812 */ /* 0x000fe400078ec0ff */
[----:B------:R-:W-:-:S03]  /*7960*/  LOP3.LUT R15, R66, 0xff, RZ, 0xc0, !PT ;  /* 0x000000ff420f7812 */ /* 0x000fc600078ec0ff */
[----:B------:R-:W-:Y:S01]  /*7970*/  IMAD R12, R17, 0x1000000, R12 ;  /* 0x01000000110c7824 */ /* 0x000fe200078e020c */
[----:B------:R-:W-:-:S03]  /*7980*/  IADD3 R17, PT, PT, R18, 0x100, RZ ;  /* 0x0000010012117810 */ /* 0x000fc60007ffe0ff */
[----:B------:R-:W-:Y:S01]  /*7990*/  IMAD R15, R15, 0x100, R12 ;  /* 0x000001000f0f7824 */ /* 0x000fe200078e020c */
[----:B------:R-:W-:-:S04]  /*79a0*/  LOP3.LUT R12, R65, 0xff, RZ, 0xc0, !PT ;  /* 0x000000ff410c7812 */ /* 0x000fc800078ec0ff */
[----:B------:R-:W-:Y:S01]  /*79b0*/  IADD3 R12, PT, PT, R15, R12, RZ ;  /* 0x0000000c0f0c7210 */ /* 0x000fe20007ffe0ff */
[----:B0-----:R-:W-:-:S05]  /*79c0*/  IMAD.WIDE.U32 R32, R17, 0x4, R32 ;  /* 0x0000000411207825 */ /* 0x001fca00078e0020 */
[----:B------:R0:W-:Y:S02]  /*79d0*/  STG.E desc[UR6][R32.64], R12 ;  /* 0x0000000c20007986 */ /* 0x0001e4000c101906 */
.L_x_39460:
[----:B-----5:R1:W5:Y:S04]  /*79e0*/  @P1 LDG.E.128 R4, desc[UR6][R28.64] ;  /* 0x000000061c041981 */ /* 0x020368000c1e1d00 */
[----:B------:R1:W5:Y:S01]  /*79f0*/  @P0 LDG.E.128 R8, desc[UR6][R30.64] ;  /* 0x000000061e080981 */ /* 0x000362000c1e1d00 */
[----:B------:R-:W-:Y:S05]  /*7a00*/  @!P0 BRA `(.L_x_39461) ;  /* 0x0000001800488947 */ /* 0x000fea0003800000 */
[----:B------:R-:W-:Y:S01]  /*7a10*/  ISETP.GT.AND P2, PT, R16, RZ, PT ;  /* 0x000000ff1000720c */ /* 0x000fe20003f44270 */
[----:B0-----:R-:W-:Y:S01]  /*7a20*/  IMAD.MOV.U32 R12, RZ, RZ, R13 ;  /* 0x000000ffff0c7224 */ /* 0x001fe200078e000d */
[----:B------:R-:W-:Y:S01]  /*7a30*/  MOV R15, R14 ;  /* 0x0000000e000f7202 */ /* 0x000fe20000000f00 */
[----:B-1---5:R-:W-:-:S10]  /*7a40*/  IMAD.MOV.U32 R28, RZ, RZ, R8 ;  /* 0x000000ffff1c7224 */ /* 0x022fd400078e0008 */
        /* <DEDUP_REMOVED lines=16> */
.L_x_39464:
        /* <DEDUP_REMOVED lines=12> */
.L_x_39465:
[----:B------:R-:W-:Y:S01]  /*7c10*/  IMAD.WIDE.U32 R30, R58, -0x326172a9, RZ ;  /* 0xcd9e8d573a1e7825 */ /* 0x000fe200078e00ff */
[----:B------:R-:W-:Y:S02]  /*7c20*/  LOP3.LUT R34, R63, R13, R53, 0x96, !PT ;  /* 0x0000000d3f227212 */ /* 0x000fe400078e9635 */
[----:B------:R-:W-:Y:S01]  /*7c30*/  IADD3 R28, PT, PT, R52, -0x61c88647, RZ ;  /* 0x9e3779b9341c7810 */ /* 0x000fe20007ffe0ff */
        /* <DEDUP_REMOVED lines=53> */
[----:B------:R-:W-:Y:S01]  /*7f90*/  MOV R62, R30 ;  /* 0x0000001e003e7202 */ /* 0x000fe20000000f00 */
[----:B------:R-:W-:-:S04]  /*7fa0*/  IMAD.WIDE.U32 R12, R12, -0x2daee0ad, RZ ;  /* 0xd2511f530c0c7825 */ /* 0x000fc800078e00ff */
[----:B------:R-:W-:Y:S01]  /*7fb0*/  IMAD.MOV.U32 R15, RZ, RZ, R12 ;  /* 0x000000ffff0f7224 */ /* 0x000fe200078e000c */
[----:B------:R-:W-:Y:S01]  /*7fc0*/  LOP3.LUT R60, R60, R28, R13, 0x96, !PT ;  /* 0x0000001c3c3c7212 */ /* 0x000fe200078e960d */
[----:B------:R-:W-:-:S07]  /*7fd0*/  IMAD.MOV.U32 R12, RZ, RZ, RZ ;  /* 0x000000ffff0c7224 */ /* 0x000fce00078e00ff */
.L_x_39463:
[----:B------:R-:W-:Y:S01]  /*7fe0*/  I2FP.F32.U32 R17, R17 ;  /* 0x0000001100117245 */ /* 0x000fe20000201000 */
[----:B------:R-:W-:Y:S01]  /*7ff0*/  FMUL.FTZ R14, R4, UR13 ;  /* 0x0000000d040e7c20 */ /* 0x000fe20008410000 */
[----:B------:R-:W-:Y:S01]  /*8000*/  MOV R13, 0x2f800000 ;  /* 0x2f800000000d7802 */ /* 0x000fe20000000f00 */
[----:B------:R-:W-:Y:S02]  /*8010*/  HADD2.F32 R28, -RZ, R75.H1_H1 ;  /* 0x3000004bff1c7230 */ /* 0x000fe40000004100 */
[----:B------:R-:W-:Y:S02]  /*8020*/  FMUL.FTZ R14, R14, UR12 ;  /* 0x0000000c0e0e7c20 */ /* 0x000fe40008410000 */
[----:B------:R-:W-:-:S05]  /*8030*/  FFMA.FTZ R13, R17, R13, 1.1641532182693481445e-10 ;  /* 0x2f000000110d7423 */ /* 0x000fca000001000d */
[----:B------:R-:W-:-:S04]  /*8040*/  FSETP.GTU.FTZ.AND P3, PT, R13, UR10, PT ;  /* 0x0000000a0d007c0b */ /* 0x000fc8000bf7c000 */
[----:B------:R-:W-:Y:S02]  /*8050*/  FSEL R14, R14, RZ, !P3 ;  /* 0x000000ff0e0e7208 */ /* 0x000fe40005800000 */
[----:B------:R-:W-:-:S03]  /*8060*/  SEL R13, RZ, 0x1, P3 ;  /* 0x00000001ff0d7807 */ /* 0x000fc60001800000 */
[----:B------:R-:W-:Y:S01]  /*8070*/  FFMA.FTZ R28, R14, R28, R8 ;  /* 0x0000001c0e1c7223 */ /* 0x000fe20000010008 */
[----:B------:R-:W-:-:S07]  /*8080*/  PRMT R65, R13, 0x7610, R65 ;  /* 0x000076100d417816 */ /* 0x000fce0000000041 */
.L_x_39462:
        /* <DEDUP_REMOVED lines=15> */
.L_x_39468:
        /* <DEDUP_REMOVED lines=12> */
.L_x_39469:
        /* <DEDUP_REMOVED lines=41> */
[----:B------:R-:W-:Y:S01]  /*84d0*/  IMAD.MOV.U32 R14, RZ, RZ, R15 ;  /* 0x000000ffff0e7224 */ /* 0x000fe200078e000f */
        /* <DEDUP_REMOVED lines=19> */
.L_x_39467:
        /* <DEDUP_REMOVED lines=11> */
.L_x_39466:
        /* <DEDUP_REMOVED lines=15> */
.L_x_39472:
        /* <DEDUP_REMOVED lines=12> */
.L_x_39473:
[----:B------:R-:W-:Y:S01]  /*8870*/  IMAD.WIDE.U32 R38, R58, -0x326172a9, RZ ;  /* 0xcd9e8d573a267825 */ /* 0x000fe200078e00ff */
[----:B------:R-:W-:Y:S02]  /*8880*/  LOP3.LUT R32, R63, R37, R53, 0x96, !PT ;  /* 0x000000253f207212 */ /* 0x000fe400078e9635 */
[----:B------:R-:W-:Y:S01]  /*8890*/  IADD3 R12, PT, PT, R52, -0x61c88647, RZ ;  /* 0x9e3779b9340c7810 */ /* 0x000fe20007ffe0ff */
        /* <DEDUP_REMOVED lines=58> */
.L_x_39471:
[----:B------:R-:W-:Y:S01]  /*8c40*/  I2FP.F32.U32 R17, R14 ;  /* 0x0000000e00117245 */ /* 0x000fe20000201000 */
[----:B------:R-:W-:Y:S02]  /*8c50*/  HFMA2 R13, -RZ, RZ, 0.1171875, 0 ;  /* 0x2f800000ff0d7431 */ /* 0x000fe400000001ff */
[----:B------:R-:W-:Y:S01]  /*8c60*/  FMUL.FTZ R14, R6, UR13 ;  /* 0x0000000d060e7c20 */ /* 0x000fe20008410000 */
[----:B------:R-:W-:Y:S02]  /*8c70*/  HADD2.F32 R30, -RZ, R75.H0_H0 ;  /* 0x2000004bff1e7230 */ /* 0x000fe40000004100 */
[----:B------:R-:W-:Y:S01]  /*8c80*/  FFMA.FTZ R13, R17, R13, 1.1641532182693481445e-10 ;  /* 0x2f000000110d7423 */ /* 0x000fe2000001000d */
[----:B------:R-:W-:-:S04]  /*8c90*/  FMUL.FTZ R14, R14, UR12 ;  /* 0x0000000c0e0e7c20 */ /* 0x000fc80008410000 */
[----:B------:R-:W-:-:S04]  /*8ca0*/  FSETP.GTU.FTZ.AND P3, PT, R13, UR10, PT ;  /* 0x0000000a0d007c0b */ /* 0x000fc8000bf7c000 */
[----:B------:R-:W-:Y:S02]  /*8cb0*/  FSEL R14, R14, RZ, !P3 ;  /* 0x000000ff0e0e7208 */ /* 0x000fe40005800000 */
[----:B------:R-:W-:-:S03]  /*8cc0*/  SEL R13, RZ, 0x1, P3 ;  /* 0x00000001ff0d7807 */ /* 0x000fc60001800000 */
[----:B------:R-:W-:Y:S01]  /*8cd0*/  FFMA.FTZ R30, R14, R30, R10 ;  /* 0x0000001e0e1e7223 */ /* 0x000fe2000001000a */
[----:B------:R-:W-:-:S07]  /*8ce0*/  PRMT R67, R13, 0x7610, R67 ;  /* 0x000076100d437816 */ /* 0x000fce0000000043 */
.L_x_39470:
        /* <DEDUP_REMOVED lines=15> */
.L_x_39476:
        /* <DEDUP_REMOVED lines=12> */
.L_x_39477:
[----:B------:R-:W-:Y:S01]  /*8ea0*/  IMAD.WIDE.U32 R60, R58, -0x326172a9, RZ ;  /* 0xcd9e8d573a3c7825 */ /* 0x000fe200078e00ff */
[----:B------:R-:W-:Y:S02]  /*8eb0*/  LOP3.LUT R34, R63, R37, R53, 0x96, !PT ;  /* 0x000000253f227212 */ /* 0x000fe400078e9635 */
[----:B------:R-:W-:Y:S01]  /*8ec0*/  IADD3 R32, PT, PT, R52, -0x61c88647, RZ ;  /* 0x9e3779b934207810 */ /* 0x000fe20007ffe0ff */
[----:B------:R-:W-:Y:S01]  /*8ed0*/  IMAD.MOV.U32 R14, RZ, RZ, R15 ;  /* 0x000000ffff0e7224 */ /* 0x000fe200078e000f */
[----:B------:R-:W-:Y:S01]  /*8ee0*/  LOP3.LUT R12, R57, R61, R52, 0x96, !PT ;  /* 0x0000003d390c7212 */ /* 0x000fe200078e9634 */
[----:B------:R-:W-:Y:S01]  /*8ef0*/  IMAD.WIDE.U32 R34, R34, -0x326172a9, RZ ;  /* 0xcd9e8d5722227825 */ /* 0x000fe200078e00ff */
[----:B------:R-:W-:Y:S02]  /*8f00*/  IADD3 R13, PT, PT, R53, -0x24c28bd8, RZ ;  /* 0xdb3d7428350d7810 */ /* 0x000fe40007ffe0ff */
[----:B------:R-:W-:Y:S01]  /*8f10*/  IADD3 R59, PT, PT, R52, -0x700cb87f, RZ ;  /* 0x8ff34781343b7810 */ /* 0x000fe20007ffe0ff */
[----:B------:R-:W-:Y:S01]  /*8f20*/  IMAD.WIDE.U32 R38, R12, -0x2daee0ad, RZ ;  /* 0xd2511f530c267825 */ /* 0x000fe200078e00ff */
[----:B------:R-:W-:-:S03]  /*8f30*/  LOP3.LUT R32, R32, R60, R35, 0x96, !PT ;  /* 0x0000003c20207212 */ /* 0x000fc600078e9623 */
[----:B------:R-:W-:Y:S02]  /*8f40*/  VIADD R12, R53, 0xbb67ae85 ;  /* 0xbb67ae85350c7836 */ /* 0x000fe40000000000 */
[----:B------:R-:W-:-:S03]  /*8f50*/  IMAD.WIDE.U32 R32, R32, -0x2daee0ad, RZ ;  /* 0xd2511f5320207825 */ /* 0x000fc600078e00ff */
[----:B------:R-:W-:Y:S02]  /*8f60*/  LOP3.LUT R12, R12, R36, R39, 0x96, !PT ;  /* 0x000000240c0c7212 */ /* 0x000fe400078e9627 */
        /* <DEDUP_REMOVED lines=39> */
[----:B------:R-:W-:-:S05]  /*91e0*/  VIADD R12, R52, 0xf1bbcdc8 ;  /* 0xf1bbcdc8340c7836 */ /* 0x000fca0000000000 */
        /* <DEDUP_REMOVED lines=8> */
.L_x_39475:
        /* <DEDUP_REMOVED lines=12> */
.L_x_39461:
[----:B0-----:R-:W-:Y:S01]  /*9330*/  IMAD.MOV.U32 R12, RZ, RZ, R13 ;  /* 0x000000ffff0c7224 */ /* 0x001fe200078e000d */
        /* <DEDUP_REMOVED lines=18> */
.L_x_39480:
        /* <DEDUP_REMOVED lines=12> */
.L_x_39481:
        /* <DEDUP_REMOVED lines=61> */
.L_x_39479:
[----:B------:R-:W-:Y:S01]  /*98f0*/  I2FP.F32.U32 R17, R17 ;  /* 0x0000001100117245 */ /* 0x000fe20000201000 */
[----:B-----5:R-:W-:Y:S01]  /*9900*/  FMUL.FTZ R14, R4, UR13 ;  /* 0x0000000d040e7c20 */ /* 0x020fe20008410000 */
[----:B------:R-:W-:Y:S01]  /*9910*/  MOV R13, 0x2f800000 ;  /* 0x2f800000000d7802 */ /* 0x000fe20000000f00 */
[----:B------:R-:W-:Y:S02]  /*9920*/  HADD2.F32 R28, -RZ, R75.H1_H1 ;  /* 0x3000004bff1c7230 */ /* 0x000fe40000004100 */
[----:B------:R-:W-:Y:S02]  /*9930*/  FMUL.FTZ R14, R14, UR12 ;  /* 0x0000000c0e0e7c20 */ /* 0x000fe40008410000 */
[----:B------:R-:W-:-:S05]  /*9940*/  FFMA.FTZ R13, R17, R13, 1.1641532182693481445e-10 ;  /* 0x2f000000110d7423 */ /* 0x000fca000001000d */
[----:B------:R-:W-:-:S04]  /*9950*/  FSETP.GTU.FTZ.AND P2, PT, R13, UR10, PT ;  /* 0x0000000a0d007c0b */ /* 0x000fc8000bf5c000 */
[----:B------:R-:W-:Y:S02]  /*9960*/  FSEL R14, R14, RZ, !P2 ;  /* 0x000000ff0e0e7208 */ /* 0x000fe40005000000 */
[----:B------:R-:W-:-:S03]  /*9970*/  SEL R13, RZ, 0x1, P2 ;  /* 0x00000001ff0d7807 */ /* 0x000fc60001000000 */
[----:B------:R-:W-:Y:S01]  /*9980*/  FMUL.FTZ R28, R28, R14 ;  /* 0x0000000e1c1c7220 */ /* 0x000fe20000410000 */
[----:B------:R-:W-:-:S07]  /*9990*/  PRMT R65, R13, 0x7610, R65 ;  /* 0x000076100d417816 */ /* 0x000fce0000000041 */
.L_x_39478:
        /* <DEDUP_REMOVED lines=15> */
.L_x_39484:
        /* <DEDUP_REMOVED lines=12> */
.L_x_39485:
        /* <DEDUP_REMOVED lines=61> */
.L_x_39483:
        /* <DEDUP_REMOVED lines=11> */
.L_x_39482:
        /* <DEDUP_REMOVED lines=15> */
.L_x_39488:
        /* <DEDUP_REMOVED lines=12> */
.L_x_39489:
        /* <DEDUP_REMOVED lines=61> */
.L_x_39487:
        /* <DEDUP_REMOVED lines=11> */
.L_x_39486:
        /* <DEDUP_REMOVED lines=15> */
.L_x_39491:
        /* <DEDUP_REMOVED lines=12> */
.L_x_39492:
        /* <DEDUP_REMOVED lines=61> */
.L_x_39490:
        /* <DEDUP_REMOVED lines=11> */
.L_x_39474:
        /* <DEDUP_REMOVED lines=22> */
.L_x_39493:
        /* <DEDUP_REMOVED lines=23> */
.L_x_39497:
        /* <DEDUP_REMOVED lines=12> */
.L_x_39498:
[----:B------:R-:W-:Y:S01]  /*afc0*/  IMAD.WIDE.U32 R60, R58, -0x326172a9, RZ ;  /* 0xcd9e8d573a3c7825 */ /* 0x000fe200078e00ff */
[----:B------:R-:W-:Y:S02]  /*afd0*/  LOP3.LUT R34, R63, R37, R53, 0x96, !PT ;  /* 0x000000253f227212 */ /* 0x000fe400078e9635 */
[----:B------:R-:W-:Y:S02]  /*afe0*/  IADD3 R32, PT, PT, R52, -0x61c88647, RZ ;  /* 0x9e3779b934207810 */ /* 0x000fe40007ffe0ff */
[----:B------:R-:W-:Y:S01]  /*aff0*/  LOP3.LUT R12, R57, R61, R52, 0x96, !PT ;  /* 0x0000003d390c7212 */ /* 0x000fe200078e9634 */
[----:B------:R-:W-:Y:S01]  /*b000*/  IMAD.WIDE.U32 R34, R34, -0x326172a9, RZ ;  /* 0xcd9e8d5722227825 */ /* 0x000fe200078e00ff */
[----:B------:R-:W-:Y:S02]  /*b010*/  IADD3 R13, PT, PT, R53, -0x24c28bd8, RZ ;  /* 0xdb3d7428350d7810 */ /* 0x000fe40007ffe0ff */
[----:B------:R-:W-:Y:S01]  /*b020*/  IADD3 R59, PT, PT, R52, -0x700cb87f, RZ ;  /* 0x8ff34781343b7810 */ /* 0x000fe20007ffe0ff */
[----:B------:R-:W-:Y:S01]  /*b030*/  IMAD.WIDE.U32 R38, R12, -0x2daee0ad, RZ ;  /* 0xd2511f530c267825 */ /* 0x000fe200078e00ff */
[----:B------:R-:W-:-:S02]  /*b040*/  LOP3.LUT R32, R32, R60, R35, 0x96, !PT ;  /* 0x0000003c20207212 */ /* 0x000fc400078e9623 */
[----:B------:R-:W-:Y:S01]  /*b050*/  MOV R17, R15 ;  /* 0x0000000f00117202 */ /* 0x000fe20000000f00 */
        /* <DEDUP_REMOVED lines=51> */
.L_x_39496:
        /* <DEDUP_REMOVED lines=11> */
.L_x_39495:
        /* <DEDUP_REMOVED lines=15> */
.L_x_39501:
        /* <DEDUP_REMOVED lines=12> */
.L_x_39502:
[----:B------:R-:W-:Y:S01]  /*b5f0*/  IMAD.WIDE.U32 R60, R58, -0x326172a9, RZ ;  /* 0xcd9e8d573a3c7825 */ /* 0x000fe200078e00ff */
[----:B------:R-:W-:Y:S02]  /*b600*/  LOP3.LUT R13, R63, R35, R53, 0x96, !PT ;  /* 0x000000233f0d7212 */ /* 0x000fe400078e9635 */
[C---:B------:R-:W-:Y:S01]  /*b610*/  IADD3 R59, PT, PT, R52.reuse, -0x700cb87f, RZ ;  /* 0x8ff34781343b7810 */ /* 0x040fe20007ffe0ff */
[----:B------:R-:W-:Y:S01]  /*b620*/  IMAD.MOV.U32 R15, RZ, RZ, R14 ;  /* 0x000000ffff0f7224 */ /* 0x000fe200078e000e */
        /* <DEDUP_REMOVED lines=57> */
.L_x_39500:
        /* <DEDUP_REMOVED lines=11> */
.L_x_39499:
        /* <DEDUP_REMOVED lines=15> */
.L_x_39505:
        /* <DEDUP_REMOVED lines=12> */
.L_x_39506:
        /* <DEDUP_REMOVED lines=61> */
.L_x_39504:
        /* <DEDUP_REMOVED lines=11> */
.L_x_39503:
        /* <DEDUP_REMOVED lines=15> */
.L_x_39509:
        /* <DEDUP_REMOVED lines=12> */
.L_x_39510:
        /* <DEDUP_REMOVED lines=61> */
.L_x_39508:
        /* <DEDUP_REMOVED lines=12> */
.L_x_39494:
        /* <DEDUP_REMOVED lines=19> */
.L_x_39513:
        /* <DEDUP_REMOVED lines=12> */
.L_x_39514:
        /* <DEDUP_REMOVED lines=61> */
.L_x_39512:
        /* <DEDUP_REMOVED lines=11> */
.L_x_39511:
        /* <DEDUP_REMOVED lines=15> */
.L_x_39517:
        /* <DEDUP_REMOVED lines=12> */
.L_x_39518:
        /* <DEDUP_REMOVED lines=61> */
.L_x_39516:
        /* <DEDUP_REMOVED lines=11> */
.L_x_39515:
        /* <DEDUP_REMOVED lines=15> */
.L_x_39521:
        /* <DEDUP_REMOVED lines=12> */
.L_x_39522:
        /* <DEDUP_REMOVED lines=61> */
.L_x_39520:
        /* <DEDUP_REMOVED lines=11> */
.L_x_39519:
        /* <DEDUP_REMOVED lines=15> */
.L_x_39524:
        /* <DEDUP_REMOVED lines=12> */
.L_x_39525:
        /* <DEDUP_REMOVED lines=61> */
.L_x_39523:
        /* <DEDUP_REMOVED lines=11> */
.L_x_39507:
        /* <DEDUP_REMOVED lines=22> */
.L_x_39526:
        /* <DEDUP_REMOVED lines=23> */
.L_x_39530:
        /* <DEDUP_REMOVED lines=12> */
.L_x_39531:
[----:B------:R-:W-:Y:S01]  /*e370*/  IMAD.WIDE.U32 R90, R58, -0x326172a9, RZ ;  /* 0xcd9e8d573a5a7825 */ /* 0x000fe200078e00ff */
[----:B------:R-:W-:Y:S02]  /*e380*/  LOP3.LUT R13, R63, R37, R53, 0x96, !PT ;  /* 0x000000253f0d7212 */ /* 0x000fe400078e9635 */
[C---:B------:R-:W-:Y:S02]  /*e390*/  IADD3 R59, PT, PT, R52.reuse, -0x700cb87f, RZ ;  /* 0x8ff34781343b7810 */ /* 0x040fe40007ffe0ff */
[----:B------:R-:W-:Y:S01]  /*e3a0*/  LOP3.LUT R12, R57, R91, R52, 0x96, !PT ;  /* 0x0000005b390c7212 */ /* 0x000fe200078e9634 */
[----:B------:R-:W-:Y:S01]  /*e3b0*/  IMAD.WIDE.U32 R38, R13, -0x326172a9, RZ ;  /* 0xcd9e8d570d267825 */ /* 0x000fe200078e00ff */
[----:B------:R-:W-:Y:S02]  /*e3c0*/  IADD3 R13, PT, PT, R52, -0x61c88647, RZ ;  /* 0x9e3779b9340d7810 */ /* 0x000fe40007ffe0ff */
[----:B------:R-:W-:Y:S01]  /*e3d0*/  MOV R17, R14 ;  /* 0x0000000e00117202 */ /* 0x000fe20000000f00 */
        /* <DEDUP_REMOVED lines=54> */
.L_x_39529:
        /* <DEDUP_REMOVED lines=11> */
.L_x_39528:
        /* <DEDUP_REMOVED lines=15> */
.L_x_39534:
        /* <DEDUP_REMOVED lines=12> */
.L_x_39535:
        /* <DEDUP_REMOVED lines=59> */
[----:B------:R-:W-:Y:S01]  /*ed50*/  IMAD.MOV.U32 R13, RZ, RZ, RZ ;  /* 0x000000ffff0d7224 */ /* 0x000fe200078e00ff */
[----:B------:R-:W-:-:S07]  /*ed60*/  MOV R15, R12 ;  /* 0x0000000c000f7202 */ /* 0x000fce0000000f00 */
.L_x_39533:
        /* <DEDUP_REMOVED lines=11> */
.L_x_39532:
        /* <DEDUP_REMOVED lines=15> */
.L_x_39538:
        /* <DEDUP_REMOVED lines=12> */
.L_x_39539:
        /* <DEDUP_REMOVED lines=57> */
[----:B------:R-:W-:-:S03]  /*f360*/  IMAD.WIDE.U32 R12, R12, -0x2daee0ad, RZ ;  /* 0xd2511f530c0c7825 */ /* 0x000fc600078e00ff */
[----:B------:R-:W-:Y:S01]  /*f370*/  MOV R15, R12 ;  /* 0x0000000c000f7202 */ /* 0x000fe20000000f00 */
[----:B------:R-:W-:Y:S01]  /*f380*/  IMAD.MOV.U32 R12, RZ, RZ, RZ ;  /* 0x000000ffff0c7224 */ /* 0x000fe200078e00ff */
[----:B------:R-:W-:-:S07]  /*f390*/  LOP3.LUT R60, R60, R38, R13, 0x96, !PT ;  /* 0x000000263c3c7212 */ /* 0x000fce00078e960d */
.L_x_39537:
        /* <DEDUP_REMOVED lines=11> */
.L_x_39536:
        /* <DEDUP_REMOVED lines=15> */
.L_x_39542:
        /* <DEDUP_REMOVED lines=12> */
.L_x_39543:
        /* <DEDUP_REMOVED lines=61> */
.L_x_39541:
        /* <DEDUP_REMOVED lines=12> */
.L_x_39527:
        /* <DEDUP_REMOVED lines=19> */
.L_x_39546:
        /* <DEDUP_REMOVED lines=12> */
.L_x_39547:
        /* <DEDUP_REMOVED lines=61> */
.L_x_39545:
        /* <DEDUP_REMOVED lines=11> */
.L_x_39544:
        /* <DEDUP_REMOVED lines=15> */
.L_x_39550:
        /* <DEDUP_REMOVED lines=12> */
.L_x_39551:
        /* <DEDUP_REMOVED lines=61> */
.L_x_39549:
        /* <DEDUP_REMOVED lines=11> */
.L_x_39548:
        /* <DEDUP_REMOVED lines=15> */
.L_x_39554:
        /* <DEDUP_REMOVED lines=12> */
.L_x_39555:
        /* <DEDUP_REMOVED lines=61> */
.L_x_39553:
        /* <DEDUP_REMOVED lines=11> */
.L_x_39552:
        /* <DEDUP_REMOVED lines=15> */
.L_x_39557:
        /* <DEDUP_REMOVED lines=12> */
.L_x_39558:
        /* <DEDUP_REMOVED lines=61> */
.L_x_39556:
        /* <DEDUP_REMOVED lines=11> */
.L_x_39540:
        /* <DEDUP_REMOVED lines=22> */
.L_x_39559:
[----:B-----5:R1:W5:Y:S04]  /*114f0*/  @P1 LDG.E.128 R4, desc[UR6][R90.64] ;  /* 0x000000065a041981 */ /* 0x020368000c1e1d00 */
[----:B------:R1:W5:Y:S01]  /*11500*/  @P0 LDG.E.128 R8, desc[UR6][R114.64] ;  /* 0x0000000672080981 */ /* 0x000362000c1e1d00 */
[----:B------:R-:W-:Y:S05]  /*11510*/  @!P0 BRA `(.L_x_39560) ;  /* 0x0000001800488947 */ /* 0x000fea0003800000 */
[----:B------:R-:W-:Y:S01]  /*11520*/  ISETP.GT.AND P2, PT, R16, RZ, PT ;  /* 0x000000ff1000720c */ /* 0x000fe20003f44270 */
[----:B------:R-:W-:Y:S01]  /*11530*/  IMAD.MOV.U32 R14, RZ, RZ, R13 ;  /* 0x000000ffff0e7224 */ /* 0x000fe200078e000d */
[----:B------:R-:W-:Y:S01]  /*11540*/  MOV R19, R15 ;  /* 0x0000000f00137202 */ /* 0x000fe20000000f00 */
[----:B0----5:R-:W-:-:S10]  /*11550*/  IMAD.MOV.U32 R12, RZ, RZ, R8 ;  /* 0x000000ffff0c7224 */ /* 0x021fd400078e0008 */
        /* <DEDUP_REMOVED lines=16> */
.L_x_39563:
        /* <DEDUP_REMOVED lines=12> */
.L_x_39564:
[----:B------:R-:W-:Y:S01]  /*11720*/  IMAD.WIDE.U32 R116, R58, -0x326172a9, RZ ;  /* 0xcd9e8d573a747825 */ /* 0x000fe200078e00ff */
[----:B------:R-:W-:Y:S02]  /*11730*/  LOP3.LUT R13, R63, R91, R53, 0x96, !PT ;  /* 0x0000005b3f0d7212 */ /* 0x000fe400078e9635 */
[C---:B------:R-:W-:Y:S01]  /*11740*/  IADD3 R59, PT, PT, R52.reuse, -0x700cb87f, RZ ;  /* 0x8ff34781343b7810 */ /* 0x040fe20007ffe0ff */
        /* <DEDUP_REMOVED lines=58> */
.L_x_39562:
[----:B------:R-:W-:Y:S01]  /*11af0*/  I2FP.F32.U32 R13, R12 ;  /* 0x0000000c000d7245 */ /* 0x000fe20000201000 */
[----:B------:R-:W-:Y:S01]  /*11b00*/  FMUL.FTZ R15, R4, UR13 ;  /* 0x0000000d040f7c20 */ /* 0x000fe20008410000 */
[----:B------:R-:W-:-:S03]  /*11b10*/  MOV R12, 0x2f800000 ;  /* 0x2f800000000c7802 */ /* 0x000fc60000000f00 */
[----:B------:R-:W-:Y:S02]  /*11b20*/  FMUL.FTZ R15, R15, UR12 ;  /* 0x0000000c0f0f7c20 */ /* 0x000fe40008410000 */
[----:B------:R-:W-:-:S05]  /*11b30*/  FFMA.FTZ R12, R13, R12, 1.1641532182693481445e-10 ;  /* 0x2f0000000d0c7423 */ /* 0x000fca000001000c */
[----:B------:R-:W-:Y:S01]  /*11b40*/  FSETP.GTU.FTZ.AND P3, PT, R12, UR10, PT ;  /* 0x0000000a0c007c0b */ /* 0x000fe2000bf7c000 */
[----:B------:R-:W-:-:S03]  /*11b50*/  HADD2.F32 R12, -RZ, R69.H1_H1 ;  /* 0x30000045ff0c7230 */ /* 0x000fc60000004100 */
[----:B------:R-:W-:Y:S02]  /*11b60*/  FSEL R15, R15, RZ, !P3 ;  /* 0x000000ff0f0f7208 */ /* 0x000fe40005800000 */
[----:B------:R-:W-:-:S03]  /*11b70*/  SEL R13, RZ, 0x1, P3 ;  /* 0x00000001ff0d7807 */ /* 0x000fc60001800000 */
[----:B------:R-:W-:Y:S01]  /*11b80*/  FFMA.FTZ R12, R15, R12, R8 ;  /* 0x0000000c0f0c7223 */ /* 0x000fe20000010008 */
[----:B------:R-:W-:-:S07]  /*11b90*/  PRMT R65, R13, 0x7610, R65 ;  /* 0x000076100d417816 */ /* 0x000fce0000000041 */
.L_x_39561:
        /* <DEDUP_REMOVED lines=15> */
.L_x_39567:
        /* <DEDUP_REMOVED lines=12> */
.L_x_39568:
        /* <DEDUP_REMOVED lines=59> */
[----:B------:R-:W-:Y:S01]  /*12100*/  IMAD.MOV.U32 R15, RZ, RZ, RZ ;  /* 0x000000ffff0f7224 */ /* 0x000fe200078e00ff */
[----:B------:R-:W-:-:S07]  /*12110*/  MOV R19, R14 ;  /* 0x0000000e00137202 */ /* 0x000fce0000000f00 */
.L_x_39566:
        /* <DEDUP_REMOVED lines=11> */
.L_x_39565:
        /* <DEDUP_REMOVED lines=15> */
.L_x_39571:
        /* <DEDUP_REMOVED lines=12> */
.L_x_39572:
        /* <DEDUP_REMOVED lines=61> */
.L_x_39570:
        /* <DEDUP_REMOVED lines=11> */
.L_x_39569:
        /* <DEDUP_REMOVED lines=15> */
.L_x_39575:
        /* <DEDUP_REMOVED lines=12> */
.L_x_39576:
[----:B------:R-:W-:Y:S01]  /*129b0*/  IMAD.WIDE.U32 R116, R58, -0x326172a9, RZ ;  /* 0xcd9e8d573a747825 */ /* 0x000fe200078e00ff */
[----:B------:R-:W-:Y:S02]  /*129c0*/  LOP3.LUT R17, R63, R91, R53, 0x96, !PT ;  /* 0x0000005b3f117212 */ /* 0x000fe400078e9635 */
[C---:B------:R-:W-:Y:S02]  /*129d0*/  IADD3 R59, PT, PT, R52.reuse, -0x700cb87f, RZ ;  /* 0x8ff34781343b7810 */ /* 0x040fe40007ffe0ff */
        /* <DEDUP_REMOVED lines=58> */
.L_x_39574:
        /* <DEDUP_REMOVED lines=12> */
.L_x_39560:
[----:B------:R-:W-:Y:S01]  /*12e40*/  IMAD.MOV.U32 R14, RZ, RZ, R13 ;  /* 0x000000ffff0e7224 */ /* 0x000fe200078e000d */
[----:B------:R-:W-:Y:S01]  /*12e50*/  MOV R19, R15 ;  /* 0x0000000f00137202 */ /* 0x000fe20000000f00 */
        /* <DEDUP_REMOVED lines=17> */
.L_x_39579:
        /* <DEDUP_REMOVED lines=12> */
.L_x_39580:
        /* <DEDUP_REMOVED lines=61> */
.L_x_39578:
[----:B------:R-:W-:Y:S01]  /*13400*/  I2FP.F32.U32 R13, R12 ;  /* 0x0000000c000d7245 */ /* 0x000fe20000201000 */
[----:B-----5:R-:W-:Y:S01]  /*13410*/  FMUL.FTZ R15, R4, UR13 ;  /* 0x0000000d040f7c20 */ /* 0x020fe20008410000 */
[----:B------:R-:W-:-:S03]  /*13420*/  MOV R12, 0x2f800000 ;  /* 0x2f800000000c7802 */ /* 0x000fc60000000f00 */
[----:B------:R-:W-:Y:S02]  /*13430*/  FMUL.FTZ R15, R15, UR12 ;  /* 0x0000000c0f0f7c20 */ /* 0x000fe40008410000 */
[----:B------:R-:W-:-:S05]  /*13440*/  FFMA.FTZ R12, R13, R12, 1.1641532182693481445e-10 ;  /* 0x2f0000000d0c7423 */ /* 0x000fca000001000c */
[----:B------:R-:W-:Y:S01]  /*13450*/  FSETP.GTU.FTZ.AND P2, PT, R12, UR10, PT ;  /* 0x0000000a0c007c0b */ /* 0x000fe2000bf5c000 */
[----:B------:R-:W-:-:S03]  /*13460*/  HADD2.F32 R12, -RZ, R69.H1_H1 ;  /* 0x30000045ff0c7230 */ /* 0x000fc60000004100 */
[----:B------:R-:W-:Y:S02]  /*13470*/  FSEL R15, R15, RZ, !P2 ;  /* 0x000000ff0f0f7208 */ /* 0x000fe40005000000 */
[----:B------:R-:W-:-:S03]  /*13480*/  SEL R13, RZ, 0x1, P2 ;  /* 0x00000001ff0d7807 */ /* 0x000fc60001000000 */
[----:B------:R-:W-:Y:S01]  /*13490*/  FMUL.FTZ R12, R12, R15 ;  /* 0x0000000f0c0c7220 */ /* 0x000fe20000410000 */
[----:B------:R-:W-:-:S07]  /*134a0*/  PRMT R65, R13, 0x7610, R65 ;  /* 0x000076100d417816 */ /* 0x000fce0000000041 */
.L_x_39577:
        /* <DEDUP_REMOVED lines=15> */
.L_x_39583:
        /* <DEDUP_REMOVED lines=12> */
.L_x_39584:
        /* <DEDUP_REMOVED lines=61> */
.L_x_39582:
        /* <DEDUP_REMOVED lines=11> */
.L_x_39581:
        /* <DEDUP_REMOVED lines=15> */
.L_x_39587:
        /* <DEDUP_REMOVED lines=12> */
.L_x_39588:
        /* <DEDUP_REMOVED lines=61> */
.L_x_39586:
        /* <DEDUP_REMOVED lines=11> */
.L_x_39585:
        /* <DEDUP_REMOVED lines=15> */
.L_x_39590:
        /* <DEDUP_REMOVED lines=12> */
.L_x_39591:
        /* <DEDUP_REMOVED lines=61> */
.L_x_39589:
        /* <DEDUP_REMOVED lines=11> */
.L_x_39573:
[----:B------:R-:W-:Y:S01]  /*14740*/  VIADD R55, R54, 0x500 ;  /* 0x0000050036377836 */ /* 0x000fe20000000000 */
[----:B-1----:R-:W0:Y:S01]  /*14750*/  @P1 LDC.64 R114, c[0x0][0x390] ;  /* 0x0000e400ff721b82 */ /* 0x002e220000000a00 */
        /* <DEDUP_REMOVED lines=12> */
[----:B------:R-:W-:-:S03]  /*14820*/  IADD3 R18, PT, PT, R18, 0x500, RZ ;  /* 0x0000050012127810 */ /* 0x000fc60007ffe0ff */
[----:B------:R-:W-:Y:S01]  /*14830*/  IMAD R61, R55, 0x1000000, R61 ;  /* 0x01000000373d7824 */ /* 0x000fe200078e023d */
[----:B------:R-:W-:-:S05]  /*14840*/  LOP3.LUT R55, R66, 0xff, RZ, 0xc0, !PT ;  /* 0x000000ff42377812 */ /* 0x000fca00078ec0ff */
[----:B------:R-:W-:Y:S01]  /*14850*/  IMAD R61, R55, 0x100, R61 ;  /* 0x00000100373d7824 */ /* 0x000fe200078e023d */
[----:B------:R-:W-:-:S04]  /*14860*/  LOP3.LUT R55, R65, 0xff, RZ, 0xc0, !PT ;  /* 0x000000ff41377812 */ /* 0x000fc800078ec0ff */
[----:B------:R-:W-:Y:S01]  /*14870*/  IADD3 R55, PT, PT, R61, R55, RZ ;  /* 0x000000373d377210 */ /* 0x000fe20007ffe0ff */
[----:B0-----:R-:W-:-:S05]  /*14880*/  IMAD.WIDE.U32 R116, R18, 0x4, R116 ;  /* 0x0000000412747825 */ /* 0x001fca00078e0074 */
[----:B------:R0:W-:Y:S02]  /*14890*/  STG.E desc[UR6][R116.64], R55 ;  /* 0x0000003774007986 */ /* 0x0001e4000c101906 */
.L_x_39592:
[----:B-----5:R1:W5:Y:S04]  /*148a0*/  @P1 LDG.E.128 R4, desc[UR6][R114.64] ;  /* 0x0000000672041981 */ /* 0x020368000c1e1d00 */
[----:B------:R1:W5:Y:S01]  /*148b0*/  @P0 LDG.E.128 R8, desc[UR6][R90.64] ;  /* 0x000000065a080981 */ /* 0x000362000c1e1d00 */
[----:B------:R-:W-:Y:S05]  /*148c0*/  @!P0 BRA `(.L_x_39593) ;  /* 0x0000001800488947 */ /* 0x000fea0003800000 */
[----:B------:R-:W-:Y:S01]  /*148d0*/  ISETP.GT.AND P0, PT, R16, RZ, PT ;  /* 0x000000ff1000720c */ /* 0x000fe20003f04270 */
[----:B------:R-:W-:Y:S01]  /*148e0*/  IMAD.MOV.U32 R18, RZ, RZ, R17 ;  /* 0x000000ffff127224 */ /* 0x000fe200078e0011 */
        /* <DEDUP_REMOVED lines=18> */
.L_x_39596:
        /* <DEDUP_REMOVED lines=12> */
.L_x_39597:
[----:B0-----:R-:W-:Y:S01]  /*14ad0*/  IMAD.WIDE.U32 R116, R58, -0x326172a9, RZ ;  /* 0xcd9e8d573a747825 */ /* 0x001fe200078e00ff */
        /* <DEDUP_REMOVED lines=60> */
.L_x_39595:
        /* <DEDUP_REMOVED lines=11> */
.L_x_39594:
        /* <DEDUP_REMOVED lines=15> */
.L_x_39600:
        /* <DEDUP_REMOVED lines=12> */
.L_x_39601:
[----:B0-----:R-:W-:Y:S01]  /*15100*/  IMAD.WIDE.U32 R116, R58, -0x326172a9, RZ ;  /* 0xcd9e8d573a747825 */ /* 0x001fe200078e00ff */
        /* <DEDUP_REMOVED lines=60> */
.L_x_39599:
[----:B------:R-:W-:Y:S01]  /*154d0*/  I2FP.F32.U32 R18, R17 ;  /* 0x0000001100127245 */ /* 0x000fe20000201000 */
[----:B------:R-:W-:Y:S02]  /*154e0*/  HFMA2 R17, -RZ, RZ, 0.1171875, 0 ;  /* 0x2f800000ff117431 */ /* 0x000fe400000001ff */
[----:B0-----:R-:W-:-:S03]  /*154f0*/  FMUL.FTZ R55, R5, UR13 ;  /* 0x0000000d05377c20 */ /* 0x001fc60008410000 */
        /* <DEDUP_REMOVED lines=8> */
.L_x_39598:
[----:B0-----:R-:W-:Y:S01]  /*15580*/  IMAD.MOV.U32 R55, RZ, RZ, R19 ;  /* 0x000000ffff377224 */ /* 0x001fe200078e0013 */
        /* <DEDUP_REMOVED lines=14> */
.L_x_39604:
        /* <DEDUP_REMOVED lines=12> */
.L_x_39605:
        /* <DEDUP_REMOVED lines=61> */
.L_x_39603:
        /* <DEDUP_REMOVED lines=11> */
.L_x_39602:
        /* <DEDUP_REMOVED lines=15> */
.L_x_39608:
        /* <DEDUP_REMOVED lines=12> */
.L_x_39609:
        /* <DEDUP_REMOVED lines=61> */
.L_x_39607:
        /* <DEDUP_REMOVED lines=12> */
.L_x_39593:
        /* <DEDUP_REMOVED lines=19> */
.L_x_39612:
        /* <DEDUP_REMOVED lines=12> */
.L_x_39613:
        /* <DEDUP_REMOVED lines=61> */
.L_x_39611:
        /* <DEDUP_REMOVED lines=11> */
.L_x_39610:
        /* <DEDUP_REMOVED lines=15> */
.L_x_39616:
        /* <DEDUP_REMOVED lines=12> */
.L_x_39617:
        /* <DEDUP_REMOVED lines=61> */
.L_x_39615:
[----:B------:R-:W-:Y:S01]  /*16de0*/  I2FP.F32.U32 R18, R17 ;  /* 0x0000001100127245 */ /* 0x000fe20000201000 */
[----:B------:R-:W-:Y:S02]  /*16df0*/  HFMA2 R17, -RZ, RZ, 0.1171875, 0 ;  /* 0x2f800000ff117431 */ /* 0x000fe400000001ff */
[----:B0----5:R-:W-:-:S03]  /*16e00*/  FMUL.FTZ R55, R5, UR13 ;  /* 0x0000000d05377c20 */ /* 0x021fc60008410000 */
        /* <DEDUP_REMOVED lines=8> */
.L_x_39614:
        /* <DEDUP_REMOVED lines=15> */
.L_x_39620:
        /* <DEDUP_REMOVED lines=12> */
.L_x_39621:
        /* <DEDUP_REMOVED lines=61> */
.L_x_39619:
        /* <DEDUP_REMOVED lines=11> */
.L_x_39618:
        /* <DEDUP_REMOVED lines=15> */
.L_x_39623:
        /* <DEDUP_REMOVED lines=12> */
.L_x_39624:
        /* <DEDUP_REMOVED lines=61> */
.L_x_39622:
        /* <DEDUP_REMOVED lines=11> */
.L_x_39606:
[----:B------:R-:W-:Y:S01]  /*17af0*/  FADD.FTZ R55, RZ, R20 ;  /* 0x00000014ff377221 */ /* 0x000fe20000010000 */
[----:B-1----:R-:W-:-:S04]  /*17b00*/  IMAD.WIDE.U32 R90, R54, 0x10, R86 ;  /* 0x00000010365a7825 */ /* 0x002fc800078e0056 */
        /* <DEDUP_REMOVED lines=40> */
.L_x_39625:
        /* <DEDUP_REMOVED lines=68> */
[----:B------:R-:W-:-:S03]  /*181d0*/  LOP3.LUT R84, R89, 0x1f, RZ, 0xc0, !PT ;  /* 0x0000001f59547812 */ /* 0x000fc600078ec0ff */
[----:B------:R-:W-:Y:S01]  /*181e0*/  FFMA.FTZ R83, R55, R55, R83 ;  /* 0x0000003737537223 */ /* 0x000fe20000010053 */
[----:B------:R-:W-:Y:S01]  /*181f0*/  ISETP.GT.U32.AND P1, PT, R84, 0x7, PT ;  /* 0x000000075400780c */ /* 0x000fe20003f24070 */
[----:B------:R-:W-:-:S03]  /*18200*/  IMAD.MOV.U32 R84, RZ, RZ, RZ ;  /* 0x000000ffff547224 */ /* 0x000fc600078e00ff */
        /* <DEDUP_REMOVED lines=18> */
.L_x_39627:
[----:B------:R-:W-:Y:S05]  /*18330*/  BSYNC.RECONVERGENT B0 ;  /* 0x0000000000007941 */ /* 0x000fea0003800200 */
.L_x_39626:
        /* <DEDUP_REMOVED lines=12> */
.L_x_39629:
[----:B------:R-:W-:Y:S05]  /*18400*/  BSYNC.RECONVERGENT B0 ;  /* 0x0000000000007941 */ /* 0x000fea0003800200 */
.L_x_39628:
        /* <DEDUP_REMOVED lines=24> */
[----:B------:R-:W1:Y:S03]  /*18590*/  SHFL.DOWN PT, R92, R100, 0x2, 0x1f ;  /* 0x08401f00645c7f89 */ /* 0x000e6600000e0000 */
[----:B------:R-:W2:Y:S01]  /*185a0*/  MUFU.RCP R88, R90 ;  /* 0x0000005a00587308 */ /* 0x000ea20000001000 */
[----:B------:R-:W3:Y:S01]  /*185b0*/  SHFL.DOWN PT, R55, R91, 0x1, 0x1f ;  /* 0x08201f005b377f89 */ /* 0x000ee200000e0000 */
[----:B0-----:R-:W-:Y:S01]  /*185c0*/  FMUL.FTZ R86, R84, R87 ;  /* 0x0000005754567220 */ /* 0x001fe20000410000 */
[----:B------:R-:W-:-:S03]  /*185d0*/  FADD.FTZ R84, R54, -R84 ;  /* 0x8000005436547221 */ /* 0x000fc60000010000 */
[C---:B------:R-:W-:Y:S01]  /*185e0*/  FFMA.FTZ R86, R83.reuse, R54, R86 ;  /* 0x0000003653567223 */ /* 0x040fe20000010056 */
[----:B------:R-:W-:Y:S01]  /*185f0*/  FMUL.FTZ R84, R84, R84 ;  /* 0x0000005454547220 */ /* 0x000fe20000410000 */
[----:B-1----:R-:W-:Y:S02]  /*18600*/  FADD.FTZ R92, R100, R92 ;  /* 0x0000005c645c7221 */ /* 0x002fe40000010000 */
[----:B--2---:R-:W-:Y:S01]  /*18610*/  FMUL.FTZ R86, R88, R86 ;  /* 0x0000005658567220 */ /* 0x004fe20000410000 */
[----:B------:R-:W-:Y:S01]  /*18620*/  FMUL.FTZ R84, R83, R84 ;  /* 0x0000005453547220 */ /* 0x000fe20000410000 */
[-C--:B---3--:R-:W-:Y:S02]  /*18630*/  IADD3 R83, PT, PT, R91, R55.reuse, RZ ;  /* 0x000000375b537210 */ /* 0x088fe40007ffe0ff */
[----:B------:R-:W-:Y:S01]  /*18640*/  I2FP.F32.S32 R55, R55 ;  /* 0x0000003700377245 */ /* 0x000fe20000201400 */
[----:B------:R-:W0:Y:S01]  /*18650*/  SHFL.DOWN PT, R54, R86, 0x1, 0x1f ;  /* 0x08201f0056367f89 */ /* 0x000e2200000e0000 */
[----:B------:R-:W-:Y:S01]  /*18660*/  FMUL.FTZ R84, R84, R87 ;  /* 0x0000005754547220 */ /* 0x000fe20000410000 */
[----:B------:R-:W-:-:S03]  /*18670*/  I2FP.F32.S32 R83, R83 ;  /* 0x0000005300537245 */ /* 0x000fc60000201400 */
[----:B------:R-:W-:-:S03]  /*18680*/  FFMA.FTZ R92, R88, R84, R92 ;  /* 0x00000054585c7223 */ /* 0x000fc6000001005c */
[----:B------:R-:W1:Y:S02]  /*18690*/  MUFU.RCP R83, R83 ;  /* 0x0000005300537308 */ /* 0x000e640000001000 */
[----:B------:R-:W2:Y:S01]  /*186a0*/  SHFL.DOWN PT, R84, R92, 0x1, 0x1f ;  /* 0x08201f005c547f89 */ /* 0x000ea200000e0000 */
[----:B0-----:R-:W-:Y:S01]  /*186b0*/  FADD.FTZ R87, R86, -R54 ;  /* 0x8000003656577221 */ /* 0x001fe20000010000 */
[----:B------:R-:W-:-:S03]  /*186c0*/  FMUL.FTZ R54, R54, R55 ;  /* 0x0000003736367220 */ /* 0x000fc60000410000 */
[----:B------:R-:W-:Y:S01]  /*186d0*/  FMUL.FTZ R87, R87, R87 ;  /* 0x0000005757577220 */ /* 0x000fe20000410000 */
[----:B------:R-:W-:-:S03]  /*186e0*/  FFMA.FTZ R54, R90, R86, R54 ;  /* 0x000000565a367223 */ /* 0x000fc60000010036 */
[----:B------:R-:W-:Y:S01]  /*186f0*/  FMUL.FTZ R87, R90, R87 ;  /* 0x000000575a577220 */ /* 0x000fe20000410000 */
[----:B-1----:R-:W-:Y:S01]  /*18700*/  FMUL.FTZ R54, R83, R54 ;  /* 0x0000003653367220 */ /* 0x002fe20000410000 */
[----:B--2---:R-:W-:Y:S01]  /*18710*/  FADD.FTZ R84, R92, R84 ;  /* 0x000000545c547221 */ /* 0x004fe20000010000 */
[----:B------:R-:W0:Y:S01]  /*18720*/  @!P0 LDC.64 R90, c[0x0][0x3c0] ;  /* 0x0000f000ff5a8b82 */ /* 0x000e220000000a00 */
[----:B------:R-:W-:Y:S02]  /*18730*/  FMUL.FTZ R87, R87, R55 ;  /* 0x0000003757577220 */ /* 0x000fe40000410000 */
[----:B------:R1:W2:Y:S02]  /*18740*/  SHFL.IDX PT, R55, R54, RZ, 0x1f ;  /* 0x00001fff36377589 */ /* 0x0002a400000e0000 */
[----:B-1----:R-:W-:-:S03]  /*18750*/  FFMA.FTZ R54, R83, R87, R84 ;  /* 0x0000005753367223 */ /* 0x002fc60000010054 */
[----:B------:R-:W1:Y:S03]  /*18760*/  LDC R83, c[0x0][0x448] ;  /* 0x00011200ff537b82 */ /* 0x000e660000000800 */
[----:B------:R-:W1:Y:S05]  /*18770*/  SHFL.IDX PT, R54, R54, RZ, 0x1f ;  /* 0x00001fff36367589 */ /* 0x000e6a00000e0000 */
[----:B------:R-:W3:Y:S01]  /*18780*/  @!P0 LDC.64 R86, c[0x0][0x3c8] ;  /* 0x0000f200ff568b82 */ /* 0x000ee20000000a00 */
[----:B0-----:R-:W-:-:S04]  /*18790*/  @!P0 IMAD.WIDE R90, R56, 0x4, R90 ;  /* 0x00000004385a8825 */ /* 0x001fc800078e025a */
[----:B--2---:R-:W-:Y:S01]  /*187a0*/  FMUL.FTZ R84, R55, R55 ;  /* 0x0000003737547220 */ /* 0x004fe20000410000 */
[----:B------:R0:W-:Y:S04]  /*187b0*/  @!P0 STG.E desc[UR6][R90.64], R55 ;  /* 0x000000375a008986 */ /* 0x0001e8000c101906 */
[----:B------:R-:W-:Y:S01]  /*187c0*/  FSEL R84, R84, RZ, P1 ;  /* 0x000000ff54547208 */ /* 0x000fe20000800000 */
[----:B-1----:R-:W-:-:S04]  /*187d0*/  FFMA.FTZ R54, R54, UR14, R83 ;  /* 0x0000000e36367c23 */ /* 0x002fc80008010053 */
[----:B------:R-:W-:Y:S01]  /*187e0*/  FADD.FTZ R54, R54, R84 ;  /* 0x0000005436367221 */ /* 0x000fe20000010000 */
[----:B---3--:R-:W-:-:S05]  /*187f0*/  @!P0 IMAD.WIDE R86, R56, 0x4, R86 ;  /* 0x0000000438568825 */ /* 0x008fca00078e0256 */
        /* <DEDUP_REMOVED lines=11> */
[----:B------:R-:W0:Y:S01]  /*188b0*/  LDC.64 R24, c[0x0][0x428] ;  /* 0x00010a00ff187b82 */ /* 0x000e220000000a00 */
[C---:B------:R-:W-:Y:S01]  /*188c0*/  FADD.FTZ R84, -R55.reuse, R30 ;  /* 0x0000001e37547221 */ /* 0x040fe20000010100 */
[----:B------:R-:W-:Y:S01]  /*188d0*/  SHF.R.S32.HI R30, RZ, 0x1f, R85 ;  /* 0x0000001fff1e7819 */ /* 0x000fe20000011455 */
[----:B------:R-:W-:Y:S01]  /*188e0*/  FADD.FTZ R86, -R55, R35 ;  /* 0x0000002337567221 */ /* 0x000fe20000010100 */
[----:B------:R-:W-:-:S02]  /*188f0*/  HADD2.F32 R35, -RZ, R50.H0_H0 ;  /* 0x20000032ff237230 */ /* 0x000fc40000004100 */
[----:B------:R-:W-:Y:S01]  /*18900*/  FMUL.FTZ R20, R54, R20 ;  /* 0x0000001436147220 */ /* 0x000fe20000410000 */
[----:B------:R-:W-:Y:S01]  /*18910*/  LEA.HI R30, R30, R85, RZ, 0x2 ;  /* 0x000000551e1e7211 */ /* 0x000fe200078f10ff */
[C---:B------:R-:W-:Y:S01]  /*18920*/  FADD.FTZ R22, -R55.reuse, R22 ;  /* 0x0000001637167221 */ /* 0x040fe20000010100 */
[C---:B------:R-:W-:Y:S01]  /*18930*/  FADD.FTZ R21, -R55.reuse, R21 ;  /* 0x0000001537157221 */ /* 0x040fe20000010100 */
[C---:B------:R-:W-:Y:S01]  /*18940*/  FADD.FTZ R23, -R55.reuse, R23 ;  /* 0x0000001737177221 */ /* 0x040fe20000010100 */
[C---:B------:R-:W-:Y:S01]  /*18950*/  FADD.FTZ R88, -R55.reuse, R33 ;  /* 0x0000002137587221 */ /* 0x040fe20000010100 */
[----:B------:R-:W-:Y:S01]  /*18960*/  FFMA.FTZ R20, R20, R90, R35 ;  /* 0x0000005a14147223 */ /* 0x000fe20000010023 */
[----:B------:R-:W-:Y:S01]  /*18970*/  FADD.FTZ R33, -R55, R39 ;  /* 0x0000002737217221 */ /* 0x000fe20000010100 */
[----:B------:R-:W-:Y:S01]  /*18980*/  LEA.HI.SX32 R30, R30, R89, 0x1e ;  /* 0x000000591e1e7211 */ /* 0x000fe200078ff2ff */
        /* <DEDUP_REMOVED lines=8> */
[----:B------:R-:W-:Y:S02]  /*18a10*/  HADD2.F32 R39, -RZ, R93.H1_H1 ;  /* 0x3000005dff277230 */ /* 0x000fe40000004100 */
[----:B------:R-:W-:Y:S01]  /*18a20*/  FADD.FTZ R87, -R55, R34 ;  /* 0x0000002237577221 */ /* 0x000fe20000010100 */
[----:B------:R-:W-:-:S02]  /*18a30*/  HADD2.F32 R89, -RZ, R107.H1_H1 ;  /* 0x3000006bff597230 */ /* 0x000fc40000004100 */
[----:B------:R-:W-:Y:S01]  /*18a40*/  FFMA.FTZ R21, R21, R92, R100 ;  /* 0x0000005c15157223 */ /* 0x000fe20000010064 */
[----:B0-----:R-:W-:-:S04]  /*18a50*/  IMAD.WIDE.U32 R90, R30, 0x10, R24 ;  /* 0x000000101e5a7825 */ /* 0x001fc800078e0018 */
[C---:B------:R-:W-:Y:S01]  /*18a60*/  FADD.FTZ R27, -R55.reuse, R27 ;  /* 0x0000001b371b7221 */ /* 0x040fe20000010100 */
[----:B------:R-:W-:Y:S01]  /*18a70*/  FADD.FTZ R85, -R55, R36 ;  /* 0x0000002437557221 */ /* 0x000fe20000010100 */
        /* <DEDUP_REMOVED lines=9> */
[----:B------:R-:W-:Y:S01]  /*18b10*/  HADD2.F32 R17, -RZ, R95.H1_H1 ;  /* 0x3000005fff117230 */ /* 0x000fe20000004100 */
[----:B------:R0:W-:Y:S01]  /*18b20*/  STG.E.128 desc[UR6][R90.64], R20 ;  /* 0x000000145a007986 */ /* 0x0001e2000c101d06 */
[----:B------:R-:W-:-:S02]  /*18b30*/  HADD2.F32 R16, -RZ, R108.H1_H1 ;  /* 0x3000006cff107230 */ /* 0x000fc40000004100 */
[C---:B------:R-:W-:Y:S01]  /*18b40*/  FMUL.FTZ R89, R54.reuse, R27 ;  /* 0x0000001b36597220 */ /* 0x040fe20000410000 */
[C---:B------:R-:W-:Y:S01]  /*18b50*/  FADD.FTZ R26, -R55.reuse, R26 ;  /* 0x0000001a371a7221 */ /* 0x040fe20000010100 */
[C---:B------:R-:W-:Y:S01]  /*18b60*/  FADD.FTZ R28, -R55.reuse, R28 ;  /* 0x0000001c371c7221 */ /* 0x040fe20000010100 */
[C---:B------:R-:W-:Y:S01]  /*18b70*/  FADD.FTZ R29, -R55.reuse, R29 ;  /* 0x0000001d371d7221 */ /* 0x040fe20000010100 */
[C---:B------:R-:W-:Y:S01]  /*18b80*/  FADD.FTZ R32, -R55.reuse, R32 ;  /* 0x0000002037207221 */ /* 0x040fe20000010100 */
[C---:B------:R-:W-:Y:S01]  /*18b90*/  FADD.FTZ R38, -R55.reuse, R38 ;  /* 0x0000002637267221 */ /* 0x040fe20000010100 */
[C---:B------:R-:W-:Y:S01]  /*18ba0*/  FADD.FTZ R14, -R55.reuse, R14 ;  /* 0x0000000e370e7221 */ /* 0x040fe20000010100 */
[----:B------:R-:W-:Y:S01]  /*18bb0*/  FADD.FTZ R55, -R55, R19 ;  /* 0x0000001337377221 */ /* 0x000fe20000010100 */
[----:B------:R-:W-:Y:S02]  /*18bc0*/  HADD2.F32 R19, -RZ, R94.H1_H1 ;  /* 0x3000005eff137230 */ /* 0x000fe40000004100 */
[----:B------:R-:W-:Y:S01]  /*18bd0*/  FMUL.FTZ R92, R54, R82 ;  /* 0x00000052365c7220 */ /* 0x000fe20000410000 */
[----:B------:R-:W-:-:S02]  /*18be0*/  HADD2.F32 R18, -RZ, R49.H0_H0 ;  /* 0x20000031ff127230 */ /* 0x000fc40000004100 */
[C---:B------:R-:W-:Y:S01]  /*18bf0*/  FMUL.FTZ R82, R54.reuse, R28 ;  /* 0x0000001c36527220 */ /* 0x040fe20000410000 */
[C---:B------:R-:W-:Y:S01]  /*18c00*/  FMUL.FTZ R39, R54.reuse, R29 ;  /* 0x0000001d36277220 */ /* 0x040fe20000410000 */
[C---:B------:R-:W-:Y:S01]  /*18c10*/  FMUL.FTZ R28, R54.reuse, R13 ;  /* 0x0000000d361c7220 */ /* 0x040fe20000410000 */
[----:B------:R-:W-:Y:S01]  /*18c20*/  FMUL.FTZ R29, R54, R12 ;  /* 0x0000000c361d7220 */ /* 0x000fe20000410000 */
[----:B------:R-:W-:Y:S01]  /*18c30*/  IADD3 R116, PT, PT, R30, 0x300, RZ ;  /* 0x000003001e747810 */ /* 0x000fe20007ffe0ff */
[C---:B0-----:R-:W-:Y:S01]  /*18c40*/  FMUL.FTZ R91, R54.reuse, R83 ;  /* 0x00000053365b7220 */ /* 0x041fe20000410000 */
[C---:B------:R-:W-:Y:S01]  /*18c50*/  FMUL.FTZ R83, R54.reuse, R31 ;  /* 0x0000001f36537220 */ /* 0x040fe20000410000 */
[----:B------:R-:W-:Y:S01]  /*18c60*/  FMUL.FTZ R31, R54, R15 ;  /* 0x0000000f361f7220 */ /* 0x000fe20000410000 */
[----:B------:R-:W-:Y:S01]  /*18c70*/  FFMA.FTZ R15, R89, R17, R16 ;  /* 0x00000011590f7223 */ /* 0x000fe20000010010 */
[----:B------:R-:W-:Y:S01]  /*18c80*/  HADD2.F32 R23, -RZ, R94.H0_H0 ;  /* 0x2000005eff177230 */ /* 0x000fe20000004100 */
[----:B------:R-:W-:Y:S01]  /*18c90*/  IADD3 R16, PT, PT, R30, 0x100, RZ ;  /* 0x000001001e107810 */ /* 0x000fe20007ffe0ff */
[----:B------:R-:W-:-:S02]  /*18ca0*/  HADD2.F32 R22, -RZ, R48.H0_H0 ;  /* 0x20000030ff167230 */ /* 0x000fc40000004100 */
[C---:B------:R-:W-:Y:S01]  /*18cb0*/  FMUL.FTZ R90, R54.reuse, R26 ;  /* 0x0000001a365a7220 */ /* 0x040fe20000410000 */
[----:B------:R-:W-:Y:S02]  /*18cc0*/  HADD2.F32 R21, -RZ, R95.H0_H0 ;  /* 0x2000005fff157230 */ /* 0x000fe40000004100 */
[----:B------:R-:W-:Y:S01]  /*18cd0*/  FMUL.FTZ R26, R54, R14 ;  /* 0x0000000e361a7220 */ /* 0x000fe20000410000 */
[----:B------:R-:W-:Y:S02]  /*18ce0*/  HADD2.F32 R20, -RZ, R108.H0_H0 ;  /* 0x2000006cff147230 */ /* 0x000fe40000004100 */
[----:B------:R-:W-:Y:S01]  /*18cf0*/  FFMA.FTZ R12, R92, R23, R22 ;  /* 0x000000175c0c7223 */ /* 0x000fe20000010016 */
[----:B------:R-:W-:Y:S01]  /*18d00*/  FFMA.FTZ R14, R90, R19, R18 ;  /* 0x000000135a0e7223 */ /* 0x000fe20000010012 */
[----:B------:R-:W-:Y:S01]  /*18d10*/  IMAD.WIDE.U32 R16, R16, 0x10, R24 ;  /* 0x0000001010107825 */ /* 0x000fe200078e0018 */
[----:B------:R-:W-:-:S03]  /*18d20*/  IADD3 R90, PT, PT, R30, 0x500, RZ ;  /* 0x000005001e5a7810 */ /* 0x000fc60007ffe0ff */
[----:B------:R-:W-:Y:S01]  /*18d30*/  FFMA.FTZ R13, R91, R21, R20 ;  /* 0x000000155b0d7223 */ /* 0x000fe20000010014 */
[C---:B------:R-:W-:Y:S01]  /*18d40*/  FMUL.FTZ R32, R54.reuse, R32 ;  /* 0x0000002036207220 */ /* 0x040fe20000410000 */
[----:B------:R-:W-:Y:S02]  /*18d50*/  HADD2.F32 R21, -RZ, R96.H0_H0 ;  /* 0x20000060ff157230 */ /* 0x000fe40000004100 */
[C---:B------:R-:W-:Y:S01]  /*18d60*/  FMUL.FTZ R84, R54.reuse, R84 ;  /* 0x0000005436547220 */ /* 0x040fe20000410000 */
[--C-:B------:R-:W-:Y:S01]  /*18d70*/  HADD2.F32 R20, -RZ, R97.reuse.H0_H0 ;  /* 0x20000061ff147230 */ /* 0x100fe20000004100 */
[----:B------:R0:W-:Y:S01]  /*18d80*/  STG.E.128 desc[UR6][R16.64], R12 ;  /* 0x0000000c10007986 */ /* 0x0001e2000c101d06 */
[----:B------:R-:W-:Y:S02]  /*18d90*/  HADD2.F32 R18, -RZ, R97.H1_H1 ;  /* 0x30000061ff127230 */ /* 0x000fe40000004100 */
[----:B------:R-:W-:Y:S01]  /*18da0*/  FMUL.FTZ R88, R54, R88 ;  /* 0x0000005836587220 */ /* 0x000fe20000410000 */
[----:B------:R-:W-:-:S02]  /*18db0*/  VIADD R118, R30, 0x200 ;  /* 0x000002001e767836 */ /* 0x000fc40000000000 */
[----:B------:R-:W-:Y:S01]  /*18dc0*/  FMUL.FTZ R87, R54, R87 ;  /* 0x0000005736577220 */ /* 0x000fe20000410000 */
[----:B------:R-:W-:Y:S02]  /*18dd0*/  VIADD R114, R30, 0x400 ;  /* 0x000004001e727836 */ /* 0x000fe40000000000 */
[----:B------:R-:W-:Y:S01]  /*18de0*/  FMUL.FTZ R85, R54, R85 ;  /* 0x0000005536557220 */ /* 0x000fe20000410000 */
[----:B------:R-:W-:Y:S02]  /*18df0*/  VIADD R120, R30, 0x600 ;  /* 0x000006001e787836 */ /* 0x000fe40000000000 */
[C---:B------:R-:W-:Y:S01]  /*18e00*/  FMUL.FTZ R34, R54.reuse, R34 ;  /* 0x0000002236227220 */ /* 0x040fe20000410000 */
[----:B------:R-:W-:Y:S02]  /*18e10*/  HADD2.F32 R19, -RZ, R96.H1_H1 ;  /* 0x30000060ff137230 */ /* 0x000fe40000004100 */
[----:B------:R-:W-:Y:S01]  /*18e20*/  FMUL.FTZ R86, R54, R86 ;  /* 0x0000005636567220 */ /* 0x000fe20000410000 */
[----:B------:R-:W-:-:S04]  /*18e30*/  IMAD.WIDE.U32 R118, R118, 0x10, R24 ;  /* 0x0000001076767825 */ /* 0x000fc800078e0018 */
[C---:B------:R-:W-:Y:S01]  /*18e40*/  FMUL.FTZ R38, R54.reuse, R38 ;  /* 0x0000002636267220 */ /* 0x040fe20000410000 */
[C---:B------:R-:W-:Y:S01]  /*18e50*/  FMUL.FTZ R33, R54.reuse, R33 ;  /* 0x0000002136217220 */ /* 0x040fe20000410000 */
[----:B------:R-:W-:Y:S01]  /*18e60*/  FMUL.FTZ R37, R54, R37 ;  /* 0x0000002536257220 */ /* 0x000fe20000410000 */
[----:B------:R-:W-:-:S04]  /*18e70*/  IMAD.WIDE.U32 R116, R116, 0x10, R24 ;  /* 0x0000001074747825 */ /* 0x000fc800078e0018 */
[C---:B------:R-:W-:Y:S01]  /*18e80*/  FMUL.FTZ R36, R54.reuse, R36 ;  /* 0x0000002436247220 */ /* 0x040fe20000410000 */
[C---:B------:R-:W-:Y:S01]  /*18e90*/  FMUL.FTZ R27, R54.reuse, R35 ;  /* 0x00000023361b7220 */ /* 0x040fe20000410000 */
[----:B------:R-:W-:Y:S01]  /*18ea0*/  FMUL.FTZ R55, R54, R55 ;  /* 0x0000003736377220 */ /* 0x000fe20000410000 */
[----:B0-----:R-:W-:Y:S02]  /*18eb0*/  HADD2.F32 R12, -RZ, R46.H0_H0 ;  /* 0x2000002eff0c7230 */ /* 0x001fe40000004100 */
[--C-:B------:R-:W-:Y:S02]  /*18ec0*/  HADD2.F32 R13, -RZ, R109.reuse.H0_H0 ;  /* 0x2000006dff0d7230 */ /* 0x100fe40000004100 */
[----:B------:R-:W-:Y:S02]  /*18ed0*/  HADD2.F32 R15, -RZ, R109.H1_H1 ;  /* 0x3000006dff0f7230 */ /* 0x000fe40000004100 */
[----:B------:R-:W-:Y:S01]  /*18ee0*/  FFMA.FTZ R12, R82, R21, R12 ;  /* 0x00000015520c7223 */ /* 0x000fe2000001000c */
[----:B------:R-:W-:-:S02]  /*18ef0*/  HADD2.F32 R17, -RZ, R98.H0_H0 ;  /* 0x20000062ff117230 */ /* 0x000fc40000004100 */
[----:B------:R-:W-:Y:S01]  /*18f00*/  FFMA.FTZ R13, R39, R20, R13 ;  /* 0x00000014270d7223 */ /* 0x000fe2000001000d */
[----:B------:R-:W-:Y:S02]  /*18f10*/  HADD2.F32 R16, -RZ, R44.H0_H0 ;  /* 0x2000002cff107230 */ /* 0x000fe40000004100 */
[----:B------:R-:W-:Y:S01]  /*18f20*/  FFMA.FTZ R15, R83, R18, R15 ;  /* 0x00000012530f7223 */ /* 0x000fe2000001000f */
[----:B------:R-:W-:Y:S02]  /*18f30*/  HADD2.F32 R14, -RZ, R47.H0_H0 ;  /* 0x2000002fff0e7230 */ /* 0x000fe40000004100 */
[----:B------:R-:W-:-:S04]  /*18f40*/  IMAD.WIDE.U32 R114, R114, 0x10, R24 ;  /* 0x0000001072727825 */ /* 0x000fc800078e0018 */
[----:B------:R-:W-:Y:S01]  /*18f50*/  FFMA.FTZ R16, R32, R17, R16 ;  /* 0x0000001120107223 */ /* 0x000fe20000010010 */
[----:B------:R-:W-:Y:S01]  /*18f60*/  FFMA.FTZ R14, R84, R19, R14 ;  /* 0x00000013540e7223 */ /* 0x000fe2000001000e */
[----:B------:R-:W-:-:S04]  /*18f70*/  IMAD.WIDE.U32 R90, R90, 0x10, R24 ;  /* 0x000000105a5a7825 */ /* 0x000fc800078e0018 */
[----:B------:R-:W-:Y:S01]  /*18f80*/  IMAD.WIDE.U32 R120, R120, 0x10, R24 ;  /* 0x0000001078787825 */ /* 0x000fe200078e0018 */
[----:B------:R0:W-:Y:S03]  /*18f90*/  STG.E.128 desc[UR6][R118.64], R12 ;  /* 0x0000000c76007986 */ /* 0x0001e6000c101d06 */
[----:B------:R-:W-:Y:S02]  /*18fa0*/  HADD2.F32 R30, -RZ, R99.H0_H0 ;  /* 0x20000063ff1e7230 */ /* 0x000fe40000004100 */
[----:B------:R-:W-:Y:S02]  /*18fb0*/  HADD2.F32 R17, -RZ, R110.H0_H0 ;  /* 0x2000006eff117230 */ /* 0x000fe40000004100 */
[----:B------:R-:W-:Y:S02]  /*18fc0*/  HADD2.F32 R25, -RZ, R98.H1_H1 ;  /* 0x30000062ff197230 */ /* 0x000fe40000004100 */
        /* <DEDUP_REMOVED lines=12> */
[----:B------:R-:W-:Y:S02]  /*19090*/  HADD2.F32 R22, -RZ, R43.H0_H0 ;  /* 0x2000002bff167230 */ /* 0x000fe40000004100 */
[----:B------:R-:W-:Y:S01]  /*190a0*/  FFMA.FTZ R19, R86, R24, R19 ;  /* 0x0000001856137223 */ /* 0x000fe20000010013 */
[----:B------:R-:W-:Y:S02]  /*190b0*/  HADD2.F32 R39, -RZ, R102.H1_H1 ;  /* 0x30000066ff277230 */ /* 0x000fe40000004100 */
[----:B------:R-:W-:-:S02]  /*190c0*/  HADD2.F32 R23, -RZ, R111.H1_H1 ;  /* 0x3000006fff177230 */ /* 0x000fc40000004100 */
        /* <DEDUP_REMOVED lines=8> */
[----:B------:R-:W-:Y:S01]  /*19150*/  HADD2.F32 R35, -RZ, R103.H0_H0 ;  /* 0x20000067ff237230 */ /* 0x000fe20000004100 */
[----:B------:R0:W-:Y:S01]  /*19160*/  STG.E.128 desc[UR6][R114.64], R20 ;  /* 0x0000001472007986 */ /* 0x0001e2000c101d06 */
[----:B------:R-:W-:-:S02]  /*19170*/  HADD2.F32 R24, -RZ, R40.H0_H0 ;  /* 0x20000028ff187230 */ /* 0x000fc40000004100 */
[----:B------:R-:W-:Y:S01]  /*19180*/  FFMA.FTZ R26, R26, R32, R30 ;  /* 0x000000201a1a7223 */ /* 0x000fe2000001001e */
[----:B------:R-:W-:Y:S02]  /*19190*/  HADD2.F32 R54, -RZ, R104.H1_H1 ;  /* 0x30000068ff367230 */ /* 0x000fe40000004100 */
[----:B------:R-:W-:Y:S02]  /*191a0*/  HADD2.F32 R39, -RZ, R112.H1_H1 ;  /* 0x30000070ff277230 */ /* 0x000fe40000004100 */
[----:B------:R-:W-:Y:S01]  /*191b0*/  FFMA.FTZ R24, R37, R35, R24 ;  /* 0x0000002325187223 */ /* 0x000fe20000010018 */
[----:B------:R-:W-:Y:S02]  /*191c0*/  HADD2.F32 R34, -RZ, R105.H1_H1 ;  /* 0x30000069ff227230 */ /* 0x000fe40000004100 */
[----:B------:R-:W-:Y:S02]  /*191d0*/  HADD2.F32 R30, -RZ, R3.H0_H0 ;  /* 0x20000003ff1e7230 */ /* 0x000fe40000004100 */
[----:B------:R-:W-:Y:S01]  /*191e0*/  FFMA.FTZ R27, R27, R54, R39 ;  /* 0x000000361b1b7223 */ /* 0x000fe20000010027 */
[----:B------:R-:W-:-:S02]  /*191f0*/  HADD2.F32 R38, -RZ, R105.H0_H0 ;  /* 0x20000069ff267230 */ /* 0x000fc40000004100 */
[----:B------:R-:W-:Y:S02]  /*19200*/  HADD2.F32 R37, -RZ, R2.H0_H0 ;  /* 0x20000002ff257230 */ /* 0x000fe40000004100 */
[----:B------:R-:W-:Y:S01]  /*19210*/  FFMA.FTZ R30, R31, R34, R30 ;  /* 0x000000221f1e7223 */ /* 0x000fe2000001001e */
[--C-:B------:R-:W-:Y:S01]  /*19220*/  HADD2.F32 R36, -RZ, R106.reuse.H0_H0 ;  /* 0x2000006aff247230 */ /* 0x100fe20000004100 */
[----:B------:R0:W-:Y:S01]  /*19230*/  STG.E.128 desc[UR6][R90.64], R24 ;  /* 0x000000185a007986 */ /* 0x0001e2000c101d06 */
[--C-:B------:R-:W-:Y:S02]  /*19240*/  HADD2.F32 R35, -RZ, R113.reuse.H0_H0 ;  /* 0x20000071ff237230 */ /* 0x100fe40000004100 */
[----:B------:R-:W-:Y:S01]  /*19250*/  FFMA.FTZ R28, R28, R38, R37 ;  /* 0x000000261c1c7223 */ /* 0x000fe20000010025 */
[----:B------:R-:W-:Y:S02]  /*19260*/  HADD2.F32 R33, -RZ, R106.H1_H1 ;  /* 0x3000006aff217230 */ /* 0x000fe40000004100 */
[----:B------:R-:W-:-:S02]  /*19270*/  HADD2.F32 R32, -RZ, R113.H1_H1 ;  /* 0x30000071ff207230 */ /* 0x000fc40000004100 */
[----:B------:R-:W-:-:S03]  /*19280*/  FFMA.FTZ R29, R29, R36, R35 ;  /* 0x000000241d1d7223 */ /* 0x000fc60000010023 */
[----:B------:R-:W-:-:S05]  /*19290*/  FFMA.FTZ R31, R55, R33, R32 ;  /* 0x00000021371f7223 */ /* 0x000fca0000010020 */
[----:B------:R0:W-:Y:S02]  /*192a0*/  STG.E.128 desc[UR6][R120.64], R28 ;  /* 0x0000001c78007986 */ /* 0x0001e4000c101d06 */
.L_x_39630:
[----:B0-----:R-:W0:Y:S01]  /*192b0*/  LDC.64 R12, c[0x0][0x380] ;  /* 0x0000e000ff0c7b82 */ /* 0x001e220000000a00 */
[----:B------:R-:W-:Y:S01]  /*192c0*/  UPLOP3.LUT UP0, UPT, UPT, UPT, UP0, 0x40, 0x4 ;  /* 0x000000000004789c */ /* 0x000fe20003f0e800 */
[----:B0-----:R-:W-:-:S04]  /*192d0*/  IADD3 R56, PT, PT, R56, R12, RZ ;  /* 0x0000000c38387210 */ /* 0x001fc80007ffe0ff */
[----:B------:R-:W-:-:S13]  /*192e0*/  ISETP.GE.AND P0, PT, R56, R13, PT ;  /* 0x0000000d3800720c */ /* 0x000fda0003f06270 */
[----:B------:R-:W-:Y:S05]  /*192f0*/  @!P0 BRA `(.L_x_39631) ;  /* 0xfffffe7c00908947 */ /* 0x000fea000383ffff */
[----:B------:R-:W-:Y:S05]  /*19300*/  EXIT ;  /* 0x000000000000794d */ /* 0x000fea0003800000 */
.L_x_39632:
        /* <DEDUP_REMOVED lines=15> */
.L_x_42434:


//--------------------- .text._ZN10layer_norm13ln_fwd_kernelINS_13Kernel_traitsIfffffjLj7168ELj1ELj1ELj8ELj16ENS_18Kernel_traits_baseILj7168EfffffjLj256EEEEELb0ELb0ELb0ELb0EEEvNS_9FwdParamsE --------------------------
	.section	.text._ZN10layer_norm13ln_fwd_kernelINS_13Kernel_traitsIfffffjLj7168ELj1ELj1ELj8ELj16ENS_18Kernel_traits_baseILj7168EfffffjLj256EEEEELb0ELb0ELb0ELb0EEEvNS_9FwdParamsE,"ax",@progbits
	.align	128
        .global         _ZN10layer_norm13ln_fwd_kernelINS_13Kernel_traitsIfffffjLj7168ELj1ELj1ELj8ELj16ENS_18Kernel_traits_baseILj7168EfffffjLj256EEEEELb0ELb0ELb0ELb0EEEvNS_9FwdParamsE
        .type           _ZN10layer_norm13ln_fwd_kernelINS_13Kernel_traitsIfffffjLj7168ELj1ELj1ELj8ELj16ENS_18Kernel_traits_baseILj7168EfffffjLj256EEEEELb0ELb0ELb0ELb0EEEvNS_9FwdParamsE,@function
        .size           _ZN10layer_norm13ln_fwd_kernelINS_13Kernel_traitsIfffffjLj7168ELj1ELj1ELj8ELj16ENS_18Kernel_traits_baseILj7168EfffffjLj256EEEEELb0ELb0ELb0ELb0EEEvNS_9FwdParamsE,(.L_x_42435 - _ZN10layer_norm13ln_fwd_kernelINS_13Kernel_traitsIfffffjLj7168ELj1ELj1ELj8ELj16ENS_18Kernel_traits_baseILj7168EfffffjLj256EEEEELb0ELb0ELb0ELb0EEEvNS_9FwdParamsE)
        .other          _ZN10layer_norm13ln_fwd_kernelINS_13Kernel_traitsIfffffjLj7168ELj1ELj1ELj8ELj16ENS_18Kernel_traits_baseILj7168EfffffjLj256EEEEELb0ELb0ELb0ELb0EEEvNS_9FwdParamsE,@"STO_CUDA_ENTRY STV_DEFAULT"
_ZN10layer_norm13ln_fwd_kernelINS_13Kernel_traitsIfffffjLj7168ELj1ELj1ELj8ELj16ENS_18Kernel_traits_baseILj7168EfffffjLj256EEEEELb0ELb0ELb0ELb0EEEvNS_9FwdParamsE:
.text._ZN10layer_norm13ln_fwd_kernelINS_13Kernel_traitsIfffffjLj7168ELj1ELj1ELj8ELj16ENS_18Kernel_traits_baseILj7168EfffffjLj256EEEEELb0ELb0ELb0ELb0EEEvNS_9FwdParamsE:
        /* <DEDUP_REMOVED lines=52> */
[----:B------:R0:W5:Y:S01]  /*0340*/  @P4 LDG.E.128 R40, desc[UR6][R24.64] ;  /* 0x0000000618284981 */ /* 0x000162000c1e1d00 */
[C---:B---3--:R-:W-:Y:S01]  /*0350*/  @P4 IMAD.WIDE.U32 R26, R81.reuse, 0x10, R26 ;  /* 0x00000010511a4825 */ /* 0x048fe200078e001a */
[----:B------:R-:W-:Y:S01]  /*0360*/  @P4 IADD3 R81, PT, PT, R81, 0x100, RZ ;  /* 0x0000010051514810 */ /* 0x000fe20007ffe0ff */
[----:B------:R-:W2:Y:S03]  /*0370*/  @P0 LDC.64 R8, c[0x0][0x3d0] ;  /* 0x0000f400ff080b82 */ /* 0x000ea60000000a00 */
[----:B------:R0:W5:Y:S01]  /*0380*/  @P4 LDG.E.128 R36, desc[UR6][R26.64] ;  /* 0x000000061a244981 */ /* 0x000162000c1e1d00 */
[----:B----4-:R-:W-:-:S04]  /*0390*/  @P5 IMAD.WIDE.U32 R76, R81, 0x10, R76 ;  /* 0x00000010514c5825 */ /* 0x010fc800078e004c */
[----:B------:R-:W3:Y:S01]  /*03a0*/  @P0 LDC.64 R10, c[0x0][0x438] ;  /* 0x00010e00ff0a0b82 */ /* 0x000ee20000000a00 */
[----:B------:R0:W5:Y:S01]  /*03b0*/  @P5 LDG.E.128 R32, desc[UR6][R76.64] ;  /* 0x000000064c205981 */ /* 0x000162000c1e1d00 */
[----:B-1----:R-:W-:-:S05]  /*03c0*/  @P5 IMAD.WIDE.U32 R78, R81, 0x10, R78 ;  /* 0x00000010514e5825 */ /* 0x002fca00078e004e */
[----:B------:R0:W5:Y:S01]  /*03d0*/  @P5 LDG.E.128 R28, desc[UR6][R78.64] ;  /* 0x000000064e1c5981 */ /* 0x000162000c1e1d00 */
[----:B--2---:R-:W-:-:S05]  /*03e0*/  @P0 IMAD.WIDE.U32 R8, R6, 0x10, R8 ;  /* 0x0000001006080825 */ /* 0x004fca00078e0008 */
[----:B------:R0:W5:Y:S01]  /*03f0*/  @P0 LDG.E.128 R72, desc[UR6][R8.64] ;  /* 0x0000000608480981 */ /* 0x000162000c1e1d00 */
[----:B---3--:R-:W-:-:S05]  /*0400*/  @P0 IMAD.WIDE.U32 R10, R6, 0x10, R10 ;  /* 0x00000010060a0825 */ /* 0x008fca00078e000a */
[----:B------:R0:W5:Y:S01]  /*0410*/  @P0 LDG.E.128 R68, desc[UR6][R10.64] ;  /* 0x000000060a440981 */ /* 0x000162000c1e1d00 */
        /* <DEDUP_REMOVED lines=8> */
[----:B------:R-:W5:Y:S01]  /*04a0*/  LDG.E.128 R20, desc[UR6][R20.64] ;  /* 0x0000000614147981 */ /* 0x000f62000c1e1d00 */
[----:B------:R-:W-:Y:S05]  /*04b0*/  BRA `(.L_x_39635) ;  /* 0x0000000000c47947 */ /* 0x000fea0003800000 */
.L_x_39634:
        /* <DEDUP_REMOVED lines=15> */
[----:B------:R-:W5:Y:S02]  /*05b0*/  @P1 LDG.E.128 R64, desc[UR6][R8.64] ;  /* 0x0000000608401981 */ /* 0x000f64000c1e1d00 */
[----:B------:R-:W0:Y:S01]  /*05c0*/  @P5 LDC.64 R28, c[0x0][0x3d0] ;  /* 0x0000f400ff1c5b82 */ /* 0x000e220000000a00 */
[C---:B-1----:R-:W-:Y:S01]  /*05d0*/  @P2 IMAD.WIDE.U32 R14, R37.reuse, 0x10, R12 ;  /* 0x00000010250e2825 */ /* 0x042fe200078e000c */
[----:B------:R-:W-:-:S04]  /*05e0*/  @P2 IADD3 R37, PT, PT, R37, 0x100, RZ ;  /* 0x0000010025252810 */ /* 0x000fc80007ffe0ff */
[----:B------:R-:W5:Y:S02]  /*05f0*/  @P2 LDG.E.128 R56, desc[UR6][R14.64] ;  /* 0x000000060e382981 */ /* 0x000f64000c1e1d00 */
[----:B------:R-:W1:Y:S01]  /*0600*/  @P0 LDC.64 R10, c[0x0][0x3d0] ;  /* 0x0000f400ff0a0b82 */ /* 0x000e620000000a00 */
[C---:B--2---:R-:W-:Y:S01]  /*0610*/  @P3 IMAD.WIDE.U32 R16, R37.reuse, 0x10, R16 ;  /* 0x0000001025103825 */ /* 0x044fe200078e0010 */
[----:B------:R-:W-:-:S04]  /*0620*/  @P3 IADD3 R37, PT, PT, R37, 0x100, RZ ;  /* 0x0000010025253810 */ /* 0x000fc80007ffe0ff */
[----:B------:R-:W5:Y:S02]  /*0630*/  @P3 LDG.E.128 R48, desc[UR6][R16.64] ;  /* 0x0000000610303981 */ /* 0x000f64000c1e1d00 */
[----:B------:R-:W2:Y:S01]  /*0640*/  @P6 LDC.64 R30, c[0x0][0x3d0] ;  /* 0x0000f400ff1e6b82 */ /* 0x000ea20000000a00 */
[C---:B---3--:R-:W-:Y:S01]  /*0650*/  @P4 IMAD.WIDE.U32 R18, R37.reuse, 0x10, R18 ;  /* 0x0000001025124825 */ /* 0x048fe200078e0012 */
[----:B------:R-:W-:-:S04]  /*0660*/  @P4 IADD3 R37, PT, PT, R37, 0x100, RZ ;  /* 0x0000010025254810 */ /* 0x000fc80007ffe0ff */
[----:B------:R-:W5:Y:S01]  /*0670*/  @P4 LDG.E.128 R40, desc[UR6][R18.64] ;  /* 0x0000000612284981 */ /* 0x000f62000c1e1d00 */
[C---:B0-----:R-:W-:Y:S01]  /*0680*/  @P5 IMAD.WIDE.U32 R44, R37.reuse, 0x10, R28 ;  /* 0x00000010252c5825 */ /* 0x041fe200078e001c */
[----:B------:R-:W-:-:S03]  /*0690*/  @P5 IADD3 R37, PT, PT, R37, 0x100, RZ ;  /* 0x0000010025255810 */ /* 0x000fc60007ffe0ff */
[----:B-1----:R-:W-:Y:S01]  /*06a0*/  @P0 IMAD.WIDE.U32 R12, R6, 0x10, R10 ;  /* 0x00000010060c0825 */ /* 0x002fe200078e000a */
[----:B------:R0:W5:Y:S04]  /*06b0*/  @P5 LDG.E.128 R32, desc[UR6][R44.64] ;  /* 0x000000062c205981 */ /* 0x000168000c1e1d00 */
[----:B------:R1:W5:Y:S01]  /*06c0*/  @P0 LDG.E.128 R72, desc[UR6][R12.64] ;  /* 0x000000060c480981 */ /* 0x000362000c1e1d00 */
[----:B--2---:R-:W-:-:S05]  /*06d0*/  @P6 IMAD.WIDE.U32 R10, R37, 0x10, R30 ;  /* 0x00000010250a6825 */ /* 0x004fca00078e001e */
[----:B------:R1:W5:Y:S01]  /*06e0*/  @P6 LDG.E.128 R24, desc[UR6][R10.64] ;  /* 0x000000060a186981 */ /* 0x000362000c1e1d00 */
[----:B------:R-:W-:Y:S02]  /*06f0*/  CS2R R30, SRZ ;  /* 0x00000000001e7805 */ /* 0x000fe4000001ff00 */
[----:B------:R-:W-:Y:S02]  /*0700*/  CS2R R28, SRZ ;  /* 0x00000000001c7805 */ /* 0x000fe4000001ff00 */
[----:B------:R-:W-:Y:S02]  /*0710*/  CS2R R38, SRZ ;  /* 0x0000000000267805 */ /* 0x000fe4000001ff00 */
[----:B------:R-:W-:Y:S02]  /*0720*/  CS2R R36, SRZ ;  /* 0x0000000000247805 */ /* 0x000fe4000001ff00 */
[----:B------:R-:W-:Y:S02]  /*0730*/  CS2R R46, SRZ ;  /* 0x00000000002e7805 */ /* 0x000fe4000001ff00 */
[----:B0-----:R-:W-:-:S02]  /*0740*/  CS2R R44, SRZ ;  /* 0x00000000002c7805 */ /* 0x001fc4000001ff00 */
[----:B------:R-:W-:Y:S02]  /*0750*/  CS2R R54, SRZ ;  /* 0x0000000000367805 */ /* 0x000fe4000001ff00 */
[----:B------:R-:W-:Y:S02]  /*0760*/  CS2R R52, SRZ ;  /* 0x0000000000347805 */ /* 0x000fe4000001ff00 */
[----:B------:R-:W-:Y:S02]  /*0770*/  CS2R R62, SRZ ;  /* 0x00000000003e7805 */ /* 0x000fe4000001ff00 */
[----:B------:R-:W-:Y:S02]  /*0780*/  CS2R R60, SRZ ;  /* 0x00000000003c7805 */ /* 0x000fe4000001ff00 */
[----:B------:R-:W-:Y:S02]  /*0790*/  CS2R R70, SRZ ;  /* 0x0000000000467805 */ /* 0x000fe4000001ff00 */
[----:B------:R-:W-:-:S02]  /*07a0*/  CS2R R68, SRZ ;  /* 0x0000000000447805 */ /* 0x000fc4000001ff00 */
[----:B------:R-:W-:Y:S02]  /*07b0*/  @P6 CS2R R22, SRZ ;  /* 0x0000000000166805 */ /* 0x000fe4000001ff00 */
[----:B-1----:R-:W-:-:S07]  /*07c0*/  @P6 CS2R R20, SRZ ;  /* 0x0000000000146805 */ /* 0x002fce000001ff00 */
.L_x_39635:
[----:B------:R-:W-:Y:S05]  /*07d0*/  BSYNC.RECONVERGENT B0 ;  /* 0x0000000000007941 */ /* 0x000fea0003800200 */
.L_x_39633:
[----:B------:R-:W0:Y:S02]  /*07e0*/  LDCU UR4, c[0x0][0x384] ;  /* 0x00007080ff0477ac */ /* 0x000e240008000800 */
[----:B0-----:R-:W-:-:S13]  /*07f0*/  ISETP.GE.AND P0, PT, R4, UR4, PT ;  /* 0x0000000404007c0c */ /* 0x001fda000bf06270 */
[----:B------:R-:W-:Y:S05]  /*0800*/  @P0 EXIT ;  /* 0x000000000000094d */ /* 0x000fea0003800000 */
[----:B------:R-:W0:Y:S01]  /*0810*/  LDCU.64 UR4, c[0x0][0x3e0] ;  /* 0x00007c00ff0477ac */ /* 0x000e220008000a00 */
[----:B------:R-:W-:Y:S01]  /*0820*/  SHF.R.S32.HI R2, RZ, 0x2, R2 ;  /* 0x00000002ff027819 */ /* 0x000fe20000011402 */
[----:B------:R-:W1:Y:S03]  /*0830*/  LDCU UR11, c[0x0][0x388] ;  /* 0x00007100ff0b77ac */ /* 0x000e660008000800 */
[----:B------:R-:W-:Y:S02]  /*0840*/  LOP3.LUT R8, R2, 0xff, RZ, 0xc0, !PT ;  /* 0x000000ff02087812 */ /* 0x000fe400078ec0ff */
[----:B------:R-:W-:Y:S01]  /*0850*/  SHF.R.U32.HI R2, RZ, 0x1, R2 ;  /* 0x00000001ff027819 */ /* 0x000fe20000011602 */
[----:B------:R-:W2:Y:S01]  /*0860*/  LDCU UR10, c[0x0][0x400] ;  /* 0x00008000ff0a77ac */ /* 0x000ea20008000800 */
[----:B------:R-:W-:Y:S01]  /*0870*/  VIADDMNMX R0, R8, -R0, RZ, !PT ;  /* 0x8000000008007246 */ /* 0x000fe200078001ff */
[----:B------:R-:W-:Y:S01]  /*0880*/  IMAD R8, R5, -0x20, R8 ;  /* 0xffffffe005087824 */ /* 0x000fe200078e0208 */
[----:B------:R-:W-:Y:S01]  /*0890*/  LOP3.LUT R9, R2, 0x7fffff80, RZ, 0xc0, !PT ;  /* 0x7fffff8002097812 */ /* 0x000fe200078ec0ff */
[----:B------:R-:W3:Y:S01]  /*08a0*/  LDCU.64 UR8, c[0x0][0x3a0] ;  /* 0x00007400ff0877ac */ /* 0x000ee20008000a00 */
[----:B------:R-:W-:-:S04]  /*08b0*/  VIMNMX R0, PT, PT, R0, 0x20, PT ;  /* 0x0000002000007848 */ /* 0x000fc80003fe0100 */
[----:B------:R-:W-:Y:S01]  /*08c0*/  LEA R0, R0, R9, 0x2 ;  /* 0x0000000900007211 */ /* 0x000fe200078e10ff */
[----:B0-----:R-:W-:Y:S01]  /*08d0*/  UISETP.NE.U32.AND UP0, UPT, UR4, URZ, UPT ;  /* 0x000000ff0400728c */ /* 0x001fe2000bf05070 */
[----:B------:R-:W0:Y:S02]  /*08e0*/  LDCU.U8 UR4, c[0x0][0x410] ;  /* 0x00008200ff0477ac */ /* 0x000e240008000000 */
[----:B------:R-:W-:Y:S02]  /*08f0*/  I2FP.F32.U32 R2, R0 ;  /* 0x0000000000027245 */ /* 0x000fe40000201000 */
[----:B------:R-:W-:Y:S01]  /*0900*/  VIMNMX R0, PT, PT, RZ, R8, !PT ;  /* 0x00000008ff007248 */ /* 0x000fe20007fe0100 */
[----:B------:R-:W-:-:S03]  /*0910*/  UISETP.NE.AND.EX UP0, UPT, UR5, URZ, UPT, UP0 ;  /* 0x000000ff0500728c */ /* 0x000fc6000bf05300 */
[----:B------:R-:W4:Y:S01]  /*0920*/  MUFU.RCP R2, R2 ;  /* 0x0000000200027308 */ /* 0x000f220000001000 */
[----:B------:R-:W-:Y:S02]  /*0930*/  VIMNMX R0, PT, PT, R0, 0x20, PT ;  /* 0x0000002000007848 */ /* 0x000fe40003fe0100 */
[----:B------:R-:W-:Y:S01]  /*0940*/  PLOP3.LUT P0, PT, PT, PT, UP0, 0x80, 0x8 ;  /* 0x000000000008781c */ /* 0x000fe20003f0f008 */
[----:B------:R-:W-:Y:S01]  /*0950*/  UPLOP3.LUT UP0, UPT, UPT, UPT, UPT, 0x40, 0x4 ;  /* 0x000000000004789c */ /* 0x000fe20003f0e870 */
[----:B------:R-:W-:Y:S02]  /*0960*/  LEA R0, R0, R9, 0x2 ;  /* 0x0000000900007211 */ /* 0x000fe400078e10ff */
[----:B0-----:R-:W-:-:S04]  /*0970*/  ISETP.NE.AND P1, PT, RZ, UR4, PT ;  /* 0x00000004ff007c0c */ /* 0x001fc8000bf25270 */
[----:B-123--:R-:W-:-:S09]  /*0980*/  P2R R8, PR, RZ, 0x2 ;  /* 0x00000002ff087803 */ /* 0x00efd20000000000 */
.L_x_39671:
[----:B------:R-:W0:Y:S01]  /*0990*/  @P0 LDC.64 R14, c[0x0][0x3e0] ;  /* 0x0000f800ff0e0b82 */ /* 0x000e220000000a00 */
[----:B------:R-:W-:Y:S02]  /*09a0*/  HFMA2 R108, -RZ, RZ, 1.875, 0 ;  /* 0x3f800000ff6c7431 */ /* 0x000fe400000001ff */
[C---:B------:R-:W-:Y:S01]  /*09b0*/  IMAD R76, R4.reuse, UR11, RZ ;  /* 0x0000000b044c7c24 */ /* 0x040fe2000f8e02ff */
[----:B------:R-:W-:Y:S01]  /*09c0*/  ISETP.GE.U32.AND P4, PT, R3, 0x100, PT ;  /* 0x000001000300780c */ /* 0x000fe20003f86070 */
[----:B0-----:R-:W-:-:S05]  /*09d0*/  @P0 IMAD.WIDE R14, R4, 0x4, R14 ;  /* 0x00000004040e0825 */ /* 0x001fca00078e020e */
[----:B-----5:R0:W5:Y:S01]  /*09e0*/  @P0 LDG.E R108, desc[UR6][R14.64] ;  /* 0x000000060e6c0981 */ /* 0x020162000c1e1900 */
[----:B------:R-:W-:Y:S01]  /*09f0*/  SHF.R.S32.HI R77, RZ, 0x1f, R76 ;  /* 0x0000001fff4d7819 */ /* 0x000fe2000001144c */
[----:B------:R-:W-:Y:S03]  /*0a00*/  BSSY.RECONVERGENT B0, `(.L_x_39636) ;  /* 0x000002b000007945 */ /* 0x000fe60003800200 */
[----:B------:R-:W-:-:S04]  /*0a10*/  LEA.HI R77, R77, R76, RZ, 0x2 ;  /* 0x0000004c4d4d7211 */ /* 0x000fc800078f10ff */
[----:B------:R-:W-:Y:S01]  /*0a20*/  LEA.HI.SX32 R107, R77, R6, 0x1e ;  /* 0x000000064d6b7211 */ /* 0x000fe200078ff2ff */
[----:B0-----:R-:W0:Y:S03]  /*0a30*/  LDC.64 R14, c[0x0][0x3e0] ;  /* 0x0000f800ff0e7b82 */ /* 0x001e260000000a00 */
[----:B------:R-:W-:Y:S02]  /*0a40*/  MOV R109, R107 ;  /* 0x0000006b006d7202 */ /* 0x000fe40000000f00 */
[----:B0-----:R-:W-:-:S04]  /*0a50*/  LOP3.LUT P5, RZ, R14, UR8, RZ, 0xfc, !PT ;  /* 0x000000080eff7c12 */ /* 0x001fc8000f8afcff */
[----:B------:R-:W-:Y:S01]  /*0a60*/  LOP3.LUT P5, RZ, R15, UR9, RZ, 0xfc, P5 ;  /* 0x000000090fff7c12 */ /* 0x000fe2000a8afcff */
[----:B------:R-:W-:-:S12]  /*0a70*/  @!P4 BRA `(.L_x_39637) ;  /* 0x00000000008cc947 */ /* 0x000fd80003800000 */
        /* <DEDUP_REMOVED lines=8> */
[----:B------:R-:W3:Y:S01]  /*0b00*/  @P1 LDG.E.128 R80, desc[UR6][R80.64] ;  /* 0x0000000650501981 */ /* 0x000ee2000c1e1d00 */
[----:B-1----:R-:W-:-:S04]  /*0b10*/  @P5 IMAD.WIDE.U32 R110, R107, 0x10, R110 ;  /* 0x000000106b6e5825 */ /* 0x002fc800078e006e */
[-C--:B---3-5:R-:W-:Y:S01]  /*0b20*/  @P1 FFMA.FTZ R9, R76, R108.reuse, R80 ;  /* 0x0000006c4c091223 */ /* 0x0a8fe20000010050 */
[-C--:B------:R-:W-:Y:S01]  /*0b30*/  @P1 FFMA.FTZ R86, R77, R108.reuse, R81 ;  /* 0x0000006c4d561223 */ /* 0x080fe20000010051 */
[-C--:B------:R-:W-:Y:S01]  /*0b40*/  @P1 FFMA.FTZ R93, R78, R108.reuse, R82 ;  /* 0x0000006c4e5d1223 */ /* 0x080fe20000010052 */
[----:B------:R-:W-:Y:S02]  /*0b50*/  @P1 FFMA.FTZ R100, R79, R108, R83 ;  /* 0x0000006c4f641223 */ /* 0x000fe40000010053 */
[----:B------:R-:W-:Y:S02]  /*0b60*/  @P1 MOV R16, R9 ;  /* 0x0000000900101202 */ /* 0x000fe40000000f00 */
[----:B------:R-:W-:Y:S02]  /*0b70*/  @P1 MOV R17, R86 ;  /* 0x0000005600111202 */ /* 0x000fe40000000f00 */
[----:B------:R-:W-:Y:S02]  /*0b80*/  @P1 MOV R18, R93 ;  /* 0x0000005d00121202 */ /* 0x000fe40000000f00 */
[----:B------:R-:W-:Y:S01]  /*0b90*/  @P1 MOV R19, R100 ;  /* 0x0000006400131202 */ /* 0x000fe20000000f00 */
[----:B------:R-:W-:Y:S06]  /*0ba0*/  @P1 BRA `(.L_x_39638) ;  /* 0x0000000000381947 */ /* 0x000fec0003800000 */
        /* <DEDUP_REMOVED lines=14> */
.L_x_39638:
[----:B------:R0:W-:Y:S01]  /*0c90*/  @P5 STG.E.128 desc[UR6][R110.64], R16 ;  /* 0x000000106e005986 */ /* 0x0001e2000c101d06 */
[----:B------:R-:W-:-:S07]  /*0ca0*/  IADD3 R109, PT, PT, R107, 0x100, RZ ;  /* 0x000001006b6d7810 */ /* 0x000fce0007ffe0ff */
.L_x_39637:
[----:B------:R-:W-:Y:S05]  /*0cb0*/  BSYNC.RECONVERGENT B0 ;  /* 0x0000000000007941 */ /* 0x000fea0003800200 */
.L_x_39636:
        /* <DEDUP_REMOVED lines=12> */
[----:B------:R-:W3:Y:S01]  /*0d80*/  @P1 LDG.E.128 R80, desc[UR6][R80.64] ;  /* 0x0000000650501981 */ /* 0x000ee2000c1e1d00 */
[----:B0-----:R-:W-:-:S04]  /*0d90*/  @P5 IMAD.WIDE.U32 R110, R109, 0x10, R110 ;  /* 0x000000106d6e5825 */ /* 0x001fc800078e006e */
        /* <DEDUP_REMOVED lines=19> */
.L_x_39641:
[----:B------:R1:W-:Y:S01]  /*0ed0*/  @P5 STG.E.128 desc[UR6][R110.64], R16 ;  /* 0x000000106e005986 */ /* 0x0003e2000c101d06 */
[----:B------:R-:W-:-:S07]  /*0ee0*/  IADD3 R109, PT, PT, R109, 0x100, RZ ;  /* 0x000001006d6d7810 */ /* 0x000fce0007ffe0ff */
.L_x_39640:
[----:B------:R-:W-:Y:S05]  /*0ef0*/  BSYNC.RECONVERGENT B0 ;  /* 0x0000000000007941 */ /* 0x000fea0003800200 */
.L_x_39639:
        /* <DEDUP_REMOVED lines=12> */
[----:B------:R-:W2:Y:S01]  /*0fc0*/  @P1 LDG.E.128 R80, desc[UR6][R80.64] ;  /* 0x0000000650501981 */ /* 0x000ea2000c1e1d00 */
[----:B0-----:R-:W-:-:S04]  /*0fd0*/  @P5 IMAD.WIDE.U32 R110, R109, 0x10, R110 ;  /* 0x000000106d6e5825 */ /* 0x001fc800078e006e */
[-C--:B--2--5:R-:W-:Y:S01]  /*0fe0*/  @P1 FFMA.FTZ R11, R76, R108.reuse, R80 ;  /* 0x0000006c4c0b1223 */ /* 0x0a4fe20000010050 */
        /* <DEDUP_REMOVED lines=18> */
.L_x_39644:
[----:B------:R2:W-:Y:S01]  /*1110*/  @P5 STG.E.128 desc[UR6][R110.64], R16 ;  /* 0x000000106e005986 */ /* 0x0005e2000c101d06 */
[----:B------:R-:W-:-:S07]  /*1120*/  IADD3 R109, PT, PT, R109, 0x100, RZ ;  /* 0x000001006d6d7810 */ /* 0x000fce0007ffe0ff */
.L_x_39643:
[----:B------:R-:W-:Y:S05]  /*1130*/  BSYNC.RECONVERGENT B0 ;  /* 0x0000000000007941 */ /* 0x000fea0003800200 */
.L_x_39642:
        /* <DEDUP_REMOVED lines=33> */
.L_x_39647:
[----:B------:R3:W-:Y:S01]  /*1350*/  @P5 STG.E.128 desc[UR6][R110.64], R16 ;  /* 0x000000106e005986 */ /* 0x0007e2000c101d06 */
[----:B------:R-:W-:-:S07]  /*1360*/  IADD3 R109, PT, PT, R109, 0x100, RZ ;  /* 0x000001006d6d7810 */ /* 0x000fce0007ffe0ff */
.L_x_39646:
[----:B------:R-:W-:Y:S05]  /*1370*/  BSYNC.RECONVERGENT B0 ;  /* 0x0000000000007941 */ /* 0x000fea0003800200 */
.L_x_39645:
        /* <DEDUP_REMOVED lines=32> */
.L_x_39650:
[----:B------:R0:W-:Y:S01]  /*1580*/  @P5 STG.E.128 desc[UR6][R110.64], R16 ;  /* 0x000000106e005986 */ /* 0x0001e2000c101d06 */
[----:B------:R-:W-:-:S07]  /*1590*/  IADD3 R109, PT, PT, R109, 0x100, RZ ;  /* 0x000001006d6d7810 */ /* 0x000fce0007ffe0ff */
.L_x_39649:
[----:B------:R-:W-:Y:S05]  /*15a0*/  BSYNC.RECONVERGENT B0 ;  /* 0x0000000000007941 */ /* 0x000fea0003800200 */
.L_x_39648:
        /* <DEDUP_REMOVED lines=32> */
.L_x_39653:
[----:B------:R0:W-:Y:S01]  /*17b0*/  @P5 STG.E.128 desc[UR6][R110.64], R16 ;  /* 0x000000106e005986 */ /* 0x0001e2000c101d06 */
[----:B------:R-:W-:-:S07]  /*17c0*/  IADD3 R109, PT, PT, R109, 0x100, RZ ;  /* 0x000001006d6d7810 */ /* 0x000fce0007ffe0ff */
.L_x_39652:
[----:B------:R-:W-:Y:S05]  /*17d0*/  BSYNC.RECONVERGENT B0 ;  /* 0x0000000000007941 */ /* 0x000fea0003800200 */
.L_x_39651:
        /* <DEDUP_REMOVED lines=32> */
.L_x_39656:
[----:B------:R0:W-:Y:S02]  /*19e0*/  @P5 STG.E.128 desc[UR6][R110.64], R16 ;  /* 0x000000106e005986 */ /* 0x0001e4000c101d06 */
.L_x_39655:
[----:B------:R-:W-:Y:S05]  /*19f0*/  BSYNC.RECONVERGENT B0 ;  /* 0x0000000000007941 */ /* 0x000fea0003800200 */
.L_x_39654:
[----:B------:R-:W-:Y:S01]  /*1a00*/  FADD.FTZ R15, RZ, R9 ;  /* 0x00000009ff0f7221 */ /* 0x000fe20000010000 */
[C---:B------:R-:W-:Y:S01]  /*1a10*/  ISETP.GT.U32.AND P5, PT, R3.reuse, 0x1ff, PT ;  /* 0x000001ff0300780c */ /* 0x040fe20003fa4070 */
[----:B------:R-:W1:Y:S01]  /*1a20*/  S2UR UR5, SR_CgaCtaId ;  /* 0x00000000000579c3 */ /* 0x000e620000008800 */
[C---:B------:R-:W-:Y:S01]  /*1a30*/  ISETP.GT.U32.AND P6, PT, R3.reuse, 0x2ff, PT ;  /* 0x000002ff0300780c */ /* 0x040fe20003fc4070 */
        /* <DEDUP_REMOVED lines=115> */
[----:B------:R-:W1:Y:S02]  /*2170*/  SHFL.BFLY PT, R77, R76, 0x2, 0x1f ;  /* 0x0c401f004c4d7f89 */ /* 0x000e6400000e0000 */
[----:B-1----:R-:W-:Y:S01]  /*2180*/  FADD.FTZ R77, R76, R77 ;  /* 0x0000004d4c4d7221 */ /* 0x002fe20000010000 */
[----:B------:R-:W-:-:S04]  /*2190*/  @!P5 LOP3.LUT R76, R15, 0x38, RZ, 0xc0, !PT ;  /* 0x000000380f4cd812 */ /* 0x000fc800078ec0ff */
[----:B------:R-:W1:Y:S02]  /*21a0*/  SHFL.BFLY PT, R78, R77, 0x4, 0x1f ;  /* 0x0c801f004d4e7f89 */ /* 0x000e6400000e0000 */
[----:B-1----:R-:W-:Y:S01]  /*21b0*/  FADD.FTZ R78, R77, R78 ;  /* 0x0000004e4d4e7221 */ /* 0x002fe20000010000 */
[----:B------:R-:W-:-:S04]  /*21c0*/  HFMA2 R77, -RZ, RZ, 0, 0 ;  /* 0x00000000ff4d7431 */ /* 0x000fc800000001ff */
[----:B------:R-:W1:Y:S02]  /*21d0*/  SHFL.BFLY PT, R79, R78, 0x8, 0x1f ;  /* 0x0d001f004e4f7f89 */ /* 0x000e6400000e0000 */
[----:B-1----:R-:W-:-:S05]  /*21e0*/  FADD.FTZ R79, R78, R79 ;  /* 0x0000004f4e4f7221 */ /* 0x002fca0000010000 */
[----:B------:R-:W1:Y:S02]  /*21f0*/  SHFL.BFLY PT, R80, R79, 0x10, 0x1f ;  /* 0x0e001f004f507f89 */ /* 0x000e6400000e0000 */
[----:B-1----:R-:W-:-:S05]  /*2200*/  FADD.FTZ R15, R79, R80 ;  /* 0x000000504f0f7221 */ /* 0x002fca0000010000 */
[----:B------:R1:W-:Y:S01]  /*2210*/  @!P5 STS.64 [R76+UR4], R14 ;  /* 0x0000000e4c00d988 */ /* 0x0003e20008000a04 */
[----:B------:R-:W-:Y:S01]  /*2220*/  BAR.SYNC.DEFER_BLOCKING 0x0 ;  /* 0x0000000000007b1d */ /* 0x000fe20000010000 */
[----:B------:R-:W-:Y:S02]  /*2230*/  ISETP.GT.U32.AND P5, PT, R5, 0x7, PT ;  /* 0x000000070500780c */ /* 0x000fe40003fa4070 */
[----:B-1----:R-:W-:-:S11]  /*2240*/  CS2R R14, SRZ ;  /* 0x00000000000e7805 */ /* 0x002fd6000001ff00 */
[----:B------:R-:W-:Y:S02]  /*2250*/  @!P5 LEA R78, R5, UR4, 0x3 ;  /* 0x00000004054edc11 */ /* 0x000fe4000f8e18ff */
[----:B------:R-:W-:-:S04]  /*2260*/  @!P5 MOV R77, R0 ;  /* 0x00000000004dd202 */ /* 0x000fc80000000f00 */
[-C--:B------:R-:W-:Y:S01]  /*2270*/  I2FP.F32.S32 R83, R77.reuse ;  /* 0x0000004d00537245 */ /* 0x080fe20000201400 */
[----:B------:R-:W1:Y:S04]  /*2280*/  SHFL.DOWN PT, R80, R77, 0x4, 0x1f ;  /* 0x08801f004d507f89 */ /* 0x000e6800000e0000 */
[----:B------:R-:W4:Y:S01]  /*2290*/  @!P5 LDS.64 R14, [R78] ;  /* 0x000000004e0ed984 */ /* 0x000f220000000a00 */
[----:B------:R-:W-:Y:S02]  /*22a0*/  ISETP.NE.AND P5, PT, R7, RZ, PT ;  /* 0x000000ff0700720c */ /* 0x000fe40003fa5270 */
[----:B-1----:R-:W-:Y:S02]  /*22b0*/  IADD3 R81, PT, PT, R80, R77, RZ ;  /* 0x0000004d50517210 */ /* 0x002fe40007ffe0ff */
[----:B------:R-:W-:-:S02]  /*22c0*/  I2FP.F32.S32 R80, R80 ;  /* 0x0000005000507245 */ /* 0x000fc40000201400 */
[----:B------:R-:W-:Y:S01]  /*22d0*/  I2FP.F32.S32 R76, R81 ;  /* 0x00000051004c7245 */ /* 0x000fe20000201400 */
[----:B0-23--:R-:W-:Y:S03]  /*22e0*/  SHFL.DOWN PT, R110, R81, 0x2, 0x1f ;  /* 0x08401f00516e7f89 */ /* 0x00dfe600000e0000 */
[----:B------:R-:W0:Y:S01]  /*22f0*/  MUFU.RCP R82, R76 ;  /* 0x0000004c00527308 */ /* 0x000e220000001000 */
[----:B----4-:R-:W1:Y:S04]  /*2300*/  SHFL.DOWN PT, R79, R14, 0x4, 0x1f ;  /* 0x08801f000e4f7f89 */ /* 0x010e6800000e0000 */
[----:B------:R-:W2:Y:S01]  /*2310*/  SHFL.DOWN PT, R78, R15, 0x4, 0x1f ;  /* 0x08801f000f4e7f89 */ /* 0x000ea200000e0000 */
[----:B-1---5:R-:W-:-:S04]  /*2320*/  FMUL.FTZ R108, R79, R80 ;  /* 0x000000504f6c7220 */ /* 0x022fc80000410000 */
[----:B------:R-:W-:Y:S01]  /*2330*/  FFMA.FTZ R109, R83, R14, R108 ;  /* 0x0000000e536d7223 */ /* 0x000fe2000001006c */
[----:B------:R-:W-:Y:S01]  /*2340*/  FADD.FTZ R14, -R79, R14 ;  /* 0x0000000e4f0e7221 */ /* 0x000fe20000010100 */
[----:B------:R-:W-:Y:S01]  /*2350*/  IADD3 R79, PT, PT, R81, R110, RZ ;  /* 0x0000006e514f7210 */ /* 0x000fe20007ffe0ff */
[----:B--2---:R-:W-:Y:S01]  /*2360*/  FADD.FTZ R77, R78, R15 ;  /* 0x0000000f4e4d7221 */ /* 0x004fe20000010000 */
[----:B0-----:R-:W-:Y:S01]  /*2370*/  FMUL.FTZ R109, R82, R109 ;  /* 0x0000006d526d7220 */ /* 0x001fe20000410000 */
[----:B------:R-:W-:Y:S01]  /*2380*/  FMUL.FTZ R14, R14, R14 ;  /* 0x0000000e0e0e7220 */ /* 0x000fe20000410000 */
[----:B------:R-:W-:-:S03]  /*2390*/  I2FP.F32.S32 R110, R110 ;  /* 0x0000006e006e7245 */ /* 0x000fc60000201400 */
[----:B------:R-:W0:Y:S01]  /*23a0*/  SHFL.DOWN PT, R108, R109, 0x2, 0x1f ;  /* 0x08401f006d6c7f89 */ /* 0x000e2200000e0000 */
[----:B------:R-:W-:Y:S01]  /*23b0*/  FMUL.FTZ R83, R14, R83 ;  /* 0x000000530e537220 */ /* 0x000fe20000410000 */
[----:B------:R-:W-:-:S03]  /*23c0*/  I2FP.F32.S32 R14, R79 ;  /* 0x0000004f000e7245 */ /* 0x000fc60000201400 */
[----:B------:R-:W-:Y:S01]  /*23d0*/  FMUL.FTZ R83, R83, R80 ;  /* 0x0000005053537220 */ /* 0x000fe20000410000 */
[----:B------:R-:W1:Y:S03]  /*23e0*/  MUFU.RCP R15, R14 ;  /* 0x0000000e000f7308 */ /* 0x000e660000001000 */
[----:B------:R-:W-:Y:S02]  /*23f0*/  FFMA.FTZ R77, R82, R83, R77 ;  /* 0x00000053524d7223 */ /* 0x000fe4000001004d */
[----:B------:R-:W2:Y:S04]  /*2400*/  SHFL.DOWN PT, R82, R79, 0x1, 0x1f ;  /* 0x08201f004f527f89 */ /* 0x000ea800000e0000 */
[----:B------:R-:W3:Y:S01]  /*2410*/  SHFL.DOWN PT, R78, R77, 0x2, 0x1f ;  /* 0x08401f004d4e7f89 */ /* 0x000ee200000e0000 */
[----:B0-----:R-:W-:Y:S01]  /*2420*/  FMUL.FTZ R81, R108, R110 ;  /* 0x0000006e6c517220 */ /* 0x001fe20000410000 */
[----:B------:R-:W-:-:S03]  /*2430*/  FADD.FTZ R108, R109, -R108 ;  /* 0x8000006c6d6c7221 */ /* 0x000fc60000010000 */
[----:B------:R-:W-:Y:S01]  /*2440*/  FFMA.FTZ R80, R76, R109, R81 ;  /* 0x0000006d4c507223 */ /* 0x000fe20000010051 */
[----:B------:R-:W-:-:S03]  /*2450*/  FMUL.FTZ R81, R108, R108 ;  /* 0x0000006c6c517220 */ /* 0x000fc60000410000 */
[----:B-1----:R-:W-:Y:S01]  /*2460*/  FMUL.FTZ R83, R15, R80 ;  /* 0x000000500f537220 */ /* 0x002fe20000410000 */
[----:B------:R-:W-:Y:S01]  /*2470*/  FMUL.FTZ R81, R76, R81 ;  /* 0x000000514c517220 */ /* 0x000fe20000410000 */
[----:B--2---:R-:W-:-:S03]  /*2480*/  IADD3 R108, PT, PT, R79, R82, RZ ;  /* 0x000000524f6c7210 */ /* 0x004fc60007ffe0ff */
[----:B------:R-:W0:Y:S01]  /*2490*/  SHFL.DOWN PT, R80, R83, 0x1, 0x1f ;  /* 0x08201f0053507f89 */ /* 0x000e2200000e0000 */
[----:B------:R-:W-:Y:S01]  /*24a0*/  FMUL.FTZ R81, R81, R110 ;  /* 0x0000006e51517220 */ /* 0x000fe20000410000 */
[----:B------:R-:W-:Y:S01]  /*24b0*/  I2FP.F32.S32 R108, R108 ;  /* 0x0000006c006c7245 */ /* 0x000fe20000201400 */
[----:B---3--:R-:W-:Y:S01]  /*24c0*/  FADD.FTZ R78, R77, R78 ;  /* 0x0000004e4d4e7221 */ /* 0x008fe20000010000 */
[----:B------:R-:W-:-:S03]  /*24d0*/  I2FP.F32.S32 R82, R82 ;  /* 0x0000005200527245 */ /* 0x000fc60000201400 */
[----:B------:R-:W-:Y:S01]  /*24e0*/  FFMA.FTZ R78, R15, R81, R78 ;  /* 0x000000510f4e7223 */ /* 0x000fe2000001004e */
[----:B------:R-:W1:Y:S04]  /*24f0*/  MUFU.RCP R108, R108 ;  /* 0x0000006c006c7308 */ /* 0x000e680000001000 */
[----:B------:R-:W2:Y:S01]  /*2500*/  SHFL.DOWN PT, R15, R78, 0x1, 0x1f ;  /* 0x08201f004e0f7f89 */ /* 0x000ea200000e0000 */
[----:B0-----:R-:W-:Y:S01]  /*2510*/  FMUL.FTZ R77, R80, R82 ;  /* 0x00000052504d7220 */ /* 0x001fe20000410000 */
[----:B------:R-:W-:-:S03]  /*2520*/  FADD.FTZ R80, R83, -R80 ;  /* 0x8000005053507221 */ /* 0x000fc60000010000 */
[----:B------:R-:W-:-:S04]  /*2530*/  FFMA.FTZ R77, R14, R83, R77 ;  /* 0x000000530e4d7223 */ /* 0x000fc8000001004d */
[----:B-1----:R-:W-:Y:S01]  /*2540*/  FMUL.FTZ R79, R108, R77 ;  /* 0x0000004d6c4f7220 */ /* 0x002fe20000410000 */
[----:B------:R-:W-:Y:S02]  /*2550*/  FMUL.FTZ R77, R80, R80 ;  /* 0x00000050504d7220 */ /* 0x000fe40000410000 */
[----:B------:R-:W0:Y:S01]  /*2560*/  LDC R80, c[0x0][0x448] ;  /* 0x00011200ff507b82 */ /* 0x000e220000000800 */
[----:B--2---:R-:W-:Y:S01]  /*2570*/  FADD.FTZ R15, R78, R15 ;  /* 0x0000000f4e0f7221 */ /* 0x004fe20000010000 */
[----:B------:R-:W-:Y:S01]  /*2580*/  FMUL.FTZ R77, R14, R77 ;  /* 0x0000004d0e4d7220 */ /* 0x000fe20000410000 */
[----:B------:R-:W1:Y:S03]  /*2590*/  SHFL.IDX PT, R83, R79, RZ, 0x1f ;  /* 0x00001fff4f537589 */ /* 0x000e6600000e0000 */
[----:B------:R-:W-:-:S04]  /*25a0*/  FMUL.FTZ R77, R77, R82 ;  /* 0x000000524d4d7220 */ /* 0x000fc80000410000 */
[----:B------:R-:W-:Y:S02]  /*25b0*/  FFMA.FTZ R108, R108, R77, R15 ;  /* 0x0000004d6c6c7223 */ /* 0x000fe4000001000f */
[----:B------:R-:W2:Y:S03]  /*25c0*/  @!P5 LDC.64 R76, c[0x0][0x3c0] ;  /* 0x0000f000ff4cdb82 */ /* 0x000ea60000000a00 */
[----:B------:R-:W0:Y:S05]  /*25d0*/  SHFL.IDX PT, R81, R108, RZ, 0x1f ;  /* 0x00001fff6c517589 */ /* 0x000e2a00000e0000 */
[----:B------:R-:W3:Y:S01]  /*25e0*/  @!P5 LDC.64 R14, c[0x0][0x3c8] ;  /* 0x0000f200ff0edb82 */ /* 0x000ee20000000a00 */
[----:B-1----:R-:W-:-:S05]  /*25f0*/  FMUL.FTZ R78, R83, R83 ;  /* 0x00000053534e7220 */ /* 0x002fca0000410000 */
[----:B------:R-:W-:Y:S01]  /*2600*/  FSEL R79, R78, RZ, P6 ;  /* 0x000000ff4e4f7208 */ /* 0x000fe20003000000 */
[----:B--2---:R-:W-:-:S04]  /*2610*/  @!P5 IMAD.WIDE R76, R4, 0x4, R76 ;  /* 0x00000004044cd825 */ /* 0x004fc800078e024c */
[----:B0-----:R-:W-:Y:S01]  /*2620*/  FFMA.FTZ R78, R81, UR10, R80 ;  /* 0x0000000a514e7c23 */ /* 0x001fe20008010050 */
[----:B------:R-:W-:Y:S01]  /*2630*/  FSEL R80, R83, RZ, !P6 ;  /* 0x000000ff53507208 */ /* 0x000fe20007000000 */
[----:B------:R0:W-:Y:S02]  /*2640*/  @!P5 STG.E desc[UR6][R76.64], R83 ;  /* 0x000000534c00d986 */ /* 0x0001e4000c101906 */
[----:B------:R-:W-:Y:S01]  /*2650*/  FADD.FTZ R78, R78, R79 ;  /* 0x0000004f4e4e7221 */ /* 0x000fe20000010000 */
[----:B---3--:R-:W-:-:S03]  /*2660*/  @!P5 IMAD.WIDE R14, R4, 0x4, R14 ;  /* 0x00000004040ed825 */ /* 0x008fc600078e020e */
[----:B------:R-:W1:Y:S02]  /*2670*/  MUFU.RSQ R81, R78 ;  /* 0x0000004e00517308 */ /* 0x000e640000001400 */
[----:B-1----:R0:W-:Y:S01]  /*2680*/  @!P5 STG.E desc[UR6][R14.64], R81 ;  /* 0x000000510e00d986 */ /* 0x0021e2000c101906 */
[----:B------:R-:W-:Y:S05]  /*2690*/  @!P4 BRA `(.L_x_39658) ;  /* 0x000000000040c947 */ /* 0x000fea0003800000 */
[----:B0-----:R-:W0:Y:S01]  /*26a0*/  LDC.64 R14, c[0x0][0x428] ;  /* 0x00010a00ff0e7b82 */ /* 0x001e220000000a00 */
        /* <DEDUP_REMOVED lines=12> */
[C---:B0-----:R-:W-:Y:S01]  /*2770*/  IMAD.WIDE.U32 R14, R107.reuse, 0x10, R14 ;  /* 0x000000106b0e7825 */ /* 0x041fe200078e000e */
[----:B------:R-:W-:-:S04]  /*2780*/  IADD3 R107, PT, PT, R107, 0x100, RZ ;  /* 0x000001006b6b7810 */ /* 0x000fc80007ffe0ff */
[----:B------:R1:W-:Y:S03]  /*2790*/  STG.E.128 desc[UR6][R14.64], R76 ;  /* 0x0000004c0e007986 */ /* 0x0003e6000c101d06 */
.L_x_39658:
[----:B------:R-:W-:Y:S05]  /*27a0*/  BSYNC.RECONVERGENT B0 ;  /* 0x0000000000007941 */ /* 0x000fea0003800200 */
.L_x_39657:
[----:B------:R-:W-:Y:S01]  /*27b0*/  ISETP.GE.U32.AND P4, PT, R3, 0x200, PT ;  /* 0x000002000300780c */ /* 0x000fe20003f86070 */
[----:B------:R-:W-:-:S12]  /*27c0*/  BSSY.RECONVERGENT B0, `(.L_x_39659) ;  /* 0x0000012000007945 */ /* 0x000fd80003800200 */
[----:B------:R-:W-:Y:S05]  /*27d0*/  @!P4 BRA `(.L_x_39660) ;  /* 0x000000000040c947 */ /* 0x000fea0003800000 */
[----:B01----:R-:W0:Y:S01]  /*27e0*/  LDC.64 R14, c[0x0][0x428] ;  /* 0x00010a00ff0e7b82 */ /* 0x003e220000000a00 */
        /* <DEDUP_REMOVED lines=15> */
.L_x_39660:
[----:B------:R-:W-:Y:S05]  /*28e0*/  BSYNC.RECONVERGENT B0 ;  /* 0x0000000000007941 */ /* 0x000fea0003800200 */
.L_x_39659:
        /* <DEDUP_REMOVED lines=19> */
.L_x_39662:
[----:B------:R-:W-:Y:S05]  /*2a20*/  BSYNC.RECONVERGENT B0 ;  /* 0x0000000000007941 */ /* 0x000fea0003800200 */
.L_x_39661:
[----:B------:R-:W-:Y:S01]  /*2a30*/  ISETP.GE.U32.AND P4, PT, R3, 0x400, PT ;  /* 0x000004000300780c */ /* 0x000fe20003f86070 */
[----:B------:R-:W-:-:S12]  /*2a40*/  BSSY.RECONVERGENT B0, `(.L_x_39663) ;  /* 0x0000012000007945 */ /* 0x000fd80003800200 */
[----:B------:R-:W-:Y:S05]  /*2a50*/  @!P4 BRA `(.L_x_39664) ;  /* 0x000000000040c947 */ /* 0x000fea0003800000 */
[----:B0123--:R-:W0:Y:S01]  /*2a60*/  LDC.64 R14, c[0x0][0x428] ;  /* 0x00010a00ff0e7b82 */ /* 0x00fe220000000a00 */
        /* <DEDUP_REMOVED lines=15> */
.L_x_39664:
[----:B------:R-:W-:Y:S05]  /*2b60*/  BSYNC.RECONVERGENT B0 ;  /* 0x0000000000007941 */ /* 0x000fea0003800200 */
.L_x_39663:
        /* <DEDUP_REMOVED lines=18> */
.L_x_39666:
[----:B------:R-:W-:Y:S05]  /*2c90*/  BSYNC.RECONVERGENT B0 ;  /* 0x0000000000007941 */ /* 0x000fea0003800200 */
.L_x_39665:
        /* <DEDUP_REMOVED lines=18> */
.L_x_39668:
[----:B------:R-:W-:Y:S05]  /*2dc0*/  BSYNC.RECONVERGENT B0 ;  /* 0x0000000000007941 */ /* 0x000fea0003800200 */
.L_x_39667:
        /* <DEDUP_REMOVED lines=17> */
.L_x_39670:
[----:B------:R-:W-:Y:S05]  /*2ee0*/  BSYNC.RECONVERGENT B0 ;  /* 0x0000000000007941 */ /* 0x000fea0003800200 */
.L_x_39669:
[----:B01234-:R-:W0:Y:S01]  /*2ef0*/  LDC.64 R14, c[0x0][0x380] ;  /* 0x0000e000ff0e7b82 */ /* 0x01fe220000000a00 */
[----:B------:R-:W-:Y:S01]  /*2f00*/  UPLOP3.LUT UP0, UPT, UPT, UPT, UP0, 0x40, 0x4 ;  /* 0x000000000004789c */ /* 0x000fe20003f0e800 */
[----:B0-----:R-:W-:-:S04]  /*2f10*/  IADD3 R4, PT, PT, R4, R14, RZ ;  /* 0x0000000e04047210 */ /* 0x001fc80007ffe0ff */
[----:B------:R-:W-:-:S13]  /*2f20*/  ISETP.GE.AND P1, PT, R4, R15, PT ;  /* 0x0000000f0400720c */ /* 0x000fda0003f26270 */
[----:B------:R-:W-:Y:S05]  /*2f30*/  @!P1 BRA `(.L_x_39671) ;  /* 0xffffffd800949947 */ /* 0x000fea000383ffff */
[----:B------:R-:W-:Y:S05]  /*2f40*/  EXIT ;  /* 0x000000000000794d */ /* 0x000fea0003800000 */
.L_x_39672:
        /* <DEDUP_REMOVED lines=11> */
.L_x_42435:


//--------------------- .text._ZN10layer_norm13ln_fwd_kernelINS_13Kernel_traitsIfffffjLj7168ELj1ELj1ELj8ELj16ENS_18Kernel_traits_baseILj7168EfffffjLj256EEEEELb0ELb0ELb0ELb1EEEvNS_9FwdParamsE --------------------------
	.section	.text._ZN10layer_norm13ln_fwd_kernelINS_13Kernel_traitsIfffffjLj7168ELj1ELj1ELj8ELj16ENS_18Kernel_traits_baseILj7168EfffffjLj256EEEEELb0ELb0ELb0ELb1EEEvNS_9FwdParamsE,"ax",@progbits
	.align	128
        .global         _ZN10layer_norm13ln_fwd_kernelINS_13Kernel_traitsIfffffjLj7168ELj1ELj1ELj8ELj16ENS_18Kernel_traits_baseILj7168EfffffjLj256EEEEELb0ELb0ELb0ELb1EEEvNS_9FwdParamsE
        .type           _ZN10layer_norm13ln_fwd_kernelINS_13Kernel_traitsIfffffjLj7168ELj1ELj1ELj8ELj16ENS_18Kernel_traits_baseILj7168EfffffjLj256EEEEELb0ELb0ELb0ELb1EEEvNS_9FwdParamsE,@function
        .size           _ZN10layer_norm13ln_fwd_kernelINS_13Kernel_traitsIfffffjLj7168ELj1ELj1ELj8ELj16ENS_18Kernel_traits_baseILj7168EfffffjLj256EEEEELb0ELb0ELb0ELb1EEEvNS_9FwdParamsE,(.L_x_42436 - _ZN10layer_norm13ln_fwd_kernelINS_13Kernel_traitsIfffffjLj7168ELj1ELj1ELj8ELj16ENS_18Kernel_traits_baseILj7168EfffffjLj256EEEEELb0ELb0ELb0ELb1EEEvNS_9FwdParamsE)
        .other          _ZN10layer_norm13ln_fwd_kernelINS_13Kernel_traitsIfffffjLj7168ELj1ELj1ELj8ELj16ENS_18Kernel_traits_baseILj7168EfffffjLj256EEEEELb0ELb0ELb0ELb1EEEvNS_9FwdParamsE,@"STO_CUDA_ENTRY STV_DEFAULT"
_ZN10layer_norm13ln_fwd_kernelINS_13Kernel_traitsIfffffjLj7168ELj1ELj1ELj8ELj16ENS_18Kernel_traits_baseILj7168EfffffjLj256EEEEELb0ELb0ELb0ELb1EEEvNS_9FwdParamsE:
.text._ZN10layer_norm13ln_fwd_kernelINS_13Kernel_traitsIfffffjLj7168ELj1ELj1ELj8ELj16ENS_18Kernel_traits_baseILj7168EfffffjLj256EEEEELb0ELb0ELb0ELb1EEEvNS_9FwdParamsE:
        /* <DEDUP_REMOVED lines=54> */
.L_x_39673:
[----:B------:R-:W-:Y:S05]  /*0360*/  @P1 EXIT ;  /* 0x000000000000194d */ /* 0x000fea0003800000 */
[----:B------:R-:W0:Y:S01]  /*0370*/  LDCU.U8 UR4, c[0x0][0x410] ;  /* 0x00008200ff0477ac */ /* 0x000e220008000000 */
[C---:B------:R-:W-:Y:S02]  /*0380*/  LOP3.LUT P0, RZ, R6.reuse, UR8, RZ, 0xfc, !PT ;  /* 0x0000000806ff7c12 */ /* 0x040fe4000f80fcff */
[----:B------:R-:W-:Y:S01]  /*0390*/  ISETP.NE.U32.AND P1, PT, R6, RZ, PT ;  /* 0x000000ff0600720c */ /* 0x000fe20003f25070 */
[----:B------:R-:W2:Y:S01]  /*03a0*/  LDCU UR10, c[0x0][0x388] ;  /* 0x00007100ff0a77ac */ /* 0x000ea20008000800 */
[C---:B------:R-:W-:Y:S02]  /*03b0*/  LOP3.LUT P0, RZ, R7.reuse, UR9, RZ, 0xfc, P0 ;  /* 0x0000000907ff7c12 */ /* 0x040fe4000800fcff */
[----:B------:R-:W-:Y:S01]  /*03c0*/  ISETP.NE.AND.EX P1, PT, R7, RZ, PT, P1 ;  /* 0x000000ff0700720c */ /* 0x000fe20003f25310 */
[----:B------:R-:W3:Y:S01]  /*03d0*/  LDCU UR11, c[0x0][0x400] ;  /* 0x00008000ff0b77ac */ /* 0x000ee20008000800 */
[----:B------:R-:W-:Y:S01]  /*03e0*/  LOP3.LUT R9, R11, 0x1f, RZ, 0xc0, !PT ;  /* 0x0000001f0b097812 */ /* 0x000fe200078ec0ff */
[----:B------:R-:W4:Y:S01]  /*03f0*/  LDCU.64 UR14, c[0x0][0x3e0] ;  /* 0x00007c00ff0e77ac */ /* 0x000f220008000a00 */
[----:B------:R-:W1:Y:S01]  /*0400*/  LDCU.64 UR12, c[0x0][0x3a0] ;  /* 0x00007400ff0c77ac */ /* 0x000e620008000a00 */
[----:B0-----:R-:W-:Y:S01]  /*0410*/  ISETP.NE.AND P4, PT, RZ, UR4, PT ;  /* 0x00000004ff007c0c */ /* 0x001fe2000bf85270 */
[----:B------:R-:W-:-:S12]  /*0420*/  UPLOP3.LUT UP0, UPT, UPT, UPT, UPT, 0x40, 0x4 ;  /* 0x000000000004789c */ /* 0x000fd80003f0e870 */
.L_x_39683:
[----:B-1----:R-:W-:Y:S01]  /*0430*/  ISETP.NE.U32.AND P2, PT, RZ, UR12, PT ;  /* 0x0000000cff007c0c */ /* 0x002fe2000bf45070 */
[----:B0-----:R-:W0:Y:S01]  /*0440*/  LDC.64 R14, c[0x0][0x390] ;  /* 0x0000e400ff0e7b82 */ /* 0x001e220000000a00 */
[----:B--2---:R-:W-:Y:S01]  /*0450*/  IMAD R0, R10, UR10, RZ ;  /* 0x0000000a0a007c24 */ /* 0x004fe2000f8e02ff */
[----:B------:R-:W-:Y:S01]  /*0460*/  LOP3.LUT R2, R11, 0xe0, RZ, 0xc0, !PT ;  /* 0x000000e00b027812 */ /* 0x000fe200078ec0ff */
[----:B------:R-:W-:Y:S01]  /*0470*/  HFMA2 R7, -RZ, RZ, 1.875, 0 ;  /* 0x3f800000ff077431 */ /* 0x000fe200000001ff */
[----:B------:R-:W-:Y:S02]  /*0480*/  ISETP.NE.AND.EX P2, PT, RZ, UR13, PT, P2 ;  /* 0x0000000dff007c0c */ /* 0x000fe4000bf45320 */
[----:B------:R-:W-:Y:S02]  /*0490*/  SHF.R.S32.HI R3, RZ, 0x1f, R0 ;  /* 0x0000001fff037819 */ /* 0x000fe40000011400 */
[----:B------:R-:W1:Y:S01]  /*04a0*/  @P1 LDC.64 R12, c[0x0][0x3e0] ;  /* 0x0000f800ff0c1b82 */ /* 0x000e620000000a00 */
[----:B------:R-:W-:-:S02]  /*04b0*/  LOP3.LUT R2, R2, 0x1f, R11, 0xf8, !PT ;  /* 0x0000001f02027812 */ /* 0x000fc400078ef80b */
[----:B------:R-:W-:-:S04]  /*04c0*/  LEA.HI R3, R3, R0, RZ, 0x2 ;  /* 0x0000000003037211 */ /* 0x000fc800078f10ff */
[----:B------:R-:W-:Y:S01]  /*04d0*/  LEA.HI.SX32 R8, R3, R2, 0x1e ;  /* 0x0000000203087211 */ /* 0x000fe200078ff2ff */
[----:B------:R-:W2:Y:S08]  /*04e0*/  @P0 LDC.64 R86, c[0x0][0x3a8] ;  /* 0x0000ea00ff560b82 */ /* 0x000eb00000000a00 */
[----:B------:R-:W3:Y:S01]  /*04f0*/  @P2 LDC.64 R80, c[0x0][0x3a0] ;  /* 0x0000e800ff502b82 */ /* 0x000ee20000000a00 */
[----:B0-----:R-:W-:-:S06]  /*0500*/  IMAD.WIDE.U32 R76, R8, 0x10, R14 ;  /* 0x00000010084c7825 */ /* 0x001fcc00078e000e */
[----:B------:R-:W4:Y:S01]  /*0510*/  LDG.E.128 R76, desc[UR6][R76.64] ;  /* 0x000000064c4c7981 */ /* 0x000f22000c1e1d00 */
[----:B-1----:R-:W-:Y:S01]  /*0520*/  @P1 IMAD.WIDE R12, R10, 0x4, R12 ;  /* 0x000000040a0c1825 */ /* 0x002fe200078e020c */
[----:B------:R-:W0:Y:S04]  /*0530*/  @P2 LDC.64 R82, c[0x0][0x3a0] ;  /* 0x0000e800ff522b82 */ /* 0x000e280000000a00 */
[----:B------:R-:W4:Y:S01]  /*0540*/  @P1 LDG.E R7, desc[UR6][R12.64] ;  /* 0x000000060c071981 */ /* 0x000f22000c1e1900 */
[----:B---3--:R-:W-:-:S05]  /*0550*/  @P2 IMAD.WIDE.U32 R80, R8, 0x10, R80 ;  /* 0x0000001008502825 */ /* 0x008fca00078e0050 */
[----:B------:R0:W4:Y:S01]  /*0560*/  @P2 LDG.E.128 R88, desc[UR6][R80.64] ;  /* 0x0000000650582981 */ /* 0x000122000c1e1d00 */
[C---:B------:R-:W-:Y:S01]  /*0570*/  IADD3 R6, PT, PT, R8.reuse, 0x100, RZ ;  /* 0x0000010008067810 */ /* 0x040fe20007ffe0ff */
[----:B--2---:R-:W-:-:S04]  /*0580*/  @P0 IMAD.WIDE.U32 R86, R8, 0x10, R86 ;  /* 0x0000001008560825 */ /* 0x004fc800078e0056 */
[----:B0-----:R-:W-:-:S04]  /*0590*/  @P2 IMAD.WIDE.U32 R80, R6, 0x10, R82 ;  /* 0x0000001006502825 */ /* 0x001fc800078e0052 */
[-C--:B----4-:R-:W-:Y:S01]  /*05a0*/  @P2 FFMA.FTZ R5, R76, R7.reuse, R88 ;  /* 0x000000074c052223 */ /* 0x090fe20000010058 */
[-C--:B------:R-:W-:Y:S01]  /*05b0*/  @P2 FFMA.FTZ R4, R77, R7.reuse, R89 ;  /* 0x000000074d042223 */ /* 0x080fe20000010059 */
[-C--:B------:R-:W-:Y:S01]  /*05c0*/  @P2 FFMA.FTZ R3, R78, R7.reuse, R90 ;  /* 0x000000074e032223 */ /* 0x080fe2000001005a */
[----:B------:R-:W-:Y:S01]  /*05d0*/  @P2 FFMA.FTZ R2, R79, R7, R91 ;  /* 0x000000074f022223 */ /* 0x000fe2000001005b */
[----:B------:R-:W-:Y:S01]  /*05e0*/  IMAD.WIDE.U32 R88, R6, 0x10, R14 ;  /* 0x0000001006587825 */ /* 0x000fe200078e000e */
        /* <DEDUP_REMOVED lines=11> */
[-C--:B------:R-:W-:Y:S02]  /*06a0*/  @P1 FMUL.FTZ R19, R79, R7.reuse ;  /* 0x000000074f131220 */ /* 0x080fe40000410000 */
[----:B------:R-:W-:Y:S01]  /*06b0*/  @P1 MOV R5, R16 ;  /* 0x0000001000051202 */ /* 0x000fe20000000f00 */
[----:B------:R-:W-:Y:S01]  /*06c0*/  @!P1 FMUL.FTZ R5, R76, R7 ;  /* 0x000000074c059220 */ /* 0x000fe20000410000 */
[----:B------:R-:W-:Y:S01]  /*06d0*/  @P1 MOV R4, R17 ;  /* 0x0000001100041202 */ /* 0x000fe20000000f00 */
[-C--:B------:R-:W-:Y:S01]  /*06e0*/  @!P1 FMUL.FTZ R4, R77, R7.reuse ;  /* 0x000000074d049220 */ /* 0x080fe20000410000 */
[----:B------:R-:W-:Y:S01]  /*06f0*/  @P1 MOV R3, R18 ;  /* 0x0000001200031202 */ /* 0x000fe20000000f00 */
[----:B------:R-:W-:Y:S01]  /*0700*/  @!P1 FMUL.FTZ R3, R78, R7 ;  /* 0x000000074e039220 */ /* 0x000fe20000410000 */
[----:B------:R-:W-:Y:S01]  /*0710*/  @P1 MOV R2, R19 ;  /* 0x0000001300021202 */ /* 0x000fe20000000f00 */
[----:B------:R-:W-:-:S07]  /*0720*/  @!P1 FMUL.FTZ R2, R79, R7 ;  /* 0x000000074f029220 */ /* 0x000fce0000410000 */
.L_x_39674:
[----:B------:R0:W-:Y:S01]  /*0730*/  @P0 STG.E.128 desc[UR6][R86.64], R16 ;  /* 0x0000001056000986 */ /* 0x0001e2000c101d06 */
[----:B------:R-:W1:Y:S03]  /*0740*/  @P0 LDC.64 R92, c[0x0][0x3a8] ;  /* 0x0000ea00ff5c0b82 */ /* 0x000e660000000a00 */
[----:B------:R-:W2:Y:S04]  /*0750*/  LDG.E.128 R76, desc[UR6][R88.64] ;  /* 0x00000006584c7981 */ /* 0x000ea8000c1e1d00 */
[----:B------:R-:W2:Y:S01]  /*0760*/  @P2 LDG.E.128 R80, desc[UR6][R80.64] ;  /* 0x0000000650502981 */ /* 0x000ea2000c1e1d00 */
[----:B------:R-:W3:Y:S01]  /*0770*/  @P2 LDC.64 R90, c[0x0][0x3a0] ;  /* 0x0000e800ff5a2b82 */ /* 0x000ee20000000a00 */
[----:B------:R-:W-:-:S05]  /*0780*/  IADD3 R0, PT, PT, R8, 0x200, RZ ;  /* 0x0000020008007810 */ /* 0x000fca0007ffe0ff */
[----:B------:R-:W-:-:S04]  /*0790*/  IMAD.WIDE.U32 R94, R0, 0x10, R14 ;  /* 0x00000010005e7825 */ /* 0x000fc800078e000e */
[----:B-1----:R-:W-:-:S04]  /*07a0*/  @P0 IMAD.WIDE.U32 R92, R6, 0x10, R92 ;  /* 0x00000010065c0825 */ /* 0x002fc800078e005c */
[-C--:B--2---:R-:W-:Y:S01]  /*07b0*/  @P2 FFMA.FTZ R12, R76, R7.reuse, R80 ;  /* 0x000000074c0c2223 */ /* 0x084fe20000010050 */
[-C--:B------:R-:W-:Y:S01]  /*07c0*/  @P2 FFMA.FTZ R13, R77, R7.reuse, R81 ;  /* 0x000000074d0d2223 */ /* 0x080fe20000010051 */
[-C--:B------:R-:W-:Y:S01]  /*07d0*/  @P2 FFMA.FTZ R84, R78, R7.reuse, R82 ;  /* 0x000000074e542223 */ /* 0x080fe20000010052 */
[----:B------:R-:W-:Y:S01]  /*07e0*/  @P2 FFMA.FTZ R85, R79, R7, R83 ;  /* 0x000000074f552223 */ /* 0x000fe20000010053 */
[----:B---3--:R-:W-:Y:S01]  /*07f0*/  @P2 IMAD.WIDE.U32 R82, R0, 0x10, R90 ;  /* 0x0000001000522825 */ /* 0x008fe200078e005a */
        /* <DEDUP_REMOVED lines=15> */
.L_x_39675:
        /* <DEDUP_REMOVED lines=28> */
.L_x_39676:
        /* <DEDUP_REMOVED lines=8> */
[----:B---3--:R-:W-:-:S04]  /*0b30*/  @P2 IMAD.WIDE.U32 R108, R91, 0x10, R98 ;  /* 0x000000105b6c2825 */ /* 0x008fc800078e0062 */
[-C--:B--2---:R-:W-:Y:S01]  /*0b40*/  @P2 FFMA.FTZ R92, R76, R7.reuse, R80 ;  /* 0x000000074c5c2223 */ /* 0x084fe20000010050 */
[-C--:B------:R-:W-:Y:S01]  /*0b50*/  @P2 FFMA.FTZ R93, R77, R7.reuse, R81 ;  /* 0x000000074d5d2223 */ /* 0x080fe20000010051 */
[-C--:B------:R-:W-:Y:S01]  /*0b60*/  @P2 FFMA.FTZ R94, R78, R7.reuse, R82 ;  /* 0x000000074e5e2223 */ /* 0x080fe20000010052 */
[----:B------:R-:W-:Y:S02]  /*0b70*/  @P2 FFMA.FTZ R95, R79, R7, R83 ;  /* 0x000000074f5f2223 */ /* 0x000fe40000010053 */
        /* <DEDUP_REMOVED lines=15> */
.L_x_39677:
[----:B------:R0:W-:Y:S01]  /*0c70*/  @P0 STG.E.128 desc[UR6][R110.64], R16 ;  /* 0x000000106e000986 */ /* 0x0001e2000c101d06 */
[----:B------:R-:W0:Y:S03]  /*0c80*/  @P0 LDC.64 R104, c[0x0][0x3a8] ;  /* 0x0000ea00ff680b82 */ /* 0x000e260000000a00 */
[----:B------:R-:W2:Y:S04]  /*0c90*/  LDG.E.128 R76, desc[UR6][R106.64] ;  /* 0x000000066a4c7981 */ /* 0x000ea8000c1e1d00 */
[----:B------:R-:W2:Y:S01]  /*0ca0*/  @P2 LDG.E.128 R80, desc[UR6][R108.64] ;  /* 0x000000066c502981 */ /* 0x000ea2000c1e1d00 */
[----:B------:R-:W1:Y:S01]  /*0cb0*/  @P2 LDC.64 R102, c[0x0][0x3a0] ;  /* 0x0000e800ff662b82 */ /* 0x000e620000000a00 */
[----:B------:R-:W-:Y:S01]  /*0cc0*/  IADD3 R96, PT, PT, R8, 0x500, RZ ;  /* 0x0000050008607810 */ /* 0x000fe20007ffe0ff */
[----:B0-----:R-:W-:-:S04]  /*0cd0*/  @P0 IMAD.WIDE.U32 R110, R91, 0x10, R104 ;  /* 0x000000105b6e0825 */ /* 0x001fc800078e0068 */
[-C--:B--2---:R-:W-:Y:S01]  /*0ce0*/  @P2 FFMA.FTZ R97, R76, R7.reuse, R80 ;  /* 0x000000074c612223 */ /* 0x084fe20000010050 */
[-C--:B------:R-:W-:Y:S01]  /*0cf0*/  @P2 FFMA.FTZ R98, R77, R7.reuse, R81 ;  /* 0x000000074d622223 */ /* 0x080fe20000010051 */
[-C--:B------:R-:W-:Y:S01]  /*0d00*/  @P2 FFMA.FTZ R99, R78, R7.reuse, R82 ;  /* 0x000000074e632223 */ /* 0x080fe20000010052 */
[----:B------:R-:W-:Y:S01]  /*0d10*/  @P2 FFMA.FTZ R100, R79, R7, R83 ;  /* 0x000000074f642223 */ /* 0x000fe20000010053 */
[C---:B------:R-:W-:Y:S01]  /*0d20*/  IMAD.WIDE.U32 R82, R96.reuse, 0x10, R14 ;  /* 0x0000001060527825 */ /* 0x040fe200078e000e */
[----:B------:R-:W-:Y:S02]  /*0d30*/  @P2 MOV R16, R97 ;  /* 0x0000006100102202 */ /* 0x000fe40000000f00 */
[----:B------:R-:W-:Y:S01]  /*0d40*/  @P2 MOV R17, R98 ;  /* 0x0000006200112202 */ /* 0x000fe20000000f00 */
[----:B-1----:R-:W-:Y:S01]  /*0d50*/  @P2 IMAD.WIDE.U32 R80, R96, 0x10, R102 ;  /* 0x0000001060502825 */ /* 0x002fe200078e0066 */
        /* <DEDUP_REMOVED lines=13> */
.L_x_39678:
        /* <DEDUP_REMOVED lines=28> */
.L_x_39679:
        /* <DEDUP_REMOVED lines=22> */
.L_x_39680:
        /* <DEDUP_REMOVED lines=118> */
.L_x_39682:
[----:B------:R-:W-:Y:S05]  /*18b0*/  BSYNC.RECONVERGENT B0 ;  /* 0x0000000000007941 */ /* 0x000fea0003800200 */
.L_x_39681:
[----:B------:R-:W-:Y:S01]  /*18c0*/  BAR.SYNC.DEFER_BLOCKING 0x0 ;  /* 0x0000000000007b1d */ /* 0x000fe20000010000 */
[----:B------:R-:W-:Y:S02]  /*18d0*/  ISETP.GT.U32.AND P2, PT, R9, 0x7, PT ;  /* 0x000000070900780c */ /* 0x000fe40003f44070 */
[----:B------:R-:W-:Y:S01]  /*18e0*/  PLOP3.LUT P5, PT, PT, PT, UP0, 0x80, 0x8 ;  /* 0x000000000008781c */ /* 0x000fe20003faf008 */
[----:B------:R-:W-:Y:S01]  /*18f0*/  UPLOP3.LUT UP0, UPT, UPT, UPT, UP0, 0x40, 0x4 ;  /* 0x000000000004789c */ /* 0x000fe20003f0e800 */
[----:B------:R-:W-:-:S09]  /*1900*/  PLOP3.LUT P3, PT, PT, PT, PT, 0x8, 0x80 ;  /* 0x000000000080781c */ /* 0x000fd20003f6e170 */
[----:B0-----:R-:W0:Y:S01]  /*1910*/  @!P2 S2R R14, SR_CgaCtaId ;  /* 0x00000000000ea919 */ /* 0x001e220000008800 */
[----:B------:R-:W-:Y:S02]  /*1920*/  @!P2 PLOP3.LUT P3, PT, P5, PT, PT, 0x80, 0x8 ;  /* 0x000000000008a81c */ /* 0x000fe40002f6f070 */
[----:B------:R-:W-:-:S04]  /*1930*/  @!P2 MOV R7, 0x400 ;  /* 0x000004000007a802 */ /* 0x000fc80000000f00 */
[----:B0-----:R-:W-:Y:S02]  /*1940*/  @!P2 LEA R76, R14, R7, 0x18 ;  /* 0x000000070e4ca211 */ /* 0x001fe400078ec0ff */
[----:B------:R-:W-:-:S05]  /*1950*/  CS2R R14, SRZ ;  /* 0x00000000000e7805 */ /* 0x000fca000001ff00 */
[----:B------:R-:W-:-:S04]  /*1960*/  @P3 IADD3 R76, PT, PT, R76, 0x40, RZ ;  /* 0x000000404c4c3810 */ /* 0x000fc80007ffe0ff */
[----:B------:R-:W-:Y:S01]  /*1970*/  @!P2 LEA R77, R9, R76, 0x3 ;  /* 0x0000004c094da211 */ /* 0x000fe200078e18ff */
[----:B------:R-:W-:Y:S01]  /*1980*/  HFMA2 R76, -RZ, RZ, 0, 0 ;  /* 0x00000000ff4c7431 */ /* 0x000fe200000001ff */
[----:B------:R-:W-:-:S03]  /*1990*/  @!P2 MOV R76, 0x380 ;  /* 0x00000380004ca802 */ /* 0x000fc60000000f00 */
[----:B------:R0:W-:Y:S01]  /*19a0*/  @!P2 LDS.64 R14, [R77] ;  /* 0x000000004d0ea984 */ /* 0x0001e20000000a00 */
[----:B------:R-:W-:-:S03]  /*19b0*/  ISETP.NE.AND P2, PT, R11, RZ, PT ;  /* 0x000000ff0b00720c */ /* 0x000fc60003f45270 */
[----:B------:R-:W1:Y:S01]  /*19c0*/  SHFL.DOWN PT, R79, R76, 0x4, 0x1f ;  /* 0x08801f004c4f7f89 */ /* 0x000e6200000e0000 */
[-C--:B0-----:R-:W-:Y:S02]  /*19d0*/  I2FP.F32.U32 R77, R76.reuse ;  /* 0x0000004c004d7245 */ /* 0x081fe40000201000 */
[----:B-1----:R-:W-:Y:S02]  /*19e0*/  IADD3 R106, PT, PT, R79, R76, RZ ;  /* 0x0000004c4f6a7210 */ /* 0x002fe40007ffe0ff */
[----:B------:R-:W-:Y:S02]  /*19f0*/  I2FP.F32.S32 R110, R79 ;  /* 0x0000004f006e7245 */ /* 0x000fe40000201400 */
[----:B------:R-:W-:Y:S01]  /*1a00*/  I2FP.F32.S32 R7, R106 ;  /* 0x0000006a00077245 */ /* 0x000fe20000201400 */
[----:B------:R-:W0:Y:S03]  /*1a10*/  SHFL.DOWN PT, R109, R106, 0x2, 0x1f ;  /* 0x08401f006a6d7f89 */ /* 0x000e2600000e0000 */
[----:B------:R-:W1:Y:S01]  /*1a20*/  MUFU.RCP R108, R7 ;  /* 0x00000007006c7308 */ /* 0x000e620000001000 */
[----:B------:R-:W2:Y:S04]  /*1a30*/  SHFL.DOWN PT, R107, R14, 0x4, 0x1f ;  /* 0x08801f000e6b7f89 */ /* 0x000ea800000e0000 */
[----:B------:R-:W3:Y:S01]  /*1a40*/  SHFL.DOWN PT, R78, R15, 0x4, 0x1f ;  /* 0x08801f000f4e7f89 */ /* 0x000ee200000e0000 */
[----:B0-----:R-:W-:-:S02]  /*1a50*/  IADD3 R106, PT, PT, R106, R109, RZ ;  /* 0x0000006d6a6a7210 */ /* 0x001fc40007ffe0ff */
[----:B------:R-:W-:Y:S01]  /*1a60*/  I2FP.F32.S32 R109, R109 ;  /* 0x0000006d006d7245 */ /* 0x000fe20000201400 */
[C---:B--2---:R-:W-:Y:S01]  /*1a70*/  FMUL.FTZ R112, R107.reuse, R110 ;  /* 0x0000006e6b707220 */ /* 0x044fe20000410000 */
[----:B------:R-:W-:-:S03]  /*1a80*/  FADD.FTZ R107, -R107, R14 ;  /* 0x0000000e6b6b7221 */ /* 0x000fc60000010100 */
[----:B------:R-:W-:Y:S01]  /*1a90*/  FFMA.FTZ R79, R77, R14, R112 ;  /* 0x0000000e4d4f7223 */ /* 0x000fe20000010070 */
[----:B------:R-:W-:Y:S01]  /*1aa0*/  FMUL.FTZ R107, R107, R107 ;  /* 0x0000006b6b6b7220 */ /* 0x000fe20000410000 */
[----:B---3--:R-:W-:Y:S01]  /*1ab0*/  FADD.FTZ R15, R78, R15 ;  /* 0x0000000f4e0f7221 */ /* 0x008fe20000010000 */
[----:B------:R-:W-:Y:S01]  /*1ac0*/  I2FP.F32.S32 R14, R106 ;  /* 0x0000006a000e7245 */ /* 0x000fe20000201400 */
[----:B-1----:R-:W-:Y:S01]  /*1ad0*/  FMUL.FTZ R76, R108, R79 ;  /* 0x0000004f6c4c7220 */ /* 0x002fe20000410000 */
[----:B------:R-:W-:Y:S02]  /*1ae0*/  FMUL.FTZ R107, R107, R77 ;  /* 0x0000004d6b6b7220 */ /* 0x000fe40000410000 */
[----:B------:R-:W0:Y:S02]  /*1af0*/  MUFU.RCP R77, R14 ;  /* 0x0000000e004d7308 */ /* 0x000e240000001000 */
[----:B------:R-:W1:Y:S01]  /*1b00*/  SHFL.DOWN PT, R79, R76, 0x2, 0x1f ;  /* 0x08401f004c4f7f89 */ /* 0x000e6200000e0000 */
[----:B------:R-:W-:-:S04]  /*1b10*/  FMUL.FTZ R107, R107, R110 ;  /* 0x0000006e6b6b7220 */ /* 0x000fc80000410000 */
[----:B------:R-:W-:Y:S02]  /*1b20*/  FFMA.FTZ R15, R108, R107, R15 ;  /* 0x0000006b6c0f7223 */ /* 0x000fe4000001000f */
[----:B------:R-:W2:Y:S04]  /*1b30*/  SHFL.DOWN PT, R107, R106, 0x1, 0x1f ;  /* 0x08201f006a6b7f89 */ /* 0x000ea800000e0000 */
[----:B------:R-:W3:Y:S01]  /*1b40*/  SHFL.DOWN PT, R78, R15, 0x2, 0x1f ;  /* 0x08401f000f4e7f89 */ /* 0x000ee200000e0000 */
[----:B-1----:R-:W-:Y:S01]  /*1b50*/  FMUL.FTZ R108, R79, R109 ;  /* 0x0000006d4f6c7220 */ /* 0x002fe20000410000 */
[----:B------:R-:W-:-:S03]  /*1b60*/  FADD.FTZ R79, R76, -R79 ;  /* 0x8000004f4c4f7221 */ /* 0x000fc60000010000 */
[----:B------:R-:W-:Y:S01]  /*1b70*/  FFMA.FTZ R108, R7, R76, R108 ;  /* 0x0000004c076c7223 */ /* 0x000fe2000001006c */
[----:B------:R-:W-:Y:S01]  /*1b80*/  FMUL.FTZ R76, R79, R79 ;  /* 0x0000004f4f4c7220 */ /* 0x000fe20000410000 */
[-C--:B--2---:R-:W-:Y:S02]  /*1b90*/  IADD3 R106, PT, PT, R106, R107.reuse, RZ ;  /* 0x0000006b6a6a7210 */ /* 0x084fe40007ffe0ff */
[----:B0-----:R-:W-:Y:S01]  /*1ba0*/  FMUL.FTZ R79, R77, R108 ;  /* 0x0000006c4d4f7220 */ /* 0x001fe20000410000 */
[----:B------:R-:W-:Y:S01]  /*1bb0*/  FMUL.FTZ R76, R7, R76 ;  /* 0x0000004c074c7220 */ /* 0x000fe20000410000 */
[----:B------:R-:W-:Y:S01]  /*1bc0*/  I2FP.F32.S32 R107, R107 ;  /* 0x0000006b006b7245 */ /* 0x000fe20000201400 */
[----:B---3--:R-:W-:Y:S01]  /*1bd0*/  FADD.FTZ R78, R15, R78 ;  /* 0x0000004e0f4e7221 */ /* 0x008fe20000010000 */
[----:B------:R-:W-:Y:S01]  /*1be0*/  I2FP.F32.S32 R106, R106 ;  /* 0x0000006a006a7245 */ /* 0x000fe20000201400 */
[----:B------:R-:W0:Y:S01]  /*1bf0*/  SHFL.DOWN PT, R108, R79, 0x1, 0x1f ;  /* 0x08201f004f6c7f89 */ /* 0x000e2200000e0000 */
[----:B------:R-:W-:-:S04]  /*1c00*/  FMUL.FTZ R76, R76, R109 ;  /* 0x0000006d4c4c7220 */ /* 0x000fc80000410000 */
[----:B------:R-:W-:Y:S01]  /*1c10*/  FFMA.FTZ R76, R77, R76, R78 ;  /* 0x0000004c4d4c7223 */ /* 0x000fe2000001004e */
[----:B------:R-:W1:Y:S01]  /*1c20*/  MUFU.RCP R106, R106 ;  /* 0x0000006a006a7308 */ /* 0x000e620000001000 */
[----:B------:R-:W2:Y:S03]  /*1c30*/  LDC R78, c[0x0][0x448] ;  /* 0x00011200ff4e7b82 */ /* 0x000ea60000000800 */
[----:B------:R-:W3:Y:S01]  /*1c40*/  SHFL.DOWN PT, R7, R76, 0x1, 0x1f ;  /* 0x08201f004c077f89 */ /* 0x000ee200000e0000 */
[----:B0-----:R-:W-:Y:S01]  /*1c50*/  FADD.FTZ R15, R79, -R108 ;  /* 0x8000006c4f0f7221 */ /* 0x001fe20000010000 */
[----:B------:R-:W-:-:S03]  /*1c60*/  FMUL.FTZ R77, R108, R107 ;  /* 0x0000006b6c4d7220 */ /* 0x000fc60000410000 */
[----:B------:R-:W-:Y:S01]  /*1c70*/  FMUL.FTZ R15, R15, R15 ;  /* 0x0000000f0f0f7220 */ /* 0x000fe20000410000 */
[----:B------:R-:W-:-:S03]  /*1c80*/  FFMA.FTZ R77, R14, R79, R77 ;  /* 0x0000004f0e4d7223 */ /* 0x000fc6000001004d */
[----:B------:R-:W-:Y:S01]  /*1c90*/  FMUL.FTZ R14, R14, R15 ;  /* 0x0000000f0e0e7220 */ /* 0x000fe20000410000 */
[----:B-1----:R-:W-:Y:S01]  /*1ca0*/  FMUL.FTZ R79, R106, R77 ;  /* 0x0000004d6a4f7220 */ /* 0x002fe20000410000 */
[----:B---3--:R-:W-:Y:S02]  /*1cb0*/  FADD.FTZ R15, R76, R7 ;  /* 0x000000074c0f7221 */ /* 0x008fe40000010000 */
[----:B------:R-:W-:Y:S01]  /*1cc0*/  FMUL.FTZ R14, R14, R107 ;  /* 0x0000006b0e0e7220 */ /* 0x000fe20000410000 */
[----:B------:R-:W0:Y:S01]  /*1cd0*/  @!P2 LDC.64 R76, c[0x0][0x3c0] ;  /* 0x0000f000ff4cab82 */ /* 0x000e220000000a00 */
[----:B------:R-:W1:Y:S02]  /*1ce0*/  SHFL.IDX PT, R7, R79, RZ, 0x1f ;  /* 0x00001fff4f077589 */ /* 0x000e6400000e0000 */
[----:B------:R-:W-:-:S05]  /*1cf0*/  FFMA.FTZ R106, R106, R14, R15 ;  /* 0x0000000e6a6a7223 */ /* 0x000fca000001000f */
[----:B------:R-:W2:Y:S01]  /*1d00*/  SHFL.IDX PT, R107, R106, RZ, 0x1f ;  /* 0x00001fff6a6b7589 */ /* 0x000ea200000e0000 */
[----:B0-----:R-:W-:-:S04]  /*1d10*/  @!P2 IMAD.WIDE R76, R10, 0x4, R76 ;  /* 0x000000040a4ca825 */ /* 0x001fc800078e024c */
[----:B-1----:R-:W-:Y:S01]  /*1d20*/  FMUL.FTZ R14, R7, R7 ;  /* 0x00000007070e7220 */ /* 0x002fe20000410000 */
[----:B------:R0:W-:Y:S04]  /*1d30*/  @!P2 STG.E desc[UR6][R76.64], R7 ;  /* 0x000000074c00a986 */ /* 0x0001e8000c101906 */
[----:B------:R-:W-:Y:S01]  /*1d40*/  FSEL R15, R14, RZ, P4 ;  /* 0x000000ff0e0f7208 */ /* 0x000fe20002000000 */
[----:B--2---:R-:W-:Y:S01]  /*1d50*/  FFMA.FTZ R14, R107, UR11, R78 ;  /* 0x0000000b6b0e7c23 */ /* 0x004fe2000801004e */
[----:B------:R-:W-:-:S03]  /*1d60*/  FSEL R78, R7, RZ, !P4 ;  /* 0x000000ff074e7208 */ /* 0x000fc60006000000 */
[----:B------:R-:W-:Y:S02]  /*1d70*/  FADD.FTZ R107, R14, R15 ;  /* 0x0000000f0e6b7221 */ /* 0x000fe40000010000 */
[----:B------:R-:W1:Y:S01]  /*1d80*/  @!P2 LDC.64 R14, c[0x0][0x3c8] ;  /* 0x0000f200ff0eab82 */ /* 0x000e620000000a00 */
[C---:B------:R-:W-:Y:S01]  /*1d90*/  FADD.FTZ R3, -R78.reuse, R3 ;  /* 0x000000034e037221 */ /* 0x040fe20000010100 */
[----:B------:R-:W2:Y:S01]  /*1da0*/  MUFU.RSQ R79, R107 ;  /* 0x0000006b004f7308 */ /* 0x000ea20000001400 */
        /* <DEDUP_REMOVED lines=17> */
[C---:B--2---:R-:W-:Y:S01]  /*1ec0*/  FMUL.FTZ R3, R79.reuse, R3 ;  /* 0x000000034f037220 */ /* 0x044fe20000410000 */
        /* <DEDUP_REMOVED lines=13> */
[----:B-----5:R-:W-:Y:S01]  /*1fa0*/  FFMA.FTZ R82, R3, R74, R46 ;  /* 0x0000004a03527223 */ /* 0x020fe2000001002e */
[----:B------:R-:W-:Y:S01]  /*1fb0*/  FFMA.FTZ R83, R2, R75, R47 ;  /* 0x0000004b02537223 */ /* 0x000fe2000001002f */
[----:B-1----:R-:W-:Y:S01]  /*1fc0*/  @!P2 IMAD.WIDE R14, R10, 0x4, R14 ;  /* 0x000000040a0ea825 */ /* 0x002fe200078e020e */
[----:B------:R-:W1:Y:S03]  /*1fd0*/  LDC.64 R2, c[0x0][0x380] ;  /* 0x0000e000ff027b82 */ /* 0x000e660000000a00 */
        /* <DEDUP_REMOVED lines=9> */
[----:B0-----:R-:W-:-:S04]  /*2070*/  IMAD.WIDE.U32 R114, R8, 0x10, R76 ;  /* 0x0000001008727825 */ /* 0x001fc800078e004c */
[----:B------:R-:W-:Y:S01]  /*2080*/  FFMA.FTZ R80, R5, R72, R44 ;  /* 0x0000004805507223 */ /* 0x000fe2000001002c */
[----:B------:R-:W-:Y:S01]  /*2090*/  FFMA.FTZ R81, R4, R73, R45 ;  /* 0x0000004904517223 */ /* 0x000fe2000001002d */
[----:B------:R-:W-:Y:S01]  /*20a0*/  FFMA.FTZ R12, R12, R68, R40 ;  /* 0x000000440c0c7223 */ /* 0x000fe20000010028 */
[----:B------:R-:W-:-:S04]  /*20b0*/  IMAD.WIDE.U32 R6, R6, 0x10, R76 ;  /* 0x0000001006067825 */ /* 0x000fc800078e004c */
[----:B------:R-:W-:Y:S01]  /*20c0*/  FFMA.FTZ R13, R13, R69, R41 ;  /* 0x000000450d0d7223 */ /* 0x000fe20000010029 */
[C---:B------:R-:W-:Y:S01]  /*20d0*/  FMUL.FTZ R87, R79.reuse, R87 ;  /* 0x000000574f577220 */ /* 0x040fe20000410000 */
[C---:B------:R-:W-:Y:S01]  /*20e0*/  FMUL.FTZ R88, R79.reuse, R88 ;  /* 0x000000584f587220 */ /* 0x040fe20000410000 */
[C---:B------:R-:W-:Y:S01]  /*20f0*/  FMUL.FTZ R89, R79.reuse, R89 ;  /* 0x000000594f597220 */ /* 0x040fe20000410000 */
[C---:B------:R-:W-:Y:S01]  /*2100*/  FMUL.FTZ R90, R79.reuse, R90 ;  /* 0x0000005a4f5a7220 */ /* 0x040fe20000410000 */
[----:B------:R-:W-:Y:S01]  /*2110*/  FMUL.FTZ R92, R79, R92 ;  /* 0x0000005c4f5c7220 */ /* 0x000fe20000410000 */
        /* <DEDUP_REMOVED lines=14> */
[----:B------:R2:W-:Y:S01]  /*2200*/  STG.E.128 desc[UR6][R6.64], R12 ;  /* 0x0000000c06007986 */ /* 0x0005e2000c101d06 */
[----:B------:R-:W-:Y:S01]  /*2210*/  FMUL.FTZ R78, R79, R78 ;  /* 0x0000004e4f4e7220 */ /* 0x000fe20000410000 */
        /* <DEDUP_REMOVED lines=11> */
[----:B0-----:R-:W-:Y:S01]  /*22d0*/  FFMA.FTZ R80, R102, R52, R24 ;  /* 0x0000003466507223 */ /* 0x001fe20000010018 */
[----:B------:R-:W-:-:S04]  /*22e0*/  IMAD.WIDE.U32 R116, R96, 0x10, R76 ;  /* 0x0000001060747825 */ /* 0x000fc800078e004c */
        /* <DEDUP_REMOVED lines=12> */
[----:B------:R0:W-:Y:S01]  /*23b0*/  STG.E.128 desc[UR6][R110.64], R4 ;  /* 0x000000046e007986 */ /* 0x0001e2000c101d06 */
[----:B-1----:R-:W-:-:S03]  /*23c0*/  IADD3 R10, PT, PT, R10, R2, RZ ;  /* 0x000000020a0a7210 */ /* 0x002fc60007ffe0ff */
[----:B------:R0:W-:Y:S01]  /*23d0*/  STG.E.128 desc[UR6][R112.64], R92 ;  /* 0x0000005c70007986 */ /* 0x0001e2000c101d06 */
[----:B------:R-:W-:-:S03]  /*23e0*/  ISETP.GE.AND P2, PT, R10, R3, PT ;  /* 0x000000030a00720c */ /* 0x000fc60003f46270 */
[----:B------:R0:W-:Y:S04]  /*23f0*/  STG.E.128 desc[UR6][R84.64], R12 ;  /* 0x0000000c54007986 */ /* 0x0001e8000c101d06 */
[----:B------:R0:W-:Y:S04]  /*2400*/  STG.E.128 desc[UR6][R116.64], R80 ;  /* 0x0000005074007986 */ /* 0x0001e8000c101d06 */
[----:B------:R0:W-:Y:S02]  /*2410*/  STG.E.128 desc[UR6][R76.64], R88 ;  /* 0x000000584c007986 */ /* 0x0001e4000c101d06 */
[----:B------:R-:W-:Y:S05]  /*2420*/  @!P2 BRA `(.L_x_39683) ;  /* 0xffffffe00000a947 */ /* 0x000fea000383ffff */
[----:B------:R-:W-:Y:S05]  /*2430*/  EXIT ;  /* 0x000000000000794d */ /* 0x000fea0003800000 */
.L_x_39684:
        /* <DEDUP_REMOVED lines=12> */
.L_x_42436:


//--------------------- .text._ZN10layer_norm13ln_fwd_kernelINS_13Kernel_traitsIfffffjLj7168ELj1ELj1ELj8ELj16ENS_18Kernel_traits_baseILj7168EfffffjLj256EEEEELb0ELb0ELb1ELb0EEEvNS_9FwdParamsE --------------------------
	.section	.text._ZN10layer_norm13ln_fwd_kernelINS_13Kernel_traitsIfffffjLj7168ELj1ELj1ELj8ELj16ENS_18Kernel_traits_baseILj7168EfffffjLj256EEEEELb0ELb0ELb1ELb0EEEvNS_9FwdParamsE,"ax",@progbits
	.align	128
        .global         _ZN10layer_norm13ln_fwd_kernelINS_13Kernel_traitsIfffffjLj7168ELj1ELj1ELj8ELj16ENS_18Kernel_traits_baseILj7168EfffffjLj256EEEEELb0ELb0ELb1ELb0EEEvNS_9FwdParamsE
        .type           _ZN10layer_norm13ln_fwd_kernelINS_13Kernel_traitsIfffffjLj7168ELj1ELj1ELj8ELj16ENS_18Kernel_traits_baseILj7168EfffffjLj256EEEEELb0ELb0ELb1ELb0EEEvNS_9FwdParamsE,@function
        .size           _ZN10layer_norm13ln_fwd_kernelINS_13Kernel_traitsIfffffjLj7168ELj1ELj1ELj8ELj16ENS_18Kernel_traits_baseILj7168EfffffjLj256EEEEELb0ELb0ELb1ELb0EEEvNS_9FwdParamsE,(.L_x_42437 - _ZN10layer_norm13ln_fwd_kernelINS_13Kernel_traitsIfffffjLj7168ELj1ELj1ELj8ELj16ENS_18Kernel_traits_baseILj7168EfffffjLj256EEEEELb0ELb0ELb1ELb0EEEvNS_9FwdParamsE)
        .other          _ZN10layer_norm13ln_fwd_kernelINS_13Kernel_traitsIfffffjLj7168ELj1ELj1ELj8ELj16ENS_18Kernel_traits_baseILj7168EfffffjLj256EEEEELb0ELb0ELb1ELb0EEEvNS_9FwdParamsE,@"STO_CUDA_ENTRY STV_DEFAULT"
_ZN10layer_norm13ln_fwd_kernelINS_13Kernel_traitsIfffffjLj7168ELj1ELj1ELj8ELj16ENS_18Kernel_traits_baseILj7168EfffffjLj256EEEEELb0ELb0ELb1ELb0EEEvNS_9FwdParamsE:
.text._ZN10layer_norm13ln_fwd_kernelINS_13Kernel_traitsIfffffjLj7168ELj1ELj1ELj8ELj16ENS_18Kernel_traits_baseILj7168EfffffjLj256EEEEELb0ELb0ELb1ELb0EEEvNS_9FwdParamsE:
        /* <DEDUP_REMOVED lines=76> */
.L_x_39686:
        /* <DEDUP_REMOVED lines=14> */
[----:B------:R-:W-:-:S06]  /*05a0*/  @P1 IADD3 R45, PT, PT, R45, 0x100, RZ ;  /* 0x000001002d2d1810 */ /* 0x000fcc0007ffe0ff */
[----:B------:R-:W0:Y:S01]  /*05b0*/  @P5 LDC.64 R36, c[0x0][0x3d0] ;  /* 0x0000f400ff245b82 */ /* 0x000e220000000a00 */
[C---:B-1----:R-:W-:Y:S01]  /*05c0*/  @P2 IMAD.WIDE.U32 R22, R45.reuse, 0x10, R20 ;  /* 0x000000102d162825 */ /* 0x042fe200078e0014 */
[----:B------:R-:W-:Y:S01]  /*05d0*/  @P2 IADD3 R45, PT, PT, R45, 0x100, RZ ;  /* 0x000001002d2d2810 */ /* 0x000fe20007ffe0ff */
[----:B------:R-:W5:Y:S05]  /*05e0*/  @P1 LDG.E.128 R16, desc[UR6][R12.64] ;  /* 0x000000060c101981 */ /* 0x000f6a000c1e1d00 */
[----:B------:R-:W1:Y:S01]  /*05f0*/  @P0 LDC.64 R14, c[0x0][0x3d0] ;  /* 0x0000f400ff0e0b82 */ /* 0x000e620000000a00 */
[C---:B--2---:R-:W-:Y:S01]  /*0600*/  @P3 IMAD.WIDE.U32 R28, R45.reuse, 0x10, R28 ;  /* 0x000000102d1c3825 */ /* 0x044fe200078e001c */
[----:B------:R-:W-:Y:S01]  /*0610*/  @P3 IADD3 R45, PT, PT, R45, 0x100, RZ ;  /* 0x000001002d2d3810 */ /* 0x000fe20007ffe0ff */
[----:B------:R-:W5:Y:S05]  /*0620*/  @P2 LDG.E.128 R24, desc[UR6][R22.64] ;  /* 0x0000000616182981 */ /* 0x000f6a000c1e1d00 */
[----:B------:R-:W2:Y:S01]  /*0630*/  @P6 LDC.64 R38, c[0x0][0x3d0] ;  /* 0x0000f400ff266b82 */ /* 0x000ea20000000a00 */
[C---:B---3--:R-:W-:Y:S01]  /*0640*/  @P4 IMAD.WIDE.U32 R30, R45.reuse, 0x10, R30 ;  /* 0x000000102d1e4825 */ /* 0x048fe200078e001e */
[----:B------:R-:W-:Y:S01]  /*0650*/  @P4 IADD3 R45, PT, PT, R45, 0x100, RZ ;  /* 0x000001002d2d4810 */ /* 0x000fe20007ffe0ff */
[----:B------:R-:W5:Y:S01]  /*0660*/  @P3 LDG.E.128 R32, desc[UR6][R28.64] ;  /* 0x000000061c203981 */ /* 0x000f62000c1e1d00 */
[----:B------:R-:W-:-:S02]  /*0670*/  CS2R R54, SRZ ;  /* 0x0000000000367805 */ /* 0x000fc4000001ff00 */
[----:B------:R-:W-:Y:S02]  /*0680*/  CS2R R52, SRZ ;  /* 0x0000000000347805 */ /* 0x000fe4000001ff00 */
[----:B------:R-:W-:Y:S01]  /*0690*/  CS2R R46, SRZ ;  /* 0x00000000002e7805 */ /* 0x000fe2000001ff00 */
[----:B------:R3:W5:Y:S01]  /*06a0*/  @P4 LDG.E.128 R40, desc[UR6][R30.64] ;  /* 0x000000061e284981 */ /* 0x000762000c1e1d00 */
[C---:B0-----:R-:W-:Y:S01]  /*06b0*/  @P5 IMAD.WIDE.U32 R36, R45.reuse, 0x10, R36 ;  /* 0x000000102d245825 */ /* 0x041fe200078e0024 */
[----:B------:R-:W-:-:S03]  /*06c0*/  @P5 IADD3 R45, PT, PT, R45, 0x100, RZ ;  /* 0x000001002d2d5810 */ /* 0x000fc60007ffe0ff */
[----:B-1----:R-:W-:Y:S01]  /*06d0*/  @P0 IMAD.WIDE.U32 R20, R2, 0x10, R14 ;  /* 0x0000001002140825 */ /* 0x002fe200078e000e */
[----:B------:R0:W5:Y:S01]  /*06e0*/  @P5 LDG.E.128 R48, desc[UR6][R36.64] ;  /* 0x0000000624305981 */ /* 0x000162000c1e1d00 */
[----:B---3--:R-:W-:Y:S02]  /*06f0*/  CS2R R30, SRZ ;  /* 0x00000000001e7805 */ /* 0x008fe4000001ff00 */
[----:B------:R-:W-:Y:S02]  /*0700*/  CS2R R28, SRZ ;  /* 0x00000000001c7805 */ /* 0x000fe4000001ff00 */
[----:B------:R-:W-:Y:S01]  /*0710*/  CS2R R22, SRZ ;  /* 0x0000000000167805 */ /* 0x000fe2000001ff00 */
[----:B------:R1:W5:Y:S01]  /*0720*/  @P0 LDG.E.128 R8, desc[UR6][R20.64] ;  /* 0x0000000614080981 */ /* 0x000362000c1e1d00 */
[----:B--2---:R-:W-:Y:S01]  /*0730*/  @P6 IMAD.WIDE.U32 R14, R45, 0x10, R38 ;  /* 0x000000102d0e6825 */ /* 0x004fe200078e0026 */
[----:B------:R-:W-:Y:S02]  /*0740*/  CS2R R44, SRZ ;  /* 0x00000000002c7805 */ /* 0x000fe4000001ff00 */
[----:B------:R-:W-:-:S02]  /*0750*/  CS2R R38, SRZ ;  /* 0x0000000000267805 */ /* 0x000fc4000001ff00 */
[----:B0-----:R-:W-:Y:S02]  /*0760*/  CS2R R36, SRZ ;  /* 0x0000000000247805 */ /* 0x001fe4000001ff00 */
[----:B------:R-:W-:Y:S01]  /*0770*/  CS2R R12, SRZ ;  /* 0x00000000000c7805 */ /* 0x000fe2000001ff00 */
[----:B------:R0:W5:Y:S01]  /*0780*/  @P6 LDG.E.128 R56, desc[UR6][R14.64] ;  /* 0x000000060e386981 */ /* 0x000162000c1e1d00 */
[----:B------:R-:W-:Y:S02]  /*0790*/  @P6 CS2R R62, SRZ ;  /* 0x00000000003e6805 */ /* 0x000fe4000001ff00 */
[----:B-1----:R-:W-:Y:S02]  /*07a0*/  CS2R R20, SRZ ;  /* 0x0000000000147805 */ /* 0x002fe4000001ff00 */
[----:B------:R-:W-:Y:S02]  /*07b0*/  @P6 CS2R R60, SRZ ;  /* 0x00000000003c6805 */ /* 0x000fe4000001ff00 */
[----:B0-----:R-:W-:-:S07]  /*07c0*/  CS2R R14, SRZ ;  /* 0x00000000000e7805 */ /* 0x001fce000001ff00 */
.L_x_39687:
[----:B------:R-:W-:Y:S05]  /*07d0*/  BSYNC.RECONVERGENT B0 ;  /* 0x0000000000007941 */ /* 0x000fea0003800200 */
.L_x_39685:
[----:B------:R-:W0:Y:S02]  /*07e0*/  LDCU UR4, c[0x0][0x384] ;  /* 0x00007080ff0477ac */ /* 0x000e240008000800 */
[----:B0-----:R-:W-:-:S13]  /*07f0*/  ISETP.GE.AND P0, PT, R4, UR4, PT ;  /* 0x0000000404007c0c */ /* 0x001fda000bf06270 */
[----:B------:R-:W-:Y:S05]  /*0800*/  @P0 EXIT ;  /* 0x000000000000094d */ /* 0x000fea0003800000 */
[----:B------:R-:W-:Y:S01]  /*0810*/  SHF.R.S32.HI R6, RZ, 0x2, R6 ;  /* 0x00000002ff067819 */ /* 0x000fe20000011406 */
[----:B------:R-:W0:Y:S03]  /*0820*/  LDCU.U8 UR4, c[0x0][0x410] ;  /* 0x00008200ff0477ac */ /* 0x000e260008000000 */
[----:B------:R-:W-:Y:S01]  /*0830*/  LOP3.LUT R64, R6, 0xff, RZ, 0xc0, !PT ;  /* 0x000000ff06407812 */ /* 0x000fe200078ec0ff */
[----:B------:R-:W1:Y:S01]  /*0840*/  LDCU UR10, c[0x0][0x40c] ;  /* 0x00008180ff0a77ac */ /* 0x000e620008000800 */
[----:B------:R-:W-:Y:S02]  /*0850*/  SHF.R.U32.HI R6, RZ, 0x1, R6 ;  /* 0x00000001ff067819 */ /* 0x000fe40000011606 */
[----:B------:R-:W-:Y:S01]  /*0860*/  VIADDMNMX R7, R64, -R7, RZ, !PT ;  /* 0x8000000740077246 */ /* 0x000fe200078001ff */
[----:B------:R-:W-:Y:S01]  /*0870*/  IMAD R64, R3, -0x20, R64 ;  /* 0xffffffe003407824 */ /* 0x000fe200078e0240 */
[----:B------:R-:W-:Y:S01]  /*0880*/  LOP3.LUT R66, R6, 0x7fffff80, RZ, 0xc0, !PT ;  /* 0x7fffff8006427812 */ /* 0x000fe200078ec0ff */
[----:B------:R-:W2:Y:S01]  /*0890*/  LDCU UR11, c[0x0][0x400] ;  /* 0x00008000ff0b77ac */ /* 0x000ea20008000800 */
[----:B------:R-:W-:-:S02]  /*08a0*/  VIMNMX R7, PT, PT, R7, 0x20, PT ;  /* 0x0000002007077848 */ /* 0x000fc40003fe0100 */
[----:B------:R-:W-:Y:S01]  /*08b0*/  VIMNMX R64, PT, PT, RZ, R64, !PT ;  /* 0x00000040ff407248 */ /* 0x000fe20007fe0100 */
[----:B------:R-:W3:Y:S01]  /*08c0*/  LDCU.64 UR8, c[0x0][0x3a0] ;  /* 0x00007400ff0877ac */ /* 0x000ee20008000a00 */
[----:B------:R-:W-:Y:S02]  /*08d0*/  LEA R7, R7, R66, 0x2 ;  /* 0x0000004207077211 */ /* 0x000fe400078e10ff */
[----:B0-----:R-:W-:Y:S01]  /*08e0*/  ISETP.NE.AND P0, PT, RZ, UR4, PT ;  /* 0x00000004ff007c0c */ /* 0x001fe2000bf05270 */
[----:B------:R-:W-:Y:S01]  /*08f0*/  UPLOP3.LUT UP0, UPT, UPT, UPT, UPT, 0x40, 0x4 ;  /* 0x000000000004789c */ /* 0x000fe20003f0e870 */
[----:B------:R-:W-:Y:S02]  /*0900*/  I2FP.F32.U32 R6, R7 ;  /* 0x0000000700067245 */ /* 0x000fe40000201000 */
[----:B------:R-:W-:Y:S02]  /*0910*/  VIMNMX R7, PT, PT, R64, 0x20, PT ;  /* 0x0000002040077848 */ /* 0x000fe40003fe0100 */
[----:B------:R-:W-:-:S02]  /*0920*/  P2R R100, PR, RZ, 0x1 ;  /* 0x00000001ff647803 */ /* 0x000fc40000000000 */
[----:B------:R-:W0:Y:S01]  /*0930*/  MUFU.RCP R6, R6 ;  /* 0x0000000600067308 */ /* 0x000e220000001000 */
[----:B-1----:R-:W-:-:S07]  /*0940*/  LEA R7, R7, R66, 0x2 ;  /* 0x0000004207077211 */ /* 0x002fce00078e10ff */
.L_x_39716:
[----:B------:R-:W1:Y:S08]  /*0950*/  LDC.64 R98, c[0x0][0x3f0] ;  /* 0x0000fc00ff627b82 */ /* 0x000e700000000a00 */
[----:B------:R-:W4:Y:S08]  /*0960*/  LDC R97, c[0x0][0x388] ;  /* 0x0000e200ff617b82 */ /* 0x000f300000000800 */
[----:B------:R-:W2:Y:S01]  /*0970*/  LDC.64 R102, c[0x0][0x3f8] ;  /* 0x0000fe00ff667b82 */ /* 0x000ea20000000a00 */
[----:B-1----:R-:W-:-:S06]  /*0980*/  IMAD.WIDE R98, R4, 0x4, R98 ;  /* 0x0000000404627825 */ /* 0x002fcc00078e0262 */
[----:B------:R-:W3:Y:S01]  /*0990*/  LDG.E R98, desc[UR6][R98.64] ;  /* 0x0000000662627981 */ /* 0x000ee2000c1e1900 */
[C---:B------:R-:W-:Y:S02]  /*09a0*/  ISETP.GE.U32.AND P0, PT, R5.reuse, 0x100, PT ;  /* 0x000001000500780c */ /* 0x040fe40003f06070 */
[----:B------:R-:W-:Y:S01]  /*09b0*/  ISETP.GE.U32.AND P4, PT, R5, 0x200, PT ;  /* 0x000002000500780c */ /* 0x000fe20003f86070 */
[----:B--2---:R-:W-:Y:S01]  /*09c0*/  IMAD.WIDE R102, R4, 0x4, R102 ;  /* 0x0000000404667825 */ /* 0x004fe200078e0266 */
[----:B---3--:R-:W-:-:S13]  /*09d0*/  ISETP.GE.AND P5, PT, R98, 0x1, PT ;  /* 0x000000016200780c */ /* 0x008fda0003fa6270 */
[----:B------:R-:W-:-:S05]  /*09e0*/  @P5 IADD3 R96, PT, PT, R98, -0x1, RZ ;  /* 0xffffffff62605810 */ /* 0x000fca0007ffe0ff */
[-C--:B----4-:R-:W-:Y:S02]  /*09f0*/  @P5 IMAD R101, R96, R97.reuse, RZ ;  /* 0x0000006160655224 */ /* 0x090fe400078e02ff */
[----:B------:R-:W-:-:S03]  /*0a00*/  IMAD R96, R4, R97, RZ ;  /* 0x0000006104607224 */ /* 0x000fc600078e02ff */
[----:B------:R-:W-:Y:S02]  /*0a10*/  @P5 SHF.R.S32.HI R104, RZ, 0x1f, R101 ;  /* 0x0000001fff685819 */ /* 0x000fe40000011465 */
[----:B------:R-:W-:Y:S02]  /*0a20*/  SHF.R.S32.HI R105, RZ, 0x1f, R96 ;  /* 0x0000001fff697819 */ /* 0x000fe40000011460 */
[----:B------:R-:W-:Y:S02]  /*0a30*/  @P5 LEA.HI R99, R104, R101, RZ, 0x2 ;  /* 0x0000006568635211 */ /* 0x000fe400078f10ff */
[----:B------:R-:W-:Y:S02]  /*0a40*/  LEA.HI R105, R105, R96, RZ, 0x2 ;  /* 0x0000006069697211 */ /* 0x000fe400078f10ff */
[----:B-----5:R1:W5:Y:S01]  /*0a50*/  LDG.E R96, desc[UR6][R102.64] ;  /* 0x0000000666607981 */ /* 0x020362000c1e1900 */
[----:B------:R-:W-:Y:S01]  /*0a60*/  P2R R101, PR, RZ, 0x10 ;  /* 0x00000010ff657803 */ /* 0x000fe20000000000 */
[----:B------:R-:W-:Y:S01]  /*0a70*/  BSSY.RECONVERGENT B0, `(.L_x_39688) ;  /* 0x0000020000007945 */ /* 0x000fe20003800200 */
[----:B------:R-:W-:Y:S01]  /*0a80*/  HFMA2 R101, -RZ, RZ, 0, 0 ;  /* 0x00000000ff657431 */ /* 0x000fe200000001ff */
[----:B------:R-:W-:-:S02]  /*0a90*/  @P5 LEA.HI.SX32 R101, R99, R2, 0x1e ;  /* 0x0000000263655211 */ /* 0x000fc400078ff2ff */
[----:B------:R-:W-:Y:S01]  /*0aa0*/  LEA.HI.SX32 R99, R105, R2, 0x1e ;  /* 0x0000000269637211 */ /* 0x000fe200078ff2ff */
[----:B------:R-:W-:Y:S06]  /*0ab0*/  @!P0 BRA `(.L_x_39689) ;  /* 0x00000000006c8947 */ /* 0x000fec0003800000 */
[----:B------:R-:W-:Y:S01]  /*0ac0*/  ISETP.NE.U32.AND P1, PT, RZ, UR8, PT ;  /* 0x00000008ff007c0c */ /* 0x000fe2000bf25070 */
[----:B------:R-:W2:Y:S03]  /*0ad0*/  @P5 LDC.64 R104, c[0x0][0x390] ;  /* 0x0000e400ff685b82 */ /* 0x000ea60000000a00 */
[----:B------:R-:W-:-:S05]  /*0ae0*/  ISETP.NE.AND.EX P1, PT, RZ, UR9, PT, P1 ;  /* 0x00000009ff007c0c */ /* 0x000fca000bf25310 */
[----:B-1----:R-:W1:Y:S08]  /*0af0*/  LDC.64 R102, c[0x0][0x3a8] ;  /* 0x0000ea00ff667b82 */ /* 0x002e700000000a00 */
[----:B------:R-:W3:Y:S01]  /*0b00*/  @P1 LDC.64 R106, c[0x0][0x3a0] ;  /* 0x0000e800ff6a1b82 */ /* 0x000ee20000000a00 */
[----:B--2---:R-:W-:-:S05]  /*0b10*/  @P5 IMAD.WIDE.U32 R104, R101, 0x10, R104 ;  /* 0x0000001065685825 */ /* 0x004fca00078e0068 */
[----:B------:R-:W2:Y:S01]  /*0b20*/  @P5 LDG.E.128 R64, desc[UR6][R104.64] ;  /* 0x0000000668405981 */ /* 0x000ea2000c1e1d00 */
[----:B---3--:R-:W-:-:S05]  /*0b30*/  @P1 IMAD.WIDE.U32 R106, R99, 0x10, R106 ;  /* 0x00000010636a1825 */ /* 0x008fca00078e006a */
[----:B------:R-:W3:Y:S01]  /*0b40*/  @P1 LDG.E.128 R68, desc[UR6][R106.64] ;  /* 0x000000066a441981 */ /* 0x000ee2000c1e1d00 */
[C---:B------:R-:W-:Y:S02]  /*0b50*/  ISETP.GT.AND P3, PT, R98.reuse, RZ, P1 ;  /* 0x000000ff6200720c */ /* 0x040fe40000f64270 */
[----:B------:R-:W-:Y:S01]  /*0b60*/  ISETP.GT.AND P2, PT, R98, RZ, PT ;  /* 0x000000ff6200720c */ /* 0x000fe20003f44270 */
[----:B-1----:R-:W-:Y:S01]  /*0b70*/  IMAD.WIDE.U32 R102, R99, 0x10, R102 ;  /* 0x0000001063667825 */ /* 0x002fe200078e0066 */
[----:B------:R-:W-:Y:S02]  /*0b80*/  IADD3 R101, PT, PT, R101, 0x100, RZ ;  /* 0x0000010065657810 */ /* 0x000fe40007ffe0ff */
[----:B------:R-:W-:Y:S01]  /*0b90*/  IADD3 R99, PT, PT, R99, 0x100, RZ ;  /* 0x0000010063637810 */ /* 0x000fe20007ffe0ff */
[----:B--2---:R-:W-:Y:S01]  /*0ba0*/  @!P1 FMUL.FTZ R108, R64, UR10 ;  /* 0x0000000a406c9c20 */ /* 0x004fe20008410000 */
[----:B------:R-:W-:Y:S01]  /*0bb0*/  @!P1 FMUL.FTZ R109, R65, UR10 ;  /* 0x0000000a416d9c20 */ /* 0x000fe20008410000 */
[----:B------:R-:W-:Y:S01]  /*0bc0*/  @!P1 FMUL.FTZ R110, R66, UR10 ;  /* 0x0000000a426e9c20 */ /* 0x000fe20008410000 */
[----:B------:R-:W-:-:S03]  /*0bd0*/  @!P1 FMUL.FTZ R104, R67, UR10 ;  /* 0x0000000a43689c20 */ /* 0x000fc60008410000 */
[----:B---3--:R-:W-:Y:S01]  /*0be0*/  @P3 FFMA.FTZ R68, R64, UR10, R68 ;  /* 0x0000000a40443c23 */ /* 0x008fe20008010044 */
[----:B------:R-:W-:Y:S01]  /*0bf0*/  @P3 FFMA.FTZ R69, R65, UR10, R69 ;  /* 0x0000000a41453c23 */ /* 0x000fe20008010045 */
[----:B------:R-:W-:Y:S01]  /*0c00*/  @P3 FFMA.FTZ R70, R66, UR10, R70 ;  /* 0x0000000a42463c23 */ /* 0x000fe20008010046 */
[----:B------:R-:W-:Y:S01]  /*0c10*/  @P3 FFMA.FTZ R71, R67, UR10, R71 ;  /* 0x0000000a43473c23 */ /* 0x000fe20008010047 */
[----:B------:R-:W-:Y:S02]  /*0c20*/  @!P1 FSEL R68, R108, RZ, P2 ;  /* 0x000000ff6c449208 */ /* 0x000fe40001000000 */
[----:B------:R-:W-:Y:S02]  /*0c30*/  @!P1 FSEL R69, R109, RZ, P2 ;  /* 0x000000ff6d459208 */ /* 0x000fe40001000000 */
[----:B------:R-:W-:Y:S02]  /*0c40*/  @!P1 FSEL R70, R110, RZ, P2 ;  /* 0x000000ff6e469208 */ /* 0x000fe40001000000 */
[----:B------:R-:W-:-:S05]  /*0c50*/  @!P1 FSEL R71, R104, RZ, P2 ;  /* 0x000000ff68479208 */ /* 0x000fca0001000000 */
[----:B------:R2:W-:Y:S02]  /*0c60*/  STG.E.128 desc[UR6][R102.64], R68 ;  /* 0x0000004466007986 */ /* 0x0005e4000c101d06 */
.L_x_39689:
[----:B------:R-:W-:Y:S05]  /*0c70*/  BSYNC.RECONVERGENT B0 ;  /* 0x0000000000007941 */ /* 0x000fea0003800200 */
.L_x_39688:
[----:B------:R-:W-:Y:S04]  /*0c80*/  BSSY.RECONVERGENT B0, `(.L_x_39690) ;  /* 0x000001d000007945 */ /* 0x000fe80003800200 */
[----:B------:R-:W-:Y:S05]  /*0c90*/  @!P4 BRA `(.L_x_39691) ;  /* 0x00000000006cc947 */ /* 0x000fea0003800000 */
[----:B------:R-:W-:Y:S01]  /*0ca0*/  ISETP.NE.U32.AND P1, PT, RZ, UR8, PT ;  /* 0x00000008ff007c0c */ /* 0x000fe2000bf25070 */
[----:B------:R-:W3:Y:S03]  /*0cb0*/  @P5 LDC.64 R72, c[0x0][0x390] ;  /* 0x0000e400ff485b82 */ /* 0x000ee60000000a00 */
[----:B------:R-:W-:-:S05]  /*0cc0*/  ISETP.NE.AND.EX P1, PT, RZ, UR9, PT, P1 ;  /* 0x00000009ff007c0c */ /* 0x000fca000bf25310 */
[----:B-12---:R-:W1:Y:S08]  /*0cd0*/  LDC.64 R102, c[0x0][0x3a8] ;  /* 0x0000ea00ff667b82 */ /* 0x006e700000000a00 */
[----:B------:R-:W2:Y:S01]  /*0ce0*/  @P1 LDC.64 R74, c[0x0][0x3a0] ;  /* 0x0000e800ff4a1b82 */ /* 0x000ea20000000a00 */
[----:B---3--:R-:W-:-:S05]  /*0cf0*/  @P5 IMAD.WIDE.U32 R104, R101, 0x10, R72 ;  /* 0x0000001065685825 */ /* 0x008fca00078e0048 */
[----:B------:R-:W3:Y:S01]  /*0d00*/  @P5 LDG.E.128 R64, desc[UR6][R104.64] ;  /* 0x0000000668405981 */ /* 0x000ee2000c1e1d00 */
[----:B--2---:R-:W-:-:S05]  /*0d10*/  @P1 IMAD.WIDE.U32 R106, R99, 0x10, R74 ;  /* 0x00000010636a1825 */ /* 0x004fca00078e004a */
[----:B------:R-:W2:Y:S01]  /*0d20*/  @P1 LDG.E.128 R72, desc[UR6][R106.64] ;  /* 0x000000066a481981 */ /* 0x000ea2000c1e1d00 */
[C---:B------:R-:W-:Y:S02]  /*0d30*/  ISETP.GT.AND P3, PT, R98.reuse, RZ, P1 ;  /* 0x000000ff6200720c */ /* 0x040fe40000f64270 */
[----:B------:R-:W-:Y:S01]  /*0d40*/  ISETP.GT.AND P2, PT, R98, RZ, PT ;  /* 0x000000ff6200720c */ /* 0x000fe20003f44270 */
[----:B-1----:R-:W-:Y:S01]  /*0d50*/  IMAD.WIDE.U32 R102, R99, 0x10, R102 ;  /* 0x0000001063667825 */ /* 0x002fe200078e0066 */
[----:B------:R-:W-:Y:S02]  /*0d60*/  IADD3 R101, PT, PT, R101, 0x100, RZ ;  /* 0x0000010065657810 */ /* 0x000fe40007ffe0ff */
[----:B------:R-:W-:Y:S01]  /*0d70*/  IADD3 R99, PT, PT, R99, 0x100, RZ ;  /* 0x0000010063637810 */ /* 0x000fe20007ffe0ff */
[----:B---3--:R-:W-:Y:S01]  /*0d80*/  @!P1 FMUL.FTZ R108, R64, UR10 ;  /* 0x0000000a406c9c20 */ /* 0x008fe20008410000 */
[----:B------:R-:W-:Y:S01]  /*0d90*/  @!P1 FMUL.FTZ R109, R65, UR10 ;  /* 0x0000000a416d9c20 */ /* 0x000fe20008410000 */
[----:B------:R-:W-:Y:S01]  /*0da0*/  @!P1 FMUL.FTZ R110, R66, UR10 ;  /* 0x0000000a426e9c20 */ /* 0x000fe20008410000 */
[----:B------:R-:W-:-:S03]  /*0db0*/  @!P1 FMUL.FTZ R104, R67, UR10 ;  /* 0x0000000a43689c20 */ /* 0x000fc60008410000 */
[----:B--2---:R-:W-:Y:S01]  /*0dc0*/  @P3 FFMA.FTZ R72, R64, UR10, R72 ;  /* 0x0000000a40483c23 */ /* 0x004fe20008010048 */
        /* <DEDUP_REMOVED lines=8> */
.L_x_39691:
[----:B------:R-:W-:Y:S05]  /*0e50*/  BSYNC.RECONVERGENT B0 ;  /* 0x0000000000007941 */ /* 0x000fea0003800200 */
.L_x_39690:
[----:B------:R-:W-:Y:S01]  /*0e60*/  ISETP.GE.U32.AND P1, PT, R5, 0x300, PT ;  /* 0x000003000500780c */ /* 0x000fe20003f26070 */
[----:B------:R-:W-:Y:S03]  /*0e70*/  BSSY.RECONVERGENT B0, `(.L_x_39692) ;  /* 0x000001e000007945 */ /* 0x000fe60003800200 */
[----:B-123--:R-:W-:-:S09]  /*0e80*/  P2R R102, PR, RZ, 0x2 ;  /* 0x00000002ff667803 */ /* 0x00efd20000000000 */
[----:B------:R-:W-:Y:S05]  /*0e90*/  @!P1 BRA `(.L_x_39693) ;  /* 0x00000000006c9947 */ /* 0x000fea0003800000 */
[----:B------:R-:W-:Y:S01]  /*0ea0*/  ISETP.NE.U32.AND P1, PT, RZ, UR8, PT ;  /* 0x00000008ff007c0c */ /* 0x000fe2000bf25070 */
[----:B------:R-:W1:Y:S03]  /*0eb0*/  @P5 LDC.64 R76, c[0x0][0x390] ;  /* 0x0000e400ff4c5b82 */ /* 0x000e660000000a00 */
[----:B------:R-:W-:-:S05]  /*0ec0*/  ISETP.NE.AND.EX P1, PT, RZ, UR9, PT, P1 ;  /* 0x00000009ff007c0c */ /* 0x000fca000bf25310 */
[----:B------:R-:W2:Y:S08]  /*0ed0*/  LDC.64 R102, c[0x0][0x3a8] ;  /* 0x0000ea00ff667b82 */ /* 0x000eb00000000a00 */
[----:B------:R-:W3:Y:S01]  /*0ee0*/  @P1 LDC.64 R78, c[0x0][0x3a0] ;  /* 0x0000e800ff4e1b82 */ /* 0x000ee20000000a00 */
[----:B-1----:R-:W-:-:S05]  /*0ef0*/  @P5 IMAD.WIDE.U32 R104, R101, 0x10, R76 ;  /* 0x0000001065685825 */ /* 0x002fca00078e004c */
[----:B------:R-:W4:Y:S01]  /*0f00*/  @P5 LDG.E.128 R64, desc[UR6][R104.64] ;  /* 0x0000000668405981 */ /* 0x000f22000c1e1d00 */
[----:B---3--:R-:W-:-:S05]  /*0f10*/  @P1 IMAD.WIDE.U32 R106, R99, 0x10, R78 ;  /* 0x00000010636a1825 */ /* 0x008fca00078e004e */
[----:B------:R-:W3:Y:S01]  /*0f20*/  @P1 LDG.E.128 R76, desc[UR6][R106.64] ;  /* 0x000000066a4c1981 */ /* 0x000ee2000c1e1d00 */
[----:B------:R-:W-:Y:S01]  /*0f30*/  ISETP.GT.AND P2, PT, R98, RZ, P1 ;  /* 0x000000ff6200720c */ /* 0x000fe20000f44270 */
[----:B--2---:R-:W-:Y:S01]  /*0f40*/  IMAD.WIDE.U32 R102, R99, 0x10, R102 ;  /* 0x0000001063667825 */ /* 0x004fe200078e0066 */
[----:B------:R-:W-:Y:S02]  /*0f50*/  IADD3 R101, PT, PT, R101, 0x100, RZ ;  /* 0x0000010065657810 */ /* 0x000fe40007ffe0ff */
[----:B------:R-:W-:Y:S01]  /*0f60*/  IADD3 R99, PT, PT, R99, 0x100, RZ ;  /* 0x0000010063637810 */ /* 0x000fe20007ffe0ff */
[----:B----4-:R-:W-:Y:S01]  /*0f70*/  @!P1 FMUL.FTZ R108, R64, UR10 ;  /* 0x0000000a406c9c20 */ /* 0x010fe20008410000 */
[----:B------:R-:W-:Y:S01]  /*0f80*/  @!P1 FMUL.FTZ R109, R65, UR10 ;  /* 0x0000000a416d9c20 */ /* 0x000fe20008410000 */
[----:B------:R-:W-:Y:S01]  /*0f90*/  @!P1 FMUL.FTZ R104, R66, UR10 ;  /* 0x0000000a42689c20 */ /* 0x000fe20008410000 */
[----:B------:R-:W-:-:S05]  /*0fa0*/  @!P1 FMUL.FTZ R105, R67, UR10 ;  /* 0x0000000a43699c20 */ /* 0x000fca0008410000 */
[----:B---3--:R-:W-:Y:S01]  /*0fb0*/  @P2 FFMA.FTZ R76, R64, UR10, R76 ;  /* 0x0000000a404c2c23 */ /* 0x008fe2000801004c */
[----:B------:R-:W-:Y:S01]  /*0fc0*/  @P2 FFMA.FTZ R77, R65, UR10, R77 ;  /* 0x0000000a414d2c23 */ /* 0x000fe2000801004d */
[----:B------:R-:W-:Y:S01]  /*0fd0*/  @P2 FFMA.FTZ R78, R66, UR10, R78 ;  /* 0x0000000a424e2c23 */ /* 0x000fe2000801004e */
[----:B------:R-:W-:Y:S01]  /*0fe0*/  @P2 FFMA.FTZ R79, R67, UR10, R79 ;  /* 0x0000000a434f2c23 */ /* 0x000fe2000801004f */
[----:B------:R-:W-:-:S04]  /*0ff0*/  ISETP.GT.AND P2, PT, R98, RZ, PT ;  /* 0x000000ff6200720c */ /* 0x000fc80003f44270 */
[----:B------:R-:W-:Y:S02]  /*1000*/  @!P1 FSEL R76, R108, RZ, P2 ;  /* 0x000000ff6c4c9208 */ /* 0x000fe40001000000 */
[----:B------:R-:W-:Y:S02]  /*1010*/  @!P1 FSEL R77, R109, RZ, P2 ;  /* 0x000000ff6d4d9208 */ /* 0x000fe40001000000 */
[----:B------:R-:W-:Y:S02]  /*1020*/  @!P1 FSEL R78, R104, RZ, P2 ;  /* 0x000000ff684e9208 */ /* 0x000fe40001000000 */
[----:B------:R-:W-:-:S05]  /*1030*/  @!P1 FSEL R79, R105, RZ, P2 ;  /* 0x000000ff694f9208 */ /* 0x000fca0001000000 */
[----:B------:R1:W-:Y:S02]  /*1040*/  STG.E.128 desc[UR6][R102.64], R76 ;  /* 0x0000004c66007986 */ /* 0x0003e4000c101d06 */
.L_x_39693:
[----:B------:R-:W-:Y:S05]  /*1050*/  BSYNC.RECONVERGENT B0 ;  /* 0x0000000000007941 */ /* 0x000fea0003800200 */
.L_x_39692:
[----:B------:R-:W-:Y:S01]  /*1060*/  ISETP.GE.U32.AND P1, PT, R5, 0x400, PT ;  /* 0x000004000500780c */ /* 0x000fe20003f26070 */
[----:B------:R-:W-:-:S12]  /*1070*/  BSSY.RECONVERGENT B0, `(.L_x_39694) ;  /* 0x000001d000007945 */ /* 0x000fd80003800200 */
[----:B------:R-:W-:Y:S05]  /*1080*/  @!P1 BRA `(.L_x_39695) ;  /* 0x00000000006c9947 */ /* 0x000fea0003800000 */
[----:B------:R-:W-:Y:S01]  /*1090*/  ISETP.NE.U32.AND P2, PT, RZ, UR8, PT ;  /* 0x00000008ff007c0c */ /* 0x000fe2000bf45070 */
[----:B------:R-:W1:Y:S03]  /*10a0*/  @P5 LDC.64 R80, c[0x0][0x390] ;  /* 0x0000e400ff505b82 */ /* 0x000e660000000a00 */
[----:B------:R-:W-:-:S13]  /*10b0*/  ISETP.NE.AND.EX P2, PT, RZ, UR9, PT, P2 ;  /* 0x00000009ff007c0c */ /* 0x000fda000bf45320 */
[----:B------:R-:W2:Y:S01]  /*10c0*/  @P2 LDC.64 R82, c[0x0][0x3a0] ;  /* 0x0000e800ff522b82 */ /* 0x000ea20000000a00 */
[----:B-1----:R-:W-:-:S05]  /*10d0*/  @P5 IMAD.WIDE.U32 R102, R101, 0x10, R80 ;  /* 0x0000001065665825 */ /* 0x002fca00078e0050 */
[----:B------:R1:W3:Y:S01]  /*10e0*/  @P5 LDG.E.128 R64, desc[UR6][R102.64] ;  /* 0x0000000666405981 */ /* 0x0002e2000c1e1d00 */
[----:B------:R-:W-:Y:S01]  /*10f0*/  ISETP.GT.AND P3, PT, R98, RZ, P2 ;  /* 0x000000ff6200720c */ /* 0x000fe20001764270 */
[----:B-1----:R-:W1:Y:S01]  /*1100*/  LDC.64 R102, c[0x0][0x3a8] ;  /* 0x0000ea00ff667b82 */ /* 0x002e620000000a00 */
[----:B--2---:R-:W-:-:S05]  /*1110*/  @P2 IMAD.WIDE.U32 R104, R99, 0x10, R82 ;  /* 0x0000001063682825 */ /* 0x004fca00078e0052 */
[----:B------:R-:W2:Y:S01]  /*1120*/  @P2 LDG.E.128 R80, desc[UR6][R104.64] ;  /* 0x0000000668502981 */ /* 0x000ea2000c1e1d00 */
[----:B-1----:R-:W-:Y:S01]  /*1130*/  IMAD.WIDE.U32 R102, R99, 0x10, R102 ;  /* 0x0000001063667825 */ /* 0x002fe200078e0066 */
[----:B------:R-:W-:Y:S02]  /*1140*/  IADD3 R101, PT, PT, R101, 0x100, RZ ;  /* 0x0000010065657810 */ /* 0x000fe40007ffe0ff */
[----:B------:R-:W-:Y:S01]  /*1150*/  IADD3 R99, PT, PT, R99, 0x100, RZ ;  /* 0x0000010063637810 */ /* 0x000fe20007ffe0ff */
[----:B---3--:R-:W-:Y:S01]  /*1160*/  @!P2 FMUL.FTZ R106, R64, UR10 ;  /* 0x0000000a406aac20 */ /* 0x008fe20008410000 */
[----:B------:R-:W-:Y:S01]  /*1170*/  @!P2 FMUL.FTZ R107, R65, UR10 ;  /* 0x0000000a416bac20 */ /* 0x000fe20008410000 */
[----:B------:R-:W-:Y:S01]  /*1180*/  @!P2 FMUL.FTZ R108, R66, UR10 ;  /* 0x0000000a426cac20 */ /* 0x000fe20008410000 */
[----:B------:R-:W-:Y:S01]  /*1190*/  @!P2 FMUL.FTZ R109, R67, UR10 ;  /* 0x0000000a436dac20 */ /* 0x000fe20008410000 */
[----:B--2---:R-:W-:Y:S01]  /*11a0*/  @P3 FFMA.FTZ R80, R64, UR10, R80 ;  /* 0x0000000a40503c23 */ /* 0x004fe20008010050 */
        /* <DEDUP_REMOVED lines=9> */
.L_x_39695:
[----:B------:R-:W-:Y:S05]  /*1240*/  BSYNC.RECONVERGENT B0 ;  /* 0x0000000000007941 */ /* 0x000fea0003800200 */
.L_x_39694:
[----:B------:R-:W-:Y:S01]  /*1250*/  ISETP.GE.U32.AND P2, PT, R5, 0x500, PT ;  /* 0x000005000500780c */ /* 0x000fe20003f46070 */
[----:B------:R-:W-:-:S12]  /*1260*/  BSSY.RECONVERGENT B0, `(.L_x_39696) ;  /* 0x000001d000007945 */ /* 0x000fd80003800200 */
[----:B------:R-:W-:Y:S05]  /*1270*/  @!P2 BRA `(.L_x_39697) ;  /* 0x00000000006ca947 */ /* 0x000fea0003800000 */
[----:B------:R-:W-:Y:S01]  /*1280*/  ISETP.NE.U32.AND P3, PT, RZ, UR8, PT ;  /* 0x00000008ff007c0c */ /* 0x000fe2000bf65070 */
[----:B------:R-:W1:Y:S03]  /*1290*/  @P5 LDC.64 R84, c[0x0][0x390] ;  /* 0x0000e400ff545b82 */ /* 0x000e660000000a00 */
[----:B------:R-:W-:-:S13]  /*12a0*/  ISETP.NE.AND.EX P3, PT, RZ, UR9, PT, P3 ;  /* 0x00000009ff007c0c */ /* 0x000fda000bf65330 */
[----:B------:R-:W3:Y:S01]  /*12b0*/  @P3 LDC.64 R86, c[0x0][0x3a0] ;  /* 0x0000e800ff563b82 */ /* 0x000ee20000000a00 */
[----:B-12---:R-:W-:-:S05]  /*12c0*/  @P5 IMAD.WIDE.U32 R102, R101, 0x10, R84 ;  /* 0x0000001065665825 */ /* 0x006fca00078e0054 */
[----:B------:R1:W2:Y:S01]  /*12d0*/  @P5 LDG.E.128 R64, desc[UR6][R102.64] ;  /* 0x0000000666405981 */ /* 0x0002a2000c1e1d00 */
[----:B------:R-:W-:Y:S01]  /*12e0*/  ISETP.GT.AND P4, PT, R98, RZ, P3 ;  /* 0x000000ff6200720c */ /* 0x000fe20001f84270 */
[----:B-1----:R-:W1:Y:S01]  /*12f0*/  LDC.64 R102, c[0x0][0x3a8] ;  /* 0x0000ea00ff667b82 */ /* 0x002e620000000a00 */
[----:B---3--:R-:W-:-:S05]  /*1300*/  @P3 IMAD.WIDE.U32 R104, R99, 0x10, R86 ;  /* 0x0000001063683825 */ /* 0x008fca00078e0056 */
[----:B------:R-:W3:Y:S01]  /*1310*/  @P3 LDG.E.128 R84, desc[UR6][R104.64] ;  /* 0x0000000668543981 */ /* 0x000ee2000c1e1d00 */
[----:B-1----:R-:W-:Y:S01]  /*1320*/  IMAD.WIDE.U32 R102, R99, 0x10, R102 ;  /* 0x0000001063667825 */ /* 0x002fe200078e0066 */
[----:B------:R-:W-:Y:S02]  /*1330*/  IADD3 R101, PT, PT, R101, 0x100, RZ ;  /* 0x0000010065657810 */ /* 0x000fe40007ffe0ff */
[----:B------:R-:W-:Y:S01]  /*1340*/  IADD3 R99, PT, PT, R99, 0x100, RZ ;  /* 0x0000010063637810 */ /* 0x000fe20007ffe0ff */
[----:B--2---:R-:W-:Y:S01]  /*1350*/  @!P3 FMUL.FTZ R106, R64, UR10 ;  /* 0x0000000a406abc20 */ /* 0x004fe20008410000 */
[----:B------:R-:W-:Y:S01]  /*1360*/  @!P3 FMUL.FTZ R107, R65, UR10 ;  /* 0x0000000a416bbc20 */ /* 0x000fe20008410000 */
[----:B------:R-:W-:Y:S01]  /*1370*/  @!P3 FMUL.FTZ R108, R66, UR10 ;  /* 0x0000000a426cbc20 */ /* 0x000fe20008410000 */
[----:B------:R-:W-:Y:S01]  /*1380*/  @!P3 FMUL.FTZ R109, R67, UR10 ;  /* 0x0000000a436dbc20 */ /* 0x000fe20008410000 */
        /* <DEDUP_REMOVED lines=10> */
.L_x_39697:
[----:B------:R-:W-:Y:S05]  /*1430*/  BSYNC.RECONVERGENT B0 ;  /* 0x0000000000007941 */ /* 0x000fea0003800200 */
.L_x_39696:
[----:B------:R-:W-:Y:S01]  /*1440*/  ISETP.GE.U32.AND P3, PT, R5, 0x600, PT ;  /* 0x000006000500780c */ /* 0x000fe20003f66070 */
[----:B------:R-:W-:-:S12]  /*1450*/  BSSY.RECONVERGENT B0, `(.L_x_39698) ;  /* 0x000001d000007945 */ /* 0x000fd80003800200 */
[----:B------:R-:W-:Y:S05]  /*1460*/  @!P3 BRA `(.L_x_39699) ;  /* 0x00000000006cb947 */ /* 0x000fea0003800000 */
[----:B------:R-:W-:Y:S01]  /*1470*/  ISETP.NE.U32.AND P4, PT, RZ, UR8, PT ;  /* 0x00000008ff007c0c */ /* 0x000fe2000bf85070 */
[----:B------:R-:W1:Y:S03]  /*1480*/  @P5 LDC.64 R88, c[0x0][0x390] ;  /* 0x0000e400ff585b82 */ /* 0x000e660000000a00 */
[----:B------:R-:W-:-:S13]  /*1490*/  ISETP.NE.AND.EX P4, PT, RZ, UR9, PT, P4 ;  /* 0x00000009ff007c0c */ /* 0x000fda000bf85340 */
[----:B------:R-:W4:Y:S01]  /*14a0*/  @P4 LDC.64 R90, c[0x0][0x3a0] ;  /* 0x0000e800ff5a4b82 */ /* 0x000f220000000a00 */
[----:B-123--:R-:W-:-:S05]  /*14b0*/  @P5 IMAD.WIDE.U32 R102, R101, 0x10, R88 ;  /* 0x0000001065665825 */ /* 0x00efca00078e0058 */
[----:B------:R1:W2:Y:S01]  /*14c0*/  @P5 LDG.E.128 R64, desc[UR6][R102.64] ;  /* 0x0000000666405981 */ /* 0x0002a2000c1e1d00 */
[----:B------:R-:W-:Y:S01]  /*14d0*/  ISETP.GT.AND P6, PT, R98, RZ, P4 ;  /* 0x000000ff6200720c */ /* 0x000fe200027c4270 */
[----:B-1----:R-:W1:Y:S01]  /*14e0*/  LDC.64 R102, c[0x0][0x3a8] ;  /* 0x0000ea00ff667b82 */ /* 0x002e620000000a00 */
[----:B----4-:R-:W-:-:S05]  /*14f0*/  @P4 IMAD.WIDE.U32 R104, R99, 0x10, R90 ;  /* 0x0000001063684825 */ /* 0x010fca00078e005a */
        /* <DEDUP_REMOVED lines=18> */
.L_x_39699:
[----:B------:R-:W-:Y:S05]  /*1620*/  BSYNC.RECONVERGENT B0 ;  /* 0x0000000000007941 */ /* 0x000fea0003800200 */
.L_x_39698:
[----:B------:R-:W-:Y:S01]  /*1630*/  ISETP.GE.U32.AND P4, PT, R5, 0x700, PT ;  /* 0x000007000500780c */ /* 0x000fe20003f86070 */
[----:B------:R-:W-:-:S12]  /*1640*/  BSSY.RECONVERGENT B0, `(.L_x_39700) ;  /* 0x000001b000007945 */ /* 0x000fd80003800200 */
[----:B------:R-:W-:Y:S05]  /*1650*/  @!P4 BRA `(.L_x_39701) ;  /* 0x000000000064c947 */ /* 0x000fea0003800000 */
[----:B-1234-:R-:W1:Y:S02]  /*1660*/  @P5 LDC.64 R102, c[0x0][0x390] ;  /* 0x0000e400ff665b82 */ /* 0x01ee640000000a00 */
[----:B-1----:R-:W-:-:S05]  /*1670*/  @P5 IMAD.WIDE.U32 R102, R101, 0x10, R102 ;  /* 0x0000001065665825 */ /* 0x002fca00078e0066 */
[----:B------:R-:W2:Y:S01]  /*1680*/  @P5 LDG.E.128 R64, desc[UR6][R102.64] ;  /* 0x0000000666405981 */ /* 0x000ea2000c1e1d00 */
[----:B------:R-:W-:-:S04]  /*1690*/  ISETP.NE.U32.AND P5, PT, RZ, UR8, PT ;  /* 0x00000008ff007c0c */ /* 0x000fc8000bfa5070 */
[----:B------:R-:W-:-:S13]  /*16a0*/  ISETP.NE.AND.EX P5, PT, RZ, UR9, PT, P5 ;  /* 0x00000009ff007c0c */ /* 0x000fda000bfa5350 */
[----:B------:R-:W1:Y:S02]  /*16b0*/  @P5 LDC.64 R104, c[0x0][0x3a0] ;  /* 0x0000e800ff685b82 */ /* 0x000e640000000a00 */
[----:B-1----:R-:W-:-:S05]  /*16c0*/  @P5 IMAD.WIDE.U32 R104, R99, 0x10, R104 ;  /* 0x0000001063685825 */ /* 0x002fca00078e0068 */
[----:B------:R-:W3:Y:S01]  /*16d0*/  @P5 LDG.E.128 R92, desc[UR6][R104.64] ;  /* 0x00000006685c5981 */ /* 0x000ee2000c1e1d00 */
[----:B------:R-:W-:Y:S01]  /*16e0*/  ISETP.GT.AND P6, PT, R98, RZ, P5 ;  /* 0x000000ff6200720c */ /* 0x000fe20002fc4270 */
[----:B--2---:R-:W-:Y:S01]  /*16f0*/  @!P5 FMUL.FTZ R102, R65, UR10 ;  /* 0x0000000a4166dc20 */ /* 0x004fe20008410000 */
[----:B------:R-:W-:Y:S01]  /*1700*/  @!P5 FMUL.FTZ R103, R66, UR10 ;  /* 0x0000000a4267dc20 */ /* 0x000fe20008410000 */
[----:B------:R-:W-:Y:S01]  /*1710*/  @!P5 FMUL.FTZ R101, R64, UR10 ;  /* 0x0000000a4065dc20 */ /* 0x000fe20008410000 */
        /* <DEDUP_REMOVED lines=8> */
[----:B------:R-:W1:Y:S01]  /*17a0*/  LDC.64 R102, c[0x0][0x3a8] ;  /* 0x0000ea00ff667b82 */ /* 0x000e620000000a00 */
[----:B------:R-:W-:Y:S02]  /*17b0*/  @!P5 FSEL R92, R101, RZ, P6 ;  /* 0x000000ff655cd208 */ /* 0x000fe40003000000 */
[----:B------:R-:W-:Y:S01]  /*17c0*/  @!P5 FSEL R95, R106, RZ, P6 ;  /* 0x000000ff6a5fd208 */ /* 0x000fe20003000000 */
[----:B-1----:R-:W-:-:S05]  /*17d0*/  IMAD.WIDE.U32 R98, R99, 0x10, R102 ;  /* 0x0000001063627825 */ /* 0x002fca00078e0066 */
[----:B------:R1:W-:Y:S02]  /*17e0*/  STG.E.128 desc[UR6][R98.64], R92 ;  /* 0x0000005c62007986 */ /* 0x0003e4000c101d06 */
.L_x_39701:
[----:B------:R-:W-:Y:S05]  /*17f0*/  BSYNC.RECONVERGENT B0 ;  /* 0x0000000000007941 */ /* 0x000fea0003800200 */
.L_x_39700:
[----:B-1----:R-:W-:Y:S01]  /*1800*/  FADD.FTZ R98, RZ, R68 ;  /* 0x00000044ff627221 */ /* 0x002fe20000010000 */
[C---:B------:R-:W-:Y:S01]  /*1810*/  ISETP.GT.U32.AND P5, PT, R5.reuse, 0x1ff, PT ;  /* 0x000001ff0500780c */ /* 0x040fe20003fa4070 */
[----:B------:R-:W1:Y:S01]  /*1820*/  S2UR UR5, SR_CgaCtaId ;  /* 0x00000000000579c3 */ /* 0x000e620000008800 */
[----:B------:R-:W-:Y:S01]  /*1830*/  ISETP.GT.U32.AND P6, PT, R5, 0x2ff, PT ;  /* 0x000002ff0500780c */ /* 0x000fe20003fc4070 */
[----:B------:R-:W-:Y:S01]  /*1840*/  FADD.FTZ R99, R69, R98 ;  /* 0x0000006245637221 */ /* 0x000fe20000010000 */
[----:B--234-:R-:W-:Y:S01]  /*1850*/  P2R R102, PR, RZ, 0x2 ;  /* 0x00000002ff667803 */ /* 0x01cfe20000000000 */
[----:B------:R-:W-:Y:S01]  /*1860*/  UMOV UR4, 0x400 ;  /* 0x0000040000047882 */ /* 0x000fe20000000000 */
[----:B------:R-:W-:Y:S01]  /*1870*/  ISETP.GT.U32.AND P1, PT, R5, 0x3ff, PT ;  /* 0x000003ff0500780c */ /* 0x000fe20003f24070 */
[----:B------:R-:W-:-:S04]  /*1880*/  FADD.FTZ R98, R70, R99 ;  /* 0x0000006346627221 */ /* 0x000fc80000010000 */
        /* <DEDUP_REMOVED lines=42> */
[----:B------:R-:W-:-:S03]  /*1b30*/  MOV R105, RZ ;  /* 0x000000ff00697202 */ /* 0x000fc60000000f00 */
[----:B0-----:R-:W-:-:S04]  /*1b40*/  FMUL.FTZ R102, R6, R107 ;  /* 0x0000006b06667220 */ /* 0x001fc80000410000 */
        /* <DEDUP_REMOVED lines=73> */
[----:B0-----:R-:W-:-:S05]  /*1fe0*/  FADD.FTZ R106, R101, R106 ;  /* 0x0000006a656a7221 */ /* 0x001fca0000010000 */
        /* <DEDUP_REMOVED lines=16> */
[----:B-1----:R-:W1:Y:S04]  /*20f0*/  SHFL.DOWN PT, R107, R98, 0x4, 0x1f ;  /* 0x08801f00626b7f89 */ /* 0x002e6800000e0000 */
[----:B------:R-:W2:Y:S01]  /*2100*/  SHFL.DOWN PT, R102, R99, 0x4, 0x1f ;  /* 0x08801f0063667f89 */ /* 0x000ea200000e0000 */
[----:B-1----:R-:W-:-:S04]  /*2110*/  FMUL.FTZ R106, R107, R108 ;  /* 0x0000006c6b6a7220 */ /* 0x002fc80000410000 */
        /* <DEDUP_REMOVED lines=11> */
[----:B------:R-:W1:Y:S01]  /*21d0*/  MUFU.RCP R99, R98 ;  /* 0x0000006200637308 */ /* 0x000e620000001000 */
[----:B------:R-:W2:Y:S02]  /*21e0*/  SHFL.DOWN PT, R108, R107, 0x1, 0x1f ;  /* 0x08201f006b6c7f89 */ /* 0x000ea400000e0000 */
[----:B------:R-:W-:-:S05]  /*21f0*/  FFMA.FTZ R103, R104, R109, R103 ;  /* 0x0000006d68677223 */ /* 0x000fca0000010067 */
[----:B------:R-:W3:Y:S01]  /*2200*/  SHFL.DOWN PT, R102, R103, 0x2, 0x1f ;  /* 0x08401f0067667f89 */ /* 0x000ee200000e0000 */
[----:B0-----:R-:W-:Y:S01]  /*2210*/  FMUL.FTZ R104, R105, R110 ;  /* 0x0000006e69687220 */ /* 0x001fe20000410000 */
[----:B------:R-:W-:-:S03]  /*2220*/  FADD.FTZ R105, R106, -R105 ;  /* 0x800000696a697221 */ /* 0x000fc60000010000 */
[----:B------:R-:W-:-:S04]  /*2230*/  FFMA.FTZ R104, R101, R106, R104 ;  /* 0x0000006a65687223 */ /* 0x000fc80000010068 */
[----:B-1----:R-:W-:Y:S01]  /*2240*/  FMUL.FTZ R109, R99, R104 ;  /* 0x00000068636d7220 */ /* 0x002fe20000410000 */
[----:B------:R-:W-:Y:S01]  /*2250*/  FMUL.FTZ R104, R105, R105 ;  /* 0x0000006969687220 */ /* 0x000fe20000410000 */
[-C--:B--2---:R-:W-:Y:S02]  /*2260*/  IADD3 R105, PT, PT, R107, R108.reuse, RZ ;  /* 0x0000006c6b697210 */ /* 0x084fe40007ffe0ff */
[----:B------:R-:W-:Y:S01]  /*2270*/  I2FP.F32.S32 R108, R108 ;  /* 0x0000006c006c7245 */ /* 0x000fe20000201400 */
[----:B------:R-:W0:Y:S01]  /*2280*/  SHFL.DOWN PT, R106, R109, 0x1, 0x1f ;  /* 0x08201f006d6a7f89 */ /* 0x000e2200000e0000 */
[----:B------:R-:W-:Y:S01]  /*2290*/  FMUL.FTZ R104, R101, R104 ;  /* 0x0000006865687220 */ /* 0x000fe20000410000 */
[----:B---3--:R-:W-:Y:S01]  /*22a0*/  FADD.FTZ R102, R103, R102 ;  /* 0x0000006667667221 */ /* 0x008fe20000010000 */
[----:B------:R-:W-:Y:S01]  /*22b0*/  I2FP.F32.S32 R105, R105 ;  /* 0x0000006900697245 */ /* 0x000fe20000201400 */
[----:B------:R-:W1:Y:S01]  /*22c0*/  LDC R107, c[0x0][0x448] ;  /* 0x00011200ff6b7b82 */ /* 0x000e620000000800 */
[----:B------:R-:W-:-:S04]  /*22d0*/  FMUL.FTZ R104, R104, R110 ;  /* 0x0000006e68687220 */ /* 0x000fc80000410000 */
[----:B------:R-:W-:Y:S01]  /*22e0*/  FFMA.FTZ R104, R99, R104, R102 ;  /* 0x0000006863687223 */ /* 0x000fe20000010066 */
[----:B------:R-:W2:Y:S04]  /*22f0*/  MUFU.RCP R105, R105 ;  /* 0x0000006900697308 */ /* 0x000ea80000001000 */
[----:B------:R-:W3:Y:S01]  /*2300*/  SHFL.DOWN PT, R99, R104, 0x1, 0x1f ;  /* 0x08201f0068637f89 */ /* 0x000ee200000e0000 */
[----:B0-----:R-:W-:Y:S01]  /*2310*/  FMUL.FTZ R101, R106, R108 ;  /* 0x0000006c6a657220 */ /* 0x001fe20000410000 */
[----:B------:R-:W-:-:S03]  /*2320*/  FADD.FTZ R106, R109, -R106 ;  /* 0x8000006a6d6a7221 */ /* 0x000fc60000010000 */
[----:B------:R-:W-:Y:S01]  /*2330*/  FFMA.FTZ R102, R98, R109, R101 ;  /* 0x0000006d62667223 */ /* 0x000fe20000010065 */
[----:B------:R-:W-:-:S03]  /*2340*/  FMUL.FTZ R101, R106, R106 ;  /* 0x0000006a6a657220 */ /* 0x000fc60000410000 */
[----:B--2---:R-:W-:Y:S01]  /*2350*/  FMUL.FTZ R102, R105, R102 ;  /* 0x0000006669667220 */ /* 0x004fe20000410000 */
[----:B------:R-:W-:-:S04]  /*2360*/  FMUL.FTZ R101, R98, R101 ;  /* 0x0000006562657220 */ /* 0x000fc80000410000 */
[----:B------:R-:W-:Y:S01]  /*2370*/  FMUL.FTZ R101, R101, R108 ;  /* 0x0000006c65657220 */ /* 0x000fe20000410000 */
[----:B---3--:R-:W-:Y:S01]  /*2380*/  FADD.FTZ R98, R104, R99 ;  /* 0x0000006368627221 */ /* 0x008fe20000010000 */
[----:B------:R-:W0:Y:S03]  /*2390*/  SHFL.IDX PT, R102, R102, RZ, 0x1f ;  /* 0x00001fff66667589 */ /* 0x000e2600000e0000 */
[----:B------:R-:W-:Y:S02]  /*23a0*/  FFMA.FTZ R103, R105, R101, R98 ;  /* 0x0000006569677223 */ /* 0x000fe40000010062 */
[----:B------:R-:W2:Y:S03]  /*23b0*/  @!P5 LDC.64 R104, c[0x0][0x3c0] ;  /* 0x0000f000ff68db82 */ /* 0x000ea60000000a00 */
[----:B------:R-:W1:Y:S05]  /*23c0*/  SHFL.IDX PT, R108, R103, RZ, 0x1f ;  /* 0x00001fff676c7589 */ /* 0x000e6a00000e0000 */
[----:B------:R-:W3:Y:S01]  /*23d0*/  @!P5 LDC.64 R98, c[0x0][0x3c8] ;  /* 0x0000f200ff62db82 */ /* 0x000ee20000000a00 */
[----:B0-----:R-:W-:-:S05]  /*23e0*/  FMUL.FTZ R101, R102, R102 ;  /* 0x0000006666657220 */ /* 0x001fca0000410000 */
[----:B------:R-:W-:Y:S01]  /*23f0*/  FSEL R106, R101, RZ, P6 ;  /* 0x000000ff656a7208 */ /* 0x000fe20003000000 */
[----:B--2---:R-:W-:-:S04]  /*2400*/  @!P5 IMAD.WIDE R104, R4, 0x4, R104 ;  /* 0x000000040468d825 */ /* 0x004fc800078e0268 */
[----:B-1----:R-:W-:Y:S01]  /*2410*/  FFMA.FTZ R101, R108, UR11, R107 ;  /* 0x0000000b6c657c23 */ /* 0x002fe2000801006b */
        /* <DEDUP_REMOVED lines=28> */
[----:B------:R-:W-:Y:S01]  /*25e0*/  FFMA.FTZ R99, R108, R11, R15 ;  /* 0x0000000b6c637223 */ /* 0x000fe2000001000f */
[----:B------:R-:W-:-:S04]  /*25f0*/  IADD3 R103, PT, PT, R103, 0x100, RZ ;  /* 0x0000010067677810 */ /* 0x000fc80007ffe0ff */
[----:B------:R0:W-:Y:S03]  /*2600*/  STG.E.128 desc[UR6][R104.64], R96 ;  /* 0x0000006068007986 */ /* 0x0001e6000c101d06 */
.L_x_39704:
[----:B------:R-:W-:Y:S05]  /*2610*/  BSYNC.RECONVERGENT B0 ;  /* 0x0000000000007941 */ /* 0x000fea0003800200 */
.L_x_39703:
[----:B------:R-:W-:Y:S01]  /*2620*/  ISETP.GE.U32.AND P0, PT, R5, 0x200, PT ;  /* 0x000002000500780c */ /* 0x000fe20003f06070 */
[----:B------:R-:W-:-:S12]  /*2630*/  BSSY.RECONVERGENT B0, `(.L_x_39705) ;  /* 0x0000012000007945 */ /* 0x000fd80003800200 */
        /* <DEDUP_REMOVED lines=17> */
.L_x_39706:
[----:B------:R-:W-:Y:S05]  /*2750*/  BSYNC.RECONVERGENT B0 ;  /* 0x0000000000007941 */ /* 0x000fea0003800200 */
.L_x_39705:
        /* <DEDUP_REMOVED lines=19> */
.L_x_39708:
[----:B------:R-:W-:Y:S05]  /*2890*/  BSYNC.RECONVERGENT B0 ;  /* 0x0000000000007941 */ /* 0x000fea0003800200 */
.L_x_39707:
[----:B------:R-:W-:Y:S04]  /*28a0*/  BSSY.RECONVERGENT B0, `(.L_x_39709) ;  /* 0x0000012000007945 */ /* 0x000fe80003800200 */
        /* <DEDUP_REMOVED lines=17> */
.L_x_39710:
[----:B------:R-:W-:Y:S05]  /*29c0*/  BSYNC.RECONVERGENT B0 ;  /* 0x0000000000007941 */ /* 0x000fea0003800200 */
.L_x_39709:
[----:B------:R-:W-:Y:S04]  /*29d0*/  BSSY.RECONVERGENT B0, `(.L_x_39711) ;  /* 0x0000012000007945 */ /* 0x000fe80003800200 */
        /* <DEDUP_REMOVED lines=17> */
.L_x_39712:
[----:B------:R-:W-:Y:S05]  /*2af0*/  BSYNC.RECONVERGENT B0 ;  /* 0x0000000000007941 */ /* 0x000fea0003800200 */
.L_x_39711:
        /* <DEDUP_REMOVED lines=18> */
.L_x_39714:
[----:B------:R-:W-:Y:S05]  /*2c20*/  BSYNC.RECONVERGENT B0 ;  /* 0x0000000000007941 */ /* 0x000fea0003800200 */
.L_x_39713:
        /* <DEDUP_REMOVED lines=12> */
[----:B0-----:R-:W-:-:S04]  /*2cf0*/  IMAD.WIDE.U32 R102, R103, 0x10, R96 ;  /* 0x0000001067667825 */ /* 0x001fc800078e0060 */
[----:B------:R-:W-:Y:S01]  /*2d00*/  FFMA.FTZ R96, R99, R56, R60 ;  /* 0x0000003863607223 */ /* 0x000fe2000001003c */
[----:B------:R-:W-:Y:S01]  /*2d10*/  FFMA.FTZ R97, R104, R57, R61 ;  /* 0x0000003968617223 */ /* 0x000fe2000001003d */
[----:B------:R-:W-:-:S05]  /*2d20*/  FFMA.FTZ R99, R106, R59, R63 ;  /* 0x0000003b6a637223 */ /* 0x000fca000001003f */
[----:B------:R0:W-:Y:S02]  /*2d30*/  STG.E.128 desc[UR6][R102.64], R96 ;  /* 0x0000006066007986 */ /* 0x0001e4000c101d06 */
.L_x_39715:
[----:B------:R-:W-:Y:S05]  /*2d40*/  BSYNC.RECONVERGENT B0 ;  /* 0x0000000000007941 */ /* 0x000fea0003800200 */
.L_x_39702:
[----:B01234-:R-:W0:Y:S01]  /*2d50*/  LDC.64 R96, c[0x0][0x380] ;  /* 0x0000e000ff607b82 */ /* 0x01fe220000000a00 */
[----:B------:R-:W-:Y:S01]  /*2d60*/  UPLOP3.LUT UP0, UPT, UPT, UPT, UP0, 0x40, 0x4 ;  /* 0x000000000004789c */ /* 0x000fe20003f0e800 */
[----:B0-----:R-:W-:-:S04]  /*2d70*/  IADD3 R4, PT, PT, R4, R96, RZ ;  /* 0x0000006004047210 */ /* 0x001fc80007ffe0ff */
[----:B------:R-:W-:-:S13]  /*2d80*/  ISETP.GE.AND P0, PT, R4, R97, PT ;  /* 0x000000610400720c */ /* 0x000fda0003f06270 */
[----:B------:R-:W-:Y:S05]  /*2d90*/  @!P0 BRA `(.L_x_39716) ;  /* 0xffffffd800ec8947 */ /* 0x000fea000383ffff */
[----:B------:R-:W-:Y:S05]  /*2da0*/  EXIT ;  /* 0x000000000000794d */ /* 0x000fea0003800000 */
.L_x_39717:
        /* <DEDUP_REMOVED lines=13> */
.L_x_42437:


//--------------------- .text._ZN10layer_norm13ln_fwd_kernelINS_13Kernel_traitsIfffffjLj7168ELj1ELj1ELj8ELj16ENS_18Kernel_traits_baseILj7168EfffffjLj256EEEEELb0ELb0ELb1ELb1EEEvNS_9FwdParamsE --------------------------
	.section	.text._ZN10layer_norm13ln_fwd_kernelINS_13Kernel_traitsIfffffjLj7168ELj1ELj1ELj8ELj16ENS_18Kernel_traits_baseILj7168EfffffjLj256EEEEELb0ELb0ELb1ELb1EEEvNS_9FwdParamsE,"ax",@progbits
	.align	128
        .global         _ZN10layer_norm13ln_fwd_kernelINS_13Kernel_traitsIfffffjLj7168ELj1ELj1ELj8ELj16ENS_18Kernel_traits_baseILj7168EfffffjLj256EEEEELb0ELb0ELb1ELb1EEEvNS_9FwdParamsE
        .type           _ZN10layer_norm13ln_fwd_kernelINS_13Kernel_traitsIfffffjLj7168ELj1ELj1ELj8ELj16ENS_18Kernel_traits_baseILj7168EfffffjLj256EEEEELb0ELb0ELb1ELb1EEEvNS_9FwdParamsE,@function
        .size           _ZN10layer_norm13ln_fwd_kernelINS_13Kernel_traitsIfffffjLj7168ELj1ELj1ELj8ELj16ENS_18Kernel_traits_baseILj7168EfffffjLj256EEEEELb0ELb0ELb1ELb1EEEvNS_9FwdParamsE,(.L_x_42438 - _ZN10layer_norm13ln_fwd_kernelINS_13Kernel_traitsIfffffjLj7168ELj1ELj1ELj8ELj16ENS_18Kernel_traits_baseILj7168EfffffjLj256EEEEELb0ELb0ELb1ELb1EEEvNS_9FwdParamsE)
        .other          _ZN10layer_norm13ln_fwd_kernelINS_13Kernel_traitsIfffffjLj7168ELj1ELj1ELj8ELj16ENS_18Kernel_traits_baseILj7168EfffffjLj256EEEEELb0ELb0ELb1ELb1EEEvNS_9FwdParamsE,@"STO_CUDA_ENTRY STV_DEFAULT"
_ZN10layer_norm13ln_fwd_kernelINS_13Kernel_traitsIfffffjLj7168ELj1ELj1ELj8ELj16ENS_18Kernel_traits_baseILj7168EfffffjLj256EEEEELb0ELb0ELb1ELb1EEEvNS_9FwdParamsE:
.text._ZN10layer_norm13ln_fwd_kernelINS_13Kernel_traitsIfffffjLj7168ELj1ELj1ELj8ELj16ENS_18Kernel_traits_baseILj7168EfffffjLj256EEEEELb0ELb0ELb1ELb1EEEvNS_9FwdParamsE:
        /* <DEDUP_REMOVED lines=29> */
.L_x_39718:
        /* <DEDUP_REMOVED lines=23> */
.L_x_39719:
[----:B------:R-:W1:Y:S02]  /*0340*/  LDCU UR4, c[0x0][0x384] ;  /* 0x00007080ff0477ac */ /* 0x000e640008000800 */
[----:B-1----:R-:W-:-:S13]  /*0350*/  ISETP.GE.AND P0, PT, R3, UR4, PT ;  /* 0x0000000403007c0c */ /* 0x002fda000bf06270 */
[----:B------:R-:W-:Y:S05]  /*0360*/  @P0 EXIT ;  /* 0x000000000000094d */ /* 0x000fea0003800000 */
[----:B------:R-:W1:Y:S01]  /*0370*/  LDCU.U8 UR4, c[0x0][0x410] ;  /* 0x00008200ff0477ac */ /* 0x000e620008000000 */
[----:B------:R-:W2:Y:S01]  /*0380*/  LDCU UR10, c[0x0][0x400] ;  /* 0x00008000ff0a77ac */ /* 0x000ea20008000800 */
[----:B------:R-:W3:Y:S01]  /*0390*/  LDCU.64 UR8, c[0x0][0x3a0] ;  /* 0x00007400ff0877ac */ /* 0x000ee20008000a00 */
[----:B------:R-:W-:Y:S01]  /*03a0*/  UPLOP3.LUT UP0, UPT, UPT, UPT, UPT, 0x40, 0x4 ;  /* 0x000000000004789c */ /* 0x000fe20003f0e870 */
[----:B-1----:R-:W-:-:S13]  /*03b0*/  ISETP.NE.AND P3, PT, RZ, UR4, PT ;  /* 0x00000004ff007c0c */ /* 0x002fda000bf65270 */
.L_x_39721:
[----:B0-----:R-:W1:Y:S01]  /*03c0*/  LDC.64 R64, c[0x0][0x3f0] ;  /* 0x0000fc00ff407b82 */ /* 0x001e620000000a00 */
[----:B---3--:R-:W-:-:S07]  /*03d0*/  ISETP.NE.U32.AND P1, PT, RZ, UR8, PT ;  /* 0x00000008ff007c0c */ /* 0x008fce000bf25070 */
[----:B------:R-:W3:Y:S01]  /*03e0*/  LDC R96, c[0x0][0x388] ;  /* 0x0000e200ff607b82 */ /* 0x000ee20000000800 */
[----:B------:R-:W-:Y:S01]  /*03f0*/  HFMA2 R88, -RZ, RZ, 0, 0 ;  /* 0x00000000ff587431 */ /* 0x000fe200000001ff */
[----:B------:R-:W-:Y:S02]  /*0400*/  PLOP3.LUT P5, PT, PT, PT, PT, 0x8, 0x80 ;  /* 0x000000000080781c */ /* 0x000fe40003fae170 */
[----:B------:R-:W-:-:S04]  /*0410*/  PLOP3.LUT P6, PT, PT, PT, PT, 0x8, 0x80 ;  /* 0x000000000080781c */ /* 0x000fc80003fce170 */
[----:B------:R-:W4:Y:S01]  /*0420*/  LDC.64 R94, c[0x0][0x3a8] ;  /* 0x0000ea00ff5e7b82 */ /* 0x000f220000000a00 */
[----:B-1----:R-:W-:-:S05]  /*0430*/  IMAD.WIDE R64, R3, 0x4, R64 ;  /* 0x0000000403407825 */ /* 0x002fca00078e0240 */
[----:B------:R-:W2:Y:S01]  /*0440*/  LDG.E R72, desc[UR6][R64.64] ;  /* 0x0000000640487981 */ /* 0x000ea2000c1e1900 */
[----:B------:R-:W-:Y:S01]  /*0450*/  ISETP.NE.AND.EX P1, PT, RZ, UR9, PT, P1 ;  /* 0x00000009ff007c0c */ /* 0x000fe2000bf25310 */
[----:B---3--:R-:W-:-:S12]  /*0460*/  IMAD R0, R3, R96, RZ ;  /* 0x0000006003007224 */ /* 0x008fd800078e02ff */
[----:B------:R-:W1:Y:S01]  /*0470*/  @P1 LDC.64 R66, c[0x0][0x3a0] ;  /* 0x0000e800ff421b82 */ /* 0x000e620000000a00 */
[----:B--2---:R-:W-:-:S13]  /*0480*/  ISETP.GE.AND P4, PT, R72, 0x1, PT ;  /* 0x000000014800780c */ /* 0x004fda0003f86270 */
[----:B------:R-:W2:Y:S01]  /*0490*/  @P4 LDC.64 R68, c[0x0][0x390] ;  /* 0x0000e400ff444b82 */ /* 0x000ea20000000a00 */
[----:B------:R-:W-:-:S05]  /*04a0*/  @P4 IADD3 R71, PT, PT, R72, -0x1, RZ ;  /* 0xffffffff48474810 */ /* 0x000fca0007ffe0ff */
[----:B------:R-:W-:Y:S01]  /*04b0*/  @P4 IMAD R70, R71, R96, RZ ;  /* 0x0000006047464224 */ /* 0x000fe200078e02ff */
[----:B------:R-:W-:Y:S01]  /*04c0*/  SHF.R.S32.HI R71, RZ, 0x1f, R0 ;  /* 0x0000001fff477819 */ /* 0x000fe20000011400 */
[----:B------:R-:W3:Y:S03]  /*04d0*/  @P4 LDC.64 R76, c[0x0][0x390] ;  /* 0x0000e400ff4c4b82 */ /* 0x000ee60000000a00 */
[----:B------:R-:W-:Y:S02]  /*04e0*/  @P4 SHF.R.S32.HI R65, RZ, 0x1f, R70 ;  /* 0x0000001fff414819 */ /* 0x000fe40000011446 */
[----:B------:R-:W-:Y:S02]  /*04f0*/  LEA.HI R71, R71, R0, RZ, 0x2 ;  /* 0x0000000047477211 */ /* 0x000fe400078f10ff */
[----:B------:R-:W-:Y:S01]  /*0500*/  @P4 LEA.HI R65, R65, R70, RZ, 0x2 ;  /* 0x0000004641414211 */ /* 0x000fe200078f10ff */
[----:B------:R-:W4:Y:S01]  /*0510*/  LDC R0, c[0x0][0x40c] ;  /* 0x00010300ff007b82 */ /* 0x000f220000000800 */
[----:B------:R-:W-:-:S02]  /*0520*/  LEA.HI.SX32 R89, R71, R2, 0x1e ;  /* 0x0000000247597211 */ /* 0x000fc400078ff2ff */
[----:B------:R-:W-:-:S03]  /*0530*/  @P4 LEA.HI.SX32 R88, R65, R2, 0x1e ;  /* 0x0000000241584211 */ /* 0x000fc600078ff2ff */
[C---:B-1----:R-:W-:Y:S01]  /*0540*/  @P1 IMAD.WIDE.U32 R66, R89.reuse, 0x10, R66 ;  /* 0x0000001059421825 */ /* 0x042fe200078e0042 */
[----:B------:R-:W-:Y:S01]  /*0550*/  ISETP.GT.AND P2, PT, R72, RZ, PT ;  /* 0x000000ff4800720c */ /* 0x000fe20003f44270 */
[----:B------:R-:W1:Y:S02]  /*0560*/  @P1 LDC.64 R70, c[0x0][0x3a0] ;  /* 0x0000e800ff461b82 */ /* 0x000e640000000a00 */
[----:B--2---:R-:W-:Y:S02]  /*0570*/  @P4 IMAD.WIDE.U32 R68, R88, 0x10, R68 ;  /* 0x0000001058444825 */ /* 0x004fe400078e0044 */
[----:B------:R-:W4:Y:S04]  /*0580*/  @P1 LDG.E.128 R64, desc[UR6][R66.64] ;  /* 0x0000000642401981 */ /* 0x000f28000c1e1d00 */
[----:B0-----:R-:W4:Y:S01]  /*0590*/  @P4 LDG.E.128 R4, desc[UR6][R68.64] ;  /* 0x0000000644044981 */ /* 0x001f22000c1e1d00 */
[----:B------:R-:W-:Y:S01]  /*05a0*/  @P1 PLOP3.LUT P0, PT, P2, PT, PT, 0x80, 0x8 ;  /* 0x000000000008181c */ /* 0x000fe2000170f070 */
[----:B------:R-:W0:Y:S01]  /*05b0*/  LDC.64 R72, c[0x0][0x3f8] ;  /* 0x0000fe00ff487b82 */ /* 0x000e220000000a00 */
[----:B------:R-:W-:-:S02]  /*05c0*/  IADD3 R81, PT, PT, R89, 0x100, RZ ;  /* 0x0000010059517810 */ /* 0x000fc40007ffe0ff */
[----:B------:R-:W-:Y:S02]  /*05d0*/  @P1 PLOP3.LUT P5, PT, P0, PT, PT, 0x80, 0x8 ;  /* 0x000000000008181c */ /* 0x000fe400007af070 */
[----:B------:R-:W-:-:S03]  /*05e0*/  @P1 PLOP3.LUT P6, PT, P0, PT, PT, 0x80, 0x8 ;  /* 0x000000000008181c */ /* 0x000fc600007cf070 */
[----:B------:R-:W2:Y:S01]  /*05f0*/  @P4 LDC.64 R78, c[0x0][0x390] ;  /* 0x0000e400ff4e4b82 */ /* 0x000ea20000000a00 */
[----:B-1----:R-:W-:-:S07]  /*0600*/  @P1 IMAD.WIDE.U32 R70, R81, 0x10, R70 ;  /* 0x0000001051461825 */ /* 0x002fce00078e0046 */
[----:B------:R-:W1:Y:S01]  /*0610*/  @P4 LDC.64 R82, c[0x0][0x390] ;  /* 0x0000e400ff524b82 */ /* 0x000e620000000a00 */
[----:B0-----:R-:W-:-:S07]  /*0620*/  IMAD.WIDE R72, R3, 0x4, R72 ;  /* 0x0000000403487825 */ /* 0x001fce00078e0248 */
[----:B------:R-:W0:Y:S01]  /*0630*/  @P4 LDC.64 R86, c[0x0][0x390] ;  /* 0x0000e400ff564b82 */ /* 0x000e220000000a00 */
[----:B------:R2:W2:Y:S07]  /*0640*/  LDG.E R93, desc[UR6][R72.64] ;  /* 0x00000006485d7981 */ /* 0x0004ae000c1e1900 */
[----:B------:R-:W0:Y:S08]  /*0650*/  @P4 LDC.64 R100, c[0x0][0x390] ;  /* 0x0000e400ff644b82 */ /* 0x000e300000000a00 */
[----:B------:R-:W0:Y:S01]  /*0660*/  @P4 LDC.64 R98, c[0x0][0x390] ;  /* 0x0000e400ff624b82 */ /* 0x000e220000000a00 */
[CC--:B----4-:R-:W-:Y:S01]  /*0670*/  @P5 FFMA.FTZ R65, R5.reuse, R0.reuse, R65 ;  /* 0x0000000005415223 */ /* 0x0d0fe20000010041 */
[CC--:B------:R-:W-:Y:S01]  /*0680*/  @P6 FFMA.FTZ R64, R4.reuse, R0.reuse, R64 ;  /* 0x0000000004406223 */ /* 0x0c0fe20000010040 */
[----:B------:R-:W-:Y:S01]  /*0690*/  PLOP3.LUT P5, PT, PT, PT, PT, 0x8, 0x80 ;  /* 0x000000000080781c */ /* 0x000fe20003fae170 */
[-C--:B------:R-:W-:Y:S01]  /*06a0*/  @!P1 FMUL.FTZ R68, R4, R0.reuse ;  /* 0x0000000004449220 */ /* 0x080fe20000410000 */
[----:B------:R-:W-:Y:S01]  /*06b0*/  PLOP3.LUT P6, PT, PT, PT, PT, 0x8, 0x80 ;  /* 0x000000000080781c */ /* 0x000fe20003fce170 */
[-C--:B------:R-:W-:Y:S01]  /*06c0*/  @!P1 FMUL.FTZ R69, R5, R0.reuse ;  /* 0x0000000005459220 */ /* 0x080fe20000410000 */
[----:B------:R-:W-:Y:S01]  /*06d0*/  @P1 PLOP3.LUT P5, PT, P0, PT, PT, 0x80, 0x8 ;  /* 0x000000000008181c */ /* 0x000fe200007af070 */
[----:B------:R-:W-:Y:S01]  /*06e0*/  @!P1 FMUL.FTZ R74, R7, R0 ;  /* 0x00000000074a9220 */ /* 0x000fe20000410000 */
[----:B------:R-:W-:-:S02]  /*06f0*/  @P1 PLOP3.LUT P6, PT, P0, PT, PT, 0x80, 0x8 ;  /* 0x000000000008181c */ /* 0x000fc400007cf070 */
[----:B------:R-:W-:-:S04]  /*0700*/  @!P1 PLOP3.LUT P0, PT, P2, PT, PT, 0x80, 0x8 ;  /* 0x000000000008981c */ /* 0x000fc8000170f070 */
[----:B------:R-:W-:Y:S01]  /*0710*/  @!P1 FSEL R64, R68, RZ, P0 ;  /* 0x000000ff44409208 */ /* 0x000fe20000000000 */
[-C--:B------:R-:W-:Y:S01]  /*0720*/  @!P1 FMUL.FTZ R68, R6, R0.reuse ;  /* 0x0000000006449220 */ /* 0x080fe20000410000 */
[----:B------:R-:W-:Y:S02]  /*0730*/  @!P1 FSEL R65, R69, RZ, P0 ;  /* 0x000000ff45419208 */ /* 0x000fe40000000000 */
[----:B------:R-:W-:Y:S01]  /*0740*/  @P4 IADD3 R69, PT, PT, R88, 0x100, RZ ;  /* 0x0000010058454810 */ /* 0x000fe20007ffe0ff */
[-C--:B------:R-:W-:Y:S01]  /*0750*/  @P5 FFMA.FTZ R67, R7, R0.reuse, R67 ;  /* 0x0000000007435223 */ /* 0x080fe20000010043 */
[----:B------:R-:W-:Y:S01]  /*0760*/  @!P1 FSEL R67, R74, RZ, P0 ;  /* 0x000000ff4a439208 */ /* 0x000fe20000000000 */
[----:B------:R-:W-:Y:S01]  /*0770*/  @P6 FFMA.FTZ R66, R6, R0, R66 ;  /* 0x0000000006426223 */ /* 0x000fe20000010042 */
[----:B------:R-:W-:Y:S01]  /*0780*/  @!P1 FSEL R66, R68, RZ, P0 ;  /* 0x000000ff44429208 */ /* 0x000fe20000000000 */
[----:B------:R-:W-:-:S04]  /*0790*/  IMAD.WIDE.U32 R74, R89, 0x10, R94 ;  /* 0x00000010594a7825 */ /* 0x000fc800078e005e */
[----:B---3--:R-:W-:Y:S01]  /*07a0*/  @P4 IMAD.WIDE.U32 R76, R69, 0x10, R76 ;  /* 0x00000010454c4825 */ /* 0x008fe200078e004c */
[----:B------:R3:W-:Y:S04]  /*07b0*/  STG.E.128 desc[UR6][R74.64], R64 ;  /* 0x000000404a007986 */ /* 0x0007e8000c101d06 */
[----:B------:R-:W4:Y:S04]  /*07c0*/  @P4 LDG.E.128 R4, desc[UR6][R76.64] ;  /* 0x000000064c044981 */ /* 0x000f28000c1e1d00 */
[----:B------:R-:W4:Y:S01]  /*07d0*/  @P1 LDG.E.128 R68, desc[UR6][R70.64] ;  /* 0x0000000646441981 */ /* 0x000f22000c1e1d00 */
[----:B------:R-:W-:-:S02]  /*07e0*/  PLOP3.LUT P6, PT, PT, PT, PT, 0x8, 0x80 ;  /* 0x000000000080781c */ /* 0x000fc40003fce170 */
[----:B------:R-:W-:Y:S02]  /*07f0*/  @P1 PLOP3.LUT P6, PT, P0, PT, PT, 0x80, 0x8 ;  /* 0x000000000008181c */ /* 0x000fe400007cf070 */
[----:B------:R-:W-:Y:S01]  /*0800*/  PLOP3.LUT P5, PT, PT, PT, PT, 0x8, 0x80 ;  /* 0x000000000080781c */ /* 0x000fe20003fae170 */
[----:B---3--:R-:W3:Y:S01]  /*0810*/  @P1 LDC.64 R74, c[0x0][0x3a0] ;  /* 0x0000e800ff4a1b82 */ /* 0x008ee20000000a00 */
[----:B------:R-:W-:Y:S02]  /*0820*/  @P1 PLOP3.LUT P5, PT, P0, PT, PT, 0x80, 0x8 ;  /* 0x000000000008181c */ /* 0x000fe400007af070 */
[----:B------:R-:W-:Y:S02]  /*0830*/  PLOP3.LUT P2, PT, PT, PT, PT, 0x8, 0x80 ;  /* 0x000000000080781c */ /* 0x000fe40003f4e170 */
[----:B------:R-:W-:Y:S02]  /*0840*/  @P1 PLOP3.LUT P2, PT, P0, PT, PT, 0x80, 0x8 ;  /* 0x000000000008181c */ /* 0x000fe4000074f070 */
[----:B------:R-:W-:-:S05]  /*0850*/  IADD3 R85, PT, PT, R89, 0x200, RZ ;  /* 0x0000020059557810 */ /* 0x000fca0007ffe0ff */
[----:B---3--:R-:W-:-:S04]  /*0860*/  @P1 IMAD.WIDE.U32 R74, R85, 0x10, R74 ;  /* 0x00000010554a1825 */ /* 0x008fc800078e004a */
[CC--:B----4-:R-:W-:Y:S01]  /*0870*/  @P6 FFMA.FTZ R68, R4.reuse, R0.reuse, R68 ;  /* 0x0000000004446223 */ /* 0x0d0fe20000010044 */
[----:B------:R-:W-:Y:S02]  /*0880*/  PLOP3.LUT P6, PT, PT, PT, PT, 0x8, 0x80 ;  /* 0x000000000080781c */ /* 0x000fe40003fce170 */
[----:B------:R-:W-:Y:S01]  /*0890*/  @P1 PLOP3.LUT P6, PT, P0, PT, PT, 0x80, 0x8 ;  /* 0x000000000008181c */ /* 0x000fe200007cf070 */
[-C--:B--2---:R-:W-:Y:S01]  /*08a0*/  @!P1 FMUL.FTZ R72, R4, R0.reuse ;  /* 0x0000000004489220 */ /* 0x084fe20000410000 */
[CC--:B------:R-:W-:Y:S01]  /*08b0*/  @!P1 FMUL.FTZ R73, R5.reuse, R0.reuse ;  /* 0x0000000005499220 */ /* 0x0c0fe20000410000 */
[-C--:B------:R-:W-:Y:S01]  /*08c0*/  @P5 FFMA.FTZ R69, R5, R0.reuse, R69 ;  /* 0x0000000005455223 */ /* 0x080fe20000010045 */
[-C--:B------:R-:W-:Y:S02]  /*08d0*/  @!P1 FMUL.FTZ R76, R7, R0.reuse ;  /* 0x00000000074c9220 */ /* 0x080fe40000410000 */
[----:B------:R-:W-:Y:S01]  /*08e0*/  @!P1 FSEL R68, R72, RZ, P0 ;  /* 0x000000ff48449208 */ /* 0x000fe20000000000 */
[----:B------:R-:W-:Y:S01]  /*08f0*/  @!P1 FMUL.FTZ R72, R6, R0 ;  /* 0x0000000006489220 */ /* 0x000fe20000410000 */
[----:B------:R-:W-:-:S02]  /*0900*/  @!P1 FSEL R69, R73, RZ, P0 ;  /* 0x000000ff49459208 */ /* 0x000fc40000000000 */
[----:B------:R-:W-:Y:S01]  /*0910*/  @P4 IADD3 R73, PT, PT, R88, 0x200, RZ ;  /* 0x0000020058494810 */ /* 0x000fe20007ffe0ff */
[-C--:B------:R-:W-:Y:S02]  /*0920*/  @P2 FFMA.FTZ R70, R6, R0.reuse, R70 ;  /* 0x0000000006462223 */ /* 0x080fe40000010046 */
[----:B------:R-:W-:Y:S01]  /*0930*/  @P6 FFMA.FTZ R71, R7, R0, R71 ;  /* 0x0000000007476223 */ /* 0x000fe20000010047 */
[----:B------:R-:W-:Y:S01]  /*0940*/  @!P1 FSEL R71, R76, RZ, P0 ;  /* 0x000000ff4c479208 */ /* 0x000fe20000000000 */
[----:B------:R-:W-:Y:S01]  /*0950*/  IMAD.WIDE.U32 R76, R81, 0x10, R94 ;  /* 0x00000010514c7825 */ /* 0x000fe200078e005e */
[----:B------:R-:W-:-:S03]  /*0960*/  @!P1 FSEL R70, R72, RZ, P0 ;  /* 0x000000ff48469208 */ /* 0x000fc60000000000 */
[----:B------:R-:W-:Y:S02]  /*0970*/  @P4 IMAD.WIDE.U32 R78, R73, 0x10, R78 ;  /* 0x00000010494e4825 */ /* 0x000fe400078e004e */
[----:B------:R2:W-:Y:S04]  /*0980*/  STG.E.128 desc[UR6][R76.64], R68 ;  /* 0x000000444c007986 */ /* 0x0005e8000c101d06 */
[----:B------:R3:W4:Y:S04]  /*0990*/  @P4 LDG.E.128 R4, desc[UR6][R78.64] ;  /* 0x000000064e044981 */ /* 0x000728000c1e1d00 */
[----:B------:R-:W4:Y:S01]  /*09a0*/  @P1 LDG.E.128 R72, desc[UR6][R74.64] ;  /* 0x000000064a481981 */ /* 0x000f22000c1e1d00 */
[----:B------:R-:W-:-:S02]  /*09b0*/  PLOP3.LUT P6, PT, PT, PT, PT, 0x8, 0x80 ;  /* 0x000000000080781c */ /* 0x000fc40003fce170 */
[----:B------:R-:W-:Y:S01]  /*09c0*/  @P1 PLOP3.LUT P6, PT, P0, PT, PT, 0x80, 0x8 ;  /* 0x000000000008181c */ /* 0x000fe200007cf070 */
[----:B---3--:R-:W3:Y:S01]  /*09d0*/  @P1 LDC.64 R78, c[0x0][0x3a0] ;  /* 0x0000e800ff4e1b82 */ /* 0x008ee20000000a00 */
[----:B------:R-:W-:Y:S02]  /*09e0*/  PLOP3.LUT P5, PT, PT, PT, PT, 0x8, 0x80 ;  /* 0x000000000080781c */ /* 0x000fe40003fae170 */
        /* <DEDUP_REMOVED lines=21> */
[----:B-1----:R-:W-:Y:S02]  /*0b40*/  @P4 IMAD.WIDE.U32 R82, R77, 0x10, R82 ;  /* 0x000000104d524825 */ /* 0x002fe400078e0052 */
[----:B------:R1:W-:Y:S04]  /*0b50*/  STG.E.128 desc[UR6][R80.64], R72 ;  /* 0x0000004850007986 */ /* 0x0003e8000c101d06 */
[----:B------:R2:W3:Y:S04]  /*0b60*/  @P4 LDG.E.128 R4, desc[UR6][R82.64] ;  /* 0x0000000652044981 */ /* 0x0004e8000c1e1d00 */
[----:B------:R-:W3:Y:S01]  /*0b70*/  @P1 LDG.E.128 R76, desc[UR6][R78.64] ;  /* 0x000000064e4c1981 */ /* 0x000ee2000c1e1d00 */
[----:B------:R-:W-:-:S02]  /*0b80*/  PLOP3.LUT P6, PT, PT, PT, PT, 0x8, 0x80 ;  /* 0x000000000080781c */ /* 0x000fc40003fce170 */
[----:B------:R-:W-:Y:S01]  /*0b90*/  @P1 PLOP3.LUT P6, PT, P0, PT, PT, 0x80, 0x8 ;  /* 0x000000000008181c */ /* 0x000fe200007cf070 */
[----:B--2---:R-:W2:Y:S01]  /*0ba0*/  @P1 LDC.64 R82, c[0x0][0x3a0] ;  /* 0x0000e800ff521b82 */ /* 0x004ea20000000a00 */
[----:B------:R-:W-:Y:S02]  /*0bb0*/  PLOP3.LUT P5, PT, PT, PT, PT, 0x8, 0x80 ;  /* 0x000000000080781c */ /* 0x000fe40003fae170 */
[----:B------:R-:W-:Y:S02]  /*0bc0*/  @P1 PLOP3.LUT P5, PT, P0, PT, PT, 0x80, 0x8 ;  /* 0x000000000008181c */ /* 0x000fe400007af070 */
[----:B------:R-:W-:Y:S02]  /*0bd0*/  PLOP3.LUT P2, PT, PT, PT, PT, 0x8, 0x80 ;  /* 0x000000000080781c */ /* 0x000fe40003f4e170 */
[----:B------:R-:W-:Y:S02]  /*0be0*/  @P1 PLOP3.LUT P2, PT, P0, PT, PT, 0x80, 0x8 ;  /* 0x000000000008181c */ /* 0x000fe4000074f070 */
[----:B------:R-:W-:-:S05]  /*0bf0*/  IADD3 R97, PT, PT, R89, 0x400, RZ ;  /* 0x0000040059617810 */ /* 0x000fca0007ffe0ff */
[----:B--2---:R-:W-:-:S04]  /*0c00*/  @P1 IMAD.WIDE.U32 R82, R97, 0x10, R82 ;  /* 0x0000001061521825 */ /* 0x004fc800078e0052 */
[CC--:B---3--:R-:W-:Y:S01]  /*0c10*/  @P6 FFMA.FTZ R76, R4.reuse, R0.reuse, R76 ;  /* 0x00000000044c6223 */ /* 0x0c8fe2000001004c */
[----:B------:R-:W-:Y:S02]  /*0c20*/  PLOP3.LUT P6, PT, PT, PT, PT, 0x8, 0x80 ;  /* 0x000000000080781c */ /* 0x000fe40003fce170 */
[----:B------:R-:W-:Y:S01]  /*0c30*/  @P1 PLOP3.LUT P6, PT, P0, PT, PT, 0x80, 0x8 ;  /* 0x000000000008181c */ /* 0x000fe200007cf070 */
[-C--:B-1----:R-:W-:Y:S01]  /*0c40*/  @!P1 FMUL.FTZ R80, R4, R0.reuse ;  /* 0x0000000004509220 */ /* 0x082fe20000410000 */
        /* <DEDUP_REMOVED lines=12> */
[----:B0-----:R-:W-:Y:S02]  /*0d10*/  @P4 IMAD.WIDE.U32 R86, R81, 0x10, R86 ;  /* 0x0000001051564825 */ /* 0x001fe400078e0056 */
[----:B------:R0:W-:Y:S04]  /*0d20*/  STG.E.128 desc[UR6][R84.64], R76 ;  /* 0x0000004c54007986 */ /* 0x0001e8000c101d06 */
[----:B------:R1:W2:Y:S04]  /*0d30*/  @P4 LDG.E.128 R4, desc[UR6][R86.64] ;  /* 0x0000000656044981 */ /* 0x0002a8000c1e1d00 */
[----:B------:R-:W2:Y:S01]  /*0d40*/  @P1 LDG.E.128 R80, desc[UR6][R82.64] ;  /* 0x0000000652501981 */ /* 0x000ea2000c1e1d00 */
[----:B------:R-:W-:-:S02]  /*0d50*/  PLOP3.LUT P6, PT, PT, PT, PT, 0x8, 0x80 ;  /* 0x000000000080781c */ /* 0x000fc40003fce170 */
[----:B------:R-:W-:Y:S01]  /*0d60*/  @P1 PLOP3.LUT P6, PT, P0, PT, PT, 0x80, 0x8 ;  /* 0x000000000008181c */ /* 0x000fe200007cf070 */
[----:B-1----:R-:W1:Y:S01]  /*0d70*/  @P1 LDC.64 R86, c[0x0][0x3a0] ;  /* 0x0000e800ff561b82 */ /* 0x002e620000000a00 */
[----:B------:R-:W-:Y:S02]  /*0d80*/  PLOP3.LUT P5, PT, PT, PT, PT, 0x8, 0x80 ;  /* 0x000000000080781c */ /* 0x000fe40003fae170 */
[----:B------:R-:W-:Y:S02]  /*0d90*/  @P1 PLOP3.LUT P5, PT, P0, PT, PT, 0x80, 0x8 ;  /* 0x000000000008181c */ /* 0x000fe400007af070 */
[----:B------:R-:W-:Y:S02]  /*0da0*/  PLOP3.LUT P2, PT, PT, PT, PT, 0x8, 0x80 ;  /* 0x000000000080781c */ /* 0x000fe40003f4e170 */
[----:B------:R-:W-:Y:S02]  /*0db0*/  @P1 PLOP3.LUT P2, PT, P0, PT, PT, 0x80, 0x8 ;  /* 0x000000000008181c */ /* 0x000fe4000074f070 */
[----:B------:R-:W-:-:S05]  /*0dc0*/  IADD3 R105, PT, PT, R89, 0x500, RZ ;  /* 0x0000050059697810 */ /* 0x000fca0007ffe0ff */
[----:B-1----:R-:W-:-:S04]  /*0dd0*/  @P1 IMAD.WIDE.U32 R86, R105, 0x10, R86 ;  /* 0x0000001069561825 */ /* 0x002fc800078e0056 */
[CC--:B--2---:R-:W-:Y:S01]  /*0de0*/  @P6 FFMA.FTZ R80, R4.reuse, R0.reuse, R80 ;  /* 0x0000000004506223 */ /* 0x0c4fe20000010050 */
[----:B------:R-:W-:Y:S02]  /*0df0*/  PLOP3.LUT P6, PT, PT, PT, PT, 0x8, 0x80 ;  /* 0x000000000080781c */ /* 0x000fe40003fce170 */
[----:B------:R-:W-:Y:S01]  /*0e00*/  @P1 PLOP3.LUT P6, PT, P0, PT, PT, 0x80, 0x8 ;  /* 0x000000000008181c */ /* 0x000fe200007cf070 */
[-C--:B0-----:R-:W-:Y:S01]  /*0e10*/  @!P1 FMUL.FTZ R84, R4, R0.reuse ;  /* 0x0000000004549220 */ /* 0x081fe20000410000 */
        /* <DEDUP_REMOVED lines=14> */
[----:B------:R-:W2:Y:S04]  /*0f00*/  @P4 LDG.E.128 R4, desc[UR6][R100.64] ;  /* 0x0000000664044981 */ /* 0x000ea8000c1e1d00 */
[----:B------:R-:W2:Y:S01]  /*0f10*/  @P1 LDG.E.128 R84, desc[UR6][R86.64] ;  /* 0x0000000656541981 */ /* 0x000ea2000c1e1d00 */
[----:B------:R-:W-:-:S02]  /*0f20*/  PLOP3.LUT P6, PT, PT, PT, PT, 0x8, 0x80 ;  /* 0x000000000080781c */ /* 0x000fc40003fce170 */
[----:B------:R-:W-:Y:S02]  /*0f30*/  @P1 PLOP3.LUT P6, PT, P0, PT, PT, 0x80, 0x8 ;  /* 0x000000000008181c */ /* 0x000fe400007cf070 */
[----:B------:R-:W-:Y:S02]  /*0f40*/  PLOP3.LUT P5, PT, PT, PT, PT, 0x8, 0x80 ;  /* 0x000000000080781c */ /* 0x000fe40003fae170 */
[----:B------:R-:W-:Y:S01]  /*0f50*/  @P1 PLOP3.LUT P5, PT, P0, PT, PT, 0x80, 0x8 ;  /* 0x000000000008181c */ /* 0x000fe200007af070 */
[----:B0-----:R-:W0:Y:S01]  /*0f60*/  @P1 LDC.64 R90, c[0x0][0x3a0] ;  /* 0x0000e800ff5a1b82 */ /* 0x001e220000000a00 */
[----:B------:R-:W-:Y:S02]  /*0f70*/  PLOP3.LUT P2, PT, PT, PT, PT, 0x8, 0x80 ;  /* 0x000000000080781c */ /* 0x000fe40003f4e170 */
[----:B------:R-:W-:Y:S02]  /*0f80*/  @P1 PLOP3.LUT P2, PT, P0, PT, PT, 0x80, 0x8 ;  /* 0x000000000008181c */ /* 0x000fe4000074f070 */
[----:B------:R-:W-:-:S05]  /*0f90*/  @P4 IADD3 R103, PT, PT, R88, 0x600, RZ ;  /* 0x0000060058674810 */ /* 0x000fca0007ffe0ff */
[----:B------:R-:W-:-:S04]  /*0fa0*/  @P4 IMAD.WIDE.U32 R98, R103, 0x10, R98 ;  /* 0x0000001067624825 */ /* 0x000fc800078e0062 */
[----:B------:R-:W-:-:S04]  /*0fb0*/  FADD.FTZ R102, RZ, R64 ;  /* 0x00000040ff667221 */ /* 0x000fc80000010000 */
[----:B------:R-:W-:-:S04]  /*0fc0*/  FADD.FTZ R103, R102, R65 ;  /* 0x0000004166677221 */ /* 0x000fc80000010000 */
[----:B------:R-:W-:-:S04]  /*0fd0*/  FADD.FTZ R102, R103, R66 ;  /* 0x0000004267667221 */ /* 0x000fc80000010000 */
[----:B------:R-:W-:-:S04]  /*0fe0*/  FADD.FTZ R103, R102, R67 ;  /* 0x0000004366677221 */ /* 0x000fc80000010000 */
[----:B------:R-:W-:Y:S01]  /*0ff0*/  FADD.FTZ R102, R103, R68 ;  /* 0x0000004467667221 */ /* 0x000fe20000010000 */
[CC--:B--2---:R-:W-:Y:S01]  /*1000*/  @P6 FFMA.FTZ R84, R4.reuse, R0.reuse, R84 ;  /* 0x0000000004546223 */ /* 0x0c4fe20000010054 */
[----:B------:R-:W-:Y:S02]  /*1010*/  PLOP3.LUT P6, PT, PT, PT, PT, 0x8, 0x80 ;  /* 0x000000000080781c */ /* 0x000fe40003fce170 */
[----:B------:R-:W-:Y:S01]  /*1020*/  @P1 PLOP3.LUT P6, PT, P0, PT, PT, 0x80, 0x8 ;  /* 0x000000000008181c */ /* 0x000fe200007cf070 */
[CC--:B------:R-:W-:Y:S01]  /*1030*/  @!P1 FMUL.FTZ R100, R5.reuse, R0.reuse ;  /* 0x0000000005649220 */ /* 0x0c0fe20000410000 */
[-C--:B------:R-:W-:Y:S01]  /*1040*/  @!P1 FMUL.FTZ R97, R4, R0.reuse ;  /* 0x0000000004619220 */ /* 0x080fe20000410000 */
[-C--:B------:R-:W-:Y:S01]  /*1050*/  @P5 FFMA.FTZ R85, R5, R0.reuse, R85 ;  /* 0x0000000005555223 */ /* 0x080fe20000010055 */
[-C--:B------:R-:W-:Y:S02]  /*1060*/  @!P1 FMUL.FTZ R101, R7, R0.reuse ;  /* 0x0000000007659220 */ /* 0x080fe40000410000 */
[----:B------:R-:W-:Y:S01]  /*1070*/  @!P1 FSEL R85, R100, RZ, P0 ;  /* 0x000000ff64559208 */ /* 0x000fe20000000000 */
[----:B------:R-:W-:Y:S01]  /*1080*/  @!P1 FMUL.FTZ R100, R6, R0 ;  /* 0x0000000006649220 */ /* 0x000fe20000410000 */
[----:B------:R-:W-:-:S02]  /*1090*/  @!P1 FSEL R84, R97, RZ, P0 ;  /* 0x000000ff61549208 */ /* 0x000fc40000000000 */
[----:B------:R-:W-:Y:S01]  /*10a0*/  IADD3 R97, PT, PT, R89, 0x600, RZ ;  /* 0x0000060059617810 */ /* 0x000fe20007ffe0ff */
[-C--:B------:R-:W-:Y:S01]  /*10b0*/  @P2 FFMA.FTZ R86, R6, R0.reuse, R86 ;  /* 0x0000000006562223 */ /* 0x080fe20000010056 */
[----:B------:R-:W-:Y:S01]  /*10c0*/  @!P1 FSEL R86, R100, RZ, P0 ;  /* 0x000000ff64569208 */ /* 0x000fe20000000000 */
[----:B------:R-:W-:Y:S01]  /*10d0*/  @P6 FFMA.FTZ R87, R7, R0, R87 ;  /* 0x0000000007576223 */ /* 0x000fe20000010057 */
[----:B------:R-:W-:Y:S01]  /*10e0*/  @!P1 FSEL R87, R101, RZ, P0 ;  /* 0x000000ff65579208 */ /* 0x000fe20000000000 */
[----:B------:R-:W-:-:S04]  /*10f0*/  IMAD.WIDE.U32 R100, R105, 0x10, R94 ;  /* 0x0000001069647825 */ /* 0x000fc800078e005e */
[----:B0-----:R-:W-:Y:S01]  /*1100*/  @P1 IMAD.WIDE.U32 R90, R97, 0x10, R90 ;  /* 0x00000010615a1825 */ /* 0x001fe200078e005a */
[----:B------:R0:W-:Y:S04]  /*1110*/  STG.E.128 desc[UR6][R100.64], R84 ;  /* 0x0000005464007986 */ /* 0x0001e8000c101d06 */
[----:B------:R1:W2:Y:S04]  /*1120*/  @P4 LDG.E.128 R4, desc[UR6][R98.64] ;  /* 0x0000000662044981 */ /* 0x0002a8000c1e1d00 */
[----:B------:R-:W3:Y:S01]  /*1130*/  @P1 LDG.E.128 R88, desc[UR6][R90.64] ;  /* 0x000000065a581981 */ /* 0x000ee2000c1e1d00 */
[----:B------:R-:W-:-:S04]  /*1140*/  FADD.FTZ R103, R102, R69 ;  /* 0x0000004566677221 */ /* 0x000fc80000010000 */
[----:B------:R-:W-:-:S04]  /*1150*/  FADD.FTZ R102, R103, R70 ;  /* 0x0000004667667221 */ /* 0x000fc80000010000 */
[----:B------:R-:W-:-:S04]  /*1160*/  FADD.FTZ R103, R102, R71 ;  /* 0x0000004766677221 */ /* 0x000fc80000010000 */
[----:B0-----:R-:W-:-:S04]  /*1170*/  FADD.FTZ R100, R103, R72 ;  /* 0x0000004867647221 */ /* 0x001fc80000010000 */
[----:B-1----:R-:W-:-:S04]  /*1180*/  FADD.FTZ R99, R100, R73 ;  /* 0x0000004964637221 */ /* 0x002fc80000010000 */
        /* <DEDUP_REMOVED lines=120> */
[----:B------:R-:W-:Y:S02]  /*1910*/  IMAD.WIDE.U32 R100, R97, 0x10, R94 ;  /* 0x0000001061647825 */ /* 0x000fe400078e005e */
[----:B------:R-:W-:-:S03]  /*1920*/  @!P0 LOP3.LUT R97, R0, 0x38, RZ, 0xc0, !PT ;  /* 0x0000003800618812 */ /* 0x000fc600078ec0ff */
[----:B------:R-:W-:Y:S01]  /*1930*/  STG.E.128 desc[UR6][R100.64], R88 ;  /* 0x0000005864007986 */ /* 0x000fe2000c101d06 */
[----:B------:R-:W-:Y:S01]  /*1940*/  ISETP.GT.U32.AND P1, PT, R92, 0x7, PT ;  /* 0x000000075c00780c */ /* 0x000fe20003f24070 */
[----:B0-----:R-:W-:-:S05]  /*1950*/  FADD.FTZ R99, R103, R104 ;  /* 0x0000006867637221 */ /* 0x001fca0000010000 */
[----:B------:R0:W-:Y:S01]  /*1960*/  @!P0 STS.64 [R97+UR4], R98 ;  /* 0x0000006261008988 */ /* 0x0001e20008000a04 */
[----:B------:R-:W-:-:S06]  /*1970*/  CS2R R94, SRZ ;  /* 0x00000000005e7805 */ /* 0x000fcc000001ff00 */
[----:B------:R-:W-:Y:S01]  /*1980*/  @!P1 LEA R103, R92, UR4, 0x3 ;  /* 0x000000045c679c11 */ /* 0x000fe2000f8e18ff */
[----:B------:R-:W-:Y:S01]  /*1990*/  BAR.SYNC.DEFER_BLOCKING 0x0 ;  /* 0x0000000000007b1d */ /* 0x000fe20000010000 */
[----:B------:R-:W-:Y:S01]  /*19a0*/  HFMA2 R102, -RZ, RZ, 0, 0 ;  /* 0x00000000ff667431 */ /* 0x000fe200000001ff */
[----:B------:R-:W-:-:S04]  /*19b0*/  @!P1 MOV R102, 0x380 ;  /* 0x0000038000669802 */ /* 0x000fc80000000f00 */
[----:B------:R-:W-:Y:S04]  /*19c0*/  @!P1 LDS.64 R94, [R103] ;  /* 0x00000000675e9984 */ /* 0x000fe80000000a00 */
[----:B------:R-:W1:Y:S01]  /*19d0*/  SHFL.DOWN PT, R105, R102, 0x4, 0x1f ;  /* 0x08801f0066697f89 */ /* 0x000e6200000e0000 */
[-C--:B0-----:R-:W-:Y:S02]  /*19e0*/  I2FP.F32.U32 R97, R102.reuse ;  /* 0x0000006600617245 */ /* 0x081fe40000201000 */
[----:B-1----:R-:W-:Y:S01]  /*19f0*/  IADD3 R104, PT, PT, R105, R102, RZ ;  /* 0x0000006669687210 */ /* 0x002fe20007ffe0ff */
        /* <DEDUP_REMOVED lines=28> */
[----:B-1----:R-:W-:Y:S01]  /*1bc0*/  FADD.FTZ R99, R95, R98 ;  /* 0x000000625f637221 */ /* 0x002fe20000010000 */
[----:B------:R-:W-:Y:S01]  /*1bd0*/  ISETP.NE.AND P0, PT, R2, RZ, PT ;  /* 0x000000ff0200720c */ /* 0x000fe20003f05270 */
[----:B------:R-:W0:Y:S01]  /*1be0*/  LDC.64 R102, c[0x0][0x380] ;  /* 0x0000e000ff667b82 */ /* 0x000e220000000a00 */
[----:B------:R-:W1:Y:S01]  /*1bf0*/  SHFL.DOWN PT, R95, R94, 0x1, 0x1f ;  /* 0x08201f005e5f7f89 */ /* 0x000e6200000e0000 */
[----:B------:R-:W-:Y:S01]  /*1c00*/  FMUL.FTZ R0, R0, R101 ;  /* 0x0000006500007220 */ /* 0x000fe20000410000 */
[----:B---3--:R-:W-:-:S03]  /*1c10*/  IADD3 R104, PT, PT, R104, R105, RZ ;  /* 0x0000006968687210 */ /* 0x008fc60007ffe0ff */
[----:B------:R-:W-:Y:S01]  /*1c20*/  FFMA.FTZ R0, R100, R0, R99 ;  /* 0x0000000064007223 */ /* 0x000fe20000010063 */
[----:B------:R-:W-:-:S04]  /*1c30*/  I2FP.F32.S32 R104, R104 ;  /* 0x0000006800687245 */ /* 0x000fc80000201400 */
[----:B------:R-:W2:Y:S02]  /*1c40*/  SHFL.DOWN PT, R99, R0, 0x1, 0x1f ;  /* 0x08201f0000637f89 */ /* 0x000ea400000e0000 */
[----:B------:R-:W3:Y:S01]  /*1c50*/  MUFU.RCP R104, R104 ;  /* 0x0000006800687308 */ /* 0x000ee20000001000 */
[----:B------:R-:W-:Y:S01]  /*1c60*/  I2FP.F32.S32 R105, R105 ;  /* 0x0000006900697245 */ /* 0x000fe20000201400 */
[----:B-1----:R-:W-:-:S04]  /*1c70*/  FADD.FTZ R98, R94, -R95 ;  /* 0x8000005f5e627221 */ /* 0x002fc80000010000 */
[----:B------:R-:W-:Y:S01]  /*1c80*/  FMUL.FTZ R100, R95, R105 ;  /* 0x000000695f647220 */ /* 0x000fe20000410000 */
[----:B------:R-:W-:-:S03]  /*1c90*/  FMUL.FTZ R98, R98, R98 ;  /* 0x0000006262627220 */ /* 0x000fc60000410000 */
[C---:B------:R-:W-:Y:S01]  /*1ca0*/  FFMA.FTZ R95, R97.reuse, R94, R100 ;  /* 0x0000005e615f7223 */ /* 0x040fe20000010064 */
[----:B------:R-:W-:-:S03]  /*1cb0*/  FMUL.FTZ R98, R97, R98 ;  /* 0x0000006261627220 */ /* 0x000fc60000410000 */
[----:B---3--:R-:W-:Y:S01]  /*1cc0*/  FMUL.FTZ R100, R104, R95 ;  /* 0x0000005f68647220 */ /* 0x008fe20000410000 */
[----:B--2---:R-:W-:Y:S01]  /*1cd0*/  FADD.FTZ R99, R0, R99 ;  /* 0x0000006300637221 */ /* 0x004fe20000010000 */
[----:B------:R-:W1:Y:S01]  /*1ce0*/  @!P0 LDC.64 R94, c[0x0][0x3c0] ;  /* 0x0000f000ff5e8b82 */ /* 0x000e620000000a00 */
[----:B------:R-:W-:Y:S02]  /*1cf0*/  FMUL.FTZ R98, R98, R105 ;  /* 0x0000006962627220 */ /* 0x000fe40000410000 */
[----:B------:R-:W2:Y:S02]  /*1d00*/  SHFL.IDX PT, R105, R100, RZ, 0x1f ;  /* 0x00001fff64697589 */ /* 0x000ea400000e0000 */
[----:B------:R-:W-:-:S03]  /*1d10*/  FFMA.FTZ R97, R104, R98, R99 ;  /* 0x0000006268617223 */ /* 0x000fc60000010063 */
[----:B------:R-:W3:Y:S03]  /*1d20*/  LDC R0, c[0x0][0x448] ;  /* 0x00011200ff007b82 */ /* 0x000ee60000000800 */
[----:B------:R-:W3:Y:S05]  /*1d30*/  SHFL.IDX PT, R97, R97, RZ, 0x1f ;  /* 0x00001fff61617589 */ /* 0x000eea00000e0000 */
[----:B------:R-:W4:Y:S01]  /*1d40*/  @!P0 LDC.64 R98, c[0x0][0x3c8] ;  /* 0x0000f200ff628b82 */ /* 0x000f220000000a00 */
[----:B--2---:R-:W-:-:S05]  /*1d50*/  FMUL.FTZ R101, R105, R105 ;  /* 0x0000006969657220 */ /* 0x004fca0000410000 */
[----:B------:R-:W-:Y:S01]  /*1d60*/  FSEL R101, R101, RZ, P3 ;  /* 0x000000ff65657208 */ /* 0x000fe20001800000 */
[----:B---3--:R-:W-:-:S04]  /*1d70*/  FFMA.FTZ R0, R97, UR10, R0 ;  /* 0x0000000a61007c23 */ /* 0x008fc80008010000 */
[----:B------:R-:W-:-:S06]  /*1d80*/  FADD.FTZ R0, R0, R101 ;  /* 0x0000006500007221 */ /* 0x000fcc0000010000 */
[----:B------:R-:W2:Y:S01]  /*1d90*/  MUFU.RSQ R0, R0 ;  /* 0x0000000000007308 */ /* 0x000ea20000001400 */
[----:B-1----:R-:W-:-:S04]  /*1da0*/  @!P0 IMAD.WIDE R94, R3, 0x4, R94 ;  /* 0x00000004035e8825 */ /* 0x002fc800078e025e */
[----:B----4-:R-:W-:Y:S01]  /*1db0*/  @!P0 IMAD.WIDE R98, R3, 0x4, R98 ;  /* 0x0000000403628825 */ /* 0x010fe200078e0262 */
[----:B------:R1:W-:Y:S04]  /*1dc0*/  @!P0 STG.E desc[UR6][R94.64], R105 ;  /* 0x000000695e008986 */ /* 0x0003e8000c101906 */
[----:B--2---:R1:W-:Y:S01]  /*1dd0*/  @!P0 STG.E desc[UR6][R98.64], R0 ;  /* 0x0000000062008986 */ /* 0x0043e2000c101906 */
[----:B------:R-:W-:Y:S01]  /*1de0*/  ISETP.GE.AND P0, PT, R93, 0x1, PT ;  /* 0x000000015d00780c */ /* 0x000fe20003f06270 */
[----:B------:R-:W-:Y:S01]  /*1df0*/  UPLOP3.LUT UP0, UPT, UPT, UPT, UP0, 0x40, 0x4 ;  /* 0x000000000004789c */ /* 0x000fe20003f0e800 */
[----:B0-----:R-:W-:-:S04]  /*1e00*/  IADD3 R3, PT, PT, R3, R102, RZ ;  /* 0x0000006603037210 */ /* 0x001fc80007ffe0ff */
[----:B------:R-:W-:-:S07]  /*1e10*/  ISETP.GE.AND P1, PT, R3, R103, PT ;  /* 0x000000670300720c */ /* 0x000fce0003f26270 */
[----:B-1----:R-:W-:Y:S06]  /*1e20*/  @!P0 BRA `(.L_x_39720) ;  /* 0x0000000400bc8947 */ /* 0x002fec0003800000 */
        /* <DEDUP_REMOVED lines=35> */
[----:B------:R-:W-:Y:S01]  /*2060*/  SHF.R.S32.HI R64, RZ, 0x1f, R93 ;  /* 0x0000001fff407819 */ /* 0x000fe2000001145d */
[C---:B------:R-:W-:Y:S01]  /*2070*/  FMUL.FTZ R69, R0.reuse, R101 ;  /* 0x0000006500457220 */ /* 0x040fe20000410000 */
[C---:B------:R-:W-:Y:S01]  /*2080*/  FMUL.FTZ R68, R0.reuse, R103 ;  /* 0x0000006700447220 */ /* 0x040fe20000410000 */
[----:B------:R-:W-:Y:S01]  /*2090*/  FMUL.FTZ R77, R0, R105 ;  /* 0x00000069004d7220 */ /* 0x000fe20000410000 */
[----:B------:R-:W-:Y:S01]  /*20a0*/  LEA.HI R65, R64, R93, RZ, 0x2 ;  /* 0x0000005d40417211 */ /* 0x000fe200078f10ff */
[----:B-----5:R-:W-:Y:S01]  /*20b0*/  FFMA.FTZ R64, R67, R60, R32 ;  /* 0x0000003c43407223 */ /* 0x020fe20000010020 */
[----:B------:R-:W-:Y:S01]  /*20c0*/  FMUL.FTZ R78, R0, R107 ;  /* 0x0000006b004e7220 */ /* 0x000fe20000410000 */
[----:B------:R-:W-:Y:S01]  /*20d0*/  FFMA.FTZ R67, R68, R63, R35 ;  /* 0x0000003f44437223 */ /* 0x000fe20000010023 */
[----:B------:R-:W-:Y:S01]  /*20e0*/  LEA.HI.SX32 R85, R65, R2, 0x1e ;  /* 0x0000000241557211 */ /* 0x000fe200078ff2ff */
[----:B------:R-:W-:Y:S01]  /*20f0*/  FFMA.FTZ R65, R66, R61, R33 ;  /* 0x0000003d42417223 */ /* 0x000fe20000010021 */
[----:B------:R-:W-:Y:S01]  /*2100*/  FFMA.FTZ R66, R69, R62, R34 ;  /* 0x0000003e45427223 */ /* 0x000fe20000010022 */
[C---:B------:R-:W-:Y:S01]  /*2110*/  FMUL.FTZ R109, R0.reuse, R109 ;  /* 0x0000006d006d7220 */ /* 0x040fe20000410000 */
[----:B------:R-:W-:Y:S01]  /*2120*/  IADD3 R103, PT, PT, R85, 0x100, RZ ;  /* 0x0000010055677810 */ /* 0x000fe20007ffe0ff */
[C---:B------:R-:W-:Y:S01]  /*2130*/  FMUL.FTZ R84, R0.reuse, R71 ;  /* 0x0000004700547220 */ /* 0x040fe20000410000 */
[C---:B------:R-:W-:Y:S01]  /*2140*/  FMUL.FTZ R97, R0.reuse, R76 ;  /* 0x0000004c00617220 */ /* 0x040fe20000410000 */
[C---:B------:R-:W-:Y:S01]  /*2150*/  FMUL.FTZ R70, R0.reuse, R117 ;  /* 0x0000007500467220 */ /* 0x040fe20000410000 */
[----:B------:R-:W-:Y:S01]  /*2160*/  FFMA.FTZ R76, R77, R56, R28 ;  /* 0x000000384d4c7223 */ /* 0x000fe2000001001c */
[C---:B------:R-:W-:Y:S01]  /*2170*/  FMUL.FTZ R71, R0.reuse, R119 ;  /* 0x0000007700477220 */ /* 0x040fe20000410000 */
[----:B------:R-:W-:Y:S01]  /*2180*/  FMUL.FTZ R72, R0, R79 ;  /* 0x0000004f00487220 */ /* 0x000fe20000410000 */
[----:B------:R-:W-:Y:S01]  /*2190*/  FFMA.FTZ R77, R78, R57, R29 ;  /* 0x000000394e4d7223 */ /* 0x000fe2000001001d */
[----:B0-----:R-:W-:-:S04]  /*21a0*/  IMAD.WIDE.U32 R68, R85, 0x10, R94 ;  /* 0x0000001055447825 */ /* 0x001fc800078e005e */
[C---:B------:R-:W-:Y:S01]  /*21b0*/  FMUL.FTZ R104, R0.reuse, R73 ;  /* 0x0000004900687220 */ /* 0x040fe20000410000 */
[C---:B------:R-:W-:Y:S01]  /*21c0*/  FMUL.FTZ R100, R0.reuse, R75 ;  /* 0x0000004b00647220 */ /* 0x040fe20000410000 */
[----:B------:R-:W-:Y:S01]  /*21d0*/  FMUL.FTZ R80, R0, R87 ;  /* 0x0000005700507220 */ /* 0x000fe20000410000 */
[----:B------:R-:W-:Y:S01]  /*21e0*/  FFMA.FTZ R78, R109, R58, R30 ;  /* 0x0000003a6d4e7223 */ /* 0x000fe2000001001e */
[----:B------:R-:W-:Y:S01]  /*21f0*/  FFMA.FTZ R79, R84, R59, R31 ;  /* 0x0000003b544f7223 */ /* 0x000fe2000001001f */
[----:B------:R-:W-:-:S04]  /*2200*/  IMAD.WIDE.U32 R102, R103, 0x10, R94 ;  /* 0x0000001067667825 */ /* 0x000fc800078e005e */
        /* <DEDUP_REMOVED lines=12> */
[C---:B------:R-:W-:Y:S01]  /*22d0*/  IADD3 R87, PT, PT, R85.reuse, 0x200, RZ ;  /* 0x0000020055577810 */ /* 0x040fe20007ffe0ff */
[----:B------:R-:W-:Y:S01]  /*22e0*/  FMUL.FTZ R0, R0, R91 ;  /* 0x0000005b00007220 */ /* 0x000fe20000410000 */
[C---:B------:R-:W-:Y:S01]  /*22f0*/  IADD3 R89, PT, PT, R85.reuse, 0x300, RZ ;  /* 0x0000030055597810 */ /* 0x040fe20007ffe0ff */
[----:B------:R1:W-:Y:S01]  /*2300*/  STG.E.128 desc[UR6][R102.64], R76 ;  /* 0x0000004c66007986 */ /* 0x0003e2000c101d06 */
[----:B------:R-:W-:-:S02]  /*2310*/  IADD3 R91, PT, PT, R85, 0x400, RZ ;  /* 0x00000400555b7810 */ /* 0x000fc40007ffe0ff */
[C---:B------:R-:W-:Y:S02]  /*2320*/  IADD3 R107, PT, PT, R85.reuse, 0x500, RZ ;  /* 0x00000500556b7810 */ /* 0x040fe40007ffe0ff */
[----:B------:R-:W-:Y:S01]  /*2330*/  IADD3 R109, PT, PT, R85, 0x600, RZ ;  /* 0x00000600556d7810 */ /* 0x000fe20007ffe0ff */
[----:B------:R-:W-:-:S04]  /*2340*/  IMAD.WIDE.U32 R84, R87, 0x10, R94 ;  /* 0x0000001057547825 */ /* 0x000fc800078e005e */
[----:B------:R-:W-:-:S04]  /*2350*/  IMAD.WIDE.U32 R86, R89, 0x10, R94 ;  /* 0x0000001059567825 */ /* 0x000fc800078e005e */
        /* <DEDUP_REMOVED lines=23> */
[----:B------:R0:W-:Y:S04]  /*24d0*/  STG.E.128 desc[UR6][R84.64], R64 ;  /* 0x0000004054007986 */ /* 0x0001e8000c101d06 */
[----:B------:R0:W-:Y:S04]  /*24e0*/  STG.E.128 desc[UR6][R86.64], R68 ;  /* 0x0000004456007986 */ /* 0x0001e8000c101d06 */
[----:B------:R0:W-:Y:S04]  /*24f0*/  STG.E.128 desc[UR6][R88.64], R72 ;  /* 0x0000004858007986 */ /* 0x0001e8000c101d06 */
[----:B------:R0:W-:Y:S04]  /*2500*/  STG.E.128 desc[UR6][R90.64], R76 ;  /* 0x0000004c5a007986 */ /* 0x0001e8000c101d06 */
[----:B------:R0:W-:Y:S02]  /*2510*/  STG.E.128 desc[UR6][R94.64], R80 ;  /* 0x000000505e007986 */ /* 0x0001e4000c101d06 */
.L_x_39720:
[----:B------:R-:W-:Y:S05]  /*2520*/  @!P1 BRA `(.L_x_39721) ;  /* 0xffffffdc00a49947 */ /* 0x000fea000383ffff */
[----:B------:R-:W-:Y:S05]  /*2530*/  EXIT ;  /* 0x000000000000794d */ /* 0x000fea0003800000 */
.L_x_39722:
        /* <DEDUP_REMOVED lines=12> */
.L_x_42438:


//--------------------- .text._ZN10layer_norm13ln_fwd_kernelINS_13Kernel_traitsIfffffjLj7168ELj1ELj1ELj8ELj16ENS_18Kernel_traits_baseILj7168EfffffjLj256EEEEELb0ELb1ELb0ELb0EEEvNS_9FwdParamsE --------------------------
	.section	.text._ZN10layer_norm13ln_fwd_kernelINS_13Kernel_traitsIfffffjLj7168ELj1ELj1ELj8ELj16ENS_18Kernel_traits_baseILj7168EfffffjLj256EEEEELb0ELb1ELb0ELb0EEEvNS_9FwdParamsE,"ax",@progbits
	.align	128
        .global         _ZN10layer_norm13ln_fwd_kernelINS_13Kernel_traitsIfffffjLj7168ELj1ELj1ELj8ELj16ENS_18Kernel_traits_baseILj7168EfffffjLj256EEEEELb0ELb1ELb0ELb0EEEvNS_9FwdParamsE
        .type           _ZN10layer_norm13ln_fwd_kernelINS_13Kernel_traitsIfffffjLj7168ELj1ELj1ELj8ELj16ENS_18Kernel_traits_baseILj7168EfffffjLj256EEEEELb0ELb1ELb0ELb0EEEvNS_9FwdParamsE,@function
        .size           _ZN10layer_norm13ln_fwd_kernelINS_13Kernel_traitsIfffffjLj7168ELj1ELj1ELj8ELj16ENS_18Kernel_traits_baseILj7168EfffffjLj256EEEEELb0ELb1ELb0ELb0EEEvNS_9FwdParamsE,(.L_x_42439 - _ZN10layer_norm13ln_fwd_kernelINS_13Kernel_traitsIfffffjLj7168ELj1ELj1ELj8ELj16ENS_18Kernel_traits_baseILj7168EfffffjLj256EEEEELb0ELb1ELb0ELb0EEEvNS_9FwdParamsE)
        .other          _ZN10layer_norm13ln_fwd_kernelINS_13Kernel_traitsIfffffjLj7168ELj1ELj1ELj8ELj16ENS_18Kernel_traits_baseILj7168EfffffjLj256EEEEELb0ELb1ELb0ELb0EEEvNS_9FwdParamsE,@"STO_CUDA_ENTRY STV_DEFAULT"
_ZN10layer_norm13ln_fwd_kernelINS_13Kernel_traitsIfffffjLj7168ELj1ELj1ELj8ELj16ENS_18Kernel_traits_baseILj7168EfffffjLj256EEEEELb0ELb1ELb0ELb0EEEvNS_9FwdParamsE:
.text._ZN10layer_norm13ln_fwd_kernelINS_13Kernel_traitsIfffffjLj7168ELj1ELj1ELj8ELj16ENS_18Kernel_traits_baseILj7168EfffffjLj256EEEEELb0ELb1ELb0ELb0EEEvNS_9FwdParamsE:
        /* <DEDUP_REMOVED lines=32> */
[----:B------:R0:W5:Y:S02]  /*0200*/  @P0 LDG.E.128 R52, desc[UR6][R78.64] ;  /* 0x000000064e340981 */ /* 0x000164000c1e1d00 */
        /* <DEDUP_REMOVED lines=28> */
[----:B------:R2:W5:Y:S04]  /*03d0*/  @P2 LDG.E.128 R60, desc[UR6][R90.64] ;  /* 0x000000065a3c2981 */ /* 0x000568000c1e1d00 */
[C---:B-1----:R-:W-:Y:S01]  /*03e0*/  @P3 IMAD.WIDE.U32 R94, R115.reuse, 0x10, R94 ;  /* 0x00000010735e3825 */ /* 0x042fe200078e005e */
[----:B------:R1:W5:Y:S03]  /*03f0*/  @P2 LDG.E.128 R24, desc[UR6][R92.64] ;  /* 0x000000065c182981 */ /* 0x000366000c1e1d00 */
[C---:B0-----:R-:W-:Y:S01]  /*0400*/  @P3 IMAD.WIDE.U32 R96, R115.reuse, 0x10, R96 ;  /* 0x0000001073603825 */ /* 0x041fe200078e0060 */
[----:B------:R1:W5:Y:S03]  /*0410*/  @P3 LDG.E.128 R28, desc[UR6][R94.64] ;  /* 0x000000065e1c3981 */ /* 0x000366000c1e1d00 */
[C---:B------:R-:W-:Y:S01]  /*0420*/  @P3 IMAD.WIDE.U32 R98, R115.reuse, 0x10, R98 ;  /* 0x0000001073623825 */ /* 0x040fe200078e0062 */
[----:B------:R-:W-:Y:S01]  /*0430*/  @P3 IADD3 R115, PT, PT, R115, 0x100, RZ ;  /* 0x0000010073733810 */ /* 0x000fe20007ffe0ff */
[----:B------:R1:W5:Y:S04]  /*0440*/  @P3 LDG.E.128 R64, desc[UR6][R96.64] ;  /* 0x0000000660403981 */ /* 0x000368000c1e1d00 */
[C---:B------:R-:W-:Y:S01]  /*0450*/  @P4 IMAD.WIDE.U32 R100, R115.reuse, 0x10, R100 ;  /* 0x0000001073644825 */ /* 0x040fe200078e0064 */
[----:B------:R1:W5:Y:S03]  /*0460*/  @P3 LDG.E.128 R32, desc[UR6][R98.64] ;  /* 0x0000000662203981 */ /* 0x000366000c1e1d00 */
[C---:B------:R-:W-:Y:S01]  /*0470*/  @P4 IMAD.WIDE.U32 R102, R115.reuse, 0x10, R102 ;  /* 0x0000001073664825 */ /* 0x040fe200078e0066 */
[----:B------:R1:W5:Y:S03]  /*0480*/  @P4 LDG.E.128 R36, desc[UR6][R100.64] ;  /* 0x0000000664244981 */ /* 0x000366000c1e1d00 */
[C---:B------:R-:W-:Y:S01]  /*0490*/  @P4 IMAD.WIDE.U32 R104, R115.reuse, 0x10, R104 ;  /* 0x0000001073684825 */ /* 0x040fe200078e0068 */
[----:B------:R-:W-:Y:S01]  /*04a0*/  @P4 IADD3 R115, PT, PT, R115, 0x100, RZ ;  /* 0x0000010073734810 */ /* 0x000fe20007ffe0ff */
[----:B------:R1:W5:Y:S04]  /*04b0*/  @P4 LDG.E.128 R68, desc[UR6][R102.64] ;  /* 0x0000000666444981 */ /* 0x000368000c1e1d00 */
[C---:B--2---:R-:W-:Y:S01]  /*04c0*/  @P5 IMAD.WIDE.U32 R106, R115.reuse, 0x10, R106 ;  /* 0x00000010736a5825 */ /* 0x044fe200078e006a */
[----:B------:R1:W5:Y:S03]  /*04d0*/  @P4 LDG.E.128 R40, desc[UR6][R104.64] ;  /* 0x0000000668284981 */ /* 0x000366000c1e1d00 */
[C---:B---3--:R-:W-:Y:S01]  /*04e0*/  @P5 IMAD.WIDE.U32 R108, R115.reuse, 0x10, R108 ;  /* 0x00000010736c5825 */ /* 0x048fe200078e006c */
[----:B------:R1:W5:Y:S03]  /*04f0*/  @P5 LDG.E.128 R44, desc[UR6][R106.64] ;  /* 0x000000066a2c5981 */ /* 0x000366000c1e1d00 */
[----:B----4-:R-:W-:Y:S01]  /*0500*/  @P5 IMAD.WIDE.U32 R110, R115, 0x10, R110 ;  /* 0x00000010736e5825 */ /* 0x010fe200078e006e */
        /* <DEDUP_REMOVED lines=11> */
[----:B------:R-:W5:Y:S01]  /*05c0*/  LDG.E.128 R80, desc[UR6][R80.64] ;  /* 0x0000000650507981 */ /* 0x000f62000c1e1d00 */
[----:B--2---:R-:W-:-:S06]  /*05d0*/  IMAD.WIDE.U32 R84, R115, 0x10, R84 ;  /* 0x0000001073547825 */ /* 0x004fcc00078e0054 */
[----:B------:R-:W5:Y:S01]  /*05e0*/  LDG.E.128 R84, desc[UR6][R84.64] ;  /* 0x0000000654547981 */ /* 0x000f62000c1e1d00 */
[----:B------:R-:W-:Y:S05]  /*05f0*/  BRA `(.L_x_39725) ;  /* 0x0000000400147947 */ /* 0x000fea0003800000 */
.L_x_39724:
        /* <DEDUP_REMOVED lines=39> */
[----:B------:R0:W5:Y:S04]  /*0870*/  @P3 LDG.E.128 R32, desc[UR6][R70.64] ;  /* 0x0000000646203981 */ /* 0x000168000c1e1d00 */
[----:B------:R-:W5:Y:S01]  /*0880*/  @P4 LDG.E.128 R36, desc[UR6][R88.64] ;  /* 0x0000000658244981 */ /* 0x000f62000c1e1d00 */
[C---:B-1----:R-:W-:Y:S01]  /*0890*/  @P4 IMAD.WIDE.U32 R90, R115.reuse, 0x10, R54 ;  /* 0x00000010735a4825 */ /* 0x042fe200078e0036 */
[----:B------:R-:W-:Y:S01]  /*08a0*/  @P4 IADD3 R115, PT, PT, R115, 0x100, RZ ;  /* 0x0000010073734810 */ /* 0x000fe20007ffe0ff */
[----:B------:R-:W1:Y:S03]  /*08b0*/  @P6 LDC.64 R96, c[0x0][0x3d0] ;  /* 0x0000f400ff606b82 */ /* 0x000e660000000a00 */
[----:B------:R-:W5:Y:S01]  /*08c0*/  @P4 LDG.E.128 R40, desc[UR6][R90.64] ;  /* 0x000000065a284981 */ /* 0x000f62000c1e1d00 */
[----:B--2---:R-:W-:-:S04]  /*08d0*/  @P5 IMAD.WIDE.U32 R92, R115, 0x10, R72 ;  /* 0x00000010735c5825 */ /* 0x004fc800078e0048 */
[----:B------:R-:W2:Y:S01]  /*08e0*/  @P6 LDC.64 R98, c[0x0][0x3e8] ;  /* 0x0000fa00ff626b82 */ /* 0x000ea20000000a00 */
[----:B------:R-:W5:Y:S01]  /*08f0*/  @P5 LDG.E.128 R44, desc[UR6][R92.64] ;  /* 0x000000065c2c5981 */ /* 0x000f62000c1e1d00 */
[C---:B---3--:R-:W-:Y:S01]  /*0900*/  @P5 IMAD.WIDE.U32 R94, R115.reuse, 0x10, R74 ;  /* 0x00000010735e5825 */ /* 0x048fe200078e004a */
[----:B------:R-:W-:-:S04]  /*0910*/  @P5 IADD3 R115, PT, PT, R115, 0x100, RZ ;  /* 0x0000010073735810 */ /* 0x000fc80007ffe0ff */
[----:B------:R-:W5:Y:S01]  /*0920*/  @P5 LDG.E.128 R48, desc[UR6][R94.64] ;  /* 0x000000065e305981 */ /* 0x000f62000c1e1d00 */
[C---:B-1----:R-:W-:Y:S01]  /*0930*/  @P6 IMAD.WIDE.U32 R52, R115.reuse, 0x10, R96 ;  /* 0x0000001073346825 */ /* 0x042fe200078e0060 */
[----:B------:R-:W-:Y:S02]  /*0940*/  CS2R R74, SRZ ;  /* 0x00000000004a7805 */ /* 0x000fe4000001ff00 */
[----:B------:R-:W-:Y:S02]  /*0950*/  CS2R R72, SRZ ;  /* 0x0000000000487805 */ /* 0x000fe4000001ff00 */
[----:B0-----:R-:W-:Y:S02]  /*0960*/  CS2R R70, SRZ ;  /* 0x0000000000467805 */ /* 0x001fe4000001ff00 */
[----:B------:R-:W-:Y:S01]  /*0970*/  CS2R R68, SRZ ;  /* 0x0000000000447805 */ /* 0x000fe2000001ff00 */
[----:B------:R0:W5:Y:S01]  /*0980*/  @P6 LDG.E.128 R76, desc[UR6][R52.64] ;  /* 0x00000006344c6981 */ /* 0x000162000c1e1d00 */
[----:B--2---:R-:W-:Y:S01]  /*0990*/  @P6 IMAD.WIDE.U32 R54, R115, 0x10, R98 ;  /* 0x0000001073366825 */ /* 0x004fe200078e0062 */
[----:B------:R-:W-:-:S02]  /*09a0*/  CS2R R66, SRZ ;  /* 0x0000000000427805 */ /* 0x000fc4000001ff00 */
[----:B------:R-:W-:Y:S02]  /*09b0*/  CS2R R64, SRZ ;  /* 0x0000000000407805 */ /* 0x000fe4000001ff00 */
[----:B------:R-:W-:Y:S02]  /*09c0*/  CS2R R62, SRZ ;  /* 0x00000000003e7805 */ /* 0x000fe4000001ff00 */
[----:B------:R-:W-:Y:S01]  /*09d0*/  CS2R R60, SRZ ;  /* 0x00000000003c7805 */ /* 0x000fe2000001ff00 */
[----:B------:R1:W5:Y:S01]  /*09e0*/  @P6 LDG.E.128 R84, desc[UR6][R54.64] ;  /* 0x0000000636546981 */ /* 0x000362000c1e1d00 */
[----:B------:R-:W-:Y:S02]  /*09f0*/  CS2R R58, SRZ ;  /* 0x00000000003a7805 */ /* 0x000fe4000001ff00 */
[----:B------:R-:W-:Y:S02]  /*0a00*/  CS2R R56, SRZ ;  /* 0x0000000000387805 */ /* 0x000fe4000001ff00 */
[----:B0-----:R-:W-:-:S02]  /*0a10*/  CS2R R52, SRZ ;  /* 0x0000000000347805 */ /* 0x001fc4000001ff00 */
[----:B------:R-:W-:Y:S02]  /*0a20*/  @P6 CS2R R82, SRZ ;  /* 0x0000000000526805 */ /* 0x000fe4000001ff00 */
[----:B------:R-:W-:Y:S02]  /*0a30*/  @P6 CS2R R80, SRZ ;  /* 0x0000000000506805 */ /* 0x000fe4000001ff00 */
[----:B-1----:R-:W-:-:S07]  /*0a40*/  CS2R R54, SRZ ;  /* 0x0000000000367805 */ /* 0x002fce000001ff00 */
.L_x_39725:
[----:B------:R-:W-:Y:S05]  /*0a50*/  BSYNC.RECONVERGENT B0 ;  /* 0x0000000000007941 */ /* 0x000fea0003800200 */
.L_x_39723:
[----:B------:R-:W0:Y:S02]  /*0a60*/  LDCU UR4, c[0x0][0x384] ;  /* 0x00007080ff0477ac */ /* 0x000e240008000800 */
[----:B0-----:R-:W-:-:S13]  /*0a70*/  ISETP.GE.AND P0, PT, R2, UR4, PT ;  /* 0x0000000402007c0c */ /* 0x001fda000bf06270 */
[----:B------:R-:W-:Y:S05]  /*0a80*/  @P0 EXIT ;  /* 0x000000000000094d */ /* 0x000fea0003800000 */
[----:B------:R-:W-:Y:S01]  /*0a90*/  SHF.R.S32.HI R113, RZ, 0x2, R113 ;  /* 0x00000002ff717819 */ /* 0x000fe20000011471 */
[----:B------:R-:W0:Y:S01]  /*0aa0*/  LDC.64 R90, c[0x0][0x3e0] ;  /* 0x0000f800ff5a7b82 */ /* 0x000e220000000a00 */
[----:B------:R-:W1:Y:S02]  /*0ab0*/  LDCU UR12, c[0x0][0x388] ;  /* 0x00007100ff0c77ac */ /* 0x000e640008000800 */
[----:B------:R-:W-:Y:S02]  /*0ac0*/  LOP3.LUT R89, R113, 0xff, RZ, 0xc0, !PT ;  /* 0x000000ff71597812 */ /* 0x000fe400078ec0ff */
[----:B------:R-:W-:Y:S01]  /*0ad0*/  SHF.R.U32.HI R113, RZ, 0x1, R113 ;  /* 0x00000001ff717819 */ /* 0x000fe20000011671 */
        /* <DEDUP_REMOVED lines=16> */
.L_x_39758:
[----:B-1234-:R-:W0:Y:S01]  /*0be0*/  @P0 LDC.64 R124, c[0x0][0x3e0] ;  /* 0x0000f800ff7c0b82 */ /* 0x01ee220000000a00 */
[----:B------:R-:W-:Y:S01]  /*0bf0*/  IMAD R0, R2, UR12, RZ ;  /* 0x0000000c02007c24 */ /* 0x000fe2000f8e02ff */
[----:B------:R-:W1:Y:S01]  /*0c00*/  S2R R123, SR_TID.X ;  /* 0x00000000007b7919 */ /* 0x000e620000002100 */
[C---:B------:R-:W-:Y:S02]  /*0c10*/  ISETP.GE.U32.AND P1, PT, R3.reuse, 0x100, PT ;  /* 0x000001000300780c */ /* 0x040fe40003f26070 */
[C---:B------:R-:W-:Y:S02]  /*0c20*/  ISETP.GE.U32.AND P6, PT, R3.reuse, 0x200, PT ;  /* 0x000002000300780c */ /* 0x040fe40003fc6070 */
[----:B------:R-:W-:Y:S01]  /*0c30*/  SHF.R.S32.HI R127, RZ, 0x1f, R0 ;  /* 0x0000001fff7f7819 */ /* 0x000fe20000011400 */
[----:B------:R-:W-:Y:S01]  /*0c40*/  BSSY.RECONVERGENT B0, `(.L_x_39726) ;  /* 0x0000025000007945 */ /* 0x000fe20003800200 */
[----:B------:R-:W-:Y:S02]  /*0c50*/  ISETP.GE.U32.AND P5, PT, R3, 0x300, PT ;  /* 0x000003000300780c */ /* 0x000fe40003fa6070 */
[----:B------:R-:W-:Y:S01]  /*0c60*/  LEA.HI R122, R127, R0, RZ, 0x2 ;  /* 0x000000007f7a7211 */ /* 0x000fe200078f10ff */
[----:B------:R-:W-:Y:S01]  /*0c70*/  HFMA2 R0, -RZ, RZ, 1.875, 0 ;  /* 0x3f800000ff007431 */ /* 0x000fe200000001ff */
[----:B------:R-:W-:-:S02]  /*0c80*/  ISETP.GE.U32.AND P2, PT, R3, 0x400, PT ;  /* 0x000004000300780c */ /* 0x000fc40003f46070 */
[----:B------:R-:W-:Y:S02]  /*0c90*/  ISETP.GE.U32.AND P3, PT, R3, 0x500, PT ;  /* 0x000005000300780c */ /* 0x000fe40003f66070 */
[----:B------:R-:W-:Y:S02]  /*0ca0*/  P2R R136, PR, RZ, 0x40 ;  /* 0x00000040ff887803 */ /* 0x000fe40000000000 */
[----:B------:R-:W-:Y:S01]  /*0cb0*/  P2R R134, PR, RZ, 0x20 ;  /* 0x00000020ff867803 */ /* 0x000fe20000000000 */
[----:B0-----:R-:W-:-:S05]  /*0cc0*/  @P0 IMAD.WIDE R124, R2, 0x4, R124 ;  /* 0x00000004027c0825 */ /* 0x001fca00078e027c */
[----:B-----5:R0:W5:Y:S01]  /*0cd0*/  @P0 LDG.E R0, desc[UR6][R124.64] ;  /* 0x000000067c000981 */ /* 0x020162000c1e1900 */
[----:B-1----:R-:W-:-:S04]  /*0ce0*/  LEA.HI.SX32 R122, R122, R123, 0x1e ;  /* 0x0000007b7a7a7211 */ /* 0x002fc800078ff2ff */
[----:B------:R-:W-:Y:S01]  /*0cf0*/  MOV R131, R122 ;  /* 0x0000007a00837202 */ /* 0x000fe20000000f00 */
[----:B------:R-:W-:Y:S06]  /*0d00*/  @!P1 BRA `(.L_x_39727) ;  /* 0x0000000000609947 */ /* 0x000fec0003800000 */
[----:B------:R-:W-:Y:S01]  /*0d10*/  ISETP.NE.U32.AND P4, PT, RZ, UR8, PT ;  /* 0x00000008ff007c0c */ /* 0x000fe2000bf85070 */
[----:B0-----:R-:W0:Y:S03]  /*0d20*/  LDC.64 R124, c[0x0][0x390] ;  /* 0x0000e400ff7c7b82 */ /* 0x001e260000000a00 */
[----:B------:R-:W-:-:S05]  /*0d30*/  ISETP.NE.AND.EX P4, PT, RZ, UR9, PT, P4 ;  /* 0x00000009ff007c0c */ /* 0x000fca000bf85340 */
[----:B------:R-:W1:Y:S08]  /*0d40*/  LDC.64 R128, c[0x0][0x3a8] ;  /* 0x0000ea00ff807b82 */ /* 0x000e700000000a00 */
[----:B------:R-:W2:Y:S01]  /*0d50*/  @P4 LDC.64 R126, c[0x0][0x3a0] ;  /* 0x0000e800ff7e4b82 */ /* 0x000ea20000000a00 */
[----:B0-----:R-:W-:-:S05]  /*0d60*/  IMAD.WIDE.U32 R124, R122, 0x10, R124 ;  /* 0x000000107a7c7825 */ /* 0x001fca00078e007c */
[----:B------:R1:W3:Y:S01]  /*0d70*/  LDG.E.128 R112, desc[UR6][R124.64] ;  /* 0x000000067c707981 */ /* 0x0002e2000c1e1d00 */
[----:B--2---:R-:W-:-:S05]  /*0d80*/  @P4 IMAD.WIDE.U32 R126, R122, 0x10, R126 ;  /* 0x000000107a7e4825 */ /* 0x004fca00078e007e */
[----:B------:R-:W2:Y:S01]  /*0d90*/  @P4 LDG.E.128 R88, desc[UR6][R126.64] ;  /* 0x000000067e584981 */ /* 0x000ea2000c1e1d00 */
[----:B-1----:R-:W-:-:S04]  /*0da0*/  IMAD.WIDE.U32 R124, R122, 0x10, R128 ;  /* 0x000000107a7c7825 */ /* 0x002fc800078e0080 */
[-C--:B---3-5:R-:W-:Y:S01]  /*0db0*/  FMUL.FTZ R131, R112, R0.reuse ;  /* 0x0000000070837220 */ /* 0x0a8fe20000410000 */
[-C--:B------:R-:W-:Y:S01]  /*0dc0*/  FMUL.FTZ R130, R113, R0.reuse ;  /* 0x0000000071827220 */ /* 0x080fe20000410000 */
[-C--:B------:R-:W-:Y:S01]  /*0dd0*/  FMUL.FTZ R133, R114, R0.reuse ;  /* 0x0000000072857220 */ /* 0x080fe20000410000 */
[----:B------:R-:W-:Y:S01]  /*0de0*/  FMUL.FTZ R132, R115, R0 ;  /* 0x0000000073847220 */ /* 0x000fe20000410000 */
[----:B--2---:R-:W-:Y:S01]  /*0df0*/  @P4 FFMA.FTZ R112, R131, R8, R88 ;  /* 0x0000000883704223 */ /* 0x004fe20000010058 */
[----:B------:R-:W-:Y:S01]  /*0e00*/  @P4 FFMA.FTZ R113, R130, R9, R89 ;  /* 0x0000000982714223 */ /* 0x000fe20000010059 */
[----:B------:R-:W-:Y:S01]  /*0e10*/  @P4 FFMA.FTZ R114, R133, R10, R90 ;  /* 0x0000000a85724223 */ /* 0x000fe2000001005a */
[----:B------:R-:W-:Y:S01]  /*0e20*/  @P4 FFMA.FTZ R115, R132, R11, R91 ;  /* 0x0000000b84734223 */ /* 0x000fe2000001005b */
[----:B------:R-:W-:Y:S01]  /*0e30*/  @!P4 FMUL.FTZ R112, R131, R8 ;  /* 0x000000088370c220 */ /* 0x000fe20000410000 */
[----:B------:R-:W-:Y:S01]  /*0e40*/  @!P4 FMUL.FTZ R113, R130, R9 ;  /* 0x000000098271c220 */ /* 0x000fe20000410000 */
[----:B------:R-:W-:Y:S01]  /*0e50*/  @!P4 FMUL.FTZ R114, R133, R10 ;  /* 0x0000000a8572c220 */ /* 0x000fe20000410000 */
[----:B------:R-:W-:-:S05]  /*0e60*/  @!P4 FMUL.FTZ R115, R132, R11 ;  /* 0x0000000b8473c220 */ /* 0x000fca0000410000 */
[----:B------:R1:W-:Y:S01]  /*0e70*/  STG.E.128 desc[UR6][R124.64], R112 ;  /* 0x000000707c007986 */ /* 0x0003e2000c101d06 */
[----:B------:R-:W-:-:S07]  /*0e80*/  IADD3 R131, PT, PT, R122, 0x100, RZ ;  /* 0x000001007a837810 */ /* 0x000fce0007ffe0ff */
.L_x_39727:
[----:B------:R-:W-:Y:S05]  /*0e90*/  BSYNC.RECONVERGENT B0 ;  /* 0x0000000000007941 */ /* 0x000fea0003800200 */
.L_x_39726:
[----:B------:R-:W-:Y:S04]  /*0ea0*/  BSSY.RECONVERGENT B0, `(.L_x_39728) ;  /* 0x000001a000007945 */ /* 0x000fe80003800200 */
[----:B------:R-:W-:Y:S05]  /*0eb0*/  @!P6 BRA `(.L_x_39729) ;  /* 0x000000000060e947 */ /* 0x000fea0003800000 */
[----:B------:R-:W-:Y:S01]  /*0ec0*/  ISETP.NE.U32.AND P4, PT, RZ, UR8, PT ;  /* 0x00000008ff007c0c */ /* 0x000fe2000bf85070 */
[----:B01----:R-:W0:Y:S03]  /*0ed0*/  LDC.64 R124, c[0x0][0x390] ;  /* 0x0000e400ff7c7b82 */ /* 0x003e260000000a00 */
[----:B------:R-:W-:-:S05]  /*0ee0*/  ISETP.NE.AND.EX P4, PT, RZ, UR9, PT, P4 ;  /* 0x00000009ff007c0c */ /* 0x000fca000bf85340 */
[----:B------:R-:W1:Y:S08]  /*0ef0*/  LDC.64 R128, c[0x0][0x3a8] ;  /* 0x0000ea00ff807b82 */ /* 0x000e700000000a00 */
[----:B------:R-:W2:Y:S01]  /*0f00*/  @P4 LDC.64 R126, c[0x0][0x3a0] ;  /* 0x0000e800ff7e4b82 */ /* 0x000ea20000000a00 */
[----:B0-----:R-:W-:-:S05]  /*0f10*/  IMAD.WIDE.U32 R124, R131, 0x10, R124 ;  /* 0x00000010837c7825 */ /* 0x001fca00078e007c */
[----:B------:R1:W3:Y:S01]  /*0f20*/  LDG.E.128 R116, desc[UR6][R124.64] ;  /* 0x000000067c747981 */ /* 0x0002e2000c1e1d00 */
[----:B--2---:R-:W-:-:S05]  /*0f30*/  @P4 IMAD.WIDE.U32 R126, R131, 0x10, R126 ;  /* 0x00000010837e4825 */ /* 0x004fca00078e007e */
[----:B------:R-:W2:Y:S01]  /*0f40*/  @P4 LDG.E.128 R88, desc[UR6][R126.64] ;  /* 0x000000067e584981 */ /* 0x000ea2000c1e1d00 */
[C---:B-1----:R-:W-:Y:S01]  /*0f50*/  IMAD.WIDE.U32 R124, R131.reuse, 0x10, R128 ;  /* 0x00000010837c7825 */ /* 0x042fe200078e0080 */
[----:B------:R-:W-:-:S03]  /*0f60*/  IADD3 R131, PT, PT, R131, 0x100, RZ ;  /* 0x0000010083837810 */ /* 0x000fc60007ffe0ff */
        /* <DEDUP_REMOVED lines=12> */
[----:B------:R2:W-:Y:S02]  /*1030*/  STG.E.128 desc[UR6][R124.64], R116 ;  /* 0x000000747c007986 */ /* 0x0005e4000c101d06 */
.L_x_39729:
[----:B------:R-:W-:Y:S05]  /*1040*/  BSYNC.RECONVERGENT B0 ;  /* 0x0000000000007941 */ /* 0x000fea0003800200 */
.L_x_39728:
[----:B------:R-:W-:Y:S04]  /*1050*/  BSSY.RECONVERGENT B0, `(.L_x_39730) ;  /* 0x000001a000007945 */ /* 0x000fe80003800200 */
[----:B------:R-:W-:Y:S05]  /*1060*/  @!P5 BRA `(.L_x_39731) ;  /* 0x000000000060d947 */ /* 0x000fea0003800000 */
[----:B------:R-:W-:Y:S01]  /*1070*/  ISETP.NE.U32.AND P4, PT, RZ, UR8, PT ;  /* 0x00000008ff007c0c */ /* 0x000fe2000bf85070 */
[----:B------:R-:W0:Y:S03]  /*1080*/  LDC.64 R92, c[0x0][0x390] ;  /* 0x0000e400ff5c7b82 */ /* 0x000e260000000a00 */
[----:B------:R-:W-:-:S05]  /*1090*/  ISETP.NE.AND.EX P4, PT, RZ, UR9, PT, P4 ;  /* 0x00000009ff007c0c */ /* 0x000fca000bf85340 */
[----:B------:R-:W3:Y:S08]  /*10a0*/  LDC.64 R128, c[0x0][0x3a8] ;  /* 0x0000ea00ff807b82 */ /* 0x000ef00000000a00 */
[----:B------:R-:W4:Y:S01]  /*10b0*/  @P4 LDC.64 R94, c[0x0][0x3a0] ;  /* 0x0000e800ff5e4b82 */ /* 0x000f220000000a00 */
[----:B012---:R-:W-:-:S04]  /*10c0*/  IMAD.WIDE.U32 R124, R131, 0x10, R92 ;  /* 0x00000010837c7825 */ /* 0x007fc800078e005c */
[C---:B----4-:R-:W-:Y:S02]  /*10d0*/  @P4 IMAD.WIDE.U32 R126, R131.reuse, 0x10, R94 ;  /* 0x00000010837e4825 */ /* 0x050fe400078e005e */
[----:B------:R-:W2:Y:S04]  /*10e0*/  LDG.E.128 R92, desc[UR6][R124.64] ;  /* 0x000000067c5c7981 */ /* 0x000ea8000c1e1d00 */
[----:B------:R-:W4:Y:S01]  /*10f0*/  @P4 LDG.E.128 R88, desc[UR6][R126.64] ;  /* 0x000000067e584981 */ /* 0x000f22000c1e1d00 */
[C---:B---3--:R-:W-:Y:S01]  /*1100*/  IMAD.WIDE.U32 R128, R131.reuse, 0x10, R128 ;  /* 0x0000001083807825 */ /* 0x048fe200078e0080 */
[----:B------:R-:W-:-:S03]  /*1110*/  IADD3 R131, PT, PT, R131, 0x100, RZ ;  /* 0x0000010083837810 */ /* 0x000fc60007ffe0ff */
[-C--:B--2--5:R-:W-:Y:S01]  /*1120*/  FMUL.FTZ R133, R92, R0.reuse ;  /* 0x000000005c857220 */ /* 0x0a4fe20000410000 */
[-C--:B------:R-:W-:Y:S01]  /*1130*/  FMUL.FTZ R130, R93, R0.reuse ;  /* 0x000000005d827220 */ /* 0x080fe20000410000 */
[-C--:B------:R-:W-:Y:S01]  /*1140*/  FMUL.FTZ R135, R94, R0.reuse ;  /* 0x000000005e877220 */ /* 0x080fe20000410000 */
[----:B------:R-:W-:Y:S01]  /*1150*/  FMUL.FTZ R132, R95, R0 ;  /* 0x000000005f847220 */ /* 0x000fe20000410000 */
[----:B----4-:R-:W-:Y:S01]  /*1160*/  @P4 FFMA.FTZ R92, R133, R24, R88 ;  /* 0x00000018855c4223 */ /* 0x010fe20000010058 */
        /* <DEDUP_REMOVED lines=8> */
.L_x_39731:
[----:B------:R-:W-:Y:S05]  /*11f0*/  BSYNC.RECONVERGENT B0 ;  /* 0x0000000000007941 */ /* 0x000fea0003800200 */
.L_x_39730:
[----:B------:R-:W-:Y:S04]  /*1200*/  BSSY.RECONVERGENT B0, `(.L_x_39732) ;  /* 0x000001a000007945 */ /* 0x000fe80003800200 */
[----:B------:R-:W-:Y:S05]  /*1210*/  @!P2 BRA `(.L_x_39733) ;  /* 0x000000000060a947 */ /* 0x000fea0003800000 */
[----:B------:R-:W-:Y:S01]  /*1220*/  ISETP.NE.U32.AND P4, PT, RZ, UR8, PT ;  /* 0x00000008ff007c0c */ /* 0x000fe2000bf85070 */
[----:B------:R-:W0:Y:S03]  /*1230*/  LDC.64 R96, c[0x0][0x390] ;  /* 0x0000e400ff607b82 */ /* 0x000e260000000a00 */
[----:B------:R-:W-:-:S05]  /*1240*/  ISETP.NE.AND.EX P4, PT, RZ, UR9, PT, P4 ;  /* 0x00000009ff007c0c */ /* 0x000fca000bf85340 */
[----:B---3--:R-:W3:Y:S08]  /*1250*/  LDC.64 R128, c[0x0][0x3a8] ;  /* 0x0000ea00ff807b82 */ /* 0x008ef00000000a00 */
        /* <DEDUP_REMOVED lines=20> */
.L_x_39733:
[----:B------:R-:W-:Y:S05]  /*13a0*/  BSYNC.RECONVERGENT B0 ;  /* 0x0000000000007941 */ /* 0x000fea0003800200 */
.L_x_39732:
[----:B------:R-:W-:Y:S04]  /*13b0*/  BSSY.RECONVERGENT B0, `(.L_x_39734) ;  /* 0x000001a000007945 */ /* 0x000fe80003800200 */
[----:B------:R-:W-:Y:S05]  /*13c0*/  @!P3 BRA `(.L_x_39735) ;  /* 0x000000000060b947 */ /* 0x000fea0003800000 */
[----:B------:R-:W-:Y:S01]  /*13d0*/  ISETP.NE.U32.AND P4, PT, RZ, UR8, PT ;  /* 0x00000008ff007c0c */ /* 0x000fe2000bf85070 */
[----:B------:R-:W0:Y:S03]  /*13e0*/  LDC.64 R100, c[0x0][0x390] ;  /* 0x0000e400ff647b82 */ /* 0x000e260000000a00 */
[----:B------:R-:W-:-:S05]  /*13f0*/  ISETP.NE.AND.EX P4, PT, RZ, UR9, PT, P4 ;  /* 0x00000009ff007c0c */ /* 0x000fca000bf85340 */
[----:B---34-:R-:W3:Y:S08]  /*1400*/  LDC.64 R128, c[0x0][0x3a8] ;  /* 0x0000ea00ff807b82 */ /* 0x018ef00000000a00 */
        /* <DEDUP_REMOVED lines=20> */
.L_x_39735:
[----:B------:R-:W-:Y:S05]  /*1550*/  BSYNC.RECONVERGENT B0 ;  /* 0x0000000000007941 */ /* 0x000fea0003800200 */
.L_x_39734:
[----:B------:R-:W-:Y:S01]  /*1560*/  ISETP.GE.U32.AND P4, PT, R3, 0x600, PT ;  /* 0x000006000300780c */ /* 0x000fe20003f86070 */
[----:B------:R-:W-:-:S12]  /*1570*/  BSSY.RECONVERGENT B0, `(.L_x_39736) ;  /* 0x000001a000007945 */ /* 0x000fd80003800200 */
[----:B------:R-:W-:Y:S05]  /*1580*/  @!P4 BRA `(.L_x_39737) ;  /* 0x000000000060c947 */ /* 0x000fea0003800000 */
[----:B------:R-:W-:Y:S01]  /*1590*/  ISETP.NE.U32.AND P5, PT, RZ, UR8, PT ;  /* 0x00000008ff007c0c */ /* 0x000fe2000bfa5070 */
[----:B------:R-:W0:Y:S03]  /*15a0*/  LDC.64 R104, c[0x0][0x390] ;  /* 0x0000e400ff687b82 */ /* 0x000e260000000a00 */
[----:B------:R-:W-:-:S13]  /*15b0*/  ISETP.NE.AND.EX P5, PT, RZ, UR9, PT, P5 ;  /* 0x00000009ff007c0c */ /* 0x000fda000bfa5350 */
[----:B------:R-:W3:Y:S01]  /*15c0*/  @P5 LDC.64 R106, c[0x0][0x3a0] ;  /* 0x0000e800ff6a5b82 */ /* 0x000ee20000000a00 */
[----:B012---:R-:W-:-:S04]  /*15d0*/  IMAD.WIDE.U32 R124, R131, 0x10, R104 ;  /* 0x00000010837c7825 */ /* 0x007fc800078e0068 */
[C---:B---3--:R-:W-:Y:S02]  /*15e0*/  @P5 IMAD.WIDE.U32 R126, R131.reuse, 0x10, R106 ;  /* 0x00000010837e5825 */ /* 0x048fe400078e006a */
[----:B------:R0:W4:Y:S04]  /*15f0*/  LDG.E.128 R104, desc[UR6][R124.64] ;  /* 0x000000067c687981 */ /* 0x000128000c1e1d00 */
[----:B------:R-:W2:Y:S01]  /*1600*/  @P5 LDG.E.128 R88, desc[UR6][R126.64] ;  /* 0x000000067e585981 */ /* 0x000ea2000c1e1d00 */
[----:B0-----:R-:W0:Y:S02]  /*1610*/  LDC.64 R124, c[0x0][0x3a8] ;  /* 0x0000ea00ff7c7b82 */ /* 0x001e240000000a00 */
[C---:B0-----:R-:W-:Y:S01]  /*1620*/  IMAD.WIDE.U32 R124, R131.reuse, 0x10, R124 ;  /* 0x00000010837c7825 */ /* 0x041fe200078e007c */
[----:B------:R-:W-:-:S03]  /*1630*/  IADD3 R131, PT, PT, R131, 0x100, RZ ;  /* 0x0000010083837810 */ /* 0x000fc60007ffe0ff */
[-C--:B----45:R-:W-:Y:S01]  /*1640*/  FMUL.FTZ R129, R104, R0.reuse ;  /* 0x0000000068817220 */ /* 0x0b0fe20000410000 */
        /* <DEDUP_REMOVED lines=12> */
.L_x_39737:
[----:B------:R-:W-:Y:S05]  /*1710*/  BSYNC.RECONVERGENT B0 ;  /* 0x0000000000007941 */ /* 0x000fea0003800200 */
.L_x_39736:
[----:B------:R-:W-:Y:S01]  /*1720*/  ISETP.GE.U32.AND P5, PT, R3, 0x700, PT ;  /* 0x000007000300780c */ /* 0x000fe20003fa6070 */
[----:B------:R-:W-:-:S12]  /*1730*/  BSSY.RECONVERGENT B0, `(.L_x_39738) ;  /* 0x0000019000007945 */ /* 0x000fd80003800200 */
[----:B------:R-:W-:Y:S05]  /*1740*/  @!P5 BRA `(.L_x_39739) ;  /* 0x00000000005cd947 */ /* 0x000fea0003800000 */
[----:B------:R-:W-:Y:S01]  /*1750*/  ISETP.NE.U32.AND P6, PT, RZ, UR8, PT ;  /* 0x00000008ff007c0c */ /* 0x000fe2000bfc5070 */
[----:B012---:R-:W0:Y:S03]  /*1760*/  LDC.64 R124, c[0x0][0x390] ;  /* 0x0000e400ff7c7b82 */ /* 0x007e260000000a00 */
[----:B------:R-:W-:-:S13]  /*1770*/  ISETP.NE.AND.EX P6, PT, RZ, UR9, PT, P6 ;  /* 0x00000009ff007c0c */ /* 0x000fda000bfc5360 */
[----:B------:R-:W1:Y:S01]  /*1780*/  @P6 LDC.64 R126, c[0x0][0x3a0] ;  /* 0x0000e800ff7e6b82 */ /* 0x000e620000000a00 */
[----:B0-----:R-:W-:-:S05]  /*1790*/  IMAD.WIDE.U32 R124, R131, 0x10, R124 ;  /* 0x00000010837c7825 */ /* 0x001fca00078e007c */
[----:B------:R0:W3:Y:S02]  /*17a0*/  LDG.E.128 R108, desc[UR6][R124.64] ;  /* 0x000000067c6c7981 */ /* 0x0000e4000c1e1d00 */
[----:B0-----:R-:W0:Y:S01]  /*17b0*/  LDC.64 R124, c[0x0][0x3a8] ;  /* 0x0000ea00ff7c7b82 */ /* 0x001e220000000a00 */
[----:B-1----:R-:W-:-:S05]  /*17c0*/  @P6 IMAD.WIDE.U32 R126, R131, 0x10, R126 ;  /* 0x00000010837e6825 */ /* 0x002fca00078e007e */
[----:B------:R-:W2:Y:S01]  /*17d0*/  @P6 LDG.E.128 R88, desc[UR6][R126.64] ;  /* 0x000000067e586981 */ /* 0x000ea2000c1e1d00 */
[----:B0-----:R-:W-:-:S04]  /*17e0*/  IMAD.WIDE.U32 R124, R131, 0x10, R124 ;  /* 0x00000010837c7825 */ /* 0x001fc800078e007c */
[-C--:B---345:R-:W-:Y:S01]  /*17f0*/  FMUL.FTZ R129, R108, R0.reuse ;  /* 0x000000006c817220 */ /* 0x0b8fe20000410000 */
        /* <DEDUP_REMOVED lines=12> */
.L_x_39739:
[----:B------:R-:W-:Y:S05]  /*18c0*/  BSYNC.RECONVERGENT B0 ;  /* 0x0000000000007941 */ /* 0x000fea0003800200 */
.L_x_39738:
[----:B-----5:R-:W-:Y:S01]  /*18d0*/  FADD.FTZ R0, RZ, R112 ;  /* 0x00000070ff007221 */ /* 0x020fe20000010000 */
[----:B------:R-:W-:Y:S01]  /*18e0*/  ISETP.GT.U32.AND P6, PT, R3, 0x1ff, PT ;  /* 0x000001ff0300780c */ /* 0x000fe20003fc4070 */
[----:B------:R-:W-:Y:S01]  /*18f0*/  BSSY.RECONVERGENT B0, `(.L_x_39740) ;  /* 0x0000082000007945 */ /* 0x000fe20003800200 */
[----:B012---:R-:W-:Y:S01]  /*1900*/  P2R R124, PR, RZ, 0x1 ;  /* 0x00000001ff7c7803 */ /* 0x007fe20000000000 */
[----:B------:R-:W-:Y:S01]  /*1910*/  FADD.FTZ R125, R113, R0 ;  /* 0x00000000717d7221 */ /* 0x000fe20000010000 */
[----:B------:R-:W-:Y:S02]  /*1920*/  ISETP.GT.U32.AND P0, PT, R3, 0x2ff, PT ;  /* 0x000002ff0300780c */ /* 0x000fe40003f04070 */
[----:B------:R-:W-:Y:S01]  /*1930*/  LOP3.LUT R132, R123, 0x1f, RZ, 0xc0, !PT ;  /* 0x0000001f7b847812 */ /* 0x000fe200078ec0ff */
        /* <DEDUP_REMOVED lines=36> */
[----:B------:R-:W3:Y:S02]  /*1b80*/  SHFL.BFLY PT, R0, R127, 0x4, 0x1f ;  /* 0x0c801f007f007f89 */ /* 0x000ee400000e0000 */
[----:B---34-:R-:W-:-:S05]  /*1b90*/  FADD.FTZ R128, R127, R0 ;  /* 0x000000007f807221 */ /* 0x018fca0000010000 */
        /* <DEDUP_REMOVED lines=14> */
[----:B------:R-:W-:-:S03]  /*1c80*/  HFMA2 R131, -RZ, RZ, 0, 0 ;  /* 0x00000000ff837431 */ /* 0x000fc600000001ff */
        /* <DEDUP_REMOVED lines=72> */
.L_x_39741:
[----:B------:R-:W-:Y:S05]  /*2110*/  BSYNC.RECONVERGENT B0 ;  /* 0x0000000000007941 */ /* 0x000fea0003800200 */
.L_x_39740:
        /* <DEDUP_REMOVED lines=13> */
.L_x_39743:
[----:B------:R-:W-:Y:S05]  /*21f0*/  BSYNC.RECONVERGENT B0 ;  /* 0x0000000000007941 */ /* 0x000fea0003800200 */
.L_x_39742:
        /* <DEDUP_REMOVED lines=20> */
[----:B------:R-:W-:Y:S01]  /*2340*/  I2FP.F32.S32 R131, R0 ;  /* 0x0000000000837245 */ /* 0x000fe20000201400 */
[----:B------:R-:W1:Y:S03]  /*2350*/  SHFL.DOWN PT, R141, R0, 0x1, 0x1f ;  /* 0x08201f00008d7f89 */ /* 0x000e6600000e0000 */
[----:B------:R-:W2:Y:S01]  /*2360*/  MUFU.RCP R138, R131 ;  /* 0x00000083008a7308 */ /* 0x000ea20000001000 */
[----:B0-----:R-:W-:Y:S01]  /*2370*/  FMUL.FTZ R139, R132, R137 ;  /* 0x00000089848b7220 */ /* 0x001fe20000410000 */
[----:B------:R-:W-:-:S03]  /*2380*/  FADD.FTZ R132, R135, -R132 ;  /* 0x8000008487847221 */ /* 0x000fc60000010000 */
[----:B------:R-:W-:Y:S01]  /*2390*/  FFMA.FTZ R139, R128, R135, R139 ;  /* 0x00000087808b7223 */ /* 0x000fe2000001008b */
[-C--:B-1----:R-:W-:Y:S02]  /*23a0*/  IADD3 R126, PT, PT, R0, R141.reuse, RZ ;  /* 0x0000008d007e7210 */ /* 0x082fe40007ffe0ff */
[----:B------:R-:W-:Y:S01]  /*23b0*/  I2FP.F32.S32 R141, R141 ;  /* 0x0000008d008d7245 */ /* 0x000fe20000201400 */
[----:B--2---:R-:W-:Y:S01]  /*23c0*/  FMUL.FTZ R140, R138, R139 ;  /* 0x0000008b8a8c7220 */ /* 0x004fe20000410000 */
[----:B------:R-:W-:-:S04]  /*23d0*/  I2FP.F32.S32 R142, R126 ;  /* 0x0000007e008e7245 */ /* 0x000fc80000201400 */
[----:B------:R-:W0:Y:S02]  /*23e0*/  SHFL.DOWN PT, R139, R140, 0x1, 0x1f ;  /* 0x08201f008c8b7f89 */ /* 0x000e2400000e0000 */
        /* <DEDUP_REMOVED lines=15> */
[----:B------:R-:W-:Y:S01]  /*24e0*/  FMUL.FTZ R129, R128, R129 ;  /* 0x0000008180817220 */ /* 0x000fe20000410000 */
[----:B------:R-:W-:-:S03]  /*24f0*/  FMUL.FTZ R128, R139, R139 ;  /* 0x0000008b8b807220 */ /* 0x000fc60000410000 */
[----:B------:R-:W-:Y:S01]  /*2500*/  FMUL.FTZ R129, R129, R137 ;  /* 0x0000008981817220 */ /* 0x000fe20000410000 */
[----:B------:R-:W-:-:S04]  /*2510*/  FMUL.FTZ R128, R131, R128 ;  /* 0x0000008083807220 */ /* 0x000fc80000410000 */
[----:B------:R-:W-:Y:S01]  /*2520*/  FMUL.FTZ R128, R128, R141 ;  /* 0x0000008d80807220 */ /* 0x000fe20000410000 */
[----:B0-----:R-:W-:-:S04]  /*2530*/  FADD.FTZ R127, R124, R127 ;  /* 0x0000007f7c7f7221 */ /* 0x001fc80000010000 */
[----:B------:R-:W-:Y:S02]  /*2540*/  FFMA.FTZ R127, R138, R129, R127 ;  /* 0x000000818a7f7223 */ /* 0x000fe4000001007f */
[----:B------:R-:W0:Y:S03]  /*2550*/  LDC R129, c[0x0][0x448] ;  /* 0x00011200ff817b82 */ /* 0x000e260000000800 */
[----:B------:R-:W1:Y:S02]  /*2560*/  SHFL.DOWN PT, R126, R127, 0x1, 0x1f ;  /* 0x08201f007f7e7f89 */ /* 0x000e6400000e0000 */
        /* <DEDUP_REMOVED lines=29> */
.L_x_39745:
[----:B------:R-:W-:Y:S05]  /*2740*/  BSYNC.RECONVERGENT B0 ;  /* 0x0000000000007941 */ /* 0x000fea0003800200 */
.L_x_39744:
[----:B------:R-:W-:Y:S01]  /*2750*/  ISETP.NE.AND P1, PT, R136, RZ, PT ;  /* 0x000000ff8800720c */ /* 0x000fe20003f25270 */
        /* <DEDUP_REMOVED lines=18> */
.L_x_39747:
[----:B------:R-:W-:Y:S05]  /*2880*/  BSYNC.RECONVERGENT B0 ;  /* 0x0000000000007941 */ /* 0x000fea0003800200 */
.L_x_39746:
[----:B------:R-:W-:Y:S01]  /*2890*/  ISETP.NE.AND P1, PT, R134, RZ, PT ;  /* 0x000000ff8600720c */ /* 0x000fe20003f25270 */
        /* <DEDUP_REMOVED lines=18> */
.L_x_39749:
[----:B------:R-:W-:Y:S05]  /*29c0*/  BSYNC.RECONVERGENT B0 ;  /* 0x0000000000007941 */ /* 0x000fea0003800200 */
.L_x_39748:
        /* <DEDUP_REMOVED lines=18> */
.L_x_39751:
[----:B------:R-:W-:Y:S05]  /*2af0*/  BSYNC.RECONVERGENT B0 ;  /* 0x0000000000007941 */ /* 0x000fea0003800200 */
.L_x_39750:
        /* <DEDUP_REMOVED lines=18> */
.L_x_39753:
[----:B------:R-:W-:Y:S05]  /*2c20*/  BSYNC.RECONVERGENT B0 ;  /* 0x0000000000007941 */ /* 0x000fea0003800200 */
.L_x_39752:
        /* <DEDUP_REMOVED lines=18> */
.L_x_39755:
[----:B------:R-:W-:Y:S05]  /*2d50*/  BSYNC.RECONVERGENT B0 ;  /* 0x0000000000007941 */ /* 0x000fea0003800200 */
.L_x_39754:
        /* <DEDUP_REMOVED lines=17> */
.L_x_39757:
[----:B------:R-:W-:Y:S05]  /*2e70*/  BSYNC.RECONVERGENT B0 ;  /* 0x0000000000007941 */ /* 0x000fea0003800200 */
.L_x_39756:
[----:B0-----:R-:W0:Y:S01]  /*2e80*/  LDC.64 R122, c[0x0][0x380] ;  /* 0x0000e000ff7a7b82 */ /* 0x001e220000000a00 */
[----:B------:R-:W-:Y:S01]  /*2e90*/  UPLOP3.LUT UP0, UPT, UPT, UPT, UP0, 0x40, 0x4 ;  /* 0x000000000004789c */ /* 0x000fe20003f0e800 */
[----:B0-----:R-:W-:-:S04]  /*2ea0*/  IADD3 R2, PT, PT, R2, R122, RZ ;  /* 0x0000007a02027210 */ /* 0x001fc80007ffe0ff */
[----:B------:R-:W-:-:S13]  /*2eb0*/  ISETP.GE.AND P1, PT, R2, R123, PT ;  /* 0x0000007b0200720c */ /* 0x000fda0003f26270 */
[----:B------:R-:W-:Y:S05]  /*2ec0*/  @!P1 BRA `(.L_x_39758) ;  /* 0xffffffdc00449947 */ /* 0x000fea000383ffff */
[----:B------:R-:W-:Y:S05]  /*2ed0*/  EXIT ;  /* 0x000000000000794d */ /* 0x000fea0003800000 */
.L_x_39759:
        /* <DEDUP_REMOVED lines=10> */
.L_x_42439:


//--------------------- .text._ZN10layer_norm13ln_fwd_kernelINS_13Kernel_traitsIfffffjLj7168ELj1ELj1ELj8ELj16ENS_18Kernel_traits_baseILj7168EfffffjLj256EEEEELb0ELb1ELb0ELb1EEEvNS_9FwdParamsE --------------------------
	.section	.text._ZN10layer_norm13ln_fwd_kernelINS_13Kernel_traitsIfffffjLj7168ELj1ELj1ELj8ELj16ENS_18Kernel_traits_baseILj7168EfffffjLj256EEEEELb0ELb1ELb0ELb1EEEvNS_9FwdParamsE,"ax",@progbits
	.align	128
        .global         _ZN10layer_norm13ln_fwd_kernelINS_13Kernel_traitsIfffffjLj7168ELj1ELj1ELj8ELj16ENS_18Kernel_traits_baseILj7168EfffffjLj256EEEEELb0ELb1ELb0ELb1EEEvNS_9FwdParamsE
        .type           _ZN10layer_norm13ln_fwd_kernelINS_13Kernel_traitsIfffffjLj7168ELj1ELj1ELj8ELj16ENS_18Kernel_traits_baseILj7168EfffffjLj256EEEEELb0ELb1ELb0ELb1EEEvNS_9FwdParamsE,@function
        .size           _ZN10layer_norm13ln_fwd_kernelINS_13Kernel_traitsIfffffjLj7168ELj1ELj1ELj8ELj16ENS_18Kernel_traits_baseILj7168EfffffjLj256EEEEELb0ELb1ELb0ELb1EEEvNS_9FwdParamsE,(.L_x_42440 - _ZN10layer_norm13ln_fwd_kernelINS_13Kernel_traitsIfffffjLj7168ELj1ELj1ELj8ELj16ENS_18Kernel_traits_baseILj7168EfffffjLj256EEEEELb0ELb1ELb0ELb1EEEvNS_9FwdParamsE)
        .other          _ZN10layer_norm13ln_fwd_kernelINS_13Kernel_traitsIfffffjLj7168ELj1ELj1ELj8ELj16ENS_18Kernel_traits_baseILj7168EfffffjLj256EEEEELb0ELb1ELb0ELb1EEEvNS_9FwdParamsE,@"STO_CUDA_ENTRY STV_DEFAULT"
_ZN10layer_norm13ln_fwd_kernelINS_13Kernel_traitsIfffffjLj7168ELj1ELj1ELj8ELj16ENS_18Kernel_traits_baseILj7168EfffffjLj256EEEEELb0ELb1ELb0ELb1EEEvNS_9FwdParamsE:
.text._ZN10layer_norm13ln_fwd_kernelINS_13Kernel_traitsIfffffjLj7168ELj1ELj1ELj8ELj16ENS_18Kernel_traits_baseILj7168EfffffjLj256EEEEELb0ELb1ELb0ELb1EEEvNS_9FwdParamsE:
        /* <DEDUP_REMOVED lines=37> */
.L_x_39760:
[----:B------:R-:W2:Y:S08]  /*0250*/  LDC.64 R4, c[0x0][0x3d0] ;  /* 0x0000f400ff047b82 */ /* 0x000eb00000000a00 */
[----:B------:R-:W0:Y:S01]  /*0260*/  LDC.64 R6, c[0x0][0x3e8] ;  /* 0x0000fa00ff067b82 */ /* 0x000e220000000a00 */
        /* <DEDUP_REMOVED lines=9> */
[----:B------:R-:W-:Y:S01]  /*0300*/  CS2R R40, SRZ ;  /* 0x0000000000287805 */ /* 0x000fe2000001ff00 */
[C---:B--2---:R-:W-:Y:S01]  /*0310*/  IMAD.WIDE.U32 R32, R0.reuse, 0x10, R4 ;  /* 0x0000001000207825 */ /* 0x044fe200078e0004 */
[----:B------:R-:W-:Y:S02]  /*0320*/  CS2R R38, SRZ ;  /* 0x0000000000267805 */ /* 0x000fe4000001ff00 */
[----:B------:R-:W-:Y:S02]  /*0330*/  CS2R R36, SRZ ;  /* 0x0000000000247805 */ /* 0x000fe4000001ff00 */
[----:B------:R-:W5:Y:S01]  /*0340*/  LDG.E.128 R8, desc[UR6][R32.64+0x1000] ;  /* 0x0010000620087981 */ /* 0x000f62000c1e1d00 */
[----:B0-----:R-:W-:-:S03]  /*0350*/  IMAD.WIDE.U32 R34, R0, 0x10, R6 ;  /* 0x0000001000227825 */ /* 0x001fc600078e0006 */
        /* <DEDUP_REMOVED lines=15> */
.L_x_39761:
        /* <DEDUP_REMOVED lines=11> */
.L_x_39766:
[----:B------:R-:W-:Y:S01]  /*0500*/  ISETP.NE.U32.AND P1, PT, RZ, UR8, PT ;  /* 0x00000008ff007c0c */ /* 0x000fe2000bf25070 */
[----:B-1----:R-:W0:Y:S01]  /*0510*/  @P0 LDC.64 R94, c[0x0][0x3e0] ;  /* 0x0000f800ff5e0b82 */ /* 0x002e220000000a00 */
[----:B------:R-:W-:Y:S02]  /*0520*/  IMAD R3, R2, UR10, RZ ;  /* 0x0000000a02037c24 */ /* 0x000fe4000f8e02ff */
[----:B------:R-:W-:-:S03]  /*0530*/  ISETP.NE.AND.EX P1, PT, RZ, UR9, PT, P1 ;  /* 0x00000009ff007c0c */ /* 0x000fc6000bf25310 */
[----:B------:R-:W-:Y:S02]  /*0540*/  SHF.R.S32.HI R92, RZ, 0x1f, R3 ;  /* 0x0000001fff5c7819 */ /* 0x000fe40000011403 */
[----:B------:R-:W1:Y:S02]  /*0550*/  LDC.64 R120, c[0x0][0x390] ;  /* 0x0000e400ff787b82 */ /* 0x000e640000000a00 */
[----:B------:R-:W-:-:S04]  /*0560*/  LEA.HI R3, R92, R3, RZ, 0x2 ;  /* 0x000000035c037211 */ /* 0x000fc800078f10ff */
[----:B------:R-:W-:Y:S01]  /*0570*/  LEA.HI.SX32 R3, R3, R0, 0x1e ;  /* 0x0000000003037211 */ /* 0x000fe200078ff2ff */
[----:B------:R-:W-:Y:S01]  /*0580*/  HFMA2 R0, -RZ, RZ, 1.875, 0 ;  /* 0x3f800000ff007431 */ /* 0x000fe200000001ff */
[----:B------:R-:W2:Y:S01]  /*0590*/  @P1 LDC.64 R98, c[0x0][0x3a0] ;  /* 0x0000e800ff621b82 */ /* 0x000ea20000000a00 */
[----:B0-----:R-:W-:-:S07]  /*05a0*/  @P0 IMAD.WIDE R94, R2, 0x4, R94 ;  /* 0x00000004025e0825 */ /* 0x001fce00078e025e */
[----:B------:R-:W0:Y:S01]  /*05b0*/  LDC.64 R112, c[0x0][0x3a8] ;  /* 0x0000ea00ff707b82 */ /* 0x000e220000000a00 */
[----:B------:R-:W3:Y:S01]  /*05c0*/  @P0 LDG.E R0, desc[UR6][R94.64] ;  /* 0x000000065e000981 */ /* 0x000ee2000c1e1900 */
[----:B-1----:R-:W-:-:S06]  /*05d0*/  IMAD.WIDE.U32 R96, R3, 0x10, R120 ;  /* 0x0000001003607825 */ /* 0x002fcc00078e0078 */
[----:B------:R-:W1:Y:S01]  /*05e0*/  @P1 LDC.64 R102, c[0x0][0x3a0] ;  /* 0x0000e800ff661b82 */ /* 0x000e620000000a00 */
[----:B------:R-:W3:Y:S01]  /*05f0*/  LDG.E.128 R104, desc[UR6][R96.64] ;  /* 0x0000000660687981 */ /* 0x000ee2000c1e1d00 */
[----:B--2---:R-:W-:-:S06]  /*0600*/  @P1 IMAD.WIDE.U32 R98, R3, 0x10, R98 ;  /* 0x0000001003621825 */ /* 0x004fcc00078e0062 */
[----:B------:R-:W2:Y:S01]  /*0610*/  @P1 LDC.64 R132, c[0x0][0x3a0] ;  /* 0x0000e800ff841b82 */ /* 0x000ea20000000a00 */
[----:B------:R0:W4:Y:S01]  /*0620*/  @P1 LDG.E.128 R88, desc[UR6][R98.64] ;  /* 0x0000000662581981 */ /* 0x000122000c1e1d00 */
[C---:B------:R-:W-:Y:S01]  /*0630*/  IADD3 R115, PT, PT, R3.reuse, 0x100, RZ ;  /* 0x0000010003737810 */ /* 0x040fe20007ffe0ff */
[----:B0-----:R-:W-:-:S04]  /*0640*/  IMAD.WIDE.U32 R98, R3, 0x10, R112 ;  /* 0x0000001003627825 */ /* 0x001fc800078e0070 */
[----:B-1----:R-:W-:-:S04]  /*0650*/  @P1 IMAD.WIDE.U32 R102, R115, 0x10, R102 ;  /* 0x0000001073661825 */ /* 0x002fc800078e0066 */
[-C--:B---3--:R-:W-:Y:S01]  /*0660*/  FMUL.FTZ R93, R104, R0.reuse ;  /* 0x00000000685d7220 */ /* 0x088fe20000410000 */
[-C--:B------:R-:W-:Y:S01]  /*0670*/  FMUL.FTZ R100, R105, R0.reuse ;  /* 0x0000000069647220 */ /* 0x080fe20000410000 */
[-C--:B------:R-:W-:Y:S01]  /*0680*/  FMUL.FTZ R101, R106, R0.reuse ;  /* 0x000000006a657220 */ /* 0x080fe20000410000 */
[----:B------:R-:W-:Y:S02]  /*0690*/  FMUL.FTZ R104, R107, R0 ;  /* 0x000000006b687220 */ /* 0x000fe40000410000 */
[----:B------:R-:W0:Y:S01]  /*06a0*/  @P1 LDC.64 R106, c[0x0][0x3a0] ;  /* 0x0000e800ff6a1b82 */ /* 0x000e220000000a00 */
[CC--:B----45:R-:W-:Y:S01]  /*06b0*/  @P1 FFMA.FTZ R92, R93.reuse, R60.reuse, R88 ;  /* 0x0000003c5d5c1223 */ /* 0x0f0fe20000010058 */
[----:B------:R-:W-:Y:S01]  /*06c0*/  @!P1 FMUL.FTZ R92, R93, R60 ;  /* 0x0000003c5d5c9220 */ /* 0x000fe20000410000 */
[----:B------:R-:W-:Y:S01]  /*06d0*/  @P1 FFMA.FTZ R93, R100, R61, R89 ;  /* 0x0000003d645d1223 */ /* 0x000fe20000010059 */
[CC--:B------:R-:W-:Y:S01]  /*06e0*/  @P1 FFMA.FTZ R94, R101.reuse, R62.reuse, R90 ;  /* 0x0000003e655e1223 */ /* 0x0c0fe2000001005a */
[----:B------:R-:W-:Y:S01]  /*06f0*/  @P1 FFMA.FTZ R95, R104, R63, R91 ;  /* 0x0000003f685f1223 */ /* 0x000fe2000001005b */
[----:B------:R-:W-:Y:S01]  /*0700*/  @!P1 FMUL.FTZ R93, R100, R61 ;  /* 0x0000003d645d9220 */ /* 0x000fe20000410000 */
[----:B------:R-:W-:Y:S01]  /*0710*/  @!P1 FMUL.FTZ R94, R101, R62 ;  /* 0x0000003e655e9220 */ /* 0x000fe20000410000 */
[----:B------:R-:W-:Y:S01]  /*0720*/  @!P1 FMUL.FTZ R95, R104, R63 ;  /* 0x0000003f685f9220 */ /* 0x000fe20000410000 */
[----:B------:R-:W-:-:S04]  /*0730*/  IMAD.WIDE.U32 R100, R115, 0x10, R120 ;  /* 0x0000001073647825 */ /* 0x000fc800078e0078 */
[----:B------:R1:W-:Y:S04]  /*0740*/  STG.E.128 desc[UR6][R98.64], R92 ;  /* 0x0000005c62007986 */ /* 0x0003e8000c101d06 */
[----:B------:R-:W3:Y:S04]  /*0750*/  LDG.E.128 R108, desc[UR6][R100.64] ;  /* 0x00000006646c7981 */ /* 0x000ee8000c1e1d00 */
[----:B------:R4:W2:Y:S01]  /*0760*/  @P1 LDG.E.128 R88, desc[UR6][R102.64] ;  /* 0x0000000666581981 */ /* 0x0008a2000c1e1d00 */
[----:B------:R-:W-:Y:S01]  /*0770*/  IADD3 R125, PT, PT, R3, 0x200, RZ ;  /* 0x00000200037d7810 */ /* 0x000fe20007ffe0ff */
[----:B----4-:R-:W-:-:S04]  /*0780*/  IMAD.WIDE.U32 R102, R115, 0x10, R112 ;  /* 0x0000001073667825 */ /* 0x010fc800078e0070 */
[----:B0-----:R-:W-:-:S04]  /*0790*/  @P1 IMAD.WIDE.U32 R106, R125, 0x10, R106 ;  /* 0x000000107d6a1825 */ /* 0x001fc800078e006a */
[-C--:B---3--:R-:W-:Y:S01]  /*07a0*/  FMUL.FTZ R97, R108, R0.reuse ;  /* 0x000000006c617220 */ /* 0x088fe20000410000 */
[-C--:B------:R-:W-:Y:S01]  /*07b0*/  FMUL.FTZ R104, R109, R0.reuse ;  /* 0x000000006d687220 */ /* 0x080fe20000410000 */
[-C--:B------:R-:W-:Y:S01]  /*07c0*/  FMUL.FTZ R105, R110, R0.reuse ;  /* 0x000000006e697220 */ /* 0x080fe20000410000 */
[----:B------:R-:W-:Y:S01]  /*07d0*/  FMUL.FTZ R108, R111, R0 ;  /* 0x000000006f6c7220 */ /* 0x000fe20000410000 */
[CC--:B--2---:R-:W-:Y:S01]  /*07e0*/  @P1 FFMA.FTZ R96, R97.reuse, R64.reuse, R88 ;  /* 0x0000004061601223 */ /* 0x0c4fe20000010058 */
[----:B------:R-:W-:Y:S01]  /*07f0*/  @!P1 FMUL.FTZ R96, R97, R64 ;  /* 0x0000004061609220 */ /* 0x000fe20000410000 */
[----:B------:R-:W-:Y:S01]  /*0800*/  @P1 FFMA.FTZ R97, R104, R65, R89 ;  /* 0x0000004168611223 */ /* 0x000fe20000010059 */
[CC--:B-1----:R-:W-:Y:S01]  /*0810*/  @P1 FFMA.FTZ R98, R105.reuse, R66.reuse, R90 ;  /* 0x0000004269621223 */ /* 0x0c2fe2000001005a */
[----:B------:R-:W-:Y:S01]  /*0820*/  @P1 FFMA.FTZ R99, R108, R67, R91 ;  /* 0x000000436c631223 */ /* 0x000fe2000001005b */
[----:B------:R-:W-:Y:S01]  /*0830*/  @!P1 FMUL.FTZ R97, R104, R65 ;  /* 0x0000004168619220 */ /* 0x000fe20000410000 */
[----:B------:R-:W-:Y:S01]  /*0840*/  @!P1 FMUL.FTZ R98, R105, R66 ;  /* 0x0000004269629220 */ /* 0x000fe20000410000 */
[----:B------:R-:W-:Y:S01]  /*0850*/  @!P1 FMUL.FTZ R99, R108, R67 ;  /* 0x000000436c639220 */ /* 0x000fe20000410000 */
[----:B------:R-:W-:Y:S01]  /*0860*/  IMAD.WIDE.U32 R104, R125, 0x10, R120 ;  /* 0x000000107d687825 */ /* 0x000fe200078e0078 */
[----:B------:R-:W0:Y:S03]  /*0870*/  @P1 LDC.64 R110, c[0x0][0x3a0] ;  /* 0x0000e800ff6e1b82 */ /* 0x000e260000000a00 */
[----:B------:R1:W-:Y:S04]  /*0880*/  STG.E.128 desc[UR6][R102.64], R96 ;  /* 0x0000006066007986 */ /* 0x0003e8000c101d06 */
[----:B------:R-:W2:Y:S04]  /*0890*/  LDG.E.128 R116, desc[UR6][R104.64] ;  /* 0x0000000668747981 */ /* 0x000ea8000c1e1d00 */
[----:B------:R3:W4:Y:S01]  /*08a0*/  @P1 LDG.E.128 R88, desc[UR6][R106.64] ;  /* 0x000000066a581981 */ /* 0x000722000c1e1d00 */
[----:B------:R-:W-:Y:S01]  /*08b0*/  IADD3 R127, PT, PT, R3, 0x300, RZ ;  /* 0x00000300037f7810 */ /* 0x000fe20007ffe0ff */
[----:B---3--:R-:W-:-:S04]  /*08c0*/  IMAD.WIDE.U32 R106, R125, 0x10, R112 ;  /* 0x000000107d6a7825 */ /* 0x008fc800078e0070 */
[----:B0-----:R-:W-:-:S04]  /*08d0*/  @P1 IMAD.WIDE.U32 R110, R127, 0x10, R110 ;  /* 0x000000107f6e1825 */ /* 0x001fc800078e006e */
[-C--:B--2---:R-:W-:Y:S01]  /*08e0*/  FMUL.FTZ R101, R116, R0.reuse ;  /* 0x0000000074657220 */ /* 0x084fe20000410000 */
[-C--:B------:R-:W-:Y:S01]  /*08f0*/  FMUL.FTZ R108, R117, R0.reuse ;  /* 0x00000000756c7220 */ /* 0x080fe20000410000 */
[-C--:B------:R-:W-:Y:S01]  /*0900*/  FMUL.FTZ R109, R118, R0.reuse ;  /* 0x00000000766d7220 */ /* 0x080fe20000410000 */
[----:B------:R-:W-:Y:S01]  /*0910*/  FMUL.FTZ R114, R119, R0 ;  /* 0x0000000077727220 */ /* 0x000fe20000410000 */
[CC--:B----4-:R-:W-:Y:S01]  /*0920*/  @P1 FFMA.FTZ R100, R101.reuse, R68.reuse, R88 ;  /* 0x0000004465641223 */ /* 0x0d0fe20000010058 */
[----:B------:R-:W-:Y:S01]  /*0930*/  @!P1 FMUL.FTZ R100, R101, R68 ;  /* 0x0000004465649220 */ /* 0x000fe20000410000 */
[----:B------:R-:W-:Y:S01]  /*0940*/  @P1 FFMA.FTZ R101, R108, R69, R89 ;  /* 0x000000456c651223 */ /* 0x000fe20000010059 */
[CC--:B-1----:R-:W-:Y:S01]  /*0950*/  @P1 FFMA.FTZ R102, R109.reuse, R70.reuse, R90 ;  /* 0x000000466d661223 */ /* 0x0c2fe2000001005a */
[----:B------:R-:W-:Y:S01]  /*0960*/  @P1 FFMA.FTZ R103, R114, R71, R91 ;  /* 0x0000004772671223 */ /* 0x000fe2000001005b */
[----:B------:R-:W-:Y:S01]  /*0970*/  @!P1 FMUL.FTZ R101, R108, R69 ;  /* 0x000000456c659220 */ /* 0x000fe20000410000 */
[----:B------:R-:W-:Y:S01]  /*0980*/  @!P1 FMUL.FTZ R102, R109, R70 ;  /* 0x000000466d669220 */ /* 0x000fe20000410000 */
[----:B------:R-:W-:Y:S01]  /*0990*/  @!P1 FMUL.FTZ R103, R114, R71 ;  /* 0x0000004772679220 */ /* 0x000fe20000410000 */
[C---:B------:R-:W-:Y:S01]  /*09a0*/  IMAD.WIDE.U32 R108, R127.reuse, 0x10, R120 ;  /* 0x000000107f6c7825 */ /* 0x040fe200078e0078 */
[----:B------:R-:W0:Y:S03]  /*09b0*/  @P1 LDC.64 R118, c[0x0][0x3a0] ;  /* 0x0000e800ff761b82 */ /* 0x000e260000000a00 */
[----:B------:R1:W-:Y:S04]  /*09c0*/  STG.E.128 desc[UR6][R106.64], R100 ;  /* 0x000000646a007986 */ /* 0x0003e8000c101d06 */
[----:B------:R-:W2:Y:S04]  /*09d0*/  LDG.E.128 R128, desc[UR6][R108.64] ;  /* 0x000000066c807981 */ /* 0x000ea8000c1e1d00 */
[----:B------:R3:W4:Y:S02]  /*09e0*/  @P1 LDG.E.128 R88, desc[UR6][R110.64] ;  /* 0x000000066e581981 */ /* 0x000724000c1e1d00 */
[----:B---3--:R-:W-:-:S04]  /*09f0*/  IMAD.WIDE.U32 R110, R127, 0x10, R112 ;  /* 0x000000107f6e7825 */ /* 0x008fc800078e0070 */
[-C--:B--2---:R-:W-:Y:S01]  /*0a00*/  FMUL.FTZ R105, R128, R0.reuse ;  /* 0x0000000080697220 */ /* 0x084fe20000410000 */
[-C--:B------:R-:W-:Y:S01]  /*0a10*/  FMUL.FTZ R114, R129, R0.reuse ;  /* 0x0000000081727220 */ /* 0x080fe20000410000 */
[-C--:B------:R-:W-:Y:S01]  /*0a20*/  FMUL.FTZ R117, R130, R0.reuse ;  /* 0x0000000082757220 */ /* 0x080fe20000410000 */
[----:B------:R-:W-:Y:S01]  /*0a30*/  FMUL.FTZ R116, R131, R0 ;  /* 0x0000000083747220 */ /* 0x000fe20000410000 */
[----:B------:R-:W-:Y:S01]  /*0a40*/  IADD3 R129, PT, PT, R3, 0x400, RZ ;  /* 0x0000040003817810 */ /* 0x000fe20007ffe0ff */
        /* <DEDUP_REMOVED lines=8> */
[----:B------:R-:W-:-:S04]  /*0ad0*/  IMAD.WIDE.U32 R116, R129, 0x10, R120 ;  /* 0x0000001081747825 */ /* 0x000fc800078e0078 */
[----:B0-----:R-:W-:Y:S01]  /*0ae0*/  @P1 IMAD.WIDE.U32 R118, R129, 0x10, R118 ;  /* 0x0000001081761825 */ /* 0x001fe200078e0076 */
[----:B------:R0:W-:Y:S04]  /*0af0*/  STG.E.128 desc[UR6][R110.64], R104 ;  /* 0x000000686e007986 */ /* 0x0001e8000c101d06 */
[----:B------:R-:W2:Y:S04]  /*0b00*/  LDG.E.128 R136, desc[UR6][R116.64] ;  /* 0x0000000674887981 */ /* 0x000ea8000c1e1d00 */
[----:B------:R1:W3:Y:S01]  /*0b10*/  @P1 LDG.E.128 R88, desc[UR6][R118.64] ;  /* 0x0000000676581981 */ /* 0x0002e2000c1e1d00 */
[----:B------:R-:W-:Y:S01]  /*0b20*/  IADD3 R131, PT, PT, R3, 0x500, RZ ;  /* 0x0000050003837810 */ /* 0x000fe20007ffe0ff */
[----:B-1----:R-:W-:-:S04]  /*0b30*/  IMAD.WIDE.U32 R118, R129, 0x10, R112 ;  /* 0x0000001081767825 */ /* 0x002fc800078e0070 */
[----:B------:R-:W-:-:S04]  /*0b40*/  @P1 IMAD.WIDE.U32 R132, R131, 0x10, R132 ;  /* 0x0000001083841825 */ /* 0x000fc800078e0084 */
[-C--:B--2---:R-:W-:Y:S01]  /*0b50*/  FMUL.FTZ R109, R136, R0.reuse ;  /* 0x00000000886d7220 */ /* 0x084fe20000410000 */
[-C--:B------:R-:W-:Y:S01]  /*0b60*/  FMUL.FTZ R114, R137, R0.reuse ;  /* 0x0000000089727220 */ /* 0x080fe20000410000 */
[-C--:B------:R-:W-:Y:S01]  /*0b70*/  FMUL.FTZ R123, R138, R0.reuse ;  /* 0x000000008a7b7220 */ /* 0x080fe20000410000 */
[----:B------:R-:W-:Y:S01]  /*0b80*/  FMUL.FTZ R122, R139, R0 ;  /* 0x000000008b7a7220 */ /* 0x000fe20000410000 */
[CC--:B---3--:R-:W-:Y:S01]  /*0b90*/  @P1 FFMA.FTZ R108, R109.reuse, R76.reuse, R88 ;  /* 0x0000004c6d6c1223 */ /* 0x0c8fe20000010058 */
[----:B------:R-:W-:Y:S01]  /*0ba0*/  @!P1 FMUL.FTZ R108, R109, R76 ;  /* 0x0000004c6d6c9220 */ /* 0x000fe20000410000 */
[----:B------:R-:W-:Y:S01]  /*0bb0*/  @P1 FFMA.FTZ R109, R114, R77, R89 ;  /* 0x0000004d726d1223 */ /* 0x000fe20000010059 */
[CC--:B0-----:R-:W-:Y:S01]  /*0bc0*/  @P1 FFMA.FTZ R110, R123.reuse, R78.reuse, R90 ;  /* 0x0000004e7b6e1223 */ /* 0x0c1fe2000001005a */
        /* <DEDUP_REMOVED lines=8> */
[----:B------:R3:W4:Y:S02]  /*0c50*/  @P1 LDG.E.128 R88, desc[UR6][R132.64] ;  /* 0x0000000684581981 */ /* 0x000724000c1e1d00 */
[----:B---3--:R-:W-:-:S05]  /*0c60*/  IADD3 R133, PT, PT, R3, 0x600, RZ ;  /* 0x0000060003857810 */ /* 0x008fca0007ffe0ff */
[----:B------:R-:W-:-:S04]  /*0c70*/  IMAD.WIDE.U32 R120, R133, 0x10, R120 ;  /* 0x0000001085787825 */ /* 0x000fc800078e0078 */
[----:B0-----:R-:W-:-:S04]  /*0c80*/  @P1 IMAD.WIDE.U32 R136, R133, 0x10, R136 ;  /* 0x0000001085881825 */ /* 0x001fc800078e0088 */
[-C--:B--2---:R-:W-:Y:S01]  /*0c90*/  FMUL.FTZ R117, R140, R0.reuse ;  /* 0x000000008c757220 */ /* 0x084fe20000410000 */
[-C--:B------:R-:W-:Y:S01]  /*0ca0*/  FMUL.FTZ R135, R142, R0.reuse ;  /* 0x000000008e877220 */ /* 0x080fe20000410000 */
[-C--:B------:R-:W-:Y:S01]  /*0cb0*/  FMUL.FTZ R114, R141, R0.reuse ;  /* 0x000000008d727220 */ /* 0x080fe20000410000 */
[----:B------:R-:W-:Y:S01]  /*0cc0*/  FMUL.FTZ R124, R143, R0 ;  /* 0x000000008f7c7220 */ /* 0x000fe20000410000 */
[CC--:B----4-:R-:W-:Y:S01]  /*0cd0*/  @P1 FFMA.FTZ R116, R117.reuse, R80.reuse, R88 ;  /* 0x0000005075741223 */ /* 0x0d0fe20000010058 */
[----:B------:R-:W-:Y:S01]  /*0ce0*/  @!P1 FMUL.FTZ R116, R117, R80 ;  /* 0x0000005075749220 */ /* 0x000fe20000410000 */
[CC--:B-1----:R-:W-:Y:S01]  /*0cf0*/  @P1 FFMA.FTZ R118, R135.reuse, R82.reuse, R90 ;  /* 0x0000005287761223 */ /* 0x0c2fe2000001005a */
[----:B------:R-:W-:Y:S01]  /*0d00*/  @P1 FFMA.FTZ R117, R114, R81, R89 ;  /* 0x0000005172751223 */ /* 0x000fe20000010059 */
[----:B------:R-:W-:Y:S01]  /*0d10*/  @P1 FFMA.FTZ R119, R124, R83, R91 ;  /* 0x000000537c771223 */ /* 0x000fe2000001005b */
[----:B------:R-:W-:Y:S01]  /*0d20*/  @!P1 FMUL.FTZ R118, R135, R82 ;  /* 0x0000005287769220 */ /* 0x000fe20000410000 */
[----:B------:R-:W-:Y:S01]  /*0d30*/  @!P1 FMUL.FTZ R117, R114, R81 ;  /* 0x0000005172759220 */ /* 0x000fe20000410000 */
[----:B------:R-:W-:Y:S01]  /*0d40*/  @!P1 FMUL.FTZ R119, R124, R83 ;  /* 0x000000537c779220 */ /* 0x000fe20000410000 */
[----:B------:R-:W-:-:S05]  /*0d50*/  IMAD.WIDE.U32 R134, R131, 0x10, R112 ;  /* 0x0000001083867825 */ /* 0x000fca00078e0070 */
[----:B------:R0:W-:Y:S04]  /*0d60*/  STG.E.128 desc[UR6][R134.64], R116 ;  /* 0x0000007486007986 */ /* 0x0001e8000c101d06 */
[----:B------:R-:W2:Y:S04]  /*0d70*/  LDG.E.128 R120, desc[UR6][R120.64] ;  /* 0x0000000678787981 */ /* 0x000ea8000c1e1d00 */
[----:B------:R1:W3:Y:S01]  /*0d80*/  @P1 LDG.E.128 R88, desc[UR6][R136.64] ;  /* 0x0000000688581981 */ /* 0x0002e2000c1e1d00 */
[----:B------:R-:W-:-:S04]  /*0d90*/  FADD.FTZ R114, RZ, R92 ;  /* 0x0000005cff727221 */ /* 0x000fc80000010000 */
        /* <DEDUP_REMOVED lines=20> */
[----:B-1----:R-:W-:-:S04]  /*0ee0*/  FADD.FTZ R137, R114, R117 ;  /* 0x0000007572897221 */ /* 0x002fc80000010000 */
[----:B------:R-:W-:-:S04]  /*0ef0*/  FADD.FTZ R124, R137, R118 ;  /* 0x00000076897c7221 */ /* 0x000fc80000010000 */
[----:B------:R-:W-:Y:S01]  /*0f00*/  FADD.FTZ R137, R124, R119 ;  /* 0x000000777c897221 */ /* 0x000fe20000010000 */
[-C--:B--2---:R-:W-:Y:S01]  /*0f10*/  FMUL.FTZ R135, R120, R0.reuse ;  /* 0x0000000078877220 */ /* 0x084fe20000410000 */
[----:B------:R-:W-:-:S03]  /*0f20*/  FMUL.FTZ R114, R121, R0 ;  /* 0x0000000079727220 */ /* 0x000fc60000410000 */
[CC--:B---3--:R-:W-:Y:S01]  /*0f30*/  @P1 FFMA.FTZ R120, R135.reuse, R84.reuse, R88 ;  /* 0x0000005487781223 */ /* 0x0c8fe20000010058 */
[----:B------:R-:W-:Y:S01]  /*0f40*/  @!P1 FMUL.FTZ R120, R135, R84 ;  /* 0x0000005487789220 */ /* 0x000fe20000410000 */
[-C--:B------:R-:W-:Y:S01]  /*0f50*/  FMUL.FTZ R135, R122, R0.reuse ;  /* 0x000000007a877220 */ /* 0x080fe20000410000 */
[CC--:B------:R-:W-:Y:S01]  /*0f60*/  @P1 FFMA.FTZ R121, R114.reuse, R85.reuse, R89 ;  /* 0x0000005572791223 */ /* 0x0c0fe20000010059 */
[----:B------:R-:W-:Y:S01]  /*0f70*/  @!P1 FMUL.FTZ R121, R114, R85 ;  /* 0x0000005572799220 */ /* 0x000fe20000410000 */
[----:B------:R-:W-:Y:S01]  /*0f80*/  FADD.FTZ R114, R137, R120 ;  /* 0x0000007889727221 */ /* 0x000fe20000010000 */
[----:B------:R-:W-:Y:S01]  /*0f90*/  FMUL.FTZ R0, R123, R0 ;  /* 0x000000007b007220 */ /* 0x000fe20000410000 */
[CC--:B------:R-:W-:Y:S01]  /*0fa0*/  @P1 FFMA.FTZ R122, R135.reuse, R86.reuse, R90 ;  /* 0x00000056877a1223 */ /* 0x0c0fe2000001005a */
[----:B------:R-:W-:Y:S01]  /*0fb0*/  @!P1 FMUL.FTZ R122, R135, R86 ;  /* 0x00000056877a9220 */ /* 0x000fe20000410000 */
[----:B------:R-:W-:Y:S01]  /*0fc0*/  FADD.FTZ R135, R114, R121 ;  /* 0x0000007972877221 */ /* 0x000fe20000010000 */
[CC--:B------:R-:W-:Y:S01]  /*0fd0*/  @P1 FFMA.FTZ R123, R0.reuse, R87.reuse, R91 ;  /* 0x00000057007b1223 */ /* 0x0c0fe2000001005b */
[----:B------:R-:W-:-:S02]  /*0fe0*/  @!P1 FMUL.FTZ R123, R0, R87 ;  /* 0x00000057007b9220 */ /* 0x000fc40000410000 */
        /* <DEDUP_REMOVED lines=73> */
[----:B------:R-:W0:Y:S01]  /*1480*/  SHFL.BFLY PT, R135, R126, 0x4, 0x1f ;  /* 0x0c801f007e877f89 */ /* 0x000e2200000e0000 */
[----:B------:R-:W1:Y:S01]  /*1490*/  S2R R0, SR_TID.X ;  /* 0x0000000000007919 */ /* 0x000e620000002100 */
[----:B0-----:R-:W-:-:S05]  /*14a0*/  FADD.FTZ R128, R126, R135 ;  /* 0x000000877e807221 */ /* 0x001fca0000010000 */
[----:B------:R-:W0:Y:S01]  /*14b0*/  SHFL.BFLY PT, R135, R128, 0x8, 0x1f ;  /* 0x0d001f0080877f89 */ /* 0x000e2200000e0000 */
[----:B------:R-:W-:-:S05]  /*14c0*/  IMAD.WIDE.U32 R112, R133, 0x10, R112 ;  /* 0x0000001085707825 */ /* 0x000fca00078e0070 */
[----:B------:R-:W-:Y:S01]  /*14d0*/  STG.E.128 desc[UR6][R112.64], R120 ;  /* 0x0000007870007986 */ /* 0x000fe2000c101d06 */
[----:B-1----:R-:W-:Y:S01]  /*14e0*/  LOP3.LUT P1, R114, R0, 0x1f, RZ, 0xc0, !PT ;  /* 0x0000001f00727812 */ /* 0x002fe2000782c0ff */
[----:B0-----:R-:W-:-:S05]  /*14f0*/  FADD.FTZ R130, R128, R135 ;  /* 0x0000008780827221 */ /* 0x001fca0000010000 */
[----:B------:R-:W0:Y:S01]  /*1500*/  SHFL.BFLY PT, R135, R130, 0x10, 0x1f ;  /* 0x0e001f0082877f89 */ /* 0x000e2200000e0000 */
[----:B------:R-:W-:Y:S01]  /*1510*/  BSSY.RECONVERGENT B0, `(.L_x_39762) ;  /* 0x000000a000007945 */ /* 0x000fe20003800200 */
[----:B0-----:R-:W-:-:S05]  /*1520*/  FADD.FTZ R135, R130, R135 ;  /* 0x0000008782877221 */ /* 0x001fca0000010000 */
        /* <DEDUP_REMOVED lines=8> */
.L_x_39763:
[----:B------:R-:W-:Y:S05]  /*15b0*/  BSYNC.RECONVERGENT B0 ;  /* 0x0000000000007941 */ /* 0x000fea0003800200 */
.L_x_39762:
        /* <DEDUP_REMOVED lines=8> */
[----:B------:R-:W-:-:S04]  /*1640*/  SHF.L.U32 R112, R0, 0x3, RZ ;  /* 0x0000000300707819 */ /* 0x000fc800000006ff */
[----:B------:R-:W-:Y:S01]  /*1650*/  LOP3.LUT R134, R112, 0xf8, RZ, 0xc0, !PT ;  /* 0x000000f870867812 */ /* 0x000fe200078ec0ff */
[----:B------:R-:W-:Y:S01]  /*1660*/  HFMA2 R112, -RZ, RZ, 0, 5.340576171875e-05 ;  /* 0x00000380ff707431 */ /* 0x000fe200000001ff */
[----:B0-----:R-:W-:-:S04]  /*1670*/  ULEA UR4, UR5, UR4, 0x18 ;  /* 0x0000000405047291 */ /* 0x001fc8000f8ec0ff */
[----:B------:R-:W-:-:S09]  /*1680*/  @UP0 UIADD3 UR4, UPT, UPT, UR4, 0x40, URZ ;  /* 0x0000004004040890 */ /* 0x000fd2000fffe0ff */
[----:B------:R-:W0:Y:S03]  /*1690*/  LDS.64 R134, [R134+UR4] ;  /* 0x0000000486867984 */ /* 0x000e260008000a00 */
.L_x_39765:
[----:B------:R-:W-:Y:S05]  /*16a0*/  BSYNC.RECONVERGENT B0 ;  /* 0x0000000000007941 */ /* 0x000fea0003800200 */
.L_x_39764:
[----:B------:R-:W1:Y:S01]  /*16b0*/  SHFL.DOWN PT, R113, R112, 0x4, 0x1f ;  /* 0x08801f0070717f89 */ /* 0x000e6200000e0000 */
[----:B------:R-:W-:Y:S01]  /*16c0*/  ISETP.NE.AND P2, PT, RZ, UR12, PT ;  /* 0x0000000cff007c0c */ /* 0x000fe2000bf45270 */
[----:B------:R-:W-:Y:S01]  /*16d0*/  UPLOP3.LUT UP0, UPT, UPT, UPT, UP0, 0x40, 0x4 ;  /* 0x000000000004789c */ /* 0x000fe20003f0e800 */
[----:B------:R-:W-:Y:S01]  /*16e0*/  ISETP.NE.AND P1, PT, R0, RZ, PT ;  /* 0x000000ff0000720c */ /* 0x000fe20003f25270 */
        /* <DEDUP_REMOVED lines=8> */
[----:B------:R-:W0:Y:S03]  /*1770*/  MUFU.RCP R128, R126 ;  /* 0x0000007e00807308 */ /* 0x000e260000001000 */
        /* <DEDUP_REMOVED lines=17> */
[----:B------:R-:W-:-:S04]  /*1890*/  FFMA.FTZ R135, R126, R139, R135 ;  /* 0x0000008b7e877223 */ /* 0x000fc80000010087 */
[----:B--2---:R-:W-:Y:S01]  /*18a0*/  FMUL.FTZ R137, R130, R135 ;  /* 0x0000008782897220 */ /* 0x004fe20000410000 */
[----:B------:R-:W-:Y:S01]  /*18b0*/  FMUL.FTZ R135, R112, R112 ;  /* 0x0000007070877220 */ /* 0x000fe20000410000 */
[-C--:B-1----:R-:W-:Y:S02]  /*18c0*/  IADD3 R112, PT, PT, R132, R143.reuse, RZ ;  /* 0x0000008f84707210 */ /* 0x082fe40007ffe0ff */
        /* <DEDUP_REMOVED lines=12> */
[----:B------:R-:W-:-:S04]  /*1990*/  FFMA.FTZ R135, R124, R137, R135 ;  /* 0x000000897c877223 */ /* 0x000fc80000010087 */
[----:B--2---:R-:W-:Y:S01]  /*19a0*/  FMUL.FTZ R114, R112, R135 ;  /* 0x0000008770727220 */ /* 0x004fe20000410000 */
[----:B------:R-:W-:-:S04]  /*19b0*/  FMUL.FTZ R135, R128, R128 ;  /* 0x0000008080877220 */ /* 0x000fc80000410000 */
[----:B------:R-:W-:Y:S01]  /*19c0*/  FMUL.FTZ R135, R124, R135 ;  /* 0x000000877c877220 */ /* 0x000fe20000410000 */
[----:B------:R-:W0:Y:S01]  /*19d0*/  SHFL.IDX PT, R137, R114, RZ, 0x1f ;  /* 0x00001fff72897589 */ /* 0x000e2200000e0000 */
[----:B---3--:R-:W-:Y:S02]  /*19e0*/  FADD.FTZ R113, R126, R113 ;  /* 0x000000717e717221 */ /* 0x008fe40000010000 */
[----:B------:R-:W-:-:S04]  /*19f0*/  FMUL.FTZ R135, R135, R143 ;  /* 0x0000008f87877220 */ /* 0x000fc80000410000 */
[----:B------:R-:W-:-:S05]  /*1a00*/  FFMA.FTZ R113, R112, R135, R113 ;  /* 0x0000008770717223 */ /* 0x000fca0000010071 */
[----:B------:R-:W1:Y:S01]  /*1a10*/  SHFL.IDX PT, R135, R113, RZ, 0x1f ;  /* 0x00001fff71877589 */ /* 0x000e6200000e0000 */
[----:B0-----:R-:W-:-:S05]  /*1a20*/  FSEL R112, R137, RZ, !P2 ;  /* 0x000000ff89707208 */ /* 0x001fca0005000000 */
[C---:B------:R-:W-:Y:S01]  /*1a30*/  FADD.FTZ R128, -R112.reuse, R95 ;  /* 0x0000005f70807221 */ /* 0x040fe20000010100 */
[----:B------:R-:W-:Y:S01]  /*1a40*/  FMUL.FTZ R95, R137, R137 ;  /* 0x00000089895f7220 */ /* 0x000fe20000410000 */
[C---:B------:R-:W-:Y:S01]  /*1a50*/  FADD.FTZ R126, -R112.reuse, R94 ;  /* 0x0000005e707e7221 */ /* 0x040fe20000010100 */
[C---:B------:R-:W-:Y:S01]  /*1a60*/  FADD.FTZ R136, -R112.reuse, R108 ;  /* 0x0000006c70887221 */ /* 0x040fe20000010100 */
[C---:B------:R-:W-:Y:S01]  /*1a70*/  FADD.FTZ R138, -R112.reuse, R109 ;  /* 0x0000006d708a7221 */ /* 0x040fe20000010100 */
[C---:B------:R-:W-:Y:S01]  /*1a80*/  FADD.FTZ R124, -R112.reuse, R92 ;  /* 0x0000005c707c7221 */ /* 0x040fe20000010100 */
[----:B------:R-:W-:Y:S01]  /*1a90*/  FSEL R95, R95, RZ, P2 ;  /* 0x000000ff5f5f7208 */ /* 0x000fe20001000000 */
[----:B-1----:R-:W-:Y:S01]  /*1aa0*/  FFMA.FTZ R94, R135, UR11, R132 ;  /* 0x0000000b875e7c23 */ /* 0x002fe20008010084 */
[----:B------:R-:W0:Y:S01]  /*1ab0*/  LDC.64 R108, c[0x0][0x428] ;  /* 0x00010a00ff6c7b82 */ /* 0x000e220000000a00 */
[C---:B------:R-:W-:Y:S01]  /*1ac0*/  FADD.FTZ R114, -R112.reuse, R93 ;  /* 0x0000005d70727221 */ /* 0x040fe20000010100 */
[----:B------:R-:W-:Y:S01]  /*1ad0*/  FADD.FTZ R130, -R112, R96 ;  /* 0x0000006070827221 */ /* 0x000fe20000010100 */
[----:B------:R-:W-:Y:S01]  /*1ae0*/  FADD.FTZ R94, R94, R95 ;  /* 0x0000005f5e5e7221 */ /* 0x000fe20000010000 */
[C---:B------:R-:W-:Y:S01]  /*1af0*/  FADD.FTZ R113, -R112.reuse, R97 ;  /* 0x0000006170717221 */ /* 0x040fe20000010100 */
[C---:B------:R-:W-:Y:S01]  /*1b00*/  FADD.FTZ R99, -R112.reuse, R99 ;  /* 0x0000006370637221 */ /* 0x040fe20000010100 */
[C---:B------:R-:W-:Y:S01]  /*1b10*/  FADD.FTZ R98, -R112.reuse, R98 ;  /* 0x0000006270627221 */ /* 0x040fe20000010100 */
[----:B------:R1:W2:Y:S01]  /*1b20*/  MUFU.RSQ R149, R94 ;  /* 0x0000005e00957308 */ /* 0x0002a20000001400 */
        /* <DEDUP_REMOVED lines=8> */
[----:B------:R-:W4:Y:S01]  /*1bb0*/  @!P1 LDC.64 R96, c[0x0][0x3c8] ;  /* 0x0000f200ff609b82 */ /* 0x000f220000000a00 */
[C---:B------:R-:W-:Y:S01]  /*1bc0*/  FADD.FTZ R134, -R112.reuse, R107 ;  /* 0x0000006b70867221 */ /* 0x040fe20000010100 */
[C---:B------:R-:W-:Y:S01]  /*1bd0*/  FADD.FTZ R139, -R112.reuse, R110 ;  /* 0x0000006e708b7221 */ /* 0x040fe20000010100 */
[C---:B------:R-:W-:Y:S01]  /*1be0*/  FADD.FTZ R140, -R112.reuse, R111 ;  /* 0x0000006f708c7221 */ /* 0x040fe20000010100 */
[C---:B------:R-:W-:Y:S01]  /*1bf0*/  FADD.FTZ R116, -R112.reuse, R116 ;  /* 0x0000007470747221 */ /* 0x040fe20000010100 */
[C---:B------:R-:W-:Y:S01]  /*1c00*/  FADD.FTZ R142, -R112.reuse, R117 ;  /* 0x00000075708e7221 */ /* 0x040fe20000010100 */
[C---:B------:R-:W-:Y:S01]  /*1c10*/  FADD.FTZ R143, -R112.reuse, R118 ;  /* 0x00000076708f7221 */ /* 0x040fe20000010100 */
[C---:B------:R-:W-:Y:S01]  /*1c20*/  FADD.FTZ R144, -R112.reuse, R119 ;  /* 0x0000007770907221 */ /* 0x040fe20000010100 */
[C---:B-1----:R-:W-:Y:S01]  /*1c30*/  FADD.FTZ R94, -R112.reuse, R120 ;  /* 0x00000078705e7221 */ /* 0x042fe20000010100 */
[C---:B------:R-:W-:Y:S01]  /*1c40*/  FADD.FTZ R146, -R112.reuse, R121 ;  /* 0x0000007970927221 */ /* 0x040fe20000010100 */
[C---:B------:R-:W-:Y:S01]  /*1c50*/  FADD.FTZ R147, -R112.reuse, R122 ;  /* 0x0000007a70937221 */ /* 0x040fe20000010100 */
[----:B------:R-:W-:Y:S01]  /*1c60*/  FADD.FTZ R112, -R112, R123 ;  /* 0x0000007b70707221 */ /* 0x000fe20000010100 */
[C---:B--2---:R-:W-:Y:S01]  /*1c70*/  FMUL.FTZ R111, R149.reuse, R130 ;  /* 0x00000082956f7220 */ /* 0x044fe20000410000 */
[C---:B------:R-:W-:Y:S01]  /*1c80*/  FMUL.FTZ R110, R149.reuse, R99 ;  /* 0x00000063956e7220 */ /* 0x040fe20000410000 */
[C---:B------:R-:W-:Y:S01]  /*1c90*/  FMUL.FTZ R119, R149.reuse, R100 ;  /* 0x0000006495777220 */ /* 0x040fe20000410000 */
[C---:B------:R-:W-:Y:S01]  /*1ca0*/  FMUL.FTZ R118, R149.reuse, R101 ;  /* 0x0000006595767220 */ /* 0x040fe20000410000 */
[----:B------:R-:W-:Y:S01]  /*1cb0*/  FMUL.FTZ R130, R149, R112 ;  /* 0x0000007095827220 */ /* 0x000fe20000410000 */
[----:B0-----:R-:W-:-:S04]  /*1cc0*/  IMAD.WIDE.U32 R100, R115, 0x10, R108 ;  /* 0x0000001073647825 */ /* 0x001fc800078e006c */
[----:B------:R-:W-:Y:S01]  /*1cd0*/  FFMA.FTZ R112, R111, R8, R36 ;  /* 0x000000086f707223 */ /* 0x000fe20000010024 */
[----:B------:R-:W-:Y:S01]  /*1ce0*/  FFMA.FTZ R115, R110, R11, R39 ;  /* 0x0000000b6e737223 */ /* 0x000fe20000010027 */
[----:B------:R-:W-:Y:S01]  /*1cf0*/  FMUL.FTZ R95, R149, R124 ;  /* 0x0000007c955f7220 */ /* 0x000fe20000410000 */
[----:B------:R-:W0:Y:S01]  /*1d00*/  LDC.64 R110, c[0x0][0x380] ;  /* 0x0000e000ff6e7b82 */ /* 0x000e220000000a00 */
[----:B---3--:R-:W-:-:S04]  /*1d10*/  @!P1 IMAD.WIDE R92, R2, 0x4, R92 ;  /* 0x00000004025c9825 */ /* 0x008fc800078e025c */
[C---:B------:R-:W-:Y:S01]  /*1d20*/  FMUL.FTZ R114, R149.reuse, R114 ;  /* 0x0000007295727220 */ /* 0x040fe20000410000 */
[C---:B------:R-:W-:Y:S01]  /*1d30*/  FMUL.FTZ R107, R149.reuse, R126 ;  /* 0x0000007e956b7220 */ /* 0x040fe20000410000 */
[C---:B------:R-:W-:Y:S01]  /*1d40*/  FMUL.FTZ R128, R149.reuse, R128 ;  /* 0x0000008095807220 */ /* 0x040fe20000410000 */
[C---:B------:R-:W-:Y:S01]  /*1d50*/  FMUL.FTZ R106, R149.reuse, R113 ;  /* 0x00000071956a7220 */ /* 0x040fe20000410000 */
[----:B------:R-:W-:Y:S01]  /*1d60*/  FMUL.FTZ R117, R149, R98 ;  /* 0x0000006295757220 */ /* 0x000fe20000410000 */
[----:B------:R1:W-:Y:S01]  /*1d70*/  @!P1 STG.E desc[UR6][R92.64], R137 ;  /* 0x000000895c009986 */ /* 0x0003e2000c101906 */
[----:B----4-:R-:W-:-:S04]  /*1d80*/  @!P1 IMAD.WIDE R96, R2, 0x4, R96 ;  /* 0x0000000402609825 */ /* 0x010fc800078e0260 */
[C---:B------:R-:W-:Y:S01]  /*1d90*/  FMUL.FTZ R121, R149.reuse, R102 ;  /* 0x0000006695797220 */ /* 0x040fe20000410000 */
[C---:B------:R-:W-:Y:S01]  /*1da0*/  FMUL.FTZ R120, R149.reuse, R103 ;  /* 0x0000006795787220 */ /* 0x040fe20000410000 */
[C---:B------:R-:W-:Y:S01]  /*1db0*/  FMUL.FTZ R145, R149.reuse, R94 ;  /* 0x0000005e95917220 */ /* 0x040fe20000410000 */
[C---:B------:R-:W-:Y:S01]  /*1dc0*/  FMUL.FTZ R123, R149.reuse, R104 ;  /* 0x00000068957b7220 */ /* 0x040fe20000410000 */
[----:B------:R-:W-:Y:S01]  /*1dd0*/  FMUL.FTZ R122, R149, R105 ;  /* 0x00000069957a7220 */ /* 0x000fe20000410000 */
[----:B------:R-:W-:-:S04]  /*1de0*/  IMAD.WIDE.U32 R98, R3, 0x10, R108 ;  /* 0x0000001003627825 */ /* 0x000fc800078e006c */
[----:B------:R-:W-:Y:S01]  /*1df0*/  FFMA.FTZ R94, R107, R6, R34 ;  /* 0x000000066b5e7223 */ /* 0x000fe20000010022 */
[C---:B------:R-:W-:Y:S01]  /*1e00*/  FMUL.FTZ R135, R149.reuse, R132 ;  /* 0x0000008495877220 */ /* 0x040fe20000410000 */
[C---:B------:R-:W-:Y:S01]  /*1e10*/  FMUL.FTZ R134, R149.reuse, R134 ;  /* 0x0000008695867220 */ /* 0x040fe20000410000 */
[----:B------:R-:W-:Y:S01]  /*1e20*/  FMUL.FTZ R141, R149, R116 ;  /* 0x00000074958d7220 */ /* 0x000fe20000410000 */
[----:B-1----:R-:W-:Y:S01]  /*1e30*/  FFMA.FTZ R92, R95, R4, R32 ;  /* 0x000000045f5c7223 */ /* 0x002fe20000010020 */
        /* <DEDUP_REMOVED lines=10> */
[C---:B------:R-:W-:Y:S01]  /*1ee0*/  FMUL.FTZ R142, R149.reuse, R142 ;  /* 0x0000008e958e7220 */ /* 0x040fe20000410000 */
[C---:B------:R-:W-:Y:S01]  /*1ef0*/  FMUL.FTZ R143, R149.reuse, R143 ;  /* 0x0000008f958f7220 */ /* 0x040fe20000410000 */
[----:B------:R-:W-:Y:S01]  /*1f00*/  FMUL.FTZ R144, R149, R144 ;  /* 0x0000009095907220 */ /* 0x000fe20000410000 */
[----:B------:R-:W-:Y:S01]  /*1f10*/  FFMA.FTZ R118, R121, R14, R42 ;  /* 0x0000000e79767223 */ /* 0x000fe2000001002a */
[----:B------:R-:W-:Y:S01]  /*1f20*/  FFMA.FTZ R119, R120, R15, R43 ;  /* 0x0000000f78777223 */ /* 0x000fe2000001002b */
[C---:B------:R-:W-:Y:S01]  /*1f30*/  FMUL.FTZ R146, R149.reuse, R146 ;  /* 0x0000009295927220 */ /* 0x040fe20000410000 */
[----:B------:R-:W-:Y:S01]  /*1f40*/  FMUL.FTZ R147, R149, R147 ;  /* 0x0000009395937220 */ /* 0x000fe20000410000 */
[----:B------:R1:W-:Y:S01]  /*1f50*/  @!P1 STG.E desc[UR6][R96.64], R149 ;  /* 0x0000009560009986 */ /* 0x0003e2000c101906 */
[----:B------:R-:W-:-:S04]  /*1f60*/  IMAD.WIDE.U32 R102, R125, 0x10, R108 ;  /* 0x000000107d667825 */ /* 0x000fc800078e006c */
[----:B------:R-:W-:Y:S01]  /*1f70*/  FFMA.FTZ R120, R123, R16, R44 ;  /* 0x000000107b787223 */ /* 0x000fe2000001002c */
[----:B------:R-:W-:Y:S01]  /*1f80*/  FFMA.FTZ R121, R122, R17, R45 ;  /* 0x000000117a797223 */ /* 0x000fe2000001002d */
        /* <DEDUP_REMOVED lines=9> */
[----:B-1----:R-:W-:-:S04]  /*2020*/  IMAD.WIDE.U32 R96, R129, 0x10, R108 ;  /* 0x0000001081607825 */ /* 0x002fc800078e006c */
[----:B------:R-:W-:Y:S01]  /*2030*/  FFMA.FTZ R127, R130, R31, R59 ;  /* 0x0000001f827f7223 */ /* 0x000fe2000001003b */
[----:B------:R1:W-:Y:S01]  /*2040*/  STG.E.128 desc[UR6][R102.64], R116 ;  /* 0x0000007466007986 */ /* 0x0003e2000c101d06 */
[----:B0-----:R-:W-:Y:S01]  /*2050*/  IADD3 R2, PT, PT, R2, R110, RZ ;  /* 0x0000006e02027210 */ /* 0x001fe20007ffe0ff */
[----:B------:R-:W-:Y:S02]  /*2060*/  IMAD.WIDE.U32 R108, R133, 0x10, R108 ;  /* 0x00000010856c7825 */ /* 0x000fe400078e006c */
[----:B------:R1:W-:Y:S01]  /*2070*/  STG.E.128 desc[UR6][R104.64], R120 ;  /* 0x0000007868007986 */ /* 0x0003e2000c101d06 */
[----:B------:R-:W-:Y:S01]  /*2080*/  ISETP.GE.AND P1, PT, R2, R111, PT ;  /* 0x0000006f0200720c */ /* 0x000fe20003f26270 */
        /* <DEDUP_REMOVED lines=8> */
[----:B------:R1:W-:Y:S04]  /*2110*/  STG.E.128 desc[UR6][R96.64], R92 ;  /* 0x0000005c60007986 */ /* 0x0003e8000c101d06 */
[----:B------:R1:W-:Y:S04]  /*2120*/  STG.E.128 desc[UR6][R106.64], R112 ;  /* 0x000000706a007986 */ /* 0x0003e8000c101d06 */
[----:B------:R1:W-:Y:S01]  /*2130*/  STG.E.128 desc[UR6][R108.64], R124 ;  /* 0x0000007c6c007986 */ /* 0x0003e2000c101d06 */
[----:B------:R-:W-:Y:S05]  /*2140*/  @!P1 BRA `(.L_x_39766) ;  /* 0xffffffe000ec9947 */ /* 0x000fea000383ffff */
[----:B------:R-:W-:Y:S05]  /*2150*/  EXIT ;  /* 0x000000000000794d */ /* 0x000fea0003800000 */
.L_x_39767:
        /* <DEDUP_REMOVED lines=10> */
.L_x_42440:


//--------------------- .text._ZN10layer_norm13ln_fwd_kernelINS_13Kernel_traitsIfffffjLj7168ELj1ELj1ELj8ELj16ENS_18Kernel_traits_baseILj7168EfffffjLj256EEEEELb0ELb1ELb1ELb0EEEvNS_9FwdParamsE --------------------------
	.section	.text._ZN10layer_norm13ln_fwd_kernelINS_13Kernel_traitsIfffffjLj7168ELj1ELj1ELj8ELj16ENS_18Kernel_traits_baseILj7168EfffffjLj256EEEEELb0ELb1ELb1ELb0EEEvNS_9FwdParamsE,"ax",@progbits
	.align	128
        .global         _ZN10layer_norm13ln_fwd_kernelINS_13Kernel_traitsIfffffjLj7168ELj1ELj1ELj8ELj16ENS_18Kernel_traits_baseILj7168EfffffjLj256EEEEELb0ELb1ELb1ELb0EEEvNS_9FwdParamsE
        .type           _ZN10layer_norm13ln_fwd_kernelINS_13Kernel_traitsIfffffjLj7168ELj1ELj1ELj8ELj16ENS_18Kernel_traits_baseILj7168EfffffjLj256EEEEELb0ELb1ELb1ELb0EEEvNS_9FwdParamsE,@function
        .size           _ZN10layer_norm13ln_fwd_kernelINS_13Kernel_traitsIfffffjLj7168ELj1ELj1ELj8ELj16ENS_18Kernel_traits_baseILj7168EfffffjLj256EEEEELb0ELb1ELb1ELb0EEEvNS_9FwdParamsE,(.L_x_42441 - _ZN10layer_norm13ln_fwd_kernelINS_13Kernel_traitsIfffffjLj7168ELj1ELj1ELj8ELj16ENS_18Kernel_traits_baseILj7168EfffffjLj256EEEEELb0ELb1ELb1ELb0EEEvNS_9FwdParamsE)
        .other          _ZN10layer_norm13ln_fwd_kernelINS_13Kernel_traitsIfffffjLj7168ELj1ELj1ELj8ELj16ENS_18Kernel_traits_baseILj7168EfffffjLj256EEEEELb0ELb1ELb1ELb0EEEvNS_9FwdParamsE,@"STO_CUDA_ENTRY STV_DEFAULT"
_ZN10layer_norm13ln_fwd_kernelINS_13Kernel_traitsIfffffjLj7168ELj1ELj1ELj8ELj16ENS_18Kernel_traits_baseILj7168EfffffjLj256EEEEELb0ELb1ELb1ELb0EEEvNS_9FwdParamsE:
.text._ZN10layer_norm13ln_fwd_kernelINS_13Kernel_traitsIfffffjLj7168ELj1ELj1ELj8ELj16ENS_18Kernel_traits_baseILj7168EfffffjLj256EEEEELb0ELb1ELb1ELb0EEEvNS_9FwdParamsE:
        /* <DEDUP_REMOVED lines=13> */
[----:B----4-:R-:W-:Y:S02]  /*00d0*/  MOV R2, UR4 ;  /* 0x0000000400027c02 */ /* 0x010fe40008000f00 */
[C---:B------:R-:W-:Y:S02]  /*00e0*/  LOP3.LUT R3, R113.reuse, 0xff, R112, 0x36, !PT ;  /* 0x000000ff71037812 */ /* 0x040fe400078e3670 */
[----:B------:R-:W-:-:S02]  /*00f0*/  LOP3.LUT R115, R113, R112, RZ, 0xfc, !PT ;  /* 0x0000007071737212 */ /* 0x000fc400078efcff */
        /* <DEDUP_REMOVED lines=80> */
.L_x_39769:
        /* <DEDUP_REMOVED lines=69> */
.L_x_39770:
[----:B------:R-:W-:Y:S05]  /*0a50*/  BSYNC.RECONVERGENT B0 ;  /* 0x0000000000007941 */ /* 0x000fea0003800200 */
.L_x_39768:
[----:B------:R-:W0:Y:S02]  /*0a60*/  LDCU UR4, c[0x0][0x384] ;  /* 0x00007080ff0477ac */ /* 0x000e240008000800 */
[----:B0-----:R-:W-:-:S13]  /*0a70*/  ISETP.GE.AND P0, PT, R2, UR4, PT ;  /* 0x0000000402007c0c */ /* 0x001fda000bf06270 */
[----:B------:R-:W-:Y:S05]  /*0a80*/  @P0 EXIT ;  /* 0x000000000000094d */ /* 0x000fea0003800000 */
[----:B------:R-:W-:Y:S01]  /*0a90*/  SHF.R.S32.HI R114, RZ, 0x2, R114 ;  /* 0x00000002ff727819 */ /* 0x000fe20000011472 */
[----:B------:R-:W0:Y:S03]  /*0aa0*/  LDCU UR12, c[0x0][0x40c] ;  /* 0x00008180ff0c77ac */ /* 0x000e260008000800 */
[----:B------:R-:W-:Y:S01]  /*0ab0*/  LOP3.LUT R88, R114, 0xff, RZ, 0xc0, !PT ;  /* 0x000000ff72587812 */ /* 0x000fe200078ec0ff */
[----:B------:R-:W1:Y:S01]  /*0ac0*/  LDCU.U8 UR10, c[0x0][0x410] ;  /* 0x00008200ff0a77ac */ /* 0x000e620008000000 */
        /* <DEDUP_REMOVED lines=10> */
[----:B------:R-:W-:Y:S01]  /*0b70*/  UPLOP3.LUT UP1, UPT, UPT, UPT, UPT, 0x40, 0x4 ;  /* 0x000000000004789c */ /* 0x000fe20003f2e870 */
[----:B------:R-:W-:Y:S02]  /*0b80*/  I2FP.F32.U32 R113, R113 ;  /* 0x0000007100717245 */ /* 0x000fe40000201000 */
[----:B------:R-:W-:Y:S02]  /*0b90*/  LEA R129, R129, R114, 0x2 ;  /* 0x0000007281817211 */ /* 0x000fe400078e10ff */
[----:B-1----:R4:W0:Y:S06]  /*0ba0*/  MUFU.RCP R128, R113 ;  /* 0x0000007100807308 */ /* 0x00282c0000001000 */
.L_x_39818:
[----:B------:R-:W1:Y:S08]  /*0bb0*/  LDC.64 R132, c[0x0][0x3f0] ;  /* 0x0000fc00ff847b82 */ /* 0x000e700000000a00 */
[----:B------:R-:W2:Y:S08]  /*0bc0*/  LDC.64 R120, c[0x0][0x3f8] ;  /* 0x0000fe00ff787b82 */ /* 0x000eb00000000a00 */
[----:B------:R-:W3:Y:S01]  /*0bd0*/  LDC R131, c[0x0][0x388] ;  /* 0x0000e200ff837b82 */ /* 0x000ee20000000800 */
[----:B-1----:R-:W-:-:S06]  /*0be0*/  IMAD.WIDE R132, R2, 0x4, R132 ;  /* 0x0000000402847825 */ /* 0x002fcc00078e0284 */
[----:B------:R-:W4:Y:S01]  /*0bf0*/  LDG.E R132, desc[UR6][R132.64] ;  /* 0x0000000684847981 */ /* 0x000f22000c1e1900 */
[----:B--2---:R-:W-:-:S05]  /*0c00*/  IMAD.WIDE R120, R2, 0x4, R120 ;  /* 0x0000000402787825 */ /* 0x004fca00078e0278 */
[----:B-----5:R1:W5:Y:S01]  /*0c10*/  LDG.E R130, desc[UR6][R120.64] ;  /* 0x0000000678827981 */ /* 0x020362000c1e1900 */
[----:B------:R-:W-:Y:S01]  /*0c20*/  ISETP.GE.U32.AND P0, PT, R3, 0x100, PT ;  /* 0x000001000300780c */ /* 0x000fe20003f06070 */
[----:B------:R-:W-:Y:S01]  /*0c30*/  BSSY.RECONVERGENT B0, `(.L_x_39771) ;  /* 0x000003d000007945 */ /* 0x000fe20003800200 */
[----:B---3--:R-:W-:-:S05]  /*0c40*/  IMAD R122, R2, R131, RZ ;  /* 0x00000083027a7224 */ /* 0x008fca00078e02ff */
[----:B------:R-:W-:-:S04]  /*0c50*/  SHF.R.S32.HI R127, RZ, 0x1f, R122 ;  /* 0x0000001fff7f7819 */ /* 0x000fc8000001147a */
[----:B------:R-:W-:-:S04]  /*0c60*/  LEA.HI R127, R127, R122, RZ, 0x2 ;  /* 0x0000007a7f7f7211 */ /* 0x000fc800078f10ff */
[----:B------:R-:W-:Y:S02]  /*0c70*/  LEA.HI.SX32 R0, R127, R0, 0x1e ;  /* 0x000000007f007211 */ /* 0x000fe400078ff2ff */
[----:B----4-:R-:W-:-:S13]  /*0c80*/  ISETP.GE.AND P5, PT, R132, 0x1, PT ;  /* 0x000000018400780c */ /* 0x010fda0003fa6270 */
[----:B------:R-:W2:Y:S01]  /*0c90*/  @P5 S2R R135, SR_TID.X ;  /* 0x0000000000875919 */ /* 0x000ea20000002100 */
[----:B------:R-:W-:-:S05]  /*0ca0*/  @P5 IADD3 R134, PT, PT, R132, -0x1, RZ ;  /* 0xffffffff84865810 */ /* 0x000fca0007ffe0ff */
[----:B------:R-:W-:-:S05]  /*0cb0*/  @P5 IMAD R134, R134, R131, RZ ;  /* 0x0000008386865224 */ /* 0x000fca00078e02ff */
[----:B------:R-:W-:-:S04]  /*0cc0*/  @P5 SHF.R.S32.HI R133, RZ, 0x1f, R134 ;  /* 0x0000001fff855819 */ /* 0x000fc80000011486 */
[----:B------:R-:W-:Y:S01]  /*0cd0*/  @P5 LEA.HI R134, R133, R134, RZ, 0x2 ;  /* 0x0000008685865211 */ /* 0x000fe200078f10ff */
[----:B------:R-:W-:-:S03]  /*0ce0*/  HFMA2 R133, -RZ, RZ, 0, 0 ;  /* 0x00000000ff857431 */ /* 0x000fc600000001ff */
[----:B--2---:R-:W-:Y:S01]  /*0cf0*/  @P5 LEA.HI.SX32 R133, R134, R135, 0x1e ;  /* 0x0000008786855211 */ /* 0x004fe200078ff2ff */
[----:B-1----:R-:W-:Y:S06]  /*0d00*/  @!P0 BRA `(.L_x_39772) ;  /* 0x0000000000bc8947 */ /* 0x002fec0003800000 */
[----:B------:R-:W-:-:S04]  /*0d10*/  UISETP.NE.U32.AND UP0, UPT, UR8, URZ, UPT ;  /* 0x000000ff0800728c */ /* 0x000fc8000bf05070 */
[----:B------:R-:W-:Y:S01]  /*0d20*/  UISETP.NE.AND.EX UP0, UPT, UR9, URZ, UPT, UP0 ;  /* 0x000000ff0900728c */ /* 0x000fe2000bf05300 */
[----:B------:R-:W-:Y:S10]  /*0d30*/  @!P5 BRA `(.L_x_39773) ;  /* 0x00000000000cd947 */ /* 0x000ff40003800000 */
[----:B------:R-:W1:Y:S02]  /*0d40*/  LDC.64 R108, c[0x0][0x390] ;  /* 0x0000e400ff6c7b82 */ /* 0x000e640000000a00 */
[----:B-1----:R-:W-:-:S06]  /*0d50*/  IMAD.WIDE.U32 R108, R133, 0x10, R108 ;  /* 0x00000010856c7825 */ /* 0x002fcc00078e006c */
[----:B------:R-:W5:Y:S02]  /*0d60*/  LDG.E.128 R108, desc[UR6][R108.64] ;  /* 0x000000066c6c7981 */ /* 0x000f64000c1e1d00 */
.L_x_39773:
[----:B------:R-:W-:Y:S05]  /*0d70*/  BRA.U !UP0, `(.L_x_39774) ;  /* 0x0000000108547547 */ /* 0x000fea000b800000 */
[----:B------:R-:W1:Y:S02]  /*0d80*/  LDC.64 R112, c[0x0][0x3a0] ;  /* 0x0000e800ff707b82 */ /* 0x000e640000000a00 */
[----:B-1----:R-:W-:-:S06]  /*0d90*/  IMAD.WIDE.U32 R112, R0, 0x10, R112 ;  /* 0x0000001000707825 */ /* 0x002fcc00078e0070 */
[----:B------:R-:W2:Y:S01]  /*0da0*/  LDG.E.128 R112, desc[UR6][R112.64] ;  /* 0x0000000670707981 */ /* 0x000ea2000c1e1d00 */
[----:B------:R-:W-:-:S13]  /*0db0*/  ISETP.GT.AND P1, PT, R132, RZ, PT ;  /* 0x000000ff8400720c */ /* 0x000fda0003f24270 */
[----:B------:R-:W1:Y:S08]  /*0dc0*/  @P1 LDC R123, c[0x0][0x40c] ;  /* 0x00010300ff7b1b82 */ /* 0x000e700000000800 */
[----:B------:R-:W3:Y:S08]  /*0dd0*/  @P1 LDC R121, c[0x0][0x40c] ;  /* 0x00010300ff791b82 */ /* 0x000ef00000000800 */
[----:B------:R-:W4:Y:S01]  /*0de0*/  @P1 LDC R120, c[0x0][0x40c] ;  /* 0x00010300ff781b82 */ /* 0x000f220000000800 */
[----:B-1---5:R-:W-:Y:S01]  /*0df0*/  @P1 FMUL.FTZ R123, R110, R123 ;  /* 0x0000007b6e7b1220 */ /* 0x022fe20000410000 */
[----:B---3--:R-:W-:Y:S01]  /*0e00*/  @P1 FMUL.FTZ R121, R108, R121 ;  /* 0x000000796c791220 */ /* 0x008fe20000410000 */
[----:B----4-:R-:W-:Y:S01]  /*0e10*/  @P1 FMUL.FTZ R120, R109, R120 ;  /* 0x000000786d781220 */ /* 0x010fe20000410000 */
        /* <DEDUP_REMOVED lines=8> */
[----:B0-----:R-:W-:-:S04]  /*0ea0*/  FMUL.FTZ R120, R111, UR12 ;  /* 0x0000000c6f787c20 */ /* 0x001fc80008410000 */
[----:B------:R-:W-:Y:S01]  /*0eb0*/  FFMA.FTZ R115, R120, R11, R115 ;  /* 0x0000000b78737223 */ /* 0x000fe20000010073 */
[----:B------:R-:W-:Y:S06]  /*0ec0*/  BRA `(.L_x_39775) ;  /* 0x0000000000347947 */ /* 0x000fec0003800000 */
.L_x_39774:
[----:B0----5:R-:W-:Y:S01]  /*0ed0*/  FMUL.FTZ R115, R108, UR12 ;  /* 0x0000000c6c737c20 */ /* 0x021fe20008410000 */
[----:B------:R-:W-:Y:S01]  /*0ee0*/  FMUL.FTZ R120, R109, UR12 ;  /* 0x0000000c6d787c20 */ /* 0x000fe20008410000 */
[----:B------:R-:W-:Y:S01]  /*0ef0*/  FMUL.FTZ R121, R110, UR12 ;  /* 0x0000000c6e797c20 */ /* 0x000fe20008410000 */
[----:B------:R-:W-:Y:S01]  /*0f00*/  FMUL.FTZ R122, R111, UR12 ;  /* 0x0000000c6f7a7c20 */ /* 0x000fe20008410000 */
[----:B------:R-:W-:Y:S01]  /*0f10*/  FMUL.FTZ R124, R115, R8 ;  /* 0x00000008737c7220 */ /* 0x000fe20000410000 */
[----:B------:R-:W-:Y:S01]  /*0f20*/  FMUL.FTZ R125, R120, R9 ;  /* 0x00000009787d7220 */ /* 0x000fe20000410000 */
[----:B------:R-:W-:Y:S01]  /*0f30*/  FMUL.FTZ R126, R121, R10 ;  /* 0x0000000a797e7220 */ /* 0x000fe20000410000 */
[----:B------:R-:W-:Y:S01]  /*0f40*/  FMUL.FTZ R115, R122, R11 ;  /* 0x0000000b7a737220 */ /* 0x000fe20000410000 */
[----:B------:R-:W-:-:S04]  /*0f50*/  ISETP.GT.AND P1, PT, R132, RZ, PT ;  /* 0x000000ff8400720c */ /* 0x000fc80003f24270 */
[----:B------:R-:W-:Y:S02]  /*0f60*/  FSEL R124, R124, RZ, P1 ;  /* 0x000000ff7c7c7208 */ /* 0x000fe40000800000 */
[----:B------:R-:W-:Y:S02]  /*0f70*/  FSEL R125, R125, RZ, P1 ;  /* 0x000000ff7d7d7208 */ /* 0x000fe40000800000 */
[----:B------:R-:W-:Y:S02]  /*0f80*/  FSEL R126, R126, RZ, P1 ;  /* 0x000000ff7e7e7208 */ /* 0x000fe40000800000 */
[----:B------:R-:W-:-:S07]  /*0f90*/  FSEL R115, R115, RZ, P1 ;  /* 0x000000ff73737208 */ /* 0x000fce0000800000 */
.L_x_39775:
[----:B------:R-:W1:Y:S01]  /*0fa0*/  LDC.64 R120, c[0x0][0x3a8] ;  /* 0x0000ea00ff787b82 */ /* 0x000e620000000a00 */
[----:B------:R-:W-:Y:S02]  /*0fb0*/  MOV R127, R115 ;  /* 0x00000073007f7202 */ /* 0x000fe40000000f00 */
[----:B------:R-:W-:Y:S01]  /*0fc0*/  IADD3 R133, PT, PT, R133, 0x100, RZ ;  /* 0x0000010085857810 */ /* 0x000fe20007ffe0ff */
[C---:B-1----:R-:W-:Y:S01]  /*0fd0*/  IMAD.WIDE.U32 R120, R0.reuse, 0x10, R120 ;  /* 0x0000001000787825 */ /* 0x042fe200078e0078 */
[----:B------:R-:W-:-:S04]  /*0fe0*/  IADD3 R0, PT, PT, R0, 0x100, RZ ;  /* 0x0000010000007810 */ /* 0x000fc80007ffe0ff */
[----:B------:R1:W-:Y:S03]  /*0ff0*/  STG.E.128 desc[UR6][R120.64], R124 ;  /* 0x0000007c78007986 */ /* 0x0003e6000c101d06 */
.L_x_39772:
[----:B0-----:R-:W-:Y:S05]  /*1000*/  BSYNC.RECONVERGENT B0 ;  /* 0x0000000000007941 */ /* 0x001fea0003800200 */
.L_x_39771:
[----:B------:R-:W-:Y:S01]  /*1010*/  ISETP.GE.U32.AND P1, PT, R3, 0x200, PT ;  /* 0x000002000300780c */ /* 0x000fe20003f26070 */
[----:B------:R-:W-:Y:S03]  /*1020*/  BSSY.RECONVERGENT B0, `(.L_x_39776) ;  /* 0x0000033000007945 */ /* 0x000fe60003800200 */
[----:B-1----:R-:W-:-:S09]  /*1030*/  P2R R120, PR, RZ, 0x2 ;  /* 0x00000002ff787803 */ /* 0x002fd20000000000 */
        /* <DEDUP_REMOVED lines=8> */
[----:B------:R-:W2:Y:S02]  /*10c0*/  @P1 LDG.E.128 R120, desc[UR6][R90.64] ;  /* 0x000000065a781981 */ /* 0x000ea4000c1e1d00 */
[----:B--2---:R-:W-:Y:S02]  /*10d0*/  @P1 MOV R114, R122 ;  /* 0x0000007a00721202 */ /* 0x004fe40000000f00 */
[----:B------:R-:W-:Y:S02]  /*10e0*/  @P1 MOV R113, R121 ;  /* 0x0000007900711202 */ /* 0x000fe40000000f00 */
[----:B------:R-:W-:Y:S01]  /*10f0*/  @P1 MOV R112, R120 ;  /* 0x0000007800701202 */ /* 0x000fe20000000f00 */
[----:B0-----:R-:W-:Y:S06]  /*1100*/  @!P1 BRA `(.L_x_39778) ;  /* 0x0000000000489947 */ /* 0x001fec0003800000 */
[----:B------:R-:W-:Y:S02]  /*1110*/  ISETP.GT.AND P1, PT, R132, RZ, PT ;  /* 0x000000ff8400720c */ /* 0x000fe40003f24270 */
[----:B------:R-:W-:Y:S02]  /*1120*/  MOV R88, R112 ;  /* 0x0000007000587202 */ /* 0x000fe40000000f00 */
[----:B------:R-:W-:Y:S02]  /*1130*/  MOV R89, R113 ;  /* 0x0000007100597202 */ /* 0x000fe40000000f00 */
[----:B------:R-:W-:-:S07]  /*1140*/  MOV R90, R114 ;  /* 0x00000072005a7202 */ /* 0x000fce0000000f00 */
[----:B------:R-:W0:Y:S08]  /*1150*/  @P1 LDC R91, c[0x0][0x40c] ;  /* 0x00010300ff5b1b82 */ /* 0x000e300000000800 */
[----:B------:R-:W1:Y:S08]  /*1160*/  @P1 LDC R120, c[0x0][0x40c] ;  /* 0x00010300ff781b82 */ /* 0x000e700000000800 */
[----:B------:R-:W2:Y:S01]  /*1170*/  @P1 LDC R121, c[0x0][0x40c] ;  /* 0x00010300ff791b82 */ /* 0x000ea20000000800 */
[----:B0----5:R-:W-:-:S04]  /*1180*/  @P1 FMUL.FTZ R91, R108, R91 ;  /* 0x0000005b6c5b1220 */ /* 0x021fc80000410000 */
[----:B------:R-:W-:Y:S01]  /*1190*/  @P1 FFMA.FTZ R88, R91, R16, R112 ;  /* 0x000000105b581223 */ /* 0x000fe20000010070 */
[----:B------:R-:W-:Y:S01]  /*11a0*/  MOV R91, R123 ;  /* 0x0000007b005b7202 */ /* 0x000fe20000000f00 */
[----:B-1----:R-:W-:-:S04]  /*11b0*/  @P1 FMUL.FTZ R120, R109, R120 ;  /* 0x000000786d781220 */ /* 0x002fc80000410000 */
[----:B------:R-:W-:Y:S01]  /*11c0*/  @P1 FFMA.FTZ R89, R120, R17, R113 ;  /* 0x0000001178591223 */ /* 0x000fe20000010071 */
[----:B--2---:R-:W-:-:S04]  /*11d0*/  @P1 FMUL.FTZ R121, R110, R121 ;  /* 0x000000796e791220 */ /* 0x004fc80000410000 */
[----:B------:R-:W-:Y:S01]  /*11e0*/  @P1 FFMA.FTZ R90, R121, R18, R114 ;  /* 0x00000012795a1223 */ /* 0x000fe20000010072 */
[----:B------:R-:W-:Y:S06]  /*11f0*/  @!P1 BRA `(.L_x_39779) ;  /* 0x0000000000409947 */ /* 0x000fec0003800000 */
[----:B------:R-:W-:-:S04]  /*1200*/  FMUL.FTZ R120, R111, UR12 ;  /* 0x0000000c6f787c20 */ /* 0x000fc80008410000 */
[----:B------:R-:W-:Y:S01]  /*1210*/  FFMA.FTZ R91, R120, R19, R123 ;  /* 0x00000013785b7223 */ /* 0x000fe2000001007b */
[----:B------:R-:W-:Y:S06]  /*1220*/  BRA `(.L_x_39779) ;  /* 0x0000000000347947 */ /* 0x000fec0003800000 */
.L_x_39778:
[----:B-----5:R-:W-:Y:S01]  /*1230*/  FMUL.FTZ R89, R108, UR12 ;  /* 0x0000000c6c597c20 */ /* 0x020fe20008410000 */
        /* <DEDUP_REMOVED lines=12> */
.L_x_39779:
[----:B------:R-:W0:Y:S01]  /*1300*/  LDC.64 R120, c[0x0][0x3a8] ;  /* 0x0000ea00ff787b82 */ /* 0x000e220000000a00 */
[----:B------:R-:W-:Y:S01]  /*1310*/  IADD3 R133, PT, PT, R133, 0x100, RZ ;  /* 0x0000010085857810 */ /* 0x000fe20007ffe0ff */
[C---:B0-----:R-:W-:Y:S01]  /*1320*/  IMAD.WIDE.U32 R120, R0.reuse, 0x10, R120 ;  /* 0x0000001000787825 */ /* 0x041fe200078e0078 */
[----:B------:R-:W-:-:S04]  /*1330*/  IADD3 R0, PT, PT, R0, 0x100, RZ ;  /* 0x0000010000007810 */ /* 0x000fc80007ffe0ff */
[----:B------:R0:W-:Y:S03]  /*1340*/  STG.E.128 desc[UR6][R120.64], R88 ;  /* 0x0000005878007986 */ /* 0x0001e6000c101d06 */
.L_x_39777:
[----:B------:R-:W-:Y:S05]  /*1350*/  BSYNC.RECONVERGENT B0 ;  /* 0x0000000000007941 */ /* 0x000fea0003800200 */
.L_x_39776:
        /* <DEDUP_REMOVED lines=35> */
.L_x_39782:
        /* <DEDUP_REMOVED lines=13> */
.L_x_39783:
[----:B------:R-:W0:Y:S01]  /*1660*/  LDC.64 R120, c[0x0][0x3a8] ;  /* 0x0000ea00ff787b82 */ /* 0x000e220000000a00 */
[----:B------:R-:W-:Y:S01]  /*1670*/  IADD3 R133, PT, PT, R133, 0x100, RZ ;  /* 0x0000010085857810 */ /* 0x000fe20007ffe0ff */
[C---:B0-----:R-:W-:Y:S01]  /*1680*/  IMAD.WIDE.U32 R120, R0.reuse, 0x10, R120 ;  /* 0x0000001000787825 */ /* 0x041fe200078e0078 */
[----:B------:R-:W-:-:S04]  /*1690*/  IADD3 R0, PT, PT, R0, 0x100, RZ ;  /* 0x0000010000007810 */ /* 0x000fc80007ffe0ff */
[----:B------:R0:W-:Y:S03]  /*16a0*/  STG.E.128 desc[UR6][R120.64], R92 ;  /* 0x0000005c78007986 */ /* 0x0001e6000c101d06 */
.L_x_39781:
[----:B------:R-:W-:Y:S05]  /*16b0*/  BSYNC.RECONVERGENT B0 ;  /* 0x0000000000007941 */ /* 0x000fea0003800200 */
.L_x_39780:
        /* <DEDUP_REMOVED lines=10> */
[----:B------:R-:W2:Y:S02]  /*1760*/  @P2 LDG.E.128 R136, desc[UR6][R98.64] ;  /* 0x0000000662882981 */ /* 0x000ea4000c1e1d00 */
[----:B--2---:R-:W-:Y:S02]  /*1770*/  @P2 MOV R123, R139 ;  /* 0x0000008b007b2202 */ /* 0x004fe40000000f00 */
[----:B------:R-:W-:Y:S02]  /*1780*/  @P2 MOV R114, R138 ;  /* 0x0000008a00722202 */ /* 0x000fe40000000f00 */
[----:B------:R-:W-:Y:S02]  /*1790*/  @P2 MOV R113, R137 ;  /* 0x0000008900712202 */ /* 0x000fe40000000f00 */
[----:B------:R-:W-:Y:S01]  /*17a0*/  @P2 MOV R112, R136 ;  /* 0x0000008800702202 */ /* 0x000fe20000000f00 */
[----:B-1----:R-:W-:Y:S06]  /*17b0*/  @!P2 BRA `(.L_x_39786) ;  /* 0x000000000048a947 */ /* 0x002fec0003800000 */
[----:B------:R-:W-:Y:S02]  /*17c0*/  ISETP.GT.AND P2, PT, R132, RZ, PT ;  /* 0x000000ff8400720c */ /* 0x000fe40003f44270 */
[----:B------:R-:W-:Y:S02]  /*17d0*/  MOV R96, R112 ;  /* 0x0000007000607202 */ /* 0x000fe40000000f00 */
[----:B------:R-:W-:Y:S02]  /*17e0*/  MOV R97, R113 ;  /* 0x0000007100617202 */ /* 0x000fe40000000f00 */
[----:B------:R-:W-:-:S07]  /*17f0*/  MOV R98, R114 ;  /* 0x0000007200627202 */ /* 0x000fce0000000f00 */
[----:B------:R-:W1:Y:S08]  /*1800*/  @P2 LDC R99, c[0x0][0x40c] ;  /* 0x00010300ff632b82 */ /* 0x000e700000000800 */
[----:B0-----:R-:W0:Y:S08]  /*1810*/  @P2 LDC R120, c[0x0][0x40c] ;  /* 0x00010300ff782b82 */ /* 0x001e300000000800 */
[----:B------:R-:W2:Y:S01]  /*1820*/  @P2 LDC R121, c[0x0][0x40c] ;  /* 0x00010300ff792b82 */ /* 0x000ea20000000800 */
[----:B-1---5:R-:W-:-:S04]  /*1830*/  @P2 FMUL.FTZ R99, R108, R99 ;  /* 0x000000636c632220 */ /* 0x022fc80000410000 */
[----:B------:R-:W-:Y:S01]  /*1840*/  @P2 FFMA.FTZ R96, R99, R32, R112 ;  /* 0x0000002063602223 */ /* 0x000fe20000010070 */
[----:B------:R-:W-:Y:S01]  /*1850*/  MOV R99, R123 ;  /* 0x0000007b00637202 */ /* 0x000fe20000000f00 */
[----:B0-----:R-:W-:-:S04]  /*1860*/  @P2 FMUL.FTZ R120, R109, R120 ;  /* 0x000000786d782220 */ /* 0x001fc80000410000 */
[----:B------:R-:W-:Y:S01]  /*1870*/  @P2 FFMA.FTZ R97, R120, R33, R113 ;  /* 0x0000002178612223 */ /* 0x000fe20000010071 */
[----:B--2---:R-:W-:-:S04]  /*1880*/  @P2 FMUL.FTZ R121, R110, R121 ;  /* 0x000000796e792220 */ /* 0x004fc80000410000 */
[----:B------:R-:W-:Y:S01]  /*1890*/  @P2 FFMA.FTZ R98, R121, R34, R114 ;  /* 0x0000002279622223 */ /* 0x000fe20000010072 */
[----:B------:R-:W-:Y:S06]  /*18a0*/  @!P2 BRA `(.L_x_39787) ;  /* 0x000000000040a947 */ /* 0x000fec0003800000 */
[----:B------:R-:W-:-:S04]  /*18b0*/  FMUL.FTZ R120, R111, UR12 ;  /* 0x0000000c6f787c20 */ /* 0x000fc80008410000 */
[----:B------:R-:W-:Y:S01]  /*18c0*/  FFMA.FTZ R99, R120, R35, R123 ;  /* 0x0000002378637223 */ /* 0x000fe2000001007b */
[----:B------:R-:W-:Y:S06]  /*18d0*/  BRA `(.L_x_39787) ;  /* 0x0000000000347947 */ /* 0x000fec0003800000 */
.L_x_39786:
[----:B-----5:R-:W-:Y:S01]  /*18e0*/  FMUL.FTZ R97, R108, UR12 ;  /* 0x0000000c6c617c20 */ /* 0x020fe20008410000 */
[----:B------:R-:W-:Y:S01]  /*18f0*/  FMUL.FTZ R98, R109, UR12 ;  /* 0x0000000c6d627c20 */ /* 0x000fe20008410000 */
[----:B------:R-:W-:Y:S01]  /*1900*/  FMUL.FTZ R99, R110, UR12 ;  /* 0x0000000c6e637c20 */ /* 0x000fe20008410000 */
[----:B0-----:R-:W-:Y:S01]  /*1910*/  FMUL.FTZ R120, R111, UR12 ;  /* 0x0000000c6f787c20 */ /* 0x001fe20008410000 */
        /* <DEDUP_REMOVED lines=9> */
.L_x_39787:
[----:B------:R-:W0:Y:S01]  /*19b0*/  LDC.64 R120, c[0x0][0x3a8] ;  /* 0x0000ea00ff787b82 */ /* 0x000e220000000a00 */
[----:B------:R-:W-:Y:S01]  /*19c0*/  IADD3 R133, PT, PT, R133, 0x100, RZ ;  /* 0x0000010085857810 */ /* 0x000fe20007ffe0ff */
[C---:B0-----:R-:W-:Y:S01]  /*19d0*/  IMAD.WIDE.U32 R120, R0.reuse, 0x10, R120 ;  /* 0x0000001000787825 */ /* 0x041fe200078e0078 */
[----:B------:R-:W-:-:S04]  /*19e0*/  IADD3 R0, PT, PT, R0, 0x100, RZ ;  /* 0x0000010000007810 */ /* 0x000fc80007ffe0ff */
[----:B------:R1:W-:Y:S03]  /*19f0*/  STG.E.128 desc[UR6][R120.64], R96 ;  /* 0x0000006078007986 */ /* 0x0003e6000c101d06 */
.L_x_39785:
[----:B------:R-:W-:Y:S05]  /*1a00*/  BSYNC.RECONVERGENT B0 ;  /* 0x0000000000007941 */ /* 0x000fea0003800200 */
.L_x_39784:
        /* <DEDUP_REMOVED lines=10> */
[----:B------:R-:W3:Y:S02]  /*1ab0*/  @P3 LDG.E.128 R136, desc[UR6][R102.64] ;  /* 0x0000000666883981 */ /* 0x000ee4000c1e1d00 */
[----:B---3--:R-:W-:Y:S02]  /*1ac0*/  @P3 MOV R123, R139 ;  /* 0x0000008b007b3202 */ /* 0x008fe40000000f00 */
[----:B------:R-:W-:Y:S02]  /*1ad0*/  @P3 MOV R114, R138 ;  /* 0x0000008a00723202 */ /* 0x000fe40000000f00 */
[----:B------:R-:W-:Y:S02]  /*1ae0*/  @P3 MOV R113, R137 ;  /* 0x0000008900713202 */ /* 0x000fe40000000f00 */
[----:B------:R-:W-:Y:S01]  /*1af0*/  @P3 MOV R112, R136 ;  /* 0x0000008800703202 */ /* 0x000fe20000000f00 */
[----:B--2---:R-:W-:Y:S06]  /*1b00*/  @!P3 BRA `(.L_x_39790) ;  /* 0x000000000048b947 */ /* 0x004fec0003800000 */
[----:B------:R-:W-:Y:S02]  /*1b10*/  ISETP.GT.AND P3, PT, R132, RZ, PT ;  /* 0x000000ff8400720c */ /* 0x000fe40003f64270 */
[----:B------:R-:W-:Y:S02]  /*1b20*/  MOV R100, R112 ;  /* 0x0000007000647202 */ /* 0x000fe40000000f00 */
[----:B------:R-:W-:Y:S02]  /*1b30*/  MOV R101, R113 ;  /* 0x0000007100657202 */ /* 0x000fe40000000f00 */
[----:B------:R-:W-:-:S07]  /*1b40*/  MOV R102, R114 ;  /* 0x0000007200667202 */ /* 0x000fce0000000f00 */
[----:B------:R-:W2:Y:S08]  /*1b50*/  @P3 LDC R103, c[0x0][0x40c] ;  /* 0x00010300ff673b82 */ /* 0x000eb00000000800 */
[----:B01----:R-:W0:Y:S08]  /*1b60*/  @P3 LDC R120, c[0x0][0x40c] ;  /* 0x00010300ff783b82 */ /* 0x003e300000000800 */
[----:B------:R-:W1:Y:S01]  /*1b70*/  @P3 LDC R121, c[0x0][0x40c] ;  /* 0x00010300ff793b82 */ /* 0x000e620000000800 */
[----:B--2--5:R-:W-:-:S04]  /*1b80*/  @P3 FMUL.FTZ R103, R108, R103 ;  /* 0x000000676c673220 */ /* 0x024fc80000410000 */
[----:B------:R-:W-:Y:S01]  /*1b90*/  @P3 FFMA.FTZ R100, R103, R40, R112 ;  /* 0x0000002867643223 */ /* 0x000fe20000010070 */
[----:B------:R-:W-:Y:S01]  /*1ba0*/  MOV R103, R123 ;  /* 0x0000007b00677202 */ /* 0x000fe20000000f00 */
[----:B0-----:R-:W-:-:S04]  /*1bb0*/  @P3 FMUL.FTZ R120, R109, R120 ;  /* 0x000000786d783220 */ /* 0x001fc80000410000 */
[----:B------:R-:W-:Y:S01]  /*1bc0*/  @P3 FFMA.FTZ R101, R120, R41, R113 ;  /* 0x0000002978653223 */ /* 0x000fe20000010071 */
[----:B-1----:R-:W-:-:S04]  /*1bd0*/  @P3 FMUL.FTZ R121, R110, R121 ;  /* 0x000000796e793220 */ /* 0x002fc80000410000 */
[----:B------:R-:W-:Y:S01]  /*1be0*/  @P3 FFMA.FTZ R102, R121, R42, R114 ;  /* 0x0000002a79663223 */ /* 0x000fe20000010072 */
[----:B------:R-:W-:Y:S06]  /*1bf0*/  @!P3 BRA `(.L_x_39791) ;  /* 0x000000000040b947 */ /* 0x000fec0003800000 */
[----:B------:R-:W-:-:S04]  /*1c00*/  FMUL.FTZ R120, R111, UR12 ;  /* 0x0000000c6f787c20 */ /* 0x000fc80008410000 */
[----:B------:R-:W-:Y:S01]  /*1c10*/  FFMA.FTZ R103, R120, R43, R123 ;  /* 0x0000002b78677223 */ /* 0x000fe2000001007b */
[----:B------:R-:W-:Y:S06]  /*1c20*/  BRA `(.L_x_39791) ;  /* 0x0000000000347947 */ /* 0x000fec0003800000 */
.L_x_39790:
[----:B-----5:R-:W-:Y:S01]  /*1c30*/  FMUL.FTZ R101, R108, UR12 ;  /* 0x0000000c6c657c20 */ /* 0x020fe20008410000 */
[----:B------:R-:W-:Y:S01]  /*1c40*/  FMUL.FTZ R102, R109, UR12 ;  /* 0x0000000c6d667c20 */ /* 0x000fe20008410000 */
[----:B------:R-:W-:Y:S01]  /*1c50*/  FMUL.FTZ R103, R110, UR12 ;  /* 0x0000000c6e677c20 */ /* 0x000fe20008410000 */
[----:B01----:R-:W-:Y:S01]  /*1c60*/  FMUL.FTZ R120, R111, UR12 ;  /* 0x0000000c6f787c20 */ /* 0x003fe20008410000 */
        /* <DEDUP_REMOVED lines=9> */
.L_x_39791:
[----:B------:R-:W0:Y:S01]  /*1d00*/  LDC.64 R120, c[0x0][0x3a8] ;  /* 0x0000ea00ff787b82 */ /* 0x000e220000000a00 */
[----:B------:R-:W-:Y:S01]  /*1d10*/  IADD3 R133, PT, PT, R133, 0x100, RZ ;  /* 0x0000010085857810 */ /* 0x000fe20007ffe0ff */
[C---:B0-----:R-:W-:Y:S01]  /*1d20*/  IMAD.WIDE.U32 R120, R0.reuse, 0x10, R120 ;  /* 0x0000001000787825 */ /* 0x041fe200078e0078 */
[----:B------:R-:W-:-:S04]  /*1d30*/  IADD3 R0, PT, PT, R0, 0x100, RZ ;  /* 0x0000010000007810 */ /* 0x000fc80007ffe0ff */
[----:B------:R2:W-:Y:S03]  /*1d40*/  STG.E.128 desc[UR6][R120.64], R100 ;  /* 0x0000006478007986 */ /* 0x0005e6000c101d06 */
.L_x_39789:
[----:B------:R-:W-:Y:S05]  /*1d50*/  BSYNC.RECONVERGENT B0 ;  /* 0x0000000000007941 */ /* 0x000fea0003800200 */
.L_x_39788:
        /* <DEDUP_REMOVED lines=10> */
[----:B------:R-:W4:Y:S02]  /*1e00*/  @P4 LDG.E.128 R136, desc[UR6][R106.64] ;  /* 0x000000066a884981 */ /* 0x000f24000c1e1d00 */
[----:B----4-:R-:W-:Y:S02]  /*1e10*/  @P4 MOV R123, R139 ;  /* 0x0000008b007b4202 */ /* 0x010fe40000000f00 */
[----:B------:R-:W-:Y:S02]  /*1e20*/  @P4 MOV R114, R138 ;  /* 0x0000008a00724202 */ /* 0x000fe40000000f00 */
[----:B------:R-:W-:Y:S02]  /*1e30*/  @P4 MOV R113, R137 ;  /* 0x0000008900714202 */ /* 0x000fe40000000f00 */
[----:B------:R-:W-:Y:S01]  /*1e40*/  @P4 MOV R112, R136 ;  /* 0x0000008800704202 */ /* 0x000fe20000000f00 */
[----:B---3--:R-:W-:Y:S06]  /*1e50*/  @!P4 BRA `(.L_x_39794) ;  /* 0x000000000048c947 */ /* 0x008fec0003800000 */
[----:B------:R-:W-:Y:S02]  /*1e60*/  ISETP.GT.AND P4, PT, R132, RZ, PT ;  /* 0x000000ff8400720c */ /* 0x000fe40003f84270 */
[----:B------:R-:W-:Y:S02]  /*1e70*/  MOV R104, R112 ;  /* 0x0000007000687202 */ /* 0x000fe40000000f00 */
[----:B------:R-:W-:Y:S02]  /*1e80*/  MOV R105, R113 ;  /* 0x0000007100697202 */ /* 0x000fe40000000f00 */
[----:B------:R-:W-:-:S07]  /*1e90*/  MOV R106, R114 ;  /* 0x00000072006a7202 */ /* 0x000fce0000000f00 */
[----:B------:R-:W3:Y:S08]  /*1ea0*/  @P4 LDC R107, c[0x0][0x40c] ;  /* 0x00010300ff6b4b82 */ /* 0x000ef00000000800 */
[----:B012---:R-:W0:Y:S08]  /*1eb0*/  @P4 LDC R120, c[0x0][0x40c] ;  /* 0x00010300ff784b82 */ /* 0x007e300000000800 */
[----:B------:R-:W1:Y:S01]  /*1ec0*/  @P4 LDC R121, c[0x0][0x40c] ;  /* 0x00010300ff794b82 */ /* 0x000e620000000800 */
[----:B---3-5:R-:W-:-:S04]  /*1ed0*/  @P4 FMUL.FTZ R107, R108, R107 ;  /* 0x0000006b6c6b4220 */ /* 0x028fc80000410000 */
        /* <DEDUP_REMOVED lines=10> */
.L_x_39794:
[----:B-----5:R-:W-:Y:S01]  /*1f80*/  FMUL.FTZ R105, R108, UR12 ;  /* 0x0000000c6c697c20 */ /* 0x020fe20008410000 */
[----:B------:R-:W-:Y:S01]  /*1f90*/  FMUL.FTZ R106, R109, UR12 ;  /* 0x0000000c6d6a7c20 */ /* 0x000fe20008410000 */
[----:B------:R-:W-:Y:S01]  /*1fa0*/  FMUL.FTZ R107, R110, UR12 ;  /* 0x0000000c6e6b7c20 */ /* 0x000fe20008410000 */
[----:B012---:R-:W-:Y:S01]  /*1fb0*/  FMUL.FTZ R120, R111, UR12 ;  /* 0x0000000c6f787c20 */ /* 0x007fe20008410000 */
        /* <DEDUP_REMOVED lines=9> */
.L_x_39795:
[----:B------:R-:W0:Y:S01]  /*2050*/  LDC.64 R120, c[0x0][0x3a8] ;  /* 0x0000ea00ff787b82 */ /* 0x000e220000000a00 */
[----:B------:R-:W-:Y:S01]  /*2060*/  IADD3 R133, PT, PT, R133, 0x100, RZ ;  /* 0x0000010085857810 */ /* 0x000fe20007ffe0ff */
[C---:B0-----:R-:W-:Y:S01]  /*2070*/  IMAD.WIDE.U32 R120, R0.reuse, 0x10, R120 ;  /* 0x0000001000787825 */ /* 0x041fe200078e0078 */
[----:B------:R-:W-:-:S04]  /*2080*/  IADD3 R0, PT, PT, R0, 0x100, RZ ;  /* 0x0000010000007810 */ /* 0x000fc80007ffe0ff */
[----:B------:R3:W-:Y:S03]  /*2090*/  STG.E.128 desc[UR6][R120.64], R104 ;  /* 0x0000006878007986 */ /* 0x0007e6000c101d06 */
.L_x_39793:
[----:B------:R-:W-:Y:S05]  /*20a0*/  BSYNC.RECONVERGENT B0 ;  /* 0x0000000000007941 */ /* 0x000fea0003800200 */
.L_x_39792:
[----:B------:R-:W-:Y:S01]  /*20b0*/  ISETP.GE.U32.AND P4, PT, R3, 0x700, PT ;  /* 0x000007000300780c */ /* 0x000fe20003f86070 */
[----:B------:R-:W-:-:S12]  /*20c0*/  BSSY.RECONVERGENT B0, `(.L_x_39796) ;  /* 0x0000031000007945 */ /* 0x000fd80003800200 */
[----:B------:R-:W-:Y:S05]  /*20d0*/  @!P4 BRA `(.L_x_39797) ;  /* 0x0000000000bcc947 */ /* 0x000fea0003800000 */
[----:B------:R-:W4:Y:S02]  /*20e0*/  @P5 LDC.64 R116, c[0x0][0x390] ;  /* 0x0000e400ff745b82 */ /* 0x000f240000000a00 */
[----:B----4-:R-:W-:-:S05]  /*20f0*/  @P5 IMAD.WIDE.U32 R116, R133, 0x10, R116 ;  /* 0x0000001085745825 */ /* 0x010fca00078e0074 */
[----:B------:R4:W5:Y:S01]  /*2100*/  @P5 LDG.E.128 R108, desc[UR6][R116.64] ;  /* 0x00000006746c5981 */ /* 0x000962000c1e1d00 */
[----:B------:R-:W-:-:S04]  /*2110*/  ISETP.NE.U32.AND P5, PT, RZ, UR8, PT ;  /* 0x00000008ff007c0c */ /* 0x000fc8000bfa5070 */
[----:B------:R-:W-:-:S13]  /*2120*/  ISETP.NE.AND.EX P5, PT, RZ, UR9, PT, P5 ;  /* 0x00000009ff007c0c */ /* 0x000fda000bfa5350 */
[----:B------:R-:W0:Y:S02]  /*2130*/  @P5 LDC.64 R118, c[0x0][0x3a0] ;  /* 0x0000e800ff765b82 */ /* 0x000e240000000a00 */
[----:B0-----:R-:W-:-:S05]  /*2140*/  @P5 IMAD.WIDE.U32 R118, R0, 0x10, R118 ;  /* 0x0000001000765825 */ /* 0x001fca00078e0076 */
[----:B------:R-:W2:Y:S02]  /*2150*/  @P5 LDG.E.128 R136, desc[UR6][R118.64] ;  /* 0x0000000676885981 */ /* 0x000ea4000c1e1d00 */
[----:B--2---:R-:W-:Y:S02]  /*2160*/  @P5 MOV R123, R139 ;  /* 0x0000008b007b5202 */ /* 0x004fe40000000f00 */
[----:B------:R-:W-:Y:S02]  /*2170*/  @P5 MOV R114, R138 ;  /* 0x0000008a00725202 */ /* 0x000fe40000000f00 */
[----:B------:R-:W-:Y:S02]  /*2180*/  @P5 MOV R113, R137 ;  /* 0x0000008900715202 */ /* 0x000fe40000000f00 */
[----:B------:R-:W-:Y:S01]  /*2190*/  @P5 MOV R112, R136 ;  /* 0x0000008800705202 */ /* 0x000fe20000000f00 */
[----:B----4-:R-:W-:Y:S06]  /*21a0*/  @!P5 BRA `(.L_x_39798) ;  /* 0x000000000048d947 */ /* 0x010fec0003800000 */
[----:B------:R-:W-:Y:S02]  /*21b0*/  ISETP.GT.AND P5, PT, R132, RZ, PT ;  /* 0x000000ff8400720c */ /* 0x000fe40003fa4270 */
[----:B------:R-:W-:Y:S02]  /*21c0*/  MOV R116, R112 ;  /* 0x0000007000747202 */ /* 0x000fe40000000f00 */
[----:B------:R-:W-:Y:S02]  /*21d0*/  MOV R117, R113 ;  /* 0x0000007100757202 */ /* 0x000fe40000000f00 */
[----:B------:R-:W-:-:S07]  /*21e0*/  MOV R118, R114 ;  /* 0x0000007200767202 */ /* 0x000fce0000000f00 */
[----:B------:R-:W0:Y:S08]  /*21f0*/  @P5 LDC R119, c[0x0][0x40c] ;  /* 0x00010300ff775b82 */ /* 0x000e300000000800 */
[----:B-1-3--:R-:W1:Y:S08]  /*2200*/  @P5 LDC R120, c[0x0][0x40c] ;  /* 0x00010300ff785b82 */ /* 0x00ae700000000800 */
        /* <DEDUP_REMOVED lines=12> */
.L_x_39798:
[----:B-----5:R-:W-:Y:S01]  /*22d0*/  FMUL.FTZ R117, R108, UR12 ;  /* 0x0000000c6c757c20 */ /* 0x020fe20008410000 */
[----:B------:R-:W-:Y:S01]  /*22e0*/  FMUL.FTZ R118, R109, UR12 ;  /* 0x0000000c6d767c20 */ /* 0x000fe20008410000 */
[----:B------:R-:W-:Y:S01]  /*22f0*/  FMUL.FTZ R119, R110, UR12 ;  /* 0x0000000c6e777c20 */ /* 0x000fe20008410000 */
[----:B-1-3--:R-:W-:Y:S01]  /*2300*/  FMUL.FTZ R120, R111, UR12 ;  /* 0x0000000c6f787c20 */ /* 0x00afe20008410000 */
        /* <DEDUP_REMOVED lines=9> */
.L_x_39799:
[----:B------:R-:W0:Y:S02]  /*23a0*/  LDC.64 R120, c[0x0][0x3a8] ;  /* 0x0000ea00ff787b82 */ /* 0x000e240000000a00 */
[----:B0-----:R-:W-:-:S05]  /*23b0*/  IMAD.WIDE.U32 R120, R0, 0x10, R120 ;  /* 0x0000001000787825 */ /* 0x001fca00078e0078 */
[----:B------:R4:W-:Y:S02]  /*23c0*/  STG.E.128 desc[UR6][R120.64], R116 ;  /* 0x0000007478007986 */ /* 0x0009e4000c101d06 */
.L_x_39797:
[----:B------:R-:W-:Y:S05]  /*23d0*/  BSYNC.RECONVERGENT B0 ;  /* 0x0000000000007941 */ /* 0x000fea0003800200 */
.L_x_39796:
[----:B------:R-:W-:Y:S01]  /*23e0*/  FADD.FTZ R0, RZ, R124 ;  /* 0x0000007cff007221 */ /* 0x000fe20000010000 */
[C---:B------:R-:W-:Y:S01]  /*23f0*/  ISETP.GT.U32.AND P5, PT, R3.reuse, 0x1ff, PT ;  /* 0x000001ff0300780c */ /* 0x040fe20003fa4070 */
[----:B------:R-:W-:Y:S01]  /*2400*/  BSSY.RECONVERGENT B0, `(.L_x_39800) ;  /* 0x0000082000007945 */ /* 0x000fe20003800200 */
[----:B------:R-:W-:Y:S01]  /*2410*/  ISETP.GT.U32.AND P6, PT, R3, 0x2ff, PT ;  /* 0x000002ff0300780c */ /* 0x000fe20003fc4070 */
[----:B01234-:R-:W-:Y:S01]  /*2420*/  FADD.FTZ R121, R125, R0 ;  /* 0x000000007d797221 */ /* 0x01ffe20000010000 */
        /* <DEDUP_REMOVED lines=54> */
[----:B------:R-:W-:-:S05]  /*2790*/  FFMA.FTZ R0, R121, R121, R0 ;  /* 0x0000007979007223 */ /* 0x000fca0000010000 */
        /* <DEDUP_REMOVED lines=62> */
[----:B------:R-:W-:Y:S01]  /*2b80*/  LOP3.LUT R136, R0, 0x1f, RZ, 0xc0, !PT ;  /* 0x0000001f00887812 */ /* 0x000fe200078ec0ff */
        /* <DEDUP_REMOVED lines=9> */
.L_x_39801:
[----:B------:R-:W-:Y:S05]  /*2c20*/  BSYNC.RECONVERGENT B0 ;  /* 0x0000000000007941 */ /* 0x000fea0003800200 */
.L_x_39800:
        /* <DEDUP_REMOVED lines=13> */
.L_x_39803:
[----:B------:R-:W-:Y:S05]  /*2d00*/  BSYNC.RECONVERGENT B0 ;  /* 0x0000000000007941 */ /* 0x000fea0003800200 */
.L_x_39802:
        /* <DEDUP_REMOVED lines=33> */
[----:B------:R-:W-:Y:S01]  /*2f20*/  FMUL.FTZ R135, R134, R135 ;  /* 0x0000008786877220 */ /* 0x000fe20000410000 */
[-C--:B---3--:R-:W-:Y:S01]  /*2f30*/  IADD3 R133, PT, PT, R133, R138.reuse, RZ ;  /* 0x0000008a85857210 */ /* 0x088fe20007ffe0ff */
[----:B------:R-:W0:Y:S01]  /*2f40*/  LDC R136, c[0x0][0x448] ;  /* 0x00011200ff887b82 */ /* 0x000e220000000800 */
[----:B------:R-:W-:Y:S01]  /*2f50*/  I2FP.F32.S32 R138, R138 ;  /* 0x0000008a008a7245 */ /* 0x000fe20000201400 */
[----:B------:R-:W1:Y:S01]  /*2f60*/  SHFL.DOWN PT, R120, R137, 0x1, 0x1f ;  /* 0x08201f0089787f89 */ /* 0x000e6200000e0000 */
[----:B------:R-:W-:Y:S01]  /*2f70*/  FMUL.FTZ R135, R135, R140 ;  /* 0x0000008c87877220 */ /* 0x000fe20000410000 */
[----:B------:R-:W-:-:S03]  /*2f80*/  I2FP.F32.S32 R133, R133 ;  /* 0x0000008500857245 */ /* 0x000fc60000201400 */
[----:B------:R-:W-:-:S03]  /*2f90*/  FFMA.FTZ R122, R127, R135, R122 ;  /* 0x000000877f7a7223 */ /* 0x000fc6000001007a */
[----:B------:R-:W2:Y:S02]  /*2fa0*/  MUFU.RCP R133, R133 ;  /* 0x0000008500857308 */ /* 0x000ea40000001000 */
[----:B------:R-:W3:Y:S01]  /*2fb0*/  SHFL.DOWN PT, R121, R122, 0x1, 0x1f ;  /* 0x08201f007a797f89 */ /* 0x000ee200000e0000 */
[----:B-1----:R-:W-:Y:S01]  /*2fc0*/  FADD.FTZ R127, R137, -R120 ;  /* 0x80000078897f7221 */ /* 0x002fe20000010000 */
[----:B------:R-:W-:-:S03]  /*2fd0*/  FMUL.FTZ R135, R120, R138 ;  /* 0x0000008a78877220 */ /* 0x000fc60000410000 */
[----:B------:R-:W-:Y:S01]  /*2fe0*/  FMUL.FTZ R127, R127, R127 ;  /* 0x0000007f7f7f7220 */ /* 0x000fe20000410000 */
[----:B------:R-:W-:-:S03]  /*2ff0*/  FFMA.FTZ R120, R132, R137, R135 ;  /* 0x0000008984787223 */ /* 0x000fc60000010087 */
[----:B------:R-:W-:Y:S01]  /*3000*/  FMUL.FTZ R127, R132, R127 ;  /* 0x0000007f847f7220 */ /* 0x000fe20000410000 */
[----:B--2---:R-:W-:Y:S01]  /*3010*/  FMUL.FTZ R134, R133, R120 ;  /* 0x0000007885867220 */ /* 0x004fe20000410000 */
[----:B---3--:R-:W-:Y:S02]  /*3020*/  FADD.FTZ R120, R122, R121 ;  /* 0x000000797a787221 */ /* 0x008fe40000010000 */
        /* <DEDUP_REMOVED lines=12> */
[----:B---3--:R-:W-:-:S03]  /*30f0*/  @!P5 IMAD.WIDE R132, R2, 0x4, R132 ;  /* 0x000000040284d825 */ /* 0x008fc600078e0284 */
        /* <DEDUP_REMOVED lines=28> */
.L_x_39806:
[----:B------:R-:W-:Y:S05]  /*32c0*/  BSYNC.RECONVERGENT B0 ;  /* 0x0000000000007941 */ /* 0x000fea0003800200 */
.L_x_39805:
        /* <DEDUP_REMOVED lines=19> */
.L_x_39808:
[----:B------:R-:W-:Y:S05]  /*3400*/  BSYNC.RECONVERGENT B0 ;  /* 0x0000000000007941 */ /* 0x000fea0003800200 */
.L_x_39807:
        /* <DEDUP_REMOVED lines=19> */
.L_x_39810:
[----:B------:R-:W-:Y:S05]  /*3540*/  BSYNC.RECONVERGENT B0 ;  /* 0x0000000000007941 */ /* 0x000fea0003800200 */
.L_x_39809:
        /* <DEDUP_REMOVED lines=18> */
.L_x_39812:
[----:B------:R-:W-:Y:S05]  /*3670*/  BSYNC.RECONVERGENT B0 ;  /* 0x0000000000007941 */ /* 0x000fea0003800200 */
.L_x_39811:
        /* <DEDUP_REMOVED lines=18> */
.L_x_39814:
[----:B------:R-:W-:Y:S05]  /*37a0*/  BSYNC.RECONVERGENT B0 ;  /* 0x0000000000007941 */ /* 0x000fea0003800200 */
.L_x_39813:
        /* <DEDUP_REMOVED lines=18> */
.L_x_39816:
[----:B------:R-:W-:Y:S05]  /*38d0*/  BSYNC.RECONVERGENT B0 ;  /* 0x0000000000007941 */ /* 0x000fea0003800200 */
.L_x_39815:
        /* <DEDUP_REMOVED lines=17> */
.L_x_39817:
[----:B------:R-:W-:Y:S05]  /*39f0*/  BSYNC.RECONVERGENT B0 ;  /* 0x0000000000007941 */ /* 0x000fea0003800200 */
.L_x_39804:
[----:B01234-:R-:W0:Y:S01]  /*3a00*/  LDC.64 R120, c[0x0][0x380] ;  /* 0x0000e000ff787b82 */ /* 0x01fe220000000a00 */
[----:B------:R-:W-:Y:S01]  /*3a10*/  UPLOP3.LUT UP1, UPT, UPT, UPT, UP1, 0x40, 0x4 ;  /* 0x000000000004789c */ /* 0x000fe20003f2e810 */
[----:B0-----:R-:W-:-:S04]  /*3a20*/  IADD3 R2, PT, PT, R2, R120, RZ ;  /* 0x0000007802027210 */ /* 0x001fc80007ffe0ff */
[----:B------:R-:W-:-:S13]  /*3a30*/  ISETP.GE.AND P0, PT, R2, R121, PT ;  /* 0x000000790200720c */ /* 0x000fda0003f06270 */
[----:B------:R-:W-:Y:S05]  /*3a40*/  @!P0 BRA `(.L_x_39818) ;  /* 0xffffffd000588947 */ /* 0x000fea000383ffff */
[----:B------:R-:W-:Y:S05]  /*3a50*/  EXIT ;  /* 0x000000000000794d */ /* 0x000fea0003800000 */
.L_x_39819:
        /* <DEDUP_REMOVED lines=10> */
.L_x_42441:


//--------------------- .text._ZN10layer_norm13ln_fwd_kernelINS_13Kernel_traitsIfffffjLj7168ELj1ELj1ELj8ELj16ENS_18Kernel_traits_baseILj7168EfffffjLj256EEEEELb0ELb1ELb1ELb1EEEvNS_9FwdParamsE --------------------------
	.section	.text._ZN10layer_norm13ln_fwd_kernelINS_13Kernel_traitsIfffffjLj7168ELj1ELj1ELj8ELj16ENS_18Kernel_traits_baseILj7168EfffffjLj256EEEEELb0ELb1ELb1ELb1EEEvNS_9FwdParamsE,"ax",@progbits
	.align	128
        .global         _ZN10layer_norm13ln_fwd_kernelINS_13Kernel_traitsIfffffjLj7168ELj1ELj1ELj8ELj16ENS_18Kernel_traits_baseILj7168EfffffjLj256EEEEELb0ELb1ELb1ELb1EEEvNS_9FwdParamsE
        .type           _ZN10layer_norm13ln_fwd_kernelINS_13Kernel_traitsIfffffjLj7168ELj1ELj1ELj8ELj16ENS_18Kernel_traits_baseILj7168EfffffjLj256EEEEELb0ELb1ELb1ELb1EEEvNS_9FwdParamsE,@function
        .size           _ZN10layer_norm13ln_fwd_kernelINS_13Kernel_traitsIfffffjLj7168ELj1ELj1ELj8ELj16ENS_18Kernel_traits_baseILj7168EfffffjLj256EEEEELb0ELb1ELb1ELb1EEEvNS_9FwdParamsE,(.L_x_42442 - _ZN10layer_norm13ln_fwd_kernelINS_13Kernel_traitsIfffffjLj7168ELj1ELj1ELj8ELj16ENS_18Kernel_traits_baseILj7168EfffffjLj256EEEEELb0ELb1ELb1ELb1EEEvNS_9FwdParamsE)
        .other          _ZN10layer_norm13ln_fwd_kernelINS_13Kernel_traitsIfffffjLj7168ELj1ELj1ELj8ELj16ENS_18Kernel_traits_baseILj7168EfffffjLj256EEEEELb0ELb1ELb1ELb1EEEvNS_9FwdParamsE,@"STO_CUDA_ENTRY STV_DEFAULT"
_ZN10layer_norm13ln_fwd_kernelINS_13Kernel_traitsIfffffjLj7168ELj1ELj1ELj8ELj16ENS_18Kernel_traits_baseILj7168EfffffjLj256EEEEELb0ELb1ELb1ELb1EEEvNS_9FwdParamsE:
.text._ZN10layer_norm13ln_fwd_kernelINS_13Kernel_traitsIfffffjLj7168ELj1ELj1ELj8ELj16ENS_18Kernel_traits_baseILj7168EfffffjLj256EEEEELb0ELb1ELb1ELb1EEEvNS_9FwdParamsE:
        /* <DEDUP_REMOVED lines=37> */
.L_x_39820:
        /* <DEDUP_REMOVED lines=32> */
.L_x_39821:
[----:B------:R-:W0:Y:S02]  /*0450*/  LDCU UR4, c[0x0][0x384] ;  /* 0x00007080ff0477ac */ /* 0x000e240008000800 */
[----:B0-----:R-:W-:-:S13]  /*0460*/  ISETP.GE.AND P0, PT, R2, UR4, PT ;  /* 0x0000000402007c0c */ /* 0x001fda000bf06270 */
[----:B------:R-:W-:Y:S05]  /*0470*/  @P0 EXIT ;  /* 0x000000000000094d */ /* 0x000fea0003800000 */
[----:B------:R-:W0:Y:S01]  /*0480*/  LDCU UR10, c[0x0][0x40c] ;  /* 0x00008180ff0a77ac */ /* 0x000e220008000800 */
[----:B------:R-:W1:Y:S01]  /*0490*/  LDCU.U8 UR11, c[0x0][0x410] ;  /* 0x00008200ff0b77ac */ /* 0x000e620008000000 */
[----:B------:R-:W3:Y:S01]  /*04a0*/  LDCU UR12, c[0x0][0x400] ;  /* 0x00008000ff0c77ac */ /* 0x000ee20008000800 */
[----:B------:R-:W4:Y:S01]  /*04b0*/  LDCU.64 UR8, c[0x0][0x3a0] ;  /* 0x00007400ff0877ac */ /* 0x000f220008000a00 */
[----:B------:R-:W-:-:S11]  /*04c0*/  UPLOP3.LUT UP0, UPT, UPT, UPT, UPT, 0x40, 0x4 ;  /* 0x000000000004789c */ /* 0x000fd60003f0e870 */
.L_x_39841:
[----:B------:R-:W2:Y:S08]  /*04d0*/  LDC.64 R96, c[0x0][0x3f0] ;  /* 0x0000fc00ff607b82 */ /* 0x000eb00000000a00 */
[----:B------:R-:W0:Y:S08]  /*04e0*/  LDC R3, c[0x0][0x388] ;  /* 0x0000e200ff037b82 */ /* 0x000e300000000800 */
[----:B-1----:R-:W1:Y:S01]  /*04f0*/  LDC.64 R100, c[0x0][0x3f8] ;  /* 0x0000fe00ff647b82 */ /* 0x002e620000000a00 */
[----:B--2---:R-:W-:-:S05]  /*0500*/  IMAD.WIDE R96, R2, 0x4, R96 ;  /* 0x0000000402607825 */ /* 0x004fca00078e0260 */
[----:B------:R1:W2:Y:S01]  /*0510*/  LDG.E R104, desc[UR6][R96.64] ;  /* 0x0000000660687981 */ /* 0x0002a2000c1e1900 */
[----:B------:R-:W-:Y:S02]  /*0520*/  HFMA2 R119, -RZ, RZ, 0, 0 ;  /* 0x00000000ff777431 */ /* 0x000fe400000001ff */
[----:B-1----:R-:W-:-:S05]  /*0530*/  IMAD.WIDE R96, R2, 0x4, R100 ;  /* 0x0000000402607825 */ /* 0x002fca00078e0264 */
[----:B-----5:R1:W5:Y:S01]  /*0540*/  LDG.E R118, desc[UR6][R96.64] ;  /* 0x0000000660767981 */ /* 0x020362000c1e1900 */
[----:B--2---:R-:W-:-:S13]  /*0550*/  ISETP.GE.AND P1, PT, R104, 0x1, PT ;  /* 0x000000016800780c */ /* 0x004fda0003f26270 */
[----:B------:R-:W2:Y:S01]  /*0560*/  @P1 LDC.64 R102, c[0x0][0x390] ;  /* 0x0000e400ff661b82 */ /* 0x000ea20000000a00 */
[----:B------:R-:W-:-:S05]  /*0570*/  @P1 IADD3 R98, PT, PT, R104, -0x1, RZ ;  /* 0xffffffff68621810 */ /* 0x000fca0007ffe0ff */
[----:B0-----:R-:W-:-:S05]  /*0580*/  @P1 IMAD R98, R98, R3, RZ ;  /* 0x0000000362621224 */ /* 0x001fca00078e02ff */
[----:B------:R-:W-:-:S04]  /*0590*/  @P1 SHF.R.S32.HI R95, RZ, 0x1f, R98 ;  /* 0x0000001fff5f1819 */ /* 0x000fc80000011462 */
[----:B------:R-:W-:-:S04]  /*05a0*/  @P1 LEA.HI R95, R95, R98, RZ, 0x2 ;  /* 0x000000625f5f1211 */ /* 0x000fc800078f10ff */
[----:B------:R-:W-:-:S05]  /*05b0*/  @P1 LEA.HI.SX32 R119, R95, R0, 0x1e ;  /* 0x000000005f771211 */ /* 0x000fca00078ff2ff */
[----:B--2---:R-:W-:-:S05]  /*05c0*/  @P1 IMAD.WIDE.U32 R100, R119, 0x10, R102 ;  /* 0x0000001077641825 */ /* 0x004fca00078e0066 */
[----:B------:R1:W5:Y:S01]  /*05d0*/  @P1 LDG.E.128 R88, desc[UR6][R100.64] ;  /* 0x0000000664581981 */ /* 0x000362000c1e1d00 */
[----:B----4-:R-:W-:Y:S01]  /*05e0*/  ISETP.NE.U32.AND P0, PT, RZ, UR8, PT ;  /* 0x00000008ff007c0c */ /* 0x010fe2000bf05070 */
[----:B------:R-:W-:-:S03]  /*05f0*/  IMAD R95, R2, R3, RZ ;  /* 0x00000003025f7224 */ /* 0x000fc600078e02ff */
[----:B------:R-:W-:Y:S02]  /*0600*/  ISETP.NE.AND.EX P0, PT, RZ, UR9, PT, P0 ;  /* 0x00000009ff007c0c */ /* 0x000fe4000bf05300 */
[----:B------:R-:W-:-:S04]  /*0610*/  SHF.R.S32.HI R98, RZ, 0x1f, R95 ;  /* 0x0000001fff627819 */ /* 0x000fc8000001145f */
[----:B------:R-:W-:-:S04]  /*0620*/  LEA.HI R129, R98, R95, RZ, 0x2 ;  /* 0x0000005f62817211 */ /* 0x000fc800078f10ff */
[----:B------:R-:W-:-:S03]  /*0630*/  LEA.HI.SX32 R129, R129, R0, 0x1e ;  /* 0x0000000081817211 */ /* 0x000fc600078ff2ff */
[----:B-1----:R-:W-:Y:S05]  /*0640*/  @P0 BRA `(.L_x_39822) ;  /* 0x0000000000380947 */ /* 0x002fea0003800000 */
[----:B-----5:R-:W-:Y:S01]  /*0650*/  FMUL.FTZ R95, R88, UR10 ;  /* 0x0000000a585f7c20 */ /* 0x020fe20008410000 */
[----:B------:R-:W-:Y:S01]  /*0660*/  FMUL.FTZ R0, R89, UR10 ;  /* 0x0000000a59007c20 */ /* 0x000fe20008410000 */
[----:B------:R-:W-:Y:S01]  /*0670*/  FMUL.FTZ R97, R90, UR10 ;  /* 0x0000000a5a617c20 */ /* 0x000fe20008410000 */
[----:B------:R-:W-:Y:S01]  /*0680*/  FMUL.FTZ R96, R91, UR10 ;  /* 0x0000000a5b607c20 */ /* 0x000fe20008410000 */
[----:B------:R-:W-:Y:S01]  /*0690*/  FMUL.FTZ R95, R95, R60 ;  /* 0x0000003c5f5f7220 */ /* 0x000fe20000410000 */
[----:B------:R-:W-:Y:S01]  /*06a0*/  ISETP.GT.AND P2, PT, R104, RZ, PT ;  /* 0x000000ff6800720c */ /* 0x000fe20003f44270 */
[----:B------:R-:W-:Y:S01]  /*06b0*/  FMUL.FTZ R0, R0, R61 ;  /* 0x0000003d00007220 */ /* 0x000fe20000410000 */
[----:B------:R-:W-:Y:S01]  /*06c0*/  FMUL.FTZ R97, R97, R62 ;  /* 0x0000003e61617220 */ /* 0x000fe20000410000 */
[----:B------:R-:W-:Y:S01]  /*06d0*/  FMUL.FTZ R96, R96, R63 ;  /* 0x0000003f60607220 */ /* 0x000fe20000410000 */
[----:B------:R-:W-:Y:S02]  /*06e0*/  FSEL R100, R95, RZ, P2 ;  /* 0x000000ff5f647208 */ /* 0x000fe40001000000 */
[----:B------:R-:W-:-:S02]  /*06f0*/  FSEL R101, R0, RZ, P2 ;  /* 0x000000ff00657208 */ /* 0x000fc40001000000 */
[----:B------:R-:W-:Y:S02]  /*0700*/  FSEL R102, R97, RZ, P2 ;  /* 0x000000ff61667208 */ /* 0x000fe40001000000 */
[----:B------:R-:W-:Y:S01]  /*0710*/  FSEL R95, R96, RZ, P2 ;  /* 0x000000ff605f7208 */ /* 0x000fe20001000000 */
[----:B------:R-:W-:Y:S06]  /*0720*/  BRA `(.L_x_39823) ;  /* 0x0000000000507947 */ /* 0x000fec0003800000 */
.L_x_39822:
[----:B------:R-:W0:Y:S02]  /*0730*/  LDC.64 R92, c[0x0][0x3a0] ;  /* 0x0000e800ff5c7b82 */ /* 0x000e240000000a00 */
[----:B0-----:R-:W-:-:S06]  /*0740*/  IMAD.WIDE.U32 R92, R129, 0x10, R92 ;  /* 0x00000010815c7825 */ /* 0x001fcc00078e005c */
[----:B------:R-:W2:Y:S01]  /*0750*/  LDG.E.128 R92, desc[UR6][R92.64] ;  /* 0x000000065c5c7981 */ /* 0x000ea2000c1e1d00 */
[----:B------:R-:W-:-:S13]  /*0760*/  ISETP.GT.AND P2, PT, R104, RZ, PT ;  /* 0x000000ff6800720c */ /* 0x000fda0003f44270 */
[----:B------:R-:W0:Y:S08]  /*0770*/  @P2 LDC R99, c[0x0][0x40c] ;  /* 0x00010300ff632b82 */ /* 0x000e300000000800 */
[----:B------:R-:W1:Y:S08]  /*0780*/  @P2 LDC R97, c[0x0][0x40c] ;  /* 0x00010300ff612b82 */ /* 0x000e700000000800 */
[----:B------:R-:W4:Y:S08]  /*0790*/  @P2 LDC R0, c[0x0][0x40c] ;  /* 0x00010300ff002b82 */ /* 0x000f300000000800 */
[----:B------:R-:W3:Y:S01]  /*07a0*/  @P2 LDC R96, c[0x0][0x40c] ;  /* 0x00010300ff602b82 */ /* 0x000ee20000000800 */
[----:B0----5:R-:W-:Y:S01]  /*07b0*/  @P2 FMUL.FTZ R99, R90, R99 ;  /* 0x000000635a632220 */ /* 0x021fe20000410000 */
[----:B-1----:R-:W-:Y:S01]  /*07c0*/  @P2 FMUL.FTZ R97, R88, R97 ;  /* 0x0000006158612220 */ /* 0x002fe20000410000 */
[----:B----4-:R-:W-:Y:S01]  /*07d0*/  @P2 FMUL.FTZ R0, R89, R0 ;  /* 0x0000000059002220 */ /* 0x010fe20000410000 */
        /* <DEDUP_REMOVED lines=8> */
[----:B------:R-:W-:-:S07]  /*0860*/  @P2 FFMA.FTZ R95, R96, R63, R95 ;  /* 0x0000003f605f2223 */ /* 0x000fce000001005f */
.L_x_39823:
[----:B------:R-:W0:Y:S01]  /*0870*/  @P0 LDC.64 R96, c[0x0][0x3a0] ;  /* 0x0000e800ff600b82 */ /* 0x000e220000000a00 */
[----:B------:R-:W-:Y:S02]  /*0880*/  @P0 IADD3 R109, PT, PT, R129, 0x100, RZ ;  /* 0x00000100816d0810 */ /* 0x000fe40007ffe0ff */
[----:B------:R-:W-:-:S05]  /*0890*/  MOV R103, R95 ;  /* 0x0000005f00677202 */ /* 0x000fca0000000f00 */
[----:B------:R-:W1:Y:S08]  /*08a0*/  LDC.64 R116, c[0x0][0x3a8] ;  /* 0x0000ea00ff747b82 */ /* 0x000e700000000a00 */
[----:B------:R-:W2:Y:S01]  /*08b0*/  @P1 LDC.64 R106, c[0x0][0x390] ;  /* 0x0000e400ff6a1b82 */ /* 0x000ea20000000a00 */
[----:B0-----:R-:W-:Y:S01]  /*08c0*/  @P0 IMAD.WIDE.U32 R96, R109, 0x10, R96 ;  /* 0x000000106d600825 */ /* 0x001fe200078e0060 */
[----:B------:R-:W-:-:S03]  /*08d0*/  @P1 IADD3 R109, PT, PT, R119, 0x100, RZ ;  /* 0x00000100776d1810 */ /* 0x000fc60007ffe0ff */
[----:B-1----:R-:W-:-:S05]  /*08e0*/  IMAD.WIDE.U32 R104, R129, 0x10, R116 ;  /* 0x0000001081687825 */ /* 0x002fca00078e0074 */
[----:B------:R0:W-:Y:S01]  /*08f0*/  STG.E.128 desc[UR6][R104.64], R100 ;  /* 0x0000006468007986 */ /* 0x0001e2000c101d06 */
[----:B--2---:R-:W-:-:S03]  /*0900*/  @P1 IMAD.WIDE.U32 R106, R109, 0x10, R106 ;  /* 0x000000106d6a1825 */ /* 0x004fc600078e006a */
[----:B------:R-:W2:Y:S04]  /*0910*/  @P0 LDG.E.128 R96, desc[UR6][R96.64] ;  /* 0x0000000660600981 */ /* 0x000ea8000c1e1d00 */
[----:B------:R0:W5:Y:S01]  /*0920*/  @P1 LDG.E.128 R88, desc[UR6][R106.64] ;  /* 0x000000066a581981 */ /* 0x000162000c1e1d00 */
[----:B--2---:R-:W-:Y:S02]  /*0930*/  @P0 MOV R94, R98 ;  /* 0x00000062005e0202 */ /* 0x004fe40000000f00 */
[----:B------:R-:W-:Y:S02]  /*0940*/  @P0 MOV R93, R97 ;  /* 0x00000061005d0202 */ /* 0x000fe40000000f00 */
[----:B------:R-:W-:Y:S01]  /*0950*/  @P0 MOV R92, R96 ;  /* 0x00000060005c0202 */ /* 0x000fe20000000f00 */
[----:B0-----:R-:W-:Y:S06]  /*0960*/  @!P0 BRA `(.L_x_39824) ;  /* 0x0000000000448947 */ /* 0x001fec0003800000 */
[----:B------:R-:W0:Y:S01]  /*0970*/  @P2 LDC R97, c[0x0][0x40c] ;  /* 0x00010300ff612b82 */ /* 0x000e220000000800 */
[----:B------:R-:W-:Y:S02]  /*0980*/  MOV R104, R92 ;  /* 0x0000005c00687202 */ /* 0x000fe40000000f00 */
[----:B------:R-:W-:Y:S02]  /*0990*/  MOV R105, R93 ;  /* 0x0000005d00697202 */ /* 0x000fe40000000f00 */
[----:B------:R-:W-:Y:S02]  /*09a0*/  MOV R106, R94 ;  /* 0x0000005e006a7202 */ /* 0x000fe40000000f00 */
[----:B------:R-:W-:Y:S01]  /*09b0*/  MOV R107, R99 ;  /* 0x00000063006b7202 */ /* 0x000fe20000000f00 */
[----:B------:R-:W1:Y:S08]  /*09c0*/  @P2 LDC R0, c[0x0][0x40c] ;  /* 0x00010300ff002b82 */ /* 0x000e700000000800 */
[----:B------:R-:W2:Y:S01]  /*09d0*/  @P2 LDC R103, c[0x0][0x40c] ;  /* 0x00010300ff672b82 */ /* 0x000ea20000000800 */
[----:B0----5:R-:W-:-:S04]  /*09e0*/  @P2 FMUL.FTZ R97, R88, R97 ;  /* 0x0000006158612220 */ /* 0x021fc80000410000 */
[----:B------:R-:W-:Y:S01]  /*09f0*/  @P2 FFMA.FTZ R104, R97, R64, R92 ;  /* 0x0000004061682223 */ /* 0x000fe2000001005c */
        /* <DEDUP_REMOVED lines=8> */
.L_x_39824:
[----:B-----5:R-:W-:Y:S01]  /*0a80*/  FMUL.FTZ R97, R88, UR10 ;  /* 0x0000000a58617c20 */ /* 0x020fe20008410000 */
[----:B------:R-:W-:Y:S01]  /*0a90*/  FMUL.FTZ R0, R89, UR10 ;  /* 0x0000000a59007c20 */ /* 0x000fe20008410000 */
[----:B------:R-:W-:Y:S01]  /*0aa0*/  FMUL.FTZ R103, R90, UR10 ;  /* 0x0000000a5a677c20 */ /* 0x000fe20008410000 */
[----:B------:R-:W-:Y:S01]  /*0ab0*/  FMUL.FTZ R96, R91, UR10 ;  /* 0x0000000a5b607c20 */ /* 0x000fe20008410000 */
[----:B------:R-:W-:Y:S01]  /*0ac0*/  FMUL.FTZ R104, R97, R64 ;  /* 0x0000004061687220 */ /* 0x000fe20000410000 */
[----:B------:R-:W-:Y:S01]  /*0ad0*/  FMUL.FTZ R105, R0, R65 ;  /* 0x0000004100697220 */ /* 0x000fe20000410000 */
[----:B------:R-:W-:Y:S01]  /*0ae0*/  FMUL.FTZ R106, R103, R66 ;  /* 0x00000042676a7220 */ /* 0x000fe20000410000 */
[----:B------:R-:W-:Y:S02]  /*0af0*/  FMUL.FTZ R107, R96, R67 ;  /* 0x00000043606b7220 */ /* 0x000fe40000410000 */
[----:B------:R-:W-:Y:S02]  /*0b00*/  FSEL R104, R104, RZ, P2 ;  /* 0x000000ff68687208 */ /* 0x000fe40001000000 */
[----:B------:R-:W-:-:S02]  /*0b10*/  FSEL R105, R105, RZ, P2 ;  /* 0x000000ff69697208 */ /* 0x000fc40001000000 */
[----:B------:R-:W-:Y:S02]  /*0b20*/  FSEL R106, R106, RZ, P2 ;  /* 0x000000ff6a6a7208 */ /* 0x000fe40001000000 */
[----:B------:R-:W-:-:S07]  /*0b30*/  FSEL R107, R107, RZ, P2 ;  /* 0x000000ff6b6b7208 */ /* 0x000fce0001000000 */
.L_x_39825:
[----:B------:R-:W0:Y:S01]  /*0b40*/  @P0 LDC.64 R110, c[0x0][0x3a0] ;  /* 0x0000e800ff6e0b82 */ /* 0x000e220000000a00 */
[C---:B------:R-:W-:Y:S02]  /*0b50*/  @P0 IADD3 R103, PT, PT, R129.reuse, 0x200, RZ ;  /* 0x0000020081670810 */ /* 0x040fe40007ffe0ff */
[----:B------:R-:W-:-:S05]  /*0b60*/  IADD3 R97, PT, PT, R129, 0x100, RZ ;  /* 0x0000010081617810 */ /* 0x000fca0007ffe0ff */
[----:B------:R-:W1:Y:S01]  /*0b70*/  @P1 LDC.64 R108, c[0x0][0x390] ;  /* 0x0000e400ff6c1b82 */ /* 0x000e620000000a00 */
[----:B------:R-:W-:-:S05]  /*0b80*/  IMAD.WIDE.U32 R96, R97, 0x10, R116 ;  /* 0x0000001061607825 */ /* 0x000fca00078e0074 */
[----:B------:R2:W-:Y:S01]  /*0b90*/  STG.E.128 desc[UR6][R96.64], R104 ;  /* 0x0000006860007986 */ /* 0x0005e2000c101d06 */
[----:B0-----:R-:W-:Y:S01]  /*0ba0*/  @P0 IMAD.WIDE.U32 R110, R103, 0x10, R110 ;  /* 0x00000010676e0825 */ /* 0x001fe200078e006e */
[----:B------:R-:W-:-:S04]  /*0bb0*/  @P1 IADD3 R103, PT, PT, R119, 0x200, RZ ;  /* 0x0000020077671810 */ /* 0x000fc80007ffe0ff */
[----:B------:R-:W4:Y:S01]  /*0bc0*/  @P0 LDG.E.128 R112, desc[UR6][R110.64] ;  /* 0x000000066e700981 */ /* 0x000f22000c1e1d00 */
[----:B-1----:R-:W-:-:S05]  /*0bd0*/  @P1 IMAD.WIDE.U32 R108, R103, 0x10, R108 ;  /* 0x00000010676c1825 */ /* 0x002fca00078e006c */
[----:B------:R2:W5:Y:S01]  /*0be0*/  @P1 LDG.E.128 R88, desc[UR6][R108.64] ;  /* 0x000000066c581981 */ /* 0x000562000c1e1d00 */
[----:B----4-:R-:W-:Y:S02]  /*0bf0*/  @P0 MOV R99, R115 ;  /* 0x0000007300630202 */ /* 0x010fe40000000f00 */
[----:B------:R-:W-:Y:S02]  /*0c00*/  @P0 MOV R94, R114 ;  /* 0x00000072005e0202 */ /* 0x000fe40000000f00 */
[----:B------:R-:W-:Y:S02]  /*0c10*/  @P0 MOV R93, R113 ;  /* 0x00000071005d0202 */ /* 0x000fe40000000f00 */
[----:B------:R-:W-:Y:S01]  /*0c20*/  @P0 MOV R92, R112 ;  /* 0x00000070005c0202 */ /* 0x000fe20000000f00 */
[----:B--2---:R-:W-:Y:S06]  /*0c30*/  @!P0 BRA `(.L_x_39826) ;  /* 0x0000000000448947 */ /* 0x004fec0003800000 */
        /* <DEDUP_REMOVED lines=17> */
.L_x_39826:
        /* <DEDUP_REMOVED lines=12> */
.L_x_39827:
        /* <DEDUP_REMOVED lines=33> */
.L_x_39828:
        /* <DEDUP_REMOVED lines=12> */
.L_x_39829:
        /* <DEDUP_REMOVED lines=33> */
.L_x_39830:
        /* <DEDUP_REMOVED lines=12> */
.L_x_39831:
        /* <DEDUP_REMOVED lines=33> */
.L_x_39832:
        /* <DEDUP_REMOVED lines=12> */
.L_x_39833:
[----:B------:R-:W0:Y:S01]  /*1680*/  @P0 LDC.64 R132, c[0x0][0x3a0] ;  /* 0x0000e800ff840b82 */ /* 0x000e220000000a00 */
[C---:B------:R-:W-:Y:S02]  /*1690*/  IADD3 R103, PT, PT, R129.reuse, 0x500, RZ ;  /* 0x0000050081677810 */ /* 0x040fe40007ffe0ff */
[----:B------:R-:W-:Y:S02]  /*16a0*/  IADD3 R97, PT, PT, R129, 0x600, RZ ;  /* 0x0000060081617810 */ /* 0x000fe40007ffe0ff */
[----:B------:R-:W-:Y:S01]  /*16b0*/  @P1 IADD3 R119, PT, PT, R119, 0x600, RZ ;  /* 0x0000060077771810 */ /* 0x000fe20007ffe0ff */
[----:B------:R-:W-:Y:S02]  /*16c0*/  IMAD.WIDE.U32 R128, R103, 0x10, R116 ;  /* 0x0000001067807825 */ /* 0x000fe400078e0074 */
[----:B------:R-:W1:Y:S03]  /*16d0*/  @P1 LDC.64 R130, c[0x0][0x390] ;  /* 0x0000e400ff821b82 */ /* 0x000e660000000a00 */
[----:B------:R2:W-:Y:S01]  /*16e0*/  STG.E.128 desc[UR6][R128.64], R124 ;  /* 0x0000007c80007986 */ /* 0x0005e2000c101d06 */
[----:B0-----:R-:W-:-:S06]  /*16f0*/  @P0 IMAD.WIDE.U32 R132, R97, 0x10, R132 ;  /* 0x0000001061840825 */ /* 0x001fcc00078e0084 */
        /* <DEDUP_REMOVED lines=25> */
.L_x_39834:
        /* <DEDUP_REMOVED lines=12> */
.L_x_39835:
        /* <DEDUP_REMOVED lines=120> */
.L_x_39837:
[----:B---3--:R-:W-:Y:S05]  /*20d0*/  BSYNC.RECONVERGENT B0 ;  /* 0x0000000000007941 */ /* 0x008fea0003800200 */
.L_x_39836:
        /* <DEDUP_REMOVED lines=13> */
.L_x_39839:
[----:B------:R-:W-:Y:S05]  /*21b0*/  BSYNC.RECONVERGENT B0 ;  /* 0x0000000000007941 */ /* 0x000fea0003800200 */
.L_x_39838:
        /* <DEDUP_REMOVED lines=81> */
[----:B------:R-:W-:Y:S01]  /*26d0*/  SHF.R.S32.HI R3, RZ, 0x1f, R118 ;  /* 0x0000001fff037819 */ /* 0x000fe20000011476 */
[C---:B------:R-:W-:Y:S01]  /*26e0*/  FADD.FTZ R101, -R96.reuse, R95 ;  /* 0x0000005f60657221 */ /* 0x040fe20000010100 */
[C---:B------:R-:W-:Y:S01]  /*26f0*/  FADD.FTZ R102, -R96.reuse, R104 ;  /* 0x0000006860667221 */ /* 0x040fe20000010100 */
[C---:B------:R-:W-:Y:S01]  /*2700*/  FADD.FTZ R104, -R96.reuse, R106 ;  /* 0x0000006a60687221 */ /* 0x040fe20000010100 */
[----:B------:R-:W-:Y:S01]  /*2710*/  LEA.HI R3, R3, R118, RZ, 0x2 ;  /* 0x0000007603037211 */ /* 0x000fe200078f10ff */
        /* <DEDUP_REMOVED lines=17> */
[----:B------:R-:W-:Y:S01]  /*2830*/  LEA.HI.SX32 R3, R3, R0, 0x1e ;  /* 0x0000000003037211 */ /* 0x000fe200078ff2ff */
        /* <DEDUP_REMOVED lines=12> */
[----:B0-----:R-:W-:-:S04]  /*2900*/  IMAD.WIDE.U32 R96, R3, 0x10, R112 ;  /* 0x0000001003607825 */ /* 0x001fc800078e0070 */
[----:B------:R-:W-:Y:S01]  /*2910*/  FMUL.FTZ R119, R141, R109 ;  /* 0x0000006d8d777220 */ /* 0x000fe20000410000 */
[----:B------:R-:W-:Y:S01]  /*2920*/  IADD3 R95, PT, PT, R3, 0x100, RZ ;  /* 0x00000100035f7810 */ /* 0x000fe20007ffe0ff */
[C---:B------:R-:W-:Y:S01]  /*2930*/  FMUL.FTZ R120, R141.reuse, R110 ;  /* 0x0000006e8d787220 */ /* 0x040fe20000410000 */
[----:B------:R-:W-:Y:S01]  /*2940*/  FMUL.FTZ R123, R141, R117 ;  /* 0x000000758d7b7220 */ /* 0x000fe20000410000 */
[----:B------:R-:W-:Y:S01]  /*2950*/  IADD3 R109, PT, PT, R3, 0x200, RZ ;  /* 0x00000200036d7810 */ /* 0x000fe20007ffe0ff */
[----:B------:R-:W-:Y:S01]  /*2960*/  FMUL.FTZ R121, R141, R111 ;  /* 0x0000006f8d797220 */ /* 0x000fe20000410000 */
[----:B------:R-:W-:Y:S01]  /*2970*/  FFMA.FTZ R100, R101, R8, R36 ;  /* 0x0000000865647223 */ /* 0x000fe20000010024 */
[----:B------:R-:W-:Y:S01]  /*2980*/  IADD3 R117, PT, PT, R3, 0x400, RZ ;  /* 0x0000040003757810 */ /* 0x000fe20007ffe0ff */
[C---:B------:R-:W-:Y:S01]  /*2990*/  FMUL.FTZ R122, R141.reuse, R116 ;  /* 0x000000748d7a7220 */ /* 0x040fe20000410000 */
[----:B------:R-:W-:Y:S01]  /*29a0*/  FMUL.FTZ R128, R141, R125 ;  /* 0x0000007d8d807220 */ /* 0x000fe20000410000 */
[----:B------:R-:W-:Y:S01]  /*29b0*/  FFMA.FTZ R101, R102, R9, R37 ;  /* 0x0000000966657223 */ /* 0x000fe20000010025 */
[----:B------:R-:W-:Y:S01]  /*29c0*/  IADD3 R111, PT, PT, R3, 0x300, RZ ;  /* 0x00000300036f7810 */ /* 0x000fe20007ffe0ff */
[----:B------:R0:W-:Y:S01]  /*29d0*/  STG.E.128 desc[UR6][R96.64], R104 ;  /* 0x0000006860007986 */ /* 0x0001e2000c101d06 */
[----:B------:R-:W-:Y:S01]  /*29e0*/  FFMA.FTZ R102, R103, R10, R38 ;  /* 0x0000000a67667223 */ /* 0x000fe20000010026 */
[----:B------:R-:W-:Y:S01]  /*29f0*/  IADD3 R125, PT, PT, R3, 0x500, RZ ;  /* 0x00000500037d7810 */ /* 0x000fe20007ffe0ff */
[----:B------:R-:W-:Y:S01]  /*2a00*/  FFMA.FTZ R118, R119, R14, R42 ;  /* 0x0000000e77767223 */ /* 0x000fe2000001002a */
[C---:B------:R-:W-:Y:S01]  /*2a10*/  FMUL.FTZ R132, R141.reuse, R132 ;  /* 0x000000848d847220 */ /* 0x040fe20000410000 */
[----:B------:R-:W-:Y:S01]  /*2a20*/  FFMA.FTZ R103, R108, R11, R39 ;  /* 0x0000000b6c677223 */ /* 0x000fe20000010027 */
[----:B------:R-:W-:Y:S01]  /*2a30*/  FFMA.FTZ R119, R120, R15, R43 ;  /* 0x0000000f78777223 */ /* 0x000fe2000001002b */
[C---:B------:R-:W-:Y:S01]  /*2a40*/  FMUL.FTZ R133, R141.reuse, R133 ;  /* 0x000000858d857220 */ /* 0x040fe20000410000 */
[C---:B------:R-:W-:Y:S01]  /*2a50*/  FMUL.FTZ R134, R141.reuse, R134 ;  /* 0x000000868d867220 */ /* 0x040fe20000410000 */
[C---:B------:R-:W-:Y:S01]  /*2a60*/  FMUL.FTZ R135, R141.reuse, R135 ;  /* 0x000000878d877220 */ /* 0x040fe20000410000 */
[----:B------:R-:W-:Y:S01]  /*2a70*/  FMUL.FTZ R136, R141, R136 ;  /* 0x000000888d887220 */ /* 0x000fe20000410000 */
[----:B------:R-:W-:Y:S01]  /*2a80*/  FFMA.FTZ R120, R121, R16, R44 ;  /* 0x0000001079787223 */ /* 0x000fe2000001002c */
[C---:B------:R-:W-:Y:S01]  /*2a90*/  FMUL.FTZ R129, R141.reuse, R124 ;  /* 0x0000007c8d817220 */ /* 0x040fe20000410000 */
[C---:B------:R-:W-:Y:S01]  /*2aa0*/  FMUL.FTZ R131, R141.reuse, R126 ;  /* 0x0000007e8d837220 */ /* 0x040fe20000410000 */
[----:B------:R-:W-:Y:S01]  /*2ab0*/  FMUL.FTZ R130, R141, R127 ;  /* 0x0000007f8d827220 */ /* 0x000fe20000410000 */
[----:B------:R-:W-:Y:S01]  /*2ac0*/  IADD3 R3, PT, PT, R3, 0x600, RZ ;  /* 0x0000060003037810 */ /* 0x000fe20007ffe0ff */
[----:B------:R-:W-:Y:S01]  /*2ad0*/  FFMA.FTZ R121, R122, R17, R45 ;  /* 0x000000117a797223 */ /* 0x000fe2000001002d */
[----:B------:R-:W-:Y:S01]  /*2ae0*/  FMUL.FTZ R137, R141, R137 ;  /* 0x000000898d897220 */ /* 0x000fe20000410000 */
[----:B0-----:R-:W-:-:S04]  /*2af0*/  IMAD.WIDE.U32 R96, R95, 0x10, R112 ;  /* 0x000000105f607825 */ /* 0x001fc800078e0070 */
[C---:B------:R-:W-:Y:S01]  /*2b00*/  FMUL.FTZ R138, R141.reuse, R138 ;  /* 0x0000008a8d8a7220 */ /* 0x040fe20000410000 */
[C---:B------:R-:W-:Y:S01]  /*2b10*/  FMUL.FTZ R139, R141.reuse, R139 ;  /* 0x0000008b8d8b7220 */ /* 0x040fe20000410000 */
[----:B------:R-:W-:Y:S01]  /*2b20*/  FMUL.FTZ R140, R141, R140 ;  /* 0x0000008c8d8c7220 */ /* 0x000fe20000410000 */
[----:B------:R-:W-:-:S04]  /*2b30*/  IMAD.WIDE.U32 R104, R109, 0x10, R112 ;  /* 0x000000106d687825 */ /* 0x000fc800078e0070 */
[----:B------:R-:W-:Y:S01]  /*2b40*/  FFMA.FTZ R116, R115, R12, R40 ;  /* 0x0000000c73747223 */ /* 0x000fe20000010028 */
[----:B------:R-:W-:Y:S01]  /*2b50*/  FFMA.FTZ R122, R123, R18, R46 ;  /* 0x000000127b7a7223 */ /* 0x000fe2000001002e */
[----:B------:R-:W-:Y:S01]  /*2b60*/  FFMA.FTZ R123, R132, R19, R47 ;  /* 0x00000013847b7223 */ /* 0x000fe2000001002f */
[----:B------:R-:W-:-:S04]  /*2b70*/  IMAD.WIDE.U32 R108, R117, 0x10, R112 ;  /* 0x00000010756c7825 */ /* 0x000fc800078e0070 */
[----:B------:R-:W-:Y:S01]  /*2b80*/  FFMA.FTZ R117, R114, R13, R41 ;  /* 0x0000000d72757223 */ /* 0x000fe20000010029 */
[----:B------:R0:W-:Y:S01]  /*2b90*/  STG.E.128 desc[UR6][R96.64], R100 ;  /* 0x0000006460007986 */ /* 0x0001e2000c101d06 */
[----:B------:R-:W-:Y:S01]  /*2ba0*/  FFMA.FTZ R124, R133, R20, R48 ;  /* 0x00000014857c7223 */ /* 0x000fe20000010030 */
[----:B------:R-:W-:-:S04]  /*2bb0*/  IMAD.WIDE.U32 R106, R111, 0x10, R112 ;  /* 0x000000106f6a7825 */ /* 0x000fc800078e0070 */
[----:B------:R-:W-:Y:S01]  /*2bc0*/  FFMA.FTZ R126, R135, R22, R50 ;  /* 0x00000016877e7223 */ /* 0x000fe20000010032 */
[----:B------:R-:W-:Y:S01]  /*2bd0*/  FFMA.FTZ R127, R136, R23, R51 ;  /* 0x00000017887f7223 */ /* 0x000fe20000010033 */
[----:B------:R1:W-:Y:S01]  /*2be0*/  STG.E.128 desc[UR6][R104.64], R116 ;  /* 0x0000007468007986 */ /* 0x0003e2000c101d06 */
[----:B------:R-:W-:-:S04]  /*2bf0*/  IMAD.WIDE.U32 R110, R125, 0x10, R112 ;  /* 0x000000107d6e7825 */ /* 0x000fc800078e0070 */
[----:B------:R-:W-:Y:S01]  /*2c00*/  FFMA.FTZ R125, R134, R21, R49 ;  /* 0x00000015867d7223 */ /* 0x000fe20000010031 */
[----:B------:R1:W-:Y:S01]  /*2c10*/  STG.E.128 desc[UR6][R106.64], R120 ;  /* 0x000000786a007986 */ /* 0x0003e2000c101d06 */
[----:B------:R-:W-:-:S03]  /*2c20*/  IMAD.WIDE.U32 R112, R3, 0x10, R112 ;  /* 0x0000001003707825 */ /* 0x000fc600078e0070 */
[----:B------:R1:W-:Y:S01]  /*2c30*/  STG.E.128 desc[UR6][R108.64], R124 ;  /* 0x0000007c6c007986 */ /* 0x0003e2000c101d06 */
        /* <DEDUP_REMOVED lines=9> */
[----:B------:R1:W-:Y:S02]  /*2cd0*/  STG.E.128 desc[UR6][R112.64], R128 ;  /* 0x0000008070007986 */ /* 0x0003e4000c101d06 */
.L_x_39840:
[----:B------:R-:W0:Y:S01]  /*2ce0*/  LDC.64 R96, c[0x0][0x380] ;  /* 0x0000e000ff607b82 */ /* 0x000e220000000a00 */
[----:B------:R-:W-:Y:S01]  /*2cf0*/  UPLOP3.LUT UP0, UPT, UPT, UPT, UP0, 0x40, 0x4 ;  /* 0x000000000004789c */ /* 0x000fe20003f0e800 */
[----:B0-----:R-:W-:-:S04]  /*2d00*/  IADD3 R2, PT, PT, R2, R96, RZ ;  /* 0x0000006002027210 */ /* 0x001fc80007ffe0ff */
[----:B------:R-:W-:-:S13]  /*2d10*/  ISETP.GE.AND P0, PT, R2, R97, PT ;  /* 0x000000610200720c */ /* 0x000fda0003f06270 */
[----:B------:R-:W-:Y:S05]  /*2d20*/  @!P0 BRA `(.L_x_39841) ;  /* 0xffffffd400e88947 */ /* 0x000fea000383ffff */
[----:B------:R-:W-:Y:S05]  /*2d30*/  EXIT ;  /* 0x000000000000794d */ /* 0x000fea0003800000 */
.L_x_39842:
        /* <DEDUP_REMOVED lines=12> */
.L_x_42442:


//--------------------- .text._ZN10layer_norm13ln_fwd_kernelINS_13Kernel_traitsIfffffjLj7168ELj1ELj1ELj8ELj16ENS_18Kernel_traits_baseILj7168EfffffjLj256EEEEELb1ELb0ELb0ELb0EEEvNS_9FwdParamsE --------------------------
	.section	.text._ZN10layer_norm13ln_fwd_kernelINS_13Kernel_traitsIfffffjLj7168ELj1ELj1ELj8ELj16ENS_18Kernel_traits_baseILj7168EfffffjLj256EEEEELb1ELb0ELb0ELb0EEEvNS_9FwdParamsE,"ax",@progbits
	.align	128
        .global         _ZN10layer_norm13ln_fwd_kernelINS_13Kernel_traitsIfffffjLj7168ELj1ELj1ELj8ELj16ENS_18Kernel_traits_baseILj7168EfffffjLj256EEEEELb1ELb0ELb0ELb0EEEvNS_9FwdParamsE
        .type           _ZN10layer_norm13ln_fwd_kernelINS_13Kernel_traitsIfffffjLj7168ELj1ELj1ELj8ELj16ENS_18Kernel_traits_baseILj7168EfffffjLj256EEEEELb1ELb0ELb0ELb0EEEvNS_9FwdParamsE,@function
        .size           _ZN10layer_norm13ln_fwd_kernelINS_13Kernel_traitsIfffffjLj7168ELj1ELj1ELj8ELj16ENS_18Kernel_traits_baseILj7168EfffffjLj256EEEEELb1ELb0ELb0ELb0EEEvNS_9FwdParamsE,(.L_x_42443 - _ZN10layer_norm13ln_fwd_kernelINS_13Kernel_traitsIfffffjLj7168ELj1ELj1ELj8ELj16ENS_18Kernel_traits_baseILj7168EfffffjLj256EEEEELb1ELb0ELb0ELb0EEEvNS_9FwdParamsE)
        .other          _ZN10layer_norm13ln_fwd_kernelINS_13Kernel_traitsIfffffjLj7168ELj1ELj1ELj8ELj16ENS_18Kernel_traits_baseILj7168EfffffjLj256EEEEELb1ELb0ELb0ELb0EEEvNS_9FwdParamsE,@"STO_CUDA_ENTRY STV_DEFAULT"
_ZN10layer_norm13ln_fwd_kernelINS_13Kernel_traitsIfffffjLj7168ELj1ELj1ELj8ELj16ENS_18Kernel_traits_baseILj7168EfffffjLj256EEEEELb1ELb0ELb0ELb0EEEvNS_9FwdParamsE:
.text._ZN10layer_norm13ln_fwd_kernelINS_13Kernel_traitsIfffffjLj7168ELj1ELj1ELj8ELj16ENS_18Kernel_traits_baseILj7168EfffffjLj256EEEEELb1ELb0ELb0ELb0EEEvNS_9FwdParamsE:
        /* <DEDUP_REMOVED lines=14> */
[----:B------:R-:W1:Y:S03]  /*00e0*/  @P0 LDC R11, c[0x0][0x460] ;  /* 0x00011800ff0b0b82 */ /* 0x000e660000000800 */
[----:B----4-:R3:W1:Y:S01]  /*00f0*/  @P0 LDG.E.64 R6, desc[UR8][R4.64] ;  /* 0x0000000804060981 */ /* 0x010662000c1e1b00 */
[----:B0-----:R-:W-:Y:S01]  /*0100*/  UISETP.NE.U32.AND UP0, UPT, UR4, URZ, UPT ;  /* 0x000000ff0400728c */ /* 0x001fe2000bf05070 */
[----:B------:R-:W-:Y:S03]  /*0110*/  BSSY.RECONVERGENT B0, `(.L_x_39843) ;  /* 0x000008f000007945 */ /* 0x000fe60003800200 */
[----:B------:R-:W0:Y:S01]  /*0120*/  S2UR UR16, SR_CTAID.X ;  /* 0x00000000001079c3 */ /* 0x000e220000002500 */
[----:B-----5:R-:W-:Y:S01]  /*0130*/  LOP3.LUT R0, R9, 0xe0, RZ, 0xc0, !PT ;  /* 0x000000e009007812 */ /* 0x020fe200078ec0ff */
[----:B------:R-:W-:-:S03]  /*0140*/  UISETP.NE.AND.EX UP0, UPT, UR5, URZ, UPT, UP0 ;  /* 0x000000ff0500728c */ /* 0x000fc6000bf05300 */
[----:B---3--:R-:W-:-:S03]  /*0150*/  LOP3.LUT R5, R0, 0x1f, R9, 0xf8, !PT ;  /* 0x0000001f00057812 */ /* 0x008fc600078ef809 */
[----:B------:R-:W0:Y:S02]  /*0160*/  LDC R100, c[0x0][0x360] ;  /* 0x0000d800ff647b82 */ /* 0x000e240000000800 */
[----:B0-----:R-:W-:Y:S01]  /*0170*/  IMAD R100, R100, UR16, R9 ;  /* 0x0000001064647c24 */ /* 0x001fe2000f8e0209 */
[----:B--2---:R-:W-:Y:S02]  /*0180*/  @P0 R2UR UR6, R2 ;  /* 0x00000000020602ca */ /* 0x004fe400000e0000 */
[----:B------:R-:W-:Y:S02]  /*0190*/  SHF.R.S32.HI R2, RZ, 0x1f, R15 ;  /* 0x0000001fff027819 */ /* 0x000fe4000001140f */
[----:B-1----:R-:W-:Y:S02]  /*01a0*/  @P0 IADD3 R4, P1, PT, R6, R11, RZ ;  /* 0x0000000b06040210 */ /* 0x002fe40007f3e0ff */
[----:B------:R-:W-:Y:S02]  /*01b0*/  @P0 R2UR UR7, R3 ;  /* 0x00000000030702ca */ /* 0x000fe400000e0000 */
[----:B------:R-:W-:Y:S01]  /*01c0*/  LEA.HI R2, R2, R15, RZ, 0x2 ;  /* 0x0000000f02027211 */ /* 0x000fe200078f10ff */
[----:B------:R-:W-:Y:S01]  /*01d0*/  @P0 IMAD.X R13, RZ, RZ, R7, P1 ;  /* 0x000000ffff0d0224 */ /* 0x000fe200008e0607 */
[----:B------:R-:W-:-:S02]  /*01e0*/  LOP3.LUT R7, R5, 0xff, RZ, 0x3c, !PT ;  /* 0x000000ff05077812 */ /* 0x000fc400078e3cff */
[----:B------:R-:W-:Y:S01]  /*01f0*/  SHF.R.S32.HI R2, RZ, 0x2, R2 ;  /* 0x00000002ff027819 */ /* 0x000fe20000011402 */
[----:B------:R-:W-:Y:S01]  /*0200*/  UIADD3 UR14, UPT, UPT, UR6, -0x61c88647, URZ ;  /* 0x9e3779b9060e7890 */ /* 0x000fe2000fffe0ff */
[----:B------:R-:W-:Y:S01]  /*0210*/  LOP3.LUT R3, R9, 0x1f, RZ, 0xc0, !PT ;  /* 0x0000001f09037812 */ /* 0x000fe200078ec0ff */
[----:B------:R-:W-:Y:S01]  /*0220*/  UIADD3 UR17, UPT, UPT, UR6, 0x3c6ef372, URZ ;  /* 0x3c6ef37206117890 */ /* 0x000fe2000fffe0ff */
[----:B------:R-:W-:Y:S01]  /*0230*/  SHF.R.U64 R11, R4, 0x2, R13 ;  /* 0x00000002040b7819 */ /* 0x000fe2000000120d */
[----:B------:R-:W-:Y:S01]  /*0240*/  IMAD.IADD R8, R2, 0x1, R7 ;  /* 0x0000000102087824 */ /* 0x000fe200078e0207 */
[----:B------:R-:W-:Y:S01]  /*0250*/  SHF.R.U32.HI R10, RZ, 0x2, R13 ;  /* 0x00000002ff0a7819 */ /* 0x000fe2000001160d */
[----:B------:R-:W-:Y:S02]  /*0260*/  UIADD3 UR15, UPT, UPT, UR7, -0x4498517b, URZ ;  /* 0xbb67ae85070f7890 */ /* 0x000fe4000fffe0ff */
        /* <DEDUP_REMOVED lines=73> */
.L_x_39844:
        /* <DEDUP_REMOVED lines=15> */
[----:B------:R-:W5:Y:S03]  /*07f0*/  @P0 LDG.E.128 R64, desc[UR8][R28.64] ;  /* 0x000000081c400981 */ /* 0x000f66000c1e1d00 */
[----:B------:R-:W-:Y:S01]  /*0800*/  @P1 VIADD R5, R5, 0x100 ;  /* 0x0000010005051836 */ /* 0x000fe20000000000 */
[----:B------:R1:W5:Y:S02]  /*0810*/  @P1 LDG.E.128 R56, desc[UR8][R30.64] ;  /* 0x000000081e381981 */ /* 0x000364000c1e1d00 */
[----:B------:R-:W4:Y:S01]  /*0820*/  @P5 LDC.64 R6, c[0x0][0x3d0] ;  /* 0x0000f400ff065b82 */ /* 0x000f220000000a00 */
[C---:B--2---:R-:W-:Y:S01]  /*0830*/  @P2 IMAD.WIDE.U32 R36, R5.reuse, 0x10, R22 ;  /* 0x0000001005242825 */ /* 0x044fe200078e0016 */
[----:B------:R-:W-:-:S06]  /*0840*/  @P2 IADD3 R5, PT, PT, R5, 0x100, RZ ;  /* 0x0000010005052810 */ /* 0x000fcc0007ffe0ff */
[----:B------:R-:W2:Y:S01]  /*0850*/  @P6 LDC.64 R20, c[0x0][0x3d0] ;  /* 0x0000f400ff146b82 */ /* 0x000ea20000000a00 */
[C---:B---3--:R-:W-:Y:S01]  /*0860*/  @P3 IMAD.WIDE.U32 R38, R5.reuse, 0x10, R38 ;  /* 0x0000001005263825 */ /* 0x048fe200078e0026 */
[----:B------:R-:W5:Y:S03]  /*0870*/  @P2 LDG.E.128 R48, desc[UR8][R36.64] ;  /* 0x0000000824302981 */ /* 0x000f66000c1e1d00 */
[----:B------:R-:W-:Y:S01]  /*0880*/  @P3 VIADD R5, R5, 0x100 ;  /* 0x0000010005053836 */ /* 0x000fe20000000000 */
[----:B------:R3:W5:Y:S03]  /*0890*/  @P3 LDG.E.128 R40, desc[UR8][R38.64] ;  /* 0x0000000826283981 */ /* 0x000766000c1e1d00 */
[----:B0-----:R-:W-:-:S04]  /*08a0*/  @P4 IMAD.WIDE.U32 R44, R5, 0x10, R44 ;  /* 0x00000010052c4825 */ /* 0x001fc800078e002c */
[----:B------:R-:W-:Y:S01]  /*08b0*/  @P4 VIADD R5, R5, 0x100 ;  /* 0x0000010005054836 */ /* 0x000fe20000000000 */
[----:B------:R-:W5:Y:S03]  /*08c0*/  @P4 LDG.E.128 R32, desc[UR8][R44.64] ;  /* 0x000000082c204981 */ /* 0x000f66000c1e1d00 */
[C---:B----4-:R-:W-:Y:S01]  /*08d0*/  @P5 IMAD.WIDE.U32 R46, R5.reuse, 0x10, R6 ;  /* 0x00000010052e5825 */ /* 0x050fe200078e0006 */
[----:B------:R-:W-:Y:S02]  /*08e0*/  @P5 IADD3 R5, PT, PT, R5, 0x100, RZ ;  /* 0x0000010005055810 */ /* 0x000fe40007ffe0ff */
[----:B------:R-:W-:Y:S02]  /*08f0*/  CS2R R22, SRZ ;  /* 0x0000000000167805 */ /* 0x000fe4000001ff00 */
[----:B-1----:R-:W-:Y:S02]  /*0900*/  CS2R R30, SRZ ;  /* 0x00000000001e7805 */ /* 0x002fe4000001ff00 */
[----:B------:R-:W-:Y:S01]  /*0910*/  CS2R R28, SRZ ;  /* 0x00000000001c7805 */ /* 0x000fe2000001ff00 */
[----:B------:R0:W5:Y:S01]  /*0920*/  @P5 LDG.E.128 R24, desc[UR8][R46.64] ;  /* 0x000000082e185981 */ /* 0x000162000c1e1d00 */
[----:B--2---:R-:W-:-:S05]  /*0930*/  @P6 IMAD.WIDE.U32 R6, R5, 0x10, R20 ;  /* 0x0000001005066825 */ /* 0x004fca00078e0014 */
[----:B------:R1:W5:Y:S01]  /*0940*/  @P6 LDG.E.128 R16, desc[UR8][R6.64] ;  /* 0x0000000806106981 */ /* 0x000362000c1e1d00 */
[----:B------:R-:W-:Y:S02]  /*0950*/  CS2R R20, SRZ ;  /* 0x0000000000147805 */ /* 0x000fe4000001ff00 */
[----:B---3--:R-:W-:Y:S02]  /*0960*/  CS2R R38, SRZ ;  /* 0x0000000000267805 */ /* 0x008fe4000001ff00 */
[----:B------:R-:W-:Y:S02]  /*0970*/  CS2R R36, SRZ ;  /* 0x0000000000247805 */ /* 0x000fe4000001ff00 */
[----:B0-----:R-:W-:Y:S02]  /*0980*/  CS2R R46, SRZ ;  /* 0x00000000002e7805 */ /* 0x001fe4000001ff00 */
[----:B------:R-:W-:Y:S02]  /*0990*/  CS2R R44, SRZ ;  /* 0x00000000002c7805 */ /* 0x000fe4000001ff00 */
[----:B------:R-:W-:-:S02]  /*09a0*/  CS2R R54, SRZ ;  /* 0x0000000000367805 */ /* 0x000fc4000001ff00 */
[----:B------:R-:W-:Y:S02]  /*09b0*/  CS2R R52, SRZ ;  /* 0x0000000000347805 */ /* 0x000fe4000001ff00 */
[----:B------:R-:W-:Y:S02]  /*09c0*/  CS2R R62, SRZ ;  /* 0x00000000003e7805 */ /* 0x000fe4000001ff00 */
[----:B------:R-:W-:Y:S02]  /*09d0*/  CS2R R60, SRZ ;  /* 0x00000000003c7805 */ /* 0x000fe4000001ff00 */
[----:B------:R-:W-:Y:S02]  /*09e0*/  @P6 CS2R R14, SRZ ;  /* 0x00000000000e6805 */ /* 0x000fe4000001ff00 */
[----:B-1----:R-:W-:-:S07]  /*09f0*/  @P6 CS2R R12, SRZ ;  /* 0x00000000000c6805 */ /* 0x002fce000001ff00 */
.L_x_39845:
[----:B------:R-:W-:Y:S05]  /*0a00*/  BSYNC.RECONVERGENT B0 ;  /* 0x0000000000007941 */ /* 0x000fea0003800200 */
.L_x_39843:
[----:B------:R-:W0:Y:S02]  /*0a10*/  LDCU UR4, c[0x0][0x384] ;  /* 0x00007080ff0477ac */ /* 0x000e240008000800 */
[----:B0-----:R-:W-:-:S06]  /*0a20*/  UISETP.GE.AND UP0, UPT, UR16, UR4, UPT ;  /* 0x000000041000728c */ /* 0x001fcc000bf06270 */
[----:B------:R-:W-:-:S13]  /*0a30*/  PLOP3.LUT P0, PT, PT, PT, UP0, 0x80, 0x8 ;  /* 0x000000000008781c */ /* 0x000fda0003f0f008 */
[----:B------:R-:W-:Y:S05]  /*0a40*/  @P0 EXIT ;  /* 0x000000000000094d */ /* 0x000fea0003800000 */
[----:B------:R-:W-:Y:S01]  /*0a50*/  IMAD.HI.U32 R5, R100, -0x326172a9, RZ ;  /* 0xcd9e8d5764057827 */ /* 0x000fe200078e00ff */
        /* <DEDUP_REMOVED lines=11> */
[C---:B------:R-:W-:Y:S01]  /*0b10*/  IMAD.HI.U32 R7, R6.reuse, -0x326172a9, RZ ;  /* 0xcd9e8d5706077827 */ /* 0x040fe200078e00ff */
[----:B------:R-:W3:Y:S03]  /*0b20*/  LDCU UR32, c[0x0][0x400] ;  /* 0x00008000ff2077ac */ /* 0x000ee60008000800 */
[----:B------:R-:W-:Y:S01]  /*0b30*/  IMAD R69, R6, -0x326172a9, RZ ;  /* 0xcd9e8d5706457824 */ /* 0x000fe200078e02ff */
[----:B------:R-:W-:Y:S01]  /*0b40*/  LOP3.LUT R7, R68, UR14, R7, 0x96, !PT ;  /* 0x0000000e44077c12 */ /* 0x000fe2000f8e9607 */
[----:B------:R-:W-:Y:S01]  /*0b50*/  IMAD.HI.U32 R6, R9, -0x326172a9, RZ ;  /* 0xcd9e8d5709067827 */ /* 0x000fe200078e00ff */
[----:B0-----:R-:W-:Y:S01]  /*0b60*/  UISETP.NE.U32.AND UP0, UPT, UR4, URZ, UPT ;  /* 0x000000ff0400728c */ /* 0x001fe2000bf05070 */
[----:B------:R-:W0:Y:S02]  /*0b70*/  LDCU.64 UR12, c[0x0][0x380] ;  /* 0x00007000ff0c77ac */ /* 0x000e240008000a00 */
[----:B------:R-:W-:Y:S01]  /*0b80*/  IMAD R68, R5, -0x2daee0ad, RZ ;  /* 0xd2511f5305447824 */ /* 0x000fe200078e02ff */
[----:B------:R-:W-:Y:S01]  /*0b90*/  LOP3.LUT R6, R69, UR17, R6, 0x96, !PT ;  /* 0x0000001145067c12 */ /* 0x000fe2000f8e9606 */
[----:B------:R-:W-:Y:S01]  /*0ba0*/  IMAD.HI.U32 R5, R7, -0x2daee0ad, RZ ;  /* 0xd2511f5307057827 */ /* 0x000fe200078e00ff */
[----:B------:R-:W-:-:S02]  /*0bb0*/  UISETP.NE.AND.EX UP0, UPT, UR5, URZ, UPT, UP0 ;  /* 0x000000ff0500728c */ /* 0x000fc4000bf05300 */
[----:B------:R-:W-:Y:S01]  /*0bc0*/  UPLOP3.LUT UP2, UPT, UPT, UPT, UPT, 0x40, 0x4 ;  /* 0x000000000004789c */ /* 0x000fe20003f4e870 */
        /* <DEDUP_REMOVED lines=29> */
[C---:B------:R-:W-:Y:S01]  /*0da0*/  IMAD.HI.U32 R7, R5.reuse, -0x326172a9, RZ ;  /* 0xcd9e8d5705077827 */ /* 0x040fe200078e00ff */
[----:B------:R-:W-:Y:S02]  /*0db0*/  LOP3.LUT R70, R2, 0xff, RZ, 0xc0, !PT ;  /* 0x000000ff02467812 */ /* 0x000fe400078ec0ff */
[----:B------:R-:W-:Y:S01]  /*0dc0*/  SHF.R.U32.HI R2, RZ, 0x1, R2 ;  /* 0x00000001ff027819 */ /* 0x000fe20000011602 */
[----:B------:R-:W-:Y:S01]  /*0dd0*/  IMAD R9, R6, -0x2daee0ad, RZ ;  /* 0xd2511f5306097824 */ /* 0x000fe200078e02ff */
[----:B------:R-:W-:Y:S01]  /*0de0*/  LOP3.LUT R7, R68, UR25, R7, 0x96, !PT ;  /* 0x0000001944077c12 */ /* 0x000fe2000f8e9607 */
[----:B------:R-:W-:Y:S01]  /*0df0*/  IMAD R68, R5, -0x326172a9, RZ ;  /* 0xcd9e8d5705447824 */ /* 0x000fe200078e02ff */
[----:B------:R-:W-:Y:S01]  /*0e00*/  VIADDMNMX R71, R70, -R0, RZ, !PT ;  /* 0x8000000046477246 */ /* 0x000fe200078001ff */
[----:B------:R-:W-:Y:S01]  /*0e10*/  IMAD.HI.U32 R5, R69, -0x326172a9, RZ ;  /* 0xcd9e8d5745057827 */ /* 0x000fe200078e00ff */
[----:B------:R-:W-:-:S02]  /*0e20*/  LOP3.LUT R2, R2, 0x7fffff80, RZ, 0xc0, !PT ;  /* 0x7fffff8002027812 */ /* 0x000fc400078ec0ff */
[----:B------:R-:W-:Y:S01]  /*0e30*/  VIMNMX R71, PT, PT, R71, 0x20, PT ;  /* 0x0000002047477848 */ /* 0x000fe20003fe0100 */
[----:B------:R-:W-:Y:S01]  /*0e40*/  IMAD.HI.U32 R0, R7, -0x2daee0ad, RZ ;  /* 0xd2511f5307007827 */ /* 0x000fe200078e00ff */
[----:B------:R-:W-:-:S03]  /*0e50*/  LOP3.LUT R68, R68, UR27, R5, 0x96, !PT ;  /* 0x0000001b44447c12 */ /* 0x000fc6000f8e9605 */
[----:B------:R-:W-:Y:S01]  /*0e60*/  IMAD R3, R3, -0x20, R70 ;  /* 0xffffffe003037824 */ /* 0x000fe200078e0246 */
[----:B------:R-:W-:Y:S01]  /*0e70*/  LOP3.LUT R0, R9, UR10, R0, 0x96, !PT ;  /* 0x0000000a09007c12 */ /* 0x000fe2000f8e9600 */
[----:B------:R-:W-:Y:S01]  /*0e80*/  IMAD R5, R7, -0x2daee0ad, RZ ;  /* 0xd2511f5307057824 */ /* 0x000fe200078e02ff */
[----:B------:R-:W4:Y:S01]  /*0e90*/  LDCU.64 UR10, c[0x0][0x3a0] ;  /* 0x00007400ff0a77ac */ /* 0x000f220008000a00 */
[----:B------:R-:W-:Y:S01]  /*0ea0*/  IMAD.HI.U32 R6, R68, -0x2daee0ad, RZ ;  /* 0xd2511f5344067827 */ /* 0x000fe200078e00ff */
[----:B------:R-:W-:-:S03]  /*0eb0*/  VIMNMX R3, PT, PT, RZ, R3, !PT ;  /* 0x00000003ff037248 */ /* 0x000fc60007fe0100 */
[----:B------:R-:W-:Y:S01]  /*0ec0*/  IMAD R70, R69, -0x326172a9, RZ ;  /* 0xcd9e8d5745467824 */ /* 0x000fe200078e02ff */
[----:B------:R-:W-:Y:S01]  /*0ed0*/  LOP3.LUT R6, R5, UR29, R6, 0x96, !PT ;  /* 0x0000001d05067c12 */ /* 0x000fe2000f8e9606 */
[----:B------:R-:W-:Y:S01]  /*0ee0*/  IMAD.HI.U32 R9, R0, -0x326172a9, RZ ;  /* 0xcd9e8d5700097827 */ /* 0x000fe200078e00ff */
[----:B------:R-:W-:-:S03]  /*0ef0*/  VIMNMX R3, PT, PT, R3, 0x20, PT ;  /* 0x0000002003037848 */ /* 0x000fc60003fe0100 */
[--C-:B------:R-:W-:Y:S01]  /*0f00*/  IMAD R71, R71, 0x4, R2.reuse ;  /* 0x0000000447477824 */ /* 0x100fe200078e0202 */
[----:B------:R-:W-:Y:S01]  /*0f10*/  LOP3.LUT R5, R70, UR28, R9, 0x96, !PT ;  /* 0x0000001c46057c12 */ /* 0x000fe2000f8e9609 */
[----:B------:R-:W-:Y:S02]  /*0f20*/  IMAD R7, R3, 0x4, R2 ;  /* 0x0000000403077824 */ /* 0x000fe400078e0202 */
[----:B------:R-:W-:Y:S02]  /*0f30*/  HFMA2 R3, -RZ, RZ, 0, 0 ;  /* 0x00000000ff037431 */ /* 0x000fe400000001ff */
[----:B------:R-:W-:Y:S01]  /*0f40*/  IMAD R2, R68, -0x2daee0ad, RZ ;  /* 0xd2511f5344027824 */ /* 0x000fe200078e02ff */
[----:B------:R-:W-:Y:S01]  /*0f50*/  I2FP.F32.U32 R9, R71 ;  /* 0x0000004700097245 */ /* 0x000fe20000201000 */
[----:B------:R-:W-:-:S05]  /*0f60*/  IMAD R0, R0, -0x326172a9, RZ ;  /* 0xcd9e8d5700007824 */ /* 0x000fca00078e02ff */
[----:B-1234-:R-:W0:Y:S02]  /*0f70*/  MUFU.RCP R9, R9 ;  /* 0x0000000900097308 */ /* 0x01ee240000001000 */
.L_x_40171:
        /* <DEDUP_REMOVED lines=39> */
.L_x_42275:
[----:B0-----:R-:W-:Y:S05]  /*11f0*/  BRX R104 -0x1200                                       (*"BRANCH_TARGETS .L_x_42276,.L_x_42277,.L_x_42278"*) ;  /* 0xffffffec68807949 */ /* 0x001fea000383ffff */
.L_x_42278:
[----:B------:R-:W-:Y:S01]  /*1200*/  VIADD R104, R4, 0x1 ;  /* 0x0000000104687836 */ /* 0x000fe20000000000 */
[----:B------:R-:W-:Y:S01]  /*1210*/  MOV R105, R5 ;  /* 0x0000000500697202 */ /* 0x000fe20000000f00 */
[----:B------:R-:W-:Y:S01]  /*1220*/  IMAD.MOV.U32 R110, RZ, RZ, R2 ;  /* 0x000000ffff6e7224 */ /* 0x000fe200078e0002 */
[----:B------:R-:W-:Y:S06]  /*1230*/  BRA `(.L_x_39850) ;  /* 0x0000000000fc7947 */ /* 0x000fec0003800000 */
.L_x_42276:
[----:B------:R-:W-:Y:S01]  /*1240*/  IMAD.MOV.U32 R110, RZ, RZ, R2 ;  /* 0x000000ffff6e7224 */ /* 0x000fe200078e0002 */
[----:B------:R-:W-:Y:S01]  /*1250*/  MOV R105, R6 ;  /* 0x0000000600697202 */ /* 0x000fe20000000f00 */
[----:B------:R-:W-:Y:S01]  /*1260*/  IMAD.MOV.U32 R104, RZ, RZ, 0x3 ;  /* 0x00000003ff687424 */ /* 0x000fe200078e00ff */
[----:B------:R-:W-:Y:S06]  /*1270*/  BRA `(.L_x_39850) ;  /* 0x0000000000ec7947 */ /* 0x000fec0003800000 */
.L_x_42277:
        /* <DEDUP_REMOVED lines=13> */
.L_x_39852:
[----:B------:R-:W-:Y:S05]  /*1350*/  BSYNC.RECONVERGENT B2 ;  /* 0x0000000000027941 */ /* 0x000fea0003800200 */
.L_x_39851:
        /* <DEDUP_REMOVED lines=44> */
[----:B------:R-:W-:-:S07]  /*1620*/  IMAD.MOV.U32 R104, RZ, RZ, RZ ;  /* 0x000000ffff687224 */ /* 0x000fce00078e00ff */
.L_x_39850:
[----:B0-----:R-:W-:Y:S05]  /*1630*/  BSYNC.RECONVERGENT B1 ;  /* 0x0000000000017941 */ /* 0x001fea0003800200 */
.L_x_39849:
[----:B------:R-:W0:Y:S01]  /*1640*/  LDC R2, c[0x0][0x408] ;  /* 0x00010200ff027b82 */ /* 0x000e220000000800 */
[----:B------:R-:W-:Y:S01]  /*1650*/  I2FP.F32.U32 R4, R105 ;  /* 0x0000006900047245 */ /* 0x000fe20000201000 */
[----:B------:R-:W-:Y:S01]  /*1660*/  IMAD.MOV.U32 R111, RZ, RZ, 0x2f800000 ;  /* 0x2f800000ff6f7424 */ /* 0x000fe200078e00ff */
[----:B------:R-:W-:Y:S01]  /*1670*/  ISETP.NE.AND P2, PT, R104, 0x1, PT ;  /* 0x000000016800780c */ /* 0x000fe20003f45270 */
[----:B-----5:R-:W-:Y:S01]  /*1680*/  FMUL.FTZ R105, R92, UR4 ;  /* 0x000000045c697c20 */ /* 0x020fe20008410000 */
[----:B------:R-:W-:Y:S01]  /*1690*/  BSSY.RECONVERGENT B1, `(.L_x_39853) ;  /* 0x000004f000017945 */ /* 0x000fe20003800200 */
[----:B------:R-:W-:Y:S01]  /*16a0*/  FFMA.FTZ R4, R4, R111, 1.1641532182693481445e-10 ;  /* 0x2f00000004047423 */ /* 0x000fe2000001006f */
[----:B------:R-:W-:Y:S01]  /*16b0*/  HFMA2 R92, -RZ, RZ, 0, 1.1920928955078125e-07 ;  /* 0x00000002ff5c7431 */ /* 0x000fe200000001ff */
[----:B------:R-:W1:Y:S01]  /*16c0*/  LDC R103, c[0x0][0x404] ;  /* 0x00010100ff677b82 */ /* 0x000e620000000800 */
[----:B0-----:R-:W-:Y:S02]  /*16d0*/  FMUL.FTZ R105, R105, R2 ;  /* 0x0000000269697220 */ /* 0x001fe40000410000 */
[----:B-1----:R-:W-:Y:S01]  /*16e0*/  FSETP.GTU.FTZ.AND P1, PT, R4, R103, PT ;  /* 0x000000670400720b */ /* 0x002fe20003f3c000 */
        /* <DEDUP_REMOVED lines=13> */
.L_x_39855:
        /* <DEDUP_REMOVED lines=13> */
.L_x_39857:
[----:B------:R-:W-:Y:S05]  /*1890*/  BSYNC.RECONVERGENT B2 ;  /* 0x0000000000027941 */ /* 0x000fea0003800200 */
.L_x_39856:
        /* <DEDUP_REMOVED lines=46> */
.L_x_39854:
[----:B------:R-:W-:Y:S05]  /*1b80*/  BSYNC.RECONVERGENT B1 ;  /* 0x0000000000017941 */ /* 0x000fea0003800200 */
.L_x_39853:
[----:B------:R-:W-:Y:S01]  /*1b90*/  I2FP.F32.U32 R4, R4 ;  /* 0x0000000400047245 */ /* 0x000fe20000201000 */
[----:B------:R-:W-:Y:S01]  /*1ba0*/  FMUL.FTZ R93, R93, UR4 ;  /* 0x000000045d5d7c20 */ /* 0x000fe20008410000 */
[----:B------:R-:W-:Y:S01]  /*1bb0*/  ISETP.NE.AND P3, PT, R92, 0x1, PT ;  /* 0x000000015c00780c */ /* 0x000fe20003f65270 */
[----:B------:R-:W-:Y:S01]  /*1bc0*/  BSSY.RECONVERGENT B1, `(.L_x_39858) ;  /* 0x000004e000017945 */ /* 0x000fe20003800200 */
[----:B------:R-:W-:Y:S02]  /*1bd0*/  IMAD.MOV.U32 R104, RZ, RZ, 0x2 ;  /* 0x00000002ff687424 */ /* 0x000fe400078e00ff */
[----:B------:R-:W-:Y:S01]  /*1be0*/  FFMA.FTZ R4, R4, R111, 1.1641532182693481445e-10 ;  /* 0x2f00000004047423 */ /* 0x000fe2000001006f */
[----:B------:R-:W-:-:S04]  /*1bf0*/  FMUL.FTZ R93, R93, R2 ;  /* 0x000000025d5d7220 */ /* 0x000fc80000410000 */
        /* <DEDUP_REMOVED lines=14> */
.L_x_39860:
        /* <DEDUP_REMOVED lines=13> */
.L_x_39862:
[----:B------:R-:W-:Y:S05]  /*1db0*/  BSYNC.RECONVERGENT B2 ;  /* 0x0000000000027941 */ /* 0x000fea0003800200 */
.L_x_39861:
        /* <DEDUP_REMOVED lines=46> */
.L_x_39859:
[----:B------:R-:W-:Y:S05]  /*20a0*/  BSYNC.RECONVERGENT B1 ;  /* 0x0000000000017941 */ /* 0x000fea0003800200 */
.L_x_39858:
[----:B------:R-:W-:Y:S01]  /*20b0*/  I2FP.F32.U32 R4, R4 ;  /* 0x0000000400047245 */ /* 0x000fe20000201000 */
[----:B------:R-:W-:Y:S01]  /*20c0*/  FMUL.FTZ R93, R94, UR4 ;  /* 0x000000045e5d7c20 */ /* 0x000fe20008410000 */
[----:B------:R-:W-:Y:S01]  /*20d0*/  ISETP.NE.AND P4, PT, R104, 0x1, PT ;  /* 0x000000016800780c */ /* 0x000fe20003f85270 */
[----:B------:R-:W-:Y:S02]  /*20e0*/  BSSY.RECONVERGENT B1, `(.L_x_39863) ;  /* 0x000004e000017945 */ /* 0x000fe40003800200 */
[----:B------:R-:W-:Y:S01]  /*20f0*/  FFMA.FTZ R4, R4, R111, 1.1641532182693481445e-10 ;  /* 0x2f00000004047423 */ /* 0x000fe2000001006f */
[----:B------:R-:W-:-:S04]  /*2100*/  FMUL.FTZ R93, R93, R2 ;  /* 0x000000025d5d7220 */ /* 0x000fc80000410000 */
        /* <DEDUP_REMOVED lines=15> */
.L_x_39865:
        /* <DEDUP_REMOVED lines=13> */
.L_x_39867:
[----:B------:R-:W-:Y:S05]  /*22d0*/  BSYNC.RECONVERGENT B2 ;  /* 0x0000000000027941 */ /* 0x000fea0003800200 */
.L_x_39866:
        /* <DEDUP_REMOVED lines=46> */
.L_x_39864:
[----:B------:R-:W-:Y:S05]  /*25c0*/  BSYNC.RECONVERGENT B1 ;  /* 0x0000000000017941 */ /* 0x000fea0003800200 */
.L_x_39863:
        /* <DEDUP_REMOVED lines=9> */
.L_x_39848:
        /* <DEDUP_REMOVED lines=16> */
.L_x_39871:
        /* <DEDUP_REMOVED lines=13> */
.L_x_39873:
[----:B0-----:R-:W-:Y:S05]  /*2830*/  BSYNC.RECONVERGENT B2 ;  /* 0x0000000000027941 */ /* 0x001fea0003800200 */
.L_x_39872:
        /* <DEDUP_REMOVED lines=45> */
.L_x_39870:
[----:B0-----:R-:W-:Y:S05]  /*2b10*/  BSYNC.RECONVERGENT B1 ;  /* 0x0000000000017941 */ /* 0x001fea0003800200 */
.L_x_39869:
[----:B------:R-:W0:Y:S01]  /*2b20*/  LDC R2, c[0x0][0x404] ;  /* 0x00010100ff027b82 */ /* 0x000e220000000800 */
[----:B------:R-:W-:Y:S01]  /*2b30*/  ISETP.NE.AND P2, PT, R98, 0x1, PT ;  /* 0x000000016200780c */ /* 0x000fe20003f45270 */
[----:B------:R-:W-:Y:S01]  /*2b40*/  IMAD.MOV.U32 R104, RZ, RZ, 0x2f800000 ;  /* 0x2f800000ff687424 */ /* 0x000fe200078e00ff */
[----:B------:R-:W-:Y:S01]  /*2b50*/  I2FP.F32.U32 R97, R96 ;  /* 0x0000006000617245 */ /* 0x000fe20000201000 */
[----:B-----5:R-:W-:Y:S01]  /*2b60*/  FMUL.FTZ R92, R92, UR4 ;  /* 0x000000045c5c7c20 */ /* 0x020fe20008410000 */
[----:B------:R-:W-:Y:S01]  /*2b70*/  BSSY.RECONVERGENT B1, `(.L_x_39874) ;  /* 0x000004c000017945 */ /* 0x000fe20003800200 */
[----:B------:R-:W-:Y:S01]  /*2b80*/  IMAD.MOV.U32 R96, RZ, RZ, 0x2 ;  /* 0x00000002ff607424 */ /* 0x000fe200078e00ff */
[----:B------:R-:W-:Y:S01]  /*2b90*/  MOV R4, R0 ;  /* 0x0000000000047202 */ /* 0x000fe20000000f00 */
[----:B------:R-:W1:Y:S01]  /*2ba0*/  LDC R103, c[0x0][0x408] ;  /* 0x00010200ff677b82 */ /* 0x000e620000000800 */
[----:B------:R-:W-:-:S05]  /*2bb0*/  FFMA.FTZ R97, R97, R104, 1.1641532182693481445e-10 ;  /* 0x2f00000061617423 */ /* 0x000fca0000010068 */
[----:B0-----:R-:W-:Y:S01]  /*2bc0*/  FSETP.LE.FTZ.AND P1, PT, R97, R2, PT ;  /* 0x000000026100720b */ /* 0x001fe20003f33000 */
[----:B-1----:R-:W-:Y:S01]  /*2bd0*/  FMUL.FTZ R105, R92, R103 ;  /* 0x000000675c697220 */ /* 0x002fe20000410000 */
        /* <DEDUP_REMOVED lines=9> */
.L_x_39876:
        /* <DEDUP_REMOVED lines=13> */
.L_x_39878:
[----:B------:R-:W-:Y:S05]  /*2d40*/  BSYNC.RECONVERGENT B2 ;  /* 0x0000000000027941 */ /* 0x000fea0003800200 */
.L_x_39877:
        /* <DEDUP_REMOVED lines=46> */
.L_x_39875:
[----:B------:R-:W-:Y:S05]  /*3030*/  BSYNC.RECONVERGENT B1 ;  /* 0x0000000000017941 */ /* 0x000fea0003800200 */
.L_x_39874:
[----:B------:R-:W-:Y:S01]  /*3040*/  ISETP.NE.AND P3, PT, R96, 0x1, PT ;  /* 0x000000016000780c */ /* 0x000fe20003f65270 */
[----:B------:R-:W-:Y:S01]  /*3050*/  FMUL.FTZ R106, R93, UR4 ;  /* 0x000000045d6a7c20 */ /* 0x000fe20008410000 */
[----:B------:R-:W-:Y:S01]  /*3060*/  I2FP.F32.U32 R97, R4 ;  /* 0x0000000400617245 */ /* 0x000fe20000201000 */
[----:B------:R-:W-:Y:S01]  /*3070*/  BSSY.RECONVERGENT B1, `(.L_x_39879) ;  /* 0x000004b000017945 */ /* 0x000fe20003800200 */
[----:B------:R-:W-:Y:S02]  /*3080*/  IMAD.MOV.U32 R92, RZ, RZ, 0x2 ;  /* 0x00000002ff5c7424 */ /* 0x000fe400078e00ff */
[----:B------:R-:W-:Y:S01]  /*3090*/  FMUL.FTZ R106, R106, R103 ;  /* 0x000000676a6a7220 */ /* 0x000fe20000410000 */
[----:B------:R-:W-:Y:S02]  /*30a0*/  IMAD.MOV.U32 R4, RZ, RZ, R0 ;  /* 0x000000ffff047224 */ /* 0x000fe400078e0000 */
[----:B------:R-:W-:-:S05]  /*30b0*/  FFMA.FTZ R97, R97, R104, 1.1641532182693481445e-10 ;  /* 0x2f00000061617423 */ /* 0x000fca0000010068 */
        /* <DEDUP_REMOVED lines=10> */
.L_x_39881:
        /* <DEDUP_REMOVED lines=13> */
.L_x_39883:
[----:B------:R-:W-:Y:S05]  /*3230*/  BSYNC.RECONVERGENT B2 ;  /* 0x0000000000027941 */ /* 0x000fea0003800200 */
.L_x_39882:
        /* <DEDUP_REMOVED lines=46> */
.L_x_39880:
[----:B------:R-:W-:Y:S05]  /*3520*/  BSYNC.RECONVERGENT B1 ;  /* 0x0000000000017941 */ /* 0x000fea0003800200 */
.L_x_39879:
[----:B------:R-:W-:Y:S01]  /*3530*/  ISETP.NE.AND P4, PT, R92, 0x1, PT ;  /* 0x000000015c00780c */ /* 0x000fe20003f85270 */
[----:B------:R-:W-:Y:S01]  /*3540*/  FMUL.FTZ R94, R94, UR4 ;  /* 0x000000045e5e7c20 */ /* 0x000fe20008410000 */
[----:B------:R-:W-:Y:S01]  /*3550*/  I2FP.F32.U32 R93, R4 ;  /* 0x00000004005d7245 */ /* 0x000fe20000201000 */
[----:B------:R-:W-:Y:S01]  /*3560*/  BSSY.RECONVERGENT B1, `(.L_x_39884) ;  /* 0x000004b000017945 */ /* 0x000fe20003800200 */
[----:B------:R-:W-:Y:S02]  /*3570*/  HFMA2 R4, -RZ, RZ, 0, 1.1920928955078125e-07 ;  /* 0x00000002ff047431 */ /* 0x000fe400000001ff */
        /* <DEDUP_REMOVED lines=13> */
.L_x_39886:
        /* <DEDUP_REMOVED lines=13> */
.L_x_39888:
[----:B------:R-:W-:Y:S05]  /*3720*/  BSYNC.RECONVERGENT B2 ;  /* 0x0000000000027941 */ /* 0x000fea0003800200 */
.L_x_39887:
        /* <DEDUP_REMOVED lines=46> */
.L_x_39885:
[----:B------:R-:W-:Y:S05]  /*3a10*/  BSYNC.RECONVERGENT B1 ;  /* 0x0000000000017941 */ /* 0x000fea0003800200 */
.L_x_39884:
[----:B------:R-:W-:Y:S02]  /*3a20*/  I2FP.F32.U32 R93, R93 ;  /* 0x0000005d005d7245 */ /* 0x000fe40000201000 */
[----:B------:R-:W-:Y:S02]  /*3a30*/  FSEL R96, R105, RZ, P1 ;  /* 0x000000ff69607208 */ /* 0x000fe40000800000 */
[----:B------:R-:W-:Y:S01]  /*3a40*/  FSEL R97, R106, RZ, P2 ;  /* 0x000000ff6a617208 */ /* 0x000fe20001000000 */
[----:B------:R-:W-:Y:S01]  /*3a50*/  FFMA.FTZ R93, R93, R104, 1.1641532182693481445e-10 ;  /* 0x2f0000005d5d7423 */ /* 0x000fe20000010068 */
[----:B------:R-:W-:-:S04]  /*3a60*/  FSEL R98, R94, RZ, P3 ;  /* 0x000000ff5e627208 */ /* 0x000fc80001800000 */
[----:B------:R-:W-:Y:S01]  /*3a70*/  FSETP.GTU.FTZ.AND P5, PT, R93, R2, PT ;  /* 0x000000025d00720b */ /* 0x000fe20003fbc000 */
[----:B------:R-:W-:-:S03]  /*3a80*/  FMUL.FTZ R2, R95, UR4 ;  /* 0x000000045f027c20 */ /* 0x000fc60008410000 */
[----:B------:R-:W-:Y:S01]  /*3a90*/  PLOP3.LUT P4, PT, P5, PT, PT, 0x8, 0x80 ;  /* 0x000000000080781c */ /* 0x000fe20002f8e170 */
[----:B------:R-:W-:-:S05]  /*3aa0*/  FMUL.FTZ R2, R2, R103 ;  /* 0x0000006702027220 */ /* 0x000fca0000410000 */
[----:B------:R-:W-:-:S07]  /*3ab0*/  FSEL R99, R2, RZ, !P5 ;  /* 0x000000ff02637208 */ /* 0x000fce0006800000 */
.L_x_39868:
[----:B------:R-:W0:Y:S01]  /*3ac0*/  LDC.64 R94, c[0x0][0x3a8] ;  /* 0x0000ea00ff5e7b82 */ /* 0x000e220000000a00 */
[----:B------:R-:W-:Y:S02]  /*3ad0*/  SEL R2, RZ, 0x1000000, !P4 ;  /* 0x01000000ff027807 */ /* 0x000fe40006000000 */
[----:B------:R-:W-:Y:S02]  /*3ae0*/  SEL R103, RZ, 0x10000, !P3 ;  /* 0x00010000ff677807 */ /* 0x000fe40005800000 */
[----:B------:R-:W-:-:S03]  /*3af0*/  SEL R104, RZ, 0x100, !P2 ;  /* 0x00000100ff687807 */ /* 0x000fc60005000000 */
[----:B------:R-:W1:Y:S01]  /*3b00*/  LDC.64 R92, c[0x0][0x3b0] ;  /* 0x0000ec00ff5c7b82 */ /* 0x000e620000000a00 */
[----:B------:R-:W-:Y:S01]  /*3b10*/  IADD3 R2, PT, PT, R104, R2, R103 ;  /* 0x0000000268027210 */ /* 0x000fe20007ffe067 */
[----:B------:R-:W-:Y:S01]  /*3b20*/  VIADD R104, R101, 0x100 ;  /* 0x0000010065687836 */ /* 0x000fe20000000000 */
[----:B------:R-:W-:-:S05]  /*3b30*/  SEL R103, RZ, 0x1, !P1 ;  /* 0x00000001ff677807 */ /* 0x000fca0004800000 */
[----:B------:R-:W-:Y:S01]  /*3b40*/  IMAD.IADD R103, R2, 0x1, R103 ;  /* 0x0000000102677824 */ /* 0x000fe200078e0267 */
[----:B------:R-:W-:Y:S01]  /*3b50*/  MOV R2, R110 ;  /* 0x0000006e00027202 */ /* 0x000fe20000000f00 */
[----:B0-----:R-:W-:-:S05]  /*3b60*/  IMAD.WIDE.U32 R94, R101, 0x10, R94 ;  /* 0x00000010655e7825 */ /* 0x001fca00078e005e */
[----:B------:R2:W-:Y:S01]  /*3b70*/  STG.E.128 desc[UR8][R94.64], R96 ;  /* 0x000000605e007986 */ /* 0x0005e2000c101d08 */
[----:B-1----:R-:W-:-:S05]  /*3b80*/  IMAD.WIDE.U32 R92, R101, 0x4, R92 ;  /* 0x00000004655c7825 */ /* 0x002fca00078e005c */
[----:B------:R2:W-:Y:S02]  /*3b90*/  STG.E desc[UR8][R92.64], R103 ;  /* 0x000000675c007986 */ /* 0x0005e4000c101908 */
.L_x_39847:
[----:B0-----:R-:W-:Y:S05]  /*3ba0*/  BSYNC.RECONVERGENT B0 ;  /* 0x0000000000007941 */ /* 0x001fea0003800200 */
.L_x_39846:
        /* <DEDUP_REMOVED lines=29> */
.L_x_39894:
        /* <DEDUP_REMOVED lines=13> */
.L_x_39896:
[----:B------:R-:W-:Y:S05]  /*3e50*/  BSYNC.RECONVERGENT B2 ;  /* 0x0000000000027941 */ /* 0x000fea0003800200 */
.L_x_39895:
        /* <DEDUP_REMOVED lines=45> */
.L_x_39893:
[----:B------:R-:W-:Y:S05]  /*4130*/  BSYNC.RECONVERGENT B1 ;  /* 0x0000000000017941 */ /* 0x000fea0003800200 */
.L_x_39892:
[----:B------:R-:W0:Y:S01]  /*4140*/  LDC R2, c[0x0][0x408] ;  /* 0x00010200ff027b82 */ /* 0x000e220000000800 */
[----:B------:R-:W-:Y:S01]  /*4150*/  I2FP.F32.U32 R4, R107 ;  /* 0x0000006b00047245 */ /* 0x000fe20000201000 */
[----:B------:R-:W-:Y:S02]  /*4160*/  HFMA2 R107, -RZ, RZ, 0.1171875, 0 ;  /* 0x2f800000ff6b7431 */ /* 0x000fe400000001ff */
[----:B-----5:R-:W-:Y:S01]  /*4170*/  FMUL.FTZ R109, R68, UR4 ;  /* 0x00000004446d7c20 */ /* 0x020fe20008410000 */
[----:B------:R-:W-:Y:S01]  /*4180*/  ISETP.NE.AND P2, PT, R108, 0x1, PT ;  /* 0x000000016c00780c */ /* 0x000fe20003f45270 */
[----:B------:R-:W-:Y:S01]  /*4190*/  BSSY.RECONVERGENT B1, `(.L_x_39897) ;  /* 0x000004f000017945 */ /* 0x000fe20003800200 */
[----:B------:R-:W-:Y:S01]  /*41a0*/  FFMA.FTZ R4, R4, R107, 1.1641532182693481445e-10 ;  /* 0x2f00000004047423 */ /* 0x000fe2000001006b */
[----:B------:R-:W1:Y:S01]  /*41b0*/  LDC R105, c[0x0][0x404] ;  /* 0x00010100ff697b82 */ /* 0x000e620000000800 */
[----:B0-----:R-:W-:-:S03]  /*41c0*/  FMUL.FTZ R109, R109, R2 ;  /* 0x000000026d6d7220 */ /* 0x001fc60000410000 */
[----:B-1----:R-:W-:Y:S01]  /*41d0*/  FSETP.GTU.FTZ.AND P1, PT, R4, R105, PT ;  /* 0x000000690400720b */ /* 0x002fe20003f3c000 */
        /* <DEDUP_REMOVED lines=14> */
.L_x_39899:
        /* <DEDUP_REMOVED lines=13> */
.L_x_39901:
[----:B------:R-:W-:Y:S05]  /*4390*/  BSYNC.RECONVERGENT B2 ;  /* 0x0000000000027941 */ /* 0x000fea0003800200 */
.L_x_39900:
        /* <DEDUP_REMOVED lines=46> */
.L_x_39898:
[----:B------:R-:W-:Y:S05]  /*4680*/  BSYNC.RECONVERGENT B1 ;  /* 0x0000000000017941 */ /* 0x000fea0003800200 */
.L_x_39897:
[----:B------:R-:W-:Y:S01]  /*4690*/  I2FP.F32.U32 R4, R4 ;  /* 0x0000000400047245 */ /* 0x000fe20000201000 */
[----:B------:R-:W-:Y:S01]  /*46a0*/  FMUL.FTZ R69, R69, UR4 ;  /* 0x0000000445457c20 */ /* 0x000fe20008410000 */
[----:B------:R-:W-:Y:S01]  /*46b0*/  ISETP.NE.AND P3, PT, R92, 0x1, PT ;  /* 0x000000015c00780c */ /* 0x000fe20003f65270 */
[----:B------:R-:W-:Y:S01]  /*46c0*/  BSSY.RECONVERGENT B1, `(.L_x_39902) ;  /* 0x000004e000017945 */ /* 0x000fe20003800200 */
[----:B------:R-:W-:Y:S02]  /*46d0*/  HFMA2 R108, -RZ, RZ, 0, 1.1920928955078125e-07 ;  /* 0x00000002ff6c7431 */ /* 0x000fe400000001ff */
[----:B------:R-:W-:Y:S01]  /*46e0*/  FFMA.FTZ R4, R4, R107, 1.1641532182693481445e-10 ;  /* 0x2f00000004047423 */ /* 0x000fe2000001006b */
[----:B------:R-:W-:-:S04]  /*46f0*/  FMUL.FTZ R69, R69, R2 ;  /* 0x0000000245457220 */ /* 0x000fc80000410000 */
        /* <DEDUP_REMOVED lines=14> */
.L_x_39904:
        /* <DEDUP_REMOVED lines=13> */
.L_x_39906:
[----:B------:R-:W-:Y:S05]  /*48b0*/  BSYNC.RECONVERGENT B2 ;  /* 0x0000000000027941 */ /* 0x000fea0003800200 */
.L_x_39905:
        /* <DEDUP_REMOVED lines=46> */
.L_x_39903:
[----:B------:R-:W-:Y:S05]  /*4ba0*/  BSYNC.RECONVERGENT B1 ;  /* 0x0000000000017941 */ /* 0x000fea0003800200 */
.L_x_39902:
        /* <DEDUP_REMOVED lines=21> */
.L_x_39909:
        /* <DEDUP_REMOVED lines=13> */
.L_x_39911:
[----:B------:R-:W-:Y:S05]  /*4dd0*/  BSYNC.RECONVERGENT B2 ;  /* 0x0000000000027941 */ /* 0x000fea0003800200 */
.L_x_39910:
        /* <DEDUP_REMOVED lines=46> */
.L_x_39908:
[----:B------:R-:W-:Y:S05]  /*50c0*/  BSYNC.RECONVERGENT B1 ;  /* 0x0000000000017941 */ /* 0x000fea0003800200 */
.L_x_39907:
        /* <DEDUP_REMOVED lines=9> */
.L_x_39891:
        /* <DEDUP_REMOVED lines=16> */
.L_x_39915:
        /* <DEDUP_REMOVED lines=13> */
.L_x_39917:
[----:B------:R-:W-:Y:S05]  /*5330*/  BSYNC.RECONVERGENT B2 ;  /* 0x0000000000027941 */ /* 0x000fea0003800200 */
.L_x_39916:
        /* <DEDUP_REMOVED lines=45> */
.L_x_39914:
[----:B------:R-:W-:Y:S05]  /*5610*/  BSYNC.RECONVERGENT B1 ;  /* 0x0000000000017941 */ /* 0x000fea0003800200 */
.L_x_39913:
[----:B------:R-:W0:Y:S01]  /*5620*/  LDC R93, c[0x0][0x404] ;  /* 0x00010100ff5d7b82 */ /* 0x000e220000000800 */
[----:B------:R-:W-:Y:S01]  /*5630*/  ISETP.NE.AND P2, PT, R105, 0x1, PT ;  /* 0x000000016900780c */ /* 0x000fe20003f45270 */
[----:B------:R-:W-:Y:S01]  /*5640*/  IMAD.MOV.U32 R2, RZ, RZ, 0x2f800000 ;  /* 0x2f800000ff027424 */ /* 0x000fe200078e00ff */
[----:B------:R-:W-:Y:S01]  /*5650*/  I2FP.F32.U32 R95, R94 ;  /* 0x0000005e005f7245 */ /* 0x000fe20000201000 */
[----:B------:R-:W-:Y:S01]  /*5660*/  BSSY.RECONVERGENT B1, `(.L_x_39918) ;  /* 0x000004d000017945 */ /* 0x000fe20003800200 */
[----:B------:R-:W-:-:S03]  /*5670*/  HFMA2 R94, -RZ, RZ, 0, 1.1920928955078125e-07 ;  /* 0x00000002ff5e7431 */ /* 0x000fc600000001ff */
[----:B------:R-:W1:Y:S01]  /*5680*/  LDC R92, c[0x0][0x408] ;  /* 0x00010200ff5c7b82 */ /* 0x000e620000000800 */
[----:B------:R-:W-:Y:S01]  /*5690*/  FFMA.FTZ R4, R95, R2, 1.1641532182693481445e-10 ;  /* 0x2f0000005f047423 */ /* 0x000fe20000010002 */
[----:B-----5:R-:W-:-:S04]  /*56a0*/  FMUL.FTZ R95, R68, UR4 ;  /* 0x00000004445f7c20 */ /* 0x020fc80008410000 */
[----:B0-----:R-:W-:Y:S01]  /*56b0*/  FSETP.LE.FTZ.AND P1, PT, R4, R93, PT ;  /* 0x0000005d0400720b */ /* 0x001fe20003f33000 */
[----:B------:R-:W-:Y:S02]  /*56c0*/  IMAD.MOV.U32 R4, RZ, RZ, R0 ;  /* 0x000000ffff047224 */ /* 0x000fe400078e0000 */
        /* <DEDUP_REMOVED lines=10> */
.L_x_39920:
        /* <DEDUP_REMOVED lines=13> */
.L_x_39922:
[----:B------:R-:W-:Y:S05]  /*5840*/  BSYNC.RECONVERGENT B2 ;  /* 0x0000000000027941 */ /* 0x000fea0003800200 */
.L_x_39921:
        /* <DEDUP_REMOVED lines=46> */
.L_x_39919:
[----:B------:R-:W-:Y:S05]  /*5b30*/  BSYNC.RECONVERGENT B1 ;  /* 0x0000000000017941 */ /* 0x000fea0003800200 */
.L_x_39918:
[----:B------:R-:W-:Y:S01]  /*5b40*/  ISETP.NE.AND P3, PT, R94, 0x1, PT ;  /* 0x000000015e00780c */ /* 0x000fe20003f65270 */
[----:B------:R-:W-:Y:S01]  /*5b50*/  FMUL.FTZ R69, R69, UR4 ;  /* 0x0000000445457c20 */ /* 0x000fe20008410000 */
[----:B------:R-:W-:Y:S01]  /*5b60*/  I2FP.F32.U32 R95, R4 ;  /* 0x00000004005f7245 */ /* 0x000fe20000201000 */
[----:B------:R-:W-:Y:S01]  /*5b70*/  BSSY.RECONVERGENT B1, `(.L_x_39923) ;  /* 0x000004b000017945 */ /* 0x000fe20003800200 */
[----:B------:R-:W-:Y:S02]  /*5b80*/  IMAD.MOV.U32 R107, RZ, RZ, 0x2 ;  /* 0x00000002ff6b7424 */ /* 0x000fe400078e00ff */
[----:B------:R-:W-:Y:S01]  /*5b90*/  FMUL.FTZ R69, R69, R92 ;  /* 0x0000005c45457220 */ /* 0x000fe20000410000 */
[----:B------:R-:W-:-:S05]  /*5ba0*/  FFMA.FTZ R4, R95, R2, 1.1641532182693481445e-10 ;  /* 0x2f0000005f047423 */ /* 0x000fca0000010002 */
        /* <DEDUP_REMOVED lines=11> */
.L_x_39925:
        /* <DEDUP_REMOVED lines=13> */
.L_x_39927:
[----:B------:R-:W-:Y:S05]  /*5d30*/  BSYNC.RECONVERGENT B2 ;  /* 0x0000000000027941 */ /* 0x000fea0003800200 */
.L_x_39926:
[----:B------:R-:W-:Y:S01]  /*5d40*/  IMAD.WIDE.U32 R110, R100, -0x326172a9, RZ ;  /* 0xcd9e8d57646e7825 */ /* 0x000fe200078e00ff */
[----:B------:R-:W-:Y:S01]  /*5d50*/  LOP3.LUT R94, R3, UR7, R5, 0x96, !PT ;  /* 0x00000007035e7c12 */ /* 0x000fe2000f8e9605 */
[----:B------:R-:W-:Y:S02]  /*5d60*/  UIADD3 UR5, UPT, UPT, UR6, 0x1715609d, URZ ;  /* 0x1715609d06057890 */ /* 0x000fe4000fffe0ff */
[----:B------:R-:W-:Y:S01]  /*5d70*/  HFMA2 R107, -RZ, RZ, 0, 0 ;  /* 0x00000000ff6b7431 */ /* 0x000fe200000001ff */
        /* <DEDUP_REMOVED lines=42> */
.L_x_39924:
[----:B------:R-:W-:Y:S05]  /*6020*/  BSYNC.RECONVERGENT B1 ;  /* 0x0000000000017941 */ /* 0x000fea0003800200 */
.L_x_39923:
[----:B------:R-:W-:Y:S01]  /*6030*/  ISETP.NE.AND P4, PT, R107, 0x1, PT ;  /* 0x000000016b00780c */ /* 0x000fe20003f85270 */
[----:B------:R-:W-:Y:S01]  /*6040*/  FMUL.FTZ R105, R70, UR4 ;  /* 0x0000000446697c20 */ /* 0x000fe20008410000 */
[----:B------:R-:W-:Y:S01]  /*6050*/  I2FP.F32.U32 R95, R4 ;  /* 0x00000004005f7245 */ /* 0x000fe20000201000 */
[----:B------:R-:W-:Y:S02]  /*6060*/  BSSY.RECONVERGENT B1, `(.L_x_39928) ;  /* 0x000004b000017945 */ /* 0x000fe40003800200 */
[----:B------:R-:W-:Y:S02]  /*6070*/  FMUL.FTZ R70, R105, R92 ;  /* 0x0000005c69467220 */ /* 0x000fe40000410000 */
[----:B------:R-:W-:Y:S01]  /*6080*/  FFMA.FTZ R4, R95, R2, 1.1641532182693481445e-10 ;  /* 0x2f0000005f047423 */ /* 0x000fe20000010002 */
[----:B------:R-:W-:-:S04]  /*6090*/  IMAD.MOV.U32 R95, RZ, RZ, R0 ;  /* 0x000000ffff5f7224 */ /* 0x000fc800078e0000 */
[----:B------:R-:W-:Y:S01]  /*60a0*/  FSETP.LE.FTZ.AND P3, PT, R4, R93, PT ;  /* 0x0000005d0400720b */ /* 0x000fe20003f73000 */
        /* <DEDUP_REMOVED lines=10> */
.L_x_39930:
        /* <DEDUP_REMOVED lines=13> */
.L_x_39932:
[----:B------:R-:W-:Y:S05]  /*6220*/  BSYNC.RECONVERGENT B2 ;  /* 0x0000000000027941 */ /* 0x000fea0003800200 */
.L_x_39931:
        /* <DEDUP_REMOVED lines=46> */
.L_x_39929:
[----:B------:R-:W-:Y:S05]  /*6510*/  BSYNC.RECONVERGENT B1 ;  /* 0x0000000000017941 */ /* 0x000fea0003800200 */
.L_x_39928:
        /* <DEDUP_REMOVED lines=10> */
.L_x_39912:
        /* <DEDUP_REMOVED lines=14> */
.L_x_39890:
[----:B------:R-:W-:Y:S05]  /*66a0*/  BSYNC.RECONVERGENT B0 ;  /* 0x0000000000007941 */ /* 0x000fea0003800200 */
.L_x_39889:
        /* <DEDUP_REMOVED lines=29> */
.L_x_39938:
        /* <DEDUP_REMOVED lines=13> */
.L_x_39940:
[----:B------:R-:W-:Y:S05]  /*6950*/  BSYNC.RECONVERGENT B2 ;  /* 0x0000000000027941 */ /* 0x000fea0003800200 */
.L_x_39939:
        /* <DEDUP_REMOVED lines=45> */
.L_x_39937:
[----:B------:R-:W-:Y:S05]  /*6c30*/  BSYNC.RECONVERGENT B1 ;  /* 0x0000000000017941 */ /* 0x000fea0003800200 */
.L_x_39936:
[----:B------:R-:W0:Y:S01]  /*6c40*/  LDC R2, c[0x0][0x408] ;  /* 0x00010200ff027b82 */ /* 0x000e220000000800 */
[----:B------:R-:W-:Y:S01]  /*6c50*/  I2FP.F32.U32 R109, R109 ;  /* 0x0000006d006d7245 */ /* 0x000fe20000201000 */
[----:B------:R-:W-:Y:S02]  /*6c60*/  IMAD.MOV.U32 R114, RZ, RZ, 0x2f800000 ;  /* 0x2f800000ff727424 */ /* 0x000fe400078e00ff */
[----:B-----5:R-:W-:Y:S01]  /*6c70*/  FMUL.FTZ R111, R72, UR4 ;  /* 0x00000004486f7c20 */ /* 0x020fe20008410000 */
[----:B------:R-:W-:Y:S01]  /*6c80*/  ISETP.NE.AND P2, PT, R108, 0x1, PT ;  /* 0x000000016c00780c */ /* 0x000fe20003f45270 */
[----:B------:R-:W-:Y:S01]  /*6c90*/  BSSY.RECONVERGENT B1, `(.L_x_39941) ;  /* 0x000004f000017945 */ /* 0x000fe20003800200 */
[----:B------:R-:W-:Y:S01]  /*6ca0*/  FFMA.FTZ R4, R109, R114, 1.1641532182693481445e-10 ;  /* 0x2f0000006d047423 */ /* 0x000fe20000010072 */
[----:B------:R-:W1:Y:S01]  /*6cb0*/  LDC R107, c[0x0][0x404] ;  /* 0x00010100ff6b7b82 */ /* 0x000e620000000800 */
[----:B0-----:R-:W-:-:S03]  /*6cc0*/  FMUL.FTZ R111, R111, R2 ;  /* 0x000000026f6f7220 */ /* 0x001fc60000410000 */
[----:B-1----:R-:W-:Y:S02]  /*6cd0*/  FSETP.GTU.FTZ.AND P1, PT, R4, R107, PT ;  /* 0x0000006b0400720b */ /* 0x002fe40003f3c000 */
        /* <DEDUP_REMOVED lines=14> */
.L_x_39943:
        /* <DEDUP_REMOVED lines=13> */
.L_x_39945:
[----:B------:R-:W-:Y:S05]  /*6e90*/  BSYNC.RECONVERGENT B2 ;  /* 0x0000000000027941 */ /* 0x000fea0003800200 */
.L_x_39944:
        /* <DEDUP_REMOVED lines=46> */
.L_x_39942:
[----:B------:R-:W-:Y:S05]  /*7180*/  BSYNC.RECONVERGENT B1 ;  /* 0x0000000000017941 */ /* 0x000fea0003800200 */
.L_x_39941:
        /* <DEDUP_REMOVED lines=21> */
.L_x_39948:
        /* <DEDUP_REMOVED lines=13> */
.L_x_39950:
[----:B------:R-:W-:Y:S05]  /*73b0*/  BSYNC.RECONVERGENT B2 ;  /* 0x0000000000027941 */ /* 0x000fea0003800200 */
.L_x_39949:
        /* <DEDUP_REMOVED lines=46> */
.L_x_39947:
[----:B------:R-:W-:Y:S05]  /*76a0*/  BSYNC.RECONVERGENT B1 ;  /* 0x0000000000017941 */ /* 0x000fea0003800200 */
.L_x_39946:
[----:B------:R-:W-:Y:S01]  /*76b0*/  I2FP.F32.U32 R93, R4 ;  /* 0x00000004005d7245 */ /* 0x000fe20000201000 */
[----:B------:R-:W-:Y:S01]  /*76c0*/  FMUL.FTZ R109, R74, UR4 ;  /* 0x000000044a6d7c20 */ /* 0x000fe20008410000 */
[----:B------:R-:W-:Y:S01]  /*76d0*/  ISETP.NE.AND P4, PT, R108, 0x1, PT ;  /* 0x000000016c00780c */ /* 0x000fe20003f85270 */
[----:B------:R-:W-:Y:S02]  /*76e0*/  BSSY.RECONVERGENT B1, `(.L_x_39951) ;  /* 0x000004e000017945 */ /* 0x000fe40003800200 */
[----:B------:R-:W-:Y:S01]  /*76f0*/  FFMA.FTZ R4, R93, R114, 1.1641532182693481445e-10 ;  /* 0x2f0000005d047423 */ /* 0x000fe20000010072 */
[----:B------:R-:W-:Y:S01]  /*7700*/  FMUL.FTZ R109, R109, R2 ;  /* 0x000000026d6d7220 */ /* 0x000fe20000410000 */
[----:B------:R-:W-:-:S03]  /*7710*/  IMAD.MOV.U32 R93, RZ, RZ, R0 ;  /* 0x000000ffff5d7224 */ /* 0x000fc600078e0000 */
        /* <DEDUP_REMOVED lines=14> */
.L_x_39953:
        /* <DEDUP_REMOVED lines=13> */
.L_x_39955:
[----:B------:R-:W-:Y:S05]  /*78d0*/  BSYNC.RECONVERGENT B2 ;  /* 0x0000000000027941 */ /* 0x000fea0003800200 */
.L_x_39954:
        /* <DEDUP_REMOVED lines=46> */
.L_x_39952:
[----:B------:R-:W-:Y:S05]  /*7bc0*/  BSYNC.RECONVERGENT B1 ;  /* 0x0000000000017941 */ /* 0x000fea0003800200 */
.L_x_39951:
        /* <DEDUP_REMOVED lines=9> */
.L_x_39935:
        /* <DEDUP_REMOVED lines=16> */
.L_x_39959:
        /* <DEDUP_REMOVED lines=13> */
.L_x_39961:
[----:B------:R-:W-:Y:S05]  /*7e30*/  BSYNC.RECONVERGENT B2 ;  /* 0x0000000000027941 */ /* 0x000fea0003800200 */
.L_x_39960:
        /* <DEDUP_REMOVED lines=45> */
.L_x_39958:
[----:B------:R-:W-:Y:S05]  /*8110*/  BSYNC.RECONVERGENT B1 ;  /* 0x0000000000017941 */ /* 0x000fea0003800200 */
.L_x_39957:
[----:B------:R-:W0:Y:S01]  /*8120*/  LDC R2, c[0x0][0x404] ;  /* 0x00010100ff027b82 */ /* 0x000e220000000800 */
[----:B------:R-:W-:Y:S01]  /*8130*/  I2FP.F32.U32 R4, R93 ;  /* 0x0000005d00047245 */ /* 0x000fe20000201000 */
[----:B------:R-:W-:Y:S01]  /*8140*/  HFMA2 R93, -RZ, RZ, 0.1171875, 0 ;  /* 0x2f800000ff5d7431 */ /* 0x000fe200000001ff */
[----:B------:R-:W-:Y:S01]  /*8150*/  ISETP.NE.AND P2, PT, R94, 0x1, PT ;  /* 0x000000015e00780c */ /* 0x000fe20003f45270 */
[----:B------:R-:W-:Y:S01]  /*8160*/  BSSY.RECONVERGENT B1, `(.L_x_39962) ;  /* 0x000004d000017945 */ /* 0x000fe20003800200 */
[----:B------:R-:W-:Y:S02]  /*8170*/  IMAD.MOV.U32 R107, RZ, RZ, 0x2 ;  /* 0x00000002ff6b7424 */ /* 0x000fe400078e00ff */
[----:B------:R-:W-:Y:S01]  /*8180*/  FFMA.FTZ R95, R4, R93, 1.1641532182693481445e-10 ;  /* 0x2f000000045f7423 */ /* 0x000fe2000001005d */
[----:B------:R-:W1:Y:S01]  /*8190*/  LDC R92, c[0x0][0x408] ;  /* 0x00010200ff5c7b82 */ /* 0x000e620000000800 */
[----:B------:R-:W-:-:S03]  /*81a0*/  IMAD.MOV.U32 R4, RZ, RZ, R0 ;  /* 0x000000ffff047224 */ /* 0x000fc600078e0000 */
[----:B0-----:R-:W-:Y:S01]  /*81b0*/  FSETP.LE.FTZ.AND P1, PT, R95, R2, PT ;  /* 0x000000025f00720b */ /* 0x001fe20003f33000 */
[----:B-----5:R-:W-:-:S04]  /*81c0*/  FMUL.FTZ R95, R72, UR4 ;  /* 0x00000004485f7c20 */ /* 0x020fc80008410000 */
[----:B-1----:R-:W-:Y:S01]  /*81d0*/  FMUL.FTZ R72, R95, R92 ;  /* 0x0000005c5f487220 */ /* 0x002fe20000410000 */
        /* <DEDUP_REMOVED lines=9> */
.L_x_39964:
        /* <DEDUP_REMOVED lines=13> */
.L_x_39966:
[----:B------:R-:W-:Y:S05]  /*8340*/  BSYNC.RECONVERGENT B2 ;  /* 0x0000000000027941 */ /* 0x000fea0003800200 */
.L_x_39965:
        /* <DEDUP_REMOVED lines=46> */
.L_x_39963:
[----:B------:R-:W-:Y:S05]  /*8630*/  BSYNC.RECONVERGENT B1 ;  /* 0x0000000000017941 */ /* 0x000fea0003800200 */
.L_x_39962:
        /* <DEDUP_REMOVED lines=18> */
.L_x_39969:
        /* <DEDUP_REMOVED lines=13> */
.L_x_39971:
[----:B------:R-:W-:Y:S05]  /*8830*/  BSYNC.RECONVERGENT B2 ;  /* 0x0000000000027941 */ /* 0x000fea0003800200 */
.L_x_39970:
        /* <DEDUP_REMOVED lines=46> */
.L_x_39968:
[----:B------:R-:W-:Y:S05]  /*8b20*/  BSYNC.RECONVERGENT B1 ;  /* 0x0000000000017941 */ /* 0x000fea0003800200 */
.L_x_39967:
[----:B------:R-:W-:Y:S01]  /*8b30*/  ISETP.NE.AND P4, PT, R94, 0x1, PT ;  /* 0x000000015e00780c */ /* 0x000fe20003f85270 */
[----:B------:R-:W-:Y:S01]  /*8b40*/  FMUL.FTZ R107, R74, UR4 ;  /* 0x000000044a6b7c20 */ /* 0x000fe20008410000 */
[----:B------:R-:W-:Y:S01]  /*8b50*/  I2FP.F32.U32 R4, R4 ;  /* 0x0000000400047245 */ /* 0x000fe20000201000 */
[----:B------:R-:W-:Y:S02]  /*8b60*/  BSSY.RECONVERGENT B1, `(.L_x_39972) ;  /* 0x000004b000017945 */ /* 0x000fe40003800200 */
[----:B------:R-:W-:Y:S02]  /*8b70*/  FMUL.FTZ R74, R107, R92 ;  /* 0x0000005c6b4a7220 */ /* 0x000fe40000410000 */
[----:B------:R-:W-:Y:S01]  /*8b80*/  FFMA.FTZ R95, R4, R93, 1.1641532182693481445e-10 ;  /* 0x2f000000045f7423 */ /* 0x000fe2000001005d */
[----:B------:R-:W-:-:S04]  /*8b90*/  IMAD.MOV.U32 R4, RZ, RZ, 0x2 ;  /* 0x00000002ff047424 */ /* 0x000fc800078e00ff */
        /* <DEDUP_REMOVED lines=11> */
.L_x_39974:
        /* <DEDUP_REMOVED lines=13> */
.L_x_39976:
[----:B------:R-:W-:Y:S05]  /*8d20*/  BSYNC.RECONVERGENT B2 ;  /* 0x0000000000027941 */ /* 0x000fea0003800200 */
.L_x_39975:
        /* <DEDUP_REMOVED lines=46> */
.L_x_39973:
[----:B------:R-:W-:Y:S05]  /*9010*/  BSYNC.RECONVERGENT B1 ;  /* 0x0000000000017941 */ /* 0x000fea0003800200 */
.L_x_39972:
        /* <DEDUP_REMOVED lines=8> */
[----:B------:R-:W-:Y:S02]  /*90a0*/  FSEL R75, R75, RZ, !P4 ;  /* 0x000000ff4b4b7208 */ /* 0x000fe40006000000 */
[----:B------:R-:W-:-:S13]  /*90b0*/  PLOP3.LUT P4, PT, P4, PT, PT, 0x8, 0x80 ;  /* 0x000000000080781c */ /* 0x000fda000278e170 */
.L_x_39956:
        /* <DEDUP_REMOVED lines=8> */
[----:B------:R-:W-:Y:S02]  /*9140*/  IMAD.MOV.U32 R2, RZ, RZ, R106 ;  /* 0x000000ffff027224 */ /* 0x000fe400078e006a */
[----:B0-----:R-:W-:-:S05]  /*9150*/  IMAD.WIDE.U32 R94, R104, 0x10, R94 ;  /* 0x00000010685e7825 */ /* 0x001fca00078e005e */
[----:B------:R0:W-:Y:S01]  /*9160*/  STG.E.128 desc[UR8][R94.64], R72 ;  /* 0x000000485e007986 */ /* 0x0001e2000c101d08 */
[C---:B-1----:R-:W-:Y:S01]  /*9170*/  IMAD.WIDE.U32 R92, R104.reuse, 0x4, R92 ;  /* 0x00000004685c7825 */ /* 0x042fe200078e005c */
[----:B------:R-:W-:-:S04]  /*9180*/  IADD3 R104, PT, PT, R104, 0x100, RZ ;  /* 0x0000010068687810 */ /* 0x000fc80007ffe0ff */
[----:B------:R0:W-:Y:S03]  /*9190*/  STG.E desc[UR8][R92.64], R107 ;  /* 0x0000006b5c007986 */ /* 0x0001e6000c101908 */
.L_x_39934:
[----:B------:R-:W-:Y:S05]  /*91a0*/  BSYNC.RECONVERGENT B0 ;  /* 0x0000000000007941 */ /* 0x000fea0003800200 */
.L_x_39933:
        /* <DEDUP_REMOVED lines=29> */
.L_x_39982:
        /* <DEDUP_REMOVED lines=13> */
.L_x_39984:
[----:B------:R-:W-:Y:S05]  /*9450*/  BSYNC.RECONVERGENT B2 ;  /* 0x0000000000027941 */ /* 0x000fea0003800200 */
.L_x_39983:
        /* <DEDUP_REMOVED lines=45> */
.L_x_39981:
[----:B------:R-:W-:Y:S05]  /*9730*/  BSYNC.RECONVERGENT B1 ;  /* 0x0000000000017941 */ /* 0x000fea0003800200 */
.L_x_39980:
        /* <DEDUP_REMOVED lines=24> */
.L_x_39987:
        /* <DEDUP_REMOVED lines=13> */
.L_x_39989:
[----:B------:R-:W-:Y:S05]  /*9990*/  BSYNC.RECONVERGENT B2 ;  /* 0x0000000000027941 */ /* 0x000fea0003800200 */
.L_x_39988:
        /* <DEDUP_REMOVED lines=46> */
.L_x_39986:
[----:B------:R-:W-:Y:S05]  /*9c80*/  BSYNC.RECONVERGENT B1 ;  /* 0x0000000000017941 */ /* 0x000fea0003800200 */
.L_x_39985:
        /* <DEDUP_REMOVED lines=21> */
.L_x_39992:
        /* <DEDUP_REMOVED lines=13> */
.L_x_39994:
[----:B------:R-:W-:Y:S05]  /*9eb0*/  BSYNC.RECONVERGENT B2 ;  /* 0x0000000000027941 */ /* 0x000fea0003800200 */
.L_x_39993:
        /* <DEDUP_REMOVED lines=46> */
.L_x_39991:
[----:B------:R-:W-:Y:S05]  /*a1a0*/  BSYNC.RECONVERGENT B1 ;  /* 0x0000000000017941 */ /* 0x000fea0003800200 */
.L_x_39990:
[----:B------:R-:W-:Y:S01]  /*a1b0*/  I2FP.F32.U32 R4, R4 ;  /* 0x0000000400047245 */ /* 0x000fe20000201000 */
[----:B------:R-:W-:Y:S01]  /*a1c0*/  FMUL.FTZ R93, R78, UR4 ;  /* 0x000000044e5d7c20 */ /* 0x000fe20008410000 */
[----:B------:R-:W-:Y:S01]  /*a1d0*/  ISETP.NE.AND P4, PT, R109, 0x1, PT ;  /* 0x000000016d00780c */ /* 0x000fe20003f85270 */
[----:B------:R-:W-:Y:S01]  /*a1e0*/  BSSY.RECONVERGENT B1, `(.L_x_39995) ;  /* 0x000004e000017945 */ /* 0x000fe20003800200 */
[----:B------:R-:W-:Y:S02]  /*a1f0*/  IMAD.MOV.U32 R108, RZ, RZ, R0 ;  /* 0x000000ffff6c7224 */ /* 0x000fe400078e0000 */
[----:B------:R-:W-:Y:S01]  /*a200*/  FFMA.FTZ R4, R4, R115, 1.1641532182693481445e-10 ;  /* 0x2f00000004047423 */ /* 0x000fe20000010073 */
[----:B------:R-:W-:-:S04]  /*a210*/  FMUL.FTZ R93, R93, R2 ;  /* 0x000000025d5d7220 */ /* 0x000fc80000410000 */
        /* <DEDUP_REMOVED lines=14> */
.L_x_39997:
        /* <DEDUP_REMOVED lines=13> */
.L_x_39999:
[----:B------:R-:W-:Y:S05]  /*a3d0*/  BSYNC.RECONVERGENT B2 ;  /* 0x0000000000027941 */ /* 0x000fea0003800200 */
.L_x_39998:
        /* <DEDUP_REMOVED lines=46> */
.L_x_39996:
[----:B------:R-:W-:Y:S05]  /*a6c0*/  BSYNC.RECONVERGENT B1 ;  /* 0x0000000000017941 */ /* 0x000fea0003800200 */
.L_x_39995:
        /* <DEDUP_REMOVED lines=9> */
.L_x_39979:
[----:B------:R-:W-:Y:S01]  /*a760*/  ISETP.NE.AND P1, PT, R4, 0x1, PT ;  /* 0x000000010400780c */ /* 0x000fe20003f25270 */
[----:B------:R-:W-:Y:S01]  /*a770*/  BSSY.RECONVERGENT B1, `(.L_x_40001) ;  /* 0x000004a000017945 */ /* 0x000fe20003800200 */
[----:B0-----:R-:W-:Y:S02]  /*a780*/  HFMA2 R94, -RZ, RZ, 0, 1.1920928955078125e-07 ;  /* 0x00000002ff5e7431 */ /* 0x001fe400000001ff */
        /* <DEDUP_REMOVED lines=13> */
.L_x_40003:
        /* <DEDUP_REMOVED lines=13> */
.L_x_40005:
[----:B------:R-:W-:Y:S05]  /*a930*/  BSYNC.RECONVERGENT B2 ;  /* 0x0000000000027941 */ /* 0x000fea0003800200 */
.L_x_40004:
        /* <DEDUP_REMOVED lines=45> */
.L_x_40002:
[----:B------:R-:W-:Y:S05]  /*ac10*/  BSYNC.RECONVERGENT B1 ;  /* 0x0000000000017941 */ /* 0x000fea0003800200 */
.L_x_40001:
[----:B------:R-:W0:Y:S01]  /*ac20*/  LDC R2, c[0x0][0x404] ;  /* 0x00010100ff027b82 */ /* 0x000e220000000800 */
[----:B------:R-:W-:Y:S01]  /*ac30*/  ISETP.NE.AND P2, PT, R94, 0x1, PT ;  /* 0x000000015e00780c */ /* 0x000fe20003f45270 */
[----:B-----5:R-:W-:Y:S01]  /*ac40*/  FMUL.FTZ R107, R76, UR4 ;  /* 0x000000044c6b7c20 */ /* 0x020fe20008410000 */
[----:B------:R-:W-:Y:S01]  /*ac50*/  I2FP.F32.U32 R4, R93 ;  /* 0x0000005d00047245 */ /* 0x000fe20000201000 */
[----:B------:R-:W-:Y:S01]  /*ac60*/  IMAD.MOV.U32 R93, RZ, RZ, 0x2f800000 ;  /* 0x2f800000ff5d7424 */ /* 0x000fe200078e00ff */
[----:B------:R-:W-:Y:S01]  /*ac70*/  BSSY.RECONVERGENT B1, `(.L_x_40006) ;  /* 0x000004c000017945 */ /* 0x000fe20003800200 */
[----:B------:R-:W-:Y:S02]  /*ac80*/  IMAD.MOV.U32 R76, RZ, RZ, 0x2 ;  /* 0x00000002ff4c7424 */ /* 0x000fe400078e00ff */
[----:B------:R-:W1:Y:S01]  /*ac90*/  LDC R92, c[0x0][0x408] ;  /* 0x00010200ff5c7b82 */ /* 0x000e620000000800 */
[----:B------:R-:W-:Y:S01]  /*aca0*/  FFMA.FTZ R95, R4, R93, 1.1641532182693481445e-10 ;  /* 0x2f000000045f7423 */ /* 0x000fe2000001005d */
[----:B------:R-:W-:-:S04]  /*acb0*/  MOV R4, R0 ;  /* 0x0000000000047202 */ /* 0x000fc80000000f00 */
        /* <DEDUP_REMOVED lines=11> */
.L_x_40008:
        /* <DEDUP_REMOVED lines=13> */
.L_x_40010:
[----:B------:R-:W-:Y:S05]  /*ae40*/  BSYNC.RECONVERGENT B2 ;  /* 0x0000000000027941 */ /* 0x000fea0003800200 */
.L_x_40009:
        /* <DEDUP_REMOVED lines=46> */
.L_x_40007:
[----:B------:R-:W-:Y:S05]  /*b130*/  BSYNC.RECONVERGENT B1 ;  /* 0x0000000000017941 */ /* 0x000fea0003800200 */
.L_x_40006:
        /* <DEDUP_REMOVED lines=18> */
.L_x_40013:
        /* <DEDUP_REMOVED lines=13> */
.L_x_40015:
[----:B------:R-:W-:Y:S05]  /*b330*/  BSYNC.RECONVERGENT B2 ;  /* 0x0000000000027941 */ /* 0x000fea0003800200 */
.L_x_40014:
        /* <DEDUP_REMOVED lines=46> */
.L_x_40012:
[----:B------:R-:W-:Y:S05]  /*b620*/  BSYNC.RECONVERGENT B1 ;  /* 0x0000000000017941 */ /* 0x000fea0003800200 */
.L_x_40011:
        /* <DEDUP_REMOVED lines=18> */
.L_x_40018:
        /* <DEDUP_REMOVED lines=13> */
.L_x_40020:
[----:B------:R-:W-:Y:S05]  /*b820*/  BSYNC.RECONVERGENT B2 ;  /* 0x0000000000027941 */ /* 0x000fea0003800200 */
.L_x_40019:
        /* <DEDUP_REMOVED lines=46> */
.L_x_40017:
[----:B------:R-:W-:Y:S05]  /*bb10*/  BSYNC.RECONVERGENT B1 ;  /* 0x0000000000017941 */ /* 0x000fea0003800200 */
.L_x_40016:
        /* <DEDUP_REMOVED lines=10> */
.L_x_40000:
        /* <DEDUP_REMOVED lines=14> */
.L_x_39978:
[----:B------:R-:W-:Y:S05]  /*bca0*/  BSYNC.RECONVERGENT B0 ;  /* 0x0000000000007941 */ /* 0x000fea0003800200 */
.L_x_39977:
[----:B------:R-:W-:Y:S01]  /*bcb0*/  ISETP.GE.U32.AND P1, PT, R8, 0x500, PT ;  /* 0x000005000800780c */ /* 0x000fe20003f26070 */
[----:B------:R-:W-:Y:S03]  /*bcc0*/  BSSY.RECONVERGENT B0, `(.L_x_40021) ;  /* 0x00002ae000007945 */ /* 0x000fe60003800200 */
[----:B0-2---:R-:W-:-:S09]  /*bcd0*/  P2R R107, PR, RZ, 0x2 ;  /* 0x00000002ff6b7803 */ /* 0x005fd20000000000 */
        /* <DEDUP_REMOVED lines=26> */
.L_x_40026:
        /* <DEDUP_REMOVED lines=13> */
.L_x_40028:
[----:B------:R-:W-:Y:S05]  /*bf50*/  BSYNC.RECONVERGENT B2 ;  /* 0x0000000000027941 */ /* 0x000fea0003800200 */
.L_x_40027:
        /* <DEDUP_REMOVED lines=45> */
.L_x_40025:
[----:B------:R-:W-:Y:S05]  /*c230*/  BSYNC.RECONVERGENT B1 ;  /* 0x0000000000017941 */ /* 0x000fea0003800200 */
.L_x_40024:
        /* <DEDUP_REMOVED lines=24> */
.L_x_40031:
        /* <DEDUP_REMOVED lines=13> */
.L_x_40033:
[----:B------:R-:W-:Y:S05]  /*c490*/  BSYNC.RECONVERGENT B2 ;  /* 0x0000000000027941 */ /* 0x000fea0003800200 */
.L_x_40032:
        /* <DEDUP_REMOVED lines=46> */
.L_x_40030:
[----:B------:R-:W-:Y:S05]  /*c780*/  BSYNC.RECONVERGENT B1 ;  /* 0x0000000000017941 */ /* 0x000fea0003800200 */
.L_x_40029:
        /* <DEDUP_REMOVED lines=21> */
.L_x_40036:
        /* <DEDUP_REMOVED lines=13> */
.L_x_40038:
[----:B------:R-:W-:Y:S05]  /*c9b0*/  BSYNC.RECONVERGENT B2 ;  /* 0x0000000000027941 */ /* 0x000fea0003800200 */
.L_x_40037:
        /* <DEDUP_REMOVED lines=43> */
[----:B------:R-:W-:Y:S01]  /*cc70*/  MOV R108, R114 ;  /* 0x00000072006c7202 */ /* 0x000fe20000000f00 */
[----:B------:R-:W-:Y:S01]  /*cc80*/  IMAD.MOV.U32 R114, RZ, RZ, R92 ;  /* 0x000000ffff727224 */ /* 0x000fe200078e005c */
[----:B------:R-:W-:-:S07]  /*cc90*/  LOP3.LUT R6, R4, UR29, R93, 0x96, !PT ;  /* 0x0000001d04067c12 */ /* 0x000fce000f8e965d */
.L_x_40035:
[----:B------:R-:W-:Y:S05]  /*cca0*/  BSYNC.RECONVERGENT B1 ;  /* 0x0000000000017941 */ /* 0x000fea0003800200 */
.L_x_40034:
[----:B------:R-:W-:Y:S01]  /*ccb0*/  I2FP.F32.U32 R93, R108 ;  /* 0x0000006c005d7245 */ /* 0x000fe20000201000 */
[----:B------:R-:W-:Y:S01]  /*ccc0*/  FMUL.FTZ R109, R82, UR4 ;  /* 0x00000004526d7c20 */ /* 0x000fe20008410000 */
[----:B------:R-:W-:Y:S01]  /*ccd0*/  ISETP.NE.AND P4, PT, R110, 0x1, PT ;  /* 0x000000016e00780c */ /* 0x000fe20003f85270 */
[----:B------:R-:W-:Y:S02]  /*cce0*/  BSSY.RECONVERGENT B1, `(.L_x_40039) ;  /* 0x000004e000017945 */ /* 0x000fe40003800200 */
[----:B------:R-:W-:Y:S01]  /*ccf0*/  FFMA.FTZ R4, R93, R116, 1.1641532182693481445e-10 ;  /* 0x2f0000005d047423 */ /* 0x000fe20000010074 */
[----:B------:R-:W-:Y:S01]  /*cd00*/  FMUL.FTZ R109, R109, R2 ;  /* 0x000000026d6d7220 */ /* 0x000fe20000410000 */
[----:B------:R-:W-:-:S03]  /*cd10*/  MOV R93, R0 ;  /* 0x00000000005d7202 */ /* 0x000fc60000000f00 */
        /* <DEDUP_REMOVED lines=14> */
.L_x_40041:
        /* <DEDUP_REMOVED lines=13> */
.L_x_40043:
[----:B------:R-:W-:Y:S05]  /*ced0*/  BSYNC.RECONVERGENT B2 ;  /* 0x0000000000027941 */ /* 0x000fea0003800200 */
.L_x_40042:
        /* <DEDUP_REMOVED lines=46> */
.L_x_40040:
[----:B------:R-:W-:Y:S05]  /*d1c0*/  BSYNC.RECONVERGENT B1 ;  /* 0x0000000000017941 */ /* 0x000fea0003800200 */
.L_x_40039:
        /* <DEDUP_REMOVED lines=9> */
.L_x_40023:
        /* <DEDUP_REMOVED lines=16> */
.L_x_40047:
        /* <DEDUP_REMOVED lines=13> */
.L_x_40049:
[----:B------:R-:W-:Y:S05]  /*d430*/  BSYNC.RECONVERGENT B2 ;  /* 0x0000000000027941 */ /* 0x000fea0003800200 */
.L_x_40048:
        /* <DEDUP_REMOVED lines=45> */
.L_x_40046:
[----:B------:R-:W-:Y:S05]  /*d710*/  BSYNC.RECONVERGENT B1 ;  /* 0x0000000000017941 */ /* 0x000fea0003800200 */
.L_x_40045:
[----:B------:R-:W0:Y:S01]  /*d720*/  LDC R2, c[0x0][0x404] ;  /* 0x00010100ff027b82 */ /* 0x000e220000000800 */
[----:B------:R-:W-:Y:S01]  /*d730*/  I2FP.F32.U32 R4, R93 ;  /* 0x0000005d00047245 */ /* 0x000fe20000201000 */
[----:B------:R-:W-:Y:S01]  /*d740*/  IMAD.MOV.U32 R93, RZ, RZ, 0x2f800000 ;  /* 0x2f800000ff5d7424 */ /* 0x000fe200078e00ff */
[----:B------:R-:W-:Y:S01]  /*d750*/  ISETP.NE.AND P2, PT, R94, 0x1, PT ;  /* 0x000000015e00780c */ /* 0x000fe20003f45270 */
[----:B------:R-:W-:Y:S02]  /*d760*/  BSSY.RECONVERGENT B1, `(.L_x_40050) ;  /* 0x000004d000017945 */ /* 0x000fe40003800200 */
[----:B------:R-:W-:Y:S01]  /*d770*/  FFMA.FTZ R95, R4, R93, 1.1641532182693481445e-10 ;  /* 0x2f000000045f7423 */ /* 0x000fe2000001005d */
[----:B------:R-:W-:Y:S01]  /*d780*/  IMAD.MOV.U32 R4, RZ, RZ, R0 ;  /* 0x000000ffff047224 */ /* 0x000fe200078e0000 */
[----:B------:R-:W1:Y:S03]  /*d790*/  LDC R92, c[0x0][0x408] ;  /* 0x00010200ff5c7b82 */ /* 0x000e660000000800 */
[----:B0-----:R-:W-:Y:S01]  /*d7a0*/  FSETP.LE.FTZ.AND P1, PT, R95, R2, PT ;  /* 0x000000025f00720b */ /* 0x001fe20003f33000 */
[----:B-----5:R-:W-:Y:S01]  /*d7b0*/  FMUL.FTZ R95, R80, UR4 ;  /* 0x00000004505f7c20 */ /* 0x020fe20008410000 */
[----:B------:R-:W-:-:S03]  /*d7c0*/  MOV R80, 0x2 ;  /* 0x0000000200507802 */ /* 0x000fc60000000f00 */
[----:B-1----:R-:W-:Y:S01]  /*d7d0*/  FMUL.FTZ R110, R95, R92 ;  /* 0x0000005c5f6e7220 */ /* 0x002fe20000410000 */
        /* <DEDUP_REMOVED lines=9> */
.L_x_40052:
        /* <DEDUP_REMOVED lines=13> */
.L_x_40054:
[----:B------:R-:W-:Y:S05]  /*d940*/  BSYNC.RECONVERGENT B2 ;  /* 0x0000000000027941 */ /* 0x000fea0003800200 */
.L_x_40053:
        /* <DEDUP_REMOVED lines=46> */
.L_x_40051:
[----:B------:R-:W-:Y:S05]  /*dc30*/  BSYNC.RECONVERGENT B1 ;  /* 0x0000000000017941 */ /* 0x000fea0003800200 */
.L_x_40050:
        /* <DEDUP_REMOVED lines=18> */
.L_x_40057:
        /* <DEDUP_REMOVED lines=13> */
.L_x_40059:
[----:B------:R-:W-:Y:S05]  /*de30*/  BSYNC.RECONVERGENT B2 ;  /* 0x0000000000027941 */ /* 0x000fea0003800200 */
.L_x_40058:
        /* <DEDUP_REMOVED lines=46> */
.L_x_40056:
[----:B------:R-:W-:Y:S05]  /*e120*/  BSYNC.RECONVERGENT B1 ;  /* 0x0000000000017941 */ /* 0x000fea0003800200 */
.L_x_40055:
        /* <DEDUP_REMOVED lines=18> */
.L_x_40062:
        /* <DEDUP_REMOVED lines=13> */
.L_x_40064:
[----:B------:R-:W-:Y:S05]  /*e320*/  BSYNC.RECONVERGENT B2 ;  /* 0x0000000000027941 */ /* 0x000fea0003800200 */
.L_x_40063:
        /* <DEDUP_REMOVED lines=46> */
.L_x_40061:
[----:B------:R-:W-:Y:S05]  /*e610*/  BSYNC.RECONVERGENT B1 ;  /* 0x0000000000017941 */ /* 0x000fea0003800200 */
.L_x_40060:
        /* <DEDUP_REMOVED lines=10> */
.L_x_40044:
        /* <DEDUP_REMOVED lines=14> */
.L_x_40022:
[----:B------:R-:W-:Y:S05]  /*e7a0*/  BSYNC.RECONVERGENT B0 ;  /* 0x0000000000007941 */ /* 0x000fea0003800200 */
.L_x_40021:
        /* <DEDUP_REMOVED lines=29> */
.L_x_40070:
        /* <DEDUP_REMOVED lines=13> */
.L_x_40072:
[----:B------:R-:W-:Y:S05]  /*ea50*/  BSYNC.RECONVERGENT B2 ;  /* 0x0000000000027941 */ /* 0x000fea0003800200 */
.L_x_40071:
        /* <DEDUP_REMOVED lines=45> */
.L_x_40069:
[----:B------:R-:W-:Y:S05]  /*ed30*/  BSYNC.RECONVERGENT B1 ;  /* 0x0000000000017941 */ /* 0x000fea0003800200 */
.L_x_40068:
[----:B------:R-:W0:Y:S01]  /*ed40*/  LDC R2, c[0x0][0x408] ;  /* 0x00010200ff027b82 */ /* 0x000e220000000800 */
[----:B------:R-:W-:Y:S01]  /*ed50*/  I2FP.F32.U32 R4, R111 ;  /* 0x0000006f00047245 */ /* 0x000fe20000201000 */
[----:B------:R-:W-:Y:S01]  /*ed60*/  IMAD.MOV.U32 R117, RZ, RZ, 0x2f800000 ;  /* 0x2f800000ff757424 */ /* 0x000fe200078e00ff */
[----:B------:R-:W-:Y:S01]  /*ed70*/  ISETP.NE.AND P2, PT, R110, 0x1, PT ;  /* 0x000000016e00780c */ /* 0x000fe20003f45270 */
[----:B-----5:R-:W-:Y:S01]  /*ed80*/  FMUL.FTZ R111, R84, UR4 ;  /* 0x00000004546f7c20 */ /* 0x020fe20008410000 */
[----:B------:R-:W-:Y:S01]  /*ed90*/  BSSY.RECONVERGENT B1, `(.L_x_40073) ;  /* 0x000004f000017945 */ /* 0x000fe20003800200 */
[----:B------:R-:W-:Y:S01]  /*eda0*/  FFMA.FTZ R4, R4, R117, 1.1641532182693481445e-10 ;  /* 0x2f00000004047423 */ /* 0x000fe20000010075 */
[----:B------:R-:W-:Y:S01]  /*edb0*/  MOV R112, 0x2 ;  /* 0x0000000200707802 */ /* 0x000fe20000000f00 */
        /* <DEDUP_REMOVED lines=16> */
.L_x_40075:
        /* <DEDUP_REMOVED lines=13> */
.L_x_40077:
[----:B------:R-:W-:Y:S05]  /*ef90*/  BSYNC.RECONVERGENT B2 ;  /* 0x0000000000027941 */ /* 0x000fea0003800200 */
.L_x_40076:
        /* <DEDUP_REMOVED lines=46> */
.L_x_40074:
[----:B------:R-:W-:Y:S05]  /*f280*/  BSYNC.RECONVERGENT B1 ;  /* 0x0000000000017941 */ /* 0x000fea0003800200 */
.L_x_40073:
[----:B------:R-:W-:Y:S01]  /*f290*/  I2FP.F32.U32 R4, R4 ;  /* 0x0000000400047245 */ /* 0x000fe20000201000 */
[----:B------:R-:W-:Y:S01]  /*f2a0*/  FMUL.FTZ R85, R85, UR4 ;  /* 0x0000000455557c20 */ /* 0x000fe20008410000 */
[----:B------:R-:W-:Y:S01]  /*f2b0*/  ISETP.NE.AND P3, PT, R112, 0x1, PT ;  /* 0x000000017000780c */ /* 0x000fe20003f65270 */
[----:B------:R-:W-:Y:S01]  /*f2c0*/  BSSY.RECONVERGENT B1, `(.L_x_40078) ;  /* 0x000004e000017945 */ /* 0x000fe20003800200 */
[----:B------:R-:W-:Y:S02]  /*f2d0*/  IMAD.MOV.U32 R92, RZ, RZ, 0x2 ;  /* 0x00000002ff5c7424 */ /* 0x000fe400078e00ff */
[----:B------:R-:W-:Y:S01]  /*f2e0*/  FFMA.FTZ R4, R4, R117, 1.1641532182693481445e-10 ;  /* 0x2f00000004047423 */ /* 0x000fe20000010075 */
[----:B------:R-:W-:Y:S01]  /*f2f0*/  FMUL.FTZ R85, R85, R2 ;  /* 0x0000000255557220 */ /* 0x000fe20000410000 */
[----:B------:R-:W-:-:S03]  /*f300*/  MOV R110, R0 ;  /* 0x00000000006e7202 */ /* 0x000fc60000000f00 */
        /* <DEDUP_REMOVED lines=13> */
.L_x_40080:
        /* <DEDUP_REMOVED lines=13> */
.L_x_40082:
[----:B------:R-:W-:Y:S05]  /*f4b0*/  BSYNC.RECONVERGENT B2 ;  /* 0x0000000000027941 */ /* 0x000fea0003800200 */
.L_x_40081:
        /* <DEDUP_REMOVED lines=43> */
[----:B------:R-:W-:Y:S01]  /*f770*/  MOV R116, R92 ;  /* 0x0000005c00747202 */ /* 0x000fe20000000f00 */
[----:B------:R-:W-:Y:S01]  /*f780*/  IMAD.MOV.U32 R92, RZ, RZ, RZ ;  /* 0x000000ffff5c7224 */ /* 0x000fe200078e00ff */
[----:B------:R-:W-:-:S07]  /*f790*/  LOP3.LUT R6, R4, UR29, R93, 0x96, !PT ;  /* 0x0000001d04067c12 */ /* 0x000fce000f8e965d */
.L_x_40079:
[----:B------:R-:W-:Y:S05]  /*f7a0*/  BSYNC.RECONVERGENT B1 ;  /* 0x0000000000017941 */ /* 0x000fea0003800200 */
.L_x_40078:
        /* <DEDUP_REMOVED lines=21> */
.L_x_40085:
        /* <DEDUP_REMOVED lines=13> */
.L_x_40087:
[----:B------:R-:W-:Y:S05]  /*f9d0*/  BSYNC.RECONVERGENT B2 ;  /* 0x0000000000027941 */ /* 0x000fea0003800200 */
.L_x_40086:
        /* <DEDUP_REMOVED lines=46> */
.L_x_40084:
[----:B------:R-:W-:Y:S05]  /*fcc0*/  BSYNC.RECONVERGENT B1 ;  /* 0x0000000000017941 */ /* 0x000fea0003800200 */
.L_x_40083:
        /* <DEDUP_REMOVED lines=9> */
.L_x_40067:
        /* <DEDUP_REMOVED lines=16> */
.L_x_40091:
        /* <DEDUP_REMOVED lines=13> */
.L_x_40093:
[----:B------:R-:W-:Y:S05]  /*ff30*/  BSYNC.RECONVERGENT B2 ;  /* 0x0000000000027941 */ /* 0x000fea0003800200 */
.L_x_40092:
        /* <DEDUP_REMOVED lines=45> */
.L_x_40090:
[----:B------:R-:W-:Y:S05]  /*10210*/  BSYNC.RECONVERGENT B1 ;  /* 0x0000000000017941 */ /* 0x000fea0003800200 */
.L_x_40089:
[----:B------:R-:W0:Y:S01]  /*10220*/  LDC R2, c[0x0][0x404] ;  /* 0x00010100ff027b82 */ /* 0x000e220000000800 */
[----:B------:R-:W-:Y:S01]  /*10230*/  ISETP.NE.AND P2, PT, R94, 0x1, PT ;  /* 0x000000015e00780c */ /* 0x000fe20003f45270 */
[----:B------:R-:W-:Y:S01]  /*10240*/  HFMA2 R110, -RZ, RZ, 0.1171875, 0 ;  /* 0x2f800000ff6e7431 */ /* 0x000fe200000001ff */
        /* <DEDUP_REMOVED lines=18> */
.L_x_40096:
        /* <DEDUP_REMOVED lines=13> */
.L_x_40098:
[----:B------:R-:W-:Y:S05]  /*10440*/  BSYNC.RECONVERGENT B2 ;  /* 0x0000000000027941 */ /* 0x000fea0003800200 */
.L_x_40097:
        /* <DEDUP_REMOVED lines=46> */
.L_x_40095:
[----:B------:R-:W-:Y:S05]  /*10730*/  BSYNC.RECONVERGENT B1 ;  /* 0x0000000000017941 */ /* 0x000fea0003800200 */
.L_x_40094:
[----:B------:R-:W-:Y:S01]  /*10740*/  ISETP.NE.AND P3, PT, R92, 0x1, PT ;  /* 0x000000015c00780c */ /* 0x000fe20003f65270 */
[----:B------:R-:W-:Y:S01]  /*10750*/  FMUL.FTZ R112, R85, UR4 ;  /* 0x0000000455707c20 */ /* 0x000fe20008410000 */
[----:B------:R-:W-:Y:S01]  /*10760*/  I2FP.F32.U32 R93, R4 ;  /* 0x00000004005d7245 */ /* 0x000fe20000201000 */
[----:B------:R-:W-:Y:S01]  /*10770*/  BSSY.RECONVERGENT B1, `(.L_x_40099) ;  /* 0x000004b000017945 */ /* 0x000fe20003800200 */
[----:B------:R-:W-:Y:S02]  /*10780*/  HFMA2 R84, -RZ, RZ, 0, 1.1920928955078125e-07 ;  /* 0x00000002ff547431 */ /* 0x000fe400000001ff */
[----:B------:R-:W-:Y:S02]  /*10790*/  IMAD.MOV.U32 R4, RZ, RZ, R0 ;  /* 0x000000ffff047224 */ /* 0x000fe400078e0000 */
[----:B------:R-:W-:Y:S01]  /*107a0*/  FMUL.FTZ R112, R112, R109 ;  /* 0x0000006d70707220 */ /* 0x000fe20000410000 */
        /* <DEDUP_REMOVED lines=11> */
.L_x_40101:
        /* <DEDUP_REMOVED lines=13> */
.L_x_40103:
[----:B------:R-:W-:Y:S05]  /*10930*/  BSYNC.RECONVERGENT B2 ;  /* 0x0000000000027941 */ /* 0x000fea0003800200 */
.L_x_40102:
        /* <DEDUP_REMOVED lines=46> */
.L_x_40100:
[----:B------:R-:W-:Y:S05]  /*10c20*/  BSYNC.RECONVERGENT B1 ;  /* 0x0000000000017941 */ /* 0x000fea0003800200 */
.L_x_40099:
[----:B------:R-:W-:Y:S01]  /*10c30*/  ISETP.NE.AND P4, PT, R84, 0x1, PT ;  /* 0x000000015400780c */ /* 0x000fe20003f85270 */
[----:B------:R-:W-:Y:S01]  /*10c40*/  FMUL.FTZ R86, R86, UR4 ;  /* 0x0000000456567c20 */ /* 0x000fe20008410000 */
[----:B------:R-:W-:Y:S01]  /*10c50*/  I2FP.F32.U32 R85, R4 ;  /* 0x0000000400557245 */ /* 0x000fe20000201000 */
[----:B------:R-:W-:Y:S01]  /*10c60*/  BSSY.RECONVERGENT B1, `(.L_x_40104) ;  /* 0x000004b000017945 */ /* 0x000fe20003800200 */
[----:B------:R-:W-:Y:S01]  /*10c70*/  IMAD.MOV.U32 R4, RZ, RZ, 0x2 ;  /* 0x00000002ff047424 */ /* 0x000fe200078e00ff */
[----:B------:R-:W-:Y:S01]  /*10c80*/  MOV R92, R0 ;  /* 0x00000000005c7202 */ /* 0x000fe20000000f00 */
[----:B------:R-:W-:Y:S01]  /*10c90*/  FMUL.FTZ R86, R86, R109 ;  /* 0x0000006d56567220 */ /* 0x000fe20000410000 */
[----:B------:R-:W-:-:S05]  /*10ca0*/  FFMA.FTZ R85, R85, R110, 1.1641532182693481445e-10 ;  /* 0x2f00000055557423 */ /* 0x000fca000001006e */
        /* <DEDUP_REMOVED lines=10> */
.L_x_40106:
        /* <DEDUP_REMOVED lines=13> */
.L_x_40108:
[----:B------:R-:W-:Y:S05]  /*10e20*/  BSYNC.RECONVERGENT B2 ;  /* 0x0000000000027941 */ /* 0x000fea0003800200 */
.L_x_40107:
        /* <DEDUP_REMOVED lines=46> */
.L_x_40105:
[----:B------:R-:W-:Y:S05]  /*11110*/  BSYNC.RECONVERGENT B1 ;  /* 0x0000000000017941 */ /* 0x000fea0003800200 */
.L_x_40104:
[----:B------:R-:W-:Y:S01]  /*11120*/  I2FP.F32.U32 R85, R92 ;  /* 0x0000005c00557245 */ /* 0x000fe20000201000 */
[----:B------:R-:W-:Y:S01]  /*11130*/  FMUL.FTZ R84, R87, UR4 ;  /* 0x0000000457547c20 */ /* 0x000fe20008410000 */
[----:B------:R-:W-:-:S03]  /*11140*/  FSEL R86, R86, RZ, P3 ;  /* 0x000000ff56567208 */ /* 0x000fc60001800000 */
[----:B------:R-:W-:Y:S01]  /*11150*/  FFMA.FTZ R85, R85, R110, 1.1641532182693481445e-10 ;  /* 0x2f00000055557423 */ /* 0x000fe2000001006e */
[----:B------:R-:W-:-:S04]  /*11160*/  FMUL.FTZ R84, R84, R109 ;  /* 0x0000006d54547220 */ /* 0x000fc80000410000 */
[----:B------:R-:W-:Y:S02]  /*11170*/  FSETP.GTU.FTZ.AND P4, PT, R85, R2, PT ;  /* 0x000000025500720b */ /* 0x000fe40003f9c000 */
[----:B------:R-:W-:Y:S02]  /*11180*/  FSEL R85, R112, RZ, P2 ;  /* 0x000000ff70557208 */ /* 0x000fe40001000000 */
[----:B------:R-:W-:Y:S02]  /*11190*/  FSEL R87, R84, RZ, !P4 ;  /* 0x000000ff54577208 */ /* 0x000fe40006000000 */
[----:B------:R-:W-:Y:S02]  /*111a0*/  PLOP3.LUT P4, PT, P4, PT, PT, 0x8, 0x80 ;  /* 0x000000000080781c */ /* 0x000fe4000278e170 */
[----:B------:R-:W-:-:S11]  /*111b0*/  FSEL R84, R111, RZ, P1 ;  /* 0x000000ff6f547208 */ /* 0x000fd60000800000 */
.L_x_40088:
        /* <DEDUP_REMOVED lines=14> */
.L_x_40066:
[----:B------:R-:W-:Y:S05]  /*112a0*/  BSYNC.RECONVERGENT B0 ;  /* 0x0000000000007941 */ /* 0x000fea0003800200 */
.L_x_40065:
        /* <DEDUP_REMOVED lines=9> */
[----:B0-2---:R-:W0:Y:S02]  /*11340*/  LDC.64 R92, c[0x0][0x3a0] ;  /* 0x0000e800ff5c7b82 */ /* 0x005e240000000a00 */
        /* <DEDUP_REMOVED lines=18> */
.L_x_40114:
        /* <DEDUP_REMOVED lines=13> */
.L_x_40116:
[----:B------:R-:W-:Y:S05]  /*11540*/  BSYNC.RECONVERGENT B2 ;  /* 0x0000000000027941 */ /* 0x000fea0003800200 */
.L_x_40115:
        /* <DEDUP_REMOVED lines=45> */
.L_x_40113:
[----:B------:R-:W-:Y:S05]  /*11820*/  BSYNC.RECONVERGENT B1 ;  /* 0x0000000000017941 */ /* 0x000fea0003800200 */
.L_x_40112:
[----:B------:R-:W0:Y:S01]  /*11830*/  LDC R2, c[0x0][0x408] ;  /* 0x00010200ff027b82 */ /* 0x000e220000000800 */
[----:B------:R-:W-:Y:S01]  /*11840*/  I2FP.F32.U32 R4, R111 ;  /* 0x0000006f00047245 */ /* 0x000fe20000201000 */
[----:B------:R-:W-:Y:S01]  /*11850*/  HFMA2 R117, -RZ, RZ, 0.1171875, 0 ;  /* 0x2f800000ff757431 */ /* 0x000fe200000001ff */
[----:B------:R-:W-:Y:S01]  /*11860*/  ISETP.NE.AND P3, PT, R110, 0x1, PT ;  /* 0x000000016e00780c */ /* 0x000fe20003f65270 */
[----:B-----5:R-:W-:Y:S01]  /*11870*/  FMUL.FTZ R111, R88, UR4 ;  /* 0x00000004586f7c20 */ /* 0x020fe20008410000 */
[----:B------:R-:W-:Y:S01]  /*11880*/  BSSY.RECONVERGENT B1, `(.L_x_40117) ;  /* 0x000004f000017945 */ /* 0x000fe20003800200 */
[----:B------:R-:W-:Y:S02]  /*11890*/  IMAD.MOV.U32 R112, RZ, RZ, 0x2 ;  /* 0x00000002ff707424 */ /* 0x000fe400078e00ff */
        /* <DEDUP_REMOVED lines=17> */
.L_x_40119:
        /* <DEDUP_REMOVED lines=13> */
.L_x_40121:
[----:B------:R-:W-:Y:S05]  /*11a80*/  BSYNC.RECONVERGENT B2 ;  /* 0x0000000000027941 */ /* 0x000fea0003800200 */
.L_x_40120:
        /* <DEDUP_REMOVED lines=46> */
.L_x_40118:
[----:B------:R-:W-:Y:S05]  /*11d70*/  BSYNC.RECONVERGENT B1 ;  /* 0x0000000000017941 */ /* 0x000fea0003800200 */
.L_x_40117:
        /* <DEDUP_REMOVED lines=21> */
.L_x_40124:
        /* <DEDUP_REMOVED lines=13> */
.L_x_40126:
[----:B------:R-:W-:Y:S05]  /*11fa0*/  BSYNC.RECONVERGENT B2 ;  /* 0x0000000000027941 */ /* 0x000fea0003800200 */
.L_x_40125:
        /* <DEDUP_REMOVED lines=43> */
[----:B------:R-:W-:Y:S02]  /*12260*/  IMAD.MOV.U32 R116, RZ, RZ, R92 ;  /* 0x000000ffff747224 */ /* 0x000fe400078e005c */
[----:B------:R-:W-:Y:S01]  /*12270*/  HFMA2 R92, -RZ, RZ, 0, 0 ;  /* 0x00000000ff5c7431 */ /* 0x000fe200000001ff */
[----:B------:R-:W-:-:S07]  /*12280*/  LOP3.LUT R6, R4, UR29, R93, 0x96, !PT ;  /* 0x0000001d04067c12 */ /* 0x000fce000f8e965d */
.L_x_40123:
[----:B------:R-:W-:Y:S05]  /*12290*/  BSYNC.RECONVERGENT B1 ;  /* 0x0000000000017941 */ /* 0x000fea0003800200 */
.L_x_40122:
[----:B------:R-:W-:Y:S01]  /*122a0*/  I2FP.F32.U32 R4, R110 ;  /* 0x0000006e00047245 */ /* 0x000fe20000201000 */
[----:B------:R-:W-:Y:S01]  /*122b0*/  FMUL.FTZ R93, R90, UR4 ;  /* 0x000000045a5d7c20 */ /* 0x000fe20008410000 */
[----:B------:R-:W-:Y:S01]  /*122c0*/  ISETP.NE.AND P5, PT, R92, 0x1, PT ;  /* 0x000000015c00780c */ /* 0x000fe20003fa5270 */
[----:B------:R-:W-:Y:S01]  /*122d0*/  BSSY.RECONVERGENT B1, `(.L_x_40127) ;  /* 0x000004e000017945 */ /* 0x000fe20003800200 */
[----:B------:R-:W-:Y:S01]  /*122e0*/  MOV R110, R0 ;  /* 0x00000000006e7202 */ /* 0x000fe20000000f00 */
        /* <DEDUP_REMOVED lines=16> */
.L_x_40129:
        /* <DEDUP_REMOVED lines=13> */
.L_x_40131:
[----:B------:R-:W-:Y:S05]  /*124c0*/  BSYNC.RECONVERGENT B2 ;  /* 0x0000000000027941 */ /* 0x000fea0003800200 */
.L_x_40130:
        /* <DEDUP_REMOVED lines=46> */
.L_x_40128:
[----:B------:R-:W-:Y:S05]  /*127b0*/  BSYNC.RECONVERGENT B1 ;  /* 0x0000000000017941 */ /* 0x000fea0003800200 */
.L_x_40127:
        /* <DEDUP_REMOVED lines=9> */
.L_x_40111:
[----:B------:R-:W-:Y:S01]  /*12850*/  ISETP.NE.AND P2, PT, R4, 0x1, PT ;  /* 0x000000010400780c */ /* 0x000fe20003f45270 */
[----:B------:R-:W-:Y:S01]  /*12860*/  BSSY.RECONVERGENT B1, `(.L_x_40133) ;  /* 0x000004a000017945 */ /* 0x000fe20003800200 */
[----:B0-2---:R-:W-:Y:S02]  /*12870*/  HFMA2 R94, -RZ, RZ, 0, 1.1920928955078125e-07 ;  /* 0x00000002ff5e7431 */ /* 0x005fe400000001ff */
        /* <DEDUP_REMOVED lines=13> */
.L_x_40135:
        /* <DEDUP_REMOVED lines=13> */
.L_x_40137:
[----:B------:R-:W-:Y:S05]  /*12a20*/  BSYNC.RECONVERGENT B2 ;  /* 0x0000000000027941 */ /* 0x000fea0003800200 */
.L_x_40136:
        /* <DEDUP_REMOVED lines=45> */
.L_x_40134:
[----:B------:R-:W-:Y:S05]  /*12d00*/  BSYNC.RECONVERGENT B1 ;  /* 0x0000000000017941 */ /* 0x000fea0003800200 */
.L_x_40133:
[----:B------:R-:W0:Y:S01]  /*12d10*/  LDC R2, c[0x0][0x408] ;  /* 0x00010200ff027b82 */ /* 0x000e220000000800 */
[----:B------:R-:W-:Y:S01]  /*12d20*/  ISETP.NE.AND P3, PT, R94, 0x1, PT ;  /* 0x000000015e00780c */ /* 0x000fe20003f65270 */
[----:B------:R-:W-:Y:S01]  /*12d30*/  IMAD.MOV.U32 R110, RZ, RZ, 0x2f800000 ;  /* 0x2f800000ff6e7424 */ /* 0x000fe200078e00ff */
[----:B------:R-:W-:Y:S01]  /*12d40*/  I2FP.F32.U32 R93, R92 ;  /* 0x0000005c005d7245 */ /* 0x000fe20000201000 */
[----:B-----5:R-:W-:Y:S01]  /*12d50*/  FMUL.FTZ R111, R88, UR4 ;  /* 0x00000004586f7c20 */ /* 0x020fe20008410000 */
[----:B------:R-:W-:Y:S01]  /*12d60*/  BSSY.RECONVERGENT B1, `(.L_x_40138) ;  /* 0x000004c000017945 */ /* 0x000fe20003800200 */
[----:B------:R-:W-:Y:S01]  /*12d70*/  MOV R92, 0x2 ;  /* 0x00000002005c7802 */ /* 0x000fe20000000f00 */
[----:B------:R-:W-:Y:S01]  /*12d80*/  IMAD.MOV.U32 R88, RZ, RZ, R0 ;  /* 0x000000ffff587224 */ /* 0x000fe200078e0000 */
[----:B------:R-:W1:Y:S01]  /*12d90*/  LDC R109, c[0x0][0x404] ;  /* 0x00010100ff6d7b82 */ /* 0x000e620000000800 */
[----:B------:R-:W-:Y:S01]  /*12da0*/  FFMA.FTZ R4, R93, R110, 1.1641532182693481445e-10 ;  /* 0x2f0000005d047423 */ /* 0x000fe2000001006e */
[----:B0-----:R-:W-:-:S04]  /*12db0*/  FMUL.FTZ R111, R111, R2 ;  /* 0x000000026f6f7220 */ /* 0x001fc80000410000 */
[----:B-1----:R-:W-:Y:S01]  /*12dc0*/  FSETP.LE.FTZ.AND P2, PT, R4, R109, PT ;  /* 0x0000006d0400720b */ /* 0x002fe20003f53000 */
        /* <DEDUP_REMOVED lines=9> */
.L_x_40140:
        /* <DEDUP_REMOVED lines=13> */
.L_x_40142:
[----:B------:R-:W-:Y:S05]  /*12f30*/  BSYNC.RECONVERGENT B2 ;  /* 0x0000000000027941 */ /* 0x000fea0003800200 */
.L_x_40141:
[----:B------:R-:W-:Y:S01]  /*12f40*/  IMAD.WIDE.U32 R4, R100, -0x326172a9, RZ ;  /* 0xcd9e8d5764047825 */ /* 0x000fe200078e00ff */
[----:B------:R-:W-:Y:S01]  /*12f50*/  LOP3.LUT R92, R3, UR7, R113, 0x96, !PT ;  /* 0x00000007035c7c12 */ /* 0x000fe2000f8e9671 */
[----:B------:R-:W-:Y:S01]  /*12f60*/  UIADD3 UR5, UPT, UPT, UR6, 0x1715609d, URZ ;  /* 0x1715609d06057890 */ /* 0x000fe2000fffe0ff */
[----:B------:R-:W-:Y:S01]  /*12f70*/  MOV R88, R116 ;  /* 0x0000007400587202 */ /* 0x000fe20000000f00 */
        /* <DEDUP_REMOVED lines=42> */
.L_x_40139:
[----:B------:R-:W-:Y:S05]  /*13220*/  BSYNC.RECONVERGENT B1 ;  /* 0x0000000000017941 */ /* 0x000fea0003800200 */
.L_x_40138:
        /* <DEDUP_REMOVED lines=18> */
.L_x_40145:
        /* <DEDUP_REMOVED lines=13> */
.L_x_40147:
[----:B------:R-:W-:Y:S05]  /*13420*/  BSYNC.RECONVERGENT B2 ;  /* 0x0000000000027941 */ /* 0x000fea0003800200 */
.L_x_40146:
        /* <DEDUP_REMOVED lines=46> */
.L_x_40144:
[----:B------:R-:W-:Y:S05]  /*13710*/  BSYNC.RECONVERGENT B1 ;  /* 0x0000000000017941 */ /* 0x000fea0003800200 */
.L_x_40143:
        /* <DEDUP_REMOVED lines=18> */
.L_x_40150:
        /* <DEDUP_REMOVED lines=13> */
.L_x_40152:
[----:B------:R-:W-:Y:S05]  /*13910*/  BSYNC.RECONVERGENT B2 ;  /* 0x0000000000027941 */ /* 0x000fea0003800200 */
.L_x_40151:
        /* <DEDUP_REMOVED lines=46> */
.L_x_40149:
[----:B------:R-:W-:Y:S05]  /*13c00*/  BSYNC.RECONVERGENT B1 ;  /* 0x0000000000017941 */ /* 0x000fea0003800200 */
.L_x_40148:
        /* <DEDUP_REMOVED lines=10> */
.L_x_40132:
[----:B------:R-:W0:Y:S01]  /*13cb0*/  LDC.64 R94, c[0x0][0x3a8] ;  /* 0x0000ea00ff5e7b82 */ /* 0x000e220000000a00 */
[----:B------:R-:W-:Y:S02]  /*13cc0*/  SEL R2, RZ, 0x1000000, !P5 ;  /* 0x01000000ff027807 */ /* 0x000fe40006800000 */
[----:B------:R-:W-:Y:S02]  /*13cd0*/  SEL R109, RZ, 0x10000, !P4 ;  /* 0x00010000ff6d7807 */ /* 0x000fe40006000000 */
[----:B------:R-:W-:Y:S02]  /*13ce0*/  SEL R110, RZ, 0x100, !P3 ;  /* 0x00000100ff6e7807 */ /* 0x000fe40005800000 */
[----:B------:R-:W-:Y:S01]  /*13cf0*/  SEL R111, RZ, 0x1, !P2 ;  /* 0x00000001ff6f7807 */ /* 0x000fe20005000000 */
[----:B------:R-:W1:Y:S01]  /*13d00*/  LDC.64 R92, c[0x0][0x3b0] ;  /* 0x0000ec00ff5c7b82 */ /* 0x000e620000000a00 */
[----:B------:R-:W-:-:S05]  /*13d10*/  IADD3 R2, PT, PT, R110, R2, R109 ;  /* 0x000000026e027210 */ /* 0x000fca0007ffe06d */
[----:B------:R-:W-:Y:S01]  /*13d20*/  IMAD.IADD R111, R2, 0x1, R111 ;  /* 0x00000001026f7824 */ /* 0x000fe200078e026f */
[----:B------:R-:W-:Y:S01]  /*13d30*/  MOV R2, R116 ;  /* 0x0000007400027202 */ /* 0x000fe20000000f00 */
[----:B0-----:R-:W-:-:S05]  /*13d40*/  IMAD.WIDE.U32 R94, R104, 0x10, R94 ;  /* 0x00000010685e7825 */ /* 0x001fca00078e005e */
[----:B------:R3:W-:Y:S01]  /*13d50*/  STG.E.128 desc[UR8][R94.64], R88 ;  /* 0x000000585e007986 */ /* 0x0007e2000c101d08 */
[----:B-1----:R-:W-:-:S05]  /*13d60*/  IMAD.WIDE.U32 R92, R104, 0x4, R92 ;  /* 0x00000004685c7825 */ /* 0x002fca00078e005c */
[----:B------:R3:W-:Y:S02]  /*13d70*/  STG.E desc[UR8][R92.64], R111 ;  /* 0x0000006f5c007986 */ /* 0x0007e4000c101908 */
.L_x_40110:
[----:B------:R-:W-:Y:S05]  /*13d80*/  BSYNC.RECONVERGENT B0 ;  /* 0x0000000000007941 */ /* 0x000fea0003800200 */
.L_x_40109:
[----:B0-23--:R-:W-:Y:S01]  /*13d90*/  FADD.FTZ R92, RZ, R96 ;  /* 0x00000060ff5c7221 */ /* 0x00dfe20000010000 */
[C---:B------:R-:W-:Y:S01]  /*13da0*/  ISETP.GT.U32.AND P6, PT, R8.reuse, 0x1ff, PT ;  /* 0x000001ff0800780c */ /* 0x040fe20003fc4070 */
        /* <DEDUP_REMOVED lines=126> */
.L_x_40154:
[----:B------:R-:W-:Y:S05]  /*14590*/  BSYNC.RECONVERGENT B0 ;  /* 0x0000000000007941 */ /* 0x000fea0003800200 */
.L_x_40153:
[----:B------:R-:W-:Y:S01]  /*145a0*/  BAR.SYNC.DEFER_BLOCKING 0x0 ;  /* 0x0000000000007b1d */ /* 0x000fe20000010000 */
[----:B------:R-:W-:Y:S01]  /*145b0*/  ISETP.GT.U32.AND P2, PT, R104, 0x7, PT ;  /* 0x000000076800780c */ /* 0x000fe20003f44070 */
[----:B0-----:R-:W-:-:S04]  /*145c0*/  IMAD.MOV.U32 R92, RZ, RZ, RZ ;  /* 0x000000ffff5c7224 */ /* 0x001fc800078e00ff */
        /* <DEDUP_REMOVED lines=10> */
.L_x_40156:
[----:B------:R-:W-:Y:S05]  /*14670*/  BSYNC.RECONVERGENT B0 ;  /* 0x0000000000007941 */ /* 0x000fea0003800200 */
.L_x_40155:
        /* <DEDUP_REMOVED lines=11> */
[----:B------:R-:W0:Y:S01]  /*14730*/  MUFU.RCP R111, R94 ;  /* 0x0000005e006f7308 */ /* 0x000e220000001000 */
[----:B--2---:R-:W-:Y:S02]  /*14740*/  FADD.FTZ R124, R124, R93 ;  /* 0x0000005d7c7c7221 */ /* 0x004fe40000010000 */
[----:B------:R-:W-:Y:S01]  /*14750*/  FFMA.FTZ R110, R121, R92, R110 ;  /* 0x0000005c796e7223 */ /* 0x000fe2000001006e */
[----:B------:R-:W-:-:S04]  /*14760*/  FADD.FTZ R92, -R95, R92 ;  /* 0x0000005c5f5c7221 */ /* 0x000fc80000010100 */
        /* <DEDUP_REMOVED lines=10> */
[----:B------:R-:W2:Y:S03]  /*14810*/  SHFL.DOWN PT, R123, R110, 0x1, 0x1f ;  /* 0x08201f006e7b7f89 */ /* 0x000ea600000e0000 */
[----:B------:R-:W3:Y:S01]  /*14820*/  MUFU.RCP R120, R119 ;  /* 0x0000007700787308 */ /* 0x000ee20000001000 */
[----:B------:R-:W4:Y:S01]  /*14830*/  SHFL.DOWN PT, R92, R121, 0x2, 0x1f ;  /* 0x08401f00795c7f89 */ /* 0x000f2200000e0000 */
[----:B0-----:R-:W-:Y:S01]  /*14840*/  FMUL.FTZ R109, R113, R122 ;  /* 0x0000007a716d7220 */ /* 0x001fe20000410000 */
[----:B------:R-:W-:-:S03]  /*14850*/  FADD.FTZ R113, R114, -R113 ;  /* 0x8000007172717221 */ /* 0x000fc60000010000 */
[----:B------:R-:W-:Y:S01]  /*14860*/  FFMA.FTZ R109, R94, R114, R109 ;  /* 0x000000725e6d7223 */ /* 0x000fe2000001006d */
[----:B--2---:R-:W-:Y:S01]  /*14870*/  IADD3 R104, PT, PT, R110, R123, RZ ;  /* 0x0000007b6e687210 */ /* 0x004fe20007ffe0ff */
[----:B------:R-:W-:Y:S01]  /*14880*/  FMUL.FTZ R113, R113, R113 ;  /* 0x0000007171717220 */ /* 0x000fe20000410000 */
[----:B------:R-:W-:Y:S01]  /*14890*/  I2FP.F32.S32 R116, R123 ;  /* 0x0000007b00747245 */ /* 0x000fe20000201400 */
[----:B---3--:R-:W-:Y:S01]  /*148a0*/  FMUL.FTZ R118, R120, R109 ;  /* 0x0000006d78767220 */ /* 0x008fe20000410000 */
[----:B------:R-:W-:Y:S01]  /*148b0*/  I2FP.F32.S32 R115, R104 ;  /* 0x0000006800737245 */ /* 0x000fe20000201400 */
[----:B------:R-:W-:Y:S01]  /*148c0*/  FMUL.FTZ R113, R94, R113 ;  /* 0x000000715e717220 */ /* 0x000fe20000410000 */
[----:B----4-:R-:W-:Y:S02]  /*148d0*/  FADD.FTZ R93, R121, R92 ;  /* 0x0000005c795d7221 */ /* 0x010fe40000010000 */
[----:B------:R-:W0:Y:S01]  /*148e0*/  SHFL.DOWN PT, R117, R118, 0x1, 0x1f ;  /* 0x08201f0076757f89 */ /* 0x000e2200000e0000 */
[----:B------:R-:W-:Y:S01]  /*148f0*/  FMUL.FTZ R113, R113, R122 ;  /* 0x0000007a71717220 */ /* 0x000fe20000410000 */
[----:B------:R-:W2:Y:S03]  /*14900*/  MUFU.RCP R115, R115 ;  /* 0x0000007300737308 */ /* 0x000ea60000001000 */
[----:B------:R-:W-:Y:S01]  /*14910*/  FFMA.FTZ R93, R120, R113, R93 ;  /* 0x00000071785d7223 */ /* 0x000fe2000001005d */
[----:B------:R-:W-:-:S04]  /*14920*/  MOV R113, UR16 ;  /* 0x0000001000717c02 */ /* 0x000fc80008000f00 */
[----:B------:R-:W3:Y:S01]  /*14930*/  SHFL.DOWN PT, R92, R93, 0x1, 0x1f ;  /* 0x08201f005d5c7f89 */ /* 0x000ee200000e0000 */
[----:B0-----:R-:W-:Y:S01]  /*14940*/  FMUL.FTZ R104, R117, R116 ;  /* 0x0000007475687220 */ /* 0x001fe20000410000 */
[----:B------:R-:W-:-:S03]  /*14950*/  FADD.FTZ R117, R118, -R117 ;  /* 0x8000007576757221 */ /* 0x000fc60000010000 */
[----:B------:R-:W-:Y:S01]  /*14960*/  FFMA.FTZ R104, R119, R118, R104 ;  /* 0x0000007677687223 */ /* 0x000fe20000010068 */
[----:B------:R-:W-:-:S03]  /*14970*/  FMUL.FTZ R94, R117, R117 ;  /* 0x00000075755e7220 */ /* 0x000fc60000410000 */
[----:B--2---:R-:W-:Y:S01]  /*14980*/  FMUL.FTZ R109, R115, R104 ;  /* 0x00000068736d7220 */ /* 0x004fe20000410000 */
[----:B------:R-:W-:Y:S01]  /*14990*/  FMUL.FTZ R119, R119, R94 ;  /* 0x0000005e77777220 */ /* 0x000fe20000410000 */
[----:B---3--:R-:W-:-:S03]  /*149a0*/  FADD.FTZ R92, R93, R92 ;  /* 0x0000005c5d5c7221 */ /* 0x008fc60000010000 */
[----:B------:R-:W-:Y:S01]  /*149b0*/  FMUL.FTZ R119, R119, R116 ;  /* 0x0000007477777220 */ /* 0x000fe20000410000 */
[----:B------:R-:W0:Y:S03]  /*149c0*/  SHFL.IDX PT, R109, R109, RZ, 0x1f ;  /* 0x00001fff6d6d7589 */ /* 0x000e2600000e0000 */
[----:B------:R-:W-:-:S05]  /*149d0*/  FFMA.FTZ R119, R115, R119, R92 ;  /* 0x0000007773777223 */ /* 0x000fca000001005c */
[----:B------:R-:W1:Y:S01]  /*149e0*/  SHFL.IDX PT, R112, R119, RZ, 0x1f ;  /* 0x00001fff77707589 */ /* 0x000e6200000e0000 */
[C---:B0-----:R-:W-:Y:S01]  /*149f0*/  FMUL.FTZ R110, R109.reuse, R109 ;  /* 0x0000006d6d6e7220 */ /* 0x041fe20000410000 */
[----:B------:R-:W-:-:S04]  /*14a00*/  FSEL R104, R109, RZ, !P2 ;  /* 0x000000ff6d687208 */ /* 0x000fc80005000000 */
[----:B------:R-:W-:Y:S02]  /*14a10*/  FSEL R110, R110, RZ, P2 ;  /* 0x000000ff6e6e7208 */ /* 0x000fe40001000000 */
[----:B------:R-:W-:Y:S01]  /*14a20*/  ISETP.NE.AND P2, PT, R102, RZ, PT ;  /* 0x000000ff6600720c */ /* 0x000fe20003f45270 */
[----:B-1----:R-:W-:-:S04]  /*14a30*/  FFMA.FTZ R111, R112, UR32, R111 ;  /* 0x00000020706f7c23 */ /* 0x002fc8000801006f */
[----:B------:R-:W-:Y:S01]  /*14a40*/  FADD.FTZ R102, R111, R110 ;  /* 0x0000006e6f667221 */ /* 0x000fe20000010000 */
[----:B------:R-:W-:-:S05]  /*14a50*/  IMAD.U32 R111, RZ, RZ, UR16 ;  /* 0x00000010ff6f7e24 */ /* 0x000fca000f8e00ff */
        /* <DEDUP_REMOVED lines=21> */
[----:B0-----:R-:W-:-:S04]  /*14bb0*/  IMAD.WIDE.U32 R110, R101, 0x10, R110 ;  /* 0x00000010656e7825 */ /* 0x001fc800078e006e */
[----:B------:R-:W-:Y:S01]  /*14bc0*/  VIADD R101, R101, 0x100 ;  /* 0x0000010065657836 */ /* 0x000fe20000000000 */
[----:B------:R0:W-:Y:S06]  /*14bd0*/  STG.E.128 desc[UR8][R110.64], R92 ;  /* 0x0000005c6e007986 */ /* 0x0001ec000c101d08 */
.L_x_40158:
[----:B------:R-:W-:Y:S05]  /*14be0*/  BSYNC.RECONVERGENT B0 ;  /* 0x0000000000007941 */ /* 0x000fea0003800200 */
.L_x_40157:
[----:B------:R-:W-:Y:S01]  /*14bf0*/  ISETP.NE.AND P0, PT, R103, RZ, PT ;  /* 0x000000ff6700720c */ /* 0x000fe20003f05270 */
[----:B------:R-:W-:-:S12]  /*14c00*/  BSSY.RECONVERGENT B0, `(.L_x_40159) ;  /* 0x0000012000007945 */ /* 0x000fd80003800200 */
[----:B------:R-:W-:Y:S05]  /*14c10*/  @!P0 BRA `(.L_x_40160) ;  /* 0x0000000000408947 */ /* 0x000fea0003800000 */
[----:B0-----:R-:W0:Y:S01]  /*14c20*/  LDC.64 R110, c[0x0][0x428] ;  /* 0x00010a00ff6e7b82 */ /* 0x001e220000000a00 */
        /* <DEDUP_REMOVED lines=12> */
[C---:B0-----:R-:W-:Y:S01]  /*14cf0*/  IMAD.WIDE.U32 R110, R101.reuse, 0x10, R110 ;  /* 0x00000010656e7825 */ /* 0x041fe200078e006e */
[----:B------:R-:W-:-:S04]  /*14d00*/  IADD3 R101, PT, PT, R101, 0x100, RZ ;  /* 0x0000010065657810 */ /* 0x000fc80007ffe0ff */
[----:B------:R2:W-:Y:S03]  /*14d10*/  STG.E.128 desc[UR8][R110.64], R92 ;  /* 0x0000005c6e007986 */ /* 0x0005e6000c101d08 */
.L_x_40160:
[----:B------:R-:W-:Y:S05]  /*14d20*/  BSYNC.RECONVERGENT B0 ;  /* 0x0000000000007941 */ /* 0x000fea0003800200 */
.L_x_40159:
[----:B------:R-:W-:Y:S01]  /*14d30*/  ISETP.NE.AND P0, PT, R105, RZ, PT ;  /* 0x000000ff6900720c */ /* 0x000fe20003f05270 */
[----:B------:R-:W-:-:S12]  /*14d40*/  BSSY.RECONVERGENT B0, `(.L_x_40161) ;  /* 0x0000012000007945 */ /* 0x000fd80003800200 */
[----:B------:R-:W-:Y:S05]  /*14d50*/  @!P0 BRA `(.L_x_40162) ;  /* 0x0000000000408947 */ /* 0x000fea0003800000 */
[----:B0-2---:R-:W0:Y:S01]  /*14d60*/  LDC.64 R110, c[0x0][0x428] ;  /* 0x00010a00ff6e7b82 */ /* 0x005e220000000a00 */
        /* <DEDUP_REMOVED lines=15> */
.L_x_40162:
[----:B------:R-:W-:Y:S05]  /*14e60*/  BSYNC.RECONVERGENT B0 ;  /* 0x0000000000007941 */ /* 0x000fea0003800200 */
.L_x_40161:
[----:B------:R-:W-:Y:S01]  /*14e70*/  ISETP.NE.AND P0, PT, R106, RZ, PT ;  /* 0x000000ff6a00720c */ /* 0x000fe20003f05270 */
[----:B------:R-:W-:-:S12]  /*14e80*/  BSSY.RECONVERGENT B0, `(.L_x_40163) ;  /* 0x0000012000007945 */ /* 0x000fd80003800200 */
[----:B------:R-:W-:Y:S05]  /*14e90*/  @!P0 BRA `(.L_x_40164) ;  /* 0x0000000000408947 */ /* 0x000fea0003800000 */
[----:B0-23--:R-:W0:Y:S01]  /*14ea0*/  LDC.64 R110, c[0x0][0x428] ;  /* 0x00010a00ff6e7b82 */ /* 0x00de220000000a00 */
        /* <DEDUP_REMOVED lines=15> */
.L_x_40164:
[----:B------:R-:W-:Y:S05]  /*14fa0*/  BSYNC.RECONVERGENT B0 ;  /* 0x0000000000007941 */ /* 0x000fea0003800200 */
.L_x_40163:
        /* <DEDUP_REMOVED lines=13> */
[----:B-----5:R-:W-:Y:S01]  /*15080*/  FFMA.FTZ R92, R95, R32, R28 ;  /* 0x000000205f5c7223 */ /* 0x020fe2000001001c */
[----:B------:R-:W-:Y:S01]  /*15090*/  FFMA.FTZ R93, R94, R33, R29 ;  /* 0x000000215e5d7223 */ /* 0x000fe2000001001d */
[----:B------:R-:W-:Y:S01]  /*150a0*/  FFMA.FTZ R94, R105, R34, R30 ;  /* 0x00000022695e7223 */ /* 0x000fe2000001001e */
[----:B------:R-:W-:Y:S01]  /*150b0*/  FFMA.FTZ R95, R110, R35, R31 ;  /* 0x000000236e5f7223 */ /* 0x000fe2000001001f */
[----:B------:R-:W-:-:S04]  /*150c0*/  VIADD R101, R101, 0x100 ;  /* 0x0000010065657836 */ /* 0x000fc80000000000 */
[----:B------:R0:W-:Y:S03]  /*150d0*/  STG.E.128 desc[UR8][R106.64], R92 ;  /* 0x0000005c6a007986 */ /* 0x0001e6000c101d08 */
.L_x_40166:
[----:B------:R-:W-:Y:S05]  /*150e0*/  BSYNC.RECONVERGENT B0 ;  /* 0x0000000000007941 */ /* 0x000fea0003800200 */
.L_x_40165:
        /* <DEDUP_REMOVED lines=17> */
[----:B------:R-:W-:-:S04]  /*15200*/  IADD3 R101, PT, PT, R101, 0x100, RZ ;  /* 0x0000010065657810 */ /* 0x000fc80007ffe0ff */
[----:B------:R0:W-:Y:S03]  /*15210*/  STG.E.128 desc[UR8][R106.64], R92 ;  /* 0x0000005c6a007986 */ /* 0x0001e6000c101d08 */
.L_x_40168:
[----:B------:R-:W-:Y:S05]  /*15220*/  BSYNC.RECONVERGENT B0 ;  /* 0x0000000000007941 */ /* 0x000fea0003800200 */
.L_x_40167:
        /* <DEDUP_REMOVED lines=15> */
[----:B------:R-:W-:-:S05]  /*15320*/  FFMA.FTZ R95, R104, R19, R15 ;  /* 0x00000013685f7223 */ /* 0x000fca000001000f */
[----:B------:R0:W-:Y:S02]  /*15330*/  STG.E.128 desc[UR8][R102.64], R92 ;  /* 0x0000005c66007986 */ /* 0x0001e4000c101d08 */
.L_x_40170:
[----:B------:R-:W-:Y:S05]  /*15340*/  BSYNC.RECONVERGENT B0 ;  /* 0x0000000000007941 */ /* 0x000fea0003800200 */
.L_x_40169:
[----:B------:R-:W-:Y:S02]  /*15350*/  UIADD3 UR16, UPT, UPT, UR16, UR12, URZ ;  /* 0x0000000c10107290 */ /* 0x000fe4000fffe0ff */
[----:B------:R-:W-:Y:S02]  /*15360*/  UPLOP3.LUT UP2, UPT, UPT, UPT, UP2, 0x40, 0x4 ;  /* 0x000000000004789c */ /* 0x000fe40003f4e820 */
[----:B------:R-:W-:-:S09]  /*15370*/  UISETP.GE.AND UP1, UPT, UR16, UR13, UPT ;  /* 0x0000000d1000728c */ /* 0x000fd2000bf26270 */
[----:B------:R-:W-:Y:S05]  /*15380*/  BRA.U !UP1, `(.L_x_40171) ;  /* 0xfffffeb909fc7547 */ /* 0x000fea000b83ffff */
[----:B------:R-:W-:Y:S05]  /*15390*/  EXIT ;  /* 0x000000000000794d */ /* 0x000fea0003800000 */
.L_x_40172:
        /* <DEDUP_REMOVED lines=14> */
.L_x_42443:


//--------------------- .text._ZN10layer_norm13ln_fwd_kernelINS_13Kernel_traitsIfffffjLj7168ELj1ELj1ELj8ELj16ENS_18Kernel_traits_baseILj7168EfffffjLj256EEEEELb1ELb0ELb0ELb1EEEvNS_9FwdParamsE --------------------------
	.section	.text._ZN10layer_norm13ln_fwd_kernelINS_13Kernel_traitsIfffffjLj7168ELj1ELj1ELj8ELj16ENS_18Kernel_traits_baseILj7168EfffffjLj256EEEEELb1ELb0ELb0ELb1EEEvNS_9FwdParamsE,"ax",@progbits
	.align	128
        .global         _ZN10layer_norm13ln_fwd_kernelINS_13Kernel_traitsIfffffjLj7168ELj1ELj1ELj8ELj16ENS_18Kernel_traits_baseILj7168EfffffjLj256EEEEELb1ELb0ELb0ELb1EEEvNS_9FwdParamsE
        .type           _ZN10layer_norm13ln_fwd_kernelINS_13Kernel_traitsIfffffjLj7168ELj1ELj1ELj8ELj16ENS_18Kernel_traits_baseILj7168EfffffjLj256EEEEELb1ELb0ELb0ELb1EEEvNS_9FwdParamsE,@function
        .size           _ZN10layer_norm13ln_fwd_kernelINS_13Kernel_traitsIfffffjLj7168ELj1ELj1ELj8ELj16ENS_18Kernel_traits_baseILj7168EfffffjLj256EEEEELb1ELb0ELb0ELb1EEEvNS_9FwdParamsE,(.L_x_42444 - _ZN10layer_norm13ln_fwd_kernelINS_13Kernel_traitsIfffffjLj7168ELj1ELj1ELj8ELj16ENS_18Kernel_traits_baseILj7168EfffffjLj256EEEEELb1ELb0ELb0ELb1EEEvNS_9FwdParamsE)
        .other          _ZN10layer_norm13ln_fwd_kernelINS_13Kernel_traitsIfffffjLj7168ELj1ELj1ELj8ELj16ENS_18Kernel_traits_baseILj7168EfffffjLj256EEEEELb1ELb0ELb0ELb1EEEvNS_9FwdParamsE,@"STO_CUDA_ENTRY STV_DEFAULT"
_ZN10layer_norm13ln_fwd_kernelINS_13Kernel_traitsIfffffjLj7168ELj1ELj1ELj8ELj16ENS_18Kernel_traits_baseILj7168EfffffjLj256EEEEELb1ELb0ELb0ELb1EEEvNS_9FwdParamsE:
.text._ZN10layer_norm13ln_fwd_kernelINS_13Kernel_traitsIfffffjLj7168ELj1ELj1ELj8ELj16ENS_18Kernel_traits_baseILj7168EfffffjLj256EEEEELb1ELb0ELb0ELb1EEEvNS_9FwdParamsE:
[----:B------:R-:W-:Y:S01]  /*0000*/  LDC R1, c[0x0][0x37c] ;  /* 0x0000df00ff017b82 */ /* 0x000fe20000000800 */
[----:B------:R-:W0:Y:S07]  /*0010*/  LDCU.U8 UR4, c[0x0][0x464] ;  /* 0x00008c80ff0477ac */ /* 0x000e2e0008000000 */
[----:B------:R-:W1:Y:S01]  /*0020*/  LDC R92, c[0x0][0x458] ;  /* 0x00011600ff5c7b82 */ /* 0x000e620000000800 */
[----:B------:R-:W2:Y:S01]  /*0030*/  LDCU.64 UR12, c[0x0][0x450] ;  /* 0x00008a00ff0c77ac */ /* 0x000ea20008000a00 */
[----:B------:R-:W3:Y:S06]  /*0040*/  LDCU.64 UR10, c[0x0][0x358] ;  /* 0x00006b00ff0a77ac */ /* 0x000eec0008000a00 */
[----:B------:R-:W1:Y:S01]  /*0050*/  LDC R93, c[0x0][0x45c] ;  /* 0x00011700ff5d7b82 */ /* 0x000e620000000800 */
[----:B0-----:R-:W-:Y:S01]  /*0060*/  ISETP.NE.AND P1, PT, RZ, UR4, PT ;  /* 0x00000004ff007c0c */ /* 0x001fe2000bf25270 */
[----:B------:R-:W0:Y:S01]  /*0070*/  LDCU.64 UR4, c[0x0][0x438] ;  /* 0x00008700ff0477ac */ /* 0x000e220008000a00 */
[----:B------:R-:W4:Y:S01]  /*0080*/  S2R R11, SR_TID.X ;  /* 0x00000000000b7919 */ /* 0x000f220000002100 */
[----:B--2---:R-:W-:-:S02]  /*0090*/  IMAD.U32 R2, RZ, RZ, UR12 ;  /* 0x0000000cff027e24 */ /* 0x004fc4000f8e00ff */
[----:B------:R-:W-:-:S08]  /*00a0*/  IMAD.U32 R3, RZ, RZ, UR13 ;  /* 0x0000000dff037e24 */ /* 0x000fd0000f8e00ff */
[----:B---3--:R-:W2:Y:S01]  /*00b0*/  @P1 LDG.E.64 R2, desc[UR10][R2.64] ;  /* 0x0000000a02021981 */ /* 0x008ea2000c1e1b00 */
[----:B------:R-:W3:Y:S03]  /*00c0*/  S2UR UR18, SR_CTAID.X ;  /* 0x00000000001279c3 */ /* 0x000ee60000002500 */
[----:B-1----:R-:W2:Y:S01]  /*00d0*/  @P1 LDG.E.64 R4, desc[UR10][R92.64] ;  /* 0x0000000a5c041981 */ /* 0x002ea2000c1e1b00 */
[----:B0-----:R-:W-:Y:S01]  /*00e0*/  ISETP.NE.U32.AND P0, PT, RZ, UR4, PT ;  /* 0x00000004ff007c0c */ /* 0x001fe2000bf05070 */
[----:B------:R-:W3:Y:S03]  /*00f0*/  LDCU UR4, c[0x0][0x384] ;  /* 0x00007080ff0477ac */ /* 0x000ee60008000800 */
[----:B------:R-:W0:Y:S01]  /*0100*/  @P1 LDC R69, c[0x0][0x460] ;  /* 0x00011800ff451b82 */ /* 0x000e220000000800 */
[----:B------:R-:W-:-:S13]  /*0110*/  ISETP.NE.AND.EX P0, PT, RZ, UR5, PT, P0 ;  /* 0x00000005ff007c0c */ /* 0x000fda000bf05300 */
[----:B------:R-:W4:Y:S08]  /*0120*/  @P0 LDC.64 R6, c[0x0][0x3d0] ;  /* 0x0000f400ff060b82 */ /* 0x000f300000000a00 */
[----:B------:R-:W1:Y:S01]  /*0130*/  @P0 LDC.64 R8, c[0x0][0x438] ;  /* 0x00010e00ff080b82 */ /* 0x000e620000000a00 */
[----:B----4-:R-:W-:-:S05]  /*0140*/  @P0 IMAD.WIDE.U32 R6, R11, 0x10, R6 ;  /* 0x000000100b060825 */ /* 0x010fca00078e0006 */
[----:B------:R4:W5:Y:S01]  /*0150*/  @P0 LDG.E.128 R64, desc[UR10][R6.64] ;  /* 0x0000000a06400981 */ /* 0x000962000c1e1d00 */
[----:B-1----:R-:W-:-:S03]  /*0160*/  @P0 IMAD.WIDE.U32 R8, R11, 0x10, R8 ;  /* 0x000000100b080825 */ /* 0x002fc600078e0008 */
        /* <DEDUP_REMOVED lines=13> */
[----:B------:R-:W1:Y:S01]  /*0240*/  LDC R100, c[0x0][0x360] ;  /* 0x0000d800ff647b82 */ /* 0x000e620000000800 */
[----:B---3--:R-:W-:-:S06]  /*0250*/  UISETP.GE.AND UP0, UPT, UR18, UR4, UPT ;  /* 0x000000041200728c */ /* 0x008fcc000bf06270 */
[----:B------:R-:W-:Y:S01]  /*0260*/  PLOP3.LUT P3, PT, PT, PT, UP0, 0x80, 0x8 ;  /* 0x000000000008781c */ /* 0x000fe20003f6f008 */
[----:B-1----:R-:W-:Y:S01]  /*0270*/  IMAD R100, R100, UR18, R11 ;  /* 0x0000001264647c24 */ /* 0x002fe2000f8e020b */
[----:B--2---:R-:W-:Y:S02]  /*0280*/  @P1 R2UR UR12, R2 ;  /* 0x00000000020c12ca */ /* 0x004fe400000e0000 */
[----:B------:R-:W-:Y:S02]  /*0290*/  @P1 R2UR UR13, R3 ;  /* 0x00000000030d12ca */ /* 0x000fe400000e0000 */
[----:B0-----:R-:W-:-:S04]  /*02a0*/  @P1 IADD3 R92, P2, PT, R4, R69, RZ ;  /* 0x00000045045c1210 */ /* 0x001fc80007f5e0ff */
[----:B------:R-:W-:Y:S01]  /*02b0*/  @P1 IADD3.X R93, PT, PT, RZ, R5, RZ, P2, !PT ;  /* 0x00000005ff5d1210 */ /* 0x000fe200017fe4ff */
[----:B----4-:R-:W-:Y:S08]  /*02c0*/  @P0 BRA `(.L_x_40173) ;  /* 0x00000000005c0947 */ /* 0x010ff00003800000 */
[----:B------:R-:W0:Y:S02]  /*02d0*/  LDC.64 R2, c[0x0][0x3d0] ;  /* 0x0000f400ff027b82 */ /* 0x000e240000000a00 */
        /* <DEDUP_REMOVED lines=22> */
.L_x_40173:
[----:B------:R-:W-:Y:S01]  /*0440*/  UIADD3 UR21, UPT, UPT, UR12, -0x61c88647, URZ ;  /* 0x9e3779b90c157890 */ /* 0x000fe2000fffe0ff */
[----:B------:R-:W-:Y:S01]  /*0450*/  SHF.R.U64 R11, R92, 0x2, R93 ;  /* 0x000000025c0b7819 */ /* 0x000fe2000000125d */
[----:B------:R-:W-:Y:S10]  /*0460*/  @P3 EXIT ;  /* 0x000000000000394d */ /* 0x000ff40003800000 */
[----:B------:R-:W-:Y:S01]  /*0470*/  IMAD.HI.U32 R3, R100, -0x326172a9, RZ ;  /* 0xcd9e8d5764037827 */ /* 0x000fe200078e00ff */
[----:B------:R-:W-:Y:S01]  /*0480*/  SHF.R.U32.HI R10, RZ, 0x2, R93 ;  /* 0x00000002ff0a7819 */ /* 0x000fe2000001165d */
[----:B------:R-:W-:Y:S01]  /*0490*/  UIADD3 UR22, UPT, UPT, UR13, -0x4498517b, URZ ;  /* 0xbb67ae850d167890 */ /* 0x000fe2000fffe0ff */
[----:B------:R-:W-:Y:S01]  /*04a0*/  LOP3.LUT R92, R92, 0x3, RZ, 0xc0, !PT ;  /* 0x000000035c5c7812 */ /* 0x000fe200078ec0ff */
[C---:B------:R-:W-:Y:S01]  /*04b0*/  IMAD.HI.U32 R0, R11.reuse, -0x2daee0ad, RZ ;  /* 0xd2511f530b007827 */ /* 0x040fe200078e00ff */
[----:B------:R-:W-:Y:S01]  /*04c0*/  LOP3.LUT R3, R10, UR12, R3, 0x96, !PT ;  /* 0x0000000c0a037c12 */ /* 0x000fe2000f8e9603 */
[----:B------:R-:W-:Y:S02]  /*04d0*/  UIADD3 UR23, UPT, UPT, UR12, 0x3c6ef372, URZ ;  /* 0x3c6ef3720c177890 */ /* 0x000fe4000fffe0ff */
[----:B------:R-:W-:Y:S01]  /*04e0*/  IMAD R7, R11, -0x2daee0ad, RZ ;  /* 0xd2511f530b077824 */ /* 0x000fe200078e02ff */
[----:B------:R-:W-:Y:S01]  /*04f0*/  LOP3.LUT R0, R0, UR13, RZ, 0x3c, !PT ;  /* 0x0000000d00007c12 */ /* 0x000fe2000f8e3cff */
[----:B------:R-:W-:Y:S01]  /*0500*/  IMAD.HI.U32 R4, R3, -0x2daee0ad, RZ ;  /* 0xd2511f5303047827 */ /* 0x000fe200078e00ff */
[----:B------:R-:W-:-:S02]  /*0510*/  UIADD3 UR24, UPT, UPT, UR13, 0x76cf5d0a, URZ ;  /* 0x76cf5d0a0d187890 */ /* 0x000fc4000fffe0ff */
[----:B------:R-:W-:Y:S01]  /*0520*/  UIADD3 UR25, UPT, UPT, UR12, -0x255992d5, URZ ;  /* 0xdaa66d2b0c197890 */ /* 0x000fe2000fffe0ff */
[----:B------:R-:W-:Y:S01]  /*0530*/  IMAD R5, R100, -0x326172a9, RZ ;  /* 0xcd9e8d5764057824 */ /* 0x000fe200078e02ff */
[----:B------:R-:W-:Y:S01]  /*0540*/  LOP3.LUT R4, R7, UR22, R4, 0x96, !PT ;  /* 0x0000001607047c12 */ /* 0x000fe2000f8e9604 */
[C---:B------:R-:W-:Y:S01]  /*0550*/  IMAD.HI.U32 R2, R0.reuse, -0x326172a9, RZ ;  /* 0xcd9e8d5700027827 */ /* 0x040fe200078e00ff */
[----:B------:R-:W-:Y:S02]  /*0560*/  UIADD3 UR26, UPT, UPT, UR13, 0x32370b8f, URZ ;  /* 0x32370b8f0d1a7890 */ /* 0x000fe4000fffe0ff */
[----:B------:R-:W-:Y:S01]  /*0570*/  UIADD3 UR27, UPT, UPT, UR12, 0x78dde6e4, URZ ;  /* 0x78dde6e40c1b7890 */ /* 0x000fe2000fffe0ff */
[----:B------:R-:W-:Y:S01]  /*0580*/  IMAD R6, R3, -0x2daee0ad, RZ ;  /* 0xd2511f5303067824 */ /* 0x000fe200078e02ff */
[----:B------:R-:W-:Y:S01]  /*0590*/  LOP3.LUT R2, R5, UR21, R2, 0x96, !PT ;  /* 0x0000001505027c12 */ /* 0x000fe2000f8e9602 */
[----:B------:R-:W-:Y:S01]  /*05a0*/  IMAD R5, R0, -0x326172a9, RZ ;  /* 0xcd9e8d5700057824 */ /* 0x000fe200078e02ff */
[----:B------:R-:W-:Y:S01]  /*05b0*/  UIADD3 UR28, UPT, UPT, UR13, -0x126145ec, URZ ;  /* 0xed9eba140d1c7890 */ /* 0x000fe2000fffe0ff */
[----:B------:R-:W-:Y:S01]  /*05c0*/  IMAD.HI.U32 R0, R4, -0x326172a9, RZ ;  /* 0xcd9e8d5704007827 */ /* 0x000fe200078e00ff */
[----:B------:R-:W-:-:S02]  /*05d0*/  UIADD3 UR29, UPT, UPT, UR12, 0x1715609d, URZ ;  /* 0x1715609d0c1d7890 */ /* 0x000fc4000fffe0ff */
[----:B------:R-:W-:Y:S01]  /*05e0*/  UIADD3 UR30, UPT, UPT, UR13, -0x56f99767, URZ ;  /* 0xa90668990d1e7890 */ /* 0x000fe2000fffe0ff */
[C---:B------:R-:W-:Y:S01]  /*05f0*/  IMAD.HI.U32 R3, R2.reuse, -0x2daee0ad, RZ ;  /* 0xd2511f5302037827 */ /* 0x040fe200078e00ff */
[----:B------:R-:W-:Y:S01]  /*0600*/  LOP3.LUT R0, R5, UR23, R0, 0x96, !PT ;  /* 0x0000001705007c12 */ /* 0x000fe2000f8e9600 */
[----:B------:R-:W-:Y:S02]  /*0610*/  UIADD3 UR31, UPT, UPT, UR12, -0x4ab325aa, URZ ;  /* 0xb54cda560c1f7890 */ /* 0x000fe4000fffe0ff */
[----:B------:R-:W-:Y:S01]  /*0620*/  IMAD R7, R2, -0x2daee0ad, RZ ;  /* 0xd2511f5302077824 */ /* 0x000fe200078e02ff */
[----:B------:R-:W-:Y:S01]  /*0630*/  LOP3.LUT R3, R6, UR24, R3, 0x96, !PT ;  /* 0x0000001806037c12 */ /* 0x000fe2000f8e9603 */
[----:B------:R-:W-:Y:S01]  /*0640*/  IMAD.HI.U32 R6, R0, -0x2daee0ad, RZ ;  /* 0xd2511f5300067827 */ /* 0x000fe200078e00ff */
[----:B------:R-:W-:Y:S02]  /*0650*/  UIADD3 UR32, UPT, UPT, UR13, 0x646e171e, URZ ;  /* 0x646e171e0d207890 */ /* 0x000fe4000fffe0ff */
[----:B------:R-:W-:Y:S01]  /*0660*/  UIADD3 UR33, UPT, UPT, UR12, 0x5384540f, URZ ;  /* 0x5384540f0c217890 */ /* 0x000fe2000fffe0ff */
[----:B------:R-:W-:Y:S01]  /*0670*/  IMAD R5, R4, -0x326172a9, RZ ;  /* 0xcd9e8d5704057824 */ /* 0x000fe200078e02ff */
[----:B------:R-:W-:Y:S01]  /*0680*/  LOP3.LUT R6, R7, UR26, R6, 0x96, !PT ;  /* 0x0000001a07067c12 */ /* 0x000fe2000f8e9606 */
[C---:B------:R-:W-:Y:S01]  /*0690*/  IMAD.HI.U32 R2, R3.reuse, -0x326172a9, RZ ;  /* 0xcd9e8d5703027827 */ /* 0x040fe200078e00ff */
[----:B------:R-:W-:Y:S01]  /*06a0*/  UIADD3 UR34, UPT, UPT, UR13, 0x1fd5c5a3, URZ ;  /* 0x1fd5c5a30d227890 */ /* 0x000fe2000fffe0ff */
[----:B------:R-:W0:Y:S02]  /*06b0*/  LDCU.64 UR4, c[0x0][0x3e0] ;  /* 0x00007c00ff0477ac */ /* 0x000e240008000a00 */
[----:B------:R-:W-:Y:S01]  /*06c0*/  IMAD R4, R3, -0x326172a9, RZ ;  /* 0xcd9e8d5703047824 */ /* 0x000fe200078e02ff */
[----:B------:R-:W-:Y:S01]  /*06d0*/  LOP3.LUT R2, R5, UR25, R2, 0x96, !PT ;  /* 0x0000001905027c12 */ /* 0x000fe2000f8e9602 */
[----:B------:R-:W-:Y:S01]  /*06e0*/  IMAD R5, R0, -0x2daee0ad, RZ ;  /* 0xd2511f5300057824 */ /* 0x000fe200078e02ff */
[----:B------:R-:W-:Y:S01]  /*06f0*/  UIADD3 UR35, UPT, UPT, UR12, -0xe443238, URZ ;  /* 0xf1bbcdc80c237890 */ /* 0x000fe2000fffe0ff */
[----:B------:R-:W-:Y:S01]  /*0700*/  IMAD.HI.U32 R3, R6, -0x326172a9, RZ ;  /* 0xcd9e8d5706037827 */ /* 0x000fe200078e00ff */
[----:B------:R-:W-:-:S02]  /*0710*/  UIADD3 UR36, UPT, UPT, UR13, -0x24c28bd8, URZ ;  /* 0xdb3d74280d247890 */ /* 0x000fc4000fffe0ff */
[----:B------:R-:W-:Y:S01]  /*0720*/  UIADD3 UR37, UPT, UPT, UR12, -0x700cb87f, URZ ;  /* 0x8ff347810c257890 */ /* 0x000fe2000fffe0ff */
[----:B------:R-:W-:Y:S01]  /*0730*/  IMAD.HI.U32 R0, R2, -0x2daee0ad, RZ ;  /* 0xd2511f5302007827 */ /* 0x000fe200078e00ff */
[----:B------:R-:W-:Y:S01]  /*0740*/  LOP3.LUT R3, R4, UR27, R3, 0x96, !PT ;  /* 0x0000001b04037c12 */ /* 0x000fe2000f8e9603 */
[----:B------:R-:W-:Y:S02]  /*0750*/  UIADD3 UR38, UPT, UPT, UR13, -0x695add53, URZ ;  /* 0x96a522ad0d267890 */ /* 0x000fe4000fffe0ff */
[----:B------:R-:W-:Y:S01]  /*0760*/  IMAD R7, R2, -0x2daee0ad, RZ ;  /* 0xd2511f5302077824 */ /* 0x000fe200078e02ff */
[----:B------:R-:W-:Y:S01]  /*0770*/  LOP3.LUT R0, R5, UR28, R0, 0x96, !PT ;  /* 0x0000001c05007c12 */ /* 0x000fe2000f8e9600 */
[----:B------:R-:W-:Y:S01]  /*0780*/  IMAD.HI.U32 R4, R3, -0x2daee0ad, RZ ;  /* 0xd2511f5303047827 */ /* 0x000fe200078e00ff */
[----:B------:R-:W1:Y:S03]  /*0790*/  LDCU UR8, c[0x0][0x404] ;  /* 0x00008080ff0877ac */ /* 0x000e660008000800 */
[----:B------:R-:W-:Y:S01]  /*07a0*/  IMAD R5, R6, -0x326172a9, RZ ;  /* 0xcd9e8d5706057824 */ /* 0x000fe200078e02ff */
[----:B------:R-:W-:Y:S01]  /*07b0*/  LOP3.LUT R4, R7, UR30, R4, 0x96, !PT ;  /* 0x0000001e07047c12 */ /* 0x000fe2000f8e9604 */
[C---:B------:R-:W-:Y:S01]  /*07c0*/  IMAD.HI.U32 R2, R0.reuse, -0x326172a9, RZ ;  /* 0xcd9e8d5700027827 */ /* 0x040fe200078e00ff */
[----:B0-----:R-:W-:Y:S01]  /*07d0*/  UISETP.NE.U32.AND UP0, UPT, UR4, URZ, UPT ;  /* 0x000000ff0400728c */ /* 0x001fe2000bf05070 */
[----:B------:R-:W0:Y:S02]  /*07e0*/  LDCU UR9, c[0x0][0x408] ;  /* 0x00008100ff0977ac */ /* 0x000e240008000800 */
[----:B------:R-:W-:Y:S01]  /*07f0*/  IMAD R6, R3, -0x2daee0ad, RZ ;  /* 0xd2511f5303067824 */ /* 0x000fe200078e02ff */
[----:B------:R-:W-:Y:S01]  /*0800*/  LOP3.LUT R2, R5, UR29, R2, 0x96, !PT ;  /* 0x0000001d05027c12 */ /* 0x000fe2000f8e9602 */
[----:B------:R-:W-:Y:S01]  /*0810*/  IMAD R5, R0, -0x326172a9, RZ ;  /* 0xcd9e8d5700057824 */ /* 0x000fe200078e02ff */
[----:B------:R-:W-:Y:S01]  /*0820*/  UISETP.NE.AND.EX UP0, UPT, UR5, URZ, UPT, UP0 ;  /* 0x000000ff0500728c */ /* 0x000fe2000bf05300 */
[----:B------:R-:W-:Y:S01]  /*0830*/  IMAD.HI.U32 R0, R4, -0x326172a9, RZ ;  /* 0xcd9e8d5704007827 */ /* 0x000fe200078e00ff */
[----:B------:R-:W2:Y:S03]  /*0840*/  LDCU UR19, c[0x0][0x388] ;  /* 0x00007100ff1377ac */ /* 0x000ea60008000800 */
[C---:B------:R-:W-:Y:S01]  /*0850*/  IMAD.HI.U32 R3, R2.reuse, -0x2daee0ad, RZ ;  /* 0xd2511f5302037827 */ /* 0x040fe200078e00ff */
[----:B------:R-:W-:Y:S01]  /*0860*/  LOP3.LUT R0, R5, UR31, R0, 0x96, !PT ;  /* 0x0000001f05007c12 */ /* 0x000fe2000f8e9600 */
[----:B------:R-:W3:Y:S02]  /*0870*/  LDCU.U8 UR39, c[0x0][0x410] ;  /* 0x00008200ff2777ac */ /* 0x000ee40008000000 */
[----:B------:R-:W-:Y:S01]  /*0880*/  IMAD R7, R2, -0x2daee0ad, RZ ;  /* 0xd2511f5302077824 */ /* 0x000fe200078e02ff */
[----:B------:R-:W-:Y:S01]  /*0890*/  LOP3.LUT R3, R6, UR32, R3, 0x96, !PT ;  /* 0x0000002006037c12 */ /* 0x000fe2000f8e9603 */
[----:B------:R-:W-:Y:S01]  /*08a0*/  IMAD.HI.U32 R6, R0, -0x2daee0ad, RZ ;  /* 0xd2511f5300067827 */ /* 0x000fe200078e00ff */
[----:B------:R-:W4:Y:S03]  /*08b0*/  LDCU UR20, c[0x0][0x400] ;  /* 0x00008000ff1477ac */ /* 0x000f260008000800 */
[----:B------:R-:W-:Y:S01]  /*08c0*/  IMAD R5, R4, -0x326172a9, RZ ;  /* 0xcd9e8d5704057824 */ /* 0x000fe200078e02ff */
[----:B------:R-:W-:Y:S01]  /*08d0*/  LOP3.LUT R6, R7, UR34, R6, 0x96, !PT ;  /* 0x0000002207067c12 */ /* 0x000fe2000f8e9606 */
[C---:B------:R-:W-:Y:S01]  /*08e0*/  IMAD.HI.U32 R2, R3.reuse, -0x326172a9, RZ ;  /* 0xcd9e8d5703027827 */ /* 0x040fe200078e00ff */
[----:B------:R-:W0:Y:S03]  /*08f0*/  LDCU.64 UR14, c[0x0][0x3a0] ;  /* 0x00007400ff0e77ac */ /* 0x000e260008000a00 */
[----:B------:R-:W-:Y:S01]  /*0900*/  IMAD R4, R3, -0x326172a9, RZ ;  /* 0xcd9e8d5703047824 */ /* 0x000fe200078e02ff */
[----:B------:R-:W-:Y:S01]  /*0910*/  LOP3.LUT R2, R5, UR33, R2, 0x96, !PT ;  /* 0x0000002105027c12 */ /* 0x000fe2000f8e9602 */
[----:B------:R-:W-:Y:S01]  /*0920*/  IMAD R5, R0, -0x2daee0ad, RZ ;  /* 0xd2511f5300057824 */ /* 0x000fe200078e02ff */
[----:B------:R-:W0:Y:S01]  /*0930*/  LDCU.64 UR16, c[0x0][0x380] ;  /* 0x00007000ff1077ac */ /* 0x000e220008000a00 */
[----:B------:R-:W-:Y:S01]  /*0940*/  IMAD.HI.U32 R3, R6, -0x326172a9, RZ ;  /* 0xcd9e8d5706037827 */ /* 0x000fe200078e00ff */
[----:B------:R-:W-:-:S03]  /*0950*/  UPLOP3.LUT UP2, UPT, UPT, UPT, UPT, 0x40, 0x4 ;  /* 0x000000000004789c */ /* 0x000fc60003f4e870 */
        /* <DEDUP_REMOVED lines=12> */
.L_x_40359:
        /* <DEDUP_REMOVED lines=8> */
[----:B------:R-:W-:Y:S02]  /*0aa0*/  IMAD.U32 R4, RZ, RZ, UR7 ;  /* 0x00000007ff047e24 */ /* 0x000fe4000f8e00ff */
[----:B------:R-:W-:Y:S01]  /*0ab0*/  IMAD.U32 R2, RZ, RZ, UR4 ;  /* 0x00000004ff027e24 */ /* 0x000fe2000f8e00ff */
[----:B------:R-:W-:-:S05]  /*0ac0*/  MOV R3, UR5 ;  /* 0x0000000500037c02 */ /* 0x000fca0008000f00 */
[----:B------:R-:W3:Y:S01]  /*0ad0*/  @P0 LDG.E R2, desc[UR10][R2.64] ;  /* 0x0000000a02020981 */ /* 0x000ee2000c1e1900 */
[----:B-1----:R-:W-:-:S05]  /*0ae0*/  LEA.HI.SX32 R4, R4, R5, 0x1e ;  /* 0x0000000504047211 */ /* 0x002fca00078ff2ff */
[----:B--2---:R-:W-:-:S06]  /*0af0*/  IMAD.WIDE.U32 R68, R4, 0x10, R96 ;  /* 0x0000001004447825 */ /* 0x004fcc00078e0060 */
[----:B-----5:R-:W5:Y:S01]  /*0b00*/  LDG.E.128 R68, desc[UR10][R68.64] ;  /* 0x0000000a44447981 */ /* 0x020f62000c1e1d00 */
[----:B------:R-:W-:Y:S01]  /*0b10*/  UISETP.NE.U32.AND UP1, UPT, UR14, URZ, UPT ;  /* 0x000000ff0e00728c */ /* 0x000fe2000bf25070 */
[----:B------:R-:W-:Y:S01]  /*0b20*/  IMAD.MOV.U32 R101, RZ, RZ, 0x2f800000 ;  /* 0x2f800000ff657424 */ /* 0x000fe200078e00ff */
[----:B------:R-:W-:Y:S02]  /*0b30*/  UMOV UR6, 0x3f800000 ;  /* 0x3f80000000067882 */ /* 0x000fe40000000000 */
[----:B------:R-:W-:Y:S01]  /*0b40*/  UISETP.NE.AND.EX UP1, UPT, UR15, URZ, UPT, UP1 ;  /* 0x000000ff0f00728c */ /* 0x000fe2000bf25310 */
[----:B---3--:R-:W-:-:S08]  /*0b50*/  @P0 R2UR UR6, R2 ;  /* 0x00000000020602ca */ /* 0x008fd000000e0000 */
[----:B------:R-:W-:Y:S07]  /*0b60*/  BRA.U !UP1, `(.L_x_40174) ;  /* 0x0000001109e47547 */ /* 0x000fee000b800000 */
        /* <DEDUP_REMOVED lines=13> */
.L_x_42279:
[----:B------:R-:W-:Y:S05]  /*0c40*/  BRX R2 -0xc50                                          (*"BRANCH_TARGETS .L_x_42280,.L_x_42281,.L_x_42282"*) ;  /* 0xfffffff002ec7949 */ /* 0x000fea000383ffff */
.L_x_42282:
[----:B------:R-:W-:Y:S01]  /*0c50*/  VIADD R2, R92, 0x1 ;  /* 0x000000015c027836 */ /* 0x000fe20000000000 */
[----:B------:R-:W-:Y:S01]  /*0c60*/  MOV R0, R104 ;  /* 0x0000006800007202 */ /* 0x000fe20000000f00 */
[----:B------:R-:W-:Y:S01]  /*0c70*/  IMAD.MOV.U32 R3, RZ, RZ, R8 ;  /* 0x000000ffff037224 */ /* 0x000fe200078e0008 */
[----:B------:R-:W-:Y:S06]  /*0c80*/  BRA `(.L_x_40175) ;  /* 0x0000000000ec7947 */ /* 0x000fec0003800000 */
.L_x_42280:
[----:B------:R-:W-:Y:S02]  /*0c90*/  HFMA2 R2, -RZ, RZ, 0, 1.78813934326171875e-07 ;  /* 0x00000003ff027431 */ /* 0x000fe400000001ff */
[----:B------:R-:W-:Y:S02]  /*0ca0*/  IMAD.MOV.U32 R0, RZ, RZ, R104 ;  /* 0x000000ffff007224 */ /* 0x000fe400078e0068 */
[----:B------:R-:W-:Y:S01]  /*0cb0*/  IMAD.MOV.U32 R3, RZ, RZ, R9 ;  /* 0x000000ffff037224 */ /* 0x000fe200078e0009 */
[----:B------:R-:W-:Y:S06]  /*0cc0*/  BRA `(.L_x_40175) ;  /* 0x0000000000dc7947 */ /* 0x000fec0003800000 */
.L_x_42281:
        /* <DEDUP_REMOVED lines=12> */
.L_x_40176:
        /* <DEDUP_REMOVED lines=43> */
.L_x_40175:
[----:B------:R-:W-:Y:S01]  /*1040*/  I2FP.F32.U32 R76, R3 ;  /* 0x00000003004c7245 */ /* 0x000fe20000201000 */
[----:B-----5:R-:W-:Y:S01]  /*1050*/  FMUL.FTZ R68, R68, UR6 ;  /* 0x0000000644447c20 */ /* 0x020fe20008410000 */
[----:B------:R-:W-:Y:S01]  /*1060*/  ISETP.NE.AND P1, PT, R2, 0x1, PT ;  /* 0x000000010200780c */ /* 0x000fe20003f25270 */
[----:B------:R-:W-:Y:S01]  /*1070*/  UMOV UR5, UR9 ;  /* 0x0000000900057c82 */ /* 0x000fe20008000000 */
[----:B------:R-:W-:Y:S01]  /*1080*/  UMOV UR4, UR8 ;  /* 0x0000000800047c82 */ /* 0x000fe20008000000 */
        /* <DEDUP_REMOVED lines=17> */
.L_x_40178:
        /* <DEDUP_REMOVED lines=12> */
.L_x_40179:
        /* <DEDUP_REMOVED lines=43> */
.L_x_40177:
        /* <DEDUP_REMOVED lines=20> */
.L_x_40181:
        /* <DEDUP_REMOVED lines=12> */
.L_x_40182:
        /* <DEDUP_REMOVED lines=43> */
.L_x_40180:
[----:B------:R-:W-:Y:S01]  /*19c0*/  I2FP.F32.U32 R2, R2 ;  /* 0x0000000200027245 */ /* 0x000fe20000201000 */
[----:B------:R-:W-:Y:S01]  /*19d0*/  FMUL.FTZ R70, R70, UR6 ;  /* 0x0000000646467c20 */ /* 0x000fe20008410000 */
[----:B------:R-:W-:Y:S01]  /*19e0*/  ISETP.NE.AND P3, PT, R73, 0x1, PT ;  /* 0x000000014900780c */ /* 0x000fe20003f65270 */
[----:B------:R-:W-:Y:S02]  /*19f0*/  IMAD.MOV.U32 R82, RZ, RZ, 0x2 ;  /* 0x00000002ff527424 */ /* 0x000fe400078e00ff */
[----:B------:R-:W-:Y:S01]  /*1a00*/  FFMA.FTZ R2, R2, R101, 1.1641532182693481445e-10 ;  /* 0x2f00000002027423 */ /* 0x000fe20000010065 */
[----:B------:R-:W-:-:S04]  /*1a10*/  FMUL.FTZ R70, R70, UR5 ;  /* 0x0000000546467c20 */ /* 0x000fc80008410000 */
        /* <DEDUP_REMOVED lines=14> */
.L_x_40184:
        /* <DEDUP_REMOVED lines=12> */
.L_x_40185:
        /* <DEDUP_REMOVED lines=43> */
.L_x_40183:
        /* <DEDUP_REMOVED lines=9> */
.L_x_40174:
        /* <DEDUP_REMOVED lines=15> */
.L_x_40188:
        /* <DEDUP_REMOVED lines=12> */
.L_x_40189:
        /* <DEDUP_REMOVED lines=43> */
.L_x_40187:
[----:B------:R-:W-:Y:S01]  /*2360*/  ISETP.NE.AND P1, PT, R3, 0x1, PT ;  /* 0x000000010300780c */ /* 0x000fe20003f25270 */
[----:B-----5:R-:W-:Y:S01]  /*2370*/  FMUL.FTZ R68, R68, UR6 ;  /* 0x0000000644447c20 */ /* 0x020fe20008410000 */
[----:B------:R-:W-:Y:S01]  /*2380*/  I2FP.F32.U32 R2, R2 ;  /* 0x0000000200027245 */ /* 0x000fe20000201000 */
[----:B------:R-:W-:Y:S01]  /*2390*/  UMOV UR4, UR8 ;  /* 0x0000000800047c82 */ /* 0x000fe20008000000 */
[----:B------:R-:W-:Y:S01]  /*23a0*/  UMOV UR5, UR9 ;  /* 0x0000000900057c82 */ /* 0x000fe20008000000 */
[----:B------:R-:W-:Y:S02]  /*23b0*/  HFMA2 R72, -RZ, RZ, 0, 1.1920928955078125e-07 ;  /* 0x00000002ff487431 */ /* 0x000fe400000001ff */
[----:B------:R-:W-:Y:S01]  /*23c0*/  FMUL.FTZ R68, R68, UR5 ;  /* 0x0000000544447c20 */ /* 0x000fe20008410000 */
        /* <DEDUP_REMOVED lines=12> */
.L_x_40191:
        /* <DEDUP_REMOVED lines=12> */
.L_x_40192:
        /* <DEDUP_REMOVED lines=43> */
.L_x_40190:
        /* <DEDUP_REMOVED lines=17> */
.L_x_40194:
        /* <DEDUP_REMOVED lines=12> */
.L_x_40195:
        /* <DEDUP_REMOVED lines=43> */
.L_x_40193:
[----:B------:R-:W-:Y:S01]  /*2c80*/  ISETP.NE.AND P3, PT, R3, 0x1, PT ;  /* 0x000000010300780c */ /* 0x000fe20003f65270 */
[----:B------:R-:W-:Y:S01]  /*2c90*/  FMUL.FTZ R70, R70, UR6 ;  /* 0x0000000646467c20 */ /* 0x000fe20008410000 */
[----:B------:R-:W-:Y:S01]  /*2ca0*/  I2FP.F32.U32 R2, R2 ;  /* 0x0000000200027245 */ /* 0x000fe20000201000 */
[----:B------:R-:W-:Y:S02]  /*2cb0*/  IMAD.MOV.U32 R82, RZ, RZ, 0x2 ;  /* 0x00000002ff527424 */ /* 0x000fe400078e00ff */
        /* <DEDUP_REMOVED lines=13> */
.L_x_40197:
        /* <DEDUP_REMOVED lines=12> */
.L_x_40198:
        /* <DEDUP_REMOVED lines=43> */
.L_x_40196:
        /* <DEDUP_REMOVED lines=10> */
.L_x_40186:
[----:B------:R-:W0:Y:S01]  /*31a0*/  LDC.64 R108, c[0x0][0x3a8] ;  /* 0x0000ea00ff6c7b82 */ /* 0x000e220000000a00 */
[----:B------:R-:W-:Y:S02]  /*31b0*/  SEL R2, RZ, 0x1000000, !P3 ;  /* 0x01000000ff027807 */ /* 0x000fe40005800000 */
[----:B------:R-:W-:Y:S02]  /*31c0*/  SEL R3, RZ, 0x10000, !P2 ;  /* 0x00010000ff037807 */ /* 0x000fe40005000000 */
[----:B------:R-:W-:Y:S02]  /*31d0*/  SEL R72, RZ, 0x100, !P1 ;  /* 0x00000100ff487807 */ /* 0x000fe40004800000 */
[----:B------:R-:W-:Y:S01]  /*31e0*/  SEL R73, RZ, 0x1, !P0 ;  /* 0x00000001ff497807 */ /* 0x000fe20004000000 */
[----:B------:R-:W1:Y:S01]  /*31f0*/  LDC.64 R106, c[0x0][0x3b0] ;  /* 0x0000ec00ff6a7b82 */ /* 0x000e620000000a00 */
[----:B------:R-:W-:Y:S02]  /*3200*/  IADD3 R2, PT, PT, R72, R2, R3 ;  /* 0x0000000248027210 */ /* 0x000fe40007ffe003 */
[----:B------:R-:W-:-:S03]  /*3210*/  IADD3 R3, PT, PT, R4, 0x100, RZ ;  /* 0x0000010004037810 */ /* 0x000fc60007ffe0ff */
[----:B------:R-:W-:Y:S02]  /*3220*/  IMAD.IADD R81, R2, 0x1, R73 ;  /* 0x0000000102517824 */ /* 0x000fe400078e0249 */
[----:B------:R-:W-:-:S04]  /*3230*/  IMAD.WIDE.U32 R72, R3, 0x10, R96 ;  /* 0x0000001003487825 */ /* 0x000fc800078e0060 */
[----:B0-----:R-:W-:-:S05]  /*3240*/  IMAD.WIDE.U32 R76, R4, 0x10, R108 ;  /* 0x00000010044c7825 */ /* 0x001fca00078e006c */
[----:B------:R0:W-:Y:S01]  /*3250*/  STG.E.128 desc[UR10][R76.64], R68 ;  /* 0x000000444c007986 */ /* 0x0001e2000c101d0a */
[----:B-1----:R-:W-:-:S05]  /*3260*/  IMAD.WIDE.U32 R78, R4, 0x4, R106 ;  /* 0x00000004044e7825 */ /* 0x002fca00078e006a */
[----:B------:R0:W-:Y:S04]  /*3270*/  STG.E desc[UR10][R78.64], R81 ;  /* 0x000000514e007986 */ /* 0x0001e8000c10190a */
        /* <DEDUP_REMOVED lines=20> */
.L_x_40201:
        /* <DEDUP_REMOVED lines=12> */
.L_x_40202:
        /* <DEDUP_REMOVED lines=42> */
.L_x_40200:
[----:B------:R-:W-:Y:S01]  /*3720*/  I2FP.F32.U32 R0, R80 ;  /* 0x0000005000007245 */ /* 0x000fe20000201000 */
[----:B-----5:R-:W-:Y:S01]  /*3730*/  FMUL.FTZ R72, R72, UR6 ;  /* 0x0000000648487c20 */ /* 0x020fe20008410000 */
[----:B------:R-:W-:-:S03]  /*3740*/  ISETP.NE.AND P1, PT, R2, 0x1, PT ;  /* 0x000000010200780c */ /* 0x000fc60003f25270 */
[----:B------:R-:W-:Y:S01]  /*3750*/  FFMA.FTZ R0, R0, R101, 1.1641532182693481445e-10 ;  /* 0x2f00000000007423 */ /* 0x000fe20000010065 */
[----:B------:R-:W-:-:S04]  /*3760*/  FMUL.FTZ R72, R72, UR5 ;  /* 0x0000000548487c20 */ /* 0x000fc80008410000 */
        /* <DEDUP_REMOVED lines=15> */
.L_x_40204:
        /* <DEDUP_REMOVED lines=12> */
.L_x_40205:
        /* <DEDUP_REMOVED lines=43> */
.L_x_40203:
        /* <DEDUP_REMOVED lines=20> */
.L_x_40207:
        /* <DEDUP_REMOVED lines=12> */
.L_x_40208:
        /* <DEDUP_REMOVED lines=43> */
.L_x_40206:
[----:B------:R-:W-:Y:S01]  /*4080*/  I2FP.F32.U32 R0, R0 ;  /* 0x0000000000007245 */ /* 0x000fe20000201000 */
[----:B------:R-:W-:Y:S01]  /*4090*/  FMUL.FTZ R74, R74, UR6 ;  /* 0x000000064a4a7c20 */ /* 0x000fe20008410000 */
[----:B------:R-:W-:Y:S01]  /*40a0*/  ISETP.NE.AND P3, PT, R2, 0x1, PT ;  /* 0x000000010200780c */ /* 0x000fe20003f65270 */
[----:B------:R-:W-:Y:S02]  /*40b0*/  IMAD.MOV.U32 R86, RZ, RZ, 0x2 ;  /* 0x00000002ff567424 */ /* 0x000fe400078e00ff */
[----:B------:R-:W-:Y:S01]  /*40c0*/  FFMA.FTZ R0, R0, R101, 1.1641532182693481445e-10 ;  /* 0x2f00000000007423 */ /* 0x000fe20000010065 */
[----:B------:R-:W-:-:S04]  /*40d0*/  FMUL.FTZ R74, R74, UR5 ;  /* 0x000000054a4a7c20 */ /* 0x000fc80008410000 */
        /* <DEDUP_REMOVED lines=14> */
.L_x_40210:
        /* <DEDUP_REMOVED lines=12> */
.L_x_40211:
        /* <DEDUP_REMOVED lines=43> */
.L_x_40209:
        /* <DEDUP_REMOVED lines=9> */
.L_x_40199:
        /* <DEDUP_REMOVED lines=15> */
.L_x_40214:
        /* <DEDUP_REMOVED lines=12> */
.L_x_40215:
        /* <DEDUP_REMOVED lines=42> */
.L_x_40213:
[----:B------:R-:W-:Y:S01]  /*4a10*/  ISETP.NE.AND P1, PT, R76, 0x1, PT ;  /* 0x000000014c00780c */ /* 0x000fe20003f25270 */
[----:B-----5:R-:W-:Y:S01]  /*4a20*/  FMUL.FTZ R72, R72, UR6 ;  /* 0x0000000648487c20 */ /* 0x020fe20008410000 */
        /* <DEDUP_REMOVED lines=15> */
.L_x_40217:
        /* <DEDUP_REMOVED lines=12> */
.L_x_40218:
        /* <DEDUP_REMOVED lines=43> */
.L_x_40216:
        /* <DEDUP_REMOVED lines=17> */
.L_x_40220:
        /* <DEDUP_REMOVED lines=12> */
.L_x_40221:
        /* <DEDUP_REMOVED lines=43> */
.L_x_40219:
        /* <DEDUP_REMOVED lines=17> */
.L_x_40223:
        /* <DEDUP_REMOVED lines=12> */
.L_x_40224:
        /* <DEDUP_REMOVED lines=43> */
.L_x_40222:
        /* <DEDUP_REMOVED lines=10> */
.L_x_40212:
[----:B------:R-:W-:Y:S01]  /*5830*/  SEL R0, RZ, 0x1000000, !P3 ;  /* 0x01000000ff007807 */ /* 0x000fe20005800000 */
[C---:B------:R-:W-:Y:S01]  /*5840*/  IMAD.WIDE.U32 R80, R3.reuse, 0x10, R108 ;  /* 0x0000001003507825 */ /* 0x040fe200078e006c */
[----:B------:R-:W-:Y:S02]  /*5850*/  SEL R77, RZ, 0x10000, !P2 ;  /* 0x00010000ff4d7807 */ /* 0x000fe40005000000 */
[----:B------:R-:W-:Y:S01]  /*5860*/  SEL R2, RZ, 0x100, !P1 ;  /* 0x00000100ff027807 */ /* 0x000fe20004800000 */
[----:B------:R-:W-:Y:S01]  /*5870*/  IMAD.WIDE.U32 R82, R3, 0x4, R106 ;  /* 0x0000000403527825 */ /* 0x000fe200078e006a */
[----:B------:R-:W-:Y:S01]  /*5880*/  SEL R79, RZ, 0x1, !P0 ;  /* 0x00000001ff4f7807 */ /* 0x000fe20004000000 */
[----:B------:R0:W-:Y:S01]  /*5890*/  STG.E.128 desc[UR10][R80.64], R72 ;  /* 0x0000004850007986 */ /* 0x0001e2000c101d0a */
[----:B------:R-:W-:Y:S01]  /*58a0*/  IADD3 R0, PT, PT, R2, R0, R77 ;  /* 0x0000000002007210 */ /* 0x000fe20007ffe04d */
[----:B------:R-:W-:-:S04]  /*58b0*/  VIADD R2, R4, 0x200 ;  /* 0x0000020004027836 */ /* 0x000fc80000000000 */
[----:B------:R-:W-:Y:S02]  /*58c0*/  IMAD.IADD R85, R0, 0x1, R79 ;  /* 0x0000000100557824 */ /* 0x000fe400078e024f */
[----:B------:R-:W-:-:S03]  /*58d0*/  IMAD.WIDE.U32 R76, R2, 0x10, R96 ;  /* 0x00000010024c7825 */ /* 0x000fc600078e0060 */
[----:B------:R0:W-:Y:S04]  /*58e0*/  STG.E desc[UR10][R82.64], R85 ;  /* 0x0000005552007986 */ /* 0x0001e8000c10190a */
[----:B------:R-:W5:Y:S01]  /*58f0*/  LDG.E.128 R76, desc[UR10][R76.64] ;  /* 0x0000000a4c4c7981 */ /* 0x000f62000c1e1d00 */
[----:B------:R-:W-:Y:S05]  /*5900*/  BRA.U !UP1, `(.L_x_40225) ;  /* 0x0000001109c87547 */ /* 0x000fea000b800000 */
[----:B0-----:R-:W0:Y:S02]  /*5910*/  LDC.64 R80, c[0x0][0x3a0] ;  /* 0x0000e800ff507b82 */ /* 0x001e240000000a00 */
        /* <DEDUP_REMOVED lines=17> */
.L_x_40227:
        /* <DEDUP_REMOVED lines=12> */
.L_x_40228:
        /* <DEDUP_REMOVED lines=42> */
.L_x_40226:
[----:B------:R-:W-:Y:S01]  /*5d90*/  I2FP.F32.U32 R84, R85 ;  /* 0x0000005500547245 */ /* 0x000fe20000201000 */
[----:B-----5:R-:W-:Y:S01]  /*5da0*/  FMUL.FTZ R76, R76, UR6 ;  /* 0x000000064c4c7c20 */ /* 0x020fe20008410000 */
[----:B------:R-:W-:-:S03]  /*5db0*/  ISETP.NE.AND P1, PT, R0, 0x1, PT ;  /* 0x000000010000780c */ /* 0x000fc60003f25270 */
[----:B------:R-:W-:Y:S01]  /*5dc0*/  FFMA.FTZ R84, R84, R101, 1.1641532182693481445e-10 ;  /* 0x2f00000054547423 */ /* 0x000fe20000010065 */
[----:B------:R-:W-:-:S04]  /*5dd0*/  FMUL.FTZ R76, R76, UR5 ;  /* 0x000000054c4c7c20 */ /* 0x000fc80008410000 */
[----:B------:R-:W-:Y:S01]  /*5de0*/  FSETP.GTU.FTZ.AND P0, PT, R84, UR4, PT ;  /* 0x0000000454007c0b */ /* 0x000fe2000bf1c000 */
        /* <DEDUP_REMOVED lines=14> */
.L_x_40230:
        /* <DEDUP_REMOVED lines=12> */
.L_x_40231:
        /* <DEDUP_REMOVED lines=43> */
.L_x_40229:
        /* <DEDUP_REMOVED lines=20> */
.L_x_40233:
        /* <DEDUP_REMOVED lines=12> */
.L_x_40234:
        /* <DEDUP_REMOVED lines=43> */
.L_x_40232:
        /* <DEDUP_REMOVED lines=20> */
.L_x_40236:
        /* <DEDUP_REMOVED lines=12> */
.L_x_40237:
        /* <DEDUP_REMOVED lines=43> */
.L_x_40235:
        /* <DEDUP_REMOVED lines=9> */
.L_x_40225:
        /* <DEDUP_REMOVED lines=15> */
.L_x_40240:
        /* <DEDUP_REMOVED lines=12> */
.L_x_40241:
        /* <DEDUP_REMOVED lines=42> */
.L_x_40239:
[----:B------:R-:W-:Y:S01]  /*7080*/  ISETP.NE.AND P1, PT, R80, 0x1, PT ;  /* 0x000000015000780c */ /* 0x000fe20003f25270 */
[----:B-----5:R-:W-:Y:S01]  /*7090*/  FMUL.FTZ R76, R76, UR6 ;  /* 0x000000064c4c7c20 */ /* 0x020fe20008410000 */
        /* <DEDUP_REMOVED lines=15> */
.L_x_40243:
        /* <DEDUP_REMOVED lines=12> */
.L_x_40244:
        /* <DEDUP_REMOVED lines=43> */
.L_x_40242:
        /* <DEDUP_REMOVED lines=17> */
.L_x_40246:
        /* <DEDUP_REMOVED lines=12> */
.L_x_40247:
        /* <DEDUP_REMOVED lines=43> */
.L_x_40245:
        /* <DEDUP_REMOVED lines=17> */
.L_x_40249:
        /* <DEDUP_REMOVED lines=12> */
.L_x_40250:
        /* <DEDUP_REMOVED lines=43> */
.L_x_40248:
        /* <DEDUP_REMOVED lines=10> */
.L_x_40238:
        /* <DEDUP_REMOVED lines=8> */
[----:B------:R-:W-:-:S03]  /*7f20*/  VIADD R0, R4, 0x300 ;  /* 0x0000030004007836 */ /* 0x000fc60000000000 */
[----:B------:R-:W-:Y:S01]  /*7f30*/  IADD3 R91, PT, PT, R80, R83, RZ ;  /* 0x00000053505b7210 */ /* 0x000fe20007ffe0ff */
[----:B------:R-:W-:-:S04]  /*7f40*/  IMAD.WIDE.U32 R80, R0, 0x10, R96 ;  /* 0x0000001000507825 */ /* 0x000fc800078e0060 */
        /* <DEDUP_REMOVED lines=21> */
.L_x_40253:
        /* <DEDUP_REMOVED lines=12> */
.L_x_40254:
        /* <DEDUP_REMOVED lines=42> */
.L_x_40252:
[----:B------:R-:W-:Y:S01]  /*8400*/  I2FP.F32.U32 R88, R91 ;  /* 0x0000005b00587245 */ /* 0x000fe20000201000 */
[----:B-----5:R-:W-:Y:S01]  /*8410*/  FMUL.FTZ R80, R80, UR6 ;  /* 0x0000000650507c20 */ /* 0x020fe20008410000 */
[----:B------:R-:W-:-:S03]  /*8420*/  ISETP.NE.AND P1, PT, R90, 0x1, PT ;  /* 0x000000015a00780c */ /* 0x000fc60003f25270 */
[----:B------:R-:W-:Y:S01]  /*8430*/  FFMA.FTZ R88, R88, R101, 1.1641532182693481445e-10 ;  /* 0x2f00000058587423 */ /* 0x000fe20000010065 */
[----:B------:R-:W-:-:S04]  /*8440*/  FMUL.FTZ R80, R80, UR5 ;  /* 0x0000000550507c20 */ /* 0x000fc80008410000 */
        /* <DEDUP_REMOVED lines=15> */
.L_x_40256:
        /* <DEDUP_REMOVED lines=12> */
.L_x_40257:
        /* <DEDUP_REMOVED lines=43> */
.L_x_40255:
        /* <DEDUP_REMOVED lines=20> */
.L_x_40259:
        /* <DEDUP_REMOVED lines=12> */
.L_x_40260:
        /* <DEDUP_REMOVED lines=43> */
.L_x_40258:
[----:B------:R-:W-:Y:S01]  /*8d60*/  I2FP.F32.U32 R84, R84 ;  /* 0x0000005400547245 */ /* 0x000fe20000201000 */
[----:B------:R-:W-:Y:S01]  /*8d70*/  FMUL.FTZ R82, R82, UR6 ;  /* 0x0000000652527c20 */ /* 0x000fe20008410000 */
[----:B------:R-:W-:Y:S01]  /*8d80*/  ISETP.NE.AND P3, PT, R89, 0x1, PT ;  /* 0x000000015900780c */ /* 0x000fe20003f65270 */
[----:B------:R-:W-:Y:S02]  /*8d90*/  HFMA2 R93, -RZ, RZ, 0, 1.1920928955078125e-07 ;  /* 0x00000002ff5d7431 */ /* 0x000fe400000001ff */
        /* <DEDUP_REMOVED lines=16> */
.L_x_40262:
        /* <DEDUP_REMOVED lines=12> */
.L_x_40263:
        /* <DEDUP_REMOVED lines=43> */
.L_x_40261:
        /* <DEDUP_REMOVED lines=9> */
.L_x_40251:
        /* <DEDUP_REMOVED lines=15> */
.L_x_40266:
        /* <DEDUP_REMOVED lines=12> */
.L_x_40267:
        /* <DEDUP_REMOVED lines=42> */
.L_x_40265:
[----:B------:R-:W-:Y:S01]  /*96f0*/  ISETP.NE.AND P1, PT, R85, 0x1, PT ;  /* 0x000000015500780c */ /* 0x000fe20003f25270 */
[----:B-----5:R-:W-:Y:S01]  /*9700*/  FMUL.FTZ R80, R80, UR6 ;  /* 0x0000000650507c20 */ /* 0x020fe20008410000 */
        /* <DEDUP_REMOVED lines=15> */
.L_x_40269:
        /* <DEDUP_REMOVED lines=12> */
.L_x_40270:
        /* <DEDUP_REMOVED lines=43> */
.L_x_40268:
        /* <DEDUP_REMOVED lines=17> */
.L_x_40272:
        /* <DEDUP_REMOVED lines=12> */
.L_x_40273:
        /* <DEDUP_REMOVED lines=43> */
.L_x_40271:
        /* <DEDUP_REMOVED lines=17> */
.L_x_40275:
        /* <DEDUP_REMOVED lines=12> */
.L_x_40276:
        /* <DEDUP_REMOVED lines=43> */
.L_x_40274:
        /* <DEDUP_REMOVED lines=10> */
.L_x_40264:
        /* <DEDUP_REMOVED lines=32> */
.L_x_40279:
        /* <DEDUP_REMOVED lines=12> */
.L_x_40280:
        /* <DEDUP_REMOVED lines=42> */
.L_x_40278:
        /* <DEDUP_REMOVED lines=20> */
.L_x_40282:
        /* <DEDUP_REMOVED lines=12> */
.L_x_40283:
        /* <DEDUP_REMOVED lines=43> */
.L_x_40281:
        /* <DEDUP_REMOVED lines=20> */
.L_x_40285:
        /* <DEDUP_REMOVED lines=12> */
.L_x_40286:
        /* <DEDUP_REMOVED lines=43> */
.L_x_40284:
        /* <DEDUP_REMOVED lines=20> */
.L_x_40288:
        /* <DEDUP_REMOVED lines=12> */
.L_x_40289:
        /* <DEDUP_REMOVED lines=43> */
.L_x_40287:
        /* <DEDUP_REMOVED lines=9> */
.L_x_40277:
        /* <DEDUP_REMOVED lines=15> */
.L_x_40292:
        /* <DEDUP_REMOVED lines=12> */
.L_x_40293:
        /* <DEDUP_REMOVED lines=42> */
.L_x_40291:
        /* <DEDUP_REMOVED lines=17> */
.L_x_40295:
        /* <DEDUP_REMOVED lines=12> */
.L_x_40296:
        /* <DEDUP_REMOVED lines=43> */
.L_x_40294:
        /* <DEDUP_REMOVED lines=17> */
.L_x_40298:
        /* <DEDUP_REMOVED lines=12> */
.L_x_40299:
        /* <DEDUP_REMOVED lines=43> */
.L_x_40297:
        /* <DEDUP_REMOVED lines=17> */
.L_x_40301:
        /* <DEDUP_REMOVED lines=12> */
.L_x_40302:
        /* <DEDUP_REMOVED lines=43> */
.L_x_40300:
        /* <DEDUP_REMOVED lines=10> */
.L_x_40290:
        /* <DEDUP_REMOVED lines=32> */
.L_x_40305:
        /* <DEDUP_REMOVED lines=12> */
.L_x_40306:
        /* <DEDUP_REMOVED lines=42> */
.L_x_40304:
        /* <DEDUP_REMOVED lines=20> */
.L_x_40308:
        /* <DEDUP_REMOVED lines=12> */
.L_x_40309:
        /* <DEDUP_REMOVED lines=43> */
.L_x_40307:
        /* <DEDUP_REMOVED lines=20> */
.L_x_40311:
        /* <DEDUP_REMOVED lines=12> */
.L_x_40312:
        /* <DEDUP_REMOVED lines=43> */
.L_x_40310:
        /* <DEDUP_REMOVED lines=20> */
.L_x_40314:
        /* <DEDUP_REMOVED lines=12> */
.L_x_40315:
        /* <DEDUP_REMOVED lines=43> */
.L_x_40313:
        /* <DEDUP_REMOVED lines=9> */
.L_x_40303:
        /* <DEDUP_REMOVED lines=15> */
.L_x_40318:
        /* <DEDUP_REMOVED lines=12> */
.L_x_40319:
        /* <DEDUP_REMOVED lines=42> */
.L_x_40317:
[----:B------:R-:W-:Y:S01]  /*e3d0*/  ISETP.NE.AND P1, PT, R93, 0x1, PT ;  /* 0x000000015d00780c */ /* 0x000fe20003f25270 */
[----:B-----5:R-:W-:Y:S01]  /*e3e0*/  FMUL.FTZ R104, R88, UR6 ;  /* 0x0000000658687c20 */ /* 0x020fe20008410000 */
[----:B------:R-:W-:Y:S01]  /*e3f0*/  I2FP.F32.U32 R92, R92 ;  /* 0x0000005c005c7245 */ /* 0x000fe20000201000 */
[----:B------:R-:W-:Y:S02]  /*e400*/  IMAD.MOV.U32 R88, RZ, RZ, R6 ;  /* 0x000000ffff587224 */ /* 0x000fe400078e0006 */
[----:B------:R-:W-:Y:S02]  /*e410*/  FMUL.FTZ R104, R104, UR5 ;  /* 0x0000000568687c20 */ /* 0x000fe40008410000 */
[----:B------:R-:W-:-:S05]  /*e420*/  FFMA.FTZ R92, R92, R101, 1.1641532182693481445e-10 ;  /* 0x2f0000005c5c7423 */ /* 0x000fca0000010065 */
[----:B------:R-:W-:Y:S01]  /*e430*/  FSETP.LE.FTZ.AND P0, PT, R92, UR4, PT ;  /* 0x000000045c007c0b */ /* 0x000fe2000bf13000 */
[----:B------:R-:W-:Y:S01]  /*e440*/  HFMA2 R92, -RZ, RZ, 0, 1.1920928955078125e-07 ;  /* 0x00000002ff5c7431 */ /* 0x000fe200000001ff */
        /* <DEDUP_REMOVED lines=9> */
.L_x_40321:
        /* <DEDUP_REMOVED lines=12> */
.L_x_40322:
        /* <DEDUP_REMOVED lines=43> */
.L_x_40320:
        /* <DEDUP_REMOVED lines=17> */
.L_x_40324:
        /* <DEDUP_REMOVED lines=12> */
.L_x_40325:
        /* <DEDUP_REMOVED lines=43> */
.L_x_40323:
        /* <DEDUP_REMOVED lines=17> */
.L_x_40327:
        /* <DEDUP_REMOVED lines=12> */
.L_x_40328:
        /* <DEDUP_REMOVED lines=43> */
.L_x_40326:
        /* <DEDUP_REMOVED lines=10> */
.L_x_40316:
        /* <DEDUP_REMOVED lines=14> */
[----:B------:R-:W1:Y:S02]  /*f2d0*/  LDC.64 R96, c[0x0][0x3a0] ;  /* 0x0000e800ff607b82 */ /* 0x000e640000000a00 */
[----:B-1----:R-:W-:-:S06]  /*f2e0*/  IMAD.WIDE.U32 R96, R105, 0x10, R96 ;  /* 0x0000001069607825 */ /* 0x002fcc00078e0060 */
[----:B0-----:R-:W5:Y:S01]  /*f2f0*/  LDG.E.128 R96, desc[UR10][R96.64] ;  /* 0x0000000a60607981 */ /* 0x001f62000c1e1d00 */
        /* <DEDUP_REMOVED lines=15> */
.L_x_40331:
        /* <DEDUP_REMOVED lines=12> */
.L_x_40332:
        /* <DEDUP_REMOVED lines=43> */
.L_x_40330:
[----:B------:R-:W-:Y:S01]  /*f760*/  I2FP.F32.U32 R112, R111 ;  /* 0x0000006f00707245 */ /* 0x000fe20000201000 */
[----:B-----5:R-:W-:Y:S01]  /*f770*/  FMUL.FTZ R92, R92, UR6 ;  /* 0x000000065c5c7c20 */ /* 0x020fe20008410000 */
[----:B------:R-:W-:-:S03]  /*f780*/  ISETP.NE.AND P1, PT, R110, 0x1, PT ;  /* 0x000000016e00780c */ /* 0x000fc60003f25270 */
[----:B------:R-:W-:Y:S01]  /*f790*/  FFMA.FTZ R112, R112, R101, 1.1641532182693481445e-10 ;  /* 0x2f00000070707423 */ /* 0x000fe20000010065 */
[----:B------:R-:W-:-:S04]  /*f7a0*/  FMUL.FTZ R92, R92, UR5 ;  /* 0x000000055c5c7c20 */ /* 0x000fc80008410000 */
        /* <DEDUP_REMOVED lines=15> */
.L_x_40334:
        /* <DEDUP_REMOVED lines=12> */
.L_x_40335:
        /* <DEDUP_REMOVED lines=43> */
.L_x_40333:
[----:B------:R-:W-:Y:S01]  /*fc10*/  I2FP.F32.U32 R92, R92 ;  /* 0x0000005c005c7245 */ /* 0x000fe20000201000 */
[----:B------:R-:W-:Y:S01]  /*fc20*/  FMUL.FTZ R93, R93, UR6 ;  /* 0x000000065d5d7c20 */ /* 0x000fe20008410000 */
        /* <DEDUP_REMOVED lines=18> */
.L_x_40337:
        /* <DEDUP_REMOVED lines=12> */
.L_x_40338:
        /* <DEDUP_REMOVED lines=43> */
.L_x_40336:
[----:B------:R-:W-:Y:S01]  /*100c0*/  I2FP.F32.U32 R92, R93 ;  /* 0x0000005d005c7245 */ /* 0x000fe20000201000 */
[----:B------:R-:W-:Y:S01]  /*100d0*/  FMUL.FTZ R94, R94, UR6 ;  /* 0x000000065e5e7c20 */ /* 0x000fe20008410000 */
        /* <DEDUP_REMOVED lines=18> */
.L_x_40340:
        /* <DEDUP_REMOVED lines=12> */
.L_x_40341:
        /* <DEDUP_REMOVED lines=43> */
.L_x_40339:
        /* <DEDUP_REMOVED lines=9> */
.L_x_40329:
        /* <DEDUP_REMOVED lines=15> */
.L_x_40344:
        /* <DEDUP_REMOVED lines=12> */
.L_x_40345:
        /* <DEDUP_REMOVED lines=43> */
.L_x_40343:
[----:B------:R-:W-:Y:S01]  /*10a60*/  ISETP.NE.AND P1, PT, R97, 0x1, PT ;  /* 0x000000016100780c */ /* 0x000fe20003f25270 */
[----:B0----5:R-:W-:Y:S01]  /*10a70*/  FMUL.FTZ R99, R92, UR6 ;  /* 0x000000065c637c20 */ /* 0x021fe20008410000 */
[----:B------:R-:W-:Y:S01]  /*10a80*/  I2FP.F32.U32 R96, R96 ;  /* 0x0000006000607245 */ /* 0x000fe20000201000 */
[----:B------:R-:W-:Y:S02]  /*10a90*/  IMAD.MOV.U32 R92, RZ, RZ, R6 ;  /* 0x000000ffff5c7224 */ /* 0x000fe400078e0006 */
[----:B------:R-:W-:Y:S02]  /*10aa0*/  FMUL.FTZ R99, R99, UR5 ;  /* 0x0000000563637c20 */ /* 0x000fe40008410000 */
[----:B------:R-:W-:-:S05]  /*10ab0*/  FFMA.FTZ R96, R96, R101, 1.1641532182693481445e-10 ;  /* 0x2f00000060607423 */ /* 0x000fca0000010065 */
        /* <DEDUP_REMOVED lines=11> */
.L_x_40347:
        /* <DEDUP_REMOVED lines=12> */
.L_x_40348:
        /* <DEDUP_REMOVED lines=43> */
.L_x_40346:
        /* <DEDUP_REMOVED lines=17> */
.L_x_40350:
        /* <DEDUP_REMOVED lines=12> */
.L_x_40351:
        /* <DEDUP_REMOVED lines=43> */
.L_x_40349:
[----:B------:R-:W-:Y:S01]  /*11360*/  ISETP.NE.AND P3, PT, R97, 0x1, PT ;  /* 0x000000016100780c */ /* 0x000fe20003f65270 */
[----:B------:R-:W-:Y:S01]  /*11370*/  FMUL.FTZ R98, R94, UR6 ;  /* 0x000000065e627c20 */ /* 0x000fe20008410000 */
        /* <DEDUP_REMOVED lines=15> */
.L_x_40353:
        /* <DEDUP_REMOVED lines=12> */
.L_x_40354:
        /* <DEDUP_REMOVED lines=43> */
.L_x_40352:
        /* <DEDUP_REMOVED lines=10> */
.L_x_40342:
        /* <DEDUP_REMOVED lines=100> */
[----:B------:R-:W-:Y:S02]  /*11ec0*/  SEL R93, RZ, 0x1000000, !P3 ;  /* 0x01000000ff5d7807 */ /* 0x000fe40005800000 */
[----:B------:R-:W-:Y:S02]  /*11ed0*/  SEL R112, RZ, 0x1, !P0 ;  /* 0x00000001ff707807 */ /* 0x000fe40004000000 */
[----:B------:R-:W0:Y:S02]  /*11ee0*/  SHFL.BFLY PT, R110, R101, 0x1, 0x1f ;  /* 0x0c201f00656e7f89 */ /* 0x000e2400000e0000 */
[----:B0-----:R-:W-:-:S05]  /*11ef0*/  FADD.FTZ R111, R101, R110 ;  /* 0x0000006e656f7221 */ /* 0x001fca0000010000 */
[----:B------:R-:W0:Y:S02]  /*11f00*/  SHFL.BFLY PT, R110, R111, 0x2, 0x1f ;  /* 0x0c401f006f6e7f89 */ /* 0x000e2400000e0000 */
[----:B0-----:R-:W-:-:S05]  /*11f10*/  FADD.FTZ R113, R111, R110 ;  /* 0x0000006e6f717221 */ /* 0x001fca0000010000 */
[----:B------:R-:W0:Y:S02]  /*11f20*/  SHFL.BFLY PT, R110, R113, 0x4, 0x1f ;  /* 0x0c801f00716e7f89 */ /* 0x000e2400000e0000 */
[----:B0-----:R-:W-:Y:S01]  /*11f30*/  FADD.FTZ R114, R113, R110 ;  /* 0x0000006e71727221 */ /* 0x001fe20000010000 */
[----:B------:R-:W-:-:S04]  /*11f40*/  SEL R110, RZ, 0x10000, !P2 ;  /* 0x00010000ff6e7807 */ /* 0x000fc80005000000 */
[----:B------:R-:W0:Y:S01]  /*11f50*/  SHFL.BFLY PT, R115, R114, 0x8, 0x1f ;  /* 0x0d001f0072737f89 */ /* 0x000e2200000e0000 */
[----:B------:R-:W-:-:S05]  /*11f60*/  IADD3 R93, PT, PT, R95, R93, R110 ;  /* 0x0000005d5f5d7210 */ /* 0x000fca0007ffe06e */
[----:B------:R-:W-:Y:S01]  /*11f70*/  IMAD.IADD R101, R93, 0x1, R112 ;  /* 0x000000015d657824 */ /* 0x000fe200078e0270 */
[----:B------:R-:W-:-:S04]  /*11f80*/  LOP3.LUT P0, R93, R5, 0x1f, RZ, 0xc0, !PT ;  /* 0x0000001f055d7812 */ /* 0x000fc8000780c0ff */
        /* <DEDUP_REMOVED lines=12> */
.L_x_40356:
[----:B------:R-:W-:Y:S05]  /*12050*/  BSYNC.RECONVERGENT B0 ;  /* 0x0000000000007941 */ /* 0x000fea0003800200 */
.L_x_40355:
        /* <DEDUP_REMOVED lines=13> */
[----:B------:R0:W1:Y:S03]  /*12130*/  LDS.64 R94, [R93+UR4] ;  /* 0x000000045d5e7984 */ /* 0x0000660008000a00 */
.L_x_40358:
[----:B------:R-:W-:Y:S05]  /*12140*/  BSYNC.RECONVERGENT B0 ;  /* 0x0000000000007941 */ /* 0x000fea0003800200 */
.L_x_40357:
[----:B------:R-:W2:Y:S01]  /*12150*/  SHFL.DOWN PT, R106, R101, 0x4, 0x1f ;  /* 0x08801f00656a7f89 */ /* 0x000ea200000e0000 */
[----:B------:R-:W-:Y:S01]  /*12160*/  I2FP.F32.U32 R111, R101 ;  /* 0x00000065006f7245 */ /* 0x000fe20000201000 */
[----:B------:R-:W-:Y:S01]  /*12170*/  UPLOP3.LUT UP2, UPT, UPT, UPT, UP2, 0x40, 0x4 ;  /* 0x000000000004789c */ /* 0x000fe20003f4e820 */
[----:B------:R-:W-:Y:S01]  /*12180*/  ISETP.NE.AND P0, PT, R5, RZ, PT ;  /* 0x000000ff0500720c */ /* 0x000fe20003f05270 */
[----:B-1----:R-:W1:Y:S01]  /*12190*/  SHFL.DOWN PT, R107, R94, 0x4, 0x1f ;  /* 0x08801f005e6b7f89 */ /* 0x002e6200000e0000 */
[----:B------:R-:W-:-:S03]  /*121a0*/  ISETP.NE.AND P1, PT, RZ, UR39, PT ;  /* 0x00000027ff007c0c */ /* 0x000fc6000bf25270 */
[----:B------:R-:W-:Y:S01]  /*121b0*/  SHFL.DOWN PT, R108, R95, 0x4, 0x1f ;  /* 0x08801f005f6c7f89 */ /* 0x000fe200000e0000 */
[----:B--2---:R-:W-:Y:S01]  /*121c0*/  IMAD.IADD R109, R106, 0x1, R101 ;  /* 0x000000016a6d7824 */ /* 0x004fe200078e0265 */
[----:B------:R-:W-:-:S04]  /*121d0*/  I2FP.F32.S32 R112, R106 ;  /* 0x0000006a00707245 */ /* 0x000fc80000201400 */
[----:B0-----:R-:W-:Y:S01]  /*121e0*/  I2FP.F32.S32 R93, R109 ;  /* 0x0000006d005d7245 */ /* 0x001fe20000201400 */
[----:B------:R-:W0:Y:S01]  /*121f0*/  SHFL.DOWN PT, R114, R109, 0x2, 0x1f ;  /* 0x08401f006d727f89 */ /* 0x000e2200000e0000 */
[----:B-1----:R-:W-:Y:S02]  /*12200*/  FMUL.FTZ R106, R107, R112 ;  /* 0x000000706b6a7220 */ /* 0x002fe40000410000 */
[----:B------:R-:W1:Y:S02]  /*12210*/  MUFU.RCP R110, R93 ;  /* 0x0000005d006e7308 */ /* 0x000e640000001000 */
[----:B------:R-:W-:Y:S01]  /*12220*/  FFMA.FTZ R113, R111, R94, R106 ;  /* 0x0000005e6f717223 */ /* 0x000fe2000001006a */
[----:B------:R-:W-:-:S04]  /*12230*/  FADD.FTZ R94, -R107, R94 ;  /* 0x0000005e6b5e7221 */ /* 0x000fc80000010100 */
[----:B------:R-:W-:-:S04]  /*12240*/  FMUL.FTZ R94, R94, R94 ;  /* 0x0000005e5e5e7220 */ /* 0x000fc80000410000 */
[----:B------:R-:W-:-:S04]  /*12250*/  FMUL.FTZ R111, R94, R111 ;  /* 0x0000006f5e6f7220 */ /* 0x000fc80000410000 */
[----:B------:R-:W-:Y:S01]  /*12260*/  FMUL.FTZ R111, R111, R112 ;  /* 0x000000706f6f7220 */ /* 0x000fe20000410000 */
[----:B-1----:R-:W-:Y:S01]  /*12270*/  FMUL.FTZ R106, R110, R113 ;  /* 0x000000716e6a7220 */ /* 0x002fe20000410000 */
[----:B0-----:R-:W-:Y:S01]  /*12280*/  IADD3 R101, PT, PT, R109, R114, RZ ;  /* 0x000000726d657210 */ /* 0x001fe20007ffe0ff */
[----:B------:R-:W-:-:S03]  /*12290*/  FADD.FTZ R109, R108, R95 ;  /* 0x0000005f6c6d7221 */ /* 0x000fc60000010000 */
[----:B------:R-:W0:Y:S01]  /*122a0*/  SHFL.DOWN PT, R107, R106, 0x2, 0x1f ;  /* 0x08401f006a6b7f89 */ /* 0x000e2200000e0000 */
[----:B------:R-:W-:Y:S02]  /*122b0*/  I2FP.F32.S32 R114, R114 ;  /* 0x0000007200727245 */ /* 0x000fe40000201400 */
[----:B------:R-:W-:Y:S01]  /*122c0*/  I2FP.F32.S32 R94, R101 ;  /* 0x00000065005e7245 */ /* 0x000fe20000201400 */
[----:B------:R-:W-:Y:S01]  /*122d0*/  FFMA.FTZ R111, R110, R111, R109 ;  /* 0x0000006f6e6f7223 */ /* 0x000fe2000001006d */
[----:B------:R-:W-:Y:S02]  /*122e0*/  SHFL.DOWN PT, R112, R101, 0x1, 0x1f ;  /* 0x08201f0065707f89 */ /* 0x000fe400000e0000 */
        /* <DEDUP_REMOVED lines=8> */
[----:B------:R-:W0:Y:S01]  /*12370*/  SHFL.DOWN PT, R110, R109, 0x1, 0x1f ;  /* 0x08201f006d6e7f89 */ /* 0x000e2200000e0000 */
[----:B------:R-:W-:Y:S01]  /*12380*/  FMUL.FTZ R106, R93, R106 ;  /* 0x0000006a5d6a7220 */ /* 0x000fe20000410000 */
[----:B------:R-:W-:Y:S01]  /*12390*/  IMAD.IADD R93, R101, 0x1, R112 ;  /* 0x00000001655d7824 */ /* 0x000fe200078e0270 */
[----:B------:R-:W-:Y:S02]  /*123a0*/  I2FP.F32.S32 R112, R112 ;  /* 0x0000007000707245 */ /* 0x000fe40000201400 */
[----:B------:R-:W-:Y:S02]  /*123b0*/  FMUL.FTZ R106, R106, R114 ;  /* 0x000000726a6a7220 */ /* 0x000fe40000410000 */
[----:B------:R-:W-:Y:S02]  /*123c0*/  I2FP.F32.S32 R101, R93 ;  /* 0x0000005d00657245 */ /* 0x000fe40000201400 */
[----:B------:R-:W-:-:S04]  /*123d0*/  FFMA.FTZ R106, R95, R106, R108 ;  /* 0x0000006a5f6a7223 */ /* 0x000fc8000001006c */
[----:B------:R-:W1:Y:S01]  /*123e0*/  MUFU.RCP R101, R101 ;  /* 0x0000006500657308 */ /* 0x000e620000001000 */
        /* <DEDUP_REMOVED lines=9> */
[----:B------:R-:W1:Y:S01]  /*12480*/  @!P0 LDC.64 R106, c[0x0][0x3c0] ;  /* 0x0000f000ff6a8b82 */ /* 0x000e620000000a00 */
[----:B------:R-:W-:-:S04]  /*12490*/  FMUL.FTZ R109, R109, R112 ;  /* 0x000000706d6d7220 */ /* 0x000fc80000410000 */
[----:B------:R-:W-:-:S03]  /*124a0*/  FFMA.FTZ R94, R101, R109, R94 ;  /* 0x0000006d655e7223 */ /* 0x000fc6000001005e */
[----:B------:R-:W2:Y:S03]  /*124b0*/  LDC R101, c[0x0][0x448] ;  /* 0x00011200ff657b82 */ /* 0x000ea60000000800 */
[----:B------:R-:W2:Y:S05]  /*124c0*/  SHFL.IDX PT, R94, R94, RZ, 0x1f ;  /* 0x00001fff5e5e7589 */ /* 0x000eaa00000e0000 */
[----:B------:R-:W3:Y:S01]  /*124d0*/  @!P0 LDC.64 R108, c[0x0][0x3c8] ;  /* 0x0000f200ff6c8b82 */ /* 0x000ee20000000a00 */
        /* <DEDUP_REMOVED lines=9> */
[----:B--2---:R-:W-:Y:S01]  /*12570*/  FFMA.FTZ R94, R94, UR20, R101 ;  /* 0x000000145e5e7c23 */ /* 0x004fe20008010065 */
[C---:B------:R-:W-:Y:S01]  /*12580*/  FADD.FTZ R74, -R5.reuse, R74 ;  /* 0x0000004a054a7221 */ /* 0x040fe20000010100 */
[C---:B------:R-:W-:Y:S01]  /*12590*/  FADD.FTZ R75, -R5.reuse, R75 ;  /* 0x0000004b054b7221 */ /* 0x040fe20000010100 */
[C---:B------:R-:W-:Y:S01]  /*125a0*/  FADD.FTZ R76, -R5.reuse, R76 ;  /* 0x0000004c054c7221 */ /* 0x040fe20000010100 */
[----:B------:R-:W-:Y:S01]  /*125b0*/  FADD.FTZ R94, R94, R95 ;  /* 0x0000005f5e5e7221 */ /* 0x000fe20000010000 */
[----:B------:R-:W-:Y:S01]  /*125c0*/  MOV R95, UR18 ;  /* 0x00000012005f7c02 */ /* 0x000fe20008000f00 */
[C---:B------:R-:W-:Y:S01]  /*125d0*/  FADD.FTZ R77, -R5.reuse, R77 ;  /* 0x0000004d054d7221 */ /* 0x040fe20000010100 */
[C---:B------:R-:W-:Y:S01]  /*125e0*/  FADD.FTZ R78, -R5.reuse, R78 ;  /* 0x0000004e054e7221 */ /* 0x040fe20000010100 */
[C---:B------:R-:W-:Y:S01]  /*125f0*/  FADD.FTZ R79, -R5.reuse, R79 ;  /* 0x0000004f054f7221 */ /* 0x040fe20000010100 */
[----:B------:R-:W-:Y:S01]  /*12600*/  FADD.FTZ R80, -R5, R80 ;  /* 0x0000005005507221 */ /* 0x000fe20000010100 */
[----:B-1----:R-:W-:Y:S01]  /*12610*/  @!P0 IMAD.WIDE R106, R95, 0x4, R106 ;  /* 0x000000045f6a8825 */ /* 0x002fe200078e026a */
[----:B------:R-:W0:Y:S03]  /*12620*/  MUFU.RSQ R94, R94 ;  /* 0x0000005e005e7308 */ /* 0x000e260000001400 */
[C---:B------:R-:W-:Y:S01]  /*12630*/  FADD.FTZ R81, -R5.reuse, R81 ;  /* 0x0000005105517221 */ /* 0x040fe20000010100 */
[----:B------:R-:W-:Y:S01]  /*12640*/  FADD.FTZ R82, -R5, R82 ;  /* 0x0000005205527221 */ /* 0x000fe20000010100 */
[----:B---3--:R-:W-:Y:S01]  /*12650*/  @!P0 IMAD.WIDE R108, R95, 0x4, R108 ;  /* 0x000000045f6c8825 */ /* 0x008fe200078e026c */
[----:B------:R1:W-:Y:S03]  /*12660*/  @!P0 STG.E desc[UR10][R106.64], R93 ;  /* 0x0000005d6a008986 */ /* 0x0003e6000c10190a */
        /* <DEDUP_REMOVED lines=13> */
[C---:B0-----:R-:W-:Y:S01]  /*12740*/  FMUL.FTZ R68, R94.reuse, R68 ;  /* 0x000000445e447220 */ /* 0x041fe20000410000 */
[C---:B------:R-:W-:Y:S01]  /*12750*/  FMUL.FTZ R69, R94.reuse, R69 ;  /* 0x000000455e457220 */ /* 0x040fe20000410000 */
[C---:B------:R-:W-:Y:S01]  /*12760*/  FMUL.FTZ R70, R94.reuse, R70 ;  /* 0x000000465e467220 */ /* 0x040fe20000410000 */
[C---:B------:R-:W-:Y:S01]  /*12770*/  FMUL.FTZ R71, R94.reuse, R71 ;  /* 0x000000475e477220 */ /* 0x040fe20000410000 */
[C---:B------:R-:W-:Y:S01]  /*12780*/  FMUL.FTZ R72, R94.reuse, R72 ;  /* 0x000000485e487220 */ /* 0x040fe20000410000 */
[C---:B------:R-:W-:Y:S01]  /*12790*/  FMUL.FTZ R73, R94.reuse, R73 ;  /* 0x000000495e497220 */ /* 0x040fe20000410000 */
[C---:B------:R-:W-:Y:S01]  /*127a0*/  FMUL.FTZ R74, R94.reuse, R74 ;  /* 0x0000004a5e4a7220 */ /* 0x040fe20000410000 */
[C---:B------:R-:W-:Y:S01]  /*127b0*/  FMUL.FTZ R75, R94.reuse, R75 ;  /* 0x0000004b5e4b7220 */ /* 0x040fe20000410000 */
        /* <DEDUP_REMOVED lines=20> */
[----:B------:R-:W-:Y:S01]  /*12900*/  FMUL.FTZ R90, R94, R90 ;  /* 0x0000005a5e5a7220 */ /* 0x000fe20000410000 */
[----:B-1----:R-:W-:-:S04]  /*12910*/  IMAD.WIDE.U32 R108, R4, 0x10, R106 ;  /* 0x00000010046c7825 */ /* 0x002fc800078e006a */
[----:B------:R-:W-:Y:S01]  /*12920*/  FMUL.FTZ R91, R94, R91 ;  /* 0x0000005b5e5b7220 */ /* 0x000fe20000410000 */
[----:B------:R-:W-:Y:S01]  /*12930*/  FFMA.FTZ R72, R72, R60, R32 ;  /* 0x0000003c48487223 */ /* 0x000fe20000010020 */
[----:B------:R-:W-:Y:S01]  /*12940*/  FFMA.FTZ R73, R73, R61, R33 ;  /* 0x0000003d49497223 */ /* 0x000fe20000010021 */
[----:B------:R-:W-:-:S04]  /*12950*/  IMAD.WIDE.U32 R110, R3, 0x10, R106 ;  /* 0x00000010036e7825 */ /* 0x000fc800078e006a */
[----:B------:R-:W-:Y:S01]  /*12960*/  FFMA.FTZ R74, R74, R62, R34 ;  /* 0x0000003e4a4a7223 */ /* 0x000fe20000010022 */
[----:B------:R-:W-:Y:S01]  /*12970*/  FFMA.FTZ R75, R75, R63, R35 ;  /* 0x0000003f4b4b7223 */ /* 0x000fe20000010023 */
        /* <DEDUP_REMOVED lines=19> */
[----:B------:R-:W-:Y:S01]  /*12ab0*/  IMAD.WIDE.U32 R102, R103, 0x10, R106 ;  /* 0x0000001067667825 */ /* 0x000fe200078e006a */
[----:B------:R0:W-:Y:S03]  /*12ac0*/  STG.E.128 desc[UR10][R108.64], R68 ;  /* 0x000000446c007986 */ /* 0x0001e6000c101d0a */
        /* <DEDUP_REMOVED lines=10> */
[----:B------:R0:W-:Y:S01]  /*12b70*/  STG.E.128 desc[UR10][R2.64], R76 ;  /* 0x0000004c02007986 */ /* 0x0001e2000c101d0a */
[----:B------:R-:W-:-:S03]  /*12b80*/  UIADD3 UR18, UPT, UPT, UR18, UR16, URZ ;  /* 0x0000001012127290 */ /* 0x000fc6000fffe0ff */
[----:B------:R0:W-:Y:S01]  /*12b90*/  STG.E.128 desc[UR10][R94.64], R80 ;  /* 0x000000505e007986 */ /* 0x0001e2000c101d0a */
[----:B------:R-:W-:-:S03]  /*12ba0*/  UISETP.GE.AND UP1, UPT, UR18, UR17, UPT ;  /* 0x000000111200728c */ /* 0x000fc6000bf26270 */
[----:B------:R0:W-:Y:S04]  /*12bb0*/  STG.E.128 desc[UR10][R112.64], R84 ;  /* 0x0000005470007986 */ /* 0x0001e8000c101d0a */
[----:B------:R0:W-:Y:S04]  /*12bc0*/  STG.E.128 desc[UR10][R102.64], R88 ;  /* 0x0000005866007986 */ /* 0x0001e8000c101d0a */
[----:B------:R0:W-:Y:S01]  /*12bd0*/  STG.E.128 desc[UR10][R106.64], R96 ;  /* 0x000000606a007986 */ /* 0x0001e2000c101d0a */
[----:B------:R-:W-:Y:S05]  /*12be0*/  BRA.U !UP1, `(.L_x_40359) ;  /* 0xfffffedd098c7547 */ /* 0x000fea000b83ffff */
[----:B------:R-:W-:Y:S05]  /*12bf0*/  EXIT ;  /* 0x000000000000794d */ /* 0x000fea0003800000 */
.L_x_40360:
        /* <DEDUP_REMOVED lines=16> */
.L_x_42444:


//--------------------- .text._ZN10layer_norm13ln_fwd_kernelINS_13Kernel_traitsIfffffjLj7168ELj1ELj1ELj8ELj16ENS_18Kernel_traits_baseILj7168EfffffjLj256EEEEELb1ELb0ELb1ELb0EEEvNS_9FwdParamsE --------------------------
	.section	.text._ZN10layer_norm13ln_fwd_kernelINS_13Kernel_traitsIfffffjLj7168ELj1ELj1ELj8ELj16ENS_18Kernel_traits_baseILj7168EfffffjLj256EEEEELb1ELb0ELb1ELb0EEEvNS_9FwdParamsE,"ax",@progbits
	.align	128
        .global         _ZN10layer_norm13ln_fwd_kernelINS_13Kernel_traitsIfffffjLj7168ELj1ELj1ELj8ELj16ENS_18Kernel_traits_baseILj7168EfffffjLj256EEEEELb1ELb0ELb1ELb0EEEvNS_9FwdParamsE
        .type           _ZN10layer_norm13ln_fwd_kernelINS_13Kernel_traitsIfffffjLj7168ELj1ELj1ELj8ELj16ENS_18Kernel_traits_baseILj7168EfffffjLj256EEEEELb1ELb0ELb1ELb0EEEvNS_9FwdParamsE,@function
        .size           _ZN10layer_norm13ln_fwd_kernelINS_13Kernel_traitsIfffffjLj7168ELj1ELj1ELj8ELj16ENS_18Kernel_traits_baseILj7168EfffffjLj256EEEEELb1ELb0ELb1ELb0EEEvNS_9FwdParamsE,(.L_x_42445 - _ZN10layer_norm13ln_fwd_kernelINS_13Kernel_traitsIfffffjLj7168ELj1ELj1ELj8ELj16ENS_18Kernel_traits_baseILj7168EfffffjLj256EEEEELb1ELb0ELb1ELb0EEEvNS_9FwdParamsE)
        .other          _ZN10layer_norm13ln_fwd_kernelINS_13Kernel_traitsIfffffjLj7168ELj1ELj1ELj8ELj16ENS_18Kernel_traits_baseILj7168EfffffjLj256EEEEELb1ELb0ELb1ELb0EEEvNS_9FwdParamsE,@"STO_CUDA_ENTRY STV_DEFAULT"
_ZN10layer_norm13ln_fwd_kernelINS_13Kernel_traitsIfffffjLj7168ELj1ELj1ELj8ELj16ENS_18Kernel_traits_baseILj7168EfffffjLj256EEEEELb1ELb0ELb1ELb0EEEvNS_9FwdParamsE:
.text._ZN10layer_norm13ln_fwd_kernelINS_13Kernel_traitsIfffffjLj7168ELj1ELj1ELj8ELj16ENS_18Kernel_traits_baseILj7168EfffffjLj256EEEEELb1ELb0ELb1ELb0EEEvNS_9FwdParamsE:
        /* <DEDUP_REMOVED lines=35> */
[----:B------:R-:W-:Y:S01]  /*0230*/  LOP3.LUT R5, R7, 0x1f, RZ, 0xc0, !PT ;  /* 0x0000001f07057812 */ /* 0x000fe200078ec0ff */
[----:B------:R-:W-:Y:S01]  /*0240*/  UIADD3 UR23, UPT, UPT, UR12, 0x3c6ef372, URZ ;  /* 0x3c6ef3720c177890 */ /* 0x000fe2000fffe0ff */
[----:B------:R-:W-:Y:S01]  /*0250*/  IADD3 R4, PT, PT, R3, R4, RZ ;  /* 0x0000000403047210 */ /* 0x000fe20007ffe0ff */
[----:B------:R-:W-:Y:S01]  /*0260*/  UIADD3 UR7, UPT, UPT, UR13, 0x76cf5d0a, URZ ;  /* 0x76cf5d0a0d077890 */ /* 0x000fe2000fffe0ff */
[--C-:B------:R-:W-:Y:S01]  /*0270*/  SHF.R.U64 R107, R0, 0x2, R9.reuse ;  /* 0x00000002006b7819 */ /* 0x100fe20000001209 */
        /* <DEDUP_REMOVED lines=68> */
[----:B0-----:R-:W-:-:S04]  /*06c0*/  IMAD.WIDE.U32 R56, R6, 0x10, R56 ;  /* 0x0000001006387825 */ /* 0x001fc800078e0038 */
[----:B-1----:R-:W-:Y:S02]  /*06d0*/  IMAD.WIDE.U32 R6, R6, 0x10, R58 ;  /* 0x0000001006067825 */ /* 0x002fe400078e003a */
[----:B------:R-:W5:Y:S04]  /*06e0*/  LDG.E.128 R56, desc[UR14][R56.64] ;  /* 0x0000000e38387981 */ /* 0x000f68000c1e1d00 */
[----:B------:R0:W5:Y:S01]  /*06f0*/  LDG.E.128 R60, desc[UR14][R6.64] ;  /* 0x0000000e063c7981 */ /* 0x000162000c1e1d00 */
[----:B------:R-:W-:Y:S05]  /*0700*/  BRA `(.L_x_40363) ;  /* 0x0000000000c07947 */ /* 0x000fea0003800000 */
.L_x_40362:
        /* <DEDUP_REMOVED lines=16> */
[----:B------:R-:W5:Y:S05]  /*0810*/  @P0 LDG.E.128 R8, desc[UR14][R12.64] ;  /* 0x0000000e0c080981 */ /* 0x000f6a000c1e1d00 */
[----:B------:R-:W1:Y:S01]  /*0820*/  @P5 LDC.64 R30, c[0x0][0x3d0] ;  /* 0x0000f400ff1e5b82 */ /* 0x000e620000000a00 */
[C---:B--2---:R-:W-:Y:S01]  /*0830*/  @P2 IMAD.WIDE.U32 R20, R6.reuse, 0x10, R20 ;  /* 0x0000001006142825 */ /* 0x044fe200078e0014 */
[----:B------:R-:W5:Y:S03]  /*0840*/  @P1 LDG.E.128 R16, desc[UR14][R14.64] ;  /* 0x0000000e0e101981 */ /* 0x000f66000c1e1d00 */
[----:B------:R-:W-:Y:S01]  /*0850*/  @P2 VIADD R6, R6, 0x100 ;  /* 0x0000010006062836 */ /* 0x000fe20000000000 */
[----:B------:R-:W5:Y:S02]  /*0860*/  @P2 LDG.E.128 R24, desc[UR14][R20.64] ;  /* 0x0000000e14182981 */ /* 0x000f64000c1e1d00 */
[----:B------:R-:W2:Y:S01]  /*0870*/  @P6 LDC.64 R36, c[0x0][0x3d0] ;  /* 0x0000f400ff246b82 */ /* 0x000ea20000000a00 */
[----:B---3--:R-:W-:-:S04]  /*0880*/  @P3 IMAD.WIDE.U32 R22, R6, 0x10, R22 ;  /* 0x0000001006163825 */ /* 0x008fc800078e0016 */
[----:B------:R-:W-:Y:S01]  /*0890*/  @P3 VIADD R6, R6, 0x100 ;  /* 0x0000010006063836 */ /* 0x000fe20000000000 */
[----:B------:R-:W5:Y:S03]  /*08a0*/  @P3 LDG.E.128 R32, desc[UR14][R22.64] ;  /* 0x0000000e16203981 */ /* 0x000f66000c1e1d00 */
[C---:B0-----:R-:W-:Y:S01]  /*08b0*/  @P4 IMAD.WIDE.U32 R28, R6.reuse, 0x10, R28 ;  /* 0x00000010061c4825 */ /* 0x041fe200078e001c */
[----:B------:R-:W-:Y:S02]  /*08c0*/  @P4 IADD3 R6, PT, PT, R6, 0x100, RZ ;  /* 0x0000010006064810 */ /* 0x000fe40007ffe0ff */
[----:B------:R-:W-:Y:S02]  /*08d0*/  CS2R R54, SRZ ;  /* 0x0000000000367805 */ /* 0x000fe4000001ff00 */
[----:B------:R-:W-:Y:S02]  /*08e0*/  CS2R R52, SRZ ;  /* 0x0000000000347805 */ /* 0x000fe4000001ff00 */
[----:B------:R-:W-:Y:S01]  /*08f0*/  CS2R R46, SRZ ;  /* 0x00000000002e7805 */ /* 0x000fe2000001ff00 */
[----:B------:R-:W5:Y:S01]  /*0900*/  @P4 LDG.E.128 R40, desc[UR14][R28.64] ;  /* 0x0000000e1c284981 */ /* 0x000f62000c1e1d00 */
[----:B-1----:R-:W-:-:S04]  /*0910*/  @P5 IMAD.WIDE.U32 R30, R6, 0x10, R30 ;  /* 0x00000010061e5825 */ /* 0x002fc800078e001e */
[----:B------:R-:W-:Y:S01]  /*0920*/  @P5 VIADD R6, R6, 0x100 ;  /* 0x0000010006065836 */ /* 0x000fe20000000000 */
[----:B------:R0:W5:Y:S03]  /*0930*/  @P5 LDG.E.128 R48, desc[UR14][R30.64] ;  /* 0x0000000e1e305981 */ /* 0x000166000c1e1d00 */
[----:B--2---:R-:W-:-:S05]  /*0940*/  @P6 IMAD.WIDE.U32 R6, R6, 0x10, R36 ;  /* 0x0000001006066825 */ /* 0x004fca00078e0024 */
[----:B------:R1:W5:Y:S01]  /*0950*/  @P6 LDG.E.128 R56, desc[UR14][R6.64] ;  /* 0x0000000e06386981 */ /* 0x000362000c1e1d00 */
[----:B------:R-:W-:Y:S02]  /*0960*/  CS2R R44, SRZ ;  /* 0x00000000002c7805 */ /* 0x000fe4000001ff00 */
[----:B------:R-:W-:Y:S02]  /*0970*/  CS2R R38, SRZ ;  /* 0x0000000000267805 */ /* 0x000fe4000001ff00 */
        /* <DEDUP_REMOVED lines=9> */
.L_x_40363:
[----:B------:R-:W-:Y:S05]  /*0a10*/  BSYNC.RECONVERGENT B0 ;  /* 0x0000000000007941 */ /* 0x000fea0003800200 */
.L_x_40361:
[----:B------:R-:W1:Y:S02]  /*0a20*/  LDCU UR4, c[0x0][0x384] ;  /* 0x00007080ff0477ac */ /* 0x000e640008000800 */
[----:B-1----:R-:W-:-:S06]  /*0a30*/  UISETP.GE.AND UP0, UPT, UR22, UR4, UPT ;  /* 0x000000041600728c */ /* 0x002fcc000bf06270 */
[----:B------:R-:W-:-:S13]  /*0a40*/  PLOP3.LUT P0, PT, PT, PT, UP0, 0x80, 0x8 ;  /* 0x000000000008781c */ /* 0x000fda0003f0f008 */
[----:B------:R-:W-:Y:S05]  /*0a50*/  @P0 EXIT ;  /* 0x000000000000094d */ /* 0x000fea0003800000 */
[----:B0-----:R-:W-:Y:S01]  /*0a60*/  IMAD.HI.U32 R7, R108, -0x326172a9, RZ ;  /* 0xcd9e8d576c077827 */ /* 0x001fe200078e00ff */
[----:B------:R-:W0:Y:S03]  /*0a70*/  LDCU UR29, c[0x0][0x404] ;  /* 0x00008080ff1d77ac */ /* 0x000e260008000800 */
        /* <DEDUP_REMOVED lines=16> */
[----:B------:R-:W0:Y:S03]  /*0b80*/  LDCU.64 UR18, c[0x0][0x3a0] ;  /* 0x00007400ff1277ac */ /* 0x000e260008000a00 */
[----:B------:R-:W-:Y:S01]  /*0b90*/  IMAD.HI.U32 R7, R64, -0x2daee0ad, RZ ;  /* 0xd2511f5340077827 */ /* 0x000fe200078e00ff */
[----:B------:R-:W-:Y:S01]  /*0ba0*/  LOP3.LUT R6, R65, UR23, R6, 0x96, !PT ;  /* 0x0000001741067c12 */ /* 0x000fe2000f8e9606 */
[----:B------:R-:W-:-:S02]  /*0bb0*/  UPLOP3.LUT UP1, UPT, UPT, UPT, UPT, 0x40, 0x4 ;  /* 0x000000000004789c */ /* 0x000fc40003f2e870 */
        /* <DEDUP_REMOVED lines=26> */
[----:B------:R-:W-:Y:S01]  /*0d60*/  IMAD.HI.U32 R66, R6, -0x2daee0ad, RZ ;  /* 0xd2511f5306427827 */ /* 0x000fe200078e00ff */
[----:B------:R-:W0:Y:S03]  /*0d70*/  LDCU.64 UR20, c[0x0][0x380] ;  /* 0x00007000ff1477ac */ /* 0x000e260008000a00 */
[----:B------:R-:W-:Y:S01]  /*0d80*/  IMAD R65, R65, -0x326172a9, RZ ;  /* 0xcd9e8d5741417824 */ /* 0x000fe200078e02ff */
[----:B------:R-:W-:Y:S01]  /*0d90*/  LOP3.LUT R66, R67, UR26, R66, 0x96, !PT ;  /* 0x0000001a43427c12 */ /* 0x000fe2000f8e9642 */
[----:B------:R-:W-:Y:S01]  /*0da0*/  IMAD.HI.U32 R64, R7, -0x326172a9, RZ ;  /* 0xcd9e8d5707407827 */ /* 0x000fe200078e00ff */
[----:B------:R-:W-:Y:S02]  /*0db0*/  LOP3.LUT R67, R3, 0xff, RZ, 0xc0, !PT ;  /* 0x000000ff03437812 */ /* 0x000fe400078ec0ff */
[----:B------:R-:W-:Y:S01]  /*0dc0*/  SHF.R.U32.HI R3, RZ, 0x1, R3 ;  /* 0x00000001ff037819 */ /* 0x000fe20000011603 */
[----:B------:R-:W-:Y:S01]  /*0dd0*/  IMAD R68, R7, -0x326172a9, RZ ;  /* 0xcd9e8d5707447824 */ /* 0x000fe200078e02ff */
[----:B------:R-:W-:Y:S01]  /*0de0*/  VIADDMNMX R69, R67, -R2, RZ, !PT ;  /* 0x8000000243457246 */ /* 0x000fe200078001ff */
[----:B------:R-:W-:Y:S01]  /*0df0*/  IMAD.HI.U32 R7, R66, -0x326172a9, RZ ;  /* 0xcd9e8d5742077827 */ /* 0x000fe200078e00ff */
[----:B------:R-:W-:-:S02]  /*0e00*/  LOP3.LUT R104, R3, 0x7fffff80, RZ, 0xc0, !PT ;  /* 0x7fffff8003687812 */ /* 0x000fc400078ec0ff */
[----:B------:R-:W-:Y:S01]  /*0e10*/  VIMNMX R69, PT, PT, R69, 0x20, PT ;  /* 0x0000002045457848 */ /* 0x000fe20003fe0100 */
[----:B------:R-:W-:Y:S01]  /*0e20*/  IMAD R5, R5, -0x20, R67 ;  /* 0xffffffe005057824 */ /* 0x000fe200078e0243 */
[----:B------:R-:W-:Y:S01]  /*0e30*/  LOP3.LUT R64, R65, UR8, R64, 0x96, !PT ;  /* 0x0000000841407c12 */ /* 0x000fe2000f8e9640 */
[----:B------:R-:W-:Y:S01]  /*0e40*/  IMAD R65, R6, -0x2daee0ad, RZ ;  /* 0xd2511f5306417824 */ /* 0x000fe200078e02ff */
[----:B------:R-:W-:Y:S01]  /*0e50*/  LOP3.LUT R7, R68, UR9, R7, 0x96, !PT ;  /* 0x0000000944077c12 */ /* 0x000fe2000f8e9607 */
[----:B------:R-:W-:Y:S01]  /*0e60*/  IMAD R69, R69, 0x4, R104 ;  /* 0x0000000445457824 */ /* 0x000fe200078e0268 */
[----:B------:R-:W-:Y:S01]  /*0e70*/  VIMNMX R5, PT, PT, RZ, R5, !PT ;  /* 0x00000005ff057248 */ /* 0x000fe20007fe0100 */
[----:B------:R-:W-:Y:S01]  /*0e80*/  IMAD.HI.U32 R2, R64, -0x2daee0ad, RZ ;  /* 0xd2511f5340027827 */ /* 0x000fe200078e00ff */
[----:B------:R-:W-:Y:S02]  /*0e90*/  LOP3.LUT R3, R0, 0x3, RZ, 0xc0, !PT ;  /* 0x0000000300037812 */ /* 0x000fe400078ec0ff */
[----:B------:R-:W-:Y:S01]  /*0ea0*/  I2FP.F32.U32 R69, R69 ;  /* 0x0000004500457245 */ /* 0x000fe20000201000 */
[----:B------:R-:W-:Y:S01]  /*0eb0*/  IMAD R66, R66, -0x326172a9, RZ ;  /* 0xcd9e8d5742427824 */ /* 0x000fe200078e02ff */
[----:B------:R-:W-:Y:S01]  /*0ec0*/  LOP3.LUT R65, R65, UR27, R2, 0x96, !PT ;  /* 0x0000001b41417c12 */ /* 0x000fe2000f8e9602 */
[----:B------:R-:W-:Y:S01]  /*0ed0*/  IMAD R64, R64, -0x2daee0ad, RZ ;  /* 0xd2511f5340407824 */ /* 0x000fe200078e02ff */
[----:B------:R0:W0:Y:S01]  /*0ee0*/  MUFU.RCP R105, R69 ;  /* 0x0000004500697308 */ /* 0x0000220000001000 */
[----:B------:R-:W-:Y:S01]  /*0ef0*/  VIMNMX R5, PT, PT, R5, 0x20, PT ;  /* 0x0000002005057848 */ /* 0x000fe20003fe0100 */
[----:B------:R-:W-:-:S03]  /*0f00*/  IMAD.HI.U32 R103, R7, -0x2daee0ad, RZ ;  /* 0xd2511f5307677827 */ /* 0x000fc600078e00ff */
[----:B------:R-:W-:Y:S01]  /*0f10*/  LEA R104, R5, R104, 0x2 ;  /* 0x0000006805687211 */ /* 0x000fe200078e10ff */
[----:B------:R-:W-:Y:S01]  /*0f20*/  IMAD.HI.U32 R101, R65, -0x326172a9, RZ ;  /* 0xcd9e8d5741657827 */ /* 0x000fe200078e00ff */
[----:B------:R-:W-:Y:S01]  /*0f30*/  LOP3.LUT R103, R64, UR10, R103, 0x96, !PT ;  /* 0x0000000a40677c12 */ /* 0x000fe2000f8e9667 */
[----:B------:R-:W0:Y:S02]  /*0f40*/  LDCU.128 UR8, c[0x0][0x3f0] ;  /* 0x00007e00ff0877ac */ /* 0x000e240008000c00 */
[----:B------:R-:W-:Y:S01]  /*0f50*/  IMAD.MOV.U32 R2, RZ, RZ, RZ ;  /* 0x000000ffff027224 */ /* 0x000fe200078e00ff */
[----:B------:R-:W-:Y:S01]  /*0f60*/  LOP3.LUT R101, R66, UR28, R101, 0x96, !PT ;  /* 0x0000001c42657c12 */ /* 0x000fe2000f8e9665 */
[----:B------:R-:W-:Y:S02]  /*0f70*/  IMAD R0, R7, -0x2daee0ad, RZ ;  /* 0xd2511f5307007824 */ /* 0x000fe400078e02ff */
[----:B-1234-:R-:W-:-:S07]  /*0f80*/  IMAD R102, R65, -0x326172a9, RZ ;  /* 0xcd9e8d5741667824 */ /* 0x01efce00078e02ff */
.L_x_40745:
[----:B0-----:R-:W-:-:S06]  /*0f90*/  UIMAD.WIDE UR4, UR22, 0x4, UR8 ;  /* 0x00000004160478a5 */ /* 0x001fcc000f8e0208 */
[----:B-1234-:R-:W-:Y:S01]  /*0fa0*/  IMAD.U32 R96, RZ, RZ, UR4 ;  /* 0x00000004ff607e24 */ /* 0x01efe2000f8e00ff */
        /* <DEDUP_REMOVED lines=9> */
[----:B------:R-:W0:Y:S01]  /*1040*/  S2R R109, SR_TID.X ;  /* 0x00000000006d7919 */ /* 0x000e220000002100 */
[----:B--2---:R-:W-:Y:S01]  /*1050*/  R2UR UR33, R96 ;  /* 0x00000000602172ca */ /* 0x004fe200000e0000 */
[----:B------:R-:W-:-:S12]  /*1060*/  HFMA2 R96, -RZ, RZ, 0, 0 ;  /* 0x00000000ff607431 */ /* 0x000fd800000001ff */
        /* <DEDUP_REMOVED lines=8> */
[----:B------:R-:W-:-:S04]  /*10f0*/  @UP2 ULEA.HI UR7, UR7, UR6, URZ, 0x2 ;  /* 0x0000000607072291 */ /* 0x000fc8000f8f10ff */
[----:B------:R-:W-:Y:S02]  /*1100*/  IMAD.U32 R98, RZ, RZ, UR5 ;  /* 0x00000005ff627e24 */ /* 0x000fe4000f8e00ff */
[----:B------:R-:W-:-:S03]  /*1110*/  IMAD.U32 R110, RZ, RZ, UR7 ;  /* 0x00000007ff6e7e24 */ /* 0x000fc6000f8e00ff */
        /* <DEDUP_REMOVED lines=9> */
.L_x_40366:
[----:B------:R-:W-:Y:S05]  /*11b0*/  BRA.U !UP0, `(.L_x_40367) ;  /* 0x0000001908247547 */ /* 0x000fea000b800000 */
[----:B------:R-:W0:Y:S02]  /*11c0*/  LDC.64 R70, c[0x0][0x3a0] ;  /* 0x0000e800ff467b82 */ /* 0x000e240000000a00 */
[----:B0-----:R-:W-:-:S06]  /*11d0*/  IMAD.WIDE.U32 R70, R97, 0x10, R70 ;  /* 0x0000001061467825 */ /* 0x001fcc00078e0046 */
[----:B------:R-:W5:Y:S01]  /*11e0*/  LDG.E.128 R68, desc[UR14][R70.64] ;  /* 0x0000000e46447981 */ /* 0x000f62000c1e1d00 */
[----:B------:R-:W-:-:S13]  /*11f0*/  ISETP.LT.AND P1, PT, RZ, UR33, PT ;  /* 0x00000021ff007c0c */ /* 0x000fda000bf21270 */
        /* <DEDUP_REMOVED lines=19> */
.L_x_40371:
        /* <DEDUP_REMOVED lines=13> */
.L_x_40373:
[----:B------:R-:W-:Y:S05]  /*1400*/  BSYNC.RECONVERGENT B2 ;  /* 0x0000000000027941 */ /* 0x000fea0003800200 */
.L_x_40372:
        /* <DEDUP_REMOVED lines=52> */
[----:B------:R-:W-:-:S07]  /*1750*/  IMAD.MOV.U32 R98, RZ, RZ, RZ ;  /* 0x000000ffff627224 */ /* 0x000fce00078e00ff */
.L_x_40370:
[----:B------:R-:W-:Y:S05]  /*1760*/  BSYNC.RECONVERGENT B1 ;  /* 0x0000000000017941 */ /* 0x000fea0003800200 */
.L_x_40369:
        /* <DEDUP_REMOVED lines=8> */
[----:B------:R-:W-:-:S07]  /*17f0*/  FADD.FTZ R68, R68, R3 ;  /* 0x0000000344447221 */ /* 0x000fce0000010000 */
.L_x_40368:
        /* <DEDUP_REMOVED lines=19> */
.L_x_40377:
        /* <DEDUP_REMOVED lines=13> */
.L_x_40379:
[----:B------:R-:W-:Y:S05]  /*1a00*/  BSYNC.RECONVERGENT B2 ;  /* 0x0000000000027941 */ /* 0x000fea0003800200 */
.L_x_40378:
        /* <DEDUP_REMOVED lines=52> */
[----:B------:R-:W-:Y:S01]  /*1d50*/  IMAD.MOV.U32 R99, RZ, RZ, RZ ;  /* 0x000000ffff637224 */ /* 0x000fe200078e00ff */
[----:B------:R-:W-:-:S07]  /*1d60*/  MOV R3, R98 ;  /* 0x0000006200037202 */ /* 0x000fce0000000f00 */
.L_x_40376:
[----:B------:R-:W-:Y:S05]  /*1d70*/  BSYNC.RECONVERGENT B1 ;  /* 0x0000000000017941 */ /* 0x000fea0003800200 */
.L_x_40375:
        /* <DEDUP_REMOVED lines=8> */
[----:B------:R-:W-:-:S07]  /*1e00*/  FADD.FTZ R69, R69, R0 ;  /* 0x0000000045457221 */ /* 0x000fce0000010000 */
.L_x_40374:
        /* <DEDUP_REMOVED lines=19> */
.L_x_40383:
        /* <DEDUP_REMOVED lines=13> */
.L_x_40385:
[----:B------:R-:W-:Y:S05]  /*2010*/  BSYNC.RECONVERGENT B2 ;  /* 0x0000000000027941 */ /* 0x000fea0003800200 */
.L_x_40384:
        /* <DEDUP_REMOVED lines=50> */
[----:B------:R-:W-:-:S03]  /*2340*/  LOP3.LUT R101, R102, UR28, R113, 0x96, !PT ;  /* 0x0000001c66657c12 */ /* 0x000fc6000f8e9671 */
[----:B------:R-:W-:Y:S01]  /*2350*/  IMAD.MOV.U32 R0, RZ, RZ, R98 ;  /* 0x000000ffff007224 */ /* 0x000fe200078e0062 */
[----:B------:R-:W-:Y:S01]  /*2360*/  LOP3.LUT R103, R110, UR5, R99, 0x96, !PT ;  /* 0x000000056e677c12 */ /* 0x000fe2000f8e9663 */
[----:B------:R-:W-:Y:S02]  /*2370*/  IMAD.MOV.U32 R102, RZ, RZ, R112 ;  /* 0x000000ffff667224 */ /* 0x000fe400078e0070 */
[----:B------:R-:W-:-:S07]  /*2380*/  IMAD.MOV.U32 R98, RZ, RZ, RZ ;  /* 0x000000ffff627224 */ /* 0x000fce00078e00ff */
.L_x_40382:
[----:B------:R-:W-:Y:S05]  /*2390*/  BSYNC.RECONVERGENT B1 ;  /* 0x0000000000017941 */ /* 0x000fea0003800200 */
.L_x_40381:
        /* <DEDUP_REMOVED lines=9> */
.L_x_40380:
        /* <DEDUP_REMOVED lines=19> */
.L_x_40389:
        /* <DEDUP_REMOVED lines=13> */
.L_x_40391:
[----:B------:R-:W-:Y:S05]  /*2630*/  BSYNC.RECONVERGENT B2 ;  /* 0x0000000000027941 */ /* 0x000fea0003800200 */
.L_x_40390:
        /* <DEDUP_REMOVED lines=52> */
[----:B------:R-:W-:Y:S01]  /*2980*/  IMAD.MOV.U32 R99, RZ, RZ, R0 ;  /* 0x000000ffff637224 */ /* 0x000fe200078e0000 */
[----:B------:R-:W-:-:S07]  /*2990*/  MOV R112, R98 ;  /* 0x0000006200707202 */ /* 0x000fce0000000f00 */
.L_x_40388:
[----:B------:R-:W-:Y:S05]  /*29a0*/  BSYNC.RECONVERGENT B1 ;  /* 0x0000000000017941 */ /* 0x000fea0003800200 */
.L_x_40387:
        /* <DEDUP_REMOVED lines=9> */
[----:B------:R-:W-:Y:S06]  /*2a40*/  BRA `(.L_x_40386) ;  /* 0x0000001400dc7947 */ /* 0x000fec0003800000 */
.L_x_40367:
        /* <DEDUP_REMOVED lines=20> */
.L_x_40395:
        /* <DEDUP_REMOVED lines=13> */
.L_x_40397:
[----:B------:R-:W-:Y:S05]  /*2c60*/  BSYNC.RECONVERGENT B2 ;  /* 0x0000000000027941 */ /* 0x000fea0003800200 */
.L_x_40396:
        /* <DEDUP_REMOVED lines=49> */
[----:B------:R-:W-:Y:S02]  /*2f80*/  HFMA2 R70, -RZ, RZ, 0, 0 ;  /* 0x00000000ff467431 */ /* 0x000fe400000001ff */
[----:B------:R-:W-:Y:S01]  /*2f90*/  IMAD.WIDE.U32 R112, R112, -0x2daee0ad, RZ ;  /* 0xd2511f5370707825 */ /* 0x000fe200078e00ff */
[----:B------:R-:W-:-:S04]  /*2fa0*/  LOP3.LUT R101, R98, UR28, R103, 0x96, !PT ;  /* 0x0000001c62657c12 */ /* 0x000fc8000f8e9667 */
[----:B------:R-:W-:-:S07]  /*2fb0*/  LOP3.LUT R103, R68, UR5, R113, 0x96, !PT ;  /* 0x0000000544677c12 */ /* 0x000fce000f8e9671 */
.L_x_40394:
[----:B------:R-:W-:Y:S05]  /*2fc0*/  BSYNC.RECONVERGENT B1 ;  /* 0x0000000000017941 */ /* 0x000fea0003800200 */
.L_x_40393:
[----:B------:R-:W-:Y:S01]  /*2fd0*/  I2FP.F32.U32 R0, R5 ;  /* 0x0000000500007245 */ /* 0x000fe20000201000 */
[----:B------:R-:W-:-:S04]  /*2fe0*/  IMAD.MOV.U32 R3, RZ, RZ, 0x2f800000 ;  /* 0x2f800000ff037424 */ /* 0x000fc800078e00ff */
[----:B------:R-:W-:Y:S01]  /*2ff0*/  FFMA.FTZ R0, R0, R3, 1.1641532182693481445e-10 ;  /* 0x2f00000000007423 */ /* 0x000fe20000010003 */
[----:B-----5:R-:W-:-:S04]  /*3000*/  FMUL.FTZ R3, R64, UR17 ;  /* 0x0000001140037c20 */ /* 0x020fc80008410000 */
[----:B------:R-:W-:Y:S01]  /*3010*/  FMUL.FTZ R3, R3, UR16 ;  /* 0x0000001003037c20 */ /* 0x000fe20008410000 */
[----:B------:R-:W-:-:S04]  /*3020*/  FSETP.GTU.FTZ.AND P1, PT, R0, UR29, PT ;  /* 0x0000001d00007c0b */ /* 0x000fc8000bf3c000 */
[----:B------:R-:W-:Y:S02]  /*3030*/  SEL R5, RZ, 0x1, P1 ;  /* 0x00000001ff057807 */ /* 0x000fe40000800000 */
[----:B------:R-:W-:-:S07]  /*3040*/  FSEL R68, R3, RZ, !P1 ;  /* 0x000000ff03447208 */ /* 0x000fce0004800000 */
.L_x_40392:
        /* <DEDUP_REMOVED lines=16> */
.L_x_40401:
        /* <DEDUP_REMOVED lines=13> */
.L_x_40403:
[----:B------:R-:W-:Y:S05]  /*3220*/  BSYNC.RECONVERGENT B2 ;  /* 0x0000000000027941 */ /* 0x000fea0003800200 */
.L_x_40402:
        /* <DEDUP_REMOVED lines=15> */
[----:B------:R-:W-:Y:S02]  /*3320*/  UIADD3 UR5, UPT, UPT, UR12, 0x78dde6e4, URZ ;  /* 0x78dde6e40c057890 */ /* 0x000fe4000fffe0ff */
        /* <DEDUP_REMOVED lines=36> */
[----:B------:R-:W-:Y:S02]  /*3570*/  LOP3.LUT R103, R70, UR5, R99, 0x96, !PT ;  /* 0x0000000546677c12 */ /* 0x000fe4000f8e9663 */
[----:B------:R-:W-:-:S07]  /*3580*/  MOV R112, R98 ;  /* 0x0000006200707202 */ /* 0x000fce0000000f00 */
.L_x_40400:
[----:B------:R-:W-:Y:S05]  /*3590*/  BSYNC.RECONVERGENT B1 ;  /* 0x0000000000017941 */ /* 0x000fea0003800200 */
.L_x_40399:
        /* <DEDUP_REMOVED lines=8> */
.L_x_40398:
        /* <DEDUP_REMOVED lines=16> */
.L_x_40407:
        /* <DEDUP_REMOVED lines=13> */
.L_x_40409:
[----:B------:R-:W-:Y:S05]  /*37f0*/  BSYNC.RECONVERGENT B2 ;  /* 0x0000000000027941 */ /* 0x000fea0003800200 */
.L_x_40408:
        /* <DEDUP_REMOVED lines=53> */
[----:B------:R-:W-:-:S07]  /*3b50*/  IMAD.MOV.U32 R98, RZ, RZ, RZ ;  /* 0x000000ffff627224 */ /* 0x000fce00078e00ff */
.L_x_40406:
[----:B------:R-:W-:Y:S05]  /*3b60*/  BSYNC.RECONVERGENT B1 ;  /* 0x0000000000017941 */ /* 0x000fea0003800200 */
.L_x_40405:
[----:B------:R-:W-:Y:S01]  /*3b70*/  I2FP.F32.U32 R0, R3 ;  /* 0x0000000300007245 */ /* 0x000fe20000201000 */
[----:B------:R-:W-:-:S05]  /*3b80*/  HFMA2 R3, -RZ, RZ, 0.1171875, 0 ;  /* 0x2f800000ff037431 */ /* 0x000fca00000001ff */
[----:B------:R-:W-:Y:S01]  /*3b90*/  FFMA.FTZ R0, R0, R3, 1.1641532182693481445e-10 ;  /* 0x2f00000000007423 */ /* 0x000fe20000010003 */
[----:B-----5:R-:W-:-:S04]  /*3ba0*/  FMUL.FTZ R3, R66, UR17 ;  /* 0x0000001142037c20 */ /* 0x020fc80008410000 */
[----:B------:R-:W-:Y:S01]  /*3bb0*/  FMUL.FTZ R3, R3, UR16 ;  /* 0x0000001003037c20 */ /* 0x000fe20008410000 */
[----:B------:R-:W-:-:S04]  /*3bc0*/  FSETP.GTU.FTZ.AND P1, PT, R0, UR29, PT ;  /* 0x0000001d00007c0b */ /* 0x000fc8000bf3c000 */
[----:B------:R-:W-:Y:S02]  /*3bd0*/  SEL R7, RZ, 0x1, P1 ;  /* 0x00000001ff077807 */ /* 0x000fe40000800000 */
[----:B------:R-:W-:-:S07]  /*3be0*/  FSEL R70, R3, RZ, !P1 ;  /* 0x000000ff03467208 */ /* 0x000fce0004800000 */
.L_x_40404:
        /* <DEDUP_REMOVED lines=16> */
.L_x_40412:
        /* <DEDUP_REMOVED lines=13> */
.L_x_40414:
[----:B------:R-:W-:Y:S05]  /*3dc0*/  BSYNC.RECONVERGENT B2 ;  /* 0x0000000000027941 */ /* 0x000fea0003800200 */
.L_x_40413:
        /* <DEDUP_REMOVED lines=53> */
[----:B------:R-:W-:-:S07]  /*4120*/  LOP3.LUT R103, R100, UR5, R99, 0x96, !PT ;  /* 0x0000000564677c12 */ /* 0x000fce000f8e9663 */
.L_x_40411:
[----:B------:R-:W-:Y:S05]  /*4130*/  BSYNC.RECONVERGENT B1 ;  /* 0x0000000000017941 */ /* 0x000fea0003800200 */
.L_x_40410:
        /* <DEDUP_REMOVED lines=8> */
.L_x_40386:
        /* <DEDUP_REMOVED lines=16> */
.L_x_40415:
[----:B------:R-:W-:Y:S02]  /*42c0*/  VIADD R97, R97, 0x100 ;  /* 0x0000010061617836 */ /* 0x000fe40000000000 */
[----:B------:R-:W-:-:S07]  /*42d0*/  VIADD R96, R96, 0x100 ;  /* 0x0000010060607836 */ /* 0x000fce0000000000 */
.L_x_40365:
[----:B------:R-:W-:Y:S05]  /*42e0*/  BSYNC.RECONVERGENT B0 ;  /* 0x0000000000007941 */ /* 0x000fea0003800200 */
.L_x_40364:
[----:B------:R-:W-:Y:S01]  /*42f0*/  ISETP.GE.U32.AND P1, PT, R4, 0x200, PT ;  /* 0x000002000400780c */ /* 0x000fe20003f26070 */
[----:B------:R-:W-:Y:S03]  /*4300*/  BSSY.RECONVERGENT B0, `(.L_x_40416) ;  /* 0x000031b000007945 */ /* 0x000fe60003800200 */
[----:B------:R-:W-:-:S09]  /*4310*/  P2R R112, PR, RZ, 0x2 ;  /* 0x00000002ff707803 */ /* 0x000fd20000000000 */
[----:B------:R-:W-:Y:S05]  /*4320*/  @!P1 BRA `(.L_x_40417) ;  /* 0x0000003000609947 */ /* 0x000fea0003800000 */
[----:B------:R-:W-:-:S04]  /*4330*/  UISETP.NE.U32.AND UP0, UPT, UR18, URZ, UPT ;  /* 0x000000ff1200728c */ /* 0x000fc8000bf05070 */
[----:B------:R-:W-:Y:S01]  /*4340*/  UISETP.NE.AND.EX UP0, UPT, UR19, URZ, UPT, UP0 ;  /* 0x000000ff1300728c */ /* 0x000fe2000bf05300 */
[----:B------:R-:W-:Y:S10]  /*4350*/  BRA.U !UP2, `(.L_x_40418) ;  /* 0x000000010a0c7547 */ /* 0x000ff4000b800000 */
[----:B------:R-:W2:Y:S02]  /*4360*/  LDC.64 R64, c[0x0][0x390] ;  /* 0x0000e400ff407b82 */ /* 0x000ea40000000a00 */
[----:B--2---:R-:W-:-:S06]  /*4370*/  IMAD.WIDE.U32 R64, R96, 0x10, R64 ;  /* 0x0000001060407825 */ /* 0x004fcc00078e0040 */
[----:B------:R-:W5:Y:S02]  /*4380*/  LDG.E.128 R64, desc[UR14][R64.64] ;  /* 0x0000000e40407981 */ /* 0x000f64000c1e1d00 */
.L_x_40418:
        /* <DEDUP_REMOVED lines=24> */
.L_x_40423:
        /* <DEDUP_REMOVED lines=13> */
.L_x_40425:
[----:B------:R-:W-:Y:S05]  /*45e0*/  BSYNC.RECONVERGENT B2 ;  /* 0x0000000000027941 */ /* 0x000fea0003800200 */
.L_x_40424:
        /* <DEDUP_REMOVED lines=53> */
.L_x_40422:
[----:B------:R-:W-:Y:S05]  /*4940*/  BSYNC.RECONVERGENT B1 ;  /* 0x0000000000017941 */ /* 0x000fea0003800200 */
.L_x_40421:
        /* <DEDUP_REMOVED lines=9> */
.L_x_40420:
        /* <DEDUP_REMOVED lines=19> */
.L_x_40429:
        /* <DEDUP_REMOVED lines=13> */
.L_x_40431:
[----:B------:R-:W-:Y:S05]  /*4be0*/  BSYNC.RECONVERGENT B2 ;  /* 0x0000000000027941 */ /* 0x000fea0003800200 */
.L_x_40430:
        /* <DEDUP_REMOVED lines=54> */
.L_x_40428:
[----:B------:R-:W-:Y:S05]  /*4f50*/  BSYNC.RECONVERGENT B1 ;  /* 0x0000000000017941 */ /* 0x000fea0003800200 */
.L_x_40427:
        /* <DEDUP_REMOVED lines=9> */
.L_x_40426:
        /* <DEDUP_REMOVED lines=19> */
.L_x_40435:
        /* <DEDUP_REMOVED lines=13> */
.L_x_40437:
[----:B------:R-:W-:Y:S05]  /*51f0*/  BSYNC.RECONVERGENT B2 ;  /* 0x0000000000027941 */ /* 0x000fea0003800200 */
.L_x_40436:
        /* <DEDUP_REMOVED lines=51> */
[----:B------:R-:W-:Y:S02]  /*5530*/  IMAD.MOV.U32 R0, RZ, RZ, R98 ;  /* 0x000000ffff007224 */ /* 0x000fe400078e0062 */
[----:B------:R-:W-:Y:S01]  /*5540*/  HFMA2 R98, -RZ, RZ, 0, 0 ;  /* 0x00000000ff627431 */ /* 0x000fe200000001ff */
[----:B------:R-:W-:-:S07]  /*5550*/  LOP3.LUT R103, R110, UR5, R99, 0x96, !PT ;  /* 0x000000056e677c12 */ /* 0x000fce000f8e9663 */
.L_x_40434:
[----:B------:R-:W-:Y:S05]  /*5560*/  BSYNC.RECONVERGENT B1 ;  /* 0x0000000000017941 */ /* 0x000fea0003800200 */
.L_x_40433:
        /* <DEDUP_REMOVED lines=9> */
.L_x_40432:
        /* <DEDUP_REMOVED lines=19> */
.L_x_40441:
        /* <DEDUP_REMOVED lines=13> */
.L_x_40443:
[----:B------:R-:W-:Y:S05]  /*5800*/  BSYNC.RECONVERGENT B2 ;  /* 0x0000000000027941 */ /* 0x000fea0003800200 */
.L_x_40442:
        /* <DEDUP_REMOVED lines=52> */
[----:B------:R-:W-:Y:S02]  /*5b50*/  LOP3.LUT R103, R100, UR5, R99, 0x96, !PT ;  /* 0x0000000564677c12 */ /* 0x000fe4000f8e9663 */
[----:B------:R-:W-:-:S07]  /*5b60*/  MOV R99, R0 ;  /* 0x0000000000637202 */ /* 0x000fce0000000f00 */
.L_x_40440:
[----:B------:R-:W-:Y:S05]  /*5b70*/  BSYNC.RECONVERGENT B1 ;  /* 0x0000000000017941 */ /* 0x000fea0003800200 */
.L_x_40439:
        /* <DEDUP_REMOVED lines=9> */
[----:B------:R-:W-:Y:S06]  /*5c10*/  BRA `(.L_x_40438) ;  /* 0x0000001400dc7947 */ /* 0x000fec0003800000 */
.L_x_40419:
        /* <DEDUP_REMOVED lines=20> */
.L_x_40447:
        /* <DEDUP_REMOVED lines=13> */
.L_x_40449:
[----:B------:R-:W-:Y:S05]  /*5e30*/  BSYNC.RECONVERGENT B2 ;  /* 0x0000000000027941 */ /* 0x000fea0003800200 */
.L_x_40448:
        /* <DEDUP_REMOVED lines=51> */
[----:B------:R-:W-:Y:S01]  /*6170*/  IMAD.MOV.U32 R74, RZ, RZ, RZ ;  /* 0x000000ffff4a7224 */ /* 0x000fe200078e00ff */
[----:B------:R-:W-:-:S07]  /*6180*/  LOP3.LUT R103, R72, UR5, R115, 0x96, !PT ;  /* 0x0000000548677c12 */ /* 0x000fce000f8e9673 */
.L_x_40446:
[----:B------:R-:W-:Y:S05]  /*6190*/  BSYNC.RECONVERGENT B1 ;  /* 0x0000000000017941 */ /* 0x000fea0003800200 */
.L_x_40445:
        /* <DEDUP_REMOVED lines=8> */
.L_x_40444:
        /* <DEDUP_REMOVED lines=16> */
.L_x_40453:
[----:B------:R-:W-:Y:S01]  /*6320*/  IADD3 R107, PT, PT, R107, 0x1, RZ ;  /* 0x000000016b6b7810 */ /* 0x000fe20007ffe0ff */
[----:B------:R-:W-:Y:S03]  /*6330*/  BSSY.RECONVERGENT B2, `(.L_x_40454) ;  /* 0x000000c000027945 */ /* 0x000fe60003800200 */
[C---:B------:R-:W-:Y:S01]  /*6340*/  ISETP.NE.AND P1, PT, R107.reuse, RZ, PT ;  /* 0x000000ff6b00720c */ /* 0x040fe20003f25270 */
[----:B01----:R-:W-:-:S12]  /*6350*/  IMAD.WIDE.U32 R98, R107, -0x2daee0ad, RZ ;  /* 0xd2511f536b627825 */ /* 0x003fd800078e00ff */
        /* <DEDUP_REMOVED lines=9> */
.L_x_40455:
[----:B------:R-:W-:Y:S05]  /*63f0*/  BSYNC.RECONVERGENT B2 ;  /* 0x0000000000027941 */ /* 0x000fea0003800200 */
.L_x_40454:
        /* <DEDUP_REMOVED lines=54> */
.L_x_40452:
[----:B------:R-:W-:Y:S05]  /*6760*/  BSYNC.RECONVERGENT B1 ;  /* 0x0000000000017941 */ /* 0x000fea0003800200 */
.L_x_40451:
        /* <DEDUP_REMOVED lines=8> */
.L_x_40450:
[----:B01----:R-:W-:Y:S01]  /*67f0*/  IMAD.MOV.U32 R98, RZ, RZ, R0 ;  /* 0x000000ffff627224 */ /* 0x003fe200078e0000 */
        /* <DEDUP_REMOVED lines=15> */
.L_x_40459:
        /* <DEDUP_REMOVED lines=13> */
.L_x_40461:
[----:B------:R-:W-:Y:S05]  /*69c0*/  BSYNC.RECONVERGENT B2 ;  /* 0x0000000000027941 */ /* 0x000fea0003800200 */
.L_x_40460:
        /* <DEDUP_REMOVED lines=54> */
.L_x_40458:
[----:B------:R-:W-:Y:S05]  /*6d30*/  BSYNC.RECONVERGENT B1 ;  /* 0x0000000000017941 */ /* 0x000fea0003800200 */
.L_x_40457:
        /* <DEDUP_REMOVED lines=8> */
.L_x_40456:
        /* <DEDUP_REMOVED lines=16> */
.L_x_40464:
        /* <DEDUP_REMOVED lines=13> */
.L_x_40466:
[----:B------:R-:W-:Y:S05]  /*6f90*/  BSYNC.RECONVERGENT B2 ;  /* 0x0000000000027941 */ /* 0x000fea0003800200 */
.L_x_40465:
        /* <DEDUP_REMOVED lines=54> */
.L_x_40463:
[----:B------:R-:W-:Y:S05]  /*7300*/  BSYNC.RECONVERGENT B1 ;  /* 0x0000000000017941 */ /* 0x000fea0003800200 */
.L_x_40462:
        /* <DEDUP_REMOVED lines=8> */
.L_x_40438:
        /* <DEDUP_REMOVED lines=16> */
.L_x_40467:
[----:B------:R-:W-:Y:S01]  /*7490*/  IADD3 R97, PT, PT, R97, 0x100, RZ ;  /* 0x0000010061617810 */ /* 0x000fe20007ffe0ff */
[----:B------:R-:W-:-:S07]  /*74a0*/  VIADD R96, R96, 0x100 ;  /* 0x0000010060607836 */ /* 0x000fce0000000000 */
.L_x_40417:
[----:B------:R-:W-:Y:S05]  /*74b0*/  BSYNC.RECONVERGENT B0 ;  /* 0x0000000000007941 */ /* 0x000fea0003800200 */
.L_x_40416:
[----:B------:R-:W-:Y:S01]  /*74c0*/  ISETP.GE.U32.AND P1, PT, R4, 0x300, PT ;  /* 0x000003000400780c */ /* 0x000fe20003f26070 */
[----:B------:R-:W-:Y:S03]  /*74d0*/  BSSY.RECONVERGENT B0, `(.L_x_40468) ;  /* 0x000031d000007945 */ /* 0x000fe60003800200 */
[----:B-1----:R-:W-:-:S09]  /*74e0*/  P2R R111, PR, RZ, 0x2 ;  /* 0x00000002ff6f7803 */ /* 0x002fd20000000000 */
[----:B------:R-:W-:Y:S05]  /*74f0*/  @!P1 BRA `(.L_x_40469) ;  /* 0x0000003000689947 */ /* 0x000fea0003800000 */
[----:B------:R-:W-:-:S04]  /*7500*/  UISETP.NE.U32.AND UP0, UPT, UR18, URZ, UPT ;  /* 0x000000ff1200728c */ /* 0x000fc8000bf05070 */
[----:B------:R-:W-:Y:S01]  /*7510*/  UISETP.NE.AND.EX UP0, UPT, UR19, URZ, UPT, UP0 ;  /* 0x000000ff1300728c */ /* 0x000fe2000bf05300 */
[----:B------:R-:W-:Y:S10]  /*7520*/  BRA.U !UP2, `(.L_x_40470) ;  /* 0x000000010a0c7547 */ /* 0x000ff4000b800000 */
[----:B------:R-:W1:Y:S02]  /*7530*/  LDC.64 R64, c[0x0][0x390] ;  /* 0x0000e400ff407b82 */ /* 0x000e640000000a00 */
[----:B-1----:R-:W-:-:S06]  /*7540*/  IMAD.WIDE.U32 R64, R96, 0x10, R64 ;  /* 0x0000001060407825 */ /* 0x002fcc00078e0040 */
[----:B------:R-:W5:Y:S02]  /*7550*/  LDG.E.128 R64, desc[UR14][R64.64] ;  /* 0x0000000e40407981 */ /* 0x000f64000c1e1d00 */
.L_x_40470:
[----:B------:R-:W-:Y:S05]  /*7560*/  BRA.U !UP0, `(.L_x_40471) ;  /* 0x0000001908247547 */ /* 0x000fea000b800000 */
[----:B------:R-:W1:Y:S02]  /*7570*/  LDC.64 R78, c[0x0][0x3a0] ;  /* 0x0000e800ff4e7b82 */ /* 0x000e640000000a00 */
[----:B-1----:R-:W-:-:S06]  /*7580*/  IMAD.WIDE.U32 R78, R97, 0x10, R78 ;  /* 0x00000010614e7825 */ /* 0x002fcc00078e004e */
[----:B------:R-:W5:Y:S01]  /*7590*/  LDG.E.128 R76, desc[UR14][R78.64] ;  /* 0x0000000e4e4c7981 */ /* 0x000f62000c1e1d00 */
[----:B------:R-:W-:-:S13]  /*75a0*/  ISETP.LT.AND P1, PT, RZ, UR33, PT ;  /* 0x00000021ff007c0c */ /* 0x000fda000bf21270 */
[----:B0-----:R-:W-:Y:S01]  /*75b0*/  @!P1 IMAD.MOV.U32 R98, RZ, RZ, R3 ;  /* 0x000000ffff629224 */ /* 0x001fe200078e0003 */
        /* <DEDUP_REMOVED lines=18> */
.L_x_40475:
        /* <DEDUP_REMOVED lines=13> */
.L_x_40477:
[----:B------:R-:W-:Y:S05]  /*77b0*/  BSYNC.RECONVERGENT B2 ;  /* 0x0000000000027941 */ /* 0x000fea0003800200 */
.L_x_40476:
        /* <DEDUP_REMOVED lines=54> */
.L_x_40474:
[----:B------:R-:W-:Y:S05]  /*7b20*/  BSYNC.RECONVERGENT B1 ;  /* 0x0000000000017941 */ /* 0x000fea0003800200 */
.L_x_40473:
        /* <DEDUP_REMOVED lines=9> */
.L_x_40472:
        /* <DEDUP_REMOVED lines=19> */
.L_x_40481:
        /* <DEDUP_REMOVED lines=13> */
.L_x_40483:
[----:B------:R-:W-:Y:S05]  /*7dc0*/  BSYNC.RECONVERGENT B2 ;  /* 0x0000000000027941 */ /* 0x000fea0003800200 */
.L_x_40482:
        /* <DEDUP_REMOVED lines=54> */
.L_x_40480:
[----:B------:R-:W-:Y:S05]  /*8130*/  BSYNC.RECONVERGENT B1 ;  /* 0x0000000000017941 */ /* 0x000fea0003800200 */
.L_x_40479:
        /* <DEDUP_REMOVED lines=9> */
.L_x_40478:
        /* <DEDUP_REMOVED lines=19> */
.L_x_40487:
        /* <DEDUP_REMOVED lines=13> */
.L_x_40489:
[----:B------:R-:W-:Y:S05]  /*83d0*/  BSYNC.RECONVERGENT B2 ;  /* 0x0000000000027941 */ /* 0x000fea0003800200 */
.L_x_40488:
        /* <DEDUP_REMOVED lines=54> */
.L_x_40486:
[----:B------:R-:W-:Y:S05]  /*8740*/  BSYNC.RECONVERGENT B1 ;  /* 0x0000000000017941 */ /* 0x000fea0003800200 */
.L_x_40485:
        /* <DEDUP_REMOVED lines=9> */
.L_x_40484:
        /* <DEDUP_REMOVED lines=19> */
.L_x_40493:
        /* <DEDUP_REMOVED lines=13> */
.L_x_40495:
[----:B------:R-:W-:Y:S05]  /*89e0*/  BSYNC.RECONVERGENT B2 ;  /* 0x0000000000027941 */ /* 0x000fea0003800200 */
.L_x_40494:
        /* <DEDUP_REMOVED lines=54> */
.L_x_40492:
[----:B------:R-:W-:Y:S05]  /*8d50*/  BSYNC.RECONVERGENT B1 ;  /* 0x0000000000017941 */ /* 0x000fea0003800200 */
.L_x_40491:
        /* <DEDUP_REMOVED lines=10> */
.L_x_40471:
        /* <DEDUP_REMOVED lines=20> */
.L_x_40499:
        /* <DEDUP_REMOVED lines=13> */
.L_x_40501:
[----:B------:R-:W-:Y:S05]  /*9010*/  BSYNC.RECONVERGENT B2 ;  /* 0x0000000000027941 */ /* 0x000fea0003800200 */
.L_x_40500:
        /* <DEDUP_REMOVED lines=53> */
[----:B------:R-:W-:-:S07]  /*9370*/  HFMA2 R78, -RZ, RZ, 0, 0 ;  /* 0x00000000ff4e7431 */ /* 0x000fce00000001ff */
.L_x_40498:
[----:B------:R-:W-:Y:S05]  /*9380*/  BSYNC.RECONVERGENT B1 ;  /* 0x0000000000017941 */ /* 0x000fea0003800200 */
.L_x_40497:
        /* <DEDUP_REMOVED lines=8> */
.L_x_40496:
        /* <DEDUP_REMOVED lines=16> */
.L_x_40505:
        /* <DEDUP_REMOVED lines=13> */
.L_x_40507:
[----:B------:R-:W-:Y:S05]  /*95e0*/  BSYNC.RECONVERGENT B2 ;  /* 0x0000000000027941 */ /* 0x000fea0003800200 */
.L_x_40506:
        /* <DEDUP_REMOVED lines=54> */
.L_x_40504:
[----:B------:R-:W-:Y:S05]  /*9950*/  BSYNC.RECONVERGENT B1 ;  /* 0x0000000000017941 */ /* 0x000fea0003800200 */
.L_x_40503:
        /* <DEDUP_REMOVED lines=8> */
.L_x_40502:
        /* <DEDUP_REMOVED lines=16> */
.L_x_40511:
        /* <DEDUP_REMOVED lines=13> */
.L_x_40513:
[----:B------:R-:W-:Y:S05]  /*9bb0*/  BSYNC.RECONVERGENT B2 ;  /* 0x0000000000027941 */ /* 0x000fea0003800200 */
.L_x_40512:
        /* <DEDUP_REMOVED lines=54> */
.L_x_40510:
[----:B------:R-:W-:Y:S05]  /*9f20*/  BSYNC.RECONVERGENT B1 ;  /* 0x0000000000017941 */ /* 0x000fea0003800200 */
.L_x_40509:
        /* <DEDUP_REMOVED lines=8> */
.L_x_40508:
        /* <DEDUP_REMOVED lines=16> */
.L_x_40516:
        /* <DEDUP_REMOVED lines=13> */
.L_x_40518:
[----:B------:R-:W-:Y:S05]  /*a180*/  BSYNC.RECONVERGENT B2 ;  /* 0x0000000000027941 */ /* 0x000fea0003800200 */
.L_x_40517:
        /* <DEDUP_REMOVED lines=54> */
.L_x_40515:
[----:B------:R-:W-:Y:S05]  /*a4f0*/  BSYNC.RECONVERGENT B1 ;  /* 0x0000000000017941 */ /* 0x000fea0003800200 */
.L_x_40514:
        /* <DEDUP_REMOVED lines=8> */
.L_x_40490:
        /* <DEDUP_REMOVED lines=16> */
.L_x_40519:
[----:B------:R-:W-:Y:S02]  /*a680*/  VIADD R97, R97, 0x100 ;  /* 0x0000010061617836 */ /* 0x000fe40000000000 */
[----:B------:R-:W-:-:S07]  /*a690*/  VIADD R96, R96, 0x100 ;  /* 0x0000010060607836 */ /* 0x000fce0000000000 */
.L_x_40469:
[----:B------:R-:W-:Y:S05]  /*a6a0*/  BSYNC.RECONVERGENT B0 ;  /* 0x0000000000007941 */ /* 0x000fea0003800200 */
.L_x_40468:
        /* <DEDUP_REMOVED lines=10> */
.L_x_40522:
        /* <DEDUP_REMOVED lines=24> */
.L_x_40527:
        /* <DEDUP_REMOVED lines=13> */
.L_x_40529:
[----:B------:R-:W-:Y:S05]  /*a9a0*/  BSYNC.RECONVERGENT B2 ;  /* 0x0000000000027941 */ /* 0x000fea0003800200 */
.L_x_40528:
        /* <DEDUP_REMOVED lines=53> */
.L_x_40526:
[----:B------:R-:W-:Y:S05]  /*ad00*/  BSYNC.RECONVERGENT B1 ;  /* 0x0000000000017941 */ /* 0x000fea0003800200 */
.L_x_40525:
        /* <DEDUP_REMOVED lines=9> */
.L_x_40524:
        /* <DEDUP_REMOVED lines=19> */
.L_x_40533:
        /* <DEDUP_REMOVED lines=13> */
.L_x_40535:
[----:B------:R-:W-:Y:S05]  /*afa0*/  BSYNC.RECONVERGENT B2 ;  /* 0x0000000000027941 */ /* 0x000fea0003800200 */
.L_x_40534:
        /* <DEDUP_REMOVED lines=54> */
.L_x_40532:
[----:B------:R-:W-:Y:S05]  /*b310*/  BSYNC.RECONVERGENT B1 ;  /* 0x0000000000017941 */ /* 0x000fea0003800200 */
.L_x_40531:
        /* <DEDUP_REMOVED lines=9> */
.L_x_40530:
        /* <DEDUP_REMOVED lines=19> */
.L_x_40539:
        /* <DEDUP_REMOVED lines=13> */
.L_x_40541:
[----:B------:R-:W-:Y:S05]  /*b5b0*/  BSYNC.RECONVERGENT B2 ;  /* 0x0000000000027941 */ /* 0x000fea0003800200 */
.L_x_40540:
        /* <DEDUP_REMOVED lines=54> */
.L_x_40538:
[----:B------:R-:W-:Y:S05]  /*b920*/  BSYNC.RECONVERGENT B1 ;  /* 0x0000000000017941 */ /* 0x000fea0003800200 */
.L_x_40537:
        /* <DEDUP_REMOVED lines=9> */
.L_x_40536:
        /* <DEDUP_REMOVED lines=19> */
.L_x_40545:
        /* <DEDUP_REMOVED lines=13> */
.L_x_40547:
[----:B------:R-:W-:Y:S05]  /*bbc0*/  BSYNC.RECONVERGENT B2 ;  /* 0x0000000000027941 */ /* 0x000fea0003800200 */
.L_x_40546:
        /* <DEDUP_REMOVED lines=54> */
.L_x_40544:
[----:B------:R-:W-:Y:S05]  /*bf30*/  BSYNC.RECONVERGENT B1 ;  /* 0x0000000000017941 */ /* 0x000fea0003800200 */
.L_x_40543:
        /* <DEDUP_REMOVED lines=10> */
.L_x_40523:
        /* <DEDUP_REMOVED lines=20> */
.L_x_40551:
        /* <DEDUP_REMOVED lines=13> */
.L_x_40553:
[----:B------:R-:W-:Y:S05]  /*c1f0*/  BSYNC.RECONVERGENT B2 ;  /* 0x0000000000027941 */ /* 0x000fea0003800200 */
.L_x_40552:
[----:B------:R-:W-:Y:S01]  /*c200*/  IMAD.WIDE.U32 R80, R108, -0x326172a9, RZ ;  /* 0xcd9e8d576c507825 */ /* 0x000fe200078e00ff */
[----:B01----:R-:W-:Y:S01]  /*c210*/  LOP3.LUT R98, R2, UR13, R83, 0x96, !PT ;  /* 0x0000000d02627c12 */ /* 0x003fe2000f8e9653 */
        /* <DEDUP_REMOVED lines=51> */
.L_x_40550:
[----:B------:R-:W-:Y:S05]  /*c550*/  BSYNC.RECONVERGENT B1 ;  /* 0x0000000000017941 */ /* 0x000fea0003800200 */
.L_x_40549:
        /* <DEDUP_REMOVED lines=8> */
.L_x_40548:
        /* <DEDUP_REMOVED lines=16> */
.L_x_40557:
        /* <DEDUP_REMOVED lines=13> */
.L_x_40559:
[----:B------:R-:W-:Y:S05]  /*c7b0*/  BSYNC.RECONVERGENT B2 ;  /* 0x0000000000027941 */ /* 0x000fea0003800200 */
.L_x_40558:
        /* <DEDUP_REMOVED lines=54> */
.L_x_40556:
[----:B------:R-:W-:Y:S05]  /*cb20*/  BSYNC.RECONVERGENT B1 ;  /* 0x0000000000017941 */ /* 0x000fea0003800200 */
.L_x_40555:
        /* <DEDUP_REMOVED lines=8> */
.L_x_40554:
        /* <DEDUP_REMOVED lines=16> */
.L_x_40563:
        /* <DEDUP_REMOVED lines=13> */
.L_x_40565:
[----:B------:R-:W-:Y:S05]  /*cd80*/  BSYNC.RECONVERGENT B2 ;  /* 0x0000000000027941 */ /* 0x000fea0003800200 */
.L_x_40564:
        /* <DEDUP_REMOVED lines=54> */
.L_x_40562:
[----:B------:R-:W-:Y:S05]  /*d0f0*/  BSYNC.RECONVERGENT B1 ;  /* 0x0000000000017941 */ /* 0x000fea0003800200 */
.L_x_40561:
        /* <DEDUP_REMOVED lines=8> */
.L_x_40560:
        /* <DEDUP_REMOVED lines=16> */
.L_x_40568:
        /* <DEDUP_REMOVED lines=13> */
.L_x_40570:
[----:B------:R-:W-:Y:S05]  /*d350*/  BSYNC.RECONVERGENT B2 ;  /* 0x0000000000027941 */ /* 0x000fea0003800200 */
.L_x_40569:
        /* <DEDUP_REMOVED lines=54> */
.L_x_40567:
[----:B------:R-:W-:Y:S05]  /*d6c0*/  BSYNC.RECONVERGENT B1 ;  /* 0x0000000000017941 */ /* 0x000fea0003800200 */
.L_x_40566:
        /* <DEDUP_REMOVED lines=8> */
.L_x_40542:
        /* <DEDUP_REMOVED lines=16> */
.L_x_40571:
[----:B------:R-:W-:Y:S01]  /*d850*/  VIADD R97, R97, 0x100 ;  /* 0x0000010061617836 */ /* 0x000fe20000000000 */
[----:B------:R-:W-:-:S07]  /*d860*/  IADD3 R96, PT, PT, R96, 0x100, RZ ;  /* 0x0000010060607810 */ /* 0x000fce0007ffe0ff */
.L_x_40521:
[----:B------:R-:W-:Y:S05]  /*d870*/  BSYNC.RECONVERGENT B0 ;  /* 0x0000000000007941 */ /* 0x000fea0003800200 */
.L_x_40520:
        /* <DEDUP_REMOVED lines=9> */
.L_x_40574:
        /* <DEDUP_REMOVED lines=24> */
.L_x_40579:
        /* <DEDUP_REMOVED lines=13> */
.L_x_40581:
[----:B------:R-:W-:Y:S05]  /*db60*/  BSYNC.RECONVERGENT B2 ;  /* 0x0000000000027941 */ /* 0x000fea0003800200 */
.L_x_40580:
        /* <DEDUP_REMOVED lines=52> */
[----:B------:R-:W-:-:S07]  /*deb0*/  HFMA2 R98, -RZ, RZ, 0, 0 ;  /* 0x00000000ff627431 */ /* 0x000fce00000001ff */
.L_x_40578:
[----:B------:R-:W-:Y:S05]  /*dec0*/  BSYNC.RECONVERGENT B1 ;  /* 0x0000000000017941 */ /* 0x000fea0003800200 */
.L_x_40577:
        /* <DEDUP_REMOVED lines=9> */
.L_x_40576:
        /* <DEDUP_REMOVED lines=19> */
.L_x_40585:
        /* <DEDUP_REMOVED lines=13> */
.L_x_40587:
[----:B------:R-:W-:Y:S05]  /*e160*/  BSYNC.RECONVERGENT B2 ;  /* 0x0000000000027941 */ /* 0x000fea0003800200 */
.L_x_40586:
        /* <DEDUP_REMOVED lines=52> */
[----:B------:R-:W-:Y:S01]  /*e4b0*/  HFMA2 R99, -RZ, RZ, 0, 0 ;  /* 0x00000000ff637431 */ /* 0x000fe200000001ff */
[----:B------:R-:W-:-:S07]  /*e4c0*/  MOV R3, R98 ;  /* 0x0000006200037202 */ /* 0x000fce0000000f00 */
.L_x_40584:
[----:B------:R-:W-:Y:S05]  /*e4d0*/  BSYNC.RECONVERGENT B1 ;  /* 0x0000000000017941 */ /* 0x000fea0003800200 */
.L_x_40583:
        /* <DEDUP_REMOVED lines=9> */
.L_x_40582:
        /* <DEDUP_REMOVED lines=19> */
.L_x_40591:
        /* <DEDUP_REMOVED lines=13> */
.L_x_40593:
[----:B------:R-:W-:Y:S05]  /*e770*/  BSYNC.RECONVERGENT B2 ;  /* 0x0000000000027941 */ /* 0x000fea0003800200 */
.L_x_40592:
        /* <DEDUP_REMOVED lines=50> */
[----:B------:R-:W-:Y:S02]  /*eaa0*/  LOP3.LUT R101, R116, UR28, R103, 0x96, !PT ;  /* 0x0000001c74657c12 */ /* 0x000fe4000f8e9667 */
[----:B------:R-:W-:Y:S01]  /*eab0*/  MOV R0, R98 ;  /* 0x0000006200007202 */ /* 0x000fe20000000f00 */
[----:B------:R-:W-:Y:S01]  /*eac0*/  HFMA2 R98, -RZ, RZ, 0, 0 ;  /* 0x00000000ff627431 */ /* 0x000fe200000001ff */
[----:B------:R-:W-:-:S07]  /*ead0*/  LOP3.LUT R103, R114, UR5, R99, 0x96, !PT ;  /* 0x0000000572677c12 */ /* 0x000fce000f8e9663 */
.L_x_40590:
[----:B------:R-:W-:Y:S05]  /*eae0*/  BSYNC.RECONVERGENT B1 ;  /* 0x0000000000017941 */ /* 0x000fea0003800200 */
.L_x_40589:
        /* <DEDUP_REMOVED lines=9> */
.L_x_40588:
        /* <DEDUP_REMOVED lines=19> */
.L_x_40597:
        /* <DEDUP_REMOVED lines=13> */
.L_x_40599:
[----:B------:R-:W-:Y:S05]  /*ed80*/  BSYNC.RECONVERGENT B2 ;  /* 0x0000000000027941 */ /* 0x000fea0003800200 */
.L_x_40598:
        /* <DEDUP_REMOVED lines=54> */
.L_x_40596:
[----:B------:R-:W-:Y:S05]  /*f0f0*/  BSYNC.RECONVERGENT B1 ;  /* 0x0000000000017941 */ /* 0x000fea0003800200 */
.L_x_40595:
        /* <DEDUP_REMOVED lines=10> */
.L_x_40575:
        /* <DEDUP_REMOVED lines=20> */
.L_x_40603:
        /* <DEDUP_REMOVED lines=13> */
.L_x_40605:
[----:B------:R-:W-:Y:S05]  /*f3b0*/  BSYNC.RECONVERGENT B2 ;  /* 0x0000000000027941 */ /* 0x000fea0003800200 */
.L_x_40604:
        /* <DEDUP_REMOVED lines=51> */
[----:B------:R-:W-:Y:S01]  /*f6f0*/  HFMA2 R86, -RZ, RZ, 0, 0 ;  /* 0x00000000ff567431 */ /* 0x000fe200000001ff */
[----:B------:R-:W-:-:S07]  /*f700*/  LOP3.LUT R103, R84, UR5, R117, 0x96, !PT ;  /* 0x0000000554677c12 */ /* 0x000fce000f8e9675 */
.L_x_40602:
[----:B------:R-:W-:Y:S05]  /*f710*/  BSYNC.RECONVERGENT B1 ;  /* 0x0000000000017941 */ /* 0x000fea0003800200 */
.L_x_40601:
        /* <DEDUP_REMOVED lines=8> */
.L_x_40600:
        /* <DEDUP_REMOVED lines=16> */
.L_x_40609:
        /* <DEDUP_REMOVED lines=13> */
.L_x_40611:
[----:B------:R-:W-:Y:S05]  /*f970*/  BSYNC.RECONVERGENT B2 ;  /* 0x0000000000027941 */ /* 0x000fea0003800200 */
.L_x_40610:
        /* <DEDUP_REMOVED lines=54> */
.L_x_40608:
[----:B------:R-:W-:Y:S05]  /*fce0*/  BSYNC.RECONVERGENT B1 ;  /* 0x0000000000017941 */ /* 0x000fea0003800200 */
.L_x_40607:
        /* <DEDUP_REMOVED lines=8> */
.L_x_40606:
        /* <DEDUP_REMOVED lines=16> */
.L_x_40615:
        /* <DEDUP_REMOVED lines=13> */
.L_x_40617:
[----:B------:R-:W-:Y:S05]  /*ff40*/  BSYNC.RECONVERGENT B2 ;  /* 0x0000000000027941 */ /* 0x000fea0003800200 */
.L_x_40616:
        /* <DEDUP_REMOVED lines=54> */
.L_x_40614:
[----:B------:R-:W-:Y:S05]  /*102b0*/  BSYNC.RECONVERGENT B1 ;  /* 0x0000000000017941 */ /* 0x000fea0003800200 */
.L_x_40613:
        /* <DEDUP_REMOVED lines=8> */
.L_x_40612:
        /* <DEDUP_REMOVED lines=16> */
.L_x_40620:
        /* <DEDUP_REMOVED lines=13> */
.L_x_40622:
[----:B------:R-:W-:Y:S05]  /*10510*/  BSYNC.RECONVERGENT B2 ;  /* 0x0000000000027941 */ /* 0x000fea0003800200 */
.L_x_40621:
        /* <DEDUP_REMOVED lines=54> */
.L_x_40619:
[----:B------:R-:W-:Y:S05]  /*10880*/  BSYNC.RECONVERGENT B1 ;  /* 0x0000000000017941 */ /* 0x000fea0003800200 */
.L_x_40618:
        /* <DEDUP_REMOVED lines=8> */
.L_x_40594:
        /* <DEDUP_REMOVED lines=16> */
.L_x_40623:
[----:B------:R-:W-:Y:S01]  /*10a10*/  IADD3 R97, PT, PT, R97, 0x100, RZ ;  /* 0x0000010061617810 */ /* 0x000fe20007ffe0ff */
[----:B------:R-:W-:-:S07]  /*10a20*/  VIADD R96, R96, 0x100 ;  /* 0x0000010060607836 */ /* 0x000fce0000000000 */
.L_x_40573:
[----:B------:R-:W-:Y:S05]  /*10a30*/  BSYNC.RECONVERGENT B0 ;  /* 0x0000000000007941 */ /* 0x000fea0003800200 */
.L_x_40572:
        /* <DEDUP_REMOVED lines=9> */
.L_x_40626:
        /* <DEDUP_REMOVED lines=24> */
.L_x_40631:
        /* <DEDUP_REMOVED lines=13> */
.L_x_40633:
[----:B------:R-:W-:Y:S05]  /*10d20*/  BSYNC.RECONVERGENT B2 ;  /* 0x0000000000027941 */ /* 0x000fea0003800200 */
.L_x_40632:
        /* <DEDUP_REMOVED lines=53> */
.L_x_40630:
[----:B------:R-:W-:Y:S05]  /*11080*/  BSYNC.RECONVERGENT B1 ;  /* 0x0000000000017941 */ /* 0x000fea0003800200 */
.L_x_40629:
        /* <DEDUP_REMOVED lines=9> */
.L_x_40628:
        /* <DEDUP_REMOVED lines=19> */
.L_x_40637:
        /* <DEDUP_REMOVED lines=13> */
.L_x_40639:
[----:B------:R-:W-:Y:S05]  /*11320*/  BSYNC.RECONVERGENT B2 ;  /* 0x0000000000027941 */ /* 0x000fea0003800200 */
.L_x_40638:
        /* <DEDUP_REMOVED lines=54> */
.L_x_40636:
[----:B------:R-:W-:Y:S05]  /*11690*/  BSYNC.RECONVERGENT B1 ;  /* 0x0000000000017941 */ /* 0x000fea0003800200 */
.L_x_40635:
        /* <DEDUP_REMOVED lines=9> */
.L_x_40634:
        /* <DEDUP_REMOVED lines=19> */
.L_x_40643:
        /* <DEDUP_REMOVED lines=13> */
.L_x_40645:
[----:B------:R-:W-:Y:S05]  /*11930*/  BSYNC.RECONVERGENT B2 ;  /* 0x0000000000027941 */ /* 0x000fea0003800200 */
.L_x_40644:
        /* <DEDUP_REMOVED lines=54> */
.L_x_40642:
[----:B------:R-:W-:Y:S05]  /*11ca0*/  BSYNC.RECONVERGENT B1 ;  /* 0x0000000000017941 */ /* 0x000fea0003800200 */
.L_x_40641:
        /* <DEDUP_REMOVED lines=9> */
.L_x_40640:
        /* <DEDUP_REMOVED lines=19> */
.L_x_40649:
        /* <DEDUP_REMOVED lines=13> */
.L_x_40651:
[----:B------:R-:W-:Y:S05]  /*11f40*/  BSYNC.RECONVERGENT B2 ;  /* 0x0000000000027941 */ /* 0x000fea0003800200 */
.L_x_40650:
        /* <DEDUP_REMOVED lines=54> */
.L_x_40648:
[----:B------:R-:W-:Y:S05]  /*122b0*/  BSYNC.RECONVERGENT B1 ;  /* 0x0000000000017941 */ /* 0x000fea0003800200 */
.L_x_40647:
        /* <DEDUP_REMOVED lines=10> */
.L_x_40627:
        /* <DEDUP_REMOVED lines=20> */
.L_x_40655:
        /* <DEDUP_REMOVED lines=13> */
.L_x_40657:
[----:B------:R-:W-:Y:S05]  /*12570*/  BSYNC.RECONVERGENT B2 ;  /* 0x0000000000027941 */ /* 0x000fea0003800200 */
.L_x_40656:
        /* <DEDUP_REMOVED lines=53> */
.L_x_40654:
[----:B------:R-:W-:Y:S05]  /*128d0*/  BSYNC.RECONVERGENT B1 ;  /* 0x0000000000017941 */ /* 0x000fea0003800200 */
.L_x_40653:
[----:B------:R-:W-:Y:S01]  /*128e0*/  I2FP.F32.U32 R0, R5 ;  /* 0x0000000500007245 */ /* 0x000fe20000201000 */
[----:B------:R-:W-:Y:S02]  /*128f0*/  HFMA2 R3, -RZ, RZ, 0.1171875, 0 ;  /* 0x2f800000ff037431 */ /* 0x000fe400000001ff */
[----:B-----5:R-:W-:-:S03]  /*12900*/  FMUL.FTZ R5, R64, UR17 ;  /* 0x0000001140057c20 */ /* 0x020fc60008410000 */
[----:B------:R-:W-:Y:S01]  /*12910*/  FFMA.FTZ R0, R0, R3, 1.1641532182693481445e-10 ;  /* 0x2f00000000007423 */ /* 0x000fe20000010003 */
[----:B------:R-:W-:-:S04]  /*12920*/  FMUL.FTZ R5, R5, UR16 ;  /* 0x0000001005057c20 */ /* 0x000fc80008410000 */
[----:B------:R-:W-:-:S04]  /*12930*/  FSETP.GTU.FTZ.AND P3, PT, R0, UR29, PT ;  /* 0x0000001d00007c0b */ /* 0x000fc8000bf7c000 */
[----:B------:R-:W-:Y:S02]  /*12940*/  FSEL R88, R5, RZ, !P3 ;  /* 0x000000ff05587208 */ /* 0x000fe40005800000 */
[----:B------:R-:W-:-:S07]  /*12950*/  SEL R5, RZ, 0x1, P3 ;  /* 0x00000001ff057807 */ /* 0x000fce0001800000 */
.L_x_40652:
        /* <DEDUP_REMOVED lines=16> */
.L_x_40661:
        /* <DEDUP_REMOVED lines=13> */
.L_x_40663:
[----:B------:R-:W-:Y:S05]  /*12b30*/  BSYNC.RECONVERGENT B2 ;  /* 0x0000000000027941 */ /* 0x000fea0003800200 */
.L_x_40662:
        /* <DEDUP_REMOVED lines=54> */
.L_x_40660:
[----:B------:R-:W-:Y:S05]  /*12ea0*/  BSYNC.RECONVERGENT B1 ;  /* 0x0000000000017941 */ /* 0x000fea0003800200 */
.L_x_40659:
[----:B------:R-:W-:Y:S01]  /*12eb0*/  I2FP.F32.U32 R3, R3 ;  /* 0x0000000300037245 */ /* 0x000fe20000201000 */
[----:B------:R-:W-:Y:S02]  /*12ec0*/  IMAD.MOV.U32 R6, RZ, RZ, 0x2f800000 ;  /* 0x2f800000ff067424 */ /* 0x000fe400078e00ff */
[----:B-----5:R-:W-:Y:S02]  /*12ed0*/  FMUL.FTZ R89, R65, UR17 ;  /* 0x0000001141597c20 */ /* 0x020fe40008410000 */
[----:B------:R-:W-:Y:S02]  /*12ee0*/  FFMA.FTZ R3, R3, R6, 1.1641532182693481445e-10 ;  /* 0x2f00000003037423 */ /* 0x000fe40000010006 */
[----:B------:R-:W-:-:S03]  /*12ef0*/  FMUL.FTZ R89, R89, UR16 ;  /* 0x0000001059597c20 */ /* 0x000fc60008410000 */
[----:B------:R-:W-:-:S04]  /*12f00*/  FSETP.GTU.FTZ.AND P3, PT, R3, UR29, PT ;  /* 0x0000001d03007c0b */ /* 0x000fc8000bf7c000 */
[----:B------:R-:W-:Y:S02]  /*12f10*/  FSEL R89, R89, RZ, !P3 ;  /* 0x000000ff59597208 */ /* 0x000fe40005800000 */
[----:B------:R-:W-:-:S07]  /*12f20*/  SEL R6, RZ, 0x1, P3 ;  /* 0x00000001ff067807 */ /* 0x000fce0001800000 */
.L_x_40658:
        /* <DEDUP_REMOVED lines=16> */
.L_x_40667:
        /* <DEDUP_REMOVED lines=13> */
.L_x_40669:
[----:B------:R-:W-:Y:S05]  /*13100*/  BSYNC.RECONVERGENT B2 ;  /* 0x0000000000027941 */ /* 0x000fea0003800200 */
.L_x_40668:
        /* <DEDUP_REMOVED lines=54> */
.L_x_40666:
[----:B------:R-:W-:Y:S05]  /*13470*/  BSYNC.RECONVERGENT B1 ;  /* 0x0000000000017941 */ /* 0x000fea0003800200 */
.L_x_40665:
        /* <DEDUP_REMOVED lines=8> */
.L_x_40664:
        /* <DEDUP_REMOVED lines=16> */
.L_x_40672:
        /* <DEDUP_REMOVED lines=13> */
.L_x_40674:
[----:B------:R-:W-:Y:S05]  /*136d0*/  BSYNC.RECONVERGENT B2 ;  /* 0x0000000000027941 */ /* 0x000fea0003800200 */
.L_x_40673:
        /* <DEDUP_REMOVED lines=54> */
.L_x_40671:
[----:B------:R-:W-:Y:S05]  /*13a40*/  BSYNC.RECONVERGENT B1 ;  /* 0x0000000000017941 */ /* 0x000fea0003800200 */
.L_x_40670:
        /* <DEDUP_REMOVED lines=8> */
.L_x_40646:
        /* <DEDUP_REMOVED lines=16> */
.L_x_40675:
[----:B------:R-:W-:Y:S01]  /*13bd0*/  VIADD R97, R97, 0x100 ;  /* 0x0000010061617836 */ /* 0x000fe20000000000 */
[----:B------:R-:W-:-:S07]  /*13be0*/  IADD3 R96, PT, PT, R96, 0x100, RZ ;  /* 0x0000010060607810 */ /* 0x000fce0007ffe0ff */
.L_x_40625:
[----:B------:R-:W-:Y:S05]  /*13bf0*/  BSYNC.RECONVERGENT B0 ;  /* 0x0000000000007941 */ /* 0x000fea0003800200 */
.L_x_40624:
        /* <DEDUP_REMOVED lines=9> */
.L_x_40678:
        /* <DEDUP_REMOVED lines=24> */
.L_x_40683:
        /* <DEDUP_REMOVED lines=13> */
.L_x_40685:
[----:B------:R-:W-:Y:S05]  /*13ee0*/  BSYNC.RECONVERGENT B2 ;  /* 0x0000000000027941 */ /* 0x000fea0003800200 */
.L_x_40684:
        /* <DEDUP_REMOVED lines=53> */
.L_x_40682:
[----:B------:R-:W-:Y:S05]  /*14240*/  BSYNC.RECONVERGENT B1 ;  /* 0x0000000000017941 */ /* 0x000fea0003800200 */
.L_x_40681:
        /* <DEDUP_REMOVED lines=9> */
.L_x_40680:
        /* <DEDUP_REMOVED lines=19> */
.L_x_40689:
        /* <DEDUP_REMOVED lines=13> */
.L_x_40691:
[----:B------:R-:W-:Y:S05]  /*144e0*/  BSYNC.RECONVERGENT B2 ;  /* 0x0000000000027941 */ /* 0x000fea0003800200 */
.L_x_40690:
        /* <DEDUP_REMOVED lines=54> */
.L_x_40688:
[----:B------:R-:W-:Y:S05]  /*14850*/  BSYNC.RECONVERGENT B1 ;  /* 0x0000000000017941 */ /* 0x000fea0003800200 */
.L_x_40687:
        /* <DEDUP_REMOVED lines=9> */
.L_x_40686:
        /* <DEDUP_REMOVED lines=19> */
.L_x_40695:
        /* <DEDUP_REMOVED lines=13> */
.L_x_40697:
[----:B------:R-:W-:Y:S05]  /*14af0*/  BSYNC.RECONVERGENT B2 ;  /* 0x0000000000027941 */ /* 0x000fea0003800200 */
.L_x_40696:
        /* <DEDUP_REMOVED lines=53> */
.L_x_40694:
[----:B------:R-:W-:Y:S05]  /*14e50*/  BSYNC.RECONVERGENT B1 ;  /* 0x0000000000017941 */ /* 0x000fea0003800200 */
.L_x_40693:
        /* <DEDUP_REMOVED lines=9> */
.L_x_40692:
        /* <DEDUP_REMOVED lines=19> */
.L_x_40701:
        /* <DEDUP_REMOVED lines=13> */
.L_x_40703:
[----:B------:R-:W-:Y:S05]  /*150f0*/  BSYNC.RECONVERGENT B2 ;  /* 0x0000000000027941 */ /* 0x000fea0003800200 */
.L_x_40702:
        /* <DEDUP_REMOVED lines=54> */
.L_x_40700:
[----:B------:R-:W-:Y:S05]  /*15460*/  BSYNC.RECONVERGENT B1 ;  /* 0x0000000000017941 */ /* 0x000fea0003800200 */
.L_x_40699:
        /* <DEDUP_REMOVED lines=10> */
.L_x_40679:
        /* <DEDUP_REMOVED lines=20> */
.L_x_40707:
        /* <DEDUP_REMOVED lines=13> */
.L_x_40709:
[----:B------:R-:W-:Y:S05]  /*15720*/  BSYNC.RECONVERGENT B2 ;  /* 0x0000000000027941 */ /* 0x000fea0003800200 */
.L_x_40708:
        /* <DEDUP_REMOVED lines=53> */
.L_x_40706:
[----:B------:R-:W-:Y:S05]  /*15a80*/  BSYNC.RECONVERGENT B1 ;  /* 0x0000000000017941 */ /* 0x000fea0003800200 */
.L_x_40705:
[----:B------:R-:W-:Y:S01]  /*15a90*/  I2FP.F32.U32 R0, R5 ;  /* 0x0000000500007245 */ /* 0x000fe20000201000 */
[----:B------:R-:W-:Y:S02]  /*15aa0*/  HFMA2 R3, -RZ, RZ, 0.1171875, 0 ;  /* 0x2f800000ff037431 */ /* 0x000fe400000001ff */
[----:B-----5:R-:W-:-:S03]  /*15ab0*/  FMUL.FTZ R5, R64, UR17 ;  /* 0x0000001140057c20 */ /* 0x020fc60008410000 */
[----:B------:R-:W-:Y:S01]  /*15ac0*/  FFMA.FTZ R0, R0, R3, 1.1641532182693481445e-10 ;  /* 0x2f00000000007423 */ /* 0x000fe20000010003 */
[----:B------:R-:W-:-:S04]  /*15ad0*/  FMUL.FTZ R92, R5, UR16 ;  /* 0x00000010055c7c20 */ /* 0x000fc80008410000 */
[----:B------:R-:W-:-:S04]  /*15ae0*/  FSETP.GTU.FTZ.AND P4, PT, R0, UR29, PT ;  /* 0x0000001d00007c0b */ /* 0x000fc8000bf9c000 */
[----:B------:R-:W-:Y:S02]  /*15af0*/  SEL R5, RZ, 0x1, P4 ;  /* 0x00000001ff057807 */ /* 0x000fe40002000000 */
[----:B------:R-:W-:-:S07]  /*15b00*/  FSEL R92, R92, RZ, !P4 ;  /* 0x000000ff5c5c7208 */ /* 0x000fce0006000000 */
.L_x_40704:
        /* <DEDUP_REMOVED lines=16> */
.L_x_40713:
        /* <DEDUP_REMOVED lines=13> */
.L_x_40715:
[----:B------:R-:W-:Y:S05]  /*15ce0*/  BSYNC.RECONVERGENT B2 ;  /* 0x0000000000027941 */ /* 0x000fea0003800200 */
.L_x_40714:
        /* <DEDUP_REMOVED lines=54> */
.L_x_40712:
[----:B------:R-:W-:Y:S05]  /*16050*/  BSYNC.RECONVERGENT B1 ;  /* 0x0000000000017941 */ /* 0x000fea0003800200 */
.L_x_40711:
[----:B------:R-:W-:Y:S01]  /*16060*/  I2FP.F32.U32 R3, R3 ;  /* 0x0000000300037245 */ /* 0x000fe20000201000 */
[----:B------:R-:W-:Y:S02]  /*16070*/  IMAD.MOV.U32 R6, RZ, RZ, 0x2f800000 ;  /* 0x2f800000ff067424 */ /* 0x000fe400078e00ff */
[----:B-----5:R-:W-:Y:S02]  /*16080*/  FMUL.FTZ R93, R65, UR17 ;  /* 0x00000011415d7c20 */ /* 0x020fe40008410000 */
[----:B------:R-:W-:Y:S02]  /*16090*/  FFMA.FTZ R3, R3, R6, 1.1641532182693481445e-10 ;  /* 0x2f00000003037423 */ /* 0x000fe40000010006 */
[----:B------:R-:W-:-:S03]  /*160a0*/  FMUL.FTZ R93, R93, UR16 ;  /* 0x000000105d5d7c20 */ /* 0x000fc60008410000 */
[----:B------:R-:W-:-:S04]  /*160b0*/  FSETP.GTU.FTZ.AND P4, PT, R3, UR29, PT ;  /* 0x0000001d03007c0b */ /* 0x000fc8000bf9c000 */
[----:B------:R-:W-:Y:S02]  /*160c0*/  SEL R6, RZ, 0x1, P4 ;  /* 0x00000001ff067807 */ /* 0x000fe40002000000 */
[----:B------:R-:W-:-:S07]  /*160d0*/  FSEL R93, R93, RZ, !P4 ;  /* 0x000000ff5d5d7208 */ /* 0x000fce0006000000 */
.L_x_40710:
        /* <DEDUP_REMOVED lines=16> */
.L_x_40719:
        /* <DEDUP_REMOVED lines=13> */
.L_x_40721:
[----:B------:R-:W-:Y:S05]  /*162b0*/  BSYNC.RECONVERGENT B2 ;  /* 0x0000000000027941 */ /* 0x000fea0003800200 */
.L_x_40720:
        /* <DEDUP_REMOVED lines=54> */
.L_x_40718:
[----:B------:R-:W-:Y:S05]  /*16620*/  BSYNC.RECONVERGENT B1 ;  /* 0x0000000000017941 */ /* 0x000fea0003800200 */
.L_x_40717:
        /* <DEDUP_REMOVED lines=8> */
.L_x_40716:
        /* <DEDUP_REMOVED lines=20> */
.L_x_40724:
        /* <DEDUP_REMOVED lines=13> */
.L_x_40726:
[----:B------:R-:W-:Y:S05]  /*168c0*/  BSYNC.RECONVERGENT B2 ;  /* 0x0000000000027941 */ /* 0x000fea0003800200 */
.L_x_40725:
        /* <DEDUP_REMOVED lines=54> */
.L_x_40723:
[----:B------:R-:W-:Y:S05]  /*16c30*/  BSYNC.RECONVERGENT B1 ;  /* 0x0000000000017941 */ /* 0x000fea0003800200 */
.L_x_40722:
        /* <DEDUP_REMOVED lines=8> */
.L_x_40698:
        /* <DEDUP_REMOVED lines=15> */
.L_x_40677:
[----:B------:R-:W-:Y:S05]  /*16db0*/  BSYNC.RECONVERGENT B0 ;  /* 0x0000000000007941 */ /* 0x000fea0003800200 */
.L_x_40676:
[----:B------:R-:W-:Y:S01]  /*16dc0*/  FADD.FTZ R96, RZ, R68 ;  /* 0x00000044ff607221 */ /* 0x000fe20000010000 */
[C---:B------:R-:W-:Y:S01]  /*16dd0*/  ISETP.GT.U32.AND P4, PT, R4.reuse, 0x1ff, PT ;  /* 0x000001ff0400780c */ /* 0x040fe20003f84070 */
[----:B------:R-:W-:Y:S01]  /*16de0*/  BSSY.RECONVERGENT B0, `(.L_x_40727) ;  /* 0x0000080000007945 */ /* 0x000fe20003800200 */
[C---:B------:R-:W-:Y:S01]  /*16df0*/  ISETP.GT.U32.AND P5, PT, R4.reuse, 0x2ff, PT ;  /* 0x000002ff0400780c */ /* 0x040fe20003fa4070 */
[----:B---3--:R-:W-:Y:S01]  /*16e00*/  FADD.FTZ R97, R69, R96 ;  /* 0x0000006045617221 */ /* 0x008fe20000010000 */
[----:B------:R-:W-:Y:S02]  /*16e10*/  ISETP.GT.U32.AND P6, PT, R4, 0x3ff, PT ;  /* 0x000003ff0400780c */ /* 0x000fe40003fc4070 */
[----:B012---:R-:W-:Y:S01]  /*16e20*/  P2R R98, PR, RZ, 0x2 ;  /* 0x00000002ff627803 */ /* 0x007fe20000000000 */
[----:B------:R-:W-:Y:S01]  /*16e30*/  FADD.FTZ R96, R70, R97 ;  /* 0x0000006146607221 */ /* 0x000fe20000010000 */
[----:B------:R-:W-:-:S03]  /*16e40*/  ISETP.GT.U32.AND P1, PT, R4, 0x4ff, PT ;  /* 0x000004ff0400780c */ /* 0x000fc60003f24070 */
        /* <DEDUP_REMOVED lines=99> */
[----:B------:R-:W-:-:S03]  /*17480*/  MOV R113, RZ ;  /* 0x000000ff00717202 */ /* 0x000fc60000000f00 */
        /* <DEDUP_REMOVED lines=21> */
.L_x_40728:
[----:B------:R-:W-:Y:S05]  /*175e0*/  BSYNC.RECONVERGENT B0 ;  /* 0x0000000000007941 */ /* 0x000fea0003800200 */
.L_x_40727:
        /* <DEDUP_REMOVED lines=13> */
.L_x_40730:
[----:B------:R-:W-:Y:S05]  /*176c0*/  BSYNC.RECONVERGENT B0 ;  /* 0x0000000000007941 */ /* 0x000fea0003800200 */
.L_x_40729:
[----:B------:R-:W2:Y:S01]  /*176d0*/  SHFL.DOWN PT, R118, R113, 0x4, 0x1f ;  /* 0x08801f0071767f89 */ /* 0x000ea200000e0000 */
[----:B------:R-:W-:Y:S01]  /*176e0*/  I2FP.F32.S32 R119, R113 ;  /* 0x0000007100777245 */ /* 0x000fe20000201400 */
[----:B------:R-:W-:Y:S01]  /*176f0*/  UISETP.GE.AND UP0, UPT, UR4, 0x1, UPT ;  /* 0x000000010400788c */ /* 0x000fe2000bf06270 */
[----:B------:R-:W-:Y:S01]  /*17700*/  ISETP.NE.AND P5, PT, R109, RZ, PT ;  /* 0x000000ff6d00720c */ /* 0x000fe20003fa5270 */
[----:B-1----:R-:W1:Y:S01]  /*17710*/  SHFL.DOWN PT, R117, R98, 0x4, 0x1f ;  /* 0x08801f0062757f89 */ /* 0x002e6200000e0000 */
[----:B------:R-:W-:Y:S01]  /*17720*/  ISETP.NE.AND P4, PT, RZ, UR31, PT ;  /* 0x0000001fff007c0c */ /* 0x000fe2000bf85270 */
[----:B--2---:R-:W-:Y:S01]  /*17730*/  IMAD.IADD R116, R118, 0x1, R113 ;  /* 0x0000000176747824 */ /* 0x004fe200078e0271 */
[----:B------:R-:W-:Y:S02]  /*17740*/  I2FP.F32.S32 R115, R118 ;  /* 0x0000007600737245 */ /* 0x000fe40000201400 */
[----:B------:R-:W2:Y:S02]  /*17750*/  SHFL.DOWN PT, R118, R99, 0x4, 0x1f ;  /* 0x08801f0063767f89 */ /* 0x000ea400000e0000 */
[----:B0-----:R-:W-:Y:S01]  /*17760*/  I2FP.F32.S32 R96, R116 ;  /* 0x0000007400607245 */ /* 0x001fe20000201400 */
[C---:B-1----:R-:W-:Y:S01]  /*17770*/  FMUL.FTZ R120, R117.reuse, R115 ;  /* 0x0000007375787220 */ /* 0x042fe20000410000 */
[----:B------:R-:W0:Y:S01]  /*17780*/  SHFL.DOWN PT, R97, R116, 0x2, 0x1f ;  /* 0x08401f0074617f89 */ /* 0x000e2200000e0000 */
[----:B------:R-:W-:Y:S01]  /*17790*/  FADD.FTZ R117, -R117, R98 ;  /* 0x0000006275757221 */ /* 0x000fe20000010100 */
[----:B------:R-:W1:Y:S01]  /*177a0*/  MUFU.RCP R114, R96 ;  /* 0x0000006000727308 */ /* 0x000e620000001000 */
[----:B------:R-:W-:-:S02]  /*177b0*/  FFMA.FTZ R113, R119, R98, R120 ;  /* 0x0000006277717223 */ /* 0x000fc40000010078 */
[----:B------:R-:W-:-:S04]  /*177c0*/  FMUL.FTZ R117, R117, R117 ;  /* 0x0000007575757220 */ /* 0x000fc80000410000 */
[----:B------:R-:W-:-:S04]  /*177d0*/  FMUL.FTZ R120, R117, R119 ;  /* 0x0000007775787220 */ /* 0x000fc80000410000 */
[----:B------:R-:W-:Y:S01]  /*177e0*/  FMUL.FTZ R120, R120, R115 ;  /* 0x0000007378787220 */ /* 0x000fe20000410000 */
[----:B-1----:R-:W-:Y:S01]  /*177f0*/  FMUL.FTZ R113, R114, R113 ;  /* 0x0000007172717220 */ /* 0x002fe20000410000 */
[----:B--2---:R-:W-:Y:S01]  /*17800*/  FADD.FTZ R99, R118, R99 ;  /* 0x0000006376637221 */ /* 0x004fe20000010000 */
[----:B0-----:R-:W-:-:S03]  /*17810*/  IADD3 R116, PT, PT, R116, R97, RZ ;  /* 0x0000006174747210 */ /* 0x001fc60007ffe0ff */
[----:B------:R-:W0:Y:S01]  /*17820*/  SHFL.DOWN PT, R98, R113, 0x2, 0x1f ;  /* 0x08401f0071627f89 */ /* 0x000e2200000e0000 */
[----:B------:R-:W-:Y:S01]  /*17830*/  FFMA.FTZ R118, R114, R120, R99 ;  /* 0x0000007872767223 */ /* 0x000fe20000010063 */
        /* <DEDUP_REMOVED lines=9> */
[----:B-1----:R-:W-:-:S03]  /*178d0*/  IMAD.IADD R116, R116, 0x1, R97 ;  /* 0x0000000174747824 */ /* 0x002fc600078e0261 */
[----:B------:R-:W-:Y:S01]  /*178e0*/  FMUL.FTZ R113, R96, R113 ;  /* 0x0000007160717220 */ /* 0x000fe20000410000 */
[----:B--2---:R-:W-:Y:S01]  /*178f0*/  FMUL.FTZ R96, R114, R119 ;  /* 0x0000007772607220 */ /* 0x004fe20000410000 */
[----:B---3--:R-:W-:Y:S01]  /*17900*/  FADD.FTZ R115, R118, R115 ;  /* 0x0000007376737221 */ /* 0x008fe20000010000 */
[----:B------:R-:W-:Y:S01]  /*17910*/  I2FP.F32.S32 R116, R116 ;  /* 0x0000007400747245 */ /* 0x000fe20000201400 */
[----:B------:R-:W-:Y:S02]  /*17920*/  FMUL.FTZ R113, R113, R117 ;  /* 0x0000007571717220 */ /* 0x000fe40000410000 */
[----:B------:R-:W0:Y:S02]  /*17930*/  SHFL.DOWN PT, R117, R96, 0x1, 0x1f ;  /* 0x08201f0060757f89 */ /* 0x000e2400000e0000 */
[----:B------:R-:W-:Y:S01]  /*17940*/  FFMA.FTZ R113, R114, R113, R115 ;  /* 0x0000007172717223 */ /* 0x000fe20000010073 */
[----:B------:R-:W1:Y:S01]  /*17950*/  MUFU.RCP R116, R116 ;  /* 0x0000007400747308 */ /* 0x000e620000001000 */
[----:B------:R-:W-:-:S03]  /*17960*/  I2FP.F32.S32 R115, R97 ;  /* 0x0000006100737245 */ /* 0x000fc60000201400 */
        /* <DEDUP_REMOVED lines=10> */
[----:B------:R1:W2:Y:S01]  /*17a10*/  SHFL.IDX PT, R113, R117, RZ, 0x1f ;  /* 0x00001fff75717589 */ /* 0x0002a200000e0000 */
[----:B------:R-:W3:Y:S01]  /*17a20*/  @!P5 LDC.64 R98, c[0x0][0x3c0] ;  /* 0x0000f000ff62db82 */ /* 0x000ee20000000a00 */
[----:B------:R-:W-:-:S05]  /*17a30*/  FFMA.FTZ R116, R116, R114, R97 ;  /* 0x0000007274747223 */ /* 0x000fca0000010061 */
[----:B------:R-:W0:Y:S01]  /*17a40*/  SHFL.IDX PT, R119, R116, RZ, 0x1f ;  /* 0x00001fff74777589 */ /* 0x000e2200000e0000 */
[----:B-1----:R-:W-:Y:S01]  /*17a50*/  IMAD.U32 R117, RZ, RZ, UR22 ;  /* 0x00000016ff757e24 */ /* 0x002fe2000f8e00ff */
[----:B------:R-:W1:Y:S01]  /*17a60*/  @!P5 LDC.64 R96, c[0x0][0x3c8] ;  /* 0x0000f200ff60db82 */ /* 0x000e620000000a00 */
[----:B--2---:R-:W-:-:S05]  /*17a70*/  FMUL.FTZ R114, R113, R113 ;  /* 0x0000007171727220 */ /* 0x004fca0000410000 */
[----:B------:R-:W-:Y:S01]  /*17a80*/  FSEL R115, R114, RZ, P4 ;  /* 0x000000ff72737208 */ /* 0x000fe20002000000 */
[----:B0-----:R-:W-:Y:S01]  /*17a90*/  FFMA.FTZ R114, R119, UR32, R118 ;  /* 0x0000002077727c23 */ /* 0x001fe20008010076 */
[----:B-1----:R-:W-:-:S04]  /*17aa0*/  @!P5 IMAD.WIDE R96, R117, 0x4, R96 ;  /* 0x000000047560d825 */ /* 0x002fc800078e0260 */
[----:B------:R-:W-:Y:S01]  /*17ab0*/  FADD.FTZ R114, R114, R115 ;  /* 0x0000007372727221 */ /* 0x000fe20000010000 */
[----:B------:R-:W-:-:S05]  /*17ac0*/  MOV R115, UR22 ;  /* 0x0000001600737c02 */ /* 0x000fca0008000f00 */
[----:B------:R-:W0:Y:S01]  /*17ad0*/  MUFU.RSQ R114, R114 ;  /* 0x0000007200727308 */ /* 0x000e220000001400 */
[----:B---3--:R-:W-:-:S05]  /*17ae0*/  @!P5 IMAD.WIDE R98, R115, 0x4, R98 ;  /* 0x000000047362d825 */ /* 0x008fca00078e0262 */
[----:B------:R1:W-:Y:S04]  /*17af0*/  @!P5 STG.E desc[UR14][R98.64], R113 ;  /* 0x000000716200d986 */ /* 0x0003e8000c10190e */
[----:B0-----:R1:W-:Y:S01]  /*17b00*/  @!P5 STG.E desc[UR14][R96.64], R114 ;  /* 0x000000726000d986 */ /* 0x0013e2000c10190e */
[----:B------:R-:W-:Y:S05]  /*17b10*/  BRA.U !UP0, `(.L_x_40731) ;  /* 0x0000000908387547 */ /* 0x000fea000b800000 */
[----:B------:R-:W-:Y:S01]  /*17b20*/  UIADD3 UR4, UPT, UPT, UR4, -0x1, URZ ;  /* 0xffffffff04047890 */ /* 0x000fe2000fffe0ff */
[----:B------:R-:W-:Y:S01]  /*17b30*/  BSSY.RECONVERGENT B0, `(.L_x_40732) ;  /* 0x0000018000007945 */ /* 0x000fe20003800200 */
[----:B-1----:R-:W-:Y:S02]  /*17b40*/  FSEL R113, R113, RZ, !P4 ;  /* 0x000000ff71717208 */ /* 0x002fe40006000000 */
[----:B------:R-:W-:-:S04]  /*17b50*/  UIMAD UR4, UR4, UR30, URZ ;  /* 0x0000001e040472a4 */ /* 0x000fc8000f8e02ff */
[----:B------:R-:W-:-:S04]  /*17b60*/  USHF.R.S32.HI UR5, URZ, 0x1f, UR4 ;  /* 0x0000001fff057899 */ /* 0x000fc80008011404 */
[----:B------:R-:W-:-:S06]  /*17b70*/  ULEA.HI UR5, UR5, UR4, URZ, 0x2 ;  /* 0x0000000405057291 */ /* 0x000fcc000f8f10ff */
[----:B------:R-:W-:-:S04]  /*17b80*/  MOV R96, UR5 ;  /* 0x0000000500607c02 */ /* 0x000fc80008000f00 */
        /* <DEDUP_REMOVED lines=18> */
.L_x_40733:
[----:B------:R-:W-:Y:S05]  /*17cb0*/  BSYNC.RECONVERGENT B0 ;  /* 0x0000000000007941 */ /* 0x000fea0003800200 */
.L_x_40732:
[----:B------:R-:W-:Y:S01]  /*17cc0*/  ISETP.NE.AND P0, PT, R112, RZ, PT ;  /* 0x000000ff7000720c */ /* 0x000fe20003f05270 */
        /* <DEDUP_REMOVED lines=18> */
.L_x_40735:
[----:B------:R-:W-:Y:S05]  /*17df0*/  BSYNC.RECONVERGENT B0 ;  /* 0x0000000000007941 */ /* 0x000fea0003800200 */
.L_x_40734:
        /* <DEDUP_REMOVED lines=19> */
.L_x_40737:
[----:B------:R-:W-:Y:S05]  /*17f30*/  BSYNC.RECONVERGENT B0 ;  /* 0x0000000000007941 */ /* 0x000fea0003800200 */
.L_x_40736:
[----:B------:R-:W-:Y:S01]  /*17f40*/  ISETP.NE.AND P0, PT, R110, RZ, PT ;  /* 0x000000ff6e00720c */ /* 0x000fe20003f05270 */
[----:B------:R-:W-:-:S12]  /*17f50*/  BSSY.RECONVERGENT B0, `(.L_x_40738) ;  /* 0x0000012000007945 */ /* 0x000fd80003800200 */
[----:B------:R-:W-:Y:S05]  /*17f60*/  @!P0 BRA `(.L_x_40739) ;  /* 0x0000000000408947 */ /* 0x000fea0003800000 */
[----:B------:R-:W3:Y:S01]  /*17f70*/  LDC.64 R110, c[0x0][0x428] ;  /* 0x00010a00ff6e7b82 */ /* 0x000ee20000000a00 */
        /* <DEDUP_REMOVED lines=12> */
[C---:B---3--:R-:W-:Y:S01]  /*18040*/  IMAD.WIDE.U32 R110, R109.reuse, 0x10, R110 ;  /* 0x000000106d6e7825 */ /* 0x048fe200078e006e */
[----:B------:R-:W-:-:S04]  /*18050*/  IADD3 R109, PT, PT, R109, 0x100, RZ ;  /* 0x000001006d6d7810 */ /* 0x000fc80007ffe0ff */
[----:B------:R3:W-:Y:S03]  /*18060*/  STG.E.128 desc[UR14][R110.64], R96 ;  /* 0x000000606e007986 */ /* 0x0007e6000c101d0e */
.L_x_40739:
[----:B------:R-:W-:Y:S05]  /*18070*/  BSYNC.RECONVERGENT B0 ;  /* 0x0000000000007941 */ /* 0x000fea0003800200 */
.L_x_40738:
[----:B------:R-:W-:Y:S04]  /*18080*/  BSSY.RECONVERGENT B0, `(.L_x_40740) ;  /* 0x0000012000007945 */ /* 0x000fe80003800200 */
[----:B------:R-:W-:Y:S05]  /*18090*/  @!P1 BRA `(.L_x_40741) ;  /* 0x0000000000409947 */ /* 0x000fea0003800000 */
[----:B---3--:R-:W3:Y:S01]  /*180a0*/  LDC.64 R110, c[0x0][0x428] ;  /* 0x00010a00ff6e7b82 */ /* 0x008ee20000000a00 */
        /* <DEDUP_REMOVED lines=12> */
[----:B---3--:R-:W-:-:S04]  /*18170*/  IMAD.WIDE.U32 R110, R109, 0x10, R110 ;  /* 0x000000106d6e7825 */ /* 0x008fc800078e006e */
[----:B------:R-:W-:Y:S01]  /*18180*/  VIADD R109, R109, 0x100 ;  /* 0x000001006d6d7836 */ /* 0x000fe20000000000 */
[----:B------:R4:W-:Y:S06]  /*18190*/  STG.E.128 desc[UR14][R110.64], R96 ;  /* 0x000000606e007986 */ /* 0x0009ec000c101d0e */
.L_x_40741:
[----:B------:R-:W-:Y:S05]  /*181a0*/  BSYNC.RECONVERGENT B0 ;  /* 0x0000000000007941 */ /* 0x000fea0003800200 */
.L_x_40740:
[----:B------:R-:W-:Y:S04]  /*181b0*/  BSSY.RECONVERGENT B0, `(.L_x_40742) ;  /* 0x0000012000007945 */ /* 0x000fe80003800200 */
[----:B------:R-:W-:Y:S05]  /*181c0*/  @!P2 BRA `(.L_x_40743) ;  /* 0x000000000040a947 */ /* 0x000fea0003800000 */
[----:B---34-:R-:W3:Y:S01]  /*181d0*/  LDC.64 R110, c[0x0][0x428] ;  /* 0x00010a00ff6e7b82 */ /* 0x018ee20000000a00 */
        /* <DEDUP_REMOVED lines=15> */
.L_x_40743:
[----:B------:R-:W-:Y:S05]  /*182d0*/  BSYNC.RECONVERGENT B0 ;  /* 0x0000000000007941 */ /* 0x000fea0003800200 */
.L_x_40742:
        /* <DEDUP_REMOVED lines=17> */
.L_x_40744:
[----:B------:R-:W-:Y:S05]  /*183f0*/  BSYNC.RECONVERGENT B0 ;  /* 0x0000000000007941 */ /* 0x000fea0003800200 */
.L_x_40731:
[----:B------:R-:W-:Y:S02]  /*18400*/  UIADD3 UR22, UPT, UPT, UR22, UR20, URZ ;  /* 0x0000001416167290 */ /* 0x000fe4000fffe0ff */
[----:B------:R-:W-:Y:S02]  /*18410*/  UPLOP3.LUT UP1, UPT, UPT, UPT, UP1, 0x40, 0x4 ;  /* 0x000000000004789c */ /* 0x000fe40003f2e810 */
[----:B------:R-:W-:-:S09]  /*18420*/  UISETP.GE.AND UP0, UPT, UR22, UR21, UPT ;  /* 0x000000151600728c */ /* 0x000fd2000bf06270 */
[----:B------:R-:W-:Y:S05]  /*18430*/  BRA.U !UP0, `(.L_x_40745) ;  /* 0xfffffe8908d47547 */ /* 0x000fea000b83ffff */
[----:B------:R-:W-:Y:S05]  /*18440*/  EXIT ;  /* 0x000000000000794d */ /* 0x000fea0003800000 */
.L_x_40746:
        /* <DEDUP_REMOVED lines=11> */
.L_x_42445:


//--------------------- .text._ZN10layer_norm13ln_fwd_kernelINS_13Kernel_traitsIfffffjLj7168ELj1ELj1ELj8ELj16ENS_18Kernel_traits_baseILj7168EfffffjLj256EEEEELb1ELb0ELb1ELb1EEEvNS_9FwdParamsE --------------------------
	.section	.text._ZN10layer_norm13ln_fwd_kernelINS_13Kernel_traitsIfffffjLj7168ELj1ELj1ELj8ELj16ENS_18Kernel_traits_baseILj7168EfffffjLj256EEEEELb1ELb0ELb1ELb1EEEvNS_9FwdParamsE,"ax",@progbits
	.align	128
        .global         _ZN10layer_norm13ln_fwd_kernelINS_13Kernel_traitsIfffffjLj7168ELj1ELj1ELj8ELj16ENS_18Kernel_traits_baseILj7168EfffffjLj256EEEEELb1ELb0ELb1ELb1EEEvNS_9FwdParamsE
        .type           _ZN10layer_norm13ln_fwd_kernelINS_13Kernel_traitsIfffffjLj7168ELj1ELj1ELj8ELj16ENS_18Kernel_traits_baseILj7168EfffffjLj256EEEEELb1ELb0ELb1ELb1EEEvNS_9FwdParamsE,@function
        .size           _ZN10layer_norm13ln_fwd_kernelINS_13Kernel_traitsIfffffjLj7168ELj1ELj1ELj8ELj16ENS_18Kernel_traits_baseILj7168EfffffjLj256EEEEELb1ELb0ELb1ELb1EEEvNS_9FwdParamsE,(.L_x_42446 - _ZN10layer_norm13ln_fwd_kernelINS_13Kernel_traitsIfffffjLj7168ELj1ELj1ELj8ELj16ENS_18Kernel_traits_baseILj7168EfffffjLj256EEEEELb1ELb0ELb1ELb1EEEvNS_9FwdParamsE)
        .other          _ZN10layer_norm13ln_fwd_kernelINS_13Kernel_traitsIfffffjLj7168ELj1ELj1ELj8ELj16ENS_18Kernel_traits_baseILj7168EfffffjLj256EEEEELb1ELb0ELb1ELb1EEEvNS_9FwdParamsE,@"STO_CUDA_ENTRY STV_DEFAULT"
_ZN10layer_norm13ln_fwd_kernelINS_13Kernel_traitsIfffffjLj7168ELj1ELj1ELj8ELj16ENS_18Kernel_traits_baseILj7168EfffffjLj256EEEEELb1ELb0ELb1ELb1EEEvNS_9FwdParamsE:
.text._ZN10layer_norm13ln_fwd_kernelINS_13Kernel_traitsIfffffjLj7168ELj1ELj1ELj8ELj16ENS_18Kernel_traits_baseILj7168EfffffjLj256EEEEELb1ELb0ELb1ELb1EEEvNS_9FwdParamsE:
        /* <DEDUP_REMOVED lines=21> */
[----:B------:R-:W5:Y:S01]  /*0150*/  @P0 LDG.E.128 R64, desc[UR12][R8.64] ;  /* 0x0000000c08400981 */ /* 0x000f62000c1e1d00 */
[----:B-1----:R-:W-:-:S03]  /*0160*/  @P0 IMAD.WIDE.U32 R6, R102, 0x10, R6 ;  /* 0x0000001066060825 */ /* 0x002fc600078e0006 */
[----:B------:R-:W5:Y:S04]  /*0170*/  @P0 LDG.E.128 R60, desc[UR12][R8.64+0x1000] ;  /* 0x0010000c083c0981 */ /* 0x000f68000c1e1d00 */
        /* <DEDUP_REMOVED lines=11> */
[----:B------:R1:W5:Y:S02]  /*0230*/  @P0 LDG.E.128 R68, desc[UR12][R6.64+0x6000] ;  /* 0x0060000c06440981 */ /* 0x000364000c1e1d00 */
[----:B-1----:R-:W1:Y:S01]  /*0240*/  LDC R7, c[0x0][0x360] ;  /* 0x0000d800ff077b82 */ /* 0x002e620000000800 */
[----:B---3--:R-:W-:-:S06]  /*0250*/  UISETP.GE.AND UP0, UPT, UR7, UR4, UPT ;  /* 0x000000040700728c */ /* 0x008fcc000bf06270 */
[----:B------:R-:W-:Y:S02]  /*0260*/  PLOP3.LUT P3, PT, PT, PT, UP0, 0x80, 0x8 ;  /* 0x000000000008781c */ /* 0x000fe40003f6f008 */
[----:B--2---:R-:W-:Y:S02]  /*0270*/  @P1 R2UR UR14, R2 ;  /* 0x00000000020e12ca */ /* 0x004fe400000e0000 */
[----:B------:R-:W-:Y:S02]  /*0280*/  @P1 R2UR UR15, R3 ;  /* 0x00000000030f12ca */ /* 0x000fe400000e0000 */
[----:B0-----:R-:W-:-:S04]  /*0290*/  @P1 IADD3 R100, P2, PT, R4, R11, RZ ;  /* 0x0000000b04641210 */ /* 0x001fc80007f5e0ff */
[----:B------:R-:W-:Y:S01]  /*02a0*/  @P1 IADD3.X R101, PT, PT, RZ, R5, RZ, P2, !PT ;  /* 0x00000005ff651210 */ /* 0x000fe200017fe4ff */
[----:B-1----:R-:W-:-:S04]  /*02b0*/  IMAD R11, R7, UR7, R102 ;  /* 0x00000007070b7c24 */ /* 0x002fc8000f8e0266 */
[----:B------:R-:W-:Y:S02]  /*02c0*/  UIADD3 UR26, UPT, UPT, UR14, -0x61c88647, URZ ;  /* 0x9e3779b90e1a7890 */ /* 0x000fe4000fffe0ff */
[----:B------:R-:W-:Y:S01]  /*02d0*/  UIADD3 UR4, UPT, UPT, UR15, -0x4498517b, URZ ;  /* 0xbb67ae850f047890 */ /* 0x000fe2000fffe0ff */
[----:B------:R-:W-:Y:S01]  /*02e0*/  SHF.R.U64 R0, R100, 0x2, R101 ;  /* 0x0000000264007819 */ /* 0x000fe20000001265 */
[----:B------:R-:W-:Y:S10]  /*02f0*/  @P0 BRA `(.L_x_40747) ;  /* 0x00000000005c0947 */ /* 0x000ff40003800000 */
        /* <DEDUP_REMOVED lines=23> */
.L_x_40747:
[----:B------:R-:W-:Y:S05]  /*0470*/  @P3 EXIT ;  /* 0x000000000000394d */ /* 0x000fea0003800000 */
[----:B------:R-:W-:Y:S01]  /*0480*/  IMAD.HI.U32 R3, R11, -0x326172a9, RZ ;  /* 0xcd9e8d570b037827 */ /* 0x000fe200078e00ff */
[----:B------:R-:W-:Y:S01]  /*0490*/  SHF.R.U32.HI R2, RZ, 0x2, R101 ;  /* 0x00000002ff027819 */ /* 0x000fe20000011665 */
[----:B------:R-:W-:Y:S01]  /*04a0*/  UIADD3 UR5, UPT, UPT, UR14, 0x3c6ef372, URZ ;  /* 0x3c6ef3720e057890 */ /* 0x000fe2000fffe0ff */
[----:B------:R-:W-:Y:S01]  /*04b0*/  LOP3.LUT R100, R100, 0x3, RZ, 0xc0, !PT ;  /* 0x0000000364647812 */ /* 0x000fe200078ec0ff */
[----:B------:R-:W-:Y:S01]  /*04c0*/  IMAD.HI.U32 R4, R0, -0x2daee0ad, RZ ;  /* 0xd2511f5300047827 */ /* 0x000fe200078e00ff */
        /* <DEDUP_REMOVED lines=11> */
[----:B------:R-:W-:Y:S01]  /*0580*/  UIADD3 UR4, UPT, UPT, UR15, -0x126145ec, URZ ;  /* 0xed9eba140f047890 */ /* 0x000fe2000fffe0ff */
[----:B------:R-:W-:Y:S01]  /*0590*/  IMAD R9, R4, -0x326172a9, RZ ;  /* 0xcd9e8d5704097824 */ /* 0x000fe200078e02ff */
[----:B------:R-:W-:Y:S01]  /*05a0*/  LOP3.LUT R5, R6, UR26, R5, 0x96, !PT ;  /* 0x0000001a06057c12 */ /* 0x000fe2000f8e9605 */
[----:B------:R-:W-:Y:S01]  /*05b0*/  IMAD.HI.U32 R4, R7, -0x326172a9, RZ ;  /* 0xcd9e8d5707047827 */ /* 0x000fe200078e00ff */
[----:B------:R-:W-:-:S02]  /*05c0*/  UIADD3 UR30, UPT, UPT, UR15, -0x56f99767, URZ ;  /* 0xa90668990f1e7890 */ /* 0x000fc4000fffe0ff */
[----:B------:R-:W-:Y:S01]  /*05d0*/  UIADD3 UR8, UPT, UPT, UR14, 0x1715609d, URZ ;  /* 0x1715609d0e087890 */ /* 0x000fe2000fffe0ff */
[----:B------:R-:W-:Y:S01]  /*05e0*/  IMAD R6, R3, -0x2daee0ad, RZ ;  /* 0xd2511f5303067824 */ /* 0x000fe200078e02ff */
[----:B------:R-:W-:Y:S01]  /*05f0*/  LOP3.LUT R4, R9, UR5, R4, 0x96, !PT ;  /* 0x0000000509047c12 */ /* 0x000fe2000f8e9604 */
[C---:B------:R-:W-:Y:S01]  /*0600*/  IMAD.HI.U32 R3, R5.reuse, -0x2daee0ad, RZ ;  /* 0xd2511f5305037827 */ /* 0x040fe200078e00ff */
[----:B------:R-:W-:Y:S02]  /*0610*/  UIADD3 UR5, UPT, UPT, UR14, -0x4ab325aa, URZ ;  /* 0xb54cda560e057890 */ /* 0x000fe4000fffe0ff */
[----:B------:R-:W-:Y:S01]  /*0620*/  UIADD3 UR10, UPT, UPT, UR15, 0x1fd5c5a3, URZ ;  /* 0x1fd5c5a30f0a7890 */ /* 0x000fe2000fffe0ff */
[----:B------:R-:W-:Y:S01]  /*0630*/  IMAD R9, R5, -0x2daee0ad, RZ ;  /* 0xd2511f5305097824 */ /* 0x000fe200078e02ff */
[----:B------:R-:W-:Y:S01]  /*0640*/  LOP3.LUT R3, R6, UR6, R3, 0x96, !PT ;  /* 0x0000000606037c12 */ /* 0x000fe2000f8e9603 */
[----:B------:R-:W-:Y:S01]  /*0650*/  IMAD.HI.U32 R8, R4, -0x2daee0ad, RZ ;  /* 0xd2511f5304087827 */ /* 0x000fe200078e00ff */
[----:B------:R-:W-:-:S02]  /*0660*/  UIADD3 UR6, UPT, UPT, UR15, 0x646e171e, URZ ;  /* 0x646e171e0f067890 */ /* 0x000fc4000fffe0ff */
[----:B------:R-:W-:Y:S01]  /*0670*/  UIADD3 UR9, UPT, UPT, UR14, 0x5384540f, URZ ;  /* 0x5384540f0e097890 */ /* 0x000fe2000fffe0ff */
[----:B------:R-:W-:Y:S01]  /*0680*/  IMAD R6, R7, -0x326172a9, RZ ;  /* 0xcd9e8d5707067824 */ /* 0x000fe200078e02ff */
[----:B------:R-:W-:Y:S01]  /*0690*/  LOP3.LUT R8, R9, UR28, R8, 0x96, !PT ;  /* 0x0000001c09087c12 */ /* 0x000fe2000f8e9608 */
[C---:B------:R-:W-:Y:S01]  /*06a0*/  IMAD.HI.U32 R5, R3.reuse, -0x326172a9, RZ ;  /* 0xcd9e8d5703057827 */ /* 0x040fe200078e00ff */
[----:B------:R-:W-:Y:S02]  /*06b0*/  UIADD3 UR31, UPT, UPT, UR14, -0xe443238, URZ ;  /* 0xf1bbcdc80e1f7890 */ /* 0x000fe4000fffe0ff */
[----:B------:R-:W-:Y:S01]  /*06c0*/  UIADD3 UR32, UPT, UPT, UR15, -0x24c28bd8, URZ ;  /* 0xdb3d74280f207890 */ /* 0x000fe2000fffe0ff */
[----:B------:R-:W-:Y:S01]  /*06d0*/  IMAD R7, R4, -0x2daee0ad, RZ ;  /* 0xd2511f5304077824 */ /* 0x000fe200078e02ff */
[----:B------:R-:W-:Y:S01]  /*06e0*/  LOP3.LUT R5, R6, UR27, R5, 0x96, !PT ;  /* 0x0000001b06057c12 */ /* 0x000fe2000f8e9605 */
[----:B------:R-:W-:Y:S01]  /*06f0*/  IMAD R6, R3, -0x326172a9, RZ ;  /* 0xcd9e8d5703067824 */ /* 0x000fe200078e02ff */
[----:B------:R-:W-:Y:S01]  /*0700*/  UIADD3 UR34, UPT, UPT, UR15, -0x695add53, URZ ;  /* 0x96a522ad0f227890 */ /* 0x000fe2000fffe0ff */
[----:B------:R-:W-:Y:S01]  /*0710*/  IMAD.HI.U32 R3, R8, -0x326172a9, RZ ;  /* 0xcd9e8d5708037827 */ /* 0x000fe200078e00ff */
[----:B------:R-:W-:Y:S01]  /*0720*/  UIADD3 UR33, UPT, UPT, UR14, -0x700cb87f, URZ ;  /* 0x8ff347810e217890 */ /* 0x000fe2000fffe0ff */
[----:B------:R-:W0:Y:S02]  /*0730*/  LDCU UR23, c[0x0][0x404] ;  /* 0x00008080ff1777ac */ /* 0x000e240008000800 */
[----:B------:R-:W-:Y:S01]  /*0740*/  IMAD.HI.U32 R4, R5, -0x2daee0ad, RZ ;  /* 0xd2511f5305047827 */ /* 0x000fe200078e00ff */
[----:B------:R-:W-:Y:S01]  /*0750*/  LOP3.LUT R3, R6, UR29, R3, 0x96, !PT ;  /* 0x0000001d06037c12 */ /* 0x000fe2000f8e9603 */
[----:B------:R-:W1:Y:S02]  /*0760*/  LDCU UR22, c[0x0][0x388] ;  /* 0x00007100ff1677ac */ /* 0x000e640008000800 */
[----:B------:R-:W-:Y:S01]  /*0770*/  IMAD R8, R8, -0x326172a9, RZ ;  /* 0xcd9e8d5708087824 */ /* 0x000fe200078e02ff */
[----:B------:R-:W-:Y:S01]  /*0780*/  LOP3.LUT R4, R7, UR4, R4, 0x96, !PT ;  /* 0x0000000407047c12 */ /* 0x000fe2000f8e9604 */
[----:B------:R-:W-:Y:S01]  /*0790*/  IMAD R7, R5, -0x2daee0ad, RZ ;  /* 0xd2511f5305077824 */ /* 0x000fe200078e02ff */
[----:B------:R-:W2:Y:S01]  /*07a0*/  LDCU.U8 UR24, c[0x0][0x410] ;  /* 0x00008200ff1877ac */ /* 0x000ea20008000000 */
[----:B------:R-:W-:Y:S01]  /*07b0*/  IMAD.HI.U32 R6, R3, -0x2daee0ad, RZ ;  /* 0xd2511f5303067827 */ /* 0x000fe200078e00ff */
[----:B------:R-:W3:Y:S03]  /*07c0*/  LDCU UR25, c[0x0][0x400] ;  /* 0x00008000ff1977ac */ /* 0x000ee60008000800 */
[C---:B------:R-:W-:Y:S01]  /*07d0*/  IMAD.HI.U32 R5, R4.reuse, -0x326172a9, RZ ;  /* 0xcd9e8d5704057827 */ /* 0x040fe200078e00ff */
[----:B------:R-:W-:Y:S01]  /*07e0*/  LOP3.LUT R6, R7, UR30, R6, 0x96, !PT ;  /* 0x0000001e07067c12 */ /* 0x000fe2000f8e9606 */
[----:B------:R-:W4:Y:S02]  /*07f0*/  LDCU.64 UR20, c[0x0][0x408] ;  /* 0x00008100ff1477ac */ /* 0x000f240008000a00 */
[----:B------:R-:W-:Y:S01]  /*0800*/  IMAD R7, R4, -0x326172a9, RZ ;  /* 0xcd9e8d5704077824 */ /* 0x000fe200078e02ff */
[----:B------:R-:W-:Y:S01]  /*0810*/  LOP3.LUT R5, R8, UR8, R5, 0x96, !PT ;  /* 0x0000000808057c12 */ /* 0x000fe2000f8e9605 */
[----:B------:R-:W-:Y:S01]  /*0820*/  IMAD.HI.U32 R4, R6, -0x326172a9, RZ ;  /* 0xcd9e8d5706047827 */ /* 0x000fe200078e00ff */
[----:B------:R-:W0:Y:S03]  /*0830*/  LDCU.64 UR18, c[0x0][0x3a0] ;  /* 0x00007400ff1277ac */ /* 0x000e260008000a00 */
[----:B------:R-:W-:Y:S01]  /*0840*/  IMAD R8, R3, -0x2daee0ad, RZ ;  /* 0xd2511f5303087824 */ /* 0x000fe200078e02ff */
[----:B------:R-:W-:Y:S01]  /*0850*/  LOP3.LUT R4, R7, UR5, R4, 0x96, !PT ;  /* 0x0000000507047c12 */ /* 0x000fe2000f8e9604 */
[----:B------:R-:W-:Y:S01]  /*0860*/  IMAD.HI.U32 R3, R5, -0x2daee0ad, RZ ;  /* 0xd2511f5305037827 */ /* 0x000fe200078e00ff */
[----:B------:R-:W0:Y:S03]  /*0870*/  LDCU.64 UR16, c[0x0][0x380] ;  /* 0x00007000ff1077ac */ /* 0x000e260008000a00 */
[----:B------:R-:W-:Y:S01]  /*0880*/  IMAD.HI.U32 R7, R4, -0x2daee0ad, RZ ;  /* 0xd2511f5304077827 */ /* 0x000fe200078e00ff */
[----:B------:R-:W-:Y:S01]  /*0890*/  LOP3.LUT R3, R8, UR6, R3, 0x96, !PT ;  /* 0x0000000608037c12 */ /* 0x000fe2000f8e9603 */
[----:B------:R-:W-:-:S02]  /*08a0*/  UPLOP3.LUT UP1, UPT, UPT, UPT, UPT, 0x40, 0x4 ;  /* 0x000000000004789c */ /* 0x000fc40003f2e870 */
[----:B------:R-:W-:Y:S02]  /*08b0*/  IMAD R8, R5, -0x2daee0ad, RZ ;  /* 0xd2511f5305087824 */ /* 0x000fe400078e02ff */
[----:B------:R-:W-:Y:S02]  /*08c0*/  IMAD R6, R6, -0x326172a9, RZ ;  /* 0xcd9e8d5706067824 */ /* 0x000fe400078e02ff */
[----:B------:R-:W-:Y:S01]  /*08d0*/  IMAD.HI.U32 R5, R3, -0x326172a9, RZ ;  /* 0xcd9e8d5703057827 */ /* 0x000fe200078e00ff */
[----:B------:R-:W-:-:S03]  /*08e0*/  LOP3.LUT R7, R8, UR10, R7, 0x96, !PT ;  /* 0x0000000a08077c12 */ /* 0x000fc6000f8e9607 */
[----:B------:R-:W-:Y:S01]  /*08f0*/  IMAD R9, R4, -0x2daee0ad, RZ ;  /* 0xd2511f5304097824 */ /* 0x000fe200078e02ff */
[----:B------:R-:W-:Y:S01]  /*0900*/  LOP3.LUT R5, R6, UR9, R5, 0x96, !PT ;  /* 0x0000000906057c12 */ /* 0x000fe2000f8e9605 */
[----:B------:R-:W-:Y:S01]  /*0910*/  IMAD R6, R3, -0x326172a9, RZ ;  /* 0xcd9e8d5703067824 */ /* 0x000fe200078e02ff */
[----:B------:R-:W0:Y:S01]  /*0920*/  LDCU.128 UR8, c[0x0][0x3f0] ;  /* 0x00007e00ff0877ac */ /* 0x000e220008000c00 */
        /* <DEDUP_REMOVED lines=11> */
[----:B------:R-:W-:Y:S02]  /*09e0*/  IMAD.MOV.U32 R5, RZ, RZ, RZ ;  /* 0x000000ffff057224 */ /* 0x000fe400078e00ff */
[----:B01234-:R-:W-:-:S07]  /*09f0*/  IMAD R6, R9, -0x326172a9, RZ ;  /* 0xcd9e8d5709067824 */ /* 0x01ffce00078e02ff */
.L_x_40990:
[----:B------:R-:W-:-:S06]  /*0a00*/  UIMAD.WIDE UR4, UR7, 0x4, UR8 ;  /* 0x00000004070478a5 */ /* 0x000fcc000f8e0208 */
[----:B0-----:R-:W-:Y:S01]  /*0a10*/  IMAD.U32 R14, RZ, RZ, UR4 ;  /* 0x00000004ff0e7e24 */ /* 0x001fe2000f8e00ff */
[----:B------:R-:W-:-:S05]  /*0a20*/  MOV R15, UR5 ;  /* 0x00000005000f7c02 */ /* 0x000fca0008000f00 */
[----:B-1----:R-:W2:Y:S01]  /*0a30*/  LDG.E R103, desc[UR12][R14.64] ;  /* 0x0000000c0e677981 */ /* 0x002ea2000c1e1900 */
[----:B------:R-:W-:-:S06]  /*0a40*/  UIMAD.WIDE UR4, UR7, 0x4, UR10 ;  /* 0x00000004070478a5 */ /* 0x000fcc000f8e020a */
[----:B------:R-:W-:Y:S02]  /*0a50*/  MOV R17, UR5 ;  /* 0x0000000500117c02 */ /* 0x000fe40008000f00 */
        /* <DEDUP_REMOVED lines=16> */
[----:B-----5:R0:W5:Y:S01]  /*0b60*/  @P0 LDG.E.128 R36, desc[UR12][R12.64] ;  /* 0x0000000c0c240981 */ /* 0x020162000c1e1d00 */
[----:B------:R-:W-:Y:S02]  /*0b70*/  UIADD3 UR35, UPT, UPT, UR15, -0x126145ec, URZ ;  /* 0xed9eba140f237890 */ /* 0x000fe4000fffe0ff */
[----:B------:R-:W-:Y:S02]  /*0b80*/  UIADD3 UR36, UPT, UPT, UR15, 0x1fd5c5a3, URZ ;  /* 0x1fd5c5a30f247890 */ /* 0x000fe4000fffe0ff */
[----:B------:R-:W-:Y:S02]  /*0b90*/  UIADD3 UR37, UPT, UPT, UR14, 0x1715609d, URZ ;  /* 0x1715609d0e257890 */ /* 0x000fe4000fffe0ff */
[----:B------:R-:W-:Y:S02]  /*0ba0*/  UIADD3 UR38, UPT, UPT, UR15, -0x4498517b, URZ ;  /* 0xbb67ae850f267890 */ /* 0x000fe4000fffe0ff */
[----:B------:R-:W-:Y:S01]  /*0bb0*/  UIADD3 UR39, UPT, UPT, UR14, 0x3c6ef372, URZ ;  /* 0x3c6ef3720e277890 */ /* 0x000fe2000fffe0ff */
[----:B0-----:R-:W-:Y:S01]  /*0bc0*/  IMAD.U32 R13, RZ, RZ, UR5 ;  /* 0x00000005ff0d7e24 */ /* 0x001fe2000f8e00ff */
[----:B------:R-:W-:-:S02]  /*0bd0*/  UIADD3 UR40, UPT, UPT, UR15, 0x646e171e, URZ ;  /* 0x646e171e0f287890 */ /* 0x000fc4000fffe0ff */
[----:B------:R-:W-:Y:S02]  /*0be0*/  UIADD3 UR41, UPT, UPT, UR15, 0x76cf5d0a, URZ ;  /* 0x76cf5d0a0f297890 */ /* 0x000fe4000fffe0ff */
[----:B------:R-:W-:Y:S01]  /*0bf0*/  LEA.HI.SX32 R102, R13, R102, 0x1e ;  /* 0x000000660d667211 */ /* 0x000fe200078ff2ff */
[----:B------:R-:W-:Y:S02]  /*0c00*/  UIADD3 UR4, UPT, UPT, UR14, 0x5384540f, URZ ;  /* 0x5384540f0e047890 */ /* 0x000fe4000fffe0ff */
[----:B------:R-:W-:Y:S01]  /*0c10*/  UIADD3 UR42, UPT, UPT, UR14, -0x4ab325aa, URZ ;  /* 0xb54cda560e2a7890 */ /* 0x000fe2000fffe0ff */
        /* <DEDUP_REMOVED lines=24> */
.L_x_40751:
        /* <DEDUP_REMOVED lines=12> */
.L_x_40752:
        /* <DEDUP_REMOVED lines=43> */
.L_x_40750:
        /* <DEDUP_REMOVED lines=9> */
.L_x_40749:
        /* <DEDUP_REMOVED lines=18> */
.L_x_40755:
        /* <DEDUP_REMOVED lines=12> */
.L_x_40756:
        /* <DEDUP_REMOVED lines=43> */
.L_x_40754:
        /* <DEDUP_REMOVED lines=9> */
.L_x_40753:
        /* <DEDUP_REMOVED lines=18> */
.L_x_40759:
        /* <DEDUP_REMOVED lines=12> */
.L_x_40760:
        /* <DEDUP_REMOVED lines=43> */
.L_x_40758:
        /* <DEDUP_REMOVED lines=9> */
.L_x_40757:
        /* <DEDUP_REMOVED lines=18> */
.L_x_40763:
        /* <DEDUP_REMOVED lines=12> */
.L_x_40764:
        /* <DEDUP_REMOVED lines=43> */
.L_x_40762:
        /* <DEDUP_REMOVED lines=10> */
.L_x_40748:
[----:B------:R-:W-:Y:S01]  /*2110*/  IMAD.MOV.U32 R13, RZ, RZ, R100 ;  /* 0x000000ffff0d7224 */ /* 0x000fe200078e0064 */
        /* <DEDUP_REMOVED lines=18> */
.L_x_40767:
        /* <DEDUP_REMOVED lines=12> */
.L_x_40768:
        /* <DEDUP_REMOVED lines=43> */
.L_x_40766:
        /* <DEDUP_REMOVED lines=8> */
.L_x_40765:
        /* <DEDUP_REMOVED lines=15> */
.L_x_40771:
        /* <DEDUP_REMOVED lines=12> */
.L_x_40772:
        /* <DEDUP_REMOVED lines=43> */
.L_x_40770:
        /* <DEDUP_REMOVED lines=8> */
.L_x_40769:
        /* <DEDUP_REMOVED lines=15> */
.L_x_40775:
        /* <DEDUP_REMOVED lines=12> */
.L_x_40776:
        /* <DEDUP_REMOVED lines=43> */
.L_x_40774:
        /* <DEDUP_REMOVED lines=8> */
.L_x_40773:
        /* <DEDUP_REMOVED lines=15> */
.L_x_40778:
        /* <DEDUP_REMOVED lines=12> */
.L_x_40779:
        /* <DEDUP_REMOVED lines=43> */
.L_x_40777:
        /* <DEDUP_REMOVED lines=8> */
.L_x_40761:
[----:B------:R-:W0:Y:S02]  /*34d0*/  LDC.64 R104, c[0x0][0x3a8] ;  /* 0x0000ea00ff687b82 */ /* 0x000e240000000a00 */
[----:B0-----:R-:W-:-:S05]  /*34e0*/  IMAD.WIDE.U32 R14, R102, 0x10, R104 ;  /* 0x00000010660e7825 */ /* 0x001fca00078e0068 */
[----:B-----5:R0:W-:Y:S01]  /*34f0*/  STG.E.128 desc[UR12][R14.64], R32 ;  /* 0x000000200e007986 */ /* 0x0201e2000c101d0c */
[----:B------:R-:W-:Y:S05]  /*3500*/  @!P0 BRA `(.L_x_40780) ;  /* 0x00000000002c8947 */ /* 0x000fea0003800000 */
        /* <DEDUP_REMOVED lines=11> */
.L_x_40780:
[----:B------:R-:W-:Y:S05]  /*35c0*/  @!P0 BRA `(.L_x_40781) ;  /* 0x0000000000108947 */ /* 0x000fea0003800000 */
[----:B------:R-:W2:Y:S01]  /*35d0*/  LDC.64 R36, c[0x0][0x390] ;  /* 0x0000e400ff247b82 */ /* 0x000ea20000000a00 */
[----:B01----:R-:W-:-:S05]  /*35e0*/  IADD3 R15, PT, PT, R96, 0x100, RZ ;  /* 0x00000100600f7810 */ /* 0x003fca0007ffe0ff */
[----:B--2---:R-:W-:-:S06]  /*35f0*/  IMAD.WIDE.U32 R36, R15, 0x10, R36 ;  /* 0x000000100f247825 */ /* 0x004fcc00078e0024 */
[----:B------:R-:W5:Y:S02]  /*3600*/  LDG.E.128 R36, desc[UR12][R36.64] ;  /* 0x0000000c24247981 */ /* 0x000f64000c1e1d00 */
.L_x_40781:
[----:B------:R-:W-:Y:S05]  /*3610*/  BRA.U !UP0, `(.L_x_40782) ;  /* 0x0000001508387547 */ /* 0x000fea000b800000 */
[----:B------:R-:W2:Y:S01]  /*3620*/  LDC.64 R30, c[0x0][0x3a0] ;  /* 0x0000e800ff1e7b82 */ /* 0x000ea20000000a00 */
[----:B01----:R-:W-:-:S04]  /*3630*/  VIADD R15, R102, 0x100 ;  /* 0x00000100660f7836 */ /* 0x003fc80000000000 */
[----:B--2---:R-:W-:-:S06]  /*3640*/  IMAD.WIDE.U32 R30, R15, 0x10, R30 ;  /* 0x000000100f1e7825 */ /* 0x004fcc00078e001e */
        /* <DEDUP_REMOVED lines=20> */
.L_x_40785:
        /* <DEDUP_REMOVED lines=12> */
.L_x_40786:
        /* <DEDUP_REMOVED lines=43> */
.L_x_40784:
        /* <DEDUP_REMOVED lines=9> */
.L_x_40783:
        /* <DEDUP_REMOVED lines=18> */
.L_x_40789:
        /* <DEDUP_REMOVED lines=12> */
.L_x_40790:
        /* <DEDUP_REMOVED lines=43> */
.L_x_40788:
        /* <DEDUP_REMOVED lines=9> */
.L_x_40787:
        /* <DEDUP_REMOVED lines=18> */
.L_x_40793:
        /* <DEDUP_REMOVED lines=12> */
.L_x_40794:
        /* <DEDUP_REMOVED lines=43> */
.L_x_40792:
        /* <DEDUP_REMOVED lines=9> */
.L_x_40791:
        /* <DEDUP_REMOVED lines=18> */
.L_x_40797:
        /* <DEDUP_REMOVED lines=12> */
.L_x_40798:
        /* <DEDUP_REMOVED lines=43> */
.L_x_40796:
        /* <DEDUP_REMOVED lines=10> */
.L_x_40782:
[----:B01----:R-:W-:Y:S01]  /*4b00*/  IMAD.MOV.U32 R14, RZ, RZ, R13 ;  /* 0x000000ffff0e7224 */ /* 0x003fe200078e000d */
        /* <DEDUP_REMOVED lines=18> */
.L_x_40801:
        /* <DEDUP_REMOVED lines=12> */
.L_x_40802:
        /* <DEDUP_REMOVED lines=42> */
.L_x_40800:
        /* <DEDUP_REMOVED lines=8> */
.L_x_40799:
        /* <DEDUP_REMOVED lines=15> */
.L_x_40805:
        /* <DEDUP_REMOVED lines=12> */
.L_x_40806:
        /* <DEDUP_REMOVED lines=43> */
.L_x_40804:
        /* <DEDUP_REMOVED lines=8> */
.L_x_40803:
        /* <DEDUP_REMOVED lines=15> */
.L_x_40809:
        /* <DEDUP_REMOVED lines=12> */
.L_x_40810:
        /* <DEDUP_REMOVED lines=43> */
.L_x_40808:
        /* <DEDUP_REMOVED lines=8> */
.L_x_40807:
        /* <DEDUP_REMOVED lines=15> */
.L_x_40812:
        /* <DEDUP_REMOVED lines=12> */
.L_x_40813:
        /* <DEDUP_REMOVED lines=43> */
.L_x_40811:
        /* <DEDUP_REMOVED lines=8> */
.L_x_40795:
        /* <DEDUP_REMOVED lines=16> */
.L_x_40814:
[----:B------:R-:W-:Y:S05]  /*5fb0*/  @!P0 BRA `(.L_x_40815) ;  /* 0x0000000000108947 */ /* 0x000fea0003800000 */
[----:B------:R-:W2:Y:S01]  /*5fc0*/  LDC.64 R36, c[0x0][0x390] ;  /* 0x0000e400ff247b82 */ /* 0x000ea20000000a00 */
[----:B01----:R-:W-:-:S05]  /*5fd0*/  IADD3 R15, PT, PT, R96, 0x200, RZ ;  /* 0x00000200600f7810 */ /* 0x003fca0007ffe0ff */
[----:B--2---:R-:W-:-:S06]  /*5fe0*/  IMAD.WIDE.U32 R36, R15, 0x10, R36 ;  /* 0x000000100f247825 */ /* 0x004fcc00078e0024 */
[----:B------:R-:W5:Y:S02]  /*5ff0*/  LDG.E.128 R36, desc[UR12][R36.64] ;  /* 0x0000000c24247981 */ /* 0x000f64000c1e1d00 */
.L_x_40815:
        /* <DEDUP_REMOVED lines=24> */
.L_x_40819:
        /* <DEDUP_REMOVED lines=12> */
.L_x_40820:
        /* <DEDUP_REMOVED lines=43> */
.L_x_40818:
        /* <DEDUP_REMOVED lines=9> */
.L_x_40817:
        /* <DEDUP_REMOVED lines=18> */
.L_x_40823:
        /* <DEDUP_REMOVED lines=12> */
.L_x_40824:
        /* <DEDUP_REMOVED lines=43> */
.L_x_40822:
        /* <DEDUP_REMOVED lines=9> */
.L_x_40821:
        /* <DEDUP_REMOVED lines=18> */
.L_x_40827:
        /* <DEDUP_REMOVED lines=12> */
.L_x_40828:
        /* <DEDUP_REMOVED lines=43> */
.L_x_40826:
        /* <DEDUP_REMOVED lines=9> */
.L_x_40825:
        /* <DEDUP_REMOVED lines=18> */
.L_x_40831:
        /* <DEDUP_REMOVED lines=12> */
.L_x_40832:
        /* <DEDUP_REMOVED lines=43> */
.L_x_40830:
        /* <DEDUP_REMOVED lines=10> */
.L_x_40816:
        /* <DEDUP_REMOVED lines=19> */
.L_x_40835:
        /* <DEDUP_REMOVED lines=12> */
.L_x_40836:
        /* <DEDUP_REMOVED lines=42> */
.L_x_40834:
        /* <DEDUP_REMOVED lines=8> */
.L_x_40833:
        /* <DEDUP_REMOVED lines=15> */
.L_x_40839:
        /* <DEDUP_REMOVED lines=12> */
.L_x_40840:
        /* <DEDUP_REMOVED lines=43> */
.L_x_40838:
        /* <DEDUP_REMOVED lines=8> */
.L_x_40837:
        /* <DEDUP_REMOVED lines=15> */
.L_x_40843:
        /* <DEDUP_REMOVED lines=12> */
.L_x_40844:
        /* <DEDUP_REMOVED lines=43> */
.L_x_40842:
        /* <DEDUP_REMOVED lines=8> */
.L_x_40841:
        /* <DEDUP_REMOVED lines=15> */
.L_x_40846:
        /* <DEDUP_REMOVED lines=12> */
.L_x_40847:
        /* <DEDUP_REMOVED lines=43> */
.L_x_40845:
        /* <DEDUP_REMOVED lines=8> */
.L_x_40829:
        /* <DEDUP_REMOVED lines=16> */
.L_x_40848:
[----:B------:R-:W-:Y:S05]  /*89a0*/  @!P0 BRA `(.L_x_40849) ;  /* 0x0000000000108947 */ /* 0x000fea0003800000 */
[----:B------:R-:W2:Y:S01]  /*89b0*/  LDC.64 R36, c[0x0][0x390] ;  /* 0x0000e400ff247b82 */ /* 0x000ea20000000a00 */
[----:B------:R-:W-:-:S05]  /*89c0*/  IADD3 R15, PT, PT, R96, 0x300, RZ ;  /* 0x00000300600f7810 */ /* 0x000fca0007ffe0ff */
[----:B--2---:R-:W-:-:S06]  /*89d0*/  IMAD.WIDE.U32 R36, R15, 0x10, R36 ;  /* 0x000000100f247825 */ /* 0x004fcc00078e0024 */
[----:B------:R-:W5:Y:S02]  /*89e0*/  LDG.E.128 R36, desc[UR12][R36.64] ;  /* 0x0000000c24247981 */ /* 0x000f64000c1e1d00 */
.L_x_40849:
[----:B------:R-:W-:Y:S05]  /*89f0*/  BRA.U !UP0, `(.L_x_40850) ;  /* 0x0000001508387547 */ /* 0x000fea000b800000 */
[----:B------:R-:W2:Y:S01]  /*8a00*/  LDC.64 R22, c[0x0][0x3a0] ;  /* 0x0000e800ff167b82 */ /* 0x000ea20000000a00 */
[----:B------:R-:W-:-:S04]  /*8a10*/  VIADD R15, R102, 0x300 ;  /* 0x00000300660f7836 */ /* 0x000fc80000000000 */
[----:B--2---:R-:W-:-:S06]  /*8a20*/  IMAD.WIDE.U32 R22, R15, 0x10, R22 ;  /* 0x000000100f167825 */ /* 0x004fcc00078e0016 */
        /* <DEDUP_REMOVED lines=20> */
.L_x_40853:
        /* <DEDUP_REMOVED lines=12> */
.L_x_40854:
[----:B------:R-:W-:Y:S01]  /*8c30*/  IMAD.WIDE.U32 R12, R11, -0x326172a9, RZ ;  /* 0xcd9e8d570b0c7825 */ /* 0x000fe200078e00ff */
[----:B------:R-:W-:-:S03]  /*8c40*/  LOP3.LUT R18, R5, UR15, R7, 0x96, !PT ;  /* 0x0000000f05127c12 */ /* 0x000fc6000f8e9607 */
[----:B------:R-:W-:Y:S01]  /*8c50*/  IMAD.MOV.U32 R15, RZ, RZ, RZ ;  /* 0x000000ffff0f7224 */ /* 0x000fe200078e00ff */
[----:B01----:R-:W-:Y:S01]  /*8c60*/  LOP3.LUT R16, R2, UR14, R13, 0x96, !PT ;  /* 0x0000000e02107c12 */ /* 0x003fe2000f8e960d */
        /* <DEDUP_REMOVED lines=35> */
[----:B------:R-:W-:Y:S02]  /*8ea0*/  LOP3.LUT R4, R6, UR33, R19, 0x96, !PT ;  /* 0x0000002106047c12 */ /* 0x000fe4000f8e9613 */
[----:B------:R-:W-:Y:S02]  /*8eb0*/  MOV R6, R18 ;  /* 0x0000001200067202 */ /* 0x000fe40000000f00 */
[----:B------:R-:W-:Y:S01]  /*8ec0*/  LOP3.LUT R3, R12, UR34, R17, 0x96, !PT ;  /* 0x000000220c037c12 */ /* 0x000fe2000f8e9611 */
[----:B------:R-:W-:-:S07]  /*8ed0*/  IMAD.MOV.U32 R12, RZ, RZ, R16 ;  /* 0x000000ffff0c7224 */ /* 0x000fce00078e0010 */
.L_x_40852:
        /* <DEDUP_REMOVED lines=8> */
[----:B------:R-:W-:-:S07]  /*8f60*/  FADD.FTZ R20, R20, R13 ;  /* 0x0000000d14147221 */ /* 0x000fce0000010000 */
.L_x_40851:
        /* <DEDUP_REMOVED lines=18> */
.L_x_40857:
        /* <DEDUP_REMOVED lines=12> */
.L_x_40858:
[----:B01----:R-:W-:Y:S01]  /*9150*/  IMAD.WIDE.U32 R16, R11, -0x326172a9, RZ ;  /* 0xcd9e8d570b107825 */ /* 0x003fe200078e00ff */
        /* <DEDUP_REMOVED lines=42> */
.L_x_40856:
        /* <DEDUP_REMOVED lines=9> */
.L_x_40855:
[----:B------:R-:W-:Y:S01]  /*9490*/  @!P1 MOV R15, R13 ;  /* 0x0000000d000f9202 */ /* 0x000fe20000000f00 */
[----:B01----:R-:W-:Y:S01]  /*94a0*/  @!P1 IMAD.MOV.U32 R16, RZ, RZ, R14 ;  /* 0x000000ffff109224 */ /* 0x003fe200078e000e */
        /* <DEDUP_REMOVED lines=16> */
.L_x_40861:
        /* <DEDUP_REMOVED lines=12> */
.L_x_40862:
        /* <DEDUP_REMOVED lines=43> */
.L_x_40860:
        /* <DEDUP_REMOVED lines=9> */
.L_x_40859:
        /* <DEDUP_REMOVED lines=18> */
.L_x_40865:
        /* <DEDUP_REMOVED lines=12> */
.L_x_40866:
        /* <DEDUP_REMOVED lines=43> */
.L_x_40864:
        /* <DEDUP_REMOVED lines=10> */
.L_x_40850:
        /* <DEDUP_REMOVED lines=19> */
.L_x_40869:
        /* <DEDUP_REMOVED lines=12> */
.L_x_40870:
[----:B------:R-:W-:Y:S01]  /*a0d0*/  IMAD.WIDE.U32 R12, R11, -0x326172a9, RZ ;  /* 0xcd9e8d570b0c7825 */ /* 0x000fe200078e00ff */
[----:B------:R-:W-:-:S03]  /*a0e0*/  LOP3.LUT R18, R5, UR15, R7, 0x96, !PT ;  /* 0x0000000f05127c12 */ /* 0x000fc6000f8e9607 */
[----:B------:R-:W-:Y:S01]  /*a0f0*/  HFMA2 R15, -RZ, RZ, 0, 0 ;  /* 0x00000000ff0f7431 */ /* 0x000fe200000001ff */
        /* <DEDUP_REMOVED lines=40> */
.L_x_40868:
        /* <DEDUP_REMOVED lines=8> */
.L_x_40867:
        /* <DEDUP_REMOVED lines=15> */
.L_x_40873:
        /* <DEDUP_REMOVED lines=12> */
.L_x_40874:
[----:B01----:R-:W-:Y:S01]  /*a5b0*/  IMAD.WIDE.U32 R16, R11, -0x326172a9, RZ ;  /* 0xcd9e8d570b107825 */ /* 0x003fe200078e00ff */
        /* <DEDUP_REMOVED lines=42> */
.L_x_40872:
        /* <DEDUP_REMOVED lines=8> */
.L_x_40871:
        /* <DEDUP_REMOVED lines=15> */
.L_x_40877:
        /* <DEDUP_REMOVED lines=12> */
.L_x_40878:
[----:B01----:R-:W-:Y:S01]  /*aa90*/  IMAD.WIDE.U32 R16, R11, -0x326172a9, RZ ;  /* 0xcd9e8d570b107825 */ /* 0x003fe200078e00ff */
        /* <DEDUP_REMOVED lines=42> */
.L_x_40876:
[----:B------:R-:W-:Y:S01]  /*ad40*/  I2FP.F32.U32 R9, R9 ;  /* 0x0000000900097245 */ /* 0x000fe20000201000 */
[----:B01----:R-:W-:Y:S02]  /*ad50*/  IMAD.MOV.U32 R16, RZ, RZ, 0x2f800000 ;  /* 0x2f800000ff107424 */ /* 0x003fe400078e00ff */
[----:B-----5:R-:W-:Y:S02]  /*ad60*/  FMUL.FTZ R13, R38, UR21 ;  /* 0x00000015260d7c20 */ /* 0x020fe40008410000 */
[----:B------:R-:W-:Y:S02]  /*ad70*/  FFMA.FTZ R9, R9, R16, 1.1641532182693481445e-10 ;  /* 0x2f00000009097423 */ /* 0x000fe40000010010 */
[----:B------:R-:W-:-:S03]  /*ad80*/  FMUL.FTZ R13, R13, UR20 ;  /* 0x000000140d0d7c20 */ /* 0x000fc60008410000 */
[----:B------:R-:W-:-:S04]  /*ad90*/  FSETP.GTU.FTZ.AND P1, PT, R9, UR23, PT ;  /* 0x0000001709007c0b */ /* 0x000fc8000bf3c000 */
[----:B------:R-:W-:Y:S02]  /*ada0*/  SEL R9, RZ, 0x1, P1 ;  /* 0x00000001ff097807 */ /* 0x000fe40000800000 */
[----:B------:R-:W-:-:S07]  /*adb0*/  FSEL R22, R13, RZ, !P1 ;  /* 0x000000ff0d167208 */ /* 0x000fce0004800000 */
.L_x_40875:
        /* <DEDUP_REMOVED lines=15> */
.L_x_40880:
        /* <DEDUP_REMOVED lines=12> */
.L_x_40881:
        /* <DEDUP_REMOVED lines=43> */
.L_x_40879:
        /* <DEDUP_REMOVED lines=8> */
.L_x_40863:
[----:B------:R-:W-:-:S05]  /*b2a0*/  IADD3 R15, PT, PT, R102, 0x300, RZ ;  /* 0x00000300660f7810 */ /* 0x000fca0007ffe0ff */
[----:B------:R-:W-:-:S05]  /*b2b0*/  IMAD.WIDE.U32 R14, R15, 0x10, R104 ;  /* 0x000000100f0e7825 */ /* 0x000fca00078e0068 */
[----:B-----5:R2:W-:Y:S01]  /*b2c0*/  STG.E.128 desc[UR12][R14.64], R20 ;  /* 0x000000140e007986 */ /* 0x0205e2000c101d0c */
[----:B------:R-:W-:Y:S05]  /*b2d0*/  @!P0 BRA `(.L_x_40882) ;  /* 0x0000000000308947 */ /* 0x000fea0003800000 */
[----:B--2---:R-:W2:Y:S01]  /*b2e0*/  LDC.64 R14, c[0x0][0x3b0] ;  /* 0x0000ec00ff0e7b82 */ /* 0x004ea20000000a00 */
[----:B01----:R-:W-:Y:S01]  /*b2f0*/  IMAD.U32 R17, R9, 0x10000, RZ ;  /* 0x0001000009117824 */ /* 0x003fe200078e00ff */
        /* <DEDUP_REMOVED lines=8> */
[----:B--2---:R-:W-:-:S05]  /*b380*/  IMAD.WIDE.U32 R14, R17, 0x4, R14 ;  /* 0x00000004110e7825 */ /* 0x004fca00078e000e */
[----:B------:R3:W-:Y:S02]  /*b390*/  STG.E desc[UR12][R14.64], R19 ;  /* 0x000000130e007986 */ /* 0x0007e4000c10190c */
.L_x_40882:
[----:B------:R-:W-:Y:S05]  /*b3a0*/  @!P0 BRA `(.L_x_40883) ;  /* 0x0000000000108947 */ /* 0x000fea0003800000 */
[----:B------:R-:W4:Y:S01]  /*b3b0*/  LDC.64 R36, c[0x0][0x390] ;  /* 0x0000e400ff247b82 */ /* 0x000f220000000a00 */
[----:B--23--:R-:W-:-:S05]  /*b3c0*/  IADD3 R15, PT, PT, R96, 0x400, RZ ;  /* 0x00000400600f7810 */ /* 0x00cfca0007ffe0ff */
[----:B----4-:R-:W-:-:S06]  /*b3d0*/  IMAD.WIDE.U32 R36, R15, 0x10, R36 ;  /* 0x000000100f247825 */ /* 0x010fcc00078e0024 */
[----:B------:R-:W5:Y:S02]  /*b3e0*/  LDG.E.128 R36, desc[UR12][R36.64] ;  /* 0x0000000c24247981 */ /* 0x000f64000c1e1d00 */
.L_x_40883:
[----:B------:R-:W-:Y:S05]  /*b3f0*/  BRA.U !UP0, `(.L_x_40884) ;  /* 0x0000001508307547 */ /* 0x000fea000b800000 */
[----:B-1-3--:R-:W1:Y:S01]  /*b400*/  LDC.64 R18, c[0x0][0x3a0] ;  /* 0x0000e800ff127b82 */ /* 0x00ae620000000a00 */
[----:B--2---:R-:W-:-:S04]  /*b410*/  VIADD R15, R102, 0x400 ;  /* 0x00000400660f7836 */ /* 0x004fc80000000000 */
[----:B-1----:R-:W-:-:S06]  /*b420*/  IMAD.WIDE.U32 R18, R15, 0x10, R18 ;  /* 0x000000100f127825 */ /* 0x002fcc00078e0012 */
[----:B0-----:R-:W5:Y:S01]  /*b430*/  LDG.E.128 R16, desc[UR12][R18.64] ;  /* 0x0000000c12107981 */ /* 0x001f62000c1e1d00 */
        /* <DEDUP_REMOVED lines=19> */
.L_x_40887:
        /* <DEDUP_REMOVED lines=12> */
.L_x_40888:
        /* <DEDUP_REMOVED lines=42> */
.L_x_40886:
        /* <DEDUP_REMOVED lines=9> */
.L_x_40885:
        /* <DEDUP_REMOVED lines=18> */
.L_x_40891:
        /* <DEDUP_REMOVED lines=12> */
.L_x_40892:
        /* <DEDUP_REMOVED lines=43> */
.L_x_40890:
        /* <DEDUP_REMOVED lines=9> */
.L_x_40889:
        /* <DEDUP_REMOVED lines=18> */
.L_x_40895:
        /* <DEDUP_REMOVED lines=12> */
.L_x_40896:
        /* <DEDUP_REMOVED lines=43> */
.L_x_40894:
        /* <DEDUP_REMOVED lines=9> */
.L_x_40893:
        /* <DEDUP_REMOVED lines=18> */
.L_x_40899:
        /* <DEDUP_REMOVED lines=12> */
.L_x_40900:
        /* <DEDUP_REMOVED lines=42> */
.L_x_40898:
        /* <DEDUP_REMOVED lines=10> */
.L_x_40884:
[----:B01----:R-:W-:Y:S01]  /*c8c0*/  HFMA2 R16, -RZ, RZ, 0, 0 ;  /* 0x00000000ff107431 */ /* 0x003fe200000001ff */
[----:B--23--:R-:W-:Y:S01]  /*c8d0*/  MOV R14, R13 ;  /* 0x0000000d000e7202 */ /* 0x00cfe20000000f00 */
        /* <DEDUP_REMOVED lines=17> */
.L_x_40903:
        /* <DEDUP_REMOVED lines=12> */
.L_x_40904:
        /* <DEDUP_REMOVED lines=42> */
.L_x_40902:
        /* <DEDUP_REMOVED lines=8> */
.L_x_40901:
        /* <DEDUP_REMOVED lines=15> */
.L_x_40907:
        /* <DEDUP_REMOVED lines=12> */
.L_x_40908:
        /* <DEDUP_REMOVED lines=43> */
.L_x_40906:
        /* <DEDUP_REMOVED lines=8> */
.L_x_40905:
        /* <DEDUP_REMOVED lines=15> */
.L_x_40911:
        /* <DEDUP_REMOVED lines=12> */
.L_x_40912:
        /* <DEDUP_REMOVED lines=43> */
.L_x_40910:
        /* <DEDUP_REMOVED lines=8> */
.L_x_40909:
        /* <DEDUP_REMOVED lines=15> */
.L_x_40914:
        /* <DEDUP_REMOVED lines=12> */
.L_x_40915:
        /* <DEDUP_REMOVED lines=43> */
.L_x_40913:
        /* <DEDUP_REMOVED lines=8> */
.L_x_40897:
        /* <DEDUP_REMOVED lines=16> */
.L_x_40916:
[----:B------:R-:W-:Y:S05]  /*dd70*/  @!P0 BRA `(.L_x_40917) ;  /* 0x0000000000108947 */ /* 0x000fea0003800000 */
[----:B------:R-:W2:Y:S01]  /*dd80*/  LDC.64 R36, c[0x0][0x390] ;  /* 0x0000e400ff247b82 */ /* 0x000ea20000000a00 */
[----:B01----:R-:W-:-:S04]  /*dd90*/  VIADD R13, R96, 0x500 ;  /* 0x00000500600d7836 */ /* 0x003fc80000000000 */
[----:B--2---:R-:W-:-:S06]  /*dda0*/  IMAD.WIDE.U32 R36, R13, 0x10, R36 ;  /* 0x000000100d247825 */ /* 0x004fcc00078e0024 */
[----:B------:R-:W5:Y:S02]  /*ddb0*/  LDG.E.128 R36, desc[UR12][R36.64] ;  /* 0x0000000c24247981 */ /* 0x000f64000c1e1d00 */
.L_x_40917:
[----:B------:R-:W-:Y:S05]  /*ddc0*/  BRA.U !UP0, `(.L_x_40918) ;  /* 0x00000015082c7547 */ /* 0x000fea000b800000 */
[----:B------:R-:W2:Y:S01]  /*ddd0*/  LDC.64 R14, c[0x0][0x3a0] ;  /* 0x0000e800ff0e7b82 */ /* 0x000ea20000000a00 */
[----:B01----:R-:W-:-:S05]  /*dde0*/  IADD3 R13, PT, PT, R102, 0x500, RZ ;  /* 0x00000500660d7810 */ /* 0x003fca0007ffe0ff */
        /* <DEDUP_REMOVED lines=21> */
.L_x_40921:
        /* <DEDUP_REMOVED lines=12> */
.L_x_40922:
        /* <DEDUP_REMOVED lines=41> */
[----:B------:R-:W-:-:S07]  /*e290*/  LOP3.LUT R3, R106, UR34, R101, 0x96, !PT ;  /* 0x000000226a037c12 */ /* 0x000fce000f8e9665 */
.L_x_40920:
        /* <DEDUP_REMOVED lines=9> */
.L_x_40919:
        /* <DEDUP_REMOVED lines=18> */
.L_x_40925:
        /* <DEDUP_REMOVED lines=12> */
.L_x_40926:
        /* <DEDUP_REMOVED lines=42> */
.L_x_40924:
        /* <DEDUP_REMOVED lines=9> */
.L_x_40923:
        /* <DEDUP_REMOVED lines=18> */
.L_x_40929:
        /* <DEDUP_REMOVED lines=12> */
.L_x_40930:
        /* <DEDUP_REMOVED lines=42> */
.L_x_40928:
        /* <DEDUP_REMOVED lines=9> */
.L_x_40927:
        /* <DEDUP_REMOVED lines=18> */
.L_x_40933:
        /* <DEDUP_REMOVED lines=12> */
.L_x_40934:
        /* <DEDUP_REMOVED lines=43> */
.L_x_40932:
        /* <DEDUP_REMOVED lines=10> */
.L_x_40918:
        /* <DEDUP_REMOVED lines=19> */
.L_x_40937:
        /* <DEDUP_REMOVED lines=12> */
.L_x_40938:
        /* <DEDUP_REMOVED lines=42> */
.L_x_40936:
        /* <DEDUP_REMOVED lines=8> */
.L_x_40935:
        /* <DEDUP_REMOVED lines=15> */
.L_x_40941:
        /* <DEDUP_REMOVED lines=12> */
.L_x_40942:
        /* <DEDUP_REMOVED lines=43> */
.L_x_40940:
        /* <DEDUP_REMOVED lines=8> */
.L_x_40939:
        /* <DEDUP_REMOVED lines=15> */
.L_x_40945:
        /* <DEDUP_REMOVED lines=12> */
.L_x_40946:
        /* <DEDUP_REMOVED lines=43> */
.L_x_40944:
        /* <DEDUP_REMOVED lines=8> */
.L_x_40943:
        /* <DEDUP_REMOVED lines=15> */
.L_x_40948:
        /* <DEDUP_REMOVED lines=12> */
.L_x_40949:
        /* <DEDUP_REMOVED lines=43> */
.L_x_40947:
        /* <DEDUP_REMOVED lines=8> */
.L_x_40931:
[----:B------:R-:W-:Y:S01]  /*10630*/  VIADD R99, R102, 0x500 ;  /* 0x0000050066637836 */ /* 0x000fe20000000000 */
[----:B------:R-:W-:-:S03]  /*10640*/  IADD3 R106, PT, PT, R96, 0x600, RZ ;  /* 0x00000600606a7810 */ /* 0x000fc60007ffe0ff */
[----:B------:R-:W-:-:S05]  /*10650*/  IMAD.WIDE.U32 R98, R99, 0x10, R104 ;  /* 0x0000001063627825 */ /* 0x000fca00078e0068 */
[----:B-----5:R0:W-:Y:S01]  /*10660*/  STG.E.128 desc[UR12][R98.64], R12 ;  /* 0x0000000c62007986 */ /* 0x0201e2000c101d0c */
[----:B------:R-:W-:Y:S05]  /*10670*/  @!P0 BRA `(.L_x_40950) ;  /* 0x0000000000308947 */ /* 0x000fea0003800000 */
[----:B0-----:R-:W0:Y:S01]  /*10680*/  LDC.64 R98, c[0x0][0x3b0] ;  /* 0x0000ec00ff627b82 */ /* 0x001e220000000a00 */
[----:B------:R-:W-:Y:S01]  /*10690*/  IMAD.U32 R101, R9, 0x10000, RZ ;  /* 0x0001000009657824 */ /* 0x000fe200078e00ff */
[----:B------:R-:W-:-:S04]  /*106a0*/  LOP3.LUT R97, R10, 0xffff, RZ, 0xc0, !PT ;  /* 0x0000ffff0a617812 */ /* 0x000fc800078ec0ff */
[----:B------:R-:W-:Y:S02]  /*106b0*/  LOP3.LUT R110, R101, 0xff0000, RZ, 0xc0, !PT ;  /* 0x00ff0000656e7812 */ /* 0x000fe400078ec0ff */
[----:B------:R-:W-:Y:S02]  /*106c0*/  LOP3.LUT R101, R8, 0xff, RZ, 0xc0, !PT ;  /* 0x000000ff08657812 */ /* 0x000fe400078ec0ff */
[----:B------:R-:W-:Y:S01]  /*106d0*/  LEA R110, R97, R110, 0x18 ;  /* 0x0000006e616e7211 */ /* 0x000fe200078ec0ff */
[----:B------:R-:W-:Y:S01]  /*106e0*/  VIADD R97, R96, 0x500 ;  /* 0x0000050060617836 */ /* 0x000fe20000000000 */
[----:B------:R-:W-:Y:S02]  /*106f0*/  LOP3.LUT R96, R7, 0xff, RZ, 0xc0, !PT ;  /* 0x000000ff07607812 */ /* 0x000fe400078ec0ff */
[----:B------:R-:W-:-:S05]  /*10700*/  LEA R101, R101, R110, 0x8 ;  /* 0x0000006e65657211 */ /* 0x000fca00078e40ff */
[----:B------:R-:W-:Y:S02]  /*10710*/  IMAD.IADD R101, R101, 0x1, R96 ;  /* 0x0000000165657824 */ /* 0x000fe400078e0260 */
[----:B0-----:R-:W-:-:S05]  /*10720*/  IMAD.WIDE.U32 R98, R97, 0x4, R98 ;  /* 0x0000000461627825 */ /* 0x001fca00078e0062 */
[----:B------:R1:W-:Y:S02]  /*10730*/  STG.E desc[UR12][R98.64], R101 ;  /* 0x0000006562007986 */ /* 0x0003e4000c10190c */
.L_x_40950:
[----:B------:R-:W-:Y:S05]  /*10740*/  @!P0 BRA `(.L_x_40951) ;  /* 0x00000000000c8947 */ /* 0x000fea0003800000 */
[----:B------:R-:W2:Y:S02]  /*10750*/  LDC.64 R36, c[0x0][0x390] ;  /* 0x0000e400ff247b82 */ /* 0x000ea40000000a00 */
[----:B--2---:R-:W-:-:S06]  /*10760*/  IMAD.WIDE.U32 R36, R106, 0x10, R36 ;  /* 0x000000106a247825 */ /* 0x004fcc00078e0024 */
[----:B------:R-:W5:Y:S02]  /*10770*/  LDG.E.128 R36, desc[UR12][R36.64] ;  /* 0x0000000c24247981 */ /* 0x000f64000c1e1d00 */
.L_x_40951:
        /* <DEDUP_REMOVED lines=24> */
.L_x_40955:
        /* <DEDUP_REMOVED lines=12> */
.L_x_40956:
        /* <DEDUP_REMOVED lines=43> */
.L_x_40954:
        /* <DEDUP_REMOVED lines=9> */
.L_x_40953:
        /* <DEDUP_REMOVED lines=18> */
.L_x_40959:
        /* <DEDUP_REMOVED lines=12> */
.L_x_40960:
        /* <DEDUP_REMOVED lines=43> */
.L_x_40958:
        /* <DEDUP_REMOVED lines=9> */
.L_x_40957:
        /* <DEDUP_REMOVED lines=18> */
.L_x_40963:
        /* <DEDUP_REMOVED lines=12> */
.L_x_40964:
        /* <DEDUP_REMOVED lines=43> */
.L_x_40962:
        /* <DEDUP_REMOVED lines=9> */
.L_x_40961:
        /* <DEDUP_REMOVED lines=18> */
.L_x_40967:
        /* <DEDUP_REMOVED lines=12> */
.L_x_40968:
        /* <DEDUP_REMOVED lines=43> */
.L_x_40966:
        /* <DEDUP_REMOVED lines=9> */
[----:B------:R-:W-:Y:S06]  /*11c60*/  BRA `(.L_x_40965) ;  /* 0x0000001000ec7947 */ /* 0x000fec0003800000 */
.L_x_40952:
[----:B01----:R-:W-:Y:S01]  /*11c70*/  IMAD.MOV.U32 R98, RZ, RZ, R108 ;  /* 0x000000ffff627224 */ /* 0x003fe200078e006c */
        /* <DEDUP_REMOVED lines=18> */
.L_x_40971:
        /* <DEDUP_REMOVED lines=12> */
.L_x_40972:
        /* <DEDUP_REMOVED lines=41> */
[----:B------:R-:W-:-:S07]  /*120f0*/  MOV R101, R102 ;  /* 0x0000006600657202 */ /* 0x000fce0000000f00 */
.L_x_40970:
        /* <DEDUP_REMOVED lines=8> */
.L_x_40969:
        /* <DEDUP_REMOVED lines=15> */
.L_x_40975:
        /* <DEDUP_REMOVED lines=12> */
.L_x_40976:
        /* <DEDUP_REMOVED lines=43> */
.L_x_40974:
        /* <DEDUP_REMOVED lines=8> */
.L_x_40973:
        /* <DEDUP_REMOVED lines=15> */
.L_x_40979:
        /* <DEDUP_REMOVED lines=12> */
.L_x_40980:
        /* <DEDUP_REMOVED lines=43> */
.L_x_40978:
        /* <DEDUP_REMOVED lines=8> */
.L_x_40977:
        /* <DEDUP_REMOVED lines=15> */
.L_x_40982:
        /* <DEDUP_REMOVED lines=12> */
.L_x_40983:
        /* <DEDUP_REMOVED lines=43> */
.L_x_40981:
        /* <DEDUP_REMOVED lines=8> */
.L_x_40965:
        /* <DEDUP_REMOVED lines=42> */
.L_x_40984:
[----:B0-----:R-:W0:Y:S01]  /*132c0*/  SHFL.BFLY PT, R102, R107, 0x1, 0x1f ;  /* 0x0c201f006b667f89 */ /* 0x001e2200000e0000 */
[----:B------:R-:W-:Y:S01]  /*132d0*/  BSSY.RECONVERGENT B0, `(.L_x_40985) ;  /* 0x0000059000007945 */ /* 0x000fe20003800200 */
        /* <DEDUP_REMOVED lines=88> */
.L_x_40986:
[----:B------:R-:W-:Y:S05]  /*13860*/  BSYNC.RECONVERGENT B0 ;  /* 0x0000000000007941 */ /* 0x000fea0003800200 */
.L_x_40985:
[----:B------:R-:W-:Y:S01]  /*13870*/  BAR.SYNC.DEFER_BLOCKING 0x0 ;  /* 0x0000000000007b1d */ /* 0x000fe20000010000 */
[----:B0-----:R-:W-:-:S05]  /*13880*/  CS2R R104, SRZ ;  /* 0x0000000000687805 */ /* 0x001fca000001ff00 */
        /* <DEDUP_REMOVED lines=10> */
.L_x_40988:
[----:B------:R-:W-:Y:S05]  /*13930*/  BSYNC.RECONVERGENT B0 ;  /* 0x0000000000007941 */ /* 0x000fea0003800200 */
.L_x_40987:
        /* <DEDUP_REMOVED lines=8> */
[----:B------:R-:W-:Y:S02]  /*139c0*/  I2FP.F32.U32 R108, R111 ;  /* 0x0000006f006c7245 */ /* 0x000fe40000201000 */
[----:B0-----:R-:W-:Y:S01]  /*139d0*/  I2FP.F32.S32 R103, R109 ;  /* 0x0000006d00677245 */ /* 0x001fe20000201400 */
[----:B------:R-:W0:Y:S01]  /*139e0*/  SHFL.DOWN PT, R106, R109, 0x2, 0x1f ;  /* 0x08401f006d6a7f89 */ /* 0x000e2200000e0000 */
[C---:B-1----:R-:W-:Y:S01]  /*139f0*/  FMUL.FTZ R113, R107.reuse, R114 ;  /* 0x000000726b717220 */ /* 0x042fe20000410000 */
[----:B------:R-:W-:Y:S01]  /*13a00*/  FADD.FTZ R107, -R107, R104 ;  /* 0x000000686b6b7221 */ /* 0x000fe20000010100 */
[----:B------:R-:W1:Y:S01]  /*13a10*/  MUFU.RCP R112, R103 ;  /* 0x0000006700707308 */ /* 0x000e620000001000 */
[----:B---3--:R-:W-:Y:S01]  /*13a20*/  FADD.FTZ R111, R110, R105 ;  /* 0x000000696e6f7221 */ /* 0x008fe20000010000 */
        /* <DEDUP_REMOVED lines=20> */
[----:B------:R-:W0:Y:S03]  /*13b70*/  LDC R111, c[0x0][0x448] ;  /* 0x00011200ff6f7b82 */ /* 0x000e260000000800 */
[----:B------:R-:W1:Y:S01]  /*13b80*/  SHFL.DOWN PT, R103, R112, 0x1, 0x1f ;  /* 0x08201f0070677f89 */ /* 0x000e6200000e0000 */
[----:B------:R-:W-:-:S04]  /*13b90*/  FMUL.FTZ R104, R104, R110 ;  /* 0x0000006e68687220 */ /* 0x000fc80000410000 */
[----:B------:R-:W-:Y:S01]  /*13ba0*/  FFMA.FTZ R104, R109, R104, R108 ;  /* 0x000000686d687223 */ /* 0x000fe2000001006c */
[----:B---3--:R-:W-:Y:S01]  /*13bb0*/  IMAD.IADD R108, R105, 0x1, R106 ;  /* 0x00000001696c7824 */ /* 0x008fe200078e026a */
[----:B------:R-:W-:-:S03]  /*13bc0*/  I2FP.F32.S32 R109, R106 ;  /* 0x0000006a006d7245 */ /* 0x000fc60000201400 */
[----:B------:R-:W2:Y:S01]  /*13bd0*/  SHFL.DOWN PT, R105, R104, 0x1, 0x1f ;  /* 0x08201f0068697f89 */ /* 0x000ea200000e0000 */
[----:B------:R-:W-:-:S06]  /*13be0*/  I2FP.F32.S32 R108, R108 ;  /* 0x0000006c006c7245 */ /* 0x000fcc0000201400 */
[----:B------:R-:W3:Y:S01]  /*13bf0*/  MUFU.RCP R108, R108 ;  /* 0x0000006c006c7308 */ /* 0x000ee20000001000 */
[----:B-1----:R-:W-:Y:S01]  /*13c00*/  FADD.FTZ R106, R112, -R103 ;  /* 0x80000067706a7221 */ /* 0x002fe20000010000 */
[----:B------:R-:W-:-:S03]  /*13c10*/  FMUL.FTZ R110, R103, R109 ;  /* 0x0000006d676e7220 */ /* 0x000fc60000410000 */
[----:B------:R-:W-:Y:S01]  /*13c20*/  FMUL.FTZ R106, R106, R106 ;  /* 0x0000006a6a6a7220 */ /* 0x000fe20000410000 */
[----:B------:R-:W-:-:S03]  /*13c30*/  FFMA.FTZ R103, R107, R112, R110 ;  /* 0x000000706b677223 */ /* 0x000fc6000001006e */
[----:B------:R-:W-:Y:S01]  /*13c40*/  FMUL.FTZ R106, R107, R106 ;  /* 0x0000006a6b6a7220 */ /* 0x000fe20000410000 */
[----:B--2---:R-:W-:Y:S01]  /*13c50*/  FADD.FTZ R105, R104, R105 ;  /* 0x0000006968697221 */ /* 0x004fe20000010000 */
[----:B---3--:R-:W-:Y:S02]  /*13c60*/  FMUL.FTZ R103, R108, R103 ;  /* 0x000000676c677220 */ /* 0x008fe40000410000 */
[----:B------:R-:W-:-:S03]  /*13c70*/  FMUL.FTZ R106, R106, R109 ;  /* 0x0000006d6a6a7220 */ /* 0x000fc60000410000 */
[----:B------:R-:W1:Y:S01]  /*13c80*/  SHFL.IDX PT, R113, R103, RZ, 0x1f ;  /* 0x00001fff67717589 */ /* 0x000e6200000e0000 */
[----:B------:R-:W-:Y:S02]  /*13c90*/  FFMA.FTZ R108, R108, R106, R105 ;  /* 0x0000006a6c6c7223 */ /* 0x000fe40000010069 */
[----:B------:R-:W2:Y:S04]  /*13ca0*/  @!P0 LDC.64 R106, c[0x0][0x3c0] ;  /* 0x0000f000ff6a8b82 */ /* 0x000ea80000000a00 */
[----:B------:R-:W0:Y:S04]  /*13cb0*/  SHFL.IDX PT, R108, R108, RZ, 0x1f ;  /* 0x00001fff6c6c7589 */ /* 0x000e2800000e0000 */
        /* <DEDUP_REMOVED lines=14> */
[----:B-1----:R-:W-:Y:S02]  /*13da0*/  FSEL R104, R113, RZ, !P1 ;  /* 0x000000ff71687208 */ /* 0x002fe40004800000 */
[----:B------:R-:W0:Y:S01]  /*13db0*/  LDC.64 R112, c[0x0][0x428] ;  /* 0x00010a00ff707b82 */ /* 0x000e220000000a00 */
[----:B------:R-:W-:Y:S02]  /*13dc0*/  UIMAD UR4, UR4, UR22, URZ ;  /* 0x00000016040472a4 */ /* 0x000fe4000f8e02ff */
[C---:B------:R-:W-:Y:S01]  /*13dd0*/  FADD.FTZ R19, -R104.reuse, R19 ;  /* 0x0000001368137221 */ /* 0x040fe20000010100 */
[C---:B------:R-:W-:Y:S01]  /*13de0*/  FADD.FTZ R35, -R104.reuse, R35 ;  /* 0x0000002368237221 */ /* 0x040fe20000010100 */
[----:B------:R-:W-:Y:S01]  /*13df0*/  USHF.R.S32.HI UR5, URZ, 0x1f, UR4 ;  /* 0x0000001fff057899 */ /* 0x000fe20008011404 */
[C---:B------:R-:W-:Y:S01]  /*13e00*/  FADD.FTZ R32, -R104.reuse, R32 ;  /* 0x0000002068207221 */ /* 0x040fe20000010100 */
[C---:B------:R-:W-:Y:S01]  /*13e10*/  FMUL.FTZ R106, R103.reuse, R19 ;  /* 0x00000013676a7220 */ /* 0x040fe20000410000 */
[C---:B------:R-:W-:Y:S01]  /*13e20*/  FADD.FTZ R33, -R104.reuse, R33 ;  /* 0x0000002168217221 */ /* 0x040fe20000010100 */
[----:B------:R-:W-:Y:S01]  /*13e30*/  ULEA.HI UR5, UR5, UR4, URZ, 0x2 ;  /* 0x0000000405057291 */ /* 0x000fe2000f8f10ff */
[C---:B------:R-:W-:Y:S01]  /*13e40*/  FADD.FTZ R34, -R104.reuse, R34 ;  /* 0x0000002268227221 */ /* 0x040fe20000010100 */
[C---:B------:R-:W-:Y:S01]  /*13e50*/  FADD.FTZ R15, -R104.reuse, R15 ;  /* 0x0000000f680f7221 */ /* 0x040fe20000010100 */
[C---:B------:R-:W-:Y:S01]  /*13e60*/  FADD.FTZ R16, -R104.reuse, R16 ;  /* 0x0000001068107221 */ /* 0x040fe20000010100 */
[C---:B------:R-:W-:Y:S01]  /*13e70*/  FADD.FTZ R17, -R104.reuse, R17 ;  /* 0x0000001168117221 */ /* 0x040fe20000010100 */
[C---:B------:R-:W-:Y:S01]  /*13e80*/  FADD.FTZ R12, -R104.reuse, R12 ;  /* 0x0000000c680c7221 */ /* 0x040fe20000010100 */
[----:B------:R-:W-:Y:S01]  /*13e90*/  MOV R19, UR5 ;  /* 0x0000000500137c02 */ /* 0x000fe20008000f00 */
[C---:B------:R-:W-:Y:S01]  /*13ea0*/  FADD.FTZ R13, -R104.reuse, R13 ;  /* 0x0000000d680d7221 */ /* 0x040fe20000010100 */
[C---:B------:R-:W-:Y:S01]  /*13eb0*/  FADD.FTZ R14, -R104.reuse, R14 ;  /* 0x0000000e680e7221 */ /* 0x040fe20000010100 */
[----:B------:R-:W-:Y:S01]  /*13ec0*/  FMUL.FTZ R35, R103, R35 ;  /* 0x0000002367237220 */ /* 0x000fe20000410000 */
[----:B------:R-:W-:Y:S01]  /*13ed0*/  LEA.HI.SX32 R19, R19, R102, 0x1e ;  /* 0x0000006613137211 */ /* 0x000fe200078ff2ff */
[C---:B------:R-:W-:Y:S01]  /*13ee0*/  FADD.FTZ R28, -R104.reuse, R28 ;  /* 0x0000001c681c7221 */ /* 0x040fe20000010100 */
[C---:B------:R-:W-:Y:S01]  /*13ef0*/  FADD.FTZ R29, -R104.reuse, R29 ;  /* 0x0000001d681d7221 */ /* 0x040fe20000010100 */
[C---:B------:R-:W-:Y:S01]  /*13f00*/  FADD.FTZ R30, -R104.reuse, R30 ;  /* 0x0000001e681e7221 */ /* 0x040fe20000010100 */
[C---:B------:R-:W-:Y:S01]  /*13f10*/  FADD.FTZ R31, -R104.reuse, R31 ;  /* 0x0000001f681f7221 */ /* 0x040fe20000010100 */
[C---:B------:R-:W-:Y:S01]  /*13f20*/  FMUL.FTZ R111, R103.reuse, R32 ;  /* 0x00000020676f7220 */ /* 0x040fe20000410000 */
        /* <DEDUP_REMOVED lines=29> */
[C---:B0-----:R-:W-:Y:S01]  /*14100*/  IMAD.WIDE.U32 R16, R19.reuse, 0x10, R112 ;  /* 0x0000001013107825 */ /* 0x041fe200078e0070 */
[----:B------:R-:W-:-:S03]  /*14110*/  IADD3 R119, PT, PT, R19, 0x200, RZ ;  /* 0x0000020013777810 */ /* 0x000fc60007ffe0ff */
[----:B------:R-:W-:Y:S01]  /*14120*/  FMUL.FTZ R24, R103, R24 ;  /* 0x0000001867187220 */ /* 0x000fe20000410000 */
[C---:B------:R-:W-:Y:S01]  /*14130*/  IADD3 R115, PT, PT, R19.reuse, 0x400, RZ ;  /* 0x0000040013737810 */ /* 0x040fe20007ffe0ff */
[----:B------:R-:W-:Y:S02]  /*14140*/  VIADD R121, R19, 0x100 ;  /* 0x0000010013797836 */ /* 0x000fe40000000000 */
[----:B------:R-:W-:Y:S01]  /*14150*/  FMUL.FTZ R25, R103, R25 ;  /* 0x0000001967197220 */ /* 0x000fe20000410000 */
[----:B------:R-:W-:Y:S02]  /*14160*/  VIADD R117, R19, 0x300 ;  /* 0x0000030013757836 */ /* 0x000fe40000000000 */
[----:B------:R-:W-:Y:S01]  /*14170*/  FMUL.FTZ R26, R103, R26 ;  /* 0x0000001a671a7220 */ /* 0x000fe20000410000 */
[C---:B------:R-:W-:Y:S01]  /*14180*/  VIADD R35, R19.reuse, 0x500 ;  /* 0x0000050013237836 */ /* 0x040fe20000000000 */
        /* <DEDUP_REMOVED lines=11> */
[--C-:B------:R-:W-:Y:S01]  /*14240*/  IMAD.WIDE.U32 R120, R121, 0x10, R112.reuse ;  /* 0x0000001079787825 */ /* 0x100fe200078e0070 */
[----:B------:R0:W-:Y:S03]  /*14250*/  STG.E.128 desc[UR12][R16.64], R12 ;  /* 0x0000000c10007986 */ /* 0x0001e6000c101d0c */
        /* <DEDUP_REMOVED lines=8> */
[----:B------:R1:W-:Y:S01]  /*142e0*/  STG.E.128 desc[UR12][R120.64], R28 ;  /* 0x0000001c78007986 */ /* 0x0003e2000c101d0c */
[----:B------:R-:W-:-:S04]  /*142f0*/  IMAD.WIDE.U32 R114, R115, 0x10, R112 ;  /* 0x0000001073727825 */ /* 0x000fc800078e0070 */
[----:B------:R-:W-:-:S04]  /*14300*/  IMAD.WIDE.U32 R34, R35, 0x10, R112 ;  /* 0x0000001023227825 */ /* 0x000fc800078e0070 */
[----:B0-----:R-:W-:Y:S01]  /*14310*/  FFMA.FTZ R12, R24, R84, R56 ;  /* 0x00000054180c7223 */ /* 0x001fe20000010038 */
        /* <DEDUP_REMOVED lines=18> */
[----:B------:R0:W-:Y:S04]  /*14440*/  STG.E.128 desc[UR12][R118.64], R12 ;  /* 0x0000000c76007986 */ /* 0x0001e8000c101d0c */
[----:B------:R0:W-:Y:S04]  /*14450*/  STG.E.128 desc[UR12][R116.64], R16 ;  /* 0x0000001074007986 */ /* 0x0001e8000c101d0c */
[----:B------:R0:W-:Y:S04]  /*14460*/  STG.E.128 desc[UR12][R114.64], R20 ;  /* 0x0000001472007986 */ /* 0x0001e8000c101d0c */
[----:B------:R0:W-:Y:S04]  /*14470*/  STG.E.128 desc[UR12][R34.64], R24 ;  /* 0x0000001822007986 */ /* 0x0001e8000c101d0c */
[----:B------:R0:W-:Y:S02]  /*14480*/  STG.E.128 desc[UR12][R112.64], R28 ;  /* 0x0000001c70007986 */ /* 0x0001e4000c101d0c */
.L_x_40989:
[----:B------:R-:W-:Y:S02]  /*14490*/  UIADD3 UR7, UPT, UPT, UR7, UR16, URZ ;  /* 0x0000001007077290 */ /* 0x000fe4000fffe0ff */
[----:B------:R-:W-:Y:S02]  /*144a0*/  UPLOP3.LUT UP1, UPT, UPT, UPT, UP1, 0x40, 0x4 ;  /* 0x000000000004789c */ /* 0x000fe40003f2e810 */
[----:B------:R-:W-:-:S09]  /*144b0*/  UISETP.GE.AND UP0, UPT, UR7, UR17, UPT ;  /* 0x000000110700728c */ /* 0x000fd2000bf06270 */
[----:B------:R-:W-:Y:S05]  /*144c0*/  BRA.U !UP0, `(.L_x_40990) ;  /* 0xfffffec5084c7547 */ /* 0x000fea000b83ffff */
[----:B------:R-:W-:Y:S05]  /*144d0*/  EXIT ;  /* 0x000000000000794d */ /* 0x000fea0003800000 */
.L_x_40991:
        /* <DEDUP_REMOVED lines=10> */
.L_x_42446:


//--------------------- .text._ZN10layer_norm13ln_fwd_kernelINS_13Kernel_traitsIfffffjLj7168ELj1ELj1ELj8ELj16ENS_18Kernel_traits_baseILj7168EfffffjLj256EEEEELb1ELb1ELb0ELb0EEEvNS_9FwdParamsE --------------------------
	.section	.text._ZN10layer_norm13ln_fwd_kernelINS_13Kernel_traitsIfffffjLj7168ELj1ELj1ELj8ELj16ENS_18Kernel_traits_baseILj7168EfffffjLj256EEEEELb1ELb1ELb0ELb0EEEvNS_9FwdParamsE,"ax",@progbits
	.align	128
        .global         _ZN10layer_norm13ln_fwd_kernelINS_13Kernel_traitsIfffffjLj7168ELj1ELj1ELj8ELj16ENS_18Kernel_traits_baseILj7168EfffffjLj256EEEEELb1ELb1ELb0ELb0EEEvNS_9FwdParamsE
        .type           _ZN10layer_norm13ln_fwd_kernelINS_13Kernel_traitsIfffffjLj7168ELj1ELj1ELj8ELj16ENS_18Kernel_traits_baseILj7168EfffffjLj256EEEEELb1ELb1ELb0ELb0EEEvNS_9FwdParamsE,@function
        .size           _ZN10layer_norm13ln_fwd_kernelINS_13Kernel_traitsIfffffjLj7168ELj1ELj1ELj8ELj16ENS_18Kernel_traits_baseILj7168EfffffjLj256EEEEELb1ELb1ELb0ELb0EEEvNS_9FwdParamsE,(.L_x_42447 - _ZN10layer_norm13ln_fwd_kernelINS_13Kernel_traitsIfffffjLj7168ELj1ELj1ELj8ELj16ENS_18Kernel_traits_baseILj7168EfffffjLj256EEEEELb1ELb1ELb0ELb0EEEvNS_9FwdParamsE)
        .other          _ZN10layer_norm13ln_fwd_kernelINS_13Kernel_traitsIfffffjLj7168ELj1ELj1ELj8ELj16ENS_18Kernel_traits_baseILj7168EfffffjLj256EEEEELb1ELb1ELb0ELb0EEEvNS_9FwdParamsE,@"STO_CUDA_ENTRY STV_DEFAULT"
_ZN10layer_norm13ln_fwd_kernelINS_13Kernel_traitsIfffffjLj7168ELj1ELj1ELj8ELj16ENS_18Kernel_traits_baseILj7168EfffffjLj256EEEEELb1ELb1ELb0ELb0EEEvNS_9FwdParamsE:
.text._ZN10layer_norm13ln_fwd_kernelINS_13Kernel_traitsIfffffjLj7168ELj1ELj1ELj8ELj16ENS_18Kernel_traits_baseILj7168EfffffjLj256EEEEELb1ELb1ELb0ELb0EEEvNS_9FwdParamsE:
[----:B------:R-:W-:Y:S01]  /*0000*/  LDC R1, c[0x0][0x37c] ;  /* 0x0000df00ff017b82 */ /* 0x000fe20000000800 */
[----:B------:R-:W0:Y:S07]  /*0010*/  LDCU.U8 UR4, c[0x0][0x464] ;  /* 0x00008c80ff0477ac */ /* 0x000e2e0008000000 */
[----:B------:R-:W1:Y:S01]  /*0020*/  LDC R0, c[0x0][0x458] ;  /* 0x00011600ff007b82 */ /* 0x000e620000000800 */
[----:B------:R-:W2:Y:S07]  /*0030*/  LDCU.64 UR6, c[0x0][0x358] ;  /* 0x00006b00ff0677ac */ /* 0x000eae0008000a00 */
[----:B------:R-:W3:Y:S01]  /*0040*/  LDC R121, c[0x0][0x45c] ;  /* 0x00011700ff797b82 */ /* 0x000ee20000000800 */
[----:B------:R-:W4:Y:S07]  /*0050*/  S2R R5, SR_TID.X ;  /* 0x0000000000057919 */ /* 0x000f2e0000002100 */
        /* <DEDUP_REMOVED lines=9> */
[----:B------:R-:W0:Y:S05]  /*00f0*/  LDCU.64 UR4, c[0x0][0x438] ;  /* 0x00008700ff0477ac */ /* 0x000e2a0008000a00 */
[----:B------:R-:W5:Y:S01]  /*0100*/  @P0 LDG.E.64 R2, desc[UR6][R2.64] ;  /* 0x0000000602020981 */ /* 0x000f62000c1e1b00 */
[----:B----4-:R-:W-:Y:S01]  /*0110*/  IMAD.MOV.U32 R115, RZ, RZ, R5 ;  /* 0x000000ffff737224 */ /* 0x010fe200078e0005 */
[----:B------:R-:W-:Y:S01]  /*0120*/  SHF.R.S32.HI R4, RZ, 0x1f, R11 ;  /* 0x0000001fff047819 */ /* 0x000fe2000001140b */
[----:B------:R-:W-:Y:S03]  /*0130*/  BSSY.RECONVERGENT B0, `(.L_x_40992) ;  /* 0x000009e000007945 */ /* 0x000fe60003800200 */
[----:B------:R-:W-:Y:S01]  /*0140*/  LEA.HI R4, R4, R11, RZ, 0x2 ;  /* 0x0000000b04047211 */ /* 0x000fe200078f10ff */
[----:B0-----:R-:W-:-:S04]  /*0150*/  UISETP.NE.U32.AND UP0, UPT, UR4, URZ, UPT ;  /* 0x000000ff0400728c */ /* 0x001fc8000bf05070 */
[----:B------:R-:W-:Y:S01]  /*0160*/  UISETP.NE.AND.EX UP0, UPT, UR5, URZ, UPT, UP0 ;  /* 0x000000ff0500728c */ /* 0x000fe2000bf05300 */
[----:B-1----:R-:W-:Y:S02]  /*0170*/  @P0 IADD3 R0, P1, PT, R6, R9, RZ ;  /* 0x0000000906000210 */ /* 0x002fe40007f3e0ff */
        /* <DEDUP_REMOVED lines=48> */
[----:B------:R2:W5:Y:S03]  /*0480*/  @P2 LDG.E.128 R60, desc[UR6][R92.64] ;  /* 0x000000065c3c2981 */ /* 0x000566000c1e1d00 */
[----:B------:R-:W-:Y:S01]  /*0490*/  @P2 VIADD R115, R115, 0x100 ;  /* 0x0000010073732836 */ /* 0x000fe20000000000 */
[----:B------:R2:W5:Y:S03]  /*04a0*/  @P2 LDG.E.128 R56, desc[UR6][R94.64] ;  /* 0x000000065e382981 */ /* 0x000566000c1e1d00 */
[----:B-1----:R-:W-:-:S04]  /*04b0*/  @P3 IMAD.WIDE.U32 R96, R115, 0x10, R96 ;  /* 0x0000001073603825 */ /* 0x002fc800078e0060 */
        /* <DEDUP_REMOVED lines=10> */
[----:B------:R2:W5:Y:S03]  /*0560*/  @P4 LDG.E.128 R36, desc[UR6][R104.64] ;  /* 0x0000000668244981 */ /* 0x000566000c1e1d00 */
[----:B------:R-:W-:Y:S01]  /*0570*/  @P4 VIADD R115, R115, 0x100 ;  /* 0x0000010073734836 */ /* 0x000fe20000000000 */
[----:B------:R2:W5:Y:S03]  /*0580*/  @P4 LDG.E.128 R32, desc[UR6][R106.64] ;  /* 0x000000066a204981 */ /* 0x000566000c1e1d00 */
[----:B------:R-:W-:-:S04]  /*0590*/  @P5 IMAD.WIDE.U32 R108, R115, 0x10, R108 ;  /* 0x00000010736c5825 */ /* 0x000fc800078e006c */
[C---:B------:R-:W-:Y:S01]  /*05a0*/  @P5 IMAD.WIDE.U32 R110, R115.reuse, 0x10, R110 ;  /* 0x00000010736e5825 */ /* 0x040fe200078e006e */
[----:B------:R2:W5:Y:S03]  /*05b0*/  @P5 LDG.E.128 R28, desc[UR6][R108.64] ;  /* 0x000000066c1c5981 */ /* 0x000566000c1e1d00 */
[C---:B------:R-:W-:Y:S01]  /*05c0*/  @P5 IMAD.WIDE.U32 R112, R115.reuse, 0x10, R112 ;  /* 0x0000001073705825 */ /* 0x040fe200078e0070 */
        /* <DEDUP_REMOVED lines=15> */
.L_x_40993:
        /* <DEDUP_REMOVED lines=18> */
[----:B------:R2:W5:Y:S06]  /*07e0*/  @P0 LDG.E.128 R80, desc[UR6][R26.64] ;  /* 0x000000061a500981 */ /* 0x00056c000c1e1d00 */
[----:B------:R-:W4:Y:S01]  /*07f0*/  @P3 LDC.64 R62, c[0x0][0x3d0] ;  /* 0x0000f400ff3e3b82 */ /* 0x000f220000000a00 */
[C---:B---3--:R-:W-:Y:S01]  /*0800*/  @P1 IMAD.WIDE.U32 R38, R115.reuse, 0x10, R38 ;  /* 0x0000001073261825 */ /* 0x048fe200078e0026 */
[----:B------:R-:W-:Y:S01]  /*0810*/  @P1 IADD3 R115, PT, PT, R115, 0x100, RZ ;  /* 0x0000010073731810 */ /* 0x000fe20007ffe0ff */
[----:B------:R-:W5:Y:S05]  /*0820*/  @P1 LDG.E.128 R76, desc[UR6][R36.64] ;  /* 0x00000006244c1981 */ /* 0x000f6a000c1e1d00 */
[----:B------:R-:W3:Y:S01]  /*0830*/  @P3 LDC.64 R72, c[0x0][0x3e8] ;  /* 0x0000fa00ff483b82 */ /* 0x000ee20000000a00 */
[C---:B0-----:R-:W-:Y:S01]  /*0840*/  @P2 IMAD.WIDE.U32 R50, R115.reuse, 0x10, R48 ;  /* 0x0000001073322825 */ /* 0x041fe200078e0030 */
[----:B------:R0:W5:Y:S06]  /*0850*/  @P1 LDG.E.128 R68, desc[UR6][R38.64] ;  /* 0x0000000626441981 */ /* 0x00016c000c1e1d00 */
[----:B------:R-:W2:Y:S01]  /*0860*/  @P4 LDC.64 R6, c[0x0][0x3d0] ;  /* 0x0000f400ff064b82 */ /* 0x000ea20000000a00 */
[C---:B-1----:R-:W-:Y:S01]  /*0870*/  @P2 IMAD.WIDE.U32 R60, R115.reuse, 0x10, R60 ;  /* 0x00000010733c2825 */ /* 0x042fe200078e003c */
[----:B------:R1:W5:Y:S03]  /*0880*/  @P2 LDG.E.128 R64, desc[UR6][R50.64] ;  /* 0x0000000632402981 */ /* 0x000366000c1e1d00 */
[----:B------:R-:W-:Y:S01]  /*0890*/  @P2 VIADD R115, R115, 0x100 ;  /* 0x0000010073732836 */ /* 0x000fe20000000000 */
[----:B------:R-:W5:Y:S02]  /*08a0*/  @P2 LDG.E.128 R56, desc[UR6][R60.64] ;  /* 0x000000063c382981 */ /* 0x000f64000c1e1d00 */
[----:B------:R-:W0:Y:S01]  /*08b0*/  @P4 LDC.64 R84, c[0x0][0x3e8] ;  /* 0x0000fa00ff544b82 */ /* 0x000e220000000a00 */
[----:B----4-:R-:W-:-:S07]  /*08c0*/  @P3 IMAD.WIDE.U32 R62, R115, 0x10, R62 ;  /* 0x00000010733e3825 */ /* 0x010fce00078e003e */
[----:B------:R-:W4:Y:S01]  /*08d0*/  @P5 LDC.64 R86, c[0x0][0x3d0] ;  /* 0x0000f400ff565b82 */ /* 0x000f220000000a00 */
[C---:B---3--:R-:W-:Y:S01]  /*08e0*/  @P3 IMAD.WIDE.U32 R72, R115.reuse, 0x10, R72 ;  /* 0x0000001073483825 */ /* 0x048fe200078e0048 */
[----:B------:R3:W5:Y:S03]  /*08f0*/  @P3 LDG.E.128 R52, desc[UR6][R62.64] ;  /* 0x000000063e343981 */ /* 0x000766000c1e1d00 */
[----:B------:R-:W-:Y:S01]  /*0900*/  @P3 VIADD R115, R115, 0x100 ;  /* 0x0000010073733836 */ /* 0x000fe20000000000 */
[----:B------:R-:W5:Y:S02]  /*0910*/  @P3 LDG.E.128 R44, desc[UR6][R72.64] ;  /* 0x00000006482c3981 */ /* 0x000f64000c1e1d00 */
[----:B------:R-:W1:Y:S01]  /*0920*/  @P5 LDC.64 R92, c[0x0][0x3e8] ;  /* 0x0000fa00ff5c5b82 */ /* 0x000e620000000a00 */
[----:B--2---:R-:W-:-:S07]  /*0930*/  @P4 IMAD.WIDE.U32 R74, R115, 0x10, R6 ;  /* 0x00000010734a4825 */ /* 0x004fce00078e0006 */
[----:B------:R-:W2:Y:S01]  /*0940*/  @P6 LDC.64 R48, c[0x0][0x3d0] ;  /* 0x0000f400ff306b82 */ /* 0x000ea20000000a00 */
[C---:B0-----:R-:W-:Y:S01]  /*0950*/  @P4 IMAD.WIDE.U32 R84, R115.reuse, 0x10, R84 ;  /* 0x0000001073544825 */ /* 0x041fe200078e0054 */
[----:B------:R-:W-:Y:S01]  /*0960*/  @P4 IADD3 R115, PT, PT, R115, 0x100, RZ ;  /* 0x0000010073734810 */ /* 0x000fe20007ffe0ff */
[----:B------:R0:W5:Y:S05]  /*0970*/  @P4 LDG.E.128 R40, desc[UR6][R74.64] ;  /* 0x000000064a284981 */ /* 0x00016a000c1e1d00 */
[----:B------:R-:W3:Y:S01]  /*0980*/  @P6 LDC.64 R94, c[0x0][0x3e8] ;  /* 0x0000fa00ff5e6b82 */ /* 0x000ee20000000a00 */
[C---:B----4-:R-:W-:Y:S01]  /*0990*/  @P5 IMAD.WIDE.U32 R86, R115.reuse, 0x10, R86 ;  /* 0x0000001073565825 */ /* 0x050fe200078e0056 */
[----:B------:R-:W5:Y:S03]  /*09a0*/  @P4 LDG.E.128 R32, desc[UR6][R84.64] ;  /* 0x0000000654204981 */ /* 0x000f66000c1e1d00 */
[C---:B-1----:R-:W-:Y:S01]  /*09b0*/  @P5 IMAD.WIDE.U32 R92, R115.reuse, 0x10, R92 ;  /* 0x00000010735c5825 */ /* 0x042fe200078e005c */
[----:B------:R1:W5:Y:S03]  /*09c0*/  @P5 LDG.E.128 R28, desc[UR6][R86.64] ;  /* 0x00000006561c5981 */ /* 0x000366000c1e1d00 */
[----:B------:R-:W-:Y:S01]  /*09d0*/  @P5 VIADD R115, R115, 0x100 ;  /* 0x0000010073735836 */ /* 0x000fe20000000000 */
[----:B------:R-:W5:Y:S03]  /*09e0*/  @P5 LDG.E.128 R20, desc[UR6][R92.64] ;  /* 0x000000065c145981 */ /* 0x000f66000c1e1d00 */
[----:B--2---:R-:W-:-:S05]  /*09f0*/  @P6 IMAD.WIDE.U32 R6, R115, 0x10, R48 ;  /* 0x0000001073066825 */ /* 0x004fca00078e0030 */
[----:B------:R-:W5:Y:S01]  /*0a00*/  @P6 LDG.E.128 R16, desc[UR6][R6.64] ;  /* 0x0000000606106981 */ /* 0x000f62000c1e1d00 */
[----:B---3--:R-:W-:Y:S01]  /*0a10*/  @P6 IMAD.WIDE.U32 R48, R115, 0x10, R94 ;  /* 0x0000001073306825 */ /* 0x008fe200078e005e */
[----:B------:R-:W-:Y:S02]  /*0a20*/  CS2R R26, SRZ ;  /* 0x00000000001a7805 */ /* 0x000fe4000001ff00 */
[----:B------:R-:W-:Y:S02]  /*0a30*/  CS2R R24, SRZ ;  /* 0x0000000000187805 */ /* 0x000fe4000001ff00 */
[----:B------:R-:W-:Y:S02]  /*0a40*/  CS2R R38, SRZ ;  /* 0x0000000000267805 */ /* 0x000fe4000001ff00 */
[----:B------:R-:W-:Y:S01]  /*0a50*/  CS2R R36, SRZ ;  /* 0x0000000000247805 */ /* 0x000fe2000001ff00 */
[----:B------:R2:W5:Y:S01]  /*0a60*/  @P6 LDG.E.128 R8, desc[UR6][R48.64] ;  /* 0x0000000630086981 */ /* 0x000562000c1e1d00 */
[----:B------:R-:W-:-:S02]  /*0a70*/  CS2R R50, SRZ ;  /* 0x0000000000327805 */ /* 0x000fc4000001ff00 */
[----:B------:R-:W-:Y:S02]  /*0a80*/  CS2R R62, SRZ ;  /* 0x00000000003e7805 */ /* 0x000fe4000001ff00 */
[----:B------:R-:W-:Y:S02]  /*0a90*/  CS2R R60, SRZ ;  /* 0x00000000003c7805 */ /* 0x000fe4000001ff00 */
[----:B0-----:R-:W-:Y:S02]  /*0aa0*/  CS2R R74, SRZ ;  /* 0x00000000004a7805 */ /* 0x001fe4000001ff00 */
[----:B------:R-:W-:Y:S02]  /*0ab0*/  CS2R R72, SRZ ;  /* 0x0000000000487805 */ /* 0x000fe4000001ff00 */
[----:B-1----:R-:W-:Y:S02]  /*0ac0*/  CS2R R86, SRZ ;  /* 0x0000000000567805 */ /* 0x002fe4000001ff00 */
[----:B------:R-:W-:-:S02]  /*0ad0*/  CS2R R84, SRZ ;  /* 0x0000000000547805 */ /* 0x000fc4000001ff00 */
[----:B------:R-:W-:Y:S02]  /*0ae0*/  @P6 CS2R R14, SRZ ;  /* 0x00000000000e6805 */ /* 0x000fe4000001ff00 */
[----:B------:R-:W-:Y:S02]  /*0af0*/  @P6 CS2R R12, SRZ ;  /* 0x00000000000c6805 */ /* 0x000fe4000001ff00 */
[----:B--2---:R-:W-:-:S07]  /*0b00*/  CS2R R48, SRZ ;  /* 0x0000000000307805 */ /* 0x004fce000001ff00 */
.L_x_40994:
[----:B------:R-:W-:Y:S05]  /*0b10*/  BSYNC.RECONVERGENT B0 ;  /* 0x0000000000007941 */ /* 0x000fea0003800200 */
.L_x_40992:
[----:B------:R-:W0:Y:S08]  /*0b20*/  S2UR UR4, SR_CTAID.X ;  /* 0x00000000000479c3 */ /* 0x000e300000002500 */
[----:B------:R-:W0:Y:S02]  /*0b30*/  LDC R6, c[0x0][0x384] ;  /* 0x0000e100ff067b82 */ /* 0x000e240000000800 */
[----:B0-----:R-:W-:-:S13]  /*0b40*/  ISETP.LE.AND P0, PT, R6, UR4, PT ;  /* 0x0000000406007c0c */ /* 0x001fda000bf03270 */
[----:B------:R-:W-:Y:S05]  /*0b50*/  @P0 EXIT ;  /* 0x000000000000094d */ /* 0x000fea0003800000 */
[----:B------:R-:W0:Y:S01]  /*0b60*/  LDCU UR5, c[0x0][0x360] ;  /* 0x00006c00ff0577ac */ /* 0x000e220008000800 */
[----:B------:R-:W-:Y:S01]  /*0b70*/  IMAD.U32 R122, RZ, RZ, UR4 ;  /* 0x00000004ff7a7e24 */ /* 0x000fe2000f8e00ff */
[----:B-----5:R-:W-:Y:S01]  /*0b80*/  IADD3 R94, PT, PT, R2, -0x61c88647, RZ ;  /* 0x9e3779b9025e7810 */ /* 0x020fe20007ffe0ff */
[----:B------:R-:W-:Y:S01]  /*0b90*/  IMAD.HI.U32 R7, R139, -0x2daee0ad, RZ ;  /* 0xd2511f538b077827 */ /* 0x000fe200078e00ff */
[----:B------:R-:W-:Y:S01]  /*0ba0*/  LOP3.LUT R98, R5, 0xe0, RZ, 0xc0, !PT ;  /* 0x000000e005627812 */ /* 0x000fe200078ec0ff */
[----:B------:R-:W1:Y:S02]  /*0bb0*/  LDC.64 R102, c[0x0][0x3e0] ;  /* 0x0000f800ff667b82 */ /* 0x000e640000000a00 */
[----:B------:R-:W-:Y:S02]  /*0bc0*/  HFMA2 R129, -RZ, RZ, 0, 0 ;  /* 0x00000000ff817431 */ /* 0x000fe400000001ff */
[----:B------:R-:W-:Y:S01]  /*0bd0*/  IMAD R96, R139, -0x2daee0ad, RZ ;  /* 0xd2511f538b607824 */ /* 0x000fe200078e02ff */
[----:B------:R-:W-:Y:S01]  /*0be0*/  LOP3.LUT R7, R7, R3, RZ, 0x3c, !PT ;  /* 0x0000000307077212 */ /* 0x000fe200078e3cff */
[----:B------:R-:W-:Y:S01]  /*0bf0*/  VIADD R97, R3, 0xbb67ae85 ;  /* 0xbb67ae8503617836 */ /* 0x000fe20000000000 */
[----:B------:R-:W-:Y:S01]  /*0c00*/  LOP3.LUT R127, R0, 0x3, RZ, 0xc0, !PT ;  /* 0x00000003007f7812 */ /* 0x000fe200078ec0ff */
[----:B------:R-:W2:Y:S02]  /*0c10*/  LDCU UR12, c[0x0][0x388] ;  /* 0x00007100ff0c77ac */ /* 0x000ea40008000800 */
[C---:B------:R-:W-:Y:S01]  /*0c20*/  IMAD.HI.U32 R92, R7.reuse, -0x326172a9, RZ ;  /* 0xcd9e8d57075c7827 */ /* 0x040fe200078e00ff */
[----:B------:R-:W3:Y:S03]  /*0c30*/  LDCU.U8 UR10, c[0x0][0x410] ;  /* 0x00008200ff0a77ac */ /* 0x000ee60008000000 */
[----:B------:R-:W-:-:S02]  /*0c40*/  IMAD R7, R7, -0x326172a9, RZ ;  /* 0xcd9e8d5707077824 */ /* 0x000fc400078e02ff */
[----:B0-----:R-:W-:Y:S01]  /*0c50*/  IMAD R142, R122, UR5, R5 ;  /* 0x000000057a8e7c24 */ /* 0x001fe2000f8e0205 */
[----:B------:R-:W0:Y:S03]  /*0c60*/  LDCU UR11, c[0x0][0x400] ;  /* 0x00008000ff0b77ac */ /* 0x000e260008000800 */
[C---:B------:R-:W-:Y:S01]  /*0c70*/  IMAD.HI.U32 R6, R142.reuse, -0x326172a9, RZ ;  /* 0xcd9e8d578e067827 */ /* 0x040fe200078e00ff */
[----:B------:R-:W4:Y:S03]  /*0c80*/  LDCU.64 UR8, c[0x0][0x3a0] ;  /* 0x00007400ff0877ac */ /* 0x000f260008000a00 */
[----:B------:R-:W-:Y:S01]  /*0c90*/  IMAD R93, R142, -0x326172a9, RZ ;  /* 0xcd9e8d578e5d7824 */ /* 0x000fe200078e02ff */
[----:B------:R-:W-:Y:S01]  /*0ca0*/  LOP3.LUT R6, R121, R6, R2, 0x96, !PT ;  /* 0x0000000679067212 */ /* 0x000fe200078e9602 */
[----:B------:R-:W-:Y:S01]  /*0cb0*/  UPLOP3.LUT UP1, UPT, UPT, UPT, UPT, 0x40, 0x4 ;  /* 0x000000000004789c */ /* 0x000fe20003f2e870 */
[----:B-1----:R-:W-:-:S02]  /*0cc0*/  ISETP.NE.U32.AND P0, PT, R102, RZ, PT ;  /* 0x000000ff6600720c */ /* 0x002fc40003f05070 */
[----:B------:R-:W-:Y:S01]  /*0cd0*/  LOP3.LUT R92, R94, R93, R92, 0x96, !PT ;  /* 0x0000005d5e5c7212 */ /* 0x000fe200078e965c */
[----:B------:R-:W-:Y:S01]  /*0ce0*/  IMAD.HI.U32 R95, R6, -0x2daee0ad, RZ ;  /* 0xd2511f53065f7827 */ /* 0x000fe200078e00ff */
[----:B------:R-:W-:Y:S02]  /*0cf0*/  IADD3 R93, PT, PT, R2, 0x3c6ef372, RZ ;  /* 0x3c6ef372025d7810 */ /* 0x000fe40007ffe0ff */
[----:B------:R-:W-:Y:S01]  /*0d00*/  ISETP.NE.AND.EX P0, PT, R103, RZ, PT, P0 ;  /* 0x000000ff6700720c */ /* 0x000fe20003f05300 */
[----:B------:R-:W-:Y:S01]  /*0d10*/  IMAD.HI.U32 R94, R92, -0x2daee0ad, RZ ;  /* 0xd2511f535c5e7827 */ /* 0x000fe200078e00ff */
[----:B------:R-:W-:-:S03]  /*0d20*/  LOP3.LUT R95, R97, R96, R95, 0x96, !PT ;  /* 0x00000060615f7212 */ /* 0x000fc600078e965f */
[----:B------:R-:W-:Y:S02]  /*0d30*/  VIADD R96, R3, 0x76cf5d0a ;  /* 0x76cf5d0a03607836 */ /* 0x000fe40000000000 */
[----:B------:R-:W-:Y:S02]  /*0d40*/  IMAD R97, R6, -0x2daee0ad, RZ ;  /* 0xd2511f5306617824 */ /* 0x000fe400078e02ff */
[----:B------:R-:W-:-:S03]  /*0d50*/  IMAD.HI.U32 R6, R95, -0x326172a9, RZ ;  /* 0xcd9e8d575f067827 */ /* 0x000fc600078e00ff */
[----:B------:R-:W-:Y:S01]  /*0d60*/  LOP3.LUT R94, R96, R97, R94, 0x96, !PT ;  /* 0x00000061605e7212 */ /* 0x000fe200078e965e */
[----:B------:R-:W-:Y:S01]  /*0d70*/  IMAD R96, R95, -0x326172a9, RZ ;  /* 0xcd9e8d575f607824 */ /* 0x000fe200078e02ff */
[----:B------:R-:W-:Y:S01]  /*0d80*/  LOP3.LUT R6, R93, R7, R6, 0x96, !PT ;  /* 0x000000075d067212 */ /* 0x000fe200078e9606 */
[----:B------:R-:W-:Y:S02]  /*0d90*/  VIADD R93, R2, 0xdaa66d2b ;  /* 0xdaa66d2b025d7836 */ /* 0x000fe40000000000 */
        /* <DEDUP_REMOVED lines=9> */
[----:B------:R-:W-:-:S03]  /*0e30*/  IADD3 R97, PT, PT, R3, -0x126145ec, RZ ;  /* 0xed9eba1403617810 */ /* 0x000fc60007ffe0ff */
[----:B------:R-:W-:Y:S01]  /*0e40*/  IMAD.HI.U32 R6, R92, -0x326172a9, RZ ;  /* 0xcd9e8d575c067827 */ /* 0x000fe200078e00ff */
[----:B------:R-:W-:Y:S02]  /*0e50*/  LOP3.LUT R95, R97, R96, R95, 0x96, !PT ;  /* 0x00000060615f7212 */ /* 0x000fe400078e965f */
[----:B------:R-:W-:Y:S01]  /*0e60*/  IADD3 R97, PT, PT, R3, -0x56f99767, RZ ;  /* 0xa906689903617810 */ /* 0x000fe20007ffe0ff */
[----:B------:R-:W-:Y:S02]  /*0e70*/  VIADD R94, R2, 0x78dde6e4 ;  /* 0x78dde6e4025e7836 */ /* 0x000fe40000000000 */
[----:B------:R-:W-:-:S03]  /*0e80*/  IMAD R96, R7, -0x2daee0ad, RZ ;  /* 0xd2511f5307607824 */ /* 0x000fc600078e02ff */
        /* <DEDUP_REMOVED lines=8> */
[----:B------:R-:W-:Y:S02]  /*0f10*/  VIADD R96, R3, 0x646e171e ;  /* 0x646e171e03607836 */ /* 0x000fe40000000000 */
[----:B------:R-:W-:Y:S02]  /*0f20*/  IMAD R97, R6, -0x2daee0ad, RZ ;  /* 0xd2511f5306617824 */ /* 0x000fe400078e02ff */
[----:B------:R-:W-:-:S04]  /*0f30*/  IMAD.HI.U32 R94, R92, -0x2daee0ad, RZ ;  /* 0xd2511f535c5e7827 */ /* 0x000fc800078e00ff */
[----:B------:R-:W-:Y:S01]  /*0f40*/  IMAD.HI.U32 R6, R7, -0x326172a9, RZ ;  /* 0xcd9e8d5707067827 */ /* 0x000fe200078e00ff */
[----:B------:R-:W-:Y:S02]  /*0f50*/  LOP3.LUT R94, R96, R97, R94, 0x96, !PT ;  /* 0x00000061605e7212 */ /* 0x000fe400078e965e */
[----:B------:R-:W-:Y:S01]  /*0f60*/  SHF.R.S32.HI R96, RZ, 0x2, R4 ;  /* 0x00000002ff607819 */ /* 0x000fe20000011404 */
[C---:B------:R-:W-:Y:S01]  /*0f70*/  VIADD R93, R2.reuse, 0xb54cda56 ;  /* 0xb54cda56025d7836 */ /* 0x040fe20000000000 */
[----:B------:R-:W-:Y:S01]  /*0f80*/  SHF.L.U32 R4, R5, 0x5, RZ ;  /* 0x0000000505047819 */ /* 0x000fe200000006ff */
[----:B------:R-:W-:Y:S01]  /*0f90*/  VIADD R5, R2, 0x5384540f ;  /* 0x5384540f02057836 */ /* 0x000fe20000000000 */
[----:B------:R-:W-:Y:S01]  /*0fa0*/  LOP3.LUT R97, R96, 0xff, RZ, 0xc0, !PT ;  /* 0x000000ff60617812 */ /* 0x000fe200078ec0ff */
[----:B------:R-:W-:Y:S01]  /*0fb0*/  IMAD R7, R7, -0x326172a9, RZ ;  /* 0xcd9e8d5707077824 */ /* 0x000fe200078e02ff */
[----:B------:R-:W-:Y:S01]  /*0fc0*/  LOP3.LUT R6, R93, R95, R6, 0x96, !PT ;  /* 0x0000005f5d067212 */ /* 0x000fe200078e9606 */
[----:B------:R-:W-:Y:S01]  /*0fd0*/  IMAD R93, R92, -0x2daee0ad, RZ ;  /* 0xd2511f535c5d7824 */ /* 0x000fe200078e02ff */
[----:B------:R-:W-:Y:S01]  /*0fe0*/  VIADDMNMX R98, R97, -R98, RZ, !PT ;  /* 0x8000006261627246 */ /* 0x000fe200078001ff */
[----:B------:R-:W-:Y:S01]  /*0ff0*/  VIADD R95, R3, 0x1fd5c5a3 ;  /* 0x1fd5c5a3035f7836 */ /* 0x000fe20000000000 */
[----:B------:R-:W-:Y:S01]  /*1000*/  SHF.R.U32.HI R96, RZ, 0x1, R96 ;  /* 0x00000001ff607819 */ /* 0x000fe20000011660 */
[----:B------:R-:W-:Y:S01]  /*1010*/  IMAD.HI.U32 R92, R6, -0x2daee0ad, RZ ;  /* 0xd2511f53065c7827 */ /* 0x000fe200078e00ff */
[----:B------:R-:W-:-:S02]  /*1020*/  LOP3.LUT R100, R4, 0x3e0, RZ, 0xc0, !PT ;  /* 0x000003e004647812 */ /* 0x000fc400078ec0ff */
[----:B------:R-:W-:Y:S01]  /*1030*/  VIMNMX R98, PT, PT, R98, 0x20, PT ;  /* 0x0000002062627848 */ /* 0x000fe20003fe0100 */
[----:B------:R-:W-:Y:S01]  /*1040*/  IMAD.HI.U32 R4, R94, -0x326172a9, RZ ;  /* 0xcd9e8d575e047827 */ /* 0x000fe200078e00ff */
[----:B------:R-:W-:Y:S02]  /*1050*/  LOP3.LUT R92, R95, R93, R92, 0x96, !PT ;  /* 0x0000005d5f5c7212 */ /* 0x000fe400078e965c */
[----:B------:R-:W-:Y:S01]  /*1060*/  LOP3.LUT R95, R96, 0x7fffff80, RZ, 0xc0, !PT ;  /* 0x7fffff80605f7812 */ /* 0x000fe200078ec0ff */
[----:B------:R-:W-:Y:S01]  /*1070*/  IMAD R96, R6, -0x2daee0ad, RZ ;  /* 0xd2511f5306607824 */ /* 0x000fe200078e02ff */
[----:B------:R-:W-:Y:S01]  /*1080*/  LOP3.LUT R4, R5, R7, R4, 0x96, !PT ;  /* 0x0000000705047212 */ /* 0x000fe200078e9604 */
[----:B------:R-:W-:Y:S01]  /*1090*/  IMAD R94, R94, -0x326172a9, RZ ;  /* 0xcd9e8d575e5e7824 */ /* 0x000fe200078e02ff */
[----:B------:R-:W-:Y:S01]  /*10a0*/  IADD3 R93, PT, PT, R3, -0x24c28bd8, RZ ;  /* 0xdb3d7428035d7810 */ /* 0x000fe20007ffe0ff */
[----:B------:R-:W-:Y:S01]  /*10b0*/  IMAD R98, R98, 0x4, R95 ;  /* 0x0000000462627824 */ /* 0x000fe200078e025f */
[----:B------:R-:W-:Y:S01]  /*10c0*/  VIADDMNMX R100, R97, -R100, RZ, !PT ;  /* 0x8000006461647246 */ /* 0x000fe200078001ff */
[----:B------:R-:W-:-:S03]  /*10d0*/  IMAD.HI.U32 R7, R4, -0x2daee0ad, RZ ;  /* 0xd2511f5304077827 */ /* 0x000fc600078e00ff */
[----:B------:R-:W-:Y:S01]  /*10e0*/  I2FP.F32.U32 R98, R98 ;  /* 0x0000006200627245 */ /* 0x000fe20000201000 */
[----:B------:R-:W-:Y:S01]  /*10f0*/  IMAD.HI.U32 R5, R92, -0x326172a9, RZ ;  /* 0xcd9e8d575c057827 */ /* 0x000fe200078e00ff */
[----:B------:R-:W-:Y:S02]  /*1100*/  LOP3.LUT R7, R93, R96, R7, 0x96, !PT ;  /* 0x000000605d077212 */ /* 0x000fe400078e9607 */
[----:B------:R1:W0:Y:S01]  /*1110*/  MUFU.RCP R123, R98 ;  /* 0x00000062007b7308 */ /* 0x0002220000001000 */
[----:B------:R-:W-:Y:S01]  /*1120*/  VIADD R6, R2, 0xf1bbcdc8 ;  /* 0xf1bbcdc802067836 */ /* 0x000fe20000000000 */
[----:B------:R-:W-:Y:S01]  /*1130*/  VIMNMX R100, PT, PT, R100, 0x20, PT ;  /* 0x0000002064647848 */ /* 0x000fe20003fe0100 */
[----:B------:R-:W-:Y:S02]  /*1140*/  IMAD R93, R4, -0x2daee0ad, RZ ;  /* 0xd2511f53045d7824 */ /* 0x000fe400078e02ff */
[----:B------:R-:W-:Y:S01]  /*1150*/  IMAD R92, R92, -0x326172a9, RZ ;  /* 0xcd9e8d575c5c7824 */ /* 0x000fe200078e02ff */
[----:B------:R-:W-:Y:S01]  /*1160*/  LOP3.LUT R5, R6, R94, R5, 0x96, !PT ;  /* 0x0000005e06057212 */ /* 0x000fe200078e9605 */
[----:B------:R-:W-:Y:S01]  /*1170*/  IMAD.HI.U32 R125, R7, -0x326172a9, RZ ;  /* 0xcd9e8d57077d7827 */ /* 0x000fe200078e00ff */
[----:B------:R-:W-:-:S03]  /*1180*/  IADD3 R6, PT, PT, R2, -0x700cb87f, RZ ;  /* 0x8ff3478102067810 */ /* 0x000fc60007ffe0ff */
[----:B------:R-:W-:Y:S01]  /*1190*/  IMAD.HI.U32 R126, R5, -0x2daee0ad, RZ ;  /* 0xd2511f53057e7827 */ /* 0x000fe200078e00ff */
[----:B------:R-:W-:-:S03]  /*11a0*/  LOP3.LUT R125, R6, R92, R125, 0x96, !PT ;  /* 0x0000005c067d7212 */ /* 0x000fc600078e967d */
[----:B------:R-:W-:Y:S02]  /*11b0*/  VIADD R4, R3, 0x96a522ad ;  /* 0x96a522ad03047836 */ /* 0x000fe40000000000 */
[----:B------:R-:W-:Y:S02]  /*11c0*/  IMAD R124, R100, 0x4, R95 ;  /* 0x00000004647c7824 */ /* 0x000fe400078e025f */
[----:B------:R-:W-:Y:S01]  /*11d0*/  IMAD R128, R7, -0x326172a9, RZ ;  /* 0xcd9e8d5707807824 */ /* 0x000fe200078e02ff */
[----:B------:R-:W-:Y:S01]  /*11e0*/  LOP3.LUT R126, R4, R93, R126, 0x96, !PT ;  /* 0x0000005d047e7212 */ /* 0x000fe200078e967e */
[----:B01234-:R-:W-:-:S07]  /*11f0*/  IMAD R133, R5, -0x2daee0ad, RZ ;  /* 0xd2511f5305857824 */ /* 0x01ffce00078e02ff */
.L_x_41320:
[----:B-1234-:R-:W0:Y:S01]  /*1200*/  @P0 LDC.64 R134, c[0x0][0x3e0] ;  /* 0x0000f800ff860b82 */ /* 0x01ee220000000a00 */
[----:B------:R-:W-:Y:S02]  /*1210*/  IMAD.MOV.U32 R0, RZ, RZ, 0x3f800000 ;  /* 0x3f800000ff007424 */ /* 0x000fe400078e00ff */
[----:B0-----:R-:W-:-:S05]  /*1220*/  @P0 IMAD.WIDE R134, R122, 0x4, R134 ;  /* 0x000000047a860825 */ /* 0x001fca00078e0286 */
[----:B------:R0:W5:Y:S01]  /*1230*/  @P0 LDG.E R0, desc[UR6][R134.64] ;  /* 0x0000000686000981 */ /* 0x000162000c1e1900 */
[----:B------:R-:W-:Y:S01]  /*1240*/  IMAD R130, R122, UR12, RZ ;  /* 0x0000000c7a827c24 */ /* 0x000fe2000f8e02ff */
[----:B------:R-:W-:Y:S01]  /*1250*/  ISETP.GE.U32.AND P1, PT, R120, 0x100, PT ;  /* 0x000001007800780c */ /* 0x000fe20003f26070 */
[----:B------:R-:W-:Y:S01]  /*1260*/  BSSY.RECONVERGENT B0, `(.L_x_40995) ;  /* 0x0000337000007945 */ /* 0x000fe20003800200 */
[----:B------:R-:W1:Y:S02]  /*1270*/  S2R R131, SR_TID.X ;  /* 0x0000000000837919 */ /* 0x000e640000002100 */
[----:B------:R-:W-:-:S04]  /*1280*/  SHF.R.S32.HI R137, RZ, 0x1f, R130 ;  /* 0x0000001fff897819 */ /* 0x000fc80000011482 */
[----:B------:R-:W-:-:S04]  /*1290*/  LEA.HI R130, R137, R130, RZ, 0x2 ;  /* 0x0000008289827211 */ /* 0x000fc800078f10ff */
[----:B-1----:R-:W-:-:S05]  /*12a0*/  LEA.HI.SX32 R130, R130, R131, 0x1e ;  /* 0x0000008382827211 */ /* 0x002fca00078ff2ff */
[----:B------:R-:W-:Y:S01]  /*12b0*/  IMAD.MOV.U32 R132, RZ, RZ, R130 ;  /* 0x000000ffff847224 */ /* 0x000fe200078e0082 */
[----:B0-----:R-:W-:Y:S06]  /*12c0*/  @!P1 BRA `(.L_x_40996) ;  /* 0x0000003000c09947 */ /* 0x001fec0003800000 */
        /* <DEDUP_REMOVED lines=20> */
.L_x_42283:
[----:B------:R-:W-:Y:S05]  /*1410*/  BRX R134 -0x1420                                       (*"BRANCH_TARGETS .L_x_42284,.L_x_42285,.L_x_42286"*) ;  /* 0xffffffe886f87949 */ /* 0x000fea000383ffff */
.L_x_42286:
[----:B------:R-:W-:Y:S01]  /*1420*/  VIADD R136, R127, 0x1 ;  /* 0x000000017f887836 */ /* 0x000fe20000000000 */
[----:B------:R-:W-:Y:S01]  /*1430*/  MOV R132, R133 ;  /* 0x0000008500847202 */ /* 0x000fe20000000f00 */
[----:B------:R-:W-:Y:S01]  /*1440*/  IMAD.MOV.U32 R135, RZ, RZ, R125 ;  /* 0x000000ffff877224 */ /* 0x000fe200078e007d */
[----:B------:R-:W-:Y:S06]  /*1450*/  BRA `(.L_x_40999) ;  /* 0x00000004003c7947 */ /* 0x000fec0003800000 */
.L_x_42284:
[----:B------:R-:W-:Y:S01]  /*1460*/  IMAD.MOV.U32 R132, RZ, RZ, R133 ;  /* 0x000000ffff847224 */ /* 0x000fe200078e0085 */
[----:B------:R-:W-:Y:S01]  /*1470*/  MOV R136, 0x3 ;  /* 0x0000000300887802 */ /* 0x000fe20000000f00 */
[----:B------:R-:W-:Y:S01]  /*1480*/  IMAD.MOV.U32 R135, RZ, RZ, R126 ;  /* 0x000000ffff877224 */ /* 0x000fe200078e007e */
[----:B------:R-:W-:Y:S06]  /*1490*/  BRA `(.L_x_40999) ;  /* 0x00000004002c7947 */ /* 0x000fec0003800000 */
.L_x_42285:
        /* <DEDUP_REMOVED lines=13> */
.L_x_41001:
[----:B------:R-:W-:Y:S05]  /*1570*/  BSYNC.RECONVERGENT B2 ;  /* 0x0000000000027941 */ /* 0x000fea0003800200 */
.L_x_41000:
        /* <DEDUP_REMOVED lines=61> */
.L_x_40999:
[----:B------:R-:W-:Y:S05]  /*1950*/  BSYNC.RECONVERGENT B1 ;  /* 0x0000000000017941 */ /* 0x000fea0003800200 */
.L_x_40998:
[----:B------:R-:W0:Y:S01]  /*1960*/  LDC R133, c[0x0][0x408] ;  /* 0x00010200ff857b82 */ /* 0x000e220000000800 */
[----:B------:R-:W-:Y:S01]  /*1970*/  I2FP.F32.U32 R138, R135 ;  /* 0x00000087008a7245 */ /* 0x000fe20000201000 */
[----:B------:R-:W-:Y:S01]  /*1980*/  IMAD.MOV.U32 R135, RZ, RZ, 0x2f800000 ;  /* 0x2f800000ff877424 */ /* 0x000fe200078e00ff */
[----:B------:R-:W-:Y:S01]  /*1990*/  ISETP.NE.AND P4, PT, R136, 0x1, PT ;  /* 0x000000018800780c */ /* 0x000fe20003f85270 */
[----:B-----5:R-:W-:Y:S01]  /*19a0*/  FMUL.FTZ R116, R116, R0 ;  /* 0x0000000074747220 */ /* 0x020fe20000410000 */
[----:B------:R-:W-:Y:S01]  /*19b0*/  BSSY.RECONVERGENT B1, `(.L_x_41002) ;  /* 0x000005e000017945 */ /* 0x000fe20003800200 */
[----:B------:R-:W-:Y:S01]  /*19c0*/  FFMA.FTZ R127, R138, R135, 1.1641532182693481445e-10 ;  /* 0x2f0000008a7f7423 */ /* 0x000fe20000010087 */
[----:B------:R-:W-:Y:S01]  /*19d0*/  IMAD.MOV.U32 R140, RZ, RZ, 0x2 ;  /* 0x00000002ff8c7424 */ /* 0x000fe200078e00ff */
[----:B------:R-:W1:Y:S01]  /*19e0*/  LDC R134, c[0x0][0x404] ;  /* 0x00010100ff867b82 */ /* 0x000e620000000800 */
[----:B------:R-:W-:Y:S01]  /*19f0*/  MOV R137, R128 ;  /* 0x0000008000897202 */ /* 0x000fe20000000f00 */
[----:B0-----:R-:W-:Y:S01]  /*1a00*/  FMUL.FTZ R116, R116, R133 ;  /* 0x0000008574747220 */ /* 0x001fe20000410000 */
[----:B-1----:R-:W-:-:S04]  /*1a10*/  FSETP.GTU.FTZ.AND P3, PT, R127, R134, PT ;  /* 0x000000867f00720b */ /* 0x002fc80003f7c000 */
        /* <DEDUP_REMOVED lines=12> */
.L_x_41004:
        /* <DEDUP_REMOVED lines=13> */
.L_x_41006:
[----:B------:R-:W-:Y:S05]  /*1bb0*/  BSYNC.RECONVERGENT B2 ;  /* 0x0000000000027941 */ /* 0x000fea0003800200 */
.L_x_41005:
        /* <DEDUP_REMOVED lines=61> */
.L_x_41003:
[----:B------:R-:W-:Y:S05]  /*1f90*/  BSYNC.RECONVERGENT B1 ;  /* 0x0000000000017941 */ /* 0x000fea0003800200 */
.L_x_41002:
[----:B------:R-:W-:Y:S01]  /*1fa0*/  I2FP.F32.U32 R136, R137 ;  /* 0x0000008900887245 */ /* 0x000fe20000201000 */
[----:B------:R-:W-:Y:S01]  /*1fb0*/  FMUL.FTZ R138, R117, R0 ;  /* 0x00000000758a7220 */ /* 0x000fe20000410000 */
[----:B------:R-:W-:Y:S01]  /*1fc0*/  ISETP.NE.AND P5, PT, R140, 0x1, PT ;  /* 0x000000018c00780c */ /* 0x000fe20003fa5270 */
[----:B------:R-:W-:Y:S01]  /*1fd0*/  BSSY.RECONVERGENT B1, `(.L_x_41007) ;  /* 0x000005d000017945 */ /* 0x000fe20003800200 */
[----:B------:R-:W-:Y:S02]  /*1fe0*/  IMAD.MOV.U32 R141, RZ, RZ, 0x2 ;  /* 0x00000002ff8d7424 */ /* 0x000fe400078e00ff */
[----:B------:R-:W-:Y:S01]  /*1ff0*/  FFMA.FTZ R117, R136, R135, 1.1641532182693481445e-10 ;  /* 0x2f00000088757423 */ /* 0x000fe20000010087 */
[----:B------:R-:W-:Y:S01]  /*2000*/  FMUL.FTZ R138, R138, R133 ;  /* 0x000000858a8a7220 */ /* 0x000fe20000410000 */
[----:B------:R-:W-:-:S03]  /*2010*/  IMAD.MOV.U32 R127, RZ, RZ, R128 ;  /* 0x000000ffff7f7224 */ /* 0x000fc600078e0080 */
        /* <DEDUP_REMOVED lines=13> */
.L_x_41009:
        /* <DEDUP_REMOVED lines=13> */
.L_x_41011:
[----:B------:R-:W-:Y:S05]  /*21c0*/  BSYNC.RECONVERGENT B2 ;  /* 0x0000000000027941 */ /* 0x000fea0003800200 */
.L_x_41010:
        /* <DEDUP_REMOVED lines=61> */
.L_x_41008:
[----:B------:R-:W-:Y:S05]  /*25a0*/  BSYNC.RECONVERGENT B1 ;  /* 0x0000000000017941 */ /* 0x000fea0003800200 */
.L_x_41007:
[----:B------:R-:W-:Y:S01]  /*25b0*/  I2FP.F32.U32 R136, R127 ;  /* 0x0000007f00887245 */ /* 0x000fe20000201000 */
[----:B------:R-:W-:Y:S01]  /*25c0*/  FMUL.FTZ R118, R118, R0 ;  /* 0x0000000076767220 */ /* 0x000fe20000410000 */
        /* <DEDUP_REMOVED lines=19> */
.L_x_41014:
        /* <DEDUP_REMOVED lines=13> */
.L_x_41016:
[----:B------:R-:W-:Y:S05]  /*27d0*/  BSYNC.RECONVERGENT B2 ;  /* 0x0000000000027941 */ /* 0x000fea0003800200 */
.L_x_41015:
        /* <DEDUP_REMOVED lines=61> */
.L_x_41013:
[----:B------:R-:W-:Y:S05]  /*2bb0*/  BSYNC.RECONVERGENT B1 ;  /* 0x0000000000017941 */ /* 0x000fea0003800200 */
.L_x_41012:
[----:B------:R-:W-:Y:S01]  /*2bc0*/  I2FP.F32.U32 R136, R136 ;  /* 0x0000008800887245 */ /* 0x000fe20000201000 */
[----:B------:R-:W-:-:S04]  /*2bd0*/  FMUL.FTZ R138, R119, R0 ;  /* 0x00000000778a7220 */ /* 0x000fc80000410000 */
[----:B------:R-:W-:Y:S01]  /*2be0*/  FFMA.FTZ R135, R136, R135, 1.1641532182693481445e-10 ;  /* 0x2f00000088877423 */ /* 0x000fe20000010087 */
[----:B------:R-:W-:-:S04]  /*2bf0*/  FMUL.FTZ R138, R138, R133 ;  /* 0x000000858a8a7220 */ /* 0x000fc80000410000 */
[----:B------:R-:W-:-:S04]  /*2c00*/  FSETP.GTU.FTZ.AND P6, PT, R135, R134, PT ;  /* 0x000000868700720b */ /* 0x000fc80003fdc000 */
[----:B------:R-:W-:Y:S02]  /*2c10*/  FSEL R138, R138, RZ, !P6 ;  /* 0x000000ff8a8a7208 */ /* 0x000fe40007000000 */
[----:B------:R-:W-:-:S03]  /*2c20*/  PLOP3.LUT P5, PT, P6, PT, PT, 0x8, 0x80 ;  /* 0x000000000080781c */ /* 0x000fc600037ae170 */
[----:B------:R-:W-:Y:S01]  /*2c30*/  FFMA.FTZ R119, R138, R83, R7 ;  /* 0x000000538a777223 */ /* 0x000fe20000010007 */
[----:B------:R-:W-:Y:S09]  /*2c40*/  BRA `(.L_x_41017) ;  /* 0x0000001800287947 */ /* 0x000ff20003800000 */
.L_x_40997:
        /* <DEDUP_REMOVED lines=16> */
.L_x_41020:
        /* <DEDUP_REMOVED lines=13> */
.L_x_41022:
[----:B------:R-:W-:Y:S05]  /*2e20*/  BSYNC.RECONVERGENT B2 ;  /* 0x0000000000027941 */ /* 0x000fea0003800200 */
.L_x_41021:
        /* <DEDUP_REMOVED lines=61> */
.L_x_41019:
[----:B------:R-:W-:Y:S05]  /*3200*/  BSYNC.RECONVERGENT B1 ;  /* 0x0000000000017941 */ /* 0x000fea0003800200 */
.L_x_41018:
[----:B------:R-:W0:Y:S01]  /*3210*/  LDC R134, c[0x0][0x408] ;  /* 0x00010200ff867b82 */ /* 0x000e220000000800 */
[----:B------:R-:W-:Y:S01]  /*3220*/  ISETP.NE.AND P4, PT, R138, 0x1, PT ;  /* 0x000000018a00780c */ /* 0x000fe20003f85270 */
[----:B-----5:R-:W-:Y:S01]  /*3230*/  FMUL.FTZ R127, R116, R0 ;  /* 0x00000000747f7220 */ /* 0x020fe20000410000 */
[----:B------:R-:W-:Y:S01]  /*3240*/  I2FP.F32.U32 R136, R135 ;  /* 0x0000008700887245 */ /* 0x000fe20000201000 */
[----:B------:R-:W-:Y:S01]  /*3250*/  IMAD.MOV.U32 R135, RZ, RZ, 0x2f800000 ;  /* 0x2f800000ff877424 */ /* 0x000fe200078e00ff */
[----:B------:R-:W-:Y:S01]  /*3260*/  BSSY.RECONVERGENT B1, `(.L_x_41023) ;  /* 0x000005d000017945 */ /* 0x000fe20003800200 */
[----:B------:R-:W-:Y:S01]  /*3270*/  IMAD.MOV.U32 R140, RZ, RZ, 0x2 ;  /* 0x00000002ff8c7424 */ /* 0x000fe200078e00ff */
[----:B------:R-:W-:Y:S01]  /*3280*/  MOV R116, R128 ;  /* 0x0000008000747202 */ /* 0x000fe20000000f00 */
[----:B------:R-:W1:Y:S01]  /*3290*/  LDC R133, c[0x0][0x404] ;  /* 0x00010100ff857b82 */ /* 0x000e620000000800 */
[----:B------:R-:W-:Y:S01]  /*32a0*/  FFMA.FTZ R136, R136, R135, 1.1641532182693481445e-10 ;  /* 0x2f00000088887423 */ /* 0x000fe20000010087 */
[----:B0-----:R-:W-:-:S04]  /*32b0*/  FMUL.FTZ R127, R127, R134 ;  /* 0x000000867f7f7220 */ /* 0x001fc80000410000 */
[----:B-1----:R-:W-:-:S04]  /*32c0*/  FSETP.GTU.FTZ.AND P3, PT, R136, R133, PT ;  /* 0x000000858800720b */ /* 0x002fc80003f7c000 */
        /* <DEDUP_REMOVED lines=11> */
.L_x_41025:
        /* <DEDUP_REMOVED lines=13> */
.L_x_41027:
[----:B------:R-:W-:Y:S05]  /*3450*/  BSYNC.RECONVERGENT B2 ;  /* 0x0000000000027941 */ /* 0x000fea0003800200 */
.L_x_41026:
        /* <DEDUP_REMOVED lines=60> */
[----:B------:R-:W-:-:S07]  /*3820*/  LOP3.LUT R126, R141, R126, R145, 0x96, !PT ;  /* 0x0000007e8d7e7212 */ /* 0x000fce00078e9691 */
.L_x_41024:
[----:B------:R-:W-:Y:S05]  /*3830*/  BSYNC.RECONVERGENT B1 ;  /* 0x0000000000017941 */ /* 0x000fea0003800200 */
.L_x_41023:
[----:B------:R-:W-:Y:S01]  /*3840*/  ISETP.NE.AND P5, PT, R140, 0x1, PT ;  /* 0x000000018c00780c */ /* 0x000fe20003fa5270 */
[----:B------:R-:W-:Y:S01]  /*3850*/  FMUL.FTZ R117, R117, R0 ;  /* 0x0000000075757220 */ /* 0x000fe20000410000 */
[----:B------:R-:W-:Y:S01]  /*3860*/  I2FP.F32.U32 R116, R116 ;  /* 0x0000007400747245 */ /* 0x000fe20000201000 */
[----:B------:R-:W-:Y:S01]  /*3870*/  BSSY.RECONVERGENT B1, `(.L_x_41028) ;  /* 0x000005c000017945 */ /* 0x000fe20003800200 */
[----:B------:R-:W-:Y:S02]  /*3880*/  IMAD.MOV.U32 R138, RZ, RZ, 0x2 ;  /* 0x00000002ff8a7424 */ /* 0x000fe400078e00ff */
[----:B------:R-:W-:Y:S01]  /*3890*/  FMUL.FTZ R117, R117, R134 ;  /* 0x0000008675757220 */ /* 0x000fe20000410000 */
[----:B------:R-:W-:-:S05]  /*38a0*/  FFMA.FTZ R116, R116, R135, 1.1641532182693481445e-10 ;  /* 0x2f00000074747423 */ /* 0x000fca0000010087 */
        /* <DEDUP_REMOVED lines=13> */
.L_x_41030:
        /* <DEDUP_REMOVED lines=13> */
.L_x_41032:
[----:B------:R-:W-:Y:S05]  /*3a50*/  BSYNC.RECONVERGENT B2 ;  /* 0x0000000000027941 */ /* 0x000fea0003800200 */
.L_x_41031:
        /* <DEDUP_REMOVED lines=61> */
.L_x_41029:
[----:B------:R-:W-:Y:S05]  /*3e30*/  BSYNC.RECONVERGENT B1 ;  /* 0x0000000000017941 */ /* 0x000fea0003800200 */
.L_x_41028:
[----:B------:R-:W-:Y:S01]  /*3e40*/  ISETP.NE.AND P6, PT, R138, 0x1, PT ;  /* 0x000000018a00780c */ /* 0x000fe20003fc5270 */
[----:B------:R-:W-:Y:S01]  /*3e50*/  FMUL.FTZ R117, R118, R0 ;  /* 0x0000000076757220 */ /* 0x000fe20000410000 */
[----:B------:R-:W-:Y:S01]  /*3e60*/  I2FP.F32.U32 R116, R116 ;  /* 0x0000007400747245 */ /* 0x000fe20000201000 */
[----:B------:R-:W-:Y:S01]  /*3e70*/  BSSY.RECONVERGENT B1, `(.L_x_41033) ;  /* 0x000005c000017945 */ /* 0x000fe20003800200 */
[----:B------:R-:W-:Y:S02]  /*3e80*/  HFMA2 R127, -RZ, RZ, 0, 1.1920928955078125e-07 ;  /* 0x00000002ff7f7431 */ /* 0x000fe400000001ff */
        /* <DEDUP_REMOVED lines=15> */
.L_x_41035:
        /* <DEDUP_REMOVED lines=13> */
.L_x_41037:
[----:B------:R-:W-:Y:S05]  /*4050*/  BSYNC.RECONVERGENT B2 ;  /* 0x0000000000027941 */ /* 0x000fea0003800200 */
.L_x_41036:
        /* <DEDUP_REMOVED lines=61> */
.L_x_41034:
[----:B------:R-:W-:Y:S05]  /*4430*/  BSYNC.RECONVERGENT B1 ;  /* 0x0000000000017941 */ /* 0x000fea0003800200 */
.L_x_41033:
[----:B------:R-:W-:Y:S01]  /*4440*/  I2FP.F32.U32 R116, R116 ;  /* 0x0000007400747245 */ /* 0x000fe20000201000 */
[----:B------:R-:W-:Y:S01]  /*4450*/  FMUL.FTZ R119, R119, R0 ;  /* 0x0000000077777220 */ /* 0x000fe20000410000 */
[----:B------:R-:W-:Y:S01]  /*4460*/  FMUL.FTZ R117, R136, R81 ;  /* 0x0000005188757220 */ /* 0x000fe20000410000 */
[----:B------:R-:W-:Y:S02]  /*4470*/  FMUL.FTZ R118, R143, R82 ;  /* 0x000000528f767220 */ /* 0x000fe40000410000 */
[----:B------:R-:W-:Y:S01]  /*4480*/  FFMA.FTZ R116, R116, R135, 1.1641532182693481445e-10 ;  /* 0x2f00000074747423 */ /* 0x000fe20000010087 */
[----:B------:R-:W-:-:S04]  /*4490*/  FMUL.FTZ R134, R119, R134 ;  /* 0x0000008677867220 */ /* 0x000fc80000410000 */
[----:B------:R-:W-:Y:S01]  /*44a0*/  FSETP.GTU.FTZ.AND P6, PT, R116, R133, PT ;  /* 0x000000857400720b */ /* 0x000fe20003fdc000 */
[----:B------:R-:W-:-:S03]  /*44b0*/  FMUL.FTZ R116, R137, R80 ;  /* 0x0000005089747220 */ /* 0x000fc60000410000 */
[----:B------:R-:W-:Y:S02]  /*44c0*/  FSEL R134, R134, RZ, !P6 ;  /* 0x000000ff86867208 */ /* 0x000fe40007000000 */
[----:B------:R-:W-:-:S03]  /*44d0*/  PLOP3.LUT P5, PT, P6, PT, PT, 0x8, 0x80 ;  /* 0x000000000080781c */ /* 0x000fc600037ae170 */
[----:B------:R-:W-:-:S10]  /*44e0*/  FMUL.FTZ R119, R134, R83 ;  /* 0x0000005386777220 */ /* 0x000fd40000410000 */
.L_x_41017:
        /* <DEDUP_REMOVED lines=9> */
[C---:B------:R-:W-:Y:S02]  /*4580*/  VIADD R132, R130.reuse, 0x100 ;  /* 0x0000010082847836 */ /* 0x040fe40000000000 */
[----:B0-----:R-:W-:-:S05]  /*4590*/  IMAD.WIDE.U32 R134, R130, 0x10, R134 ;  /* 0x0000001082867825 */ /* 0x001fca00078e0086 */
[----:B------:R0:W-:Y:S01]  /*45a0*/  STG.E.128 desc[UR6][R134.64], R116 ;  /* 0x0000007486007986 */ /* 0x0001e2000c101d06 */
[----:B-1----:R-:W-:-:S05]  /*45b0*/  IMAD.WIDE.U32 R136, R130, 0x4, R136 ;  /* 0x0000000482887825 */ /* 0x002fca00078e0088 */
[----:B------:R0:W-:Y:S02]  /*45c0*/  STG.E desc[UR6][R136.64], R141 ;  /* 0x0000008d88007986 */ /* 0x0001e4000c101906 */
.L_x_40996:
[----:B------:R-:W-:Y:S05]  /*45d0*/  BSYNC.RECONVERGENT B0 ;  /* 0x0000000000007941 */ /* 0x000fea0003800200 */
.L_x_40995:
[----:B------:R-:W-:Y:S01]  /*45e0*/  ISETP.GE.U32.AND P2, PT, R120, 0x200, PT ;  /* 0x000002007800780c */ /* 0x000fe20003f46070 */
[----:B------:R-:W-:Y:S03]  /*45f0*/  BSSY.RECONVERGENT B0, `(.L_x_41038) ;  /* 0x000032f000007945 */ /* 0x000fe60003800200 */
[----:B------:R-:W-:-:S09]  /*4600*/  P2R R143, PR, RZ, 0x4 ;  /* 0x00000004ff8f7803 */ /* 0x000fd20000000000 */
[----:B------:R-:W-:Y:S05]  /*4610*/  @!P2 BRA `(.L_x_41039) ;  /* 0x0000003000b0a947 */ /* 0x000fea0003800000 */
[----:B------:R-:W-:Y:S01]  /*4620*/  ISETP.NE.U32.AND P2, PT, RZ, UR8, PT ;  /* 0x00000008ff007c0c */ /* 0x000fe2000bf45070 */
[----:B------:R-:W1:Y:S03]  /*4630*/  LDC.64 R112, c[0x0][0x390] ;  /* 0x0000e400ff707b82 */ /* 0x000e660000000a00 */
[----:B------:R-:W-:-:S13]  /*4640*/  ISETP.NE.AND.EX P2, PT, RZ, UR9, PT, P2 ;  /* 0x00000009ff007c0c */ /* 0x000fda000bf45320 */
[----:B0-----:R-:W0:Y:S01]  /*4650*/  @P2 LDC.64 R134, c[0x0][0x3a0] ;  /* 0x0000e800ff862b82 */ /* 0x001e220000000a00 */
[----:B-1----:R-:W-:-:S06]  /*4660*/  IMAD.WIDE.U32 R112, R132, 0x10, R112 ;  /* 0x0000001084707825 */ /* 0x002fcc00078e0070 */
[----:B------:R-:W5:Y:S01]  /*4670*/  LDG.E.128 R112, desc[UR6][R112.64] ;  /* 0x0000000670707981 */ /* 0x000f62000c1e1d00 */
[----:B0-----:R-:W-:-:S05]  /*4680*/  @P2 IMAD.WIDE.U32 R134, R132, 0x10, R134 ;  /* 0x0000001084862825 */ /* 0x001fca00078e0086 */
        /* <DEDUP_REMOVED lines=18> */
.L_x_41043:
        /* <DEDUP_REMOVED lines=13> */
.L_x_41045:
[----:B------:R-:W-:Y:S05]  /*4880*/  BSYNC.RECONVERGENT B2 ;  /* 0x0000000000027941 */ /* 0x000fea0003800200 */
.L_x_41044:
        /* <DEDUP_REMOVED lines=61> */
.L_x_41042:
[----:B------:R-:W-:Y:S05]  /*4c60*/  BSYNC.RECONVERGENT B1 ;  /* 0x0000000000017941 */ /* 0x000fea0003800200 */
.L_x_41041:
[----:B------:R-:W0:Y:S01]  /*4c70*/  LDC R133, c[0x0][0x408] ;  /* 0x00010200ff857b82 */ /* 0x000e220000000800 */
[----:B------:R-:W-:Y:S01]  /*4c80*/  I2FP.F32.U32 R127, R136 ;  /* 0x00000088007f7245 */ /* 0x000fe20000201000 */
[----:B------:R-:W-:Y:S02]  /*4c90*/  IMAD.MOV.U32 R136, RZ, RZ, 0x2f800000 ;  /* 0x2f800000ff887424 */ /* 0x000fe400078e00ff */
[----:B-----5:R-:W-:Y:S01]  /*4ca0*/  FMUL.FTZ R138, R112, R0 ;  /* 0x00000000708a7220 */ /* 0x020fe20000410000 */
[----:B------:R-:W-:Y:S01]  /*4cb0*/  ISETP.NE.AND P4, PT, R140, 0x1, PT ;  /* 0x000000018c00780c */ /* 0x000fe20003f85270 */
        /* <DEDUP_REMOVED lines=19> */
.L_x_41048:
        /* <DEDUP_REMOVED lines=13> */
.L_x_41050:
[----:B------:R-:W-:Y:S05]  /*4ec0*/  BSYNC.RECONVERGENT B2 ;  /* 0x0000000000027941 */ /* 0x000fea0003800200 */
.L_x_41049:
        /* <DEDUP_REMOVED lines=61> */
.L_x_41047:
[----:B------:R-:W-:Y:S05]  /*52a0*/  BSYNC.RECONVERGENT B1 ;  /* 0x0000000000017941 */ /* 0x000fea0003800200 */
.L_x_41046:
        /* <DEDUP_REMOVED lines=21> */
.L_x_41053:
        /* <DEDUP_REMOVED lines=13> */
.L_x_41055:
[----:B------:R-:W-:Y:S05]  /*54d0*/  BSYNC.RECONVERGENT B2 ;  /* 0x0000000000027941 */ /* 0x000fea0003800200 */
.L_x_41054:
        /* <DEDUP_REMOVED lines=61> */
.L_x_41052:
[----:B------:R-:W-:Y:S05]  /*58b0*/  BSYNC.RECONVERGENT B1 ;  /* 0x0000000000017941 */ /* 0x000fea0003800200 */
.L_x_41051:
[----:B------:R-:W-:Y:S01]  /*58c0*/  I2FP.F32.U32 R127, R127 ;  /* 0x0000007f007f7245 */ /* 0x000fe20000201000 */
[----:B------:R-:W-:Y:S01]  /*58d0*/  FMUL.FTZ R138, R114, R0 ;  /* 0x00000000728a7220 */ /* 0x000fe20000410000 */
[----:B------:R-:W-:Y:S01]  /*58e0*/  ISETP.NE.AND P5, PT, R144, 0x1, PT ;  /* 0x000000019000780c */ /* 0x000fe20003fa5270 */
[----:B------:R-:W-:Y:S02]  /*58f0*/  BSSY.RECONVERGENT B1, `(.L_x_41056) ;  /* 0x000005d000017945 */ /* 0x000fe40003800200 */
[----:B------:R-:W-:Y:S01]  /*5900*/  FFMA.FTZ R114, R127, R136, 1.1641532182693481445e-10 ;  /* 0x2f0000007f727423 */ /* 0x000fe20000010088 */
[----:B------:R-:W-:Y:S01]  /*5910*/  FMUL.FTZ R138, R138, R133 ;  /* 0x000000858a8a7220 */ /* 0x000fe20000410000 */
[----:B------:R-:W-:-:S03]  /*5920*/  HFMA2 R127, -RZ, RZ, 0, 1.1920928955078125e-07 ;  /* 0x00000002ff7f7431 */ /* 0x000fc600000001ff */
        /* <DEDUP_REMOVED lines=14> */
.L_x_41058:
        /* <DEDUP_REMOVED lines=13> */
.L_x_41060:
[----:B------:R-:W-:Y:S05]  /*5ae0*/  BSYNC.RECONVERGENT B2 ;  /* 0x0000000000027941 */ /* 0x000fea0003800200 */
.L_x_41059:
        /* <DEDUP_REMOVED lines=61> */
.L_x_41057:
[----:B------:R-:W-:Y:S05]  /*5ec0*/  BSYNC.RECONVERGENT B1 ;  /* 0x0000000000017941 */ /* 0x000fea0003800200 */
.L_x_41056:
        /* <DEDUP_REMOVED lines=9> */
.L_x_41040:
        /* <DEDUP_REMOVED lines=16> */
.L_x_41064:
        /* <DEDUP_REMOVED lines=13> */
.L_x_41066:
[----:B------:R-:W-:Y:S05]  /*6130*/  BSYNC.RECONVERGENT B2 ;  /* 0x0000000000027941 */ /* 0x000fea0003800200 */
.L_x_41065:
        /* <DEDUP_REMOVED lines=61> */
.L_x_41063:
[----:B------:R-:W-:Y:S05]  /*6510*/  BSYNC.RECONVERGENT B1 ;  /* 0x0000000000017941 */ /* 0x000fea0003800200 */
.L_x_41062:
[----:B------:R-:W0:Y:S01]  /*6520*/  LDC R135, c[0x0][0x408] ;  /* 0x00010200ff877b82 */ /* 0x000e220000000800 */
[----:B------:R-:W-:Y:S01]  /*6530*/  ISETP.NE.AND P4, PT, R140, 0x1, PT ;  /* 0x000000018c00780c */ /* 0x000fe20003f85270 */
[----:B-----5:R-:W-:Y:S01]  /*6540*/  FMUL.FTZ R112, R112, R0 ;  /* 0x0000000070707220 */ /* 0x020fe20000410000 */
[----:B------:R-:W-:Y:S01]  /*6550*/  I2FP.F32.U32 R127, R136 ;  /* 0x00000088007f7245 */ /* 0x000fe20000201000 */
[----:B------:R-:W-:Y:S01]  /*6560*/  IMAD.MOV.U32 R136, RZ, RZ, 0x2f800000 ;  /* 0x2f800000ff887424 */ /* 0x000fe200078e00ff */
[----:B------:R-:W-:Y:S01]  /*6570*/  BSSY.RECONVERGENT B1, `(.L_x_41067) ;  /* 0x000005d000017945 */ /* 0x000fe20003800200 */
[----:B------:R-:W-:Y:S02]  /*6580*/  IMAD.MOV.U32 R141, RZ, RZ, 0x2 ;  /* 0x00000002ff8d7424 */ /* 0x000fe400078e00ff */
[----:B------:R-:W1:Y:S01]  /*6590*/  LDC R133, c[0x0][0x404] ;  /* 0x00010100ff857b82 */ /* 0x000e620000000800 */
[----:B------:R-:W-:Y:S01]  /*65a0*/  FFMA.FTZ R138, R127, R136, 1.1641532182693481445e-10 ;  /* 0x2f0000007f8a7423 */ /* 0x000fe20000010088 */
[----:B0-----:R-:W-:Y:S01]  /*65b0*/  FMUL.FTZ R137, R112, R135 ;  /* 0x0000008770897220 */ /* 0x001fe20000410000 */
[----:B------:R-:W-:-:S03]  /*65c0*/  MOV R112, R128 ;  /* 0x0000008000707202 */ /* 0x000fc60000000f00 */
        /* <DEDUP_REMOVED lines=12> */
.L_x_41069:
        /* <DEDUP_REMOVED lines=13> */
.L_x_41071:
[----:B------:R-:W-:Y:S05]  /*6760*/  BSYNC.RECONVERGENT B2 ;  /* 0x0000000000027941 */ /* 0x000fea0003800200 */
.L_x_41070:
        /* <DEDUP_REMOVED lines=61> */
.L_x_41068:
[----:B------:R-:W-:Y:S05]  /*6b40*/  BSYNC.RECONVERGENT B1 ;  /* 0x0000000000017941 */ /* 0x000fea0003800200 */
.L_x_41067:
[----:B------:R-:W-:Y:S01]  /*6b50*/  I2FP.F32.U32 R127, R112 ;  /* 0x00000070007f7245 */ /* 0x000fe20000201000 */
[----:B------:R-:W-:Y:S01]  /*6b60*/  BSSY.RECONVERGENT B1, `(.L_x_41072) ;  /* 0x000005e000017945 */ /* 0x000fe20003800200 */
[----:B------:R-:W-:Y:S01]  /*6b70*/  ISETP.NE.AND P5, PT, R141, 0x1, PT ;  /* 0x000000018d00780c */ /* 0x000fe20003fa5270 */
[----:B------:R-:W-:Y:S02]  /*6b80*/  IMAD.MOV.U32 R140, RZ, RZ, 0x2 ;  /* 0x00000002ff8c7424 */ /* 0x000fe400078e00ff */
[----:B------:R-:W-:-:S05]  /*6b90*/  FFMA.FTZ R112, R127, R136, 1.1641532182693481445e-10 ;  /* 0x2f0000007f707423 */ /* 0x000fca0000010088 */
[----:B------:R-:W-:Y:S01]  /*6ba0*/  FSETP.GTU.FTZ.AND P4, PT, R112, R133, PT ;  /* 0x000000857000720b */ /* 0x000fe20003f9c000 */
[----:B------:R-:W-:-:S03]  /*6bb0*/  FMUL.FTZ R112, R113, R0 ;  /* 0x0000000071707220 */ /* 0x000fc60000410000 */
[----:B------:R-:W-:Y:S01]  /*6bc0*/  PLOP3.LUT P3, PT, P4, PT, PT, 0x8, 0x80 ;  /* 0x000000000080781c */ /* 0x000fe2000276e170 */
[----:B------:R-:W-:Y:S01]  /*6bd0*/  FMUL.FTZ R138, R112, R135 ;  /* 0x00000087708a7220 */ /* 0x000fe20000410000 */
[----:B------:R-:W-:-:S04]  /*6be0*/  MOV R112, R128 ;  /* 0x0000008000707202 */ /* 0x000fc80000000f00 */
[----:B------:R-:W-:Y:S01]  /*6bf0*/  FSEL R138, R138, RZ, !P4 ;  /* 0x000000ff8a8a7208 */ /* 0x000fe20006000000 */
        /* <DEDUP_REMOVED lines=9> */
.L_x_41074:
        /* <DEDUP_REMOVED lines=13> */
.L_x_41076:
[----:B------:R-:W-:Y:S05]  /*6d60*/  BSYNC.RECONVERGENT B2 ;  /* 0x0000000000027941 */ /* 0x000fea0003800200 */
.L_x_41075:
        /* <DEDUP_REMOVED lines=58> */
[----:B------:R-:W-:Y:S01]  /*7110*/  MOV R134, R140 ;  /* 0x0000008c00867202 */ /* 0x000fe20000000f00 */
[----:B------:R-:W-:Y:S01]  /*7120*/  IMAD.MOV.U32 R140, RZ, RZ, RZ ;  /* 0x000000ffff8c7224 */ /* 0x000fe200078e00ff */
[----:B------:R-:W-:-:S07]  /*7130*/  LOP3.LUT R126, R127, R126, R141, 0x96, !PT ;  /* 0x0000007e7f7e7212 */ /* 0x000fce00078e968d */
.L_x_41073:
[----:B------:R-:W-:Y:S05]  /*7140*/  BSYNC.RECONVERGENT B1 ;  /* 0x0000000000017941 */ /* 0x000fea0003800200 */
.L_x_41072:
        /* <DEDUP_REMOVED lines=20> */
.L_x_41079:
        /* <DEDUP_REMOVED lines=13> */
.L_x_41081:
[----:B------:R-:W-:Y:S05]  /*7360*/  BSYNC.RECONVERGENT B2 ;  /* 0x0000000000027941 */ /* 0x000fea0003800200 */
.L_x_41080:
        /* <DEDUP_REMOVED lines=58> */
[----:B------:R-:W-:Y:S02]  /*7710*/  LOP3.LUT R125, R113, R112, R145, 0x96, !PT ;  /* 0x00000070717d7212 */ /* 0x000fe400078e9691 */
[----:B------:R-:W-:Y:S01]  /*7720*/  MOV R112, R134 ;  /* 0x0000008600707202 */ /* 0x000fe20000000f00 */
[----:B------:R-:W-:-:S07]  /*7730*/  IMAD.MOV.U32 R134, RZ, RZ, R140 ;  /* 0x000000ffff867224 */ /* 0x000fce00078e008c */
.L_x_41078:
[----:B------:R-:W-:Y:S05]  /*7740*/  BSYNC.RECONVERGENT B1 ;  /* 0x0000000000017941 */ /* 0x000fea0003800200 */
.L_x_41077:
[----:B------:R-:W-:Y:S01]  /*7750*/  I2FP.F32.U32 R113, R112 ;  /* 0x0000007000717245 */ /* 0x000fe20000201000 */
[----:B------:R-:W-:Y:S01]  /*7760*/  FMUL.FTZ R112, R115, R0 ;  /* 0x0000000073707220 */ /* 0x000fe20000410000 */
[----:B------:R-:W-:-:S03]  /*7770*/  FMUL.FTZ R114, R147, R70 ;  /* 0x0000004693727220 */ /* 0x000fc60000410000 */
[----:B------:R-:W-:Y:S01]  /*7780*/  FFMA.FTZ R136, R113, R136, 1.1641532182693481445e-10 ;  /* 0x2f00000071887423 */ /* 0x000fe20000010088 */
[----:B------:R-:W-:Y:S01]  /*7790*/  FMUL.FTZ R112, R112, R135 ;  /* 0x0000008770707220 */ /* 0x000fe20000410000 */
[----:B------:R-:W-:-:S03]  /*77a0*/  FMUL.FTZ R113, R138, R69 ;  /* 0x000000458a717220 */ /* 0x000fc60000410000 */
[----:B------:R-:W-:-:S04]  /*77b0*/  FSETP.GTU.FTZ.AND P5, PT, R136, R133, PT ;  /* 0x000000858800720b */ /* 0x000fc80003fbc000 */
[----:B------:R-:W-:Y:S01]  /*77c0*/  FSEL R136, R112, RZ, !P5 ;  /* 0x000000ff70887208 */ /* 0x000fe20006800000 */
[----:B------:R-:W-:Y:S01]  /*77d0*/  FMUL.FTZ R112, R137, R68 ;  /* 0x0000004489707220 */ /* 0x000fe20000410000 */
[----:B------:R-:W-:-:S03]  /*77e0*/  PLOP3.LUT P5, PT, P5, PT, PT, 0x8, 0x80 ;  /* 0x000000000080781c */ /* 0x000fc60002fae170 */
[----:B------:R-:W-:-:S10]  /*77f0*/  FMUL.FTZ R115, R136, R71 ;  /* 0x0000004788737220 */ /* 0x000fd40000410000 */
.L_x_41061:
        /* <DEDUP_REMOVED lines=14> */
.L_x_41039:
[----:B------:R-:W-:Y:S05]  /*78e0*/  BSYNC.RECONVERGENT B0 ;  /* 0x0000000000007941 */ /* 0x000fea0003800200 */
.L_x_41038:
[----:B------:R-:W-:Y:S01]  /*78f0*/  ISETP.GE.U32.AND P2, PT, R120, 0x300, PT ;  /* 0x000003007800780c */ /* 0x000fe20003f46070 */
[----:B------:R-:W-:Y:S03]  /*7900*/  BSSY.RECONVERGENT B0, `(.L_x_41082) ;  /* 0x000032f000007945 */ /* 0x000fe60003800200 */
[----:B------:R-:W-:-:S09]  /*7910*/  P2R R144, PR, RZ, 0x4 ;  /* 0x00000004ff907803 */ /* 0x000fd20000000000 */
[----:B------:R-:W-:Y:S05]  /*7920*/  @!P2 BRA `(.L_x_41083) ;  /* 0x0000003000b0a947 */ /* 0x000fea0003800000 */
[----:B------:R-:W-:Y:S01]  /*7930*/  ISETP.NE.U32.AND P2, PT, RZ, UR8, PT ;  /* 0x00000008ff007c0c */ /* 0x000fe2000bf45070 */
[----:B------:R-:W1:Y:S03]  /*7940*/  LDC.64 R92, c[0x0][0x390] ;  /* 0x0000e400ff5c7b82 */ /* 0x000e660000000a00 */
[----:B------:R-:W-:-:S13]  /*7950*/  ISETP.NE.AND.EX P2, PT, RZ, UR9, PT, P2 ;  /* 0x00000009ff007c0c */ /* 0x000fda000bf45320 */
[----:B------:R-:W0:Y:S01]  /*7960*/  @P2 LDC.64 R94, c[0x0][0x3a0] ;  /* 0x0000e800ff5e2b82 */ /* 0x000e220000000a00 */
[----:B-1----:R-:W-:-:S04]  /*7970*/  IMAD.WIDE.U32 R92, R132, 0x10, R92 ;  /* 0x00000010845c7825 */ /* 0x002fc800078e005c */
[----:B0-2---:R-:W-:Y:S02]  /*7980*/  @P2 IMAD.WIDE.U32 R134, R132, 0x10, R94 ;  /* 0x0000001084862825 */ /* 0x005fe400078e005e */
[----:B------:R-:W5:Y:S04]  /*7990*/  LDG.E.128 R92, desc[UR6][R92.64] ;  /* 0x000000065c5c7981 */ /* 0x000f68000c1e1d00 */
        /* <DEDUP_REMOVED lines=18> */
.L_x_41087:
        /* <DEDUP_REMOVED lines=13> */
.L_x_41089:
[----:B------:R-:W-:Y:S05]  /*7b90*/  BSYNC.RECONVERGENT B2 ;  /* 0x0000000000027941 */ /* 0x000fea0003800200 */
.L_x_41088:
        /* <DEDUP_REMOVED lines=61> */
.L_x_41086:
[----:B------:R-:W-:Y:S05]  /*7f70*/  BSYNC.RECONVERGENT B1 ;  /* 0x0000000000017941 */ /* 0x000fea0003800200 */
.L_x_41085:
        /* <DEDUP_REMOVED lines=9> */
[----:B------:R-:W-:Y:S01]  /*8010*/  MOV R137, R128 ;  /* 0x0000008000897202 */ /* 0x000fe20000000f00 */
[----:B0-----:R-:W-:-:S02]  /*8020*/  FMUL.FTZ R138, R138, R133 ;  /* 0x000000858a8a7220 */ /* 0x001fc40000410000 */
        /* <DEDUP_REMOVED lines=13> */
.L_x_41092:
        /* <DEDUP_REMOVED lines=13> */
.L_x_41094:
[----:B------:R-:W-:Y:S05]  /*81d0*/  BSYNC.RECONVERGENT B2 ;  /* 0x0000000000027941 */ /* 0x000fea0003800200 */
.L_x_41093:
        /* <DEDUP_REMOVED lines=61> */
.L_x_41091:
[----:B------:R-:W-:Y:S05]  /*85b0*/  BSYNC.RECONVERGENT B1 ;  /* 0x0000000000017941 */ /* 0x000fea0003800200 */
.L_x_41090:
[----:B------:R-:W-:Y:S01]  /*85c0*/  I2FP.F32.U32 R127, R137 ;  /* 0x00000089007f7245 */ /* 0x000fe20000201000 */
[----:B------:R-:W-:Y:S01]  /*85d0*/  FMUL.FTZ R140, R93, R0 ;  /* 0x000000005d8c7220 */ /* 0x000fe20000410000 */
        /* <DEDUP_REMOVED lines=19> */
.L_x_41097:
        /* <DEDUP_REMOVED lines=13> */
.L_x_41099:
[----:B------:R-:W-:Y:S05]  /*87e0*/  BSYNC.RECONVERGENT B2 ;  /* 0x0000000000027941 */ /* 0x000fea0003800200 */
.L_x_41098:
        /* <DEDUP_REMOVED lines=61> */
.L_x_41096:
[----:B------:R-:W-:Y:S05]  /*8bc0*/  BSYNC.RECONVERGENT B1 ;  /* 0x0000000000017941 */ /* 0x000fea0003800200 */
.L_x_41095:
[----:B------:R-:W-:Y:S01]  /*8bd0*/  I2FP.F32.U32 R127, R127 ;  /* 0x0000007f007f7245 */ /* 0x000fe20000201000 */
[----:B------:R-:W-:Y:S01]  /*8be0*/  FMUL.FTZ R138, R94, R0 ;  /* 0x000000005e8a7220 */ /* 0x000fe20000410000 */
[----:B------:R-:W-:Y:S01]  /*8bf0*/  ISETP.NE.AND P5, PT, R145, 0x1, PT ;  /* 0x000000019100780c */ /* 0x000fe20003fa5270 */
[----:B------:R-:W-:Y:S02]  /*8c00*/  BSSY.RECONVERGENT B1, `(.L_x_41100) ;  /* 0x000005d000017945 */ /* 0x000fe40003800200 */
[----:B------:R-:W-:Y:S01]  /*8c10*/  FFMA.FTZ R94, R127, R136, 1.1641532182693481445e-10 ;  /* 0x2f0000007f5e7423 */ /* 0x000fe20000010088 */
[----:B------:R-:W-:Y:S01]  /*8c20*/  FMUL.FTZ R138, R138, R133 ;  /* 0x000000858a8a7220 */ /* 0x000fe20000410000 */
[----:B------:R-:W-:-:S03]  /*8c30*/  IMAD.MOV.U32 R127, RZ, RZ, 0x2 ;  /* 0x00000002ff7f7424 */ /* 0x000fc600078e00ff */
[----:B------:R-:W-:-:S04]  /*8c40*/  FSETP.GTU.FTZ.AND P4, PT, R94, R135, PT ;  /* 0x000000875e00720b */ /* 0x000fc80003f9c000 */
        /* <DEDUP_REMOVED lines=13> */
.L_x_41102:
        /* <DEDUP_REMOVED lines=13> */
.L_x_41104:
[----:B------:R-:W-:Y:S05]  /*8df0*/  BSYNC.RECONVERGENT B2 ;  /* 0x0000000000027941 */ /* 0x000fea0003800200 */
.L_x_41103:
        /* <DEDUP_REMOVED lines=61> */
.L_x_41101:
[----:B------:R-:W-:Y:S05]  /*91d0*/  BSYNC.RECONVERGENT B1 ;  /* 0x0000000000017941 */ /* 0x000fea0003800200 */
.L_x_41100:
        /* <DEDUP_REMOVED lines=9> */
.L_x_41084:
        /* <DEDUP_REMOVED lines=16> */
.L_x_41108:
        /* <DEDUP_REMOVED lines=13> */
.L_x_41110:
[----:B------:R-:W-:Y:S05]  /*9440*/  BSYNC.RECONVERGENT B2 ;  /* 0x0000000000027941 */ /* 0x000fea0003800200 */
.L_x_41109:
        /* <DEDUP_REMOVED lines=61> */
.L_x_41107:
[----:B------:R-:W-:Y:S05]  /*9820*/  BSYNC.RECONVERGENT B1 ;  /* 0x0000000000017941 */ /* 0x000fea0003800200 */
.L_x_41106:
        /* <DEDUP_REMOVED lines=10> */
[----:B------:R-:W-:-:S02]  /*98d0*/  MOV R92, R128 ;  /* 0x00000080005c7202 */ /* 0x000fc40000000f00 */
        /* <DEDUP_REMOVED lines=12> */
.L_x_41113:
        /* <DEDUP_REMOVED lines=13> */
.L_x_41115:
[----:B------:R-:W-:Y:S05]  /*9a70*/  BSYNC.RECONVERGENT B2 ;  /* 0x0000000000027941 */ /* 0x000fea0003800200 */
.L_x_41114:
        /* <DEDUP_REMOVED lines=61> */
.L_x_41112:
[----:B------:R-:W-:Y:S05]  /*9e50*/  BSYNC.RECONVERGENT B1 ;  /* 0x0000000000017941 */ /* 0x000fea0003800200 */
.L_x_41111:
        /* <DEDUP_REMOVED lines=20> */
.L_x_41118:
        /* <DEDUP_REMOVED lines=13> */
.L_x_41120:
[----:B------:R-:W-:Y:S05]  /*a070*/  BSYNC.RECONVERGENT B2 ;  /* 0x0000000000027941 */ /* 0x000fea0003800200 */
.L_x_41119:
        /* <DEDUP_REMOVED lines=58> */
[----:B------:R-:W-:Y:S02]  /*a420*/  IMAD.MOV.U32 R134, RZ, RZ, R140 ;  /* 0x000000ffff867224 */ /* 0x000fe400078e008c */
[----:B------:R-:W-:Y:S01]  /*a430*/  HFMA2 R140, -RZ, RZ, 0, 0 ;  /* 0x00000000ff8c7431 */ /* 0x000fe200000001ff */
[----:B------:R-:W-:-:S07]  /*a440*/  LOP3.LUT R126, R127, R126, R141, 0x96, !PT ;  /* 0x0000007e7f7e7212 */ /* 0x000fce00078e968d */
.L_x_41117:
[----:B------:R-:W-:Y:S05]  /*a450*/  BSYNC.RECONVERGENT B1 ;  /* 0x0000000000017941 */ /* 0x000fea0003800200 */
.L_x_41116:
[----:B------:R-:W-:Y:S01]  /*a460*/  I2FP.F32.U32 R93, R92 ;  /* 0x0000005c005d7245 */ /* 0x000fe20000201000 */
[----:B------:R-:W-:Y:S01]  /*a470*/  FMUL.FTZ R94, R94, R0 ;  /* 0x000000005e5e7220 */ /* 0x000fe20000410000 */
[----:B------:R-:W-:Y:S01]  /*a480*/  ISETP.NE.AND P5, PT, R140, 0x1, PT ;  /* 0x000000018c00780c */ /* 0x000fe20003fa5270 */
[----:B------:R-:W-:Y:S01]  /*a490*/  BSSY.RECONVERGENT B1, `(.L_x_41121) ;  /* 0x000005c000017945 */ /* 0x000fe20003800200 */
[----:B------:R-:W-:Y:S02]  /*a4a0*/  IMAD.MOV.U32 R127, RZ, RZ, 0x2 ;  /* 0x00000002ff7f7424 */ /* 0x000fe400078e00ff */
[----:B------:R-:W-:Y:S01]  /*a4b0*/  FFMA.FTZ R92, R93, R136, 1.1641532182693481445e-10 ;  /* 0x2f0000005d5c7423 */ /* 0x000fe20000010088 */
[----:B------:R-:W-:-:S04]  /*a4c0*/  FMUL.FTZ R94, R94, R135 ;  /* 0x000000875e5e7220 */ /* 0x000fc80000410000 */
        /* <DEDUP_REMOVED lines=13> */
.L_x_41123:
        /* <DEDUP_REMOVED lines=13> */
.L_x_41125:
[----:B------:R-:W-:Y:S05]  /*a670*/  BSYNC.RECONVERGENT B2 ;  /* 0x0000000000027941 */ /* 0x000fea0003800200 */
.L_x_41124:
        /* <DEDUP_REMOVED lines=61> */
.L_x_41122:
[----:B------:R-:W-:Y:S05]  /*aa50*/  BSYNC.RECONVERGENT B1 ;  /* 0x0000000000017941 */ /* 0x000fea0003800200 */
.L_x_41121:
        /* <DEDUP_REMOVED lines=11> */
.L_x_41105:
        /* <DEDUP_REMOVED lines=14> */
.L_x_41083:
[----:B------:R-:W-:Y:S05]  /*abf0*/  BSYNC.RECONVERGENT B0 ;  /* 0x0000000000007941 */ /* 0x000fea0003800200 */
.L_x_41082:
        /* <DEDUP_REMOVED lines=9> */
[----:B0-23--:R-:W-:Y:S02]  /*ac90*/  @P2 IMAD.WIDE.U32 R134, R132, 0x10, R98 ;  /* 0x0000001084862825 */ /* 0x00dfe400078e0062 */
[----:B------:R-:W5:Y:S04]  /*aca0*/  LDG.E.128 R96, desc[UR6][R96.64] ;  /* 0x0000000660607981 */ /* 0x000f68000c1e1d00 */
        /* <DEDUP_REMOVED lines=18> */
.L_x_41131:
        /* <DEDUP_REMOVED lines=13> */
.L_x_41133:
[----:B------:R-:W-:Y:S05]  /*aea0*/  BSYNC.RECONVERGENT B2 ;  /* 0x0000000000027941 */ /* 0x000fea0003800200 */
.L_x_41132:
        /* <DEDUP_REMOVED lines=61> */
.L_x_41130:
[----:B------:R-:W-:Y:S05]  /*b280*/  BSYNC.RECONVERGENT B1 ;  /* 0x0000000000017941 */ /* 0x000fea0003800200 */
.L_x_41129:
        /* <DEDUP_REMOVED lines=9> */
[----:B------:R-:W-:-:S02]  /*b320*/  IMAD.MOV.U32 R137, RZ, RZ, R128 ;  /* 0x000000ffff897224 */ /* 0x000fc400078e0080 */
        /* <DEDUP_REMOVED lines=14> */
.L_x_41136:
        /* <DEDUP_REMOVED lines=13> */
.L_x_41138:
[----:B------:R-:W-:Y:S05]  /*b4e0*/  BSYNC.RECONVERGENT B2 ;  /* 0x0000000000027941 */ /* 0x000fea0003800200 */
.L_x_41137:
        /* <DEDUP_REMOVED lines=61> */
.L_x_41135:
[----:B------:R-:W-:Y:S05]  /*b8c0*/  BSYNC.RECONVERGENT B1 ;  /* 0x0000000000017941 */ /* 0x000fea0003800200 */
.L_x_41134:
[----:B------:R-:W-:Y:S01]  /*b8d0*/  I2FP.F32.U32 R127, R137 ;  /* 0x00000089007f7245 */ /* 0x000fe20000201000 */
[----:B------:R-:W-:Y:S01]  /*b8e0*/  FMUL.FTZ R140, R97, R0 ;  /* 0x00000000618c7220 */ /* 0x000fe20000410000 */
        /* <DEDUP_REMOVED lines=19> */
.L_x_41141:
        /* <DEDUP_REMOVED lines=13> */
.L_x_41143:
[----:B------:R-:W-:Y:S05]  /*baf0*/  BSYNC.RECONVERGENT B2 ;  /* 0x0000000000027941 */ /* 0x000fea0003800200 */
.L_x_41142:
        /* <DEDUP_REMOVED lines=61> */
.L_x_41140:
[----:B------:R-:W-:Y:S05]  /*bed0*/  BSYNC.RECONVERGENT B1 ;  /* 0x0000000000017941 */ /* 0x000fea0003800200 */
.L_x_41139:
        /* <DEDUP_REMOVED lines=21> */
.L_x_41146:
        /* <DEDUP_REMOVED lines=13> */
.L_x_41148:
[----:B------:R-:W-:Y:S05]  /*c100*/  BSYNC.RECONVERGENT B2 ;  /* 0x0000000000027941 */ /* 0x000fea0003800200 */
.L_x_41147:
        /* <DEDUP_REMOVED lines=61> */
.L_x_41145:
[----:B------:R-:W-:Y:S05]  /*c4e0*/  BSYNC.RECONVERGENT B1 ;  /* 0x0000000000017941 */ /* 0x000fea0003800200 */
.L_x_41144:
        /* <DEDUP_REMOVED lines=9> */
.L_x_41128:
        /* <DEDUP_REMOVED lines=16> */
.L_x_41152:
        /* <DEDUP_REMOVED lines=13> */
.L_x_41154:
[----:B------:R-:W-:Y:S05]  /*c750*/  BSYNC.RECONVERGENT B2 ;  /* 0x0000000000027941 */ /* 0x000fea0003800200 */
.L_x_41153:
        /* <DEDUP_REMOVED lines=61> */
.L_x_41151:
[----:B------:R-:W-:Y:S05]  /*cb30*/  BSYNC.RECONVERGENT B1 ;  /* 0x0000000000017941 */ /* 0x000fea0003800200 */
.L_x_41150:
[----:B------:R-:W0:Y:S01]  /*cb40*/  LDC R133, c[0x0][0x408] ;  /* 0x00010200ff857b82 */ /* 0x000e220000000800 */
[----:B------:R-:W-:Y:S01]  /*cb50*/  I2FP.F32.U32 R127, R136 ;  /* 0x00000088007f7245 */ /* 0x000fe20000201000 */
[----:B------:R-:W-:Y:S01]  /*cb60*/  IMAD.MOV.U32 R136, RZ, RZ, 0x2f800000 ;  /* 0x2f800000ff887424 */ /* 0x000fe200078e00ff */
[----:B------:R-:W-:Y:S01]  /*cb70*/  ISETP.NE.AND P3, PT, R140, 0x1, PT ;  /* 0x000000018c00780c */ /* 0x000fe20003f65270 */
[----:B-----5:R-:W-:Y:S01]  /*cb80*/  FMUL.FTZ R138, R96, R0 ;  /* 0x00000000608a7220 */ /* 0x020fe20000410000 */
        /* <DEDUP_REMOVED lines=18> */
.L_x_41157:
        /* <DEDUP_REMOVED lines=13> */
.L_x_41159:
[----:B------:R-:W-:Y:S05]  /*cd80*/  BSYNC.RECONVERGENT B2 ;  /* 0x0000000000027941 */ /* 0x000fea0003800200 */
.L_x_41158:
        /* <DEDUP_REMOVED lines=61> */
.L_x_41156:
[----:B------:R-:W-:Y:S05]  /*d160*/  BSYNC.RECONVERGENT B1 ;  /* 0x0000000000017941 */ /* 0x000fea0003800200 */
.L_x_41155:
        /* <DEDUP_REMOVED lines=20> */
.L_x_41162:
        /* <DEDUP_REMOVED lines=13> */
.L_x_41164:
[----:B------:R-:W-:Y:S05]  /*d380*/  BSYNC.RECONVERGENT B2 ;  /* 0x0000000000027941 */ /* 0x000fea0003800200 */
.L_x_41163:
        /* <DEDUP_REMOVED lines=61> */
.L_x_41161:
[----:B------:R-:W-:Y:S05]  /*d760*/  BSYNC.RECONVERGENT B1 ;  /* 0x0000000000017941 */ /* 0x000fea0003800200 */
.L_x_41160:
        /* <DEDUP_REMOVED lines=20> */
.L_x_41167:
        /* <DEDUP_REMOVED lines=13> */
.L_x_41169:
[----:B------:R-:W-:Y:S05]  /*d980*/  BSYNC.RECONVERGENT B2 ;  /* 0x0000000000027941 */ /* 0x000fea0003800200 */
.L_x_41168:
        /* <DEDUP_REMOVED lines=61> */
.L_x_41166:
[----:B------:R-:W-:Y:S05]  /*dd60*/  BSYNC.RECONVERGENT B1 ;  /* 0x0000000000017941 */ /* 0x000fea0003800200 */
.L_x_41165:
        /* <DEDUP_REMOVED lines=11> */
.L_x_41149:
        /* <DEDUP_REMOVED lines=14> */
.L_x_41127:
[----:B------:R-:W-:Y:S05]  /*df00*/  BSYNC.RECONVERGENT B0 ;  /* 0x0000000000007941 */ /* 0x000fea0003800200 */
.L_x_41126:
        /* <DEDUP_REMOVED lines=9> */
[----:B0-234-:R-:W-:Y:S02]  /*dfa0*/  @P2 IMAD.WIDE.U32 R134, R132, 0x10, R102 ;  /* 0x0000001084862825 */ /* 0x01dfe400078e0066 */
        /* <DEDUP_REMOVED lines=19> */
.L_x_41175:
        /* <DEDUP_REMOVED lines=13> */
.L_x_41177:
[----:B------:R-:W-:Y:S05]  /*e1b0*/  BSYNC.RECONVERGENT B2 ;  /* 0x0000000000027941 */ /* 0x000fea0003800200 */
.L_x_41176:
        /* <DEDUP_REMOVED lines=61> */
.L_x_41174:
[----:B------:R-:W-:Y:S05]  /*e590*/  BSYNC.RECONVERGENT B1 ;  /* 0x0000000000017941 */ /* 0x000fea0003800200 */
.L_x_41173:
        /* <DEDUP_REMOVED lines=24> */
.L_x_41180:
        /* <DEDUP_REMOVED lines=13> */
.L_x_41182:
[----:B------:R-:W-:Y:S05]  /*e7f0*/  BSYNC.RECONVERGENT B2 ;  /* 0x0000000000027941 */ /* 0x000fea0003800200 */
.L_x_41181:
        /* <DEDUP_REMOVED lines=61> */
.L_x_41179:
[----:B------:R-:W-:Y:S05]  /*ebd0*/  BSYNC.RECONVERGENT B1 ;  /* 0x0000000000017941 */ /* 0x000fea0003800200 */
.L_x_41178:
        /* <DEDUP_REMOVED lines=21> */
.L_x_41185:
        /* <DEDUP_REMOVED lines=13> */
.L_x_41187:
[----:B------:R-:W-:Y:S05]  /*ee00*/  BSYNC.RECONVERGENT B2 ;  /* 0x0000000000027941 */ /* 0x000fea0003800200 */
.L_x_41186:
        /* <DEDUP_REMOVED lines=61> */
.L_x_41184:
[----:B------:R-:W-:Y:S05]  /*f1e0*/  BSYNC.RECONVERGENT B1 ;  /* 0x0000000000017941 */ /* 0x000fea0003800200 */
.L_x_41183:
        /* <DEDUP_REMOVED lines=21> */
.L_x_41190:
        /* <DEDUP_REMOVED lines=13> */
.L_x_41192:
[----:B------:R-:W-:Y:S05]  /*f410*/  BSYNC.RECONVERGENT B2 ;  /* 0x0000000000027941 */ /* 0x000fea0003800200 */
.L_x_41191:
        /* <DEDUP_REMOVED lines=61> */
.L_x_41189:
[----:B------:R-:W-:Y:S05]  /*f7f0*/  BSYNC.RECONVERGENT B1 ;  /* 0x0000000000017941 */ /* 0x000fea0003800200 */
.L_x_41188:
        /* <DEDUP_REMOVED lines=9> */
.L_x_41172:
        /* <DEDUP_REMOVED lines=16> */
.L_x_41196:
        /* <DEDUP_REMOVED lines=13> */
.L_x_41198:
[----:B------:R-:W-:Y:S05]  /*fa60*/  BSYNC.RECONVERGENT B2 ;  /* 0x0000000000027941 */ /* 0x000fea0003800200 */
.L_x_41197:
        /* <DEDUP_REMOVED lines=61> */
.L_x_41195:
[----:B------:R-:W-:Y:S05]  /*fe40*/  BSYNC.RECONVERGENT B1 ;  /* 0x0000000000017941 */ /* 0x000fea0003800200 */
.L_x_41194:
        /* <DEDUP_REMOVED lines=23> */
.L_x_41201:
        /* <DEDUP_REMOVED lines=13> */
.L_x_41203:
[----:B------:R-:W-:Y:S05]  /*10090*/  BSYNC.RECONVERGENT B2 ;  /* 0x0000000000027941 */ /* 0x000fea0003800200 */
.L_x_41202:
        /* <DEDUP_REMOVED lines=61> */
.L_x_41200:
[----:B------:R-:W-:Y:S05]  /*10470*/  BSYNC.RECONVERGENT B1 ;  /* 0x0000000000017941 */ /* 0x000fea0003800200 */
.L_x_41199:
        /* <DEDUP_REMOVED lines=20> */
.L_x_41206:
        /* <DEDUP_REMOVED lines=13> */
.L_x_41208:
[----:B------:R-:W-:Y:S05]  /*10690*/  BSYNC.RECONVERGENT B2 ;  /* 0x0000000000027941 */ /* 0x000fea0003800200 */
.L_x_41207:
        /* <DEDUP_REMOVED lines=61> */
.L_x_41205:
[----:B------:R-:W-:Y:S05]  /*10a70*/  BSYNC.RECONVERGENT B1 ;  /* 0x0000000000017941 */ /* 0x000fea0003800200 */
.L_x_41204:
        /* <DEDUP_REMOVED lines=20> */
.L_x_41211:
        /* <DEDUP_REMOVED lines=13> */
.L_x_41213:
[----:B------:R-:W-:Y:S05]  /*10c90*/  BSYNC.RECONVERGENT B2 ;  /* 0x0000000000027941 */ /* 0x000fea0003800200 */
.L_x_41212:
        /* <DEDUP_REMOVED lines=61> */
.L_x_41210:
[----:B------:R-:W-:Y:S05]  /*11070*/  BSYNC.RECONVERGENT B1 ;  /* 0x0000000000017941 */ /* 0x000fea0003800200 */
.L_x_41209:
        /* <DEDUP_REMOVED lines=11> */
.L_x_41193:
        /* <DEDUP_REMOVED lines=14> */
.L_x_41171:
[----:B------:R-:W-:Y:S05]  /*11210*/  BSYNC.RECONVERGENT B0 ;  /* 0x0000000000007941 */ /* 0x000fea0003800200 */
.L_x_41170:
        /* <DEDUP_REMOVED lines=29> */
.L_x_41219:
        /* <DEDUP_REMOVED lines=13> */
.L_x_41221:
[----:B------:R-:W-:Y:S05]  /*114c0*/  BSYNC.RECONVERGENT B2 ;  /* 0x0000000000027941 */ /* 0x000fea0003800200 */
.L_x_41220:
        /* <DEDUP_REMOVED lines=61> */
.L_x_41218:
[----:B------:R-:W-:Y:S05]  /*118a0*/  BSYNC.RECONVERGENT B1 ;  /* 0x0000000000017941 */ /* 0x000fea0003800200 */
.L_x_41217:
[----:B------:R-:W0:Y:S01]  /*118b0*/  LDC R133, c[0x0][0x408] ;  /* 0x00010200ff857b82 */ /* 0x000e220000000800 */
[----:B------:R-:W-:Y:S01]  /*118c0*/  I2FP.F32.U32 R127, R136 ;  /* 0x00000088007f7245 */ /* 0x000fe20000201000 */
[----:B------:R-:W-:Y:S02]  /*118d0*/  IMAD.MOV.U32 R136, RZ, RZ, 0x2f800000 ;  /* 0x2f800000ff887424 */ /* 0x000fe400078e00ff */
[----:B-----5:R-:W-:Y:S01]  /*118e0*/  FMUL.FTZ R138, R104, R0 ;  /* 0x00000000688a7220 */ /* 0x020fe20000410000 */
[----:B------:R-:W-:Y:S01]  /*118f0*/  ISETP.NE.AND P3, PT, R140, 0x1, PT ;  /* 0x000000018c00780c */ /* 0x000fe20003f65270 */
[----:B------:R-:W-:Y:S01]  /*11900*/  BSSY.RECONVERGENT B1, `(.L_x_41222) ;  /* 0x000005e000017945 */ /* 0x000fe20003800200 */
[----:B------:R-:W-:Y:S01]  /*11910*/  FFMA.FTZ R104, R127, R136, 1.1641532182693481445e-10 ;  /* 0x2f0000007f687423 */ /* 0x000fe20000010088 */
[----:B------:R-:W-:Y:S01]  /*11920*/  MOV R141, 0x2 ;  /* 0x00000002008d7802 */ /* 0x000fe20000000f00 */
        /* <DEDUP_REMOVED lines=16> */
.L_x_41224:
        /* <DEDUP_REMOVED lines=13> */
.L_x_41226:
[----:B------:R-:W-:Y:S05]  /*11b00*/  BSYNC.RECONVERGENT B2 ;  /* 0x0000000000027941 */ /* 0x000fea0003800200 */
.L_x_41225:
        /* <DEDUP_REMOVED lines=61> */
.L_x_41223:
[----:B------:R-:W-:Y:S05]  /*11ee0*/  BSYNC.RECONVERGENT B1 ;  /* 0x0000000000017941 */ /* 0x000fea0003800200 */
.L_x_41222:
        /* <DEDUP_REMOVED lines=21> */
.L_x_41229:
        /* <DEDUP_REMOVED lines=13> */
.L_x_41231:
[----:B------:R-:W-:Y:S05]  /*12110*/  BSYNC.RECONVERGENT B2 ;  /* 0x0000000000027941 */ /* 0x000fea0003800200 */
.L_x_41230:
        /* <DEDUP_REMOVED lines=61> */
.L_x_41228:
[----:B------:R-:W-:Y:S05]  /*124f0*/  BSYNC.RECONVERGENT B1 ;  /* 0x0000000000017941 */ /* 0x000fea0003800200 */
.L_x_41227:
        /* <DEDUP_REMOVED lines=21> */
.L_x_41234:
        /* <DEDUP_REMOVED lines=13> */
.L_x_41236:
[----:B------:R-:W-:Y:S05]  /*12720*/  BSYNC.RECONVERGENT B2 ;  /* 0x0000000000027941 */ /* 0x000fea0003800200 */
.L_x_41235:
        /* <DEDUP_REMOVED lines=61> */
.L_x_41233:
[----:B------:R-:W-:Y:S05]  /*12b00*/  BSYNC.RECONVERGENT B1 ;  /* 0x0000000000017941 */ /* 0x000fea0003800200 */
.L_x_41232:
        /* <DEDUP_REMOVED lines=9> */
.L_x_41216:
        /* <DEDUP_REMOVED lines=16> */
.L_x_41240:
        /* <DEDUP_REMOVED lines=13> */
.L_x_41242:
[----:B------:R-:W-:Y:S05]  /*12d70*/  BSYNC.RECONVERGENT B2 ;  /* 0x0000000000027941 */ /* 0x000fea0003800200 */
.L_x_41241:
        /* <DEDUP_REMOVED lines=61> */
.L_x_41239:
[----:B------:R-:W-:Y:S05]  /*13150*/  BSYNC.RECONVERGENT B1 ;  /* 0x0000000000017941 */ /* 0x000fea0003800200 */
.L_x_41238:
        /* <DEDUP_REMOVED lines=9> */
[----:B------:R-:W-:Y:S02]  /*131f0*/  IMAD.MOV.U32 R127, RZ, RZ, R128 ;  /* 0x000000ffff7f7224 */ /* 0x000fe400078e0080 */
[----:B0-----:R-:W-:Y:S01]  /*13200*/  FMUL.FTZ R137, R138, R133 ;  /* 0x000000858a897220 */ /* 0x001fe20000410000 */
[----:B-1----:R-:W-:-:S04]  /*13210*/  FSETP.GTU.FTZ.AND P2, PT, R104, R135, PT ;  /* 0x000000876800720b */ /* 0x002fc80003f5c000 */
        /* <DEDUP_REMOVED lines=11> */
.L_x_41245:
        /* <DEDUP_REMOVED lines=13> */
.L_x_41247:
[----:B------:R-:W-:Y:S05]  /*133a0*/  BSYNC.RECONVERGENT B2 ;  /* 0x0000000000027941 */ /* 0x000fea0003800200 */
.L_x_41246:
        /* <DEDUP_REMOVED lines=61> */
.L_x_41244:
[----:B------:R-:W-:Y:S05]  /*13780*/  BSYNC.RECONVERGENT B1 ;  /* 0x0000000000017941 */ /* 0x000fea0003800200 */
.L_x_41243:
        /* <DEDUP_REMOVED lines=20> */
.L_x_41250:
        /* <DEDUP_REMOVED lines=13> */
.L_x_41252:
[----:B------:R-:W-:Y:S05]  /*139a0*/  BSYNC.RECONVERGENT B2 ;  /* 0x0000000000027941 */ /* 0x000fea0003800200 */
.L_x_41251:
        /* <DEDUP_REMOVED lines=61> */
.L_x_41249:
[----:B------:R-:W-:Y:S05]  /*13d80*/  BSYNC.RECONVERGENT B1 ;  /* 0x0000000000017941 */ /* 0x000fea0003800200 */
.L_x_41248:
        /* <DEDUP_REMOVED lines=20> */
.L_x_41255:
        /* <DEDUP_REMOVED lines=13> */
.L_x_41257:
[----:B------:R-:W-:Y:S05]  /*13fa0*/  BSYNC.RECONVERGENT B2 ;  /* 0x0000000000027941 */ /* 0x000fea0003800200 */
.L_x_41256:
        /* <DEDUP_REMOVED lines=61> */
.L_x_41254:
[----:B------:R-:W-:Y:S05]  /*14380*/  BSYNC.RECONVERGENT B1 ;  /* 0x0000000000017941 */ /* 0x000fea0003800200 */
.L_x_41253:
        /* <DEDUP_REMOVED lines=11> */
.L_x_41237:
        /* <DEDUP_REMOVED lines=11> */
[----:B-1----:R-:W-:-:S04]  /*144f0*/  IMAD.WIDE.U32 R140, R132, 0x4, R140 ;  /* 0x00000004848c7825 */ /* 0x002fc800078e008c */
[----:B------:R-:W-:Y:S01]  /*14500*/  VIADD R132, R132, 0x100 ;  /* 0x0000010084847836 */ /* 0x000fe20000000000 */
[----:B------:R0:W-:Y:S06]  /*14510*/  STG.E desc[UR6][R140.64], R135 ;  /* 0x000000878c007986 */ /* 0x0001ec000c101906 */
.L_x_41215:
[----:B------:R-:W-:Y:S05]  /*14520*/  BSYNC.RECONVERGENT B0 ;  /* 0x0000000000007941 */ /* 0x000fea0003800200 */
.L_x_41214:
[----:B------:R-:W-:Y:S01]  /*14530*/  ISETP.GE.U32.AND P2, PT, R120, 0x700, PT ;  /* 0x000007007800780c */ /* 0x000fe20003f46070 */
[----:B------:R-:W-:Y:S03]  /*14540*/  BSSY.RECONVERGENT B0, `(.L_x_41258) ;  /* 0x000032e000007945 */ /* 0x000fe60003800200 */
[----:B------:R-:W-:-:S09]  /*14550*/  P2R R152, PR, RZ, 0x4 ;  /* 0x00000004ff987803 */ /* 0x000fd20000000000 */
[----:B------:R-:W-:Y:S05]  /*14560*/  @!P2 BRA `(.L_x_41259) ;  /* 0x0000003000aca947 */ /* 0x000fea0003800000 */
[----:B------:R-:W-:Y:S01]  /*14570*/  ISETP.NE.U32.AND P2, PT, RZ, UR8, PT ;  /* 0x00000008ff007c0c */ /* 0x000fe2000bf45070 */
[----:B------:R-:W1:Y:S03]  /*14580*/  LDC.64 R108, c[0x0][0x390] ;  /* 0x0000e400ff6c7b82 */ /* 0x000e660000000a00 */
[----:B------:R-:W-:-:S13]  /*14590*/  ISETP.NE.AND.EX P2, PT, RZ, UR9, PT, P2 ;  /* 0x00000009ff007c0c */ /* 0x000fda000bf45320 */
[----:B0-234-:R-:W0:Y:S01]  /*145a0*/  @P2 LDC.64 R134, c[0x0][0x3a0] ;  /* 0x0000e800ff862b82 */ /* 0x01de220000000a00 */
[----:B-1----:R-:W-:-:S06]  /*145b0*/  IMAD.WIDE.U32 R108, R132, 0x10, R108 ;  /* 0x00000010846c7825 */ /* 0x002fcc00078e006c */
[----:B------:R-:W5:Y:S01]  /*145c0*/  LDG.E.128 R108, desc[UR6][R108.64] ;  /* 0x000000066c6c7981 */ /* 0x000f62000c1e1d00 */
[----:B0-----:R-:W-:-:S05]  /*145d0*/  @P2 IMAD.WIDE.U32 R134, R132, 0x10, R134 ;  /* 0x0000001084862825 */ /* 0x001fca00078e0086 */
        /* <DEDUP_REMOVED lines=18> */
.L_x_41263:
        /* <DEDUP_REMOVED lines=13> */
.L_x_41265:
[----:B------:R-:W-:Y:S05]  /*147d0*/  BSYNC.RECONVERGENT B2 ;  /* 0x0000000000027941 */ /* 0x000fea0003800200 */
.L_x_41264:
        /* <DEDUP_REMOVED lines=61> */
.L_x_41262:
[----:B------:R-:W-:Y:S05]  /*14bb0*/  BSYNC.RECONVERGENT B1 ;  /* 0x0000000000017941 */ /* 0x000fea0003800200 */
.L_x_41261:
        /* <DEDUP_REMOVED lines=24> */
.L_x_41268:
        /* <DEDUP_REMOVED lines=13> */
.L_x_41270:
[----:B------:R-:W-:Y:S05]  /*14e10*/  BSYNC.RECONVERGENT B2 ;  /* 0x0000000000027941 */ /* 0x000fea0003800200 */
.L_x_41269:
        /* <DEDUP_REMOVED lines=61> */
.L_x_41267:
[----:B------:R-:W-:Y:S05]  /*151f0*/  BSYNC.RECONVERGENT B1 ;  /* 0x0000000000017941 */ /* 0x000fea0003800200 */
.L_x_41266:
        /* <DEDUP_REMOVED lines=21> */
.L_x_41273:
        /* <DEDUP_REMOVED lines=13> */
.L_x_41275:
[----:B------:R-:W-:Y:S05]  /*15420*/  BSYNC.RECONVERGENT B2 ;  /* 0x0000000000027941 */ /* 0x000fea0003800200 */
.L_x_41274:
        /* <DEDUP_REMOVED lines=61> */
.L_x_41272:
[----:B------:R-:W-:Y:S05]  /*15800*/  BSYNC.RECONVERGENT B1 ;  /* 0x0000000000017941 */ /* 0x000fea0003800200 */
.L_x_41271:
        /* <DEDUP_REMOVED lines=21> */
.L_x_41278:
        /* <DEDUP_REMOVED lines=13> */
.L_x_41280:
[----:B------:R-:W-:Y:S05]  /*15a30*/  BSYNC.RECONVERGENT B2 ;  /* 0x0000000000027941 */ /* 0x000fea0003800200 */
.L_x_41279:
        /* <DEDUP_REMOVED lines=61> */
.L_x_41277:
[----:B------:R-:W-:Y:S05]  /*15e10*/  BSYNC.RECONVERGENT B1 ;  /* 0x0000000000017941 */ /* 0x000fea0003800200 */
.L_x_41276:
        /* <DEDUP_REMOVED lines=9> */
.L_x_41260:
        /* <DEDUP_REMOVED lines=16> */
.L_x_41284:
        /* <DEDUP_REMOVED lines=13> */
.L_x_41286:
[----:B------:R-:W-:Y:S05]  /*16080*/  BSYNC.RECONVERGENT B2 ;  /* 0x0000000000027941 */ /* 0x000fea0003800200 */
.L_x_41285:
        /* <DEDUP_REMOVED lines=61> */
.L_x_41283:
[----:B------:R-:W-:Y:S05]  /*16460*/  BSYNC.RECONVERGENT B1 ;  /* 0x0000000000017941 */ /* 0x000fea0003800200 */
.L_x_41282:
        /* <DEDUP_REMOVED lines=23> */
.L_x_41289:
        /* <DEDUP_REMOVED lines=13> */
.L_x_41291:
[----:B------:R-:W-:Y:S05]  /*166b0*/  BSYNC.RECONVERGENT B2 ;  /* 0x0000000000027941 */ /* 0x000fea0003800200 */
.L_x_41290:
        /* <DEDUP_REMOVED lines=61> */
.L_x_41288:
[----:B------:R-:W-:Y:S05]  /*16a90*/  BSYNC.RECONVERGENT B1 ;  /* 0x0000000000017941 */ /* 0x000fea0003800200 */
.L_x_41287:
        /* <DEDUP_REMOVED lines=20> */
.L_x_41294:
        /* <DEDUP_REMOVED lines=13> */
.L_x_41296:
[----:B------:R-:W-:Y:S05]  /*16cb0*/  BSYNC.RECONVERGENT B2 ;  /* 0x0000000000027941 */ /* 0x000fea0003800200 */
.L_x_41295:
        /* <DEDUP_REMOVED lines=61> */
.L_x_41293:
[----:B------:R-:W-:Y:S05]  /*17090*/  BSYNC.RECONVERGENT B1 ;  /* 0x0000000000017941 */ /* 0x000fea0003800200 */
.L_x_41292:
        /* <DEDUP_REMOVED lines=20> */
.L_x_41299:
        /* <DEDUP_REMOVED lines=13> */
.L_x_41301:
[----:B------:R-:W-:Y:S05]  /*172b0*/  BSYNC.RECONVERGENT B2 ;  /* 0x0000000000027941 */ /* 0x000fea0003800200 */
.L_x_41300:
        /* <DEDUP_REMOVED lines=61> */
.L_x_41298:
[----:B------:R-:W-:Y:S05]  /*17690*/  BSYNC.RECONVERGENT B1 ;  /* 0x0000000000017941 */ /* 0x000fea0003800200 */
.L_x_41297:
[----:B------:R-:W-:Y:S01]  /*176a0*/  I2FP.F32.U32 R109, R109 ;  /* 0x0000006d006d7245 */ /* 0x000fe20000201000 */
[----:B------:R-:W-:Y:S01]  /*176b0*/  FMUL.FTZ R0, R111, R0 ;  /* 0x000000006f007220 */ /* 0x000fe20000410000 */
[----:B------:R-:W-:Y:S01]  /*176c0*/  FMUL.FTZ R108, R137, R8 ;  /* 0x00000008896c7220 */ /* 0x000fe20000410000 */
[----:B------:R-:W-:Y:S02]  /*176d0*/  FMUL.FTZ R110, R151, R10 ;  /* 0x0000000a976e7220 */ /* 0x000fe40000410000 */
[----:B------:R-:W-:Y:S01]  /*176e0*/  FFMA.FTZ R136, R109, R136, 1.1641532182693481445e-10 ;  /* 0x2f0000006d887423 */ /* 0x000fe20000010088 */
[----:B------:R-:W-:Y:S01]  /*176f0*/  FMUL.FTZ R0, R0, R133 ;  /* 0x0000008500007220 */ /* 0x000fe20000410000 */
[----:B------:R-:W-:-:S03]  /*17700*/  FMUL.FTZ R109, R138, R9 ;  /* 0x000000098a6d7220 */ /* 0x000fc60000410000 */
[----:B------:R-:W-:-:S04]  /*17710*/  FSETP.GTU.FTZ.AND P5, PT, R136, R135, PT ;  /* 0x000000878800720b */ /* 0x000fc80003fbc000 */
[----:B------:R-:W-:Y:S02]  /*17720*/  FSEL R0, R0, RZ, !P5 ;  /* 0x000000ff00007208 */ /* 0x000fe40006800000 */
[----:B------:R-:W-:-:S03]  /*17730*/  PLOP3.LUT P5, PT, P5, PT, PT, 0x8, 0x80 ;  /* 0x000000000080781c */ /* 0x000fc60002fae170 */
[----:B------:R-:W-:-:S10]  /*17740*/  FMUL.FTZ R111, R0, R11 ;  /* 0x0000000b006f7220 */ /* 0x000fd40000410000 */
.L_x_41281:
[----:B------:R-:W0:Y:S01]  /*17750*/  LDC.64 R136, c[0x0][0x3a8] ;  /* 0x0000ea00ff887b82 */ /* 0x000e220000000a00 */
[----:B------:R-:W-:Y:S02]  /*17760*/  SEL R0, RZ, 0x1000000, !P5 ;  /* 0x01000000ff007807 */ /* 0x000fe40006800000 */
[----:B------:R-:W-:Y:S02]  /*17770*/  SEL R133, RZ, 0x10000, !P4 ;  /* 0x00010000ff857807 */ /* 0x000fe40006000000 */
[----:B------:R-:W-:Y:S02]  /*17780*/  SEL R135, RZ, 0x100, !P3 ;  /* 0x00000100ff877807 */ /* 0x000fe40005800000 */
[----:B------:R-:W-:Y:S01]  /*17790*/  SEL R149, RZ, 0x1, !P2 ;  /* 0x00000001ff957807 */ /* 0x000fe20005000000 */
[----:B------:R-:W1:Y:S01]  /*177a0*/  LDC.64 R140, c[0x0][0x3b0] ;  /* 0x0000ec00ff8c7b82 */ /* 0x000e620000000a00 */
[----:B------:R-:W-:Y:S01]  /*177b0*/  IADD3 R0, PT, PT, R135, R0, R133 ;  /* 0x0000000087007210 */ /* 0x000fe20007ffe085 */
[----:B------:R-:W-:-:S03]  /*177c0*/  IMAD.MOV.U32 R133, RZ, RZ, R134 ;  /* 0x000000ffff857224 */ /* 0x000fc600078e0086 */
[----:B------:R-:W-:Y:S01]  /*177d0*/  IADD3 R149, PT, PT, R0, R149, RZ ;  /* 0x0000009500957210 */ /* 0x000fe20007ffe0ff */
[----:B0-----:R-:W-:-:S05]  /*177e0*/  IMAD.WIDE.U32 R136, R132, 0x10, R136 ;  /* 0x0000001084887825 */ /* 0x001fca00078e0088 */
[----:B------:R0:W-:Y:S01]  /*177f0*/  STG.E.128 desc[UR6][R136.64], R108 ;  /* 0x0000006c88007986 */ /* 0x0001e2000c101d06 */
[----:B-1----:R-:W-:-:S05]  /*17800*/  IMAD.WIDE.U32 R140, R132, 0x4, R140 ;  /* 0x00000004848c7825 */ /* 0x002fca00078e008c */
[----:B------:R0:W-:Y:S02]  /*17810*/  STG.E desc[UR6][R140.64], R149 ;  /* 0x000000958c007986 */ /* 0x0001e4000c101906 */
.L_x_41259:
[----:B------:R-:W-:Y:S05]  /*17820*/  BSYNC.RECONVERGENT B0 ;  /* 0x0000000000007941 */ /* 0x000fea0003800200 */
.L_x_41258:
[----:B-----5:R-:W-:Y:S01]  /*17830*/  FADD.FTZ R0, RZ, R116 ;  /* 0x00000074ff007221 */ /* 0x020fe20000010000 */
[C---:B------:R-:W-:Y:S01]  /*17840*/  ISETP.GT.U32.AND P6, PT, R120.reuse, 0x1ff, PT ;  /* 0x000001ff7800780c */ /* 0x040fe20003fc4070 */
[----:B------:R-:W-:Y:S01]  /*17850*/  BSSY.RECONVERGENT B0, `(.L_x_41302) ;  /* 0x000007e000007945 */ /* 0x000fe20003800200 */
[C---:B------:R-:W-:Y:S01]  /*17860*/  ISETP.GT.U32.AND P5, PT, R120.reuse, 0x2ff, PT ;  /* 0x000002ff7800780c */ /* 0x040fe20003fa4070 */
[----:B0-234-:R-:W-:Y:S01]  /*17870*/  FADD.FTZ R135, R117, R0 ;  /* 0x0000000075877221 */ /* 0x01dfe20000010000 */
[C---:B------:R-:W-:Y:S02]  /*17880*/  ISETP.GT.U32.AND P4, PT, R120.reuse, 0x3ff, PT ;  /* 0x000003ff7800780c */ /* 0x040fe40003f84070 */
[----:B------:R-:W-:Y:S01]  /*17890*/  ISETP.GT.U32.AND P3, PT, R120, 0x4ff, PT ;  /* 0x000004ff7800780c */ /* 0x000fe20003f64070 */
[----:B------:R-:W-:Y:S01]  /*178a0*/  FADD.FTZ R0, R118, R135 ;  /* 0x0000008776007221 */ /* 0x000fe20000010000 */
[C---:B------:R-:W-:Y:S02]  /*178b0*/  ISETP.GT.U32.AND P2, PT, R120.reuse, 0x5ff, PT ;  /* 0x000005ff7800780c */ /* 0x040fe40003f44070 */
[----:B------:R-:W-:Y:S01]  /*178c0*/  P2R R132, PR, RZ, 0x1 ;  /* 0x00000001ff847803 */ /* 0x000fe20000000000 */
[----:B------:R-:W-:Y:S01]  /*178d0*/  FADD.FTZ R0, R119, R0 ;  /* 0x0000000077007221 */ /* 0x000fe20000010000 */
[----:B------:R-:W-:-:S02]  /*178e0*/  ISETP.GT.U32.AND P0, PT, R120, 0x6ff, PT ;  /* 0x000006ff7800780c */ /* 0x000fc40003f04070 */
[----:B------:R-:W-:Y:S02]  /*178f0*/  LOP3.LUT R140, R131, 0x1f, RZ, 0xc0, !PT ;  /* 0x0000001f838c7812 */ /* 0x000fe400078ec0ff */
        /* <DEDUP_REMOVED lines=115> */
.L_x_41303:
[----:B------:R-:W-:Y:S05]  /*18030*/  BSYNC.RECONVERGENT B0 ;  /* 0x0000000000007941 */ /* 0x000fea0003800200 */
.L_x_41302:
        /* <DEDUP_REMOVED lines=13> */
.L_x_41305:
[----:B------:R-:W-:Y:S05]  /*18110*/  BSYNC.RECONVERGENT B0 ;  /* 0x0000000000007941 */ /* 0x000fea0003800200 */
.L_x_41304:
[----:B0-----:R-:W0:Y:S01]  /*18120*/  SHFL.DOWN PT, R0, R141, 0x4, 0x1f ;  /* 0x08801f008d007f89 */ /* 0x001e2200000e0000 */
[----:B------:R-:W-:Y:S01]  /*18130*/  I2FP.F32.S32 R149, R141 ;  /* 0x0000008d00957245 */ /* 0x000fe20000201400 */
[----:B------:R-:W-:Y:S01]  /*18140*/  BSSY.RECONVERGENT B0, `(.L_x_41306) ;  /* 0x0000052000007945 */ /* 0x000fe20003800200 */
[----:B------:R-:W-:Y:S01]  /*18150*/  ISETP.NE.AND P2, PT, RZ, UR10, PT ;  /* 0x0000000aff007c0c */ /* 0x000fe2000bf45270 */
[----:B-1----:R-:W1:Y:S01]  /*18160*/  SHFL.DOWN PT, R137, R134, 0x4, 0x1f ;  /* 0x08801f0086897f89 */ /* 0x002e6200000e0000 */
[----:B0-----:R-:W-:Y:S01]  /*18170*/  IMAD.IADD R132, R0, 0x1, R141 ;  /* 0x0000000100847824 */ /* 0x001fe200078e028d */
[----:B------:R-:W-:-:S04]  /*18180*/  I2FP.F32.S32 R140, R0 ;  /* 0x00000000008c7245 */ /* 0x000fc80000201400 */
[----:B------:R-:W-:Y:S01]  /*18190*/  I2FP.F32.S32 R136, R132 ;  /* 0x0000008400887245 */ /* 0x000fe20000201400 */
        /* <DEDUP_REMOVED lines=18> */
[----:B-1----:R-:W-:Y:S01]  /*182c0*/  IMAD.IADD R132, R0, 0x1, R157 ;  /* 0x0000000100847824 */ /* 0x002fe200078e029d */
[----:B------:R-:W-:Y:S01]  /*182d0*/  I2FP.F32.S32 R157, R157 ;  /* 0x0000009d009d7245 */ /* 0x000fe20000201400 */
[----:B------:R-:W-:Y:S01]  /*182e0*/  FMUL.FTZ R149, R148, R148 ;  /* 0x0000009494957220 */ /* 0x000fe20000410000 */
[----:B--2---:R-:W-:Y:S02]  /*182f0*/  FMUL.FTZ R154, R150, R155 ;  /* 0x0000009b969a7220 */ /* 0x004fe40000410000 */
[----:B------:R-:W-:Y:S01]  /*18300*/  I2FP.F32.S32 R156, R132 ;  /* 0x00000084009c7245 */ /* 0x000fe20000201400 */
[----:B------:R-:W-:Y:S02]  /*18310*/  FMUL.FTZ R149, R136, R149 ;  /* 0x0000009588957220 */ /* 0x000fe40000410000 */
[----:B------:R-:W0:Y:S02]  /*18320*/  SHFL.DOWN PT, R155, R154, 0x1, 0x1f ;  /* 0x08201f009a9b7f89 */ /* 0x000e2400000e0000 */
[----:B------:R-:W-:Y:S01]  /*18330*/  FMUL.FTZ R149, R149, R153 ;  /* 0x0000009995957220 */ /* 0x000fe20000410000 */
[----:B------:R-:W1:Y:S01]  /*18340*/  MUFU.RCP R156, R156 ;  /* 0x0000009c009c7308 */ /* 0x000e620000001000 */
[----:B0-----:R-:W-:-:S04]  /*18350*/  FMUL.FTZ R132, R155, R157 ;  /* 0x0000009d9b847220 */ /* 0x001fc80000410000 */
[----:B------:R-:W-:Y:S01]  /*18360*/  FFMA.FTZ R159, R141, R154, R132 ;  /* 0x0000009a8d9f7223 */ /* 0x000fe20000010084 */
[----:B------:R-:W-:Y:S01]  /*18370*/  FADD.FTZ R154, R154, -R155 ;  /* 0x8000009b9a9a7221 */ /* 0x000fe20000010000 */
[----:B------:R-:W0:Y:S02]  /*18380*/  SHFL.DOWN PT, R132, R135, 0x4, 0x1f ;  /* 0x08801f0087847f89 */ /* 0x000e2400000e0000 */
[----:B-1----:R-:W-:Y:S01]  /*18390*/  FMUL.FTZ R159, R156, R159 ;  /* 0x0000009f9c9f7220 */ /* 0x002fe20000410000 */
[----:B------:R-:W-:-:S04]  /*183a0*/  FMUL.FTZ R154, R154, R154 ;  /* 0x0000009a9a9a7220 */ /* 0x000fc80000410000 */
[----:B------:R-:W-:Y:S01]  /*183b0*/  FMUL.FTZ R154, R141, R154 ;  /* 0x0000009a8d9a7220 */ /* 0x000fe20000410000 */
[----:B------:R-:W1:Y:S03]  /*183c0*/  SHFL.IDX PT, R159, R159, RZ, 0x1f ;  /* 0x00001fff9f9f7589 */ /* 0x000e6600000e0000 */
[----:B------:R-:W-:Y:S01]  /*183d0*/  FMUL.FTZ R154, R154, R157 ;  /* 0x0000009d9a9a7220 */ /* 0x000fe20000410000 */
[----:B0-----:R-:W-:-:S04]  /*183e0*/  FADD.FTZ R137, R132, R135 ;  /* 0x0000008784897221 */ /* 0x001fc80000010000 */
[----:B------:R-:W-:Y:S01]  /*183f0*/  FFMA.FTZ R134, R138, R134, R137 ;  /* 0x000000868a867223 */ /* 0x000fe20000010089 */
[----:B-1----:R-:W-:-:S04]  /*18400*/  FMUL.FTZ R0, R159, R159 ;  /* 0x0000009f9f007220 */ /* 0x002fc80000410000 */
[----:B------:R-:W0:Y:S01]  /*18410*/  SHFL.DOWN PT, R137, R134, 0x2, 0x1f ;  /* 0x08401f0086897f89 */ /* 0x000e2200000e0000 */
[----:B------:R-:W-:Y:S02]  /*18420*/  FSEL R158, R0, RZ, P2 ;  /* 0x000000ff009e7208 */ /* 0x000fe40001000000 */
[----:B------:R-:W-:Y:S02]  /*18430*/  FSEL R0, R159, RZ, !P2 ;  /* 0x000000ff9f007208 */ /* 0x000fe40005000000 */
[----:B------:R-:W-:Y:S01]  /*18440*/  ISETP.NE.AND P2, PT, R131, RZ, PT ;  /* 0x000000ff8300720c */ /* 0x000fe20003f45270 */
[----:B0-----:R-:W-:-:S04]  /*18450*/  FADD.FTZ R137, R134, R137 ;  /* 0x0000008986897221 */ /* 0x001fc80000010000 */
[----:B------:R-:W-:-:S05]  /*18460*/  FFMA.FTZ R137, R150, R149, R137 ;  /* 0x0000009596897223 */ /* 0x000fca0000010089 */
[----:B------:R-:W0:Y:S02]  /*18470*/  SHFL.DOWN PT, R132, R137, 0x1, 0x1f ;  /* 0x08201f0089847f89 */ /* 0x000e2400000e0000 */
[----:B0-----:R-:W-:Y:S02]  /*18480*/  FADD.FTZ R135, R137, R132 ;  /* 0x0000008489877221 */ /* 0x001fe40000010000 */
[----:B------:R-:W0:Y:S02]  /*18490*/  LDC R132, c[0x0][0x448] ;  /* 0x00011200ff847b82 */ /* 0x000e240000000800 */
[----:B------:R-:W-:-:S05]  /*184a0*/  FFMA.FTZ R154, R156, R154, R135 ;  /* 0x0000009a9c9a7223 */ /* 0x000fca0000010087 */
        /* <DEDUP_REMOVED lines=27> */
.L_x_41307:
[----:B------:R-:W-:Y:S05]  /*18660*/  BSYNC.RECONVERGENT B0 ;  /* 0x0000000000007941 */ /* 0x000fea0003800200 */
.L_x_41306:
        /* <DEDUP_REMOVED lines=17> */
[----:B------:R-:W-:Y:S01]  /*18780*/  VIADD R130, R130, 0x100 ;  /* 0x0000010082827836 */ /* 0x000fe20000000000 */
[----:B------:R2:W-:Y:S06]  /*18790*/  STG.E.128 desc[UR6][R134.64], R148 ;  /* 0x0000009486007986 */ /* 0x0005ec000c101d06 */
.L_x_41309:
[----:B------:R-:W-:Y:S05]  /*187a0*/  BSYNC.RECONVERGENT B0 ;  /* 0x0000000000007941 */ /* 0x000fea0003800200 */
.L_x_41308:
        /* <DEDUP_REMOVED lines=19> */
.L_x_41311:
[----:B------:R-:W-:Y:S05]  /*188e0*/  BSYNC.RECONVERGENT B0 ;  /* 0x0000000000007941 */ /* 0x000fea0003800200 */
.L_x_41310:
[----:B------:R-:W-:Y:S01]  /*188f0*/  ISETP.NE.AND P1, PT, R145, RZ, PT ;  /* 0x000000ff9100720c */ /* 0x000fe20003f25270 */
        /* <DEDUP_REMOVED lines=18> */
.L_x_41313:
[----:B------:R-:W-:Y:S05]  /*18a20*/  BSYNC.RECONVERGENT B0 ;  /* 0x0000000000007941 */ /* 0x000fea0003800200 */
.L_x_41312:
        /* <DEDUP_REMOVED lines=19> */
.L_x_41315:
[----:B------:R-:W-:Y:S05]  /*18b60*/  BSYNC.RECONVERGENT B0 ;  /* 0x0000000000007941 */ /* 0x000fea0003800200 */
.L_x_41314:
        /* <DEDUP_REMOVED lines=19> */
.L_x_41317:
[----:B------:R-:W-:Y:S05]  /*18ca0*/  BSYNC.RECONVERGENT B0 ;  /* 0x0000000000007941 */ /* 0x000fea0003800200 */
.L_x_41316:
        /* <DEDUP_REMOVED lines=18> */
.L_x_41319:
[----:B------:R-:W-:Y:S05]  /*18dd0*/  BSYNC.RECONVERGENT B0 ;  /* 0x0000000000007941 */ /* 0x000fea0003800200 */
.L_x_41318:
[----:B0-----:R-:W0:Y:S01]  /*18de0*/  LDC.64 R130, c[0x0][0x380] ;  /* 0x0000e000ff827b82 */ /* 0x001e220000000a00 */
[----:B------:R-:W-:Y:S01]  /*18df0*/  UPLOP3.LUT UP1, UPT, UPT, UPT, UP1, 0x40, 0x4 ;  /* 0x000000000004789c */ /* 0x000fe20003f2e810 */
[----:B0-----:R-:W-:-:S04]  /*18e00*/  IADD3 R122, PT, PT, R122, R130, RZ ;  /* 0x000000827a7a7210 */ /* 0x001fc80007ffe0ff */
[----:B------:R-:W-:-:S13]  /*18e10*/  ISETP.GE.AND P1, PT, R122, R131, PT ;  /* 0x000000837a00720c */ /* 0x000fda0003f26270 */
[----:B------:R-:W-:Y:S05]  /*18e20*/  @!P1 BRA `(.L_x_41320) ;  /* 0xfffffe8000f49947 */ /* 0x000fea000383ffff */
[----:B------:R-:W-:Y:S05]  /*18e30*/  EXIT ;  /* 0x000000000000794d */ /* 0x000fea0003800000 */
.L_x_41321:
        /* <DEDUP_REMOVED lines=12> */
.L_x_42447:


//--------------------- .text._ZN10layer_norm13ln_fwd_kernelINS_13Kernel_traitsIfffffjLj7168ELj1ELj1ELj8ELj16ENS_18Kernel_traits_baseILj7168EfffffjLj256EEEEELb1ELb1ELb0ELb1EEEvNS_9FwdParamsE --------------------------
	.section	.text._ZN10layer_norm13ln_fwd_kernelINS_13Kernel_traitsIfffffjLj7168ELj1ELj1ELj8ELj16ENS_18Kernel_traits_baseILj7168EfffffjLj256EEEEELb1ELb1ELb0ELb1EEEvNS_9FwdParamsE,"ax",@progbits
	.align	128
        .global         _ZN10layer_norm13ln_fwd_kernelINS_13Kernel_traitsIfffffjLj7168ELj1ELj1ELj8ELj16ENS_18Kernel_traits_baseILj7168EfffffjLj256EEEEELb1ELb1ELb0ELb1EEEvNS_9FwdParamsE
        .type           _ZN10layer_norm13ln_fwd_kernelINS_13Kernel_traitsIfffffjLj7168ELj1ELj1ELj8ELj16ENS_18Kernel_traits_baseILj7168EfffffjLj256EEEEELb1ELb1ELb0ELb1EEEvNS_9FwdParamsE,@function
        .size           _ZN10layer_norm13ln_fwd_kernelINS_13Kernel_traitsIfffffjLj7168ELj1ELj1ELj8ELj16ENS_18Kernel_traits_baseILj7168EfffffjLj256EEEEELb1ELb1ELb0ELb1EEEvNS_9FwdParamsE,(.L_x_42448 - _ZN10layer_norm13ln_fwd_kernelINS_13Kernel_traitsIfffffjLj7168ELj1ELj1ELj8ELj16ENS_18Kernel_traits_baseILj7168EfffffjLj256EEEEELb1ELb1ELb0ELb1EEEvNS_9FwdParamsE)
        .other          _ZN10layer_norm13ln_fwd_kernelINS_13Kernel_traitsIfffffjLj7168ELj1ELj1ELj8ELj16ENS_18Kernel_traits_baseILj7168EfffffjLj256EEEEELb1ELb1ELb0ELb1EEEvNS_9FwdParamsE,@"STO_CUDA_ENTRY STV_DEFAULT"
_ZN10layer_norm13ln_fwd_kernelINS_13Kernel_traitsIfffffjLj7168ELj1ELj1ELj8ELj16ENS_18Kernel_traits_baseILj7168EfffffjLj256EEEEELb1ELb1ELb0ELb1EEEvNS_9FwdParamsE:
.text._ZN10layer_norm13ln_fwd_kernelINS_13Kernel_traitsIfffffjLj7168ELj1ELj1ELj8ELj16ENS_18Kernel_traits_baseILj7168EfffffjLj256EEEEELb1ELb1ELb0ELb1EEEvNS_9FwdParamsE:
        /* <DEDUP_REMOVED lines=25> */
[----:B------:R-:W0:Y:S01]  /*0190*/  LDC.64 R4, c[0x0][0x3d0] ;  /* 0x0000f400ff047b82 */ /* 0x000e220000000a00 */
[----:B------:R-:W-:-:S04]  /*01a0*/  LOP3.LUT R0, R95, 0xe0, RZ, 0xc0, !PT ;  /* 0x000000e05f007812 */ /* 0x000fc800078ec0ff */
[----:B------:R-:W-:-:S03]  /*01b0*/  LOP3.LUT R9, R0, 0x1f, R95, 0xf8, !PT ;  /* 0x0000001f00097812 */ /* 0x000fc600078ef85f */
        /* <DEDUP_REMOVED lines=27> */
.L_x_41322:
        /* <DEDUP_REMOVED lines=32> */
.L_x_41323:
[----:B------:R-:W1:Y:S02]  /*0570*/  LDCU UR4, c[0x0][0x384] ;  /* 0x00007080ff0477ac */ /* 0x000e640008000800 */
[----:B-1----:R-:W-:-:S13]  /*0580*/  ISETP.GE.AND P0, PT, R122, UR4, PT ;  /* 0x000000047a007c0c */ /* 0x002fda000bf06270 */
[----:B------:R-:W-:Y:S05]  /*0590*/  @P0 EXIT ;  /* 0x000000000000094d */ /* 0x000fea0003800000 */
[----:B------:R-:W1:Y:S01]  /*05a0*/  LDCU UR4, c[0x0][0x360] ;  /* 0x00006c00ff0477ac */ /* 0x000e620008000800 */
[----:B0-----:R-:W-:Y:S01]  /*05b0*/  IMAD.HI.U32 R5, R123, -0x2daee0ad, RZ ;  /* 0xd2511f537b057827 */ /* 0x001fe200078e00ff */
[----:B------:R-:W0:Y:S01]  /*05c0*/  LDC.64 R96, c[0x0][0x3e0] ;  /* 0x0000f800ff607b82 */ /* 0x000e220000000a00 */
[----:B------:R-:W-:Y:S01]  /*05d0*/  LOP3.LUT R140, R140, 0x3, RZ, 0xc0, !PT ;  /* 0x000000038c8c7812 */ /* 0x000fe200078ec0ff */
[----:B------:R-:W2:Y:S01]  /*05e0*/  LDCU UR6, c[0x0][0x404] ;  /* 0x00008080ff0677ac */ /* 0x000ea20008000800 */
[----:B-----5:R-:W-:Y:S01]  /*05f0*/  VIADD R6, R2, 0x9e3779b9 ;  /* 0x9e3779b902067836 */ /* 0x020fe20000000000 */
[----:B------:R-:W-:Y:S01]  /*0600*/  LOP3.LUT R5, R5, R3, RZ, 0x3c, !PT ;  /* 0x0000000305057212 */ /* 0x000fe200078e3cff */
[----:B------:R-:W-:Y:S01]  /*0610*/  IMAD R93, R123, -0x2daee0ad, RZ ;  /* 0xd2511f537b5d7824 */ /* 0x000fe200078e02ff */
[----:B------:R-:W3:Y:S01]  /*0620*/  LDCU UR7, c[0x0][0x408] ;  /* 0x00008100ff0777ac */ /* 0x000ee20008000800 */
[----:B------:R-:W-:Y:S02]  /*0630*/  VIADD R94, R3, 0xbb67ae85 ;  /* 0xbb67ae85035e7836 */ /* 0x000fe40000000000 */
[C---:B------:R-:W-:Y:S01]  /*0640*/  IMAD.HI.U32 R4, R5.reuse, -0x326172a9, RZ ;  /* 0xcd9e8d5705047827 */ /* 0x040fe200078e00ff */
[----:B------:R-:W4:Y:S03]  /*0650*/  LDCU UR12, c[0x0][0x388] ;  /* 0x00007100ff0c77ac */ /* 0x000f260008000800 */
[----:B------:R-:W-:Y:S01]  /*0660*/  IMAD R5, R5, -0x326172a9, RZ ;  /* 0xcd9e8d5705057824 */ /* 0x000fe200078e02ff */
[----:B------:R-:W0:Y:S01]  /*0670*/  LDCU.U8 UR14, c[0x0][0x410] ;  /* 0x00008200ff0e77ac */ /* 0x000e220008000000 */
[----:B------:R-:W-:-:S02]  /*0680*/  IMAD.MOV.U32 R129, RZ, RZ, RZ ;  /* 0x000000ffff817224 */ /* 0x000fc400078e00ff */
[----:B-1----:R-:W-:Y:S01]  /*0690*/  IMAD R124, R122, UR4, R95 ;  /* 0x000000047a7c7c24 */ /* 0x002fe2000f8e025f */
[----:B------:R-:W1:Y:S01]  /*06a0*/  LDCU UR13, c[0x0][0x400] ;  /* 0x00008000ff0d77ac */ /* 0x000e620008000800 */
[----:B------:R-:W-:Y:S02]  /*06b0*/  VIADD R95, R3, 0x646e171e ;  /* 0x646e171e035f7836 */ /* 0x000fe40000000000 */
[----:B------:R-:W-:Y:S01]  /*06c0*/  IMAD.HI.U32 R0, R124, -0x326172a9, RZ ;  /* 0xcd9e8d577c007827 */ /* 0x000fe200078e00ff */
[----:B------:R-:W0:Y:S02]  /*06d0*/  LDCU.64 UR10, c[0x0][0x3a0] ;  /* 0x00007400ff0a77ac */ /* 0x000e240008000a00 */
[----:B0-----:R-:W-:Y:S01]  /*06e0*/  ISETP.NE.U32.AND P0, PT, R96, RZ, PT ;  /* 0x000000ff6000720c */ /* 0x001fe20003f05070 */
[----:B------:R-:W-:Y:S01]  /*06f0*/  IMAD R7, R124, -0x326172a9, RZ ;  /* 0xcd9e8d577c077824 */ /* 0x000fe200078e02ff */
[----:B------:R-:W-:Y:S01]  /*0700*/  LOP3.LUT R0, R125, R0, R2, 0x96, !PT ;  /* 0x000000007d007212 */ /* 0x000fe200078e9602 */
[----:B------:R-:W-:Y:S01]  /*0710*/  UPLOP3.LUT UP0, UPT, UPT, UPT, UPT, 0x40, 0x4 ;  /* 0x000000000004789c */ /* 0x000fe20003f0e870 */
[----:B------:R-:W-:-:S02]  /*0720*/  ISETP.NE.AND.EX P0, PT, R97, RZ, PT, P0 ;  /* 0x000000ff6100720c */ /* 0x000fc40003f05300 */
[----:B------:R-:W-:Y:S01]  /*0730*/  LOP3.LUT R4, R6, R7, R4, 0x96, !PT ;  /* 0x0000000706047212 */ /* 0x000fe200078e9604 */
[----:B------:R-:W-:-:S04]  /*0740*/  IMAD.HI.U32 R92, R0, -0x2daee0ad, RZ ;  /* 0xd2511f53005c7827 */ /* 0x000fc800078e00ff */
[----:B------:R-:W-:Y:S01]  /*0750*/  IMAD.HI.U32 R7, R4, -0x2daee0ad, RZ ;  /* 0xd2511f5304077827 */ /* 0x000fe200078e00ff */
[----:B------:R-:W-:Y:S02]  /*0760*/  LOP3.LUT R92, R94, R93, R92, 0x96, !PT ;  /* 0x0000005d5e5c7212 */ /* 0x000fe400078e965c */
[----:B------:R-:W-:Y:S01]  /*0770*/  IADD3 R93, PT, PT, R3, 0x76cf5d0a, RZ ;  /* 0x76cf5d0a035d7810 */ /* 0x000fe20007ffe0ff */
[----:B------:R-:W-:Y:S02]  /*0780*/  IMAD R94, R0, -0x2daee0ad, RZ ;  /* 0xd2511f53005e7824 */ /* 0x000fe400078e02ff */
[----:B------:R-:W-:-:S03]  /*0790*/  IMAD.HI.U32 R0, R92, -0x326172a9, RZ ;  /* 0xcd9e8d575c007827 */ /* 0x000fc600078e00ff */
[----:B------:R-:W-:Y:S01]  /*07a0*/  LOP3.LUT R7, R93, R94, R7, 0x96, !PT ;  /* 0x0000005e5d077212 */ /* 0x000fe200078e9607 */
[----:B------:R-:W-:Y:S01]  /*07b0*/  VIADD R6, R2, 0x3c6ef372 ;  /* 0x3c6ef37202067836 */ /* 0x000fe20000000000 */
[----:B------:R-:W-:Y:S01]  /*07c0*/  IADD3 R94, PT, PT, R3, 0x32370b8f, RZ ;  /* 0x32370b8f035e7810 */ /* 0x000fe20007ffe0ff */
[----:B------:R-:W-:Y:S02]  /*07d0*/  IMAD R93, R4, -0x2daee0ad, RZ ;  /* 0xd2511f53045d7824 */ /* 0x000fe400078e02ff */
        /* <DEDUP_REMOVED lines=13> */
[----:B------:R-:W-:Y:S02]  /*08b0*/  VIADD R6, R2, 0x78dde6e4 ;  /* 0x78dde6e402067836 */ /* 0x000fe40000000000 */
[----:B------:R-:W-:Y:S02]  /*08c0*/  IMAD R94, R5, -0x2daee0ad, RZ ;  /* 0xd2511f53055e7824 */ /* 0x000fe400078e02ff */
[----:B------:R-:W-:Y:S01]  /*08d0*/  VIADD R93, R3, 0xa9066899 ;  /* 0xa9066899035d7836 */ /* 0x000fe20000000000 */
[----:B------:R-:W-:Y:S01]  /*08e0*/  LOP3.LUT R0, R6, R7, R0, 0x96, !PT ;  /* 0x0000000706007212 */ /* 0x000fe200078e9600 */
[----:B------:R-:W-:Y:S01]  /*08f0*/  IMAD R7, R4, -0x326172a9, RZ ;  /* 0xcd9e8d5704077824 */ /* 0x000fe200078e02ff */
[----:B------:R-:W-:Y:S01]  /*0900*/  IADD3 R6, PT, PT, R2, 0x1715609d, RZ ;  /* 0x1715609d02067810 */ /* 0x000fe20007ffe0ff */
        /* <DEDUP_REMOVED lines=16> */
[----:B------:R-:W-:-:S03]  /*0a10*/  LOP3.LUT R4, R6, R5, R4, 0x96, !PT ;  /* 0x0000000506047212 */ /* 0x000fc600078e9604 */
[C---:B------:R-:W-:Y:S02]  /*0a20*/  VIADD R94, R3.reuse, 0x1fd5c5a3 ;  /* 0x1fd5c5a3035e7836 */ /* 0x040fe40000000000 */
[----:B------:R-:W-:Y:S02]  /*0a30*/  IMAD R95, R0, -0x2daee0ad, RZ ;  /* 0xd2511f53005f7824 */ /* 0x000fe400078e02ff */
[----:B------:R-:W-:Y:S01]  /*0a40*/  IMAD.HI.U32 R6, R4, -0x2daee0ad, RZ ;  /* 0xd2511f5304067827 */ /* 0x000fe200078e00ff */
[----:B------:R-:W-:Y:S02]  /*0a50*/  LOP3.LUT R7, R94, R92, R7, 0x96, !PT ;  /* 0x0000005c5e077212 */ /* 0x000fe400078e9607 */
[----:B------:R-:W-:Y:S01]  /*0a60*/  IADD3 R92, PT, PT, R3, -0x24c28bd8, RZ ;  /* 0xdb3d7428035c7810 */ /* 0x000fe20007ffe0ff */
[----:B------:R-:W-:Y:S02]  /*0a70*/  IMAD R93, R93, -0x326172a9, RZ ;  /* 0xcd9e8d575d5d7824 */ /* 0x000fe400078e02ff */
[----:B------:R-:W-:Y:S01]  /*0a80*/  IMAD.HI.U32 R0, R7, -0x326172a9, RZ ;  /* 0xcd9e8d5707007827 */ /* 0x000fe200078e00ff */
[----:B------:R-:W-:-:S03]  /*0a90*/  LOP3.LUT R6, R92, R95, R6, 0x96, !PT ;  /* 0x0000005f5c067212 */ /* 0x000fc600078e9606 */
[C---:B------:R-:W-:Y:S02]  /*0aa0*/  VIADD R5, R2.reuse, 0xf1bbcdc8 ;  /* 0xf1bbcdc802057836 */ /* 0x040fe40000000000 */
[----:B------:R-:W-:Y:S02]  /*0ab0*/  VIADD R92, R2, 0x8ff34781 ;  /* 0x8ff34781025c7836 */ /* 0x000fe40000000000 */
[----:B------:R-:W-:Y:S01]  /*0ac0*/  IMAD R7, R7, -0x326172a9, RZ ;  /* 0xcd9e8d5707077824 */ /* 0x000fe200078e02ff */
[----:B------:R-:W-:Y:S01]  /*0ad0*/  LOP3.LUT R0, R5, R93, R0, 0x96, !PT ;  /* 0x0000005d05007212 */ /* 0x000fe200078e9600 */
[----:B------:R-:W-:Y:S01]  /*0ae0*/  IMAD.HI.U32 R126, R6, -0x326172a9, RZ ;  /* 0xcd9e8d57067e7827 */ /* 0x000fe200078e00ff */
[----:B------:R-:W-:-:S03]  /*0af0*/  IADD3 R5, PT, PT, R3, -0x695add53, RZ ;  /* 0x96a522ad03057810 */ /* 0x000fc60007ffe0ff */
[----:B------:R-:W-:Y:S01]  /*0b00*/  IMAD R4, R4, -0x2daee0ad, RZ ;  /* 0xd2511f5304047824 */ /* 0x000fe200078e02ff */
[----:B------:R-:W-:Y:S01]  /*0b10*/  LOP3.LUT R126, R92, R7, R126, 0x96, !PT ;  /* 0x000000075c7e7212 */ /* 0x000fe200078e967e */
[----:B------:R-:W-:-:S04]  /*0b20*/  IMAD.HI.U32 R127, R0, -0x2daee0ad, RZ ;  /* 0xd2511f53007f7827 */ /* 0x000fc800078e00ff */
[----:B------:R-:W-:Y:S01]  /*0b30*/  IMAD R128, R6, -0x326172a9, RZ ;  /* 0xcd9e8d5706807824 */ /* 0x000fe200078e02ff */
[----:B------:R-:W-:Y:S01]  /*0b40*/  LOP3.LUT R127, R5, R4, R127, 0x96, !PT ;  /* 0x00000004057f7212 */ /* 0x000fe200078e967f */
[----:B-1234-:R-:W-:-:S07]  /*0b50*/  IMAD R138, R0, -0x2daee0ad, RZ ;  /* 0xd2511f53008a7824 */ /* 0x01efce00078e02ff */
.L_x_41509:
[----:B------:R-:W0:Y:S01]  /*0b60*/  S2R R130, SR_TID.X ;  /* 0x0000000000827919 */ /* 0x000e220000002100 */
[----:B-1----:R-:W1:Y:S01]  /*0b70*/  LDC.64 R120, c[0x0][0x390] ;  /* 0x0000e400ff787b82 */ /* 0x002e620000000a00 */
[----:B------:R-:W-:-:S05]  /*0b80*/  IMAD R0, R122, UR12, RZ ;  /* 0x0000000c7a007c24 */ /* 0x000fca000f8e02ff */
[----:B------:R-:W-:Y:S02]  /*0b90*/  SHF.R.S32.HI R93, RZ, 0x1f, R0 ;  /* 0x0000001fff5d7819 */ /* 0x000fe40000011400 */
[----:B------:R-:W2:Y:S02]  /*0ba0*/  @P0 LDC.64 R96, c[0x0][0x3e0] ;  /* 0x0000f800ff600b82 */ /* 0x000ea40000000a00 */
[----:B------:R-:W-:Y:S01]  /*0bb0*/  LEA.HI R93, R93, R0, RZ, 0x2 ;  /* 0x000000005d5d7211 */ /* 0x000fe200078f10ff */
[----:B------:R-:W-:-:S03]  /*0bc0*/  IMAD.MOV.U32 R0, RZ, RZ, 0x3f800000 ;  /* 0x3f800000ff007424 */ /* 0x000fc600078e00ff */
[----:B0-----:R-:W-:Y:S01]  /*0bd0*/  LEA.HI.SX32 R131, R93, R130, 0x1e ;  /* 0x000000825d837211 */ /* 0x001fe200078ff2ff */
[----:B--2---:R-:W-:-:S04]  /*0be0*/  @P0 IMAD.WIDE R96, R122, 0x4, R96 ;  /* 0x000000047a600825 */ /* 0x004fc800078e0260 */
[----:B-1----:R-:W-:Y:S01]  /*0bf0*/  IMAD.WIDE.U32 R92, R131, 0x10, R120 ;  /* 0x00000010835c7825 */ /* 0x002fe200078e0078 */
[----:B------:R0:W5:Y:S05]  /*0c00*/  @P0 LDG.E R0, desc[UR8][R96.64] ;  /* 0x0000000860000981 */ /* 0x00016a000c1e1900 */
[----:B------:R-:W5:Y:S01]  /*0c10*/  LDG.E.128 R92, desc[UR8][R92.64] ;  /* 0x000000085c5c7981 */ /* 0x000f62000c1e1d00 */
[----:B------:R-:W-:Y:S01]  /*0c20*/  ISETP.NE.U32.AND P1, PT, RZ, UR10, PT ;  /* 0x0000000aff007c0c */ /* 0x000fe2000bf25070 */
[C---:B------:R-:W-:Y:S01]  /*0c30*/  VIADD R134, R3.reuse, 0xbb67ae85 ;  /* 0xbb67ae8503867836 */ /* 0x040fe20000000000 */
[----:B------:R-:W-:Y:S01]  /*0c40*/  IADD3 R132, PT, PT, R3, 0x1fd5c5a3, RZ ;  /* 0x1fd5c5a303847810 */ /* 0x000fe20007ffe0ff */
[C---:B------:R-:W-:Y:S01]  /*0c50*/  VIADD R135, R2.reuse, 0x3c6ef372 ;  /* 0x3c6ef37202877836 */ /* 0x040fe20000000000 */
[----:B------:R-:W-:Y:S01]  /*0c60*/  ISETP.NE.AND.EX P1, PT, RZ, UR11, PT, P1 ;  /* 0x0000000bff007c0c */ /* 0x000fe2000bf25310 */
[----:B------:R-:W-:Y:S01]  /*0c70*/  IMAD.MOV.U32 R137, RZ, RZ, 0x2f800000 ;  /* 0x2f800000ff897424 */ /* 0x000fe200078e00ff */
[----:B------:R-:W-:-:S11]  /*0c80*/  IADD3 R136, PT, PT, R2, -0x255992d5, RZ ;  /* 0xdaa66d2b02887810 */ /* 0x000fd60007ffe0ff */
[----:B0-----:R-:W-:Y:S05]  /*0c90*/  @!P1 BRA `(.L_x_41324) ;  /* 0x0000001400c49947 */ /* 0x001fea0003800000 */
        /* <DEDUP_REMOVED lines=13> */
.L_x_42287:
[----:B------:R-:W-:Y:S05]  /*0d70*/  BRX R96 -0xd80                                         (*"BRANCH_TARGETS .L_x_42288,.L_x_42289,.L_x_42290"*) ;  /* 0xfffffff060a07949 */ /* 0x000fea000383ffff */
.L_x_42290:
[----:B------:R-:W-:Y:S01]  /*0d80*/  VIADD R97, R140, 0x1 ;  /* 0x000000018c617836 */ /* 0x000fe20000000000 */
[----:B------:R-:W-:Y:S01]  /*0d90*/  MOV R98, R126 ;  /* 0x0000007e00627202 */ /* 0x000fe20000000f00 */
[----:B------:R-:W-:Y:S01]  /*0da0*/  IMAD.MOV.U32 R96, RZ, RZ, R138 ;  /* 0x000000ffff607224 */ /* 0x000fe200078e008a */
[----:B------:R-:W-:Y:S06]  /*0db0*/  BRA `(.L_x_41325) ;  /* 0x0000000400247947 */ /* 0x000fec0003800000 */
.L_x_42288:
[----:B------:R-:W-:Y:S01]  /*0dc0*/  IMAD.MOV.U32 R96, RZ, RZ, R138 ;  /* 0x000000ffff607224 */ /* 0x000fe200078e008a */
[----:B------:R-:W-:Y:S01]  /*0dd0*/  MOV R98, R127 ;  /* 0x0000007f00627202 */ /* 0x000fe20000000f00 */
[----:B------:R-:W-:Y:S01]  /*0de0*/  IMAD.MOV.U32 R97, RZ, RZ, 0x3 ;  /* 0x00000003ff617424 */ /* 0x000fe200078e00ff */
[----:B------:R-:W-:Y:S06]  /*0df0*/  BRA `(.L_x_41325) ;  /* 0x0000000400147947 */ /* 0x000fec0003800000 */
.L_x_42289:
        /* <DEDUP_REMOVED lines=12> */
.L_x_41326:
        /* <DEDUP_REMOVED lines=57> */
.L_x_41325:
[----:B------:R-:W-:Y:S01]  /*1250*/  I2FP.F32.U32 R98, R98 ;  /* 0x0000006200627245 */ /* 0x000fe20000201000 */
[----:B-----5:R-:W-:Y:S01]  /*1260*/  FMUL.FTZ R92, R92, R0 ;  /* 0x000000005c5c7220 */ /* 0x020fe20000410000 */
[----:B------:R-:W-:Y:S01]  /*1270*/  ISETP.NE.AND P4, PT, R97, 0x1, PT ;  /* 0x000000016100780c */ /* 0x000fe20003f85270 */
[----:B------:R-:W-:Y:S01]  /*1280*/  UMOV UR5, UR7 ;  /* 0x0000000700057c82 */ /* 0x000fe20008000000 */
[----:B------:R-:W-:Y:S01]  /*1290*/  UMOV UR4, UR6 ;  /* 0x0000000600047c82 */ /* 0x000fe20008000000 */
[----:B------:R-:W-:Y:S01]  /*12a0*/  FFMA.FTZ R98, R98, R137, 1.1641532182693481445e-10 ;  /* 0x2f00000062627423 */ /* 0x000fe20000010089 */
[----:B------:R-:W-:Y:S01]  /*12b0*/  FMUL.FTZ R92, R92, UR5 ;  /* 0x000000055c5c7c20 */ /* 0x000fe20008410000 */
[----:B------:R-:W-:-:S03]  /*12c0*/  IMAD.MOV.U32 R100, RZ, RZ, 0x2 ;  /* 0x00000002ff647424 */ /* 0x000fc600078e00ff */
        /* <DEDUP_REMOVED lines=14> */
.L_x_41328:
        /* <DEDUP_REMOVED lines=12> */
.L_x_41329:
        /* <DEDUP_REMOVED lines=57> */
.L_x_41327:
[----:B------:R-:W-:Y:S01]  /*1800*/  I2FP.F32.U32 R98, R98 ;  /* 0x0000006200627245 */ /* 0x000fe20000201000 */
[----:B------:R-:W-:Y:S01]  /*1810*/  FMUL.FTZ R93, R93, R0 ;  /* 0x000000005d5d7220 */ /* 0x000fe20000410000 */
[----:B------:R-:W-:Y:S01]  /*1820*/  ISETP.NE.AND P5, PT, R100, 0x1, PT ;  /* 0x000000016400780c */ /* 0x000fe20003fa5270 */
[----:B------:R-:W-:Y:S02]  /*1830*/  HFMA2 R99, -RZ, RZ, 0, 1.1920928955078125e-07 ;  /* 0x00000002ff637431 */ /* 0x000fe400000001ff */
[----:B------:R-:W-:Y:S02]  /*1840*/  IMAD.MOV.U32 R97, RZ, RZ, R128 ;  /* 0x000000ffff617224 */ /* 0x000fe400078e0080 */
[----:B------:R-:W-:Y:S01]  /*1850*/  FFMA.FTZ R98, R98, R137, 1.1641532182693481445e-10 ;  /* 0x2f00000062627423 */ /* 0x000fe20000010089 */
[----:B------:R-:W-:-:S04]  /*1860*/  FMUL.FTZ R93, R93, UR5 ;  /* 0x000000055d5d7c20 */ /* 0x000fc80008410000 */
        /* <DEDUP_REMOVED lines=13> */
.L_x_41331:
        /* <DEDUP_REMOVED lines=12> */
.L_x_41332:
        /* <DEDUP_REMOVED lines=23> */
[----:B------:R-:W-:-:S04]  /*1b70*/  IADD3 R99, PT, PT, R2, 0x1715609d, RZ ;  /* 0x1715609d02637810 */ /* 0x000fc80007ffe0ff */
        /* <DEDUP_REMOVED lines=33> */
.L_x_41330:
[----:B------:R-:W-:Y:S01]  /*1d90*/  I2FP.F32.U32 R98, R97 ;  /* 0x0000006100627245 */ /* 0x000fe20000201000 */
[----:B------:R-:W-:Y:S01]  /*1da0*/  FMUL.FTZ R94, R94, R0 ;  /* 0x000000005e5e7220 */ /* 0x000fe20000410000 */
        /* <DEDUP_REMOVED lines=18> */
.L_x_41334:
        /* <DEDUP_REMOVED lines=12> */
.L_x_41335:
        /* <DEDUP_REMOVED lines=57> */
.L_x_41333:
[----:B------:R-:W-:Y:S01]  /*2320*/  I2FP.F32.U32 R98, R98 ;  /* 0x0000006200627245 */ /* 0x000fe20000201000 */
[----:B------:R-:W-:-:S04]  /*2330*/  FMUL.FTZ R95, R95, R0 ;  /* 0x000000005f5f7220 */ /* 0x000fc80000410000 */
[----:B------:R-:W-:Y:S01]  /*2340*/  FFMA.FTZ R98, R98, R137, 1.1641532182693481445e-10 ;  /* 0x2f00000062627423 */ /* 0x000fe20000010089 */
[----:B------:R-:W-:-:S04]  /*2350*/  FMUL.FTZ R95, R95, UR5 ;  /* 0x000000055f5f7c20 */ /* 0x000fc80008410000 */
[----:B------:R-:W-:-:S04]  /*2360*/  FSETP.GTU.FTZ.AND P6, PT, R98, UR4, PT ;  /* 0x0000000462007c0b */ /* 0x000fc8000bfdc000 */
[----:B------:R-:W-:Y:S02]  /*2370*/  FSEL R98, R95, RZ, !P6 ;  /* 0x000000ff5f627208 */ /* 0x000fe40007000000 */
[----:B------:R-:W-:-:S03]  /*2380*/  PLOP3.LUT P5, PT, P6, PT, PT, 0x8, 0x80 ;  /* 0x000000000080781c */ /* 0x000fc600037ae170 */
[----:B------:R-:W-:Y:S01]  /*2390*/  FFMA.FTZ R95, R98, R35, R7 ;  /* 0x00000023625f7223 */ /* 0x000fe20000010007 */
[----:B------:R-:W-:Y:S09]  /*23a0*/  BRA `(.L_x_41336) ;  /* 0x0000001400a47947 */ /* 0x000ff20003800000 */
.L_x_41324:
        /* <DEDUP_REMOVED lines=15> */
.L_x_41338:
        /* <DEDUP_REMOVED lines=12> */
.L_x_41339:
        /* <DEDUP_REMOVED lines=57> */
.L_x_41337:
[----:B------:R-:W-:Y:S01]  /*28f0*/  ISETP.NE.AND P4, PT, R99, 0x1, PT ;  /* 0x000000016300780c */ /* 0x000fe20003f85270 */
[----:B-----5:R-:W-:Y:S01]  /*2900*/  FMUL.FTZ R92, R92, R0 ;  /* 0x000000005c5c7220 */ /* 0x020fe20000410000 */
[----:B------:R-:W-:Y:S01]  /*2910*/  I2FP.F32.U32 R98, R97 ;  /* 0x0000006100627245 */ /* 0x000fe20000201000 */
[----:B------:R-:W-:Y:S01]  /*2920*/  UMOV UR5, UR7 ;  /* 0x0000000700057c82 */ /* 0x000fe20008000000 */
[----:B------:R-:W-:Y:S01]  /*2930*/  UMOV UR4, UR6 ;  /* 0x0000000600047c82 */ /* 0x000fe20008000000 */
[----:B------:R-:W-:Y:S01]  /*2940*/  FMUL.FTZ R97, R92, UR5 ;  /* 0x000000055c617c20 */ /* 0x000fe20008410000 */
[----:B------:R-:W-:Y:S02]  /*2950*/  HFMA2 R100, -RZ, RZ, 0, 1.1920928955078125e-07 ;  /* 0x00000002ff647431 */ /* 0x000fe400000001ff */
[----:B------:R-:W-:Y:S01]  /*2960*/  FFMA.FTZ R98, R98, R137, 1.1641532182693481445e-10 ;  /* 0x2f00000062627423 */ /* 0x000fe20000010089 */
[----:B------:R-:W-:-:S04]  /*2970*/  IMAD.MOV.U32 R92, RZ, RZ, R128 ;  /* 0x000000ffff5c7224 */ /* 0x000fc800078e0080 */
        /* <DEDUP_REMOVED lines=12> */
.L_x_41341:
        /* <DEDUP_REMOVED lines=12> */
.L_x_41342:
        /* <DEDUP_REMOVED lines=55> */
[----:B------:R-:W-:Y:S01]  /*2e70*/  HFMA2 R100, -RZ, RZ, 0, 0 ;  /* 0x00000000ff647431 */ /* 0x000fe200000001ff */
[----:B------:R-:W-:-:S07]  /*2e80*/  LOP3.LUT R126, R99, R126, R103, 0x96, !PT ;  /* 0x0000007e637e7212 */ /* 0x000fce00078e9667 */
.L_x_41340:
[----:B------:R-:W-:Y:S01]  /*2e90*/  ISETP.NE.AND P5, PT, R100, 0x1, PT ;  /* 0x000000016400780c */ /* 0x000fe20003fa5270 */
[----:B------:R-:W-:Y:S01]  /*2ea0*/  FMUL.FTZ R93, R93, R0 ;  /* 0x000000005d5d7220 */ /* 0x000fe20000410000 */
[----:B------:R-:W-:Y:S01]  /*2eb0*/  I2FP.F32.U32 R92, R92 ;  /* 0x0000005c005c7245 */ /* 0x000fe20000201000 */
[----:B------:R-:W-:Y:S02]  /*2ec0*/  IMAD.MOV.U32 R101, RZ, RZ, 0x2 ;  /* 0x00000002ff657424 */ /* 0x000fe400078e00ff */
[----:B------:R-:W-:Y:S02]  /*2ed0*/  FMUL.FTZ R93, R93, UR5 ;  /* 0x000000055d5d7c20 */ /* 0x000fe40008410000 */
[----:B------:R-:W-:-:S05]  /*2ee0*/  FFMA.FTZ R92, R92, R137, 1.1641532182693481445e-10 ;  /* 0x2f0000005c5c7423 */ /* 0x000fca0000010089 */
        /* <DEDUP_REMOVED lines=13> */
.L_x_41344:
        /* <DEDUP_REMOVED lines=12> */
.L_x_41345:
        /* <DEDUP_REMOVED lines=57> */
.L_x_41343:
[----:B------:R-:W-:Y:S01]  /*3410*/  ISETP.NE.AND P6, PT, R101, 0x1, PT ;  /* 0x000000016500780c */ /* 0x000fe20003fc5270 */
[----:B------:R-:W-:Y:S01]  /*3420*/  FMUL.FTZ R94, R94, R0 ;  /* 0x000000005e5e7220 */ /* 0x000fe20000410000 */
[----:B------:R-:W-:Y:S01]  /*3430*/  I2FP.F32.U32 R92, R92 ;  /* 0x0000005c005c7245 */ /* 0x000fe20000201000 */
[----:B------:R-:W-:Y:S02]  /*3440*/  IMAD.MOV.U32 R108, RZ, RZ, 0x2 ;  /* 0x00000002ff6c7424 */ /* 0x000fe400078e00ff */
[----:B------:R-:W-:Y:S02]  /*3450*/  FMUL.FTZ R94, R94, UR5 ;  /* 0x000000055e5e7c20 */ /* 0x000fe40008410000 */
[----:B------:R-:W-:-:S05]  /*3460*/  FFMA.FTZ R92, R92, R137, 1.1641532182693481445e-10 ;  /* 0x2f0000005c5c7423 */ /* 0x000fca0000010089 */
        /* <DEDUP_REMOVED lines=13> */
.L_x_41347:
        /* <DEDUP_REMOVED lines=12> */
.L_x_41348:
        /* <DEDUP_REMOVED lines=57> */
.L_x_41346:
[----:B------:R-:W-:Y:S01]  /*3990*/  I2FP.F32.U32 R92, R92 ;  /* 0x0000005c005c7245 */ /* 0x000fe20000201000 */
[----:B------:R-:W-:Y:S01]  /*39a0*/  FMUL.FTZ R95, R95, R0 ;  /* 0x000000005f5f7220 */ /* 0x000fe20000410000 */
[----:B------:R-:W-:Y:S01]  /*39b0*/  FMUL.FTZ R93, R98, R33 ;  /* 0x00000021625d7220 */ /* 0x000fe20000410000 */
[----:B------:R-:W-:Y:S02]  /*39c0*/  FMUL.FTZ R94, R99, R34 ;  /* 0x00000022635e7220 */ /* 0x000fe40000410000 */
[----:B------:R-:W-:Y:S01]  /*39d0*/  FFMA.FTZ R92, R92, R137, 1.1641532182693481445e-10 ;  /* 0x2f0000005c5c7423 */ /* 0x000fe20000010089 */
[----:B------:R-:W-:-:S04]  /*39e0*/  FMUL.FTZ R95, R95, UR5 ;  /* 0x000000055f5f7c20 */ /* 0x000fc80008410000 */
[----:B------:R-:W-:Y:S01]  /*39f0*/  FSETP.GTU.FTZ.AND P6, PT, R92, UR4, PT ;  /* 0x000000045c007c0b */ /* 0x000fe2000bfdc000 */
[----:B------:R-:W-:-:S03]  /*3a00*/  FMUL.FTZ R92, R97, R32 ;  /* 0x00000020615c7220 */ /* 0x000fc60000410000 */
[----:B------:R-:W-:Y:S02]  /*3a10*/  FSEL R100, R95, RZ, !P6 ;  /* 0x000000ff5f647208 */ /* 0x000fe40007000000 */
[----:B------:R-:W-:-:S03]  /*3a20*/  PLOP3.LUT P5, PT, P6, PT, PT, 0x8, 0x80 ;  /* 0x000000000080781c */ /* 0x000fc600037ae170 */
[----:B------:R-:W-:-:S10]  /*3a30*/  FMUL.FTZ R95, R100, R35 ;  /* 0x00000023645f7220 */ /* 0x000fd40000410000 */
.L_x_41336:
[----:B------:R-:W0:Y:S01]  /*3a40*/  LDC.64 R116, c[0x0][0x3a8] ;  /* 0x0000ea00ff747b82 */ /* 0x000e220000000a00 */
[----:B------:R-:W-:Y:S02]  /*3a50*/  SEL R97, RZ, 0x1000000, !P5 ;  /* 0x01000000ff617807 */ /* 0x000fe40006800000 */
[----:B------:R-:W-:Y:S02]  /*3a60*/  SEL R98, RZ, 0x10000, !P4 ;  /* 0x00010000ff627807 */ /* 0x000fe40006000000 */
[----:B------:R-:W-:Y:S02]  /*3a70*/  SEL R99, RZ, 0x100, !P3 ;  /* 0x00000100ff637807 */ /* 0x000fe40005800000 */
[----:B------:R-:W-:Y:S01]  /*3a80*/  IADD3 R133, PT, PT, R131, 0x100, RZ ;  /* 0x0000010083857810 */ /* 0x000fe20007ffe0ff */
[----:B------:R-:W1:Y:S01]  /*3a90*/  LDC.64 R118, c[0x0][0x3b0] ;  /* 0x0000ec00ff767b82 */ /* 0x000e620000000a00 */
[----:B------:R-:W-:Y:S02]  /*3aa0*/  IADD3 R97, PT, PT, R99, R97, R98 ;  /* 0x0000006163617210 */ /* 0x000fe40007ffe062 */
[----:B------:R-:W-:Y:S01]  /*3ab0*/  SEL R98, RZ, 0x1, !P2 ;  /* 0x00000001ff627807 */ /* 0x000fe20005000000 */
[----:B------:R-:W-:-:S04]  /*3ac0*/  IMAD.WIDE.U32 R100, R133, 0x10, R120 ;  /* 0x0000001085647825 */ /* 0x000fc800078e0078 */
[----:B------:R-:W2:Y:S01]  /*3ad0*/  @P1 LDC.64 R106, c[0x0][0x3a0] ;  /* 0x0000e800ff6a1b82 */ /* 0x000ea20000000a00 */
[----:B------:R-:W-:Y:S02]  /*3ae0*/  IMAD.IADD R97, R97, 0x1, R98 ;  /* 0x0000000161617824 */ /* 0x000fe400078e0262 */
        /* <DEDUP_REMOVED lines=23> */
.L_x_41351:
        /* <DEDUP_REMOVED lines=12> */
.L_x_41352:
        /* <DEDUP_REMOVED lines=54> */
[----:B------:R-:W-:Y:S01]  /*4080*/  IMAD.MOV.U32 R99, RZ, RZ, RZ ;  /* 0x000000ffff637224 */ /* 0x000fe200078e00ff */
[----:B------:R-:W-:-:S07]  /*4090*/  LOP3.LUT R127, R127, R98, R105, 0x96, !PT ;  /* 0x000000627f7f7212 */ /* 0x000fce00078e9669 */
.L_x_41350:
[----:B------:R-:W-:Y:S01]  /*40a0*/  I2FP.F32.U32 R96, R97 ;  /* 0x0000006100607245 */ /* 0x000fe20000201000 */
[----:B-----5:R-:W-:Y:S01]  /*40b0*/  FMUL.FTZ R100, R100, R0 ;  /* 0x0000000064647220 */ /* 0x020fe20000410000 */
[----:B------:R-:W-:Y:S02]  /*40c0*/  ISETP.NE.AND P4, PT, R99, 0x1, PT ;  /* 0x000000016300780c */ /* 0x000fe40003f85270 */
[----:B------:R-:W-:Y:S01]  /*40d0*/  MOV R98, R128 ;  /* 0x0000008000627202 */ /* 0x000fe20000000f00 */
[----:B------:R-:W-:Y:S01]  /*40e0*/  FFMA.FTZ R96, R96, R137, 1.1641532182693481445e-10 ;  /* 0x2f00000060607423 */ /* 0x000fe20000010089 */
[----:B------:R-:W-:-:S04]  /*40f0*/  FMUL.FTZ R100, R100, UR5 ;  /* 0x0000000564647c20 */ /* 0x000fc80008410000 */
[----:B------:R-:W-:-:S04]  /*4100*/  FSETP.GTU.FTZ.AND P3, PT, R96, UR4, PT ;  /* 0x0000000460007c0b */ /* 0x000fc8000bf7c000 */
        /* <DEDUP_REMOVED lines=13> */
.L_x_41354:
        /* <DEDUP_REMOVED lines=12> */
.L_x_41355:
[----:B------:R-:W-:Y:S01]  /*42a0*/  IMAD.WIDE.U32 R106, R124, -0x326172a9, RZ ;  /* 0xcd9e8d577c6a7825 */ /* 0x000fe200078e00ff */
[----:B------:R-:W-:Y:S02]  /*42b0*/  LOP3.LUT R110, R129, R99, R3, 0x96, !PT ;  /* 0x00000063816e7212 */ /* 0x000fe400078e9603 */
[----:B------:R-:W-:Y:S01]  /*42c0*/  IADD3 R97, PT, PT, R2, -0x61c88647, RZ ;  /* 0x9e3779b902617810 */ /* 0x000fe20007ffe0ff */
        /* <DEDUP_REMOVED lines=54> */
.L_x_41353:
[----:B------:R-:W-:Y:S01]  /*4630*/  I2FP.F32.U32 R98, R98 ;  /* 0x0000006200627245 */ /* 0x000fe20000201000 */
[----:B------:R-:W-:Y:S01]  /*4640*/  FMUL.FTZ R101, R101, R0 ;  /* 0x0000000065657220 */ /* 0x000fe20000410000 */
[----:B------:R-:W-:Y:S01]  /*4650*/  ISETP.NE.AND P5, PT, R100, 0x1, PT ;  /* 0x000000016400780c */ /* 0x000fe20003fa5270 */
[----:B------:R-:W-:Y:S02]  /*4660*/  IMAD.MOV.U32 R99, RZ, RZ, R128 ;  /* 0x000000ffff637224 */ /* 0x000fe400078e0080 */
[----:B------:R-:W-:Y:S01]  /*4670*/  FFMA.FTZ R98, R98, R137, 1.1641532182693481445e-10 ;  /* 0x2f00000062627423 */ /* 0x000fe20000010089 */
[----:B------:R-:W-:-:S04]  /*4680*/  FMUL.FTZ R101, R101, UR5 ;  /* 0x0000000565657c20 */ /* 0x000fc80008410000 */
[----:B------:R-:W-:-:S04]  /*4690*/  FSETP.GTU.FTZ.AND P4, PT, R98, UR4, PT ;  /* 0x0000000462007c0b */ /* 0x000fc8000bf9c000 */
        /* <DEDUP_REMOVED lines=13> */
.L_x_41357:
        /* <DEDUP_REMOVED lines=12> */
.L_x_41358:
        /* <DEDUP_REMOVED lines=57> */
.L_x_41356:
[----:B------:R-:W-:Y:S01]  /*4bc0*/  I2FP.F32.U32 R98, R99 ;  /* 0x0000006300627245 */ /* 0x000fe20000201000 */
[----:B------:R-:W-:Y:S01]  /*4bd0*/  FMUL.FTZ R102, R102, R0 ;  /* 0x0000000066667220 */ /* 0x000fe20000410000 */
[----:B------:R-:W-:Y:S01]  /*4be0*/  ISETP.NE.AND P6, PT, R101, 0x1, PT ;  /* 0x000000016500780c */ /* 0x000fe20003fc5270 */
[----:B------:R-:W-:Y:S02]  /*4bf0*/  IMAD.MOV.U32 R112, RZ, RZ, 0x2 ;  /* 0x00000002ff707424 */ /* 0x000fe400078e00ff */
[----:B------:R-:W-:Y:S01]  /*4c00*/  FFMA.FTZ R98, R98, R137, 1.1641532182693481445e-10 ;  /* 0x2f00000062627423 */ /* 0x000fe20000010089 */
[----:B------:R-:W-:Y:S01]  /*4c10*/  FMUL.FTZ R102, R102, UR5 ;  /* 0x0000000566667c20 */ /* 0x000fe20008410000 */
[----:B------:R-:W-:-:S03]  /*4c20*/  IMAD.MOV.U32 R100, RZ, RZ, R128 ;  /* 0x000000ffff647224 */ /* 0x000fc600078e0080 */
        /* <DEDUP_REMOVED lines=13> */
.L_x_41360:
        /* <DEDUP_REMOVED lines=12> */
.L_x_41361:
        /* <DEDUP_REMOVED lines=57> */
.L_x_41359:
        /* <DEDUP_REMOVED lines=9> */
.L_x_41349:
        /* <DEDUP_REMOVED lines=15> */
.L_x_41364:
        /* <DEDUP_REMOVED lines=12> */
.L_x_41365:
        /* <DEDUP_REMOVED lines=52> */
[----:B------:R-:W-:Y:S01]  /*56d0*/  IMAD.MOV.U32 R128, RZ, RZ, R106 ;  /* 0x000000ffff807224 */ /* 0x000fe200078e006a */
[----:B------:R-:W-:Y:S01]  /*56e0*/  LOP3.LUT R127, R127, R98, R105, 0x96, !PT ;  /* 0x000000627f7f7212 */ /* 0x000fe200078e9669 */
[----:B------:R-:W-:Y:S01]  /*56f0*/  IMAD.MOV.U32 R98, RZ, RZ, RZ ;  /* 0x000000ffff627224 */ /* 0x000fe200078e00ff */
[----:B------:R-:W-:-:S07]  /*5700*/  MOV R97, R96 ;  /* 0x0000006000617202 */ /* 0x000fce0000000f00 */
.L_x_41363:
[----:B------:R-:W-:Y:S01]  /*5710*/  ISETP.NE.AND P4, PT, R98, 0x1, PT ;  /* 0x000000016200780c */ /* 0x000fe20003f85270 */
[----:B-----5:R-:W-:Y:S01]  /*5720*/  FMUL.FTZ R100, R100, R0 ;  /* 0x0000000064647220 */ /* 0x020fe20000410000 */
[----:B------:R-:W-:Y:S01]  /*5730*/  I2FP.F32.U32 R96, R97 ;  /* 0x0000006100607245 */ /* 0x000fe20000201000 */
[----:B------:R-:W-:Y:S02]  /*5740*/  HFMA2 R99, -RZ, RZ, 0, 1.1920928955078125e-07 ;  /* 0x00000002ff637431 */ /* 0x000fe400000001ff */
        /* <DEDUP_REMOVED lines=15> */
.L_x_41367:
        /* <DEDUP_REMOVED lines=12> */
.L_x_41368:
[----:B------:R-:W-:Y:S01]  /*5900*/  IMAD.WIDE.U32 R106, R124, -0x326172a9, RZ ;  /* 0xcd9e8d577c6a7825 */ /* 0x000fe200078e00ff */
[----:B------:R-:W-:Y:S02]  /*5910*/  LOP3.LUT R110, R129, R99, R3, 0x96, !PT ;  /* 0x00000063816e7212 */ /* 0x000fe400078e9603 */
[----:B------:R-:W-:Y:S01]  /*5920*/  IADD3 R105, PT, PT, R3, 0x76cf5d0a, RZ ;  /* 0x76cf5d0a03697810 */ /* 0x000fe20007ffe0ff */
        /* <DEDUP_REMOVED lines=54> */
.L_x_41366:
        /* <DEDUP_REMOVED lines=19> */
.L_x_41370:
        /* <DEDUP_REMOVED lines=12> */
.L_x_41371:
        /* <DEDUP_REMOVED lines=57> */
.L_x_41369:
[----:B------:R-:W-:Y:S01]  /*6210*/  ISETP.NE.AND P6, PT, R100, 0x1, PT ;  /* 0x000000016400780c */ /* 0x000fe20003fc5270 */
[----:B------:R-:W-:Y:S01]  /*6220*/  FMUL.FTZ R102, R102, R0 ;  /* 0x0000000066667220 */ /* 0x000fe20000410000 */
        /* <DEDUP_REMOVED lines=17> */
.L_x_41373:
        /* <DEDUP_REMOVED lines=12> */
.L_x_41374:
[----:B------:R-:W-:Y:S01]  /*6400*/  IMAD.WIDE.U32 R106, R124, -0x326172a9, RZ ;  /* 0xcd9e8d577c6a7825 */ /* 0x000fe200078e00ff */
[----:B------:R-:W-:-:S03]  /*6410*/  LOP3.LUT R110, R129, R101, R3, 0x96, !PT ;  /* 0x00000065816e7212 */ /* 0x000fc600078e9603 */
[----:B------:R-:W-:Y:S01]  /*6420*/  HFMA2 R112, -RZ, RZ, 0, 0 ;  /* 0x00000000ff707431 */ /* 0x000fe200000001ff */
        /* <DEDUP_REMOVED lines=54> */
.L_x_41372:
[----:B------:R-:W-:Y:S01]  /*6790*/  I2FP.F32.U32 R96, R96 ;  /* 0x0000006000607245 */ /* 0x000fe20000201000 */
[----:B------:R-:W-:-:S04]  /*67a0*/  FMUL.FTZ R103, R103, R0 ;  /* 0x0000000067677220 */ /* 0x000fc80000410000 */
[----:B------:R-:W-:Y:S01]  /*67b0*/  FFMA.FTZ R96, R96, R137, 1.1641532182693481445e-10 ;  /* 0x2f00000060607423 */ /* 0x000fe20000010089 */
[----:B------:R-:W-:-:S04]  /*67c0*/  FMUL.FTZ R100, R103, UR5 ;  /* 0x0000000567647c20 */ /* 0x000fc80008410000 */
[----:B------:R-:W-:Y:S01]  /*67d0*/  FSETP.GTU.FTZ.AND P6, PT, R96, UR4, PT ;  /* 0x0000000460007c0b */ /* 0x000fe2000bfdc000 */
[----:B------:R-:W-:Y:S01]  /*67e0*/  FMUL.FTZ R96, R97, R28 ;  /* 0x0000001c61607220 */ /* 0x000fe20000410000 */
[----:B------:R-:W-:Y:S01]  /*67f0*/  FMUL.FTZ R97, R98, R29 ;  /* 0x0000001d62617220 */ /* 0x000fe20000410000 */
[----:B------:R-:W-:Y:S01]  /*6800*/  FMUL.FTZ R98, R99, R30 ;  /* 0x0000001e63627220 */ /* 0x000fe20000410000 */
[----:B------:R-:W-:Y:S02]  /*6810*/  FSEL R100, R100, RZ, !P6 ;  /* 0x000000ff64647208 */ /* 0x000fe40007000000 */
[----:B------:R-:W-:-:S03]  /*6820*/  PLOP3.LUT P5, PT, P6, PT, PT, 0x8, 0x80 ;  /* 0x000000000080781c */ /* 0x000fc600037ae170 */
[----:B------:R-:W-:-:S10]  /*6830*/  FMUL.FTZ R99, R100, R31 ;  /* 0x0000001f64637220 */ /* 0x000fd40000410000 */
.L_x_41362:
        /* <DEDUP_REMOVED lines=32> */
.L_x_41377:
        /* <DEDUP_REMOVED lines=12> */
.L_x_41378:
        /* <DEDUP_REMOVED lines=56> */
.L_x_41376:
[----:B------:R-:W-:Y:S01]  /*6e80*/  I2FP.F32.U32 R104, R105 ;  /* 0x0000006900687245 */ /* 0x000fe20000201000 */
[----:B-----5:R-:W-:Y:S01]  /*6e90*/  FMUL.FTZ R100, R100, R0 ;  /* 0x0000000064647220 */ /* 0x020fe20000410000 */
        /* <DEDUP_REMOVED lines=18> */
.L_x_41380:
        /* <DEDUP_REMOVED lines=12> */
.L_x_41381:
        /* <DEDUP_REMOVED lines=57> */
.L_x_41379:
[----:B------:R-:W-:Y:S01]  /*7410*/  I2FP.F32.U32 R104, R104 ;  /* 0x0000006800687245 */ /* 0x000fe20000201000 */
[----:B------:R-:W-:Y:S01]  /*7420*/  FMUL.FTZ R101, R101, R0 ;  /* 0x0000000065657220 */ /* 0x000fe20000410000 */
[----:B------:R-:W-:Y:S01]  /*7430*/  ISETP.NE.AND P5, PT, R107, 0x1, PT ;  /* 0x000000016b00780c */ /* 0x000fe20003fa5270 */
[----:B------:R-:W-:Y:S01]  /*7440*/  IMAD.MOV.U32 R106, RZ, RZ, 0x2 ;  /* 0x00000002ff6a7424 */ /* 0x000fe200078e00ff */
[----:B------:R-:W-:Y:S01]  /*7450*/  MOV R105, R128 ;  /* 0x0000008000697202 */ /* 0x000fe20000000f00 */
        /* <DEDUP_REMOVED lines=15> */
.L_x_41383:
        /* <DEDUP_REMOVED lines=12> */
.L_x_41384:
        /* <DEDUP_REMOVED lines=14> */
[----:B------:R-:W-:Y:S02]  /*76f0*/  IADD3 R107, PT, PT, R3, 0x32370b8f, RZ ;  /* 0x32370b8f036b7810 */ /* 0x000fe40007ffe0ff */
        /* <DEDUP_REMOVED lines=42> */
.L_x_41382:
[----:B------:R-:W-:Y:S01]  /*79a0*/  I2FP.F32.U32 R104, R105 ;  /* 0x0000006900687245 */ /* 0x000fe20000201000 */
[----:B------:R-:W-:Y:S01]  /*79b0*/  FMUL.FTZ R102, R102, R0 ;  /* 0x0000000066667220 */ /* 0x000fe20000410000 */
        /* <DEDUP_REMOVED lines=18> */
.L_x_41386:
        /* <DEDUP_REMOVED lines=12> */
.L_x_41387:
[----:B------:R-:W-:Y:S01]  /*7ba0*/  IMAD.WIDE.U32 R106, R124, -0x326172a9, RZ ;  /* 0xcd9e8d577c6a7825 */ /* 0x000fe200078e00ff */
[----:B------:R-:W-:-:S03]  /*7bb0*/  LOP3.LUT R112, R129, R105, R3, 0x96, !PT ;  /* 0x0000006981707212 */ /* 0x000fc600078e9603 */
[----:B------:R-:W-:Y:S01]  /*7bc0*/  HFMA2 R138, -RZ, RZ, 0, 0 ;  /* 0x00000000ff8a7431 */ /* 0x000fe200000001ff */
        /* <DEDUP_REMOVED lines=33> */
[C---:B------:R-:W-:Y:S02]  /*7de0*/  IADD3 R105, PT, PT, R2.reuse, 0x5384540f, RZ ;  /* 0x5384540f02697810 */ /* 0x040fe40007ffe0ff */
        /* <DEDUP_REMOVED lines=20> */
.L_x_41385:
        /* <DEDUP_REMOVED lines=9> */
.L_x_41375:
        /* <DEDUP_REMOVED lines=15> */
.L_x_41390:
        /* <DEDUP_REMOVED lines=12> */
.L_x_41391:
        /* <DEDUP_REMOVED lines=56> */
.L_x_41389:
[----:B------:R-:W-:Y:S01]  /*84f0*/  ISETP.NE.AND P4, PT, R106, 0x1, PT ;  /* 0x000000016a00780c */ /* 0x000fe20003f85270 */
[----:B-----5:R-:W-:Y:S01]  /*8500*/  FMUL.FTZ R100, R100, R0 ;  /* 0x0000000064647220 */ /* 0x020fe20000410000 */
[----:B------:R-:W-:Y:S01]  /*8510*/  I2FP.F32.U32 R104, R105 ;  /* 0x0000006900687245 */ /* 0x000fe20000201000 */
[----:B------:R-:W-:Y:S02]  /*8520*/  HFMA2 R107, -RZ, RZ, 0, 1.1920928955078125e-07 ;  /* 0x00000002ff6b7431 */ /* 0x000fe400000001ff */
[----:B------:R-:W-:Y:S01]  /*8530*/  FMUL.FTZ R105, R100, UR5 ;  /* 0x0000000564697c20 */ /* 0x000fe20008410000 */
[----:B------:R-:W-:Y:S02]  /*8540*/  IMAD.MOV.U32 R100, RZ, RZ, R128 ;  /* 0x000000ffff647224 */ /* 0x000fe400078e0080 */
[----:B------:R-:W-:-:S05]  /*8550*/  FFMA.FTZ R104, R104, R137, 1.1641532182693481445e-10 ;  /* 0x2f00000068687423 */ /* 0x000fca0000010089 */
        /* <DEDUP_REMOVED lines=12> */
.L_x_41393:
        /* <DEDUP_REMOVED lines=12> */
.L_x_41394:
        /* <DEDUP_REMOVED lines=57> */
.L_x_41392:
        /* <DEDUP_REMOVED lines=19> */
.L_x_41396:
        /* <DEDUP_REMOVED lines=12> */
.L_x_41397:
        /* <DEDUP_REMOVED lines=57> */
.L_x_41395:
        /* <DEDUP_REMOVED lines=19> */
.L_x_41399:
        /* <DEDUP_REMOVED lines=12> */
.L_x_41400:
        /* <DEDUP_REMOVED lines=36> */
[C---:B------:R-:W-:Y:S02]  /*9420*/  IADD3 R101, PT, PT, R2.reuse, 0x5384540f, RZ ;  /* 0x5384540f02657810 */ /* 0x040fe40007ffe0ff */
        /* <DEDUP_REMOVED lines=20> */
.L_x_41398:
        /* <DEDUP_REMOVED lines=11> */
.L_x_41388:
        /* <DEDUP_REMOVED lines=32> */
.L_x_41403:
        /* <DEDUP_REMOVED lines=12> */
.L_x_41404:
        /* <DEDUP_REMOVED lines=22> */
[----:B------:R-:W-:Y:S01]  /*9a40*/  IADD3 R111, PT, PT, R2, 0x1715609d, RZ ;  /* 0x1715609d026f7810 */ /* 0x000fe20007ffe0ff */
[----:B------:R-:W-:-:S05]  /*9a50*/  IMAD.WIDE.U32 R114, R114, -0x326172a9, RZ ;  /* 0xcd9e8d5772727825 */ /* 0x000fca00078e00ff */
        /* <DEDUP_REMOVED lines=25> */
[----:B------:R-:W-:Y:S02]  /*9bf0*/  VIADD R109, R2, 0x8ff34781 ;  /* 0x8ff34781026d7836 */ /* 0x000fe40000000000 */
[----:B------:R-:W-:-:S04]  /*9c00*/  IMAD.WIDE.U32 R142, R142, -0x326172a9, RZ ;  /* 0xcd9e8d578e8e7825 */ /* 0x000fc800078e00ff */
[----:B------:R-:W-:Y:S01]  /*9c10*/  IMAD.WIDE.U32 R112, R112, -0x2daee0ad, RZ ;  /* 0xd2511f5370707825 */ /* 0x000fe200078e00ff */
[----:B------:R-:W-:-:S03]  /*9c20*/  LOP3.LUT R126, R109, R114, R143, 0x96, !PT ;  /* 0x000000726d7e7212 */ /* 0x000fc600078e968f */
[----:B------:R-:W-:Y:S01]  /*9c30*/  IMAD.MOV.U32 R128, RZ, RZ, R142 ;  /* 0x000000ffff807224 */ /* 0x000fe200078e008e */
[----:B------:R-:W-:Y:S01]  /*9c40*/  LOP3.LUT R127, R127, R110, R113, 0x96, !PT ;  /* 0x0000006e7f7f7212 */ /* 0x000fe200078e9671 */
[----:B------:R-:W-:Y:S01]  /*9c50*/  IMAD.MOV.U32 R109, RZ, RZ, R108 ;  /* 0x000000ffff6d7224 */ /* 0x000fe200078e006c */
[----:B------:R-:W-:-:S07]  /*9c60*/  MOV R110, R112 ;  /* 0x00000070006e7202 */ /* 0x000fce0000000f00 */
.L_x_41402:
[----:B------:R-:W-:Y:S01]  /*9c70*/  I2FP.F32.U32 R108, R109 ;  /* 0x0000006d006c7245 */ /* 0x000fe20000201000 */
[----:B-----5:R-:W-:Y:S01]  /*9c80*/  FMUL.FTZ R104, R104, R0 ;  /* 0x0000000068687220 */ /* 0x020fe20000410000 */
        /* <DEDUP_REMOVED lines=18> */
.L_x_41406:
        /* <DEDUP_REMOVED lines=12> */
.L_x_41407:
        /* <DEDUP_REMOVED lines=57> */
.L_x_41405:
        /* <DEDUP_REMOVED lines=20> */
.L_x_41409:
        /* <DEDUP_REMOVED lines=12> */
.L_x_41410:
        /* <DEDUP_REMOVED lines=57> */
.L_x_41408:
[----:B------:R-:W-:Y:S01]  /*a790*/  I2FP.F32.U32 R108, R109 ;  /* 0x0000006d006c7245 */ /* 0x000fe20000201000 */
[----:B------:R-:W-:Y:S01]  /*a7a0*/  FMUL.FTZ R106, R106, R0 ;  /* 0x000000006a6a7220 */ /* 0x000fe20000410000 */
        /* <DEDUP_REMOVED lines=18> */
.L_x_41412:
        /* <DEDUP_REMOVED lines=12> */
.L_x_41413:
        /* <DEDUP_REMOVED lines=57> */
.L_x_41411:
        /* <DEDUP_REMOVED lines=9> */
.L_x_41401:
        /* <DEDUP_REMOVED lines=15> */
.L_x_41416:
        /* <DEDUP_REMOVED lines=12> */
.L_x_41417:
        /* <DEDUP_REMOVED lines=57> */
.L_x_41415:
[----:B------:R-:W-:Y:S01]  /*b2f0*/  ISETP.NE.AND P4, PT, R111, 0x1, PT ;  /* 0x000000016f00780c */ /* 0x000fe20003f85270 */
[----:B-----5:R-:W-:Y:S01]  /*b300*/  FMUL.FTZ R104, R104, R0 ;  /* 0x0000000068687220 */ /* 0x020fe20000410000 */
[----:B------:R-:W-:Y:S02]  /*b310*/  I2FP.F32.U32 R108, R109 ;  /* 0x0000006d006c7245 */ /* 0x000fe40000201000 */
[----:B------:R-:W-:Y:S01]  /*b320*/  MOV R112, 0x2 ;  /* 0x0000000200707802 */ /* 0x000fe20000000f00 */
        /* <DEDUP_REMOVED lines=15> */
.L_x_41419:
        /* <DEDUP_REMOVED lines=12> */
.L_x_41420:
        /* <DEDUP_REMOVED lines=57> */
.L_x_41418:
        /* <DEDUP_REMOVED lines=19> */
.L_x_41422:
        /* <DEDUP_REMOVED lines=12> */
.L_x_41423:
        /* <DEDUP_REMOVED lines=57> */
.L_x_41421:
        /* <DEDUP_REMOVED lines=19> */
.L_x_41425:
        /* <DEDUP_REMOVED lines=12> */
.L_x_41426:
        /* <DEDUP_REMOVED lines=57> */
.L_x_41424:
        /* <DEDUP_REMOVED lines=11> */
.L_x_41414:
        /* <DEDUP_REMOVED lines=9> */
[----:B------:R-:W-:-:S04]  /*c4b0*/  IMAD.WIDE.U32 R108, R141, 0x10, R116 ;  /* 0x000000108d6c7825 */ /* 0x000fc800078e0074 */
[C---:B------:R-:W-:Y:S01]  /*c4c0*/  IMAD.WIDE.U32 R112, R143.reuse, 0x10, R120 ;  /* 0x000000108f707825 */ /* 0x040fe200078e0078 */
        /* <DEDUP_REMOVED lines=21> */
.L_x_41429:
        /* <DEDUP_REMOVED lines=12> */
.L_x_41430:
        /* <DEDUP_REMOVED lines=50> */
[----:B------:R-:W-:-:S04]  /*ca00*/  IMAD.WIDE.U32 R144, R111, -0x2daee0ad, RZ ;  /* 0xd2511f536f907825 */ /* 0x000fc800078e00ff */
[----:B------:R-:W-:Y:S01]  /*ca10*/  HFMA2 R111, -RZ, RZ, 0, 0 ;  /* 0x00000000ff6f7431 */ /* 0x000fe200000001ff */
[----:B------:R-:W-:Y:S01]  /*ca20*/  LOP3.LUT R126, R109, R126, R147, 0x96, !PT ;  /* 0x0000007e6d7e7212 */ /* 0x000fe200078e9693 */
[----:B------:R-:W-:Y:S01]  /*ca30*/  IMAD.MOV.U32 R128, RZ, RZ, R146 ;  /* 0x000000ffff807224 */ /* 0x000fe200078e0092 */
[----:B------:R-:W-:Y:S01]  /*ca40*/  LOP3.LUT R127, R127, R108, R145, 0x96, !PT ;  /* 0x0000006c7f7f7212 */ /* 0x000fe200078e9691 */
[----:B------:R-:W-:Y:S01]  /*ca50*/  IMAD.MOV.U32 R108, RZ, RZ, R110 ;  /* 0x000000ffff6c7224 */ /* 0x000fe200078e006e */
[----:B------:R-:W-:-:S07]  /*ca60*/  MOV R138, R144 ;  /* 0x00000090008a7202 */ /* 0x000fce0000000f00 */
.L_x_41428:
        /* <DEDUP_REMOVED lines=20> */
.L_x_41432:
        /* <DEDUP_REMOVED lines=12> */
.L_x_41433:
        /* <DEDUP_REMOVED lines=57> */
.L_x_41431:
        /* <DEDUP_REMOVED lines=20> */
.L_x_41435:
        /* <DEDUP_REMOVED lines=12> */
.L_x_41436:
        /* <DEDUP_REMOVED lines=57> */
.L_x_41434:
        /* <DEDUP_REMOVED lines=20> */
.L_x_41438:
        /* <DEDUP_REMOVED lines=12> */
.L_x_41439:
        /* <DEDUP_REMOVED lines=57> */
.L_x_41437:
        /* <DEDUP_REMOVED lines=9> */
.L_x_41427:
        /* <DEDUP_REMOVED lines=15> */
.L_x_41442:
        /* <DEDUP_REMOVED lines=12> */
.L_x_41443:
        /* <DEDUP_REMOVED lines=57> */
.L_x_41441:
[----:B------:R-:W-:Y:S01]  /*e0f0*/  ISETP.NE.AND P4, PT, R111, 0x1, PT ;  /* 0x000000016f00780c */ /* 0x000fe20003f85270 */
[----:B-----5:R-:W-:Y:S01]  /*e100*/  FMUL.FTZ R112, R112, R0 ;  /* 0x0000000070707220 */ /* 0x020fe20000410000 */
[----:B------:R-:W-:-:S03]  /*e110*/  I2FP.F32.U32 R108, R108 ;  /* 0x0000006c006c7245 */ /* 0x000fc60000201000 */
[----:B------:R-:W-:Y:S01]  /*e120*/  FMUL.FTZ R109, R112, UR5 ;  /* 0x00000005706d7c20 */ /* 0x000fe20008410000 */
[----:B------:R-:W-:Y:S01]  /*e130*/  MOV R112, 0x2 ;  /* 0x0000000200707802 */ /* 0x000fe20000000f00 */
        /* <DEDUP_REMOVED lines=14> */
.L_x_41445:
        /* <DEDUP_REMOVED lines=12> */
.L_x_41446:
        /* <DEDUP_REMOVED lines=57> */
.L_x_41444:
[----:B------:R-:W-:Y:S01]  /*e670*/  ISETP.NE.AND P5, PT, R112, 0x1, PT ;  /* 0x000000017000780c */ /* 0x000fe20003fa5270 */
[----:B------:R-:W-:Y:S01]  /*e680*/  FMUL.FTZ R113, R113, R0 ;  /* 0x0000000071717220 */ /* 0x000fe20000410000 */
[----:B------:R-:W-:-:S03]  /*e690*/  I2FP.F32.U32 R108, R108 ;  /* 0x0000006c006c7245 */ /* 0x000fc60000201000 */
[----:B------:R-:W-:Y:S01]  /*e6a0*/  FMUL.FTZ R110, R113, UR5 ;  /* 0x00000005716e7c20 */ /* 0x000fe20008410000 */
[----:B------:R-:W-:Y:S02]  /*e6b0*/  IMAD.MOV.U32 R113, RZ, RZ, 0x2 ;  /* 0x00000002ff717424 */ /* 0x000fe400078e00ff */
        /* <DEDUP_REMOVED lines=14> */
.L_x_41448:
        /* <DEDUP_REMOVED lines=12> */
.L_x_41449:
        /* <DEDUP_REMOVED lines=57> */
.L_x_41447:
        /* <DEDUP_REMOVED lines=19> */
.L_x_41451:
        /* <DEDUP_REMOVED lines=12> */
.L_x_41452:
        /* <DEDUP_REMOVED lines=57> */
.L_x_41450:
        /* <DEDUP_REMOVED lines=11> */
.L_x_41440:
        /* <DEDUP_REMOVED lines=32> */
.L_x_41455:
        /* <DEDUP_REMOVED lines=12> */
.L_x_41456:
        /* <DEDUP_REMOVED lines=57> */
.L_x_41454:
        /* <DEDUP_REMOVED lines=20> */
.L_x_41458:
        /* <DEDUP_REMOVED lines=12> */
.L_x_41459:
        /* <DEDUP_REMOVED lines=54> */
[----:B------:R-:W-:Y:S01]  /*fdd0*/  MOV R140, R146 ;  /* 0x00000092008c7202 */ /* 0x000fe20000000f00 */
[----:B------:R-:W-:Y:S01]  /*fde0*/  IMAD.MOV.U32 R146, RZ, RZ, RZ ;  /* 0x000000ffff927224 */ /* 0x000fe200078e00ff */
[----:B------:R-:W-:-:S07]  /*fdf0*/  LOP3.LUT R127, R145, R144, R147, 0x96, !PT ;  /* 0x00000090917f7212 */ /* 0x000fce00078e9693 */
.L_x_41457:
        /* <DEDUP_REMOVED lines=20> */
.L_x_41461:
        /* <DEDUP_REMOVED lines=12> */
.L_x_41462:
        /* <DEDUP_REMOVED lines=55> */
[----:B------:R-:W-:Y:S02]  /*10370*/  HFMA2 R144, -RZ, RZ, 0, 0 ;  /* 0x00000000ff907431 */ /* 0x000fe400000001ff */
[----:B------:R-:W-:-:S07]  /*10380*/  IMAD.MOV.U32 R140, RZ, RZ, R146 ;  /* 0x000000ffff8c7224 */ /* 0x000fce00078e0092 */
.L_x_41460:
        /* <DEDUP_REMOVED lines=20> */
.L_x_41464:
        /* <DEDUP_REMOVED lines=12> */
.L_x_41465:
        /* <DEDUP_REMOVED lines=55> */
[----:B------:R-:W-:Y:S02]  /*10900*/  LOP3.LUT R127, R145, R144, R147, 0x96, !PT ;  /* 0x00000090917f7212 */ /* 0x000fe400078e9693 */
[----:B------:R-:W-:-:S07]  /*10910*/  MOV R140, R146 ;  /* 0x00000092008c7202 */ /* 0x000fce0000000f00 */
.L_x_41463:
        /* <DEDUP_REMOVED lines=9> */
.L_x_41453:
        /* <DEDUP_REMOVED lines=15> */
.L_x_41468:
        /* <DEDUP_REMOVED lines=12> */
.L_x_41469:
        /* <DEDUP_REMOVED lines=57> */
.L_x_41467:
        /* <DEDUP_REMOVED lines=19> */
.L_x_41471:
        /* <DEDUP_REMOVED lines=12> */
.L_x_41472:
        /* <DEDUP_REMOVED lines=57> */
.L_x_41470:
        /* <DEDUP_REMOVED lines=19> */
.L_x_41474:
        /* <DEDUP_REMOVED lines=12> */
.L_x_41475:
        /* <DEDUP_REMOVED lines=57> */
.L_x_41473:
        /* <DEDUP_REMOVED lines=19> */
.L_x_41477:
        /* <DEDUP_REMOVED lines=12> */
.L_x_41478:
        /* <DEDUP_REMOVED lines=57> */
.L_x_41476:
        /* <DEDUP_REMOVED lines=11> */
.L_x_41466:
[----:B------:R-:W0:Y:S01]  /*12020*/  @P1 LDC.64 R156, c[0x0][0x3a0] ;  /* 0x0000e800ff9c1b82 */ /* 0x000e220000000a00 */
[----:B------:R-:W-:Y:S01]  /*12030*/  SEL R138, RZ, 0x1000000, !P5 ;  /* 0x01000000ff8a7807 */ /* 0x000fe20006800000 */
[----:B------:R-:W-:Y:S01]  /*12040*/  VIADD R151, R131, 0x600 ;  /* 0x0000060083977836 */ /* 0x000fe20000000000 */
[----:B------:R-:W-:Y:S01]  /*12050*/  SEL R145, RZ, 0x10000, !P4 ;  /* 0x00010000ff917807 */ /* 0x000fe20006000000 */
[----:B------:R-:W-:Y:S01]  /*12060*/  IMAD.WIDE.U32 R152, R149, 0x10, R116 ;  /* 0x0000001095987825 */ /* 0x000fe200078e0074 */
[----:B------:R-:W-:-:S03]  /*12070*/  SEL R142, RZ, 0x100, !P3 ;  /* 0x00000100ff8e7807 */ /* 0x000fc60005800000 */
[----:B------:R-:W-:Y:S01]  /*12080*/  IMAD.WIDE.U32 R154, R149, 0x4, R118 ;  /* 0x00000004959a7825 */ /* 0x000fe200078e0076 */
[----:B------:R-:W-:Y:S01]  /*12090*/  IADD3 R138, PT, PT, R142, R138, R145 ;  /* 0x0000008a8e8a7210 */ /* 0x000fe20007ffe091 */
[----:B------:R1:W-:Y:S01]  /*120a0*/  STG.E.128 desc[UR8][R152.64], R112 ;  /* 0x0000007098007986 */ /* 0x0003e2000c101d08 */
[----:B------:R-:W-:-:S04]  /*120b0*/  SEL R145, RZ, 0x1, !P2 ;  /* 0x00000001ff917807 */ /* 0x000fc80005000000 */
[----:B------:R-:W-:Y:S01]  /*120c0*/  IADD3 R159, PT, PT, R138, R145, RZ ;  /* 0x000000918a9f7210 */ /* 0x000fe20007ffe0ff */
[----:B------:R-:W-:-:S04]  /*120d0*/  IMAD.WIDE.U32 R144, R151, 0x10, R120 ;  /* 0x0000001097907825 */ /* 0x000fc800078e0078 */
[----:B------:R1:W-:Y:S01]  /*120e0*/  STG.E desc[UR8][R154.64], R159 ;  /* 0x0000009f9a007986 */ /* 0x0003e2000c101908 */
[----:B0-----:R-:W-:-:S03]  /*120f0*/  @P1 IMAD.WIDE.U32 R156, R151, 0x10, R156 ;  /* 0x00000010979c1825 */ /* 0x001fc600078e009c */
[----:B------:R-:W5:Y:S04]  /*12100*/  LDG.E.128 R144, desc[UR8][R144.64] ;  /* 0x0000000890907981 */ /* 0x000f68000c1e1d00 */
[----:B------:R1:W5:Y:S01]  /*12110*/  @P1 LDG.E.128 R4, desc[UR8][R156.64] ;  /* 0x000000089c041981 */ /* 0x000362000c1e1d00 */
        /* <DEDUP_REMOVED lines=16> */
.L_x_41481:
        /* <DEDUP_REMOVED lines=12> */
.L_x_41482:
[----:B-1----:R-:W-:Y:S01]  /*122e0*/  LOP3.LUT R152, R129, R121, R3, 0x96, !PT ;  /* 0x0000007981987212 */ /* 0x002fe200078e9603 */
[----:B------:R-:W-:-:S04]  /*122f0*/  IMAD.WIDE.U32 R126, R124, -0x326172a9, RZ ;  /* 0xcd9e8d577c7e7825 */ /* 0x000fc800078e00ff */
[----:B------:R-:W-:Y:S02]  /*12300*/  HFMA2 R142, -RZ, RZ, 0, 0 ;  /* 0x00000000ff8e7431 */ /* 0x000fe400000001ff */
[----:B------:R-:W-:Y:S01]  /*12310*/  VIADD R121, R2, 0x9e3779b9 ;  /* 0x9e3779b902797836 */ /* 0x000fe20000000000 */
[----:B------:R-:W-:Y:S01]  /*12320*/  LOP3.LUT R127, R125, R127, R2, 0x96, !PT ;  /* 0x0000007f7d7f7212 */ /* 0x000fe200078e9602 */
[----:B------:R-:W-:-:S05]  /*12330*/  IMAD.WIDE.U32 R152, R152, -0x326172a9, RZ ;  /* 0xcd9e8d5798987825 */ /* 0x000fca00078e00ff */
[----:B------:R-:W-:Y:S01]  /*12340*/  LOP3.LUT R121, R121, R126, R153, 0x96, !PT ;  /* 0x0000007e79797212 */ /* 0x000fe200078e9699 */
[----:B------:R-:W-:Y:S01]  /*12350*/  IMAD.WIDE.U32 R126, R127, -0x2daee0ad, RZ ;  /* 0xd2511f537f7e7825 */ /* 0x000fe200078e00ff */
[----:B------:R-:W-:-:S04]  /*12360*/  IADD3 R153, PT, PT, R3, 0x76cf5d0a, RZ ;  /* 0x76cf5d0a03997810 */ /* 0x000fc80007ffe0ff */
[----:B------:R-:W-:Y:S01]  /*12370*/  LOP3.LUT R127, R134, R120, R127, 0x96, !PT ;  /* 0x00000078867f7212 */ /* 0x000fe200078e967f */
[----:B------:R-:W-:-:S05]  /*12380*/  IMAD.WIDE.U32 R120, R121, -0x2daee0ad, RZ ;  /* 0xd2511f5379787825 */ /* 0x000fca00078e00ff */
[----:B------:R-:W-:Y:S01]  /*12390*/  LOP3.LUT R153, R153, R126, R121, 0x96, !PT ;  /* 0x0000007e99997212 */ /* 0x000fe200078e9679 */
[----:B------:R-:W-:-:S04]  /*123a0*/  IMAD.WIDE.U32 R126, R127, -0x326172a9, RZ ;  /* 0xcd9e8d577f7e7825 */ /* 0x000fc800078e00ff */
[----:B------:R-:W-:Y:S01]  /*123b0*/  IMAD.WIDE.U32 R154, R153, -0x326172a9, RZ ;  /* 0xcd9e8d57999a7825 */ /* 0x000fe200078e00ff */
[----:B------:R-:W-:-:S03]  /*123c0*/  LOP3.LUT R127, R135, R152, R127, 0x96, !PT ;  /* 0x00000098877f7212 */ /* 0x000fc600078e967f */
[----:B------:R-:W-:Y:S01]  /*123d0*/  VIADD R153, R3, 0x32370b8f ;  /* 0x32370b8f03997836 */ /* 0x000fe20000000000 */
[----:B------:R-:W-:Y:S01]  /*123e0*/  LOP3.LUT R121, R136, R126, R155, 0x96, !PT ;  /* 0x0000007e88797212 */ /* 0x000fe200078e969b */
[----:B------:R-:W-:-:S05]  /*123f0*/  IMAD.WIDE.U32 R126, R127, -0x2daee0ad, RZ ;  /* 0xd2511f537f7e7825 */ /* 0x000fca00078e00ff */
[----:B------:R-:W-:Y:S01]  /*12400*/  LOP3.LUT R127, R153, R120, R127, 0x96, !PT ;  /* 0x00000078997f7212 */ /* 0x000fe200078e967f */
[----:B------:R-:W-:Y:S01]  /*12410*/  IMAD.WIDE.U32 R120, R121, -0x2daee0ad, RZ ;  /* 0xd2511f5379787825 */ /* 0x000fe200078e00ff */
[----:B------:R-:W-:-:S04]  /*12420*/  IADD3 R153, PT, PT, R3, -0x126145ec, RZ ;  /* 0xed9eba1403997810 */ /* 0x000fc80007ffe0ff */
[----:B------:R-:W-:Y:S01]  /*12430*/  LOP3.LUT R153, R153, R126, R121, 0x96, !PT ;  /* 0x0000007e99997212 */ /* 0x000fe200078e9679 */
[----:B------:R-:W-:-:S04]  /*12440*/  IMAD.WIDE.U32 R126, R127, -0x326172a9, RZ ;  /* 0xcd9e8d577f7e7825 */ /* 0x000fc800078e00ff */
[----:B------:R-:W-:Y:S02]  /*12450*/  VIADD R121, R2, 0x78dde6e4 ;  /* 0x78dde6e402797836 */ /* 0x000fe40000000000 */
[----:B------:R-:W-:-:S03]  /*12460*/  IMAD.WIDE.U32 R152, R153, -0x326172a9, RZ ;  /* 0xcd9e8d5799987825 */ /* 0x000fc600078e00ff */
[----:B------:R-:W-:Y:S02]  /*12470*/  LOP3.LUT R121, R121, R154, R127, 0x96, !PT ;  /* 0x0000009a79797212 */ /* 0x000fe400078e967f */
[----:B------:R-:W-:-:S04]  /*12480*/  IADD3 R127, PT, PT, R2, 0x1715609d, RZ ;  /* 0x1715609d027f7810 */ /* 0x000fc80007ffe0ff */
[----:B------:R-:W-:Y:S01]  /*12490*/  LOP3.LUT R128, R127, R126, R153, 0x96, !PT ;  /* 0x0000007e7f807212 */ /* 0x000fe200078e9699 */
[----:B------:R-:W-:Y:S01]  /*124a0*/  IMAD.WIDE.U32 R126, R121, -0x2daee0ad, RZ ;  /* 0xd2511f53797e7825 */ /* 0x000fe200078e00ff */
[----:B------:R-:W-:-:S03]  /*124b0*/  IADD3 R153, PT, PT, R3, 0x646e171e, RZ ;  /* 0x646e171e03997810 */ /* 0x000fc60007ffe0ff */
[----:B------:R-:W-:-:S05]  /*124c0*/  VIADD R121, R3, 0xa9066899 ;  /* 0xa906689903797836 */ /* 0x000fca0000000000 */
[----:B------:R-:W-:Y:S01]  /*124d0*/  LOP3.LUT R127, R121, R120, R127, 0x96, !PT ;  /* 0x00000078797f7212 */ /* 0x000fe200078e967f */
[----:B------:R-:W-:-:S05]  /*124e0*/  IMAD.WIDE.U32 R120, R128, -0x2daee0ad, RZ ;  /* 0xd2511f5380787825 */ /* 0x000fca00078e00ff */
        /* <DEDUP_REMOVED lines=8> */
[----:B------:R-:W-:Y:S01]  /*12570*/  VIADD R153, R3, 0xdb3d7428 ;  /* 0xdb3d742803997836 */ /* 0x000fe20000000000 */
[----:B------:R-:W-:Y:S01]  /*12580*/  LOP3.LUT R127, R132, R120, R127, 0x96, !PT ;  /* 0x00000078847f7212 */ /* 0x000fe200078e967f */
[----:B------:R-:W-:-:S05]  /*12590*/  IMAD.WIDE.U32 R120, R128, -0x2daee0ad, RZ ;  /* 0xd2511f5380787825 */ /* 0x000fca00078e00ff */
[----:B------:R-:W-:Y:S01]  /*125a0*/  LOP3.LUT R153, R153, R126, R121, 0x96, !PT ;  /* 0x0000007e99997212 */ /* 0x000fe200078e9679 */
[----:B------:R-:W-:Y:S01]  /*125b0*/  IMAD.WIDE.U32 R126, R127, -0x326172a9, RZ ;  /* 0xcd9e8d577f7e7825 */ /* 0x000fe200078e00ff */
[----:B------:R-:W-:-:S03]  /*125c0*/  IADD3 R121, PT, PT, R2, -0xe443238, RZ ;  /* 0xf1bbcdc802797810 */ /* 0x000fc60007ffe0ff */
[----:B------:R-:W-:Y:S01]  /*125d0*/  IMAD.WIDE.U32 R154, R153, -0x326172a9, RZ ;  /* 0xcd9e8d57999a7825 */ /* 0x000fe200078e00ff */
[----:B------:R-:W-:Y:S02]  /*125e0*/  LOP3.LUT R152, R121, R152, R127, 0x96, !PT ;  /* 0x0000009879987212 */ /* 0x000fe400078e967f */
[----:B------:R-:W-:Y:S01]  /*125f0*/  IADD3 R127, PT, PT, R3, -0x695add53, RZ ;  /* 0x96a522ad037f7810 */ /* 0x000fe20007ffe0ff */
[----:B------:R-:W-:Y:S02]  /*12600*/  VIADD R121, R2, 0x8ff34781 ;  /* 0x8ff3478102797836 */ /* 0x000fe40000000000 */
[----:B------:R-:W-:-:S03]  /*12610*/  IMAD.WIDE.U32 R152, R152, -0x2daee0ad, RZ ;  /* 0xd2511f5398987825 */ /* 0x000fc600078e00ff */
[----:B------:R-:W-:Y:S01]  /*12620*/  LOP3.LUT R126, R121, R126, R155, 0x96, !PT ;  /* 0x0000007e797e7212 */ /* 0x000fe200078e969b */
[----:B------:R-:W-:Y:S01]  /*12630*/  IMAD.MOV.U32 R128, RZ, RZ, R154 ;  /* 0x000000ffff807224 */ /* 0x000fe200078e009a */
[----:B------:R-:W-:Y:S01]  /*12640*/  LOP3.LUT R127, R127, R120, R153, 0x96, !PT ;  /* 0x000000787f7f7212 */ /* 0x000fe200078e9699 */
[----:B------:R-:W-:Y:S01]  /*12650*/  IMAD.MOV.U32 R120, RZ, RZ, R140 ;  /* 0x000000ffff787224 */ /* 0x000fe200078e008c */
[----:B------:R-:W-:-:S07]  /*12660*/  MOV R138, R152 ;  /* 0x00000098008a7202 */ /* 0x000fce0000000f00 */
.L_x_41480:
        /* <DEDUP_REMOVED lines=20> */
.L_x_41484:
        /* <DEDUP_REMOVED lines=12> */
.L_x_41485:
[----:B-1----:R-:W-:Y:S01]  /*12870*/  LOP3.LUT R152, R129, R121, R3, 0x96, !PT ;  /* 0x0000007981987212 */ /* 0x002fe200078e9603 */
[----:B------:R-:W-:Y:S01]  /*12880*/  IMAD.WIDE.U32 R126, R124, -0x326172a9, RZ ;  /* 0xcd9e8d577c7e7825 */ /* 0x000fe200078e00ff */
[----:B------:R-:W-:-:S03]  /*12890*/  IADD3 R121, PT, PT, R2, -0x61c88647, RZ ;  /* 0x9e3779b902797810 */ /* 0x000fc60007ffe0ff */
[----:B------:R-:W-:Y:S01]  /*128a0*/  IMAD.WIDE.U32 R152, R152, -0x326172a9, RZ ;  /* 0xcd9e8d5798987825 */ /* 0x000fe200078e00ff */
[----:B------:R-:W-:-:S03]  /*128b0*/  LOP3.LUT R127, R125, R127, R2, 0x96, !PT ;  /* 0x0000007f7d7f7212 */ /* 0x000fc600078e9602 */
[----:B------:R-:W-:Y:S01]  /*128c0*/  IMAD.MOV.U32 R140, RZ, RZ, RZ ;  /* 0x000000ffff8c7224 */ /* 0x000fe200078e00ff */
[----:B------:R-:W-:Y:S01]  /*128d0*/  LOP3.LUT R121, R121, R126, R153, 0x96, !PT ;  /* 0x0000007e79797212 */ /* 0x000fe200078e9699 */
[----:B------:R-:W-:-:S04]  /*128e0*/  IMAD.WIDE.U32 R126, R127, -0x2daee0ad, RZ ;  /* 0xd2511f537f7e7825 */ /* 0x000fc800078e00ff */
[----:B------:R-:W-:Y:S01]  /*128f0*/  VIADD R153, R3, 0x76cf5d0a ;  /* 0x76cf5d0a03997836 */ /* 0x000fe20000000000 */
[----:B------:R-:W-:Y:S01]  /*12900*/  LOP3.LUT R127, R134, R120, R127, 0x96, !PT ;  /* 0x00000078867f7212 */ /* 0x000fe200078e967f */
[----:B------:R-:W-:-:S05]  /*12910*/  IMAD.WIDE.U32 R120, R121, -0x2daee0ad, RZ ;  /* 0xd2511f5379787825 */ /* 0x000fca00078e00ff */
[----:B------:R-:W-:Y:S01]  /*12920*/  LOP3.LUT R153, R153, R126, R121, 0x96, !PT ;  /* 0x0000007e99997212 */ /* 0x000fe200078e9679 */
[----:B------:R-:W-:-:S04]  /*12930*/  IMAD.WIDE.U32 R126, R127, -0x326172a9, RZ ;  /* 0xcd9e8d577f7e7825 */ /* 0x000fc800078e00ff */
[----:B------:R-:W-:Y:S01]  /*12940*/  IMAD.WIDE.U32 R154, R153, -0x326172a9, RZ ;  /* 0xcd9e8d57999a7825 */ /* 0x000fe200078e00ff */
[----:B------:R-:W-:Y:S02]  /*12950*/  LOP3.LUT R127, R135, R152, R127, 0x96, !PT ;  /* 0x00000098877f7212 */ /* 0x000fe400078e967f */
[----:B------:R-:W-:Y:S02]  /*12960*/  IADD3 R153, PT, PT, R3, 0x32370b8f, RZ ;  /* 0x32370b8f03997810 */ /* 0x000fe40007ffe0ff */
[----:B------:R-:W-:Y:S01]  /*12970*/  LOP3.LUT R121, R136, R126, R155, 0x96, !PT ;  /* 0x0000007e88797212 */ /* 0x000fe200078e969b */
[----:B------:R-:W-:-:S05]  /*12980*/  IMAD.WIDE.U32 R126, R127, -0x2daee0ad, RZ ;  /* 0xd2511f537f7e7825 */ /* 0x000fca00078e00ff */
[----:B------:R-:W-:Y:S01]  /*12990*/  LOP3.LUT R127, R153, R120, R127, 0x96, !PT ;  /* 0x00000078997f7212 */ /* 0x000fe200078e967f */
[----:B------:R-:W-:-:S04]  /*129a0*/  IMAD.WIDE.U32 R120, R121, -0x2daee0ad, RZ ;  /* 0xd2511f5379787825 */ /* 0x000fc800078e00ff */
        /* <DEDUP_REMOVED lines=26> */
[----:B------:R-:W-:Y:S02]  /*12b50*/  VIADD R121, R2, 0xf1bbcdc8 ;  /* 0xf1bbcdc802797836 */ /* 0x000fe40000000000 */
[----:B------:R-:W-:-:S03]  /*12b60*/  IMAD.WIDE.U32 R154, R153, -0x326172a9, RZ ;  /* 0xcd9e8d57999a7825 */ /* 0x000fc600078e00ff */
[----:B------:R-:W-:Y:S01]  /*12b70*/  LOP3.LUT R152, R121, R152, R127, 0x96, !PT ;  /* 0x0000009879987212 */ /* 0x000fe200078e967f */
[----:B------:R-:W-:Y:S01]  /*12b80*/  VIADD R127, R3, 0x96a522ad ;  /* 0x96a522ad037f7836 */ /* 0x000fe20000000000 */
[----:B------:R-:W-:Y:S02]  /*12b90*/  IADD3 R121, PT, PT, R2, -0x700cb87f, RZ ;  /* 0x8ff3478102797810 */ /* 0x000fe40007ffe0ff */
[----:B------:R-:W-:Y:S01]  /*12ba0*/  MOV R128, R154 ;  /* 0x0000009a00807202 */ /* 0x000fe20000000f00 */
[----:B------:R-:W-:Y:S01]  /*12bb0*/  IMAD.WIDE.U32 R152, R152, -0x2daee0ad, RZ ;  /* 0xd2511f5398987825 */ /* 0x000fe200078e00ff */
[----:B------:R-:W-:-:S04]  /*12bc0*/  LOP3.LUT R126, R121, R126, R155, 0x96, !PT ;  /* 0x0000007e797e7212 */ /* 0x000fc800078e969b */
[----:B------:R-:W-:Y:S01]  /*12bd0*/  LOP3.LUT R127, R127, R120, R153, 0x96, !PT ;  /* 0x000000787f7f7212 */ /* 0x000fe200078e9699 */
[----:B------:R-:W-:Y:S01]  /*12be0*/  IMAD.MOV.U32 R120, RZ, RZ, R138 ;  /* 0x000000ffff787224 */ /* 0x000fe200078e008a */
[----:B------:R-:W-:-:S07]  /*12bf0*/  MOV R138, R152 ;  /* 0x00000098008a7202 */ /* 0x000fce0000000f00 */
.L_x_41483:
        /* <DEDUP_REMOVED lines=20> */
.L_x_41487:
        /* <DEDUP_REMOVED lines=12> */
.L_x_41488:
        /* <DEDUP_REMOVED lines=54> */
[----:B------:R-:W-:Y:S01]  /*13160*/  MOV R121, R138 ;  /* 0x0000008a00797202 */ /* 0x000fe20000000f00 */
[----:B------:R-:W-:Y:S01]  /*13170*/  IMAD.MOV.U32 R138, RZ, RZ, R152 ;  /* 0x000000ffff8a7224 */ /* 0x000fe200078e0098 */
[----:B------:R-:W-:-:S07]  /*13180*/  LOP3.LUT R127, R127, R120, R153, 0x96, !PT ;  /* 0x000000787f7f7212 */ /* 0x000fce00078e9699 */
.L_x_41486:
        /* <DEDUP_REMOVED lines=20> */
.L_x_41490:
        /* <DEDUP_REMOVED lines=12> */
.L_x_41491:
[----:B------:R-:W-:Y:S01]  /*13390*/  IMAD.WIDE.U32 R126, R124, -0x326172a9, RZ ;  /* 0xcd9e8d577c7e7825 */ /* 0x000fe200078e00ff */
[----:B-1----:R-:W-:Y:S02]  /*133a0*/  LOP3.LUT R154, R129, R121, R3, 0x96, !PT ;  /* 0x00000079819a7212 */ /* 0x002fe400078e9603 */
        /* <DEDUP_REMOVED lines=55> */
.L_x_41489:
        /* <DEDUP_REMOVED lines=9> */
.L_x_41479:
        /* <DEDUP_REMOVED lines=15> */
.L_x_41494:
        /* <DEDUP_REMOVED lines=12> */
.L_x_41495:
        /* <DEDUP_REMOVED lines=55> */
[----:B------:R-:W-:Y:S02]  /*13cd0*/  LOP3.LUT R127, R127, R120, R153, 0x96, !PT ;  /* 0x000000787f7f7212 */ /* 0x000fe400078e9699 */
[----:B------:R-:W-:-:S07]  /*13ce0*/  MOV R120, R140 ;  /* 0x0000008c00787202 */ /* 0x000fce0000000f00 */
.L_x_41493:
        /* <DEDUP_REMOVED lines=19> */
.L_x_41497:
        /* <DEDUP_REMOVED lines=12> */
.L_x_41498:
        /* <DEDUP_REMOVED lines=32> */
[----:B------:R-:W-:Y:S01]  /*140e0*/  IMAD.WIDE.U32 R126, R120, -0x2daee0ad, RZ ;  /* 0xd2511f53787e7825 */ /* 0x000fe200078e00ff */
[----:B------:R-:W-:-:S04]  /*140f0*/  MOV R120, R138 ;  /* 0x0000008a00787202 */ /* 0x000fc80000000f00 */
        /* <DEDUP_REMOVED lines=8> */
[----:B------:R-:W-:Y:S01]  /*14180*/  IMAD.WIDE.U32 R156, R156, -0x2daee0ad, RZ ;  /* 0xd2511f539c9c7825 */ /* 0x000fe200078e00ff */
[----:B------:R-:W-:Y:S02]  /*14190*/  LOP3.LUT R126, R132, R126, R153, 0x96, !PT ;  /* 0x0000007e847e7212 */ /* 0x000fe400078e9699 */
[----:B------:R-:W-:Y:S01]  /*141a0*/  IADD3 R153, PT, PT, R2, -0xe443238, RZ ;  /* 0xf1bbcdc802997810 */ /* 0x000fe20007ffe0ff */
[----:B------:R-:W-:-:S05]  /*141b0*/  VIADD R127, R3, 0xdb3d7428 ;  /* 0xdb3d7428037f7836 */ /* 0x000fca0000000000 */
[----:B------:R-:W-:Y:S01]  /*141c0*/  LOP3.LUT R155, R127, R152, R157, 0x96, !PT ;  /* 0x000000987f9b7212 */ /* 0x000fe200078e969d */
[----:B------:R-:W-:-:S05]  /*141d0*/  IMAD.WIDE.U32 R126, R126, -0x326172a9, RZ ;  /* 0xcd9e8d577e7e7825 */ /* 0x000fca00078e00ff */
[----:B------:R-:W-:Y:S01]  /*141e0*/  LOP3.LUT R153, R153, R154, R127, 0x96, !PT ;  /* 0x0000009a99997212 */ /* 0x000fe200078e967f */
[----:B------:R-:W-:-:S04]  /*141f0*/  IMAD.WIDE.U32 R154, R155, -0x326172a9, RZ ;  /* 0xcd9e8d579b9a7825 */ /* 0x000fc800078e00ff */
[----:B------:R-:W-:Y:S02]  /*14200*/  VIADD R127, R2, 0x8ff34781 ;  /* 0x8ff34781027f7836 */ /* 0x000fe40000000000 */
[----:B------:R-:W-:-:S03]  /*14210*/  IMAD.WIDE.U32 R152, R153, -0x2daee0ad, RZ ;  /* 0xd2511f5399987825 */ /* 0x000fc600078e00ff */
[----:B------:R-:W-:Y:S01]  /*14220*/  LOP3.LUT R126, R127, R126, R155, 0x96, !PT ;  /* 0x0000007e7f7e7212 */ /* 0x000fe200078e969b */
[----:B------:R-:W-:Y:S01]  /*14230*/  IMAD.MOV.U32 R128, RZ, RZ, R154 ;  /* 0x000000ffff807224 */ /* 0x000fe200078e009a */
[----:B------:R-:W-:Y:S01]  /*14240*/  IADD3 R127, PT, PT, R3, -0x695add53, RZ ;  /* 0x96a522ad037f7810 */ /* 0x000fe20007ffe0ff */
[----:B------:R-:W-:-:S03]  /*14250*/  IMAD.MOV.U32 R138, RZ, RZ, R152 ;  /* 0x000000ffff8a7224 */ /* 0x000fc600078e0098 */
[----:B------:R-:W-:-:S07]  /*14260*/  LOP3.LUT R127, R127, R156, R153, 0x96, !PT ;  /* 0x0000009c7f7f7212 */ /* 0x000fce00078e9699 */
.L_x_41496:
[----:B------:R-:W-:Y:S01]  /*14270*/  I2FP.F32.U32 R120, R120 ;  /* 0x0000007800787245 */ /* 0x000fe20000201000 */
[----:B------:R-:W-:Y:S01]  /*14280*/  FMUL.FTZ R145, R145, R0 ;  /* 0x0000000091917220 */ /* 0x000fe20000410000 */
[----:B------:R-:W-:Y:S02]  /*14290*/  ISETP.NE.AND P4, PT, R144, 0x1, PT ;  /* 0x000000019000780c */ /* 0x000fe40003f85270 */
[----:B------:R-:W-:Y:S01]  /*142a0*/  MOV R140, R128 ;  /* 0x00000080008c7202 */ /* 0x000fe20000000f00 */
[----:B------:R-:W-:-:S05]  /*142b0*/  FFMA.FTZ R120, R120, R137, 1.1641532182693481445e-10 ;  /* 0x2f00000078787423 */ /* 0x000fca0000010089 */
[----:B------:R-:W-:Y:S01]  /*142c0*/  FSETP.GTU.FTZ.AND P3, PT, R120, UR4, PT ;  /* 0x0000000478007c0b */ /* 0x000fe2000bf7c000 */
[----:B------:R-:W-:Y:S01]  /*142d0*/  FMUL.FTZ R120, R145, UR5 ;  /* 0x0000000591787c20 */ /* 0x000fe20008410000 */
[----:B------:R-:W-:Y:S02]  /*142e0*/  IMAD.MOV.U32 R145, RZ, RZ, 0x2 ;  /* 0x00000002ff917424 */ /* 0x000fe400078e00ff */
        /* <DEDUP_REMOVED lines=11> */
.L_x_41500:
        /* <DEDUP_REMOVED lines=12> */
.L_x_41501:
[----:B-1----:R-:W-:Y:S01]  /*14460*/  LOP3.LUT R152, R129, R127, R3, 0x96, !PT ;  /* 0x0000007f81987212 */ /* 0x002fe200078e9603 */
[----:B------:R-:W-:Y:S01]  /*14470*/  IMAD.WIDE.U32 R144, R124, -0x326172a9, RZ ;  /* 0xcd9e8d577c907825 */ /* 0x000fe200078e00ff */
[----:B------:R-:W-:-:S03]  /*14480*/  IADD3 R127, PT, PT, R2, -0x61c88647, RZ ;  /* 0x9e3779b9027f7810 */ /* 0x000fc60007ffe0ff */
[----:B------:R-:W-:Y:S01]  /*14490*/  IMAD.WIDE.U32 R152, R152, -0x326172a9, RZ ;  /* 0xcd9e8d5798987825 */ /* 0x000fe200078e00ff */
[----:B------:R-:W-:-:S03]  /*144a0*/  LOP3.LUT R145, R125, R145, R2, 0x96, !PT ;  /* 0x000000917d917212 */ /* 0x000fc600078e9602 */
[----:B------:R-:W-:Y:S01]  /*144b0*/  IMAD.MOV.U32 R140, RZ, RZ, R138 ;  /* 0x000000ffff8c7224 */ /* 0x000fe200078e008a */
        /* <DEDUP_REMOVED lines=46> */
[----:B------:R-:W-:Y:S01]  /*147a0*/  MOV R128, R152 ;  /* 0x0000009800807202 */ /* 0x000fe20000000f00 */
[----:B------:R-:W-:Y:S01]  /*147b0*/  VIADD R127, R3, 0x96a522ad ;  /* 0x96a522ad037f7836 */ /* 0x000fe20000000000 */
[----:B------:R-:W-:-:S04]  /*147c0*/  MOV R138, R144 ;  /* 0x00000090008a7202 */ /* 0x000fc80000000f00 */
[----:B------:R-:W-:Y:S01]  /*147d0*/  LOP3.LUT R127, R127, R154, R145, 0x96, !PT ;  /* 0x0000009a7f7f7212 */ /* 0x000fe200078e9691 */
[----:B------:R-:W-:-:S07]  /*147e0*/  IMAD.MOV.U32 R145, RZ, RZ, RZ ;  /* 0x000000ffff917224 */ /* 0x000fce00078e00ff */
.L_x_41499:
[----:B------:R-:W-:Y:S01]  /*147f0*/  ISETP.NE.AND P5, PT, R145, 0x1, PT ;  /* 0x000000019100780c */ /* 0x000fe20003fa5270 */
[----:B------:R-:W-:Y:S01]  /*14800*/  FMUL.FTZ R146, R146, R0 ;  /* 0x0000000092927220 */ /* 0x000fe20000410000 */
[----:B------:R-:W-:Y:S01]  /*14810*/  I2FP.F32.U32 R140, R140 ;  /* 0x0000008c008c7245 */ /* 0x000fe20000201000 */
[----:B------:R-:W-:Y:S02]  /*14820*/  IMAD.MOV.U32 R142, RZ, RZ, R128 ;  /* 0x000000ffff8e7224 */ /* 0x000fe400078e0080 */
[----:B------:R-:W-:Y:S02]  /*14830*/  FMUL.FTZ R146, R146, UR5 ;  /* 0x0000000592927c20 */ /* 0x000fe40008410000 */
[----:B------:R-:W-:-:S05]  /*14840*/  FFMA.FTZ R140, R140, R137, 1.1641532182693481445e-10 ;  /* 0x2f0000008c8c7423 */ /* 0x000fca0000010089 */
[----:B------:R-:W-:Y:S01]  /*14850*/  FSETP.GTU.FTZ.AND P4, PT, R140, UR4, PT ;  /* 0x000000048c007c0b */ /* 0x000fe2000bf9c000 */
[----:B------:R-:W-:-:S03]  /*14860*/  HFMA2 R140, -RZ, RZ, 0, 1.1920928955078125e-07 ;  /* 0x00000002ff8c7431 */ /* 0x000fc600000001ff */
[----:B------:R-:W-:Y:S02]  /*14870*/  PLOP3.LUT P3, PT, P4, PT, PT, 0x8, 0x80 ;  /* 0x000000000080781c */ /* 0x000fe4000276e170 */
[----:B-1----:R-:W-:Y:S01]  /*14880*/  FSEL R157, R146, RZ, !P4 ;  /* 0x000000ff929d7208 */ /* 0x002fe20006000000 */
        /* <DEDUP_REMOVED lines=9> */
.L_x_41503:
        /* <DEDUP_REMOVED lines=12> */
.L_x_41504:
        /* <DEDUP_REMOVED lines=57> */
.L_x_41502:
[----:B------:R-:W-:Y:S01]  /*14d70*/  I2FP.F32.U32 R132, R142 ;  /* 0x0000008e00847245 */ /* 0x000fe20000201000 */
[----:B------:R-:W-:Y:S01]  /*14d80*/  FMUL.FTZ R0, R147, R0 ;  /* 0x0000000093007220 */ /* 0x000fe20000410000 */
[----:B------:R-:W-:Y:S01]  /*14d90*/  FMUL.FTZ R144, R121, R8 ;  /* 0x0000000879907220 */ /* 0x000fe20000410000 */
[----:B------:R-:W-:Y:S01]  /*14da0*/  FMUL.FTZ R145, R120, R9 ;  /* 0x0000000978917220 */ /* 0x000fe20000410000 */
[----:B------:R-:W-:Y:S01]  /*14db0*/  FMUL.FTZ R146, R157, R10 ;  /* 0x0000000a9d927220 */ /* 0x000fe20000410000 */
[----:B------:R-:W-:Y:S01]  /*14dc0*/  FFMA.FTZ R132, R132, R137, 1.1641532182693481445e-10 ;  /* 0x2f00000084847423 */ /* 0x000fe20000010089 */
[----:B------:R-:W-:-:S04]  /*14dd0*/  FMUL.FTZ R0, R0, UR5 ;  /* 0x0000000500007c20 */ /* 0x000fc80008410000 */
[----:B------:R-:W-:-:S04]  /*14de0*/  FSETP.GTU.FTZ.AND P5, PT, R132, UR4, PT ;  /* 0x0000000484007c0b */ /* 0x000fc8000bfbc000 */
[----:B------:R-:W-:Y:S02]  /*14df0*/  FSEL R0, R0, RZ, !P5 ;  /* 0x000000ff00007208 */ /* 0x000fe40006800000 */
[----:B------:R-:W-:-:S03]  /*14e00*/  PLOP3.LUT P4, PT, P5, PT, PT, 0x8, 0x80 ;  /* 0x000000000080781c */ /* 0x000fc60002f8e170 */
[----:B------:R-:W-:-:S10]  /*14e10*/  FMUL.FTZ R147, R0, R11 ;  /* 0x0000000b00937220 */ /* 0x000fd40000410000 */
.L_x_41492:
        /* <DEDUP_REMOVED lines=101> */
[----:B------:R-:W-:Y:S02]  /*15470*/  LOP3.LUT P1, RZ, R130, 0x1f, RZ, 0xc0, !PT ;  /* 0x0000001f82ff7812 */ /* 0x000fe4000782c0ff */
        /* <DEDUP_REMOVED lines=8> */
[----:B-1----:R-:W0:Y:S01]  /*15500*/  SHFL.BFLY PT, R153, R142, 0x8, 0x1f ;  /* 0x0d001f008e997f89 */ /* 0x002e2200000e0000 */
        /* <DEDUP_REMOVED lines=14> */
.L_x_41506:
[----:B------:R-:W-:Y:S05]  /*155f0*/  BSYNC.RECONVERGENT B0 ;  /* 0x0000000000007941 */ /* 0x000fea0003800200 */
.L_x_41505:
        /* <DEDUP_REMOVED lines=9> */
[----:B------:R-:W-:-:S05]  /*15690*/  IMAD.SHL.U32 R0, R130, 0x8, RZ ;  /* 0x0000000882007824 */ /* 0x000fca00078e00ff */
[----:B------:R-:W-:Y:S01]  /*156a0*/  LOP3.LUT R116, R0, 0xf8, RZ, 0xc0, !PT ;  /* 0x000000f800747812 */ /* 0x000fe200078ec0ff */
[----:B------:R-:W-:Y:S01]  /*156b0*/  HFMA2 R0, -RZ, RZ, 0, 5.340576171875e-05 ;  /* 0x00000380ff007431 */ /* 0x000fe200000001ff */
[----:B0-----:R-:W-:-:S04]  /*156c0*/  ULEA UR4, UR5, UR4, 0x18 ;  /* 0x0000000405047291 */ /* 0x001fc8000f8ec0ff */
[----:B------:R-:W-:-:S09]  /*156d0*/  @UP0 UIADD3 UR4, UPT, UPT, UR4, 0x40, URZ ;  /* 0x0000004004040890 */ /* 0x000fd2000fffe0ff */
[----:B------:R-:W0:Y:S03]  /*156e0*/  LDS.64 R116, [R116+UR4] ;  /* 0x0000000474747984 */ /* 0x000e260008000a00 */
.L_x_41508:
[----:B------:R-:W-:Y:S05]  /*156f0*/  BSYNC.RECONVERGENT B0 ;  /* 0x0000000000007941 */ /* 0x000fea0003800200 */
.L_x_41507:
        /* <DEDUP_REMOVED lines=33> */
[----:B-1----:R-:W-:Y:S02]  /*15910*/  IMAD.IADD R0, R121, 0x1, R134 ;  /* 0x0000000179007824 */ /* 0x002fe400078e0286 */
[----:B---3--:R-:W-:Y:S01]  /*15920*/  FADD.FTZ R117, R116, R117 ;  /* 0x0000007574757221 */ /* 0x008fe20000010000 */
[----:B------:R-:W-:Y:S01]  /*15930*/  I2FP.F32.S32 R134, R134 ;  /* 0x0000008600867245 */ /* 0x000fe20000201400 */
[----:B------:R-:W0:Y:S01]  /*15940*/  SHFL.DOWN PT, R136, R135, 0x1, 0x1f ;  /* 0x08201f0087887f89 */ /* 0x000e2200000e0000 */
[----:B------:R-:W-:Y:S01]  /*15950*/  FMUL.FTZ R119, R132, R119 ;  /* 0x0000007784777220 */ /* 0x000fe20000410000 */
[----:B------:R-:W-:-:S03]  /*15960*/  I2FP.F32.S32 R116, R0 ;  /* 0x0000000000747245 */ /* 0x000fc60000201400 */
[----:B------:R-:W-:-:S03]  /*15970*/  FMUL.FTZ R119, R119, R153 ;  /* 0x0000009977777220 */ /* 0x000fc60000410000 */
[----:B------:R-:W1:Y:S01]  /*15980*/  MUFU.RCP R116, R116 ;  /* 0x0000007400747308 */ /* 0x000e620000001000 */
[----:B------:R-:W-:-:S05]  /*15990*/  FFMA.FTZ R117, R118, R119, R117 ;  /* 0x0000007776757223 */ /* 0x000fca0000010075 */
[----:B------:R-:W2:Y:S01]  /*159a0*/  SHFL.DOWN PT, R0, R117, 0x1, 0x1f ;  /* 0x08201f0075007f89 */ /* 0x000ea200000e0000 */
[----:B0-----:R-:W-:-:S04]  /*159b0*/  FMUL.FTZ R119, R136, R134 ;  /* 0x0000008688777220 */ /* 0x001fc80000410000 */
[----:B------:R-:W-:Y:S01]  /*159c0*/  FFMA.FTZ R119, R120, R135, R119 ;  /* 0x0000008778777223 */ /* 0x000fe20000010077 */
[----:B------:R-:W-:-:S03]  /*159d0*/  FADD.FTZ R135, R135, -R136 ;  /* 0x8000008887877221 */ /* 0x000fc60000010000 */
[----:B-1----:R-:W-:Y:S01]  /*159e0*/  FMUL.FTZ R118, R116, R119 ;  /* 0x0000007774767220 */ /* 0x002fe20000410000 */
[----:B------:R-:W-:-:S04]  /*159f0*/  FMUL.FTZ R135, R135, R135 ;  /* 0x0000008787877220 */ /* 0x000fc80000410000 */
[----:B------:R-:W-:Y:S01]  /*15a00*/  FMUL.FTZ R135, R120, R135 ;  /* 0x0000008778877220 */ /* 0x000fe20000410000 */
[----:B------:R-:W0:Y:S01]  /*15a10*/  SHFL.IDX PT, R137, R118, RZ, 0x1f ;  /* 0x00001fff76897589 */ /* 0x000e2200000e0000 */
[----:B--2---:R-:W-:Y:S02]  /*15a20*/  FADD.FTZ R119, R117, R0 ;  /* 0x0000000075777221 */ /* 0x004fe40000010000 */
[----:B------:R-:W-:Y:S01]  /*15a30*/  FMUL.FTZ R135, R135, R134 ;  /* 0x0000008687877220 */ /* 0x000fe20000410000 */
[----:B------:R-:W1:Y:S03]  /*15a40*/  LDC R0, c[0x0][0x448] ;  /* 0x00011200ff007b82 */ /* 0x000e660000000800 */
        /* <DEDUP_REMOVED lines=8> */
[----:B------:R-:W0:Y:S01]  /*15ad0*/  @!P1 LDC.64 R92, c[0x0][0x3c0] ;  /* 0x0000f000ff5c9b82 */ /* 0x000e220000000a00 */
[C---:B------:R-:W-:Y:S01]  /*15ae0*/  FADD.FTZ R132, -R116.reuse, R99 ;  /* 0x0000006374847221 */ /* 0x040fe20000010100 */
[----:B------:R-:W-:Y:S01]  /*15af0*/  FADD.FTZ R121, -R116, R95 ;  /* 0x0000005f74797221 */ /* 0x000fe20000010100 */
[----:B------:R-:W-:Y:S01]  /*15b00*/  FSEL R95, R94, RZ, P2 ;  /* 0x000000ff5e5f7208 */ /* 0x000fe20001000000 */
[----:B-1----:R-:W-:Y:S01]  /*15b10*/  FFMA.FTZ R0, R135, UR13, R0 ;  /* 0x0000000d87007c23 */ /* 0x002fe20008010000 */
[C---:B------:R-:W-:Y:S01]  /*15b20*/  FADD.FTZ R94, -R116.reuse, R100 ;  /* 0x00000064745e7221 */ /* 0x040fe20000010100 */
[C---:B------:R-:W-:Y:S01]  /*15b30*/  FADD.FTZ R134, -R116.reuse, R101 ;  /* 0x0000006574867221 */ /* 0x040fe20000010100 */
[----:B------:R-:W-:Y:S01]  /*15b40*/  FADD.FTZ R96, -R116, R96 ;  /* 0x0000006074607221 */ /* 0x000fe20000010100 */
[----:B------:R-:W1:Y:S01]  /*15b50*/  @!P1 LDC.64 R98, c[0x0][0x3c8] ;  /* 0x0000f200ff629b82 */ /* 0x000e620000000a00 */
[----:B------:R-:W-:Y:S01]  /*15b60*/  FADD.FTZ R0, R0, R95 ;  /* 0x0000005f00007221 */ /* 0x000fe20000010000 */
[C---:B------:R-:W-:Y:S01]  /*15b70*/  FADD.FTZ R119, -R116.reuse, R97 ;  /* 0x0000006174777221 */ /* 0x040fe20000010100 */
[C---:B------:R-:W-:Y:S01]  /*15b80*/  FADD.FTZ R135, -R116.reuse, R102 ;  /* 0x0000006674877221 */ /* 0x040fe20000010100 */
[C---:B------:R-:W-:Y:S01]  /*15b90*/  FADD.FTZ R136, -R116.reuse, R103 ;  /* 0x0000006774887221 */ /* 0x040fe20000010100 */
[----:B------:R-:W2:Y:S01]  /*15ba0*/  MUFU.RSQ R161, R0 ;  /* 0x0000000000a17308 */ /* 0x000ea20000001400 */
[C---:B------:R-:W-:Y:S01]  /*15bb0*/  FADD.FTZ R104, -R116.reuse, R104 ;  /* 0x0000006874687221 */ /* 0x040fe20000010100 */
[C---:B------:R-:W-:Y:S01]  /*15bc0*/  FADD.FTZ R105, -R116.reuse, R105 ;  /* 0x0000006974697221 */ /* 0x040fe20000010100 */
[----:B------:R-:W3:Y:S01]  /*15bd0*/  LDC.64 R100, c[0x0][0x428] ;  /* 0x00010a00ff647b82 */ /* 0x000ee20000000a00 */
        /* <DEDUP_REMOVED lines=14> */
[----:B------:R-:W-:Y:S01]  /*15cc0*/  FADD.FTZ R116, -R116, R147 ;  /* 0x0000009374747221 */ /* 0x000fe20000010100 */
[----:B-1----:R-:W-:Y:S01]  /*15cd0*/  @!P1 IMAD.WIDE R98, R122, 0x4, R98 ;  /* 0x000000047a629825 */ /* 0x002fe200078e0262 */
[----:B------:R0:W-:Y:S03]  /*15ce0*/  @!P1 STG.E desc[UR8][R92.64], R137 ;  /* 0x000000895c009986 */ /* 0x0001e6000c101908 */
[C---:B--2---:R-:W-:Y:S01]  /*15cf0*/  FMUL.FTZ R95, R161.reuse, R120 ;  /* 0x00000078a15f7220 */ /* 0x044fe20000410000 */
        /* <DEDUP_REMOVED lines=29> */
[----:B---3--:R-:W-:-:S04]  /*15ed0*/  IMAD.WIDE.U32 R104, R131, 0x10, R100 ;  /* 0x0000001083687825 */ /* 0x008fc800078e0064 */
        /* <DEDUP_REMOVED lines=8> */
[----:B------:R-:W-:Y:S01]  /*15f60*/  IMAD.WIDE.U32 R108, R139, 0x10, R100 ;  /* 0x000000108b6c7825 */ /* 0x000fe200078e0064 */
[----:B0-----:R-:W0:Y:S03]  /*15f70*/  LDC.64 R160, c[0x0][0x380] ;  /* 0x0000e000ffa07b82 */ /* 0x001e260000000a00 */
        /* <DEDUP_REMOVED lines=8> */
[----:B------:R2:W-:Y:S01]  /*16000*/  STG.E.128 desc[UR8][R106.64], R96 ;  /* 0x000000606a007986 */ /* 0x0005e2000c101d08 */
[----:B------:R-:W-:-:S04]  /*16010*/  IMAD.WIDE.U32 R114, R149, 0x10, R100 ;  /* 0x0000001095727825 */ /* 0x000fc800078e0064 */
[----:B------:R-:W-:-:S04]  /*16020*/  IMAD.WIDE.U32 R116, R151, 0x10, R100 ;  /* 0x0000001097747825 */ /* 0x000fc800078e0064 */
[----:B------:R-:W-:Y:S01]  /*16030*/  FFMA.FTZ R100, R119, R80, R52 ;  /* 0x0000005077647223 */ /* 0x000fe20000010034 */
[----:B------:R-:W-:Y:S01]  /*16040*/  FFMA.FTZ R101, R134, R81, R53 ;  /* 0x0000005186657223 */ /* 0x000fe20000010035 */
[----:B------:R-:W-:Y:S01]  /*16050*/  FFMA.FTZ R134, R137, R78, R50 ;  /* 0x0000004e89867223 */ /* 0x000fe20000010032 */
[----:B-1----:R-:W-:Y:S01]  /*16060*/  FFMA.FTZ R92, R145, R72, R44 ;  /* 0x00000048915c7223 */ /* 0x002fe2000001002c */
[----:B------:R-:W-:Y:S01]  /*16070*/  FFMA.FTZ R93, R142, R73, R45 ;  /* 0x000000498e5d7223 */ /* 0x000fe2000001002d */
[----:B------:R-:W-:Y:S01]  /*16080*/  FFMA.FTZ R94, R147, R74, R46 ;  /* 0x0000004a935e7223 */ /* 0x000fe2000001002e */
[----:B------:R-:W-:Y:S01]  /*16090*/  FFMA.FTZ R95, R144, R75, R47 ;  /* 0x0000004b905f7223 */ /* 0x000fe2000001002f */
[----:B------:R-:W-:Y:S01]  /*160a0*/  FFMA.FTZ R104, R157, R64, R36 ;  /* 0x000000409d687223 */ /* 0x000fe20000010024 */
[----:B------:R-:W-:Y:S01]  /*160b0*/  FFMA.FTZ R105, R152, R65, R37 ;  /* 0x0000004198697223 */ /* 0x000fe20000010025 */
[----:B------:R1:W-:Y:S01]  /*160c0*/  STG.E.128 desc[UR8][R108.64], R100 ;  /* 0x000000646c007986 */ /* 0x0003e2000c101d08 */
[----:B0-----:R-:W-:Y:S01]  /*160d0*/  IADD3 R122, PT, PT, R122, R160, RZ ;  /* 0x000000a07a7a7210 */ /* 0x001fe20007ffe0ff */
        /* <DEDUP_REMOVED lines=10> */
[----:B------:R1:W-:Y:S02]  /*16180*/  STG.E.128 desc[UR8][R116.64], R104 ;  /* 0x0000006874007986 */ /* 0x0003e4000c101d08 */
[----:B------:R-:W-:Y:S05]  /*16190*/  @!P1 BRA `(.L_x_41509) ;  /* 0xfffffea800709947 */ /* 0x000fea000383ffff */
[----:B------:R-:W-:Y:S05]  /*161a0*/  EXIT ;  /* 0x000000000000794d */ /* 0x000fea0003800000 */
.L_x_41510:
        /* <DEDUP_REMOVED lines=13> */
.L_x_42448:


//--------------------- .text._ZN10layer_norm13ln_fwd_kernelINS_13Kernel_traitsIfffffjLj7168ELj1ELj1ELj8ELj16ENS_18Kernel_traits_baseILj7168EfffffjLj256EEEEELb1ELb1ELb1ELb0EEEvNS_9FwdParamsE --------------------------
	.section	.text._ZN10layer_norm13ln_fwd_kernelINS_13Kernel_traitsIfffffjLj7168ELj1ELj1ELj8ELj16ENS_18Kernel_traits_baseILj7168EfffffjLj256EEEEELb1ELb1ELb1ELb0EEEvNS_9FwdParamsE,"ax",@progbits
	.align	128
        .global         _ZN10layer_norm13ln_fwd_kernelINS_13Kernel_traitsIfffffjLj7168ELj1ELj1ELj8ELj16ENS_18Kernel_traits_baseILj7168EfffffjLj256EEEEELb1ELb1ELb1ELb0EEEvNS_9FwdParamsE
        .type           _ZN10layer_norm13ln_fwd_kernelINS_13Kernel_traitsIfffffjLj7168ELj1ELj1ELj8ELj16ENS_18Kernel_traits_baseILj7168EfffffjLj256EEEEELb1ELb1ELb1ELb0EEEvNS_9FwdParamsE,@function
        .size           _ZN10layer_norm13ln_fwd_kernelINS_13Kernel_traitsIfffffjLj7168ELj1ELj1ELj8ELj16ENS_18Kernel_traits_baseILj7168EfffffjLj256EEEEELb1ELb1ELb1ELb0EEEvNS_9FwdParamsE,(.L_x_42449 - _ZN10layer_norm13ln_fwd_kernelINS_13Kernel_traitsIfffffjLj7168ELj1ELj1ELj8ELj16ENS_18Kernel_traits_baseILj7168EfffffjLj256EEEEELb1ELb1ELb1ELb0EEEvNS_9FwdParamsE)
        .other          _ZN10layer_norm13ln_fwd_kernelINS_13Kernel_traitsIfffffjLj7168ELj1ELj1ELj8ELj16ENS_18Kernel_traits_baseILj7168EfffffjLj256EEEEELb1ELb1ELb1ELb0EEEvNS_9FwdParamsE,@"STO_CUDA_ENTRY STV_DEFAULT"
_ZN10layer_norm13ln_fwd_kernelINS_13Kernel_traitsIfffffjLj7168ELj1ELj1ELj8ELj16ENS_18Kernel_traits_baseILj7168EfffffjLj256EEEEELb1ELb1ELb1ELb0EEEvNS_9FwdParamsE:
.text._ZN10layer_norm13ln_fwd_kernelINS_13Kernel_traitsIfffffjLj7168ELj1ELj1ELj8ELj16ENS_18Kernel_traits_baseILj7168EfffffjLj256EEEEELb1ELb1ELb1ELb0EEEvNS_9FwdParamsE:
        /* <DEDUP_REMOVED lines=23> */
[----:B------:R-:W-:Y:S02]  /*0170*/  LEA.HI R88, R88, R9, RZ, 0x2 ;  /* 0x0000000958587211 */ /* 0x000fe400078f10ff */
[----:B------:R-:W-:-:S04]  /*0180*/  LOP3.LUT R125, R115, 0xff, RZ, 0x3c, !PT ;  /* 0x000000ff737d7812 */ /* 0x000fc800078e3cff */
[----:B------:R-:W-:Y:S01]  /*0190*/  LEA.HI.SX32 R125, R88, R125, 0x1e ;  /* 0x0000007d587d7211 */ /* 0x000fe200078ff2ff */
[----:B0-----:R-:W-:Y:S01]  /*01a0*/  IMAD.U32 R124, RZ, RZ, UR4 ;  /* 0x00000004ff7c7e24 */ /* 0x001fe2000f8e00ff */
[----:B-1----:R-:W-:-:S04]  /*01b0*/  @P0 IADD3 R0, P1, PT, R4, R7, RZ ;  /* 0x0000000704000210 */ /* 0x002fc80007f3e0ff */
[----:B------:R-:W-:-:S04]  /*01c0*/  @P0 IADD3.X R127, PT, PT, RZ, R5, RZ, P1, !PT ;  /* 0x00000005ff7f0210 */ /* 0x000fc80000ffe4ff */
        /* <DEDUP_REMOVED lines=46> */
[----:B------:R2:W5:Y:S04]  /*04b0*/  @P2 LDG.E.128 R32, desc[UR6][R92.64] ;  /* 0x000000065c202981 */ /* 0x000568000c1e1d00 */
[C---:B-1----:R-:W-:Y:S01]  /*04c0*/  @P3 IMAD.WIDE.U32 R96, R115.reuse, 0x10, R96 ;  /* 0x0000001073603825 */ /* 0x042fe200078e0060 */
[----:B------:R2:W5:Y:S03]  /*04d0*/  @P2 LDG.E.128 R36, desc[UR6][R94.64] ;  /* 0x000000065e242981 */ /* 0x000566000c1e1d00 */
[C---:B0-----:R-:W-:Y:S01]  /*04e0*/  @P3 IMAD.WIDE.U32 R98, R115.reuse, 0x10, R98 ;  /* 0x0000001073623825 */ /* 0x041fe200078e0062 */
        /* <DEDUP_REMOVED lines=15> */
[----:B------:R-:W-:Y:S01]  /*05e0*/  @P5 IMAD.WIDE.U32 R112, R115, 0x10, R112 ;  /* 0x0000001073705825 */ /* 0x000fe200078e0070 */
[----:B------:R2:W5:Y:S04]  /*05f0*/  @P5 LDG.E.128 R68, desc[UR6][R110.64] ;  /* 0x000000066e445981 */ /* 0x000568000c1e1d00 */
        /* <DEDUP_REMOVED lines=14> */
.L_x_41512:
        /* <DEDUP_REMOVED lines=30> */
[----:B------:R-:W5:Y:S02]  /*08c0*/  @P2 LDG.E.128 R36, desc[UR6][R46.64] ;  /* 0x000000062e242981 */ /* 0x000f64000c1e1d00 */
[----:B------:R-:W1:Y:S01]  /*08d0*/  @P4 LDC.64 R10, c[0x0][0x3e8] ;  /* 0x0000fa00ff0a4b82 */ /* 0x000e620000000a00 */
[----:B--2---:R-:W-:-:S07]  /*08e0*/  @P3 IMAD.WIDE.U32 R56, R115, 0x10, R56 ;  /* 0x0000001073383825 */ /* 0x004fce00078e0038 */
        /* <DEDUP_REMOVED lines=9> */
[----:B------:R-:W1:Y:S03]  /*0980*/  @P6 LDC.64 R98, c[0x0][0x3d0] ;  /* 0x0000f400ff626b82 */ /* 0x000e660000000a00 */
[----:B------:R-:W-:Y:S01]  /*0990*/  @P4 VIADD R115, R115, 0x100 ;  /* 0x0000010073734836 */ /* 0x000fe20000000000 */
[----:B------:R-:W5:Y:S03]  /*09a0*/  @P4 LDG.E.128 R60, desc[UR6][R92.64] ;  /* 0x000000065c3c4981 */ /* 0x000f66000c1e1d00 */
[C---:B--2---:R-:W-:Y:S01]  /*09b0*/  @P5 IMAD.WIDE.U32 R94, R115.reuse, 0x10, R68 ;  /* 0x00000010735e5825 */ /* 0x044fe200078e0044 */
[----:B------:R-:W2:Y:S04]  /*09c0*/  @P6 LDC.64 R100, c[0x0][0x3e8] ;  /* 0x0000fa00ff646b82 */ /* 0x000ea80000000a00 */
[----:B------:R-:W5:Y:S01]  /*09d0*/  @P5 LDG.E.128 R64, desc[UR6][R94.64] ;  /* 0x000000065e405981 */ /* 0x000f62000c1e1d00 */
[----:B---3--:R-:W-:-:S04]  /*09e0*/  @P5 IMAD.WIDE.U32 R96, R115, 0x10, R70 ;  /* 0x0000001073605825 */ /* 0x008fc800078e0046 */
[----:B------:R-:W-:Y:S01]  /*09f0*/  @P5 VIADD R115, R115, 0x100 ;  /* 0x0000010073735836 */ /* 0x000fe20000000000 */
[----:B------:R-:W5:Y:S03]  /*0a00*/  @P5 LDG.E.128 R72, desc[UR6][R96.64] ;  /* 0x0000000660485981 */ /* 0x000f66000c1e1d00 */
        /* <DEDUP_REMOVED lines=18> */
.L_x_41513:
[----:B------:R-:W-:Y:S05]  /*0b30*/  BSYNC.RECONVERGENT B0 ;  /* 0x0000000000007941 */ /* 0x000fea0003800200 */
.L_x_41511:
[----:B------:R-:W0:Y:S02]  /*0b40*/  LDCU UR4, c[0x0][0x384] ;  /* 0x00007080ff0477ac */ /* 0x000e240008000800 */
[----:B0-----:R-:W-:-:S13]  /*0b50*/  ISETP.GE.AND P0, PT, R124, UR4, PT ;  /* 0x000000047c007c0c */ /* 0x001fda000bf06270 */
[----:B------:R-:W-:Y:S05]  /*0b60*/  @P0 EXIT ;  /* 0x000000000000094d */ /* 0x000fea0003800000 */
[----:B------:R-:W0:Y:S01]  /*0b70*/  LDCU UR4, c[0x0][0x360] ;  /* 0x00006c00ff0477ac */ /* 0x000e220008000800 */
[----:B------:R-:W-:Y:S01]  /*0b80*/  IMAD.HI.U32 R91, R150, -0x2daee0ad, RZ ;  /* 0xd2511f53965b7827 */ /* 0x000fe200078e00ff */
[----:B-----5:R-:W-:-:S03]  /*0b90*/  IADD3 R94, PT, PT, R2, -0x61c88647, RZ ;  /* 0x9e3779b9025e7810 */ /* 0x020fc60007ffe0ff */
[----:B------:R-:W-:Y:S01]  /*0ba0*/  HFMA2 R129, -RZ, RZ, 0, 0 ;  /* 0x00000000ff817431 */ /* 0x000fe200000001ff */
[----:B------:R-:W-:Y:S01]  /*0bb0*/  LOP3.LUT R98, R89, 0xe0, RZ, 0xc0, !PT ;  /* 0x000000e059627812 */ /* 0x000fe200078ec0ff */
[----:B------:R-:W-:Y:S01]  /*0bc0*/  IMAD R96, R150, -0x2daee0ad, RZ ;  /* 0xd2511f5396607824 */ /* 0x000fe200078e02ff */
[----:B------:R-:W-:Y:S01]  /*0bd0*/  LOP3.LUT R91, R91, R3, RZ, 0x3c, !PT ;  /* 0x000000035b5b7212 */ /* 0x000fe200078e3cff */
[----:B------:R-:W-:Y:S01]  /*0be0*/  VIADD R97, R3, 0xbb67ae85 ;  /* 0xbb67ae8503617836 */ /* 0x000fe20000000000 */
[----:B------:R-:W-:Y:S01]  /*0bf0*/  LOP3.LUT R143, R0, 0x3, RZ, 0xc0, !PT ;  /* 0x00000003008f7812 */ /* 0x000fe200078ec0ff */
[----:B------:R-:W1:Y:S02]  /*0c00*/  LDCU UR10, c[0x0][0x404] ;  /* 0x00008080ff0a77ac */ /* 0x000e640008000800 */
[C---:B------:R-:W-:Y:S01]  /*0c10*/  IMAD.HI.U32 R92, R91.reuse, -0x326172a9, RZ ;  /* 0xcd9e8d575b5c7827 */ /* 0x040fe200078e00ff */
[----:B------:R-:W2:Y:S03]  /*0c20*/  LDCU.U8 UR11, c[0x0][0x410] ;  /* 0x00008200ff0b77ac */ /* 0x000ea60008000000 */
[----:B------:R-:W-:Y:S01]  /*0c30*/  IMAD R91, R91, -0x326172a9, RZ ;  /* 0xcd9e8d575b5b7824 */ /* 0x000fe200078e02ff */
[----:B------:R-:W3:Y:S01]  /*0c40*/  LDCU UR14, c[0x0][0x400] ;  /* 0x00008000ff0e77ac */ /* 0x000ee20008000800 */
[----:B0-----:R-:W-:Y:S01]  /*0c50*/  IMAD R151, R124, UR4, R89 ;  /* 0x000000047c977c24 */ /* 0x001fe2000f8e0259 */
[----:B------:R-:W0:Y:S03]  /*0c60*/  LDCU.64 UR12, c[0x0][0x408] ;  /* 0x00008100ff0c77ac */ /* 0x000e260008000a00 */
[C---:B------:R-:W-:Y:S01]  /*0c70*/  IMAD.HI.U32 R90, R151.reuse, -0x326172a9, RZ ;  /* 0xcd9e8d57975a7827 */ /* 0x040fe200078e00ff */
[----:B------:R-:W4:Y:S03]  /*0c80*/  LDCU.64 UR8, c[0x0][0x3a0] ;  /* 0x00007400ff0877ac */ /* 0x000f260008000a00 */
[----:B------:R-:W-:Y:S01]  /*0c90*/  IMAD R93, R151, -0x326172a9, RZ ;  /* 0xcd9e8d57975d7824 */ /* 0x000fe200078e02ff */
[----:B------:R-:W-:Y:S01]  /*0ca0*/  LOP3.LUT R90, R127, R90, R2, 0x96, !PT ;  /* 0x0000005a7f5a7212 */ /* 0x000fe200078e9602 */
[----:B------:R-:W-:-:S03]  /*0cb0*/  UPLOP3.LUT UP1, UPT, UPT, UPT, UPT, 0x40, 0x4 ;  /* 0x000000000004789c */ /* 0x000fc60003f2e870 */
[----:B------:R-:W-:Y:S01]  /*0cc0*/  LOP3.LUT R92, R94, R93, R92, 0x96, !PT ;  /* 0x0000005d5e5c7212 */ /* 0x000fe200078e965c */
[----:B------:R-:W-:Y:S01]  /*0cd0*/  IMAD.HI.U32 R95, R90, -0x2daee0ad, RZ ;  /* 0xd2511f535a5f7827 */ /* 0x000fe200078e00ff */
[----:B------:R-:W-:-:S03]  /*0ce0*/  IADD3 R93, PT, PT, R2, 0x3c6ef372, RZ ;  /* 0x3c6ef372025d7810 */ /* 0x000fc60007ffe0ff */
        /* <DEDUP_REMOVED lines=30> */
[----:B------:R-:W-:Y:S01]  /*0ed0*/  IMAD.SHL.U32 R93, R89, 0x20, RZ ;  /* 0x00000020595d7824 */ /* 0x000fe200078e00ff */
[----:B------:R-:W-:Y:S01]  /*0ee0*/  LOP3.LUT R91, R97, R96, R91, 0x96, !PT ;  /* 0x00000060615b7212 */ /* 0x000fe200078e965b */
[----:B------:R-:W-:Y:S01]  /*0ef0*/  VIADD R94, R3, 0x646e171e ;  /* 0x646e171e035e7836 */ /* 0x000fe20000000000 */
[----:B------:R-:W-:Y:S01]  /*0f00*/  SHF.R.S32.HI R96, RZ, 0x2, R88 ;  /* 0x00000002ff607819 */ /* 0x000fe20000011458 */
[----:B------:R-:W-:Y:S01]  /*0f10*/  IMAD R95, R95, -0x326172a9, RZ ;  /* 0xcd9e8d575f5f7824 */ /* 0x000fe200078e02ff */
[----:B------:R-:W-:Y:S01]  /*0f20*/  LOP3.LUT R100, R93, 0x3e0, RZ, 0xc0, !PT ;  /* 0x000003e05d647812 */ /* 0x000fe200078ec0ff */
[----:B------:R-:W-:Y:S01]  /*0f30*/  IMAD R93, R90, -0x2daee0ad, RZ ;  /* 0xd2511f535a5d7824 */ /* 0x000fe200078e02ff */
[----:B------:R-:W-:Y:S01]  /*0f40*/  LOP3.LUT R97, R96, 0xff, RZ, 0xc0, !PT ;  /* 0x000000ff60617812 */ /* 0x000fe200078ec0ff */
[----:B------:R-:W-:Y:S01]  /*0f50*/  IMAD.HI.U32 R90, R92, -0x2daee0ad, RZ ;  /* 0xd2511f535c5a7827 */ /* 0x000fe200078e00ff */
[----:B------:R-:W-:Y:S02]  /*0f60*/  IADD3 R89, PT, PT, R2, -0x4ab325aa, RZ ;  /* 0xb54cda5602597810 */ /* 0x000fe40007ffe0ff */
[----:B------:R-:W-:Y:S01]  /*0f70*/  VIADDMNMX R98, R97, -R98, RZ, !PT ;  /* 0x8000006261627246 */ /* 0x000fe200078001ff */
[----:B------:R-:W-:Y:S01]  /*0f80*/  IMAD.HI.U32 R88, R91, -0x326172a9, RZ ;  /* 0xcd9e8d575b587827 */ /* 0x000fe200078e00ff */
[----:B------:R-:W-:-:S02]  /*0f90*/  LOP3.LUT R90, R94, R93, R90, 0x96, !PT ;  /* 0x0000005d5e5a7212 */ /* 0x000fc400078e965a */
[----:B------:R-:W-:Y:S01]  /*0fa0*/  SHF.R.U32.HI R96, RZ, 0x1, R96 ;  /* 0x00000001ff607819 */ /* 0x000fe20000011660 */
[----:B------:R-:W-:Y:S01]  /*0fb0*/  IMAD R94, R91, -0x326172a9, RZ ;  /* 0xcd9e8d575b5e7824 */ /* 0x000fe200078e02ff */
[----:B------:R-:W-:Y:S01]  /*0fc0*/  LOP3.LUT R88, R89, R95, R88, 0x96, !PT ;  /* 0x0000005f59587212 */ /* 0x000fe200078e9658 */
[----:B------:R-:W-:Y:S01]  /*0fd0*/  VIADD R93, R2, 0x5384540f ;  /* 0x5384540f025d7836 */ /* 0x000fe20000000000 */
[----:B------:R-:W-:Y:S01]  /*0fe0*/  VIADDMNMX R100, R97, -R100, RZ, !PT ;  /* 0x8000006461647246 */ /* 0x000fe200078001ff */
[----:B------:R-:W-:Y:S01]  /*0ff0*/  IMAD.HI.U32 R89, R90, -0x326172a9, RZ ;  /* 0xcd9e8d575a597827 */ /* 0x000fe200078e00ff */
[----:B------:R-:W-:Y:S02]  /*1000*/  LOP3.LUT R97, R96, 0x7fffff80, RZ, 0xc0, !PT ;  /* 0x7fffff8060617812 */ /* 0x000fe400078ec0ff */
[----:B------:R-:W-:Y:S01]  /*1010*/  VIMNMX R98, PT, PT, R98, 0x20, PT ;  /* 0x0000002062627848 */ /* 0x000fe20003fe0100 */
[----:B------:R-:W-:Y:S01]  /*1020*/  IMAD R92, R92, -0x2daee0ad, RZ ;  /* 0xd2511f535c5c7824 */ /* 0x000fe200078e02ff */
[----:B------:R-:W-:Y:S01]  /*1030*/  LOP3.LUT R89, R93, R94, R89, 0x96, !PT ;  /* 0x0000005e5d597212 */ /* 0x000fe200078e9659 */
[----:B------:R-:W-:Y:S01]  /*1040*/  IMAD.HI.U32 R91, R88, -0x2daee0ad, RZ ;  /* 0xd2511f53585b7827 */ /* 0x000fe200078e00ff */
[----:B------:R-:W-:-:S02]  /*1050*/  IADD3 R94, PT, PT, R3, -0x24c28bd8, RZ ;  /* 0xdb3d7428035e7810 */ /* 0x000fc40007ffe0ff */
[----:B------:R-:W-:Y:S01]  /*1060*/  VIMNMX R100, PT, PT, R100, 0x20, PT ;  /* 0x0000002064647848 */ /* 0x000fe20003fe0100 */
[----:B------:R-:W-:Y:S02]  /*1070*/  VIADD R95, R3, 0x1fd5c5a3 ;  /* 0x1fd5c5a3035f7836 */ /* 0x000fe40000000000 */
[----:B------:R-:W-:Y:S02]  /*1080*/  IMAD R98, R98, 0x4, R97 ;  /* 0x0000000462627824 */ /* 0x000fe400078e0261 */
[----:B------:R-:W-:Y:S01]  /*1090*/  IMAD R93, R90, -0x326172a9, RZ ;  /* 0xcd9e8d575a5d7824 */ /* 0x000fe200078e02ff */
[----:B------:R-:W-:Y:S01]  /*10a0*/  LOP3.LUT R91, R95, R92, R91, 0x96, !PT ;  /* 0x0000005c5f5b7212 */ /* 0x000fe200078e965b */
[----:B------:R-:W-:Y:S01]  /*10b0*/  IMAD R95, R88, -0x2daee0ad, RZ ;  /* 0xd2511f53585f7824 */ /* 0x000fe200078e02ff */
[----:B------:R-:W-:Y:S01]  /*10c0*/  I2FP.F32.U32 R98, R98 ;  /* 0x0000006200627245 */ /* 0x000fe20000201000 */
[----:B------:R-:W-:-:S03]  /*10d0*/  IMAD.HI.U32 R92, R89, -0x2daee0ad, RZ ;  /* 0xd2511f53595c7827 */ /* 0x000fc600078e00ff */
[----:B------:R0:W0:Y:S01]  /*10e0*/  MUFU.RCP R126, R98 ;  /* 0x00000062007e7308 */ /* 0x0000220000001000 */
        /* <DEDUP_REMOVED lines=8> */
[----:B------:R-:W-:Y:S01]  /*1170*/  IMAD.HI.U32 R141, R88, -0x2daee0ad, RZ ;  /* 0xd2511f53588d7827 */ /* 0x000fe200078e00ff */
[----:B------:R-:W-:-:S03]  /*1180*/  LOP3.LUT R139, R93, R94, R139, 0x96, !PT ;  /* 0x0000005e5d8b7212 */ /* 0x000fc600078e968b */
[----:B------:R-:W-:Y:S02]  /*1190*/  VIADD R89, R3, 0x96a522ad ;  /* 0x96a522ad03597836 */ /* 0x000fe40000000000 */
[----:B------:R-:W-:Y:S02]  /*11a0*/  IMAD R128, R100, 0x4, R97 ;  /* 0x0000000464807824 */ /* 0x000fe400078e0261 */
[----:B------:R-:W-:Y:S01]  /*11b0*/  IMAD R144, R92, -0x326172a9, RZ ;  /* 0xcd9e8d575c907824 */ /* 0x000fe200078e02ff */
[----:B------:R-:W-:Y:S01]  /*11c0*/  LOP3.LUT R141, R89, R90, R141, 0x96, !PT ;  /* 0x0000005a598d7212 */ /* 0x000fe200078e968d */
[----:B01234-:R-:W-:-:S07]  /*11d0*/  IMAD R142, R88, -0x2daee0ad, RZ ;  /* 0xd2511f53588e7824 */ /* 0x01ffce00078e02ff */
.L_x_41889:
        /* <DEDUP_REMOVED lines=11> */
[----:B------:R-:W-:-:S04]  /*1290*/  @P3 VIADD R136, R0, 0xffffffff ;  /* 0xffffffff00883836 */ /* 0x000fc80000000000 */
[-C--:B--2---:R-:W-:Y:S02]  /*12a0*/  @P3 IMAD R135, R136, R133.reuse, RZ ;  /* 0x0000008588873224 */ /* 0x084fe400078e02ff */
[----:B------:R-:W-:-:S03]  /*12b0*/  IMAD R136, R124, R133, RZ ;  /* 0x000000857c887224 */ /* 0x000fc600078e02ff */
[----:B------:R-:W-:Y:S02]  /*12c0*/  @P3 SHF.R.S32.HI R140, RZ, 0x1f, R135 ;  /* 0x0000001fff8c3819 */ /* 0x000fe40000011487 */
[----:B------:R-:W-:Y:S02]  /*12d0*/  SHF.R.S32.HI R145, RZ, 0x1f, R136 ;  /* 0x0000001fff917819 */ /* 0x000fe40000011488 */
[----:B------:R-:W-:Y:S01]  /*12e0*/  @P3 LEA.HI R147, R140, R135, RZ, 0x2 ;  /* 0x000000878c933211 */ /* 0x000fe200078f10ff */
[----:B------:R-:W-:Y:S01]  /*12f0*/  IMAD.MOV.U32 R135, RZ, RZ, RZ ;  /* 0x000000ffff877224 */ /* 0x000fe200078e00ff */
        /* <DEDUP_REMOVED lines=10> */
.L_x_41516:
[----:B------:R-:W-:Y:S05]  /*13a0*/  BRA.U !UP0, `(.L_x_41517) ;  /* 0x0000001908647547 */ /* 0x000fea000b800000 */
[----:B------:R-:W0:Y:S02]  /*13b0*/  LDC.64 R116, c[0x0][0x3a0] ;  /* 0x0000e800ff747b82 */ /* 0x000e240000000a00 */
[----:B0-----:R-:W-:-:S06]  /*13c0*/  IMAD.WIDE.U32 R116, R136, 0x10, R116 ;  /* 0x0000001088747825 */ /* 0x001fcc00078e0074 */
[----:B------:R-:W2:Y:S01]  /*13d0*/  LDG.E.128 R116, desc[UR6][R116.64] ;  /* 0x0000000674747981 */ /* 0x000ea2000c1e1d00 */
[----:B------:R-:W-:-:S13]  /*13e0*/  ISETP.GT.AND P1, PT, R0, RZ, PT ;  /* 0x000000ff0000720c */ /* 0x000fda0003f24270 */
[----:B------:R-:W-:Y:S01]  /*13f0*/  @!P1 MOV R114, R143 ;  /* 0x0000008f00729202 */ /* 0x000fe20000000f00 */
[----:B------:R-:W-:Y:S02]  /*1400*/  @!P1 IMAD.MOV.U32 R140, RZ, RZ, R142 ;  /* 0x000000ffff8c9224 */ /* 0x000fe400078e008e */
[----:B--2---:R-:W-:Y:S01]  /*1410*/  @!P1 IMAD.MOV.U32 R112, RZ, RZ, R116 ;  /* 0x000000ffff709224 */ /* 0x004fe200078e0074 */
        /* <DEDUP_REMOVED lines=17> */
.L_x_41521:
        /* <DEDUP_REMOVED lines=13> */
.L_x_41523:
[----:B------:R-:W-:Y:S05]  /*1600*/  BSYNC.RECONVERGENT B2 ;  /* 0x0000000000027941 */ /* 0x000fea0003800200 */
.L_x_41522:
        /* <DEDUP_REMOVED lines=9> */
[C---:B------:R-:W-:Y:S02]  /*16a0*/  VIADD R137, R2.reuse, 0x3c6ef372 ;  /* 0x3c6ef37202897836 */ /* 0x040fe40000000000 */
        /* <DEDUP_REMOVED lines=48> */
[----:B------:R-:W-:-:S07]  /*19b0*/  IMAD.MOV.U32 R112, RZ, RZ, R142 ;  /* 0x000000ffff707224 */ /* 0x000fce00078e008e */
.L_x_41520:
[----:B------:R-:W-:Y:S05]  /*19c0*/  BSYNC.RECONVERGENT B1 ;  /* 0x0000000000017941 */ /* 0x000fea0003800200 */
.L_x_41519:
        /* <DEDUP_REMOVED lines=8> */
[----:B------:R-:W-:-:S07]  /*1a50*/  FFMA.FTZ R112, R113, R12, R116 ;  /* 0x0000000c71707223 */ /* 0x000fce0000010074 */
.L_x_41518:
        /* <DEDUP_REMOVED lines=16> */
.L_x_41527:
        /* <DEDUP_REMOVED lines=13> */
.L_x_41529:
[----:B------:R-:W-:Y:S05]  /*1c30*/  BSYNC.RECONVERGENT B2 ;  /* 0x0000000000027941 */ /* 0x000fea0003800200 */
.L_x_41528:
        /* <DEDUP_REMOVED lines=59> */
[----:B------:R-:W-:-:S07]  /*1ff0*/  IMAD.MOV.U32 R140, RZ, RZ, R142 ;  /* 0x000000ffff8c7224 */ /* 0x000fce00078e008e */
.L_x_41526:
[----:B------:R-:W-:Y:S05]  /*2000*/  BSYNC.RECONVERGENT B1 ;  /* 0x0000000000017941 */ /* 0x000fea0003800200 */
.L_x_41525:
        /* <DEDUP_REMOVED lines=8> */
[----:B------:R-:W-:-:S07]  /*2090*/  FFMA.FTZ R113, R114, R13, R117 ;  /* 0x0000000d72717223 */ /* 0x000fce0000010075 */
.L_x_41524:
        /* <DEDUP_REMOVED lines=16> */
.L_x_41533:
        /* <DEDUP_REMOVED lines=13> */
.L_x_41535:
[----:B------:R-:W-:Y:S05]  /*2270*/  BSYNC.RECONVERGENT B2 ;  /* 0x0000000000027941 */ /* 0x000fea0003800200 */
.L_x_41534:
        /* <DEDUP_REMOVED lines=55> */
[----:B------:R-:W-:-:S03]  /*25f0*/  LOP3.LUT R139, R139, R142, R145, 0x96, !PT ;  /* 0x0000008e8b8b7212 */ /* 0x000fc600078e9691 */
[----:B------:R-:W-:Y:S01]  /*2600*/  IMAD.MOV.U32 R142, RZ, RZ, RZ ;  /* 0x000000ffff8e7224 */ /* 0x000fe200078e00ff */
[----:B------:R-:W-:Y:S01]  /*2610*/  LOP3.LUT R141, R141, R114, R147, 0x96, !PT ;  /* 0x000000728d8d7212 */ /* 0x000fe200078e9693 */
[----:B------:R-:W-:Y:S01]  /*2620*/  IMAD.MOV.U32 R114, RZ, RZ, R140 ;  /* 0x000000ffff727224 */ /* 0x000fe200078e008c */
[----:B------:R-:W-:-:S07]  /*2630*/  MOV R140, R146 ;  /* 0x00000092008c7202 */ /* 0x000fce0000000f00 */
.L_x_41532:
[----:B------:R-:W-:Y:S05]  /*2640*/  BSYNC.RECONVERGENT B1 ;  /* 0x0000000000017941 */ /* 0x000fea0003800200 */
.L_x_41531:
        /* <DEDUP_REMOVED lines=9> */
.L_x_41530:
        /* <DEDUP_REMOVED lines=16> */
.L_x_41539:
        /* <DEDUP_REMOVED lines=13> */
.L_x_41541:
[----:B------:R-:W-:Y:S05]  /*28b0*/  BSYNC.RECONVERGENT B2 ;  /* 0x0000000000027941 */ /* 0x000fea0003800200 */
.L_x_41540:
        /* <DEDUP_REMOVED lines=61> */
.L_x_41538:
[----:B------:R-:W-:Y:S05]  /*2c90*/  BSYNC.RECONVERGENT B1 ;  /* 0x0000000000017941 */ /* 0x000fea0003800200 */
.L_x_41537:
        /* <DEDUP_REMOVED lines=8> */
[----:B------:R-:W-:Y:S01]  /*2d20*/  FFMA.FTZ R115, R142, R15, R119 ;  /* 0x0000000f8e737223 */ /* 0x000fe20000010077 */
[----:B------:R-:W-:Y:S06]  /*2d30*/  BRA `(.L_x_41536) ;  /* 0x0000001800507947 */ /* 0x000fec0003800000 */
.L_x_41517:
        /* <DEDUP_REMOVED lines=20> */
.L_x_41545:
        /* <DEDUP_REMOVED lines=13> */
.L_x_41547:
[----:B------:R-:W-:Y:S05]  /*2f50*/  BSYNC.RECONVERGENT B2 ;  /* 0x0000000000027941 */ /* 0x000fea0003800200 */
.L_x_41546:
        /* <DEDUP_REMOVED lines=57> */
[----:B------:R-:W-:Y:S02]  /*32f0*/  LOP3.LUT R141, R113, R112, R141, 0x96, !PT ;  /* 0x00000070718d7212 */ /* 0x000fe400078e968d */
[----:B------:R-:W-:-:S07]  /*3300*/  MOV R112, R142 ;  /* 0x0000008e00707202 */ /* 0x000fce0000000f00 */
.L_x_41544:
[----:B------:R-:W-:Y:S05]  /*3310*/  BSYNC.RECONVERGENT B1 ;  /* 0x0000000000017941 */ /* 0x000fea0003800200 */
.L_x_41543:
        /* <DEDUP_REMOVED lines=8> */
[----:B------:R-:W-:-:S07]  /*33a0*/  FMUL.FTZ R112, R113, R12 ;  /* 0x0000000c71707220 */ /* 0x000fce0000410000 */
.L_x_41542:
        /* <DEDUP_REMOVED lines=16> */
.L_x_41551:
        /* <DEDUP_REMOVED lines=13> */
.L_x_41553:
[----:B------:R-:W-:Y:S05]  /*3580*/  BSYNC.RECONVERGENT B2 ;  /* 0x0000000000027941 */ /* 0x000fea0003800200 */
.L_x_41552:
        /* <DEDUP_REMOVED lines=57> */
[----:B------:R-:W-:Y:S02]  /*3920*/  VIADD R141, R3, 0x96a522ad ;  /* 0x96a522ad038d7836 */ /* 0x000fe40000000000 */
[----:B------:R-:W-:-:S03]  /*3930*/  IMAD.MOV.U32 R140, RZ, RZ, R142 ;  /* 0x000000ffff8c7224 */ /* 0x000fc600078e008e */
[----:B------:R-:W-:-:S07]  /*3940*/  LOP3.LUT R141, R141, R114, R143, 0x96, !PT ;  /* 0x000000728d8d7212 */ /* 0x000fce00078e968f */
.L_x_41550:
[----:B------:R-:W-:Y:S05]  /*3950*/  BSYNC.RECONVERGENT B1 ;  /* 0x0000000000017941 */ /* 0x000fea0003800200 */
.L_x_41549:
        /* <DEDUP_REMOVED lines=8> */
[----:B------:R-:W-:-:S07]  /*39e0*/  FMUL.FTZ R113, R114, R13 ;  /* 0x0000000d72717220 */ /* 0x000fce0000410000 */
.L_x_41548:
        /* <DEDUP_REMOVED lines=16> */
.L_x_41557:
        /* <DEDUP_REMOVED lines=13> */
.L_x_41559:
[----:B------:R-:W-:Y:S05]  /*3bc0*/  BSYNC.RECONVERGENT B2 ;  /* 0x0000000000027941 */ /* 0x000fea0003800200 */
.L_x_41558:
[----:B------:R-:W-:Y:S01]  /*3bd0*/  IMAD.WIDE.U32 R142, R151, -0x326172a9, RZ ;  /* 0xcd9e8d57978e7825 */ /* 0x000fe200078e00ff */
[----:B------:R-:W-:Y:S02]  /*3be0*/  LOP3.LUT R146, R129, R115, R3, 0x96, !PT ;  /* 0x0000007381927212 */ /* 0x000fe400078e9603 */
[C---:B------:R-:W-:Y:S01]  /*3bf0*/  IADD3 R141, PT, PT, R3.reuse, 0x76cf5d0a, RZ ;  /* 0x76cf5d0a038d7810 */ /* 0x040fe20007ffe0ff */
[----:B------:R-:W-:Y:S01]  /*3c00*/  VIADD R139, R3, 0xbb67ae85 ;  /* 0xbb67ae85038b7836 */ /* 0x000fe20000000000 */
        /* <DEDUP_REMOVED lines=37> */
[----:B------:R-:W-:-:S03]  /*3e60*/  IADD3 R141, PT, PT, R3, -0x24c28bd8, RZ ;  /* 0xdb3d7428038d7810 */ /* 0x000fc60007ffe0ff */
[----:B------:R-:W-:Y:S02]  /*3e70*/  VIADD R115, R2, 0x5384540f ;  /* 0x5384540f02737836 */ /* 0x000fe40000000000 */
[----:B------:R-:W-:-:S03]  /*3e80*/  VIADD R139, R3, 0x1fd5c5a3 ;  /* 0x1fd5c5a3038b7836 */ /* 0x000fc60000000000 */
[----:B------:R-:W-:Y:S02]  /*3e90*/  LOP3.LUT R115, R115, R142, R147, 0x96, !PT ;  /* 0x0000008e73737212 */ /* 0x000fe400078e9693 */
[----:B------:R-:W-:-:S03]  /*3ea0*/  LOP3.LUT R139, R139, R114, R145, 0x96, !PT ;  /* 0x000000728b8b7212 */ /* 0x000fc600078e9691 */
        /* <DEDUP_REMOVED lines=9> */
[----:B------:R-:W-:-:S03]  /*3f40*/  LOP3.LUT R139, R139, R142, R145, 0x96, !PT ;  /* 0x0000008e8b8b7212 */ /* 0x000fc600078e9691 */
[----:B------:R-:W-:Y:S01]  /*3f50*/  HFMA2 R142, -RZ, RZ, 0, 0 ;  /* 0x00000000ff8e7431 */ /* 0x000fe200000001ff */
[----:B------:R-:W-:Y:S01]  /*3f60*/  LOP3.LUT R141, R141, R114, R147, 0x96, !PT ;  /* 0x000000728d8d7212 */ /* 0x000fe200078e9693 */
[----:B------:R-:W-:Y:S02]  /*3f70*/  IMAD.MOV.U32 R114, RZ, RZ, R140 ;  /* 0x000000ffff727224 */ /* 0x000fe400078e008c */
[----:B------:R-:W-:-:S07]  /*3f80*/  IMAD.MOV.U32 R140, RZ, RZ, R146 ;  /* 0x000000ffff8c7224 */ /* 0x000fce00078e0092 */
.L_x_41556:
[----:B------:R-:W-:Y:S05]  /*3f90*/  BSYNC.RECONVERGENT B1 ;  /* 0x0000000000017941 */ /* 0x000fea0003800200 */
.L_x_41555:
        /* <DEDUP_REMOVED lines=9> */
.L_x_41554:
        /* <DEDUP_REMOVED lines=16> */
.L_x_41562:
        /* <DEDUP_REMOVED lines=13> */
.L_x_41564:
[----:B------:R-:W-:Y:S05]  /*4200*/  BSYNC.RECONVERGENT B2 ;  /* 0x0000000000027941 */ /* 0x000fea0003800200 */
.L_x_41563:
        /* <DEDUP_REMOVED lines=51> */
[----:B------:R-:W-:Y:S02]  /*4540*/  VIADD R115, R2, 0xf1bbcdc8 ;  /* 0xf1bbcdc802737836 */ /* 0x000fe40000000000 */
[----:B------:R-:W-:-:S03]  /*4550*/  IMAD.MOV.U32 R143, RZ, RZ, RZ ;  /* 0x000000ffff8f7224 */ /* 0x000fc600078e00ff */
        /* <DEDUP_REMOVED lines=8> */
.L_x_41561:
[----:B------:R-:W-:Y:S05]  /*45e0*/  BSYNC.RECONVERGENT B1 ;  /* 0x0000000000017941 */ /* 0x000fea0003800200 */
.L_x_41560:
        /* <DEDUP_REMOVED lines=9> */
.L_x_41536:
[----:B------:R-:W0:Y:S01]  /*4680*/  LDC.64 R146, c[0x0][0x3a8] ;  /* 0x0000ea00ff927b82 */ /* 0x000e220000000a00 */
[----:B------:R-:W-:Y:S02]  /*4690*/  IMAD.MOV.U32 R142, RZ, RZ, R140 ;  /* 0x000000ffff8e7224 */ /* 0x000fe400078e008c */
        /* <DEDUP_REMOVED lines=10> */
[----:B------:R-:W-:-:S05]  /*4740*/  LOP3.LUT R145, R137, 0xff, RZ, 0xc0, !PT ;  /* 0x000000ff89917812 */ /* 0x000fca00078ec0ff */
[----:B------:R-:W-:Y:S02]  /*4750*/  IMAD.IADD R145, R140, 0x1, R145 ;  /* 0x000000018c917824 */ /* 0x000fe400078e0291 */
[----:B0-----:R-:W-:-:S05]  /*4760*/  IMAD.WIDE.U32 R146, R135, 0x4, R146 ;  /* 0x0000000487927825 */ /* 0x001fca00078e0092 */
[----:B------:R1:W-:Y:S02]  /*4770*/  STG.E desc[UR6][R146.64], R145 ;  /* 0x0000009192007986 */ /* 0x0003e4000c101906 */
.L_x_41565:
[----:B------:R-:W-:Y:S01]  /*4780*/  IADD3 R136, PT, PT, R136, 0x100, RZ ;  /* 0x0000010088887810 */ /* 0x000fe20007ffe0ff */
[----:B------:R-:W-:-:S07]  /*4790*/  VIADD R135, R135, 0x100 ;  /* 0x0000010087877836 */ /* 0x000fce0000000000 */
.L_x_41515:
[----:B------:R-:W-:Y:S05]  /*47a0*/  BSYNC.RECONVERGENT B0 ;  /* 0x0000000000007941 */ /* 0x000fea0003800200 */
.L_x_41514:
        /* <DEDUP_REMOVED lines=15> */
[----:B------:R-:W-:Y:S01]  /*48a0*/  MOV R140, R142 ;  /* 0x0000008e008c7202 */ /* 0x000fe20000000f00 */
[----:B-----5:R-:W-:-:S10]  /*48b0*/  IMAD.MOV.U32 R108, RZ, RZ, R116 ;  /* 0x000000ffff6c7224 */ /* 0x020fd400078e0074 */
        /* <DEDUP_REMOVED lines=17> */
.L_x_41572:
        /* <DEDUP_REMOVED lines=13> */
.L_x_41574:
[----:B------:R-:W-:Y:S05]  /*4aa0*/  BSYNC.RECONVERGENT B2 ;  /* 0x0000000000027941 */ /* 0x000fea0003800200 */
.L_x_41573:
[----:B------:R-:W-:Y:S01]  /*4ab0*/  IMAD.WIDE.U32 R110, R151, -0x326172a9, RZ ;  /* 0xcd9e8d57976e7825 */ /* 0x000fe200078e00ff */
[----:B------:R-:W-:Y:S02]  /*4ac0*/  LOP3.LUT R144, R129, R109, R3, 0x96, !PT ;  /* 0x0000006d81907212 */ /* 0x000fe400078e9603 */
[----:B------:R-:W-:Y:S01]  /*4ad0*/  IADD3 R109, PT, PT, R2, -0x61c88647, RZ ;  /* 0x9e3779b9026d7810 */ /* 0x000fe20007ffe0ff */
[----:B------:R-:W-:Y:S01]  /*4ae0*/  VIADD R139, R3, 0x76cf5d0a ;  /* 0x76cf5d0a038b7836 */ /* 0x000fe20000000000 */
[----:B------:R-:W-:Y:S01]  /*4af0*/  LOP3.LUT R140, R127, R111, R2, 0x96, !PT ;  /* 0x0000006f7f8c7212 */ /* 0x000fe200078e9602 */
[----:B-1----:R-:W-:Y:S01]  /*4b00*/  IMAD.WIDE.U32 R144, R144, -0x326172a9, RZ ;  /* 0xcd9e8d5790907825 */ /* 0x002fe200078e00ff */
        /* <DEDUP_REMOVED lines=53> */
.L_x_41571:
[----:B------:R-:W-:Y:S05]  /*4e60*/  BSYNC.RECONVERGENT B1 ;  /* 0x0000000000017941 */ /* 0x000fea0003800200 */
.L_x_41570:
[----:B------:R-:W-:Y:S01]  /*4e70*/  I2FP.F32.U32 R108, R108 ;  /* 0x0000006c006c7245 */ /* 0x000fe20000201000 */
[----:B------:R-:W-:Y:S02]  /*4e80*/  IMAD.MOV.U32 R109, RZ, RZ, 0x2f800000 ;  /* 0x2f800000ff6d7424 */ /* 0x000fe400078e00ff */
[----:B------:R-:W-:Y:S02]  /*4e90*/  FMUL.FTZ R111, R120, UR13 ;  /* 0x0000000d786f7c20 */ /* 0x000fe40008410000 */
[----:B------:R-:W-:Y:S02]  /*4ea0*/  FFMA.FTZ R108, R108, R109, 1.1641532182693481445e-10 ;  /* 0x2f0000006c6c7423 */ /* 0x000fe4000001006d */
[----:B------:R-:W-:-:S03]  /*4eb0*/  FMUL.FTZ R109, R111, UR12 ;  /* 0x0000000c6f6d7c20 */ /* 0x000fc60008410000 */
[----:B------:R-:W-:-:S04]  /*4ec0*/  FSETP.GTU.FTZ.AND P2, PT, R108, UR10, PT ;  /* 0x0000000a6c007c0b */ /* 0x000fc8000bf5c000 */
[----:B------:R-:W-:Y:S02]  /*4ed0*/  FSEL R109, R109, RZ, !P2 ;  /* 0x000000ff6d6d7208 */ /* 0x000fe40005000000 */
[----:B------:R-:W-:-:S03]  /*4ee0*/  SEL R137, RZ, 0x1, P2 ;  /* 0x00000001ff897807 */ /* 0x000fc60001000000 */
[----:B------:R-:W-:-:S07]  /*4ef0*/  FFMA.FTZ R108, R109, R24, R116 ;  /* 0x000000186d6c7223 */ /* 0x000fce0000010074 */
.L_x_41569:
        /* <DEDUP_REMOVED lines=16> */
.L_x_41578:
        /* <DEDUP_REMOVED lines=13> */
.L_x_41580:
[----:B------:R-:W-:Y:S05]  /*50d0*/  BSYNC.RECONVERGENT B2 ;  /* 0x0000000000027941 */ /* 0x000fea0003800200 */
.L_x_41579:
[----:B------:R-:W-:Y:S01]  /*50e0*/  IMAD.WIDE.U32 R138, R151, -0x326172a9, RZ ;  /* 0xcd9e8d57978a7825 */ /* 0x000fe200078e00ff */
[----:B------:R-:W-:Y:S02]  /*50f0*/  LOP3.LUT R144, R129, R111, R3, 0x96, !PT ;  /* 0x0000006f81907212 */ /* 0x000fe400078e9603 */
[----:B------:R-:W-:Y:S01]  /*5100*/  IADD3 R109, PT, PT, R2, -0x61c88647, RZ ;  /* 0x9e3779b9026d7810 */ /* 0x000fe20007ffe0ff */
[----:B------:R-:W-:Y:S01]  /*5110*/  VIADD R111, R3, 0xbb67ae85 ;  /* 0xbb67ae85036f7836 */ /* 0x000fe20000000000 */
[----:B------:R-:W-:Y:S01]  /*5120*/  LOP3.LUT R142, R127, R139, R2, 0x96, !PT ;  /* 0x0000008b7f8e7212 */ /* 0x000fe200078e9602 */
[----:B-1----:R-:W-:-:S04]  /*5130*/  IMAD.WIDE.U32 R144, R144, -0x326172a9, RZ ;  /* 0xcd9e8d5790907825 */ /* 0x002fc800078e00ff */
        /* <DEDUP_REMOVED lines=54> */
.L_x_41577:
[----:B------:R-:W-:Y:S05]  /*54a0*/  BSYNC.RECONVERGENT B1 ;  /* 0x0000000000017941 */ /* 0x000fea0003800200 */
.L_x_41576:
[----:B------:R-:W-:Y:S01]  /*54b0*/  I2FP.F32.U32 R109, R109 ;  /* 0x0000006d006d7245 */ /* 0x000fe20000201000 */
[----:B------:R-:W-:Y:S02]  /*54c0*/  HFMA2 R110, -RZ, RZ, 0.1171875, 0 ;  /* 0x2f800000ff6e7431 */ /* 0x000fe400000001ff */
[----:B------:R-:W-:-:S03]  /*54d0*/  FMUL.FTZ R138, R121, UR13 ;  /* 0x0000000d798a7c20 */ /* 0x000fc60008410000 */
[----:B------:R-:W-:Y:S01]  /*54e0*/  FFMA.FTZ R109, R109, R110, 1.1641532182693481445e-10 ;  /* 0x2f0000006d6d7423 */ /* 0x000fe2000001006e */
[----:B------:R-:W-:-:S04]  /*54f0*/  FMUL.FTZ R110, R138, UR12 ;  /* 0x0000000c8a6e7c20 */ /* 0x000fc80008410000 */
[----:B------:R-:W-:-:S04]  /*5500*/  FSETP.GTU.FTZ.AND P2, PT, R109, UR10, PT ;  /* 0x0000000a6d007c0b */ /* 0x000fc8000bf5c000 */
[----:B------:R-:W-:Y:S02]  /*5510*/  FSEL R110, R110, RZ, !P2 ;  /* 0x000000ff6e6e7208 */ /* 0x000fe40005000000 */
[----:B------:R-:W-:-:S03]  /*5520*/  SEL R138, RZ, 0x1, P2 ;  /* 0x00000001ff8a7807 */ /* 0x000fc60001000000 */
[----:B------:R-:W-:-:S07]  /*5530*/  FFMA.FTZ R109, R110, R25, R117 ;  /* 0x000000196e6d7223 */ /* 0x000fce0000010075 */
.L_x_41575:
        /* <DEDUP_REMOVED lines=16> */
.L_x_41584:
        /* <DEDUP_REMOVED lines=13> */
.L_x_41586:
[----:B------:R-:W-:Y:S05]  /*5710*/  BSYNC.RECONVERGENT B2 ;  /* 0x0000000000027941 */ /* 0x000fea0003800200 */
.L_x_41585:
[----:B------:R-:W-:Y:S01]  /*5720*/  IMAD.WIDE.U32 R142, R151, -0x326172a9, RZ ;  /* 0xcd9e8d57978e7825 */ /* 0x000fe200078e00ff */
[----:B01----:R-:W-:Y:S02]  /*5730*/  LOP3.LUT R146, R129, R111, R3, 0x96, !PT ;  /* 0x0000006f81927212 */ /* 0x003fe400078e9603 */
        /* <DEDUP_REMOVED lines=58> */
.L_x_41583:
[----:B------:R-:W-:Y:S05]  /*5ae0*/  BSYNC.RECONVERGENT B1 ;  /* 0x0000000000017941 */ /* 0x000fea0003800200 */
.L_x_41582:
        /* <DEDUP_REMOVED lines=9> */
.L_x_41581:
        /* <DEDUP_REMOVED lines=16> */
.L_x_41590:
        /* <DEDUP_REMOVED lines=13> */
.L_x_41592:
[----:B------:R-:W-:Y:S05]  /*5d50*/  BSYNC.RECONVERGENT B2 ;  /* 0x0000000000027941 */ /* 0x000fea0003800200 */
.L_x_41591:
[----:B-1----:R-:W-:Y:S01]  /*5d60*/  IMAD.WIDE.U32 R144, R151, -0x326172a9, RZ ;  /* 0xcd9e8d5797907825 */ /* 0x002fe200078e00ff */
        /* <DEDUP_REMOVED lines=60> */
.L_x_41589:
[----:B------:R-:W-:Y:S05]  /*6130*/  BSYNC.RECONVERGENT B1 ;  /* 0x0000000000017941 */ /* 0x000fea0003800200 */
.L_x_41588:
        /* <DEDUP_REMOVED lines=8> */
[----:B------:R-:W-:Y:S01]  /*61c0*/  FFMA.FTZ R111, R142, R27, R119 ;  /* 0x0000001b8e6f7223 */ /* 0x000fe20000010077 */
[----:B------:R-:W-:Y:S06]  /*61d0*/  BRA `(.L_x_41587) ;  /* 0x0000001800507947 */ /* 0x000fec0003800000 */
.L_x_41568:
[----:B--2---:R-:W-:Y:S01]  /*61e0*/  IMAD.MOV.U32 R110, RZ, RZ, R143 ;  /* 0x000000ffff6e7224 */ /* 0x004fe200078e008f */
[----:B------:R-:W-:Y:S01]  /*61f0*/  MOV R108, RZ ;  /* 0x000000ff006c7202 */ /* 0x000fe20000000f00 */
        /* <DEDUP_REMOVED lines=18> */
.L_x_41596:
        /* <DEDUP_REMOVED lines=13> */
.L_x_41598:
[----:B------:R-:W-:Y:S05]  /*63f0*/  BSYNC.RECONVERGENT B2 ;  /* 0x0000000000027941 */ /* 0x000fea0003800200 */
.L_x_41597:
[----:B------:R-:W-:Y:S01]  /*6400*/  IMAD.WIDE.U32 R110, R151, -0x326172a9, RZ ;  /* 0xcd9e8d57976e7825 */ /* 0x000fe200078e00ff */
[----:B------:R-:W-:-:S03]  /*6410*/  LOP3.LUT R144, R129, R109, R3, 0x96, !PT ;  /* 0x0000006d81907212 */ /* 0x000fc600078e9603 */
[----:B------:R-:W-:Y:S01]  /*6420*/  VIADD R109, R2, 0x9e3779b9 ;  /* 0x9e3779b9026d7836 */ /* 0x000fe20000000000 */
[----:B------:R-:W-:Y:S01]  /*6430*/  LOP3.LUT R140, R127, R111, R2, 0x96, !PT ;  /* 0x0000006f7f8c7212 */ /* 0x000fe200078e9602 */
[----:B-1----:R-:W-:Y:S01]  /*6440*/  IMAD.WIDE.U32 R144, R144, -0x326172a9, RZ ;  /* 0xcd9e8d5790907825 */ /* 0x002fe200078e00ff */
        /* <DEDUP_REMOVED lines=54> */
.L_x_41595:
[----:B------:R-:W-:Y:S05]  /*67b0*/  BSYNC.RECONVERGENT B1 ;  /* 0x0000000000017941 */ /* 0x000fea0003800200 */
.L_x_41594:
        /* <DEDUP_REMOVED lines=9> */
.L_x_41593:
        /* <DEDUP_REMOVED lines=16> */
.L_x_41602:
        /* <DEDUP_REMOVED lines=13> */
.L_x_41604:
[----:B------:R-:W-:Y:S05]  /*6a20*/  BSYNC.RECONVERGENT B2 ;  /* 0x0000000000027941 */ /* 0x000fea0003800200 */
.L_x_41603:
        /* <DEDUP_REMOVED lines=50> */
[----:B------:R-:W-:Y:S01]  /*6d50*/  IMAD.MOV.U32 R111, RZ, RZ, RZ ;  /* 0x000000ffff6f7224 */ /* 0x000fe200078e00ff */
[----:B------:R-:W-:Y:S01]  /*6d60*/  LOP3.LUT R109, R109, R144, R139, 0x96, !PT ;  /* 0x000000906d6d7212 */ /* 0x000fe200078e968b */
[----:B------:R-:W-:Y:S02]  /*6d70*/  VIADD R139, R2, 0x8ff34781 ;  /* 0x8ff34781028b7836 */ /* 0x000fe40000000000 */
[----:B------:R-:W-:Y:S01]  /*6d80*/  IMAD.WIDE.U32 R144, R141, -0x326172a9, RZ ;  /* 0xcd9e8d578d907825 */ /* 0x000fe200078e00ff */
[----:B------:R-:W-:-:S03]  /*6d90*/  IADD3 R141, PT, PT, R3, -0x695add53, RZ ;  /* 0x96a522ad038d7810 */ /* 0x000fc60007ffe0ff */
[----:B------:R-:W-:Y:S01]  /*6da0*/  IMAD.WIDE.U32 R142, R109, -0x2daee0ad, RZ ;  /* 0xd2511f536d8e7825 */ /* 0x000fe200078e00ff */
[----:B------:R-:W-:-:S03]  /*6db0*/  LOP3.LUT R139, R139, R138, R145, 0x96, !PT ;  /* 0x0000008a8b8b7212 */ /* 0x000fc600078e9691 */
[----:B------:R-:W-:Y:S01]  /*6dc0*/  IMAD.MOV.U32 R109, RZ, RZ, R140 ;  /* 0x000000ffff6d7224 */ /* 0x000fe200078e008c */
[----:B------:R-:W-:Y:S02]  /*6dd0*/  LOP3.LUT R141, R141, R110, R143, 0x96, !PT ;  /* 0x0000006e8d8d7212 */ /* 0x000fe400078e968f */
[----:B------:R-:W-:-:S07]  /*6de0*/  MOV R140, R142 ;  /* 0x0000008e008c7202 */ /* 0x000fce0000000f00 */
.L_x_41601:
[----:B------:R-:W-:Y:S05]  /*6df0*/  BSYNC.RECONVERGENT B1 ;  /* 0x0000000000017941 */ /* 0x000fea0003800200 */
.L_x_41600:
        /* <DEDUP_REMOVED lines=9> */
.L_x_41599:
        /* <DEDUP_REMOVED lines=16> */
.L_x_41608:
        /* <DEDUP_REMOVED lines=13> */
.L_x_41610:
[----:B------:R-:W-:Y:S05]  /*7060*/  BSYNC.RECONVERGENT B2 ;  /* 0x0000000000027941 */ /* 0x000fea0003800200 */
.L_x_41609:
[----:B------:R-:W-:Y:S01]  /*7070*/  IMAD.WIDE.U32 R142, R151, -0x326172a9, RZ ;  /* 0xcd9e8d57978e7825 */ /* 0x000fe200078e00ff */
[----:B01----:R-:W-:Y:S02]  /*7080*/  LOP3.LUT R146, R129, R111, R3, 0x96, !PT ;  /* 0x0000006f81927212 */ /* 0x003fe400078e9603 */
        /* <DEDUP_REMOVED lines=54> */
[----:B------:R-:W-:Y:S01]  /*73f0*/  HFMA2 R142, -RZ, RZ, 0, 0 ;  /* 0x00000000ff8e7431 */ /* 0x000fe200000001ff */
[----:B------:R-:W-:Y:S02]  /*7400*/  LOP3.LUT R141, R141, R110, R147, 0x96, !PT ;  /* 0x0000006e8d8d7212 */ /* 0x000fe400078e9693 */
[----:B------:R-:W-:Y:S01]  /*7410*/  MOV R110, R140 ;  /* 0x0000008c006e7202 */ /* 0x000fe20000000f00 */
[----:B------:R-:W-:-:S07]  /*7420*/  IMAD.MOV.U32 R140, RZ, RZ, R146 ;  /* 0x000000ffff8c7224 */ /* 0x000fce00078e0092 */
.L_x_41607:
[----:B------:R-:W-:Y:S05]  /*7430*/  BSYNC.RECONVERGENT B1 ;  /* 0x0000000000017941 */ /* 0x000fea0003800200 */
.L_x_41606:
        /* <DEDUP_REMOVED lines=9> */
.L_x_41605:
        /* <DEDUP_REMOVED lines=16> */
.L_x_41613:
        /* <DEDUP_REMOVED lines=13> */
.L_x_41615:
[----:B------:R-:W-:Y:S05]  /*76a0*/  BSYNC.RECONVERGENT B2 ;  /* 0x0000000000027941 */ /* 0x000fea0003800200 */
.L_x_41614:
[----:B-1----:R-:W-:Y:S01]  /*76b0*/  IMAD.WIDE.U32 R144, R151, -0x326172a9, RZ ;  /* 0xcd9e8d5797907825 */ /* 0x002fe200078e00ff */
[----:B------:R-:W-:Y:S02]  /*76c0*/  LOP3.LUT R148, R129, R143, R3, 0x96, !PT ;  /* 0x0000008f81947212 */ /* 0x000fe400078e9603 */
[----:B------:R-:W-:Y:S01]  /*76d0*/  IADD3 R131, PT, PT, R3, -0x4498517b, RZ ;  /* 0xbb67ae8503837810 */ /* 0x000fe20007ffe0ff */
[----:B------:R-:W-:Y:S01]  /*76e0*/  VIADD R111, R2, 0x9e3779b9 ;  /* 0x9e3779b9026f7836 */ /* 0x000fe20000000000 */
[----:B0-----:R-:W-:Y:S01]  /*76f0*/  LOP3.LUT R146, R127, R145, R2, 0x96, !PT ;  /* 0x000000917f927212 */ /* 0x001fe200078e9602 */
        /* <DEDUP_REMOVED lines=56> */
.L_x_41612:
[----:B------:R-:W-:Y:S05]  /*7a80*/  BSYNC.RECONVERGENT B1 ;  /* 0x0000000000017941 */ /* 0x000fea0003800200 */
.L_x_41611:
        /* <DEDUP_REMOVED lines=9> */
.L_x_41587:
[----:B01----:R-:W0:Y:S01]  /*7b20*/  LDC.64 R146, c[0x0][0x3a8] ;  /* 0x0000ea00ff927b82 */ /* 0x003e220000000a00 */
        /* <DEDUP_REMOVED lines=15> */
.L_x_41616:
[----:B------:R-:W-:Y:S01]  /*7c20*/  VIADD R136, R136, 0x100 ;  /* 0x0000010088887836 */ /* 0x000fe20000000000 */
[----:B------:R-:W-:-:S07]  /*7c30*/  IADD3 R135, PT, PT, R135, 0x100, RZ ;  /* 0x0000010087877810 */ /* 0x000fce0007ffe0ff */
.L_x_41567:
[----:B------:R-:W-:Y:S05]  /*7c40*/  BSYNC.RECONVERGENT B0 ;  /* 0x0000000000007941 */ /* 0x000fea0003800200 */
.L_x_41566:
        /* <DEDUP_REMOVED lines=34> */
.L_x_41623:
        /* <DEDUP_REMOVED lines=13> */
.L_x_41625:
[----:B------:R-:W-:Y:S05]  /*7f40*/  BSYNC.RECONVERGENT B2 ;  /* 0x0000000000027941 */ /* 0x000fea0003800200 */
.L_x_41624:
[----:B------:R-:W-:Y:S01]  /*7f50*/  IMAD.WIDE.U32 R106, R151, -0x326172a9, RZ ;  /* 0xcd9e8d57976a7825 */ /* 0x000fe200078e00ff */
[----:B------:R-:W-:Y:S02]  /*7f60*/  LOP3.LUT R144, R129, R105, R3, 0x96, !PT ;  /* 0x0000006981907212 */ /* 0x000fe400078e9603 */
[C---:B------:R-:W-:Y:S01]  /*7f70*/  IADD3 R105, PT, PT, R2.reuse, -0x61c88647, RZ ;  /* 0x9e3779b902697810 */ /* 0x040fe20007ffe0ff */
        /* <DEDUP_REMOVED lines=54> */
[----:B------:R-:W-:Y:S02]  /*82e0*/  LOP3.LUT R141, R105, R104, R141, 0x96, !PT ;  /* 0x00000068698d7212 */ /* 0x000fe400078e968d */
[----:B------:R-:W-:-:S07]  /*82f0*/  MOV R104, R142 ;  /* 0x0000008e00687202 */ /* 0x000fce0000000f00 */
.L_x_41622:
[----:B------:R-:W-:Y:S05]  /*8300*/  BSYNC.RECONVERGENT B1 ;  /* 0x0000000000017941 */ /* 0x000fea0003800200 */
.L_x_41621:
        /* <DEDUP_REMOVED lines=9> */
.L_x_41620:
        /* <DEDUP_REMOVED lines=16> */
.L_x_41629:
        /* <DEDUP_REMOVED lines=13> */
.L_x_41631:
[----:B------:R-:W-:Y:S05]  /*8570*/  BSYNC.RECONVERGENT B2 ;  /* 0x0000000000027941 */ /* 0x000fea0003800200 */
.L_x_41630:
        /* <DEDUP_REMOVED lines=54> */
[----:B------:R-:W-:Y:S01]  /*88e0*/  IMAD.WIDE.U32 R142, R105, -0x2daee0ad, RZ ;  /* 0xd2511f53698e7825 */ /* 0x000fe200078e00ff */
[----:B------:R-:W-:Y:S02]  /*88f0*/  MOV R105, R140 ;  /* 0x0000008c00697202 */ /* 0x000fe40000000f00 */
[----:B------:R-:W-:Y:S01]  /*8900*/  LOP3.LUT R139, R139, R138, R145, 0x96, !PT ;  /* 0x0000008a8b8b7212 */ /* 0x000fe200078e9691 */
[----:B------:R-:W-:Y:S02]  /*8910*/  VIADD R141, R3, 0x96a522ad ;  /* 0x96a522ad038d7836 */ /* 0x000fe40000000000 */
[----:B------:R-:W-:-:S03]  /*8920*/  IMAD.MOV.U32 R140, RZ, RZ, R142 ;  /* 0x000000ffff8c7224 */ /* 0x000fc600078e008e */
[----:B------:R-:W-:-:S07]  /*8930*/  LOP3.LUT R141, R141, R106, R143, 0x96, !PT ;  /* 0x0000006a8d8d7212 */ /* 0x000fce00078e968f */
.L_x_41628:
[----:B------:R-:W-:Y:S05]  /*8940*/  BSYNC.RECONVERGENT B1 ;  /* 0x0000000000017941 */ /* 0x000fea0003800200 */
.L_x_41627:
        /* <DEDUP_REMOVED lines=9> */
.L_x_41626:
        /* <DEDUP_REMOVED lines=16> */
.L_x_41635:
        /* <DEDUP_REMOVED lines=13> */
.L_x_41637:
[----:B------:R-:W-:Y:S05]  /*8bb0*/  BSYNC.RECONVERGENT B2 ;  /* 0x0000000000027941 */ /* 0x000fea0003800200 */
.L_x_41636:
[----:B------:R-:W-:Y:S01]  /*8bc0*/  IMAD.WIDE.U32 R142, R151, -0x326172a9, RZ ;  /* 0xcd9e8d57978e7825 */ /* 0x000fe200078e00ff */
[----:B01----:R-:W-:Y:S02]  /*8bd0*/  LOP3.LUT R146, R129, R107, R3, 0x96, !PT ;  /* 0x0000006b81927212 */ /* 0x003fe400078e9603 */
        /* <DEDUP_REMOVED lines=54> */
[----:B------:R-:W-:Y:S01]  /*8f40*/  IMAD.MOV.U32 R142, RZ, RZ, RZ ;  /* 0x000000ffff8e7224 */ /* 0x000fe200078e00ff */
[----:B------:R-:W-:Y:S01]  /*8f50*/  LOP3.LUT R141, R141, R106, R147, 0x96, !PT ;  /* 0x0000006a8d8d7212 */ /* 0x000fe200078e9693 */
[----:B------:R-:W-:Y:S01]  /*8f60*/  IMAD.MOV.U32 R106, RZ, RZ, R140 ;  /* 0x000000ffff6a7224 */ /* 0x000fe200078e008c */
[----:B------:R-:W-:-:S07]  /*8f70*/  MOV R140, R146 ;  /* 0x00000092008c7202 */ /* 0x000fce0000000f00 */
.L_x_41634:
[----:B------:R-:W-:Y:S05]  /*8f80*/  BSYNC.RECONVERGENT B1 ;  /* 0x0000000000017941 */ /* 0x000fea0003800200 */
.L_x_41633:
        /* <DEDUP_REMOVED lines=9> */
.L_x_41632:
        /* <DEDUP_REMOVED lines=16> */
.L_x_41641:
        /* <DEDUP_REMOVED lines=13> */
.L_x_41643:
[----:B------:R-:W-:Y:S05]  /*91f0*/  BSYNC.RECONVERGENT B2 ;  /* 0x0000000000027941 */ /* 0x000fea0003800200 */
.L_x_41642:
[----:B-1----:R-:W-:Y:S01]  /*9200*/  IMAD.WIDE.U32 R144, R151, -0x326172a9, RZ ;  /* 0xcd9e8d5797907825 */ /* 0x002fe200078e00ff */
[----:B------:R-:W-:Y:S02]  /*9210*/  LOP3.LUT R148, R129, R143, R3, 0x96, !PT ;  /* 0x0000008f81947212 */ /* 0x000fe400078e9603 */
[----:B------:R-:W-:Y:S01]  /*9220*/  IADD3 R107, PT, PT, R2, -0x61c88647, RZ ;  /* 0x9e3779b9026b7810 */ /* 0x000fe20007ffe0ff */
[----:B------:R-:W-:Y:S01]  /*9230*/  VIADD R131, R3, 0xbb67ae85 ;  /* 0xbb67ae8503837836 */ /* 0x000fe20000000000 */
[----:B0-----:R-:W-:Y:S01]  /*9240*/  LOP3.LUT R146, R127, R145, R2, 0x96, !PT ;  /* 0x000000917f927212 */ /* 0x001fe200078e9602 */
        /* <DEDUP_REMOVED lines=56> */
.L_x_41640:
[----:B------:R-:W-:Y:S05]  /*95d0*/  BSYNC.RECONVERGENT B1 ;  /* 0x0000000000017941 */ /* 0x000fea0003800200 */
.L_x_41639:
        /* <DEDUP_REMOVED lines=10> */
.L_x_41619:
[----:B--2---:R-:W-:Y:S01]  /*9680*/  IMAD.MOV.U32 R106, RZ, RZ, R143 ;  /* 0x000000ffff6a7224 */ /* 0x004fe200078e008f */
[----:B------:R-:W-:Y:S01]  /*9690*/  MOV R140, R142 ;  /* 0x0000008e008c7202 */ /* 0x000fe20000000f00 */
        /* <DEDUP_REMOVED lines=18> */
.L_x_41647:
        /* <DEDUP_REMOVED lines=13> */
.L_x_41649:
[----:B------:R-:W-:Y:S05]  /*9890*/  BSYNC.RECONVERGENT B2 ;  /* 0x0000000000027941 */ /* 0x000fea0003800200 */
.L_x_41648:
        /* <DEDUP_REMOVED lines=59> */
.L_x_41646:
[----:B------:R-:W-:Y:S05]  /*9c50*/  BSYNC.RECONVERGENT B1 ;  /* 0x0000000000017941 */ /* 0x000fea0003800200 */
.L_x_41645:
        /* <DEDUP_REMOVED lines=9> */
.L_x_41644:
        /* <DEDUP_REMOVED lines=16> */
.L_x_41653:
        /* <DEDUP_REMOVED lines=13> */
.L_x_41655:
[----:B------:R-:W-:Y:S05]  /*9ec0*/  BSYNC.RECONVERGENT B2 ;  /* 0x0000000000027941 */ /* 0x000fea0003800200 */
.L_x_41654:
        /* <DEDUP_REMOVED lines=60> */
.L_x_41652:
[----:B------:R-:W-:Y:S05]  /*a290*/  BSYNC.RECONVERGENT B1 ;  /* 0x0000000000017941 */ /* 0x000fea0003800200 */
.L_x_41651:
        /* <DEDUP_REMOVED lines=9> */
.L_x_41650:
        /* <DEDUP_REMOVED lines=16> */
.L_x_41659:
        /* <DEDUP_REMOVED lines=13> */
.L_x_41661:
[----:B------:R-:W-:Y:S05]  /*a500*/  BSYNC.RECONVERGENT B2 ;  /* 0x0000000000027941 */ /* 0x000fea0003800200 */
.L_x_41660:
        /* <DEDUP_REMOVED lines=60> */
.L_x_41658:
[----:B------:R-:W-:Y:S05]  /*a8d0*/  BSYNC.RECONVERGENT B1 ;  /* 0x0000000000017941 */ /* 0x000fea0003800200 */
.L_x_41657:
        /* <DEDUP_REMOVED lines=9> */
.L_x_41656:
        /* <DEDUP_REMOVED lines=16> */
.L_x_41664:
        /* <DEDUP_REMOVED lines=13> */
.L_x_41666:
[----:B------:R-:W-:Y:S05]  /*ab40*/  BSYNC.RECONVERGENT B2 ;  /* 0x0000000000027941 */ /* 0x000fea0003800200 */
.L_x_41665:
        /* <DEDUP_REMOVED lines=61> */
.L_x_41663:
[----:B------:R-:W-:Y:S05]  /*af20*/  BSYNC.RECONVERGENT B1 ;  /* 0x0000000000017941 */ /* 0x000fea0003800200 */
.L_x_41662:
        /* <DEDUP_REMOVED lines=9> */
.L_x_41638:
[----:B01----:R-:W0:Y:S01]  /*afc0*/  LDC.64 R146, c[0x0][0x3a8] ;  /* 0x0000ea00ff927b82 */ /* 0x003e220000000a00 */
        /* <DEDUP_REMOVED lines=15> */
.L_x_41667:
[----:B------:R-:W-:Y:S01]  /*b0c0*/  IADD3 R136, PT, PT, R136, 0x100, RZ ;  /* 0x0000010088887810 */ /* 0x000fe20007ffe0ff */
[----:B------:R-:W-:-:S07]  /*b0d0*/  VIADD R135, R135, 0x100 ;  /* 0x0000010087877836 */ /* 0x000fce0000000000 */
.L_x_41618:
[----:B------:R-:W-:Y:S05]  /*b0e0*/  BSYNC.RECONVERGENT B0 ;  /* 0x0000000000007941 */ /* 0x000fea0003800200 */
.L_x_41617:
        /* <DEDUP_REMOVED lines=14> */
[----:B------:R-:W-:Y:S01]  /*b1d0*/  IMAD.MOV.U32 R140, RZ, RZ, R142 ;  /* 0x000000ffff8c7224 */ /* 0x000fe200078e008e */
        /* <DEDUP_REMOVED lines=19> */
.L_x_41674:
        /* <DEDUP_REMOVED lines=13> */
.L_x_41676:
[----:B------:R-:W-:Y:S05]  /*b3e0*/  BSYNC.RECONVERGENT B2 ;  /* 0x0000000000027941 */ /* 0x000fea0003800200 */
.L_x_41675:
[----:B------:R-:W-:Y:S01]  /*b3f0*/  IMAD.WIDE.U32 R102, R151, -0x326172a9, RZ ;  /* 0xcd9e8d5797667825 */ /* 0x000fe200078e00ff */
[----:B------:R-:W-:Y:S02]  /*b400*/  LOP3.LUT R144, R129, R101, R3, 0x96, !PT ;  /* 0x0000006581907212 */ /* 0x000fe400078e9603 */
[C---:B------:R-:W-:Y:S01]  /*b410*/  IADD3 R137, PT, PT, R2.reuse, 0x3c6ef372, RZ ;  /* 0x3c6ef37202897810 */ /* 0x040fe20007ffe0ff */
        /* <DEDUP_REMOVED lines=55> */
[----:B------:R-:W-:-:S07]  /*b790*/  IMAD.MOV.U32 R100, RZ, RZ, R142 ;  /* 0x000000ffff647224 */ /* 0x000fce00078e008e */
.L_x_41673:
[----:B------:R-:W-:Y:S05]  /*b7a0*/  BSYNC.RECONVERGENT B1 ;  /* 0x0000000000017941 */ /* 0x000fea0003800200 */
.L_x_41672:
        /* <DEDUP_REMOVED lines=9> */
.L_x_41671:
        /* <DEDUP_REMOVED lines=16> */
.L_x_41680:
        /* <DEDUP_REMOVED lines=13> */
.L_x_41682:
[----:B------:R-:W-:Y:S05]  /*ba10*/  BSYNC.RECONVERGENT B2 ;  /* 0x0000000000027941 */ /* 0x000fea0003800200 */
.L_x_41681:
        /* <DEDUP_REMOVED lines=60> */
.L_x_41679:
[----:B------:R-:W-:Y:S05]  /*bde0*/  BSYNC.RECONVERGENT B1 ;  /* 0x0000000000017941 */ /* 0x000fea0003800200 */
.L_x_41678:
        /* <DEDUP_REMOVED lines=9> */
.L_x_41677:
        /* <DEDUP_REMOVED lines=16> */
.L_x_41686:
        /* <DEDUP_REMOVED lines=13> */
.L_x_41688:
[----:B------:R-:W-:Y:S05]  /*c050*/  BSYNC.RECONVERGENT B2 ;  /* 0x0000000000027941 */ /* 0x000fea0003800200 */
.L_x_41687:
        /* <DEDUP_REMOVED lines=60> */
.L_x_41685:
[----:B------:R-:W-:Y:S05]  /*c420*/  BSYNC.RECONVERGENT B1 ;  /* 0x0000000000017941 */ /* 0x000fea0003800200 */
.L_x_41684:
        /* <DEDUP_REMOVED lines=9> */
.L_x_41683:
        /* <DEDUP_REMOVED lines=16> */
.L_x_41692:
        /* <DEDUP_REMOVED lines=13> */
.L_x_41694:
[----:B------:R-:W-:Y:S05]  /*c690*/  BSYNC.RECONVERGENT B2 ;  /* 0x0000000000027941 */ /* 0x000fea0003800200 */
.L_x_41693:
        /* <DEDUP_REMOVED lines=61> */
.L_x_41691:
[----:B------:R-:W-:Y:S05]  /*ca70*/  BSYNC.RECONVERGENT B1 ;  /* 0x0000000000017941 */ /* 0x000fea0003800200 */
.L_x_41690:
        /* <DEDUP_REMOVED lines=8> */
[----:B------:R-:W-:Y:S01]  /*cb00*/  FFMA.FTZ R103, R142, R51, R119 ;  /* 0x000000338e677223 */ /* 0x000fe20000010077 */
[----:B------:R-:W-:Y:S06]  /*cb10*/  BRA `(.L_x_41689) ;  /* 0x0000001800507947 */ /* 0x000fec0003800000 */
.L_x_41670:
        /* <DEDUP_REMOVED lines=20> */
.L_x_41698:
        /* <DEDUP_REMOVED lines=13> */
.L_x_41700:
[----:B------:R-:W-:Y:S05]  /*cd30*/  BSYNC.RECONVERGENT B2 ;  /* 0x0000000000027941 */ /* 0x000fea0003800200 */
.L_x_41699:
        /* <DEDUP_REMOVED lines=59> */
.L_x_41697:
[----:B------:R-:W-:Y:S05]  /*d0f0*/  BSYNC.RECONVERGENT B1 ;  /* 0x0000000000017941 */ /* 0x000fea0003800200 */
.L_x_41696:
        /* <DEDUP_REMOVED lines=9> */
.L_x_41695:
        /* <DEDUP_REMOVED lines=16> */
.L_x_41704:
        /* <DEDUP_REMOVED lines=13> */
.L_x_41706:
[----:B------:R-:W-:Y:S05]  /*d360*/  BSYNC.RECONVERGENT B2 ;  /* 0x0000000000027941 */ /* 0x000fea0003800200 */
.L_x_41705:
        /* <DEDUP_REMOVED lines=60> */
.L_x_41703:
[----:B------:R-:W-:Y:S05]  /*d730*/  BSYNC.RECONVERGENT B1 ;  /* 0x0000000000017941 */ /* 0x000fea0003800200 */
.L_x_41702:
        /* <DEDUP_REMOVED lines=9> */
.L_x_41701:
        /* <DEDUP_REMOVED lines=16> */
.L_x_41710:
        /* <DEDUP_REMOVED lines=13> */
.L_x_41712:
[----:B------:R-:W-:Y:S05]  /*d9a0*/  BSYNC.RECONVERGENT B2 ;  /* 0x0000000000027941 */ /* 0x000fea0003800200 */
.L_x_41711:
        /* <DEDUP_REMOVED lines=60> */
.L_x_41709:
[----:B------:R-:W-:Y:S05]  /*dd70*/  BSYNC.RECONVERGENT B1 ;  /* 0x0000000000017941 */ /* 0x000fea0003800200 */
.L_x_41708:
        /* <DEDUP_REMOVED lines=9> */
.L_x_41707:
        /* <DEDUP_REMOVED lines=16> */
.L_x_41715:
        /* <DEDUP_REMOVED lines=13> */
.L_x_41717:
[----:B------:R-:W-:Y:S05]  /*dfe0*/  BSYNC.RECONVERGENT B2 ;  /* 0x0000000000027941 */ /* 0x000fea0003800200 */
.L_x_41716:
        /* <DEDUP_REMOVED lines=61> */
.L_x_41714:
[----:B------:R-:W-:Y:S05]  /*e3c0*/  BSYNC.RECONVERGENT B1 ;  /* 0x0000000000017941 */ /* 0x000fea0003800200 */
.L_x_41713:
        /* <DEDUP_REMOVED lines=9> */
.L_x_41689:
        /* <DEDUP_REMOVED lines=16> */
.L_x_41718:
[----:B------:R-:W-:Y:S01]  /*e560*/  VIADD R136, R136, 0x100 ;  /* 0x0000010088887836 */ /* 0x000fe20000000000 */
[----:B------:R-:W-:-:S07]  /*e570*/  IADD3 R135, PT, PT, R135, 0x100, RZ ;  /* 0x0000010087877810 */ /* 0x000fce0007ffe0ff */
.L_x_41669:
[----:B------:R-:W-:Y:S05]  /*e580*/  BSYNC.RECONVERGENT B0 ;  /* 0x0000000000007941 */ /* 0x000fea0003800200 */
.L_x_41668:
        /* <DEDUP_REMOVED lines=34> */
.L_x_41725:
        /* <DEDUP_REMOVED lines=13> */
.L_x_41727:
[----:B------:R-:W-:Y:S05]  /*e880*/  BSYNC.RECONVERGENT B2 ;  /* 0x0000000000027941 */ /* 0x000fea0003800200 */
.L_x_41726:
        /* <DEDUP_REMOVED lines=59> */
.L_x_41724:
[----:B------:R-:W-:Y:S05]  /*ec40*/  BSYNC.RECONVERGENT B1 ;  /* 0x0000000000017941 */ /* 0x000fea0003800200 */
.L_x_41723:
        /* <DEDUP_REMOVED lines=9> */
.L_x_41722:
        /* <DEDUP_REMOVED lines=16> */
.L_x_41731:
        /* <DEDUP_REMOVED lines=13> */
.L_x_41733:
[----:B------:R-:W-:Y:S05]  /*eeb0*/  BSYNC.RECONVERGENT B2 ;  /* 0x0000000000027941 */ /* 0x000fea0003800200 */
.L_x_41732:
        /* <DEDUP_REMOVED lines=60> */
.L_x_41730:
[----:B------:R-:W-:Y:S05]  /*f280*/  BSYNC.RECONVERGENT B1 ;  /* 0x0000000000017941 */ /* 0x000fea0003800200 */
.L_x_41729:
        /* <DEDUP_REMOVED lines=9> */
.L_x_41728:
        /* <DEDUP_REMOVED lines=16> */
.L_x_41737:
        /* <DEDUP_REMOVED lines=13> */
.L_x_41739:
[----:B------:R-:W-:Y:S05]  /*f4f0*/  BSYNC.RECONVERGENT B2 ;  /* 0x0000000000027941 */ /* 0x000fea0003800200 */
.L_x_41738:
        /* <DEDUP_REMOVED lines=60> */
.L_x_41736:
[----:B------:R-:W-:Y:S05]  /*f8c0*/  BSYNC.RECONVERGENT B1 ;  /* 0x0000000000017941 */ /* 0x000fea0003800200 */
.L_x_41735:
        /* <DEDUP_REMOVED lines=9> */
.L_x_41734:
        /* <DEDUP_REMOVED lines=16> */
.L_x_41743:
        /* <DEDUP_REMOVED lines=13> */
.L_x_41745:
[----:B------:R-:W-:Y:S05]  /*fb30*/  BSYNC.RECONVERGENT B2 ;  /* 0x0000000000027941 */ /* 0x000fea0003800200 */
.L_x_41744:
        /* <DEDUP_REMOVED lines=61> */
.L_x_41742:
[----:B------:R-:W-:Y:S05]  /*ff10*/  BSYNC.RECONVERGENT B1 ;  /* 0x0000000000017941 */ /* 0x000fea0003800200 */
.L_x_41741:
        /* <DEDUP_REMOVED lines=10> */
.L_x_41721:
        /* <DEDUP_REMOVED lines=20> */
.L_x_41749:
        /* <DEDUP_REMOVED lines=13> */
.L_x_41751:
[----:B------:R-:W-:Y:S05]  /*101d0*/  BSYNC.RECONVERGENT B2 ;  /* 0x0000000000027941 */ /* 0x000fea0003800200 */
.L_x_41750:
        /* <DEDUP_REMOVED lines=59> */
.L_x_41748:
[----:B------:R-:W-:Y:S05]  /*10590*/  BSYNC.RECONVERGENT B1 ;  /* 0x0000000000017941 */ /* 0x000fea0003800200 */
.L_x_41747:
        /* <DEDUP_REMOVED lines=9> */
.L_x_41746:
        /* <DEDUP_REMOVED lines=16> */
.L_x_41755:
        /* <DEDUP_REMOVED lines=13> */
.L_x_41757:
[----:B------:R-:W-:Y:S05]  /*10800*/  BSYNC.RECONVERGENT B2 ;  /* 0x0000000000027941 */ /* 0x000fea0003800200 */
.L_x_41756:
        /* <DEDUP_REMOVED lines=60> */
.L_x_41754:
[----:B------:R-:W-:Y:S05]  /*10bd0*/  BSYNC.RECONVERGENT B1 ;  /* 0x0000000000017941 */ /* 0x000fea0003800200 */
.L_x_41753:
        /* <DEDUP_REMOVED lines=9> */
.L_x_41752:
        /* <DEDUP_REMOVED lines=16> */
.L_x_41761:
        /* <DEDUP_REMOVED lines=13> */
.L_x_41763:
[----:B------:R-:W-:Y:S05]  /*10e40*/  BSYNC.RECONVERGENT B2 ;  /* 0x0000000000027941 */ /* 0x000fea0003800200 */
.L_x_41762:
        /* <DEDUP_REMOVED lines=60> */
.L_x_41760:
[----:B------:R-:W-:Y:S05]  /*11210*/  BSYNC.RECONVERGENT B1 ;  /* 0x0000000000017941 */ /* 0x000fea0003800200 */
.L_x_41759:
        /* <DEDUP_REMOVED lines=9> */
.L_x_41758:
        /* <DEDUP_REMOVED lines=16> */
.L_x_41766:
        /* <DEDUP_REMOVED lines=13> */
.L_x_41768:
[----:B------:R-:W-:Y:S05]  /*11480*/  BSYNC.RECONVERGENT B2 ;  /* 0x0000000000027941 */ /* 0x000fea0003800200 */
.L_x_41767:
        /* <DEDUP_REMOVED lines=61> */
.L_x_41765:
[----:B------:R-:W-:Y:S05]  /*11860*/  BSYNC.RECONVERGENT B1 ;  /* 0x0000000000017941 */ /* 0x000fea0003800200 */
.L_x_41764:
        /* <DEDUP_REMOVED lines=9> */
.L_x_41740:
        /* <DEDUP_REMOVED lines=16> */
.L_x_41769:
[----:B------:R-:W-:Y:S01]  /*11a00*/  IADD3 R136, PT, PT, R136, 0x100, RZ ;  /* 0x0000010088887810 */ /* 0x000fe20007ffe0ff */
[----:B------:R-:W-:-:S07]  /*11a10*/  VIADD R135, R135, 0x100 ;  /* 0x0000010087877836 */ /* 0x000fce0000000000 */
.L_x_41720:
[----:B------:R-:W-:Y:S05]  /*11a20*/  BSYNC.RECONVERGENT B0 ;  /* 0x0000000000007941 */ /* 0x000fea0003800200 */
.L_x_41719:
        /* <DEDUP_REMOVED lines=33> */
.L_x_41776:
        /* <DEDUP_REMOVED lines=13> */
.L_x_41778:
[----:B------:R-:W-:Y:S05]  /*11d10*/  BSYNC.RECONVERGENT B2 ;  /* 0x0000000000027941 */ /* 0x000fea0003800200 */
.L_x_41777:
        /* <DEDUP_REMOVED lines=59> */
.L_x_41775:
[----:B------:R-:W-:Y:S05]  /*120d0*/  BSYNC.RECONVERGENT B1 ;  /* 0x0000000000017941 */ /* 0x000fea0003800200 */
.L_x_41774:
        /* <DEDUP_REMOVED lines=9> */
.L_x_41773:
        /* <DEDUP_REMOVED lines=16> */
.L_x_41782:
        /* <DEDUP_REMOVED lines=13> */
.L_x_41784:
[----:B------:R-:W-:Y:S05]  /*12340*/  BSYNC.RECONVERGENT B2 ;  /* 0x0000000000027941 */ /* 0x000fea0003800200 */
.L_x_41783:
        /* <DEDUP_REMOVED lines=60> */
.L_x_41781:
[----:B------:R-:W-:Y:S05]  /*12710*/  BSYNC.RECONVERGENT B1 ;  /* 0x0000000000017941 */ /* 0x000fea0003800200 */
.L_x_41780:
        /* <DEDUP_REMOVED lines=9> */
.L_x_41779:
        /* <DEDUP_REMOVED lines=16> */
.L_x_41788:
        /* <DEDUP_REMOVED lines=13> */
.L_x_41790:
[----:B------:R-:W-:Y:S05]  /*12980*/  BSYNC.RECONVERGENT B2 ;  /* 0x0000000000027941 */ /* 0x000fea0003800200 */
.L_x_41789:
        /* <DEDUP_REMOVED lines=60> */
.L_x_41787:
[----:B------:R-:W-:Y:S05]  /*12d50*/  BSYNC.RECONVERGENT B1 ;  /* 0x0000000000017941 */ /* 0x000fea0003800200 */
.L_x_41786:
        /* <DEDUP_REMOVED lines=9> */
.L_x_41785:
        /* <DEDUP_REMOVED lines=16> */
.L_x_41794:
        /* <DEDUP_REMOVED lines=13> */
.L_x_41796:
[----:B------:R-:W-:Y:S05]  /*12fc0*/  BSYNC.RECONVERGENT B2 ;  /* 0x0000000000027941 */ /* 0x000fea0003800200 */
.L_x_41795:
        /* <DEDUP_REMOVED lines=61> */
.L_x_41793:
[----:B------:R-:W-:Y:S05]  /*133a0*/  BSYNC.RECONVERGENT B1 ;  /* 0x0000000000017941 */ /* 0x000fea0003800200 */
.L_x_41792:
        /* <DEDUP_REMOVED lines=10> */
.L_x_41772:
        /* <DEDUP_REMOVED lines=20> */
.L_x_41800:
        /* <DEDUP_REMOVED lines=13> */
.L_x_41802:
[----:B------:R-:W-:Y:S05]  /*13660*/  BSYNC.RECONVERGENT B2 ;  /* 0x0000000000027941 */ /* 0x000fea0003800200 */
.L_x_41801:
        /* <DEDUP_REMOVED lines=59> */
.L_x_41799:
[----:B------:R-:W-:Y:S05]  /*13a20*/  BSYNC.RECONVERGENT B1 ;  /* 0x0000000000017941 */ /* 0x000fea0003800200 */
.L_x_41798:
        /* <DEDUP_REMOVED lines=9> */
.L_x_41797:
        /* <DEDUP_REMOVED lines=16> */
.L_x_41806:
        /* <DEDUP_REMOVED lines=13> */
.L_x_41808:
[----:B------:R-:W-:Y:S05]  /*13c90*/  BSYNC.RECONVERGENT B2 ;  /* 0x0000000000027941 */ /* 0x000fea0003800200 */
.L_x_41807:
        /* <DEDUP_REMOVED lines=60> */
.L_x_41805:
[----:B------:R-:W-:Y:S05]  /*14060*/  BSYNC.RECONVERGENT B1 ;  /* 0x0000000000017941 */ /* 0x000fea0003800200 */
.L_x_41804:
        /* <DEDUP_REMOVED lines=9> */
.L_x_41803:
        /* <DEDUP_REMOVED lines=16> */
.L_x_41812:
        /* <DEDUP_REMOVED lines=13> */
.L_x_41814:
[----:B------:R-:W-:Y:S05]  /*142d0*/  BSYNC.RECONVERGENT B2 ;  /* 0x0000000000027941 */ /* 0x000fea0003800200 */
.L_x_41813:
        /* <DEDUP_REMOVED lines=60> */
.L_x_41811:
[----:B------:R-:W-:Y:S05]  /*146a0*/  BSYNC.RECONVERGENT B1 ;  /* 0x0000000000017941 */ /* 0x000fea0003800200 */
.L_x_41810:
        /* <DEDUP_REMOVED lines=9> */
.L_x_41809:
        /* <DEDUP_REMOVED lines=16> */
.L_x_41817:
        /* <DEDUP_REMOVED lines=13> */
.L_x_41819:
[----:B------:R-:W-:Y:S05]  /*14910*/  BSYNC.RECONVERGENT B2 ;  /* 0x0000000000027941 */ /* 0x000fea0003800200 */
.L_x_41818:
        /* <DEDUP_REMOVED lines=61> */
.L_x_41816:
[----:B------:R-:W-:Y:S05]  /*14cf0*/  BSYNC.RECONVERGENT B1 ;  /* 0x0000000000017941 */ /* 0x000fea0003800200 */
.L_x_41815:
        /* <DEDUP_REMOVED lines=9> */
.L_x_41791:
        /* <DEDUP_REMOVED lines=16> */
.L_x_41820:
[----:B------:R-:W-:Y:S01]  /*14e90*/  VIADD R136, R136, 0x100 ;  /* 0x0000010088887836 */ /* 0x000fe20000000000 */
[----:B------:R-:W-:-:S07]  /*14ea0*/  IADD3 R135, PT, PT, R135, 0x100, RZ ;  /* 0x0000010087877810 */ /* 0x000fce0007ffe0ff */
.L_x_41771:
[----:B------:R-:W-:Y:S05]  /*14eb0*/  BSYNC.RECONVERGENT B0 ;  /* 0x0000000000007941 */ /* 0x000fea0003800200 */
.L_x_41770:
        /* <DEDUP_REMOVED lines=33> */
.L_x_41827:
        /* <DEDUP_REMOVED lines=13> */
.L_x_41829:
[----:B------:R-:W-:Y:S05]  /*151a0*/  BSYNC.RECONVERGENT B2 ;  /* 0x0000000000027941 */ /* 0x000fea0003800200 */
.L_x_41828:
[----:B------:R-:W-:Y:S01]  /*151b0*/  IMAD.WIDE.U32 R90, R151, -0x326172a9, RZ ;  /* 0xcd9e8d57975a7825 */ /* 0x000fe200078e00ff */
[----:B------:R-:W-:Y:S02]  /*151c0*/  LOP3.LUT R144, R129, R89, R3, 0x96, !PT ;  /* 0x0000005981907212 */ /* 0x000fe400078e9603 */
[C---:B------:R-:W-:Y:S01]  /*151d0*/  IADD3 R89, PT, PT, R2.reuse, -0x61c88647, RZ ;  /* 0x9e3779b902597810 */ /* 0x040fe20007ffe0ff */
[----:B------:R-:W-:Y:S01]  /*151e0*/  VIADD R137, R2, 0x3c6ef372 ;  /* 0x3c6ef37202897836 */ /* 0x000fe20000000000 */
[----:B------:R-:W-:Y:S01]  /*151f0*/  LOP3.LUT R140, R127, R91, R2, 0x96, !PT ;  /* 0x0000005b7f8c7212 */ /* 0x000fe200078e9602 */
[----:B-1----:R-:W-:Y:S01]  /*15200*/  IMAD.WIDE.U32 R144, R144, -0x326172a9, RZ ;  /* 0xcd9e8d5790907825 */ /* 0x002fe200078e00ff */
[----:B------:R-:W-:Y:S02]  /*15210*/  IADD3 R139, PT, PT, R3, 0x76cf5d0a, RZ ;  /* 0x76cf5d0a038b7810 */ /* 0x000fe40007ffe0ff */
[----:B------:R-:W-:Y:S01]  /*15220*/  MOV R0, R142 ;  /* 0x0000008e00007202 */ /* 0x000fe20000000f00 */
        /* <DEDUP_REMOVED lines=50> */
[----:B------:R-:W-:-:S07]  /*15550*/  LOP3.LUT R141, R89, R88, R141, 0x96, !PT ;  /* 0x00000058598d7212 */ /* 0x000fce00078e968d */
.L_x_41826:
[----:B------:R-:W-:Y:S05]  /*15560*/  BSYNC.RECONVERGENT B1 ;  /* 0x0000000000017941 */ /* 0x000fea0003800200 */
.L_x_41825:
        /* <DEDUP_REMOVED lines=9> */
.L_x_41824:
        /* <DEDUP_REMOVED lines=16> */
.L_x_41833:
        /* <DEDUP_REMOVED lines=13> */
.L_x_41835:
[----:B------:R-:W-:Y:S05]  /*157d0*/  BSYNC.RECONVERGENT B2 ;  /* 0x0000000000027941 */ /* 0x000fea0003800200 */
.L_x_41834:
[----:B------:R-:W-:Y:S01]  /*157e0*/  IMAD.WIDE.U32 R138, R151, -0x326172a9, RZ ;  /* 0xcd9e8d57978a7825 */ /* 0x000fe200078e00ff */
[----:B------:R-:W-:-:S03]  /*157f0*/  LOP3.LUT R144, R129, R91, R3, 0x96, !PT ;  /* 0x0000005b81907212 */ /* 0x000fc600078e9603 */
[----:B------:R-:W-:Y:S01]  /*15800*/  HFMA2 R0, -RZ, RZ, 0, 0 ;  /* 0x00000000ff007431 */ /* 0x000fe200000001ff */
        /* <DEDUP_REMOVED lines=57> */
.L_x_41832:
[----:B------:R-:W-:Y:S05]  /*15ba0*/  BSYNC.RECONVERGENT B1 ;  /* 0x0000000000017941 */ /* 0x000fea0003800200 */
.L_x_41831:
        /* <DEDUP_REMOVED lines=9> */
.L_x_41830:
[----:B-1----:R-:W-:Y:S01]  /*15c40*/  MOV R145, R0 ;  /* 0x0000000000917202 */ /* 0x002fe20000000f00 */
        /* <DEDUP_REMOVED lines=15> */
.L_x_41839:
        /* <DEDUP_REMOVED lines=13> */
.L_x_41841:
[----:B------:R-:W-:Y:S05]  /*15e10*/  BSYNC.RECONVERGENT B2 ;  /* 0x0000000000027941 */ /* 0x000fea0003800200 */
.L_x_41840:
[----:B------:R-:W-:Y:S01]  /*15e20*/  IMAD.WIDE.U32 R142, R151, -0x326172a9, RZ ;  /* 0xcd9e8d57978e7825 */ /* 0x000fe200078e00ff */
[----:B0-----:R-:W-:Y:S02]  /*15e30*/  LOP3.LUT R146, R129, R91, R3, 0x96, !PT ;  /* 0x0000005b81927212 */ /* 0x001fe400078e9603 */
        /* <DEDUP_REMOVED lines=58> */
.L_x_41838:
[----:B------:R-:W-:Y:S05]  /*161e0*/  BSYNC.RECONVERGENT B1 ;  /* 0x0000000000017941 */ /* 0x000fea0003800200 */
.L_x_41837:
        /* <DEDUP_REMOVED lines=9> */
.L_x_41836:
        /* <DEDUP_REMOVED lines=20> */
.L_x_41845:
        /* <DEDUP_REMOVED lines=13> */
.L_x_41847:
[----:B------:R-:W-:Y:S05]  /*16490*/  BSYNC.RECONVERGENT B2 ;  /* 0x0000000000027941 */ /* 0x000fea0003800200 */
.L_x_41846:
[----:B------:R-:W-:Y:S01]  /*164a0*/  IMAD.WIDE.U32 R144, R151, -0x326172a9, RZ ;  /* 0xcd9e8d5797907825 */ /* 0x000fe200078e00ff */
[----:B------:R-:W-:Y:S02]  /*164b0*/  LOP3.LUT R148, R129, R143, R3, 0x96, !PT ;  /* 0x0000008f81947212 */ /* 0x000fe400078e9603 */
[----:B------:R-:W-:Y:S01]  /*164c0*/  IADD3 R91, PT, PT, R2, -0x61c88647, RZ ;  /* 0x9e3779b9025b7810 */ /* 0x000fe20007ffe0ff */
[----:B------:R-:W-:Y:S01]  /*164d0*/  VIADD R131, R3, 0xbb67ae85 ;  /* 0xbb67ae8503837836 */ /* 0x000fe20000000000 */
[----:B0-----:R-:W-:Y:S01]  /*164e0*/  LOP3.LUT R146, R127, R145, R2, 0x96, !PT ;  /* 0x000000917f927212 */ /* 0x001fe200078e9602 */
[----:B------:R-:W-:Y:S01]  /*164f0*/  IMAD.WIDE.U32 R148, R148, -0x326172a9, RZ ;  /* 0xcd9e8d5794947825 */ /* 0x000fe200078e00ff */
[----:B------:R-:W-:Y:S02]  /*16500*/  IADD3 R139, PT, PT, R3, 0x76cf5d0a, RZ ;  /* 0x76cf5d0a038b7810 */ /* 0x000fe40007ffe0ff */
        /* <DEDUP_REMOVED lines=51> */
[----:B------:R-:W-:Y:S02]  /*16840*/  MOV R144, R148 ;  /* 0x0000009400907202 */ /* 0x000fe40000000f00 */
[----:B------:R-:W-:Y:S01]  /*16850*/  LOP3.LUT R141, R141, R142, R147, 0x96, !PT ;  /* 0x0000008e8d8d7212 */ /* 0x000fe200078e9693 */
[----:B------:R-:W-:-:S07]  /*16860*/  IMAD.MOV.U32 R142, RZ, RZ, R146 ;  /* 0x000000ffff8e7224 */ /* 0x000fce00078e0092 */
.L_x_41844:
[----:B------:R-:W-:Y:S05]  /*16870*/  BSYNC.RECONVERGENT B1 ;  /* 0x0000000000017941 */ /* 0x000fea0003800200 */
.L_x_41843:
        /* <DEDUP_REMOVED lines=10> */
.L_x_41823:
        /* <DEDUP_REMOVED lines=20> */
.L_x_41851:
        /* <DEDUP_REMOVED lines=13> */
.L_x_41853:
[----:B------:R-:W-:Y:S05]  /*16b30*/  BSYNC.RECONVERGENT B2 ;  /* 0x0000000000027941 */ /* 0x000fea0003800200 */
.L_x_41852:
        /* <DEDUP_REMOVED lines=58> */
[----:B------:R-:W-:Y:S01]  /*16ee0*/  IMAD.MOV.U32 R88, RZ, RZ, R142 ;  /* 0x000000ffff587224 */ /* 0x000fe200078e008e */
[----:B------:R-:W-:-:S07]  /*16ef0*/  MOV R0, R140 ;  /* 0x0000008c00007202 */ /* 0x000fce0000000f00 */
.L_x_41850:
[----:B------:R-:W-:Y:S05]  /*16f00*/  BSYNC.RECONVERGENT B1 ;  /* 0x0000000000017941 */ /* 0x000fea0003800200 */
.L_x_41849:
        /* <DEDUP_REMOVED lines=9> */
.L_x_41848:
        /* <DEDUP_REMOVED lines=16> */
.L_x_41857:
        /* <DEDUP_REMOVED lines=13> */
.L_x_41859:
[----:B------:R-:W-:Y:S05]  /*17170*/  BSYNC.RECONVERGENT B2 ;  /* 0x0000000000027941 */ /* 0x000fea0003800200 */
.L_x_41858:
        /* <DEDUP_REMOVED lines=50> */
[----:B------:R-:W-:Y:S01]  /*174a0*/  IMAD.MOV.U32 R91, RZ, RZ, RZ ;  /* 0x000000ffff5b7224 */ /* 0x000fe200078e00ff */
[----:B------:R-:W-:Y:S01]  /*174b0*/  LOP3.LUT R89, R89, R142, R139, 0x96, !PT ;  /* 0x0000008e59597212 */ /* 0x000fe200078e968b */
[----:B------:R-:W-:Y:S02]  /*174c0*/  VIADD R139, R2, 0x8ff34781 ;  /* 0x8ff34781028b7836 */ /* 0x000fe40000000000 */
[----:B-1----:R-:W-:-:S04]  /*174d0*/  IMAD.WIDE.U32 R144, R141, -0x326172a9, RZ ;  /* 0xcd9e8d578d907825 */ /* 0x002fc800078e00ff */
[----:B------:R-:W-:Y:S01]  /*174e0*/  IMAD.WIDE.U32 R140, R89, -0x2daee0ad, RZ ;  /* 0xd2511f53598c7825 */ /* 0x000fe200078e00ff */
[----:B------:R-:W-:Y:S02]  /*174f0*/  IADD3 R89, PT, PT, R3, -0x695add53, RZ ;  /* 0x96a522ad03597810 */ /* 0x000fe40007ffe0ff */
[----:B------:R-:W-:Y:S02]  /*17500*/  LOP3.LUT R139, R139, R138, R145, 0x96, !PT ;  /* 0x0000008a8b8b7212 */ /* 0x000fe400078e9691 */
[----:B------:R-:W-:Y:S01]  /*17510*/  LOP3.LUT R141, R89, R90, R141, 0x96, !PT ;  /* 0x0000005a598d7212 */ /* 0x000fe200078e968d */
[----:B------:R-:W-:Y:S01]  /*17520*/  IMAD.MOV.U32 R89, RZ, RZ, R0 ;  /* 0x000000ffff597224 */ /* 0x000fe200078e0000 */
[----:B------:R-:W-:-:S07]  /*17530*/  MOV R0, R140 ;  /* 0x0000008c00007202 */ /* 0x000fce0000000f00 */
.L_x_41856:
[----:B------:R-:W-:Y:S05]  /*17540*/  BSYNC.RECONVERGENT B1 ;  /* 0x0000000000017941 */ /* 0x000fea0003800200 */
.L_x_41855:
        /* <DEDUP_REMOVED lines=9> */
.L_x_41854:
        /* <DEDUP_REMOVED lines=16> */
.L_x_41863:
        /* <DEDUP_REMOVED lines=13> */
.L_x_41865:
[----:B------:R-:W-:Y:S05]  /*177b0*/  BSYNC.RECONVERGENT B2 ;  /* 0x0000000000027941 */ /* 0x000fea0003800200 */
.L_x_41864:
[----:B------:R-:W-:Y:S01]  /*177c0*/  IMAD.WIDE.U32 R140, R151, -0x326172a9, RZ ;  /* 0xcd9e8d57978c7825 */ /* 0x000fe200078e00ff */
[----:B------:R-:W-:Y:S02]  /*177d0*/  LOP3.LUT R144, R129, R91, R3, 0x96, !PT ;  /* 0x0000005b81907212 */ /* 0x000fe400078e9603 */
[----:B------:R-:W-:Y:S01]  /*177e0*/  IADD3 R91, PT, PT, R2, -0x61c88647, RZ ;  /* 0x9e3779b9025b7810 */ /* 0x000fe20007ffe0ff */
[----:B------:R-:W-:Y:S01]  /*177f0*/  VIADD R139, R3, 0xbb67ae85 ;  /* 0xbb67ae85038b7836 */ /* 0x000fe20000000000 */
[----:B------:R-:W-:Y:S01]  /*17800*/  LOP3.LUT R142, R127, R141, R2, 0x96, !PT ;  /* 0x0000008d7f8e7212 */ /* 0x000fe200078e9602 */
[----:B-1----:R-:W-:-:S04]  /*17810*/  IMAD.WIDE.U32 R144, R144, -0x326172a9, RZ ;  /* 0xcd9e8d5790907825 */ /* 0x002fc800078e00ff */
        /* <DEDUP_REMOVED lines=54> */
.L_x_41862:
[----:B------:R-:W-:Y:S05]  /*17b80*/  BSYNC.RECONVERGENT B1 ;  /* 0x0000000000017941 */ /* 0x000fea0003800200 */
.L_x_41861:
        /* <DEDUP_REMOVED lines=9> */
.L_x_41860:
        /* <DEDUP_REMOVED lines=20> */
.L_x_41868:
        /* <DEDUP_REMOVED lines=13> */
.L_x_41870:
[----:B------:R-:W-:Y:S05]  /*17e30*/  BSYNC.RECONVERGENT B2 ;  /* 0x0000000000027941 */ /* 0x000fea0003800200 */
.L_x_41869:
        /* <DEDUP_REMOVED lines=51> */
[----:B------:R-:W-:Y:S01]  /*18170*/  LOP3.LUT R146, R91, R146, R143, 0x96, !PT ;  /* 0x000000925b927212 */ /* 0x000fe200078e968f */
[----:B------:R-:W-:Y:S01]  /*18180*/  IMAD.MOV.U32 R143, RZ, RZ, RZ ;  /* 0x000000ffff8f7224 */ /* 0x000fe200078e00ff */
[----:B------:R-:W-:Y:S01]  /*18190*/  IADD3 R141, PT, PT, R3, -0x695add53, RZ ;  /* 0x96a522ad038d7810 */ /* 0x000fe20007ffe0ff */
[----:B------:R-:W-:Y:S01]  /*181a0*/  IMAD.WIDE.U32 R144, R144, -0x326172a9, RZ ;  /* 0xcd9e8d5790907825 */ /* 0x000fe200078e00ff */
[----:B------:R-:W-:-:S03]  /*181b0*/  MOV R91, R0 ;  /* 0x00000000005b7202 */ /* 0x000fc60000000f00 */
[----:B------:R-:W-:Y:S01]  /*181c0*/  IMAD.WIDE.U32 R146, R146, -0x2daee0ad, RZ ;  /* 0xd2511f5392927825 */ /* 0x000fe200078e00ff */
[----:B------:R-:W-:-:S03]  /*181d0*/  LOP3.LUT R139, R139, R142, R145, 0x96, !PT ;  /* 0x0000008e8b8b7212 */ /* 0x000fc600078e9691 */
[----:B------:R-:W-:Y:S01]  /*181e0*/  IMAD.MOV.U32 R142, RZ, RZ, R146 ;  /* 0x000000ffff8e7224 */ /* 0x000fe200078e0092 */
[----:B------:R-:W-:-:S07]  /*181f0*/  LOP3.LUT R141, R141, R140, R147, 0x96, !PT ;  /* 0x0000008c8d8d7212 */ /* 0x000fce00078e9693 */
.L_x_41867:
[----:B------:R-:W-:Y:S05]  /*18200*/  BSYNC.RECONVERGENT B1 ;  /* 0x0000000000017941 */ /* 0x000fea0003800200 */
.L_x_41866:
        /* <DEDUP_REMOVED lines=9> */
.L_x_41842:
[----:B01----:R-:W0:Y:S02]  /*182a0*/  LDC.64 R146, c[0x0][0x3a8] ;  /* 0x0000ea00ff927b82 */ /* 0x003e240000000a00 */
[----:B0-----:R-:W-:-:S05]  /*182b0*/  IMAD.WIDE.U32 R146, R136, 0x10, R146 ;  /* 0x0000001088927825 */ /* 0x001fca00078e0092 */
[----:B------:R2:W-:Y:S01]  /*182c0*/  STG.E.128 desc[UR6][R146.64], R88 ;  /* 0x0000005892007986 */ /* 0x0005e2000c101d06 */
[----:B------:R-:W-:Y:S05]  /*182d0*/  @!P3 BRA `(.L_x_41822) ;  /* 0x00000000002cb947 */ /* 0x000fea0003800000 */
[----:B--2---:R-:W0:Y:S01]  /*182e0*/  LDC.64 R146, c[0x0][0x3b0] ;  /* 0x0000ec00ff927b82 */ /* 0x004e220000000a00 */
        /* <DEDUP_REMOVED lines=10> */
.L_x_41822:
[----:B------:R-:W-:Y:S05]  /*18390*/  BSYNC.RECONVERGENT B0 ;  /* 0x0000000000007941 */ /* 0x000fea0003800200 */
.L_x_41821:
[----:B------:R-:W-:Y:S01]  /*183a0*/  FADD.FTZ R0, RZ, R112 ;  /* 0x00000070ff007221 */ /* 0x000fe20000010000 */
[C---:B------:R-:W-:Y:S01]  /*183b0*/  ISETP.GT.U32.AND P3, PT, R125.reuse, 0x1ff, PT ;  /* 0x000001ff7d00780c */ /* 0x040fe20003f64070 */
[----:B------:R-:W-:Y:S01]  /*183c0*/  BSSY.RECONVERGENT B0, `(.L_x_41871) ;  /* 0x000007f000007945 */ /* 0x000fe20003800200 */
[----:B------:R-:W-:Y:S01]  /*183d0*/  ISETP.GT.U32.AND P6, PT, R125, 0x2ff, PT ;  /* 0x000002ff7d00780c */ /* 0x000fe20003fc4070 */
[----:B------:R-:W-:Y:S01]  /*183e0*/  FADD.FTZ R135, R113, R0 ;  /* 0x0000000071877221 */ /* 0x000fe20000010000 */
[C---:B------:R-:W-:Y:S02]  /*183f0*/  ISETP.GT.U32.AND P5, PT, R125.reuse, 0x3ff, PT ;  /* 0x000003ff7d00780c */ /* 0x040fe40003fa4070 */
[C---:B------:R-:W-:Y:S01]  /*18400*/  ISETP.GT.U32.AND P4, PT, R125.reuse, 0x4ff, PT ;  /* 0x000004ff7d00780c */ /* 0x040fe20003f84070 */
[----:B------:R-:W-:Y:S01]  /*18410*/  FADD.FTZ R0, R114, R135 ;  /* 0x0000008772007221 */ /* 0x000fe20000010000 */
[----:B------:R-:W-:Y:S02]  /*18420*/  P2R R136, PR, RZ, 0x2 ;  /* 0x00000002ff887803 */ /* 0x000fe40000000000 */
[----:B------:R-:W-:Y:S01]  /*18430*/  ISETP.GT.U32.AND P1, PT, R125, 0x5ff, PT ;  /* 0x000005ff7d00780c */ /* 0x000fe20003f24070 */
[----:B------:R-:W-:Y:S01]  /*18440*/  FADD.FTZ R0, R115, R0 ;  /* 0x0000000073007221 */ /* 0x000fe20000010000 */
[----:B------:R-:W-:-:S04]  /*18450*/  LOP3.LUT R148, R134, 0x1f, RZ, 0xc0, !PT ;  /* 0x0000001f86947812 */ /* 0x000fc800078ec0ff */
[----:B------:R-:W-:-:S05]  /*18460*/  FSEL R135, R0, RZ, P0 ;  /* 0x000000ff00877208 */ /* 0x000fca0000000000 */
[----:B------:R-:W-:-:S04]  /*18470*/  FADD.FTZ R0, R108, R135 ;  /* 0x000000876c007221 */ /* 0x000fc80000010000 */
[----:B-1-3--:R-:W-:-:S04]  /*18480*/  FADD.FTZ R145, R109, R0 ;  /* 0x000000006d917221 */ /* 0x00afc80000010000 */
        /* <DEDUP_REMOVED lines=30> */
[----:B0-2---:R-:W0:Y:S02]  /*18670*/  SHFL.BFLY PT, R147, R140, 0x8, 0x1f ;  /* 0x0d001f008c937f89 */ /* 0x005e2400000e0000 */
        /* <DEDUP_REMOVED lines=13> */
[----:B------:R-:W-:-:S03]  /*18750*/  IMAD.MOV.U32 R149, RZ, RZ, RZ ;  /* 0x000000ffff957224 */ /* 0x000fc600078e00ff */
        /* <DEDUP_REMOVED lines=69> */
.L_x_41872:
[----:B------:R-:W-:Y:S05]  /*18bb0*/  BSYNC.RECONVERGENT B0 ;  /* 0x0000000000007941 */ /* 0x000fea0003800200 */
.L_x_41871:
        /* <DEDUP_REMOVED lines=13> */
.L_x_41874:
[----:B------:R-:W-:Y:S05]  /*18c90*/  BSYNC.RECONVERGENT B0 ;  /* 0x0000000000007941 */ /* 0x000fea0003800200 */
.L_x_41873:
[----:B0-----:R-:W0:Y:S01]  /*18ca0*/  SHFL.DOWN PT, R0, R149, 0x4, 0x1f ;  /* 0x08801f0095007f89 */ /* 0x001e2200000e0000 */
[-C--:B------:R-:W-:Y:S02]  /*18cb0*/  I2FP.F32.S32 R148, R149.reuse ;  /* 0x0000009500947245 */ /* 0x080fe40000201400 */
[----:B------:R-:W-:Y:S01]  /*18cc0*/  ISETP.NE.AND P4, PT, R134, RZ, PT ;  /* 0x000000ff8600720c */ /* 0x000fe20003f85270 */
[----:B-1----:R-:W1:Y:S01]  /*18cd0*/  SHFL.DOWN PT, R135, R146, 0x4, 0x1f ;  /* 0x08801f0092877f89 */ /* 0x002e6200000e0000 */
[----:B------:R-:W-:Y:S02]  /*18ce0*/  ISETP.NE.AND P3, PT, RZ, UR11, PT ;  /* 0x0000000bff007c0c */ /* 0x000fe4000bf65270 */
[----:B0-----:R-:W-:Y:S02]  /*18cf0*/  IADD3 R136, PT, PT, R0, R149, RZ ;  /* 0x0000009500887210 */ /* 0x001fe40007ffe0ff */
[----:B------:R-:W-:Y:S02]  /*18d00*/  I2FP.F32.S32 R156, R0 ;  /* 0x00000000009c7245 */ /* 0x000fe40000201400 */
[----:B------:R-:W-:Y:S01]  /*18d10*/  I2FP.F32.S32 R140, R136 ;  /* 0x00000088008c7245 */ /* 0x000fe20000201400 */
[----:B------:R-:W0:Y:S02]  /*18d20*/  SHFL.DOWN PT, R0, R147, 0x4, 0x1f ;  /* 0x08801f0093007f89 */ /* 0x000e2400000e0000 */
[C---:B-1----:R-:W-:Y:S01]  /*18d30*/  FMUL.FTZ R157, R135.reuse, R156 ;  /* 0x0000009c879d7220 */ /* 0x042fe20000410000 */
[----:B------:R-:W1:Y:S01]  /*18d40*/  MUFU.RCP R145, R140 ;  /* 0x0000008c00917308 */ /* 0x000e620000001000 */
[----:B------:R-:W2:Y:S01]  /*18d50*/  SHFL.DOWN PT, R159, R136, 0x2, 0x1f ;  /* 0x08401f00889f7f89 */ /* 0x000ea200000e0000 */
[----:B------:R-:W-:Y:S01]  /*18d60*/  FADD.FTZ R135, -R135, R146 ;  /* 0x0000009287877221 */ /* 0x000fe20000010100 */
[----:B------:R-:W-:-:S03]  /*18d70*/  FFMA.FTZ R158, R148, R146, R157 ;  /* 0x00000092949e7223 */ /* 0x000fc6000001009d */
[----:B------:R-:W-:-:S04]  /*18d80*/  FMUL.FTZ R135, R135, R135 ;  /* 0x0000008787877220 */ /* 0x000fc80000410000 */
[----:B------:R-:W-:-:S04]  /*18d90*/  FMUL.FTZ R135, R135, R148 ;  /* 0x0000009487877220 */ /* 0x000fc80000410000 */
[----:B------:R-:W-:Y:S01]  /*18da0*/  FMUL.FTZ R135, R135, R156 ;  /* 0x0000009c87877220 */ /* 0x000fe20000410000 */
[----:B-1----:R-:W-:Y:S01]  /*18db0*/  FMUL.FTZ R149, R145, R158 ;  /* 0x0000009e91957220 */ /* 0x002fe20000410000 */
[----:B0-----:R-:W-:-:S04]  /*18dc0*/  FADD.FTZ R0, R0, R147 ;  /* 0x0000009300007221 */ /* 0x001fc80000010000 */
[----:B------:R-:W0:Y:S01]  /*18dd0*/  SHFL.DOWN PT, R146, R149, 0x2, 0x1f ;  /* 0x08401f0095927f89 */ /* 0x000e2200000e0000 */
[----:B--2---:R-:W-:Y:S02]  /*18de0*/  IMAD.IADD R136, R136, 0x1, R159 ;  /* 0x0000000188887824 */ /* 0x004fe400078e029f */
[----:B------:R-:W-:Y:S01]  /*18df0*/  FFMA.FTZ R0, R145, R135, R0 ;  /* 0x0000008791007223 */ /* 0x000fe20000010000 */
[----:B------:R-:W-:Y:S02]  /*18e00*/  I2FP.F32.S32 R159, R159 ;  /* 0x0000009f009f7245 */ /* 0x000fe40000201400 */
[----:B------:R-:W-:Y:S02]  /*18e10*/  I2FP.F32.S32 R145, R136 ;  /* 0x0000008800917245 */ /* 0x000fe40000201400 */
[----:B------:R-:W1:Y:S02]  /*18e20*/  SHFL.DOWN PT, R135, R0, 0x2, 0x1f ;  /* 0x08401f0000877f89 */ /* 0x000e6400000e0000 */
[----:B------:R-:W2:Y:S02]  /*18e30*/  MUFU.RCP R147, R145 ;  /* 0x0000009100937308 */ /* 0x000ea40000001000 */
        /* <DEDUP_REMOVED lines=8> */
[----:B---3--:R-:W-:Y:S02]  /*18ec0*/  IADD3 R136, PT, PT, R136, R161, RZ ;  /* 0x000000a188887210 */ /* 0x008fe40007ffe0ff */
[----:B------:R-:W0:Y:S01]  /*18ed0*/  SHFL.DOWN PT, R135, R148, 0x1, 0x1f ;  /* 0x08201f0094877f89 */ /* 0x000e2200000e0000 */
[----:B------:R-:W-:Y:S01]  /*18ee0*/  FMUL.FTZ R149, R149, R159 ;  /* 0x0000009f95957220 */ /* 0x000fe20000410000 */
[----:B------:R-:W-:Y:S02]  /*18ef0*/  I2FP.F32.S32 R161, R161 ;  /* 0x000000a100a17245 */ /* 0x000fe40000201400 */
[----:B------:R-:W-:Y:S01]  /*18f00*/  I2FP.F32.S32 R136, R136 ;  /* 0x0000008800887245 */ /* 0x000fe20000201400 */
[----:B------:R-:W-:-:S05]  /*18f10*/  FFMA.FTZ R0, R147, R149, R0 ;  /* 0x0000009593007223 */ /* 0x000fca0000010000 */
[----:B------:R-:W1:Y:S01]  /*18f20*/  SHFL.DOWN PT, R147, R0, 0x1, 0x1f ;  /* 0x08201f0000937f89 */ /* 0x000e6200000e0000 */
[----:B------:R-:W2:Y:S01]  /*18f30*/  MUFU.RCP R136, R136 ;  /* 0x0000008800887308 */ /* 0x000ea20000001000 */
[----:B0-----:R-:W-:Y:S01]  /*18f40*/  FADD.FTZ R140, R148, -R135 ;  /* 0x80000087948c7221 */ /* 0x001fe20000010000 */
[----:B------:R-:W-:-:S03]  /*18f50*/  FMUL.FTZ R146, R135, R161 ;  /* 0x000000a187927220 */ /* 0x000fc60000410000 */
[----:B------:R-:W-:Y:S01]  /*18f60*/  FMUL.FTZ R140, R140, R140 ;  /* 0x0000008c8c8c7220 */ /* 0x000fe20000410000 */
[C---:B------:R-:W-:Y:S02]  /*18f70*/  FFMA.FTZ R135, R145.reuse, R148, R146 ;  /* 0x0000009491877223 */ /* 0x040fe40000010092 */
[----:B------:R-:W0:Y:S01]  /*18f80*/  @!P4 LDC.64 R148, c[0x0][0x3c8] ;  /* 0x0000f200ff94cb82 */ /* 0x000e220000000a00 */
[----:B------:R-:W-:Y:S01]  /*18f90*/  FMUL.FTZ R140, R145, R140 ;  /* 0x0000008c918c7220 */ /* 0x000fe20000410000 */
[----:B--2---:R-:W-:Y:S01]  /*18fa0*/  FMUL.FTZ R135, R136, R135 ;  /* 0x0000008788877220 */ /* 0x004fe20000410000 */
[----:B-1----:R-:W-:Y:S02]  /*18fb0*/  FADD.FTZ R147, R0, R147 ;  /* 0x0000009300937221 */ /* 0x002fe40000010000 */
[----:B------:R-:W-:-:S03]  /*18fc0*/  FMUL.FTZ R140, R140, R161 ;  /* 0x000000a18c8c7220 */ /* 0x000fc60000410000 */
[----:B------:R-:W1:Y:S01]  /*18fd0*/  SHFL.IDX PT, R135, R135, RZ, 0x1f ;  /* 0x00001fff87877589 */ /* 0x000e6200000e0000 */
[----:B------:R-:W-:Y:S02]  /*18fe0*/  FFMA.FTZ R140, R136, R140, R147 ;  /* 0x0000008c888c7223 */ /* 0x000fe40000010093 */
        /* <DEDUP_REMOVED lines=8> */
[----:B---3--:R-:W-:-:S05]  /*19070*/  @!P4 IMAD.WIDE R146, R124, 0x4, R146 ;  /* 0x000000047c92c825 */ /* 0x008fca00078e0292 */
[----:B------:R-:W0:Y:S01]  /*19080*/  MUFU.RSQ R0, R0 ;  /* 0x0000000000007308 */ /* 0x000e220000001400 */
[----:B------:R1:W-:Y:S04]  /*19090*/  @!P4 STG.E desc[UR6][R146.64], R135 ;  /* 0x000000879200c986 */ /* 0x0003e8000c101906 */
[----:B0-----:R1:W-:Y:S01]  /*190a0*/  @!P4 STG.E desc[UR6][R148.64], R0 ;  /* 0x000000009400c986 */ /* 0x0013e2000c101906 */
        /* <DEDUP_REMOVED lines=26> */
.L_x_41877:
[----:B------:R-:W-:Y:S05]  /*19250*/  BSYNC.RECONVERGENT B0 ;  /* 0x0000000000007941 */ /* 0x000fea0003800200 */
.L_x_41876:
        /* <DEDUP_REMOVED lines=19> */
.L_x_41879:
[----:B------:R-:W-:Y:S05]  /*19390*/  BSYNC.RECONVERGENT B0 ;  /* 0x0000000000007941 */ /* 0x000fea0003800200 */
.L_x_41878:
        /* <DEDUP_REMOVED lines=19> */
.L_x_41881:
[----:B------:R-:W-:Y:S05]  /*194d0*/  BSYNC.RECONVERGENT B0 ;  /* 0x0000000000007941 */ /* 0x000fea0003800200 */
.L_x_41880:
        /* <DEDUP_REMOVED lines=19> */
.L_x_41883:
[----:B------:R-:W-:Y:S05]  /*19610*/  BSYNC.RECONVERGENT B0 ;  /* 0x0000000000007941 */ /* 0x000fea0003800200 */
.L_x_41882:
        /* <DEDUP_REMOVED lines=19> */
.L_x_41885:
[----:B------:R-:W-:Y:S05]  /*19750*/  BSYNC.RECONVERGENT B0 ;  /* 0x0000000000007941 */ /* 0x000fea0003800200 */
.L_x_41884:
        /* <DEDUP_REMOVED lines=18> */
.L_x_41887:
[----:B------:R-:W-:Y:S05]  /*19880*/  BSYNC.RECONVERGENT B0 ;  /* 0x0000000000007941 */ /* 0x000fea0003800200 */
.L_x_41886:
        /* <DEDUP_REMOVED lines=17> */
.L_x_41888:
[----:B------:R-:W-:Y:S05]  /*199a0*/  BSYNC.RECONVERGENT B0 ;  /* 0x0000000000007941 */ /* 0x000fea0003800200 */
.L_x_41875:
[----:B01234-:R-:W0:Y:S01]  /*199b0*/  LDC.64 R132, c[0x0][0x380] ;  /* 0x0000e000ff847b82 */ /* 0x01fe220000000a00 */
[----:B------:R-:W-:Y:S01]  /*199c0*/  UPLOP3.LUT UP1, UPT, UPT, UPT, UP1, 0x40, 0x4 ;  /* 0x000000000004789c */ /* 0x000fe20003f2e810 */
[----:B0-----:R-:W-:-:S04]  /*199d0*/  IADD3 R124, PT, PT, R124, R132, RZ ;  /* 0x000000847c7c7210 */ /* 0x001fc80007ffe0ff */
[----:B------:R-:W-:-:S13]  /*199e0*/  ISETP.GE.AND P0, PT, R124, R133, PT ;  /* 0x000000857c00720c */ /* 0x000fda0003f06270 */
[----:B------:R-:W-:Y:S05]  /*199f0*/  @!P0 BRA `(.L_x_41889) ;  /* 0xfffffe7400f88947 */ /* 0x000fea000383ffff */
[----:B------:R-:W-:Y:S05]  /*19a00*/  EXIT ;  /* 0x000000000000794d */ /* 0x000fea0003800000 */
.L_x_41890:
        /* <DEDUP_REMOVED lines=15> */
.L_x_42449:


//--------------------- .text._ZN10layer_norm13ln_fwd_kernelINS_13Kernel_traitsIfffffjLj7168ELj1ELj1ELj8ELj16ENS_18Kernel_traits_baseILj7168EfffffjLj256EEEEELb1ELb1ELb1ELb1EEEvNS_9FwdParamsE --------------------------
	.section	.text._ZN10layer_norm13ln_fwd_kernelINS_13Kernel_traitsIfffffjLj7168ELj1ELj1ELj8ELj16ENS_18Kernel_traits_baseILj7168EfffffjLj256EEEEELb1ELb1ELb1ELb1EEEvNS_9FwdParamsE,"ax",@progbits
	.align	128
        .global         _ZN10layer_norm13ln_fwd_kernelINS_13Kernel_traitsIfffffjLj7168ELj1ELj1ELj8ELj16ENS_18Kernel_traits_baseILj7168EfffffjLj256EEEEELb1ELb1ELb1ELb1EEEvNS_9FwdParamsE
        .type           _ZN10layer_norm13ln_fwd_kernelINS_13Kernel_traitsIfffffjLj7168ELj1ELj1ELj8ELj16ENS_18Kernel_traits_baseILj7168EfffffjLj256EEEEELb1ELb1ELb1ELb1EEEvNS_9FwdParamsE,@function
        .size           _ZN10layer_norm13ln_fwd_kernelINS_13Kernel_traitsIfffffjLj7168ELj1ELj1ELj8ELj16ENS_18Kernel_traits_baseILj7168EfffffjLj256EEEEELb1ELb1ELb1ELb1EEEvNS_9FwdParamsE,(.L_x_42450 - _ZN10layer_norm13ln_fwd_kernelINS_13Kernel_traitsIfffffjLj7168ELj1ELj1ELj8ELj16ENS_18Kernel_traits_baseILj7168EfffffjLj256EEEEELb1ELb1ELb1ELb1EEEvNS_9FwdParamsE)
        .other          _ZN10layer_norm13ln_fwd_kernelINS_13Kernel_traitsIfffffjLj7168ELj1ELj1ELj8ELj16ENS_18Kernel_traits_baseILj7168EfffffjLj256EEEEELb1ELb1ELb1ELb1EEEvNS_9FwdParamsE,@"STO_CUDA_ENTRY STV_DEFAULT"
_ZN10layer_norm13ln_fwd_kernelINS_13Kernel_traitsIfffffjLj7168ELj1ELj1ELj8ELj16ENS_18Kernel_traits_baseILj7168EfffffjLj256EEEEELb1ELb1ELb1ELb1EEEvNS_9FwdParamsE:
.text._ZN10layer_norm13ln_fwd_kernelINS_13Kernel_traitsIfffffjLj7168ELj1ELj1ELj8ELj16ENS_18Kernel_traits_baseILj7168EfffffjLj256EEEEELb1ELb1ELb1ELb1EEEvNS_9FwdParamsE:
        /* <DEDUP_REMOVED lines=53> */
.L_x_41891:
        /* <DEDUP_REMOVED lines=12> */
[C---:B0-----:R-:W-:Y:S01]  /*0410*/  IMAD.WIDE.U32 R32, R93.reuse, 0x10, R4 ;  /* 0x000000105d207825 */ /* 0x041fe200078e0004 */
[----:B------:R-:W-:Y:S02]  /*0420*/  CS2R R38, SRZ ;  /* 0x0000000000267805 */ /* 0x000fe4000001ff00 */
[----:B------:R-:W-:Y:S02]  /*0430*/  CS2R R36, SRZ ;  /* 0x0000000000247805 */ /* 0x000fe4000001ff00 */
        /* <DEDUP_REMOVED lines=17> */
.L_x_41892:
[----:B------:R-:W1:Y:S02]  /*0550*/  LDCU UR4, c[0x0][0x384] ;  /* 0x00007080ff0477ac */ /* 0x000e640008000800 */
[----:B-1----:R-:W-:-:S13]  /*0560*/  ISETP.GE.AND P0, PT, R120, UR4, PT ;  /* 0x0000000478007c0c */ /* 0x002fda000bf06270 */
[----:B------:R-:W-:Y:S05]  /*0570*/  @P0 EXIT ;  /* 0x000000000000094d */ /* 0x000fea0003800000 */
[----:B------:R-:W1:Y:S01]  /*0580*/  LDCU UR4, c[0x0][0x360] ;  /* 0x00006c00ff0477ac */ /* 0x000e620008000800 */
[----:B0-----:R-:W-:Y:S01]  /*0590*/  IMAD.HI.U32 R89, R121, -0x2daee0ad, RZ ;  /* 0xd2511f5379597827 */ /* 0x001fe200078e00ff */
[----:B------:R-:W-:Y:S01]  /*05a0*/  LOP3.LUT R142, R142, 0x3, RZ, 0xc0, !PT ;  /* 0x000000038e8e7812 */ /* 0x000fe200078ec0ff */
[----:B------:R-:W0:Y:S02]  /*05b0*/  LDCU UR10, c[0x0][0x404] ;  /* 0x00008080ff0a77ac */ /* 0x000e240008000800 */
[----:B-----5:R-:W-:Y:S01]  /*05c0*/  VIADD R90, R2, 0x9e3779b9 ;  /* 0x9e3779b9025a7836 */ /* 0x020fe20000000000 */
[----:B------:R-:W-:Y:S01]  /*05d0*/  LOP3.LUT R89, R89, R3, RZ, 0x3c, !PT ;  /* 0x0000000359597212 */ /* 0x000fe200078e3cff */
[C---:B------:R-:W-:Y:S01]  /*05e0*/  VIADD R94, R3.reuse, 0xbb67ae85 ;  /* 0xbb67ae85035e7836 */ /* 0x040fe20000000000 */
[----:B------:R-:W2:Y:S01]  /*05f0*/  LDCU.U8 UR11, c[0x0][0x410] ;  /* 0x00008200ff0b77ac */ /* 0x000ea20008000000 */
[----:B------:R-:W-:Y:S02]  /*0600*/  VIADD R95, R3, 0x646e171e ;  /* 0x646e171e035f7836 */ /* 0x000fe40000000000 */
[C---:B------:R-:W-:Y:S01]  /*0610*/  IMAD.HI.U32 R88, R89.reuse, -0x326172a9, RZ ;  /* 0xcd9e8d5759587827 */ /* 0x040fe200078e00ff */
[----:B------:R-:W3:Y:S03]  /*0620*/  LDCU UR14, c[0x0][0x400] ;  /* 0x00008000ff0e77ac */ /* 0x000ee60008000800 */
[----:B------:R-:W-:Y:S01]  /*0630*/  IMAD R89, R89, -0x326172a9, RZ ;  /* 0xcd9e8d5759597824 */ /* 0x000fe200078e02ff */
[----:B------:R-:W4:Y:S01]  /*0640*/  LDCU.64 UR12, c[0x0][0x408] ;  /* 0x00008100ff0c77ac */ /* 0x000f220008000a00 */
[----:B------:R-:W-:-:S02]  /*0650*/  IMAD.MOV.U32 R125, RZ, RZ, RZ ;  /* 0x000000ffff7d7224 */ /* 0x000fc400078e00ff */
[----:B-1----:R-:W-:Y:S01]  /*0660*/  IMAD R122, R120, UR4, R93 ;  /* 0x00000004787a7c24 */ /* 0x002fe2000f8e025d */
[----:B------:R-:W1:Y:S01]  /*0670*/  LDCU.64 UR8, c[0x0][0x3a0] ;  /* 0x00007400ff0877ac */ /* 0x000e620008000a00 */
[----:B------:R-:W-:Y:S02]  /*0680*/  IMAD R93, R121, -0x2daee0ad, RZ ;  /* 0xd2511f53795d7824 */ /* 0x000fe400078e02ff */
[----:B------:R-:W-:Y:S01]  /*0690*/  IMAD.HI.U32 R0, R122, -0x326172a9, RZ ;  /* 0xcd9e8d577a007827 */ /* 0x000fe200078e00ff */
[----:B------:R-:W-:-:S03]  /*06a0*/  UPLOP3.LUT UP0, UPT, UPT, UPT, UPT, 0x40, 0x4 ;  /* 0x000000000004789c */ /* 0x000fc60003f0e870 */
[----:B------:R-:W-:Y:S01]  /*06b0*/  IMAD R91, R122, -0x326172a9, RZ ;  /* 0xcd9e8d577a5b7824 */ /* 0x000fe200078e02ff */
[----:B------:R-:W-:-:S04]  /*06c0*/  LOP3.LUT R0, R123, R0, R2, 0x96, !PT ;  /* 0x000000007b007212 */ /* 0x000fc800078e9602 */
        /* <DEDUP_REMOVED lines=56> */
[----:B------:R-:W-:Y:S02]  /*0a50*/  IMAD R92, R91, -0x326172a9, RZ ;  /* 0xcd9e8d575b5c7824 */ /* 0x000fe400078e02ff */
[----:B------:R-:W-:Y:S01]  /*0a60*/  IMAD.HI.U32 R129, R90, -0x326172a9, RZ ;  /* 0xcd9e8d575a817827 */ /* 0x000fe200078e00ff */
[----:B------:R-:W-:-:S03]  /*0a70*/  LOP3.LUT R0, R89, R93, R0, 0x96, !PT ;  /* 0x0000005d59007212 */ /* 0x000fc600078e9600 */
[----:B------:R-:W-:Y:S02]  /*0a80*/  VIADD R93, R2, 0x8ff34781 ;  /* 0x8ff34781025d7836 */ /* 0x000fe40000000000 */
[----:B------:R-:W-:Y:S01]  /*0a90*/  IMAD R89, R88, -0x2daee0ad, RZ ;  /* 0xd2511f5358597824 */ /* 0x000fe200078e02ff */
[----:B------:R-:W-:Y:S01]  /*0aa0*/  IADD3 R88, PT, PT, R3, -0x695add53, RZ ;  /* 0x96a522ad03587810 */ /* 0x000fe20007ffe0ff */
[----:B------:R-:W-:Y:S01]  /*0ab0*/  IMAD.HI.U32 R132, R0, -0x2daee0ad, RZ ;  /* 0xd2511f5300847827 */ /* 0x000fe200078e00ff */
[----:B------:R-:W-:-:S03]  /*0ac0*/  LOP3.LUT R129, R93, R92, R129, 0x96, !PT ;  /* 0x0000005c5d817212 */ /* 0x000fc600078e9681 */
[----:B------:R-:W-:Y:S01]  /*0ad0*/  IMAD R128, R90, -0x326172a9, RZ ;  /* 0xcd9e8d575a807824 */ /* 0x000fe200078e02ff */
[----:B------:R-:W-:Y:S01]  /*0ae0*/  LOP3.LUT R132, R88, R89, R132, 0x96, !PT ;  /* 0x0000005958847212 */ /* 0x000fe200078e9684 */
[----:B01234-:R-:W-:-:S07]  /*0af0*/  IMAD R138, R0, -0x2daee0ad, RZ ;  /* 0xd2511f53008a7824 */ /* 0x01ffce00078e02ff */
.L_x_42129:
        /* <DEDUP_REMOVED lines=48> */
.L_x_41896:
        /* <DEDUP_REMOVED lines=12> */
.L_x_41897:
        /* <DEDUP_REMOVED lines=55> */
[----:B------:R-:W-:Y:S02]  /*1230*/  HFMA2 R98, -RZ, RZ, 0, 0 ;  /* 0x00000000ff627431 */ /* 0x000fe400000001ff */
[----:B------:R-:W-:-:S05]  /*1240*/  IMAD.WIDE.U32 R102, R102, -0x2daee0ad, RZ ;  /* 0xd2511f5366667825 */ /* 0x000fca00078e00ff */
[----:B------:R-:W-:Y:S01]  /*1250*/  LOP3.LUT R132, R99, R96, R103, 0x96, !PT ;  /* 0x0000006063847212 */ /* 0x000fe200078e9667 */
[----:B------:R-:W-:-:S07]  /*1260*/  IMAD.MOV.U32 R96, RZ, RZ, R138 ;  /* 0x000000ffff607224 */ /* 0x000fce00078e008a */
.L_x_41895:
        /* <DEDUP_REMOVED lines=9> */
.L_x_41894:
        /* <DEDUP_REMOVED lines=15> */
.L_x_41900:
        /* <DEDUP_REMOVED lines=12> */
.L_x_41901:
        /* <DEDUP_REMOVED lines=56> */
[----:B------:R-:W-:-:S05]  /*1830*/  VIADD R97, R3, 0x96a522ad ;  /* 0x96a522ad03617836 */ /* 0x000fca0000000000 */
[----:B------:R-:W-:Y:S01]  /*1840*/  LOP3.LUT R132, R97, R98, R105, 0x96, !PT ;  /* 0x0000006261847212 */ /* 0x000fe200078e9669 */
[----:B------:R-:W-:Y:S01]  /*1850*/  IMAD.MOV.U32 R97, RZ, RZ, R102 ;  /* 0x000000ffff617224 */ /* 0x000fe200078e0066 */
[----:B------:R-:W-:-:S07]  /*1860*/  MOV R102, R104 ;  /* 0x0000006800667202 */ /* 0x000fce0000000f00 */
.L_x_41899:
        /* <DEDUP_REMOVED lines=9> */
.L_x_41898:
        /* <DEDUP_REMOVED lines=15> */
.L_x_41904:
        /* <DEDUP_REMOVED lines=12> */
.L_x_41905:
        /* <DEDUP_REMOVED lines=56> */
[----:B------:R-:W-:Y:S01]  /*1e30*/  IMAD.MOV.U32 R100, RZ, RZ, RZ ;  /* 0x000000ffff647224 */ /* 0x000fe200078e00ff */
[----:B------:R-:W-:Y:S02]  /*1e40*/  LOP3.LUT R132, R101, R98, R105, 0x96, !PT ;  /* 0x0000006265847212 */ /* 0x000fe400078e9669 */
[----:B------:R-:W-:Y:S01]  /*1e50*/  MOV R98, R102 ;  /* 0x0000006600627202 */ /* 0x000fe20000000f00 */
[----:B------:R-:W-:-:S07]  /*1e60*/  IMAD.MOV.U32 R102, RZ, RZ, R104 ;  /* 0x000000ffff667224 */ /* 0x000fce00078e0068 */
.L_x_41903:
        /* <DEDUP_REMOVED lines=9> */
.L_x_41902:
        /* <DEDUP_REMOVED lines=15> */
.L_x_41908:
        /* <DEDUP_REMOVED lines=12> */
.L_x_41909:
        /* <DEDUP_REMOVED lines=50> */
[----:B------:R-:W-:-:S04]  /*23d0*/  IMAD.WIDE.U32 R128, R103, -0x326172a9, RZ ;  /* 0xcd9e8d5767807825 */ /* 0x000fc800078e00ff */
[----:B------:R-:W-:Y:S01]  /*23e0*/  HFMA2 R103, -RZ, RZ, 0, 0 ;  /* 0x00000000ff677431 */ /* 0x000fe200000001ff */
[----:B------:R-:W-:Y:S01]  /*23f0*/  LOP3.LUT R99, R99, R108, R105, 0x96, !PT ;  /* 0x0000006c63637212 */ /* 0x000fe200078e9669 */
[----:B------:R-:W-:-:S04]  /*2400*/  VIADD R101, R2, 0x8ff34781 ;  /* 0x8ff3478102657836 */ /* 0x000fc80000000000 */
[----:B------:R-:W-:Y:S01]  /*2410*/  IMAD.WIDE.U32 R106, R99, -0x2daee0ad, RZ ;  /* 0xd2511f53636a7825 */ /* 0x000fe200078e00ff */
[----:B------:R-:W-:Y:S02]  /*2420*/  IADD3 R99, PT, PT, R3, -0x695add53, RZ ;  /* 0x96a522ad03637810 */ /* 0x000fe40007ffe0ff */
[----:B------:R-:W-:Y:S02]  /*2430*/  LOP3.LUT R129, R101, R104, R129, 0x96, !PT ;  /* 0x0000006865817212 */ /* 0x000fe400078e9681 */
[----:B------:R-:W-:Y:S01]  /*2440*/  LOP3.LUT R132, R99, R100, R107, 0x96, !PT ;  /* 0x0000006463847212 */ /* 0x000fe200078e966b */
[----:B------:R-:W-:Y:S02]  /*2450*/  IMAD.MOV.U32 R99, RZ, RZ, R102 ;  /* 0x000000ffff637224 */ /* 0x000fe400078e0066 */
[----:B------:R-:W-:-:S07]  /*2460*/  IMAD.MOV.U32 R102, RZ, RZ, R106 ;  /* 0x000000ffff667224 */ /* 0x000fce00078e006a */
.L_x_41907:
        /* <DEDUP_REMOVED lines=10> */
.L_x_41893:
        /* <DEDUP_REMOVED lines=19> */
.L_x_41912:
        /* <DEDUP_REMOVED lines=12> */
.L_x_41913:
        /* <DEDUP_REMOVED lines=59> */
.L_x_41911:
        /* <DEDUP_REMOVED lines=9> */
.L_x_41910:
        /* <DEDUP_REMOVED lines=15> */
.L_x_41916:
        /* <DEDUP_REMOVED lines=12> */
.L_x_41917:
        /* <DEDUP_REMOVED lines=57> */
[----:B------:R-:W-:Y:S02]  /*3080*/  LOP3.LUT R132, R97, R98, R105, 0x96, !PT ;  /* 0x0000006261847212 */ /* 0x000fe400078e9669 */
[----:B------:R-:W-:Y:S01]  /*3090*/  MOV R97, R102 ;  /* 0x0000006600617202 */ /* 0x000fe20000000f00 */
[----:B------:R-:W-:-:S07]  /*30a0*/  IMAD.MOV.U32 R102, RZ, RZ, R104 ;  /* 0x000000ffff667224 */ /* 0x000fce00078e0068 */
.L_x_41915:
        /* <DEDUP_REMOVED lines=9> */
.L_x_41914:
        /* <DEDUP_REMOVED lines=15> */
.L_x_41920:
        /* <DEDUP_REMOVED lines=12> */
.L_x_41921:
        /* <DEDUP_REMOVED lines=58> */
[----:B------:R-:W-:Y:S02]  /*3690*/  IMAD.MOV.U32 R98, RZ, RZ, R102 ;  /* 0x000000ffff627224 */ /* 0x000fe400078e0066 */
[----:B------:R-:W-:-:S07]  /*36a0*/  IMAD.MOV.U32 R102, RZ, RZ, R104 ;  /* 0x000000ffff667224 */ /* 0x000fce00078e0068 */
.L_x_41919:
        /* <DEDUP_REMOVED lines=9> */
.L_x_41918:
        /* <DEDUP_REMOVED lines=15> */
.L_x_41923:
        /* <DEDUP_REMOVED lines=12> */
.L_x_41924:
        /* <DEDUP_REMOVED lines=53> */
[----:B------:R-:W-:Y:S01]  /*3c40*/  IMAD.MOV.U32 R103, RZ, RZ, RZ ;  /* 0x000000ffff677224 */ /* 0x000fe200078e00ff */
[----:B------:R-:W-:-:S03]  /*3c50*/  LOP3.LUT R129, R101, R104, R129, 0x96, !PT ;  /* 0x0000006865817212 */ /* 0x000fc600078e9681 */
[----:B------:R-:W-:-:S04]  /*3c60*/  IMAD.WIDE.U32 R106, R99, -0x2daee0ad, RZ ;  /* 0xd2511f53636a7825 */ /* 0x000fc800078e00ff */
[----:B------:R-:W-:-:S05]  /*3c70*/  VIADD R99, R3, 0x96a522ad ;  /* 0x96a522ad03637836 */ /* 0x000fca0000000000 */
[----:B------:R-:W-:Y:S01]  /*3c80*/  LOP3.LUT R132, R99, R100, R107, 0x96, !PT ;  /* 0x0000006463847212 */ /* 0x000fe200078e966b */
[----:B------:R-:W-:Y:S01]  /*3c90*/  IMAD.MOV.U32 R99, RZ, RZ, R102 ;  /* 0x000000ffff637224 */ /* 0x000fe200078e0066 */
[----:B------:R-:W-:-:S07]  /*3ca0*/  MOV R102, R106 ;  /* 0x0000006a00667202 */ /* 0x000fce0000000f00 */
.L_x_41922:
        /* <DEDUP_REMOVED lines=9> */
.L_x_41906:
        /* <DEDUP_REMOVED lines=21> */
.L_x_41925:
[----:B-----5:R2:W5:Y:S04]  /*3e90*/  @P1 LDG.E.128 R88, desc[UR6][R104.64] ;  /* 0x0000000668581981 */ /* 0x020568000c1e1d00 */
[----:B------:R2:W5:Y:S01]  /*3ea0*/  @P0 LDG.E.128 R92, desc[UR6][R106.64] ;  /* 0x000000066a5c0981 */ /* 0x000562000c1e1d00 */
[----:B------:R-:W-:Y:S05]  /*3eb0*/  @!P0 BRA `(.L_x_41926) ;  /* 0x0000001800148947 */ /* 0x000fea0003800000 */
[----:B------:R-:W-:Y:S01]  /*3ec0*/  ISETP.GT.AND P2, PT, R0, RZ, PT ;  /* 0x000000ff0000720c */ /* 0x000fe20003f44270 */
[----:B--2---:R-:W-:Y:S01]  /*3ed0*/  IMAD.MOV.U32 R106, RZ, RZ, R102 ;  /* 0x000000ffff6a7224 */ /* 0x004fe200078e0066 */
[----:B------:R-:W-:Y:S01]  /*3ee0*/  MOV R104, R103 ;  /* 0x0000006700687202 */ /* 0x000fe20000000f00 */
[----:B01---5:R-:W-:-:S10]  /*3ef0*/  IMAD.MOV.U32 R100, RZ, RZ, R92 ;  /* 0x000000ffff647224 */ /* 0x023fd400078e005c */
        /* <DEDUP_REMOVED lines=16> */
.L_x_41929:
        /* <DEDUP_REMOVED lines=12> */
.L_x_41930:
        /* <DEDUP_REMOVED lines=52> */
[----:B------:R-:W-:-:S04]  /*4400*/  VIADD R101, R2, 0x8ff34781 ;  /* 0x8ff3478102657836 */ /* 0x000fc80000000000 */
[----:B------:R-:W-:Y:S01]  /*4410*/  IMAD.WIDE.U32 R106, R103, -0x2daee0ad, RZ ;  /* 0xd2511f53676a7825 */ /* 0x000fe200078e00ff */
[----:B------:R-:W-:Y:S02]  /*4420*/  IADD3 R103, PT, PT, R3, -0x695add53, RZ ;  /* 0x96a522ad03677810 */ /* 0x000fe40007ffe0ff */
[----:B------:R-:W-:Y:S01]  /*4430*/  LOP3.LUT R129, R101, R104, R129, 0x96, !PT ;  /* 0x0000006865817212 */ /* 0x000fe200078e9681 */
[----:B------:R-:W-:Y:S01]  /*4440*/  IMAD.MOV.U32 R104, RZ, RZ, RZ ;  /* 0x000000ffff687224 */ /* 0x000fe200078e00ff */
[----:B------:R-:W-:Y:S01]  /*4450*/  LOP3.LUT R132, R103, R100, R107, 0x96, !PT ;  /* 0x0000006467847212 */ /* 0x000fe200078e966b */
[----:B------:R-:W-:-:S07]  /*4460*/  IMAD.MOV.U32 R100, RZ, RZ, R102 ;  /* 0x000000ffff647224 */ /* 0x000fce00078e0066 */
.L_x_41928:
[----:B------:R-:W-:Y:S01]  /*4470*/  I2FP.F32.U32 R100, R100 ;  /* 0x0000006400647245 */ /* 0x000fe20000201000 */
[----:B------:R-:W-:Y:S01]  /*4480*/  FMUL.FTZ R102, R88, UR13 ;  /* 0x0000000d58667c20 */ /* 0x000fe20008410000 */
[----:B------:R-:W-:-:S05]  /*4490*/  MOV R101, 0x2f800000 ;  /* 0x2f80000000657802 */ /* 0x000fca0000000f00 */
[----:B------:R-:W-:Y:S01]  /*44a0*/  FFMA.FTZ R100, R100, R101, 1.1641532182693481445e-10 ;  /* 0x2f00000064647423 */ /* 0x000fe20000010065 */
[----:B------:R-:W-:-:S04]  /*44b0*/  FMUL.FTZ R101, R102, UR12 ;  /* 0x0000000c66657c20 */ /* 0x000fc80008410000 */
[----:B------:R-:W-:-:S04]  /*44c0*/  FSETP.GTU.FTZ.AND P3, PT, R100, UR10, PT ;  /* 0x0000000a64007c0b */ /* 0x000fc8000bf7c000 */
[----:B------:R-:W-:Y:S02]  /*44d0*/  FSEL R101, R101, RZ, !P3 ;  /* 0x000000ff65657208 */ /* 0x000fe40005800000 */
[----:B------:R-:W-:-:S03]  /*44e0*/  SEL R134, RZ, 0x1, P3 ;  /* 0x00000001ff867807 */ /* 0x000fc60001800000 */
[----:B------:R-:W-:-:S07]  /*44f0*/  FFMA.FTZ R100, R101, R64, R92 ;  /* 0x0000004065647223 */ /* 0x000fce000001005c */
.L_x_41927:
[----:B------:R-:W-:Y:S02]  /*4500*/  IMAD.MOV.U32 R103, RZ, RZ, R104 ;  /* 0x000000ffff677224 */ /* 0x000fe400078e0068 */
        /* <DEDUP_REMOVED lines=14> */
.L_x_41933:
        /* <DEDUP_REMOVED lines=12> */
.L_x_41934:
        /* <DEDUP_REMOVED lines=56> */
[----:B------:R-:W-:Y:S01]  /*4a30*/  HFMA2 R103, -RZ, RZ, 0, 0 ;  /* 0x00000000ff677431 */ /* 0x000fe200000001ff */
[----:B------:R-:W-:Y:S01]  /*4a40*/  LOP3.LUT R132, R101, R102, R109, 0x96, !PT ;  /* 0x0000006665847212 */ /* 0x000fe200078e966d */
[----:B------:R-:W-:Y:S02]  /*4a50*/  IMAD.MOV.U32 R101, RZ, RZ, R106 ;  /* 0x000000ffff657224 */ /* 0x000fe400078e006a */
[----:B------:R-:W-:-:S07]  /*4a60*/  IMAD.MOV.U32 R106, RZ, RZ, R108 ;  /* 0x000000ffff6a7224 */ /* 0x000fce00078e006c */
.L_x_41932:
        /* <DEDUP_REMOVED lines=9> */
.L_x_41931:
        /* <DEDUP_REMOVED lines=15> */
.L_x_41937:
        /* <DEDUP_REMOVED lines=12> */
.L_x_41938:
        /* <DEDUP_REMOVED lines=60> */
.L_x_41936:
        /* <DEDUP_REMOVED lines=9> */
.L_x_41935:
        /* <DEDUP_REMOVED lines=15> */
.L_x_41941:
        /* <DEDUP_REMOVED lines=12> */
.L_x_41942:
        /* <DEDUP_REMOVED lines=51> */
[----:B------:R-:W-:-:S04]  /*55e0*/  IMAD.WIDE.U32 R128, R107, -0x326172a9, RZ ;  /* 0xcd9e8d576b807825 */ /* 0x000fc800078e00ff */
[----:B------:R-:W-:Y:S01]  /*55f0*/  HFMA2 R107, -RZ, RZ, 0, 0 ;  /* 0x00000000ff6b7431 */ /* 0x000fe200000001ff */
[----:B------:R-:W-:Y:S02]  /*5600*/  LOP3.LUT R103, R103, R112, R109, 0x96, !PT ;  /* 0x0000007067677212 */ /* 0x000fe400078e966d */
[----:B------:R-:W-:-:S03]  /*5610*/  LOP3.LUT R129, R105, R108, R129, 0x96, !PT ;  /* 0x0000006c69817212 */ /* 0x000fc600078e9681 */
[----:B------:R-:W-:-:S04]  /*5620*/  IMAD.WIDE.U32 R110, R103, -0x2daee0ad, RZ ;  /* 0xd2511f53676e7825 */ /* 0x000fc800078e00ff */
[----:B------:R-:W-:-:S05]  /*5630*/  VIADD R103, R3, 0x96a522ad ;  /* 0x96a522ad03677836 */ /* 0x000fca0000000000 */
[----:B------:R-:W-:Y:S02]  /*5640*/  LOP3.LUT R132, R103, R104, R111, 0x96, !PT ;  /* 0x0000006867847212 */ /* 0x000fe400078e966f */
[----:B------:R-:W-:Y:S01]  /*5650*/  MOV R103, R106 ;  /* 0x0000006a00677202 */ /* 0x000fe20000000f00 */
[----:B------:R-:W-:-:S07]  /*5660*/  IMAD.MOV.U32 R106, RZ, RZ, R110 ;  /* 0x000000ffff6a7224 */ /* 0x000fce00078e006e */
.L_x_41940:
        /* <DEDUP_REMOVED lines=10> */
.L_x_41926:
[----:B01----:R-:W-:Y:S01]  /*5710*/  HFMA2 R100, -RZ, RZ, 0, 0 ;  /* 0x00000000ff647431 */ /* 0x003fe200000001ff */
[----:B--2---:R-:W-:Y:S01]  /*5720*/  MOV R104, R103 ;  /* 0x0000006700687202 */ /* 0x004fe20000000f00 */
        /* <DEDUP_REMOVED lines=17> */
.L_x_41945:
        /* <DEDUP_REMOVED lines=12> */
.L_x_41946:
        /* <DEDUP_REMOVED lines=58> */
[----:B------:R-:W-:-:S07]  /*5ca0*/  IMAD.MOV.U32 R100, RZ, RZ, R102 ;  /* 0x000000ffff647224 */ /* 0x000fce00078e0066 */
.L_x_41944:
        /* <DEDUP_REMOVED lines=9> */
.L_x_41943:
        /* <DEDUP_REMOVED lines=15> */
.L_x_41949:
        /* <DEDUP_REMOVED lines=12> */
.L_x_41950:
        /* <DEDUP_REMOVED lines=56> */
[----:B------:R-:W-:Y:S01]  /*6270*/  IMAD.MOV.U32 R103, RZ, RZ, RZ ;  /* 0x000000ffff677224 */ /* 0x000fe200078e00ff */
[----:B------:R-:W-:Y:S01]  /*6280*/  LOP3.LUT R132, R101, R102, R109, 0x96, !PT ;  /* 0x0000006665847212 */ /* 0x000fe200078e966d */
[----:B------:R-:W-:Y:S01]  /*6290*/  IMAD.MOV.U32 R101, RZ, RZ, R106 ;  /* 0x000000ffff657224 */ /* 0x000fe200078e006a */
[----:B------:R-:W-:-:S07]  /*62a0*/  MOV R106, R108 ;  /* 0x0000006c006a7202 */ /* 0x000fce0000000f00 */
.L_x_41948:
        /* <DEDUP_REMOVED lines=9> */
.L_x_41947:
        /* <DEDUP_REMOVED lines=15> */
.L_x_41953:
        /* <DEDUP_REMOVED lines=12> */
.L_x_41954:
        /* <DEDUP_REMOVED lines=60> */
.L_x_41952:
        /* <DEDUP_REMOVED lines=9> */
.L_x_41951:
        /* <DEDUP_REMOVED lines=15> */
.L_x_41956:
        /* <DEDUP_REMOVED lines=12> */
.L_x_41957:
        /* <DEDUP_REMOVED lines=60> */
.L_x_41955:
        /* <DEDUP_REMOVED lines=8> */
[----:B------:R-:W-:-:S07]  /*6f30*/  FMUL.FTZ R103, R104, R67 ;  /* 0x0000004368677220 */ /* 0x000fce0000410000 */
.L_x_41939:
        /* <DEDUP_REMOVED lines=22> */
.L_x_41958:
[----:B-----5:R1:W5:Y:S04]  /*70a0*/  @P1 LDG.E.128 R88, desc[UR6][R108.64] ;  /* 0x000000066c581981 */ /* 0x020368000c1e1d00 */
[----:B------:R1:W5:Y:S01]  /*70b0*/  @P0 LDG.E.128 R92, desc[UR6][R110.64] ;  /* 0x000000066e5c0981 */ /* 0x000362000c1e1d00 */
[----:B------:R-:W-:Y:S05]  /*70c0*/  @!P0 BRA `(.L_x_41959) ;  /* 0x0000001800148947 */ /* 0x000fea0003800000 */
[----:B------:R-:W-:Y:S01]  /*70d0*/  ISETP.GT.AND P2, PT, R0, RZ, PT ;  /* 0x000000ff0000720c */ /* 0x000fe20003f44270 */
[----:B-1----:R-:W-:Y:S01]  /*70e0*/  IMAD.MOV.U32 R108, RZ, RZ, R107 ;  /* 0x000000ffff6c7224 */ /* 0x002fe200078e006b */
        /* <DEDUP_REMOVED lines=18> */
.L_x_41962:
        /* <DEDUP_REMOVED lines=12> */
.L_x_41963:
        /* <DEDUP_REMOVED lines=57> */
[----:B------:R-:W-:Y:S02]  /*7660*/  LOP3.LUT R132, R107, R104, R111, 0x96, !PT ;  /* 0x000000686b847212 */ /* 0x000fe400078e966f */
[----:B------:R-:W-:-:S07]  /*7670*/  MOV R104, R106 ;  /* 0x0000006a00687202 */ /* 0x000fce0000000f00 */
.L_x_41961:
        /* <DEDUP_REMOVED lines=9> */
.L_x_41960:
        /* <DEDUP_REMOVED lines=15> */
.L_x_41966:
        /* <DEDUP_REMOVED lines=12> */
.L_x_41967:
        /* <DEDUP_REMOVED lines=54> */
[----:B------:R-:W-:Y:S02]  /*7c20*/  HFMA2 R107, -RZ, RZ, 0, 0 ;  /* 0x00000000ff6b7431 */ /* 0x000fe400000001ff */
[----:B------:R-:W-:-:S04]  /*7c30*/  IMAD.WIDE.U32 R112, R105, -0x2daee0ad, RZ ;  /* 0xd2511f5369707825 */ /* 0x000fc800078e00ff */
[----:B------:R-:W-:-:S05]  /*7c40*/  VIADD R105, R3, 0x96a522ad ;  /* 0x96a522ad03697836 */ /* 0x000fca0000000000 */
[----:B------:R-:W-:Y:S02]  /*7c50*/  LOP3.LUT R132, R105, R106, R113, 0x96, !PT ;  /* 0x0000006a69847212 */ /* 0x000fe400078e9671 */
[----:B------:R-:W-:Y:S01]  /*7c60*/  MOV R105, R110 ;  /* 0x0000006e00697202 */ /* 0x000fe20000000f00 */
[----:B------:R-:W-:-:S07]  /*7c70*/  IMAD.MOV.U32 R110, RZ, RZ, R112 ;  /* 0x000000ffff6e7224 */ /* 0x000fce00078e0070 */
.L_x_41965:
        /* <DEDUP_REMOVED lines=9> */
.L_x_41964:
        /* <DEDUP_REMOVED lines=15> */
.L_x_41970:
        /* <DEDUP_REMOVED lines=12> */
.L_x_41971:
        /* <DEDUP_REMOVED lines=60> */
.L_x_41969:
        /* <DEDUP_REMOVED lines=9> */
.L_x_41968:
        /* <DEDUP_REMOVED lines=15> */
.L_x_41974:
        /* <DEDUP_REMOVED lines=12> */
.L_x_41975:
        /* <DEDUP_REMOVED lines=60> */
.L_x_41973:
        /* <DEDUP_REMOVED lines=10> */
.L_x_41959:
        /* <DEDUP_REMOVED lines=19> */
.L_x_41978:
        /* <DEDUP_REMOVED lines=12> */
.L_x_41979:
        /* <DEDUP_REMOVED lines=59> */
.L_x_41977:
        /* <DEDUP_REMOVED lines=9> */
.L_x_41976:
        /* <DEDUP_REMOVED lines=15> */
.L_x_41982:
        /* <DEDUP_REMOVED lines=12> */
.L_x_41983:
        /* <DEDUP_REMOVED lines=60> */
.L_x_41981:
        /* <DEDUP_REMOVED lines=9> */
.L_x_41980:
        /* <DEDUP_REMOVED lines=15> */
.L_x_41986:
        /* <DEDUP_REMOVED lines=12> */
.L_x_41987:
        /* <DEDUP_REMOVED lines=60> */
.L_x_41985:
        /* <DEDUP_REMOVED lines=9> */
.L_x_41984:
        /* <DEDUP_REMOVED lines=15> */
.L_x_41989:
        /* <DEDUP_REMOVED lines=12> */
.L_x_41990:
        /* <DEDUP_REMOVED lines=60> */
.L_x_41988:
        /* <DEDUP_REMOVED lines=9> */
.L_x_41972:
        /* <DEDUP_REMOVED lines=22> */
.L_x_41991:
        /* <DEDUP_REMOVED lines=23> */
.L_x_41995:
        /* <DEDUP_REMOVED lines=12> */
.L_x_41996:
        /* <DEDUP_REMOVED lines=59> */
.L_x_41994:
        /* <DEDUP_REMOVED lines=9> */
.L_x_41993:
        /* <DEDUP_REMOVED lines=15> */
.L_x_41999:
        /* <DEDUP_REMOVED lines=12> */
.L_x_42000:
        /* <DEDUP_REMOVED lines=60> */
.L_x_41998:
        /* <DEDUP_REMOVED lines=9> */
.L_x_41997:
        /* <DEDUP_REMOVED lines=15> */
.L_x_42003:
        /* <DEDUP_REMOVED lines=12> */
.L_x_42004:
        /* <DEDUP_REMOVED lines=60> */
.L_x_42002:
        /* <DEDUP_REMOVED lines=9> */
.L_x_42001:
        /* <DEDUP_REMOVED lines=15> */
.L_x_42007:
        /* <DEDUP_REMOVED lines=12> */
.L_x_42008:
        /* <DEDUP_REMOVED lines=55> */
[----:B------:R-:W-:-:S03]  /*ba40*/  LOP3.LUT R129, R113, R116, R129, 0x96, !PT ;  /* 0x0000007471817212 */ /* 0x000fc600078e9681 */
[----:B------:R-:W-:-:S05]  /*ba50*/  VIADD R111, R3, 0x96a522ad ;  /* 0x96a522ad036f7836 */ /* 0x000fca0000000000 */
[----:B------:R-:W-:Y:S02]  /*ba60*/  LOP3.LUT R132, R111, R112, R119, 0x96, !PT ;  /* 0x000000706f847212 */ /* 0x000fe400078e9677 */
[----:B------:R-:W-:Y:S01]  /*ba70*/  MOV R111, R114 ;  /* 0x00000072006f7202 */ /* 0x000fe20000000f00 */
[----:B------:R-:W-:-:S07]  /*ba80*/  IMAD.MOV.U32 R114, RZ, RZ, R118 ;  /* 0x000000ffff727224 */ /* 0x000fce00078e0076 */
.L_x_42006:
        /* <DEDUP_REMOVED lines=10> */
.L_x_41992:
        /* <DEDUP_REMOVED lines=19> */
.L_x_42011:
        /* <DEDUP_REMOVED lines=12> */
.L_x_42012:
        /* <DEDUP_REMOVED lines=59> */
.L_x_42010:
        /* <DEDUP_REMOVED lines=9> */
.L_x_42009:
        /* <DEDUP_REMOVED lines=15> */
.L_x_42015:
        /* <DEDUP_REMOVED lines=12> */
.L_x_42016:
        /* <DEDUP_REMOVED lines=60> */
.L_x_42014:
        /* <DEDUP_REMOVED lines=9> */
.L_x_42013:
        /* <DEDUP_REMOVED lines=15> */
.L_x_42019:
        /* <DEDUP_REMOVED lines=12> */
.L_x_42020:
        /* <DEDUP_REMOVED lines=60> */
.L_x_42018:
        /* <DEDUP_REMOVED lines=9> */
.L_x_42017:
        /* <DEDUP_REMOVED lines=15> */
.L_x_42022:
        /* <DEDUP_REMOVED lines=12> */
.L_x_42023:
        /* <DEDUP_REMOVED lines=60> */
.L_x_42021:
        /* <DEDUP_REMOVED lines=9> */
.L_x_42005:
        /* <DEDUP_REMOVED lines=22> */
.L_x_42024:
        /* <DEDUP_REMOVED lines=23> */
.L_x_42028:
        /* <DEDUP_REMOVED lines=12> */
.L_x_42029:
        /* <DEDUP_REMOVED lines=59> */
.L_x_42027:
        /* <DEDUP_REMOVED lines=9> */
.L_x_42026:
        /* <DEDUP_REMOVED lines=15> */
.L_x_42032:
        /* <DEDUP_REMOVED lines=12> */
.L_x_42033:
        /* <DEDUP_REMOVED lines=56> */
[----:B------:R-:W-:Y:S01]  /*e060*/  MOV R113, R118 ;  /* 0x0000007600717202 */ /* 0x000fe20000000f00 */
[----:B------:R-:W-:Y:S01]  /*e070*/  IMAD.MOV.U32 R118, RZ, RZ, R138 ;  /* 0x000000ffff767224 */ /* 0x000fe200078e008a */
[----:B------:R-:W-:Y:S01]  /*e080*/  LOP3.LUT R132, R115, R114, R139, 0x96, !PT ;  /* 0x0000007273847212 */ /* 0x000fe200078e968b */
[----:B------:R-:W-:-:S07]  /*e090*/  HFMA2 R115, -RZ, RZ, 0, 0 ;  /* 0x00000000ff737431 */ /* 0x000fce00000001ff */
.L_x_42031:
        /* <DEDUP_REMOVED lines=9> */
.L_x_42030:
        /* <DEDUP_REMOVED lines=15> */
.L_x_42036:
        /* <DEDUP_REMOVED lines=12> */
.L_x_42037:
        /* <DEDUP_REMOVED lines=60> */
.L_x_42035:
        /* <DEDUP_REMOVED lines=9> */
.L_x_42034:
        /* <DEDUP_REMOVED lines=15> */
.L_x_42040:
        /* <DEDUP_REMOVED lines=12> */
.L_x_42041:
        /* <DEDUP_REMOVED lines=61> */
.L_x_42039:
        /* <DEDUP_REMOVED lines=10> */
.L_x_42025:
[----:B-1----:R-:W-:Y:S01]  /*ed50*/  IMAD.MOV.U32 R116, RZ, RZ, R115 ;  /* 0x000000ffff747224 */ /* 0x002fe200078e0073 */
        /* <DEDUP_REMOVED lines=18> */
.L_x_42044:
        /* <DEDUP_REMOVED lines=12> */
.L_x_42045:
        /* <DEDUP_REMOVED lines=59> */
.L_x_42043:
        /* <DEDUP_REMOVED lines=9> */
.L_x_42042:
        /* <DEDUP_REMOVED lines=15> */
.L_x_42048:
        /* <DEDUP_REMOVED lines=12> */
.L_x_42049:
        /* <DEDUP_REMOVED lines=60> */
.L_x_42047:
        /* <DEDUP_REMOVED lines=9> */
.L_x_42046:
        /* <DEDUP_REMOVED lines=15> */
.L_x_42052:
        /* <DEDUP_REMOVED lines=12> */
.L_x_42053:
        /* <DEDUP_REMOVED lines=60> */
.L_x_42051:
        /* <DEDUP_REMOVED lines=9> */
.L_x_42050:
        /* <DEDUP_REMOVED lines=15> */
.L_x_42055:
        /* <DEDUP_REMOVED lines=12> */
.L_x_42056:
        /* <DEDUP_REMOVED lines=61> */
.L_x_42054:
        /* <DEDUP_REMOVED lines=9> */
.L_x_42038:
        /* <DEDUP_REMOVED lines=22> */
.L_x_42057:
[----:B-----5:R1:W5:Y:S04]  /*106f0*/  @P1 LDG.E.128 R88, desc[UR6][R138.64] ;  /* 0x000000068a581981 */ /* 0x020368000c1e1d00 */
[----:B------:R1:W5:Y:S01]  /*10700*/  @P0 LDG.E.128 R92, desc[UR6][R142.64] ;  /* 0x000000068e5c0981 */ /* 0x000362000c1e1d00 */
[----:B------:R-:W-:Y:S05]  /*10710*/  @!P0 BRA `(.L_x_42058) ;  /* 0x0000001800248947 */ /* 0x000fea0003800000 */
[----:B------:R-:W-:Y:S01]  /*10720*/  ISETP.GT.AND P2, PT, R0, RZ, PT ;  /* 0x000000ff0000720c */ /* 0x000fe20003f44270 */
[----:B------:R-:W-:Y:S01]  /*10730*/  IMAD.MOV.U32 R137, RZ, RZ, R119 ;  /* 0x000000ffff897224 */ /* 0x000fe200078e0077 */
[----:B-1----:R-:W-:Y:S01]  /*10740*/  MOV R142, R118 ;  /* 0x00000076008e7202 */ /* 0x002fe20000000f00 */
        /* <DEDUP_REMOVED lines=17> */
.L_x_42061:
        /* <DEDUP_REMOVED lines=12> */
.L_x_42062:
        /* <DEDUP_REMOVED lines=54> */
[----:B------:R-:W-:-:S03]  /*10c80*/  IADD3 R129, PT, PT, R2, -0x700cb87f, RZ ;  /* 0x8ff3478102817810 */ /* 0x000fc60007ffe0ff */
[----:B------:R-:W-:Y:S01]  /*10c90*/  IMAD.WIDE.U32 R142, R142, -0x2daee0ad, RZ ;  /* 0xd2511f538e8e7825 */ /* 0x000fe200078e00ff */
[----:B------:R-:W-:Y:S02]  /*10ca0*/  LOP3.LUT R129, R129, R128, R139, 0x96, !PT ;  /* 0x0000008081817212 */ /* 0x000fe400078e968b */
[----:B------:R-:W-:Y:S02]  /*10cb0*/  MOV R128, R138 ;  /* 0x0000008a00807202 */ /* 0x000fe40000000f00 */
[----:B------:R-:W-:Y:S01]  /*10cc0*/  LOP3.LUT R132, R117, R116, R143, 0x96, !PT ;  /* 0x0000007475847212 */ /* 0x000fe200078e968f */
[----:B------:R-:W-:-:S07]  /*10cd0*/  IMAD.MOV.U32 R116, RZ, RZ, R118 ;  /* 0x000000ffff747224 */ /* 0x000fce00078e0076 */
.L_x_42060:
        /* <DEDUP_REMOVED lines=9> */
.L_x_42059:
        /* <DEDUP_REMOVED lines=15> */
.L_x_42065:
        /* <DEDUP_REMOVED lines=12> */
.L_x_42066:
        /* <DEDUP_REMOVED lines=52> */
[----:B------:R-:W-:Y:S02]  /*11260*/  VIADD R129, R2, 0x8ff34781 ;  /* 0x8ff3478102817836 */ /* 0x000fe40000000000 */
        /* <DEDUP_REMOVED lines=8> */
.L_x_42064:
        /* <DEDUP_REMOVED lines=9> */
.L_x_42063:
        /* <DEDUP_REMOVED lines=15> */
.L_x_42069:
        /* <DEDUP_REMOVED lines=12> */
.L_x_42070:
        /* <DEDUP_REMOVED lines=54> */
[----:B------:R-:W-:-:S04]  /*11890*/  IMAD.WIDE.U32 R138, R137, -0x2daee0ad, RZ ;  /* 0xd2511f53898a7825 */ /* 0x000fc800078e00ff */
[----:B------:R-:W-:Y:S01]  /*118a0*/  HFMA2 R137, -RZ, RZ, 0, 0 ;  /* 0x00000000ff897431 */ /* 0x000fe200000001ff */
[----:B------:R-:W-:Y:S01]  /*118b0*/  LOP3.LUT R129, R129, R128, R145, 0x96, !PT ;  /* 0x0000008081817212 */ /* 0x000fe200078e9691 */
[----:B------:R-:W-:Y:S01]  /*118c0*/  IMAD.MOV.U32 R128, RZ, RZ, R144 ;  /* 0x000000ffff807224 */ /* 0x000fe200078e0090 */
[----:B------:R-:W-:Y:S02]  /*118d0*/  LOP3.LUT R132, R119, R118, R139, 0x96, !PT ;  /* 0x0000007677847212 */ /* 0x000fe400078e968b */
[----:B------:R-:W-:Y:S01]  /*118e0*/  MOV R118, R142 ;  /* 0x0000008e00767202 */ /* 0x000fe20000000f00 */
[----:B------:R-:W-:-:S07]  /*118f0*/  IMAD.MOV.U32 R142, RZ, RZ, R138 ;  /* 0x000000ffff8e7224 */ /* 0x000fce00078e008a */
.L_x_42068:
        /* <DEDUP_REMOVED lines=9> */
.L_x_42067:
        /* <DEDUP_REMOVED lines=15> */
.L_x_42073:
        /* <DEDUP_REMOVED lines=12> */
.L_x_42074:
        /* <DEDUP_REMOVED lines=61> */
.L_x_42072:
        /* <DEDUP_REMOVED lines=10> */
.L_x_42058:
[----:B0-----:R-:W-:Y:S01]  /*11fb0*/  HFMA2 R116, -RZ, RZ, 0, 0 ;  /* 0x00000000ff747431 */ /* 0x001fe200000001ff */
[----:B------:R-:W-:Y:S01]  /*11fc0*/  MOV R137, R119 ;  /* 0x0000007700897202 */ /* 0x000fe20000000f00 */
[----:B-1----:R-:W-:Y:S01]  /*11fd0*/  IMAD.MOV.U32 R142, RZ, RZ, R118 ;  /* 0x000000ffff8e7224 */ /* 0x002fe200078e0076 */
        /* <DEDUP_REMOVED lines=16> */
.L_x_42077:
        /* <DEDUP_REMOVED lines=12> */
.L_x_42078:
        /* <DEDUP_REMOVED lines=60> */
.L_x_42076:
        /* <DEDUP_REMOVED lines=9> */
.L_x_42075:
        /* <DEDUP_REMOVED lines=15> */
.L_x_42081:
        /* <DEDUP_REMOVED lines=12> */
.L_x_42082:
        /* <DEDUP_REMOVED lines=61> */
.L_x_42080:
        /* <DEDUP_REMOVED lines=9> */
.L_x_42079:
        /* <DEDUP_REMOVED lines=15> */
.L_x_42085:
        /* <DEDUP_REMOVED lines=12> */
.L_x_42086:
        /* <DEDUP_REMOVED lines=59> */
[----:B------:R-:W-:Y:S01]  /*13160*/  IMAD.MOV.U32 R118, RZ, RZ, R142 ;  /* 0x000000ffff767224 */ /* 0x000fe200078e008e */
[----:B------:R-:W-:-:S07]  /*13170*/  MOV R142, R138 ;  /* 0x0000008a008e7202 */ /* 0x000fce0000000f00 */
.L_x_42084:
        /* <DEDUP_REMOVED lines=9> */
.L_x_42083:
        /* <DEDUP_REMOVED lines=15> */
.L_x_42088:
        /* <DEDUP_REMOVED lines=12> */
.L_x_42089:
        /* <DEDUP_REMOVED lines=61> */
.L_x_42087:
        /* <DEDUP_REMOVED lines=9> */
.L_x_42071:
[C---:B------:R-:W-:Y:S01]  /*13820*/  VIADD R145, R136.reuse, 0x500 ;  /* 0x0000050088917836 */ /* 0x040fe20000000000 */
        /* <DEDUP_REMOVED lines=21> */
.L_x_42090:
        /* <DEDUP_REMOVED lines=23> */
.L_x_42094:
        /* <DEDUP_REMOVED lines=12> */
.L_x_42095:
        /* <DEDUP_REMOVED lines=61> */
.L_x_42093:
        /* <DEDUP_REMOVED lines=9> */
.L_x_42092:
        /* <DEDUP_REMOVED lines=15> */
.L_x_42098:
        /* <DEDUP_REMOVED lines=12> */
.L_x_42099:
[----:B------:R-:W-:Y:S01]  /*141c0*/  IMAD.WIDE.U32 R142, R122, -0x326172a9, RZ ;  /* 0xcd9e8d577a8e7825 */ /* 0x000fe200078e00ff */
[----:B-1----:R-:W-:Y:S02]  /*141d0*/  LOP3.LUT R148, R125, R129, R3, 0x96, !PT ;  /* 0x000000817d947212 */ /* 0x002fe400078e9603 */
        /* <DEDUP_REMOVED lines=59> */
.L_x_42097:
        /* <DEDUP_REMOVED lines=9> */
.L_x_42096:
[----:B------:R-:W-:Y:S01]  /*14620*/  IMAD.MOV.U32 R0, RZ, RZ, R135 ;  /* 0x000000ffff007224 */ /* 0x000fe200078e0087 */
        /* <DEDUP_REMOVED lines=14> */
.L_x_42102:
        /* <DEDUP_REMOVED lines=12> */
.L_x_42103:
        /* <DEDUP_REMOVED lines=60> */
[----:B------:R-:W-:-:S07]  /*14b90*/  LOP3.LUT R132, R135, R142, R147, 0x96, !PT ;  /* 0x0000008e87847212 */ /* 0x000fce00078e9693 */
.L_x_42101:
        /* <DEDUP_REMOVED lines=9> */
.L_x_42100:
        /* <DEDUP_REMOVED lines=15> */
.L_x_42106:
        /* <DEDUP_REMOVED lines=12> */
.L_x_42107:
        /* <DEDUP_REMOVED lines=61> */
.L_x_42105:
        /* <DEDUP_REMOVED lines=10> */
.L_x_42091:
        /* <DEDUP_REMOVED lines=19> */
.L_x_42110:
        /* <DEDUP_REMOVED lines=12> */
.L_x_42111:
        /* <DEDUP_REMOVED lines=61> */
.L_x_42109:
        /* <DEDUP_REMOVED lines=9> */
.L_x_42108:
        /* <DEDUP_REMOVED lines=15> */
.L_x_42114:
        /* <DEDUP_REMOVED lines=12> */
.L_x_42115:
        /* <DEDUP_REMOVED lines=61> */
.L_x_42113:
        /* <DEDUP_REMOVED lines=9> */
.L_x_42112:
[----:B------:R-:W-:Y:S01]  /*15eb0*/  IMAD.MOV.U32 R0, RZ, RZ, R135 ;  /* 0x000000ffff007224 */ /* 0x000fe200078e0087 */
[----:B-1----:R-:W-:Y:S01]  /*15ec0*/  MOV R146, RZ ;  /* 0x000000ff00927202 */ /* 0x002fe20000000f00 */
        /* <DEDUP_REMOVED lines=13> */
.L_x_42118:
        /* <DEDUP_REMOVED lines=12> */
.L_x_42119:
        /* <DEDUP_REMOVED lines=61> */
.L_x_42117:
        /* <DEDUP_REMOVED lines=9> */
.L_x_42116:
        /* <DEDUP_REMOVED lines=15> */
.L_x_42121:
        /* <DEDUP_REMOVED lines=12> */
.L_x_42122:
        /* <DEDUP_REMOVED lines=61> */
.L_x_42120:
        /* <DEDUP_REMOVED lines=9> */
.L_x_42104:
        /* <DEDUP_REMOVED lines=35> */
[----:B------:R-:W-:Y:S02]  /*16d00*/  LOP3.LUT R136, R136, 0xff0000, RZ, 0xc0, !PT ;  /* 0x00ff000088887812 */ /* 0x000fe400078ec0ff */
[----:B------:R-:W-:Y:S02]  /*16d10*/  LOP3.LUT R150, R134, 0xff, RZ, 0xc0, !PT ;  /* 0x000000ff86967812 */ /* 0x000fe400078ec0ff */
[----:B------:R-:W-:-:S05]  /*16d20*/  LEA R135, R135, R136, 0x18 ;  /* 0x0000008887877211 */ /* 0x000fca00078ec0ff */
[----:B------:R-:W-:-:S05]  /*16d30*/  IMAD R135, R148, 0x100, R135 ;  /* 0x0000010094877824 */ /* 0x000fca00078e0287 */
[----:B------:R-:W-:Y:S01]  /*16d40*/  IADD3 R135, PT, PT, R135, R150, RZ ;  /* 0x0000009687877210 */ /* 0x000fe20007ffe0ff */
[----:B0-----:R-:W-:-:S05]  /*16d50*/  IMAD.WIDE.U32 R136, R137, 0x4, R140 ;  /* 0x0000000489887825 */ /* 0x001fca00078e008c */
[----:B------:R0:W-:Y:S02]  /*16d60*/  STG.E desc[UR6][R136.64], R135 ;  /* 0x0000008788007986 */ /* 0x0001e4000c101906 */
.L_x_42123:
        /* <DEDUP_REMOVED lines=22> */
[----:B------:R-:W-:Y:S01]  /*16ed0*/  ISETP.GT.U32.AND P1, PT, R141, 0x7, PT ;  /* 0x000000078d00780c */ /* 0x000fe20003f24070 */
[----:B------:R-:W-:Y:S02]  /*16ee0*/  IMAD.MOV.U32 R141, RZ, RZ, RZ ;  /* 0x000000ffff8d7224 */ /* 0x000fe400078e00ff */
        /* <DEDUP_REMOVED lines=66> */
.L_x_42125:
[----:B------:R-:W-:Y:S05]  /*17310*/  BSYNC.RECONVERGENT B0 ;  /* 0x0000000000007941 */ /* 0x000fea0003800200 */
.L_x_42124:
        /* <DEDUP_REMOVED lines=12> */
.L_x_42127:
[----:B------:R-:W-:Y:S05]  /*173e0*/  BSYNC.RECONVERGENT B0 ;  /* 0x0000000000007941 */ /* 0x000fea0003800200 */
.L_x_42126:
        /* <DEDUP_REMOVED lines=9> */
[----:B------:R-:W-:Y:S01]  /*17480*/  I2FP.F32.U32 R0, R141 ;  /* 0x0000008d00007245 */ /* 0x000fe20000201000 */
        /* <DEDUP_REMOVED lines=10> */
[----:B0-----:R-:W-:Y:S01]  /*17530*/  IMAD.IADD R139, R139, 0x1, R152 ;  /* 0x000000018b8b7824 */ /* 0x001fe200078e0298 */
        /* <DEDUP_REMOVED lines=22> */
[----:B------:R-:W-:Y:S02]  /*176a0*/  FMUL.FTZ R143, R148, R150 ;  /* 0x00000096948f7220 */ /* 0x000fe40000410000 */
[----:B------:R-:W0:Y:S01]  /*176b0*/  LDC R148, c[0x0][0x448] ;  /* 0x00011200ff947b82 */ /* 0x000e220000000800 */
[----:B------:R-:W-:Y:S01]  /*176c0*/  FMUL.FTZ R137, R136, R136 ;  /* 0x0000008888897220 */ /* 0x000fe20000410000 */
[----:B------:R-:W-:-:S03]  /*176d0*/  FFMA.FTZ R136, R140, R141, R143 ;  /* 0x0000008d8c887223 */ /* 0x000fc6000001008f */
[----:B------:R-:W-:Y:S01]  /*176e0*/  FMUL.FTZ R137, R140, R137 ;  /* 0x000000898c897220 */ /* 0x000fe20000410000 */
[----:B-1----:R-:W-:Y:S01]  /*176f0*/  FMUL.FTZ R143, R139, R136 ;  /* 0x000000888b8f7220 */ /* 0x002fe20000410000 */
[----:B--2---:R-:W-:Y:S01]  /*17700*/  FADD.FTZ R136, R0, R135 ;  /* 0x0000008700887221 */ /* 0x004fe20000010000 */
[----:B------:R-:W1:Y:S01]  /*17710*/  @!P0 LDC.64 R140, c[0x0][0x3c8] ;  /* 0x0000f200ff8c8b82 */ /* 0x000e620000000a00 */
[----:B------:R-:W-:-:S03]  /*17720*/  FMUL.FTZ R137, R137, R150 ;  /* 0x0000009689897220 */ /* 0x000fc60000410000 */
[----:B------:R-:W2:Y:S01]  /*17730*/  SHFL.IDX PT, R143, R143, RZ, 0x1f ;  /* 0x00001fff8f8f7589 */ /* 0x000ea200000e0000 */
[----:B------:R-:W-:-:S03]  /*17740*/  FFMA.FTZ R139, R139, R137, R136 ;  /* 0x000000898b8b7223 */ /* 0x000fc60000010088 */
[----:B------:R-:W3:Y:S03]  /*17750*/  @!P0 LDC.64 R136, c[0x0][0x3c0] ;  /* 0x0000f000ff888b82 */ /* 0x000ee60000000a00 */
[----:B------:R-:W0:Y:S01]  /*17760*/  SHFL.IDX PT, R139, R139, RZ, 0x1f ;  /* 0x00001fff8b8b7589 */ /* 0x000e2200000e0000 */
[----:B-1----:R-:W-:-:S04]  /*17770*/  @!P0 IMAD.WIDE R140, R120, 0x4, R140 ;  /* 0x00000004788c8825 */ /* 0x002fc800078e028c */
[----:B--2---:R-:W-:Y:S01]  /*17780*/  FMUL.FTZ R0, R143, R143 ;  /* 0x0000008f8f007220 */ /* 0x004fe20000410000 */
[----:B---3--:R-:W-:-:S04]  /*17790*/  @!P0 IMAD.WIDE R136, R120, 0x4, R136 ;  /* 0x0000000478888825 */ /* 0x008fc800078e0288 */
[----:B------:R-:W-:Y:S01]  /*177a0*/  FSEL R135, R0, RZ, P1 ;  /* 0x000000ff00877208 */ /* 0x000fe20000800000 */
[----:B0-----:R-:W-:Y:S01]  /*177b0*/  FFMA.FTZ R0, R139, UR14, R148 ;  /* 0x0000000e8b007c23 */ /* 0x001fe20008010094 */
[----:B------:R0:W-:Y:S03]  /*177c0*/  @!P0 STG.E desc[UR6][R136.64], R143 ;  /* 0x0000008f88008986 */ /* 0x0001e6000c101906 */
[----:B------:R-:W-:-:S04]  /*177d0*/  FADD.FTZ R0, R0, R135 ;  /* 0x0000008700007221 */ /* 0x000fc80000010000 */
[----:B------:R-:W1:Y:S02]  /*177e0*/  MUFU.RSQ R154, R0 ;  /* 0x00000000009a7308 */ /* 0x000e640000001400 */
[----:B-1----:R0:W-:Y:S01]  /*177f0*/  @!P0 STG.E desc[UR6][R140.64], R154 ;  /* 0x0000009a8c008986 */ /* 0x0021e2000c101906 */
[----:B------:R-:W-:-:S13]  /*17800*/  ISETP.GE.AND P0, PT, R133, 0x1, PT ;  /* 0x000000018500780c */ /* 0x000fda0003f06270 */
[----:B0-----:R-:W-:Y:S05]  /*17810*/  @!P0 BRA `(.L_x_42128) ;  /* 0x0000000400bc8947 */ /* 0x001fea0003800000 */
[----:B------:R-:W-:Y:S01]  /*17820*/  VIADD R0, R133, 0xffffffff ;  /* 0xffffffff85007836 */ /* 0x000fe20000000000 */
[----:B------:R-:W-:-:S03]  /*17830*/  FSEL R133, R143, RZ, !P1 ;  /* 0x000000ff8f857208 */ /* 0x000fc60004800000 */
[----:B------:R-:W-:Y:S02]  /*17840*/  IMAD R0, R0, R131, RZ ;  /* 0x0000008300007224 */ /* 0x000fe400078e02ff */
[C---:B------:R-:W-:Y:S01]  /*17850*/  FADD.FTZ R136, -R133.reuse, R104 ;  /* 0x0000006885887221 */ /* 0x040fe20000010100 */
[C---:B------:R-:W-:Y:S01]  /*17860*/  FADD.FTZ R137, -R133.reuse, R105 ;  /* 0x0000006985897221 */ /* 0x040fe20000010100 */
[C---:B------:R-:W-:Y:S01]  /*17870*/  FADD.FTZ R131, -R133.reuse, R97 ;  /* 0x0000006185837221 */ /* 0x040fe20000010100 */
[----:B------:R-:W0:Y:S01]  /*17880*/  LDC.64 R104, c[0x0][0x428] ;  /* 0x00010a00ff687b82 */ /* 0x000e220000000a00 */
[----:B------:R-:W-:Y:S01]  /*17890*/  SHF.R.S32.HI R97, RZ, 0x1f, R0 ;  /* 0x0000001fff617819 */ /* 0x000fe20000011400 */
[C---:B------:R-:W-:Y:S01]  /*178a0*/  FADD.FTZ R96, -R133.reuse, R96 ;  /* 0x0000006085607221 */ /* 0x040fe20000010100 */
[C---:B------:R-:W-:Y:S01]  /*178b0*/  FADD.FTZ R135, -R133.reuse, R99 ;  /* 0x0000006385877221 */ /* 0x040fe20000010100 */
[----:B------:R-:W-:Y:S01]  /*178c0*/  FADD.FTZ R98, -R133, R98 ;  /* 0x0000006285627221 */ /* 0x000fe20000010100 */
[----:B------:R-:W-:Y:S01]  /*178d0*/  LEA.HI R97, R97, R0, RZ, 0x2 ;  /* 0x0000000061617211 */ /* 0x000fe200078f10ff */
[C---:B------:R-:W-:Y:S01]  /*178e0*/  FADD.FTZ R100, -R133.reuse, R100 ;  /* 0x0000006485647221 */ /* 0x040fe20000010100 */
[C---:B------:R-:W-:Y:S01]  /*178f0*/  FADD.FTZ R140, -R133.reuse, R109 ;  /* 0x0000006d858c7221 */ /* 0x040fe20000010100 */
[----:B------:R-:W-:Y:S01]  /*17900*/  FADD.FTZ R101, -R133, R101 ;  /* 0x0000006585657221 */ /* 0x000fe20000010100 */
[----:B------:R-:W-:Y:S01]  /*17910*/  LEA.HI.SX32 R109, R97, R130, 0x1e ;  /* 0x00000082616d7211 */ /* 0x000fe200078ff2ff */
[C---:B------:R-:W-:Y:S01]  /*17920*/  FADD.FTZ R102, -R133.reuse, R102 ;  /* 0x0000006685667221 */ /* 0x040fe20000010100 */
[C---:B------:R-:W-:Y:S01]  /*17930*/  FADD.FTZ R103, -R133.reuse, R103 ;  /* 0x0000006785677221 */ /* 0x040fe20000010100 */
[C---:B------:R-:W-:Y:S01]  /*17940*/  FMUL.FTZ R97, R154.reuse, R96 ;  /* 0x000000609a617220 */ /* 0x040fe20000410000 */
        /* <DEDUP_REMOVED lines=8> */
[C---:B------:R-:W-:Y:S01]  /*179d0*/  FMUL.FTZ R113, R154.reuse, R102 ;  /* 0x000000669a717220 */ /* 0x040fe20000410000 */
[C---:B------:R-:W-:Y:S01]  /*179e0*/  FMUL.FTZ R108, R154.reuse, R103 ;  /* 0x000000679a6c7220 */ /* 0x040fe20000410000 */
[----:B------:R-:W-:Y:S01]  /*179f0*/  FMUL.FTZ R0, R154, R131 ;  /* 0x000000839a007220 */ /* 0x000fe20000410000 */
[----:B------:R-:W-:Y:S01]  /*17a00*/  FFMA.FTZ R103, R96, R7, R35 ;  /* 0x0000000760677223 */ /* 0x000fe20000010023 */
[C---:B------:R-:W-:Y:S01]  /*17a10*/  FADD.FTZ R106, -R133.reuse, R106 ;  /* 0x0000006a856a7221 */ /* 0x040fe20000010100 */
[C---:B------:R-:W-:Y:S01]  /*17a20*/  FADD.FTZ R107, -R133.reuse, R107 ;  /* 0x0000006b856b7221 */ /* 0x040fe20000010100 */
[C---:B------:R-:W-:Y:S01]  /*17a30*/  FADD.FTZ R117, -R133.reuse, R117 ;  /* 0x0000007585757221 */ /* 0x040fe20000010100 */
[C---:B------:R-:W-:Y:S01]  /*17a40*/  FADD.FTZ R119, -R133.reuse, R119 ;  /* 0x0000007785777221 */ /* 0x040fe20000010100 */
[----:B------:R-:W-:Y:S01]  /*17a50*/  FADD.FTZ R145, -R133, R145 ;  /* 0x0000009185917221 */ /* 0x000fe20000010100 */
[----:B------:R-:W-:Y:S01]  /*17a60*/  FFMA.FTZ R100, R97, R4, R32 ;  /* 0x0000000461647223 */ /* 0x000fe20000010020 */
[----:B------:R-:W-:Y:S01]  /*17a70*/  FFMA.FTZ R96, R111, R8, R36 ;  /* 0x000000086f607223 */ /* 0x000fe20000010024 */
[----:B------:R-:W-:Y:S01]  /*17a80*/  FFMA.FTZ R97, R98, R9, R37 ;  /* 0x0000000962617223 */ /* 0x000fe20000010025 */
[----:B------:R-:W-:Y:S01]  /*17a90*/  IADD3 R111, PT, PT, R109, 0x100, RZ ;  /* 0x000001006d6f7810 */ /* 0x000fe20007ffe0ff */
[----:B------:R-:W-:Y:S01]  /*17aa0*/  FADD.FTZ R110, -R133, R110 ;  /* 0x0000006e856e7221 */ /* 0x000fe20000010100 */
[C---:B------:R-:W-:Y:S01]  /*17ab0*/  FMUL.FTZ R148, R154.reuse, R115 ;  /* 0x000000739a947220 */ /* 0x040fe20000410000 */
        /* <DEDUP_REMOVED lines=9> */
[----:B------:R-:W-:Y:S01]  /*17b50*/  FFMA.FTZ R101, R0, R5, R33 ;  /* 0x0000000500657223 */ /* 0x000fe20000010021 */
[C---:B------:R-:W-:Y:S01]  /*17b60*/  VIADD R113, R109.reuse, 0x200 ;  /* 0x000002006d717836 */ /* 0x040fe20000000000 */
[----:B------:R-:W-:Y:S01]  /*17b70*/  IADD3 R115, PT, PT, R109, 0x300, RZ ;  /* 0x000003006d737810 */ /* 0x000fe20007ffe0ff */
[C---:B------:R-:W-:Y:S01]  /*17b80*/  FMUL.FTZ R133, R154.reuse, R106 ;  /* 0x0000006a9a857220 */ /* 0x040fe20000410000 */
[C---:B------:R-:W-:Y:S01]  /*17b90*/  FMUL.FTZ R136, R154.reuse, R107 ;  /* 0x0000006b9a887220 */ /* 0x040fe20000410000 */
[C---:B------:R-:W-:Y:S01]  /*17ba0*/  FMUL.FTZ R150, R154.reuse, R117 ;  /* 0x000000759a967220 */ /* 0x040fe20000410000 */
[C---:B------:R-:W-:Y:S01]  /*17bb0*/  FMUL.FTZ R152, R154.reuse, R119 ;  /* 0x000000779a987220 */ /* 0x040fe20000410000 */
[----:B------:R-:W-:Y:S01]  /*17bc0*/  FFMA.FTZ R102, R99, R6, R34 ;  /* 0x0000000663667223 */ /* 0x000fe20000010022 */
[----:B------:R-:W-:Y:S01]  /*17bd0*/  FMUL.FTZ R0, R154, R145 ;  /* 0x000000919a007220 */ /* 0x000fe20000410000 */
[----:B0-----:R-:W-:-:S04]  /*17be0*/  IMAD.WIDE.U32 R106, R109, 0x10, R104 ;  /* 0x000000106d6a7825 */ /* 0x001fc800078e0068 */
[----:B------:R-:W-:Y:S01]  /*17bf0*/  FFMA.FTZ R99, R108, R11, R39 ;  /* 0x0000000b6c637223 */ /* 0x000fe20000010027 */
[C---:B------:R-:W-:Y:S01]  /*17c00*/  IADD3 R119, PT, PT, R109.reuse, 0x500, RZ ;  /* 0x000005006d777810 */ /* 0x040fe20007ffe0ff */
[C---:B------:R-:W-:Y:S01]  /*17c10*/  FMUL.FTZ R130, R154.reuse, R137 ;  /* 0x000000899a827220 */ /* 0x040fe20000410000 */
[C---:B------:R-:W-:Y:S02]  /*17c20*/  VIADD R117, R109.reuse, 0x400 ;  /* 0x000004006d757836 */ /* 0x040fe40000000000 */
[C---:B------:R-:W-:Y:S01]  /*17c30*/  FMUL.FTZ R135, R154.reuse, R110 ;  /* 0x0000006e9a877220 */ /* 0x040fe20000410000 */
[----:B------:R-:W-:Y:S02]  /*17c40*/  VIADD R145, R109, 0x600 ;  /* 0x000006006d917836 */ /* 0x000fe40000000000 */
        /* <DEDUP_REMOVED lines=12> */
[C---:B------:R-:W-:Y:S01]  /*17d10*/  FMUL.FTZ R153, R154.reuse, R153 ;  /* 0x000000999a997220 */ /* 0x040fe20000410000 */
[----:B------:R-:W-:Y:S01]  /*17d20*/  IMAD.WIDE.U32 R114, R117, 0x10, R104 ;  /* 0x0000001075727825 */ /* 0x000fe200078e0068 */
[----:B------:R0:W-:Y:S03]  /*17d30*/  STG.E.128 desc[UR6][R106.64], R100 ;  /* 0x000000646a007986 */ /* 0x0001e6000c101d06 */
[----:B------:R-:W-:Y:S01]  /*17d40*/  FMUL.FTZ R154, R154, R147 ;  /* 0x000000939a9a7220 */ /* 0x000fe20000410000 */
        /* <DEDUP_REMOVED lines=28> */
.L_x_42128:
[----:B0-----:R-:W0:Y:S01]  /*17f10*/  LDC.64 R96, c[0x0][0x380] ;  /* 0x0000e000ff607b82 */ /* 0x001e220000000a00 */
[----:B------:R-:W-:Y:S01]  /*17f20*/  UPLOP3.LUT UP0, UPT, UPT, UPT, UP0, 0x40, 0x4 ;  /* 0x000000000004789c */ /* 0x000fe20003f0e800 */
[----:B0-----:R-:W-:-:S04]  /*17f30*/  IADD3 R120, PT, PT, R120, R96, RZ ;  /* 0x0000006078787210 */ /* 0x001fc80007ffe0ff */
[----:B------:R-:W-:-:S13]  /*17f40*/  ISETP.GE.AND P0, PT, R120, R97, PT ;  /* 0x000000617800720c */ /* 0x000fda0003f06270 */
[----:B------:R-:W-:Y:S05]  /*17f50*/  @!P0 BRA `(.L_x_42129) ;  /* 0xfffffe8800e88947 */ /* 0x000fea000383ffff */
[----:B------:R-:W-:Y:S05]  /*17f60*/  EXIT ;  /* 0x000000000000794d */ /* 0x000fea0003800000 */
.L_x_42130:
        /* <DEDUP_REMOVED lines=9> */
.L_x_42450:


//--------------------- .nv.global.init           --------------------------
	.section	.nv.global.init,"aw",@progbits
	.align	4
.nv.global.init:
	.type		mrg32k3aM1SubSeq,@object
	.size		mrg32k3aM1SubSeq,(mrg32k3aM2SubSeq - mrg32k3aM1SubSeq)
mrg32k3aM1SubSeq:
        /* <DEDUP_REMOVED lines=126> */
	.type		mrg32k3aM2SubSeq,@object
	.size		mrg32k3aM2SubSeq,(mrg32k3aM1 - mrg32k3aM2SubSeq)
mrg32k3aM2SubSeq:
        /* <DEDUP_REMOVED lines=126> */
	.type		mrg32k3aM1,@object
	.size		mrg32k3aM1,(mrg32k3aM1Seq - mrg32k3aM1)
mrg32k3aM1:
        /* <DEDUP_REMOVED lines=144> */
	.type		mrg32k3aM1Seq,@object
	.size		mrg32k3aM1Seq,(mrg32k3aM2 - mrg32k3aM1Seq)
mrg32k3aM1Seq:
        /* <DEDUP_REMOVED lines=144> */
	.type		mrg32k3aM2,@object
	.size		mrg32k3aM2,(mrg32k3aM2Seq - mrg32k3aM2)
mrg32k3aM2:
        /* <DEDUP_REMOVED lines=144> */
	.type		mrg32k3aM2Seq,@object
	.size		mrg32k3aM2Seq,(precalc_xorwow_matrix - mrg32k3aM2Seq)
mrg32k3aM2Seq:
        /* <DEDUP_REMOVED lines=144> */
	.type		precalc_xorwow_matrix,@object
	.size		precalc_xorwow_matrix,(precalc_xorwow_offset_matrix - precalc_xorwow_matrix)
precalc_xorwow_matrix:
        /* <DEDUP_REMOVED lines=6400> */
	.type		precalc_xorwow_offset_matrix,@object
	.size		precalc_xorwow_offset_matrix,(.L_1 - precalc_xorwow_offset_matrix)
precalc_xorwow_offset_matrix:
        /* <DEDUP_REMOVED lines=6400> */
.L_1:


//--------------------- .nv.shared._ZN10layer_norm13ln_fwd_kernelINS_13Kernel_traitsI13__nv_bfloat16S2_S2_S2_fjLj7168ELj1ELj1ELj4ELj16ENS_18Kernel_traits_baseILj7168ES2_S2_S2_S2_fjLj128EEEEELb0ELb0ELb0ELb0EEEvNS_9FwdParamsE --------------------------
	.section	.nv.shared._ZN10layer_norm13ln_fwd_kernelINS_13Kernel_traitsI13__nv_bfloat16S2_S2_S2_fjLj7168ELj1ELj1ELj4ELj16ENS_18Kernel_traits_baseILj7168ES2_S2_S2_S2_fjLj128EEEEELb0ELb0ELb0ELb0EEEvNS_9FwdParamsE,"aw",@nobits
	.sectionflags	@""
	.align	16
	.zero		1024


//--------------------- .nv.shared.reserved.0     --------------------------
	.section	.nv.shared.reserved.0,"aw",@nobits
	.weak		__nv_reservedSMEM_offset_0_alias
	.size		__nv_reservedSMEM_offset_0_alias, 0, 64
	.other		__nv_reservedSMEM_offset_0_alias,@"STO_CUDA_RESERVED_SHARED STV_DEFAULT"
__nv_reservedSMEM_offset_0_alias:
	.zero		0
	.zero		64


//--------------------- .nv.shared._ZN10layer_norm13ln_fwd_kernelINS_13Kernel_traitsI13__nv_bfloat16S2_S2_S2_fjLj7168ELj1ELj1ELj4ELj16ENS_18Kernel_traits_baseILj7168ES2_S2_S2_S2_fjLj128EEEEELb0ELb0ELb0ELb1EEEvNS_9FwdParamsE --------------------------
	.section	.nv.shared._ZN10layer_norm13ln_fwd_kernelINS_13Kernel_traitsI13__nv_bfloat16S2_S2_S2_fjLj7168ELj1ELj1ELj4ELj16ENS_18Kernel_traits_baseILj7168ES2_S2_S2_S2_fjLj128EEEEELb0ELb0ELb0ELb1EEEvNS_9FwdParamsE,"aw",@nobits
	.sectionflags	@""
	.align	16
	.zero		1024


//--------------------- .nv.shared._ZN10layer_norm13ln_fwd_kernelINS_13Kernel_traitsI13__nv_bfloat16S2_S2_S2_fjLj7168ELj1ELj1ELj4ELj16ENS_18Kernel_traits_baseILj7168ES2_S2_S2_S2_fjLj128EEEEELb0ELb0ELb1ELb0EEEvNS_9FwdParamsE --------------------------
	.section	.nv.shared._ZN10layer_norm13ln_fwd_kernelINS_13Kernel_traitsI13__nv_bfloat16S2_S2_S2_fjLj7168ELj1ELj1ELj4ELj16ENS_18Kernel_traits_baseILj7168ES2_S2_S2_S2_fjLj128EEEEELb0ELb0ELb1ELb0EEEvNS_9FwdParamsE,"aw",@nobits
	.sectionflags	@""
	.align	16
	.zero		1024


//--------------------- .nv.shared._ZN10layer_norm13ln_fwd_kernelINS_13Kernel_traitsI13__nv_bfloat16S2_S2_S2_fjLj7168ELj1ELj1ELj4ELj16ENS_18Kernel_traits_baseILj7168ES2_S2_S2_S2_fjLj128EEEEELb0ELb0ELb1ELb1EEEvNS_9FwdParamsE --------------------------
	.section	.nv.shared._ZN10layer_norm13ln_fwd_kernelINS_13Kernel_traitsI13__nv_bfloat16S2_S2_S2_fjLj7168ELj1ELj1ELj4ELj16ENS_18Kernel_traits_baseILj7168ES2_S2_S2_S2_fjLj128EEEEELb0ELb0ELb1ELb1EEEvNS_9FwdParamsE,"aw",@nobits
	.sectionflags	@""
	.align	16
	.zero		1024


//--------------------- .nv.shared._ZN10layer_norm13ln_fwd_kernelINS_13Kernel_traitsI13__nv_bfloat16S2_S2_S2_fjLj7168ELj1ELj1ELj4ELj16ENS_18Kernel_traits_baseILj7168ES2_S2_S2_S2_fjLj128EEEEELb0ELb1ELb0ELb0EEEvNS_9FwdParamsE --------------------------
	.section	.nv.shared._ZN10layer_norm13ln_fwd_kernelINS_13Kernel_traitsI13__nv_bfloat16S2_S2_S2_fjLj7168ELj1ELj1ELj4ELj16ENS_18Kernel_traits_baseILj7168ES2_S2_S2_S2_fjLj128EEEEELb0ELb1ELb0ELb0EEEvNS_9FwdParamsE,"aw",@nobits
	.sectionflags	@""
	.align	16
	.zero		1024


//--------------------- .nv.shared._ZN10layer_norm13ln_fwd_kernelINS_13Kernel_traitsI13__nv_bfloat16S2_S2_S2_fjLj7168ELj1ELj1ELj4ELj16ENS_18Kernel_traits_baseILj7168ES2_S2_S2_S2_fjLj128EEEEELb0ELb1ELb0ELb1EEEvNS_9FwdParamsE --------------------------
	.section	.nv.shared._ZN10layer_norm13ln_fwd_kernelINS_13Kernel_traitsI13__nv_bfloat16S2_S2_S2_fjLj7168ELj1ELj1ELj4ELj16ENS_18Kernel_traits_baseILj7168ES2_S2_S2_S2_fjLj128EEEEELb0ELb1ELb0ELb1EEEvNS_9FwdParamsE,"aw",@nobits
	.sectionflags	@""
	.align	16
	.zero		1024


//--------------------- .nv.shared._ZN10layer_norm13ln_fwd_kernelINS_13Kernel_traitsI13__nv_bfloat16S2_S2_S2_fjLj7168ELj1ELj1ELj4ELj16ENS_18Kernel_traits_baseILj7168ES2_S2_S2_S2_fjLj128EEEEELb0ELb1ELb1ELb0EEEvNS_9FwdParamsE --------------------------
	.section	.nv.shared._ZN10layer_norm13ln_fwd_kernelINS_13Kernel_traitsI13__nv_bfloat16S2_S2_S2_fjLj7168ELj1ELj1ELj4ELj16ENS_18Kernel_traits_baseILj7168ES2_S2_S2_S2_fjLj128EEEEELb0ELb1ELb1ELb0EEEvNS_9FwdParamsE,"aw",@nobits
	.sectionflags	@""
	.align	16
	.zero		1024


//--------------------- .nv.shared._ZN10layer_norm13ln_fwd_kernelINS_13Kernel_traitsI13__nv_bfloat16S2_S2_S2_fjLj7168ELj1ELj1ELj4ELj16ENS_18Kernel_traits_baseILj7168ES2_S2_S2_S2_fjLj128EEEEELb0ELb1ELb1ELb1EEEvNS_9FwdParamsE --------------------------
	.section	.nv.shared._ZN10layer_norm13ln_fwd_kernelINS_13Kernel_traitsI13__nv_bfloat16S2_S2_S2_fjLj7168ELj1ELj1ELj4ELj16ENS_18Kernel_traits_baseILj7168ES2_S2_S2_S2_fjLj128EEEEELb0ELb1ELb1ELb1EEEvNS_9FwdParamsE,"aw",@nobits
	.sectionflags	@""
	.align	16
	.zero		1024


//--------------------- .nv.shared._ZN10layer_norm13ln_fwd_kernelINS_13Kernel_traitsI13__nv_bfloat16S2_S2_S2_fjLj7168ELj1ELj1ELj4ELj16ENS_18Kernel_traits_baseILj7168ES2_S2_S2_S2_fjLj128EEEEELb1ELb0ELb0ELb0EEEvNS_9FwdParamsE --------------------------
	.section	.nv.shared._ZN10layer_norm13ln_fwd_kernelINS_13Kernel_traitsI13__nv_bfloat16S2_S2_S2_fjLj7168ELj1ELj1ELj4ELj16ENS_18Kernel_traits_baseILj7168ES2_S2_S2_S2_fjLj128EEEEELb1ELb0ELb0ELb0EEEvNS_9FwdParamsE,"aw",@nobits
	.sectionflags	@""
	.align	16
	.zero		1024


//--------------------- .nv.shared._ZN10layer_norm13ln_fwd_kernelINS_13Kernel_traitsI13__nv_bfloat16S2_S2_S2_fjLj7168ELj1ELj1ELj4ELj16ENS_18Kernel_traits_baseILj7168ES2_S2_S2_S2_fjLj128EEEEELb1ELb0ELb0ELb1EEEvNS_9FwdParamsE --------------------------
	.section	.nv.shared._ZN10layer_norm13ln_fwd_kernelINS_13Kernel_traitsI13__nv_bfloat16S2_S2_S2_fjLj7168ELj1ELj1ELj4ELj16ENS_18Kernel_traits_baseILj7168ES2_S2_S2_S2_fjLj128EEEEELb1ELb0ELb0ELb1EEEvNS_9FwdParamsE,"aw",@nobits
	.sectionflags	@""
	.align	16
	.zero		1024


//--------------------- .nv.shared._ZN10layer_norm13ln_fwd_kernelINS_13Kernel_traitsI13__nv_bfloat16S2_S2_S2_fjLj7168ELj1ELj1ELj4ELj16ENS_18Kernel_traits_baseILj7168ES2_S2_S2_S2_fjLj128EEEEELb1ELb0ELb1ELb0EEEvNS_9FwdParamsE --------------------------
	.section	.nv.shared._ZN10layer_norm13ln_fwd_kernelINS_13Kernel_traitsI13__nv_bfloat16S2_S2_S2_fjLj7168ELj1ELj1ELj4ELj16ENS_18Kernel_traits_baseILj7168ES2_S2_S2_S2_fjLj128EEEEELb1ELb0ELb1ELb0EEEvNS_9FwdParamsE,"aw",@nobits
	.sectionflags	@""
	.align	16
	.zero		1024


//--------------------- .nv.shared._ZN10layer_norm13ln_fwd_kernelINS_13Kernel_traitsI13__nv_bfloat16S2_S2_S2_fjLj7168ELj1ELj1ELj4ELj16ENS_18Kernel_traits_baseILj7168ES2_S2_S2_S2_fjLj128EEEEELb1ELb0ELb1ELb1EEEvNS_9FwdParamsE --------------------------
	.section	.nv.shared._ZN10layer_norm13ln_fwd_kernelINS_13Kernel_traitsI13__nv_bfloat16S2_S2_S2_fjLj7168ELj1ELj1ELj4ELj16ENS_18Kernel_traits_baseILj7168ES2_S2_S2_S2_fjLj128EEEEELb1ELb0ELb1ELb1EEEvNS_9FwdParamsE,"aw",@nobits
	.sectionflags	@""
	.align	16
	.zero		1024


//--------------------- .nv.shared._ZN10layer_norm13ln_fwd_kernelINS_13Kernel_traitsI13__nv_bfloat16S2_S2_S2_fjLj7168ELj1ELj1ELj4ELj16ENS_18Kernel_traits_baseILj7168ES2_S2_S2_S2_fjLj128EEEEELb1ELb1ELb0ELb0EEEvNS_9FwdParamsE --------------------------
	.section	.nv.shared._ZN10layer_norm13ln_fwd_kernelINS_13Kernel_traitsI13__nv_bfloat16S2_S2_S2_fjLj7168ELj1ELj1ELj4ELj16ENS_18Kernel_traits_baseILj7168ES2_S2_S2_S2_fjLj128EEEEELb1ELb1ELb0ELb0EEEvNS_9FwdParamsE,"aw",@nobits
	.sectionflags	@""
	.align	16
	.zero		1024


//--------------------- .nv.shared._ZN10layer_norm13ln_fwd_kernelINS_13Kernel_traitsI13__nv_bfloat16S2_S2_S2_fjLj7168ELj1ELj1ELj4ELj16ENS_18Kernel_traits_baseILj7168ES2_S2_S2_S2_fjLj128EEEEELb1ELb1ELb0ELb1EEEvNS_9FwdParamsE --------------------------
	.section	.nv.shared._ZN10layer_norm13ln_fwd_kernelINS_13Kernel_traitsI13__nv_bfloat16S2_S2_S2_fjLj7168ELj1ELj1ELj4ELj16ENS_18Kernel_traits_baseILj7168ES2_S2_S2_S2_fjLj128EEEEELb1ELb1ELb0ELb1EEEvNS_9FwdParamsE,"aw",@nobits
	.sectionflags	@""
	.align	16
	.zero		1024


//--------------------- .nv.shared._ZN10layer_norm13ln_fwd_kernelINS_13Kernel_traitsI13__nv_bfloat16S2_S2_S2_fjLj7168ELj1ELj1ELj4ELj16ENS_18Kernel_traits_baseILj7168ES2_S2_S2_S2_fjLj128EEEEELb1ELb1ELb1ELb0EEEvNS_9FwdParamsE --------------------------
	.section	.nv.shared._ZN10layer_norm13ln_fwd_kernelINS_13Kernel_traitsI13__nv_bfloat16S2_S2_S2_fjLj7168ELj1ELj1ELj4ELj16ENS_18Kernel_traits_baseILj7168ES2_S2_S2_S2_fjLj128EEEEELb1ELb1ELb1ELb0EEEvNS_9FwdParamsE,"aw",@nobits
	.sectionflags	@""
	.align	16
	.zero		1024


//--------------------- .nv.shared._ZN10layer_norm13ln_fwd_kernelINS_13Kernel_traitsI13__nv_bfloat16S2_S2_S2_fjLj7168ELj1ELj1ELj4ELj16ENS_18Kernel_traits_baseILj7168ES2_S2_S2_S2_fjLj128EEEEELb1ELb1ELb1ELb1EEEvNS_9FwdParamsE --------------------------
	.section	.nv.shared._ZN10layer_norm13ln_fwd_kernelINS_13Kernel_traitsI13__nv_bfloat16S2_S2_S2_fjLj7168ELj1ELj1ELj4ELj16ENS_18Kernel_traits_baseILj7168ES2_S2_S2_S2_fjLj128EEEEELb1ELb1ELb1ELb1EEEvNS_9FwdParamsE,"aw",@nobits
	.sectionflags	@""
	.align	16
	.zero		1024


//--------------------- .nv.shared._ZN10layer_norm13ln_fwd_kernelINS_13Kernel_traitsI6__halfS2_S2_S2_fjLj7168ELj1ELj1ELj4ELj16ENS_18Kernel_traits_baseILj7168ES2_S2_S2_S2_fjLj128EEEEELb0ELb0ELb0ELb0EEEvNS_9FwdParamsE --------------------------
	.section	.nv.shared._ZN10layer_norm13ln_fwd_kernelINS_13Kernel_traitsI6__halfS2_S2_S2_fjLj7168ELj1ELj1ELj4ELj16ENS_18Kernel_traits_baseILj7168ES2_S2_S2_S2_fjLj128EEEEELb0ELb0ELb0ELb0EEEvNS_9FwdParamsE,"aw",@nobits
	.sectionflags	@""
	.align	16
	.zero		1024


//--------------------- .nv.shared._ZN10layer_norm13ln_fwd_kernelINS_13Kernel_traitsI6__halfS2_S2_S2_fjLj7168ELj1ELj1ELj4ELj16ENS_18Kernel_traits_baseILj7168ES2_S2_S2_S2_fjLj128EEEEELb0ELb0ELb0ELb1EEEvNS_9FwdParamsE --------------------------
	.section	.nv.shared._ZN10layer_norm13ln_fwd_kernelINS_13Kernel_traitsI6__halfS2_S2_S2_fjLj7168ELj1ELj1ELj4ELj16ENS_18Kernel_traits_baseILj7168ES2_S2_S2_S2_fjLj128EEEEELb0ELb0ELb0ELb1EEEvNS_9FwdParamsE,"aw",@nobits
	.sectionflags	@""
	.align	16
	.zero		1024


//--------------------- .nv.shared._ZN10layer_norm13ln_fwd_kernelINS_13Kernel_traitsI6__halfS2_S2_S2_fjLj7168ELj1ELj1ELj4ELj16ENS_18Kernel_traits_baseILj7168ES2_S2_S2_S2_fjLj128EEEEELb0ELb0ELb1ELb0EEEvNS_9FwdParamsE --------------------------
	.section	.nv.shared._ZN10layer_norm13ln_fwd_kernelINS_13Kernel_traitsI6__halfS2_S2_S2_fjLj7168ELj1ELj1ELj4ELj16ENS_18Kernel_traits_baseILj7168ES2_S2_S2_S2_fjLj128EEEEELb0ELb0ELb1ELb0EEEvNS_9FwdParamsE,"aw",@nobits
	.sectionflags	@""
	.align	16
	.zero		1024


//--------------------- .nv.shared._ZN10layer_norm13ln_fwd_kernelINS_13Kernel_traitsI6__halfS2_S2_S2_fjLj7168ELj1ELj1ELj4ELj16ENS_18Kernel_traits_baseILj7168ES2_S2_S2_S2_fjLj128EEEEELb0ELb0ELb1ELb1EEEvNS_9FwdParamsE --------------------------
	.section	.nv.shared._ZN10layer_norm13ln_fwd_kernelINS_13Kernel_traitsI6__halfS2_S2_S2_fjLj7168ELj1ELj1ELj4ELj16ENS_18Kernel_traits_baseILj7168ES2_S2_S2_S2_fjLj128EEEEELb0ELb0ELb1ELb1EEEvNS_9FwdParamsE,"aw",@nobits
	.sectionflags	@""
	.align	16
	.zero		1024


//--------------------- .nv.shared._ZN10layer_norm13ln_fwd_kernelINS_13Kernel_traitsI6__halfS2_S2_S2_fjLj7168ELj1ELj1ELj4ELj16ENS_18Kernel_traits_baseILj7168ES2_S2_S2_S2_fjLj128EEEEELb0ELb1ELb0ELb0EEEvNS_9FwdParamsE --------------------------
	.section	.nv.shared._ZN10layer_norm13ln_fwd_kernelINS_13Kernel_traitsI6__halfS2_S2_S2_fjLj7168ELj1ELj1ELj4ELj16ENS_18Kernel_traits_baseILj7168ES2_S2_S2_S2_fjLj128EEEEELb0ELb1ELb0ELb0EEEvNS_9FwdParamsE,"aw",@nobits
	.sectionflags	@""
	.align	16
	.zero		1024


//--------------------- .nv.shared._ZN10layer_norm13ln_fwd_kernelINS_13Kernel_traitsI6__halfS2_S2_S2_fjLj7168ELj1ELj1ELj4ELj16ENS_18Kernel_traits_baseILj7168ES2_S2_S2_S2_fjLj128EEEEELb0ELb1ELb0ELb1EEEvNS_9FwdParamsE --------------------------
	.section	.nv.shared._ZN10layer_norm13ln_fwd_kernelINS_13Kernel_traitsI6__halfS2_S2_S2_fjLj7168ELj1ELj1ELj4ELj16ENS_18Kernel_traits_baseILj7168ES2_S2_S2_S2_fjLj128EEEEELb0ELb1ELb0ELb1EEEvNS_9FwdParamsE,"aw",@nobits
	.sectionflags	@""
	.align	16
	.zero		1024


//--------------------- .nv.shared._ZN10layer_norm13ln_fwd_kernelINS_13Kernel_traitsI6__halfS2_S2_S2_fjLj7168ELj1ELj1ELj4ELj16ENS_18Kernel_traits_baseILj7168ES2_S2_S2_S2_fjLj128EEEEELb0ELb1ELb1ELb0EEEvNS_9FwdParamsE --------------------------
	.section	.nv.shared._ZN10layer_norm13ln_fwd_kernelINS_13Kernel_traitsI6__halfS2_S2_S2_fjLj7168ELj1ELj1ELj4ELj16ENS_18Kernel_traits_baseILj7168ES2_S2_S2_S2_fjLj128EEEEELb0ELb1ELb1ELb0EEEvNS_9FwdParamsE,"aw",@nobits
	.sectionflags	@""
	.align	16
	.zero		1024


//--------------------- .nv.shared._ZN10layer_norm13ln_fwd_kernelINS_13Kernel_traitsI6__halfS2_S2_S2_fjLj7168ELj1ELj1ELj4ELj16ENS_18Kernel_traits_baseILj7168ES2_S2_S2_S2_fjLj128EEEEELb0ELb1ELb1ELb1EEEvNS_9FwdParamsE --------------------------
	.section	.nv.shared._ZN10layer_norm13ln_fwd_kernelINS_13Kernel_traitsI6__halfS2_S2_S2_fjLj7168ELj1ELj1ELj4ELj16ENS_18Kernel_traits_baseILj7168ES2_S2_S2_S2_fjLj128EEEEELb0ELb1ELb1ELb1EEEvNS_9FwdParamsE,"aw",@nobits
	.sectionflags	@""
	.align	16
	.zero		1024


//--------------------- .nv.shared._ZN10layer_norm13ln_fwd_kernelINS_13Kernel_traitsI6__halfS2_S2_S2_fjLj7168ELj1ELj1ELj4ELj16ENS_18Kernel_traits_baseILj7168ES2_S2_S2_S2_fjLj128EEEEELb1ELb0ELb0ELb0EEEvNS_9FwdParamsE --------------------------
	.section	.nv.shared._ZN10layer_norm13ln_fwd_kernelINS_13Kernel_traitsI6__halfS2_S2_S2_fjLj7168ELj1ELj1ELj4ELj16ENS_18Kernel_traits_baseILj7168ES2_S2_S2_S2_fjLj128EEEEELb1ELb0ELb0ELb0EEEvNS_9FwdParamsE,"aw",@nobits
	.sectionflags	@""
	.align	16
	.zero		1024


//--------------------- .nv.shared._ZN10layer_norm13ln_fwd_kernelINS_13Kernel_traitsI6__halfS2_S2_S2_fjLj7168ELj1ELj1ELj4ELj16ENS_18Kernel_traits_baseILj7168ES2_S2_S2_S2_fjLj128EEEEELb1ELb0ELb0ELb1EEEvNS_9FwdParamsE --------------------------
	.section	.nv.shared._ZN10layer_norm13ln_fwd_kernelINS_13Kernel_traitsI6__halfS2_S2_S2_fjLj7168ELj1ELj1ELj4ELj16ENS_18Kernel_traits_baseILj7168ES2_S2_S2_S2_fjLj128EEEEELb1ELb0ELb0ELb1EEEvNS_9FwdParamsE,"aw",@nobits
	.sectionflags	@""
	.align	16
	.zero		1024


//--------------------- .nv.shared._ZN10layer_norm13ln_fwd_kernelINS_13Kernel_traitsI6__halfS2_S2_S2_fjLj7168ELj1ELj1ELj4ELj16ENS_18Kernel_traits_baseILj7168ES2_S2_S2_S2_fjLj128EEEEELb1ELb0ELb1ELb0EEEvNS_9FwdParamsE --------------------------
	.section	.nv.shared._ZN10layer_norm13ln_fwd_kernelINS_13Kernel_traitsI6__halfS2_S2_S2_fjLj7168ELj1ELj1ELj4ELj16ENS_18Kernel_traits_baseILj7168ES2_S2_S2_S2_fjLj128EEEEELb1ELb0ELb1ELb0EEEvNS_9FwdParamsE,"aw",@nobits
	.sectionflags	@""
	.align	16
	.zero		1024


//--------------------- .nv.shared._ZN10layer_norm13ln_fwd_kernelINS_13Kernel_traitsI6__halfS2_S2_S2_fjLj7168ELj1ELj1ELj4ELj16ENS_18Kernel_traits_baseILj7168ES2_S2_S2_S2_fjLj128EEEEELb1ELb0ELb1ELb1EEEvNS_9FwdParamsE --------------------------
	.section	.nv.shared._ZN10layer_norm13ln_fwd_kernelINS_13Kernel_traitsI6__halfS2_S2_S2_fjLj7168ELj1ELj1ELj4ELj16ENS_18Kernel_traits_baseILj7168ES2_S2_S2_S2_fjLj128EEEEELb1ELb0ELb1ELb1EEEvNS_9FwdParamsE,"aw",@nobits
	.sectionflags	@""
	.align	16
	.zero		1024


//--------------------- .nv.shared._ZN10layer_norm13ln_fwd_kernelINS_13Kernel_traitsI6__halfS2_S2_S2_fjLj7168ELj1ELj1ELj4ELj16ENS_18Kernel_traits_baseILj7168ES2_S2_S2_S2_fjLj128EEEEELb1ELb1ELb0ELb0EEEvNS_9FwdParamsE --------------------------
	.section	.nv.shared._ZN10layer_norm13ln_fwd_kernelINS_13Kernel_traitsI6__halfS2_S2_S2_fjLj7168ELj1ELj1ELj4ELj16ENS_18Kernel_traits_baseILj7168ES2_S2_S2_S2_fjLj128EEEEELb1ELb1ELb0ELb0EEEvNS_9FwdParamsE,"aw",@nobits
	.sectionflags	@""
	.align	16
	.zero		1024


//--------------------- .nv.shared._ZN10layer_norm13ln_fwd_kernelINS_13Kernel_traitsI6__halfS2_S2_S2_fjLj7168ELj1ELj1ELj4ELj16ENS_18Kernel_traits_baseILj7168ES2_S2_S2_S2_fjLj128EEEEELb1ELb1ELb0ELb1EEEvNS_9FwdParamsE --------------------------
	.section	.nv.shared._ZN10layer_norm13ln_fwd_kernelINS_13Kernel_traitsI6__halfS2_S2_S2_fjLj7168ELj1ELj1ELj4ELj16ENS_18Kernel_traits_baseILj7168ES2_S2_S2_S2_fjLj128EEEEELb1ELb1ELb0ELb1EEEvNS_9FwdParamsE,"aw",@nobits
	.sectionflags	@""
	.align	16
	.zero		1024


//--------------------- .nv.shared._ZN10layer_norm13ln_fwd_kernelINS_13Kernel_traitsI6__halfS2_S2_S2_fjLj7168ELj1ELj1ELj4ELj16ENS_18Kernel_traits_baseILj7168ES2_S2_S2_S2_fjLj128EEEEELb1ELb1ELb1ELb0EEEvNS_9FwdParamsE --------------------------
	.section	.nv.shared._ZN10layer_norm13ln_fwd_kernelINS_13Kernel_traitsI6__halfS2_S2_S2_fjLj7168ELj1ELj1ELj4ELj16ENS_18Kernel_traits_baseILj7168ES2_S2_S2_S2_fjLj128EEEEELb1ELb1ELb1ELb0EEEvNS_9FwdParamsE,"aw",@nobits
	.sectionflags	@""
	.align	16
	.zero		1024


//--------------------- .nv.shared._ZN10layer_norm13ln_fwd_kernelINS_13Kernel_traitsI6__halfS2_S2_S2_fjLj7168ELj1ELj1ELj4ELj16ENS_18Kernel_traits_baseILj7168ES2_S2_S2_S2_fjLj128EEEEELb1ELb1ELb1ELb1EEEvNS_9FwdParamsE --------------------------
	.section	.nv.shared._ZN10layer_norm13ln_fwd_kernelINS_13Kernel_traitsI6__halfS2_S2_S2_fjLj7168ELj1ELj1ELj4ELj16ENS_18Kernel_traits_baseILj7168ES2_S2_S2_S2_fjLj128EEEEELb1ELb1ELb1ELb1EEEvNS_9FwdParamsE,"aw",@nobits
	.sectionflags	@""
	.align	16
	.zero		1024


//--------------------- .nv.shared._ZN10layer_norm13ln_fwd_kernelINS_13Kernel_traitsIf13__nv_bfloat16S2_S2_fjLj7168ELj1ELj1ELj4ELj16ENS_18Kernel_traits_baseILj7168EfS2_S2_S2_fjLj128EEEEELb0ELb0ELb0ELb0EEEvNS_9FwdParamsE --------------------------
	.section	.nv.shared._ZN10layer_norm13ln_fwd_kernelINS_13Kernel_traitsIf13__nv_bfloat16S2_S2_fjLj7168ELj1ELj1ELj4ELj16ENS_18Kernel_traits_baseILj7168EfS2_S2_S2_fjLj128EEEEELb0ELb0ELb0ELb0EEEvNS_9FwdParamsE,"aw",@nobits
	.sectionflags	@""
	.align	16
	.zero		1024


//--------------------- .nv.shared._ZN10layer_norm13ln_fwd_kernelINS_13Kernel_traitsIf13__nv_bfloat16S2_S2_fjLj7168ELj1ELj1ELj4ELj16ENS_18Kernel_traits_baseILj7168EfS2_S2_S2_fjLj128EEEEELb0ELb0ELb0ELb1EEEvNS_9FwdParamsE --------------------------
	.section	.nv.shared._ZN10layer_norm13ln_fwd_kernelINS_13Kernel_traitsIf13__nv_bfloat16S2_S2_fjLj7168ELj1ELj1ELj4ELj16ENS_18Kernel_traits_baseILj7168EfS2_S2_S2_fjLj128EEEEELb0ELb0ELb0ELb1EEEvNS_9FwdParamsE,"aw",@nobits
	.sectionflags	@""
	.align	16
	.zero		1024


//--------------------- .nv.shared._ZN10layer_norm13ln_fwd_kernelINS_13Kernel_traitsIf13__nv_bfloat16S2_S2_fjLj7168ELj1ELj1ELj4ELj16ENS_18Kernel_traits_baseILj7168EfS2_S2_S2_fjLj128EEEEELb0ELb0ELb1ELb0EEEvNS_9FwdParamsE --------------------------
	.section	.nv.shared._ZN10layer_norm13ln_fwd_kernelINS_13Kernel_traitsIf13__nv_bfloat16S2_S2_fjLj7168ELj1ELj1ELj4ELj16ENS_18Kernel_traits_baseILj7168EfS2_S2_S2_fjLj128EEEEELb0ELb0ELb1ELb0EEEvNS_9FwdParamsE,"aw",@nobits
	.sectionflags	@""
	.align	16
	.zero		1024


//--------------------- .nv.shared._ZN10layer_norm13ln_fwd_kernelINS_13Kernel_traitsIf13__nv_bfloat16S2_S2_fjLj7168ELj1ELj1ELj4ELj16ENS_18Kernel_traits_baseILj7168EfS2_S2_S2_fjLj128EEEEELb0ELb0ELb1ELb1EEEvNS_9FwdParamsE --------------------------
	.section	.nv.shared._ZN10layer_norm13ln_fwd_kernelINS_13Kernel_traitsIf13__nv_bfloat16S2_S2_fjLj7168ELj1ELj1ELj4ELj16ENS_18Kernel_traits_baseILj7168EfS2_S2_S2_fjLj128EEEEELb0ELb0ELb1ELb1EEEvNS_9FwdParamsE,"aw",@nobits
	.sectionflags	@""
	.align	16
	.zero		1024


//--------------------- .nv.shared._ZN10layer_norm13ln_fwd_kernelINS_13Kernel_traitsIf13__nv_bfloat16S2_S2_fjLj7168ELj1ELj1ELj4ELj16ENS_18Kernel_traits_baseILj7168EfS2_S2_S2_fjLj128EEEEELb0ELb1ELb0ELb0EEEvNS_9FwdParamsE --------------------------
	.section	.nv.shared._ZN10layer_norm13ln_fwd_kernelINS_13Kernel_traitsIf13__nv_bfloat16S2_S2_fjLj7168ELj1ELj1ELj4ELj16ENS_18Kernel_traits_baseILj7168EfS2_S2_S2_fjLj128EEEEELb0ELb1ELb0ELb0EEEvNS_9FwdParamsE,"aw",@nobits
	.sectionflags	@""
	.align	16
	.zero		1024


//--------------------- .nv.shared._ZN10layer_norm13ln_fwd_kernelINS_13Kernel_traitsIf13__nv_bfloat16S2_S2_fjLj7168ELj1ELj1ELj4ELj16ENS_18Kernel_traits_baseILj7168EfS2_S2_S2_fjLj128EEEEELb0ELb1ELb0ELb1EEEvNS_9FwdParamsE --------------------------
	.section	.nv.shared._ZN10layer_norm13ln_fwd_kernelINS_13Kernel_traitsIf13__nv_bfloat16S2_S2_fjLj7168ELj1ELj1ELj4ELj16ENS_18Kernel_traits_baseILj7168EfS2_S2_S2_fjLj128EEEEELb0ELb1ELb0ELb1EEEvNS_9FwdParamsE,"aw",@nobits
	.sectionflags	@""
	.align	16
	.zero		1024


//--------------------- .nv.shared._ZN10layer_norm13ln_fwd_kernelINS_13Kernel_traitsIf13__nv_bfloat16S2_S2_fjLj7168ELj1ELj1ELj4ELj16ENS_18Kernel_traits_baseILj7168EfS2_S2_S2_fjLj128EEEEELb0ELb1ELb1ELb0EEEvNS_9FwdParamsE --------------------------
	.section	.nv.shared._ZN10layer_norm13ln_fwd_kernelINS_13Kernel_traitsIf13__nv_bfloat16S2_S2_fjLj7168ELj1ELj1ELj4ELj16ENS_18Kernel_traits_baseILj7168EfS2_S2_S2_fjLj128EEEEELb0ELb1ELb1ELb0EEEvNS_9FwdParamsE,"aw",@nobits
	.sectionflags	@""
	.align	16
	.zero		1024


//--------------------- .nv.shared._ZN10layer_norm13ln_fwd_kernelINS_13Kernel_traitsIf13__nv_bfloat16S2_S2_fjLj7168ELj1ELj1ELj4ELj16ENS_18Kernel_traits_baseILj7168EfS2_S2_S2_fjLj128EEEEELb0ELb1ELb1ELb1EEEvNS_9FwdParamsE --------------------------
	.section	.nv.shared._ZN10layer_norm13ln_fwd_kernelINS_13Kernel_traitsIf13__nv_bfloat16S2_S2_fjLj7168ELj1ELj1ELj4ELj16ENS_18Kernel_traits_baseILj7168EfS2_S2_S2_fjLj128EEEEELb0ELb1ELb1ELb1EEEvNS_9FwdParamsE,"aw",@nobits
	.sectionflags	@""
	.align	16
	.zero		1024


//--------------------- .nv.shared._ZN10layer_norm13ln_fwd_kernelINS_13Kernel_traitsIf13__nv_bfloat16S2_S2_fjLj7168ELj1ELj1ELj4ELj16ENS_18Kernel_traits_baseILj7168EfS2_S2_S2_fjLj128EEEEELb1ELb0ELb0ELb0EEEvNS_9FwdParamsE --------------------------
	.section	.nv.shared._ZN10layer_norm13ln_fwd_kernelINS_13Kernel_traitsIf13__nv_bfloat16S2_S2_fjLj7168ELj1ELj1ELj4ELj16ENS_18Kernel_traits_baseILj7168EfS2_S2_S2_fjLj128EEEEELb1ELb0ELb0ELb0EEEvNS_9FwdParamsE,"aw",@nobits
	.sectionflags	@""
	.align	16
	.zero		1024


//--------------------- .nv.shared._ZN10layer_norm13ln_fwd_kernelINS_13Kernel_traitsIf13__nv_bfloat16S2_S2_fjLj7168ELj1ELj1ELj4ELj16ENS_18Kernel_traits_baseILj7168EfS2_S2_S2_fjLj128EEEEELb1ELb0ELb0ELb1EEEvNS_9FwdParamsE --------------------------
	.section	.nv.shared._ZN10layer_norm13ln_fwd_kernelINS_13Kernel_traitsIf13__nv_bfloat16S2_S2_fjLj7168ELj1ELj1ELj4ELj16ENS_18Kernel_traits_baseILj7168EfS2_S2_S2_fjLj128EEEEELb1ELb0ELb0ELb1EEEvNS_9FwdParamsE,"aw",@nobits
	.sectionflags	@""
	.align	16
	.zero		1024


//--------------------- .nv.shared._ZN10layer_norm13ln_fwd_kernelINS_13Kernel_traitsIf13__nv_bfloat16S2_S2_fjLj7168ELj1ELj1ELj4ELj16ENS_18Kernel_traits_baseILj7168EfS2_S2_S2_fjLj128EEEEELb1ELb0ELb1ELb0EEEvNS_9FwdParamsE --------------------------
	.section	.nv.shared._ZN10layer_norm13ln_fwd_kernelINS_13Kernel_traitsIf13__nv_bfloat16S2_S2_fjLj7168ELj1ELj1ELj4ELj16ENS_18Kernel_traits_baseILj7168EfS2_S2_S2_fjLj128EEEEELb1ELb0ELb1ELb0EEEvNS_9FwdParamsE,"aw",@nobits
	.sectionflags	@""
	.align	16
	.zero		1024


//--------------------- .nv.shared._ZN10layer_norm13ln_fwd_kernelINS_13Kernel_traitsIf13__nv_bfloat16S2_S2_fjLj7168ELj1ELj1ELj4ELj16ENS_18Kernel_traits_baseILj7168EfS2_S2_S2_fjLj128EEEEELb1ELb0ELb1ELb1EEEvNS_9FwdParamsE --------------------------
	.section	.nv.shared._ZN10layer_norm13ln_fwd_kernelINS_13Kernel_traitsIf13__nv_bfloat16S2_S2_fjLj7168ELj1ELj1ELj4ELj16ENS_18Kernel_traits_baseILj7168EfS2_S2_S2_fjLj128EEEEELb1ELb0ELb1ELb1EEEvNS_9FwdParamsE,"aw",@nobits
	.sectionflags	@""
	.align	16
	.zero		1024


//--------------------- .nv.shared._ZN10layer_norm13ln_fwd_kernelINS_13Kernel_traitsIf13__nv_bfloat16S2_S2_fjLj7168ELj1ELj1ELj4ELj16ENS_18Kernel_traits_baseILj7168EfS2_S2_S2_fjLj128EEEEELb1ELb1ELb0ELb0EEEvNS_9FwdParamsE --------------------------
	.section	.nv.shared._ZN10layer_norm13ln_fwd_kernelINS_13Kernel_traitsIf13__nv_bfloat16S2_S2_fjLj7168ELj1ELj1ELj4ELj16ENS_18Kernel_traits_baseILj7168EfS2_S2_S2_fjLj128EEEEELb1ELb1ELb0ELb0EEEvNS_9FwdParamsE,"aw",@nobits
	.sectionflags	@""
	.align	16
	.zero		1024


//--------------------- .nv.shared._ZN10layer_norm13ln_fwd_kernelINS_13Kernel_traitsIf13__nv_bfloat16S2_S2_fjLj7168ELj1ELj1ELj4ELj16ENS_18Kernel_traits_baseILj7168EfS2_S2_S2_fjLj128EEEEELb1ELb1ELb0ELb1EEEvNS_9FwdParamsE --------------------------
	.section	.nv.shared._ZN10layer_norm13ln_fwd_kernelINS_13Kernel_traitsIf13__nv_bfloat16S2_S2_fjLj7168ELj1ELj1ELj4ELj16ENS_18Kernel_traits_baseILj7168EfS2_S2_S2_fjLj128EEEEELb1ELb1ELb0ELb1EEEvNS_9FwdParamsE,"aw",@nobits
	.sectionflags	@""
	.align	16
	.zero		1024


//--------------------- .nv.shared._ZN10layer_norm13ln_fwd_kernelINS_13Kernel_traitsIf13__nv_bfloat16S2_S2_fjLj7168ELj1ELj1ELj4ELj16ENS_18Kernel_traits_baseILj7168EfS2_S2_S2_fjLj128EEEEELb1ELb1ELb1ELb0EEEvNS_9FwdParamsE --------------------------
	.section	.nv.shared._ZN10layer_norm13ln_fwd_kernelINS_13Kernel_traitsIf13__nv_bfloat16S2_S2_fjLj7168ELj1ELj1ELj4ELj16ENS_18Kernel_traits_baseILj7168EfS2_S2_S2_fjLj128EEEEELb1ELb1ELb1ELb0EEEvNS_9FwdParamsE,"aw",@nobits
	.sectionflags	@""
	.align	16
	.zero		1024


//--------------------- .nv.shared._ZN10layer_norm13ln_fwd_kernelINS_13Kernel_traitsIf13__nv_bfloat16S2_S2_fjLj7168ELj1ELj1ELj4ELj16ENS_18Kernel_traits_baseILj7168EfS2_S2_S2_fjLj128EEEEELb1ELb1ELb1ELb1EEEvNS_9FwdParamsE --------------------------
	.section	.nv.shared._ZN10layer_norm13ln_fwd_kernelINS_13Kernel_traitsIf13__nv_bfloat16S2_S2_fjLj7168ELj1ELj1ELj4ELj16ENS_18Kernel_traits_baseILj7168EfS2_S2_S2_fjLj128EEEEELb1ELb1ELb1ELb1EEEvNS_9FwdParamsE,"aw",@nobits
	.sectionflags	@""
	.align	16
	.zero		1024


//--------------------- .nv.shared._ZN10layer_norm13ln_fwd_kernelINS_13Kernel_traitsI13__nv_bfloat16S2_fS2_fjLj7168ELj1ELj1ELj4ELj16ENS_18Kernel_traits_baseILj7168ES2_S2_fS2_fjLj128EEEEELb0ELb0ELb0ELb0EEEvNS_9FwdParamsE --------------------------
	.section	.nv.shared._ZN10layer_norm13ln_fwd_kernelINS_13Kernel_traitsI13__nv_bfloat16S2_fS2_fjLj7168ELj1ELj1ELj4ELj16ENS_18Kernel_traits_baseILj7168ES2_S2_fS2_fjLj128EEEEELb0ELb0ELb0ELb0EEEvNS_9FwdParamsE,"aw",@nobits
	.sectionflags	@""
	.align	16
	.zero		1024


//--------------------- .nv.shared._ZN10layer_norm13ln_fwd_kernelINS_13Kernel_traitsI13__nv_bfloat16S2_fS2_fjLj7168ELj1ELj1ELj4ELj16ENS_18Kernel_traits_baseILj7168ES2_S2_fS2_fjLj128EEEEELb0ELb0ELb0ELb1EEEvNS_9FwdParamsE --------------------------
	.section	.nv.shared._ZN10layer_norm13ln_fwd_kernelINS_13Kernel_traitsI13__nv_bfloat16S2_fS2_fjLj7168ELj1ELj1ELj4ELj16ENS_18Kernel_traits_baseILj7168ES2_S2_fS2_fjLj128EEEEELb0ELb0ELb0ELb1EEEvNS_9FwdParamsE,"aw",@nobits
	.sectionflags	@""
	.align	16
	.zero		1024


//--------------------- .nv.shared._ZN10layer_norm13ln_fwd_kernelINS_13Kernel_traitsI13__nv_bfloat16S2_fS2_fjLj7168ELj1ELj1ELj4ELj16ENS_18Kernel_traits_baseILj7168ES2_S2_fS2_fjLj128EEEEELb0ELb0ELb1ELb0EEEvNS_9FwdParamsE --------------------------
	.section	.nv.shared._ZN10layer_norm13ln_fwd_kernelINS_13Kernel_traitsI13__nv_bfloat16S2_fS2_fjLj7168ELj1ELj1ELj4ELj16ENS_18Kernel_traits_baseILj7168ES2_S2_fS2_fjLj128EEEEELb0ELb0ELb1ELb0EEEvNS_9FwdParamsE,"aw",@nobits
	.sectionflags	@""
	.align	16
	.zero		1024


//--------------------- .nv.shared._ZN10layer_norm13ln_fwd_kernelINS_13Kernel_traitsI13__nv_bfloat16S2_fS2_fjLj7168ELj1ELj1ELj4ELj16ENS_18Kernel_traits_baseILj7168ES2_S2_fS2_fjLj128EEEEELb0ELb0ELb1ELb1EEEvNS_9FwdParamsE --------------------------
	.section	.nv.shared._ZN10layer_norm13ln_fwd_kernelINS_13Kernel_traitsI13__nv_bfloat16S2_fS2_fjLj7168ELj1ELj1ELj4ELj16ENS_18Kernel_traits_baseILj7168ES2_S2_fS2_fjLj128EEEEELb0ELb0ELb1ELb1EEEvNS_9FwdParamsE,"aw",@nobits
	.sectionflags	@""
	.align	16
	.zero		1024


//--------------------- .nv.shared._ZN10layer_norm13ln_fwd_kernelINS_13Kernel_traitsI13__nv_bfloat16S2_fS2_fjLj7168ELj1ELj1ELj4ELj16ENS_18Kernel_traits_baseILj7168ES2_S2_fS2_fjLj128EEEEELb0ELb1ELb0ELb0EEEvNS_9FwdParamsE --------------------------
	.section	.nv.shared._ZN10layer_norm13ln_fwd_kernelINS_13Kernel_traitsI13__nv_bfloat16S2_fS2_fjLj7168ELj1ELj1ELj4ELj16ENS_18Kernel_traits_baseILj7168ES2_S2_fS2_fjLj128EEEEELb0ELb1ELb0ELb0EEEvNS_9FwdParamsE,"aw",@nobits
	.sectionflags	@""
	.align	16
	.zero		1024


//--------------------- .nv.shared._ZN10layer_norm13ln_fwd_kernelINS_13Kernel_traitsI13__nv_bfloat16S2_fS2_fjLj7168ELj1ELj1ELj4ELj16ENS_18Kernel_traits_baseILj7168ES2_S2_fS2_fjLj128EEEEELb0ELb1ELb0ELb1EEEvNS_9FwdParamsE --------------------------
	.section	.nv.shared._ZN10layer_norm13ln_fwd_kernelINS_13Kernel_traitsI13__nv_bfloat16S2_fS2_fjLj7168ELj1ELj1ELj4ELj16ENS_18Kernel_traits_baseILj7168ES2_S2_fS2_fjLj128EEEEELb0ELb1ELb0ELb1EEEvNS_9FwdParamsE,"aw",@nobits
	.sectionflags	@""
	.align	16
	.zero		1024


//--------------------- .nv.shared._ZN10layer_norm13ln_fwd_kernelINS_13Kernel_traitsI13__nv_bfloat16S2_fS2_fjLj7168ELj1ELj1ELj4ELj16ENS_18Kernel_traits_baseILj7168ES2_S2_fS2_fjLj128EEEEELb0ELb1ELb1ELb0EEEvNS_9FwdParamsE --------------------------
	.section	.nv.shared._ZN10layer_norm13ln_fwd_kernelINS_13Kernel_traitsI13__nv_bfloat16S2_fS2_fjLj7168ELj1ELj1ELj4ELj16ENS_18Kernel_traits_baseILj7168ES2_S2_fS2_fjLj128EEEEELb0ELb1ELb1ELb0EEEvNS_9FwdParamsE,"aw",@nobits
	.sectionflags	@""
	.align	16
	.zero		1024


//--------------------- .nv.shared._ZN10layer_norm13ln_fwd_kernelINS_13Kernel_traitsI13__nv_bfloat16S2_fS2_fjLj7168ELj1ELj1ELj4ELj16ENS_18Kernel_traits_baseILj7168ES2_S2_fS2_fjLj128EEEEELb0ELb1ELb1ELb1EEEvNS_9FwdParamsE --------------------------
	.section	.nv.shared._ZN10layer_norm13ln_fwd_kernelINS_13Kernel_traitsI13__nv_bfloat16S2_fS2_fjLj7168ELj1ELj1ELj4ELj16ENS_18Kernel_traits_baseILj7168ES2_S2_fS2_fjLj128EEEEELb0ELb1ELb1ELb1EEEvNS_9FwdParamsE,"aw",@nobits
	.sectionflags	@""
	.align	16
	.zero		1024


//--------------------- .nv.shared._ZN10layer_norm13ln_fwd_kernelINS_13Kernel_traitsI13__nv_bfloat16S2_fS2_fjLj7168ELj1ELj1ELj4ELj16ENS_18Kernel_traits_baseILj7168ES2_S2_fS2_fjLj128EEEEELb1ELb0ELb0ELb0EEEvNS_9FwdParamsE --------------------------
	.section	.nv.shared._ZN10layer_norm13ln_fwd_kernelINS_13Kernel_traitsI13__nv_bfloat16S2_fS2_fjLj7168ELj1ELj1ELj4ELj16ENS_18Kernel_traits_baseILj7168ES2_S2_fS2_fjLj128EEEEELb1ELb0ELb0ELb0EEEvNS_9FwdParamsE,"aw",@nobits
	.sectionflags	@""
	.align	16
	.zero		1024


//--------------------- .nv.shared._ZN10layer_norm13ln_fwd_kernelINS_13Kernel_traitsI13__nv_bfloat16S2_fS2_fjLj7168ELj1ELj1ELj4ELj16ENS_18Kernel_traits_baseILj7168ES2_S2_fS2_fjLj128EEEEELb1ELb0ELb0ELb1EEEvNS_9FwdParamsE --------------------------
	.section	.nv.shared._ZN10layer_norm13ln_fwd_kernelINS_13Kernel_traitsI13__nv_bfloat16S2_fS2_fjLj7168ELj1ELj1ELj4ELj16ENS_18Kernel_traits_baseILj7168ES2_S2_fS2_fjLj128EEEEELb1ELb0ELb0ELb1EEEvNS_9FwdParamsE,"aw",@nobits
	.sectionflags	@""
	.align	16
	.zero		1024


//--------------------- .nv.shared._ZN10layer_norm13ln_fwd_kernelINS_13Kernel_traitsI13__nv_bfloat16S2_fS2_fjLj7168ELj1ELj1ELj4ELj16ENS_18Kernel_traits_baseILj7168ES2_S2_fS2_fjLj128EEEEELb1ELb0ELb1ELb0EEEvNS_9FwdParamsE --------------------------
	.section	.nv.shared._ZN10layer_norm13ln_fwd_kernelINS_13Kernel_traitsI13__nv_bfloat16S2_fS2_fjLj7168ELj1ELj1ELj4ELj16ENS_18Kernel_traits_baseILj7168ES2_S2_fS2_fjLj128EEEEELb1ELb0ELb1ELb0EEEvNS_9FwdParamsE,"aw",@nobits
	.sectionflags	@""
	.align	16
	.zero		1024


//--------------------- .nv.shared._ZN10layer_norm13ln_fwd_kernelINS_13Kernel_traitsI13__nv_bfloat16S2_fS2_fjLj7168ELj1ELj1ELj4ELj16ENS_18Kernel_traits_baseILj7168ES2_S2_fS2_fjLj128EEEEELb1ELb0ELb1ELb1EEEvNS_9FwdParamsE --------------------------
	.section	.nv.shared._ZN10layer_norm13ln_fwd_kernelINS_13Kernel_traitsI13__nv_bfloat16S2_fS2_fjLj7168ELj1ELj1ELj4ELj16ENS_18Kernel_traits_baseILj7168ES2_S2_fS2_fjLj128EEEEELb1ELb0ELb1ELb1EEEvNS_9FwdParamsE,"aw",@nobits
	.sectionflags	@""
	.align	16
	.zero		1024


//--------------------- .nv.shared._ZN10layer_norm13ln_fwd_kernelINS_13Kernel_traitsI13__nv_bfloat16S2_fS2_fjLj7168ELj1ELj1ELj4ELj16ENS_18Kernel_traits_baseILj7168ES2_S2_fS2_fjLj128EEEEELb1ELb1ELb0ELb0EEEvNS_9FwdParamsE --------------------------
	.section	.nv.shared._ZN10layer_norm13ln_fwd_kernelINS_13Kernel_traitsI13__nv_bfloat16S2_fS2_fjLj7168ELj1ELj1ELj4ELj16ENS_18Kernel_traits_baseILj7168ES2_S2_fS2_fjLj128EEEEELb1ELb1ELb0ELb0EEEvNS_9FwdParamsE,"aw",@nobits
	.sectionflags	@""
	.align	16
	.zero		1024


//--------------------- .nv.shared._ZN10layer_norm13ln_fwd_kernelINS_13Kernel_traitsI13__nv_bfloat16S2_fS2_fjLj7168ELj1ELj1ELj4ELj16ENS_18Kernel_traits_baseILj7168ES2_S2_fS2_fjLj128EEEEELb1ELb1ELb0ELb1EEEvNS_9FwdParamsE --------------------------
	.section	.nv.shared._ZN10layer_norm13ln_fwd_kernelINS_13Kernel_traitsI13__nv_bfloat16S2_fS2_fjLj7168ELj1ELj1ELj4ELj16ENS_18Kernel_traits_baseILj7168ES2_S2_fS2_fjLj128EEEEELb1ELb1ELb0ELb1EEEvNS_9FwdParamsE,"aw",@nobits
	.sectionflags	@""
	.align	16
	.zero		1024


//--------------------- .nv.shared._ZN10layer_norm13ln_fwd_kernelINS_13Kernel_traitsI13__nv_bfloat16S2_fS2_fjLj7168ELj1ELj1ELj4ELj16ENS_18Kernel_traits_baseILj7168ES2_S2_fS2_fjLj128EEEEELb1ELb1ELb1ELb0EEEvNS_9FwdParamsE --------------------------
	.section	.nv.shared._ZN10layer_norm13ln_fwd_kernelINS_13Kernel_traitsI13__nv_bfloat16S2_fS2_fjLj7168ELj1ELj1ELj4ELj16ENS_18Kernel_traits_baseILj7168ES2_S2_fS2_fjLj128EEEEELb1ELb1ELb1ELb0EEEvNS_9FwdParamsE,"aw",@nobits
	.sectionflags	@""
	.align	16
	.zero		1024


//--------------------- .nv.shared._ZN10layer_norm13ln_fwd_kernelINS_13Kernel_traitsI13__nv_bfloat16S2_fS2_fjLj7168ELj1ELj1ELj4ELj16ENS_18Kernel_traits_baseILj7168ES2_S2_fS2_fjLj128EEEEELb1ELb1ELb1ELb1EEEvNS_9FwdParamsE --------------------------
	.section	.nv.shared._ZN10layer_norm13ln_fwd_kernelINS_13Kernel_traitsI13__nv_bfloat16S2_fS2_fjLj7168ELj1ELj1ELj4ELj16ENS_18Kernel_traits_baseILj7168ES2_S2_fS2_fjLj128EEEEELb1ELb1ELb1ELb1EEEvNS_9FwdParamsE,"aw",@nobits
	.sectionflags	@""
	.align	16
	.zero		1024


//--------------------- .nv.shared._ZN10layer_norm13ln_fwd_kernelINS_13Kernel_traitsIf13__nv_bfloat16fS2_fjLj7168ELj1ELj1ELj4ELj16ENS_18Kernel_traits_baseILj7168EfS2_fS2_fjLj128EEEEELb0ELb0ELb0ELb0EEEvNS_9FwdParamsE --------------------------
	.section	.nv.shared._ZN10layer_norm13ln_fwd_kernelINS_13Kernel_traitsIf13__nv_bfloat16fS2_fjLj7168ELj1ELj1ELj4ELj16ENS_18Kernel_traits_baseILj7168EfS2_fS2_fjLj128EEEEELb0ELb0ELb0ELb0EEEvNS_9FwdParamsE,"aw",@nobits
	.sectionflags	@""
	.align	16
	.zero		1024


//--------------------- .nv.shared._ZN10layer_norm13ln_fwd_kernelINS_13Kernel_traitsIf13__nv_bfloat16fS2_fjLj7168ELj1ELj1ELj4ELj16ENS_18Kernel_traits_baseILj7168EfS2_fS2_fjLj128EEEEELb0ELb0ELb0ELb1EEEvNS_9FwdParamsE --------------------------
	.section	.nv.shared._ZN10layer_norm13ln_fwd_kernelINS_13Kernel_traitsIf13__nv_bfloat16fS2_fjLj7168ELj1ELj1ELj4ELj16ENS_18Kernel_traits_baseILj7168EfS2_fS2_fjLj128EEEEELb0ELb0ELb0ELb1EEEvNS_9FwdParamsE,"aw",@nobits
	.sectionflags	@""
	.align	16
	.zero		1024


//--------------------- .nv.shared._ZN10layer_norm13ln_fwd_kernelINS_13Kernel_traitsIf13__nv_bfloat16fS2_fjLj7168ELj1ELj1ELj4ELj16ENS_18Kernel_traits_baseILj7168EfS2_fS2_fjLj128EEEEELb0ELb0ELb1ELb0EEEvNS_9FwdParamsE --------------------------
	.section	.nv.shared._ZN10layer_norm13ln_fwd_kernelINS_13Kernel_traitsIf13__nv_bfloat16fS2_fjLj7168ELj1ELj1ELj4ELj16ENS_18Kernel_traits_baseILj7168EfS2_fS2_fjLj128EEEEELb0ELb0ELb1ELb0EEEvNS_9FwdParamsE,"aw",@nobits
	.sectionflags	@""
	.align	16
	.zero		1024


//--------------------- .nv.shared._ZN10layer_norm13ln_fwd_kernelINS_13Kernel_traitsIf13__nv_bfloat16fS2_fjLj7168ELj1ELj1ELj4ELj16ENS_18Kernel_traits_baseILj7168EfS2_fS2_fjLj128EEEEELb0ELb0ELb1ELb1EEEvNS_9FwdParamsE --------------------------
	.section	.nv.shared._ZN10layer_norm13ln_fwd_kernelINS_13Kernel_traitsIf13__nv_bfloat16fS2_fjLj7168ELj1ELj1ELj4ELj16ENS_18Kernel_traits_baseILj7168EfS2_fS2_fjLj128EEEEELb0ELb0ELb1ELb1EEEvNS_9FwdParamsE,"aw",@nobits
	.sectionflags	@""
	.align	16
	.zero		1024


//--------------------- .nv.shared._ZN10layer_norm13ln_fwd_kernelINS_13Kernel_traitsIf13__nv_bfloat16fS2_fjLj7168ELj1ELj1ELj4ELj16ENS_18Kernel_traits_baseILj7168EfS2_fS2_fjLj128EEEEELb0ELb1ELb0ELb0EEEvNS_9FwdParamsE --------------------------
	.section	.nv.shared._ZN10layer_norm13ln_fwd_kernelINS_13Kernel_traitsIf13__nv_bfloat16fS2_fjLj7168ELj1ELj1ELj4ELj16ENS_18Kernel_traits_baseILj7168EfS2_fS2_fjLj128EEEEELb0ELb1ELb0ELb0EEEvNS_9FwdParamsE,"aw",@nobits
	.sectionflags	@""
	.align	16
	.zero		1024


//--------------------- .nv.shared._ZN10layer_norm13ln_fwd_kernelINS_13Kernel_traitsIf13__nv_bfloat16fS2_fjLj7168ELj1ELj1ELj4ELj16ENS_18Kernel_traits_baseILj7168EfS2_fS2_fjLj128EEEEELb0ELb1ELb0ELb1EEEvNS_9FwdParamsE --------------------------
	.section	.nv.shared._ZN10layer_norm13ln_fwd_kernelINS_13Kernel_traitsIf13__nv_bfloat16fS2_fjLj7168ELj1ELj1ELj4ELj16ENS_18Kernel_traits_baseILj7168EfS2_fS2_fjLj128EEEEELb0ELb1ELb0ELb1EEEvNS_9FwdParamsE,"aw",@nobits
	.sectionflags	@""
	.align	16
	.zero		1024


//--------------------- .nv.shared._ZN10layer_norm13ln_fwd_kernelINS_13Kernel_traitsIf13__nv_bfloat16fS2_fjLj7168ELj1ELj1ELj4ELj16ENS_18Kernel_traits_baseILj7168EfS2_fS2_fjLj128EEEEELb0ELb1ELb1ELb0EEEvNS_9FwdParamsE --------------------------
	.section	.nv.shared._ZN10layer_norm13ln_fwd_kernelINS_13Kernel_traitsIf13__nv_bfloat16fS2_fjLj7168ELj1ELj1ELj4ELj16ENS_18Kernel_traits_baseILj7168EfS2_fS2_fjLj128EEEEELb0ELb1ELb1ELb0EEEvNS_9FwdParamsE,"aw",@nobits
	.sectionflags	@""
	.align	16
	.zero		1024


//--------------------- .nv.shared._ZN10layer_norm13ln_fwd_kernelINS_13Kernel_traitsIf13__nv_bfloat16fS2_fjLj7168ELj1ELj1ELj4ELj16ENS_18Kernel_traits_baseILj7168EfS2_fS2_fjLj128EEEEELb0ELb1ELb1ELb1EEEvNS_9FwdParamsE --------------------------
	.section	.nv.shared._ZN10layer_norm13ln_fwd_kernelINS_13Kernel_traitsIf13__nv_bfloat16fS2_fjLj7168ELj1ELj1ELj4ELj16ENS_18Kernel_traits_baseILj7168EfS2_fS2_fjLj128EEEEELb0ELb1ELb1ELb1EEEvNS_9FwdParamsE,"aw",@nobits
	.sectionflags	@""
	.align	16
	.zero		1024


//--------------------- .nv.shared._ZN10layer_norm13ln_fwd_kernelINS_13Kernel_traitsIf13__nv_bfloat16fS2_fjLj7168ELj1ELj1ELj4ELj16ENS_18Kernel_traits_baseILj7168EfS2_fS2_fjLj128EEEEELb1ELb0ELb0ELb0EEEvNS_9FwdParamsE --------------------------
	.section	.nv.shared._ZN10layer_norm13ln_fwd_kernelINS_13Kernel_traitsIf13__nv_bfloat16fS2_fjLj7168ELj1ELj1ELj4ELj16ENS_18Kernel_traits_baseILj7168EfS2_fS2_fjLj128EEEEELb1ELb0ELb0ELb0EEEvNS_9FwdParamsE,"aw",@nobits
	.sectionflags	@""
	.align	16
	.zero		1024


//--------------------- .nv.shared._ZN10layer_norm13ln_fwd_kernelINS_13Kernel_traitsIf13__nv_bfloat16fS2_fjLj7168ELj1ELj1ELj4ELj16ENS_18Kernel_traits_baseILj7168EfS2_fS2_fjLj128EEEEELb1ELb0ELb0ELb1EEEvNS_9FwdParamsE --------------------------
	.section	.nv.shared._ZN10layer_norm13ln_fwd_kernelINS_13Kernel_traitsIf13__nv_bfloat16fS2_fjLj7168ELj1ELj1ELj4ELj16ENS_18Kernel_traits_baseILj7168EfS2_fS2_fjLj128EEEEELb1ELb0ELb0ELb1EEEvNS_9FwdParamsE,"aw",@nobits
	.sectionflags	@""
	.align	16
	.zero		1024


//--------------------- .nv.shared._ZN10layer_norm13ln_fwd_kernelINS_13Kernel_traitsIf13__nv_bfloat16fS2_fjLj7168ELj1ELj1ELj4ELj16ENS_18Kernel_traits_baseILj7168EfS2_fS2_fjLj128EEEEELb1ELb0ELb1ELb0EEEvNS_9FwdParamsE --------------------------
	.section	.nv.shared._ZN10layer_norm13ln_fwd_kernelINS_13Kernel_traitsIf13__nv_bfloat16fS2_fjLj7168ELj1ELj1ELj4ELj16ENS_18Kernel_traits_baseILj7168EfS2_fS2_fjLj128EEEEELb1ELb0ELb1ELb0EEEvNS_9FwdParamsE,"aw",@nobits
	.sectionflags	@""
	.align	16
	.zero		1024


//--------------------- .nv.shared._ZN10layer_norm13ln_fwd_kernelINS_13Kernel_traitsIf13__nv_bfloat16fS2_fjLj7168ELj1ELj1ELj4ELj16ENS_18Kernel_traits_baseILj7168EfS2_fS2_fjLj128EEEEELb1ELb0ELb1ELb1EEEvNS_9FwdParamsE --------------------------
	.section	.nv.shared._ZN10layer_norm13ln_fwd_kernelINS_13Kernel_traitsIf13__nv_bfloat16fS2_fjLj7168ELj1ELj1ELj4ELj16ENS_18Kernel_traits_baseILj7168EfS2_fS2_fjLj128EEEEELb1ELb0ELb1ELb1EEEvNS_9FwdParamsE,"aw",@nobits
	.sectionflags	@""
	.align	16
	.zero		1024


//--------------------- .nv.shared._ZN10layer_norm13ln_fwd_kernelINS_13Kernel_traitsIf13__nv_bfloat16fS2_fjLj7168ELj1ELj1ELj4ELj16ENS_18Kernel_traits_baseILj7168EfS2_fS2_fjLj128EEEEELb1ELb1ELb0ELb0EEEvNS_9FwdParamsE --------------------------
	.section	.nv.shared._ZN10layer_norm13ln_fwd_kernelINS_13Kernel_traitsIf13__nv_bfloat16fS2_fjLj7168ELj1ELj1ELj4ELj16ENS_18Kernel_traits_baseILj7168EfS2_fS2_fjLj128EEEEELb1ELb1ELb0ELb0EEEvNS_9FwdParamsE,"aw",@nobits
	.sectionflags	@""
	.align	16
	.zero		1024


//--------------------- .nv.shared._ZN10layer_norm13ln_fwd_kernelINS_13Kernel_traitsIf13__nv_bfloat16fS2_fjLj7168ELj1ELj1ELj4ELj16ENS_18Kernel_traits_baseILj7168EfS2_fS2_fjLj128EEEEELb1ELb1ELb0ELb1EEEvNS_9FwdParamsE --------------------------
	.section	.nv.shared._ZN10layer_norm13ln_fwd_kernelINS_13Kernel_traitsIf13__nv_bfloat16fS2_fjLj7168ELj1ELj1ELj4ELj16ENS_18Kernel_traits_baseILj7168EfS2_fS2_fjLj128EEEEELb1ELb1ELb0ELb1EEEvNS_9FwdParamsE,"aw",@nobits
	.sectionflags	@""
	.align	16
	.zero		1024


//--------------------- .nv.shared._ZN10layer_norm13ln_fwd_kernelINS_13Kernel_traitsIf13__nv_bfloat16fS2_fjLj7168ELj1ELj1ELj4ELj16ENS_18Kernel_traits_baseILj7168EfS2_fS2_fjLj128EEEEELb1ELb1ELb1ELb0EEEvNS_9FwdParamsE --------------------------
	.section	.nv.shared._ZN10layer_norm13ln_fwd_kernelINS_13Kernel_traitsIf13__nv_bfloat16fS2_fjLj7168ELj1ELj1ELj4ELj16ENS_18Kernel_traits_baseILj7168EfS2_fS2_fjLj128EEEEELb1ELb1ELb1ELb0EEEvNS_9FwdParamsE,"aw",@nobits
	.sectionflags	@""
	.align	16
	.zero		1024


//--------------------- .nv.shared._ZN10layer_norm13ln_fwd_kernelINS_13Kernel_traitsIf13__nv_bfloat16fS2_fjLj7168ELj1ELj1ELj4ELj16ENS_18Kernel_traits_baseILj7168EfS2_fS2_fjLj128EEEEELb1ELb1ELb1ELb1EEEvNS_9FwdParamsE --------------------------
	.section	.nv.shared._ZN10layer_norm13ln_fwd_kernelINS_13Kernel_traitsIf13__nv_bfloat16fS2_fjLj7168ELj1ELj1ELj4ELj16ENS_18Kernel_traits_baseILj7168EfS2_fS2_fjLj128EEEEELb1ELb1ELb1ELb1EEEvNS_9FwdParamsE,"aw",@nobits
	.sectionflags	@""
	.align	16
	.zero		1024


//--------------------- .nv.shared._ZN10layer_norm13ln_fwd_kernelINS_13Kernel_traitsIf6__halfS2_S2_fjLj7168ELj1ELj1ELj4ELj16ENS_18Kernel_traits_baseILj7168EfS2_S2_S2_fjLj128EEEEELb0ELb0ELb0ELb0EEEvNS_9FwdParamsE --------------------------
	.section	.nv.shared._ZN10layer_norm13ln_fwd_kernelINS_13Kernel_traitsIf6__halfS2_S2_fjLj7168ELj1ELj1ELj4ELj16ENS_18Kernel_traits_baseILj7168EfS2_S2_S2_fjLj128EEEEELb0ELb0ELb0ELb0EEEvNS_9FwdParamsE,"aw",@nobits
	.sectionflags	@""
	.align	16
	.zero		1024


//--------------------- .nv.shared._ZN10layer_norm13ln_fwd_kernelINS_13Kernel_traitsIf6__halfS2_S2_fjLj7168ELj1ELj1ELj4ELj16ENS_18Kernel_traits_baseILj7168EfS2_S2_S2_fjLj128EEEEELb0ELb0ELb0ELb1EEEvNS_9FwdParamsE --------------------------
	.section	.nv.shared._ZN10layer_norm13ln_fwd_kernelINS_13Kernel_traitsIf6__halfS2_S2_fjLj7168ELj1ELj1ELj4ELj16ENS_18Kernel_traits_baseILj7168EfS2_S2_S2_fjLj128EEEEELb0ELb0ELb0ELb1EEEvNS_9FwdParamsE,"aw",@nobits
	.sectionflags	@""
	.align	16
	.zero		1024


//--------------------- .nv.shared._ZN10layer_norm13ln_fwd_kernelINS_13Kernel_traitsIf6__halfS2_S2_fjLj7168ELj1ELj1ELj4ELj16ENS_18Kernel_traits_baseILj7168EfS2_S2_S2_fjLj128EEEEELb0ELb0ELb1ELb0EEEvNS_9FwdParamsE --------------------------
	.section	.nv.shared._ZN10layer_norm13ln_fwd_kernelINS_13Kernel_traitsIf6__halfS2_S2_fjLj7168ELj1ELj1ELj4ELj16ENS_18Kernel_traits_baseILj7168EfS2_S2_S2_fjLj128EEEEELb0ELb0ELb1ELb0EEEvNS_9FwdParamsE,"aw",@nobits
	.sectionflags	@""
	.align	16
	.zero		1024


//--------------------- .nv.shared._ZN10layer_norm13ln_fwd_kernelINS_13Kernel_traitsIf6__halfS2_S2_fjLj7168ELj1ELj1ELj4ELj16ENS_18Kernel_traits_baseILj7168EfS2_S2_S2_fjLj128EEEEELb0ELb0ELb1ELb1EEEvNS_9FwdParamsE --------------------------
	.section	.nv.shared._ZN10layer_norm13ln_fwd_kernelINS_13Kernel_traitsIf6__halfS2_S2_fjLj7168ELj1ELj1ELj4ELj16ENS_18Kernel_traits_baseILj7168EfS2_S2_S2_fjLj128EEEEELb0ELb0ELb1ELb1EEEvNS_9FwdParamsE,"aw",@nobits
	.sectionflags	@""
	.align	16
	.zero		1024


//--------------------- .nv.shared._ZN10layer_norm13ln_fwd_kernelINS_13Kernel_traitsIf6__halfS2_S2_fjLj7168ELj1ELj1ELj4ELj16ENS_18Kernel_traits_baseILj7168EfS2_S2_S2_fjLj128EEEEELb0ELb1ELb0ELb0EEEvNS_9FwdParamsE --------------------------
	.section	.nv.shared._ZN10layer_norm13ln_fwd_kernelINS_13Kernel_traitsIf6__halfS2_S2_fjLj7168ELj1ELj1ELj4ELj16ENS_18Kernel_traits_baseILj7168EfS2_S2_S2_fjLj128EEEEELb0ELb1ELb0ELb0EEEvNS_9FwdParamsE,"aw",@nobits
	.sectionflags	@""
	.align	16
	.zero		1024


//--------------------- .nv.shared._ZN10layer_norm13ln_fwd_kernelINS_13Kernel_traitsIf6__halfS2_S2_fjLj7168ELj1ELj1ELj4ELj16ENS_18Kernel_traits_baseILj7168EfS2_S2_S2_fjLj128EEEEELb0ELb1ELb0ELb1EEEvNS_9FwdParamsE --------------------------
	.section	.nv.shared._ZN10layer_norm13ln_fwd_kernelINS_13Kernel_traitsIf6__halfS2_S2_fjLj7168ELj1ELj1ELj4ELj16ENS_18Kernel_traits_baseILj7168EfS2_S2_S2_fjLj128EEEEELb0ELb1ELb0ELb1EEEvNS_9FwdParamsE,"aw",@nobits
	.sectionflags	@""
	.align	16
	.zero		1024


//--------------------- .nv.shared._ZN10layer_norm13ln_fwd_kernelINS_13Kernel_traitsIf6__halfS2_S2_fjLj7168ELj1ELj1ELj4ELj16ENS_18Kernel_traits_baseILj7168EfS2_S2_S2_fjLj128EEEEELb0ELb1ELb1ELb0EEEvNS_9FwdParamsE --------------------------
	.section	.nv.shared._ZN10layer_norm13ln_fwd_kernelINS_13Kernel_traitsIf6__halfS2_S2_fjLj7168ELj1ELj1ELj4ELj16ENS_18Kernel_traits_baseILj7168EfS2_S2_S2_fjLj128EEEEELb0ELb1ELb1ELb0EEEvNS_9FwdParamsE,"aw",@nobits
	.sectionflags	@""
	.align	16
	.zero		1024


//--------------------- .nv.shared._ZN10layer_norm13ln_fwd_kernelINS_13Kernel_traitsIf6__halfS2_S2_fjLj7168ELj1ELj1ELj4ELj16ENS_18Kernel_traits_baseILj7168EfS2_S2_S2_fjLj128EEEEELb0ELb1ELb1ELb1EEEvNS_9FwdParamsE --------------------------
	.section	.nv.shared._ZN10layer_norm13ln_fwd_kernelINS_13Kernel_traitsIf6__halfS2_S2_fjLj7168ELj1ELj1ELj4ELj16ENS_18Kernel_traits_baseILj7168EfS2_S2_S2_fjLj128EEEEELb0ELb1ELb1ELb1EEEvNS_9FwdParamsE,"aw",@nobits
	.sectionflags	@""
	.align	16
	.zero		1024


//--------------------- .nv.shared._ZN10layer_norm13ln_fwd_kernelINS_13Kernel_traitsIf6__halfS2_S2_fjLj7168ELj1ELj1ELj4ELj16ENS_18Kernel_traits_baseILj7168EfS2_S2_S2_fjLj128EEEEELb1ELb0ELb0ELb0EEEvNS_9FwdParamsE --------------------------
	.section	.nv.shared._ZN10layer_norm13ln_fwd_kernelINS_13Kernel_traitsIf6__halfS2_S2_fjLj7168ELj1ELj1ELj4ELj16ENS_18Kernel_traits_baseILj7168EfS2_S2_S2_fjLj128EEEEELb1ELb0ELb0ELb0EEEvNS_9FwdParamsE,"aw",@nobits
	.sectionflags	@""
	.align	16
	.zero		1024


//--------------------- .nv.shared._ZN10layer_norm13ln_fwd_kernelINS_13Kernel_traitsIf6__halfS2_S2_fjLj7168ELj1ELj1ELj4ELj16ENS_18Kernel_traits_baseILj7168EfS2_S2_S2_fjLj128EEEEELb1ELb0ELb0ELb1EEEvNS_9FwdParamsE --------------------------
	.section	.nv.shared._ZN10layer_norm13ln_fwd_kernelINS_13Kernel_traitsIf6__halfS2_S2_fjLj7168ELj1ELj1ELj4ELj16ENS_18Kernel_traits_baseILj7168EfS2_S2_S2_fjLj128EEEEELb1ELb0ELb0ELb1EEEvNS_9FwdParamsE,"aw",@nobits
	.sectionflags	@""
	.align	16
	.zero		1024


//--------------------- .nv.shared._ZN10layer_norm13ln_fwd_kernelINS_13Kernel_traitsIf6__halfS2_S2_fjLj7168ELj1ELj1ELj4ELj16ENS_18Kernel_traits_baseILj7168EfS2_S2_S2_fjLj128EEEEELb1ELb0ELb1ELb0EEEvNS_9FwdParamsE --------------------------
	.section	.nv.shared._ZN10layer_norm13ln_fwd_kernelINS_13Kernel_traitsIf6__halfS2_S2_fjLj7168ELj1ELj1ELj4ELj16ENS_18Kernel_traits_baseILj7168EfS2_S2_S2_fjLj128EEEEELb1ELb0ELb1ELb0EEEvNS_9FwdParamsE,"aw",@nobits
	.sectionflags	@""
	.align	16
	.zero		1024


//--------------------- .nv.shared._ZN10layer_norm13ln_fwd_kernelINS_13Kernel_traitsIf6__halfS2_S2_fjLj7168ELj1ELj1ELj4ELj16ENS_18Kernel_traits_baseILj7168EfS2_S2_S2_fjLj128EEEEELb1ELb0ELb1ELb1EEEvNS_9FwdParamsE --------------------------
	.section	.nv.shared._ZN10layer_norm13ln_fwd_kernelINS_13Kernel_traitsIf6__halfS2_S2_fjLj7168ELj1ELj1ELj4ELj16ENS_18Kernel_traits_baseILj7168EfS2_S2_S2_fjLj128EEEEELb1ELb0ELb1ELb1EEEvNS_9FwdParamsE,"aw",@nobits
	.sectionflags	@""
	.align	16
	.zero		1024


//--------------------- .nv.shared._ZN10layer_norm13ln_fwd_kernelINS_13Kernel_traitsIf6__halfS2_S2_fjLj7168ELj1ELj1ELj4ELj16ENS_18Kernel_traits_baseILj7168EfS2_S2_S2_fjLj128EEEEELb1ELb1ELb0ELb0EEEvNS_9FwdParamsE --------------------------
	.section	.nv.shared._ZN10layer_norm13ln_fwd_kernelINS_13Kernel_traitsIf6__halfS2_S2_fjLj7168ELj1ELj1ELj4ELj16ENS_18Kernel_traits_baseILj7168EfS2_S2_S2_fjLj128EEEEELb1ELb1ELb0ELb0EEEvNS_9FwdParamsE,"aw",@nobits
	.sectionflags	@""
	.align	16
	.zero		1024


//--------------------- .nv.shared._ZN10layer_norm13ln_fwd_kernelINS_13Kernel_traitsIf6__halfS2_S2_fjLj7168ELj1ELj1ELj4ELj16ENS_18Kernel_traits_baseILj7168EfS2_S2_S2_fjLj128EEEEELb1ELb1ELb0ELb1EEEvNS_9FwdParamsE --------------------------
	.section	.nv.shared._ZN10layer_norm13ln_fwd_kernelINS_13Kernel_traitsIf6__halfS2_S2_fjLj7168ELj1ELj1ELj4ELj16ENS_18Kernel_traits_baseILj7168EfS2_S2_S2_fjLj128EEEEELb1ELb1ELb0ELb1EEEvNS_9FwdParamsE,"aw",@nobits
	.sectionflags	@""
	.align	16
	.zero		1024


//--------------------- .nv.shared._ZN10layer_norm13ln_fwd_kernelINS_13Kernel_traitsIf6__halfS2_S2_fjLj7168ELj1ELj1ELj4ELj16ENS_18Kernel_traits_baseILj7168EfS2_S2_S2_fjLj128EEEEELb1ELb1ELb1ELb0EEEvNS_9FwdParamsE --------------------------
	.section	.nv.shared._ZN10layer_norm13ln_fwd_kernelINS_13Kernel_traitsIf6__halfS2_S2_fjLj7168ELj1ELj1ELj4ELj16ENS_18Kernel_traits_baseILj7168EfS2_S2_S2_fjLj128EEEEELb1ELb1ELb1ELb0EEEvNS_9FwdParamsE,"aw",@nobits
	.sectionflags	@""
	.align	16
	.zero		1024


//--------------------- .nv.shared._ZN10layer_norm13ln_fwd_kernelINS_13Kernel_traitsIf6__halfS2_S2_fjLj7168ELj1ELj1ELj4ELj16ENS_18Kernel_traits_baseILj7168EfS2_S2_S2_fjLj128EEEEELb1ELb1ELb1ELb1EEEvNS_9FwdParamsE --------------------------
	.section	.nv.shared._ZN10layer_norm13ln_fwd_kernelINS_13Kernel_traitsIf6__halfS2_S2_fjLj7168ELj1ELj1ELj4ELj16ENS_18Kernel_traits_baseILj7168EfS2_S2_S2_fjLj128EEEEELb1ELb1ELb1ELb1EEEvNS_9FwdParamsE,"aw",@nobits
	.sectionflags	@""
	.align	16
	.zero		1024


//--------------------- .nv.shared._ZN10layer_norm13ln_fwd_kernelINS_13Kernel_traitsI6__halfS2_fS2_fjLj7168ELj1ELj1ELj4ELj16ENS_18Kernel_traits_baseILj7168ES2_S2_fS2_fjLj128EEEEELb0ELb0ELb0ELb0EEEvNS_9FwdParamsE --------------------------
	.section	.nv.shared._ZN10layer_norm13ln_fwd_kernelINS_13Kernel_traitsI6__halfS2_fS2_fjLj7168ELj1ELj1ELj4ELj16ENS_18Kernel_traits_baseILj7168ES2_S2_fS2_fjLj128EEEEELb0ELb0ELb0ELb0EEEvNS_9FwdParamsE,"aw",@nobits
	.sectionflags	@""
	.align	16
	.zero		1024


//--------------------- .nv.shared._ZN10layer_norm13ln_fwd_kernelINS_13Kernel_traitsI6__halfS2_fS2_fjLj7168ELj1ELj1ELj4ELj16ENS_18Kernel_traits_baseILj7168ES2_S2_fS2_fjLj128EEEEELb0ELb0ELb0ELb1EEEvNS_9FwdParamsE --------------------------
	.section	.nv.shared._ZN10layer_norm13ln_fwd_kernelINS_13Kernel_traitsI6__halfS2_fS2_fjLj7168ELj1ELj1ELj4ELj16ENS_18Kernel_traits_baseILj7168ES2_S2_fS2_fjLj128EEEEELb0ELb0ELb0ELb1EEEvNS_9FwdParamsE,"aw",@nobits
	.sectionflags	@""
	.align	16
	.zero		1024


//--------------------- .nv.shared._ZN10layer_norm13ln_fwd_kernelINS_13Kernel_traitsI6__halfS2_fS2_fjLj7168ELj1ELj1ELj4ELj16ENS_18Kernel_traits_baseILj7168ES2_S2_fS2_fjLj128EEEEELb0ELb0ELb1ELb0EEEvNS_9FwdParamsE --------------------------
	.section	.nv.shared._ZN10layer_norm13ln_fwd_kernelINS_13Kernel_traitsI6__halfS2_fS2_fjLj7168ELj1ELj1ELj4ELj16ENS_18Kernel_traits_baseILj7168ES2_S2_fS2_fjLj128EEEEELb0ELb0ELb1ELb0EEEvNS_9FwdParamsE,"aw",@nobits
	.sectionflags	@""
	.align	16
	.zero		1024


//--------------------- .nv.shared._ZN10layer_norm13ln_fwd_kernelINS_13Kernel_traitsI6__halfS2_fS2_fjLj7168ELj1ELj1ELj4ELj16ENS_18Kernel_traits_baseILj7168ES2_S2_fS2_fjLj128EEEEELb0ELb0ELb1ELb1EEEvNS_9FwdParamsE --------------------------
	.section	.nv.shared._ZN10layer_norm13ln_fwd_kernelINS_13Kernel_traitsI6__halfS2_fS2_fjLj7168ELj1ELj1ELj4ELj16ENS_18Kernel_traits_baseILj7168ES2_S2_fS2_fjLj128EEEEELb0ELb0ELb1ELb1EEEvNS_9FwdParamsE,"aw",@nobits
	.sectionflags	@""
	.align	16
	.zero		1024


//--------------------- .nv.shared._ZN10layer_norm13ln_fwd_kernelINS_13Kernel_traitsI6__halfS2_fS2_fjLj7168ELj1ELj1ELj4ELj16ENS_18Kernel_traits_baseILj7168ES2_S2_fS2_fjLj128EEEEELb0ELb1ELb0ELb0EEEvNS_9FwdParamsE --------------------------
	.section	.nv.shared._ZN10layer_norm13ln_fwd_kernelINS_13Kernel_traitsI6__halfS2_fS2_fjLj7168ELj1ELj1ELj4ELj16ENS_18Kernel_traits_baseILj7168ES2_S2_fS2_fjLj128EEEEELb0ELb1ELb0ELb0EEEvNS_9FwdParamsE,"aw",@nobits
	.sectionflags	@""
	.align	16
	.zero		1024


//--------------------- .nv.shared._ZN10layer_norm13ln_fwd_kernelINS_13Kernel_traitsI6__halfS2_fS2_fjLj7168ELj1ELj1ELj4ELj16ENS_18Kernel_traits_baseILj7168ES2_S2_fS2_fjLj128EEEEELb0ELb1ELb0ELb1EEEvNS_9FwdParamsE --------------------------
	.section	.nv.shared._ZN10layer_norm13ln_fwd_kernelINS_13Kernel_traitsI6__halfS2_fS2_fjLj7168ELj1ELj1ELj4ELj16ENS_18Kernel_traits_baseILj7168ES2_S2_fS2_fjLj128EEEEELb0ELb1ELb0ELb1EEEvNS_9FwdParamsE,"aw",@nobits
	.sectionflags	@""
	.align	16
	.zero		1024


//--------------------- .nv.shared._ZN10layer_norm13ln_fwd_kernelINS_13Kernel_traitsI6__halfS2_fS2_fjLj7168ELj1ELj1ELj4ELj16ENS_18Kernel_traits_baseILj7168ES2_S2_fS2_fjLj128EEEEELb0ELb1ELb1ELb0EEEvNS_9FwdParamsE --------------------------
	.section	.nv.shared._ZN10layer_norm13ln_fwd_kernelINS_13Kernel_traitsI6__halfS2_fS2_fjLj7168ELj1ELj1ELj4ELj16ENS_18Kernel_traits_baseILj7168ES2_S2_fS2_fjLj128EEEEELb0ELb1ELb1ELb0EEEvNS_9FwdParamsE,"aw",@nobits
	.sectionflags	@""
	.align	16
	.zero		1024


//--------------------- .nv.shared._ZN10layer_norm13ln_fwd_kernelINS_13Kernel_traitsI6__halfS2_fS2_fjLj7168ELj1ELj1ELj4ELj16ENS_18Kernel_traits_baseILj7168ES2_S2_fS2_fjLj128EEEEELb0ELb1ELb1ELb1EEEvNS_9FwdParamsE --------------------------
	.section	.nv.shared._ZN10layer_norm13ln_fwd_kernelINS_13Kernel_traitsI6__halfS2_fS2_fjLj7168ELj1ELj1ELj4ELj16ENS_18Kernel_traits_baseILj7168ES2_S2_fS2_fjLj128EEEEELb0ELb1ELb1ELb1EEEvNS_9FwdParamsE,"aw",@nobits
	.sectionflags	@""
	.align	16
	.zero		1024


//--------------------- .nv.shared._ZN10layer_norm13ln_fwd_kernelINS_13Kernel_traitsI6__halfS2_fS2_fjLj7168ELj1ELj1ELj4ELj16ENS_18Kernel_traits_baseILj7168ES2_S2_fS2_fjLj128EEEEELb1ELb0ELb0ELb0EEEvNS_9FwdParamsE --------------------------
	.section	.nv.shared._ZN10layer_norm13ln_fwd_kernelINS_13Kernel_traitsI6__halfS2_fS2_fjLj7168ELj1ELj1ELj4ELj16ENS_18Kernel_traits_baseILj7168ES2_S2_fS2_fjLj128EEEEELb1ELb0ELb0ELb0EEEvNS_9FwdParamsE,"aw",@nobits
	.sectionflags	@""
	.align	16
	.zero		1024


//--------------------- .nv.shared._ZN10layer_norm13ln_fwd_kernelINS_13Kernel_traitsI6__halfS2_fS2_fjLj7168ELj1ELj1ELj4ELj16ENS_18Kernel_traits_baseILj7168ES2_S2_fS2_fjLj128EEEEELb1ELb0ELb0ELb1EEEvNS_9FwdParamsE --------------------------
	.section	.nv.shared._ZN10layer_norm13ln_fwd_kernelINS_13Kernel_traitsI6__halfS2_fS2_fjLj7168ELj1ELj1ELj4ELj16ENS_18Kernel_traits_baseILj7168ES2_S2_fS2_fjLj128EEEEELb1ELb0ELb0ELb1EEEvNS_9FwdParamsE,"aw",@nobits
	.sectionflags	@""
	.align	16
	.zero		1024


//--------------------- .nv.shared._ZN10layer_norm13ln_fwd_kernelINS_13Kernel_traitsI6__halfS2_fS2_fjLj7168ELj1ELj1ELj4ELj16ENS_18Kernel_traits_baseILj7168ES2_S2_fS2_fjLj128EEEEELb1ELb0ELb1ELb0EEEvNS_9FwdParamsE --------------------------
	.section	.nv.shared._ZN10layer_norm13ln_fwd_kernelINS_13Kernel_traitsI6__halfS2_fS2_fjLj7168ELj1ELj1ELj4ELj16ENS_18Kernel_traits_baseILj7168ES2_S2_fS2_fjLj128EEEEELb1ELb0ELb1ELb0EEEvNS_9FwdParamsE,"aw",@nobits
	.sectionflags	@""
	.align	16
	.zero		1024


//--------------------- .nv.shared._ZN10layer_norm13ln_fwd_kernelINS_13Kernel_traitsI6__halfS2_fS2_fjLj7168ELj1ELj1ELj4ELj16ENS_18Kernel_traits_baseILj7168ES2_S2_fS2_fjLj128EEEEELb1ELb0ELb1ELb1EEEvNS_9FwdParamsE --------------------------
	.section	.nv.shared._ZN10layer_norm13ln_fwd_kernelINS_13Kernel_traitsI6__halfS2_fS2_fjLj7168ELj1ELj1ELj4ELj16ENS_18Kernel_traits_baseILj7168ES2_S2_fS2_fjLj128EEEEELb1ELb0ELb1ELb1EEEvNS_9FwdParamsE,"aw",@nobits
	.sectionflags	@""
	.align	16
	.zero		1024


//--------------------- .nv.shared._ZN10layer_norm13ln_fwd_kernelINS_13Kernel_traitsI6__halfS2_fS2_fjLj7168ELj1ELj1ELj4ELj16ENS_18Kernel_traits_baseILj7168ES2_S2_fS2_fjLj128EEEEELb1ELb1ELb0ELb0EEEvNS_9FwdParamsE --------------------------
	.section	.nv.shared._ZN10layer_norm13ln_fwd_kernelINS_13Kernel_traitsI6__halfS2_fS2_fjLj7168ELj1ELj1ELj4ELj16ENS_18Kernel_traits_baseILj7168ES2_S2_fS2_fjLj128EEEEELb1ELb1ELb0ELb0EEEvNS_9FwdParamsE,"aw",@nobits
	.sectionflags	@""
	.align	16
	.zero		1024


//--------------------- .nv.shared._ZN10layer_norm13ln_fwd_kernelINS_13Kernel_traitsI6__halfS2_fS2_fjLj7168ELj1ELj1ELj4ELj16ENS_18Kernel_traits_baseILj7168ES2_S2_fS2_fjLj128EEEEELb1ELb1ELb0ELb1EEEvNS_9FwdParamsE --------------------------
	.section	.nv.shared._ZN10layer_norm13ln_fwd_kernelINS_13Kernel_traitsI6__halfS2_fS2_fjLj7168ELj1ELj1ELj4ELj16ENS_18Kernel_traits_baseILj7168ES2_S2_fS2_fjLj128EEEEELb1ELb1ELb0ELb1EEEvNS_9FwdParamsE,"aw",@nobits
	.sectionflags	@""
	.align	16
	.zero		1024


//--------------------- .nv.shared._ZN10layer_norm13ln_fwd_kernelINS_13Kernel_traitsI6__halfS2_fS2_fjLj7168ELj1ELj1ELj4ELj16ENS_18Kernel_traits_baseILj7168ES2_S2_fS2_fjLj128EEEEELb1ELb1ELb1ELb0EEEvNS_9FwdParamsE --------------------------
	.section	.nv.shared._ZN10layer_norm13ln_fwd_kernelINS_13Kernel_traitsI6__halfS2_fS2_fjLj7168ELj1ELj1ELj4ELj16ENS_18Kernel_traits_baseILj7168ES2_S2_fS2_fjLj128EEEEELb1ELb1ELb1ELb0EEEvNS_9FwdParamsE,"aw",@nobits
	.sectionflags	@""
	.align	16
	.zero		1024


//--------------------- .nv.shared._ZN10layer_norm13ln_fwd_kernelINS_13Kernel_traitsI6__halfS2_fS2_fjLj7168ELj1ELj1ELj4ELj16ENS_18Kernel_traits_baseILj7168ES2_S2_fS2_fjLj128EEEEELb1ELb1ELb1ELb1EEEvNS_9FwdParamsE --------------------------
	.section	.nv.shared._ZN10layer_norm13ln_fwd_kernelINS_13Kernel_traitsI6__halfS2_fS2_fjLj7168ELj1ELj1ELj4ELj16ENS_18Kernel_traits_baseILj7168ES2_S2_fS2_fjLj128EEEEELb1ELb1ELb1ELb1EEEvNS_9FwdParamsE,"aw",@nobits
	.sectionflags	@""
	.align	16
	.zero		1024


//--------------------- .nv.shared._ZN10layer_norm13ln_fwd_kernelINS_13Kernel_traitsIf6__halffS2_fjLj7168ELj1ELj1ELj4ELj16ENS_18Kernel_traits_baseILj7168EfS2_fS2_fjLj128EEEEELb0ELb0ELb0ELb0EEEvNS_9FwdParamsE --------------------------
	.section	.nv.shared._ZN10layer_norm13ln_fwd_kernelINS_13Kernel_traitsIf6__halffS2_fjLj7168ELj1ELj1ELj4ELj16ENS_18Kernel_traits_baseILj7168EfS2_fS2_fjLj128EEEEELb0ELb0ELb0ELb0EEEvNS_9FwdParamsE,"aw",@nobits
	.sectionflags	@""
	.align	16
	.zero		1024


//--------------------- .nv.shared._ZN10layer_norm13ln_fwd_kernelINS_13Kernel_traitsIf6__halffS2_fjLj7168ELj1ELj1ELj4ELj16ENS_18Kernel_traits_baseILj7168EfS2_fS2_fjLj128EEEEELb0ELb0ELb0ELb1EEEvNS_9FwdParamsE --------------------------
	.section	.nv.shared._ZN10layer_norm13ln_fwd_kernelINS_13Kernel_traitsIf6__halffS2_fjLj7168ELj1ELj1ELj4ELj16ENS_18Kernel_traits_baseILj7168EfS2_fS2_fjLj128EEEEELb0ELb0ELb0ELb1EEEvNS_9FwdParamsE,"aw",@nobits
	.sectionflags	@""
	.align	16
	.zero		1024


//--------------------- .nv.shared._ZN10layer_norm13ln_fwd_kernelINS_13Kernel_traitsIf6__halffS2_fjLj7168ELj1ELj1ELj4ELj16ENS_18Kernel_traits_baseILj7168EfS2_fS2_fjLj128EEEEELb0ELb0ELb1ELb0EEEvNS_9FwdParamsE --------------------------
	.section	.nv.shared._ZN10layer_norm13ln_fwd_kernelINS_13Kernel_traitsIf6__halffS2_fjLj7168ELj1ELj1ELj4ELj16ENS_18Kernel_traits_baseILj7168EfS2_fS2_fjLj128EEEEELb0ELb0ELb1ELb0EEEvNS_9FwdParamsE,"aw",@nobits
	.sectionflags	@""
	.align	16
	.zero		1024


//--------------------- .nv.shared._ZN10layer_norm13ln_fwd_kernelINS_13Kernel_traitsIf6__halffS2_fjLj7168ELj1ELj1ELj4ELj16ENS_18Kernel_traits_baseILj7168EfS2_fS2_fjLj128EEEEELb0ELb0ELb1ELb1EEEvNS_9FwdParamsE --------------------------
	.section	.nv.shared._ZN10layer_norm13ln_fwd_kernelINS_13Kernel_traitsIf6__halffS2_fjLj7168ELj1ELj1ELj4ELj16ENS_18Kernel_traits_baseILj7168EfS2_fS2_fjLj128EEEEELb0ELb0ELb1ELb1EEEvNS_9FwdParamsE,"aw",@nobits
	.sectionflags	@""
	.align	16
	.zero		1024


//--------------------- .nv.shared._ZN10layer_norm13ln_fwd_kernelINS_13Kernel_traitsIf6__halffS2_fjLj7168ELj1ELj1ELj4ELj16ENS_18Kernel_traits_baseILj7168EfS2_fS2_fjLj128EEEEELb0ELb1ELb0ELb0EEEvNS_9FwdParamsE --------------------------
	.section	.nv.shared._ZN10layer_norm13ln_fwd_kernelINS_13Kernel_traitsIf6__halffS2_fjLj7168ELj1ELj1ELj4ELj16ENS_18Kernel_traits_baseILj7168EfS2_fS2_fjLj128EEEEELb0ELb1ELb0ELb0EEEvNS_9FwdParamsE,"aw",@nobits
	.sectionflags	@""
	.align	16
	.zero		1024


//--------------------- .nv.shared._ZN10layer_norm13ln_fwd_kernelINS_13Kernel_traitsIf6__halffS2_fjLj7168ELj1ELj1ELj4ELj16ENS_18Kernel_traits_baseILj7168EfS2_fS2_fjLj128EEEEELb0ELb1ELb0ELb1EEEvNS_9FwdParamsE --------------------------
	.section	.nv.shared._ZN10layer_norm13ln_fwd_kernelINS_13Kernel_traitsIf6__halffS2_fjLj7168ELj1ELj1ELj4ELj16ENS_18Kernel_traits_baseILj7168EfS2_fS2_fjLj128EEEEELb0ELb1ELb0ELb1EEEvNS_9FwdParamsE,"aw",@nobits
	.sectionflags	@""
	.align	16
	.zero		1024


//--------------------- .nv.shared._ZN10layer_norm13ln_fwd_kernelINS_13Kernel_traitsIf6__halffS2_fjLj7168ELj1ELj1ELj4ELj16ENS_18Kernel_traits_baseILj7168EfS2_fS2_fjLj128EEEEELb0ELb1ELb1ELb0EEEvNS_9FwdParamsE --------------------------
	.section	.nv.shared._ZN10layer_norm13ln_fwd_kernelINS_13Kernel_traitsIf6__halffS2_fjLj7168ELj1ELj1ELj4ELj16ENS_18Kernel_traits_baseILj7168EfS2_fS2_fjLj128EEEEELb0ELb1ELb1ELb0EEEvNS_9FwdParamsE,"aw",@nobits
	.sectionflags	@""
	.align	16
	.zero		1024


//--------------------- .nv.shared._ZN10layer_norm13ln_fwd_kernelINS_13Kernel_traitsIf6__halffS2_fjLj7168ELj1ELj1ELj4ELj16ENS_18Kernel_traits_baseILj7168EfS2_fS2_fjLj128EEEEELb0ELb1ELb1ELb1EEEvNS_9FwdParamsE --------------------------
	.section	.nv.shared._ZN10layer_norm13ln_fwd_kernelINS_13Kernel_traitsIf6__halffS2_fjLj7168ELj1ELj1ELj4ELj16ENS_18Kernel_traits_baseILj7168EfS2_fS2_fjLj128EEEEELb0ELb1ELb1ELb1EEEvNS_9FwdParamsE,"aw",@nobits
	.sectionflags	@""
	.align	16
	.zero		1024


//--------------------- .nv.shared._ZN10layer_norm13ln_fwd_kernelINS_13Kernel_traitsIf6__halffS2_fjLj7168ELj1ELj1ELj4ELj16ENS_18Kernel_traits_baseILj7168EfS2_fS2_fjLj128EEEEELb1ELb0ELb0ELb0EEEvNS_9FwdParamsE --------------------------
	.section	.nv.shared._ZN10layer_norm13ln_fwd_kernelINS_13Kernel_traitsIf6__halffS2_fjLj7168ELj1ELj1ELj4ELj16ENS_18Kernel_traits_baseILj7168EfS2_fS2_fjLj128EEEEELb1ELb0ELb0ELb0EEEvNS_9FwdParamsE,"aw",@nobits
	.sectionflags	@""
	.align	16
	.zero		1024


//--------------------- .nv.shared._ZN10layer_norm13ln_fwd_kernelINS_13Kernel_traitsIf6__halffS2_fjLj7168ELj1ELj1ELj4ELj16ENS_18Kernel_traits_baseILj7168EfS2_fS2_fjLj128EEEEELb1ELb0ELb0ELb1EEEvNS_9FwdParamsE --------------------------
	.section	.nv.shared._ZN10layer_norm13ln_fwd_kernelINS_13Kernel_traitsIf6__halffS2_fjLj7168ELj1ELj1ELj4ELj16ENS_18Kernel_traits_baseILj7168EfS2_fS2_fjLj128EEEEELb1ELb0ELb0ELb1EEEvNS_9FwdParamsE,"aw",@nobits
	.sectionflags	@""
	.align	16
	.zero		1024


//--------------------- .nv.shared._ZN10layer_norm13ln_fwd_kernelINS_13Kernel_traitsIf6__halffS2_fjLj7168ELj1ELj1ELj4ELj16ENS_18Kernel_traits_baseILj7168EfS2_fS2_fjLj128EEEEELb1ELb0ELb1ELb0EEEvNS_9FwdParamsE --------------------------
	.section	.nv.shared._ZN10layer_norm13ln_fwd_kernelINS_13Kernel_traitsIf6__halffS2_fjLj7168ELj1ELj1ELj4ELj16ENS_18Kernel_traits_baseILj7168EfS2_fS2_fjLj128EEEEELb1ELb0ELb1ELb0EEEvNS_9FwdParamsE,"aw",@nobits
	.sectionflags	@""
	.align	16
	.zero		1024


//--------------------- .nv.shared._ZN10layer_norm13ln_fwd_kernelINS_13Kernel_traitsIf6__halffS2_fjLj7168ELj1ELj1ELj4ELj16ENS_18Kernel_traits_baseILj7168EfS2_fS2_fjLj128EEEEELb1ELb0ELb1ELb1EEEvNS_9FwdParamsE --------------------------
	.section	.nv.shared._ZN10layer_norm13ln_fwd_kernelINS_13Kernel_traitsIf6__halffS2_fjLj7168ELj1ELj1ELj4ELj16ENS_18Kernel_traits_baseILj7168EfS2_fS2_fjLj128EEEEELb1ELb0ELb1ELb1EEEvNS_9FwdParamsE,"aw",@nobits
	.sectionflags	@""
	.align	16
	.zero		1024


//--------------------- .nv.shared._ZN10layer_norm13ln_fwd_kernelINS_13Kernel_traitsIf6__halffS2_fjLj7168ELj1ELj1ELj4ELj16ENS_18Kernel_traits_baseILj7168EfS2_fS2_fjLj128EEEEELb1ELb1ELb0ELb0EEEvNS_9FwdParamsE --------------------------
	.section	.nv.shared._ZN10layer_norm13ln_fwd_kernelINS_13Kernel_traitsIf6__halffS2_fjLj7168ELj1ELj1ELj4ELj16ENS_18Kernel_traits_baseILj7168EfS2_fS2_fjLj128EEEEELb1ELb1ELb0ELb0EEEvNS_9FwdParamsE,"aw",@nobits
	.sectionflags	@""
	.align	16
	.zero		1024


//--------------------- .nv.shared._ZN10layer_norm13ln_fwd_kernelINS_13Kernel_traitsIf6__halffS2_fjLj7168ELj1ELj1ELj4ELj16ENS_18Kernel_traits_baseILj7168EfS2_fS2_fjLj128EEEEELb1ELb1ELb0ELb1EEEvNS_9FwdParamsE --------------------------
	.section	.nv.shared._ZN10layer_norm13ln_fwd_kernelINS_13Kernel_traitsIf6__halffS2_fjLj7168ELj1ELj1ELj4ELj16ENS_18Kernel_traits_baseILj7168EfS2_fS2_fjLj128EEEEELb1ELb1ELb0ELb1EEEvNS_9FwdParamsE,"aw",@nobits
	.sectionflags	@""
	.align	16
	.zero		1024


//--------------------- .nv.shared._ZN10layer_norm13ln_fwd_kernelINS_13Kernel_traitsIf6__halffS2_fjLj7168ELj1ELj1ELj4ELj16ENS_18Kernel_traits_baseILj7168EfS2_fS2_fjLj128EEEEELb1ELb1ELb1ELb0EEEvNS_9FwdParamsE --------------------------
	.section	.nv.shared._ZN10layer_norm13ln_fwd_kernelINS_13Kernel_traitsIf6__halffS2_fjLj7168ELj1ELj1ELj4ELj16ENS_18Kernel_traits_baseILj7168EfS2_fS2_fjLj128EEEEELb1ELb1ELb1ELb0EEEvNS_9FwdParamsE,"aw",@nobits
	.sectionflags	@""
	.align	16
	.zero		1024


//--------------------- .nv.shared._ZN10layer_norm13ln_fwd_kernelINS_13Kernel_traitsIf6__halffS2_fjLj7168ELj1ELj1ELj4ELj16ENS_18Kernel_traits_baseILj7168EfS2_fS2_fjLj128EEEEELb1ELb1ELb1ELb1EEEvNS_9FwdParamsE --------------------------
	.section	.nv.shared._ZN10layer_norm13ln_fwd_kernelINS_13Kernel_traitsIf6__halffS2_fjLj7168ELj1ELj1ELj4ELj16ENS_18Kernel_traits_baseILj7168EfS2_fS2_fjLj128EEEEELb1ELb1ELb1ELb1EEEvNS_9FwdParamsE,"aw",@nobits
	.sectionflags	@""
	.align	16
	.zero		1024


//--------------------- .nv.shared._ZN10layer_norm13ln_fwd_kernelINS_13Kernel_traitsI6__halfffffjLj7168ELj1ELj1ELj8ELj16ENS_18Kernel_traits_baseILj7168ES2_ffffjLj256EEEEELb0ELb0ELb0ELb0EEEvNS_9FwdParamsE --------------------------
	.section	.nv.shared._ZN10layer_norm13ln_fwd_kernelINS_13Kernel_traitsI6__halfffffjLj7168ELj1ELj1ELj8ELj16ENS_18Kernel_traits_baseILj7168ES2_ffffjLj256EEEEELb0ELb0ELb0ELb0EEEvNS_9FwdParamsE,"aw",@nobits
	.sectionflags	@""
	.align	16
	.zero		1024


//--------------------- .nv.shared._ZN10layer_norm13ln_fwd_kernelINS_13Kernel_traitsI6__halfffffjLj7168ELj1ELj1ELj8ELj16ENS_18Kernel_traits_baseILj7168ES2_ffffjLj256EEEEELb0ELb0ELb0ELb1EEEvNS_9FwdParamsE --------------------------
	.section	.nv.shared._ZN10layer_norm13ln_fwd_kernelINS_13Kernel_traitsI6__halfffffjLj7168ELj1ELj1ELj8ELj16ENS_18Kernel_traits_baseILj7168ES2_ffffjLj256EEEEELb0ELb0ELb0ELb1EEEvNS_9FwdParamsE,"aw",@nobits
	.sectionflags	@""
	.align	16
	.zero		1024


//--------------------- .nv.shared._ZN10layer_norm13ln_fwd_kernelINS_13Kernel_traitsI6__halfffffjLj7168ELj1ELj1ELj8ELj16ENS_18Kernel_traits_baseILj7168ES2_ffffjLj256EEEEELb0ELb0ELb1ELb0EEEvNS_9FwdParamsE --------------------------
	.section	.nv.shared._ZN10layer_norm13ln_fwd_kernelINS_13Kernel_traitsI6__halfffffjLj7168ELj1ELj1ELj8ELj16ENS_18Kernel_traits_baseILj7168ES2_ffffjLj256EEEEELb0ELb0ELb1ELb0EEEvNS_9FwdParamsE,"aw",@nobits
	.sectionflags	@""
	.align	16
	.zero		1024


//--------------------- .nv.shared._ZN10layer_norm13ln_fwd_kernelINS_13Kernel_traitsI6__halfffffjLj7168ELj1ELj1ELj8ELj16ENS_18Kernel_traits_baseILj7168ES2_ffffjLj256EEEEELb0ELb0ELb1ELb1EEEvNS_9FwdParamsE --------------------------
	.section	.nv.shared._ZN10layer_norm13ln_fwd_kernelINS_13Kernel_traitsI6__halfffffjLj7168ELj1ELj1ELj8ELj16ENS_18Kernel_traits_baseILj7168ES2_ffffjLj256EEEEELb0ELb0ELb1ELb1EEEvNS_9FwdParamsE,"aw",@nobits
	.sectionflags	@""
	.align	16
	.zero		1024


//--------------------- .nv.shared._ZN10layer_norm13ln_fwd_kernelINS_13Kernel_traitsI6__halfffffjLj7168ELj1ELj1ELj8ELj16ENS_18Kernel_traits_baseILj7168ES2_ffffjLj256EEEEELb0ELb1ELb0ELb0EEEvNS_9FwdParamsE --------------------------
	.section	.nv.shared._ZN10layer_norm13ln_fwd_kernelINS_13Kernel_traitsI6__halfffffjLj7168ELj1ELj1ELj8ELj16ENS_18Kernel_traits_baseILj7168ES2_ffffjLj256EEEEELb0ELb1ELb0ELb0EEEvNS_9FwdParamsE,"aw",@nobits
	.sectionflags	@""
	.align	16
	.zero		1024


//--------------------- .nv.shared._ZN10layer_norm13ln_fwd_kernelINS_13Kernel_traitsI6__halfffffjLj7168ELj1ELj1ELj8ELj16ENS_18Kernel_traits_baseILj7168ES2_ffffjLj256EEEEELb0ELb1ELb0ELb1EEEvNS_9FwdParamsE --------------------------
	.section	.nv.shared._ZN10layer_norm13ln_fwd_kernelINS_13Kernel_traitsI6__halfffffjLj7168ELj1ELj1ELj8ELj16ENS_18Kernel_traits_baseILj7168ES2_ffffjLj256EEEEELb0ELb1ELb0ELb1EEEvNS_9FwdParamsE,"aw",@nobits
	.sectionflags	@""
	.align	16
	.zero		1024


//--------------------- .nv.shared._ZN10layer_norm13ln_fwd_kernelINS_13Kernel_traitsI6__halfffffjLj7168ELj1ELj1ELj8ELj16ENS_18Kernel_traits_baseILj7168ES2_ffffjLj256EEEEELb0ELb1ELb1ELb0EEEvNS_9FwdParamsE --------------------------
	.section	.nv.shared._ZN10layer_norm13ln_fwd_kernelINS_13Kernel_traitsI6__halfffffjLj7168ELj1ELj1ELj8ELj16ENS_18Kernel_traits_baseILj7168ES2_ffffjLj256EEEEELb0ELb1ELb1ELb0EEEvNS_9FwdParamsE,"aw",@nobits
	.sectionflags	@""
	.align	16
	.zero		1024


//--------------------- .nv.shared._ZN10layer_norm13ln_fwd_kernelINS_13Kernel_traitsI6__halfffffjLj7168ELj1ELj1ELj8ELj16ENS_18Kernel_traits_baseILj7168ES2_ffffjLj256EEEEELb0ELb1ELb1ELb1EEEvNS_9FwdParamsE --------------------------
	.section	.nv.shared._ZN10layer_norm13ln_fwd_kernelINS_13Kernel_traitsI6__halfffffjLj7168ELj1ELj1ELj8ELj16ENS_18Kernel_traits_baseILj7168ES2_ffffjLj256EEEEELb0ELb1ELb1ELb1EEEvNS_9FwdParamsE,"aw",@nobits
	.sectionflags	@""
	.align	16
	.zero		1024


//--------------------- .nv.shared._ZN10layer_norm13ln_fwd_kernelINS_13Kernel_traitsI6__halfffffjLj7168ELj1ELj1ELj8ELj16ENS_18Kernel_traits_baseILj7168ES2_ffffjLj256EEEEELb1ELb0ELb0ELb0EEEvNS_9FwdParamsE --------------------------
	.section	.nv.shared._ZN10layer_norm13ln_fwd_kernelINS_13Kernel_traitsI6__halfffffjLj7168ELj1ELj1ELj8ELj16ENS_18Kernel_traits_baseILj7168ES2_ffffjLj256EEEEELb1ELb0ELb0ELb0EEEvNS_9FwdParamsE,"aw",@nobits
	.sectionflags	@""
	.align	16
	.zero		1024


//--------------------- .nv.shared._ZN10layer_norm13ln_fwd_kernelINS_13Kernel_traitsI6__halfffffjLj7168ELj1ELj1ELj8ELj16ENS_18Kernel_traits_baseILj7168ES2_ffffjLj256EEEEELb1ELb0ELb0ELb1EEEvNS_9FwdParamsE --------------------------
	.section	.nv.shared._ZN10layer_norm13ln_fwd_kernelINS_13Kernel_traitsI6__halfffffjLj7168ELj1ELj1ELj8ELj16ENS_18Kernel_traits_baseILj7168ES2_ffffjLj256EEEEELb1ELb0ELb0ELb1EEEvNS_9FwdParamsE,"aw",@nobits
	.sectionflags	@""
	.align	16
	.zero		1024


//--------------------- .nv.shared._ZN10layer_norm13ln_fwd_kernelINS_13Kernel_traitsI6__halfffffjLj7168ELj1ELj1ELj8ELj16ENS_18Kernel_traits_baseILj7168ES2_ffffjLj256EEEEELb1ELb0ELb1ELb0EEEvNS_9FwdParamsE --------------------------
	.section	.nv.shared._ZN10layer_norm13ln_fwd_kernelINS_13Kernel_traitsI6__halfffffjLj7168ELj1ELj1ELj8ELj16ENS_18Kernel_traits_baseILj7168ES2_ffffjLj256EEEEELb1ELb0ELb1ELb0EEEvNS_9FwdParamsE,"aw",@nobits
	.sectionflags	@""
	.align	16
	.zero		1024


//--------------------- .nv.shared._ZN10layer_norm13ln_fwd_kernelINS_13Kernel_traitsI6__halfffffjLj7168ELj1ELj1ELj8ELj16ENS_18Kernel_traits_baseILj7168ES2_ffffjLj256EEEEELb1ELb0ELb1ELb1EEEvNS_9FwdParamsE --------------------------
	.section	.nv.shared._ZN10layer_norm13ln_fwd_kernelINS_13Kernel_traitsI6__halfffffjLj7168ELj1ELj1ELj8ELj16ENS_18Kernel_traits_baseILj7168ES2_ffffjLj256EEEEELb1ELb0ELb1ELb1EEEvNS_9FwdParamsE,"aw",@nobits
	.sectionflags	@""
	.align	16
	.zero		1024


//--------------------- .nv.shared._ZN10layer_norm13ln_fwd_kernelINS_13Kernel_traitsI6__halfffffjLj7168ELj1ELj1ELj8ELj16ENS_18Kernel_traits_baseILj7168ES2_ffffjLj256EEEEELb1ELb1ELb0ELb0EEEvNS_9FwdParamsE --------------------------
	.section	.nv.shared._ZN10layer_norm13ln_fwd_kernelINS_13Kernel_traitsI6__halfffffjLj7168ELj1ELj1ELj8ELj16ENS_18Kernel_traits_baseILj7168ES2_ffffjLj256EEEEELb1ELb1ELb0ELb0EEEvNS_9FwdParamsE,"aw",@nobits
	.sectionflags	@""
	.align	16
	.zero		1024


//--------------------- .nv.shared._ZN10layer_norm13ln_fwd_kernelINS_13Kernel_traitsI6__halfffffjLj7168ELj1ELj1ELj8ELj16ENS_18Kernel_traits_baseILj7168ES2_ffffjLj256EEEEELb1ELb1ELb0ELb1EEEvNS_9FwdParamsE --------------------------
	.section	.nv.shared._ZN10layer_norm13ln_fwd_kernelINS_13Kernel_traitsI6__halfffffjLj7168ELj1ELj1ELj8ELj16ENS_18Kernel_traits_baseILj7168ES2_ffffjLj256EEEEELb1ELb1ELb0ELb1EEEvNS_9FwdParamsE,"aw",@nobits
	.sectionflags	@""
	.align	16
	.zero		1024


//--------------------- .nv.shared._ZN10layer_norm13ln_fwd_kernelINS_13Kernel_traitsI6__halfffffjLj7168ELj1ELj1ELj8ELj16ENS_18Kernel_traits_baseILj7168ES2_ffffjLj256EEEEELb1ELb1ELb1ELb0EEEvNS_9FwdParamsE --------------------------
	.section	.nv.shared._ZN10layer_norm13ln_fwd_kernelINS_13Kernel_traitsI6__halfffffjLj7168ELj1ELj1ELj8ELj16ENS_18Kernel_traits_baseILj7168ES2_ffffjLj256EEEEELb1ELb1ELb1ELb0EEEvNS_9FwdParamsE,"aw",@nobits
	.sectionflags	@""
	.align	16
	.zero		1024


//--------------------- .nv.shared._ZN10layer_norm13ln_fwd_kernelINS_13Kernel_traitsI6__halfffffjLj7168ELj1ELj1ELj8ELj16ENS_18Kernel_traits_baseILj7168ES2_ffffjLj256EEEEELb1ELb1ELb1ELb1EEEvNS_9FwdParamsE --------------------------
	.section	.nv.shared._ZN10layer_norm13ln_fwd_kernelINS_13Kernel_traitsI6__halfffffjLj7168ELj1ELj1ELj8ELj16ENS_18Kernel_traits_baseILj7168ES2_ffffjLj256EEEEELb1ELb1ELb1ELb1EEEvNS_9FwdParamsE,"aw",@nobits
	.sectionflags	@""
	.align	16
	.zero		1024


//--------------------- .nv.shared._ZN10layer_norm13ln_fwd_kernelINS_13Kernel_traitsIfffffjLj7168ELj1ELj1ELj8ELj16ENS_18Kernel_traits_baseILj7168EfffffjLj256EEEEELb0ELb0ELb0ELb0EEEvNS_9FwdParamsE --------------------------
	.section	.nv.shared._ZN10layer_norm13ln_fwd_kernelINS_13Kernel_traitsIfffffjLj7168ELj1ELj1ELj8ELj16ENS_18Kernel_traits_baseILj7168EfffffjLj256EEEEELb0ELb0ELb0ELb0EEEvNS_9FwdParamsE,"aw",@nobits
	.sectionflags	@""
	.align	16
	.zero		1024


//--------------------- .nv.shared._ZN10layer_norm13ln_fwd_kernelINS_13Kernel_traitsIfffffjLj7168ELj1ELj1ELj8ELj16ENS_18Kernel_traits_baseILj7168EfffffjLj256EEEEELb0ELb0ELb0ELb1EEEvNS_9FwdParamsE --------------------------
	.section	.nv.shared._ZN10layer_norm13ln_fwd_kernelINS_13Kernel_traitsIfffffjLj7168ELj1ELj1ELj8ELj16ENS_18Kernel_traits_baseILj7168EfffffjLj256EEEEELb0ELb0ELb0ELb1EEEvNS_9FwdParamsE,"aw",@nobits
	.sectionflags	@""
	.align	16
	.zero		1024


//--------------------- .nv.shared._ZN10layer_norm13ln_fwd_kernelINS_13Kernel_traitsIfffffjLj7168ELj1ELj1ELj8ELj16ENS_18Kernel_traits_baseILj7168EfffffjLj256EEEEELb0ELb0ELb1ELb0EEEvNS_9FwdParamsE --------------------------
	.section	.nv.shared._ZN10layer_norm13ln_fwd_kernelINS_13Kernel_traitsIfffffjLj7168ELj1ELj1ELj8ELj16ENS_18Kernel_traits_baseILj7168EfffffjLj256EEEEELb0ELb0ELb1ELb0EEEvNS_9FwdParamsE,"aw",@nobits
	.sectionflags	@""
	.align	16
	.zero		1024


//--------------------- .nv.shared._ZN10layer_norm13ln_fwd_kernelINS_13Kernel_traitsIfffffjLj7168ELj1ELj1ELj8ELj16ENS_18Kernel_traits_baseILj7168EfffffjLj256EEEEELb0ELb0ELb1ELb1EEEvNS_9FwdParamsE --------------------------
	.section	.nv.shared._ZN10layer_norm13ln_fwd_kernelINS_13Kernel_traitsIfffffjLj7168ELj1ELj1ELj8ELj16ENS_18Kernel_traits_baseILj7168EfffffjLj256EEEEELb0ELb0ELb1ELb1EEEvNS_9FwdParamsE,"aw",@nobits
	.sectionflags	@""
	.align	16
	.zero		1024


//--------------------- .nv.shared._ZN10layer_norm13ln_fwd_kernelINS_13Kernel_traitsIfffffjLj7168ELj1ELj1ELj8ELj16ENS_18Kernel_traits_baseILj7168EfffffjLj256EEEEELb0ELb1ELb0ELb0EEEvNS_9FwdParamsE --------------------------
	.section	.nv.shared._ZN10layer_norm13ln_fwd_kernelINS_13Kernel_traitsIfffffjLj7168ELj1ELj1ELj8ELj16ENS_18Kernel_traits_baseILj7168EfffffjLj256EEEEELb0ELb1ELb0ELb0EEEvNS_9FwdParamsE,"aw",@nobits
	.sectionflags	@""
	.align	16
	.zero		1024


//--------------------- .nv.shared._ZN10layer_norm13ln_fwd_kernelINS_13Kernel_traitsIfffffjLj7168ELj1ELj1ELj8ELj16ENS_18Kernel_traits_baseILj7168EfffffjLj256EEEEELb0ELb1ELb0ELb1EEEvNS_9FwdParamsE --------------------------
	.section	.nv.shared._ZN10layer_norm13ln_fwd_kernelINS_13Kernel_traitsIfffffjLj7168ELj1ELj1ELj8ELj16ENS_18Kernel_traits_baseILj7168EfffffjLj256EEEEELb0ELb1ELb0ELb1EEEvNS_9FwdParamsE,"aw",@nobits
	.sectionflags	@""
	.align	16
	.zero		1024


//--------------------- .nv.shared._ZN10layer_norm13ln_fwd_kernelINS_13Kernel_traitsIfffffjLj7168ELj1ELj1ELj8ELj16ENS_18Kernel_traits_baseILj7168EfffffjLj256EEEEELb0ELb1ELb1ELb0EEEvNS_9FwdParamsE --------------------------
	.section	.nv.shared._ZN10layer_norm13ln_fwd_kernelINS_13Kernel_traitsIfffffjLj7168ELj1ELj1ELj8ELj16ENS_18Kernel_traits_baseILj7168EfffffjLj256EEEEELb0ELb1ELb1ELb0EEEvNS_9FwdParamsE,"aw",@nobits
	.sectionflags	@""
	.align	16
	.zero		1024


//--------------------- .nv.shared._ZN10layer_norm13ln_fwd_kernelINS_13Kernel_traitsIfffffjLj7168ELj1ELj1ELj8ELj16ENS_18Kernel_traits_baseILj7168EfffffjLj256EEEEELb0ELb1ELb1ELb1EEEvNS_9FwdParamsE --------------------------
	.section	.nv.shared._ZN10layer_norm13ln_fwd_kernelINS_13Kernel_traitsIfffffjLj7168ELj1ELj1ELj8ELj16ENS_18Kernel_traits_baseILj7168EfffffjLj256EEEEELb0ELb1ELb1ELb1EEEvNS_9FwdParamsE,"aw",@nobits
	.sectionflags	@""
	.align	16
	.zero		1024


//--------------------- .nv.shared._ZN10layer_norm13ln_fwd_kernelINS_13Kernel_traitsIfffffjLj7168ELj1ELj1ELj8ELj16ENS_18Kernel_traits_baseILj7168EfffffjLj256EEEEELb1ELb0ELb0ELb0EEEvNS_9FwdParamsE --------------------------
	.section	.nv.shared._ZN10layer_norm13ln_fwd_kernelINS_13Kernel_traitsIfffffjLj7168ELj1ELj1ELj8ELj16ENS_18Kernel_traits_baseILj7168EfffffjLj256EEEEELb1ELb0ELb0ELb0EEEvNS_9FwdParamsE,"aw",@nobits
	.sectionflags	@""
	.align	16
	.zero		1024


//--------------------- .nv.shared._ZN10layer_norm13ln_fwd_kernelINS_13Kernel_traitsIfffffjLj7168ELj1ELj1ELj8ELj16ENS_18Kernel_traits_baseILj7168EfffffjLj256EEEEELb1ELb0ELb0ELb1EEEvNS_9FwdParamsE --------------------------
	.section	.nv.shared._ZN10layer_norm13ln_fwd_kernelINS_13Kernel_traitsIfffffjLj7168ELj1ELj1ELj8ELj16ENS_18Kernel_traits_baseILj7168EfffffjLj256EEEEELb1ELb0ELb0ELb1EEEvNS_9FwdParamsE,"aw",@nobits
	.sectionflags	@""
	.align	16
	.zero		1024


//--------------------- .nv.shared._ZN10layer_norm13ln_fwd_kernelINS_13Kernel_traitsIfffffjLj7168ELj1ELj1ELj8ELj16ENS_18Kernel_traits_baseILj7168EfffffjLj256EEEEELb1ELb0ELb1ELb0EEEvNS_9FwdParamsE --------------------------
	.section	.nv.shared._ZN10layer_norm13ln_fwd_kernelINS_13Kernel_traitsIfffffjLj7168ELj1ELj1ELj8ELj16ENS_18Kernel_traits_baseILj7168EfffffjLj256EEEEELb1ELb0ELb1ELb0EEEvNS_9FwdParamsE,"aw",@nobits
	.sectionflags	@""
	.align	16
	.zero		1024


//--------------------- .nv.shared._ZN10layer_norm13ln_fwd_kernelINS_13Kernel_traitsIfffffjLj7168ELj1ELj1ELj8ELj16ENS_18Kernel_traits_baseILj7168EfffffjLj256EEEEELb1ELb0ELb1ELb1EEEvNS_9FwdParamsE --------------------------
	.section	.nv.shared._ZN10layer_norm13ln_fwd_kernelINS_13Kernel_traitsIfffffjLj7168ELj1ELj1ELj8ELj16ENS_18Kernel_traits_baseILj7168EfffffjLj256EEEEELb1ELb0ELb1ELb1EEEvNS_9FwdParamsE,"aw",@nobits
	.sectionflags	@""
	.align	16
	.zero		1024


//--------------------- .nv.shared._ZN10layer_norm13ln_fwd_kernelINS_13Kernel_traitsIfffffjLj7168ELj1ELj1ELj8ELj16ENS_18Kernel_traits_baseILj7168EfffffjLj256EEEEELb1ELb1ELb0ELb0EEEvNS_9FwdParamsE --------------------------
	.section	.nv.shared._ZN10layer_norm13ln_fwd_kernelINS_13Kernel_traitsIfffffjLj7168ELj1ELj1ELj8ELj16ENS_18Kernel_traits_baseILj7168EfffffjLj256EEEEELb1ELb1ELb0ELb0EEEvNS_9FwdParamsE,"aw",@nobits
	.sectionflags	@""
	.align	16
	.zero		1024


//--------------------- .nv.shared._ZN10layer_norm13ln_fwd_kernelINS_13Kernel_traitsIfffffjLj7168ELj1ELj1ELj8ELj16ENS_18Kernel_traits_baseILj7168EfffffjLj256EEEEELb1ELb1ELb0ELb1EEEvNS_9FwdParamsE --------------------------
	.section	.nv.shared._ZN10layer_norm13ln_fwd_kernelINS_13Kernel_traitsIfffffjLj7168ELj1ELj1ELj8ELj16ENS_18Kernel_traits_baseILj7168EfffffjLj256EEEEELb1ELb1ELb0ELb1EEEvNS_9FwdParamsE,"aw",@nobits
	.sectionflags	@""
	.align	16
	.zero		1024


//--------------------- .nv.shared._ZN10layer_norm13ln_fwd_kernelINS_13Kernel_traitsIfffffjLj7168ELj1ELj1ELj8ELj16ENS_18Kernel_traits_baseILj7168EfffffjLj256EEEEELb1ELb1ELb1ELb0EEEvNS_9FwdParamsE --------------------------
	.section	.nv.shared._ZN10layer_norm13ln_fwd_kernelINS_13Kernel_traitsIfffffjLj7168ELj1ELj1ELj8ELj16ENS_18Kernel_traits_baseILj7168EfffffjLj256EEEEELb1ELb1ELb1ELb0EEEvNS_9FwdParamsE,"aw",@nobits
	.sectionflags	@""
	.align	16
	.zero		1024


//--------------------- .nv.shared._ZN10layer_norm13ln_fwd_kernelINS_13Kernel_traitsIfffffjLj7168ELj1ELj1ELj8ELj16ENS_18Kernel_traits_baseILj7168EfffffjLj256EEEEELb1ELb1ELb1ELb1EEEvNS_9FwdParamsE --------------------------
	.section	.nv.shared._ZN10layer_norm13ln_fwd_kernelINS_13Kernel_traitsIfffffjLj7168ELj1ELj1ELj8ELj16ENS_18Kernel_traits_baseILj7168EfffffjLj256EEEEELb1ELb1ELb1ELb1EEEvNS_9FwdParamsE,"aw",@nobits
	.sectionflags	@""
	.align	16
	.zero		1024


//--------------------- .nv.constant0._ZN10layer_norm13ln_fwd_kernelINS_13Kernel_traitsI13__nv_bfloat16S2_S2_S2_fjLj7168ELj1ELj1ELj4ELj16ENS_18Kernel_traits_baseILj7168ES2_S2_S2_S2_fjLj128EEEEELb0ELb0ELb0ELb0EEEvNS_9FwdParamsE --------------------------
	.section	.nv.constant0._ZN10layer_norm13ln_fwd_kernelINS_13Kernel_traitsI13__nv_bfloat16S2_S2_S2_fjLj7168ELj1ELj1ELj4ELj16ENS_18Kernel_traits_baseILj7168ES2_S2_S2_S2_fjLj128EEEEELb0ELb0ELb0ELb0EEEvNS_9FwdParamsE,"a",@progbits
	.sectionflags	@""
	.align	4
.nv.constant0._ZN10layer_norm13ln_fwd_kernelINS_13Kernel_traitsI13__nv_bfloat16S2_S2_S2_fjLj7168ELj1ELj1ELj4ELj16ENS_18Kernel_traits_baseILj7168ES2_S2_S2_S2_fjLj128EEEEELb0ELb0ELb0ELb0EEEvNS_9FwdParamsE:
	.zero		1128


//--------------------- .nv.constant0._ZN10layer_norm13ln_fwd_kernelINS_13Kernel_traitsI13__nv_bfloat16S2_S2_S2_fjLj7168ELj1ELj1ELj4ELj16ENS_18Kernel_traits_baseILj7168ES2_S2_S2_S2_fjLj128EEEEELb0ELb0ELb0ELb1EEEvNS_9FwdParamsE --------------------------
	.section	.nv.constant0._ZN10layer_norm13ln_fwd_kernelINS_13Kernel_traitsI13__nv_bfloat16S2_S2_S2_fjLj7168ELj1ELj1ELj4ELj16ENS_18Kernel_traits_baseILj7168ES2_S2_S2_S2_fjLj128EEEEELb0ELb0ELb0ELb1EEEvNS_9FwdParamsE,"a",@progbits
	.sectionflags	@""
	.align	4
.nv.constant0._ZN10layer_norm13ln_fwd_kernelINS_13Kernel_traitsI13__nv_bfloat16S2_S2_S2_fjLj7168ELj1ELj1ELj4ELj16ENS_18Kernel_traits_baseILj7168ES2_S2_S2_S2_fjLj128EEEEELb0ELb0ELb0ELb1EEEvNS_9FwdParamsE:
	.zero		1128


//--------------------- .nv.constant0._ZN10layer_norm13ln_fwd_kernelINS_13Kernel_traitsI13__nv_bfloat16S2_S2_S2_fjLj7168ELj1ELj1ELj4ELj16ENS_18Kernel_traits_baseILj7168ES2_S2_S2_S2_fjLj128EEEEELb0ELb0ELb1ELb0EEEvNS_9FwdParamsE --------------------------
	.section	.nv.constant0._ZN10layer_norm13ln_fwd_kernelINS_13Kernel_traitsI13__nv_bfloat16S2_S2_S2_fjLj7168ELj1ELj1ELj4ELj16ENS_18Kernel_traits_baseILj7168ES2_S2_S2_S2_fjLj128EEEEELb0ELb0ELb1ELb0EEEvNS_9FwdParamsE,"a",@progbits
	.sectionflags	@""
	.align	4
.nv.constant0._ZN10layer_norm13ln_fwd_kernelINS_13Kernel_traitsI13__nv_bfloat16S2_S2_S2_fjLj7168ELj1ELj1ELj4ELj16ENS_18Kernel_traits_baseILj7168ES2_S2_S2_S2_fjLj128EEEEELb0ELb0ELb1ELb0EEEvNS_9FwdParamsE:
	.zero		1128


//--------------------- .nv.constant0._ZN10layer_norm13ln_fwd_kernelINS_13Kernel_traitsI13__nv_bfloat16S2_S2_S2_fjLj7168ELj1ELj1ELj4ELj16ENS_18Kernel_traits_baseILj7168ES2_S2_S2_S2_fjLj128EEEEELb0ELb0ELb1ELb1EEEvNS_9FwdParamsE --------------------------
	.section	.nv.constant0._ZN10layer_norm13ln_fwd_kernelINS_13Kernel_traitsI13__nv_bfloat16S2_S2_S2_fjLj7168ELj1ELj1ELj4ELj16ENS_18Kernel_traits_baseILj7168ES2_S2_S2_S2_fjLj128EEEEELb0ELb0ELb1ELb1EEEvNS_9FwdParamsE,"a",@progbits
	.sectionflags	@""
	.align	4
.nv.constant0._ZN10layer_norm13ln_fwd_kernelINS_13Kernel_traitsI13__nv_bfloat16S2_S2_S2_fjLj7168ELj1ELj1ELj4ELj16ENS_18Kernel_traits_baseILj7168ES2_S2_S2_S2_fjLj128EEEEELb0ELb0ELb1ELb1EEEvNS_9FwdParamsE:
	.zero		1128


//--------------------- .nv.constant0._ZN10layer_norm13ln_fwd_kernelINS_13Kernel_traitsI13__nv_bfloat16S2_S2_S2_fjLj7168ELj1ELj1ELj4ELj16ENS_18Kernel_traits_baseILj7168ES2_S2_S2_S2_fjLj128EEEEELb0ELb1ELb0ELb0EEEvNS_9FwdParamsE --------------------------
	.section	.nv.constant0._ZN10layer_norm13ln_fwd_kernelINS_13Kernel_traitsI13__nv_bfloat16S2_S2_S2_fjLj7168ELj1ELj1ELj4ELj16ENS_18Kernel_traits_baseILj7168ES2_S2_S2_S2_fjLj128EEEEELb0ELb1ELb0ELb0EEEvNS_9FwdParamsE,"a",@progbits
	.sectionflags	@""
	.align	4
.nv.constant0._ZN10layer_norm13ln_fwd_kernelINS_13Kernel_traitsI13__nv_bfloat16S2_S2_S2_fjLj7168ELj1ELj1ELj4ELj16ENS_18Kernel_traits_baseILj7168ES2_S2_S2_S2_fjLj128EEEEELb0ELb1ELb0ELb0EEEvNS_9FwdParamsE:
	.zero		1128


//--------------------- .nv.constant0._ZN10layer_norm13ln_fwd_kernelINS_13Kernel_traitsI13__nv_bfloat16S2_S2_S2_fjLj7168ELj1ELj1ELj4ELj16ENS_18Kernel_traits_baseILj7168ES2_S2_S2_S2_fjLj128EEEEELb0ELb1ELb0ELb1EEEvNS_9FwdParamsE --------------------------
	.section	.nv.constant0._ZN10layer_norm13ln_fwd_kernelINS_13Kernel_traitsI13__nv_bfloat16S2_S2_S2_fjLj7168ELj1ELj1ELj4ELj16ENS_18Kernel_traits_baseILj7168ES2_S2_S2_S2_fjLj128EEEEELb0ELb1ELb0ELb1EEEvNS_9FwdParamsE,"a",@progbits
	.sectionflags	@""
	.align	4
.nv.constant0._ZN10layer_norm13ln_fwd_kernelINS_13Kernel_traitsI13__nv_bfloat16S2_S2_S2_fjLj7168ELj1ELj1ELj4ELj16ENS_18Kernel_traits_baseILj7168ES2_S2_S2_S2_fjLj128EEEEELb0ELb1ELb0ELb1EEEvNS_9FwdParamsE:
	.zero		1128


//--------------------- .nv.constant0._ZN10layer_norm13ln_fwd_kernelINS_13Kernel_traitsI13__nv_bfloat16S2_S2_S2_fjLj7168ELj1ELj1ELj4ELj16ENS_18Kernel_traits_baseILj7168ES2_S2_S2_S2_fjLj128EEEEELb0ELb1ELb1ELb0EEEvNS_9FwdParamsE --------------------------
	.section	.nv.constant0._ZN10layer_norm13ln_fwd_kernelINS_13Kernel_traitsI13__nv_bfloat16S2_S2_S2_fjLj7168ELj1ELj1ELj4ELj16ENS_18Kernel_traits_baseILj7168ES2_S2_S2_S2_fjLj128EEEEELb0ELb1ELb1ELb0EEEvNS_9FwdParamsE,"a",@progbits
	.sectionflags	@""
	.align	4
.nv.constant0._ZN10layer_norm13ln_fwd_kernelINS_13Kernel_traitsI13__nv_bfloat16S2_S2_S2_fjLj7168ELj1ELj1ELj4ELj16ENS_18Kernel_traits_baseILj7168ES2_S2_S2_S2_fjLj128EEEEELb0ELb1ELb1ELb0EEEvNS_9FwdParamsE:
	.zero		1128


//--------------------- .nv.constant0._ZN10layer_norm13ln_fwd_kernelINS_13Kernel_traitsI13__nv_bfloat16S2_S2_S2_fjLj7168ELj1ELj1ELj4ELj16ENS_18Kernel_traits_baseILj7168ES2_S2_S2_S2_fjLj128EEEEELb0ELb1ELb1ELb1EEEvNS_9FwdParamsE --------------------------
	.section	.nv.constant0._ZN10layer_norm13ln_fwd_kernelINS_13Kernel_traitsI13__nv_bfloat16S2_S2_S2_fjLj7168ELj1ELj1ELj4ELj16ENS_18Kernel_traits_baseILj7168ES2_S2_S2_S2_fjLj128EEEEELb0ELb1ELb1ELb1EEEvNS_9FwdParamsE,"a",@progbits
	.sectionflags	@""
	.align	4
.nv.constant0._ZN10layer_norm13ln_fwd_kernelINS_13Kernel_traitsI13__nv_bfloat16S2_S2_S2_fjLj7168ELj1ELj1ELj4ELj16ENS_18Kernel_traits_baseILj7168ES2_S2_S2_S2_fjLj128EEEEELb0ELb1ELb1ELb1EEEvNS_9FwdParamsE:
	.zero		1128


//--------------------- .nv.constant0._ZN10layer_norm13ln_fwd_kernelINS_13Kernel_traitsI13__nv_bfloat16S2_S2_S2_fjLj7168ELj1ELj1ELj4ELj16ENS_18Kernel_traits_baseILj7168ES2_S2_S2_S2_fjLj128EEEEELb1ELb0ELb0ELb0EEEvNS_9FwdParamsE --------------------------
	.section	.nv.constant0._ZN10layer_norm13ln_fwd_kernelINS_13Kernel_traitsI13__nv_bfloat16S2_S2_S2_fjLj7168ELj1ELj1ELj4ELj16ENS_18Kernel_traits_baseILj7168ES2_S2_S2_S2_fjLj128EEEEELb1ELb0ELb0ELb0EEEvNS_9FwdParamsE,"a",@progbits
	.sectionflags	@""
	.align	4
.nv.constant0._ZN10layer_norm13ln_fwd_kernelINS_13Kernel_traitsI13__nv_bfloat16S2_S2_S2_fjLj7168ELj1ELj1ELj4ELj16ENS_18Kernel_traits_baseILj7168ES2_S2_S2_S2_fjLj128EEEEELb1ELb0ELb0ELb0EEEvNS_9FwdParamsE:
	.zero		1128


//--------------------- .nv.constant0._ZN10layer_norm13ln_fwd_kernelINS_13Kernel_traitsI13__nv_bfloat16S2_S2_S2_fjLj7168ELj1ELj1ELj4ELj16ENS_18Kernel_traits_baseILj7168ES2_S2_S2_S2_fjLj128EEEEELb1ELb0ELb0ELb1EEEvNS_9FwdParamsE --------------------------
	.section	.nv.constant0._ZN10layer_norm13ln_fwd_kernelINS_13Kernel_traitsI13__nv_bfloat16S2_S2_S2_fjLj7168ELj1ELj1ELj4ELj16ENS_18Kernel_traits_baseILj7168ES2_S2_S2_S2_fjLj128EEEEELb1ELb0ELb0ELb1EEEvNS_9FwdParamsE,"a",@progbits
	.sectionflags	@""
	.align	4
.nv.constant0._ZN10layer_norm13ln_fwd_kernelINS_13Kernel_traitsI13__nv_bfloat16S2_S2_S2_fjLj7168ELj1ELj1ELj4ELj16ENS_18Kernel_traits_baseILj7168ES2_S2_S2_S2_fjLj128EEEEELb1ELb0ELb0ELb1EEEvNS_9FwdParamsE:
	.zero		1128


//--------------------- .nv.constant0._ZN10layer_norm13ln_fwd_kernelINS_13Kernel_traitsI13__nv_bfloat16S2_S2_S2_fjLj7168ELj1ELj1ELj4ELj16ENS_18Kernel_traits_baseILj7168ES2_S2_S2_S2_fjLj128EEEEELb1ELb0ELb1ELb0EEEvNS_9FwdParamsE --------------------------
	.section	.nv.constant0._ZN10layer_norm13ln_fwd_kernelINS_13Kernel_traitsI13__nv_bfloat16S2_S2_S2_fjLj7168ELj1ELj1ELj4ELj16ENS_18Kernel_traits_baseILj7168ES2_S2_S2_S2_fjLj128EEEEELb1ELb0ELb1ELb0EEEvNS_9FwdParamsE,"a",@progbits
	.sectionflags	@""
	.align	4
.nv.constant0._ZN10layer_norm13ln_fwd_kernelINS_13Kernel_traitsI13__nv_bfloat16S2_S2_S2_fjLj7168ELj1ELj1ELj4ELj16ENS_18Kernel_traits_baseILj7168ES2_S2_S2_S2_fjLj128EEEEELb1ELb0ELb1ELb0EEEvNS_9FwdParamsE:
	.zero		1128


//--------------------- .nv.constant0._ZN10layer_norm13ln_fwd_kernelINS_13Kernel_traitsI13__nv_bfloat16S2_S2_S2_fjLj7168ELj1ELj1ELj4ELj16ENS_18Kernel_traits_baseILj7168ES2_S2_S2_S2_fjLj128EEEEELb1ELb0ELb1ELb1EEEvNS_9FwdParamsE --------------------------
	.section	.nv.constant0._ZN10layer_norm13ln_fwd_kernelINS_13Kernel_traitsI13__nv_bfloat16S2_S2_S2_fjLj7168ELj1ELj1ELj4ELj16ENS_18Kernel_traits_baseILj7168ES2_S2_S2_S2_fjLj128EEEEELb1ELb0ELb1ELb1EEEvNS_9FwdParamsE,"a",@progbits
	.sectionflags	@""
	.align	4
.nv.constant0._ZN10layer_norm13ln_fwd_kernelINS_13Kernel_traitsI13__nv_bfloat16S2_S2_S2_fjLj7168ELj1ELj1ELj4ELj16ENS_18Kernel_traits_baseILj7168ES2_S2_S2_S2_fjLj128EEEEELb1ELb0ELb1ELb1EEEvNS_9FwdParamsE:
	.zero		1128


//--------------------- .nv.constant0._ZN10layer_norm13ln_fwd_kernelINS_13Kernel_traitsI13__nv_bfloat16S2_S2_S2_fjLj7168ELj1ELj1ELj4ELj16ENS_18Kernel_traits_baseILj7168ES2_S2_S2_S2_fjLj128EEEEELb1ELb1ELb0ELb0EEEvNS_9FwdParamsE --------------------------
	.section	.nv.constant0._ZN10layer_norm13ln_fwd_kernelINS_13Kernel_traitsI13__nv_bfloat16S2_S2_S2_fjLj7168ELj1ELj1ELj4ELj16ENS_18Kernel_traits_baseILj7168ES2_S2_S2_S2_fjLj128EEEEELb1ELb1ELb0ELb0EEEvNS_9FwdParamsE,"a",@progbits
	.sectionflags	@""
	.align	4
.nv.constant0._ZN10layer_norm13ln_fwd_kernelINS_13Kernel_traitsI13__nv_bfloat16S2_S2_S2_fjLj7168ELj1ELj1ELj4ELj16ENS_18Kernel_traits_baseILj7168ES2_S2_S2_S2_fjLj128EEEEELb1ELb1ELb0ELb0EEEvNS_9FwdParamsE:
	.zero		1128


//--------------------- .nv.constant0._ZN10layer_norm13ln_fwd_kernelINS_13Kernel_traitsI13__nv_bfloat16S2_S2_S2_fjLj7168ELj1ELj1ELj4ELj16ENS_18Kernel_traits_baseILj7168ES2_S2_S2_S2_fjLj128EEEEELb1ELb1ELb0ELb1EEEvNS_9FwdParamsE --------------------------
	.section	.nv.constant0._ZN10layer_norm13ln_fwd_kernelINS_13Kernel_traitsI13__nv_bfloat16S2_S2_S2_fjLj7168ELj1ELj1ELj4ELj16ENS_18Kernel_traits_baseILj7168ES2_S2_S2_S2_fjLj128EEEEELb1ELb1ELb0ELb1EEEvNS_9FwdParamsE,"a",@progbits
	.sectionflags	@""
	.align	4
.nv.constant0._ZN10layer_norm13ln_fwd_kernelINS_13Kernel_traitsI13__nv_bfloat16S2_S2_S2_fjLj7168ELj1ELj1ELj4ELj16ENS_18Kernel_traits_baseILj7168ES2_S2_S2_S2_fjLj128EEEEELb1ELb1ELb0ELb1EEEvNS_9FwdParamsE:
	.zero		1128


//--------------------- .nv.constant0._ZN10layer_norm13ln_fwd_kernelINS_13Kernel_traitsI13__nv_bfloat16S2_S2_S2_fjLj7168ELj1ELj1ELj4ELj16ENS_18Kernel_traits_baseILj7168ES2_S2_S2_S2_fjLj128EEEEELb1ELb1ELb1ELb0EEEvNS_9FwdParamsE --------------------------
	.section	.nv.constant0._ZN10layer_norm13ln_fwd_kernelINS_13Kernel_traitsI13__nv_bfloat16S2_S2_S2_fjLj7168ELj1ELj1ELj4ELj16ENS_18Kernel_traits_baseILj7168ES2_S2_S2_S2_fjLj128EEEEELb1ELb1ELb1ELb0EEEvNS_9FwdParamsE,"a",@progbits
	.sectionflags	@""
	.align	4
.nv.constant0._ZN10layer_norm13ln_fwd_kernelINS_13Kernel_traitsI13__nv_bfloat16S2_S2_S2_fjLj7168ELj1ELj1ELj4ELj16ENS_18Kernel_traits_baseILj7168ES2_S2_S2_S2_fjLj128EEEEELb1ELb1ELb1ELb0EEEvNS_9FwdParamsE:
	.zero		1128


//--------------------- .nv.constant0._ZN10layer_norm13ln_fwd_kernelINS_13Kernel_traitsI13__nv_bfloat16S2_S2_S2_fjLj7168ELj1ELj1ELj4ELj16ENS_18Kernel_traits_baseILj7168ES2_S2_S2_S2_fjLj128EEEEELb1ELb1ELb1ELb1EEEvNS_9FwdParamsE --------------------------
	.section	.nv.constant0._ZN10layer_norm13ln_fwd_kernelINS_13Kernel_traitsI13__nv_bfloat16S2_S2_S2_fjLj7168ELj1ELj1ELj4ELj16ENS_18Kernel_traits_baseILj7168ES2_S2_S2_S2_fjLj128EEEEELb1ELb1ELb1ELb1EEEvNS_9FwdParamsE,"a",@progbits
	.sectionflags	@""
	.align	4
.nv.constant0._ZN10layer_norm13ln_fwd_kernelINS_13Kernel_traitsI13__nv_bfloat16S2_S2_S2_fjLj7168ELj1ELj1ELj4ELj16ENS_18Kernel_traits_baseILj7168ES2_S2_S2_S2_fjLj128EEEEELb1ELb1ELb1ELb1EEEvNS_9FwdParamsE:
	.zero		1128


//--------------------- .nv.constant0._ZN10layer_norm13ln_fwd_kernelINS_13Kernel_traitsI6__halfS2_S2_S2_fjLj7168ELj1ELj1ELj4ELj16ENS_18Kernel_traits_baseILj7168ES2_S2_S2_S2_fjLj128EEEEELb0ELb0ELb0ELb0EEEvNS_9FwdParamsE --------------------------
	.section	.nv.constant0._ZN10layer_norm13ln_fwd_kernelINS_13Kernel_traitsI6__halfS2_S2_S2_fjLj7168ELj1ELj1ELj4ELj16ENS_18Kernel_traits_baseILj7168ES2_S2_S2_S2_fjLj128EEEEELb0ELb0ELb0ELb0EEEvNS_9FwdParamsE,"a",@progbits
	.sectionflags	@""
	.align	4
.nv.constant0._ZN10layer_norm13ln_fwd_kernelINS_13Kernel_traitsI6__halfS2_S2_S2_fjLj7168ELj1ELj1ELj4ELj16ENS_18Kernel_traits_baseILj7168ES2_S2_S2_S2_fjLj128EEEEELb0ELb0ELb0ELb0EEEvNS_9FwdParamsE:
	.zero		1128


//--------------------- .nv.constant0._ZN10layer_norm13ln_fwd_kernelINS_13Kernel_traitsI6__halfS2_S2_S2_fjLj7168ELj1ELj1ELj4ELj16ENS_18Kernel_traits_baseILj7168ES2_S2_S2_S2_fjLj128EEEEELb0ELb0ELb0ELb1EEEvNS_9FwdParamsE --------------------------
	.section	.nv.constant0._ZN10layer_norm13ln_fwd_kernelINS_13Kernel_traitsI6__halfS2_S2_S2_fjLj7168ELj1ELj1ELj4ELj16ENS_18Kernel_traits_baseILj7168ES2_S2_S2_S2_fjLj128EEEEELb0ELb0ELb0ELb1EEEvNS_9FwdParamsE,"a",@progbits
	.sectionflags	@""
	.align	4
.nv.constant0._ZN10layer_norm13ln_fwd_kernelINS_13Kernel_traitsI6__halfS2_S2_S2_fjLj7168ELj1ELj1ELj4ELj16ENS_18Kernel_traits_baseILj7168ES2_S2_S2_S2_fjLj128EEEEELb0ELb0ELb0ELb1EEEvNS_9FwdParamsE:
	.zero		1128


//--------------------- .nv.constant0._ZN10layer_norm13ln_fwd_kernelINS_13Kernel_traitsI6__halfS2_S2_S2_fjLj7168ELj1ELj1ELj4ELj16ENS_18Kernel_traits_baseILj7168ES2_S2_S2_S2_fjLj128EEEEELb0ELb0ELb1ELb0EEEvNS_9FwdParamsE --------------------------
	.section	.nv.constant0._ZN10layer_norm13ln_fwd_kernelINS_13Kernel_traitsI6__halfS2_S2_S2_fjLj7168ELj1ELj1ELj4ELj16ENS_18Kernel_traits_baseILj7168ES2_S2_S2_S2_fjLj128EEEEELb0ELb0ELb1ELb0EEEvNS_9FwdParamsE,"a",@progbits
	.sectionflags	@""
	.align	4
.nv.constant0._ZN10layer_norm13ln_fwd_kernelINS_13Kernel_traitsI6__halfS2_S2_S2_fjLj7168ELj1ELj1ELj4ELj16ENS_18Kernel_traits_baseILj7168ES2_S2_S2_S2_fjLj128EEEEELb0ELb0ELb1ELb0EEEvNS_9FwdParamsE:
	.zero		1128


//--------------------- .nv.constant0._ZN10layer_norm13ln_fwd_kernelINS_13Kernel_traitsI6__halfS2_S2_S2_fjLj7168ELj1ELj1ELj4ELj16ENS_18Kernel_traits_baseILj7168ES2_S2_S2_S2_fjLj128EEEEELb0ELb0ELb1ELb1EEEvNS_9FwdParamsE --------------------------
	.section	.nv.constant0._ZN10layer_norm13ln_fwd_kernelINS_13Kernel_traitsI6__halfS2_S2_S2_fjLj7168ELj1ELj1ELj4ELj16ENS_18Kernel_traits_baseILj7168ES2_S2_S2_S2_fjLj128EEEEELb0ELb0ELb1ELb1EEEvNS_9FwdParamsE,"a",@progbits
	.sectionflags	@""
	.align	4
.nv.constant0._ZN10layer_norm13ln_fwd_kernelINS_13Kernel_traitsI6__halfS2_S2_S2_fjLj7168ELj1ELj1ELj4ELj16ENS_18Kernel_traits_baseILj7168ES2_S2_S2_S2_fjLj128EEEEELb0ELb0ELb1ELb1EEEvNS_9FwdParamsE:
	.zero		1128


//--------------------- .nv.constant0._ZN10layer_norm13ln_fwd_kernelINS_13Kernel_traitsI6__halfS2_S2_S2_fjLj7168ELj1ELj1ELj4ELj16ENS_18Kernel_traits_baseILj7168ES2_S2_S2_S2_fjLj128EEEEELb0ELb1ELb0ELb0EEEvNS_9FwdParamsE --------------------------
	.section	.nv.constant0._ZN10layer_norm13ln_fwd_kernelINS_13Kernel_traitsI6__halfS2_S2_S2_fjLj7168ELj1ELj1ELj4ELj16ENS_18Kernel_traits_baseILj7168ES2_S2_S2_S2_fjLj128EEEEELb0ELb1ELb0ELb0EEEvNS_9FwdParamsE,"a",@progbits
	.sectionflags	@""
	.align	4
.nv.constant0._ZN10layer_norm13ln_fwd_kernelINS_13Kernel_traitsI6__halfS2_S2_S2_fjLj7168ELj1ELj1ELj4ELj16ENS_18Kernel_traits_baseILj7168ES2_S2_S2_S2_fjLj128EEEEELb0ELb1ELb0ELb0EEEvNS_9FwdParamsE:
	.zero		1128


//--------------------- .nv.constant0._ZN10layer_norm13ln_fwd_kernelINS_13Kernel_traitsI6__halfS2_S2_S2_fjLj7168ELj1ELj1ELj4ELj16ENS_18Kernel_traits_baseILj7168ES2_S2_S2_S2_fjLj128EEEEELb0ELb1ELb0ELb1EEEvNS_9FwdParamsE --------------------------
	.section	.nv.constant0._ZN10layer_norm13ln_fwd_kernelINS_13Kernel_traitsI6__halfS2_S2_S2_fjLj7168ELj1ELj1ELj4ELj16ENS_18Kernel_traits_baseILj7168ES2_S2_S2_S2_fjLj128EEEEELb0ELb1ELb0ELb1EEEvNS_9FwdParamsE,"a",@progbits
	.sectionflags	@""
	.align	4
.nv.constant0._ZN10layer_norm13ln_fwd_kernelINS_13Kernel_traitsI6__halfS2_S2_S2_fjLj7168ELj1ELj1ELj4ELj16ENS_18Kernel_traits_baseILj7168ES2_S2_S2_S2_fjLj128EEEEELb0ELb1ELb0ELb1EEEvNS_9FwdParamsE:
	.zero		1128


//--------------------- .nv.constant0._ZN10layer_norm13ln_fwd_kernelINS_13Kernel_traitsI6__halfS2_S2_S2_fjLj7168ELj1ELj1ELj4ELj16ENS_18Kernel_traits_baseILj7168ES2_S2_S2_S2_fjLj128EEEEELb0ELb1ELb1ELb0EEEvNS_9FwdParamsE --------------------------
	.section	.nv.constant0._ZN10layer_norm13ln_fwd_kernelINS_13Kernel_traitsI6__halfS2_S2_S2_fjLj7168ELj1ELj1ELj4ELj16ENS_18Kernel_traits_baseILj7168ES2_S2_S2_S2_fjLj128EEEEELb0ELb1ELb1ELb0EEEvNS_9FwdParamsE,"a",@progbits
	.sectionflags	@""
	.align	4
.nv.constant0._ZN10layer_norm13ln_fwd_kernelINS_13Kernel_traitsI6__halfS2_S2_S2_fjLj7168ELj1ELj1ELj4ELj16ENS_18Kernel_traits_baseILj7168ES2_S2_S2_S2_fjLj128EEEEELb0ELb1ELb1ELb0EEEvNS_9FwdParamsE:
	.zero		1128


//--------------------- .nv.constant0._ZN10layer_norm13ln_fwd_kernelINS_13Kernel_traitsI6__halfS2_S2_S2_fjLj7168ELj1ELj1ELj4ELj16ENS_18Kernel_traits_baseILj7168ES2_S2_S2_S2_fjLj128EEEEELb0ELb1ELb1ELb1EEEvNS_9FwdParamsE --------------------------
	.section	.nv.constant0._ZN10layer_norm13ln_fwd_kernelINS_13Kernel_traitsI6__halfS2_S2_S2_fjLj7168ELj1ELj1ELj4ELj16ENS_18Kernel_traits_baseILj7168ES2_S2_S2_S2_fjLj128EEEEELb0ELb1ELb1ELb1EEEvNS_9FwdParamsE,"a",@progbits
	.sectionflags	@""
	.align	4
.nv.constant0._ZN10layer_norm13ln_fwd_kernelINS_13Kernel_traitsI6__halfS2_S2_S2_fjLj7168ELj1ELj1ELj4ELj16ENS_18Kernel_traits_baseILj7168ES2_S2_S2_S2_fjLj128EEEEELb0ELb1ELb1ELb1EEEvNS_9FwdParamsE:
	.zero		1128


//--------------------- .nv.constant0._ZN10layer_norm13ln_fwd_kernelINS_13Kernel_traitsI6__halfS2_S2_S2_fjLj7168ELj1ELj1ELj4ELj16ENS_18Kernel_traits_baseILj7168ES2_S2_S2_S2_fjLj128EEEEELb1ELb0ELb0ELb0EEEvNS_9FwdParamsE --------------------------
	.section	.nv.constant0._ZN10layer_norm13ln_fwd_kernelINS_13Kernel_traitsI6__halfS2_S2_S2_fjLj7168ELj1ELj1ELj4ELj16ENS_18Kernel_traits_baseILj7168ES2_S2_S2_S2_fjLj128EEEEELb1ELb0ELb0ELb0EEEvNS_9FwdParamsE,"a",@progbits
	.sectionflags	@""
	.align	4
.nv.constant0._ZN10layer_norm13ln_fwd_kernelINS_13Kernel_traitsI6__halfS2_S2_S2_fjLj7168ELj1ELj1ELj4ELj16ENS_18Kernel_traits_baseILj7168ES2_S2_S2_S2_fjLj128EEEEELb1ELb0ELb0ELb0EEEvNS_9FwdParamsE:
	.zero		1128


//--------------------- .nv.constant0._ZN10layer_norm13ln_fwd_kernelINS_13Kernel_traitsI6__halfS2_S2_S2_fjLj7168ELj1ELj1ELj4ELj16ENS_18Kernel_traits_baseILj7168ES2_S2_S2_S2_fjLj128EEEEELb1ELb0ELb0ELb1EEEvNS_9FwdParamsE --------------------------
	.section	.nv.constant0._ZN10layer_norm13ln_fwd_kernelINS_13Kernel_traitsI6__halfS2_S2_S2_fjLj7168ELj1ELj1ELj4ELj16ENS_18Kernel_traits_baseILj7168ES2_S2_S2_S2_fjLj128EEEEELb1ELb0ELb0ELb1EEEvNS_9FwdParamsE,"a",@progbits
	.sectionflags	@""
	.align	4
.nv.constant0._ZN10layer_norm13ln_fwd_kernelINS_13Kernel_traitsI6__halfS2_S2_S2_fjLj7168ELj1ELj1ELj4ELj16ENS_18Kernel_traits_baseILj7168ES2_S2_S2_S2_fjLj128EEEEELb1ELb0ELb0ELb1EEEvNS_9FwdParamsE:
	.zero		1128


//--------------------- .nv.constant0._ZN10layer_norm13ln_fwd_kernelINS_13Kernel_traitsI6__halfS2_S2_S2_fjLj7168ELj1ELj1ELj4ELj16ENS_18Kernel_traits_baseILj7168ES2_S2_S2_S2_fjLj128EEEEELb1ELb0ELb1ELb0EEEvNS_9FwdParamsE --------------------------
	.section	.nv.constant0._ZN10layer_norm13ln_fwd_kernelINS_13Kernel_traitsI6__halfS2_S2_S2_fjLj7168ELj1ELj1ELj4ELj16ENS_18Kernel_traits_baseILj7168ES2_S2_S2_S2_fjLj128EEEEELb1ELb0ELb1ELb0EEEvNS_9FwdParamsE,"a",@progbits
	.sectionflags	@""
	.align	4
.nv.constant0._ZN10layer_norm13ln_fwd_kernelINS_13Kernel_traitsI6__halfS2_S2_S2_fjLj7168ELj1ELj1ELj4ELj16ENS_18Kernel_traits_baseILj7168ES2_S2_S2_S2_fjLj128EEEEELb1ELb0ELb1ELb0EEEvNS_9FwdParamsE:
	.zero		1128


//--------------------- .nv.constant0._ZN10layer_norm13ln_fwd_kernelINS_13Kernel_traitsI6__halfS2_S2_S2_fjLj7168ELj1ELj1ELj4ELj16ENS_18Kernel_traits_baseILj7168ES2_S2_S2_S2_fjLj128EEEEELb1ELb0ELb1ELb1EEEvNS_9FwdParamsE --------------------------
	.section	.nv.constant0._ZN10layer_norm13ln_fwd_kernelINS_13Kernel_traitsI6__halfS2_S2_S2_fjLj7168ELj1ELj1ELj4ELj16ENS_18Kernel_traits_baseILj7168ES2_S2_S2_S2_fjLj128EEEEELb1ELb0ELb1ELb1EEEvNS_9FwdParamsE,"a",@progbits
	.sectionflags	@""
	.align	4
.nv.constant0._ZN10layer_norm13ln_fwd_kernelINS_13Kernel_traitsI6__halfS2_S2_S2_fjLj7168ELj1ELj1ELj4ELj16ENS_18Kernel_traits_baseILj7168ES2_S2_S2_S2_fjLj128EEEEELb1ELb0ELb1ELb1EEEvNS_9FwdParamsE:
	.zero		1128


//--------------------- .nv.constant0._ZN10layer_norm13ln_fwd_kernelINS_13Kernel_traitsI6__halfS2_S2_S2_fjLj7168ELj1ELj1ELj4ELj16ENS_18Kernel_traits_baseILj7168ES2_S2_S2_S2_fjLj128EEEEELb1ELb1ELb0ELb0EEEvNS_9FwdParamsE --------------------------
	.section	.nv.constant0._ZN10layer_norm13ln_fwd_kernelINS_13Kernel_traitsI6__halfS2_S2_S2_fjLj7168ELj1ELj1ELj4ELj16ENS_18Kernel_traits_baseILj7168ES2_S2_S2_S2_fjLj128EEEEELb1ELb1ELb0ELb0EEEvNS_9FwdParamsE,"a",@progbits
	.sectionflags	@""
	.align	4
.nv.constant0._ZN10layer_norm13ln_fwd_kernelINS_13Kernel_traitsI6__halfS2_S2_S2_fjLj7168ELj1ELj1ELj4ELj16ENS_18Kernel_traits_baseILj7168ES2_S2_S2_S2_fjLj128EEEEELb1ELb1ELb0ELb0EEEvNS_9FwdParamsE:
	.zero		1128


//--------------------- .nv.constant0._ZN10layer_norm13ln_fwd_kernelINS_13Kernel_traitsI6__halfS2_S2_S2_fjLj7168ELj1ELj1ELj4ELj16ENS_18Kernel_traits_baseILj7168ES2_S2_S2_S2_fjLj128EEEEELb1ELb1ELb0ELb1EEEvNS_9FwdParamsE --------------------------
	.section	.nv.constant0._ZN10layer_norm13ln_fwd_kernelINS_13Kernel_traitsI6__halfS2_S2_S2_fjLj7168ELj1ELj1ELj4ELj16ENS_18Kernel_traits_baseILj7168ES2_S2_S2_S2_fjLj128EEEEELb1ELb1ELb0ELb1EEEvNS_9FwdParamsE,"a",@progbits
	.sectionflags	@""
	.align	4
.nv.constant0._ZN10layer_norm13ln_fwd_kernelINS_13Kernel_traitsI6__halfS2_S2_S2_fjLj7168ELj1ELj1ELj4ELj16ENS_18Kernel_traits_baseILj7168ES2_S2_S2_S2_fjLj128EEEEELb1ELb1ELb0ELb1EEEvNS_9FwdParamsE:
	.zero		1128


//--------------------- .nv.constant0._ZN10layer_norm13ln_fwd_kernelINS_13Kernel_traitsI6__halfS2_S2_S2_fjLj7168ELj1ELj1ELj4ELj16ENS_18Kernel_traits_baseILj7168ES2_S2_S2_S2_fjLj128EEEEELb1ELb1ELb1ELb0EEEvNS_9FwdParamsE --------------------------
	.section	.nv.constant0._ZN10layer_norm13ln_fwd_kernelINS_13Kernel_traitsI6__halfS2_S2_S2_fjLj7168ELj1ELj1ELj4ELj16ENS_18Kernel_traits_baseILj7168ES2_S2_S2_S2_fjLj128EEEEELb1ELb1ELb1ELb0EEEvNS_9FwdParamsE,"a",@progbits
	.sectionflags	@""
	.align	4
.nv.constant0._ZN10layer_norm13ln_fwd_kernelINS_13Kernel_traitsI6__halfS2_S2_S2_fjLj7168ELj1ELj1ELj4ELj16ENS_18Kernel_traits_baseILj7168ES2_S2_S2_S2_fjLj128EEEEELb1ELb1ELb1ELb0EEEvNS_9FwdParamsE:
	.zero		1128


//--------------------- .nv.constant0._ZN10layer_norm13ln_fwd_kernelINS_13Kernel_traitsI6__halfS2_S2_S2_fjLj7168ELj1ELj1ELj4ELj16ENS_18Kernel_traits_baseILj7168ES2_S2_S2_S2_fjLj128EEEEELb1ELb1ELb1ELb1EEEvNS_9FwdParamsE --------------------------
	.section	.nv.constant0._ZN10layer_norm13ln_fwd_kernelINS_13Kernel_traitsI6__halfS2_S2_S2_fjLj7168ELj1ELj1ELj4ELj16ENS_18Kernel_traits_baseILj7168ES2_S2_S2_S2_fjLj128EEEEELb1ELb1ELb1ELb1EEEvNS_9FwdParamsE,"a",@progbits
	.sectionflags	@""
	.align	4
.nv.constant0._ZN10layer_norm13ln_fwd_kernelINS_13Kernel_traitsI6__halfS2_S2_S2_fjLj7168ELj1ELj1ELj4ELj16ENS_18Kernel_traits_baseILj7168ES2_S2_S2_S2_fjLj128EEEEELb1ELb1ELb1ELb1EEEvNS_9FwdParamsE:
	.zero		1128


//--------------------- .nv.constant0._ZN10layer_norm13ln_fwd_kernelINS_13Kernel_traitsIf13__nv_bfloat16S2_S2_fjLj7168ELj1ELj1ELj4ELj16ENS_18Kernel_traits_baseILj7168EfS2_S2_S2_fjLj128EEEEELb0ELb0ELb0ELb0EEEvNS_9FwdParamsE --------------------------
	.section	.nv.constant0._ZN10layer_norm13ln_fwd_kernelINS_13Kernel_traitsIf13__nv_bfloat16S2_S2_fjLj7168ELj1ELj1ELj4ELj16ENS_18Kernel_traits_baseILj7168EfS2_S2_S2_fjLj128EEEEELb0ELb0ELb0ELb0EEEvNS_9FwdParamsE,"a",@progbits
	.sectionflags	@""
	.align	4
.nv.constant0._ZN10layer_norm13ln_fwd_kernelINS_13Kernel_traitsIf13__nv_bfloat16S2_S2_fjLj7168ELj1ELj1ELj4ELj16ENS_18Kernel_traits_baseILj7168EfS2_S2_S2_fjLj128EEEEELb0ELb0ELb0ELb0EEEvNS_9FwdParamsE:
	.zero		1128


//--------------------- .nv.constant0._ZN10layer_norm13ln_fwd_kernelINS_13Kernel_traitsIf13__nv_bfloat16S2_S2_fjLj7168ELj1ELj1ELj4ELj16ENS_18Kernel_traits_baseILj7168EfS2_S2_S2_fjLj128EEEEELb0ELb0ELb0ELb1EEEvNS_9FwdParamsE --------------------------
	.section	.nv.constant0._ZN10layer_norm13ln_fwd_kernelINS_13Kernel_traitsIf13__nv_bfloat16S2_S2_fjLj7168ELj1ELj1ELj4ELj16ENS_18Kernel_traits_baseILj7168EfS2_S2_S2_fjLj128EEEEELb0ELb0ELb0ELb1EEEvNS_9FwdParamsE,"a",@progbits
	.sectionflags	@""
	.align	4
.nv.constant0._ZN10layer_norm13ln_fwd_kernelINS_13Kernel_traitsIf13__nv_bfloat16S2_S2_fjLj7168ELj1ELj1ELj4ELj16ENS_18Kernel_traits_baseILj7168EfS2_S2_S2_fjLj128EEEEELb0ELb0ELb0ELb1EEEvNS_9FwdParamsE:
	.zero		1128


//--------------------- .nv.constant0._ZN10layer_norm13ln_fwd_kernelINS_13Kernel_traitsIf13__nv_bfloat16S2_S2_fjLj7168ELj1ELj1ELj4ELj16ENS_18Kernel_traits_baseILj7168EfS2_S2_S2_fjLj128EEEEELb0ELb0ELb1ELb0EEEvNS_9FwdParamsE --------------------------
	.section	.nv.constant0._ZN10layer_norm13ln_fwd_kernelINS_13Kernel_traitsIf13__nv_bfloat16S2_S2_fjLj7168ELj1ELj1ELj4ELj16ENS_18Kernel_traits_baseILj7168EfS2_S2_S2_fjLj128EEEEELb0ELb0ELb1ELb0EEEvNS_9FwdParamsE,"a",@progbits
	.sectionflags	@""
	.align	4
.nv.constant0._ZN10layer_norm13ln_fwd_kernelINS_13Kernel_traitsIf13__nv_bfloat16S2_S2_fjLj7168ELj1ELj1ELj4ELj16ENS_18Kernel_traits_baseILj7168EfS2_S2_S2_fjLj128EEEEELb0ELb0ELb1ELb0EEEvNS_9FwdParamsE:
	.zero		1128


//--------------------- .nv.constant0._ZN10layer_norm13ln_fwd_kernelINS_13Kernel_traitsIf13__nv_bfloat16S2_S2_fjLj7168ELj1ELj1ELj4ELj16ENS_18Kernel_traits_baseILj7168EfS2_S2_S2_fjLj128EEEEELb0ELb0ELb1ELb1EEEvNS_9FwdParamsE --------------------------
	.section	.nv.constant0._ZN10layer_norm13ln_fwd_kernelINS_13Kernel_traitsIf13__nv_bfloat16S2_S2_fjLj7168ELj1ELj1ELj4ELj16ENS_18Kernel_traits_baseILj7168EfS2_S2_S2_fjLj128EEEEELb0ELb0ELb1ELb1EEEvNS_9FwdParamsE,"a",@progbits
	.sectionflags	@""
	.align	4
.nv.constant0._ZN10layer_norm13ln_fwd_kernelINS_13Kernel_traitsIf13__nv_bfloat16S2_S2_fjLj7168ELj1ELj1ELj4ELj16ENS_18Kernel_traits_baseILj7168EfS2_S2_S2_fjLj128EEEEELb0ELb0ELb1ELb1EEEvNS_9FwdParamsE:
	.zero		1128


//--------------------- .nv.constant0._ZN10layer_norm13ln_fwd_kernelINS_13Kernel_traitsIf13__nv_bfloat16S2_S2_fjLj7168ELj1ELj1ELj4ELj16ENS_18Kernel_traits_baseILj7168EfS2_S2_S2_fjLj128EEEEELb0ELb1ELb0ELb0EEEvNS_9FwdParamsE --------------------------
	.section	.nv.constant0._ZN10layer_norm13ln_fwd_kernelINS_13Kernel_traitsIf13__nv_bfloat16S2_S2_fjLj7168ELj1ELj1ELj4ELj16ENS_18Kernel_traits_baseILj7168EfS2_S2_S2_fjLj128EEEEELb0ELb1ELb0ELb0EEEvNS_9FwdParamsE,"a",@progbits
	.sectionflags	@""
	.align	4
.nv.constant0._ZN10layer_norm13ln_fwd_kernelINS_13Kernel_traitsIf13__nv_bfloat16S2_S2_fjLj7168ELj1ELj1ELj4ELj16ENS_18Kernel_traits_baseILj7168EfS2_S2_S2_fjLj128EEEEELb0ELb1ELb0ELb0EEEvNS_9FwdParamsE:
	.zero		1128


//--------------------- .nv.constant0._ZN10layer_norm13ln_fwd_kernelINS_13Kernel_traitsIf13__nv_bfloat16S2_S2_fjLj7168ELj1ELj1ELj4ELj16ENS_18Kernel_traits_baseILj7168EfS2_S2_S2_fjLj128EEEEELb0ELb1ELb0ELb1EEEvNS_9FwdParamsE --------------------------
	.section	.nv.constant0._ZN10layer_norm13ln_fwd_kernelINS_13Kernel_traitsIf13__nv_bfloat16S2_S2_fjLj7168ELj1ELj1ELj4ELj16ENS_18Kernel_traits_baseILj7168EfS2_S2_S2_fjLj128EEEEELb0ELb1ELb0ELb1EEEvNS_9FwdParamsE,"a",@progbits
	.sectionflags	@""
	.align	4
.nv.constant0._ZN10layer_norm13ln_fwd_kernelINS_13Kernel_traitsIf13__nv_bfloat16S2_S2_fjLj7168ELj1ELj1ELj4ELj16ENS_18Kernel_traits_baseILj7168EfS2_S2_S2_fjLj128EEEEELb0ELb1ELb0ELb1EEEvNS_9FwdParamsE:
	.zero		1128


//--------------------- .nv.constant0._ZN10layer_norm13ln_fwd_kernelINS_13Kernel_traitsIf13__nv_bfloat16S2_S2_fjLj7168ELj1ELj1ELj4ELj16ENS_18Kernel_traits_baseILj7168EfS2_S2_S2_fjLj128EEEEELb0ELb1ELb1ELb0EEEvNS_9FwdParamsE --------------------------
	.section	.nv.constant0._ZN10layer_norm13ln_fwd_kernelINS_13Kernel_traitsIf13__nv_bfloat16S2_S2_fjLj7168ELj1ELj1ELj4ELj16ENS_18Kernel_traits_baseILj7168EfS2_S2_S2_fjLj128EEEEELb0ELb1ELb1ELb0EEEvNS_9FwdParamsE,"a",@progbits
	.sectionflags	@""
	.align	4
.nv.constant0._ZN10layer_norm13ln_fwd_kernelINS_13Kernel_traitsIf13__nv_bfloat16S2_S2_fjLj7168ELj1ELj1ELj4ELj16ENS_18Kernel_traits_baseILj7168EfS2_S2_S2_fjLj128EEEEELb0ELb1ELb1ELb0EEEvNS_9FwdParamsE:
	.zero		1128


//--------------------- .nv.constant0._ZN10layer_norm13ln_fwd_kernelINS_13Kernel_traitsIf13__nv_bfloat16S2_S2_fjLj7168ELj1ELj1ELj4ELj16ENS_18Kernel_traits_baseILj7168EfS2_S2_S2_fjLj128EEEEELb0ELb1ELb1ELb1EEEvNS_9FwdParamsE --------------------------
	.section	.nv.constant0._ZN10layer_norm13ln_fwd_kernelINS_13Kernel_traitsIf13__nv_bfloat16S2_S2_fjLj7168ELj1ELj1ELj4ELj16ENS_18Kernel_traits_baseILj7168EfS2_S2_S2_fjLj128EEEEELb0ELb1ELb1ELb1EEEvNS_9FwdParamsE,"a",@progbits
	.sectionflags	@""
	.align	4
.nv.constant0._ZN10layer_norm13ln_fwd_kernelINS_13Kernel_traitsIf13__nv_bfloat16S2_S2_fjLj7168ELj1ELj1ELj4ELj16ENS_18Kernel_traits_baseILj7168EfS2_S2_S2_fjLj128EEEEELb0ELb1ELb1ELb1EEEvNS_9FwdParamsE:
	.zero		1128


//--------------------- .nv.constant0._ZN10layer_norm13ln_fwd_kernelINS_13Kernel_traitsIf13__nv_bfloat16S2_S2_fjLj7168ELj1ELj1ELj4ELj16ENS_18Kernel_traits_baseILj7168EfS2_S2_S2_fjLj128EEEEELb1ELb0ELb0ELb0EEEvNS_9FwdParamsE --------------------------
	.section	.nv.constant0._ZN10layer_norm13ln_fwd_kernelINS_13Kernel_traitsIf13__nv_bfloat16S2_S2_fjLj7168ELj1ELj1ELj4ELj16ENS_18Kernel_traits_baseILj7168EfS2_S2_S2_fjLj128EEEEELb1ELb0ELb0ELb0EEEvNS_9FwdParamsE,"a",@progbits
	.sectionflags	@""
	.align	4
.nv.constant0._ZN10layer_norm13ln_fwd_kernelINS_13Kernel_traitsIf13__nv_bfloat16S2_S2_fjLj7168ELj1ELj1ELj4ELj16ENS_18Kernel_traits_baseILj7168EfS2_S2_S2_fjLj128EEEEELb1ELb0ELb0ELb0EEEvNS_9FwdParamsE:
	.zero		1128


//--------------------- .nv.constant0._ZN10layer_norm13ln_fwd_kernelINS_13Kernel_traitsIf13__nv_bfloat16S2_S2_fjLj7168ELj1ELj1ELj4ELj16ENS_18Kernel_traits_baseILj7168EfS2_S2_S2_fjLj128EEEEELb1ELb0ELb0ELb1EEEvNS_9FwdParamsE --------------------------
	.section	.nv.constant0._ZN10layer_norm13ln_fwd_kernelINS_13Kernel_traitsIf13__nv_bfloat16S2_S2_fjLj7168ELj1ELj1ELj4ELj16ENS_18Kernel_traits_baseILj7168EfS2_S2_S2_fjLj128EEEEELb1ELb0ELb0ELb1EEEvNS_9FwdParamsE,"a",@progbits
	.sectionflags	@""
	.align	4
.nv.constant0._ZN10layer_norm13ln_fwd_kernelINS_13Kernel_traitsIf13__nv_bfloat16S2_S2_fjLj7168ELj1ELj1ELj4ELj16ENS_18Kernel_traits_baseILj7168EfS2_S2_S2_fjLj128EEEEELb1ELb0ELb0ELb1EEEvNS_9FwdParamsE:
	.zero		1128


//--------------------- .nv.constant0._ZN10layer_norm13ln_fwd_kernelINS_13Kernel_traitsIf13__nv_bfloat16S2_S2_fjLj7168ELj1ELj1ELj4ELj16ENS_18Kernel_traits_baseILj7168EfS2_S2_S2_fjLj128EEEEELb1ELb0ELb1ELb0EEEvNS_9FwdParamsE --------------------------
	.section	.nv.constant0._ZN10layer_norm13ln_fwd_kernelINS_13Kernel_traitsIf13__nv_bfloat16S2_S2_fjLj7168ELj1ELj1ELj4ELj16ENS_18Kernel_traits_baseILj7168EfS2_S2_S2_fjLj128EEEEELb1ELb0ELb1ELb0EEEvNS_9FwdParamsE,"a",@progbits
	.sectionflags	@""
	.align	4
.nv.constant0._ZN10layer_norm13ln_fwd_kernelINS_13Kernel_traitsIf13__nv_bfloat16S2_S2_fjLj7168ELj1ELj1ELj4ELj16ENS_18Kernel_traits_baseILj7168EfS2_S2_S2_fjLj128EEEEELb1ELb0ELb1ELb0EEEvNS_9FwdParamsE:
	.zero		1128


//--------------------- .nv.constant0._ZN10layer_norm13ln_fwd_kernelINS_13Kernel_traitsIf13__nv_bfloat16S2_S2_fjLj7168ELj1ELj1ELj4ELj16ENS_18Kernel_traits_baseILj7168EfS2_S2_S2_fjLj128EEEEELb1ELb0ELb1ELb1EEEvNS_9FwdParamsE --------------------------
	.section	.nv.constant0._ZN10layer_norm13ln_fwd_kernelINS_13Kernel_traitsIf13__nv_bfloat16S2_S2_fjLj7168ELj1ELj1ELj4ELj16ENS_18Kernel_traits_baseILj7168EfS2_S2_S2_fjLj128EEEEELb1ELb0ELb1ELb1EEEvNS_9FwdParamsE,"a",@progbits
	.sectionflags	@""
	.align	4
.nv.constant0._ZN10layer_norm13ln_fwd_kernelINS_13Kernel_traitsIf13__nv_bfloat16S2_S2_fjLj7168ELj1ELj1ELj4ELj16ENS_18Kernel_traits_baseILj7168EfS2_S2_S2_fjLj128EEEEELb1ELb0ELb1ELb1EEEvNS_9FwdParamsE:
	.zero		1128


//--------------------- .nv.constant0._ZN10layer_norm13ln_fwd_kernelINS_13Kernel_traitsIf13__nv_bfloat16S2_S2_fjLj7168ELj1ELj1ELj4ELj16ENS_18Kernel_traits_baseILj7168EfS2_S2_S2_fjLj128EEEEELb1ELb1ELb0ELb0EEEvNS_9FwdParamsE --------------------------
	.section	.nv.constant0._ZN10layer_norm13ln_fwd_kernelINS_13Kernel_traitsIf13__nv_bfloat16S2_S2_fjLj7168ELj1ELj1ELj4ELj16ENS_18Kernel_traits_baseILj7168EfS2_S2_S2_fjLj128EEEEELb1ELb1ELb0ELb0EEEvNS_9FwdParamsE,"a",@progbits
	.sectionflags	@""
	.align	4
.nv.constant0._ZN10layer_norm13ln_fwd_kernelINS_13Kernel_traitsIf13__nv_bfloat16S2_S2_fjLj7168ELj1ELj1ELj4ELj16ENS_18Kernel_traits_baseILj7168EfS2_S2_S2_fjLj128EEEEELb1ELb1ELb0ELb0EEEvNS_9FwdParamsE:
	.zero		1128


//--------------------- .nv.constant0._ZN10layer_norm13ln_fwd_kernelINS_13Kernel_traitsIf13__nv_bfloat16S2_S2_fjLj7168ELj1ELj1ELj4ELj16ENS_18Kernel_traits_baseILj7168EfS2_S2_S2_fjLj128EEEEELb1ELb1ELb0ELb1EEEvNS_9FwdParamsE --------------------------
	.section	.nv.constant0._ZN10layer_norm13ln_fwd_kernelINS_13Kernel_traitsIf13__nv_bfloat16S2_S2_fjLj7168ELj1ELj1ELj4ELj16ENS_18Kernel_traits_baseILj7168EfS2_S2_S2_fjLj128EEEEELb1ELb1ELb0ELb1EEEvNS_9FwdParamsE,"a",@progbits
	.sectionflags	@""
	.align	4
.nv.constant0._ZN10layer_norm13ln_fwd_kernelINS_13Kernel_traitsIf13__nv_bfloat16S2_S2_fjLj7168ELj1ELj1ELj4ELj16ENS_18Kernel_traits_baseILj7168EfS2_S2_S2_fjLj128EEEEELb1ELb1ELb0ELb1EEEvNS_9FwdParamsE:
	.zero		1128


//--------------------- .nv.constant0._ZN10layer_norm13ln_fwd_kernelINS_13Kernel_traitsIf13__nv_bfloat16S2_S2_fjLj7168ELj1ELj1ELj4ELj16ENS_18Kernel_traits_baseILj7168EfS2_S2_S2_fjLj128EEEEELb1ELb1ELb1ELb0EEEvNS_9FwdParamsE --------------------------
	.section	.nv.constant0._ZN10layer_norm13ln_fwd_kernelINS_13Kernel_traitsIf13__nv_bfloat16S2_S2_fjLj7168ELj1ELj1ELj4ELj16ENS_18Kernel_traits_baseILj7168EfS2_S2_S2_fjLj128EEEEELb1ELb1ELb1ELb0EEEvNS_9FwdParamsE,"a",@progbits
	.sectionflags	@""
	.align	4
.nv.constant0._ZN10layer_norm13ln_fwd_kernelINS_13Kernel_traitsIf13__nv_bfloat16S2_S2_fjLj7168ELj1ELj1ELj4ELj16ENS_18Kernel_traits_baseILj7168EfS2_S2_S2_fjLj128EEEEELb1ELb1ELb1ELb0EEEvNS_9FwdParamsE:
	.zero		1128


//--------------------- .nv.constant0._ZN10layer_norm13ln_fwd_kernelINS_13Kernel_traitsIf13__nv_bfloat16S2_S2_fjLj7168ELj1ELj1ELj4ELj16ENS_18Kernel_traits_baseILj7168EfS2_S2_S2_fjLj128EEEEELb1ELb1ELb1ELb1EEEvNS_9FwdParamsE --------------------------
	.section	.nv.constant0._ZN10layer_norm13ln_fwd_kernelINS_13Kernel_traitsIf13__nv_bfloat16S2_S2_fjLj7168ELj1ELj1ELj4ELj16ENS_18Kernel_traits_baseILj7168EfS2_S2_S2_fjLj128EEEEELb1ELb1ELb1ELb1EEEvNS_9FwdParamsE,"a",@progbits
	.sectionflags	@""
	.align	4
.nv.constant0._ZN10layer_norm13ln_fwd_kernelINS_13Kernel_traitsIf13__nv_bfloat16S2_S2_fjLj7168ELj1ELj1ELj4ELj16ENS_18Kernel_traits_baseILj7168EfS2_S2_S2_fjLj128EEEEELb1ELb1ELb1ELb1EEEvNS_9FwdParamsE:
	.zero		1128


//--------------------- .nv.constant0._ZN10layer_norm13ln_fwd_kernelINS_13Kernel_traitsI13__nv_bfloat16S2_fS2_fjLj7168ELj1ELj1ELj4ELj16ENS_18Kernel_traits_baseILj7168ES2_S2_fS2_fjLj128EEEEELb0ELb0ELb0ELb0EEEvNS_9FwdParamsE --------------------------
	.section	.nv.constant0._ZN10layer_norm13ln_fwd_kernelINS_13Kernel_traitsI13__nv_bfloat16S2_fS2_fjLj7168ELj1ELj1ELj4ELj16ENS_18Kernel_traits_baseILj7168ES2_S2_fS2_fjLj128EEEEELb0ELb0ELb0ELb0EEEvNS_9FwdParamsE,"a",@progbits
	.sectionflags	@""
	.align	4
.nv.constant0._ZN10layer_norm13ln_fwd_kernelINS_13Kernel_traitsI13__nv_bfloat16S2_fS2_fjLj7168ELj1ELj1ELj4ELj16ENS_18Kernel_traits_baseILj7168ES2_S2_fS2_fjLj128EEEEELb0ELb0ELb0ELb0EEEvNS_9FwdParamsE:
	.zero		1128


//--------------------- .nv.constant0._ZN10layer_norm13ln_fwd_kernelINS_13Kernel_traitsI13__nv_bfloat16S2_fS2_fjLj7168ELj1ELj1ELj4ELj16ENS_18Kernel_traits_baseILj7168ES2_S2_fS2_fjLj128EEEEELb0ELb0ELb0ELb1EEEvNS_9FwdParamsE --------------------------
	.section	.nv.constant0._ZN10layer_norm13ln_fwd_kernelINS_13Kernel_traitsI13__nv_bfloat16S2_fS2_fjLj7168ELj1ELj1ELj4ELj16ENS_18Kernel_traits_baseILj7168ES2_S2_fS2_fjLj128EEEEELb0ELb0ELb0ELb1EEEvNS_9FwdParamsE,"a",@progbits
	.sectionflags	@""
	.align	4
.nv.constant0._ZN10layer_norm13ln_fwd_kernelINS_13Kernel_traitsI13__nv_bfloat16S2_fS2_fjLj7168ELj1ELj1ELj4ELj16ENS_18Kernel_traits_baseILj7168ES2_S2_fS2_fjLj128EEEEELb0ELb0ELb0ELb1EEEvNS_9FwdParamsE:
	.zero		1128


//--------------------- .nv.constant0._ZN10layer_norm13ln_fwd_kernelINS_13Kernel_traitsI13__nv_bfloat16S2_fS2_fjLj7168ELj1ELj1ELj4ELj16ENS_18Kernel_traits_baseILj7168ES2_S2_fS2_fjLj128EEEEELb0ELb0ELb1ELb0EEEvNS_9FwdParamsE --------------------------
	.section	.nv.constant0._ZN10layer_norm13ln_fwd_kernelINS_13Kernel_traitsI13__nv_bfloat16S2_fS2_fjLj7168ELj1ELj1ELj4ELj16ENS_18Kernel_traits_baseILj7168ES2_S2_fS2_fjLj128EEEEELb0ELb0ELb1ELb0EEEvNS_9FwdParamsE,"a",@progbits
	.sectionflags	@""
	.align	4
.nv.constant0._ZN10layer_norm13ln_fwd_kernelINS_13Kernel_traitsI13__nv_bfloat16S2_fS2_fjLj7168ELj1ELj1ELj4ELj16ENS_18Kernel_traits_baseILj7168ES2_S2_fS2_fjLj128EEEEELb0ELb0ELb1ELb0EEEvNS_9FwdParamsE:
	.zero		1128


//--------------------- .nv.constant0._ZN10layer_norm13ln_fwd_kernelINS_13Kernel_traitsI13__nv_bfloat16S2_fS2_fjLj7168ELj1ELj1ELj4ELj16ENS_18Kernel_traits_baseILj7168ES2_S2_fS2_fjLj128EEEEELb0ELb0ELb1ELb1EEEvNS_9FwdParamsE --------------------------
	.section	.nv.constant0._ZN10layer_norm13ln_fwd_kernelINS_13Kernel_traitsI13__nv_bfloat16S2_fS2_fjLj7168ELj1ELj1ELj4ELj16ENS_18Kernel_traits_baseILj7168ES2_S2_fS2_fjLj128EEEEELb0ELb0ELb1ELb1EEEvNS_9FwdParamsE,"a",@progbits
	.sectionflags	@""
	.align	4
.nv.constant0._ZN10layer_norm13ln_fwd_kernelINS_13Kernel_traitsI13__nv_bfloat16S2_fS2_fjLj7168ELj1ELj1ELj4ELj16ENS_18Kernel_traits_baseILj7168ES2_S2_fS2_fjLj128EEEEELb0ELb0ELb1ELb1EEEvNS_9FwdParamsE:
	.zero		1128


//--------------------- .nv.constant0._ZN10layer_norm13ln_fwd_kernelINS_13Kernel_traitsI13__nv_bfloat16S2_fS2_fjLj7168ELj1ELj1ELj4ELj16ENS_18Kernel_traits_baseILj7168ES2_S2_fS2_fjLj128EEEEELb0ELb1ELb0ELb0EEEvNS_9FwdParamsE --------------------------
	.section	.nv.constant0._ZN10layer_norm13ln_fwd_kernelINS_13Kernel_traitsI13__nv_bfloat16S2_fS2_fjLj7168ELj1ELj1ELj4ELj16ENS_18Kernel_traits_baseILj7168ES2_S2_fS2_fjLj128EEEEELb0ELb1ELb0ELb0EEEvNS_9FwdParamsE,"a",@progbits
	.sectionflags	@""
	.align	4
.nv.constant0._ZN10layer_norm13ln_fwd_kernelINS_13Kernel_traitsI13__nv_bfloat16S2_fS2_fjLj7168ELj1ELj1ELj4ELj16ENS_18Kernel_traits_baseILj7168ES2_S2_fS2_fjLj128EEEEELb0ELb1ELb0ELb0EEEvNS_9FwdParamsE:
	.zero		1128


//--------------------- .nv.constant0._ZN10layer_norm13ln_fwd_kernelINS_13Kernel_traitsI13__nv_bfloat16S2_fS2_fjLj7168ELj1ELj1ELj4ELj16ENS_18Kernel_traits_baseILj7168ES2_S2_fS2_fjLj128EEEEELb0ELb1ELb0ELb1EEEvNS_9FwdParamsE --------------------------
	.section	.nv.constant0._ZN10layer_norm13ln_fwd_kernelINS_13Kernel_traitsI13__nv_bfloat16S2_fS2_fjLj7168ELj1ELj1ELj4ELj16ENS_18Kernel_traits_baseILj7168ES2_S2_fS2_fjLj128EEEEELb0ELb1ELb0ELb1EEEvNS_9FwdParamsE,"a",@progbits
	.sectionflags	@""
	.align	4
.nv.constant0._ZN10layer_norm13ln_fwd_kernelINS_13Kernel_traitsI13__nv_bfloat16S2_fS2_fjLj7168ELj1ELj1ELj4ELj16ENS_18Kernel_traits_baseILj7168ES2_S2_fS2_fjLj128EEEEELb0ELb1ELb0ELb1EEEvNS_9FwdParamsE:
	.zero		1128


//--------------------- .nv.constant0._ZN10layer_norm13ln_fwd_kernelINS_13Kernel_traitsI13__nv_bfloat16S2_fS2_fjLj7168ELj1ELj1ELj4ELj16ENS_18Kernel_traits_baseILj7168ES2_S2_fS2_fjLj128EEEEELb0ELb1ELb1ELb0EEEvNS_9FwdParamsE --------------------------
	.section	.nv.constant0._ZN10layer_norm13ln_fwd_kernelINS_13Kernel_traitsI13__nv_bfloat16S2_fS2_fjLj7168ELj1ELj1ELj4ELj16ENS_18Kernel_traits_baseILj7168ES2_S2_fS2_fjLj128EEEEELb0ELb1ELb1ELb0EEEvNS_9FwdParamsE,"a",@progbits
	.sectionflags	@""
	.align	4
.nv.constant0._ZN10layer_norm13ln_fwd_kernelINS_13Kernel_traitsI13__nv_bfloat16S2_fS2_fjLj7168ELj1ELj1ELj4ELj16ENS_18Kernel_traits_baseILj7168ES2_S2_fS2_fjLj128EEEEELb0ELb1ELb1ELb0EEEvNS_9FwdParamsE:
	.zero		1128


//--------------------- .nv.constant0._ZN10layer_norm13ln_fwd_kernelINS_13Kernel_traitsI13__nv_bfloat16S2_fS2_fjLj7168ELj1ELj1ELj4ELj16ENS_18Kernel_traits_baseILj7168ES2_S2_fS2_fjLj128EEEEELb0ELb1ELb1ELb1EEEvNS_9FwdParamsE --------------------------
	.section	.nv.constant0._ZN10layer_norm13ln_fwd_kernelINS_13Kernel_traitsI13__nv_bfloat16S2_fS2_fjLj7168ELj1ELj1ELj4ELj16ENS_18Kernel_traits_baseILj7168ES2_S2_fS2_fjLj128EEEEELb0ELb1ELb1ELb1EEEvNS_9FwdParamsE,"a",@progbits
	.sectionflags	@""
	.align	4
.nv.constant0._ZN10layer_norm13ln_fwd_kernelINS_13Kernel_traitsI13__nv_bfloat16S2_fS2_fjLj7168ELj1ELj1ELj4ELj16ENS_18Kernel_traits_baseILj7168ES2_S2_fS2_fjLj128EEEEELb0ELb1ELb1ELb1EEEvNS_9FwdParamsE:
	.zero		1128


//--------------------- .nv.constant0._ZN10layer_norm13ln_fwd_kernelINS_13Kernel_traitsI13__nv_bfloat16S2_fS2_fjLj7168ELj1ELj1ELj4ELj16ENS_18Kernel_traits_baseILj7168ES2_S2_fS2_fjLj128EEEEELb1ELb0ELb0ELb0EEEvNS_9FwdParamsE --------------------------
	.section	.nv.constant0._ZN10layer_norm13ln_fwd_kernelINS_13Kernel_traitsI13__nv_bfloat16S2_fS2_fjLj7168ELj1ELj1ELj4ELj16ENS_18Kernel_traits_baseILj7168ES2_S2_fS2_fjLj128EEEEELb1ELb0ELb0ELb0EEEvNS_9FwdParamsE,"a",@progbits
	.sectionflags	@""
	.align	4
.nv.constant0._ZN10layer_norm13ln_fwd_kernelINS_13Kernel_traitsI13__nv_bfloat16S2_fS2_fjLj7168ELj1ELj1ELj4ELj16ENS_18Kernel_traits_baseILj7168ES2_S2_fS2_fjLj128EEEEELb1ELb0ELb0ELb0EEEvNS_9FwdParamsE:
	.zero		1128


//--------------------- .nv.constant0._ZN10layer_norm13ln_fwd_kernelINS_13Kernel_traitsI13__nv_bfloat16S2_fS2_fjLj7168ELj1ELj1ELj4ELj16ENS_18Kernel_traits_baseILj7168ES2_S2_fS2_fjLj128EEEEELb1ELb0ELb0ELb1EEEvNS_9FwdParamsE --------------------------
	.section	.nv.constant0._ZN10layer_norm13ln_fwd_kernelINS_13Kernel_traitsI13__nv_bfloat16S2_fS2_fjLj7168ELj1ELj1ELj4ELj16ENS_18Kernel_traits_baseILj7168ES2_S2_fS2_fjLj128EEEEELb1ELb0ELb0ELb1EEEvNS_9FwdParamsE,"a",@progbits
	.sectionflags	@""
	.align	4
.nv.constant0._ZN10layer_norm13ln_fwd_kernelINS_13Kernel_traitsI13__nv_bfloat16S2_fS2_fjLj7168ELj1ELj1ELj4ELj16ENS_18Kernel_traits_baseILj7168ES2_S2_fS2_fjLj128EEEEELb1ELb0ELb0ELb1EEEvNS_9FwdParamsE:
	.zero		1128


//--------------------- .nv.constant0._ZN10layer_norm13ln_fwd_kernelINS_13Kernel_traitsI13__nv_bfloat16S2_fS2_fjLj7168ELj1ELj1ELj4ELj16ENS_18Kernel_traits_baseILj7168ES2_S2_fS2_fjLj128EEEEELb1ELb0ELb1ELb0EEEvNS_9FwdParamsE --------------------------
	.section	.nv.constant0._ZN10layer_norm13ln_fwd_kernelINS_13Kernel_traitsI13__nv_bfloat16S2_fS2_fjLj7168ELj1ELj1ELj4ELj16ENS_18Kernel_traits_baseILj7168ES2_S2_fS2_fjLj128EEEEELb1ELb0ELb1ELb0EEEvNS_9FwdParamsE,"a",@progbits
	.sectionflags	@""
	.align	4
.nv.constant0._ZN10layer_norm13ln_fwd_kernelINS_13Kernel_traitsI13__nv_bfloat16S2_fS2_fjLj7168ELj1ELj1ELj4ELj16ENS_18Kernel_traits_baseILj7168ES2_S2_fS2_fjLj128EEEEELb1ELb0ELb1ELb0EEEvNS_9FwdParamsE:
	.zero		1128


//--------------------- .nv.constant0._ZN10layer_norm13ln_fwd_kernelINS_13Kernel_traitsI13__nv_bfloat16S2_fS2_fjLj7168ELj1ELj1ELj4ELj16ENS_18Kernel_traits_baseILj7168ES2_S2_fS2_fjLj128EEEEELb1ELb0ELb1ELb1EEEvNS_9FwdParamsE --------------------------
	.section	.nv.constant0._ZN10layer_norm13ln_fwd_kernelINS_13Kernel_traitsI13__nv_bfloat16S2_fS2_fjLj7168ELj1ELj1ELj4ELj16ENS_18Kernel_traits_baseILj7168ES2_S2_fS2_fjLj128EEEEELb1ELb0ELb1ELb1EEEvNS_9FwdParamsE,"a",@progbits
	.sectionflags	@""
	.align	4
.nv.constant0._ZN10layer_norm13ln_fwd_kernelINS_13Kernel_traitsI13__nv_bfloat16S2_fS2_fjLj7168ELj1ELj1ELj4ELj16ENS_18Kernel_traits_baseILj7168ES2_S2_fS2_fjLj128EEEEELb1ELb0ELb1ELb1EEEvNS_9FwdParamsE:
	.zero		1128


//--------------------- .nv.constant0._ZN10layer_norm13ln_fwd_kernelINS_13Kernel_traitsI13__nv_bfloat16S2_fS2_fjLj7168ELj1ELj1ELj4ELj16ENS_18Kernel_traits_baseILj7168ES2_S2_fS2_fjLj128EEEEELb1ELb1ELb0ELb0EEEvNS_9FwdParamsE --------------------------
	.section	.nv.constant0._ZN10layer_norm13ln_fwd_kernelINS_13Kernel_traitsI13__nv_bfloat16S2_fS2_fjLj7168ELj1ELj1ELj4ELj16ENS_18Kernel_traits_baseILj7168ES2_S2_fS2_fjLj128EEEEELb1ELb1ELb0ELb0EEEvNS_9FwdParamsE,"a",@progbits
	.sectionflags	@""
	.align	4
.nv.constant0._ZN10layer_norm13ln_fwd_kernelINS_13Kernel_traitsI13__nv_bfloat16S2_fS2_fjLj7168ELj1ELj1ELj4ELj16ENS_18Kernel_traits_baseILj7168ES2_S2_fS2_fjLj128EEEEELb1ELb1ELb0ELb0EEEvNS_9FwdParamsE:
	.zero		1128


//--------------------- .nv.constant0._ZN10layer_norm13ln_fwd_kernelINS_13Kernel_traitsI13__nv_bfloat16S2_fS2_fjLj7168ELj1ELj1ELj4ELj16ENS_18Kernel_traits_baseILj7168ES2_S2_fS2_fjLj128EEEEELb1ELb1ELb0ELb1EEEvNS_9FwdParamsE --------------------------
	.section	.nv.constant0._ZN10layer_norm13ln_fwd_kernelINS_13Kernel_traitsI13__nv_bfloat16S2_fS2_fjLj7168ELj1ELj1ELj4ELj16ENS_18Kernel_traits_baseILj7168ES2_S2_fS2_fjLj128EEEEELb1ELb1ELb0ELb1EEEvNS_9FwdParamsE,"a",@progbits
	.sectionflags	@""
	.align	4
.nv.constant0._ZN10layer_norm13ln_fwd_kernelINS_13Kernel_traitsI13__nv_bfloat16S2_fS2_fjLj7168ELj1ELj1ELj4ELj16ENS_18Kernel_traits_baseILj7168ES2_S2_fS2_fjLj128EEEEELb1ELb1ELb0ELb1EEEvNS_9FwdParamsE:
	.zero		1128


//--------------------- .nv.constant0._ZN10layer_norm13ln_fwd_kernelINS_13Kernel_traitsI13__nv_bfloat16S2_fS2_fjLj7168ELj1ELj1ELj4ELj16ENS_18Kernel_traits_baseILj7168ES2_S2_fS2_fjLj128EEEEELb1ELb1ELb1ELb0EEEvNS_9FwdParamsE --------------------------
	.section	.nv.constant0._ZN10layer_norm13ln_fwd_kernelINS_13Kernel_traitsI13__nv_bfloat16S2_fS2_fjLj7168ELj1ELj1ELj4ELj16ENS_18Kernel_traits_baseILj7168ES2_S2_fS2_fjLj128EEEEELb1ELb1ELb1ELb0EEEvNS_9FwdParamsE,"a",@progbits
	.sectionflags	@""
	.align	4
.nv.constant0._ZN10layer_norm13ln_fwd_kernelINS_13Kernel_traitsI13__nv_bfloat16S2_fS2_fjLj7168ELj1ELj1ELj4ELj16ENS_18Kernel_traits_baseILj7168ES2_S2_fS2_fjLj128EEEEELb1ELb1ELb1ELb0EEEvNS_9FwdParamsE:
	.zero		1128


//--------------------- .nv.constant0._ZN10layer_norm13ln_fwd_kernelINS_13Kernel_traitsI13__nv_bfloat16S2_fS2_fjLj7168ELj1ELj1ELj4ELj16ENS_18Kernel_traits_baseILj7168ES2_S2_fS2_fjLj128EEEEELb1ELb1ELb1ELb1EEEvNS_9FwdParamsE --------------------------
	.section	.nv.constant0._ZN10layer_norm13ln_fwd_kernelINS_13Kernel_traitsI13__nv_bfloat16S2_fS2_fjLj7168ELj1ELj1ELj4ELj16ENS_18Kernel_traits_baseILj7168ES2_S2_fS2_fjLj128EEEEELb1ELb1ELb1ELb1EEEvNS_9FwdParamsE,"a",@progbits
	.sectionflags	@""
	.align	4
.nv.constant0._ZN10layer_norm13ln_fwd_kernelINS_13Kernel_traitsI13__nv_bfloat16S2_fS2_fjLj7168ELj1ELj1ELj4ELj16ENS_18Kernel_traits_baseILj7168ES2_S2_fS2_fjLj128EEEEELb1ELb1ELb1ELb1EEEvNS_9FwdParamsE:
	.zero		1128


//--------------------- .nv.constant0._ZN10layer_norm13ln_fwd_kernelINS_13Kernel_traitsIf13__nv_bfloat16fS2_fjLj7168ELj1ELj1ELj4ELj16ENS_18Kernel_traits_baseILj7168EfS2_fS2_fjLj128EEEEELb0ELb0ELb0ELb0EEEvNS_9FwdParamsE --------------------------
	.section	.nv.constant0._ZN10layer_norm13ln_fwd_kernelINS_13Kernel_traitsIf13__nv_bfloat16fS2_fjLj7168ELj1ELj1ELj4ELj16ENS_18Kernel_traits_baseILj7168EfS2_fS2_fjLj128EEEEELb0ELb0ELb0ELb0EEEvNS_9FwdParamsE,"a",@progbits
	.sectionflags	@""
	.align	4
.nv.constant0._ZN10layer_norm13ln_fwd_kernelINS_13Kernel_traitsIf13__nv_bfloat16fS2_fjLj7168ELj1ELj1ELj4ELj16ENS_18Kernel_traits_baseILj7168EfS2_fS2_fjLj128EEEEELb0ELb0ELb0ELb0EEEvNS_9FwdParamsE:
	.zero		1128


//--------------------- .nv.constant0._ZN10layer_norm13ln_fwd_kernelINS_13Kernel_traitsIf13__nv_bfloat16fS2_fjLj7168ELj1ELj1ELj4ELj16ENS_18Kernel_traits_baseILj7168EfS2_fS2_fjLj128EEEEELb0ELb0ELb0ELb1EEEvNS_9FwdParamsE --------------------------
	.section	.nv.constant0._ZN10layer_norm13ln_fwd_kernelINS_13Kernel_traitsIf13__nv_bfloat16fS2_fjLj7168ELj1ELj1ELj4ELj16ENS_18Kernel_traits_baseILj7168EfS2_fS2_fjLj128EEEEELb0ELb0ELb0ELb1EEEvNS_9FwdParamsE,"a",@progbits
	.sectionflags	@""
	.align	4
.nv.constant0._ZN10layer_norm13ln_fwd_kernelINS_13Kernel_traitsIf13__nv_bfloat16fS2_fjLj7168ELj1ELj1ELj4ELj16ENS_18Kernel_traits_baseILj7168EfS2_fS2_fjLj128EEEEELb0ELb0ELb0ELb1EEEvNS_9FwdParamsE:
	.zero		1128


//--------------------- .nv.constant0._ZN10layer_norm13ln_fwd_kernelINS_13Kernel_traitsIf13__nv_bfloat16fS2_fjLj7168ELj1ELj1ELj4ELj16ENS_18Kernel_traits_baseILj7168EfS2_fS2_fjLj128EEEEELb0ELb0ELb1ELb0EEEvNS_9FwdParamsE --------------------------
	.section	.nv.constant0._ZN10layer_norm13ln_fwd_kernelINS_13Kernel_traitsIf13__nv_bfloat16fS2_fjLj7168ELj1ELj1ELj4ELj16ENS_18Kernel_traits_baseILj7168EfS2_fS2_fjLj128EEEEELb0ELb0ELb1ELb0EEEvNS_9FwdParamsE,"a",@progbits
	.sectionflags	@""
	.align	4
.nv.constant0._ZN10layer_norm13ln_fwd_kernelINS_13Kernel_traitsIf13__nv_bfloat16fS2_fjLj7168ELj1ELj1ELj4ELj16ENS_18Kernel_traits_baseILj7168EfS2_fS2_fjLj128EEEEELb0ELb0ELb1ELb0EEEvNS_9FwdParamsE:
	.zero		1128


//--------------------- .nv.constant0._ZN10layer_norm13ln_fwd_kernelINS_13Kernel_traitsIf13__nv_bfloat16fS2_fjLj7168ELj1ELj1ELj4ELj16ENS_18Kernel_traits_baseILj7168EfS2_fS2_fjLj128EEEEELb0ELb0ELb1ELb1EEEvNS_9FwdParamsE --------------------------
	.section	.nv.constant0._ZN10layer_norm13ln_fwd_kernelINS_13Kernel_traitsIf13__nv_bfloat16fS2_fjLj7168ELj1ELj1ELj4ELj16ENS_18Kernel_traits_baseILj7168EfS2_fS2_fjLj128EEEEELb0ELb0ELb1ELb1EEEvNS_9FwdParamsE,"a",@progbits
	.sectionflags	@""
	.align	4
.nv.constant0._ZN10layer_norm13ln_fwd_kernelINS_13Kernel_traitsIf13__nv_bfloat16fS2_fjLj7168ELj1ELj1ELj4ELj16ENS_18Kernel_traits_baseILj7168EfS2_fS2_fjLj128EEEEELb0ELb0ELb1ELb1EEEvNS_9FwdParamsE:
	.zero		1128


//--------------------- .nv.constant0._ZN10layer_norm13ln_fwd_kernelINS_13Kernel_traitsIf13__nv_bfloat16fS2_fjLj7168ELj1ELj1ELj4ELj16ENS_18Kernel_traits_baseILj7168EfS2_fS2_fjLj128EEEEELb0ELb1ELb0ELb0EEEvNS_9FwdParamsE --------------------------
	.section	.nv.constant0._ZN10layer_norm13ln_fwd_kernelINS_13Kernel_traitsIf13__nv_bfloat16fS2_fjLj7168ELj1ELj1ELj4ELj16ENS_18Kernel_traits_baseILj7168EfS2_fS2_fjLj128EEEEELb0ELb1ELb0ELb0EEEvNS_9FwdParamsE,"a",@progbits
	.sectionflags	@""
	.align	4
.nv.constant0._ZN10layer_norm13ln_fwd_kernelINS_13Kernel_traitsIf13__nv_bfloat16fS2_fjLj7168ELj1ELj1ELj4ELj16ENS_18Kernel_traits_baseILj7168EfS2_fS2_fjLj128EEEEELb0ELb1ELb0ELb0EEEvNS_9FwdParamsE:
	.zero		1128


//--------------------- .nv.constant0._ZN10layer_norm13ln_fwd_kernelINS_13Kernel_traitsIf13__nv_bfloat16fS2_fjLj7168ELj1ELj1ELj4ELj16ENS_18Kernel_traits_baseILj7168EfS2_fS2_fjLj128EEEEELb0ELb1ELb0ELb1EEEvNS_9FwdParamsE --------------------------
	.section	.nv.constant0._ZN10layer_norm13ln_fwd_kernelINS_13Kernel_traitsIf13__nv_bfloat16fS2_fjLj7168ELj1ELj1ELj4ELj16ENS_18Kernel_traits_baseILj7168EfS2_fS2_fjLj128EEEEELb0ELb1ELb0ELb1EEEvNS_9FwdParamsE,"a",@progbits
	.sectionflags	@""
	.align	4
.nv.constant0._ZN10layer_norm13ln_fwd_kernelINS_13Kernel_traitsIf13__nv_bfloat16fS2_fjLj7168ELj1ELj1ELj4ELj16ENS_18Kernel_traits_baseILj7168EfS2_fS2_fjLj128EEEEELb0ELb1ELb0ELb1EEEvNS_9FwdParamsE:
	.zero		1128


//--------------------- .nv.constant0._ZN10layer_norm13ln_fwd_kernelINS_13Kernel_traitsIf13__nv_bfloat16fS2_fjLj7168ELj1ELj1ELj4ELj16ENS_18Kernel_traits_baseILj7168EfS2_fS2_fjLj128EEEEELb0ELb1ELb1ELb0EEEvNS_9FwdParamsE --------------------------
	.section	.nv.constant0._ZN10layer_norm13ln_fwd_kernelINS_13Kernel_traitsIf13__nv_bfloat16fS2_fjLj7168ELj1ELj1ELj4ELj16ENS_18Kernel_traits_baseILj7168EfS2_fS2_fjLj128EEEEELb0ELb1ELb1ELb0EEEvNS_9FwdParamsE,"a",@progbits
	.sectionflags	@""
	.align	4
.nv.constant0._ZN10layer_norm13ln_fwd_kernelINS_13Kernel_traitsIf13__nv_bfloat16fS2_fjLj7168ELj1ELj1ELj4ELj16ENS_18Kernel_traits_baseILj7168EfS2_fS2_fjLj128EEEEELb0ELb1ELb1ELb0EEEvNS_9FwdParamsE:
	.zero		1128


//--------------------- .nv.constant0._ZN10layer_norm13ln_fwd_kernelINS_13Kernel_traitsIf13__nv_bfloat16fS2_fjLj7168ELj1ELj1ELj4ELj16ENS_18Kernel_traits_baseILj7168EfS2_fS2_fjLj128EEEEELb0ELb1ELb1ELb1EEEvNS_9FwdParamsE --------------------------
	.section	.nv.constant0._ZN10layer_norm13ln_fwd_kernelINS_13Kernel_traitsIf13__nv_bfloat16fS2_fjLj7168ELj1ELj1ELj4ELj16ENS_18Kernel_traits_baseILj7168EfS2_fS2_fjLj128EEEEELb0ELb1ELb1ELb1EEEvNS_9FwdParamsE,"a",@progbits
	.sectionflags	@""
	.align	4
.nv.constant0._ZN10layer_norm13ln_fwd_kernelINS_13Kernel_traitsIf13__nv_bfloat16fS2_fjLj7168ELj1ELj1ELj4ELj16ENS_18Kernel_traits_baseILj7168EfS2_fS2_fjLj128EEEEELb0ELb1ELb1ELb1EEEvNS_9FwdParamsE:
	.zero		1128


//--------------------- .nv.constant0._ZN10layer_norm13ln_fwd_kernelINS_13Kernel_traitsIf13__nv_bfloat16fS2_fjLj7168ELj1ELj1ELj4ELj16ENS_18Kernel_traits_baseILj7168EfS2_fS2_fjLj128EEEEELb1ELb0ELb0ELb0EEEvNS_9FwdParamsE --------------------------
	.section	.nv.constant0._ZN10layer_norm13ln_fwd_kernelINS_13Kernel_traitsIf13__nv_bfloat16fS2_fjLj7168ELj1ELj1ELj4ELj16ENS_18Kernel_traits_baseILj7168EfS2_fS2_fjLj128EEEEELb1ELb0ELb0ELb0EEEvNS_9FwdParamsE,"a",@progbits
	.sectionflags	@""
	.align	4
.nv.constant0._ZN10layer_norm13ln_fwd_kernelINS_13Kernel_traitsIf13__nv_bfloat16fS2_fjLj7168ELj1ELj1ELj4ELj16ENS_18Kernel_traits_baseILj7168EfS2_fS2_fjLj128EEEEELb1ELb0ELb0ELb0EEEvNS_9FwdParamsE:
	.zero		1128


//--------------------- .nv.constant0._ZN10layer_norm13ln_fwd_kernelINS_13Kernel_traitsIf13__nv_bfloat16fS2_fjLj7168ELj1ELj1ELj4ELj16ENS_18Kernel_traits_baseILj7168EfS2_fS2_fjLj128EEEEELb1ELb0ELb0ELb1EEEvNS_9FwdParamsE --------------------------
	.section	.nv.constant0._ZN10layer_norm13ln_fwd_kernelINS_13Kernel_traitsIf13__nv_bfloat16fS2_fjLj7168ELj1ELj1ELj4ELj16ENS_18Kernel_traits_baseILj7168EfS2_fS2_fjLj128EEEEELb1ELb0ELb0ELb1EEEvNS_9FwdParamsE,"a",@progbits
	.sectionflags	@""
	.align	4
.nv.constant0._ZN10layer_norm13ln_fwd_kernelINS_13Kernel_traitsIf13__nv_bfloat16fS2_fjLj7168ELj1ELj1ELj4ELj16ENS_18Kernel_traits_baseILj7168EfS2_fS2_fjLj128EEEEELb1ELb0ELb0ELb1EEEvNS_9FwdParamsE:
	.zero		1128


//--------------------- .nv.constant0._ZN10layer_norm13ln_fwd_kernelINS_13Kernel_traitsIf13__nv_bfloat16fS2_fjLj7168ELj1ELj1ELj4ELj16ENS_18Kernel_traits_baseILj7168EfS2_fS2_fjLj128EEEEELb1ELb0ELb1ELb0EEEvNS_9FwdParamsE --------------------------
	.section	.nv.constant0._ZN10layer_norm13ln_fwd_kernelINS_13Kernel_traitsIf13__nv_bfloat16fS2_fjLj7168ELj1ELj1ELj4ELj16ENS_18Kernel_traits_baseILj7168EfS2_fS2_fjLj128EEEEELb1ELb0ELb1ELb0EEEvNS_9FwdParamsE,"a",@progbits
	.sectionflags	@""
	.align	4
.nv.constant0._ZN10layer_norm13ln_fwd_kernelINS_13Kernel_traitsIf13__nv_bfloat16fS2_fjLj7168ELj1ELj1ELj4ELj16ENS_18Kernel_traits_baseILj7168EfS2_fS2_fjLj128EEEEELb1ELb0ELb1ELb0EEEvNS_9FwdParamsE:
	.zero		1128


//--------------------- .nv.constant0._ZN10layer_norm13ln_fwd_kernelINS_13Kernel_traitsIf13__nv_bfloat16fS2_fjLj7168ELj1ELj1ELj4ELj16ENS_18Kernel_traits_baseILj7168EfS2_fS2_fjLj128EEEEELb1ELb0ELb1ELb1EEEvNS_9FwdParamsE --------------------------
	.section	.nv.constant0._ZN10layer_norm13ln_fwd_kernelINS_13Kernel_traitsIf13__nv_bfloat16fS2_fjLj7168ELj1ELj1ELj4ELj16ENS_18Kernel_traits_baseILj7168EfS2_fS2_fjLj128EEEEELb1ELb0ELb1ELb1EEEvNS_9FwdParamsE,"a",@progbits
	.sectionflags	@""
	.align	4
.nv.constant0._ZN10layer_norm13ln_fwd_kernelINS_13Kernel_traitsIf13__nv_bfloat16fS2_fjLj7168ELj1ELj1ELj4ELj16ENS_18Kernel_traits_baseILj7168EfS2_fS2_fjLj128EEEEELb1ELb0ELb1ELb1EEEvNS_9FwdParamsE:
	.zero		1128


//--------------------- .nv.constant0._ZN10layer_norm13ln_fwd_kernelINS_13Kernel_traitsIf13__nv_bfloat16fS2_fjLj7168ELj1ELj1ELj4ELj16ENS_18Kernel_traits_baseILj7168EfS2_fS2_fjLj128EEEEELb1ELb1ELb0ELb0EEEvNS_9FwdParamsE --------------------------
	.section	.nv.constant0._ZN10layer_norm13ln_fwd_kernelINS_13Kernel_traitsIf13__nv_bfloat16fS2_fjLj7168ELj1ELj1ELj4ELj16ENS_18Kernel_traits_baseILj7168EfS2_fS2_fjLj128EEEEELb1ELb1ELb0ELb0EEEvNS_9FwdParamsE,"a",@progbits
	.sectionflags	@""
	.align	4
.nv.constant0._ZN10layer_norm13ln_fwd_kernelINS_13Kernel_traitsIf13__nv_bfloat16fS2_fjLj7168ELj1ELj1ELj4ELj16ENS_18Kernel_traits_baseILj7168EfS2_fS2_fjLj128EEEEELb1ELb1ELb0ELb0EEEvNS_9FwdParamsE:
	.zero		1128


//--------------------- .nv.constant0._ZN10layer_norm13ln_fwd_kernelINS_13Kernel_traitsIf13__nv_bfloat16fS2_fjLj7168ELj1ELj1ELj4ELj16ENS_18Kernel_traits_baseILj7168EfS2_fS2_fjLj128EEEEELb1ELb1ELb0ELb1EEEvNS_9FwdParamsE --------------------------
	.section	.nv.constant0._ZN10layer_norm13ln_fwd_kernelINS_13Kernel_traitsIf13__nv_bfloat16fS2_fjLj7168ELj1ELj1ELj4ELj16ENS_18Kernel_traits_baseILj7168EfS2_fS2_fjLj128EEEEELb1ELb1ELb0ELb1EEEvNS_9FwdParamsE,"a",@progbits
	.sectionflags	@""
	.align	4
.nv.constant0._ZN10layer_norm13ln_fwd_kernelINS_13Kernel_traitsIf13__nv_bfloat16fS2_fjLj7168ELj1ELj1ELj4ELj16ENS_18Kernel_traits_baseILj7168EfS2_fS2_fjLj128EEEEELb1ELb1ELb0ELb1EEEvNS_9FwdParamsE:
	.zero		1128


//--------------------- .nv.constant0._ZN10layer_norm13ln_fwd_kernelINS_13Kernel_traitsIf13__nv_bfloat16fS2_fjLj7168ELj1ELj1ELj4ELj16ENS_18Kernel_traits_baseILj7168EfS2_fS2_fjLj128EEEEELb1ELb1ELb1ELb0EEEvNS_9FwdParamsE --------------------------
	.section	.nv.constant0._ZN10layer_norm13ln_fwd_kernelINS_13Kernel_traitsIf13__nv_bfloat16fS2_fjLj7168ELj1ELj1ELj4ELj16ENS_18Kernel_traits_baseILj7168EfS2_fS2_fjLj128EEEEELb1ELb1ELb1ELb0EEEvNS_9FwdParamsE,"a",@progbits
	.sectionflags	@""
	.align	4
.nv.constant0._ZN10layer_norm13ln_fwd_kernelINS_13Kernel_traitsIf13__nv_bfloat16fS2_fjLj7168ELj1ELj1ELj4ELj16ENS_18Kernel_traits_baseILj7168EfS2_fS2_fjLj128EEEEELb1ELb1ELb1ELb0EEEvNS_9FwdParamsE:
	.zero		1128


//--------------------- .nv.constant0._ZN10layer_norm13ln_fwd_kernelINS_13Kernel_traitsIf13__nv_bfloat16fS2_fjLj7168ELj1ELj1ELj4ELj16ENS_18Kernel_traits_baseILj7168EfS2_fS2_fjLj128EEEEELb1ELb1ELb1ELb1EEEvNS_9FwdParamsE --------------------------
	.section	.nv.constant0._ZN10layer_norm13ln_fwd_kernelINS_13Kernel_traitsIf13__nv_bfloat16fS2_fjLj7168ELj1ELj1ELj4ELj16ENS_18Kernel_traits_baseILj7168EfS2_fS2_fjLj128EEEEELb1ELb1ELb1ELb1EEEvNS_9FwdParamsE,"a",@progbits
	.sectionflags	@""
	.align	4
.nv.constant0._ZN10layer_norm13ln_fwd_kernelINS_13Kernel_traitsIf13__nv_bfloat16fS2_fjLj7168ELj1ELj1ELj4ELj16ENS_18Kernel_traits_baseILj7168EfS2_fS2_fjLj128EEEEELb1ELb1ELb1ELb1EEEvNS_9FwdParamsE:
	.zero		1128


//--------------------- .nv.constant0._ZN10layer_norm13ln_fwd_kernelINS_13Kernel_traitsIf6__halfS2_S2_fjLj7168ELj1ELj1ELj4ELj16ENS_18Kernel_traits_baseILj7168EfS2_S2_S2_fjLj128EEEEELb0ELb0ELb0ELb0EEEvNS_9FwdParamsE --------------------------
	.section	.nv.constant0._ZN10layer_norm13ln_fwd_kernelINS_13Kernel_traitsIf6__halfS2_S2_fjLj7168ELj1ELj1ELj4ELj16ENS_18Kernel_traits_baseILj7168EfS2_S2_S2_fjLj128EEEEELb0ELb0ELb0ELb0EEEvNS_9FwdParamsE,"a",@progbits
	.sectionflags	@""
	.align	4
.nv.constant0._ZN10layer_norm13ln_fwd_kernelINS_13Kernel_traitsIf6__halfS2_S2_fjLj7168ELj1ELj1ELj4ELj16ENS_18Kernel_traits_baseILj7168EfS2_S2_S2_fjLj128EEEEELb0ELb0ELb0ELb0EEEvNS_9FwdParamsE:
	.zero		1128


//--------------------- .nv.constant0._ZN10layer_norm13ln_fwd_kernelINS_13Kernel_traitsIf6__halfS2_S2_fjLj7168ELj1ELj1ELj4ELj16ENS_18Kernel_traits_baseILj7168EfS2_S2_S2_fjLj128EEEEELb0ELb0ELb0ELb1EEEvNS_9FwdParamsE --------------------------
	.section	.nv.constant0._ZN10layer_norm13ln_fwd_kernelINS_13Kernel_traitsIf6__halfS2_S2_fjLj7168ELj1ELj1ELj4ELj16ENS_18Kernel_traits_baseILj7168EfS2_S2_S2_fjLj128EEEEELb0ELb0ELb0ELb1EEEvNS_9FwdParamsE,"a",@progbits
	.sectionflags	@""
	.align	4
.nv.constant0._ZN10layer_norm13ln_fwd_kernelINS_13Kernel_traitsIf6__halfS2_S2_fjLj7168ELj1ELj1ELj4ELj16ENS_18Kernel_traits_baseILj7168EfS2_S2_S2_fjLj128EEEEELb0ELb0ELb0ELb1EEEvNS_9FwdParamsE:
	.zero		1128


//--------------------- .nv.constant0._ZN10layer_norm13ln_fwd_kernelINS_13Kernel_traitsIf6__halfS2_S2_fjLj7168ELj1ELj1ELj4ELj16ENS_18Kernel_traits_baseILj7168EfS2_S2_S2_fjLj128EEEEELb0ELb0ELb1ELb0EEEvNS_9FwdParamsE --------------------------
	.section	.nv.constant0._ZN10layer_norm13ln_fwd_kernelINS_13Kernel_traitsIf6__halfS2_S2_fjLj7168ELj1ELj1ELj4ELj16ENS_18Kernel_traits_baseILj7168EfS2_S2_S2_fjLj128EEEEELb0ELb0ELb1ELb0EEEvNS_9FwdParamsE,"a",@progbits
	.sectionflags	@""
	.align	4
.nv.constant0._ZN10layer_norm13ln_fwd_kernelINS_13Kernel_traitsIf6__halfS2_S2_fjLj7168ELj1ELj1ELj4ELj16ENS_18Kernel_traits_baseILj7168EfS2_S2_S2_fjLj128EEEEELb0ELb0ELb1ELb0EEEvNS_9FwdParamsE:
	.zero		1128


//--------------------- .nv.constant0._ZN10layer_norm13ln_fwd_kernelINS_13Kernel_traitsIf6__halfS2_S2_fjLj7168ELj1ELj1ELj4ELj16ENS_18Kernel_traits_baseILj7168EfS2_S2_S2_fjLj128EEEEELb0ELb0ELb1ELb1EEEvNS_9FwdParamsE --------------------------
	.section	.nv.constant0._ZN10layer_norm13ln_fwd_kernelINS_13Kernel_traitsIf6__halfS2_S2_fjLj7168ELj1ELj1ELj4ELj16ENS_18Kernel_traits_baseILj7168EfS2_S2_S2_fjLj128EEEEELb0ELb0ELb1ELb1EEEvNS_9FwdParamsE,"a",@progbits
	.sectionflags	@""
	.align	4
.nv.constant0._ZN10layer_norm13ln_fwd_kernelINS_13Kernel_traitsIf6__halfS2_S2_fjLj7168ELj1ELj1ELj4ELj16ENS_18Kernel_traits_baseILj7168EfS2_S2_S2_fjLj128EEEEELb0ELb0ELb1ELb1EEEvNS_9FwdParamsE:
	.zero		1128


//--------------------- .nv.constant0._ZN10layer_norm13ln_fwd_kernelINS_13Kernel_traitsIf6__halfS2_S2_fjLj7168ELj1ELj1ELj4ELj16ENS_18Kernel_traits_baseILj7168EfS2_S2_S2_fjLj128EEEEELb0ELb1ELb0ELb0EEEvNS_9FwdParamsE --------------------------
	.section	.nv.constant0._ZN10layer_norm13ln_fwd_kernelINS_13Kernel_traitsIf6__halfS2_S2_fjLj7168ELj1ELj1ELj4ELj16ENS_18Kernel_traits_baseILj7168EfS2_S2_S2_fjLj128EEEEELb0ELb1ELb0ELb0EEEvNS_9FwdParamsE,"a",@progbits
	.sectionflags	@""
	.align	4
.nv.constant0._ZN10layer_norm13ln_fwd_kernelINS_13Kernel_traitsIf6__halfS2_S2_fjLj7168ELj1ELj1ELj4ELj16ENS_18Kernel_traits_baseILj7168EfS2_S2_S2_fjLj128EEEEELb0ELb1ELb0ELb0EEEvNS_9FwdParamsE:
	.zero		1128


//--------------------- .nv.constant0._ZN10layer_norm13ln_fwd_kernelINS_13Kernel_traitsIf6__halfS2_S2_fjLj7168ELj1ELj1ELj4ELj16ENS_18Kernel_traits_baseILj7168EfS2_S2_S2_fjLj128EEEEELb0ELb1ELb0ELb1EEEvNS_9FwdParamsE --------------------------
	.section	.nv.constant0._ZN10layer_norm13ln_fwd_kernelINS_13Kernel_traitsIf6__halfS2_S2_fjLj7168ELj1ELj1ELj4ELj16ENS_18Kernel_traits_baseILj7168EfS2_S2_S2_fjLj128EEEEELb0ELb1ELb0ELb1EEEvNS_9FwdParamsE,"a",@progbits
	.sectionflags	@""
	.align	4
.nv.constant0._ZN10layer_norm13ln_fwd_kernelINS_13Kernel_traitsIf6__halfS2_S2_fjLj7168ELj1ELj1ELj4ELj16ENS_18Kernel_traits_baseILj7168EfS2_S2_S2_fjLj128EEEEELb0ELb1ELb0ELb1EEEvNS_9FwdParamsE:
	.zero		1128


//--------------------- .nv.constant0._ZN10layer_norm13ln_fwd_kernelINS_13Kernel_traitsIf6__halfS2_S2_fjLj7168ELj1ELj1ELj4ELj16ENS_18Kernel_traits_baseILj7168EfS2_S2_S2_fjLj128EEEEELb0ELb1ELb1ELb0EEEvNS_9FwdParamsE --------------------------
	.section	.nv.constant0._ZN10layer_norm13ln_fwd_kernelINS_13Kernel_traitsIf6__halfS2_S2_fjLj7168ELj1ELj1ELj4ELj16ENS_18Kernel_traits_baseILj7168EfS2_S2_S2_fjLj128EEEEELb0ELb1ELb1ELb0EEEvNS_9FwdParamsE,"a",@progbits
	.sectionflags	@""
	.align	4
.nv.constant0._ZN10layer_norm13ln_fwd_kernelINS_13Kernel_traitsIf6__halfS2_S2_fjLj7168ELj1ELj1ELj4ELj16ENS_18Kernel_traits_baseILj7168EfS2_S2_S2_fjLj128EEEEELb0ELb1ELb1ELb0EEEvNS_9FwdParamsE:
	.zero		1128


//--------------------- .nv.constant0._ZN10layer_norm13ln_fwd_kernelINS_13Kernel_traitsIf6__halfS2_S2_fjLj7168ELj1ELj1ELj4ELj16ENS_18Kernel_traits_baseILj7168EfS2_S2_S2_fjLj128EEEEELb0ELb1ELb1ELb1EEEvNS_9FwdParamsE --------------------------
	.section	.nv.constant0._ZN10layer_norm13ln_fwd_kernelINS_13Kernel_traitsIf6__halfS2_S2_fjLj7168ELj1ELj1ELj4ELj16ENS_18Kernel_traits_baseILj7168EfS2_S2_S2_fjLj128EEEEELb0ELb1ELb1ELb1EEEvNS_9FwdParamsE,"a",@progbits
	.sectionflags	@""
	.align	4
.nv.constant0._ZN10layer_norm13ln_fwd_kernelINS_13Kernel_traitsIf6__halfS2_S2_fjLj7168ELj1ELj1ELj4ELj16ENS_18Kernel_traits_baseILj7168EfS2_S2_S2_fjLj128EEEEELb0ELb1ELb1ELb1EEEvNS_9FwdParamsE:
	.zero		1128


//--------------------- .nv.constant0._ZN10layer_norm13ln_fwd_kernelINS_13Kernel_traitsIf6__halfS2_S2_fjLj7168ELj1ELj1ELj4ELj16ENS_18Kernel_traits_baseILj7168EfS2_S2_S2_fjLj128EEEEELb1ELb0ELb0ELb0EEEvNS_9FwdParamsE --------------------------
	.section	.nv.constant0._ZN10layer_norm13ln_fwd_kernelINS_13Kernel_traitsIf6__halfS2_S2_fjLj7168ELj1ELj1ELj4ELj16ENS_18Kernel_traits_baseILj7168EfS2_S2_S2_fjLj128EEEEELb1ELb0ELb0ELb0EEEvNS_9FwdParamsE,"a",@progbits
	.sectionflags	@""
	.align	4
.nv.constant0._ZN10layer_norm13ln_fwd_kernelINS_13Kernel_traitsIf6__halfS2_S2_fjLj7168ELj1ELj1ELj4ELj16ENS_18Kernel_traits_baseILj7168EfS2_S2_S2_fjLj128EEEEELb1ELb0ELb0ELb0EEEvNS_9FwdParamsE:
	.zero		1128


//--------------------- .nv.constant0._ZN10layer_norm13ln_fwd_kernelINS_13Kernel_traitsIf6__halfS2_S2_fjLj7168ELj1ELj1ELj4ELj16ENS_18Kernel_traits_baseILj7168EfS2_S2_S2_fjLj128EEEEELb1ELb0ELb0ELb1EEEvNS_9FwdParamsE --------------------------
	.section	.nv.constant0._ZN10layer_norm13ln_fwd_kernelINS_13Kernel_traitsIf6__halfS2_S2_fjLj7168ELj1ELj1ELj4ELj16ENS_18Kernel_traits_baseILj7168EfS2_S2_S2_fjLj128EEEEELb1ELb0ELb0ELb1EEEvNS_9FwdParamsE,"a",@progbits
	.sectionflags	@""
	.align	4
.nv.constant0._ZN10layer_norm13ln_fwd_kernelINS_13Kernel_traitsIf6__halfS2_S2_fjLj7168ELj1ELj1ELj4ELj16ENS_18Kernel_traits_baseILj7168EfS2_S2_S2_fjLj128EEEEELb1ELb0ELb0ELb1EEEvNS_9FwdParamsE:
	.zero		1128


//--------------------- .nv.constant0._ZN10layer_norm13ln_fwd_kernelINS_13Kernel_traitsIf6__halfS2_S2_fjLj7168ELj1ELj1ELj4ELj16ENS_18Kernel_traits_baseILj7168EfS2_S2_S2_fjLj128EEEEELb1ELb0ELb1ELb0EEEvNS_9FwdParamsE --------------------------
	.section	.nv.constant0._ZN10layer_norm13ln_fwd_kernelINS_13Kernel_traitsIf6__halfS2_S2_fjLj7168ELj1ELj1ELj4ELj16ENS_18Kernel_traits_baseILj7168EfS2_S2_S2_fjLj128EEEEELb1ELb0ELb1ELb0EEEvNS_9FwdParamsE,"a",@progbits
	.sectionflags	@""
	.align	4
.nv.constant0._ZN10layer_norm13ln_fwd_kernelINS_13Kernel_traitsIf6__halfS2_S2_fjLj7168ELj1ELj1ELj4ELj16ENS_18Kernel_traits_baseILj7168EfS2_S2_S2_fjLj128EEEEELb1ELb0ELb1ELb0EEEvNS_9FwdParamsE:
	.zero		1128


//--------------------- .nv.constant0._ZN10layer_norm13ln_fwd_kernelINS_13Kernel_traitsIf6__halfS2_S2_fjLj7168ELj1ELj1ELj4ELj16ENS_18Kernel_traits_baseILj7168EfS2_S2_S2_fjLj128EEEEELb1ELb0ELb1ELb1EEEvNS_9FwdParamsE --------------------------
	.section	.nv.constant0._ZN10layer_norm13ln_fwd_kernelINS_13Kernel_traitsIf6__halfS2_S2_fjLj7168ELj1ELj1ELj4ELj16ENS_18Kernel_traits_baseILj7168EfS2_S2_S2_fjLj128EEEEELb1ELb0ELb1ELb1EEEvNS_9FwdParamsE,"a",@progbits
	.sectionflags	@""
	.align	4
.nv.constant0._ZN10layer_norm13ln_fwd_kernelINS_13Kernel_traitsIf6__halfS2_S2_fjLj7168ELj1ELj1ELj4ELj16ENS_18Kernel_traits_baseILj7168EfS2_S2_S2_fjLj128EEEEELb1ELb0ELb1ELb1EEEvNS_9FwdParamsE:
	.zero		1128


//--------------------- .nv.constant0._ZN10layer_norm13ln_fwd_kernelINS_13Kernel_traitsIf6__halfS2_S2_fjLj7168ELj1ELj1ELj4ELj16ENS_18Kernel_traits_baseILj7168EfS2_S2_S2_fjLj128EEEEELb1ELb1ELb0ELb0EEEvNS_9FwdParamsE --------------------------
	.section	.nv.constant0._ZN10layer_norm13ln_fwd_kernelINS_13Kernel_traitsIf6__halfS2_S2_fjLj7168ELj1ELj1ELj4ELj16ENS_18Kernel_traits_baseILj7168EfS2_S2_S2_fjLj128EEEEELb1ELb1ELb0ELb0EEEvNS_9FwdParamsE,"a",@progbits
	.sectionflags	@""
	.align	4
.nv.constant0._ZN10layer_norm13ln_fwd_kernelINS_13Kernel_traitsIf6__halfS2_S2_fjLj7168ELj1ELj1ELj4ELj16ENS_18Kernel_traits_baseILj7168EfS2_S2_S2_fjLj128EEEEELb1ELb1ELb0ELb0EEEvNS_9FwdParamsE:
	.zero		1128


//--------------------- .nv.constant0._ZN10layer_norm13ln_fwd_kernelINS_13Kernel_traitsIf6__halfS2_S2_fjLj7168ELj1ELj1ELj4ELj16ENS_18Kernel_traits_baseILj7168EfS2_S2_S2_fjLj128EEEEELb1ELb1ELb0ELb1EEEvNS_9FwdParamsE --------------------------
	.section	.nv.constant0._ZN10layer_norm13ln_fwd_kernelINS_13Kernel_traitsIf6__halfS2_S2_fjLj7168ELj1ELj1ELj4ELj16ENS_18Kernel_traits_baseILj7168EfS2_S2_S2_fjLj128EEEEELb1ELb1ELb0ELb1EEEvNS_9FwdParamsE,"a",@progbits
	.sectionflags	@""
	.align	4
.nv.constant0._ZN10layer_norm13ln_fwd_kernelINS_13Kernel_traitsIf6__halfS2_S2_fjLj7168ELj1ELj1ELj4ELj16ENS_18Kernel_traits_baseILj7168EfS2_S2_S2_fjLj128EEEEELb1ELb1ELb0ELb1EEEvNS_9FwdParamsE:
	.zero		1128


//--------------------- .nv.constant0._ZN10layer_norm13ln_fwd_kernelINS_13Kernel_traitsIf6__halfS2_S2_fjLj7168ELj1ELj1ELj4ELj16ENS_18Kernel_traits_baseILj7168EfS2_S2_S2_fjLj128EEEEELb1ELb1ELb1ELb0EEEvNS_9FwdParamsE --------------------------
	.section	.nv.constant0._ZN10layer_norm13ln_fwd_kernelINS_13Kernel_traitsIf6__halfS2_S2_fjLj7168ELj1ELj1ELj4ELj16ENS_18Kernel_traits_baseILj7168EfS2_S2_S2_fjLj128EEEEELb1ELb1ELb1ELb0EEEvNS_9FwdParamsE,"a",@progbits
	.sectionflags	@""
	.align	4
.nv.constant0._ZN10layer_norm13ln_fwd_kernelINS_13Kernel_traitsIf6__halfS2_S2_fjLj7168ELj1ELj1ELj4ELj16ENS_18Kernel_traits_baseILj7168EfS2_S2_S2_fjLj128EEEEELb1ELb1ELb1ELb0EEEvNS_9FwdParamsE:
	.zero		1128


//--------------------- .nv.constant0._ZN10layer_norm13ln_fwd_kernelINS_13Kernel_traitsIf6__halfS2_S2_fjLj7168ELj1ELj1ELj4ELj16ENS_18Kernel_traits_baseILj7168EfS2_S2_S2_fjLj128EEEEELb1ELb1ELb1ELb1EEEvNS_9FwdParamsE --------------------------
	.section	.nv.constant0._ZN10layer_norm13ln_fwd_kernelINS_13Kernel_traitsIf6__halfS2_S2_fjLj7168ELj1ELj1ELj4ELj16ENS_18Kernel_traits_baseILj7168EfS2_S2_S2_fjLj128EEEEELb1ELb1ELb1ELb1EEEvNS_9FwdParamsE,"a",@progbits
	.sectionflags	@""
	.align	4
.nv.constant0._ZN10layer_norm13ln_fwd_kernelINS_13Kernel_traitsIf6__halfS2_S2_fjLj7168ELj1ELj1ELj4ELj16ENS_18Kernel_traits_baseILj7168EfS2_S2_S2_fjLj128EEEEELb1ELb1ELb1ELb1EEEvNS_9FwdParamsE:
	.zero		1128


//--------------------- .nv.constant0._ZN10layer_norm13ln_fwd_kernelINS_13Kernel_traitsI6__halfS2_fS2_fjLj7168ELj1ELj1ELj4ELj16ENS_18Kernel_traits_baseILj7168ES2_S2_fS2_fjLj128EEEEELb0ELb0ELb0ELb0EEEvNS_9FwdParamsE --------------------------
	.section	.nv.constant0._ZN10layer_norm13ln_fwd_kernelINS_13Kernel_traitsI6__halfS2_fS2_fjLj7168ELj1ELj1ELj4ELj16ENS_18Kernel_traits_baseILj7168ES2_S2_fS2_fjLj128EEEEELb0ELb0ELb0ELb0EEEvNS_9FwdParamsE,"a",@progbits
	.sectionflags	@""
	.align	4
.nv.constant0._ZN10layer_norm13ln_fwd_kernelINS_13Kernel_traitsI6__halfS2_fS2_fjLj7168ELj1ELj1ELj4ELj16ENS_18Kernel_traits_baseILj7168ES2_S2_fS2_fjLj128EEEEELb0ELb0ELb0ELb0EEEvNS_9FwdParamsE:
	.zero		1128


//--------------------- .nv.constant0._ZN10layer_norm13ln_fwd_kernelINS_13Kernel_traitsI6__halfS2_fS2_fjLj7168ELj1ELj1ELj4ELj16ENS_18Kernel_traits_baseILj7168ES2_S2_fS2_fjLj128EEEEELb0ELb0ELb0ELb1EEEvNS_9FwdParamsE --------------------------
	.section	.nv.constant0._ZN10layer_norm13ln_fwd_kernelINS_13Kernel_traitsI6__halfS2_fS2_fjLj7168ELj1ELj1ELj4ELj16ENS_18Kernel_traits_baseILj7168ES2_S2_fS2_fjLj128EEEEELb0ELb0ELb0ELb1EEEvNS_9FwdParamsE,"a",@progbits
	.sectionflags	@""
	.align	4
.nv.constant0._ZN10layer_norm13ln_fwd_kernelINS_13Kernel_traitsI6__halfS2_fS2_fjLj7168ELj1ELj1ELj4ELj16ENS_18Kernel_traits_baseILj7168ES2_S2_fS2_fjLj128EEEEELb0ELb0ELb0ELb1EEEvNS_9FwdParamsE:
	.zero		1128


//--------------------- .nv.constant0._ZN10layer_norm13ln_fwd_kernelINS_13Kernel_traitsI6__halfS2_fS2_fjLj7168ELj1ELj1ELj4ELj16ENS_18Kernel_traits_baseILj7168ES2_S2_fS2_fjLj128EEEEELb0ELb0ELb1ELb0EEEvNS_9FwdParamsE --------------------------
	.section	.nv.constant0._ZN10layer_norm13ln_fwd_kernelINS_13Kernel_traitsI6__halfS2_fS2_fjLj7168ELj1ELj1ELj4ELj16ENS_18Kernel_traits_baseILj7168ES2_S2_fS2_fjLj128EEEEELb0ELb0ELb1ELb0EEEvNS_9FwdParamsE,"a",@progbits
	.sectionflags	@""
	.align	4
.nv.constant0._ZN10layer_norm13ln_fwd_kernelINS_13Kernel_traitsI6__halfS2_fS2_fjLj7168ELj1ELj1ELj4ELj16ENS_18Kernel_traits_baseILj7168ES2_S2_fS2_fjLj128EEEEELb0ELb0ELb1ELb0EEEvNS_9FwdParamsE:
	.zero		1128


//--------------------- .nv.constant0._ZN10layer_norm13ln_fwd_kernelINS_13Kernel_traitsI6__halfS2_fS2_fjLj7168ELj1ELj1ELj4ELj16ENS_18Kernel_traits_baseILj7168ES2_S2_fS2_fjLj128EEEEELb0ELb0ELb1ELb1EEEvNS_9FwdParamsE --------------------------
	.section	.nv.constant0._ZN10layer_norm13ln_fwd_kernelINS_13Kernel_traitsI6__halfS2_fS2_fjLj7168ELj1ELj1ELj4ELj16ENS_18Kernel_traits_baseILj7168ES2_S2_fS2_fjLj128EEEEELb0ELb0ELb1ELb1EEEvNS_9FwdParamsE,"a",@progbits
	.sectionflags	@""
	.align	4
.nv.constant0._ZN10layer_norm13ln_fwd_kernelINS_13Kernel_traitsI6__halfS2_fS2_fjLj7168ELj1ELj1ELj4ELj16ENS_18Kernel_traits_baseILj7168ES2_S2_fS2_fjLj128EEEEELb0ELb0ELb1ELb1EEEvNS_9FwdParamsE:
	.zero		1128


//--------------------- .nv.constant0._ZN10layer_norm13ln_fwd_kernelINS_13Kernel_traitsI6__halfS2_fS2_fjLj7168ELj1ELj1ELj4ELj16ENS_18Kernel_traits_baseILj7168ES2_S2_fS2_fjLj128EEEEELb0ELb1ELb0ELb0EEEvNS_9FwdParamsE --------------------------
	.section	.nv.constant0._ZN10layer_norm13ln_fwd_kernelINS_13Kernel_traitsI6__halfS2_fS2_fjLj7168ELj1ELj1ELj4ELj16ENS_18Kernel_traits_baseILj7168ES2_S2_fS2_fjLj128EEEEELb0ELb1ELb0ELb0EEEvNS_9FwdParamsE,"a",@progbits
	.sectionflags	@""
	.align	4
.nv.constant0._ZN10layer_norm13ln_fwd_kernelINS_13Kernel_traitsI6__halfS2_fS2_fjLj7168ELj1ELj1ELj4ELj16ENS_18Kernel_traits_baseILj7168ES2_S2_fS2_fjLj128EEEEELb0ELb1ELb0ELb0EEEvNS_9FwdParamsE:
	.zero		1128


//--------------------- .nv.constant0._ZN10layer_norm13ln_fwd_kernelINS_13Kernel_traitsI6__halfS2_fS2_fjLj7168ELj1ELj1ELj4ELj16ENS_18Kernel_traits_baseILj7168ES2_S2_fS2_fjLj128EEEEELb0ELb1ELb0ELb1EEEvNS_9FwdParamsE --------------------------
	.section	.nv.constant0._ZN10layer_norm13ln_fwd_kernelINS_13Kernel_traitsI6__halfS2_fS2_fjLj7168ELj1ELj1ELj4ELj16ENS_18Kernel_traits_baseILj7168ES2_S2_fS2_fjLj128EEEEELb0ELb1ELb0ELb1EEEvNS_9FwdParamsE,"a",@progbits
	.sectionflags	@""
	.align	4
.nv.constant0._ZN10layer_norm13ln_fwd_kernelINS_13Kernel_traitsI6__halfS2_fS2_fjLj7168ELj1ELj1ELj4ELj16ENS_18Kernel_traits_baseILj7168ES2_S2_fS2_fjLj128EEEEELb0ELb1ELb0ELb1EEEvNS_9FwdParamsE:
	.zero		1128


//--------------------- .nv.constant0._ZN10layer_norm13ln_fwd_kernelINS_13Kernel_traitsI6__halfS2_fS2_fjLj7168ELj1ELj1ELj4ELj16ENS_18Kernel_traits_baseILj7168ES2_S2_fS2_fjLj128EEEEELb0ELb1ELb1ELb0EEEvNS_9FwdParamsE --------------------------
	.section	.nv.constant0._ZN10layer_norm13ln_fwd_kernelINS_13Kernel_traitsI6__halfS2_fS2_fjLj7168ELj1ELj1ELj4ELj16ENS_18Kernel_traits_baseILj7168ES2_S2_fS2_fjLj128EEEEELb0ELb1ELb1ELb0EEEvNS_9FwdParamsE,"a",@progbits
	.sectionflags	@""
	.align	4
.nv.constant0._ZN10layer_norm13ln_fwd_kernelINS_13Kernel_traitsI6__halfS2_fS2_fjLj7168ELj1ELj1ELj4ELj16ENS_18Kernel_traits_baseILj7168ES2_S2_fS2_fjLj128EEEEELb0ELb1ELb1ELb0EEEvNS_9FwdParamsE:
	.zero		1128


//--------------------- .nv.constant0._ZN10layer_norm13ln_fwd_kernelINS_13Kernel_traitsI6__halfS2_fS2_fjLj7168ELj1ELj1ELj4ELj16ENS_18Kernel_traits_baseILj7168ES2_S2_fS2_fjLj128EEEEELb0ELb1ELb1ELb1EEEvNS_9FwdParamsE --------------------------
	.section	.nv.constant0._ZN10layer_norm13ln_fwd_kernelINS_13Kernel_traitsI6__halfS2_fS2_fjLj7168ELj1ELj1ELj4ELj16ENS_18Kernel_traits_baseILj7168ES2_S2_fS2_fjLj128EEEEELb0ELb1ELb1ELb1EEEvNS_9FwdParamsE,"a",@progbits
	.sectionflags	@""
	.align	4
.nv.constant0._ZN10layer_norm13ln_fwd_kernelINS_13Kernel_traitsI6__halfS2_fS2_fjLj7168ELj1ELj1ELj4ELj16ENS_18Kernel_traits_baseILj7168ES2_S2_fS2_fjLj128EEEEELb0ELb1ELb1ELb1EEEvNS_9FwdParamsE:
	.zero		1128


//--------------------- .nv.constant0._ZN10layer_norm13ln_fwd_kernelINS_13Kernel_traitsI6__halfS2_fS2_fjLj7168ELj1ELj1ELj4ELj16ENS_18Kernel_traits_baseILj7168ES2_S2_fS2_fjLj128EEEEELb1ELb0ELb0ELb0EEEvNS_9FwdParamsE --------------------------
	.section	.nv.constant0._ZN10layer_norm13ln_fwd_kernelINS_13Kernel_traitsI6__halfS2_fS2_fjLj7168ELj1ELj1ELj4ELj16ENS_18Kernel_traits_baseILj7168ES2_S2_fS2_fjLj128EEEEELb1ELb0ELb0ELb0EEEvNS_9FwdParamsE,"a",@progbits
	.sectionflags	@""
	.align	4
.nv.constant0._ZN10layer_norm13ln_fwd_kernelINS_13Kernel_traitsI6__halfS2_fS2_fjLj7168ELj1ELj1ELj4ELj16ENS_18Kernel_traits_baseILj7168ES2_S2_fS2_fjLj128EEEEELb1ELb0ELb0ELb0EEEvNS_9FwdParamsE:
	.zero		1128


//--------------------- .nv.constant0._ZN10layer_norm13ln_fwd_kernelINS_13Kernel_traitsI6__halfS2_fS2_fjLj7168ELj1ELj1ELj4ELj16ENS_18Kernel_traits_baseILj7168ES2_S2_fS2_fjLj128EEEEELb1ELb0ELb0ELb1EEEvNS_9FwdParamsE --------------------------
	.section	.nv.constant0._ZN10layer_norm13ln_fwd_kernelINS_13Kernel_traitsI6__halfS2_fS2_fjLj7168ELj1ELj1ELj4ELj16ENS_18Kernel_traits_baseILj7168ES2_S2_fS2_fjLj128EEEEELb1ELb0ELb0ELb1EEEvNS_9FwdParamsE,"a",@progbits
	.sectionflags	@""
	.align	4
.nv.constant0._ZN10layer_norm13ln_fwd_kernelINS_13Kernel_traitsI6__halfS2_fS2_fjLj7168ELj1ELj1ELj4ELj16ENS_18Kernel_traits_baseILj7168ES2_S2_fS2_fjLj128EEEEELb1ELb0ELb0ELb1EEEvNS_9FwdParamsE:
	.zero		1128


//--------------------- .nv.constant0._ZN10layer_norm13ln_fwd_kernelINS_13Kernel_traitsI6__halfS2_fS2_fjLj7168ELj1ELj1ELj4ELj16ENS_18Kernel_traits_baseILj7168ES2_S2_fS2_fjLj128EEEEELb1ELb0ELb1ELb0EEEvNS_9FwdParamsE --------------------------
	.section	.nv.constant0._ZN10layer_norm13ln_fwd_kernelINS_13Kernel_traitsI6__halfS2_fS2_fjLj7168ELj1ELj1ELj4ELj16ENS_18Kernel_traits_baseILj7168ES2_S2_fS2_fjLj128EEEEELb1ELb0ELb1ELb0EEEvNS_9FwdParamsE,"a",@progbits
	.sectionflags	@""
	.align	4
.nv.constant0._ZN10layer_norm13ln_fwd_kernelINS_13Kernel_traitsI6__halfS2_fS2_fjLj7168ELj1ELj1ELj4ELj16ENS_18Kernel_traits_baseILj7168ES2_S2_fS2_fjLj128EEEEELb1ELb0ELb1ELb0EEEvNS_9FwdParamsE:
	.zero		1128


//--------------------- .nv.constant0._ZN10layer_norm13ln_fwd_kernelINS_13Kernel_traitsI6__halfS2_fS2_fjLj7168ELj1ELj1ELj4ELj16ENS_18Kernel_traits_baseILj7168ES2_S2_fS2_fjLj128EEEEELb1ELb0ELb1ELb1EEEvNS_9FwdParamsE --------------------------
	.section	.nv.constant0._ZN10layer_norm13ln_fwd_kernelINS_13Kernel_traitsI6__halfS2_fS2_fjLj7168ELj1ELj1ELj4ELj16ENS_18Kernel_traits_baseILj7168ES2_S2_fS2_fjLj128EEEEELb1ELb0ELb1ELb1EEEvNS_9FwdParamsE,"a",@progbits
	.sectionflags	@""
	.align	4
.nv.constant0._ZN10layer_norm13ln_fwd_kernelINS_13Kernel_traitsI6__halfS2_fS2_fjLj7168ELj1ELj1ELj4ELj16ENS_18Kernel_traits_baseILj7168ES2_S2_fS2_fjLj128EEEEELb1ELb0ELb1ELb1EEEvNS_9FwdParamsE:
	.zero		1128


//--------------------- .nv.constant0._ZN10layer_norm13ln_fwd_kernelINS_13Kernel_traitsI6__halfS2_fS2_fjLj7168ELj1ELj1ELj4ELj16ENS_18Kernel_traits_baseILj7168ES2_S2_fS2_fjLj128EEEEELb1ELb1ELb0ELb0EEEvNS_9FwdParamsE --------------------------
	.section	.nv.constant0._ZN10layer_norm13ln_fwd_kernelINS_13Kernel_traitsI6__halfS2_fS2_fjLj7168ELj1ELj1ELj4ELj16ENS_18Kernel_traits_baseILj7168ES2_S2_fS2_fjLj128EEEEELb1ELb1ELb0ELb0EEEvNS_9FwdParamsE,"a",@progbits
	.sectionflags	@""
	.align	4
.nv.constant0._ZN10layer_norm13ln_fwd_kernelINS_13Kernel_traitsI6__halfS2_fS2_fjLj7168ELj1ELj1ELj4ELj16ENS_18Kernel_traits_baseILj7168ES2_S2_fS2_fjLj128EEEEELb1ELb1ELb0ELb0EEEvNS_9FwdParamsE:
	.zero		1128


//--------------------- .nv.constant0._ZN10layer_norm13ln_fwd_kernelINS_13Kernel_traitsI6__halfS2_fS2_fjLj7168ELj1ELj1ELj4ELj16ENS_18Kernel_traits_baseILj7168ES2_S2_fS2_fjLj128EEEEELb1ELb1ELb0ELb1EEEvNS_9FwdParamsE --------------------------
	.section	.nv.constant0._ZN10layer_norm13ln_fwd_kernelINS_13Kernel_traitsI6__halfS2_fS2_fjLj7168ELj1ELj1ELj4ELj16ENS_18Kernel_traits_baseILj7168ES2_S2_fS2_fjLj128EEEEELb1ELb1ELb0ELb1EEEvNS_9FwdParamsE,"a",@progbits
	.sectionflags	@""
	.align	4
.nv.constant0._ZN10layer_norm13ln_fwd_kernelINS_13Kernel_traitsI6__halfS2_fS2_fjLj7168ELj1ELj1ELj4ELj16ENS_18Kernel_traits_baseILj7168ES2_S2_fS2_fjLj128EEEEELb1ELb1ELb0ELb1EEEvNS_9FwdParamsE:
	.zero		1128


//--------------------- .nv.constant0._ZN10layer_norm13ln_fwd_kernelINS_13Kernel_traitsI6__halfS2_fS2_fjLj7168ELj1ELj1ELj4ELj16ENS_18Kernel_traits_baseILj7168ES2_S2_fS2_fjLj128EEEEELb1ELb1ELb1ELb0EEEvNS_9FwdParamsE --------------------------
	.section	.nv.constant0._ZN10layer_norm13ln_fwd_kernelINS_13Kernel_traitsI6__halfS2_fS2_fjLj7168ELj1ELj1ELj4ELj16ENS_18Kernel_traits_baseILj7168ES2_S2_fS2_fjLj128EEEEELb1ELb1ELb1ELb0EEEvNS_9FwdParamsE,"a",@progbits
	.sectionflags	@""
	.align	4
.nv.constant0._ZN10layer_norm13ln_fwd_kernelINS_13Kernel_traitsI6__halfS2_fS2_fjLj7168ELj1ELj1ELj4ELj16ENS_18Kernel_traits_baseILj7168ES2_S2_fS2_fjLj128EEEEELb1ELb1ELb1ELb0EEEvNS_9FwdParamsE:
	.zero		1128


//--------------------- .nv.constant0._ZN10layer_norm13ln_fwd_kernelINS_13Kernel_traitsI6__halfS2_fS2_fjLj7168ELj1ELj1ELj4ELj16ENS_18Kernel_traits_baseILj7168ES2_S2_fS2_fjLj128EEEEELb1ELb1ELb1ELb1EEEvNS_9FwdParamsE --------------------------
	.section	.nv.constant0._ZN10layer_norm13ln_fwd_kernelINS_13Kernel_traitsI6__halfS2_fS2_fjLj7168ELj1ELj1ELj4ELj16ENS_18Kernel_traits_baseILj7168ES2_S2_fS2_fjLj128EEEEELb1ELb1ELb1ELb1EEEvNS_9FwdParamsE,"a",@progbits
	.sectionflags	@""
	.align	4
.nv.constant0._ZN10layer_norm13ln_fwd_kernelINS_13Kernel_traitsI6__halfS2_fS2_fjLj7168ELj1ELj1ELj4ELj16ENS_18Kernel_traits_baseILj7168ES2_S2_fS2_fjLj128EEEEELb1ELb1ELb1ELb1EEEvNS_9FwdParamsE:
	.zero		1128


//--------------------- .nv.constant0._ZN10layer_norm13ln_fwd_kernelINS_13Kernel_traitsIf6__halffS2_fjLj7168ELj1ELj1ELj4ELj16ENS_18Kernel_traits_baseILj7168EfS2_fS2_fjLj128EEEEELb0ELb0ELb0ELb0EEEvNS_9FwdParamsE --------------------------
	.section	.nv.constant0._ZN10layer_norm13ln_fwd_kernelINS_13Kernel_traitsIf6__halffS2_fjLj7168ELj1ELj1ELj4ELj16ENS_18Kernel_traits_baseILj7168EfS2_fS2_fjLj128EEEEELb0ELb0ELb0ELb0EEEvNS_9FwdParamsE,"a",@progbits
	.sectionflags	@""
	.align	4
.nv.constant0._ZN10layer_norm13ln_fwd_kernelINS_13Kernel_traitsIf6__halffS2_fjLj7168ELj1ELj1ELj4ELj16ENS_18Kernel_traits_baseILj7168EfS2_fS2_fjLj128EEEEELb0ELb0ELb0ELb0EEEvNS_9FwdParamsE:
	.zero		1128


//--------------------- .nv.constant0._ZN10layer_norm13ln_fwd_kernelINS_13Kernel_traitsIf6__halffS2_fjLj7168ELj1ELj1ELj4ELj16ENS_18Kernel_traits_baseILj7168EfS2_fS2_fjLj128EEEEELb0ELb0ELb0ELb1EEEvNS_9FwdParamsE --------------------------
	.section	.nv.constant0._ZN10layer_norm13ln_fwd_kernelINS_13Kernel_traitsIf6__halffS2_fjLj7168ELj1ELj1ELj4ELj16ENS_18Kernel_traits_baseILj7168EfS2_fS2_fjLj128EEEEELb0ELb0ELb0ELb1EEEvNS_9FwdParamsE,"a",@progbits
	.sectionflags	@""
	.align	4
.nv.constant0._ZN10layer_norm13ln_fwd_kernelINS_13Kernel_traitsIf6__halffS2_fjLj7168ELj1ELj1ELj4ELj16ENS_18Kernel_traits_baseILj7168EfS2_fS2_fjLj128EEEEELb0ELb0ELb0ELb1EEEvNS_9FwdParamsE:
	.zero		1128


//--------------------- .nv.constant0._ZN10layer_norm13ln_fwd_kernelINS_13Kernel_traitsIf6__halffS2_fjLj7168ELj1ELj1ELj4ELj16ENS_18Kernel_traits_baseILj7168EfS2_fS2_fjLj128EEEEELb0ELb0ELb1ELb0EEEvNS_9FwdParamsE --------------------------
	.section	.nv.constant0._ZN10layer_norm13ln_fwd_kernelINS_13Kernel_traitsIf6__halffS2_fjLj7168ELj1ELj1ELj4ELj16ENS_18Kernel_traits_baseILj7168EfS2_fS2_fjLj128EEEEELb0ELb0ELb1ELb0EEEvNS_9FwdParamsE,"a",@progbits
	.sectionflags	@""
	.align	4
.nv.constant0._ZN10layer_norm13ln_fwd_kernelINS_13Kernel_traitsIf6__halffS2_fjLj7168ELj1ELj1ELj4ELj16ENS_18Kernel_traits_baseILj7168EfS2_fS2_fjLj128EEEEELb0ELb0ELb1ELb0EEEvNS_9FwdParamsE:
	.zero		1128


//--------------------- .nv.constant0._ZN10layer_norm13ln_fwd_kernelINS_13Kernel_traitsIf6__halffS2_fjLj7168ELj1ELj1ELj4ELj16ENS_18Kernel_traits_baseILj7168EfS2_fS2_fjLj128EEEEELb0ELb0ELb1ELb1EEEvNS_9FwdParamsE --------------------------
	.section	.nv.constant0._ZN10layer_norm13ln_fwd_kernelINS_13Kernel_traitsIf6__halffS2_fjLj7168ELj1ELj1ELj4ELj16ENS_18Kernel_traits_baseILj7168EfS2_fS2_fjLj128EEEEELb0ELb0ELb1ELb1EEEvNS_9FwdParamsE,"a",@progbits
	.sectionflags	@""
	.align	4
.nv.constant0._ZN10layer_norm13ln_fwd_kernelINS_13Kernel_traitsIf6__halffS2_fjLj7168ELj1ELj1ELj4ELj16ENS_18Kernel_traits_baseILj7168EfS2_fS2_fjLj128EEEEELb0ELb0ELb1ELb1EEEvNS_9FwdParamsE:
	.zero		1128


//--------------------- .nv.constant0._ZN10layer_norm13ln_fwd_kernelINS_13Kernel_traitsIf6__halffS2_fjLj7168ELj1ELj1ELj4ELj16ENS_18Kernel_traits_baseILj7168EfS2_fS2_fjLj128EEEEELb0ELb1ELb0ELb0EEEvNS_9FwdParamsE --------------------------
	.section	.nv.constant0._ZN10layer_norm13ln_fwd_kernelINS_13Kernel_traitsIf6__halffS2_fjLj7168ELj1ELj1ELj4ELj16ENS_18Kernel_traits_baseILj7168EfS2_fS2_fjLj128EEEEELb0ELb1ELb0ELb0EEEvNS_9FwdParamsE,"a",@progbits
	.sectionflags	@""
	.align	4
.nv.constant0._ZN10layer_norm13ln_fwd_kernelINS_13Kernel_traitsIf6__halffS2_fjLj7168ELj1ELj1ELj4ELj16ENS_18Kernel_traits_baseILj7168EfS2_fS2_fjLj128EEEEELb0ELb1ELb0ELb0EEEvNS_9FwdParamsE:
	.zero		1128


//--------------------- .nv.constant0._ZN10layer_norm13ln_fwd_kernelINS_13Kernel_traitsIf6__halffS2_fjLj7168ELj1ELj1ELj4ELj16ENS_18Kernel_traits_baseILj7168EfS2_fS2_fjLj128EEEEELb0ELb1ELb0ELb1EEEvNS_9FwdParamsE --------------------------
	.section	.nv.constant0._ZN10layer_norm13ln_fwd_kernelINS_13Kernel_traitsIf6__halffS2_fjLj7168ELj1ELj1ELj4ELj16ENS_18Kernel_traits_baseILj7168EfS2_fS2_fjLj128EEEEELb0ELb1ELb0ELb1EEEvNS_9FwdParamsE,"a",@progbits
	.sectionflags	@""
	.align	4
.nv.constant0._ZN10layer_norm13ln_fwd_kernelINS_13Kernel_traitsIf6__halffS2_fjLj7168ELj1ELj1ELj4ELj16ENS_18Kernel_traits_baseILj7168EfS2_fS2_fjLj128EEEEELb0ELb1ELb0ELb1EEEvNS_9FwdParamsE:
	.zero		1128


//--------------------- .nv.constant0._ZN10layer_norm13ln_fwd_kernelINS_13Kernel_traitsIf6__halffS2_fjLj7168ELj1ELj1ELj4ELj16ENS_18Kernel_traits_baseILj7168EfS2_fS2_fjLj128EEEEELb0ELb1ELb1ELb0EEEvNS_9FwdParamsE --------------------------
	.section	.nv.constant0._ZN10layer_norm13ln_fwd_kernelINS_13Kernel_traitsIf6__halffS2_fjLj7168ELj1ELj1ELj4ELj16ENS_18Kernel_traits_baseILj7168EfS2_fS2_fjLj128EEEEELb0ELb1ELb1ELb0EEEvNS_9FwdParamsE,"a",@progbits
	.sectionflags	@""
	.align	4
.nv.constant0._ZN10layer_norm13ln_fwd_kernelINS_13Kernel_traitsIf6__halffS2_fjLj7168ELj1ELj1ELj4ELj16ENS_18Kernel_traits_baseILj7168EfS2_fS2_fjLj128EEEEELb0ELb1ELb1ELb0EEEvNS_9FwdParamsE:
	.zero		1128


//--------------------- .nv.constant0._ZN10layer_norm13ln_fwd_kernelINS_13Kernel_traitsIf6__halffS2_fjLj7168ELj1ELj1ELj4ELj16ENS_18Kernel_traits_baseILj7168EfS2_fS2_fjLj128EEEEELb0ELb1ELb1ELb1EEEvNS_9FwdParamsE --------------------------
	.section	.nv.constant0._ZN10layer_norm13ln_fwd_kernelINS_13Kernel_traitsIf6__halffS2_fjLj7168ELj1ELj1ELj4ELj16ENS_18Kernel_traits_baseILj7168EfS2_fS2_fjLj128EEEEELb0ELb1ELb1ELb1EEEvNS_9FwdParamsE,"a",@progbits
	.sectionflags	@""
	.align	4
.nv.constant0._ZN10layer_norm13ln_fwd_kernelINS_13Kernel_traitsIf6__halffS2_fjLj7168ELj1ELj1ELj4ELj16ENS_18Kernel_traits_baseILj7168EfS2_fS2_fjLj128EEEEELb0ELb1ELb1ELb1EEEvNS_9FwdParamsE:
	.zero		1128


//--------------------- .nv.constant0._ZN10layer_norm13ln_fwd_kernelINS_13Kernel_traitsIf6__halffS2_fjLj7168ELj1ELj1ELj4ELj16ENS_18Kernel_traits_baseILj7168EfS2_fS2_fjLj128EEEEELb1ELb0ELb0ELb0EEEvNS_9FwdParamsE --------------------------
	.section	.nv.constant0._ZN10layer_norm13ln_fwd_kernelINS_13Kernel_traitsIf6__halffS2_fjLj7168ELj1ELj1ELj4ELj16ENS_18Kernel_traits_baseILj7168EfS2_fS2_fjLj128EEEEELb1ELb0ELb0ELb0EEEvNS_9FwdParamsE,"a",@progbits
	.sectionflags	@""
	.align	4
.nv.constant0._ZN10layer_norm13ln_fwd_kernelINS_13Kernel_traitsIf6__halffS2_fjLj7168ELj1ELj1ELj4ELj16ENS_18Kernel_traits_baseILj7168EfS2_fS2_fjLj128EEEEELb1ELb0ELb0ELb0EEEvNS_9FwdParamsE:
	.zero		1128


//--------------------- .nv.constant0._ZN10layer_norm13ln_fwd_kernelINS_13Kernel_traitsIf6__halffS2_fjLj7168ELj1ELj1ELj4ELj16ENS_18Kernel_traits_baseILj7168EfS2_fS2_fjLj128EEEEELb1ELb0ELb0ELb1EEEvNS_9FwdParamsE --------------------------
	.section	.nv.constant0._ZN10layer_norm13ln_fwd_kernelINS_13Kernel_traitsIf6__halffS2_fjLj7168ELj1ELj1ELj4ELj16ENS_18Kernel_traits_baseILj7168EfS2_fS2_fjLj128EEEEELb1ELb0ELb0ELb1EEEvNS_9FwdParamsE,"a",@progbits
	.sectionflags	@""
	.align	4
.nv.constant0._ZN10layer_norm13ln_fwd_kernelINS_13Kernel_traitsIf6__halffS2_fjLj7168ELj1ELj1ELj4ELj16ENS_18Kernel_traits_baseILj7168EfS2_fS2_fjLj128EEEEELb1ELb0ELb0ELb1EEEvNS_9FwdParamsE:
	.zero		1128


//--------------------- .nv.constant0._ZN10layer_norm13ln_fwd_kernelINS_13Kernel_traitsIf6__halffS2_fjLj7168ELj1ELj1ELj4ELj16ENS_18Kernel_traits_baseILj7168EfS2_fS2_fjLj128EEEEELb1ELb0ELb1ELb0EEEvNS_9FwdParamsE --------------------------
	.section	.nv.constant0._ZN10layer_norm13ln_fwd_kernelINS_13Kernel_traitsIf6__halffS2_fjLj7168ELj1ELj1ELj4ELj16ENS_18Kernel_traits_baseILj7168EfS2_fS2_fjLj128EEEEELb1ELb0ELb1ELb0EEEvNS_9FwdParamsE,"a",@progbits
	.sectionflags	@""
	.align	4
.nv.constant0._ZN10layer_norm13ln_fwd_kernelINS_13Kernel_traitsIf6__halffS2_fjLj7168ELj1ELj1ELj4ELj16ENS_18Kernel_traits_baseILj7168EfS2_fS2_fjLj128EEEEELb1ELb0ELb1ELb0EEEvNS_9FwdParamsE:
	.zero		1128


//--------------------- .nv.constant0._ZN10layer_norm13ln_fwd_kernelINS_13Kernel_traitsIf6__halffS2_fjLj7168ELj1ELj1ELj4ELj16ENS_18Kernel_traits_baseILj7168EfS2_fS2_fjLj128EEEEELb1ELb0ELb1ELb1EEEvNS_9FwdParamsE --------------------------
	.section	.nv.constant0._ZN10layer_norm13ln_fwd_kernelINS_13Kernel_traitsIf6__halffS2_fjLj7168ELj1ELj1ELj4ELj16ENS_18Kernel_traits_baseILj7168EfS2_fS2_fjLj128EEEEELb1ELb0ELb1ELb1EEEvNS_9FwdParamsE,"a",@progbits
	.sectionflags	@""
	.align	4
.nv.constant0._ZN10layer_norm13ln_fwd_kernelINS_13Kernel_traitsIf6__halffS2_fjLj7168ELj1ELj1ELj4ELj16ENS_18Kernel_traits_baseILj7168EfS2_fS2_fjLj128EEEEELb1ELb0ELb1ELb1EEEvNS_9FwdParamsE:
	.zero		1128


//--------------------- .nv.constant0._ZN10layer_norm13ln_fwd_kernelINS_13Kernel_traitsIf6__halffS2_fjLj7168ELj1ELj1ELj4ELj16ENS_18Kernel_traits_baseILj7168EfS2_fS2_fjLj128EEEEELb1ELb1ELb0ELb0EEEvNS_9FwdParamsE --------------------------
	.section	.nv.constant0._ZN10layer_norm13ln_fwd_kernelINS_13Kernel_traitsIf6__halffS2_fjLj7168ELj1ELj1ELj4ELj16ENS_18Kernel_traits_baseILj7168EfS2_fS2_fjLj128EEEEELb1ELb1ELb0ELb0EEEvNS_9FwdParamsE,"a",@progbits
	.sectionflags	@""
	.align	4
.nv.constant0._ZN10layer_norm13ln_fwd_kernelINS_13Kernel_traitsIf6__halffS2_fjLj7168ELj1ELj1ELj4ELj16ENS_18Kernel_traits_baseILj7168EfS2_fS2_fjLj128EEEEELb1ELb1ELb0ELb0EEEvNS_9FwdParamsE:
	.zero		1128


//--------------------- .nv.constant0._ZN10layer_norm13ln_fwd_kernelINS_13Kernel_traitsIf6__halffS2_fjLj7168ELj1ELj1ELj4ELj16ENS_18Kernel_traits_baseILj7168EfS2_fS2_fjLj128EEEEELb1ELb1ELb0ELb1EEEvNS_9FwdParamsE --------------------------
	.section	.nv.constant0._ZN10layer_norm13ln_fwd_kernelINS_13Kernel_traitsIf6__halffS2_fjLj7168ELj1ELj1ELj4ELj16ENS_18Kernel_traits_baseILj7168EfS2_fS2_fjLj128EEEEELb1ELb1ELb0ELb1EEEvNS_9FwdParamsE,"a",@progbits
	.sectionflags	@""
	.align	4
.nv.constant0._ZN10layer_norm13ln_fwd_kernelINS_13Kernel_traitsIf6__halffS2_fjLj7168ELj1ELj1ELj4ELj16ENS_18Kernel_traits_baseILj7168EfS2_fS2_fjLj128EEEEELb1ELb1ELb0ELb1EEEvNS_9FwdParamsE:
	.zero		1128


//--------------------- .nv.constant0._ZN10layer_norm13ln_fwd_kernelINS_13Kernel_traitsIf6__halffS2_fjLj7168ELj1ELj1ELj4ELj16ENS_18Kernel_traits_baseILj7168EfS2_fS2_fjLj128EEEEELb1ELb1ELb1ELb0EEEvNS_9FwdParamsE --------------------------
	.section	.nv.constant0._ZN10layer_norm13ln_fwd_kernelINS_13Kernel_traitsIf6__halffS2_fjLj7168ELj1ELj1ELj4ELj16ENS_18Kernel_traits_baseILj7168EfS2_fS2_fjLj128EEEEELb1ELb1ELb1ELb0EEEvNS_9FwdParamsE,"a",@progbits
	.sectionflags	@""
	.align	4
.nv.constant0._ZN10layer_norm13ln_fwd_kernelINS_13Kernel_traitsIf6__halffS2_fjLj7168ELj1ELj1ELj4ELj16ENS_18Kernel_traits_baseILj7168EfS2_fS2_fjLj128EEEEELb1ELb1ELb1ELb0EEEvNS_9FwdParamsE:
	.zero		1128


//--------------------- .nv.constant0._ZN10layer_norm13ln_fwd_kernelINS_13Kernel_traitsIf6__halffS2_fjLj7168ELj1ELj1ELj4ELj16ENS_18Kernel_traits_baseILj7168EfS2_fS2_fjLj128EEEEELb1ELb1ELb1ELb1EEEvNS_9FwdParamsE --------------------------
	.section	.nv.constant0._ZN10layer_norm13ln_fwd_kernelINS_13Kernel_traitsIf6__halffS2_fjLj7168ELj1ELj1ELj4ELj16ENS_18Kernel_traits_baseILj7168EfS2_fS2_fjLj128EEEEELb1ELb1ELb1ELb1EEEvNS_9FwdParamsE,"a",@progbits
	.sectionflags	@""
	.align	4
.nv.constant0._ZN10layer_norm13ln_fwd_kernelINS_13Kernel_traitsIf6__halffS2_fjLj7168ELj1ELj1ELj4ELj16ENS_18Kernel_traits_baseILj7168EfS2_fS2_fjLj128EEEEELb1ELb1ELb1ELb1EEEvNS_9FwdParamsE:
	.zero		1128


//--------------------- .nv.constant0._ZN10layer_norm13ln_fwd_kernelINS_13Kernel_traitsI6__halfffffjLj7168ELj1ELj1ELj8ELj16ENS_18Kernel_traits_baseILj7168ES2_ffffjLj256EEEEELb0ELb0ELb0ELb0EEEvNS_9FwdParamsE --------------------------
	.section	.nv.constant0._ZN10layer_norm13ln_fwd_kernelINS_13Kernel_traitsI6__halfffffjLj7168ELj1ELj1ELj8ELj16ENS_18Kernel_traits_baseILj7168ES2_ffffjLj256EEEEELb0ELb0ELb0ELb0EEEvNS_9FwdParamsE,"a",@progbits
	.sectionflags	@""
	.align	4
.nv.constant0._ZN10layer_norm13ln_fwd_kernelINS_13Kernel_traitsI6__halfffffjLj7168ELj1ELj1ELj8ELj16ENS_18Kernel_traits_baseILj7168ES2_ffffjLj256EEEEELb0ELb0ELb0ELb0EEEvNS_9FwdParamsE:
	.zero		1128


//--------------------- .nv.constant0._ZN10layer_norm13ln_fwd_kernelINS_13Kernel_traitsI6__halfffffjLj7168ELj1ELj1ELj8ELj16ENS_18Kernel_traits_baseILj7168ES2_ffffjLj256EEEEELb0ELb0ELb0ELb1EEEvNS_9FwdParamsE --------------------------
	.section	.nv.constant0._ZN10layer_norm13ln_fwd_kernelINS_13Kernel_traitsI6__halfffffjLj7168ELj1ELj1ELj8ELj16ENS_18Kernel_traits_baseILj7168ES2_ffffjLj256EEEEELb0ELb0ELb0ELb1EEEvNS_9FwdParamsE,"a",@progbits
	.sectionflags	@""
	.align	4
.nv.constant0._ZN10layer_norm13ln_fwd_kernelINS_13Kernel_traitsI6__halfffffjLj7168ELj1ELj1ELj8ELj16ENS_18Kernel_traits_baseILj7168ES2_ffffjLj256EEEEELb0ELb0ELb0ELb1EEEvNS_9FwdParamsE:
	.zero		1128


//--------------------- .nv.constant0._ZN10layer_norm13ln_fwd_kernelINS_13Kernel_traitsI6__halfffffjLj7168ELj1ELj1ELj8ELj16ENS_18Kernel_traits_baseILj7168ES2_ffffjLj256EEEEELb0ELb0ELb1ELb0EEEvNS_9FwdParamsE --------------------------
	.section	.nv.constant0._ZN10layer_norm13ln_fwd_kernelINS_13Kernel_traitsI6__halfffffjLj7168ELj1ELj1ELj8ELj16ENS_18Kernel_traits_baseILj7168ES2_ffffjLj256EEEEELb0ELb0ELb1ELb0EEEvNS_9FwdParamsE,"a",@progbits
	.sectionflags	@""
	.align	4
.nv.constant0._ZN10layer_norm13ln_fwd_kernelINS_13Kernel_traitsI6__halfffffjLj7168ELj1ELj1ELj8ELj16ENS_18Kernel_traits_baseILj7168ES2_ffffjLj256EEEEELb0ELb0ELb1ELb0EEEvNS_9FwdParamsE:
	.zero		1128


//--------------------- .nv.constant0._ZN10layer_norm13ln_fwd_kernelINS_13Kernel_traitsI6__halfffffjLj7168ELj1ELj1ELj8ELj16ENS_18Kernel_traits_baseILj7168ES2_ffffjLj256EEEEELb0ELb0ELb1ELb1EEEvNS_9FwdParamsE --------------------------
	.section	.nv.constant0._ZN10layer_norm13ln_fwd_kernelINS_13Kernel_traitsI6__halfffffjLj7168ELj1ELj1ELj8ELj16ENS_18Kernel_traits_baseILj7168ES2_ffffjLj256EEEEELb0ELb0ELb1ELb1EEEvNS_9FwdParamsE,"a",@progbits
	.sectionflags	@""
	.align	4
.nv.constant0._ZN10layer_norm13ln_fwd_kernelINS_13Kernel_traitsI6__halfffffjLj7168ELj1ELj1ELj8ELj16ENS_18Kernel_traits_baseILj7168ES2_ffffjLj256EEEEELb0ELb0ELb1ELb1EEEvNS_9FwdParamsE:
	.zero		1128


//--------------------- .nv.constant0._ZN10layer_norm13ln_fwd_kernelINS_13Kernel_traitsI6__halfffffjLj7168ELj1ELj1ELj8ELj16ENS_18Kernel_traits_baseILj7168ES2_ffffjLj256EEEEELb0ELb1ELb0ELb0EEEvNS_9FwdParamsE --------------------------
	.section	.nv.constant0._ZN10layer_norm13ln_fwd_kernelINS_13Kernel_traitsI6__halfffffjLj7168ELj1ELj1ELj8ELj16ENS_18Kernel_traits_baseILj7168ES2_ffffjLj256EEEEELb0ELb1ELb0ELb0EEEvNS_9FwdParamsE,"a",@progbits
	.sectionflags	@""
	.align	4
.nv.constant0._ZN10layer_norm13ln_fwd_kernelINS_13Kernel_traitsI6__halfffffjLj7168ELj1ELj1ELj8ELj16ENS_18Kernel_traits_baseILj7168ES2_ffffjLj256EEEEELb0ELb1ELb0ELb0EEEvNS_9FwdParamsE:
	.zero		1128


//--------------------- .nv.constant0._ZN10layer_norm13ln_fwd_kernelINS_13Kernel_traitsI6__halfffffjLj7168ELj1ELj1ELj8ELj16ENS_18Kernel_traits_baseILj7168ES2_ffffjLj256EEEEELb0ELb1ELb0ELb1EEEvNS_9FwdParamsE --------------------------
	.section	.nv.constant0._ZN10layer_norm13ln_fwd_kernelINS_13Kernel_traitsI6__halfffffjLj7168ELj1ELj1ELj8ELj16ENS_18Kernel_traits_baseILj7168ES2_ffffjLj256EEEEELb0ELb1ELb0ELb1EEEvNS_9FwdParamsE,"a",@progbits
	.sectionflags	@""
	.align	4
.nv.constant0._ZN10layer_norm13ln_fwd_kernelINS_13Kernel_traitsI6__halfffffjLj7168ELj1ELj1ELj8ELj16ENS_18Kernel_traits_baseILj7168ES2_ffffjLj256EEEEELb0ELb1ELb0ELb1EEEvNS_9FwdParamsE:
	.zero		1128


//--------------------- .nv.constant0._ZN10layer_norm13ln_fwd_kernelINS_13Kernel_traitsI6__halfffffjLj7168ELj1ELj1ELj8ELj16ENS_18Kernel_traits_baseILj7168ES2_ffffjLj256EEEEELb0ELb1ELb1ELb0EEEvNS_9FwdParamsE --------------------------
	.section	.nv.constant0._ZN10layer_norm13ln_fwd_kernelINS_13Kernel_traitsI6__halfffffjLj7168ELj1ELj1ELj8ELj16ENS_18Kernel_traits_baseILj7168ES2_ffffjLj256EEEEELb0ELb1ELb1ELb0EEEvNS_9FwdParamsE,"a",@progbits
	.sectionflags	@""
	.align	4
.nv.constant0._ZN10layer_norm13ln_fwd_kernelINS_13Kernel_traitsI6__halfffffjLj7168ELj1ELj1ELj8ELj16ENS_18Kernel_traits_baseILj7168ES2_ffffjLj256EEEEELb0ELb1ELb1ELb0EEEvNS_9FwdParamsE:
	.zero		1128


//--------------------- .nv.constant0._ZN10layer_norm13ln_fwd_kernelINS_13Kernel_traitsI6__halfffffjLj7168ELj1ELj1ELj8ELj16ENS_18Kernel_traits_baseILj7168ES2_ffffjLj256EEEEELb0ELb1ELb1ELb1EEEvNS_9FwdParamsE --------------------------
	.section	.nv.constant0._ZN10layer_norm13ln_fwd_kernelINS_13Kernel_traitsI6__halfffffjLj7168ELj1ELj1ELj8ELj16ENS_18Kernel_traits_baseILj7168ES2_ffffjLj256EEEEELb0ELb1ELb1ELb1EEEvNS_9FwdParamsE,"a",@progbits
	.sectionflags	@""
	.align	4
.nv.constant0._ZN10layer_norm13ln_fwd_kernelINS_13Kernel_traitsI6__halfffffjLj7168ELj1ELj1ELj8ELj16ENS_18Kernel_traits_baseILj7168ES2_ffffjLj256EEEEELb0ELb1ELb1ELb1EEEvNS_9FwdParamsE:
	.zero		1128


//--------------------- .nv.constant0._ZN10layer_norm13ln_fwd_kernelINS_13Kernel_traitsI6__halfffffjLj7168ELj1ELj1ELj8ELj16ENS_18Kernel_traits_baseILj7168ES2_ffffjLj256EEEEELb1ELb0ELb0ELb0EEEvNS_9FwdParamsE --------------------------
	.section	.nv.constant0._ZN10layer_norm13ln_fwd_kernelINS_13Kernel_traitsI6__halfffffjLj7168ELj1ELj1ELj8ELj16ENS_18Kernel_traits_baseILj7168ES2_ffffjLj256EEEEELb1ELb0ELb0ELb0EEEvNS_9FwdParamsE,"a",@progbits
	.sectionflags	@""
	.align	4
.nv.constant0._ZN10layer_norm13ln_fwd_kernelINS_13Kernel_traitsI6__halfffffjLj7168ELj1ELj1ELj8ELj16ENS_18Kernel_traits_baseILj7168ES2_ffffjLj256EEEEELb1ELb0ELb0ELb0EEEvNS_9FwdParamsE:
	.zero		1128


//--------------------- .nv.constant0._ZN10layer_norm13ln_fwd_kernelINS_13Kernel_traitsI6__halfffffjLj7168ELj1ELj1ELj8ELj16ENS_18Kernel_traits_baseILj7168ES2_ffffjLj256EEEEELb1ELb0ELb0ELb1EEEvNS_9FwdParamsE --------------------------
	.section	.nv.constant0._ZN10layer_norm13ln_fwd_kernelINS_13Kernel_traitsI6__halfffffjLj7168ELj1ELj1ELj8ELj16ENS_18Kernel_traits_baseILj7168ES2_ffffjLj256EEEEELb1ELb0ELb0ELb1EEEvNS_9FwdParamsE,"a",@progbits
	.sectionflags	@""
	.align	4
.nv.constant0._ZN10layer_norm13ln_fwd_kernelINS_13Kernel_traitsI6__halfffffjLj7168ELj1ELj1ELj8ELj16ENS_18Kernel_traits_baseILj7168ES2_ffffjLj256EEEEELb1ELb0ELb0ELb1EEEvNS_9FwdParamsE:
	.zero		1128


//--------------------- .nv.constant0._ZN10layer_norm13ln_fwd_kernelINS_13Kernel_traitsI6__halfffffjLj7168ELj1ELj1ELj8ELj16ENS_18Kernel_traits_baseILj7168ES2_ffffjLj256EEEEELb1ELb0ELb1ELb0EEEvNS_9FwdParamsE --------------------------
	.section	.nv.constant0._ZN10layer_norm13ln_fwd_kernelINS_13Kernel_traitsI6__halfffffjLj7168ELj1ELj1ELj8ELj16ENS_18Kernel_traits_baseILj7168ES2_ffffjLj256EEEEELb1ELb0ELb1ELb0EEEvNS_9FwdParamsE,"a",@progbits
	.sectionflags	@""
	.align	4
.nv.constant0._ZN10layer_norm13ln_fwd_kernelINS_13Kernel_traitsI6__halfffffjLj7168ELj1ELj1ELj8ELj16ENS_18Kernel_traits_baseILj7168ES2_ffffjLj256EEEEELb1ELb0ELb1ELb0EEEvNS_9FwdParamsE:
	.zero		1128


//--------------------- .nv.constant0._ZN10layer_norm13ln_fwd_kernelINS_13Kernel_traitsI6__halfffffjLj7168ELj1ELj1ELj8ELj16ENS_18Kernel_traits_baseILj7168ES2_ffffjLj256EEEEELb1ELb0ELb1ELb1EEEvNS_9FwdParamsE --------------------------
	.section	.nv.constant0._ZN10layer_norm13ln_fwd_kernelINS_13Kernel_traitsI6__halfffffjLj7168ELj1ELj1ELj8ELj16ENS_18Kernel_traits_baseILj7168ES2_ffffjLj256EEEEELb1ELb0ELb1ELb1EEEvNS_9FwdParamsE,"a",@progbits
	.sectionflags	@""
	.align	4
.nv.constant0._ZN10layer_norm13ln_fwd_kernelINS_13Kernel_traitsI6__halfffffjLj7168ELj1ELj1ELj8ELj16ENS_18Kernel_traits_baseILj7168ES2_ffffjLj256EEEEELb1ELb0ELb1ELb1EEEvNS_9FwdParamsE:
	.zero		1128


//--------------------- .nv.constant0._ZN10layer_norm13ln_fwd_kernelINS_13Kernel_traitsI6__halfffffjLj7168ELj1ELj1ELj8ELj16ENS_18Kernel_traits_baseILj7168ES2_ffffjLj256EEEEELb1ELb1ELb0ELb0EEEvNS_9FwdParamsE --------------------------
	.section	.nv.constant0._ZN10layer_norm13ln_fwd_kernelINS_13Kernel_traitsI6__halfffffjLj7168ELj1ELj1ELj8ELj16ENS_18Kernel_traits_baseILj7168ES2_ffffjLj256EEEEELb1ELb1ELb0ELb0EEEvNS_9FwdParamsE,"a",@progbits
	.sectionflags	@""
	.align	4
.nv.constant0._ZN10layer_norm13ln_fwd_kernelINS_13Kernel_traitsI6__halfffffjLj7168ELj1ELj1ELj8ELj16ENS_18Kernel_traits_baseILj7168ES2_ffffjLj256EEEEELb1ELb1ELb0ELb0EEEvNS_9FwdParamsE:
	.zero		1128


//--------------------- .nv.constant0._ZN10layer_norm13ln_fwd_kernelINS_13Kernel_traitsI6__halfffffjLj7168ELj1ELj1ELj8ELj16ENS_18Kernel_traits_baseILj7168ES2_ffffjLj256EEEEELb1ELb1ELb0ELb1EEEvNS_9FwdParamsE --------------------------
	.section	.nv.constant0._ZN10layer_norm13ln_fwd_kernelINS_13Kernel_traitsI6__halfffffjLj7168ELj1ELj1ELj8ELj16ENS_18Kernel_traits_baseILj7168ES2_ffffjLj256EEEEELb1ELb1ELb0ELb1EEEvNS_9FwdParamsE,"a",@progbits
	.sectionflags	@""
	.align	4
.nv.constant0._ZN10layer_norm13ln_fwd_kernelINS_13Kernel_traitsI6__halfffffjLj7168ELj1ELj1ELj8ELj16ENS_18Kernel_traits_baseILj7168ES2_ffffjLj256EEEEELb1ELb1ELb0ELb1EEEvNS_9FwdParamsE:
	.zero		1128


//--------------------- .nv.constant0._ZN10layer_norm13ln_fwd_kernelINS_13Kernel_traitsI6__halfffffjLj7168ELj1ELj1ELj8ELj16ENS_18Kernel_traits_baseILj7168ES2_ffffjLj256EEEEELb1ELb1ELb1ELb0EEEvNS_9FwdParamsE --------------------------
	.section	.nv.constant0._ZN10layer_norm13ln_fwd_kernelINS_13Kernel_traitsI6__halfffffjLj7168ELj1ELj1ELj8ELj16ENS_18Kernel_traits_baseILj7168ES2_ffffjLj256EEEEELb1ELb1ELb1ELb0EEEvNS_9FwdParamsE,"a",@progbits
	.sectionflags	@""
	.align	4
.nv.constant0._ZN10layer_norm13ln_fwd_kernelINS_13Kernel_traitsI6__halfffffjLj7168ELj1ELj1ELj8ELj16ENS_18Kernel_traits_baseILj7168ES2_ffffjLj256EEEEELb1ELb1ELb1ELb0EEEvNS_9FwdParamsE:
	.zero		1128


//--------------------- .nv.constant0._ZN10layer_norm13ln_fwd_kernelINS_13Kernel_traitsI6__halfffffjLj7168ELj1ELj1ELj8ELj16ENS_18Kernel_traits_baseILj7168ES2_ffffjLj256EEEEELb1ELb1ELb1ELb1EEEvNS_9FwdParamsE --------------------------
	.section	.nv.constant0._ZN10layer_norm13ln_fwd_kernelINS_13Kernel_traitsI6__halfffffjLj7168ELj1ELj1ELj8ELj16ENS_18Kernel_traits_baseILj7168ES2_ffffjLj256EEEEELb1ELb1ELb1ELb1EEEvNS_9FwdParamsE,"a",@progbits
	.sectionflags	@""
	.align	4
.nv.constant0._ZN10layer_norm13ln_fwd_kernelINS_13Kernel_traitsI6__halfffffjLj7168ELj1ELj1ELj8ELj16ENS_18Kernel_traits_baseILj7168ES2_ffffjLj256EEEEELb1ELb1ELb1ELb1EEEvNS_9FwdParamsE:
	.zero		1128


//--------------------- .nv.constant0._ZN10layer_norm13ln_fwd_kernelINS_13Kernel_traitsIfffffjLj7168ELj1ELj1ELj8ELj16ENS_18Kernel_traits_baseILj7168EfffffjLj256EEEEELb0ELb0ELb0ELb0EEEvNS_9FwdParamsE --------------------------
	.section	.nv.constant0._ZN10layer_norm13ln_fwd_kernelINS_13Kernel_traitsIfffffjLj7168ELj1ELj1ELj8ELj16ENS_18Kernel_traits_baseILj7168EfffffjLj256EEEEELb0ELb0ELb0ELb0EEEvNS_9FwdParamsE,"a",@progbits
	.sectionflags	@""
	.align	4
.nv.constant0._ZN10layer_norm13ln_fwd_kernelINS_13Kernel_traitsIfffffjLj7168ELj1ELj1ELj8ELj16ENS_18Kernel_traits_baseILj7168EfffffjLj256EEEEELb0ELb0ELb0ELb0EEEvNS_9FwdParamsE:
	.zero		1128


//--------------------- .nv.constant0._ZN10layer_norm13ln_fwd_kernelINS_13Kernel_traitsIfffffjLj7168ELj1ELj1ELj8ELj16ENS_18Kernel_traits_baseILj7168EfffffjLj256EEEEELb0ELb0ELb0ELb1EEEvNS_9FwdParamsE --------------------------
	.section	.nv.constant0._ZN10layer_norm13ln_fwd_kernelINS_13Kernel_traitsIfffffjLj7168ELj1ELj1ELj8ELj16ENS_18Kernel_traits_baseILj7168EfffffjLj256EEEEELb0ELb0ELb0ELb1EEEvNS_9FwdParamsE,"a",@progbits
	.sectionflags	@""
	.align	4
.nv.constant0._ZN10layer_norm13ln_fwd_kernelINS_13Kernel_traitsIfffffjLj7168ELj1ELj1ELj8ELj16ENS_18Kernel_traits_baseILj7168EfffffjLj256EEEEELb0ELb0ELb0ELb1EEEvNS_9FwdParamsE:
	.zero		1128


//--------------------- .nv.constant0._ZN10layer_norm13ln_fwd_kernelINS_13Kernel_traitsIfffffjLj7168ELj1ELj1ELj8ELj16ENS_18Kernel_traits_baseILj7168EfffffjLj256EEEEELb0ELb0ELb1ELb0EEEvNS_9FwdParamsE --------------------------
	.section	.nv.constant0._ZN10layer_norm13ln_fwd_kernelINS_13Kernel_traitsIfffffjLj7168ELj1ELj1ELj8ELj16ENS_18Kernel_traits_baseILj7168EfffffjLj256EEEEELb0ELb0ELb1ELb0EEEvNS_9FwdParamsE,"a",@progbits
	.sectionflags	@""
	.align	4
.nv.constant0._ZN10layer_norm13ln_fwd_kernelINS_13Kernel_traitsIfffffjLj7168ELj1ELj1ELj8ELj16ENS_18Kernel_traits_baseILj7168EfffffjLj256EEEEELb0ELb0ELb1ELb0EEEvNS_9FwdParamsE:
	.zero		1128


//--------------------- .nv.constant0._ZN10layer_norm13ln_fwd_kernelINS_13Kernel_traitsIfffffjLj7168ELj1ELj1ELj8ELj16ENS_18Kernel_traits_baseILj7168EfffffjLj256EEEEELb0ELb0ELb1ELb1EEEvNS_9FwdParamsE --------------------------
	.section	.nv.constant0._ZN10layer_norm13ln_fwd_kernelINS_13Kernel_traitsIfffffjLj7168ELj1ELj1ELj8ELj16ENS_18Kernel_traits_baseILj7168EfffffjLj256EEEEELb0ELb0ELb1ELb1EEEvNS_9FwdParamsE,"a",@progbits
	.sectionflags	@""
	.align	4
.nv.constant0._ZN10layer_norm13ln_fwd_kernelINS_13Kernel_traitsIfffffjLj7168ELj1ELj1ELj8ELj16ENS_18Kernel_traits_baseILj7168EfffffjLj256EEEEELb0ELb0ELb1ELb1EEEvNS_9FwdParamsE:
	.zero		1128


//--------------------- .nv.constant0._ZN10layer_norm13ln_fwd_kernelINS_13Kernel_traitsIfffffjLj7168ELj1ELj1ELj8ELj16ENS_18Kernel_traits_baseILj7168EfffffjLj256EEEEELb0ELb1ELb0ELb0EEEvNS_9FwdParamsE --------------------------
	.section	.nv.constant0._ZN10layer_norm13ln_fwd_kernelINS_13Kernel_traitsIfffffjLj7168ELj1ELj1ELj8ELj16ENS_18Kernel_traits_baseILj7168EfffffjLj256EEEEELb0ELb1ELb0ELb0EEEvNS_9FwdParamsE,"a",@progbits
	.sectionflags	@""
	.align	4
.nv.constant0._ZN10layer_norm13ln_fwd_kernelINS_13Kernel_traitsIfffffjLj7168ELj1ELj1ELj8ELj16ENS_18Kernel_traits_baseILj7168EfffffjLj256EEEEELb0ELb1ELb0ELb0EEEvNS_9FwdParamsE:
	.zero		1128


//--------------------- .nv.constant0._ZN10layer_norm13ln_fwd_kernelINS_13Kernel_traitsIfffffjLj7168ELj1ELj1ELj8ELj16ENS_18Kernel_traits_baseILj7168EfffffjLj256EEEEELb0ELb1ELb0ELb1EEEvNS_9FwdParamsE --------------------------
	.section	.nv.constant0._ZN10layer_norm13ln_fwd_kernelINS_13Kernel_traitsIfffffjLj7168ELj1ELj1ELj8ELj16ENS_18Kernel_traits_baseILj7168EfffffjLj256EEEEELb0ELb1ELb0ELb1EEEvNS_9FwdParamsE,"a",@progbits
	.sectionflags	@""
	.align	4
.nv.constant0._ZN10layer_norm13ln_fwd_kernelINS_13Kernel_traitsIfffffjLj7168ELj1ELj1ELj8ELj16ENS_18Kernel_traits_baseILj7168EfffffjLj256EEEEELb0ELb1ELb0ELb1EEEvNS_9FwdParamsE:
	.zero		1128


//--------------------- .nv.constant0._ZN10layer_norm13ln_fwd_kernelINS_13Kernel_traitsIfffffjLj7168ELj1ELj1ELj8ELj16ENS_18Kernel_traits_baseILj7168EfffffjLj256EEEEELb0ELb1ELb1ELb0EEEvNS_9FwdParamsE --------------------------
	.section	.nv.constant0._ZN10layer_norm13ln_fwd_kernelINS_13Kernel_traitsIfffffjLj7168ELj1ELj1ELj8ELj16ENS_18Kernel_traits_baseILj7168EfffffjLj256EEEEELb0ELb1ELb1ELb0EEEvNS_9FwdParamsE,"a",@progbits
	.sectionflags	@""
	.align	4
.nv.constant0._ZN10layer_norm13ln_fwd_kernelINS_13Kernel_traitsIfffffjLj7168ELj1ELj1ELj8ELj16ENS_18Kernel_traits_baseILj7168EfffffjLj256EEEEELb0ELb1ELb1ELb0EEEvNS_9FwdParamsE:
	.zero		1128


//--------------------- .nv.constant0._ZN10layer_norm13ln_fwd_kernelINS_13Kernel_traitsIfffffjLj7168ELj1ELj1ELj8ELj16ENS_18Kernel_traits_baseILj7168EfffffjLj256EEEEELb0ELb1ELb1ELb1EEEvNS_9FwdParamsE --------------------------
	.section	.nv.constant0._ZN10layer_norm13ln_fwd_kernelINS_13Kernel_traitsIfffffjLj7168ELj1ELj1ELj8ELj16ENS_18Kernel_traits_baseILj7168EfffffjLj256EEEEELb0ELb1ELb1ELb1EEEvNS_9FwdParamsE,"a",@progbits
	.sectionflags	@""
	.align	4
.nv.constant0._ZN10layer_norm13ln_fwd_kernelINS_13Kernel_traitsIfffffjLj7168ELj1ELj1ELj8ELj16ENS_18Kernel_traits_baseILj7168EfffffjLj256EEEEELb0ELb1ELb1ELb1EEEvNS_9FwdParamsE:
	.zero		1128


//--------------------- .nv.constant0._ZN10layer_norm13ln_fwd_kernelINS_13Kernel_traitsIfffffjLj7168ELj1ELj1ELj8ELj16ENS_18Kernel_traits_baseILj7168EfffffjLj256EEEEELb1ELb0ELb0ELb0EEEvNS_9FwdParamsE --------------------------
	.section	.nv.constant0._ZN10layer_norm13ln_fwd_kernelINS_13Kernel_traitsIfffffjLj7168ELj1ELj1ELj8ELj16ENS_18Kernel_traits_baseILj7168EfffffjLj256EEEEELb1ELb0ELb0ELb0EEEvNS_9FwdParamsE,"a",@progbits
	.sectionflags	@""
	.align	4
.nv.constant0._ZN10layer_norm13ln_fwd_kernelINS_13Kernel_traitsIfffffjLj7168ELj1ELj1ELj8ELj16ENS_18Kernel_traits_baseILj7168EfffffjLj256EEEEELb1ELb0ELb0ELb0EEEvNS_9FwdParamsE:
	.zero		1128


//--------------------- .nv.constant0._ZN10layer_norm13ln_fwd_kernelINS_13Kernel_traitsIfffffjLj7168ELj1ELj1ELj8ELj16ENS_18Kernel_traits_baseILj7168EfffffjLj256EEEEELb1ELb0ELb0ELb1EEEvNS_9FwdParamsE --------------------------
	.section	.nv.constant0._ZN10layer_norm13ln_fwd_kernelINS_13Kernel_traitsIfffffjLj7168ELj1ELj1ELj8ELj16ENS_18Kernel_traits_baseILj7168EfffffjLj256EEEEELb1ELb0ELb0ELb1EEEvNS_9FwdParamsE,"a",@progbits
	.sectionflags	@""
	.align	4
.nv.constant0._ZN10layer_norm13ln_fwd_kernelINS_13Kernel_traitsIfffffjLj7168ELj1ELj1ELj8ELj16ENS_18Kernel_traits_baseILj7168EfffffjLj256EEEEELb1ELb0ELb0ELb1EEEvNS_9FwdParamsE:
	.zero		1128


//--------------------- .nv.constant0._ZN10layer_norm13ln_fwd_kernelINS_13Kernel_traitsIfffffjLj7168ELj1ELj1ELj8ELj16ENS_18Kernel_traits_baseILj7168EfffffjLj256EEEEELb1ELb0ELb1ELb0EEEvNS_9FwdParamsE --------------------------
	.section	.nv.constant0._ZN10layer_norm13ln_fwd_kernelINS_13Kernel_traitsIfffffjLj7168ELj1ELj1ELj8ELj16ENS_18Kernel_traits_baseILj7168EfffffjLj256EEEEELb1ELb0ELb1ELb0EEEvNS_9FwdParamsE,"a",@progbits
	.sectionflags	@""
	.align	4
.nv.constant0._ZN10layer_norm13ln_fwd_kernelINS_13Kernel_traitsIfffffjLj7168ELj1ELj1ELj8ELj16ENS_18Kernel_traits_baseILj7168EfffffjLj256EEEEELb1ELb0ELb1ELb0EEEvNS_9FwdParamsE:
	.zero		1128


//--------------------- .nv.constant0._ZN10layer_norm13ln_fwd_kernelINS_13Kernel_traitsIfffffjLj7168ELj1ELj1ELj8ELj16ENS_18Kernel_traits_baseILj7168EfffffjLj256EEEEELb1ELb0ELb1ELb1EEEvNS_9FwdParamsE --------------------------
	.section	.nv.constant0._ZN10layer_norm13ln_fwd_kernelINS_13Kernel_traitsIfffffjLj7168ELj1ELj1ELj8ELj16ENS_18Kernel_traits_baseILj7168EfffffjLj256EEEEELb1ELb0ELb1ELb1EEEvNS_9FwdParamsE,"a",@progbits
	.sectionflags	@""
	.align	4
.nv.constant0._ZN10layer_norm13ln_fwd_kernelINS_13Kernel_traitsIfffffjLj7168ELj1ELj1ELj8ELj16ENS_18Kernel_traits_baseILj7168EfffffjLj256EEEEELb1ELb0ELb1ELb1EEEvNS_9FwdParamsE:
	.zero		1128


//--------------------- .nv.constant0._ZN10layer_norm13ln_fwd_kernelINS_13Kernel_traitsIfffffjLj7168ELj1ELj1ELj8ELj16ENS_18Kernel_traits_baseILj7168EfffffjLj256EEEEELb1ELb1ELb0ELb0EEEvNS_9FwdParamsE --------------------------
	.section	.nv.constant0._ZN10layer_norm13ln_fwd_kernelINS_13Kernel_traitsIfffffjLj7168ELj1ELj1ELj8ELj16ENS_18Kernel_traits_baseILj7168EfffffjLj256EEEEELb1ELb1ELb0ELb0EEEvNS_9FwdParamsE,"a",@progbits
	.sectionflags	@""
	.align	4
.nv.constant0._ZN10layer_norm13ln_fwd_kernelINS_13Kernel_traitsIfffffjLj7168ELj1ELj1ELj8ELj16ENS_18Kernel_traits_baseILj7168EfffffjLj256EEEEELb1ELb1ELb0ELb0EEEvNS_9FwdParamsE:
	.zero		1128


//--------------------- .nv.constant0._ZN10layer_norm13ln_fwd_kernelINS_13Kernel_traitsIfffffjLj7168ELj1ELj1ELj8ELj16ENS_18Kernel_traits_baseILj7168EfffffjLj256EEEEELb1ELb1ELb0ELb1EEEvNS_9FwdParamsE --------------------------
	.section	.nv.constant0._ZN10layer_norm13ln_fwd_kernelINS_13Kernel_traitsIfffffjLj7168ELj1ELj1ELj8ELj16ENS_18Kernel_traits_baseILj7168EfffffjLj256EEEEELb1ELb1ELb0ELb1EEEvNS_9FwdParamsE,"a",@progbits
	.sectionflags	@""
	.align	4
.nv.constant0._ZN10layer_norm13ln_fwd_kernelINS_13Kernel_traitsIfffffjLj7168ELj1ELj1ELj8ELj16ENS_18Kernel_traits_baseILj7168EfffffjLj256EEEEELb1ELb1ELb0ELb1EEEvNS_9FwdParamsE:
	.zero		1128


//--------------------- .nv.constant0._ZN10layer_norm13ln_fwd_kernelINS_13Kernel_traitsIfffffjLj7168ELj1ELj1ELj8ELj16ENS_18Kernel_traits_baseILj7168EfffffjLj256EEEEELb1ELb1ELb1ELb0EEEvNS_9FwdParamsE --------------------------
	.section	.nv.constant0._ZN10layer_norm13ln_fwd_kernelINS_13Kernel_traitsIfffffjLj7168ELj1ELj1ELj8ELj16ENS_18Kernel_traits_baseILj7168EfffffjLj256EEEEELb1ELb1ELb1ELb0EEEvNS_9FwdParamsE,"a",@progbits
	.sectionflags	@""
	.align	4
.nv.constant0._ZN10layer_norm13ln_fwd_kernelINS_13Kernel_traitsIfffffjLj7168ELj1ELj1ELj8ELj16ENS_18Kernel_traits_baseILj7168EfffffjLj256EEEEELb1ELb1ELb1ELb0EEEvNS_9FwdParamsE:
	.zero		1128


//--------------------- .nv.constant0._ZN10layer_norm13ln_fwd_kernelINS_13Kernel_traitsIfffffjLj7168ELj1ELj1ELj8ELj16ENS_18Kernel_traits_baseILj7168EfffffjLj256EEEEELb1ELb1ELb1ELb1EEEvNS_9FwdParamsE --------------------------
	.section	.nv.constant0._ZN10layer_norm13ln_fwd_kernelINS_13Kernel_traitsIfffffjLj7168ELj1ELj1ELj8ELj16ENS_18Kernel_traits_baseILj7168EfffffjLj256EEEEELb1ELb1ELb1ELb1EEEvNS_9FwdParamsE,"a",@progbits
	.sectionflags	@""
	.align	4
.nv.constant0._ZN10layer_norm13ln_fwd_kernelINS_13Kernel_traitsIfffffjLj7168ELj1ELj1ELj8ELj16ENS_18Kernel_traits_baseILj7168EfffffjLj256EEEEELb1ELb1ELb1ELb1EEEvNS_9FwdParamsE:
	.zero		1128


//--------------------- SYMBOLS --------------------------

	.type		.nv.reservedSmem.offset0,@object
	.size		.nv.reservedSmem.offset0,0x4
	.type		.nv.reservedSmem.cap,@object
	.size		.nv.reservedSmem.cap,0x4
